	.target	sm_90a

	.elftype	@"ET_EXEC"


//--------------------- .note.nv.tkinfo           --------------------------
	.section	.note.nv.tkinfo,"",@"SHT_NOTE"
	.sectionflags	@"SHF_NOTE_NV_TKINFO"
	.tkinfo
        /*0018*/ 	.word	0x00000002
        /*0030*/ 	.string	""
        /*0030*/ 	.string	"ptxas"
        /*0030*/ 	.string	"Cuda compilation tools, release 13.0, V13.0.88"
        /*0030*/ 	.string	"Build cuda_13.0.r13.0/compiler.36424714_0"
        /*0030*/ 	.string	"-arch sm_90a -m 64 "



//--------------------- .note.nv.cuinfo           --------------------------
	.section	.note.nv.cuinfo,"",@"SHT_NOTE"
	.sectionflags	@"SHF_NOTE_NV_CUINFO"
        /*0018*/ 	.short	0x0002
        /*001a*/ 	.short	0x005a
        /*001c*/ 	.short	0x0082
	.zero		2


//--------------------- .nv.info                  --------------------------
	.section	.nv.info,"",@"SHT_CUDA_INFO"
	.align	4


	//----- nvinfo : EIATTR_REGCOUNT
	.align		4
        /*0000*/ 	.byte	0x04, 0x2f
        /*0002*/ 	.short	(.L_12 - .L_11)
	.align		4
.L_11:
        /*0004*/ 	.word	index@(_ZN5flash16flash_fwd_kernelI23Flash_fwd_kernel_traitsILi256ELi128ELi64ELi8ELb0ELb0EN7cutlass10bfloat16_tE19Flash_kernel_traitsILi256ELi128ELi64ELi8ES3_EELb0ELb0ELb1ELb1ELb0ELb0ELb1ELb0EEEvNS_16Flash_fwd_paramsE)
        /*0008*/ 	.word	0x000000ff


	//----- nvinfo : EIATTR_FRAME_SIZE
	.align		4
.L_12:
        /*000c*/ 	.byte	0x04, 0x11
        /*000e*/ 	.short	(.L_14 - .L_13)
	.align		4
.L_13:
        /*0010*/ 	.word	index@(_ZN5flash16flash_fwd_kernelI23Flash_fwd_kernel_traitsILi256ELi128ELi64ELi8ELb0ELb0EN7cutlass10bfloat16_tE19Flash_kernel_traitsILi256ELi128ELi64ELi8ES3_EELb0ELb0ELb1ELb1ELb0ELb0ELb1ELb0EEEvNS_16Flash_fwd_paramsE)
        /*0014*/ 	.word	0x00000088


	//----- nvinfo : EIATTR_REGCOUNT
	.align		4
.L_14:
        /*0018*/ 	.byte	0x04, 0x2f
        /*001a*/ 	.short	(.L_16 - .L_15)
	.align		4
.L_15:
        /*001c*/ 	.word	index@(_ZN5flash16flash_fwd_kernelI23Flash_fwd_kernel_traitsILi256ELi128ELi64ELi8ELb0ELb0EN7cutlass10bfloat16_tE19Flash_kernel_traitsILi256ELi128ELi64ELi8ES3_EELb1ELb0ELb1ELb1ELb0ELb0ELb0ELb1EEEvNS_16Flash_fwd_paramsE)
        /*0020*/ 	.word	0x000000ff


	//----- nvinfo : EIATTR_FRAME_SIZE
	.align		4
.L_16:
        /*0024*/ 	.byte	0x04, 0x11
        /*0026*/ 	.short	(.L_18 - .L_17)
	.align		4
.L_17:
        /*0028*/ 	.word	index@($_ZN5flash16flash_fwd_kernelI23Flash_fwd_kernel_traitsILi256ELi128ELi64ELi8ELb0ELb0EN7cutlass10bfloat16_tE19Flash_kernel_traitsILi256ELi128ELi64ELi8ES3_EELb1ELb0ELb1ELb1ELb0ELb0ELb0ELb1EEEvNS_16Flash_fwd_paramsE$_ZN5flash22compute_attn_1rowblockI23Flash_fwd_kernel_traitsILi256ELi128ELi64ELi8ELb0ELb0EN7cutlass10bfloat16_tE19Flash_kernel_traitsILi256ELi128ELi64ELi8ES3_EELb1ELb0ELb1ELb1ELb0ELb0ELb0ELb1ENS_16Flash_fwd_paramsEEEvRKT8_iii)
        /*002c*/ 	.word	0x00000218


	//----- nvinfo : EIATTR_FRAME_SIZE
	.align		4
.L_18:
        /*0030*/ 	.byte	0x04, 0x11
        /*0032*/ 	.short	(.L_20 - .L_19)
	.align		4
.L_19:
        /*0034*/ 	.word	index@(_ZN5flash16flash_fwd_kernelI23Flash_fwd_kernel_traitsILi256ELi128ELi64ELi8ELb0ELb0EN7cutlass10bfloat16_tE19Flash_kernel_traitsILi256ELi128ELi64ELi8ES3_EELb1ELb0ELb1ELb1ELb0ELb0ELb0ELb1EEEvNS_16Flash_fwd_paramsE)
        /*0038*/ 	.word	0x00000218


	//----- nvinfo : EIATTR_REGCOUNT
	.align		4
.L_20:
        /*003c*/ 	.byte	0x04, 0x2f
        /*003e*/ 	.short	(.L_22 - .L_21)
	.align		4
.L_21:
        /*0040*/ 	.word	index@(_ZN5flash16flash_fwd_kernelI23Flash_fwd_kernel_traitsILi256ELi128ELi64ELi8ELb0ELb0EN7cutlass10bfloat16_tE19Flash_kernel_traitsILi256ELi128ELi64ELi8ES3_EELb0ELb0ELb1ELb0ELb0ELb0ELb1ELb0EEEvNS_16Flash_fwd_paramsE)
        /*0044*/ 	.word	0x000000ff


	//----- nvinfo : EIATTR_FRAME_SIZE
	.align		4
.L_22:
        /*0048*/ 	.byte	0x04, 0x11
        /*004a*/ 	.short	(.L_24 - .L_23)
	.align		4
.L_23:
        /*004c*/ 	.word	index@(_ZN5flash16flash_fwd_kernelI23Flash_fwd_kernel_traitsILi256ELi128ELi64ELi8ELb0ELb0EN7cutlass10bfloat16_tE19Flash_kernel_traitsILi256ELi128ELi64ELi8ES3_EELb0ELb0ELb1ELb0ELb0ELb0ELb1ELb0EEEvNS_16Flash_fwd_paramsE)
        /*0050*/ 	.word	0x00000020


	//----- nvinfo : EIATTR_REGCOUNT
	.align		4
.L_24:
        /*0054*/ 	.byte	0x04, 0x2f
        /*0056*/ 	.short	(.L_26 - .L_25)
	.align		4
.L_25:
        /*0058*/ 	.word	index@(_ZN5flash16flash_fwd_kernelI23Flash_fwd_kernel_traitsILi256ELi128ELi64ELi8ELb0ELb0EN7cutlass10bfloat16_tE19Flash_kernel_traitsILi256ELi128ELi64ELi8ES3_EELb1ELb0ELb1ELb0ELb0ELb0ELb0ELb1EEEvNS_16Flash_fwd_paramsE)
        /*005c*/ 	.word	0x000000ff


	//----- nvinfo : EIATTR_FRAME_SIZE
	.align		4
.L_26:
        /*0060*/ 	.byte	0x04, 0x11
        /*0062*/ 	.short	(.L_28 - .L_27)
	.align		4
.L_27:
        /*0064*/ 	.word	index@(_ZN5flash16flash_fwd_kernelI23Flash_fwd_kernel_traitsILi256ELi128ELi64ELi8ELb0ELb0EN7cutlass10bfloat16_tE19Flash_kernel_traitsILi256ELi128ELi64ELi8ES3_EELb1ELb0ELb1ELb0ELb0ELb0ELb0ELb1EEEvNS_16Flash_fwd_paramsE)
        /*0068*/ 	.word	0x000001a8


	//----- nvinfo : EIATTR_REGCOUNT
	.align		4
.L_28:
        /*006c*/ 	.byte	0x04, 0x2f
        /*006e*/ 	.short	(.L_30 - .L_29)
	.align		4
.L_29:
        /*0070*/ 	.word	index@(_ZN5flash16flash_fwd_kernelI23Flash_fwd_kernel_traitsILi256ELi128ELi64ELi8ELb0ELb0EN7cutlass10bfloat16_tE19Flash_kernel_traitsILi256ELi128ELi64ELi8ES3_EELb1ELb0ELb1ELb1ELb0ELb0ELb0ELb0EEEvNS_16Flash_fwd_paramsE)
        /*0074*/ 	.word	0x000000ff


	//----- nvinfo : EIATTR_FRAME_SIZE
	.align		4
.L_30:
        /*0078*/ 	.byte	0x04, 0x11
        /*007a*/ 	.short	(.L_32 - .L_31)
	.align		4
.L_31:
        /*007c*/ 	.word	index@(_ZN5flash16flash_fwd_kernelI23Flash_fwd_kernel_traitsILi256ELi128ELi64ELi8ELb0ELb0EN7cutlass10bfloat16_tE19Flash_kernel_traitsILi256ELi128ELi64ELi8ES3_EELb1ELb0ELb1ELb1ELb0ELb0ELb0ELb0EEEvNS_16Flash_fwd_paramsE)
        /*0080*/ 	.word	0x00000068


	//----- nvinfo : EIATTR_REGCOUNT
	.align		4
.L_32:
        /*0084*/ 	.byte	0x04, 0x2f
        /*0086*/ 	.short	(.L_34 - .L_33)
	.align		4
.L_33:
        /*0088*/ 	.word	index@(_ZN5flash16flash_fwd_kernelI23Flash_fwd_kernel_traitsILi256ELi128ELi64ELi8ELb0ELb0EN7cutlass10bfloat16_tE19Flash_kernel_traitsILi256ELi128ELi64ELi8ES3_EELb0ELb0ELb1ELb0ELb0ELb1ELb1ELb0EEEvNS_16Flash_fwd_paramsE)
        /*008c*/ 	.word	0x000000ff


	//----- nvinfo : EIATTR_FRAME_SIZE
	.align		4
.L_34:
        /*0090*/ 	.byte	0x04, 0x11
        /*0092*/ 	.short	(.L_36 - .L_35)
	.align		4
.L_35:
        /*0094*/ 	.word	index@(_ZN5flash16flash_fwd_kernelI23Flash_fwd_kernel_traitsILi256ELi128ELi64ELi8ELb0ELb0EN7cutlass10bfloat16_tE19Flash_kernel_traitsILi256ELi128ELi64ELi8ES3_EELb0ELb0ELb1ELb0ELb0ELb1ELb1ELb0EEEvNS_16Flash_fwd_paramsE)
        /*0098*/ 	.word	0x00000000


	//----- nvinfo : EIATTR_REGCOUNT
	.align		4
.L_36:
        /*009c*/ 	.byte	0x04, 0x2f
        /*009e*/ 	.short	(.L_38 - .L_37)
	.align		4
.L_37:
        /*00a0*/ 	.word	index@(_ZN5flash16flash_fwd_kernelI23Flash_fwd_kernel_traitsILi256ELi128ELi64ELi8ELb0ELb0EN7cutlass10bfloat16_tE19Flash_kernel_traitsILi256ELi128ELi64ELi8ES3_EELb1ELb0ELb1ELb0ELb0ELb1ELb0ELb0EEEvNS_16Flash_fwd_paramsE)
        /*00a4*/ 	.word	0x000000ff


	//----- nvinfo : EIATTR_FRAME_SIZE
	.align		4
.L_38:
        /*00a8*/ 	.byte	0x04, 0x11
        /*00aa*/ 	.short	(.L_40 - .L_39)
	.align		4
.L_39:
        /*00ac*/ 	.word	index@(_ZN5flash16flash_fwd_kernelI23Flash_fwd_kernel_traitsILi256ELi128ELi64ELi8ELb0ELb0EN7cutlass10bfloat16_tE19Flash_kernel_traitsILi256ELi128ELi64ELi8ES3_EELb1ELb0ELb1ELb0ELb0ELb1ELb0ELb0EEEvNS_16Flash_fwd_paramsE)
        /*00b0*/ 	.word	0x00000018


	//----- nvinfo : EIATTR_REGCOUNT
	.align		4
.L_40:
        /*00b4*/ 	.byte	0x04, 0x2f
        /*00b6*/ 	.short	(.L_42 - .L_41)
	.align		4
.L_41:
        /*00b8*/ 	.word	index@(_ZN5flash16flash_fwd_kernelI23Flash_fwd_kernel_traitsILi256ELi128ELi64ELi8ELb0ELb0EN7cutlass10bfloat16_tE19Flash_kernel_traitsILi256ELi128ELi64ELi8ES3_EELb0ELb0ELb0ELb1ELb0ELb0ELb1ELb0EEEvNS_16Flash_fwd_paramsE)
        /*00bc*/ 	.word	0x000000ff


	//----- nvinfo : EIATTR_FRAME_SIZE
	.align		4
.L_42:
        /*00c0*/ 	.byte	0x04, 0x11
        /*00c2*/ 	.short	(.L_44 - .L_43)
	.align		4
.L_43:
        /*00c4*/ 	.word	index@(_ZN5flash16flash_fwd_kernelI23Flash_fwd_kernel_traitsILi256ELi128ELi64ELi8ELb0ELb0EN7cutlass10bfloat16_tE19Flash_kernel_traitsILi256ELi128ELi64ELi8ES3_EELb0ELb0ELb0ELb1ELb0ELb0ELb1ELb0EEEvNS_16Flash_fwd_paramsE)
        /*00c8*/ 	.word	0x00000030


	//----- nvinfo : EIATTR_REGCOUNT
	.align		4
.L_44:
        /*00cc*/ 	.byte	0x04, 0x2f
        /*00ce*/ 	.short	(.L_46 - .L_45)
	.align		4
.L_45:
        /*00d0*/ 	.word	index@(_ZN5flash16flash_fwd_kernelI23Flash_fwd_kernel_traitsILi256ELi128ELi64ELi8ELb0ELb0EN7cutlass10bfloat16_tE19Flash_kernel_traitsILi256ELi128ELi64ELi8ES3_EELb1ELb0ELb0ELb1ELb0ELb0ELb0ELb1EEEvNS_16Flash_fwd_paramsE)
        /*00d4*/ 	.word	0x000000ff


	//----- nvinfo : EIATTR_FRAME_SIZE
	.align		4
.L_46:
        /*00d8*/ 	.byte	0x04, 0x11
        /*00da*/ 	.short	(.L_48 - .L_47)
	.align		4
.L_47:
        /*00dc*/ 	.word	index@(_ZN5flash16flash_fwd_kernelI23Flash_fwd_kernel_traitsILi256ELi128ELi64ELi8ELb0ELb0EN7cutlass10bfloat16_tE19Flash_kernel_traitsILi256ELi128ELi64ELi8ES3_EELb1ELb0ELb0ELb1ELb0ELb0ELb0ELb1EEEvNS_16Flash_fwd_paramsE)
        /*00e0*/ 	.word	0x000000e0


	//----- nvinfo : EIATTR_REGCOUNT
	.align		4
.L_48:
        /*00e4*/ 	.byte	0x04, 0x2f
        /*00e6*/ 	.short	(.L_50 - .L_49)
	.align		4
.L_49:
        /*00e8*/ 	.word	index@(_ZN5flash16flash_fwd_kernelI23Flash_fwd_kernel_traitsILi256ELi128ELi64ELi8ELb0ELb0EN7cutlass10bfloat16_tE19Flash_kernel_traitsILi256ELi128ELi64ELi8ES3_EELb0ELb0ELb0ELb0ELb0ELb0ELb1ELb0EEEvNS_16Flash_fwd_paramsE)
        /*00ec*/ 	.word	0x000000ff


	//----- nvinfo : EIATTR_FRAME_SIZE
	.align		4
.L_50:
        /*00f0*/ 	.byte	0x04, 0x11
        /*00f2*/ 	.short	(.L_52 - .L_51)
	.align		4
.L_51:
        /*00f4*/ 	.word	index@(_ZN5flash16flash_fwd_kernelI23Flash_fwd_kernel_traitsILi256ELi128ELi64ELi8ELb0ELb0EN7cutlass10bfloat16_tE19Flash_kernel_traitsILi256ELi128ELi64ELi8ES3_EELb0ELb0ELb0ELb0ELb0ELb0ELb1ELb0EEEvNS_16Flash_fwd_paramsE)
        /*00f8*/ 	.word	0x00000028


	//----- nvinfo : EIATTR_REGCOUNT
	.align		4
.L_52:
        /*00fc*/ 	.byte	0x04, 0x2f
        /*00fe*/ 	.short	(.L_54 - .L_53)
	.align		4
.L_53:
        /*0100*/ 	.word	index@(_ZN5flash16flash_fwd_kernelI23Flash_fwd_kernel_traitsILi256ELi128ELi64ELi8ELb0ELb0EN7cutlass10bfloat16_tE19Flash_kernel_traitsILi256ELi128ELi64ELi8ES3_EELb1ELb0ELb0ELb0ELb0ELb0ELb0ELb1EEEvNS_16Flash_fwd_paramsE)
        /*0104*/ 	.word	0x000000ff


	//----- nvinfo : EIATTR_FRAME_SIZE
	.align		4
.L_54:
        /*0108*/ 	.byte	0x04, 0x11
        /*010a*/ 	.short	(.L_56 - .L_55)
	.align		4
.L_55:
        /*010c*/ 	.word	index@(_ZN5flash16flash_fwd_kernelI23Flash_fwd_kernel_traitsILi256ELi128ELi64ELi8ELb0ELb0EN7cutlass10bfloat16_tE19Flash_kernel_traitsILi256ELi128ELi64ELi8ES3_EELb1ELb0ELb0ELb0ELb0ELb0ELb0ELb1EEEvNS_16Flash_fwd_paramsE)
        /*0110*/ 	.word	0x000000e8


	//----- nvinfo : EIATTR_REGCOUNT
	.align		4
.L_56:
        /*0114*/ 	.byte	0x04, 0x2f
        /*0116*/ 	.short	(.L_58 - .L_57)
	.align		4
.L_57:
        /*0118*/ 	.word	index@(_ZN5flash16flash_fwd_kernelI23Flash_fwd_kernel_traitsILi256ELi128ELi64ELi8ELb0ELb0EN7cutlass10bfloat16_tE19Flash_kernel_traitsILi256ELi128ELi64ELi8ES3_EELb1ELb0ELb0ELb1ELb0ELb0ELb0ELb0EEEvNS_16Flash_fwd_paramsE)
        /*011c*/ 	.word	0x000000ff


	//----- nvinfo : EIATTR_FRAME_SIZE
	.align		4
.L_58:
        /*0120*/ 	.byte	0x04, 0x11
        /*0122*/ 	.short	(.L_60 - .L_59)
	.align		4
.L_59:
        /*0124*/ 	.word	index@(_ZN5flash16flash_fwd_kernelI23Flash_fwd_kernel_traitsILi256ELi128ELi64ELi8ELb0ELb0EN7cutlass10bfloat16_tE19Flash_kernel_traitsILi256ELi128ELi64ELi8ES3_EELb1ELb0ELb0ELb1ELb0ELb0ELb0ELb0EEEvNS_16Flash_fwd_paramsE)
        /*0128*/ 	.word	0x00000010


	//----- nvinfo : EIATTR_REGCOUNT
	.align		4
.L_60:
        /*012c*/ 	.byte	0x04, 0x2f
        /*012e*/ 	.short	(.L_62 - .L_61)
	.align		4
.L_61:
        /*0130*/ 	.word	index@(_ZN5flash16flash_fwd_kernelI23Flash_fwd_kernel_traitsILi256ELi128ELi64ELi8ELb0ELb0EN7cutlass10bfloat16_tE19Flash_kernel_traitsILi256ELi128ELi64ELi8ES3_EELb0ELb0ELb0ELb0ELb0ELb1ELb1ELb0EEEvNS_16Flash_fwd_paramsE)
        /*0134*/ 	.word	0x000000ff


	//----- nvinfo : EIATTR_FRAME_SIZE
	.align		4
.L_62:
        /*0138*/ 	.byte	0x04, 0x11
        /*013a*/ 	.short	(.L_64 - .L_63)
	.align		4
.L_63:
        /*013c*/ 	.word	index@(_ZN5flash16flash_fwd_kernelI23Flash_fwd_kernel_traitsILi256ELi128ELi64ELi8ELb0ELb0EN7cutlass10bfloat16_tE19Flash_kernel_traitsILi256ELi128ELi64ELi8ES3_EELb0ELb0ELb0ELb0ELb0ELb1ELb1ELb0EEEvNS_16Flash_fwd_paramsE)
        /*0140*/ 	.word	0x00000000


	//----- nvinfo : EIATTR_REGCOUNT
	.align		4
.L_64:
        /*0144*/ 	.byte	0x04, 0x2f
        /*0146*/ 	.short	(.L_66 - .L_65)
	.align		4
.L_65:
        /*0148*/ 	.word	index@(_ZN5flash16flash_fwd_kernelI23Flash_fwd_kernel_traitsILi256ELi128ELi64ELi8ELb0ELb0EN7cutlass10bfloat16_tE19Flash_kernel_traitsILi256ELi128ELi64ELi8ES3_EELb1ELb0ELb0ELb0ELb0ELb1ELb0ELb0EEEvNS_16Flash_fwd_paramsE)
        /*014c*/ 	.word	0x000000fe


	//----- nvinfo : EIATTR_FRAME_SIZE
	.align		4
.L_66:
        /*0150*/ 	.byte	0x04, 0x11
        /*0152*/ 	.short	(.L_68 - .L_67)
	.align		4
.L_67:
        /*0154*/ 	.word	index@(_ZN5flash16flash_fwd_kernelI23Flash_fwd_kernel_traitsILi256ELi128ELi64ELi8ELb0ELb0EN7cutlass10bfloat16_tE19Flash_kernel_traitsILi256ELi128ELi64ELi8ES3_EELb1ELb0ELb0ELb0ELb0ELb1ELb0ELb0EEEvNS_16Flash_fwd_paramsE)
        /*0158*/ 	.word	0x00000000


	//----- nvinfo : EIATTR_REGCOUNT
	.align		4
.L_68:
        /*015c*/ 	.byte	0x04, 0x2f
        /*015e*/ 	.short	(.L_70 - .L_69)
	.align		4
.L_69:
        /*0160*/ 	.word	index@(_ZN5flash16flash_fwd_kernelI23Flash_fwd_kernel_traitsILi256ELi128ELi64ELi8ELb0ELb0EN7cutlass10bfloat16_tE19Flash_kernel_traitsILi256ELi128ELi64ELi8ES3_EELb1ELb0ELb1ELb0ELb0ELb0ELb0ELb0EEEvNS_16Flash_fwd_paramsE)
        /*0164*/ 	.word	0x000000ff


	//----- nvinfo : EIATTR_FRAME_SIZE
	.align		4
.L_70:
        /*0168*/ 	.byte	0x04, 0x11
        /*016a*/ 	.short	(.L_72 - .L_71)
	.align		4
.L_71:
        /*016c*/ 	.word	index@(_ZN5flash16flash_fwd_kernelI23Flash_fwd_kernel_traitsILi256ELi128ELi64ELi8ELb0ELb0EN7cutlass10bfloat16_tE19Flash_kernel_traitsILi256ELi128ELi64ELi8ES3_EELb1ELb0ELb1ELb0ELb0ELb0ELb0ELb0EEEvNS_16Flash_fwd_paramsE)
        /*0170*/ 	.word	0x00000048


	//----- nvinfo : EIATTR_REGCOUNT
	.align		4
.L_72:
        /*0174*/ 	.byte	0x04, 0x2f
        /*0176*/ 	.short	(.L_74 - .L_73)
	.align		4
.L_73:
        /*0178*/ 	.word	index@(_ZN5flash16flash_fwd_kernelI23Flash_fwd_kernel_traitsILi256ELi128ELi64ELi8ELb0ELb0EN7cutlass10bfloat16_tE19Flash_kernel_traitsILi256ELi128ELi64ELi8ES3_EELb1ELb0ELb0ELb0ELb0ELb0ELb0ELb0EEEvNS_16Flash_fwd_paramsE)
        /*017c*/ 	.word	0x000000ff


	//----- nvinfo : EIATTR_FRAME_SIZE
	.align		4
.L_74:
        /*0180*/ 	.byte	0x04, 0x11
        /*0182*/ 	.short	(.L_76 - .L_75)
	.align		4
.L_75:
        /*0184*/ 	.word	index@(_ZN5flash16flash_fwd_kernelI23Flash_fwd_kernel_traitsILi256ELi128ELi64ELi8ELb0ELb0EN7cutlass10bfloat16_tE19Flash_kernel_traitsILi256ELi128ELi64ELi8ES3_EELb1ELb0ELb0ELb0ELb0ELb0ELb0ELb0EEEvNS_16Flash_fwd_paramsE)
        /*0188*/ 	.word	0x00000028


	//----- nvinfo : EIATTR_REGCOUNT
	.align		4
.L_76:
        /*018c*/ 	.byte	0x04, 0x2f
        /*018e*/ 	.short	(.L_78 - .L_77)
	.align		4
.L_77:
        /*0190*/ 	.word	index@(_ZN5flash16flash_fwd_kernelI23Flash_fwd_kernel_traitsILi256ELi64ELi64ELi4ELb0ELb0EN7cutlass10bfloat16_tE19Flash_kernel_traitsILi256ELi64ELi64ELi4ES3_EELb0ELb0ELb1ELb1ELb0ELb0ELb1ELb0EEEvNS_16Flash_fwd_paramsE)
        /*0194*/ 	.word	0x000000ff


	//----- nvinfo : EIATTR_FRAME_SIZE
	.align		4
.L_78:
        /*0198*/ 	.byte	0x04, 0x11
        /*019a*/ 	.short	(.L_80 - .L_79)
	.align		4
.L_79:
        /*019c*/ 	.word	index@(_ZN5flash16flash_fwd_kernelI23Flash_fwd_kernel_traitsILi256ELi64ELi64ELi4ELb0ELb0EN7cutlass10bfloat16_tE19Flash_kernel_traitsILi256ELi64ELi64ELi4ES3_EELb0ELb0ELb1ELb1ELb0ELb0ELb1ELb0EEEvNS_16Flash_fwd_paramsE)
        /*01a0*/ 	.word	0x00000048


	//----- nvinfo : EIATTR_REGCOUNT
	.align		4
.L_80:
        /*01a4*/ 	.byte	0x04, 0x2f
        /*01a6*/ 	.short	(.L_82 - .L_81)
	.align		4
.L_81:
        /*01a8*/ 	.word	index@(_ZN5flash16flash_fwd_kernelI23Flash_fwd_kernel_traitsILi256ELi64ELi64ELi4ELb0ELb0EN7cutlass10bfloat16_tE19Flash_kernel_traitsILi256ELi64ELi64ELi4ES3_EELb1ELb0ELb1ELb1ELb0ELb0ELb0ELb1EEEvNS_16Flash_fwd_paramsE)
        /*01ac*/ 	.word	0x000000ff


	//----- nvinfo : EIATTR_FRAME_SIZE
	.align		4
.L_82:
        /*01b0*/ 	.byte	0x04, 0x11
        /*01b2*/ 	.short	(.L_84 - .L_83)
	.align		4
.L_83:
        /*01b4*/ 	.word	index@(_ZN5flash16flash_fwd_kernelI23Flash_fwd_kernel_traitsILi256ELi64ELi64ELi4ELb0ELb0EN7cutlass10bfloat16_tE19Flash_kernel_traitsILi256ELi64ELi64ELi4ES3_EELb1ELb0ELb1ELb1ELb0ELb0ELb0ELb1EEEvNS_16Flash_fwd_paramsE)
        /*01b8*/ 	.word	0x000001b0


	//----- nvinfo : EIATTR_REGCOUNT
	.align		4
.L_84:
        /*01bc*/ 	.byte	0x04, 0x2f
        /*01be*/ 	.short	(.L_86 - .L_85)
	.align		4
.L_85:
        /*01c0*/ 	.word	index@(_ZN5flash16flash_fwd_kernelI23Flash_fwd_kernel_traitsILi256ELi64ELi64ELi4ELb0ELb0EN7cutlass10bfloat16_tE19Flash_kernel_traitsILi256ELi64ELi64ELi4ES3_EELb0ELb0ELb1ELb0ELb0ELb0ELb1ELb0EEEvNS_16Flash_fwd_paramsE)
        /*01c4*/ 	.word	0x000000ff


	//----- nvinfo : EIATTR_FRAME_SIZE
	.align		4
.L_86:
        /*01c8*/ 	.byte	0x04, 0x11
        /*01ca*/ 	.short	(.L_88 - .L_87)
	.align		4
.L_87:
        /*01cc*/ 	.word	index@(_ZN5flash16flash_fwd_kernelI23Flash_fwd_kernel_traitsILi256ELi64ELi64ELi4ELb0ELb0EN7cutlass10bfloat16_tE19Flash_kernel_traitsILi256ELi64ELi64ELi4ES3_EELb0ELb0ELb1ELb0ELb0ELb0ELb1ELb0EEEvNS_16Flash_fwd_paramsE)
        /*01d0*/ 	.word	0x000000c8


	//----- nvinfo : EIATTR_REGCOUNT
	.align		4
.L_88:
        /*01d4*/ 	.byte	0x04, 0x2f
        /*01d6*/ 	.short	(.L_90 - .L_89)
	.align		4
.L_89:
        /*01d8*/ 	.word	index@(_ZN5flash16flash_fwd_kernelI23Flash_fwd_kernel_traitsILi256ELi64ELi64ELi4ELb0ELb0EN7cutlass10bfloat16_tE19Flash_kernel_traitsILi256ELi64ELi64ELi4ES3_EELb1ELb0ELb1ELb0ELb0ELb0ELb0ELb1EEEvNS_16Flash_fwd_paramsE)
        /*01dc*/ 	.word	0x000000ff


	//----- nvinfo : EIATTR_FRAME_SIZE
	.align		4
.L_90:
        /*01e0*/ 	.byte	0x04, 0x11
        /*01e2*/ 	.short	(.L_92 - .L_91)
	.align		4
.L_91:
        /*01e4*/ 	.word	index@(_ZN5flash16flash_fwd_kernelI23Flash_fwd_kernel_traitsILi256ELi64ELi64ELi4ELb0ELb0EN7cutlass10bfloat16_tE19Flash_kernel_traitsILi256ELi64ELi64ELi4ES3_EELb1ELb0ELb1ELb0ELb0ELb0ELb0ELb1EEEvNS_16Flash_fwd_paramsE)
        /*01e8*/ 	.word	0x00000168


	//----- nvinfo : EIATTR_REGCOUNT
	.align		4
.L_92:
        /*01ec*/ 	.byte	0x04, 0x2f
        /*01ee*/ 	.short	(.L_94 - .L_93)
	.align		4
.L_93:
        /*01f0*/ 	.word	index@(_ZN5flash16flash_fwd_kernelI23Flash_fwd_kernel_traitsILi256ELi64ELi64ELi4ELb0ELb0EN7cutlass10bfloat16_tE19Flash_kernel_traitsILi256ELi64ELi64ELi4ES3_EELb1ELb0ELb1ELb1ELb0ELb0ELb0ELb0EEEvNS_16Flash_fwd_paramsE)
        /*01f4*/ 	.word	0x000000ff


	//----- nvinfo : EIATTR_FRAME_SIZE
	.align		4
.L_94:
        /*01f8*/ 	.byte	0x04, 0x11
        /*01fa*/ 	.short	(.L_96 - .L_95)
	.align		4
.L_95:
        /*01fc*/ 	.word	index@(_ZN5flash16flash_fwd_kernelI23Flash_fwd_kernel_traitsILi256ELi64ELi64ELi4ELb0ELb0EN7cutlass10bfloat16_tE19Flash_kernel_traitsILi256ELi64ELi64ELi4ES3_EELb1ELb0ELb1ELb1ELb0ELb0ELb0ELb0EEEvNS_16Flash_fwd_paramsE)
        /*0200*/ 	.word	0x000000d8


	//----- nvinfo : EIATTR_REGCOUNT
	.align		4
.L_96:
        /*0204*/ 	.byte	0x04, 0x2f
        /*0206*/ 	.short	(.L_98 - .L_97)
	.align		4
.L_97:
        /*0208*/ 	.word	index@(_ZN5flash16flash_fwd_kernelI23Flash_fwd_kernel_traitsILi256ELi64ELi64ELi4ELb0ELb0EN7cutlass10bfloat16_tE19Flash_kernel_traitsILi256ELi64ELi64ELi4ES3_EELb0ELb0ELb1ELb0ELb0ELb1ELb1ELb0EEEvNS_16Flash_fwd_paramsE)
        /*020c*/ 	.word	0x000000ff


	//----- nvinfo : EIATTR_FRAME_SIZE
	.align		4
.L_98:
        /*0210*/ 	.byte	0x04, 0x11
        /*0212*/ 	.short	(.L_100 - .L_99)
	.align		4
.L_99:
        /*0214*/ 	.word	index@(_ZN5flash16flash_fwd_kernelI23Flash_fwd_kernel_traitsILi256ELi64ELi64ELi4ELb0ELb0EN7cutlass10bfloat16_tE19Flash_kernel_traitsILi256ELi64ELi64ELi4ES3_EELb0ELb0ELb1ELb0ELb0ELb1ELb1ELb0EEEvNS_16Flash_fwd_paramsE)
        /*0218*/ 	.word	0x00000000


	//----- nvinfo : EIATTR_REGCOUNT
	.align		4
.L_100:
        /*021c*/ 	.byte	0x04, 0x2f
        /*021e*/ 	.short	(.L_102 - .L_101)
	.align		4
.L_101:
        /*0220*/ 	.word	index@(_ZN5flash16flash_fwd_kernelI23Flash_fwd_kernel_traitsILi256ELi64ELi64ELi4ELb0ELb0EN7cutlass10bfloat16_tE19Flash_kernel_traitsILi256ELi64ELi64ELi4ES3_EELb1ELb0ELb1ELb0ELb0ELb1ELb0ELb0EEEvNS_16Flash_fwd_paramsE)
        /*0224*/ 	.word	0x000000ff


	//----- nvinfo : EIATTR_FRAME_SIZE
	.align		4
.L_102:
        /*0228*/ 	.byte	0x04, 0x11
        /*022a*/ 	.short	(.L_104 - .L_103)
	.align		4
.L_103:
        /*022c*/ 	.word	index@(_ZN5flash16flash_fwd_kernelI23Flash_fwd_kernel_traitsILi256ELi64ELi64ELi4ELb0ELb0EN7cutlass10bfloat16_tE19Flash_kernel_traitsILi256ELi64ELi64ELi4ES3_EELb1ELb0ELb1ELb0ELb0ELb1ELb0ELb0EEEvNS_16Flash_fwd_paramsE)
        /*0230*/ 	.word	0x00000008


	//----- nvinfo : EIATTR_REGCOUNT
	.align		4
.L_104:
        /*0234*/ 	.byte	0x04, 0x2f
        /*0236*/ 	.short	(.L_106 - .L_105)
	.align		4
.L_105:
        /*0238*/ 	.word	index@(_ZN5flash16flash_fwd_kernelI23Flash_fwd_kernel_traitsILi256ELi64ELi64ELi4ELb0ELb0EN7cutlass10bfloat16_tE19Flash_kernel_traitsILi256ELi64ELi64ELi4ES3_EELb0ELb0ELb0ELb1ELb0ELb0ELb1ELb0EEEvNS_16Flash_fwd_paramsE)
        /*023c*/ 	.word	0x000000ff


	//----- nvinfo : EIATTR_FRAME_SIZE
	.align		4
.L_106:
        /*0240*/ 	.byte	0x04, 0x11
        /*0242*/ 	.short	(.L_108 - .L_107)
	.align		4
.L_107:
        /*0244*/ 	.word	index@(_ZN5flash16flash_fwd_kernelI23Flash_fwd_kernel_traitsILi256ELi64ELi64ELi4ELb0ELb0EN7cutlass10bfloat16_tE19Flash_kernel_traitsILi256ELi64ELi64ELi4ES3_EELb0ELb0ELb0ELb1ELb0ELb0ELb1ELb0EEEvNS_16Flash_fwd_paramsE)
        /*0248*/ 	.word	0x00000040


	//----- nvinfo : EIATTR_REGCOUNT
	.align		4
.L_108:
        /*024c*/ 	.byte	0x04, 0x2f
        /*024e*/ 	.short	(.L_110 - .L_109)
	.align		4
.L_109:
        /*0250*/ 	.word	index@(_ZN5flash16flash_fwd_kernelI23Flash_fwd_kernel_traitsILi256ELi64ELi64ELi4ELb0ELb0EN7cutlass10bfloat16_tE19Flash_kernel_traitsILi256ELi64ELi64ELi4ES3_EELb1ELb0ELb0ELb1ELb0ELb0ELb0ELb1EEEvNS_16Flash_fwd_paramsE)
        /*0254*/ 	.word	0x000000ff


	//----- nvinfo : EIATTR_FRAME_SIZE
	.align		4
.L_110:
        /*0258*/ 	.byte	0x04, 0x11
        /*025a*/ 	.short	(.L_112 - .L_111)
	.align		4
.L_111:
        /*025c*/ 	.word	index@(_ZN5flash16flash_fwd_kernelI23Flash_fwd_kernel_traitsILi256ELi64ELi64ELi4ELb0ELb0EN7cutlass10bfloat16_tE19Flash_kernel_traitsILi256ELi64ELi64ELi4ES3_EELb1ELb0ELb0ELb1ELb0ELb0ELb0ELb1EEEvNS_16Flash_fwd_paramsE)
        /*0260*/ 	.word	0x00000118


	//----- nvinfo : EIATTR_REGCOUNT
	.align		4
.L_112:
        /*0264*/ 	.byte	0x04, 0x2f
        /*0266*/ 	.short	(.L_114 - .L_113)
	.align		4
.L_113:
        /*0268*/ 	.word	index@(_ZN5flash16flash_fwd_kernelI23Flash_fwd_kernel_traitsILi256ELi64ELi64ELi4ELb0ELb0EN7cutlass10bfloat16_tE19Flash_kernel_traitsILi256ELi64ELi64ELi4ES3_EELb0ELb0ELb0ELb0ELb0ELb0ELb1ELb0EEEvNS_16Flash_fwd_paramsE)
        /*026c*/ 	.word	0x000000ff


	//----- nvinfo : EIATTR_FRAME_SIZE
	.align		4
.L_114:
        /*0270*/ 	.byte	0x04, 0x11
        /*0272*/ 	.short	(.L_116 - .L_115)
	.align		4
.L_115:
        /*0274*/ 	.word	index@(_ZN5flash16flash_fwd_kernelI23Flash_fwd_kernel_traitsILi256ELi64ELi64ELi4ELb0ELb0EN7cutlass10bfloat16_tE19Flash_kernel_traitsILi256ELi64ELi64ELi4ES3_EELb0ELb0ELb0ELb0ELb0ELb0ELb1ELb0EEEvNS_16Flash_fwd_paramsE)
        /*0278*/ 	.word	0x00000068


	//----- nvinfo : EIATTR_REGCOUNT
	.align		4
.L_116:
        /*027c*/ 	.byte	0x04, 0x2f
        /*027e*/ 	.short	(.L_118 - .L_117)
	.align		4
.L_117:
        /*0280*/ 	.word	index@(_ZN5flash16flash_fwd_kernelI23Flash_fwd_kernel_traitsILi256ELi64ELi64ELi4ELb0ELb0EN7cutlass10bfloat16_tE19Flash_kernel_traitsILi256ELi64ELi64ELi4ES3_EELb1ELb0ELb0ELb0ELb0ELb0ELb0ELb1EEEvNS_16Flash_fwd_paramsE)
        /*0284*/ 	.word	0x000000ff


	//----- nvinfo : EIATTR_FRAME_SIZE
	.align		4
.L_118:
        /*0288*/ 	.byte	0x04, 0x11
        /*028a*/ 	.short	(.L_120 - .L_119)
	.align		4
.L_119:
        /*028c*/ 	.word	index@(_ZN5flash16flash_fwd_kernelI23Flash_fwd_kernel_traitsILi256ELi64ELi64ELi4ELb0ELb0EN7cutlass10bfloat16_tE19Flash_kernel_traitsILi256ELi64ELi64ELi4ES3_EELb1ELb0ELb0ELb0ELb0ELb0ELb0ELb1EEEvNS_16Flash_fwd_paramsE)
        /*0290*/ 	.word	0x000000d0


	//----- nvinfo : EIATTR_REGCOUNT
	.align		4
.L_120:
        /*0294*/ 	.byte	0x04, 0x2f
        /*0296*/ 	.short	(.L_122 - .L_121)
	.align		4
.L_121:
        /*0298*/ 	.word	index@(_ZN5flash16flash_fwd_kernelI23Flash_fwd_kernel_traitsILi256ELi64ELi64ELi4ELb0ELb0EN7cutlass10bfloat16_tE19Flash_kernel_traitsILi256ELi64ELi64ELi4ES3_EELb1ELb0ELb0ELb1ELb0ELb0ELb0ELb0EEEvNS_16Flash_fwd_paramsE)
        /*029c*/ 	.word	0x000000ff


	//----- nvinfo : EIATTR_FRAME_SIZE
	.align		4
.L_122:
        /*02a0*/ 	.byte	0x04, 0x11
        /*02a2*/ 	.short	(.L_124 - .L_123)
	.align		4
.L_123:
        /*02a4*/ 	.word	index@(_ZN5flash16flash_fwd_kernelI23Flash_fwd_kernel_traitsILi256ELi64ELi64ELi4ELb0ELb0EN7cutlass10bfloat16_tE19Flash_kernel_traitsILi256ELi64ELi64ELi4ES3_EELb1ELb0ELb0ELb1ELb0ELb0ELb0ELb0EEEvNS_16Flash_fwd_paramsE)
        /*02a8*/ 	.word	0x00000090


	//----- nvinfo : EIATTR_REGCOUNT
	.align		4
.L_124:
        /*02ac*/ 	.byte	0x04, 0x2f
        /*02ae*/ 	.short	(.L_126 - .L_125)
	.align		4
.L_125:
        /*02b0*/ 	.word	index@(_ZN5flash16flash_fwd_kernelI23Flash_fwd_kernel_traitsILi256ELi64ELi64ELi4ELb0ELb0EN7cutlass10bfloat16_tE19Flash_kernel_traitsILi256ELi64ELi64ELi4ES3_EELb0ELb0ELb0ELb0ELb0ELb1ELb1ELb0EEEvNS_16Flash_fwd_paramsE)
        /*02b4*/ 	.word	0x000000ff


	//----- nvinfo : EIATTR_FRAME_SIZE
	.align		4
.L_126:
        /*02b8*/ 	.byte	0x04, 0x11
        /*02ba*/ 	.short	(.L_128 - .L_127)
	.align		4
.L_127:
        /*02bc*/ 	.word	index@(_ZN5flash16flash_fwd_kernelI23Flash_fwd_kernel_traitsILi256ELi64ELi64ELi4ELb0ELb0EN7cutlass10bfloat16_tE19Flash_kernel_traitsILi256ELi64ELi64ELi4ES3_EELb0ELb0ELb0ELb0ELb0ELb1ELb1ELb0EEEvNS_16Flash_fwd_paramsE)
        /*02c0*/ 	.word	0x00000000


	//----- nvinfo : EIATTR_REGCOUNT
	.align		4
.L_128:
        /*02c4*/ 	.byte	0x04, 0x2f
        /*02c6*/ 	.short	(.L_130 - .L_129)
	.align		4
.L_129:
        /*02c8*/ 	.word	index@(_ZN5flash16flash_fwd_kernelI23Flash_fwd_kernel_traitsILi256ELi64ELi64ELi4ELb0ELb0EN7cutlass10bfloat16_tE19Flash_kernel_traitsILi256ELi64ELi64ELi4ES3_EELb1ELb0ELb0ELb0ELb0ELb1ELb0ELb0EEEvNS_16Flash_fwd_paramsE)
        /*02cc*/ 	.word	0x000000fe


	//----- nvinfo : EIATTR_FRAME_SIZE
	.align		4
.L_130:
        /*02d0*/ 	.byte	0x04, 0x11
        /*02d2*/ 	.short	(.L_132 - .L_131)
	.align		4
.L_131:
        /*02d4*/ 	.word	index@(_ZN5flash16flash_fwd_kernelI23Flash_fwd_kernel_traitsILi256ELi64ELi64ELi4ELb0ELb0EN7cutlass10bfloat16_tE19Flash_kernel_traitsILi256ELi64ELi64ELi4ES3_EELb1ELb0ELb0ELb0ELb0ELb1ELb0ELb0EEEvNS_16Flash_fwd_paramsE)
        /*02d8*/ 	.word	0x00000000


	//----- nvinfo : EIATTR_REGCOUNT
	.align		4
.L_132:
        /*02dc*/ 	.byte	0x04, 0x2f
        /*02de*/ 	.short	(.L_134 - .L_133)
	.align		4
.L_133:
        /*02e0*/ 	.word	index@(_ZN5flash16flash_fwd_kernelI23Flash_fwd_kernel_traitsILi256ELi64ELi64ELi4ELb0ELb0EN7cutlass10bfloat16_tE19Flash_kernel_traitsILi256ELi64ELi64ELi4ES3_EELb1ELb0ELb1ELb0ELb0ELb0ELb0ELb0EEEvNS_16Flash_fwd_paramsE)
        /*02e4*/ 	.word	0x000000ff


	//----- nvinfo : EIATTR_FRAME_SIZE
	.align		4
.L_134:
        /*02e8*/ 	.byte	0x04, 0x11
        /*02ea*/ 	.short	(.L_136 - .L_135)
	.align		4
.L_135:
        /*02ec*/ 	.word	index@(_ZN5flash16flash_fwd_kernelI23Flash_fwd_kernel_traitsILi256ELi64ELi64ELi4ELb0ELb0EN7cutlass10bfloat16_tE19Flash_kernel_traitsILi256ELi64ELi64ELi4ES3_EELb1ELb0ELb1ELb0ELb0ELb0ELb0ELb0EEEvNS_16Flash_fwd_paramsE)
        /*02f0*/ 	.word	0x000000c8


	//----- nvinfo : EIATTR_REGCOUNT
	.align		4
.L_136:
        /*02f4*/ 	.byte	0x04, 0x2f
        /*02f6*/ 	.short	(.L_138 - .L_137)
	.align		4
.L_137:
        /*02f8*/ 	.word	index@(_ZN5flash16flash_fwd_kernelI23Flash_fwd_kernel_traitsILi256ELi64ELi64ELi4ELb0ELb0EN7cutlass10bfloat16_tE19Flash_kernel_traitsILi256ELi64ELi64ELi4ES3_EELb1ELb0ELb0ELb0ELb0ELb0ELb0ELb0EEEvNS_16Flash_fwd_paramsE)
        /*02fc*/ 	.word	0x000000ff


	//----- nvinfo : EIATTR_FRAME_SIZE
	.align		4
.L_138:
        /*0300*/ 	.byte	0x04, 0x11
        /*0302*/ 	.short	(.L_140 - .L_139)
	.align		4
.L_139:
        /*0304*/ 	.word	index@(_ZN5flash16flash_fwd_kernelI23Flash_fwd_kernel_traitsILi256ELi64ELi64ELi4ELb0ELb0EN7cutlass10bfloat16_tE19Flash_kernel_traitsILi256ELi64ELi64ELi4ES3_EELb1ELb0ELb0ELb0ELb0ELb0ELb0ELb0EEEvNS_16Flash_fwd_paramsE)
        /*0308*/ 	.word	0x00000078


	//----- nvinfo : EIATTR_REGCOUNT
	.align		4
.L_140:
        /*030c*/ 	.byte	0x04, 0x2f
        /*030e*/ 	.short	(.L_142 - .L_141)
	.align		4
.L_141:
        /*0310*/ 	.word	index@(_ZN5flash16flash_fwd_kernelI23Flash_fwd_kernel_traitsILi256ELi128ELi64ELi8ELb0ELb0EN7cutlass10bfloat16_tE19Flash_kernel_traitsILi256ELi128ELi64ELi8ES3_EELb0ELb0ELb1ELb1ELb0ELb0ELb0ELb0EEEvNS_16Flash_fwd_paramsE)
        /*0314*/ 	.word	0x000000ff


	//----- nvinfo : EIATTR_FRAME_SIZE
	.align		4
.L_142:
        /*0318*/ 	.byte	0x04, 0x11
        /*031a*/ 	.short	(.L_144 - .L_143)
	.align		4
.L_143:
        /*031c*/ 	.word	index@(_ZN5flash16flash_fwd_kernelI23Flash_fwd_kernel_traitsILi256ELi128ELi64ELi8ELb0ELb0EN7cutlass10bfloat16_tE19Flash_kernel_traitsILi256ELi128ELi64ELi8ES3_EELb0ELb0ELb1ELb1ELb0ELb0ELb0ELb0EEEvNS_16Flash_fwd_paramsE)
        /*0320*/ 	.word	0x00000088


	//----- nvinfo : EIATTR_REGCOUNT
	.align		4
.L_144:
        /*0324*/ 	.byte	0x04, 0x2f
        /*0326*/ 	.short	(.L_146 - .L_145)
	.align		4
.L_145:
        /*0328*/ 	.word	index@(_ZN5flash16flash_fwd_kernelI23Flash_fwd_kernel_traitsILi256ELi128ELi64ELi8ELb0ELb0EN7cutlass10bfloat16_tE19Flash_kernel_traitsILi256ELi128ELi64ELi8ES3_EELb0ELb0ELb1ELb0ELb0ELb0ELb0ELb0EEEvNS_16Flash_fwd_paramsE)
        /*032c*/ 	.word	0x000000ff


	//----- nvinfo : EIATTR_FRAME_SIZE
	.align		4
.L_146:
        /*0330*/ 	.byte	0x04, 0x11
        /*0332*/ 	.short	(.L_148 - .L_147)
	.align		4
.L_147:
        /*0334*/ 	.word	index@(_ZN5flash16flash_fwd_kernelI23Flash_fwd_kernel_traitsILi256ELi128ELi64ELi8ELb0ELb0EN7cutlass10bfloat16_tE19Flash_kernel_traitsILi256ELi128ELi64ELi8ES3_EELb0ELb0ELb1ELb0ELb0ELb0ELb0ELb0EEEvNS_16Flash_fwd_paramsE)
        /*0338*/ 	.word	0x00000010


	//----- nvinfo : EIATTR_REGCOUNT
	.align		4
.L_148:
        /*033c*/ 	.byte	0x04, 0x2f
        /*033e*/ 	.short	(.L_150 - .L_149)
	.align		4
.L_149:
        /*0340*/ 	.word	index@(_ZN5flash16flash_fwd_kernelI23Flash_fwd_kernel_traitsILi256ELi128ELi64ELi8ELb0ELb0EN7cutlass10bfloat16_tE19Flash_kernel_traitsILi256ELi128ELi64ELi8ES3_EELb0ELb0ELb1ELb0ELb0ELb1ELb0ELb0EEEvNS_16Flash_fwd_paramsE)
        /*0344*/ 	.word	0x000000ff


	//----- nvinfo : EIATTR_FRAME_SIZE
	.align		4
.L_150:
        /*0348*/ 	.byte	0x04, 0x11
        /*034a*/ 	.short	(.L_152 - .L_151)
	.align		4
.L_151:
        /*034c*/ 	.word	index@(_ZN5flash16flash_fwd_kernelI23Flash_fwd_kernel_traitsILi256ELi128ELi64ELi8ELb0ELb0EN7cutlass10bfloat16_tE19Flash_kernel_traitsILi256ELi128ELi64ELi8ES3_EELb0ELb0ELb1ELb0ELb0ELb1ELb0ELb0EEEvNS_16Flash_fwd_paramsE)
        /*0350*/ 	.word	0x00000000


	//----- nvinfo : EIATTR_REGCOUNT
	.align		4
.L_152:
        /*0354*/ 	.byte	0x04, 0x2f
        /*0356*/ 	.short	(.L_154 - .L_153)
	.align		4
.L_153:
        /*0358*/ 	.word	index@(_ZN5flash16flash_fwd_kernelI23Flash_fwd_kernel_traitsILi256ELi128ELi64ELi8ELb0ELb0EN7cutlass10bfloat16_tE19Flash_kernel_traitsILi256ELi128ELi64ELi8ES3_EELb0ELb0ELb0ELb1ELb0ELb0ELb0ELb0EEEvNS_16Flash_fwd_paramsE)
        /*035c*/ 	.word	0x000000ff


	//----- nvinfo : EIATTR_FRAME_SIZE
	.align		4
.L_154:
        /*0360*/ 	.byte	0x04, 0x11
        /*0362*/ 	.short	(.L_156 - .L_155)
	.align		4
.L_155:
        /*0364*/ 	.word	index@(_ZN5flash16flash_fwd_kernelI23Flash_fwd_kernel_traitsILi256ELi128ELi64ELi8ELb0ELb0EN7cutlass10bfloat16_tE19Flash_kernel_traitsILi256ELi128ELi64ELi8ES3_EELb0ELb0ELb0ELb1ELb0ELb0ELb0ELb0EEEvNS_16Flash_fwd_paramsE)
        /*0368*/ 	.word	0x00000010


	//----- nvinfo : EIATTR_REGCOUNT
	.align		4
.L_156:
        /*036c*/ 	.byte	0x04, 0x2f
        /*036e*/ 	.short	(.L_158 - .L_157)
	.align		4
.L_157:
        /*0370*/ 	.word	index@(_ZN5flash16flash_fwd_kernelI23Flash_fwd_kernel_traitsILi256ELi128ELi64ELi8ELb0ELb0EN7cutlass10bfloat16_tE19Flash_kernel_traitsILi256ELi128ELi64ELi8ES3_EELb0ELb0ELb0ELb0ELb0ELb0ELb0ELb0EEEvNS_16Flash_fwd_paramsE)
        /*0374*/ 	.word	0x000000ff


	//----- nvinfo : EIATTR_FRAME_SIZE
	.align		4
.L_158:
        /*0378*/ 	.byte	0x04, 0x11
        /*037a*/ 	.short	(.L_160 - .L_159)
	.align		4
.L_159:
        /*037c*/ 	.word	index@(_ZN5flash16flash_fwd_kernelI23Flash_fwd_kernel_traitsILi256ELi128ELi64ELi8ELb0ELb0EN7cutlass10bfloat16_tE19Flash_kernel_traitsILi256ELi128ELi64ELi8ES3_EELb0ELb0ELb0ELb0ELb0ELb0ELb0ELb0EEEvNS_16Flash_fwd_paramsE)
        /*0380*/ 	.word	0x00000000


	//----- nvinfo : EIATTR_REGCOUNT
	.align		4
.L_160:
        /*0384*/ 	.byte	0x04, 0x2f
        /*0386*/ 	.short	(.L_162 - .L_161)
	.align		4
.L_161:
        /*0388*/ 	.word	index@(_ZN5flash16flash_fwd_kernelI23Flash_fwd_kernel_traitsILi256ELi128ELi64ELi8ELb0ELb0EN7cutlass10bfloat16_tE19Flash_kernel_traitsILi256ELi128ELi64ELi8ES3_EELb0ELb0ELb0ELb0ELb0ELb1ELb0ELb0EEEvNS_16Flash_fwd_paramsE)
        /*038c*/ 	.word	0x000000fe


	//----- nvinfo : EIATTR_FRAME_SIZE
	.align		4
.L_162:
        /*0390*/ 	.byte	0x04, 0x11
        /*0392*/ 	.short	(.L_164 - .L_163)
	.align		4
.L_163:
        /*0394*/ 	.word	index@(_ZN5flash16flash_fwd_kernelI23Flash_fwd_kernel_traitsILi256ELi128ELi64ELi8ELb0ELb0EN7cutlass10bfloat16_tE19Flash_kernel_traitsILi256ELi128ELi64ELi8ES3_EELb0ELb0ELb0ELb0ELb0ELb1ELb0ELb0EEEvNS_16Flash_fwd_paramsE)
        /*0398*/ 	.word	0x00000000


	//----- nvinfo : EIATTR_REGCOUNT
	.align		4
.L_164:
        /*039c*/ 	.byte	0x04, 0x2f
        /*039e*/ 	.short	(.L_166 - .L_165)
	.align		4
.L_165:
        /*03a0*/ 	.word	index@(_ZN5flash16flash_fwd_kernelI23Flash_fwd_kernel_traitsILi256ELi64ELi64ELi4ELb0ELb0EN7cutlass10bfloat16_tE19Flash_kernel_traitsILi256ELi64ELi64ELi4ES3_EELb0ELb0ELb1ELb1ELb0ELb0ELb0ELb0EEEvNS_16Flash_fwd_paramsE)
        /*03a4*/ 	.word	0x000000ff


	//----- nvinfo : EIATTR_FRAME_SIZE
	.align		4
.L_166:
        /*03a8*/ 	.byte	0x04, 0x11
        /*03aa*/ 	.short	(.L_168 - .L_167)
	.align		4
.L_167:
        /*03ac*/ 	.word	index@(_ZN5flash16flash_fwd_kernelI23Flash_fwd_kernel_traitsILi256ELi64ELi64ELi4ELb0ELb0EN7cutlass10bfloat16_tE19Flash_kernel_traitsILi256ELi64ELi64ELi4ES3_EELb0ELb0ELb1ELb1ELb0ELb0ELb0ELb0EEEvNS_16Flash_fwd_paramsE)
        /*03b0*/ 	.word	0x00000050


	//----- nvinfo : EIATTR_REGCOUNT
	.align		4
.L_168:
        /*03b4*/ 	.byte	0x04, 0x2f
        /*03b6*/ 	.short	(.L_170 - .L_169)
	.align		4
.L_169:
        /*03b8*/ 	.word	index@(_ZN5flash16flash_fwd_kernelI23Flash_fwd_kernel_traitsILi256ELi64ELi64ELi4ELb0ELb0EN7cutlass10bfloat16_tE19Flash_kernel_traitsILi256ELi64ELi64ELi4ES3_EELb0ELb0ELb1ELb0ELb0ELb0ELb0ELb0EEEvNS_16Flash_fwd_paramsE)
        /*03bc*/ 	.word	0x000000ff


	//----- nvinfo : EIATTR_FRAME_SIZE
	.align		4
.L_170:
        /*03c0*/ 	.byte	0x04, 0x11
        /*03c2*/ 	.short	(.L_172 - .L_171)
	.align		4
.L_171:
        /*03c4*/ 	.word	index@(_ZN5flash16flash_fwd_kernelI23Flash_fwd_kernel_traitsILi256ELi64ELi64ELi4ELb0ELb0EN7cutlass10bfloat16_tE19Flash_kernel_traitsILi256ELi64ELi64ELi4ES3_EELb0ELb0ELb1ELb0ELb0ELb0ELb0ELb0EEEvNS_16Flash_fwd_paramsE)
        /*03c8*/ 	.word	0x00000098


	//----- nvinfo : EIATTR_REGCOUNT
	.align		4
.L_172:
        /*03cc*/ 	.byte	0x04, 0x2f
        /*03ce*/ 	.short	(.L_174 - .L_173)
	.align		4
.L_173:
        /*03d0*/ 	.word	index@(_ZN5flash16flash_fwd_kernelI23Flash_fwd_kernel_traitsILi256ELi64ELi64ELi4ELb0ELb0EN7cutlass10bfloat16_tE19Flash_kernel_traitsILi256ELi64ELi64ELi4ES3_EELb0ELb0ELb1ELb0ELb0ELb1ELb0ELb0EEEvNS_16Flash_fwd_paramsE)
        /*03d4*/ 	.word	0x000000ff


	//----- nvinfo : EIATTR_FRAME_SIZE
	.align		4
.L_174:
        /*03d8*/ 	.byte	0x04, 0x11
        /*03da*/ 	.short	(.L_176 - .L_175)
	.align		4
.L_175:
        /*03dc*/ 	.word	index@(_ZN5flash16flash_fwd_kernelI23Flash_fwd_kernel_traitsILi256ELi64ELi64ELi4ELb0ELb0EN7cutlass10bfloat16_tE19Flash_kernel_traitsILi256ELi64ELi64ELi4ES3_EELb0ELb0ELb1ELb0ELb0ELb1ELb0ELb0EEEvNS_16Flash_fwd_paramsE)
        /*03e0*/ 	.word	0x00000000


	//----- nvinfo : EIATTR_REGCOUNT
	.align		4
.L_176:
        /*03e4*/ 	.byte	0x04, 0x2f
        /*03e6*/ 	.short	(.L_178 - .L_177)
	.align		4
.L_177:
        /*03e8*/ 	.word	index@(_ZN5flash16flash_fwd_kernelI23Flash_fwd_kernel_traitsILi256ELi64ELi64ELi4ELb0ELb0EN7cutlass10bfloat16_tE19Flash_kernel_traitsILi256ELi64ELi64ELi4ES3_EELb0ELb0ELb0ELb1ELb0ELb0ELb0ELb0EEEvNS_16Flash_fwd_paramsE)
        /*03ec*/ 	.word	0x000000ff


	//----- nvinfo : EIATTR_FRAME_SIZE
	.align		4
.L_178:
        /*03f0*/ 	.byte	0x04, 0x11
        /*03f2*/ 	.short	(.L_180 - .L_179)
	.align		4
.L_179:
        /*03f4*/ 	.word	index@(_ZN5flash16flash_fwd_kernelI23Flash_fwd_kernel_traitsILi256ELi64ELi64ELi4ELb0ELb0EN7cutlass10bfloat16_tE19Flash_kernel_traitsILi256ELi64ELi64ELi4ES3_EELb0ELb0ELb0ELb1ELb0ELb0ELb0ELb0EEEvNS_16Flash_fwd_paramsE)
        /*03f8*/ 	.word	0x00000010


	//----- nvinfo : EIATTR_REGCOUNT
	.align		4
.L_180:
        /*03fc*/ 	.byte	0x04, 0x2f
        /*03fe*/ 	.short	(.L_182 - .L_181)
	.align		4
.L_181:
        /*0400*/ 	.word	index@(_ZN5flash16flash_fwd_kernelI23Flash_fwd_kernel_traitsILi256ELi64ELi64ELi4ELb0ELb0EN7cutlass10bfloat16_tE19Flash_kernel_traitsILi256ELi64ELi64ELi4ES3_EELb0ELb0ELb0ELb0ELb0ELb0ELb0ELb0EEEvNS_16Flash_fwd_paramsE)
        /*0404*/ 	.word	0x000000ff


	//----- nvinfo : EIATTR_FRAME_SIZE
	.align		4
.L_182:
        /*0408*/ 	.byte	0x04, 0x11
        /*040a*/ 	.short	(.L_184 - .L_183)
	.align		4
.L_183:
        /*040c*/ 	.word	index@(_ZN5flash16flash_fwd_kernelI23Flash_fwd_kernel_traitsILi256ELi64ELi64ELi4ELb0ELb0EN7cutlass10bfloat16_tE19Flash_kernel_traitsILi256ELi64ELi64ELi4ES3_EELb0ELb0ELb0ELb0ELb0ELb0ELb0ELb0EEEvNS_16Flash_fwd_paramsE)
        /*0410*/ 	.word	0x00000010


	//----- nvinfo : EIATTR_REGCOUNT
	.align		4
.L_184:
        /*0414*/ 	.byte	0x04, 0x2f
        /*0416*/ 	.short	(.L_186 - .L_185)
	.align		4
.L_185:
        /*0418*/ 	.word	index@(_ZN5flash16flash_fwd_kernelI23Flash_fwd_kernel_traitsILi256ELi64ELi64ELi4ELb0ELb0EN7cutlass10bfloat16_tE19Flash_kernel_traitsILi256ELi64ELi64ELi4ES3_EELb0ELb0ELb0ELb0ELb0ELb1ELb0ELb0EEEvNS_16Flash_fwd_paramsE)
        /*041c*/ 	.word	0x000000fe


	//----- nvinfo : EIATTR_FRAME_SIZE
	.align		4
.L_186:
        /*0420*/ 	.byte	0x04, 0x11
        /*0422*/ 	.short	(.L_188 - .L_187)
	.align		4
.L_187:
        /*0424*/ 	.word	index@(_ZN5flash16flash_fwd_kernelI23Flash_fwd_kernel_traitsILi256ELi64ELi64ELi4ELb0ELb0EN7cutlass10bfloat16_tE19Flash_kernel_traitsILi256ELi64ELi64ELi4ES3_EELb0ELb0ELb0ELb0ELb0ELb1ELb0ELb0EEEvNS_16Flash_fwd_paramsE)
        /*0428*/ 	.word	0x00000000


	//----- nvinfo : EIATTR_MIN_STACK_SIZE
	.align		4
.L_188:
        /*042c*/ 	.byte	0x04, 0x12
        /*042e*/ 	.short	(.L_190 - .L_189)
	.align		4
.L_189:
        /*0430*/ 	.word	index@(_ZN5flash16flash_fwd_kernelI23Flash_fwd_kernel_traitsILi256ELi64ELi64ELi4ELb0ELb0EN7cutlass10bfloat16_tE19Flash_kernel_traitsILi256ELi64ELi64ELi4ES3_EELb0ELb0ELb0ELb0ELb0ELb1ELb0ELb0EEEvNS_16Flash_fwd_paramsE)
        /*0434*/ 	.word	0x00000000


	//----- nvinfo : EIATTR_MIN_STACK_SIZE
	.align		4
.L_190:
        /*0438*/ 	.byte	0x04, 0x12
        /*043a*/ 	.short	(.L_192 - .L_191)
	.align		4
.L_191:
        /*043c*/ 	.word	index@(_ZN5flash16flash_fwd_kernelI23Flash_fwd_kernel_traitsILi256ELi64ELi64ELi4ELb0ELb0EN7cutlass10bfloat16_tE19Flash_kernel_traitsILi256ELi64ELi64ELi4ES3_EELb0ELb0ELb0ELb0ELb0ELb0ELb0ELb0EEEvNS_16Flash_fwd_paramsE)
        /*0440*/ 	.word	0x00000010


	//----- nvinfo : EIATTR_MIN_STACK_SIZE
	.align		4
.L_192:
        /*0444*/ 	.byte	0x04, 0x12
        /*0446*/ 	.short	(.L_194 - .L_193)
	.align		4
.L_193:
        /*0448*/ 	.word	index@(_ZN5flash16flash_fwd_kernelI23Flash_fwd_kernel_traitsILi256ELi64ELi64ELi4ELb0ELb0EN7cutlass10bfloat16_tE19Flash_kernel_traitsILi256ELi64ELi64ELi4ES3_EELb0ELb0ELb0ELb1ELb0ELb0ELb0ELb0EEEvNS_16Flash_fwd_paramsE)
        /*044c*/ 	.word	0x00000010


	//----- nvinfo : EIATTR_MIN_STACK_SIZE
	.align		4
.L_194:
        /*0450*/ 	.byte	0x04, 0x12
        /*0452*/ 	.short	(.L_196 - .L_195)
	.align		4
.L_195:
        /*0454*/ 	.word	index@(_ZN5flash16flash_fwd_kernelI23Flash_fwd_kernel_traitsILi256ELi64ELi64ELi4ELb0ELb0EN7cutlass10bfloat16_tE19Flash_kernel_traitsILi256ELi64ELi64ELi4ES3_EELb0ELb0ELb1ELb0ELb0ELb1ELb0ELb0EEEvNS_16Flash_fwd_paramsE)
        /*0458*/ 	.word	0x00000000


	//----- nvinfo : EIATTR_MIN_STACK_SIZE
	.align		4
.L_196:
        /*045c*/ 	.byte	0x04, 0x12
        /*045e*/ 	.short	(.L_198 - .L_197)
	.align		4
.L_197:
        /*0460*/ 	.word	index@(_ZN5flash16flash_fwd_kernelI23Flash_fwd_kernel_traitsILi256ELi64ELi64ELi4ELb0ELb0EN7cutlass10bfloat16_tE19Flash_kernel_traitsILi256ELi64ELi64ELi4ES3_EELb0ELb0ELb1ELb0ELb0ELb0ELb0ELb0EEEvNS_16Flash_fwd_paramsE)
        /*0464*/ 	.word	0x00000098


	//----- nvinfo : EIATTR_MIN_STACK_SIZE
	.align		4
.L_198:
        /*0468*/ 	.byte	0x04, 0x12
        /*046a*/ 	.short	(.L_200 - .L_199)
	.align		4
.L_199:
        /*046c*/ 	.word	index@(_ZN5flash16flash_fwd_kernelI23Flash_fwd_kernel_traitsILi256ELi64ELi64ELi4ELb0ELb0EN7cutlass10bfloat16_tE19Flash_kernel_traitsILi256ELi64ELi64ELi4ES3_EELb0ELb0ELb1ELb1ELb0ELb0ELb0ELb0EEEvNS_16Flash_fwd_paramsE)
        /*0470*/ 	.word	0x00000050


	//----- nvinfo : EIATTR_MIN_STACK_SIZE
	.align		4
.L_200:
        /*0474*/ 	.byte	0x04, 0x12
        /*0476*/ 	.short	(.L_202 - .L_201)
	.align		4
.L_201:
        /*0478*/ 	.word	index@(_ZN5flash16flash_fwd_kernelI23Flash_fwd_kernel_traitsILi256ELi128ELi64ELi8ELb0ELb0EN7cutlass10bfloat16_tE19Flash_kernel_traitsILi256ELi128ELi64ELi8ES3_EELb0ELb0ELb0ELb0ELb0ELb1ELb0ELb0EEEvNS_16Flash_fwd_paramsE)
        /*047c*/ 	.word	0x00000000


	//----- nvinfo : EIATTR_MIN_STACK_SIZE
	.align		4
.L_202:
        /*0480*/ 	.byte	0x04, 0x12
        /*0482*/ 	.short	(.L_204 - .L_203)
	.align		4
.L_203:
        /*0484*/ 	.word	index@(_ZN5flash16flash_fwd_kernelI23Flash_fwd_kernel_traitsILi256ELi128ELi64ELi8ELb0ELb0EN7cutlass10bfloat16_tE19Flash_kernel_traitsILi256ELi128ELi64ELi8ES3_EELb0ELb0ELb0ELb0ELb0ELb0ELb0ELb0EEEvNS_16Flash_fwd_paramsE)
        /*0488*/ 	.word	0x00000000


	//----- nvinfo : EIATTR_MIN_STACK_SIZE
	.align		4
.L_204:
        /*048c*/ 	.byte	0x04, 0x12
        /*048e*/ 	.short	(.L_206 - .L_205)
	.align		4
.L_205:
        /*0490*/ 	.word	index@(_ZN5flash16flash_fwd_kernelI23Flash_fwd_kernel_traitsILi256ELi128ELi64ELi8ELb0ELb0EN7cutlass10bfloat16_tE19Flash_kernel_traitsILi256ELi128ELi64ELi8ES3_EELb0ELb0ELb0ELb1ELb0ELb0ELb0ELb0EEEvNS_16Flash_fwd_paramsE)
        /*0494*/ 	.word	0x00000010


	//----- nvinfo : EIATTR_MIN_STACK_SIZE
	.align		4
.L_206:
        /*0498*/ 	.byte	0x04, 0x12
        /*049a*/ 	.short	(.L_208 - .L_207)
	.align		4
.L_207:
        /*049c*/ 	.word	index@(_ZN5flash16flash_fwd_kernelI23Flash_fwd_kernel_traitsILi256ELi128ELi64ELi8ELb0ELb0EN7cutlass10bfloat16_tE19Flash_kernel_traitsILi256ELi128ELi64ELi8ES3_EELb0ELb0ELb1ELb0ELb0ELb1ELb0ELb0EEEvNS_16Flash_fwd_paramsE)
        /*04a0*/ 	.word	0x00000000


	//----- nvinfo : EIATTR_MIN_STACK_SIZE
	.align		4
.L_208:
        /*04a4*/ 	.byte	0x04, 0x12
        /*04a6*/ 	.short	(.L_210 - .L_209)
	.align		4
.L_209:
        /*04a8*/ 	.word	index@(_ZN5flash16flash_fwd_kernelI23Flash_fwd_kernel_traitsILi256ELi128ELi64ELi8ELb0ELb0EN7cutlass10bfloat16_tE19Flash_kernel_traitsILi256ELi128ELi64ELi8ES3_EELb0ELb0ELb1ELb0ELb0ELb0ELb0ELb0EEEvNS_16Flash_fwd_paramsE)
        /*04ac*/ 	.word	0x00000010


	//----- nvinfo : EIATTR_MIN_STACK_SIZE
	.align		4
.L_210:
        /*04b0*/ 	.byte	0x04, 0x12
        /*04b2*/ 	.short	(.L_212 - .L_211)
	.align		4
.L_211:
        /*04b4*/ 	.word	index@(_ZN5flash16flash_fwd_kernelI23Flash_fwd_kernel_traitsILi256ELi128ELi64ELi8ELb0ELb0EN7cutlass10bfloat16_tE19Flash_kernel_traitsILi256ELi128ELi64ELi8ES3_EELb0ELb0ELb1ELb1ELb0ELb0ELb0ELb0EEEvNS_16Flash_fwd_paramsE)
        /*04b8*/ 	.word	0x00000088


	//----- nvinfo : EIATTR_MIN_STACK_SIZE
	.align		4
.L_212:
        /*04bc*/ 	.byte	0x04, 0x12
        /*04be*/ 	.short	(.L_214 - .L_213)
	.align		4
.L_213:
        /*04c0*/ 	.word	index@(_ZN5flash16flash_fwd_kernelI23Flash_fwd_kernel_traitsILi256ELi64ELi64ELi4ELb0ELb0EN7cutlass10bfloat16_tE19Flash_kernel_traitsILi256ELi64ELi64ELi4ES3_EELb1ELb0ELb0ELb0ELb0ELb0ELb0ELb0EEEvNS_16Flash_fwd_paramsE)
        /*04c4*/ 	.word	0x00000078


	//----- nvinfo : EIATTR_MIN_STACK_SIZE
	.align		4
.L_214:
        /*04c8*/ 	.byte	0x04, 0x12
        /*04ca*/ 	.short	(.L_216 - .L_215)
	.align		4
.L_215:
        /*04cc*/ 	.word	index@(_ZN5flash16flash_fwd_kernelI23Flash_fwd_kernel_traitsILi256ELi64ELi64ELi4ELb0ELb0EN7cutlass10bfloat16_tE19Flash_kernel_traitsILi256ELi64ELi64ELi4ES3_EELb1ELb0ELb1ELb0ELb0ELb0ELb0ELb0EEEvNS_16Flash_fwd_paramsE)
        /*04d0*/ 	.word	0x000000c8


	//----- nvinfo : EIATTR_MIN_STACK_SIZE
	.align		4
.L_216:
        /*04d4*/ 	.byte	0x04, 0x12
        /*04d6*/ 	.short	(.L_218 - .L_217)
	.align		4
.L_217:
        /*04d8*/ 	.word	index@(_ZN5flash16flash_fwd_kernelI23Flash_fwd_kernel_traitsILi256ELi64ELi64ELi4ELb0ELb0EN7cutlass10bfloat16_tE19Flash_kernel_traitsILi256ELi64ELi64ELi4ES3_EELb1ELb0ELb0ELb0ELb0ELb1ELb0ELb0EEEvNS_16Flash_fwd_paramsE)
        /*04dc*/ 	.word	0x00000000


	//----- nvinfo : EIATTR_MIN_STACK_SIZE
	.align		4
.L_218:
        /*04e0*/ 	.byte	0x04, 0x12
        /*04e2*/ 	.short	(.L_220 - .L_219)
	.align		4
.L_219:
        /*04e4*/ 	.word	index@(_ZN5flash16flash_fwd_kernelI23Flash_fwd_kernel_traitsILi256ELi64ELi64ELi4ELb0ELb0EN7cutlass10bfloat16_tE19Flash_kernel_traitsILi256ELi64ELi64ELi4ES3_EELb0ELb0ELb0ELb0ELb0ELb1ELb1ELb0EEEvNS_16Flash_fwd_paramsE)
        /*04e8*/ 	.word	0x00000000


	//----- nvinfo : EIATTR_MIN_STACK_SIZE
	.align		4
.L_220:
        /*04ec*/ 	.byte	0x04, 0x12
        /*04ee*/ 	.short	(.L_222 - .L_221)
	.align		4
.L_221:
        /*04f0*/ 	.word	index@(_ZN5flash16flash_fwd_kernelI23Flash_fwd_kernel_traitsILi256ELi64ELi64ELi4ELb0ELb0EN7cutlass10bfloat16_tE19Flash_kernel_traitsILi256ELi64ELi64ELi4ES3_EELb1ELb0ELb0ELb1ELb0ELb0ELb0ELb0EEEvNS_16Flash_fwd_paramsE)
        /*04f4*/ 	.word	0x00000090


	//----- nvinfo : EIATTR_MIN_STACK_SIZE
	.align		4
.L_222:
        /*04f8*/ 	.byte	0x04, 0x12
        /*04fa*/ 	.short	(.L_224 - .L_223)
	.align		4
.L_223:
        /*04fc*/ 	.word	index@(_ZN5flash16flash_fwd_kernelI23Flash_fwd_kernel_traitsILi256ELi64ELi64ELi4ELb0ELb0EN7cutlass10bfloat16_tE19Flash_kernel_traitsILi256ELi64ELi64ELi4ES3_EELb1ELb0ELb0ELb0ELb0ELb0ELb0ELb1EEEvNS_16Flash_fwd_paramsE)
        /*0500*/ 	.word	0x000000d0


	//----- nvinfo : EIATTR_MIN_STACK_SIZE
	.align		4
.L_224:
        /*0504*/ 	.byte	0x04, 0x12
        /*0506*/ 	.short	(.L_226 - .L_225)
	.align		4
.L_225:
        /*0508*/ 	.word	index@(_ZN5flash16flash_fwd_kernelI23Flash_fwd_kernel_traitsILi256ELi64ELi64ELi4ELb0ELb0EN7cutlass10bfloat16_tE19Flash_kernel_traitsILi256ELi64ELi64ELi4ES3_EELb0ELb0ELb0ELb0ELb0ELb0ELb1ELb0EEEvNS_16Flash_fwd_paramsE)
        /*050c*/ 	.word	0x00000068


	//----- nvinfo : EIATTR_MIN_STACK_SIZE
	.align		4
.L_226:
        /*0510*/ 	.byte	0x04, 0x12
        /*0512*/ 	.short	(.L_228 - .L_227)
	.align		4
.L_227:
        /*0514*/ 	.word	index@(_ZN5flash16flash_fwd_kernelI23Flash_fwd_kernel_traitsILi256ELi64ELi64ELi4ELb0ELb0EN7cutlass10bfloat16_tE19Flash_kernel_traitsILi256ELi64ELi64ELi4ES3_EELb1ELb0ELb0ELb1ELb0ELb0ELb0ELb1EEEvNS_16Flash_fwd_paramsE)
        /*0518*/ 	.word	0x00000118


	//----- nvinfo : EIATTR_MIN_STACK_SIZE
	.align		4
.L_228:
        /*051c*/ 	.byte	0x04, 0x12
        /*051e*/ 	.short	(.L_230 - .L_229)
	.align		4
.L_229:
        /*0520*/ 	.word	index@(_ZN5flash16flash_fwd_kernelI23Flash_fwd_kernel_traitsILi256ELi64ELi64ELi4ELb0ELb0EN7cutlass10bfloat16_tE19Flash_kernel_traitsILi256ELi64ELi64ELi4ES3_EELb0ELb0ELb0ELb1ELb0ELb0ELb1ELb0EEEvNS_16Flash_fwd_paramsE)
        /*0524*/ 	.word	0x00000040


	//----- nvinfo : EIATTR_MIN_STACK_SIZE
	.align		4
.L_230:
        /*0528*/ 	.byte	0x04, 0x12
        /*052a*/ 	.short	(.L_232 - .L_231)
	.align		4
.L_231:
        /*052c*/ 	.word	index@(_ZN5flash16flash_fwd_kernelI23Flash_fwd_kernel_traitsILi256ELi64ELi64ELi4ELb0ELb0EN7cutlass10bfloat16_tE19Flash_kernel_traitsILi256ELi64ELi64ELi4ES3_EELb1ELb0ELb1ELb0ELb0ELb1ELb0ELb0EEEvNS_16Flash_fwd_paramsE)
        /*0530*/ 	.word	0x00000008


	//----- nvinfo : EIATTR_MIN_STACK_SIZE
	.align		4
.L_232:
        /*0534*/ 	.byte	0x04, 0x12
        /*0536*/ 	.short	(.L_234 - .L_233)
	.align		4
.L_233:
        /*0538*/ 	.word	index@(_ZN5flash16flash_fwd_kernelI23Flash_fwd_kernel_traitsILi256ELi64ELi64ELi4ELb0ELb0EN7cutlass10bfloat16_tE19Flash_kernel_traitsILi256ELi64ELi64ELi4ES3_EELb0ELb0ELb1ELb0ELb0ELb1ELb1ELb0EEEvNS_16Flash_fwd_paramsE)
        /*053c*/ 	.word	0x00000000


	//----- nvinfo : EIATTR_MIN_STACK_SIZE
	.align		4
.L_234:
        /*0540*/ 	.byte	0x04, 0x12
        /*0542*/ 	.short	(.L_236 - .L_235)
	.align		4
.L_235:
        /*0544*/ 	.word	index@(_ZN5flash16flash_fwd_kernelI23Flash_fwd_kernel_traitsILi256ELi64ELi64ELi4ELb0ELb0EN7cutlass10bfloat16_tE19Flash_kernel_traitsILi256ELi64ELi64ELi4ES3_EELb1ELb0ELb1ELb1ELb0ELb0ELb0ELb0EEEvNS_16Flash_fwd_paramsE)
        /*0548*/ 	.word	0x000000d8


	//----- nvinfo : EIATTR_MIN_STACK_SIZE
	.align		4
.L_236:
        /*054c*/ 	.byte	0x04, 0x12
        /*054e*/ 	.short	(.L_238 - .L_237)
	.align		4
.L_237:
        /*0550*/ 	.word	index@(_ZN5flash16flash_fwd_kernelI23Flash_fwd_kernel_traitsILi256ELi64ELi64ELi4ELb0ELb0EN7cutlass10bfloat16_tE19Flash_kernel_traitsILi256ELi64ELi64ELi4ES3_EELb1ELb0ELb1ELb0ELb0ELb0ELb0ELb1EEEvNS_16Flash_fwd_paramsE)
        /*0554*/ 	.word	0x00000168


	//----- nvinfo : EIATTR_MIN_STACK_SIZE
	.align		4
.L_238:
        /*0558*/ 	.byte	0x04, 0x12
        /*055a*/ 	.short	(.L_240 - .L_239)
	.align		4
.L_239:
        /*055c*/ 	.word	index@(_ZN5flash16flash_fwd_kernelI23Flash_fwd_kernel_traitsILi256ELi64ELi64ELi4ELb0ELb0EN7cutlass10bfloat16_tE19Flash_kernel_traitsILi256ELi64ELi64ELi4ES3_EELb0ELb0ELb1ELb0ELb0ELb0ELb1ELb0EEEvNS_16Flash_fwd_paramsE)
        /*0560*/ 	.word	0x000000c8


	//----- nvinfo : EIATTR_MIN_STACK_SIZE
	.align		4
.L_240:
        /*0564*/ 	.byte	0x04, 0x12
        /*0566*/ 	.short	(.L_242 - .L_241)
	.align		4
.L_241:
        /*0568*/ 	.word	index@(_ZN5flash16flash_fwd_kernelI23Flash_fwd_kernel_traitsILi256ELi64ELi64ELi4ELb0ELb0EN7cutlass10bfloat16_tE19Flash_kernel_traitsILi256ELi64ELi64ELi4ES3_EELb1ELb0ELb1ELb1ELb0ELb0ELb0ELb1EEEvNS_16Flash_fwd_paramsE)
        /*056c*/ 	.word	0x000001b0


	//----- nvinfo : EIATTR_MIN_STACK_SIZE
	.align		4
.L_242:
        /*0570*/ 	.byte	0x04, 0x12
        /*0572*/ 	.short	(.L_244 - .L_243)
	.align		4
.L_243:
        /*0574*/ 	.word	index@(_ZN5flash16flash_fwd_kernelI23Flash_fwd_kernel_traitsILi256ELi64ELi64ELi4ELb0ELb0EN7cutlass10bfloat16_tE19Flash_kernel_traitsILi256ELi64ELi64ELi4ES3_EELb0ELb0ELb1ELb1ELb0ELb0ELb1ELb0EEEvNS_16Flash_fwd_paramsE)
        /*0578*/ 	.word	0x00000048


	//----- nvinfo : EIATTR_MIN_STACK_SIZE
	.align		4
.L_244:
        /*057c*/ 	.byte	0x04, 0x12
        /*057e*/ 	.short	(.L_246 - .L_245)
	.align		4
.L_245:
        /*0580*/ 	.word	index@(_ZN5flash16flash_fwd_kernelI23Flash_fwd_kernel_traitsILi256ELi128ELi64ELi8ELb0ELb0EN7cutlass10bfloat16_tE19Flash_kernel_traitsILi256ELi128ELi64ELi8ES3_EELb1ELb0ELb0ELb0ELb0ELb0ELb0ELb0EEEvNS_16Flash_fwd_paramsE)
        /*0584*/ 	.word	0x00000028


	//----- nvinfo : EIATTR_MIN_STACK_SIZE
	.align		4
.L_246:
        /*0588*/ 	.byte	0x04, 0x12
        /*058a*/ 	.short	(.L_248 - .L_247)
	.align		4
.L_247:
        /*058c*/ 	.word	index@(_ZN5flash16flash_fwd_kernelI23Flash_fwd_kernel_traitsILi256ELi128ELi64ELi8ELb0ELb0EN7cutlass10bfloat16_tE19Flash_kernel_traitsILi256ELi128ELi64ELi8ES3_EELb1ELb0ELb1ELb0ELb0ELb0ELb0ELb0EEEvNS_16Flash_fwd_paramsE)
        /*0590*/ 	.word	0x00000048


	//----- nvinfo : EIATTR_MIN_STACK_SIZE
	.align		4
.L_248:
        /*0594*/ 	.byte	0x04, 0x12
        /*0596*/ 	.short	(.L_250 - .L_249)
	.align		4
.L_249:
        /*0598*/ 	.word	index@(_ZN5flash16flash_fwd_kernelI23Flash_fwd_kernel_traitsILi256ELi128ELi64ELi8ELb0ELb0EN7cutlass10bfloat16_tE19Flash_kernel_traitsILi256ELi128ELi64ELi8ES3_EELb1ELb0ELb0ELb0ELb0ELb1ELb0ELb0EEEvNS_16Flash_fwd_paramsE)
        /*059c*/ 	.word	0x00000000


	//----- nvinfo : EIATTR_MIN_STACK_SIZE
	.align		4
.L_250:
        /*05a0*/ 	.byte	0x04, 0x12
        /*05a2*/ 	.short	(.L_252 - .L_251)
	.align		4
.L_251:
        /*05a4*/ 	.word	index@(_ZN5flash16flash_fwd_kernelI23Flash_fwd_kernel_traitsILi256ELi128ELi64ELi8ELb0ELb0EN7cutlass10bfloat16_tE19Flash_kernel_traitsILi256ELi128ELi64ELi8ES3_EELb0ELb0ELb0ELb0ELb0ELb1ELb1ELb0EEEvNS_16Flash_fwd_paramsE)
        /*05a8*/ 	.word	0x00000000


	//----- nvinfo : EIATTR_MIN_STACK_SIZE
	.align		4
.L_252:
        /*05ac*/ 	.byte	0x04, 0x12
        /*05ae*/ 	.short	(.L_254 - .L_253)
	.align		4
.L_253:
        /*05b0*/ 	.word	index@(_ZN5flash16flash_fwd_kernelI23Flash_fwd_kernel_traitsILi256ELi128ELi64ELi8ELb0ELb0EN7cutlass10bfloat16_tE19Flash_kernel_traitsILi256ELi128ELi64ELi8ES3_EELb1ELb0ELb0ELb1ELb0ELb0ELb0ELb0EEEvNS_16Flash_fwd_paramsE)
        /*05b4*/ 	.word	0x00000010


	//----- nvinfo : EIATTR_MIN_STACK_SIZE
	.align		4
.L_254:
        /*05b8*/ 	.byte	0x04, 0x12
        /*05ba*/ 	.short	(.L_256 - .L_255)
	.align		4
.L_255:
        /*05bc*/ 	.word	index@(_ZN5flash16flash_fwd_kernelI23Flash_fwd_kernel_traitsILi256ELi128ELi64ELi8ELb0ELb0EN7cutlass10bfloat16_tE19Flash_kernel_traitsILi256ELi128ELi64ELi8ES3_EELb1ELb0ELb0ELb0ELb0ELb0ELb0ELb1EEEvNS_16Flash_fwd_paramsE)
        /*05c0*/ 	.word	0x000000e8


	//----- nvinfo : EIATTR_MIN_STACK_SIZE
	.align		4
.L_256:
        /*05c4*/ 	.byte	0x04, 0x12
        /*05c6*/ 	.short	(.L_258 - .L_257)
	.align		4
.L_257:
        /*05c8*/ 	.word	index@(_ZN5flash16flash_fwd_kernelI23Flash_fwd_kernel_traitsILi256ELi128ELi64ELi8ELb0ELb0EN7cutlass10bfloat16_tE19Flash_kernel_traitsILi256ELi128ELi64ELi8ES3_EELb0ELb0ELb0ELb0ELb0ELb0ELb1ELb0EEEvNS_16Flash_fwd_paramsE)
        /*05cc*/ 	.word	0x00000028


	//----- nvinfo : EIATTR_MIN_STACK_SIZE
	.align		4
.L_258:
        /*05d0*/ 	.byte	0x04, 0x12
        /*05d2*/ 	.short	(.L_260 - .L_259)
	.align		4
.L_259:
        /*05d4*/ 	.word	index@(_ZN5flash16flash_fwd_kernelI23Flash_fwd_kernel_traitsILi256ELi128ELi64ELi8ELb0ELb0EN7cutlass10bfloat16_tE19Flash_kernel_traitsILi256ELi128ELi64ELi8ES3_EELb1ELb0ELb0ELb1ELb0ELb0ELb0ELb1EEEvNS_16Flash_fwd_paramsE)
        /*05d8*/ 	.word	0x000000e0


	//----- nvinfo : EIATTR_MIN_STACK_SIZE
	.align		4
.L_260:
        /*05dc*/ 	.byte	0x04, 0x12
        /*05de*/ 	.short	(.L_262 - .L_261)
	.align		4
.L_261:
        /*05e0*/ 	.word	index@(_ZN5flash16flash_fwd_kernelI23Flash_fwd_kernel_traitsILi256ELi128ELi64ELi8ELb0ELb0EN7cutlass10bfloat16_tE19Flash_kernel_traitsILi256ELi128ELi64ELi8ES3_EELb0ELb0ELb0ELb1ELb0ELb0ELb1ELb0EEEvNS_16Flash_fwd_paramsE)
        /*05e4*/ 	.word	0x00000030


	//----- nvinfo : EIATTR_MIN_STACK_SIZE
	.align		4
.L_262:
        /*05e8*/ 	.byte	0x04, 0x12
        /*05ea*/ 	.short	(.L_264 - .L_263)
	.align		4
.L_263:
        /*05ec*/ 	.word	index@(_ZN5flash16flash_fwd_kernelI23Flash_fwd_kernel_traitsILi256ELi128ELi64ELi8ELb0ELb0EN7cutlass10bfloat16_tE19Flash_kernel_traitsILi256ELi128ELi64ELi8ES3_EELb1ELb0ELb1ELb0ELb0ELb1ELb0ELb0EEEvNS_16Flash_fwd_paramsE)
        /*05f0*/ 	.word	0x00000018


	//----- nvinfo : EIATTR_MIN_STACK_SIZE
	.align		4
.L_264:
        /*05f4*/ 	.byte	0x04, 0x12
        /*05f6*/ 	.short	(.L_266 - .L_265)
	.align		4
.L_265:
        /*05f8*/ 	.word	index@(_ZN5flash16flash_fwd_kernelI23Flash_fwd_kernel_traitsILi256ELi128ELi64ELi8ELb0ELb0EN7cutlass10bfloat16_tE19Flash_kernel_traitsILi256ELi128ELi64ELi8ES3_EELb0ELb0ELb1ELb0ELb0ELb1ELb1ELb0EEEvNS_16Flash_fwd_paramsE)
        /*05fc*/ 	.word	0x00000000


	//----- nvinfo : EIATTR_MIN_STACK_SIZE
	.align		4
.L_266:
        /*0600*/ 	.byte	0x04, 0x12
        /*0602*/ 	.short	(.L_268 - .L_267)
	.align		4
.L_267:
        /*0604*/ 	.word	index@(_ZN5flash16flash_fwd_kernelI23Flash_fwd_kernel_traitsILi256ELi128ELi64ELi8ELb0ELb0EN7cutlass10bfloat16_tE19Flash_kernel_traitsILi256ELi128ELi64ELi8ES3_EELb1ELb0ELb1ELb1ELb0ELb0ELb0ELb0EEEvNS_16Flash_fwd_paramsE)
        /*0608*/ 	.word	0x00000068


	//----- nvinfo : EIATTR_MIN_STACK_SIZE
	.align		4
.L_268:
        /*060c*/ 	.byte	0x04, 0x12
        /*060e*/ 	.short	(.L_270 - .L_269)
	.align		4
.L_269:
        /*0610*/ 	.word	index@(_ZN5flash16flash_fwd_kernelI23Flash_fwd_kernel_traitsILi256ELi128ELi64ELi8ELb0ELb0EN7cutlass10bfloat16_tE19Flash_kernel_traitsILi256ELi128ELi64ELi8ES3_EELb1ELb0ELb1ELb0ELb0ELb0ELb0ELb1EEEvNS_16Flash_fwd_paramsE)
        /*0614*/ 	.word	0x000001a8


	//----- nvinfo : EIATTR_MIN_STACK_SIZE
	.align		4
.L_270:
        /*0618*/ 	.byte	0x04, 0x12
        /*061a*/ 	.short	(.L_272 - .L_271)
	.align		4
.L_271:
        /*061c*/ 	.word	index@(_ZN5flash16flash_fwd_kernelI23Flash_fwd_kernel_traitsILi256ELi128ELi64ELi8ELb0ELb0EN7cutlass10bfloat16_tE19Flash_kernel_traitsILi256ELi128ELi64ELi8ES3_EELb0ELb0ELb1ELb0ELb0ELb0ELb1ELb0EEEvNS_16Flash_fwd_paramsE)
        /*0620*/ 	.word	0x00000020


	//----- nvinfo : EIATTR_MIN_STACK_SIZE
	.align		4
.L_272:
        /*0624*/ 	.byte	0x04, 0x12
        /*0626*/ 	.short	(.L_274 - .L_273)
	.align		4
.L_273:
        /*0628*/ 	.word	index@(_ZN5flash16flash_fwd_kernelI23Flash_fwd_kernel_traitsILi256ELi128ELi64ELi8ELb0ELb0EN7cutlass10bfloat16_tE19Flash_kernel_traitsILi256ELi128ELi64ELi8ES3_EELb1ELb0ELb1ELb1ELb0ELb0ELb0ELb1EEEvNS_16Flash_fwd_paramsE)
        /*062c*/ 	.word	0x00000218


	//----- nvinfo : EIATTR_MIN_STACK_SIZE
	.align		4
.L_274:
        /*0630*/ 	.byte	0x04, 0x12
        /*0632*/ 	.short	(.L_276 - .L_275)
	.align		4
.L_275:
        /*0634*/ 	.word	index@(_ZN5flash16flash_fwd_kernelI23Flash_fwd_kernel_traitsILi256ELi128ELi64ELi8ELb0ELb0EN7cutlass10bfloat16_tE19Flash_kernel_traitsILi256ELi128ELi64ELi8ES3_EELb0ELb0ELb1ELb1ELb0ELb0ELb1ELb0EEEvNS_16Flash_fwd_paramsE)
        /*0638*/ 	.word	0x00000088
.L_276:


//--------------------- .nv.compat                --------------------------
	.section	.nv.compat,"",@"SHT_CUDA_COMPAT_INFO"
	.align	4
        /*0000*/ 	.byte	0x02, 0x09, 0x01, 0x00, 0x02, 0x02, 0x01, 0x00, 0x02, 0x05, 0x05, 0x00, 0x03, 0x07, 0x01, 0x01
        /*0010*/ 	.byte	0x02, 0x03, 0x00, 0x00, 0x02, 0x06, 0x01, 0x00, 0x04, 0x0b, 0x08, 0x00, 0x00, 0x00, 0x00, 0x00
        /*0020*/ 	.byte	0x00, 0x00, 0x00, 0x00


//--------------------- .nv.info._ZN5flash16flash_fwd_kernelI23Flash_fwd_kernel_traitsILi256ELi64ELi64ELi4ELb0ELb0EN7cutlass10bfloat16_tE19Flash_kernel_traitsILi256ELi64ELi64ELi4ES3_EELb0ELb0ELb0ELb0ELb0ELb1ELb0ELb0EEEvNS_16Flash_fwd_paramsE --------------------------
	.section	.nv.info._ZN5flash16flash_fwd_kernelI23Flash_fwd_kernel_traitsILi256ELi64ELi64ELi4ELb0ELb0EN7cutlass10bfloat16_tE19Flash_kernel_traitsILi256ELi64ELi64ELi4ES3_EELb0ELb0ELb0ELb0ELb0ELb1ELb0ELb0EEEvNS_16Flash_fwd_paramsE,"",@"SHT_CUDA_INFO"
	.sectionflags	@""
	.align	4


	//----- nvinfo : EIATTR_CUDA_API_VERSION
	.align		4
        /*0000*/ 	.byte	0x04, 0x37
        /*0002*/ 	.short	(.L_278 - .L_277)
.L_277:
        /*0004*/ 	.word	0x00000082


	//----- nvinfo : EIATTR_KPARAM_INFO
	.align		4
.L_278:
        /*0008*/ 	.byte	0x04, 0x17
        /*000a*/ 	.short	(.L_280 - .L_279)
.L_279:
        /*000c*/ 	.word	0x00000000
        /*0010*/ 	.short	0x0000
        /*0012*/ 	.short	0x0000
        /*0014*/ 	.byte	0x00, 0xf0, 0x41, 0x07


	//----- nvinfo : EIATTR_SPARSE_MMA_MASK
	.align		4
.L_280:
        /*0018*/ 	.byte	0x03, 0x50
        /*001a*/ 	.short	0x0000


	//----- nvinfo : EIATTR_MAXREG_COUNT
	.align		4
        /*001c*/ 	.byte	0x03, 0x1b
        /*001e*/ 	.short	0x00ff


	//----- nvinfo : EIATTR_NUM_BARRIERS
	.align		4
        /*0020*/ 	.byte	0x02, 0x4c
        /*0022*/ 	.byte	0x01
	.zero		1


	//----- nvinfo : EIATTR_MERCURY_ISA_VERSION
	.align		4
        /*0024*/ 	.byte	0x03, 0x5f
        /*0026*/ 	.short	0x0101


	//----- nvinfo : EIATTR_INT_WARP_WIDE_INSTR_OFFSETS
	.align		4
        /*0028*/ 	.byte	0x04, 0x31
        /*002a*/ 	.short	(.L_282 - .L_281)


	//   ....[0]....
.L_281:
        /*002c*/ 	.word	0x00001480


	//   ....[1]....
        /*0030*/ 	.word	0x00001870


	//----- nvinfo : EIATTR_COOP_GROUP_MASK_REGIDS
	.align		4
.L_282:
        /*0034*/ 	.byte	0x04, 0x29
        /*0036*/ 	.short	(.L_284 - .L_283)


	//   ....[0]....
.L_283:
        /*0038*/ 	.word	0xffffffff


	//   ....[1]....
        /*003c*/ 	.word	0xffffffff


	//   ....[2]....
        /*0040*/ 	.word	0xffffffff


	//   ....[3]....
        /*0044*/ 	.word	0xffffffff


	//   ....[4]....
        /*0048*/ 	.word	0xffffffff


	//   ....[5]....
        /*004c*/ 	.word	0xffffffff


	//   ....[6]....
        /*0050*/ 	.word	0xffffffff


	//   ....[7]....
        /*0054*/ 	.word	0xffffffff


	//   ....[8]....
        /*0058*/ 	.word	0xffffffff


	//   ....[9]....
        /*005c*/ 	.word	0xffffffff


	//   ....[10]....
        /*0060*/ 	.word	0xffffffff


	//   ....[11]....
        /*0064*/ 	.word	0xffffffff


	//----- nvinfo : EIATTR_COOP_GROUP_INSTR_OFFSETS
	.align		4
.L_284:
        /*0068*/ 	.byte	0x04, 0x28
        /*006a*/ 	.short	(.L_286 - .L_285)


	//   ....[0]....
.L_285:
        /*006c*/ 	.word	0x000034e0


	//   ....[1]....
        /*0070*/ 	.word	0x000035b0


	//   ....[2]....
        /*0074*/ 	.word	0x00003610


	//   ....[3]....
        /*0078*/ 	.word	0x00003730


	//   ....[4]....
        /*007c*/ 	.word	0x00005fa0


	//   ....[5]....
        /*0080*/ 	.word	0x00005fc0


	//   ....[6]....
        /*0084*/ 	.word	0x00006060


	//   ....[7]....
        /*0088*/ 	.word	0x00006070


	//   ....[8]....
        /*008c*/ 	.word	0x00007c40


	//   ....[9]....
        /*0090*/ 	.word	0x00007c80


	//   ....[10]....
        /*0094*/ 	.word	0x00007d10


	//   ....[11]....
        /*0098*/ 	.word	0x00007d30


	//----- nvinfo : EIATTR_EXIT_INSTR_OFFSETS
	.align		4
.L_286:
        /*009c*/ 	.byte	0x04, 0x1c
        /*009e*/ 	.short	(.L_288 - .L_287)


	//   ....[0]....
.L_287:
        /*00a0*/ 	.word	0x000004c0


	//   ....[1]....
        /*00a4*/ 	.word	0x00009b60


	//   ....[2]....
        /*00a8*/ 	.word	0x00009c70


	//   ....[3]....
        /*00ac*/ 	.word	0x0000a7b0


	//   ....[4]....
        /*00b0*/ 	.word	0x0000a840


	//----- nvinfo : EIATTR_CRS_STACK_SIZE
	.align		4
.L_288:
        /*00b4*/ 	.byte	0x04, 0x1e
        /*00b6*/ 	.short	(.L_290 - .L_289)
.L_289:
        /*00b8*/ 	.word	0x00000000


	//----- nvinfo : EIATTR_CBANK_PARAM_SIZE
	.align		4
.L_290:
        /*00bc*/ 	.byte	0x03, 0x19
        /*00be*/ 	.short	0x01d0


	//----- nvinfo : EIATTR_PARAM_CBANK
	.align		4
        /*00c0*/ 	.byte	0x04, 0x0a
        /*00c2*/ 	.short	(.L_292 - .L_291)
	.align		4
.L_291:
        /*00c4*/ 	.word	index@(.nv.constant0._ZN5flash16flash_fwd_kernelI23Flash_fwd_kernel_traitsILi256ELi64ELi64ELi4ELb0ELb0EN7cutlass10bfloat16_tE19Flash_kernel_traitsILi256ELi64ELi64ELi4ES3_EELb0ELb0ELb0ELb0ELb0ELb1ELb0ELb0EEEvNS_16Flash_fwd_paramsE)
        /*00c8*/ 	.short	0x0210
        /*00ca*/ 	.short	0x01d0


	//----- nvinfo : EIATTR_SW_WAR
	.align		4
.L_292:
        /*00cc*/ 	.byte	0x04, 0x36
        /*00ce*/ 	.short	(.L_294 - .L_293)
.L_293:
        /*00d0*/ 	.word	0x00000008
.L_294:


//--------------------- .nv.info._ZN5flash16flash_fwd_kernelI23Flash_fwd_kernel_traitsILi256ELi64ELi64ELi4ELb0ELb0EN7cutlass10bfloat16_tE19Flash_kernel_traitsILi256ELi64ELi64ELi4ES3_EELb0ELb0ELb0ELb0ELb0ELb0ELb0ELb0EEEvNS_16Flash_fwd_paramsE --------------------------
	.section	.nv.info._ZN5flash16flash_fwd_kernelI23Flash_fwd_kernel_traitsILi256ELi64ELi64ELi4ELb0ELb0EN7cutlass10bfloat16_tE19Flash_kernel_traitsILi256ELi64ELi64ELi4ES3_EELb0ELb0ELb0ELb0ELb0ELb0ELb0ELb0EEEvNS_16Flash_fwd_paramsE,"",@"SHT_CUDA_INFO"
	.sectionflags	@""
	.align	4


	//----- nvinfo : EIATTR_CUDA_API_VERSION
	.align		4
        /*0000*/ 	.byte	0x04, 0x37
        /*0002*/ 	.short	(.L_296 - .L_295)
.L_295:
        /*0004*/ 	.word	0x00000082


	//----- nvinfo : EIATTR_KPARAM_INFO
	.align		4
.L_296:
        /*0008*/ 	.byte	0x04, 0x17
        /*000a*/ 	.short	(.L_298 - .L_297)
.L_297:
        /*000c*/ 	.word	0x00000000
        /*0010*/ 	.short	0x0000
        /*0012*/ 	.short	0x0000
        /*0014*/ 	.byte	0x00, 0xf0, 0x41, 0x07


	//----- nvinfo : EIATTR_SPARSE_MMA_MASK
	.align		4
.L_298:
        /*0018*/ 	.byte	0x03, 0x50
        /*001a*/ 	.short	0x0000


	//----- nvinfo : EIATTR_MAXREG_COUNT
	.align		4
        /*001c*/ 	.byte	0x03, 0x1b
        /*001e*/ 	.short	0x00ff


	//----- nvinfo : EIATTR_NUM_BARRIERS
	.align		4
        /*0020*/ 	.byte	0x02, 0x4c
        /*0022*/ 	.byte	0x01
	.zero		1


	//----- nvinfo : EIATTR_ANNOTATIONS
	.align		4
        /*0024*/ 	.byte	0x04, 0x55
        /*0026*/ 	.short	(.L_300 - .L_299)


	//   ....[0]....
.L_299:
        /*0028*/ 	.word	0x00000001
        /*002c*/ 	.byte	0xb0, 0x8d, 0x00, 0x00, 0x01, 0x00, 0x00, 0x00, 0xc0, 0x8d, 0x00, 0x00, 0x01, 0x00, 0x00, 0x00
        /*003c*/ 	.byte	0xd0, 0x8d, 0x00, 0x00, 0x01, 0x00, 0x00, 0x00, 0xe0, 0x8d, 0x00, 0x00, 0x01, 0x00, 0x00, 0x00
        /*004c*/ 	.byte	0xd0, 0xa7, 0x00, 0x00, 0x01, 0x00, 0x00, 0x00, 0xe0, 0xa7, 0x00, 0x00, 0x01, 0x00, 0x00, 0x00
        /*005c*/ 	.byte	0x40, 0xa8, 0x00, 0x00, 0x01, 0x00, 0x00, 0x00, 0xe0, 0xa9, 0x00, 0x00


	//----- nvinfo : EIATTR_MERCURY_ISA_VERSION
	.align		4
.L_300:
        /*0068*/ 	.byte	0x03, 0x5f
        /*006a*/ 	.short	0x0101


	//----- nvinfo : EIATTR_COOP_GROUP_MASK_REGIDS
	.align		4
        /*006c*/ 	.byte	0x04, 0x29
        /*006e*/ 	.short	(.L_302 - .L_301)


	//   ....[0]....
.L_301:
        /*0070*/ 	.word	0xffffffff


	//   ....[1]....
        /*0074*/ 	.word	0xffffffff


	//   ....[2]....
        /*0078*/ 	.word	0xffffffff


	//   ....[3]....
        /*007c*/ 	.word	0xffffffff


	//   ....[4]....
        /*0080*/ 	.word	0xffffffff


	//   ....[5]....
        /*0084*/ 	.word	0xffffffff


	//   ....[6]....
        /*0088*/ 	.word	0xffffffff


	//   ....[7]....
        /*008c*/ 	.word	0xffffffff


	//   ....[8]....
        /*0090*/ 	.word	0xffffffff


	//   ....[9]....
        /*0094*/ 	.word	0xffffffff


	//   ....[10]....
        /*0098*/ 	.word	0xffffffff


	//   ....[11]....
        /*009c*/ 	.word	0xffffffff


	//----- nvinfo : EIATTR_COOP_GROUP_INSTR_OFFSETS
	.align		4
.L_302:
        /*00a0*/ 	.byte	0x04, 0x28
        /*00a2*/ 	.short	(.L_304 - .L_303)


	//   ....[0]....
.L_303:
        /*00a4*/ 	.word	0x000054b0


	//   ....[1]....
        /*00a8*/ 	.word	0x000054d0


	//   ....[2]....
        /*00ac*/ 	.word	0x00005570


	//   ....[3]....
        /*00b0*/ 	.word	0x00005580


	//   ....[4]....
        /*00b4*/ 	.word	0x00008d50


	//   ....[5]....
        /*00b8*/ 	.word	0x00008d70


	//   ....[6]....
        /*00bc*/ 	.word	0x00008e10


	//   ....[7]....
        /*00c0*/ 	.word	0x00008e20


	//   ....[8]....
        /*00c4*/ 	.word	0x0000ac30


	//   ....[9]....
        /*00c8*/ 	.word	0x0000ac40


	//   ....[10]....
        /*00cc*/ 	.word	0x0000ace0


	//   ....[11]....
        /*00d0*/ 	.word	0x0000ad30


	//----- nvinfo : EIATTR_EXIT_INSTR_OFFSETS
	.align		4
.L_304:
        /*00d4*/ 	.byte	0x04, 0x1c
        /*00d6*/ 	.short	(.L_306 - .L_305)


	//   ....[0]....
.L_305:
        /*00d8*/ 	.word	0x000004d0


	//   ....[1]....
        /*00dc*/ 	.word	0x0000cc30


	//   ....[2]....
        /*00e0*/ 	.word	0x0000cd80


	//   ....[3]....
        /*00e4*/ 	.word	0x0000cda0


	//   ....[4]....
        /*00e8*/ 	.word	0x0000da40


	//   ....[5]....
        /*00ec*/ 	.word	0x0000dad0


	//----- nvinfo : EIATTR_CRS_STACK_SIZE
	.align		4
.L_306:
        /*00f0*/ 	.byte	0x04, 0x1e
        /*00f2*/ 	.short	(.L_308 - .L_307)
.L_307:
        /*00f4*/ 	.word	0x00000000


	//----- nvinfo : EIATTR_CBANK_PARAM_SIZE
	.align		4
.L_308:
        /*00f8*/ 	.byte	0x03, 0x19
        /*00fa*/ 	.short	0x01d0


	//----- nvinfo : EIATTR_PARAM_CBANK
	.align		4
        /*00fc*/ 	.byte	0x04, 0x0a
        /*00fe*/ 	.short	(.L_310 - .L_309)
	.align		4
.L_309:
        /*0100*/ 	.word	index@(.nv.constant0._ZN5flash16flash_fwd_kernelI23Flash_fwd_kernel_traitsILi256ELi64ELi64ELi4ELb0ELb0EN7cutlass10bfloat16_tE19Flash_kernel_traitsILi256ELi64ELi64ELi4ES3_EELb0ELb0ELb0ELb0ELb0ELb0ELb0ELb0EEEvNS_16Flash_fwd_paramsE)
        /*0104*/ 	.short	0x0210
        /*0106*/ 	.short	0x01d0


	//----- nvinfo : EIATTR_SW_WAR
	.align		4
.L_310:
        /*0108*/ 	.byte	0x04, 0x36
        /*010a*/ 	.short	(.L_312 - .L_311)
.L_311:
        /*010c*/ 	.word	0x00000008
.L_312:


//--------------------- .nv.info._ZN5flash16flash_fwd_kernelI23Flash_fwd_kernel_traitsILi256ELi64ELi64ELi4ELb0ELb0EN7cutlass10bfloat16_tE19Flash_kernel_traitsILi256ELi64ELi64ELi4ES3_EELb0ELb0ELb0ELb1ELb0ELb0ELb0ELb0EEEvNS_16Flash_fwd_paramsE --------------------------
	.section	.nv.info._ZN5flash16flash_fwd_kernelI23Flash_fwd_kernel_traitsILi256ELi64ELi64ELi4ELb0ELb0EN7cutlass10bfloat16_tE19Flash_kernel_traitsILi256ELi64ELi64ELi4ES3_EELb0ELb0ELb0ELb1ELb0ELb0ELb0ELb0EEEvNS_16Flash_fwd_paramsE,"",@"SHT_CUDA_INFO"
	.sectionflags	@""
	.align	4


	//----- nvinfo : EIATTR_CUDA_API_VERSION
	.align		4
        /*0000*/ 	.byte	0x04, 0x37
        /*0002*/ 	.short	(.L_314 - .L_313)
.L_313:
        /*0004*/ 	.word	0x00000082


	//----- nvinfo : EIATTR_KPARAM_INFO
	.align		4
.L_314:
        /*0008*/ 	.byte	0x04, 0x17
        /*000a*/ 	.short	(.L_316 - .L_315)
.L_315:
        /*000c*/ 	.word	0x00000000
        /*0010*/ 	.short	0x0000
        /*0012*/ 	.short	0x0000
        /*0014*/ 	.byte	0x00, 0xf0, 0x41, 0x07


	//----- nvinfo : EIATTR_SPARSE_MMA_MASK
	.align		4
.L_316:
        /*0018*/ 	.byte	0x03, 0x50
        /*001a*/ 	.short	0x0000


	//----- nvinfo : EIATTR_MAXREG_COUNT
	.align		4
        /*001c*/ 	.byte	0x03, 0x1b
        /*001e*/ 	.short	0x00ff


	//----- nvinfo : EIATTR_NUM_BARRIERS
	.align		4
        /*0020*/ 	.byte	0x02, 0x4c
        /*0022*/ 	.byte	0x01
	.zero		1


	//----- nvinfo : EIATTR_ANNOTATIONS
	.align		4
        /*0024*/ 	.byte	0x04, 0x55
        /*0026*/ 	.short	(.L_318 - .L_317)


	//   ....[0]....
.L_317:
        /*0028*/ 	.word	0x00000001
        /*002c*/ 	.byte	0xf0, 0x74, 0x00, 0x00, 0x01, 0x00, 0x00, 0x00, 0xf0, 0x7c, 0x00, 0x00, 0x01, 0x00, 0x00, 0x00
        /*003c*/ 	.byte	0xb0, 0x7e, 0x00, 0x00, 0x01, 0x00, 0x00, 0x00, 0xd0, 0x92, 0x00, 0x00


	//----- nvinfo : EIATTR_MERCURY_ISA_VERSION
	.align		4
.L_318:
        /*0048*/ 	.byte	0x03, 0x5f
        /*004a*/ 	.short	0x0101


	//----- nvinfo : EIATTR_COOP_GROUP_MASK_REGIDS
	.align		4
        /*004c*/ 	.byte	0x04, 0x29
        /*004e*/ 	.short	(.L_320 - .L_319)


	//   ....[0]....
.L_319:
        /*0050*/ 	.word	0xffffffff


	//   ....[1]....
        /*0054*/ 	.word	0xffffffff


	//   ....[2]....
        /*0058*/ 	.word	0xffffffff


	//   ....[3]....
        /*005c*/ 	.word	0xffffffff


	//   ....[4]....
        /*0060*/ 	.word	0xffffffff


	//   ....[5]....
        /*0064*/ 	.word	0xffffffff


	//   ....[6]....
        /*0068*/ 	.word	0xffffffff


	//   ....[7]....
        /*006c*/ 	.word	0xffffffff


	//   ....[8]....
        /*0070*/ 	.word	0xffffffff


	//   ....[9]....
        /*0074*/ 	.word	0xffffffff


	//   ....[10]....
        /*0078*/ 	.word	0xffffffff


	//   ....[11]....
        /*007c*/ 	.word	0xffffffff


	//----- nvinfo : EIATTR_COOP_GROUP_INSTR_OFFSETS
	.align		4
.L_320:
        /*0080*/ 	.byte	0x04, 0x28
        /*0082*/ 	.short	(.L_322 - .L_321)


	//   ....[0]....
.L_321:
        /*0084*/ 	.word	0x00005ea0


	//   ....[1]....
        /*0088*/ 	.word	0x00005ec0


	//   ....[2]....
        /*008c*/ 	.word	0x00005f60


	//   ....[3]....
        /*0090*/ 	.word	0x00005f70


	//   ....[4]....
        /*0094*/ 	.word	0x00009e70


	//   ....[5]....
        /*0098*/ 	.word	0x00009e90


	//   ....[6]....
        /*009c*/ 	.word	0x00009ee0


	//   ....[7]....
        /*00a0*/ 	.word	0x00009ef0


	//   ....[8]....
        /*00a4*/ 	.word	0x0000bcc0


	//   ....[9]....
        /*00a8*/ 	.word	0x0000bce0


	//   ....[10]....
        /*00ac*/ 	.word	0x0000bd80


	//   ....[11]....
        /*00b0*/ 	.word	0x0000beb0


	//----- nvinfo : EIATTR_EXIT_INSTR_OFFSETS
	.align		4
.L_322:
        /*00b4*/ 	.byte	0x04, 0x1c
        /*00b6*/ 	.short	(.L_324 - .L_323)


	//   ....[0]....
.L_323:
        /*00b8*/ 	.word	0x000004d0


	//   ....[1]....
        /*00bc*/ 	.word	0x0000dcf0


	//   ....[2]....
        /*00c0*/ 	.word	0x0000de40


	//   ....[3]....
        /*00c4*/ 	.word	0x0000de60


	//   ....[4]....
        /*00c8*/ 	.word	0x0000eb10


	//   ....[5]....
        /*00cc*/ 	.word	0x0000eba0


	//----- nvinfo : EIATTR_CRS_STACK_SIZE
	.align		4
.L_324:
        /*00d0*/ 	.byte	0x04, 0x1e
        /*00d2*/ 	.short	(.L_326 - .L_325)
.L_325:
        /*00d4*/ 	.word	0x00000000


	//----- nvinfo : EIATTR_CBANK_PARAM_SIZE
	.align		4
.L_326:
        /*00d8*/ 	.byte	0x03, 0x19
        /*00da*/ 	.short	0x01d0


	//----- nvinfo : EIATTR_PARAM_CBANK
	.align		4
        /*00dc*/ 	.byte	0x04, 0x0a
        /*00de*/ 	.short	(.L_328 - .L_327)
	.align		4
.L_327:
        /*00e0*/ 	.word	index@(.nv.constant0._ZN5flash16flash_fwd_kernelI23Flash_fwd_kernel_traitsILi256ELi64ELi64ELi4ELb0ELb0EN7cutlass10bfloat16_tE19Flash_kernel_traitsILi256ELi64ELi64ELi4ES3_EELb0ELb0ELb0ELb1ELb0ELb0ELb0ELb0EEEvNS_16Flash_fwd_paramsE)
        /*00e4*/ 	.short	0x0210
        /*00e6*/ 	.short	0x01d0


	//----- nvinfo : EIATTR_SW_WAR
	.align		4
.L_328:
        /*00e8*/ 	.byte	0x04, 0x36
        /*00ea*/ 	.short	(.L_330 - .L_329)
.L_329:
        /*00ec*/ 	.word	0x00000008
.L_330:


//--------------------- .nv.info._ZN5flash16flash_fwd_kernelI23Flash_fwd_kernel_traitsILi256ELi64ELi64ELi4ELb0ELb0EN7cutlass10bfloat16_tE19Flash_kernel_traitsILi256ELi64ELi64ELi4ES3_EELb0ELb0ELb1ELb0ELb0ELb1ELb0ELb0EEEvNS_16Flash_fwd_paramsE --------------------------
	.section	.nv.info._ZN5flash16flash_fwd_kernelI23Flash_fwd_kernel_traitsILi256ELi64ELi64ELi4ELb0ELb0EN7cutlass10bfloat16_tE19Flash_kernel_traitsILi256ELi64ELi64ELi4ES3_EELb0ELb0ELb1ELb0ELb0ELb1ELb0ELb0EEEvNS_16Flash_fwd_paramsE,"",@"SHT_CUDA_INFO"
	.sectionflags	@""
	.align	4


	//----- nvinfo : EIATTR_CUDA_API_VERSION
	.align		4
        /*0000*/ 	.byte	0x04, 0x37
        /*0002*/ 	.short	(.L_332 - .L_331)
.L_331:
        /*0004*/ 	.word	0x00000082


	//----- nvinfo : EIATTR_KPARAM_INFO
	.align		4
.L_332:
        /*0008*/ 	.byte	0x04, 0x17
        /*000a*/ 	.short	(.L_334 - .L_333)
.L_333:
        /*000c*/ 	.word	0x00000000
        /*0010*/ 	.short	0x0000
        /*0012*/ 	.short	0x0000
        /*0014*/ 	.byte	0x00, 0xf0, 0x41, 0x07


	//----- nvinfo : EIATTR_SPARSE_MMA_MASK
	.align		4
.L_334:
        /*0018*/ 	.byte	0x03, 0x50
        /*001a*/ 	.short	0x0000


	//----- nvinfo : EIATTR_MAXREG_COUNT
	.align		4
        /*001c*/ 	.byte	0x03, 0x1b
        /*001e*/ 	.short	0x00ff


	//----- nvinfo : EIATTR_NUM_BARRIERS
	.align		4
        /*0020*/ 	.byte	0x02, 0x4c
        /*0022*/ 	.byte	0x01
	.zero		1


	//----- nvinfo : EIATTR_MERCURY_ISA_VERSION
	.align		4
        /*0024*/ 	.byte	0x03, 0x5f
        /*0026*/ 	.short	0x0101


	//----- nvinfo : EIATTR_INT_WARP_WIDE_INSTR_OFFSETS
	.align		4
        /*0028*/ 	.byte	0x04, 0x31
        /*002a*/ 	.short	(.L_336 - .L_335)


	//   ....[0]....
.L_335:
        /*002c*/ 	.word	0x00002060


	//   ....[1]....
        /*0030*/ 	.word	0x000025f0


	//----- nvinfo : EIATTR_COOP_GROUP_MASK_REGIDS
	.align		4
.L_336:
        /*0034*/ 	.byte	0x04, 0x29
        /*0036*/ 	.short	(.L_338 - .L_337)


	//   ....[0]....
.L_337:
        /*0038*/ 	.word	0xffffffff


	//   ....[1]....
        /*003c*/ 	.word	0xffffffff


	//   ....[2]....
        /*0040*/ 	.word	0xffffffff


	//   ....[3]....
        /*0044*/ 	.word	0xffffffff


	//   ....[4]....
        /*0048*/ 	.word	0xffffffff


	//   ....[5]....
        /*004c*/ 	.word	0xffffffff


	//   ....[6]....
        /*0050*/ 	.word	0xffffffff


	//   ....[7]....
        /*0054*/ 	.word	0xffffffff


	//   ....[8]....
        /*0058*/ 	.word	0xffffffff


	//   ....[9]....
        /*005c*/ 	.word	0xffffffff


	//   ....[10]....
        /*0060*/ 	.word	0xffffffff


	//   ....[11]....
        /*0064*/ 	.word	0xffffffff


	//   ....[12]....
        /*0068*/ 	.word	0xffffffff


	//   ....[13]....
        /*006c*/ 	.word	0xffffffff


	//   ....[14]....
        /*0070*/ 	.word	0xffffffff


	//   ....[15]....
        /*0074*/ 	.word	0xffffffff


	//----- nvinfo : EIATTR_COOP_GROUP_INSTR_OFFSETS
	.align		4
.L_338:
        /*0078*/ 	.byte	0x04, 0x28
        /*007a*/ 	.short	(.L_340 - .L_339)


	//   ....[0]....
.L_339:
        /*007c*/ 	.word	0x000045f0


	//   ....[1]....
        /*0080*/ 	.word	0x000046e0


	//   ....[2]....
        /*0084*/ 	.word	0x00004710


	//   ....[3]....
        /*0088*/ 	.word	0x00004810


	//   ....[4]....
        /*008c*/ 	.word	0x000076f0


	//   ....[5]....
        /*0090*/ 	.word	0x000077d0


	//   ....[6]....
        /*0094*/ 	.word	0x000077f0


	//   ....[7]....
        /*0098*/ 	.word	0x00007810


	//   ....[8]....
        /*009c*/ 	.word	0x0000afc0


	//   ....[9]....
        /*00a0*/ 	.word	0x0000b0b0


	//   ....[10]....
        /*00a4*/ 	.word	0x0000b0d0


	//   ....[11]....
        /*00a8*/ 	.word	0x0000b0f0


	//   ....[12]....
        /*00ac*/ 	.word	0x0000ce00


	//   ....[13]....
        /*00b0*/ 	.word	0x0000ce40


	//   ....[14]....
        /*00b4*/ 	.word	0x0000ceb0


	//   ....[15]....
        /*00b8*/ 	.word	0x0000cee0


	//----- nvinfo : EIATTR_EXIT_INSTR_OFFSETS
	.align		4
.L_340:
        /*00bc*/ 	.byte	0x04, 0x1c
        /*00be*/ 	.short	(.L_342 - .L_341)


	//   ....[0]....
.L_341:
        /*00c0*/ 	.word	0x000004b0


	//   ....[1]....
        /*00c4*/ 	.word	0x00001160


	//   ....[2]....
        /*00c8*/ 	.word	0x000011f0


	//   ....[3]....
        /*00cc*/ 	.word	0x0000ed40


	//   ....[4]....
        /*00d0*/ 	.word	0x0000ee50


	//----- nvinfo : EIATTR_CRS_STACK_SIZE
	.align		4
.L_342:
        /*00d4*/ 	.byte	0x04, 0x1e
        /*00d6*/ 	.short	(.L_344 - .L_343)
.L_343:
        /*00d8*/ 	.word	0x00000000


	//----- nvinfo : EIATTR_CBANK_PARAM_SIZE
	.align		4
.L_344:
        /*00dc*/ 	.byte	0x03, 0x19
        /*00de*/ 	.short	0x01d0


	//----- nvinfo : EIATTR_PARAM_CBANK
	.align		4
        /*00e0*/ 	.byte	0x04, 0x0a
        /*00e2*/ 	.short	(.L_346 - .L_345)
	.align		4
.L_345:
        /*00e4*/ 	.word	index@(.nv.constant0._ZN5flash16flash_fwd_kernelI23Flash_fwd_kernel_traitsILi256ELi64ELi64ELi4ELb0ELb0EN7cutlass10bfloat16_tE19Flash_kernel_traitsILi256ELi64ELi64ELi4ES3_EELb0ELb0ELb1ELb0ELb0ELb1ELb0ELb0EEEvNS_16Flash_fwd_paramsE)
        /*00e8*/ 	.short	0x0210
        /*00ea*/ 	.short	0x01d0


	//----- nvinfo : EIATTR_SW_WAR
	.align		4
.L_346:
        /*00ec*/ 	.byte	0x04, 0x36
        /*00ee*/ 	.short	(.L_348 - .L_347)
.L_347:
        /*00f0*/ 	.word	0x00000008
.L_348:


//--------------------- .nv.info._ZN5flash16flash_fwd_kernelI23Flash_fwd_kernel_traitsILi256ELi64ELi64ELi4ELb0ELb0EN7cutlass10bfloat16_tE19Flash_kernel_traitsILi256ELi64ELi64ELi4ES3_EELb0ELb0ELb1ELb0ELb0ELb0ELb0ELb0EEEvNS_16Flash_fwd_paramsE --------------------------
	.section	.nv.info._ZN5flash16flash_fwd_kernelI23Flash_fwd_kernel_traitsILi256ELi64ELi64ELi4ELb0ELb0EN7cutlass10bfloat16_tE19Flash_kernel_traitsILi256ELi64ELi64ELi4ES3_EELb0ELb0ELb1ELb0ELb0ELb0ELb0ELb0EEEvNS_16Flash_fwd_paramsE,"",@"SHT_CUDA_INFO"
	.sectionflags	@""
	.align	4


	//----- nvinfo : EIATTR_CUDA_API_VERSION
	.align		4
        /*0000*/ 	.byte	0x04, 0x37
        /*0002*/ 	.short	(.L_350 - .L_349)
.L_349:
        /*0004*/ 	.word	0x00000082


	//----- nvinfo : EIATTR_KPARAM_INFO
	.align		4
.L_350:
        /*0008*/ 	.byte	0x04, 0x17
        /*000a*/ 	.short	(.L_352 - .L_351)
.L_351:
        /*000c*/ 	.word	0x00000000
        /*0010*/ 	.short	0x0000
        /*0012*/ 	.short	0x0000
        /*0014*/ 	.byte	0x00, 0xf0, 0x41, 0x07


	//----- nvinfo : EIATTR_SPARSE_MMA_MASK
	.align		4
.L_352:
        /*0018*/ 	.byte	0x03, 0x50
        /*001a*/ 	.short	0x0000


	//----- nvinfo : EIATTR_MAXREG_COUNT
	.align		4
        /*001c*/ 	.byte	0x03, 0x1b
        /*001e*/ 	.short	0x00ff


	//----- nvinfo : EIATTR_NUM_BARRIERS
	.align		4
        /*0020*/ 	.byte	0x02, 0x4c
        /*0022*/ 	.byte	0x01
	.zero		1


	//----- nvinfo : EIATTR_ANNOTATIONS
	.align		4
        /*0024*/ 	.byte	0x04, 0x55
        /*0026*/ 	.short	(.L_354 - .L_353)


	//   ....[0]....
.L_353:
        /*0028*/ 	.word	0x00000001
        /*002c*/ 	.byte	0xf0, 0x1a, 0x00, 0x00, 0x01, 0x00, 0x00, 0x00, 0x30, 0x1b, 0x00, 0x00, 0x01, 0x00, 0x00, 0x00
        /* <DEDUP_REMOVED lines=36> */
        /*027c*/ 	.byte	0xa0, 0x47, 0x01, 0x00


	//----- nvinfo : EIATTR_MERCURY_ISA_VERSION
	.align		4
.L_354:
        /*0280*/ 	.byte	0x03, 0x5f
        /*0282*/ 	.short	0x0101


	//----- nvinfo : EIATTR_COOP_GROUP_MASK_REGIDS
	.align		4
        /*0284*/ 	.byte	0x04, 0x29
        /*0286*/ 	.short	(.L_356 - .L_355)


	//   ....[0]....
.L_355:
        /*0288*/ 	.word	0xffffffff


	//   ....[1]....
        /*028c*/ 	.word	0xffffffff


	//   ....[2]....
        /*0290*/ 	.word	0xffffffff


	//   ....[3]....
        /*0294*/ 	.word	0xffffffff


	//   ....[4]....
        /*0298*/ 	.word	0xffffffff


	//   ....[5]....
        /*029c*/ 	.word	0xffffffff


	//   ....[6]....
        /*02a0*/ 	.word	0xffffffff


	//   ....[7]....
        /*02a4*/ 	.word	0xffffffff


	//   ....[8]....
        /*02a8*/ 	.word	0xffffffff


	//   ....[9]....
        /*02ac*/ 	.word	0xffffffff


	//   ....[10]....
        /*02b0*/ 	.word	0xffffffff


	//   ....[11]....
        /*02b4*/ 	.word	0xffffffff


	//   ....[12]....
        /*02b8*/ 	.word	0xffffffff


	//   ....[13]....
        /*02bc*/ 	.word	0xffffffff


	//   ....[14]....
        /*02c0*/ 	.word	0xffffffff


	//   ....[15]....
        /*02c4*/ 	.word	0xffffffff


	//----- nvinfo : EIATTR_COOP_GROUP_INSTR_OFFSETS
	.align		4
.L_356:
        /*02c8*/ 	.byte	0x04, 0x28
        /*02ca*/ 	.short	(.L_358 - .L_357)


	//   ....[0]....
.L_357:
        /*02cc*/ 	.word	0x000068a0


	//   ....[1]....
        /*02d0*/ 	.word	0x000068f0


	//   ....[2]....
        /*02d4*/ 	.word	0x00006910


	//   ....[3]....
        /*02d8*/ 	.word	0x00006970


	//   ....[4]....
        /*02dc*/ 	.word	0x0000b7f0


	//   ....[5]....
        /*02e0*/ 	.word	0x0000b880


	//   ....[6]....
        /*02e4*/ 	.word	0x0000b8a0


	//   ....[7]....
        /*02e8*/ 	.word	0x0000b8c0


	//   ....[8]....
        /*02ec*/ 	.word	0x00011080


	//   ....[9]....
        /*02f0*/ 	.word	0x000110a0


	//   ....[10]....
        /*02f4*/ 	.word	0x000110d0


	//   ....[11]....
        /*02f8*/ 	.word	0x000110e0


	//   ....[12]....
        /*02fc*/ 	.word	0x00012f50


	//   ....[13]....
        /*0300*/ 	.word	0x00012f60


	//   ....[14]....
        /*0304*/ 	.word	0x00012f90


	//   ....[15]....
        /*0308*/ 	.word	0x00012fa0


	//----- nvinfo : EIATTR_EXIT_INSTR_OFFSETS
	.align		4
.L_358:
        /*030c*/ 	.byte	0x04, 0x1c
        /*030e*/ 	.short	(.L_360 - .L_359)


	//   ....[0]....
.L_359:
        /*0310*/ 	.word	0x000004c0


	//   ....[1]....
        /*0314*/ 	.word	0x00001300


	//   ....[2]....
        /*0318*/ 	.word	0x00001390


	//   ....[3]....
        /*031c*/ 	.word	0x00014df0


	//   ....[4]....
        /*0320*/ 	.word	0x00014f40


	//   ....[5]....
        /*0324*/ 	.word	0x00014f60


	//----- nvinfo : EIATTR_CRS_STACK_SIZE
	.align		4
.L_360:
        /*0328*/ 	.byte	0x04, 0x1e
        /*032a*/ 	.short	(.L_362 - .L_361)
.L_361:
        /*032c*/ 	.word	0x00000000


	//----- nvinfo : EIATTR_CBANK_PARAM_SIZE
	.align		4
.L_362:
        /*0330*/ 	.byte	0x03, 0x19
        /*0332*/ 	.short	0x01d0


	//----- nvinfo : EIATTR_PARAM_CBANK
	.align		4
        /*0334*/ 	.byte	0x04, 0x0a
        /*0336*/ 	.short	(.L_364 - .L_363)
	.align		4
.L_363:
        /*0338*/ 	.word	index@(.nv.constant0._ZN5flash16flash_fwd_kernelI23Flash_fwd_kernel_traitsILi256ELi64ELi64ELi4ELb0ELb0EN7cutlass10bfloat16_tE19Flash_kernel_traitsILi256ELi64ELi64ELi4ES3_EELb0ELb0ELb1ELb0ELb0ELb0ELb0ELb0EEEvNS_16Flash_fwd_paramsE)
        /*033c*/ 	.short	0x0210
        /*033e*/ 	.short	0x01d0


	//----- nvinfo : EIATTR_SW_WAR
	.align		4
.L_364:
        /*0340*/ 	.byte	0x04, 0x36
        /*0342*/ 	.short	(.L_366 - .L_365)
.L_365:
        /*0344*/ 	.word	0x00000008
.L_366:


//--------------------- .nv.info._ZN5flash16flash_fwd_kernelI23Flash_fwd_kernel_traitsILi256ELi64ELi64ELi4ELb0ELb0EN7cutlass10bfloat16_tE19Flash_kernel_traitsILi256ELi64ELi64ELi4ES3_EELb0ELb0ELb1ELb1ELb0ELb0ELb0ELb0EEEvNS_16Flash_fwd_paramsE --------------------------
	.section	.nv.info._ZN5flash16flash_fwd_kernelI23Flash_fwd_kernel_traitsILi256ELi64ELi64ELi4ELb0ELb0EN7cutlass10bfloat16_tE19Flash_kernel_traitsILi256ELi64ELi64ELi4ES3_EELb0ELb0ELb1ELb1ELb0ELb0ELb0ELb0EEEvNS_16Flash_fwd_paramsE,"",@"SHT_CUDA_INFO"
	.sectionflags	@""
	.align	4


	//----- nvinfo : EIATTR_CUDA_API_VERSION
	.align		4
        /*0000*/ 	.byte	0x04, 0x37
        /*0002*/ 	.short	(.L_368 - .L_367)
.L_367:
        /*0004*/ 	.word	0x00000082


	//----- nvinfo : EIATTR_KPARAM_INFO
	.align		4
.L_368:
        /*0008*/ 	.byte	0x04, 0x17
        /*000a*/ 	.short	(.L_370 - .L_369)
.L_369:
        /*000c*/ 	.word	0x00000000
        /*0010*/ 	.short	0x0000
        /*0012*/ 	.short	0x0000
        /*0014*/ 	.byte	0x00, 0xf0, 0x41, 0x07


	//----- nvinfo : EIATTR_SPARSE_MMA_MASK
	.align		4
.L_370:
        /*0018*/ 	.byte	0x03, 0x50
        /*001a*/ 	.short	0x0000


	//----- nvinfo : EIATTR_MAXREG_COUNT
	.align		4
        /*001c*/ 	.byte	0x03, 0x1b
        /*001e*/ 	.short	0x00ff


	//----- nvinfo : EIATTR_NUM_BARRIERS
	.align		4
        /*0020*/ 	.byte	0x02, 0x4c
        /*0022*/ 	.byte	0x01
	.zero		1


	//----- nvinfo : EIATTR_ANNOTATIONS
	.align		4
        /*0024*/ 	.byte	0x04, 0x55
        /*0026*/ 	.short	(.L_372 - .L_371)


	//   ....[0]....
.L_371:
        /* <DEDUP_REMOVED lines=19> */


	//----- nvinfo : EIATTR_MERCURY_ISA_VERSION
	.align		4
.L_372:
        /*0140*/ 	.byte	0x03, 0x5f
        /*0142*/ 	.short	0x0101


	//----- nvinfo : EIATTR_COOP_GROUP_MASK_REGIDS
	.align		4
        /*0144*/ 	.byte	0x04, 0x29
        /*0146*/ 	.short	(.L_374 - .L_373)


	//   ....[0]....
.L_373:
        /*0148*/ 	.word	0xffffffff


	//   ....[1]....
        /*014c*/ 	.word	0xffffffff


	//   ....[2]....
        /*0150*/ 	.word	0xffffffff


	//   ....[3]....
        /*0154*/ 	.word	0xffffffff


	//   ....[4]....
        /*0158*/ 	.word	0xffffffff


	//   ....[5]....
        /*015c*/ 	.word	0xffffffff


	//   ....[6]....
        /*0160*/ 	.word	0xffffffff


	//   ....[7]....
        /*0164*/ 	.word	0xffffffff


	//   ....[8]....
        /*0168*/ 	.word	0xffffffff


	//   ....[9]....
        /*016c*/ 	.word	0xffffffff


	//   ....[10]....
        /*0170*/ 	.word	0xffffffff


	//   ....[11]....
        /*0174*/ 	.word	0xffffffff


	//   ....[12]....
        /*0178*/ 	.word	0xffffffff


	//   ....[13]....
        /*017c*/ 	.word	0xffffffff


	//   ....[14]....
        /*0180*/ 	.word	0xffffffff


	//   ....[15]....
        /*0184*/ 	.word	0xffffffff


	//----- nvinfo : EIATTR_COOP_GROUP_INSTR_OFFSETS
	.align		4
.L_374:
        /*0188*/ 	.byte	0x04, 0x28
        /*018a*/ 	.short	(.L_376 - .L_375)


	//   ....[0]....
.L_375:
        /*018c*/ 	.word	0x000070d0


	//   ....[1]....
        /*0190*/ 	.word	0x000070f0


	//   ....[2]....
        /*0194*/ 	.word	0x00007190


	//   ....[3]....
        /*0198*/ 	.word	0x000071a0


	//   ....[4]....
        /*019c*/ 	.word	0x0000b6a0


	//   ....[5]....
        /*01a0*/ 	.word	0x0000b6c0


	//   ....[6]....
        /*01a4*/ 	.word	0x0000b6e0


	//   ....[7]....
        /*01a8*/ 	.word	0x0000b700


	//   ....[8]....
        /*01ac*/ 	.word	0x00010930


	//   ....[9]....
        /*01b0*/ 	.word	0x00010a00


	//   ....[10]....
        /*01b4*/ 	.word	0x00010a20


	//   ....[11]....
        /*01b8*/ 	.word	0x00010a40


	//   ....[12]....
        /*01bc*/ 	.word	0x000128b0


	//   ....[13]....
        /*01c0*/ 	.word	0x000128c0


	//   ....[14]....
        /*01c4*/ 	.word	0x00012900


	//   ....[15]....
        /*01c8*/ 	.word	0x00012920


	//----- nvinfo : EIATTR_EXIT_INSTR_OFFSETS
	.align		4
.L_376:
        /*01cc*/ 	.byte	0x04, 0x1c
        /*01ce*/ 	.short	(.L_378 - .L_377)


	//   ....[0]....
.L_377:
        /*01d0*/ 	.word	0x000004c0


	//   ....[1]....
        /*01d4*/ 	.word	0x000012f0


	//   ....[2]....
        /*01d8*/ 	.word	0x00001380


	//   ....[3]....
        /*01dc*/ 	.word	0x00014740


	//   ....[4]....
        /*01e0*/ 	.word	0x00014890


	//   ....[5]....
        /*01e4*/ 	.word	0x000148b0


	//----- nvinfo : EIATTR_CRS_STACK_SIZE
	.align		4
.L_378:
        /*01e8*/ 	.byte	0x04, 0x1e
        /*01ea*/ 	.short	(.L_380 - .L_379)
.L_379:
        /*01ec*/ 	.word	0x00000000


	//----- nvinfo : EIATTR_CBANK_PARAM_SIZE
	.align		4
.L_380:
        /*01f0*/ 	.byte	0x03, 0x19
        /*01f2*/ 	.short	0x01d0


	//----- nvinfo : EIATTR_PARAM_CBANK
	.align		4
        /*01f4*/ 	.byte	0x04, 0x0a
        /*01f6*/ 	.short	(.L_382 - .L_381)
	.align		4
.L_381:
        /*01f8*/ 	.word	index@(.nv.constant0._ZN5flash16flash_fwd_kernelI23Flash_fwd_kernel_traitsILi256ELi64ELi64ELi4ELb0ELb0EN7cutlass10bfloat16_tE19Flash_kernel_traitsILi256ELi64ELi64ELi4ES3_EELb0ELb0ELb1ELb1ELb0ELb0ELb0ELb0EEEvNS_16Flash_fwd_paramsE)
        /*01fc*/ 	.short	0x0210
        /*01fe*/ 	.short	0x01d0


	//----- nvinfo : EIATTR_SW_WAR
	.align		4
.L_382:
        /*0200*/ 	.byte	0x04, 0x36
        /*0202*/ 	.short	(.L_384 - .L_383)
.L_383:
        /*0204*/ 	.word	0x00000008
.L_384:


//--------------------- .nv.info._ZN5flash16flash_fwd_kernelI23Flash_fwd_kernel_traitsILi256ELi128ELi64ELi8ELb0ELb0EN7cutlass10bfloat16_tE19Flash_kernel_traitsILi256ELi128ELi64ELi8ES3_EELb0ELb0ELb0ELb0ELb0ELb1ELb0ELb0EEEvNS_16Flash_fwd_paramsE --------------------------
	.section	.nv.info._ZN5flash16flash_fwd_kernelI23Flash_fwd_kernel_traitsILi256ELi128ELi64ELi8ELb0ELb0EN7cutlass10bfloat16_tE19Flash_kernel_traitsILi256ELi128ELi64ELi8ES3_EELb0ELb0ELb0ELb0ELb0ELb1ELb0ELb0EEEvNS_16Flash_fwd_paramsE,"",@"SHT_CUDA_INFO"
	.sectionflags	@""
	.align	4


	//----- nvinfo : EIATTR_CUDA_API_VERSION
	.align		4
        /*0000*/ 	.byte	0x04, 0x37
        /*0002*/ 	.short	(.L_386 - .L_385)
.L_385:
        /*0004*/ 	.word	0x00000082


	//----- nvinfo : EIATTR_KPARAM_INFO
	.align		4
.L_386:
        /*0008*/ 	.byte	0x04, 0x17
        /*000a*/ 	.short	(.L_388 - .L_387)
.L_387:
        /*000c*/ 	.word	0x00000000
        /*0010*/ 	.short	0x0000
        /*0012*/ 	.short	0x0000
        /*0014*/ 	.byte	0x00, 0xf0, 0x41, 0x07


	//----- nvinfo : EIATTR_SPARSE_MMA_MASK
	.align		4
.L_388:
        /*0018*/ 	.byte	0x03, 0x50
        /*001a*/ 	.short	0x0000


	//----- nvinfo : EIATTR_MAXREG_COUNT
	.align		4
        /*001c*/ 	.byte	0x03, 0x1b
        /*001e*/ 	.short	0x00ff


	//----- nvinfo : EIATTR_NUM_BARRIERS
	.align		4
        /*0020*/ 	.byte	0x02, 0x4c
        /*0022*/ 	.byte	0x01
	.zero		1


	//----- nvinfo : EIATTR_MERCURY_ISA_VERSION
	.align		4
        /*0024*/ 	.byte	0x03, 0x5f
        /*0026*/ 	.short	0x0101


	//----- nvinfo : EIATTR_COOP_GROUP_MASK_REGIDS
	.align		4
        /*0028*/ 	.byte	0x04, 0x29
        /*002a*/ 	.short	(.L_390 - .L_389)


	//   ....[0]....
.L_389:
        /*002c*/ 	.word	0xffffffff


	//   ....[1]....
        /*0030*/ 	.word	0xffffffff


	//   ....[2]....
        /*0034*/ 	.word	0xffffffff


	//   ....[3]....
        /*0038*/ 	.word	0xffffffff


	//   ....[4]....
        /*003c*/ 	.word	0xffffffff


	//   ....[5]....
        /*0040*/ 	.word	0xffffffff


	//   ....[6]....
        /*0044*/ 	.word	0xffffffff


	//   ....[7]....
        /*0048*/ 	.word	0xffffffff


	//   ....[8]....
        /*004c*/ 	.word	0xffffffff


	//   ....[9]....
        /*0050*/ 	.word	0xffffffff


	//   ....[10]....
        /*0054*/ 	.word	0xffffffff


	//   ....[11]....
        /*0058*/ 	.word	0xffffffff


	//----- nvinfo : EIATTR_COOP_GROUP_INSTR_OFFSETS
	.align		4
.L_390:
        /*005c*/ 	.byte	0x04, 0x28
        /*005e*/ 	.short	(.L_392 - .L_391)


	//   ....[0]....
.L_391:
        /*0060*/ 	.word	0x00002f80


	//   ....[1]....
        /*0064*/ 	.word	0x00003050


	//   ....[2]....
        /*0068*/ 	.word	0x000030b0


	//   ....[3]....
        /*006c*/ 	.word	0x000031d0


	//   ....[4]....
        /*0070*/ 	.word	0x000058a0


	//   ....[5]....
        /*0074*/ 	.word	0x000058c0


	//   ....[6]....
        /*0078*/ 	.word	0x00005960


	//   ....[7]....
        /*007c*/ 	.word	0x00005970


	//   ....[8]....
        /*0080*/ 	.word	0x00007540


	//   ....[9]....
        /*0084*/ 	.word	0x00007580


	//   ....[10]....
        /*0088*/ 	.word	0x00007610


	//   ....[11]....
        /*008c*/ 	.word	0x00007630


	//----- nvinfo : EIATTR_EXIT_INSTR_OFFSETS
	.align		4
.L_392:
        /*0090*/ 	.byte	0x04, 0x1c
        /*0092*/ 	.short	(.L_394 - .L_393)


	//   ....[0]....
.L_393:
        /*0094*/ 	.word	0x000004c0


	//   ....[1]....
        /*0098*/ 	.word	0x00009460


	//   ....[2]....
        /*009c*/ 	.word	0x00009570


	//   ....[3]....
        /*00a0*/ 	.word	0x0000a0b0


	//   ....[4]....
        /*00a4*/ 	.word	0x0000a140


	//----- nvinfo : EIATTR_CRS_STACK_SIZE
	.align		4
.L_394:
        /*00a8*/ 	.byte	0x04, 0x1e
        /*00aa*/ 	.short	(.L_396 - .L_395)
.L_395:
        /*00ac*/ 	.word	0x00000000


	//----- nvinfo : EIATTR_CBANK_PARAM_SIZE
	.align		4
.L_396:
        /*00b0*/ 	.byte	0x03, 0x19
        /*00b2*/ 	.short	0x01d0


	//----- nvinfo : EIATTR_PARAM_CBANK
	.align		4
        /*00b4*/ 	.byte	0x04, 0x0a
        /*00b6*/ 	.short	(.L_398 - .L_397)
	.align		4
.L_397:
        /*00b8*/ 	.word	index@(.nv.constant0._ZN5flash16flash_fwd_kernelI23Flash_fwd_kernel_traitsILi256ELi128ELi64ELi8ELb0ELb0EN7cutlass10bfloat16_tE19Flash_kernel_traitsILi256ELi128ELi64ELi8ES3_EELb0ELb0ELb0ELb0ELb0ELb1ELb0ELb0EEEvNS_16Flash_fwd_paramsE)
        /*00bc*/ 	.short	0x0210
        /*00be*/ 	.short	0x01d0


	//----- nvinfo : EIATTR_SW_WAR
	.align		4
.L_398:
        /*00c0*/ 	.byte	0x04, 0x36
        /*00c2*/ 	.short	(.L_400 - .L_399)
.L_399:
        /*00c4*/ 	.word	0x00000008
.L_400:


//--------------------- .nv.info._ZN5flash16flash_fwd_kernelI23Flash_fwd_kernel_traitsILi256ELi128ELi64ELi8ELb0ELb0EN7cutlass10bfloat16_tE19Flash_kernel_traitsILi256ELi128ELi64ELi8ES3_EELb0ELb0ELb0ELb0ELb0ELb0ELb0ELb0EEEvNS_16Flash_fwd_paramsE --------------------------
	.section	.nv.info._ZN5flash16flash_fwd_kernelI23Flash_fwd_kernel_traitsILi256ELi128ELi64ELi8ELb0ELb0EN7cutlass10bfloat16_tE19Flash_kernel_traitsILi256ELi128ELi64ELi8ES3_EELb0ELb0ELb0ELb0ELb0ELb0ELb0ELb0EEEvNS_16Flash_fwd_paramsE,"",@"SHT_CUDA_INFO"
	.sectionflags	@""
	.align	4


	//----- nvinfo : EIATTR_CUDA_API_VERSION
	.align		4
        /*0000*/ 	.byte	0x04, 0x37
        /*0002*/ 	.short	(.L_402 - .L_401)
.L_401:
        /*0004*/ 	.word	0x00000082


	//----- nvinfo : EIATTR_KPARAM_INFO
	.align		4
.L_402:
        /*0008*/ 	.byte	0x04, 0x17
        /*000a*/ 	.short	(.L_404 - .L_403)
.L_403:
        /*000c*/ 	.word	0x00000000
        /*0010*/ 	.short	0x0000
        /*0012*/ 	.short	0x0000
        /*0014*/ 	.byte	0x00, 0xf0, 0x41, 0x07


	//----- nvinfo : EIATTR_SPARSE_MMA_MASK
	.align		4
.L_404:
        /*0018*/ 	.byte	0x03, 0x50
        /*001a*/ 	.short	0x0000


	//----- nvinfo : EIATTR_MAXREG_COUNT
	.align		4
        /*001c*/ 	.byte	0x03, 0x1b
        /*001e*/ 	.short	0x00ff


	//----- nvinfo : EIATTR_NUM_BARRIERS
	.align		4
        /*0020*/ 	.byte	0x02, 0x4c
        /*0022*/ 	.byte	0x01
	.zero		1


	//----- nvinfo : EIATTR_MERCURY_ISA_VERSION
	.align		4
        /*0024*/ 	.byte	0x03, 0x5f
        /*0026*/ 	.short	0x0101


	//----- nvinfo : EIATTR_INT_WARP_WIDE_INSTR_OFFSETS
	.align		4
        /*0028*/ 	.byte	0x04, 0x31
        /*002a*/ 	.short	(.L_406 - .L_405)


	//   ....[0]....
.L_405:
        /*002c*/ 	.word	0x00005a90


	//----- nvinfo : EIATTR_COOP_GROUP_MASK_REGIDS
	.align		4
.L_406:
        /*0030*/ 	.byte	0x04, 0x29
        /*0032*/ 	.short	(.L_408 - .L_407)


	//   ....[0]....
.L_407:
        /*0034*/ 	.word	0xffffffff


	//   ....[1]....
        /*0038*/ 	.word	0xffffffff


	//   ....[2]....
        /*003c*/ 	.word	0xffffffff


	//   ....[3]....
        /*0040*/ 	.word	0xffffffff


	//   ....[4]....
        /*0044*/ 	.word	0xffffffff


	//   ....[5]....
        /*0048*/ 	.word	0xffffffff


	//   ....[6]....
        /*004c*/ 	.word	0xffffffff


	//   ....[7]....
        /*0050*/ 	.word	0xffffffff


	//   ....[8]....
        /*0054*/ 	.word	0xffffffff


	//   ....[9]....
        /*0058*/ 	.word	0xffffffff


	//   ....[10]....
        /*005c*/ 	.word	0xffffffff


	//   ....[11]....
        /*0060*/ 	.word	0xffffffff


	//----- nvinfo : EIATTR_COOP_GROUP_INSTR_OFFSETS
	.align		4
.L_408:
        /*0064*/ 	.byte	0x04, 0x28
        /*0066*/ 	.short	(.L_410 - .L_409)


	//   ....[0]....
.L_409:
        /*0068*/ 	.word	0x00004450


	//   ....[1]....
        /*006c*/ 	.word	0x00004470


	//   ....[2]....
        /*0070*/ 	.word	0x00004510


	//   ....[3]....
        /*0074*/ 	.word	0x00004520


	//   ....[4]....
        /*0078*/ 	.word	0x00007480


	//   ....[5]....
        /*007c*/ 	.word	0x000074a0


	//   ....[6]....
        /*0080*/ 	.word	0x00007500


	//   ....[7]....
        /*0084*/ 	.word	0x00007510


	//   ....[8]....
        /*0088*/ 	.word	0x00009400


	//   ....[9]....
        /*008c*/ 	.word	0x00009440


	//   ....[10]....
        /*0090*/ 	.word	0x000094e0


	//   ....[11]....
        /*0094*/ 	.word	0x00009500


	//----- nvinfo : EIATTR_EXIT_INSTR_OFFSETS
	.align		4
.L_410:
        /*0098*/ 	.byte	0x04, 0x1c
        /*009a*/ 	.short	(.L_412 - .L_411)


	//   ....[0]....
.L_411:
        /*009c*/ 	.word	0x000004c0


	//   ....[1]....
        /*00a0*/ 	.word	0x0000b410


	//   ....[2]....
        /*00a4*/ 	.word	0x0000b560


	//   ....[3]....
        /*00a8*/ 	.word	0x0000b580


	//   ....[4]....
        /*00ac*/ 	.word	0x0000c230


	//   ....[5]....
        /*00b0*/ 	.word	0x0000c2c0


	//----- nvinfo : EIATTR_CRS_STACK_SIZE
	.align		4
.L_412:
        /*00b4*/ 	.byte	0x04, 0x1e
        /*00b6*/ 	.short	(.L_414 - .L_413)
.L_413:
        /*00b8*/ 	.word	0x00000000


	//----- nvinfo : EIATTR_CBANK_PARAM_SIZE
	.align		4
.L_414:
        /*00bc*/ 	.byte	0x03, 0x19
        /*00be*/ 	.short	0x01d0


	//----- nvinfo : EIATTR_PARAM_CBANK
	.align		4
        /*00c0*/ 	.byte	0x04, 0x0a
        /*00c2*/ 	.short	(.L_416 - .L_415)
	.align		4
.L_415:
        /*00c4*/ 	.word	index@(.nv.constant0._ZN5flash16flash_fwd_kernelI23Flash_fwd_kernel_traitsILi256ELi128ELi64ELi8ELb0ELb0EN7cutlass10bfloat16_tE19Flash_kernel_traitsILi256ELi128ELi64ELi8ES3_EELb0ELb0ELb0ELb0ELb0ELb0ELb0ELb0EEEvNS_16Flash_fwd_paramsE)
        /*00c8*/ 	.short	0x0210
        /*00ca*/ 	.short	0x01d0


	//----- nvinfo : EIATTR_SW_WAR
	.align		4
.L_416:
        /*00cc*/ 	.byte	0x04, 0x36
        /*00ce*/ 	.short	(.L_418 - .L_417)
.L_417:
        /*00d0*/ 	.word	0x00000008
.L_418:


//--------------------- .nv.info._ZN5flash16flash_fwd_kernelI23Flash_fwd_kernel_traitsILi256ELi128ELi64ELi8ELb0ELb0EN7cutlass10bfloat16_tE19Flash_kernel_traitsILi256ELi128ELi64ELi8ES3_EELb0ELb0ELb0ELb1ELb0ELb0ELb0ELb0EEEvNS_16Flash_fwd_paramsE --------------------------
	.section	.nv.info._ZN5flash16flash_fwd_kernelI23Flash_fwd_kernel_traitsILi256ELi128ELi64ELi8ELb0ELb0EN7cutlass10bfloat16_tE19Flash_kernel_traitsILi256ELi128ELi64ELi8ES3_EELb0ELb0ELb0ELb1ELb0ELb0ELb0ELb0EEEvNS_16Flash_fwd_paramsE,"",@"SHT_CUDA_INFO"
	.sectionflags	@""
	.align	4


	//----- nvinfo : EIATTR_CUDA_API_VERSION
	.align		4
        /*0000*/ 	.byte	0x04, 0x37
        /*0002*/ 	.short	(.L_420 - .L_419)
.L_419:
        /*0004*/ 	.word	0x00000082


	//----- nvinfo : EIATTR_KPARAM_INFO
	.align		4
.L_420:
        /*0008*/ 	.byte	0x04, 0x17
        /*000a*/ 	.short	(.L_422 - .L_421)
.L_421:
        /*000c*/ 	.word	0x00000000
        /*0010*/ 	.short	0x0000
        /*0012*/ 	.short	0x0000
        /*0014*/ 	.byte	0x00, 0xf0, 0x41, 0x07


	//----- nvinfo : EIATTR_SPARSE_MMA_MASK
	.align		4
.L_422:
        /*0018*/ 	.byte	0x03, 0x50
        /*001a*/ 	.short	0x0000


	//----- nvinfo : EIATTR_MAXREG_COUNT
	.align		4
        /*001c*/ 	.byte	0x03, 0x1b
        /*001e*/ 	.short	0x00ff


	//----- nvinfo : EIATTR_NUM_BARRIERS
	.align		4
        /*0020*/ 	.byte	0x02, 0x4c
        /*0022*/ 	.byte	0x01
	.zero		1


	//----- nvinfo : EIATTR_ANNOTATIONS
	.align		4
        /*0024*/ 	.byte	0x04, 0x55
        /*0026*/ 	.short	(.L_424 - .L_423)


	//   ....[0]....
.L_423:
        /*0028*/ 	.word	0x00000001
        /*002c*/ 	.byte	0x20, 0x65, 0x00, 0x00, 0x01, 0x00, 0x00, 0x00, 0x40, 0x65, 0x00, 0x00, 0x01, 0x00, 0x00, 0x00
        /*003c*/ 	.byte	0x00, 0x6a, 0x00, 0x00, 0x01, 0x00, 0x00, 0x00, 0x50, 0x6b, 0x00, 0x00, 0x01, 0x00, 0x00, 0x00
        /*004c*/ 	.byte	0xe0, 0x7b, 0x00, 0x00


	//----- nvinfo : EIATTR_MERCURY_ISA_VERSION
	.align		4
.L_424:
        /*0050*/ 	.byte	0x03, 0x5f
        /*0052*/ 	.short	0x0101


	//----- nvinfo : EIATTR_INT_WARP_WIDE_INSTR_OFFSETS
	.align		4
        /*0054*/ 	.byte	0x04, 0x31
        /*0056*/ 	.short	(.L_426 - .L_425)


	//   ....[0]....
.L_425:
        /*0058*/ 	.word	0x00006570


	//----- nvinfo : EIATTR_COOP_GROUP_MASK_REGIDS
	.align		4
.L_426:
        /*005c*/ 	.byte	0x04, 0x29
        /*005e*/ 	.short	(.L_428 - .L_427)


	//   ....[0]....
.L_427:
        /*0060*/ 	.word	0xffffffff


	//   ....[1]....
        /*0064*/ 	.word	0xffffffff


	//   ....[2]....
        /*0068*/ 	.word	0xffffffff


	//   ....[3]....
        /*006c*/ 	.word	0xffffffff


	//   ....[4]....
        /*0070*/ 	.word	0xffffffff


	//   ....[5]....
        /*0074*/ 	.word	0xffffffff


	//   ....[6]....
        /*0078*/ 	.word	0xffffffff


	//   ....[7]....
        /*007c*/ 	.word	0xffffffff


	//   ....[8]....
        /*0080*/ 	.word	0xffffffff


	//   ....[9]....
        /*0084*/ 	.word	0xffffffff


	//   ....[10]....
        /*0088*/ 	.word	0xffffffff


	//   ....[11]....
        /*008c*/ 	.word	0xffffffff


	//----- nvinfo : EIATTR_COOP_GROUP_INSTR_OFFSETS
	.align		4
.L_428:
        /*0090*/ 	.byte	0x04, 0x28
        /*0092*/ 	.short	(.L_430 - .L_429)


	//   ....[0]....
.L_429:
        /*0094*/ 	.word	0x00004e70


	//   ....[1]....
        /*0098*/ 	.word	0x00004e90


	//   ....[2]....
        /*009c*/ 	.word	0x00004f30


	//   ....[3]....
        /*00a0*/ 	.word	0x00004f40


	//   ....[4]....
        /*00a4*/ 	.word	0x00008610


	//   ....[5]....
        /*00a8*/ 	.word	0x00008630


	//   ....[6]....
        /*00ac*/ 	.word	0x00008690


	//   ....[7]....
        /*00b0*/ 	.word	0x000086a0


	//   ....[8]....
        /*00b4*/ 	.word	0x0000a460


	//   ....[9]....
        /*00b8*/ 	.word	0x0000a4a0


	//   ....[10]....
        /*00bc*/ 	.word	0x0000a530


	//   ....[11]....
        /*00c0*/ 	.word	0x0000a540


	//----- nvinfo : EIATTR_EXIT_INSTR_OFFSETS
	.align		4
.L_430:
        /*00c4*/ 	.byte	0x04, 0x1c
        /*00c6*/ 	.short	(.L_432 - .L_431)


	//   ....[0]....
.L_431:
        /*00c8*/ 	.word	0x000004d0


	//   ....[1]....
        /*00cc*/ 	.word	0x0000c4a0


	//   ....[2]....
        /*00d0*/ 	.word	0x0000c5e0


	//   ....[3]....
        /*00d4*/ 	.word	0x0000c600


	//   ....[4]....
        /*00d8*/ 	.word	0x0000d2c0


	//   ....[5]....
        /*00dc*/ 	.word	0x0000d350


	//----- nvinfo : EIATTR_CRS_STACK_SIZE
	.align		4
.L_432:
        /*00e0*/ 	.byte	0x04, 0x1e
        /*00e2*/ 	.short	(.L_434 - .L_433)
.L_433:
        /*00e4*/ 	.word	0x00000000


	//----- nvinfo : EIATTR_CBANK_PARAM_SIZE
	.align		4
.L_434:
        /*00e8*/ 	.byte	0x03, 0x19
        /*00ea*/ 	.short	0x01d0


	//----- nvinfo : EIATTR_PARAM_CBANK
	.align		4
        /*00ec*/ 	.byte	0x04, 0x0a
        /*00ee*/ 	.short	(.L_436 - .L_435)
	.align		4
.L_435:
        /*00f0*/ 	.word	index@(.nv.constant0._ZN5flash16flash_fwd_kernelI23Flash_fwd_kernel_traitsILi256ELi128ELi64ELi8ELb0ELb0EN7cutlass10bfloat16_tE19Flash_kernel_traitsILi256ELi128ELi64ELi8ES3_EELb0ELb0ELb0ELb1ELb0ELb0ELb0ELb0EEEvNS_16Flash_fwd_paramsE)
        /*00f4*/ 	.short	0x0210
        /*00f6*/ 	.short	0x01d0


	//----- nvinfo : EIATTR_SW_WAR
	.align		4
.L_436:
        /*00f8*/ 	.byte	0x04, 0x36
        /*00fa*/ 	.short	(.L_438 - .L_437)
.L_437:
        /*00fc*/ 	.word	0x00000008
.L_438:


//--------------------- .nv.info._ZN5flash16flash_fwd_kernelI23Flash_fwd_kernel_traitsILi256ELi128ELi64ELi8ELb0ELb0EN7cutlass10bfloat16_tE19Flash_kernel_traitsILi256ELi128ELi64ELi8ES3_EELb0ELb0ELb1ELb0ELb0ELb1ELb0ELb0EEEvNS_16Flash_fwd_paramsE --------------------------
	.section	.nv.info._ZN5flash16flash_fwd_kernelI23Flash_fwd_kernel_traitsILi256ELi128ELi64ELi8ELb0ELb0EN7cutlass10bfloat16_tE19Flash_kernel_traitsILi256ELi128ELi64ELi8ES3_EELb0ELb0ELb1ELb0ELb0ELb1ELb0ELb0EEEvNS_16Flash_fwd_paramsE,"",@"SHT_CUDA_INFO"
	.sectionflags	@""
	.align	4


	//----- nvinfo : EIATTR_CUDA_API_VERSION
	.align		4
        /*0000*/ 	.byte	0x04, 0x37
        /*0002*/ 	.short	(.L_440 - .L_439)
.L_439:
        /*0004*/ 	.word	0x00000082


	//----- nvinfo : EIATTR_KPARAM_INFO
	.align		4
.L_440:
        /*0008*/ 	.byte	0x04, 0x17
        /*000a*/ 	.short	(.L_442 - .L_441)
.L_441:
        /*000c*/ 	.word	0x00000000
        /*0010*/ 	.short	0x0000
        /*0012*/ 	.short	0x0000
        /*0014*/ 	.byte	0x00, 0xf0, 0x41, 0x07


	//----- nvinfo : EIATTR_SPARSE_MMA_MASK
	.align		4
.L_442:
        /*0018*/ 	.byte	0x03, 0x50
        /*001a*/ 	.short	0x0000


	//----- nvinfo : EIATTR_MAXREG_COUNT
	.align		4
        /*001c*/ 	.byte	0x03, 0x1b
        /*001e*/ 	.short	0x00ff


	//----- nvinfo : EIATTR_NUM_BARRIERS
	.align		4
        /*0020*/ 	.byte	0x02, 0x4c
        /*0022*/ 	.byte	0x01
	.zero		1


	//----- nvinfo : EIATTR_MERCURY_ISA_VERSION
	.align		4
        /*0024*/ 	.byte	0x03, 0x5f
        /*0026*/ 	.short	0x0101


	//----- nvinfo : EIATTR_COOP_GROUP_MASK_REGIDS
	.align		4
        /*0028*/ 	.byte	0x04, 0x29
        /*002a*/ 	.short	(.L_444 - .L_443)


	//   ....[0]....
.L_443:
        /*002c*/ 	.word	0xffffffff


	//   ....[1]....
        /*0030*/ 	.word	0xffffffff


	//   ....[2]....
        /*0034*/ 	.word	0xffffffff


	//   ....[3]....
        /*0038*/ 	.word	0xffffffff


	//   ....[4]....
        /*003c*/ 	.word	0xffffffff


	//   ....[5]....
        /*0040*/ 	.word	0xffffffff


	//   ....[6]....
        /*0044*/ 	.word	0xffffffff


	//   ....[7]....
        /*0048*/ 	.word	0xffffffff


	//   ....[8]....
        /*004c*/ 	.word	0xffffffff


	//   ....[9]....
        /*0050*/ 	.word	0xffffffff


	//   ....[10]....
        /*0054*/ 	.word	0xffffffff


	//   ....[11]....
        /*0058*/ 	.word	0xffffffff


	//   ....[12]....
        /*005c*/ 	.word	0xffffffff


	//   ....[13]....
        /*0060*/ 	.word	0xffffffff


	//   ....[14]....
        /*0064*/ 	.word	0xffffffff


	//   ....[15]....
        /*0068*/ 	.word	0xffffffff


	//   ....[16]....
        /*006c*/ 	.word	0xffffffff


	//   ....[17]....
        /*0070*/ 	.word	0xffffffff


	//   ....[18]....
        /*0074*/ 	.word	0xffffffff


	//   ....[19]....
        /*0078*/ 	.word	0xffffffff


	//----- nvinfo : EIATTR_COOP_GROUP_INSTR_OFFSETS
	.align		4
.L_444:
        /*007c*/ 	.byte	0x04, 0x28
        /*007e*/ 	.short	(.L_446 - .L_445)


	//   ....[0]....
.L_445:
        /*0080*/ 	.word	0x00004080


	//   ....[1]....
        /*0084*/ 	.word	0x00004140


	//   ....[2]....
        /*0088*/ 	.word	0x000041a0


	//   ....[3]....
        /*008c*/ 	.word	0x00004260


	//   ....[4]....
        /*0090*/ 	.word	0x00006fc0


	//   ....[5]....
        /*0094*/ 	.word	0x00007090


	//   ....[6]....
        /*0098*/ 	.word	0x000070b0


	//   ....[7]....
        /*009c*/ 	.word	0x000070e0


	//   ....[8]....
        /*00a0*/ 	.word	0x0000a680


	//   ....[9]....
        /*00a4*/ 	.word	0x0000a770


	//   ....[10]....
        /*00a8*/ 	.word	0x0000a780


	//   ....[11]....
        /*00ac*/ 	.word	0x0000a7b0


	//   ....[12]....
        /*00b0*/ 	.word	0x0000ddb0


	//   ....[13]....
        /*00b4*/ 	.word	0x0000dea0


	//   ....[14]....
        /*00b8*/ 	.word	0x0000ded0


	//   ....[15]....
        /*00bc*/ 	.word	0x0000def0


	//   ....[16]....
        /*00c0*/ 	.word	0x0000fbf0


	//   ....[17]....
        /*00c4*/ 	.word	0x0000fc30


	//   ....[18]....
        /*00c8*/ 	.word	0x0000fca0


	//   ....[19]....
        /*00cc*/ 	.word	0x0000fcb0


	//----- nvinfo : EIATTR_EXIT_INSTR_OFFSETS
	.align		4
.L_446:
        /*00d0*/ 	.byte	0x04, 0x1c
        /*00d2*/ 	.short	(.L_448 - .L_447)


	//   ....[0]....
.L_447:
        /*00d4*/ 	.word	0x000004b0


	//   ....[1]....
        /*00d8*/ 	.word	0x00001160


	//   ....[2]....
        /*00dc*/ 	.word	0x000011f0


	//   ....[3]....
        /*00e0*/ 	.word	0x00011b30


	//   ....[4]....
        /*00e4*/ 	.word	0x00011c40


	//----- nvinfo : EIATTR_CRS_STACK_SIZE
	.align		4
.L_448:
        /*00e8*/ 	.byte	0x04, 0x1e
        /*00ea*/ 	.short	(.L_450 - .L_449)
.L_449:
        /*00ec*/ 	.word	0x00000000


	//----- nvinfo : EIATTR_CBANK_PARAM_SIZE
	.align		4
.L_450:
        /*00f0*/ 	.byte	0x03, 0x19
        /*00f2*/ 	.short	0x01d0


	//----- nvinfo : EIATTR_PARAM_CBANK
	.align		4
        /*00f4*/ 	.byte	0x04, 0x0a
        /*00f6*/ 	.short	(.L_452 - .L_451)
	.align		4
.L_451:
        /*00f8*/ 	.word	index@(.nv.constant0._ZN5flash16flash_fwd_kernelI23Flash_fwd_kernel_traitsILi256ELi128ELi64ELi8ELb0ELb0EN7cutlass10bfloat16_tE19Flash_kernel_traitsILi256ELi128ELi64ELi8ES3_EELb0ELb0ELb1ELb0ELb0ELb1ELb0ELb0EEEvNS_16Flash_fwd_paramsE)
        /*00fc*/ 	.short	0x0210
        /*00fe*/ 	.short	0x01d0


	//----- nvinfo : EIATTR_SW_WAR
	.align		4
.L_452:
        /*0100*/ 	.byte	0x04, 0x36
        /*0102*/ 	.short	(.L_454 - .L_453)
.L_453:
        /*0104*/ 	.word	0x00000008
.L_454:


//--------------------- .nv.info._ZN5flash16flash_fwd_kernelI23Flash_fwd_kernel_traitsILi256ELi128ELi64ELi8ELb0ELb0EN7cutlass10bfloat16_tE19Flash_kernel_traitsILi256ELi128ELi64ELi8ES3_EELb0ELb0ELb1ELb0ELb0ELb0ELb0ELb0EEEvNS_16Flash_fwd_paramsE --------------------------
	.section	.nv.info._ZN5flash16flash_fwd_kernelI23Flash_fwd_kernel_traitsILi256ELi128ELi64ELi8ELb0ELb0EN7cutlass10bfloat16_tE19Flash_kernel_traitsILi256ELi128ELi64ELi8ES3_EELb0ELb0ELb1ELb0ELb0ELb0ELb0ELb0EEEvNS_16Flash_fwd_paramsE,"",@"SHT_CUDA_INFO"
	.sectionflags	@""
	.align	4


	//----- nvinfo : EIATTR_CUDA_API_VERSION
	.align		4
        /*0000*/ 	.byte	0x04, 0x37
        /*0002*/ 	.short	(.L_456 - .L_455)
.L_455:
        /*0004*/ 	.word	0x00000082


	//----- nvinfo : EIATTR_KPARAM_INFO
	.align		4
.L_456:
        /*0008*/ 	.byte	0x04, 0x17
        /*000a*/ 	.short	(.L_458 - .L_457)
.L_457:
        /*000c*/ 	.word	0x00000000
        /*0010*/ 	.short	0x0000
        /*0012*/ 	.short	0x0000
        /*0014*/ 	.byte	0x00, 0xf0, 0x41, 0x07


	//----- nvinfo : EIATTR_SPARSE_MMA_MASK
	.align		4
.L_458:
        /*0018*/ 	.byte	0x03, 0x50
        /*001a*/ 	.short	0x0000


	//----- nvinfo : EIATTR_MAXREG_COUNT
	.align		4
        /*001c*/ 	.byte	0x03, 0x1b
        /*001e*/ 	.short	0x00ff


	//----- nvinfo : EIATTR_NUM_BARRIERS
	.align		4
        /*0020*/ 	.byte	0x02, 0x4c
        /*0022*/ 	.byte	0x01
	.zero		1


	//----- nvinfo : EIATTR_ANNOTATIONS
	.align		4
        /*0024*/ 	.byte	0x04, 0x55
        /*0026*/ 	.short	(.L_460 - .L_459)


	//   ....[0]....
.L_459:
        /*0028*/ 	.word	0x00000001
        /*002c*/ 	.byte	0x90, 0x06, 0x01, 0x00, 0x01, 0x00, 0x00, 0x00, 0xd0, 0x06, 0x01, 0x00, 0x01, 0x00, 0x00, 0x00
        /*003c*/ 	.byte	0x10, 0x07, 0x01, 0x00, 0x01, 0x00, 0x00, 0x00, 0x80, 0x22, 0x01, 0x00, 0x01, 0x00, 0x00, 0x00
        /*004c*/ 	.byte	0xa0, 0x22, 0x01, 0x00, 0x01, 0x00, 0x00, 0x00, 0xd0, 0x22, 0x01, 0x00


	//----- nvinfo : EIATTR_MERCURY_ISA_VERSION
	.align		4
.L_460:
        /*0058*/ 	.byte	0x03, 0x5f
        /*005a*/ 	.short	0x0101


	//----- nvinfo : EIATTR_COOP_GROUP_MASK_REGIDS
	.align		4
        /*005c*/ 	.byte	0x04, 0x29
        /*005e*/ 	.short	(.L_462 - .L_461)


	//   ....[0]....
.L_461:
        /*0060*/ 	.word	0xffffffff


	//   ....[1]....
        /*0064*/ 	.word	0xffffffff


	//   ....[2]....
        /*0068*/ 	.word	0xffffffff


	//   ....[3]....
        /*006c*/ 	.word	0xffffffff


	//   ....[4]....
        /*0070*/ 	.word	0xffffffff


	//   ....[5]....
        /*0074*/ 	.word	0xffffffff


	//   ....[6]....
        /*0078*/ 	.word	0xffffffff


	//   ....[7]....
        /*007c*/ 	.word	0xffffffff


	//   ....[8]....
        /*0080*/ 	.word	0xffffffff


	//   ....[9]....
        /*0084*/ 	.word	0xffffffff


	//   ....[10]....
        /*0088*/ 	.word	0xffffffff


	//   ....[11]....
        /*008c*/ 	.word	0xffffffff


	//   ....[12]....
        /*0090*/ 	.word	0xffffffff


	//   ....[13]....
        /*0094*/ 	.word	0xffffffff


	//   ....[14]....
        /*0098*/ 	.word	0xffffffff


	//   ....[15]....
        /*009c*/ 	.word	0xffffffff


	//   ....[16]....
        /*00a0*/ 	.word	0xffffffff


	//   ....[17]....
        /*00a4*/ 	.word	0xffffffff


	//   ....[18]....
        /*00a8*/ 	.word	0xffffffff


	//   ....[19]....
        /*00ac*/ 	.word	0xffffffff


	//----- nvinfo : EIATTR_COOP_GROUP_INSTR_OFFSETS
	.align		4
.L_462:
        /*00b0*/ 	.byte	0x04, 0x28
        /*00b2*/ 	.short	(.L_464 - .L_463)


	//   ....[0]....
.L_463:
        /*00b4*/ 	.word	0x00005680


	//   ....[1]....
        /*00b8*/ 	.word	0x000056a0


	//   ....[2]....
        /*00bc*/ 	.word	0x00005740


	//   ....[3]....
        /*00c0*/ 	.word	0x00005750


	//   ....[4]....
        /*00c4*/ 	.word	0x00008b70


	//   ....[5]....
        /*00c8*/ 	.word	0x00008b80


	//   ....[6]....
        /*00cc*/ 	.word	0x00008bb0


	//   ....[7]....
        /*00d0*/ 	.word	0x00008bc0


	//   ....[8]....
        /*00d4*/ 	.word	0x0000c7e0


	//   ....[9]....
        /*00d8*/ 	.word	0x0000c880


	//   ....[10]....
        /*00dc*/ 	.word	0x0000c8a0


	//   ....[11]....
        /*00e0*/ 	.word	0x0000c8d0


	//   ....[12]....
        /*00e4*/ 	.word	0x00010840


	//   ....[13]....
        /*00e8*/ 	.word	0x00010890


	//   ....[14]....
        /*00ec*/ 	.word	0x000108d0


	//   ....[15]....
        /*00f0*/ 	.word	0x000108e0


	//   ....[16]....
        /*00f4*/ 	.word	0x000129e0


	//   ....[17]....
        /*00f8*/ 	.word	0x000129f0


	//   ....[18]....
        /*00fc*/ 	.word	0x00012ad0


	//   ....[19]....
        /*0100*/ 	.word	0x00012be0


	//----- nvinfo : EIATTR_EXIT_INSTR_OFFSETS
	.align		4
.L_464:
        /*0104*/ 	.byte	0x04, 0x1c
        /*0106*/ 	.short	(.L_466 - .L_465)


	//   ....[0]....
.L_465:
        /*0108*/ 	.word	0x000004b0


	//   ....[1]....
        /*010c*/ 	.word	0x000012f0


	//   ....[2]....
        /*0110*/ 	.word	0x00001380


	//   ....[3]....
        /*0114*/ 	.word	0x00014a20


	//   ....[4]....
        /*0118*/ 	.word	0x00014b70


	//   ....[5]....
        /*011c*/ 	.word	0x00014b90


	//----- nvinfo : EIATTR_CRS_STACK_SIZE
	.align		4
.L_466:
        /*0120*/ 	.byte	0x04, 0x1e
        /*0122*/ 	.short	(.L_468 - .L_467)
.L_467:
        /*0124*/ 	.word	0x00000000


	//----- nvinfo : EIATTR_CBANK_PARAM_SIZE
	.align		4
.L_468:
        /*0128*/ 	.byte	0x03, 0x19
        /*012a*/ 	.short	0x01d0


	//----- nvinfo : EIATTR_PARAM_CBANK
	.align		4
        /*012c*/ 	.byte	0x04, 0x0a
        /*012e*/ 	.short	(.L_470 - .L_469)
	.align		4
.L_469:
        /*0130*/ 	.word	index@(.nv.constant0._ZN5flash16flash_fwd_kernelI23Flash_fwd_kernel_traitsILi256ELi128ELi64ELi8ELb0ELb0EN7cutlass10bfloat16_tE19Flash_kernel_traitsILi256ELi128ELi64ELi8ES3_EELb0ELb0ELb1ELb0ELb0ELb0ELb0ELb0EEEvNS_16Flash_fwd_paramsE)
        /*0134*/ 	.short	0x0210
        /*0136*/ 	.short	0x01d0


	//----- nvinfo : EIATTR_SW_WAR
	.align		4
.L_470:
        /*0138*/ 	.byte	0x04, 0x36
        /*013a*/ 	.short	(.L_472 - .L_471)
.L_471:
        /*013c*/ 	.word	0x00000008
.L_472:


//--------------------- .nv.info._ZN5flash16flash_fwd_kernelI23Flash_fwd_kernel_traitsILi256ELi128ELi64ELi8ELb0ELb0EN7cutlass10bfloat16_tE19Flash_kernel_traitsILi256ELi128ELi64ELi8ES3_EELb0ELb0ELb1ELb1ELb0ELb0ELb0ELb0EEEvNS_16Flash_fwd_paramsE --------------------------
	.section	.nv.info._ZN5flash16flash_fwd_kernelI23Flash_fwd_kernel_traitsILi256ELi128ELi64ELi8ELb0ELb0EN7cutlass10bfloat16_tE19Flash_kernel_traitsILi256ELi128ELi64ELi8ES3_EELb0ELb0ELb1ELb1ELb0ELb0ELb0ELb0EEEvNS_16Flash_fwd_paramsE,"",@"SHT_CUDA_INFO"
	.sectionflags	@""
	.align	4


	//----- nvinfo : EIATTR_CUDA_API_VERSION
	.align		4
        /*0000*/ 	.byte	0x04, 0x37
        /*0002*/ 	.short	(.L_474 - .L_473)
.L_473:
        /*0004*/ 	.word	0x00000082


	//----- nvinfo : EIATTR_KPARAM_INFO
	.align		4
.L_474:
        /*0008*/ 	.byte	0x04, 0x17
        /*000a*/ 	.short	(.L_476 - .L_475)
.L_475:
        /*000c*/ 	.word	0x00000000
        /*0010*/ 	.short	0x0000
        /*0012*/ 	.short	0x0000
        /*0014*/ 	.byte	0x00, 0xf0, 0x41, 0x07


	//----- nvinfo : EIATTR_SPARSE_MMA_MASK
	.align		4
.L_476:
        /*0018*/ 	.byte	0x03, 0x50
        /*001a*/ 	.short	0x0000


	//----- nvinfo : EIATTR_MAXREG_COUNT
	.align		4
        /*001c*/ 	.byte	0x03, 0x1b
        /*001e*/ 	.short	0x00ff


	//----- nvinfo : EIATTR_NUM_BARRIERS
	.align		4
        /*0020*/ 	.byte	0x02, 0x4c
        /*0022*/ 	.byte	0x01
	.zero		1


	//----- nvinfo : EIATTR_ANNOTATIONS
	.align		4
        /*0024*/ 	.byte	0x04, 0x55
        /*0026*/ 	.short	(.L_478 - .L_477)


	//   ....[0]....
.L_477:
        /* <DEDUP_REMOVED lines=38> */
        /*027c*/ 	.byte	0x40, 0x88, 0x01, 0x00, 0x01, 0x00, 0x00, 0x00, 0x50, 0x88, 0x01, 0x00


	//----- nvinfo : EIATTR_MERCURY_ISA_VERSION
	.align		4
.L_478:
        /*0288*/ 	.byte	0x03, 0x5f
        /*028a*/ 	.short	0x0101


	//----- nvinfo : EIATTR_COOP_GROUP_MASK_REGIDS
	.align		4
        /*028c*/ 	.byte	0x04, 0x29
        /*028e*/ 	.short	(.L_480 - .L_479)


	//   ....[0]....
.L_479:
        /*0290*/ 	.word	0xffffffff


	//   ....[1]....
        /*0294*/ 	.word	0xffffffff


	//   ....[2]....
        /*0298*/ 	.word	0xffffffff


	//   ....[3]....
        /*029c*/ 	.word	0xffffffff


	//   ....[4]....
        /*02a0*/ 	.word	0xffffffff


	//   ....[5]....
        /*02a4*/ 	.word	0xffffffff


	//   ....[6]....
        /*02a8*/ 	.word	0xffffffff


	//   ....[7]....
        /*02ac*/ 	.word	0xffffffff


	//   ....[8]....
        /*02b0*/ 	.word	0xffffffff


	//   ....[9]....
        /*02b4*/ 	.word	0xffffffff


	//   ....[10]....
        /*02b8*/ 	.word	0xffffffff


	//   ....[11]....
        /*02bc*/ 	.word	0xffffffff


	//   ....[12]....
        /*02c0*/ 	.word	0xffffffff


	//   ....[13]....
        /*02c4*/ 	.word	0xffffffff


	//   ....[14]....
        /*02c8*/ 	.word	0xffffffff


	//   ....[15]....
        /*02cc*/ 	.word	0xffffffff


	//   ....[16]....
        /*02d0*/ 	.word	0xffffffff


	//   ....[17]....
        /*02d4*/ 	.word	0xffffffff


	//   ....[18]....
        /*02d8*/ 	.word	0xffffffff


	//   ....[19]....
        /*02dc*/ 	.word	0xffffffff


	//----- nvinfo : EIATTR_COOP_GROUP_INSTR_OFFSETS
	.align		4
.L_480:
        /*02e0*/ 	.byte	0x04, 0x28
        /*02e2*/ 	.short	(.L_482 - .L_481)


	//   ....[0]....
.L_481:
        /*02e4*/ 	.word	0x00006260


	//   ....[1]....
        /*02e8*/ 	.word	0x000062b0


	//   ....[2]....
        /*02ec*/ 	.word	0x000062d0


	//   ....[3]....
        /*02f0*/ 	.word	0x000062f0


	//   ....[4]....
        /*02f4*/ 	.word	0x0000adb0


	//   ....[5]....
        /*02f8*/ 	.word	0x0000ae00


	//   ....[6]....
        /*02fc*/ 	.word	0x0000ae20


	//   ....[7]....
        /*0300*/ 	.word	0x0000ae40


	//   ....[8]....
        /*0304*/ 	.word	0x0000fd60


	//   ....[9]....
        /*0308*/ 	.word	0x0000fdb0


	//   ....[10]....
        /*030c*/ 	.word	0x0000fdd0


	//   ....[11]....
        /*0310*/ 	.word	0x0000fdf0


	//   ....[12]....
        /*0314*/ 	.word	0x00014f50


	//   ....[13]....
        /*0318*/ 	.word	0x00015130


	//   ....[14]....
        /*031c*/ 	.word	0x00015150


	//   ....[15]....
        /*0320*/ 	.word	0x00015170


	//   ....[16]....
        /*0324*/ 	.word	0x00016ff0


	//   ....[17]....
        /*0328*/ 	.word	0x00017000


	//   ....[18]....
        /*032c*/ 	.word	0x00017030


	//   ....[19]....
        /*0330*/ 	.word	0x00017040


	//----- nvinfo : EIATTR_EXIT_INSTR_OFFSETS
	.align		4
.L_482:
        /*0334*/ 	.byte	0x04, 0x1c
        /*0336*/ 	.short	(.L_484 - .L_483)


	//   ....[0]....
.L_483:
        /*0338*/ 	.word	0x000004b0


	//   ....[1]....
        /*033c*/ 	.word	0x00001300


	//   ....[2]....
        /*0340*/ 	.word	0x00001390


	//   ....[3]....
        /*0344*/ 	.word	0x00018ea0


	//   ....[4]....
        /*0348*/ 	.word	0x00018ff0


	//   ....[5]....
        /*034c*/ 	.word	0x00019010


	//----- nvinfo : EIATTR_CRS_STACK_SIZE
	.align		4
.L_484:
        /*0350*/ 	.byte	0x04, 0x1e
        /*0352*/ 	.short	(.L_486 - .L_485)
.L_485:
        /*0354*/ 	.word	0x00000000


	//----- nvinfo : EIATTR_CBANK_PARAM_SIZE
	.align		4
.L_486:
        /*0358*/ 	.byte	0x03, 0x19
        /*035a*/ 	.short	0x01d0


	//----- nvinfo : EIATTR_PARAM_CBANK
	.align		4
        /*035c*/ 	.byte	0x04, 0x0a
        /*035e*/ 	.short	(.L_488 - .L_487)
	.align		4
.L_487:
        /*0360*/ 	.word	index@(.nv.constant0._ZN5flash16flash_fwd_kernelI23Flash_fwd_kernel_traitsILi256ELi128ELi64ELi8ELb0ELb0EN7cutlass10bfloat16_tE19Flash_kernel_traitsILi256ELi128ELi64ELi8ES3_EELb0ELb0ELb1ELb1ELb0ELb0ELb0ELb0EEEvNS_16Flash_fwd_paramsE)
        /*0364*/ 	.short	0x0210
        /*0366*/ 	.short	0x01d0


	//----- nvinfo : EIATTR_SW_WAR
	.align		4
.L_488:
        /*0368*/ 	.byte	0x04, 0x36
        /*036a*/ 	.short	(.L_490 - .L_489)
.L_489:
        /*036c*/ 	.word	0x00000008
.L_490:


//--------------------- .nv.info._ZN5flash16flash_fwd_kernelI23Flash_fwd_kernel_traitsILi256ELi64ELi64ELi4ELb0ELb0EN7cutlass10bfloat16_tE19Flash_kernel_traitsILi256ELi64ELi64ELi4ES3_EELb1ELb0ELb0ELb0ELb0ELb0ELb0ELb0EEEvNS_16Flash_fwd_paramsE --------------------------
	.section	.nv.info._ZN5flash16flash_fwd_kernelI23Flash_fwd_kernel_traitsILi256ELi64ELi64ELi4ELb0ELb0EN7cutlass10bfloat16_tE19Flash_kernel_traitsILi256ELi64ELi64ELi4ES3_EELb1ELb0ELb0ELb0ELb0ELb0ELb0ELb0EEEvNS_16Flash_fwd_paramsE,"",@"SHT_CUDA_INFO"
	.sectionflags	@""
	.align	4


	//----- nvinfo : EIATTR_CUDA_API_VERSION
	.align		4
        /*0000*/ 	.byte	0x04, 0x37
        /*0002*/ 	.short	(.L_492 - .L_491)
.L_491:
        /*0004*/ 	.word	0x00000082


	//----- nvinfo : EIATTR_KPARAM_INFO
	.align		4
.L_492:
        /*0008*/ 	.byte	0x04, 0x17
        /*000a*/ 	.short	(.L_494 - .L_493)
.L_493:
        /*000c*/ 	.word	0x00000000
        /*0010*/ 	.short	0x0000
        /*0012*/ 	.short	0x0000
        /*0014*/ 	.byte	0x00, 0xf0, 0x41, 0x07


	//----- nvinfo : EIATTR_SPARSE_MMA_MASK
	.align		4
.L_494:
        /*0018*/ 	.byte	0x03, 0x50
        /*001a*/ 	.short	0x0000


	//----- nvinfo : EIATTR_MAXREG_COUNT
	.align		4
        /*001c*/ 	.byte	0x03, 0x1b
        /*001e*/ 	.short	0x00ff


	//----- nvinfo : EIATTR_NUM_BARRIERS
	.align		4
        /*0020*/ 	.byte	0x02, 0x4c
        /*0022*/ 	.byte	0x01
	.zero		1


	//----- nvinfo : EIATTR_ANNOTATIONS
	.align		4
        /*0024*/ 	.byte	0x04, 0x55
        /*0026*/ 	.short	(.L_496 - .L_495)


	//   ....[0]....
.L_495:
        /* <DEDUP_REMOVED lines=26> */


	//----- nvinfo : EIATTR_MERCURY_ISA_VERSION
	.align		4
.L_496:
        /*01b8*/ 	.byte	0x03, 0x5f
        /*01ba*/ 	.short	0x0101


	//----- nvinfo : EIATTR_COOP_GROUP_MASK_REGIDS
	.align		4
        /*01bc*/ 	.byte	0x04, 0x29
        /*01be*/ 	.short	(.L_498 - .L_497)


	//   ....[0]....
.L_497:
        /*01c0*/ 	.word	0xffffffff


	//   ....[1]....
        /*01c4*/ 	.word	0xffffffff


	//   ....[2]....
        /*01c8*/ 	.word	0xffffffff


	//   ....[3]....
        /*01cc*/ 	.word	0xffffffff


	//   ....[4]....
        /*01d0*/ 	.word	0xffffffff


	//   ....[5]....
        /*01d4*/ 	.word	0xffffffff


	//   ....[6]....
        /*01d8*/ 	.word	0xffffffff


	//   ....[7]....
        /*01dc*/ 	.word	0xffffffff


	//   ....[8]....
        /*01e0*/ 	.word	0xffffffff


	//   ....[9]....
        /*01e4*/ 	.word	0xffffffff


	//   ....[10]....
        /*01e8*/ 	.word	0xffffffff


	//   ....[11]....
        /*01ec*/ 	.word	0xffffffff


	//----- nvinfo : EIATTR_COOP_GROUP_INSTR_OFFSETS
	.align		4
.L_498:
        /*01f0*/ 	.byte	0x04, 0x28
        /*01f2*/ 	.short	(.L_500 - .L_499)


	//   ....[0]....
.L_499:
        /*01f4*/ 	.word	0x00005a50


	//   ....[1]....
        /*01f8*/ 	.word	0x00005a70


	//   ....[2]....
        /*01fc*/ 	.word	0x00005ab0


	//   ....[3]....
        /*0200*/ 	.word	0x00005af0


	//   ....[4]....
        /*0204*/ 	.word	0x0000ab90


	//   ....[5]....
        /*0208*/ 	.word	0x0000ac10


	//   ....[6]....
        /*020c*/ 	.word	0x0000ac40


	//   ....[7]....
        /*0210*/ 	.word	0x0000ac50


	//   ....[8]....
        /*0214*/ 	.word	0x0000d1a0


	//   ....[9]....
        /*0218*/ 	.word	0x0000d1e0


	//   ....[10]....
        /*021c*/ 	.word	0x0000d220


	//   ....[11]....
        /*0220*/ 	.word	0x0000d230


	//----- nvinfo : EIATTR_EXIT_INSTR_OFFSETS
	.align		4
.L_500:
        /*0224*/ 	.byte	0x04, 0x1c
        /*0226*/ 	.short	(.L_502 - .L_501)


	//   ....[0]....
.L_501:
        /*0228*/ 	.word	0x00000720


	//   ....[1]....
        /*022c*/ 	.word	0x0000f200


	//   ....[2]....
        /*0230*/ 	.word	0x0000f350


	//   ....[3]....
        /*0234*/ 	.word	0x0000f370


	//   ....[4]....
        /*0238*/ 	.word	0x00010000


	//   ....[5]....
        /*023c*/ 	.word	0x00010090


	//----- nvinfo : EIATTR_CRS_STACK_SIZE
	.align		4
.L_502:
        /*0240*/ 	.byte	0x04, 0x1e
        /*0242*/ 	.short	(.L_504 - .L_503)
.L_503:
        /*0244*/ 	.word	0x00000000


	//----- nvinfo : EIATTR_CBANK_PARAM_SIZE
	.align		4
.L_504:
        /*0248*/ 	.byte	0x03, 0x19
        /*024a*/ 	.short	0x01d0


	//----- nvinfo : EIATTR_PARAM_CBANK
	.align		4
        /*024c*/ 	.byte	0x04, 0x0a
        /*024e*/ 	.short	(.L_506 - .L_505)
	.align		4
.L_505:
        /*0250*/ 	.word	index@(.nv.constant0._ZN5flash16flash_fwd_kernelI23Flash_fwd_kernel_traitsILi256ELi64ELi64ELi4ELb0ELb0EN7cutlass10bfloat16_tE19Flash_kernel_traitsILi256ELi64ELi64ELi4ES3_EELb1ELb0ELb0ELb0ELb0ELb0ELb0ELb0EEEvNS_16Flash_fwd_paramsE)
        /*0254*/ 	.short	0x0210
        /*0256*/ 	.short	0x01d0


	//----- nvinfo : EIATTR_SW_WAR
	.align		4
.L_506:
        /*0258*/ 	.byte	0x04, 0x36
        /*025a*/ 	.short	(.L_508 - .L_507)
.L_507:
        /*025c*/ 	.word	0x00000008
.L_508:


//--------------------- .nv.info._ZN5flash16flash_fwd_kernelI23Flash_fwd_kernel_traitsILi256ELi64ELi64ELi4ELb0ELb0EN7cutlass10bfloat16_tE19Flash_kernel_traitsILi256ELi64ELi64ELi4ES3_EELb1ELb0ELb1ELb0ELb0ELb0ELb0ELb0EEEvNS_16Flash_fwd_paramsE --------------------------
	.section	.nv.info._ZN5flash16flash_fwd_kernelI23Flash_fwd_kernel_traitsILi256ELi64ELi64ELi4ELb0ELb0EN7cutlass10bfloat16_tE19Flash_kernel_traitsILi256ELi64ELi64ELi4ES3_EELb1ELb0ELb1ELb0ELb0ELb0ELb0ELb0EEEvNS_16Flash_fwd_paramsE,"",@"SHT_CUDA_INFO"
	.sectionflags	@""
	.align	4


	//----- nvinfo : EIATTR_CUDA_API_VERSION
	.align		4
        /*0000*/ 	.byte	0x04, 0x37
        /*0002*/ 	.short	(.L_510 - .L_509)
.L_509:
        /*0004*/ 	.word	0x00000082


	//----- nvinfo : EIATTR_KPARAM_INFO
	.align		4
.L_510:
        /*0008*/ 	.byte	0x04, 0x17
        /*000a*/ 	.short	(.L_512 - .L_511)
.L_511:
        /*000c*/ 	.word	0x00000000
        /*0010*/ 	.short	0x0000
        /*0012*/ 	.short	0x0000
        /*0014*/ 	.byte	0x00, 0xf0, 0x41, 0x07


	//----- nvinfo : EIATTR_SPARSE_MMA_MASK
	.align		4
.L_512:
        /*0018*/ 	.byte	0x03, 0x50
        /*001a*/ 	.short	0x0000


	//----- nvinfo : EIATTR_MAXREG_COUNT
	.align		4
        /*001c*/ 	.byte	0x03, 0x1b
        /*001e*/ 	.short	0x00ff


	//----- nvinfo : EIATTR_NUM_BARRIERS
	.align		4
        /*0020*/ 	.byte	0x02, 0x4c
        /*0022*/ 	.byte	0x01
	.zero		1


	//----- nvinfo : EIATTR_ANNOTATIONS
	.align		4
        /*0024*/ 	.byte	0x04, 0x55
        /*0026*/ 	.short	(.L_514 - .L_513)


	//   ....[0]....
.L_513:
        /* <DEDUP_REMOVED lines=45> */


	//----- nvinfo : EIATTR_MERCURY_ISA_VERSION
	.align		4
.L_514:
        /*02e8*/ 	.byte	0x03, 0x5f
        /*02ea*/ 	.short	0x0101


	//----- nvinfo : EIATTR_COOP_GROUP_MASK_REGIDS
	.align		4
        /*02ec*/ 	.byte	0x04, 0x29
        /*02ee*/ 	.short	(.L_516 - .L_515)


	//   ....[0]....
.L_515:
        /*02f0*/ 	.word	0xffffffff


	//   ....[1]....
        /*02f4*/ 	.word	0xffffffff


	//   ....[2]....
        /*02f8*/ 	.word	0xffffffff


	//   ....[3]....
        /*02fc*/ 	.word	0xffffffff


	//   ....[4]....
        /*0300*/ 	.word	0xffffffff


	//   ....[5]....
        /*0304*/ 	.word	0xffffffff


	//   ....[6]....
        /*0308*/ 	.word	0xffffffff


	//   ....[7]....
        /*030c*/ 	.word	0xffffffff


	//   ....[8]....
        /*0310*/ 	.word	0xffffffff


	//   ....[9]....
        /*0314*/ 	.word	0xffffffff


	//   ....[10]....
        /*0318*/ 	.word	0xffffffff


	//   ....[11]....
        /*031c*/ 	.word	0xffffffff


	//   ....[12]....
        /*0320*/ 	.word	0xffffffff


	//   ....[13]....
        /*0324*/ 	.word	0xffffffff


	//   ....[14]....
        /*0328*/ 	.word	0xffffffff


	//   ....[15]....
        /*032c*/ 	.word	0xffffffff


	//----- nvinfo : EIATTR_COOP_GROUP_INSTR_OFFSETS
	.align		4
.L_516:
        /*0330*/ 	.byte	0x04, 0x28
        /*0332*/ 	.short	(.L_518 - .L_517)


	//   ....[0]....
.L_517:
        /*0334*/ 	.word	0x00006b00


	//   ....[1]....
        /*0338*/ 	.word	0x00006ba0


	//   ....[2]....
        /*033c*/ 	.word	0x00006bc0


	//   ....[3]....
        /*0340*/ 	.word	0x00006c70


	//   ....[4]....
        /*0344*/ 	.word	0x0000c460


	//   ....[5]....
        /*0348*/ 	.word	0x0000c590


	//   ....[6]....
        /*034c*/ 	.word	0x0000c5b0


	//   ....[7]....
        /*0350*/ 	.word	0x0000c6c0


	//   ....[8]....
        /*0354*/ 	.word	0x00012610


	//   ....[9]....
        /*0358*/ 	.word	0x000126c0


	//   ....[10]....
        /*035c*/ 	.word	0x00012740


	//   ....[11]....
        /*0360*/ 	.word	0x000127c0


	//   ....[12]....
        /*0364*/ 	.word	0x00014ce0


	//   ....[13]....
        /*0368*/ 	.word	0x00014cf0


	//   ....[14]....
        /*036c*/ 	.word	0x00014d20


	//   ....[15]....
        /*0370*/ 	.word	0x00014d30


	//----- nvinfo : EIATTR_EXIT_INSTR_OFFSETS
	.align		4
.L_518:
        /*0374*/ 	.byte	0x04, 0x1c
        /*0376*/ 	.short	(.L_520 - .L_519)


	//   ....[0]....
.L_519:
        /*0378*/ 	.word	0x00000710


	//   ....[1]....
        /*037c*/ 	.word	0x00001530


	//   ....[2]....
        /*0380*/ 	.word	0x000015c0


	//   ....[3]....
        /*0384*/ 	.word	0x00016d20


	//   ....[4]....
        /*0388*/ 	.word	0x00016e70


	//   ....[5]....
        /*038c*/ 	.word	0x00016e90


	//----- nvinfo : EIATTR_CRS_STACK_SIZE
	.align		4
.L_520:
        /*0390*/ 	.byte	0x04, 0x1e
        /*0392*/ 	.short	(.L_522 - .L_521)
.L_521:
        /*0394*/ 	.word	0x00000000


	//----- nvinfo : EIATTR_CBANK_PARAM_SIZE
	.align		4
.L_522:
        /*0398*/ 	.byte	0x03, 0x19
        /*039a*/ 	.short	0x01d0


	//----- nvinfo : EIATTR_PARAM_CBANK
	.align		4
        /*039c*/ 	.byte	0x04, 0x0a
        /*039e*/ 	.short	(.L_524 - .L_523)
	.align		4
.L_523:
        /*03a0*/ 	.word	index@(.nv.constant0._ZN5flash16flash_fwd_kernelI23Flash_fwd_kernel_traitsILi256ELi64ELi64ELi4ELb0ELb0EN7cutlass10bfloat16_tE19Flash_kernel_traitsILi256ELi64ELi64ELi4ES3_EELb1ELb0ELb1ELb0ELb0ELb0ELb0ELb0EEEvNS_16Flash_fwd_paramsE)
        /*03a4*/ 	.short	0x0210
        /*03a6*/ 	.short	0x01d0


	//----- nvinfo : EIATTR_SW_WAR
	.align		4
.L_524:
        /*03a8*/ 	.byte	0x04, 0x36
        /*03aa*/ 	.short	(.L_526 - .L_525)
.L_525:
        /*03ac*/ 	.word	0x00000008
.L_526:


//--------------------- .nv.info._ZN5flash16flash_fwd_kernelI23Flash_fwd_kernel_traitsILi256ELi64ELi64ELi4ELb0ELb0EN7cutlass10bfloat16_tE19Flash_kernel_traitsILi256ELi64ELi64ELi4ES3_EELb1ELb0ELb0ELb0ELb0ELb1ELb0ELb0EEEvNS_16Flash_fwd_paramsE --------------------------
	.section	.nv.info._ZN5flash16flash_fwd_kernelI23Flash_fwd_kernel_traitsILi256ELi64ELi64ELi4ELb0ELb0EN7cutlass10bfloat16_tE19Flash_kernel_traitsILi256ELi64ELi64ELi4ES3_EELb1ELb0ELb0ELb0ELb0ELb1ELb0ELb0EEEvNS_16Flash_fwd_paramsE,"",@"SHT_CUDA_INFO"
	.sectionflags	@""
	.align	4


	//----- nvinfo : EIATTR_CUDA_API_VERSION
	.align		4
        /*0000*/ 	.byte	0x04, 0x37
        /*0002*/ 	.short	(.L_528 - .L_527)
.L_527:
        /*0004*/ 	.word	0x00000082


	//----- nvinfo : EIATTR_KPARAM_INFO
	.align		4
.L_528:
        /*0008*/ 	.byte	0x04, 0x17
        /*000a*/ 	.short	(.L_530 - .L_529)
.L_529:
        /*000c*/ 	.word	0x00000000
        /*0010*/ 	.short	0x0000
        /*0012*/ 	.short	0x0000
        /*0014*/ 	.byte	0x00, 0xf0, 0x41, 0x07


	//----- nvinfo : EIATTR_SPARSE_MMA_MASK
	.align		4
.L_530:
        /*0018*/ 	.byte	0x03, 0x50
        /*001a*/ 	.short	0x0000


	//----- nvinfo : EIATTR_MAXREG_COUNT
	.align		4
        /*001c*/ 	.byte	0x03, 0x1b
        /*001e*/ 	.short	0x00ff


	//----- nvinfo : EIATTR_NUM_BARRIERS
	.align		4
        /*0020*/ 	.byte	0x02, 0x4c
        /*0022*/ 	.byte	0x01
	.zero		1


	//----- nvinfo : EIATTR_MERCURY_ISA_VERSION
	.align		4
        /*0024*/ 	.byte	0x03, 0x5f
        /*0026*/ 	.short	0x0101


	//----- nvinfo : EIATTR_INT_WARP_WIDE_INSTR_OFFSETS
	.align		4
        /*0028*/ 	.byte	0x04, 0x31
        /*002a*/ 	.short	(.L_532 - .L_531)


	//   ....[0]....
.L_531:
        /*002c*/ 	.word	0x00001570


	//   ....[1]....
        /*0030*/ 	.word	0x00001b30


	//----- nvinfo : EIATTR_COOP_GROUP_MASK_REGIDS
	.align		4
.L_532:
        /*0034*/ 	.byte	0x04, 0x29
        /*0036*/ 	.short	(.L_534 - .L_533)


	//   ....[0]....
.L_533:
        /*0038*/ 	.word	0xffffffff


	//   ....[1]....
        /*003c*/ 	.word	0xffffffff


	//   ....[2]....
        /*0040*/ 	.word	0xffffffff


	//   ....[3]....
        /*0044*/ 	.word	0xffffffff


	//   ....[4]....
        /*0048*/ 	.word	0xffffffff


	//   ....[5]....
        /*004c*/ 	.word	0xffffffff


	//   ....[6]....
        /*0050*/ 	.word	0xffffffff


	//   ....[7]....
        /*0054*/ 	.word	0xffffffff


	//   ....[8]....
        /*0058*/ 	.word	0xffffffff


	//   ....[9]....
        /*005c*/ 	.word	0xffffffff


	//   ....[10]....
        /*0060*/ 	.word	0xffffffff


	//   ....[11]....
        /*0064*/ 	.word	0xffffffff


	//----- nvinfo : EIATTR_COOP_GROUP_INSTR_OFFSETS
	.align		4
.L_534:
        /*0068*/ 	.byte	0x04, 0x28
        /*006a*/ 	.short	(.L_536 - .L_535)


	//   ....[0]....
.L_535:
        /*006c*/ 	.word	0x00003820


	//   ....[1]....
        /*0070*/ 	.word	0x00003930


	//   ....[2]....
        /*0074*/ 	.word	0x000039c0


	//   ....[3]....
        /*0078*/ 	.word	0x00003ac0


	//   ....[4]....
        /*007c*/ 	.word	0x00006c30


	//   ....[5]....
        /*0080*/ 	.word	0x00006d40


	//   ....[6]....
        /*0084*/ 	.word	0x00006de0


	//   ....[7]....
        /*0088*/ 	.word	0x00006df0


	//   ....[8]....
        /*008c*/ 	.word	0x00009260


	//   ....[9]....
        /*0090*/ 	.word	0x000092a0


	//   ....[10]....
        /*0094*/ 	.word	0x00009320


	//   ....[11]....
        /*0098*/ 	.word	0x00009330


	//----- nvinfo : EIATTR_EXIT_INSTR_OFFSETS
	.align		4
.L_536:
        /*009c*/ 	.byte	0x04, 0x1c
        /*009e*/ 	.short	(.L_538 - .L_537)


	//   ....[0]....
.L_537:
        /*00a0*/ 	.word	0x00000700


	//   ....[1]....
        /*00a4*/ 	.word	0x0000b1a0


	//   ....[2]....
        /*00a8*/ 	.word	0x0000b2b0


	//   ....[3]....
        /*00ac*/ 	.word	0x0000bdd0


	//   ....[4]....
        /*00b0*/ 	.word	0x0000be60


	//----- nvinfo : EIATTR_CRS_STACK_SIZE
	.align		4
.L_538:
        /*00b4*/ 	.byte	0x04, 0x1e
        /*00b6*/ 	.short	(.L_540 - .L_539)
.L_539:
        /*00b8*/ 	.word	0x00000000


	//----- nvinfo : EIATTR_CBANK_PARAM_SIZE
	.align		4
.L_540:
        /*00bc*/ 	.byte	0x03, 0x19
        /*00be*/ 	.short	0x01d0


	//----- nvinfo : EIATTR_PARAM_CBANK
	.align		4
        /*00c0*/ 	.byte	0x04, 0x0a
        /*00c2*/ 	.short	(.L_542 - .L_541)
	.align		4
.L_541:
        /*00c4*/ 	.word	index@(.nv.constant0._ZN5flash16flash_fwd_kernelI23Flash_fwd_kernel_traitsILi256ELi64ELi64ELi4ELb0ELb0EN7cutlass10bfloat16_tE19Flash_kernel_traitsILi256ELi64ELi64ELi4ES3_EELb1ELb0ELb0ELb0ELb0ELb1ELb0ELb0EEEvNS_16Flash_fwd_paramsE)
        /*00c8*/ 	.short	0x0210
        /*00ca*/ 	.short	0x01d0


	//----- nvinfo : EIATTR_SW_WAR
	.align		4
.L_542:
        /*00cc*/ 	.byte	0x04, 0x36
        /*00ce*/ 	.short	(.L_544 - .L_543)
.L_543:
        /*00d0*/ 	.word	0x00000008
.L_544:


//--------------------- .nv.info._ZN5flash16flash_fwd_kernelI23Flash_fwd_kernel_traitsILi256ELi64ELi64ELi4ELb0ELb0EN7cutlass10bfloat16_tE19Flash_kernel_traitsILi256ELi64ELi64ELi4ES3_EELb0ELb0ELb0ELb0ELb0ELb1ELb1ELb0EEEvNS_16Flash_fwd_paramsE --------------------------
	.section	.nv.info._ZN5flash16flash_fwd_kernelI23Flash_fwd_kernel_traitsILi256ELi64ELi64ELi4ELb0ELb0EN7cutlass10bfloat16_tE19Flash_kernel_traitsILi256ELi64ELi64ELi4ES3_EELb0ELb0ELb0ELb0ELb0ELb1ELb1ELb0EEEvNS_16Flash_fwd_paramsE,"",@"SHT_CUDA_INFO"
	.sectionflags	@""
	.align	4


	//----- nvinfo : EIATTR_CUDA_API_VERSION
	.align		4
        /*0000*/ 	.byte	0x04, 0x37
        /*0002*/ 	.short	(.L_546 - .L_545)
.L_545:
        /*0004*/ 	.word	0x00000082


	//----- nvinfo : EIATTR_KPARAM_INFO
	.align		4
.L_546:
        /*0008*/ 	.byte	0x04, 0x17
        /*000a*/ 	.short	(.L_548 - .L_547)
.L_547:
        /*000c*/ 	.word	0x00000000
        /*0010*/ 	.short	0x0000
        /*0012*/ 	.short	0x0000
        /*0014*/ 	.byte	0x00, 0xf0, 0x41, 0x07


	//----- nvinfo : EIATTR_SPARSE_MMA_MASK
	.align		4
.L_548:
        /*0018*/ 	.byte	0x03, 0x50
        /*001a*/ 	.short	0x0000


	//----- nvinfo : EIATTR_MAXREG_COUNT
	.align		4
        /*001c*/ 	.byte	0x03, 0x1b
        /*001e*/ 	.short	0x00ff


	//----- nvinfo : EIATTR_NUM_BARRIERS
	.align		4
        /*0020*/ 	.byte	0x02, 0x4c
        /*0022*/ 	.byte	0x01
	.zero		1


	//----- nvinfo : EIATTR_MERCURY_ISA_VERSION
	.align		4
        /*0024*/ 	.byte	0x03, 0x5f
        /*0026*/ 	.short	0x0101


	//----- nvinfo : EIATTR_INT_WARP_WIDE_INSTR_OFFSETS
	.align		4
        /*0028*/ 	.byte	0x04, 0x31
        /*002a*/ 	.short	(.L_550 - .L_549)


	//   ....[0]....
.L_549:
        /*002c*/ 	.word	0x000011a0


	//   ....[1]....
        /*0030*/ 	.word	0x00001810


	//----- nvinfo : EIATTR_COOP_GROUP_MASK_REGIDS
	.align		4
.L_550:
        /*0034*/ 	.byte	0x04, 0x29
        /*0036*/ 	.short	(.L_552 - .L_551)


	//   ....[0]....
.L_551:
        /*0038*/ 	.word	0xffffffff


	//   ....[1]....
        /*003c*/ 	.word	0xffffffff


	//   ....[2]....
        /*0040*/ 	.word	0xffffffff


	//   ....[3]....
        /*0044*/ 	.word	0xffffffff


	//   ....[4]....
        /*0048*/ 	.word	0xffffffff


	//   ....[5]....
        /*004c*/ 	.word	0xffffffff


	//   ....[6]....
        /*0050*/ 	.word	0xffffffff


	//   ....[7]....
        /*0054*/ 	.word	0xffffffff


	//   ....[8]....
        /*0058*/ 	.word	0xffffffff


	//   ....[9]....
        /*005c*/ 	.word	0xffffffff


	//   ....[10]....
        /*0060*/ 	.word	0xffffffff


	//   ....[11]....
        /*0064*/ 	.word	0xffffffff


	//----- nvinfo : EIATTR_COOP_GROUP_INSTR_OFFSETS
	.align		4
.L_552:
        /*0068*/ 	.byte	0x04, 0x28
        /*006a*/ 	.short	(.L_554 - .L_553)


	//   ....[0]....
.L_553:
        /*006c*/ 	.word	0x000038b0


	//   ....[1]....
        /*0070*/ 	.word	0x00003980


	//   ....[2]....
        /*0074*/ 	.word	0x000039e0


	//   ....[3]....
        /*0078*/ 	.word	0x00003b00


	//   ....[4]....
        /*007c*/ 	.word	0x00006770


	//   ....[5]....
        /*0080*/ 	.word	0x000067b0


	//   ....[6]....
        /*0084*/ 	.word	0x000067f0


	//   ....[7]....
        /*0088*/ 	.word	0x00006820


	//   ....[8]....
        /*008c*/ 	.word	0x00008420


	//   ....[9]....
        /*0090*/ 	.word	0x00008460


	//   ....[10]....
        /*0094*/ 	.word	0x000084e0


	//   ....[11]....
        /*0098*/ 	.word	0x00008510


	//----- nvinfo : EIATTR_EXIT_INSTR_OFFSETS
	.align		4
.L_554:
        /*009c*/ 	.byte	0x04, 0x1c
        /*009e*/ 	.short	(.L_556 - .L_555)


	//   ....[0]....
.L_555:
        /*00a0*/ 	.word	0x000004c0


	//   ....[1]....
        /*00a4*/ 	.word	0x0000a340


	//   ....[2]....
        /*00a8*/ 	.word	0x0000a450


	//   ....[3]....
        /*00ac*/ 	.word	0x0000af90


	//   ....[4]....
        /*00b0*/ 	.word	0x0000b020


	//----- nvinfo : EIATTR_CRS_STACK_SIZE
	.align		4
.L_556:
        /*00b4*/ 	.byte	0x04, 0x1e
        /*00b6*/ 	.short	(.L_558 - .L_557)
.L_557:
        /*00b8*/ 	.word	0x00000000


	//----- nvinfo : EIATTR_CBANK_PARAM_SIZE
	.align		4
.L_558:
        /*00bc*/ 	.byte	0x03, 0x19
        /*00be*/ 	.short	0x01d0


	//----- nvinfo : EIATTR_PARAM_CBANK
	.align		4
        /*00c0*/ 	.byte	0x04, 0x0a
        /*00c2*/ 	.short	(.L_560 - .L_559)
	.align		4
.L_559:
        /*00c4*/ 	.word	index@(.nv.constant0._ZN5flash16flash_fwd_kernelI23Flash_fwd_kernel_traitsILi256ELi64ELi64ELi4ELb0ELb0EN7cutlass10bfloat16_tE19Flash_kernel_traitsILi256ELi64ELi64ELi4ES3_EELb0ELb0ELb0ELb0ELb0ELb1ELb1ELb0EEEvNS_16Flash_fwd_paramsE)
        /*00c8*/ 	.short	0x0210
        /*00ca*/ 	.short	0x01d0


	//----- nvinfo : EIATTR_SW_WAR
	.align		4
.L_560:
        /*00cc*/ 	.byte	0x04, 0x36
        /*00ce*/ 	.short	(.L_562 - .L_561)
.L_561:
        /*00d0*/ 	.word	0x00000008
.L_562:


//--------------------- .nv.info._ZN5flash16flash_fwd_kernelI23Flash_fwd_kernel_traitsILi256ELi64ELi64ELi4ELb0ELb0EN7cutlass10bfloat16_tE19Flash_kernel_traitsILi256ELi64ELi64ELi4ES3_EELb1ELb0ELb0ELb1ELb0ELb0ELb0ELb0EEEvNS_16Flash_fwd_paramsE --------------------------
	.section	.nv.info._ZN5flash16flash_fwd_kernelI23Flash_fwd_kernel_traitsILi256ELi64ELi64ELi4ELb0ELb0EN7cutlass10bfloat16_tE19Flash_kernel_traitsILi256ELi64ELi64ELi4ES3_EELb1ELb0ELb0ELb1ELb0ELb0ELb0ELb0EEEvNS_16Flash_fwd_paramsE,"",@"SHT_CUDA_INFO"
	.sectionflags	@""
	.align	4


	//----- nvinfo : EIATTR_CUDA_API_VERSION
	.align		4
        /*0000*/ 	.byte	0x04, 0x37
        /*0002*/ 	.short	(.L_564 - .L_563)
.L_563:
        /*0004*/ 	.word	0x00000082


	//----- nvinfo : EIATTR_KPARAM_INFO
	.align		4
.L_564:
        /*0008*/ 	.byte	0x04, 0x17
        /*000a*/ 	.short	(.L_566 - .L_565)
.L_565:
        /*000c*/ 	.word	0x00000000
        /*0010*/ 	.short	0x0000
        /*0012*/ 	.short	0x0000
        /*0014*/ 	.byte	0x00, 0xf0, 0x41, 0x07


	//----- nvinfo : EIATTR_SPARSE_MMA_MASK
	.align		4
.L_566:
        /*0018*/ 	.byte	0x03, 0x50
        /*001a*/ 	.short	0x0000


	//----- nvinfo : EIATTR_MAXREG_COUNT
	.align		4
        /*001c*/ 	.byte	0x03, 0x1b
        /*001e*/ 	.short	0x00ff


	//----- nvinfo : EIATTR_NUM_BARRIERS
	.align		4
        /*0020*/ 	.byte	0x02, 0x4c
        /*0022*/ 	.byte	0x01
	.zero		1


	//----- nvinfo : EIATTR_ANNOTATIONS
	.align		4
        /*0024*/ 	.byte	0x04, 0x55
        /*0026*/ 	.short	(.L_568 - .L_567)


	//   ....[0]....
.L_567:
        /* <DEDUP_REMOVED lines=33> */


	//----- nvinfo : EIATTR_MERCURY_ISA_VERSION
	.align		4
.L_568:
        /*0220*/ 	.byte	0x03, 0x5f
        /*0222*/ 	.short	0x0101


	//----- nvinfo : EIATTR_COOP_GROUP_MASK_REGIDS
	.align		4
        /*0224*/ 	.byte	0x04, 0x29
        /*0226*/ 	.short	(.L_570 - .L_569)


	//   ....[0]....
.L_569:
        /*0228*/ 	.word	0xffffffff


	//   ....[1]....
        /*022c*/ 	.word	0xffffffff


	//   ....[2]....
        /*0230*/ 	.word	0xffffffff


	//   ....[3]....
        /*0234*/ 	.word	0xffffffff


	//   ....[4]....
        /*0238*/ 	.word	0xffffffff


	//   ....[5]....
        /*023c*/ 	.word	0xffffffff


	//   ....[6]....
        /*0240*/ 	.word	0xffffffff


	//   ....[7]....
        /*0244*/ 	.word	0xffffffff


	//   ....[8]....
        /*0248*/ 	.word	0xffffffff


	//   ....[9]....
        /*024c*/ 	.word	0xffffffff


	//   ....[10]....
        /*0250*/ 	.word	0xffffffff


	//   ....[11]....
        /*0254*/ 	.word	0xffffffff


	//----- nvinfo : EIATTR_COOP_GROUP_INSTR_OFFSETS
	.align		4
.L_570:
        /*0258*/ 	.byte	0x04, 0x28
        /*025a*/ 	.short	(.L_572 - .L_571)


	//   ....[0]....
.L_571:
        /*025c*/ 	.word	0x000065d0


	//   ....[1]....
        /*0260*/ 	.word	0x00006600


	//   ....[2]....
        /*0264*/ 	.word	0x00006710


	//   ....[3]....
        /*0268*/ 	.word	0x00006770


	//   ....[4]....
        /*026c*/ 	.word	0x0000bef0


	//   ....[5]....
        /*0270*/ 	.word	0x0000bf40


	//   ....[6]....
        /*0274*/ 	.word	0x0000bf80


	//   ....[7]....
        /*0278*/ 	.word	0x0000bfa0


	//   ....[8]....
        /*027c*/ 	.word	0x0000e4e0


	//   ....[9]....
        /*0280*/ 	.word	0x0000e520


	//   ....[10]....
        /*0284*/ 	.word	0x0000e560


	//   ....[11]....
        /*0288*/ 	.word	0x0000e570


	//----- nvinfo : EIATTR_EXIT_INSTR_OFFSETS
	.align		4
.L_572:
        /*028c*/ 	.byte	0x04, 0x1c
        /*028e*/ 	.short	(.L_574 - .L_573)


	//   ....[0]....
.L_573:
        /*0290*/ 	.word	0x00000720


	//   ....[1]....
        /*0294*/ 	.word	0x00010570


	//   ....[2]....
        /*0298*/ 	.word	0x000106c0


	//   ....[3]....
        /*029c*/ 	.word	0x000106e0


	//   ....[4]....
        /*02a0*/ 	.word	0x00011380


	//   ....[5]....
        /*02a4*/ 	.word	0x00011410


	//----- nvinfo : EIATTR_CRS_STACK_SIZE
	.align		4
.L_574:
        /*02a8*/ 	.byte	0x04, 0x1e
        /*02aa*/ 	.short	(.L_576 - .L_575)
.L_575:
        /*02ac*/ 	.word	0x00000000


	//----- nvinfo : EIATTR_CBANK_PARAM_SIZE
	.align		4
.L_576:
        /*02b0*/ 	.byte	0x03, 0x19
        /*02b2*/ 	.short	0x01d0


	//----- nvinfo : EIATTR_PARAM_CBANK
	.align		4
        /*02b4*/ 	.byte	0x04, 0x0a
        /*02b6*/ 	.short	(.L_578 - .L_577)
	.align		4
.L_577:
        /*02b8*/ 	.word	index@(.nv.constant0._ZN5flash16flash_fwd_kernelI23Flash_fwd_kernel_traitsILi256ELi64ELi64ELi4ELb0ELb0EN7cutlass10bfloat16_tE19Flash_kernel_traitsILi256ELi64ELi64ELi4ES3_EELb1ELb0ELb0ELb1ELb0ELb0ELb0ELb0EEEvNS_16Flash_fwd_paramsE)
        /*02bc*/ 	.short	0x0210
        /*02be*/ 	.short	0x01d0


	//----- nvinfo : EIATTR_SW_WAR
	.align		4
.L_578:
        /*02c0*/ 	.byte	0x04, 0x36
        /*02c2*/ 	.short	(.L_580 - .L_579)
.L_579:
        /*02c4*/ 	.word	0x00000008
.L_580:


//--------------------- .nv.info._ZN5flash16flash_fwd_kernelI23Flash_fwd_kernel_traitsILi256ELi64ELi64ELi4ELb0ELb0EN7cutlass10bfloat16_tE19Flash_kernel_traitsILi256ELi64ELi64ELi4ES3_EELb1ELb0ELb0ELb0ELb0ELb0ELb0ELb1EEEvNS_16Flash_fwd_paramsE --------------------------
	.section	.nv.info._ZN5flash16flash_fwd_kernelI23Flash_fwd_kernel_traitsILi256ELi64ELi64ELi4ELb0ELb0EN7cutlass10bfloat16_tE19Flash_kernel_traitsILi256ELi64ELi64ELi4ES3_EELb1ELb0ELb0ELb0ELb0ELb0ELb0ELb1EEEvNS_16Flash_fwd_paramsE,"",@"SHT_CUDA_INFO"
	.sectionflags	@""
	.align	4


	//----- nvinfo : EIATTR_CUDA_API_VERSION
	.align		4
        /*0000*/ 	.byte	0x04, 0x37
        /*0002*/ 	.short	(.L_582 - .L_581)
.L_581:
        /*0004*/ 	.word	0x00000082


	//----- nvinfo : EIATTR_KPARAM_INFO
	.align		4
.L_582:
        /*0008*/ 	.byte	0x04, 0x17
        /*000a*/ 	.short	(.L_584 - .L_583)
.L_583:
        /*000c*/ 	.word	0x00000000
        /*0010*/ 	.short	0x0000
        /*0012*/ 	.short	0x0000
        /*0014*/ 	.byte	0x00, 0xf0, 0x41, 0x07


	//----- nvinfo : EIATTR_SPARSE_MMA_MASK
	.align		4
.L_584:
        /*0018*/ 	.byte	0x03, 0x50
        /*001a*/ 	.short	0x0000


	//----- nvinfo : EIATTR_MAXREG_COUNT
	.align		4
        /*001c*/ 	.byte	0x03, 0x1b
        /*001e*/ 	.short	0x00ff


	//----- nvinfo : EIATTR_NUM_BARRIERS
	.align		4
        /*0020*/ 	.byte	0x02, 0x4c
        /*0022*/ 	.byte	0x01
	.zero		1


	//----- nvinfo : EIATTR_ANNOTATIONS
	.align		4
        /*0024*/ 	.byte	0x04, 0x55
        /*0026*/ 	.short	(.L_586 - .L_585)


	//   ....[0]....
.L_585:
        /* <DEDUP_REMOVED lines=53> */


	//----- nvinfo : EIATTR_MERCURY_ISA_VERSION
	.align		4
.L_586:
        /*0360*/ 	.byte	0x03, 0x5f
        /*0362*/ 	.short	0x0101


	//----- nvinfo : EIATTR_COOP_GROUP_MASK_REGIDS
	.align		4
        /*0364*/ 	.byte	0x04, 0x29
        /*0366*/ 	.short	(.L_588 - .L_587)


	//   ....[0]....
.L_587:
        /*0368*/ 	.word	0xffffffff


	//   ....[1]....
        /*036c*/ 	.word	0xffffffff


	//   ....[2]....
        /*0370*/ 	.word	0xffffffff


	//   ....[3]....
        /*0374*/ 	.word	0xffffffff


	//   ....[4]....
        /*0378*/ 	.word	0xffffffff


	//   ....[5]....
        /*037c*/ 	.word	0xffffffff


	//   ....[6]....
        /*0380*/ 	.word	0xffffffff


	//   ....[7]....
        /*0384*/ 	.word	0xffffffff


	//   ....[8]....
        /*0388*/ 	.word	0xffffffff


	//   ....[9]....
        /*038c*/ 	.word	0xffffffff


	//   ....[10]....
        /*0390*/ 	.word	0xffffffff


	//   ....[11]....
        /*0394*/ 	.word	0xffffffff


	//----- nvinfo : EIATTR_COOP_GROUP_INSTR_OFFSETS
	.align		4
.L_588:
        /*0398*/ 	.byte	0x04, 0x28
        /*039a*/ 	.short	(.L_590 - .L_589)


	//   ....[0]....
.L_589:
        /*039c*/ 	.word	0x000059f0


	//   ....[1]....
        /*03a0*/ 	.word	0x00005ad0


	//   ....[2]....
        /*03a4*/ 	.word	0x00005c50


	//   ....[3]....
        /*03a8*/ 	.word	0x00005d60


	//   ....[4]....
        /*03ac*/ 	.word	0x0000b9c0


	//   ....[5]....
        /*03b0*/ 	.word	0x0000b9d0


	//   ....[6]....
        /*03b4*/ 	.word	0x0000ba00


	//   ....[7]....
        /*03b8*/ 	.word	0x0000ba10


	//   ....[8]....
        /*03bc*/ 	.word	0x0000f360


	//   ....[9]....
        /*03c0*/ 	.word	0x0000f3a0


	//   ....[10]....
        /*03c4*/ 	.word	0x0000f3e0


	//   ....[11]....
        /*03c8*/ 	.word	0x0000f3f0


	//----- nvinfo : EIATTR_EXIT_INSTR_OFFSETS
	.align		4
.L_590:
        /*03cc*/ 	.byte	0x04, 0x1c
        /*03ce*/ 	.short	(.L_592 - .L_591)


	//   ....[0]....
.L_591:
        /*03d0*/ 	.word	0x00000690


	//   ....[1]....
        /*03d4*/ 	.word	0x00011460


	//   ....[2]....
        /*03d8*/ 	.word	0x000115b0


	//   ....[3]....
        /*03dc*/ 	.word	0x000115d0


	//   ....[4]....
        /*03e0*/ 	.word	0x00012290


	//   ....[5]....
        /*03e4*/ 	.word	0x00012320


	//----- nvinfo : EIATTR_CRS_STACK_SIZE
	.align		4
.L_592:
        /*03e8*/ 	.byte	0x04, 0x1e
        /*03ea*/ 	.short	(.L_594 - .L_593)
.L_593:
        /*03ec*/ 	.word	0x00000000


	//----- nvinfo : EIATTR_CBANK_PARAM_SIZE
	.align		4
.L_594:
        /*03f0*/ 	.byte	0x03, 0x19
        /*03f2*/ 	.short	0x01d0


	//----- nvinfo : EIATTR_PARAM_CBANK
	.align		4
        /*03f4*/ 	.byte	0x04, 0x0a
        /*03f6*/ 	.short	(.L_596 - .L_595)
	.align		4
.L_595:
        /*03f8*/ 	.word	index@(.nv.constant0._ZN5flash16flash_fwd_kernelI23Flash_fwd_kernel_traitsILi256ELi64ELi64ELi4ELb0ELb0EN7cutlass10bfloat16_tE19Flash_kernel_traitsILi256ELi64ELi64ELi4ES3_EELb1ELb0ELb0ELb0ELb0ELb0ELb0ELb1EEEvNS_16Flash_fwd_paramsE)
        /*03fc*/ 	.short	0x0210
        /*03fe*/ 	.short	0x01d0


	//----- nvinfo : EIATTR_SW_WAR
	.align		4
.L_596:
        /*0400*/ 	.byte	0x04, 0x36
        /*0402*/ 	.short	(.L_598 - .L_597)
.L_597:
        /*0404*/ 	.word	0x00000008
.L_598:


//--------------------- .nv.info._ZN5flash16flash_fwd_kernelI23Flash_fwd_kernel_traitsILi256ELi64ELi64ELi4ELb0ELb0EN7cutlass10bfloat16_tE19Flash_kernel_traitsILi256ELi64ELi64ELi4ES3_EELb0ELb0ELb0ELb0ELb0ELb0ELb1ELb0EEEvNS_16Flash_fwd_paramsE --------------------------
	.section	.nv.info._ZN5flash16flash_fwd_kernelI23Flash_fwd_kernel_traitsILi256ELi64ELi64ELi4ELb0ELb0EN7cutlass10bfloat16_tE19Flash_kernel_traitsILi256ELi64ELi64ELi4ES3_EELb0ELb0ELb0ELb0ELb0ELb0ELb1ELb0EEEvNS_16Flash_fwd_paramsE,"",@"SHT_CUDA_INFO"
	.sectionflags	@""
	.align	4


	//----- nvinfo : EIATTR_CUDA_API_VERSION
	.align		4
        /*0000*/ 	.byte	0x04, 0x37
        /*0002*/ 	.short	(.L_600 - .L_599)
.L_599:
        /*0004*/ 	.word	0x00000082


	//----- nvinfo : EIATTR_KPARAM_INFO
	.align		4
.L_600:
        /*0008*/ 	.byte	0x04, 0x17
        /*000a*/ 	.short	(.L_602 - .L_601)
.L_601:
        /*000c*/ 	.word	0x00000000
        /*0010*/ 	.short	0x0000
        /*0012*/ 	.short	0x0000
        /*0014*/ 	.byte	0x00, 0xf0, 0x41, 0x07


	//----- nvinfo : EIATTR_SPARSE_MMA_MASK
	.align		4
.L_602:
        /*0018*/ 	.byte	0x03, 0x50
        /*001a*/ 	.short	0x0000


	//----- nvinfo : EIATTR_MAXREG_COUNT
	.align		4
        /*001c*/ 	.byte	0x03, 0x1b
        /*001e*/ 	.short	0x00ff


	//----- nvinfo : EIATTR_NUM_BARRIERS
	.align		4
        /*0020*/ 	.byte	0x02, 0x4c
        /*0022*/ 	.byte	0x01
	.zero		1


	//----- nvinfo : EIATTR_ANNOTATIONS
	.align		4
        /*0024*/ 	.byte	0x04, 0x55
        /*0026*/ 	.short	(.L_604 - .L_603)


	//   ....[0]....
.L_603:
        /* <DEDUP_REMOVED lines=24> */


	//----- nvinfo : EIATTR_MERCURY_ISA_VERSION
	.align		4
.L_604:
        /*0190*/ 	.byte	0x03, 0x5f
        /*0192*/ 	.short	0x0101


	//----- nvinfo : EIATTR_COOP_GROUP_MASK_REGIDS
	.align		4
        /*0194*/ 	.byte	0x04, 0x29
        /*0196*/ 	.short	(.L_606 - .L_605)


	//   ....[0]....
.L_605:
        /*0198*/ 	.word	0xffffffff


	//   ....[1]....
        /*019c*/ 	.word	0xffffffff


	//   ....[2]....
        /*01a0*/ 	.word	0xffffffff


	//   ....[3]....
        /*01a4*/ 	.word	0xffffffff


	//   ....[4]....
        /*01a8*/ 	.word	0xffffffff


	//   ....[5]....
        /*01ac*/ 	.word	0xffffffff


	//   ....[6]....
        /*01b0*/ 	.word	0xffffffff


	//   ....[7]....
        /*01b4*/ 	.word	0xffffffff


	//   ....[8]....
        /*01b8*/ 	.word	0xffffffff


	//   ....[9]....
        /*01bc*/ 	.word	0xffffffff


	//   ....[10]....
        /*01c0*/ 	.word	0xffffffff


	//   ....[11]....
        /*01c4*/ 	.word	0xffffffff


	//----- nvinfo : EIATTR_COOP_GROUP_INSTR_OFFSETS
	.align		4
.L_606:
        /*01c8*/ 	.byte	0x04, 0x28
        /*01ca*/ 	.short	(.L_608 - .L_607)


	//   ....[0]....
.L_607:
        /*01cc*/ 	.word	0x000059f0


	//   ....[1]....
        /*01d0*/ 	.word	0x00005a40


	//   ....[2]....
        /*01d4*/ 	.word	0x00005a60


	//   ....[3]....
        /*01d8*/ 	.word	0x00005a80


	//   ....[4]....
        /*01dc*/ 	.word	0x0000a8f0


	//   ....[5]....
        /*01e0*/ 	.word	0x0000a930


	//   ....[6]....
        /*01e4*/ 	.word	0x0000a970


	//   ....[7]....
        /*01e8*/ 	.word	0x0000a990


	//   ....[8]....
        /*01ec*/ 	.word	0x0000c760


	//   ....[9]....
        /*01f0*/ 	.word	0x0000c770


	//   ....[10]....
        /*01f4*/ 	.word	0x0000c7b0


	//   ....[11]....
        /*01f8*/ 	.word	0x0000c890


	//----- nvinfo : EIATTR_EXIT_INSTR_OFFSETS
	.align		4
.L_608:
        /*01fc*/ 	.byte	0x04, 0x1c
        /*01fe*/ 	.short	(.L_610 - .L_609)


	//   ....[0]....
.L_609:
        /*0200*/ 	.word	0x000004d0


	//   ....[1]....
        /*0204*/ 	.word	0x0000e6c0


	//   ....[2]....
        /*0208*/ 	.word	0x0000e810


	//   ....[3]....
        /*020c*/ 	.word	0x0000e830


	//   ....[4]....
        /*0210*/ 	.word	0x0000f4e0


	//   ....[5]....
        /*0214*/ 	.word	0x0000f570


	//----- nvinfo : EIATTR_CRS_STACK_SIZE
	.align		4
.L_610:
        /*0218*/ 	.byte	0x04, 0x1e
        /*021a*/ 	.short	(.L_612 - .L_611)
.L_611:
        /*021c*/ 	.word	0x00000000


	//----- nvinfo : EIATTR_CBANK_PARAM_SIZE
	.align		4
.L_612:
        /*0220*/ 	.byte	0x03, 0x19
        /*0222*/ 	.short	0x01d0


	//----- nvinfo : EIATTR_PARAM_CBANK
	.align		4
        /*0224*/ 	.byte	0x04, 0x0a
        /*0226*/ 	.short	(.L_614 - .L_613)
	.align		4
.L_613:
        /*0228*/ 	.word	index@(.nv.constant0._ZN5flash16flash_fwd_kernelI23Flash_fwd_kernel_traitsILi256ELi64ELi64ELi4ELb0ELb0EN7cutlass10bfloat16_tE19Flash_kernel_traitsILi256ELi64ELi64ELi4ES3_EELb0ELb0ELb0ELb0ELb0ELb0ELb1ELb0EEEvNS_16Flash_fwd_paramsE)
        /*022c*/ 	.short	0x0210
        /*022e*/ 	.short	0x01d0


	//----- nvinfo : EIATTR_SW_WAR
	.align		4
.L_614:
        /*0230*/ 	.byte	0x04, 0x36
        /*0232*/ 	.short	(.L_616 - .L_615)
.L_615:
        /*0234*/ 	.word	0x00000008
.L_616:


//--------------------- .nv.info._ZN5flash16flash_fwd_kernelI23Flash_fwd_kernel_traitsILi256ELi64ELi64ELi4ELb0ELb0EN7cutlass10bfloat16_tE19Flash_kernel_traitsILi256ELi64ELi64ELi4ES3_EELb1ELb0ELb0ELb1ELb0ELb0ELb0ELb1EEEvNS_16Flash_fwd_paramsE --------------------------
	.section	.nv.info._ZN5flash16flash_fwd_kernelI23Flash_fwd_kernel_traitsILi256ELi64ELi64ELi4ELb0ELb0EN7cutlass10bfloat16_tE19Flash_kernel_traitsILi256ELi64ELi64ELi4ES3_EELb1ELb0ELb0ELb1ELb0ELb0ELb0ELb1EEEvNS_16Flash_fwd_paramsE,"",@"SHT_CUDA_INFO"
	.sectionflags	@""
	.align	4


	//----- nvinfo : EIATTR_CUDA_API_VERSION
	.align		4
        /*0000*/ 	.byte	0x04, 0x37
        /*0002*/ 	.short	(.L_618 - .L_617)
.L_617:
        /*0004*/ 	.word	0x00000082


	//----- nvinfo : EIATTR_KPARAM_INFO
	.align		4
.L_618:
        /*0008*/ 	.byte	0x04, 0x17
        /*000a*/ 	.short	(.L_620 - .L_619)
.L_619:
        /*000c*/ 	.word	0x00000000
        /*0010*/ 	.short	0x0000
        /*0012*/ 	.short	0x0000
        /*0014*/ 	.byte	0x00, 0xf0, 0x41, 0x07


	//----- nvinfo : EIATTR_SPARSE_MMA_MASK
	.align		4
.L_620:
        /*0018*/ 	.byte	0x03, 0x50
        /*001a*/ 	.short	0x0000


	//----- nvinfo : EIATTR_MAXREG_COUNT
	.align		4
        /*001c*/ 	.byte	0x03, 0x1b
        /*001e*/ 	.short	0x00ff


	//----- nvinfo : EIATTR_NUM_BARRIERS
	.align		4
        /*0020*/ 	.byte	0x02, 0x4c
        /*0022*/ 	.byte	0x01
	.zero		1


	//----- nvinfo : EIATTR_ANNOTATIONS
	.align		4
        /*0024*/ 	.byte	0x04, 0x55
        /*0026*/ 	.short	(.L_622 - .L_621)


	//   ....[0]....
.L_621:
        /* <DEDUP_REMOVED lines=68> */


	//----- nvinfo : EIATTR_MERCURY_ISA_VERSION
	.align		4
.L_622:
        /*0458*/ 	.byte	0x03, 0x5f
        /*045a*/ 	.short	0x0101


	//----- nvinfo : EIATTR_COOP_GROUP_MASK_REGIDS
	.align		4
        /*045c*/ 	.byte	0x04, 0x29
        /*045e*/ 	.short	(.L_624 - .L_623)


	//   ....[0]....
.L_623:
        /*0460*/ 	.word	0xffffffff


	//   ....[1]....
        /*0464*/ 	.word	0xffffffff


	//   ....[2]....
        /*0468*/ 	.word	0xffffffff


	//   ....[3]....
        /*046c*/ 	.word	0xffffffff


	//   ....[4]....
        /*0470*/ 	.word	0xffffffff


	//   ....[5]....
        /*0474*/ 	.word	0xffffffff


	//   ....[6]....
        /*0478*/ 	.word	0xffffffff


	//   ....[7]....
        /*047c*/ 	.word	0xffffffff


	//   ....[8]....
        /*0480*/ 	.word	0xffffffff


	//   ....[9]....
        /*0484*/ 	.word	0xffffffff


	//   ....[10]....
        /*0488*/ 	.word	0xffffffff


	//   ....[11]....
        /*048c*/ 	.word	0xffffffff


	//----- nvinfo : EIATTR_COOP_GROUP_INSTR_OFFSETS
	.align		4
.L_624:
        /*0490*/ 	.byte	0x04, 0x28
        /*0492*/ 	.short	(.L_626 - .L_625)


	//   ....[0]....
.L_625:
        /*0494*/ 	.word	0x000065b0


	//   ....[1]....
        /*0498*/ 	.word	0x000066d0


	//   ....[2]....
        /*049c*/ 	.word	0x000067f0


	//   ....[3]....
        /*04a0*/ 	.word	0x00006930


	//   ....[4]....
        /*04a4*/ 	.word	0x0000ce60


	//   ....[5]....
        /*04a8*/ 	.word	0x0000ce90


	//   ....[6]....
        /*04ac*/ 	.word	0x0000ceb0


	//   ....[7]....
        /*04b0*/ 	.word	0x0000ced0


	//   ....[8]....
        /*04b4*/ 	.word	0x00010890


	//   ....[9]....
        /*04b8*/ 	.word	0x000108d0


	//   ....[10]....
        /*04bc*/ 	.word	0x00010910


	//   ....[11]....
        /*04c0*/ 	.word	0x00010920


	//----- nvinfo : EIATTR_EXIT_INSTR_OFFSETS
	.align		4
.L_626:
        /*04c4*/ 	.byte	0x04, 0x1c
        /*04c6*/ 	.short	(.L_628 - .L_627)


	//   ....[0]....
.L_627:
        /*04c8*/ 	.word	0x00000690


	//   ....[1]....
        /*04cc*/ 	.word	0x00012990


	//   ....[2]....
        /*04d0*/ 	.word	0x00012ae0


	//   ....[3]....
        /*04d4*/ 	.word	0x00012b00


	//   ....[4]....
        /*04d8*/ 	.word	0x000137d0


	//   ....[5]....
        /*04dc*/ 	.word	0x00013860


	//----- nvinfo : EIATTR_CRS_STACK_SIZE
	.align		4
.L_628:
        /*04e0*/ 	.byte	0x04, 0x1e
        /*04e2*/ 	.short	(.L_630 - .L_629)
.L_629:
        /*04e4*/ 	.word	0x00000000


	//----- nvinfo : EIATTR_CBANK_PARAM_SIZE
	.align		4
.L_630:
        /*04e8*/ 	.byte	0x03, 0x19
        /*04ea*/ 	.short	0x01d0


	//----- nvinfo : EIATTR_PARAM_CBANK
	.align		4
        /*04ec*/ 	.byte	0x04, 0x0a
        /*04ee*/ 	.short	(.L_632 - .L_631)
	.align		4
.L_631:
        /*04f0*/ 	.word	index@(.nv.constant0._ZN5flash16flash_fwd_kernelI23Flash_fwd_kernel_traitsILi256ELi64ELi64ELi4ELb0ELb0EN7cutlass10bfloat16_tE19Flash_kernel_traitsILi256ELi64ELi64ELi4ES3_EELb1ELb0ELb0ELb1ELb0ELb0ELb0ELb1EEEvNS_16Flash_fwd_paramsE)
        /*04f4*/ 	.short	0x0210
        /*04f6*/ 	.short	0x01d0


	//----- nvinfo : EIATTR_SW_WAR
	.align		4
.L_632:
        /*04f8*/ 	.byte	0x04, 0x36
        /*04fa*/ 	.short	(.L_634 - .L_633)
.L_633:
        /*04fc*/ 	.word	0x00000008
.L_634:


//--------------------- .nv.info._ZN5flash16flash_fwd_kernelI23Flash_fwd_kernel_traitsILi256ELi64ELi64ELi4ELb0ELb0EN7cutlass10bfloat16_tE19Flash_kernel_traitsILi256ELi64ELi64ELi4ES3_EELb0ELb0ELb0ELb1ELb0ELb0ELb1ELb0EEEvNS_16Flash_fwd_paramsE --------------------------
	.section	.nv.info._ZN5flash16flash_fwd_kernelI23Flash_fwd_kernel_traitsILi256ELi64ELi64ELi4ELb0ELb0EN7cutlass10bfloat16_tE19Flash_kernel_traitsILi256ELi64ELi64ELi4ES3_EELb0ELb0ELb0ELb1ELb0ELb0ELb1ELb0EEEvNS_16Flash_fwd_paramsE,"",@"SHT_CUDA_INFO"
	.sectionflags	@""
	.align	4


	//----- nvinfo : EIATTR_CUDA_API_VERSION
	.align		4
        /*0000*/ 	.byte	0x04, 0x37
        /*0002*/ 	.short	(.L_636 - .L_635)
.L_635:
        /*0004*/ 	.word	0x00000082


	//----- nvinfo : EIATTR_KPARAM_INFO
	.align		4
.L_636:
        /*0008*/ 	.byte	0x04, 0x17
        /*000a*/ 	.short	(.L_638 - .L_637)
.L_637:
        /*000c*/ 	.word	0x00000000
        /*0010*/ 	.short	0x0000
        /*0012*/ 	.short	0x0000
        /*0014*/ 	.byte	0x00, 0xf0, 0x41, 0x07


	//----- nvinfo : EIATTR_SPARSE_MMA_MASK
	.align		4
.L_638:
        /*0018*/ 	.byte	0x03, 0x50
        /*001a*/ 	.short	0x0000


	//----- nvinfo : EIATTR_MAXREG_COUNT
	.align		4
        /*001c*/ 	.byte	0x03, 0x1b
        /*001e*/ 	.short	0x00ff


	//----- nvinfo : EIATTR_NUM_BARRIERS
	.align		4
        /*0020*/ 	.byte	0x02, 0x4c
        /*0022*/ 	.byte	0x01
	.zero		1


	//----- nvinfo : EIATTR_ANNOTATIONS
	.align		4
        /*0024*/ 	.byte	0x04, 0x55
        /*0026*/ 	.short	(.L_640 - .L_639)


	//   ....[0]....
.L_639:
        /* <DEDUP_REMOVED lines=15> */


	//----- nvinfo : EIATTR_MERCURY_ISA_VERSION
	.align		4
.L_640:
        /*0100*/ 	.byte	0x03, 0x5f
        /*0102*/ 	.short	0x0101


	//----- nvinfo : EIATTR_COOP_GROUP_MASK_REGIDS
	.align		4
        /*0104*/ 	.byte	0x04, 0x29
        /*0106*/ 	.short	(.L_642 - .L_641)


	//   ....[0]....
.L_641:
        /*0108*/ 	.word	0xffffffff


	//   ....[1]....
        /*010c*/ 	.word	0xffffffff


	//   ....[2]....
        /*0110*/ 	.word	0xffffffff


	//   ....[3]....
        /*0114*/ 	.word	0xffffffff


	//   ....[4]....
        /*0118*/ 	.word	0xffffffff


	//   ....[5]....
        /*011c*/ 	.word	0xffffffff


	//   ....[6]....
        /*0120*/ 	.word	0xffffffff


	//   ....[7]....
        /*0124*/ 	.word	0xffffffff


	//   ....[8]....
        /*0128*/ 	.word	0xffffffff


	//   ....[9]....
        /*012c*/ 	.word	0xffffffff


	//   ....[10]....
        /*0130*/ 	.word	0xffffffff


	//   ....[11]....
        /*0134*/ 	.word	0xffffffff


	//----- nvinfo : EIATTR_COOP_GROUP_INSTR_OFFSETS
	.align		4
.L_642:
        /*0138*/ 	.byte	0x04, 0x28
        /*013a*/ 	.short	(.L_644 - .L_643)


	//   ....[0]....
.L_643:
        /*013c*/ 	.word	0x000062b0


	//   ....[1]....
        /*0140*/ 	.word	0x000062d0


	//   ....[2]....
        /*0144*/ 	.word	0x00006370


	//   ....[3]....
        /*0148*/ 	.word	0x00006380


	//   ....[4]....
        /*014c*/ 	.word	0x0000a870


	//   ....[5]....
        /*0150*/ 	.word	0x0000a890


	//   ....[6]....
        /*0154*/ 	.word	0x0000a8c0


	//   ....[7]....
        /*0158*/ 	.word	0x0000a8d0


	//   ....[8]....
        /*015c*/ 	.word	0x0000c7e0


	//   ....[9]....
        /*0160*/ 	.word	0x0000c7f0


	//   ....[10]....
        /*0164*/ 	.word	0x0000c820


	//   ....[11]....
        /*0168*/ 	.word	0x0000c830


	//----- nvinfo : EIATTR_EXIT_INSTR_OFFSETS
	.align		4
.L_644:
        /*016c*/ 	.byte	0x04, 0x1c
        /*016e*/ 	.short	(.L_646 - .L_645)


	//   ....[0]....
.L_645:
        /*0170*/ 	.word	0x000004d0


	//   ....[1]....
        /*0174*/ 	.word	0x0000e660


	//   ....[2]....
        /*0178*/ 	.word	0x0000e7b0


	//   ....[3]....
        /*017c*/ 	.word	0x0000e7d0


	//   ....[4]....
        /*0180*/ 	.word	0x0000f480


	//   ....[5]....
        /*0184*/ 	.word	0x0000f510


	//----- nvinfo : EIATTR_CRS_STACK_SIZE
	.align		4
.L_646:
        /*0188*/ 	.byte	0x04, 0x1e
        /*018a*/ 	.short	(.L_648 - .L_647)
.L_647:
        /*018c*/ 	.word	0x00000000


	//----- nvinfo : EIATTR_CBANK_PARAM_SIZE
	.align		4
.L_648:
        /*0190*/ 	.byte	0x03, 0x19
        /*0192*/ 	.short	0x01d0


	//----- nvinfo : EIATTR_PARAM_CBANK
	.align		4
        /*0194*/ 	.byte	0x04, 0x0a
        /*0196*/ 	.short	(.L_650 - .L_649)
	.align		4
.L_649:
        /*0198*/ 	.word	index@(.nv.constant0._ZN5flash16flash_fwd_kernelI23Flash_fwd_kernel_traitsILi256ELi64ELi64ELi4ELb0ELb0EN7cutlass10bfloat16_tE19Flash_kernel_traitsILi256ELi64ELi64ELi4ES3_EELb0ELb0ELb0ELb1ELb0ELb0ELb1ELb0EEEvNS_16Flash_fwd_paramsE)
        /*019c*/ 	.short	0x0210
        /*019e*/ 	.short	0x01d0


	//----- nvinfo : EIATTR_SW_WAR
	.align		4
.L_650:
        /*01a0*/ 	.byte	0x04, 0x36
        /*01a2*/ 	.short	(.L_652 - .L_651)
.L_651:
        /*01a4*/ 	.word	0x00000008
.L_652:


//--------------------- .nv.info._ZN5flash16flash_fwd_kernelI23Flash_fwd_kernel_traitsILi256ELi64ELi64ELi4ELb0ELb0EN7cutlass10bfloat16_tE19Flash_kernel_traitsILi256ELi64ELi64ELi4ES3_EELb1ELb0ELb1ELb0ELb0ELb1ELb0ELb0EEEvNS_16Flash_fwd_paramsE --------------------------
	.section	.nv.info._ZN5flash16flash_fwd_kernelI23Flash_fwd_kernel_traitsILi256ELi64ELi64ELi4ELb0ELb0EN7cutlass10bfloat16_tE19Flash_kernel_traitsILi256ELi64ELi64ELi4ES3_EELb1ELb0ELb1ELb0ELb0ELb1ELb0ELb0EEEvNS_16Flash_fwd_paramsE,"",@"SHT_CUDA_INFO"
	.sectionflags	@""
	.align	4


	//----- nvinfo : EIATTR_CUDA_API_VERSION
	.align		4
        /*0000*/ 	.byte	0x04, 0x37
        /*0002*/ 	.short	(.L_654 - .L_653)
.L_653:
        /*0004*/ 	.word	0x00000082


	//----- nvinfo : EIATTR_KPARAM_INFO
	.align		4
.L_654:
        /*0008*/ 	.byte	0x04, 0x17
        /*000a*/ 	.short	(.L_656 - .L_655)
.L_655:
        /*000c*/ 	.word	0x00000000
        /*0010*/ 	.short	0x0000
        /*0012*/ 	.short	0x0000
        /*0014*/ 	.byte	0x00, 0xf0, 0x41, 0x07


	//----- nvinfo : EIATTR_SPARSE_MMA_MASK
	.align		4
.L_656:
        /*0018*/ 	.byte	0x03, 0x50
        /*001a*/ 	.short	0x0000


	//----- nvinfo : EIATTR_MAXREG_COUNT
	.align		4
        /*001c*/ 	.byte	0x03, 0x1b
        /*001e*/ 	.short	0x00ff


	//----- nvinfo : EIATTR_NUM_BARRIERS
	.align		4
        /*0020*/ 	.byte	0x02, 0x4c
        /*0022*/ 	.byte	0x01
	.zero		1


	//----- nvinfo : EIATTR_ANNOTATIONS
	.align		4
        /*0024*/ 	.byte	0x04, 0x55
        /*0026*/ 	.short	(.L_658 - .L_657)


	//   ....[0]....
.L_657:
        /*0028*/ 	.word	0x00000001
        /*002c*/ 	.byte	0x10, 0xaa, 0x00, 0x00, 0x01, 0x00, 0x00, 0x00, 0xf0, 0xc5, 0x00, 0x00


	//----- nvinfo : EIATTR_MERCURY_ISA_VERSION
	.align		4
.L_658:
        /*0038*/ 	.byte	0x03, 0x5f
        /*003a*/ 	.short	0x0101


	//----- nvinfo : EIATTR_INT_WARP_WIDE_INSTR_OFFSETS
	.align		4
        /*003c*/ 	.byte	0x04, 0x31
        /*003e*/ 	.short	(.L_660 - .L_659)


	//   ....[0]....
.L_659:
        /*0040*/ 	.word	0x00002370


	//   ....[1]....
        /*0044*/ 	.word	0x00002700


	//----- nvinfo : EIATTR_COOP_GROUP_MASK_REGIDS
	.align		4
.L_660:
        /*0048*/ 	.byte	0x04, 0x29
        /*004a*/ 	.short	(.L_662 - .L_661)


	//   ....[0]....
.L_661:
        /*004c*/ 	.word	0xffffffff


	//   ....[1]....
        /*0050*/ 	.word	0xffffffff


	//   ....[2]....
        /*0054*/ 	.word	0xffffffff


	//   ....[3]....
        /*0058*/ 	.word	0xffffffff


	//   ....[4]....
        /*005c*/ 	.word	0xffffffff


	//   ....[5]....
        /*0060*/ 	.word	0xffffffff


	//   ....[6]....
        /*0064*/ 	.word	0xffffffff


	//   ....[7]....
        /*0068*/ 	.word	0xffffffff


	//   ....[8]....
        /*006c*/ 	.word	0xffffffff


	//   ....[9]....
        /*0070*/ 	.word	0xffffffff


	//   ....[10]....
        /*0074*/ 	.word	0xffffffff


	//   ....[11]....
        /*0078*/ 	.word	0xffffffff


	//   ....[12]....
        /*007c*/ 	.word	0xffffffff


	//   ....[13]....
        /*0080*/ 	.word	0xffffffff


	//   ....[14]....
        /*0084*/ 	.word	0xffffffff


	//   ....[15]....
        /*0088*/ 	.word	0xffffffff


	//----- nvinfo : EIATTR_COOP_GROUP_INSTR_OFFSETS
	.align		4
.L_662:
        /*008c*/ 	.byte	0x04, 0x28
        /*008e*/ 	.short	(.L_664 - .L_663)


	//   ....[0]....
.L_663:
        /*0090*/ 	.word	0x00004700


	//   ....[1]....
        /*0094*/ 	.word	0x000049a0


	//   ....[2]....
        /*0098*/ 	.word	0x000049e0


	//   ....[3]....
        /*009c*/ 	.word	0x00004b60


	//   ....[4]....
        /*00a0*/ 	.word	0x00008260


	//   ....[5]....
        /*00a4*/ 	.word	0x000083f0


	//   ....[6]....
        /*00a8*/ 	.word	0x00008430


	//   ....[7]....
        /*00ac*/ 	.word	0x00008500


	//   ....[8]....
        /*00b0*/ 	.word	0x0000c650


	//   ....[9]....
        /*00b4*/ 	.word	0x0000c6d0


	//   ....[10]....
        /*00b8*/ 	.word	0x0000c740


	//   ....[11]....
        /*00bc*/ 	.word	0x0000c750


	//   ....[12]....
        /*00c0*/ 	.word	0x0000eef0


	//   ....[13]....
        /*00c4*/ 	.word	0x0000ef30


	//   ....[14]....
        /*00c8*/ 	.word	0x0000ef90


	//   ....[15]....
        /*00cc*/ 	.word	0x0000efa0


	//----- nvinfo : EIATTR_EXIT_INSTR_OFFSETS
	.align		4
.L_664:
        /*00d0*/ 	.byte	0x04, 0x1c
        /*00d2*/ 	.short	(.L_666 - .L_665)


	//   ....[0]....
.L_665:
        /*00d4*/ 	.word	0x000006c0


	//   ....[1]....
        /*00d8*/ 	.word	0x00001350


	//   ....[2]....
        /*00dc*/ 	.word	0x000013e0


	//   ....[3]....
        /*00e0*/ 	.word	0x00010e50


	//   ....[4]....
        /*00e4*/ 	.word	0x00010f60


	//----- nvinfo : EIATTR_CRS_STACK_SIZE
	.align		4
.L_666:
        /*00e8*/ 	.byte	0x04, 0x1e
        /*00ea*/ 	.short	(.L_668 - .L_667)
.L_667:
        /*00ec*/ 	.word	0x00000000


	//----- nvinfo : EIATTR_CBANK_PARAM_SIZE
	.align		4
.L_668:
        /*00f0*/ 	.byte	0x03, 0x19
        /*00f2*/ 	.short	0x01d0


	//----- nvinfo : EIATTR_PARAM_CBANK
	.align		4
        /*00f4*/ 	.byte	0x04, 0x0a
        /*00f6*/ 	.short	(.L_670 - .L_669)
	.align		4
.L_669:
        /*00f8*/ 	.word	index@(.nv.constant0._ZN5flash16flash_fwd_kernelI23Flash_fwd_kernel_traitsILi256ELi64ELi64ELi4ELb0ELb0EN7cutlass10bfloat16_tE19Flash_kernel_traitsILi256ELi64ELi64ELi4ES3_EELb1ELb0ELb1ELb0ELb0ELb1ELb0ELb0EEEvNS_16Flash_fwd_paramsE)
        /*00fc*/ 	.short	0x0210
        /*00fe*/ 	.short	0x01d0


	//----- nvinfo : EIATTR_SW_WAR
	.align		4
.L_670:
        /*0100*/ 	.byte	0x04, 0x36
        /*0102*/ 	.short	(.L_672 - .L_671)
.L_671:
        /*0104*/ 	.word	0x00000008
.L_672:


//--------------------- .nv.info._ZN5flash16flash_fwd_kernelI23Flash_fwd_kernel_traitsILi256ELi64ELi64ELi4ELb0ELb0EN7cutlass10bfloat16_tE19Flash_kernel_traitsILi256ELi64ELi64ELi4ES3_EELb0ELb0ELb1ELb0ELb0ELb1ELb1ELb0EEEvNS_16Flash_fwd_paramsE --------------------------
	.section	.nv.info._ZN5flash16flash_fwd_kernelI23Flash_fwd_kernel_traitsILi256ELi64ELi64ELi4ELb0ELb0EN7cutlass10bfloat16_tE19Flash_kernel_traitsILi256ELi64ELi64ELi4ES3_EELb0ELb0ELb1ELb0ELb0ELb1ELb1ELb0EEEvNS_16Flash_fwd_paramsE,"",@"SHT_CUDA_INFO"
	.sectionflags	@""
	.align	4


	//----- nvinfo : EIATTR_CUDA_API_VERSION
	.align		4
        /*0000*/ 	.byte	0x04, 0x37
        /*0002*/ 	.short	(.L_674 - .L_673)
.L_673:
        /*0004*/ 	.word	0x00000082


	//----- nvinfo : EIATTR_KPARAM_INFO
	.align		4
.L_674:
        /*0008*/ 	.byte	0x04, 0x17
        /*000a*/ 	.short	(.L_676 - .L_675)
.L_675:
        /*000c*/ 	.word	0x00000000
        /*0010*/ 	.short	0x0000
        /*0012*/ 	.short	0x0000
        /*0014*/ 	.byte	0x00, 0xf0, 0x41, 0x07


	//----- nvinfo : EIATTR_SPARSE_MMA_MASK
	.align		4
.L_676:
        /*0018*/ 	.byte	0x03, 0x50
        /*001a*/ 	.short	0x0000


	//----- nvinfo : EIATTR_MAXREG_COUNT
	.align		4
        /*001c*/ 	.byte	0x03, 0x1b
        /*001e*/ 	.short	0x00ff


	//----- nvinfo : EIATTR_NUM_BARRIERS
	.align		4
        /*0020*/ 	.byte	0x02, 0x4c
        /*0022*/ 	.byte	0x01
	.zero		1


	//----- nvinfo : EIATTR_MERCURY_ISA_VERSION
	.align		4
        /*0024*/ 	.byte	0x03, 0x5f
        /*0026*/ 	.short	0x0101


	//----- nvinfo : EIATTR_INT_WARP_WIDE_INSTR_OFFSETS
	.align		4
        /*0028*/ 	.byte	0x04, 0x31
        /*002a*/ 	.short	(.L_678 - .L_677)


	//   ....[0]....
.L_677:
        /*002c*/ 	.word	0x000020d0


	//   ....[1]....
        /*0030*/ 	.word	0x00002540


	//----- nvinfo : EIATTR_COOP_GROUP_MASK_REGIDS
	.align		4
.L_678:
        /*0034*/ 	.byte	0x04, 0x29
        /*0036*/ 	.short	(.L_680 - .L_679)


	//   ....[0]....
.L_679:
        /*0038*/ 	.word	0xffffffff


	//   ....[1]....
        /*003c*/ 	.word	0xffffffff


	//   ....[2]....
        /*0040*/ 	.word	0xffffffff


	//   ....[3]....
        /*0044*/ 	.word	0xffffffff


	//   ....[4]....
        /*0048*/ 	.word	0xffffffff


	//   ....[5]....
        /*004c*/ 	.word	0xffffffff


	//   ....[6]....
        /*0050*/ 	.word	0xffffffff


	//   ....[7]....
        /*0054*/ 	.word	0xffffffff


	//   ....[8]....
        /*0058*/ 	.word	0xffffffff


	//   ....[9]....
        /*005c*/ 	.word	0xffffffff


	//   ....[10]....
        /*0060*/ 	.word	0xffffffff


	//   ....[11]....
        /*0064*/ 	.word	0xffffffff


	//   ....[12]....
        /*0068*/ 	.word	0xffffffff


	//   ....[13]....
        /*006c*/ 	.word	0xffffffff


	//   ....[14]....
        /*0070*/ 	.word	0xffffffff


	//   ....[15]....
        /*0074*/ 	.word	0xffffffff


	//----- nvinfo : EIATTR_COOP_GROUP_INSTR_OFFSETS
	.align		4
.L_680:
        /*0078*/ 	.byte	0x04, 0x28
        /*007a*/ 	.short	(.L_682 - .L_681)


	//   ....[0]....
.L_681:
        /*007c*/ 	.word	0x000049e0


	//   ....[1]....
        /*0080*/ 	.word	0x00004ad0


	//   ....[2]....
        /*0084*/ 	.word	0x00004b00


	//   ....[3]....
        /*0088*/ 	.word	0x00004c50


	//   ....[4]....
        /*008c*/ 	.word	0x00007ee0


	//   ....[5]....
        /*0090*/ 	.word	0x00007fa0


	//   ....[6]....
        /*0094*/ 	.word	0x00007fc0


	//   ....[7]....
        /*0098*/ 	.word	0x00007fe0


	//   ....[8]....
        /*009c*/ 	.word	0x0000bbc0


	//   ....[9]....
        /*00a0*/ 	.word	0x0000bca0


	//   ....[10]....
        /*00a4*/ 	.word	0x0000bcc0


	//   ....[11]....
        /*00a8*/ 	.word	0x0000bce0


	//   ....[12]....
        /*00ac*/ 	.word	0x0000da00


	//   ....[13]....
        /*00b0*/ 	.word	0x0000da40


	//   ....[14]....
        /*00b4*/ 	.word	0x0000dab0


	//   ....[15]....
        /*00b8*/ 	.word	0x0000dae0


	//----- nvinfo : EIATTR_EXIT_INSTR_OFFSETS
	.align		4
.L_682:
        /*00bc*/ 	.byte	0x04, 0x1c
        /*00be*/ 	.short	(.L_684 - .L_683)


	//   ....[0]....
.L_683:
        /*00c0*/ 	.word	0x000004b0


	//   ....[1]....
        /*00c4*/ 	.word	0x00001160


	//   ....[2]....
        /*00c8*/ 	.word	0x000011f0


	//   ....[3]....
        /*00cc*/ 	.word	0x0000f940


	//   ....[4]....
        /*00d0*/ 	.word	0x0000fa50


	//----- nvinfo : EIATTR_CRS_STACK_SIZE
	.align		4
.L_684:
        /*00d4*/ 	.byte	0x04, 0x1e
        /*00d6*/ 	.short	(.L_686 - .L_685)
.L_685:
        /*00d8*/ 	.word	0x00000000


	//----- nvinfo : EIATTR_CBANK_PARAM_SIZE
	.align		4
.L_686:
        /*00dc*/ 	.byte	0x03, 0x19
        /*00de*/ 	.short	0x01d0


	//----- nvinfo : EIATTR_PARAM_CBANK
	.align		4
        /*00e0*/ 	.byte	0x04, 0x0a
        /*00e2*/ 	.short	(.L_688 - .L_687)
	.align		4
.L_687:
        /*00e4*/ 	.word	index@(.nv.constant0._ZN5flash16flash_fwd_kernelI23Flash_fwd_kernel_traitsILi256ELi64ELi64ELi4ELb0ELb0EN7cutlass10bfloat16_tE19Flash_kernel_traitsILi256ELi64ELi64ELi4ES3_EELb0ELb0ELb1ELb0ELb0ELb1ELb1ELb0EEEvNS_16Flash_fwd_paramsE)
        /*00e8*/ 	.short	0x0210
        /*00ea*/ 	.short	0x01d0


	//----- nvinfo : EIATTR_SW_WAR
	.align		4
.L_688:
        /*00ec*/ 	.byte	0x04, 0x36
        /*00ee*/ 	.short	(.L_690 - .L_689)
.L_689:
        /*00f0*/ 	.word	0x00000008
.L_690:


//--------------------- .nv.info._ZN5flash16flash_fwd_kernelI23Flash_fwd_kernel_traitsILi256ELi64ELi64ELi4ELb0ELb0EN7cutlass10bfloat16_tE19Flash_kernel_traitsILi256ELi64ELi64ELi4ES3_EELb1ELb0ELb1ELb1ELb0ELb0ELb0ELb0EEEvNS_16Flash_fwd_paramsE --------------------------
	.section	.nv.info._ZN5flash16flash_fwd_kernelI23Flash_fwd_kernel_traitsILi256ELi64ELi64ELi4ELb0ELb0EN7cutlass10bfloat16_tE19Flash_kernel_traitsILi256ELi64ELi64ELi4ES3_EELb1ELb0ELb1ELb1ELb0ELb0ELb0ELb0EEEvNS_16Flash_fwd_paramsE,"",@"SHT_CUDA_INFO"
	.sectionflags	@""
	.align	4


	//----- nvinfo : EIATTR_CUDA_API_VERSION
	.align		4
        /*0000*/ 	.byte	0x04, 0x37
        /*0002*/ 	.short	(.L_692 - .L_691)
.L_691:
        /*0004*/ 	.word	0x00000082


	//----- nvinfo : EIATTR_KPARAM_INFO
	.align		4
.L_692:
        /*0008*/ 	.byte	0x04, 0x17
        /*000a*/ 	.short	(.L_694 - .L_693)
.L_693:
        /*000c*/ 	.word	0x00000000
        /*0010*/ 	.short	0x0000
        /*0012*/ 	.short	0x0000
        /*0014*/ 	.byte	0x00, 0xf0, 0x41, 0x07


	//----- nvinfo : EIATTR_SPARSE_MMA_MASK
	.align		4
.L_694:
        /*0018*/ 	.byte	0x03, 0x50
        /*001a*/ 	.short	0x0000


	//----- nvinfo : EIATTR_MAXREG_COUNT
	.align		4
        /*001c*/ 	.byte	0x03, 0x1b
        /*001e*/ 	.short	0x00ff


	//----- nvinfo : EIATTR_NUM_BARRIERS
	.align		4
        /*0020*/ 	.byte	0x02, 0x4c
        /*0022*/ 	.byte	0x01
	.zero		1


	//----- nvinfo : EIATTR_ANNOTATIONS
	.align		4
        /*0024*/ 	.byte	0x04, 0x55
        /*0026*/ 	.short	(.L_696 - .L_695)


	//   ....[0]....
.L_695:
        /* <DEDUP_REMOVED lines=50> */


	//----- nvinfo : EIATTR_MERCURY_ISA_VERSION
	.align		4
.L_696:
        /*0338*/ 	.byte	0x03, 0x5f
        /*033a*/ 	.short	0x0101


	//----- nvinfo : EIATTR_COOP_GROUP_MASK_REGIDS
	.align		4
        /*033c*/ 	.byte	0x04, 0x29
        /*033e*/ 	.short	(.L_698 - .L_697)


	//   ....[0]....
.L_697:
        /*0340*/ 	.word	0xffffffff


	//   ....[1]....
        /*0344*/ 	.word	0xffffffff


	//   ....[2]....
        /*0348*/ 	.word	0xffffffff


	//   ....[3]....
        /*034c*/ 	.word	0xffffffff


	//   ....[4]....
        /*0350*/ 	.word	0xffffffff


	//   ....[5]....
        /*0354*/ 	.word	0xffffffff


	//   ....[6]....
        /*0358*/ 	.word	0xffffffff


	//   ....[7]....
        /*035c*/ 	.word	0xffffffff


	//   ....[8]....
        /*0360*/ 	.word	0xffffffff


	//   ....[9]....
        /*0364*/ 	.word	0xffffffff


	//   ....[10]....
        /*0368*/ 	.word	0xffffffff


	//   ....[11]....
        /*036c*/ 	.word	0xffffffff


	//   ....[12]....
        /*0370*/ 	.word	0xffffffff


	//   ....[13]....
        /*0374*/ 	.word	0xffffffff


	//   ....[14]....
        /*0378*/ 	.word	0xffffffff


	//   ....[15]....
        /*037c*/ 	.word	0xffffffff


	//----- nvinfo : EIATTR_COOP_GROUP_INSTR_OFFSETS
	.align		4
.L_698:
        /*0380*/ 	.byte	0x04, 0x28
        /*0382*/ 	.short	(.L_700 - .L_699)


	//   ....[0]....
.L_699:
        /*0384*/ 	.word	0x00007520


	//   ....[1]....
        /*0388*/ 	.word	0x00007610


	//   ....[2]....
        /*038c*/ 	.word	0x00007630


	//   ....[3]....
        /*0390*/ 	.word	0x000076b0


	//   ....[4]....
        /*0394*/ 	.word	0x0000d1d0


	//   ....[5]....
        /*0398*/ 	.word	0x0000d2e0


	//   ....[6]....
        /*039c*/ 	.word	0x0000d360


	//   ....[7]....
        /*03a0*/ 	.word	0x0000d3e0


	//   ....[8]....
        /*03a4*/ 	.word	0x00014350


	//   ....[9]....
        /*03a8*/ 	.word	0x00014430


	//   ....[10]....
        /*03ac*/ 	.word	0x00014490


	//   ....[11]....
        /*03b0*/ 	.word	0x00014520


	//   ....[12]....
        /*03b4*/ 	.word	0x00016a90


	//   ....[13]....
        /*03b8*/ 	.word	0x00016aa0


	//   ....[14]....
        /*03bc*/ 	.word	0x00016ad0


	//   ....[15]....
        /*03c0*/ 	.word	0x00016ae0


	//----- nvinfo : EIATTR_EXIT_INSTR_OFFSETS
	.align		4
.L_700:
        /*03c4*/ 	.byte	0x04, 0x1c
        /*03c6*/ 	.short	(.L_702 - .L_701)


	//   ....[0]....
.L_701:
        /*03c8*/ 	.word	0x00000710


	//   ....[1]....
        /*03cc*/ 	.word	0x00001530


	//   ....[2]....
        /*03d0*/ 	.word	0x000015c0


	//   ....[3]....
        /*03d4*/ 	.word	0x00018ad0


	//   ....[4]....
        /*03d8*/ 	.word	0x00018c20


	//   ....[5]....
        /*03dc*/ 	.word	0x00018c40


	//----- nvinfo : EIATTR_CRS_STACK_SIZE
	.align		4
.L_702:
        /*03e0*/ 	.byte	0x04, 0x1e
        /*03e2*/ 	.short	(.L_704 - .L_703)
.L_703:
        /*03e4*/ 	.word	0x00000000


	//----- nvinfo : EIATTR_CBANK_PARAM_SIZE
	.align		4
.L_704:
        /*03e8*/ 	.byte	0x03, 0x19
        /*03ea*/ 	.short	0x01d0


	//----- nvinfo : EIATTR_PARAM_CBANK
	.align		4
        /*03ec*/ 	.byte	0x04, 0x0a
        /*03ee*/ 	.short	(.L_706 - .L_705)
	.align		4
.L_705:
        /*03f0*/ 	.word	index@(.nv.constant0._ZN5flash16flash_fwd_kernelI23Flash_fwd_kernel_traitsILi256ELi64ELi64ELi4ELb0ELb0EN7cutlass10bfloat16_tE19Flash_kernel_traitsILi256ELi64ELi64ELi4ES3_EELb1ELb0ELb1ELb1ELb0ELb0ELb0ELb0EEEvNS_16Flash_fwd_paramsE)
        /*03f4*/ 	.short	0x0210
        /*03f6*/ 	.short	0x01d0


	//----- nvinfo : EIATTR_SW_WAR
	.align		4
.L_706:
        /*03f8*/ 	.byte	0x04, 0x36
        /*03fa*/ 	.short	(.L_708 - .L_707)
.L_707:
        /*03fc*/ 	.word	0x00000008
.L_708:


//--------------------- .nv.info._ZN5flash16flash_fwd_kernelI23Flash_fwd_kernel_traitsILi256ELi64ELi64ELi4ELb0ELb0EN7cutlass10bfloat16_tE19Flash_kernel_traitsILi256ELi64ELi64ELi4ES3_EELb1ELb0ELb1ELb0ELb0ELb0ELb0ELb1EEEvNS_16Flash_fwd_paramsE --------------------------
	.section	.nv.info._ZN5flash16flash_fwd_kernelI23Flash_fwd_kernel_traitsILi256ELi64ELi64ELi4ELb0ELb0EN7cutlass10bfloat16_tE19Flash_kernel_traitsILi256ELi64ELi64ELi4ES3_EELb1ELb0ELb1ELb0ELb0ELb0ELb0ELb1EEEvNS_16Flash_fwd_paramsE,"",@"SHT_CUDA_INFO"
	.sectionflags	@""
	.align	4


	//----- nvinfo : EIATTR_CUDA_API_VERSION
	.align		4
        /*0000*/ 	.byte	0x04, 0x37
        /*0002*/ 	.short	(.L_710 - .L_709)
.L_709:
        /*0004*/ 	.word	0x00000082


	//----- nvinfo : EIATTR_KPARAM_INFO
	.align		4
.L_710:
        /*0008*/ 	.byte	0x04, 0x17
        /*000a*/ 	.short	(.L_712 - .L_711)
.L_711:
        /*000c*/ 	.word	0x00000000
        /*0010*/ 	.short	0x0000
        /*0012*/ 	.short	0x0000
        /*0014*/ 	.byte	0x00, 0xf0, 0x41, 0x07


	//----- nvinfo : EIATTR_SPARSE_MMA_MASK
	.align		4
.L_712:
        /*0018*/ 	.byte	0x03, 0x50
        /*001a*/ 	.short	0x0000


	//----- nvinfo : EIATTR_MAXREG_COUNT
	.align		4
        /*001c*/ 	.byte	0x03, 0x1b
        /*001e*/ 	.short	0x00ff


	//----- nvinfo : EIATTR_NUM_BARRIERS
	.align		4
        /*0020*/ 	.byte	0x02, 0x4c
        /*0022*/ 	.byte	0x01
	.zero		1


	//----- nvinfo : EIATTR_ANNOTATIONS
	.align		4
        /*0024*/ 	.byte	0x04, 0x55
        /*0026*/ 	.short	(.L_714 - .L_713)


	//   ....[0]....
.L_713:
        /* <DEDUP_REMOVED lines=101> */


	//----- nvinfo : EIATTR_MERCURY_ISA_VERSION
	.align		4
.L_714:
        /*0668*/ 	.byte	0x03, 0x5f
        /*066a*/ 	.short	0x0101


	//----- nvinfo : EIATTR_COOP_GROUP_MASK_REGIDS
	.align		4
        /*066c*/ 	.byte	0x04, 0x29
        /*066e*/ 	.short	(.L_716 - .L_715)


	//   ....[0]....
.L_715:
        /*0670*/ 	.word	0xffffffff


	//   ....[1]....
        /*0674*/ 	.word	0xffffffff


	//   ....[2]....
        /*0678*/ 	.word	0xffffffff


	//   ....[3]....
        /*067c*/ 	.word	0xffffffff


	//   ....[4]....
        /*0680*/ 	.word	0xffffffff


	//   ....[5]....
        /*0684*/ 	.word	0xffffffff


	//   ....[6]....
        /*0688*/ 	.word	0xffffffff


	//   ....[7]....
        /*068c*/ 	.word	0xffffffff


	//   ....[8]....
        /*0690*/ 	.word	0xffffffff


	//   ....[9]....
        /*0694*/ 	.word	0xffffffff


	//   ....[10]....
        /*0698*/ 	.word	0xffffffff


	//   ....[11]....
        /*069c*/ 	.word	0xffffffff


	//   ....[12]....
        /*06a0*/ 	.word	0xffffffff


	//   ....[13]....
        /*06a4*/ 	.word	0xffffffff


	//   ....[14]....
        /*06a8*/ 	.word	0xffffffff


	//   ....[15]....
        /*06ac*/ 	.word	0xffffffff


	//----- nvinfo : EIATTR_COOP_GROUP_INSTR_OFFSETS
	.align		4
.L_716:
        /*06b0*/ 	.byte	0x04, 0x28
        /*06b2*/ 	.short	(.L_718 - .L_717)


	//   ....[0]....
.L_717:
        /*06b4*/ 	.word	0x00006cc0


	//   ....[1]....
        /*06b8*/ 	.word	0x00006d00


	//   ....[2]....
        /*06bc*/ 	.word	0x00006e00


	//   ....[3]....
        /*06c0*/ 	.word	0x00006e20


	//   ....[4]....
        /*06c4*/ 	.word	0x0000d2b0


	//   ....[5]....
        /*06c8*/ 	.word	0x0000d2c0


	//   ....[6]....
        /*06cc*/ 	.word	0x0000d350


	//   ....[7]....
        /*06d0*/ 	.word	0x0000d360


	//   ....[8]....
        /*06d4*/ 	.word	0x00015190


	//   ....[9]....
        /*06d8*/ 	.word	0x000151e0


	//   ....[10]....
        /*06dc*/ 	.word	0x00015c10


	//   ....[11]....
        /*06e0*/ 	.word	0x00015cd0


	//   ....[12]....
        /*06e4*/ 	.word	0x00018f70


	//   ....[13]....
        /*06e8*/ 	.word	0x00018fb0


	//   ....[14]....
        /*06ec*/ 	.word	0x00018ff0


	//   ....[15]....
        /*06f0*/ 	.word	0x00019010


	//----- nvinfo : EIATTR_EXIT_INSTR_OFFSETS
	.align		4
.L_718:
        /*06f4*/ 	.byte	0x04, 0x1c
        /*06f6*/ 	.short	(.L_720 - .L_719)


	//   ....[0]....
.L_719:
        /*06f8*/ 	.word	0x00000680


	//   ....[1]....
        /*06fc*/ 	.word	0x000014e0


	//   ....[2]....
        /*0700*/ 	.word	0x00001570


	//   ....[3]....
        /*0704*/ 	.word	0x0001b060


	//   ....[4]....
        /*0708*/ 	.word	0x0001b1b0


	//   ....[5]....
        /*070c*/ 	.word	0x0001b1d0


	//----- nvinfo : EIATTR_CRS_STACK_SIZE
	.align		4
.L_720:
        /*0710*/ 	.byte	0x04, 0x1e
        /*0712*/ 	.short	(.L_722 - .L_721)
.L_721:
        /*0714*/ 	.word	0x00000000


	//----- nvinfo : EIATTR_CBANK_PARAM_SIZE
	.align		4
.L_722:
        /*0718*/ 	.byte	0x03, 0x19
        /*071a*/ 	.short	0x01d0


	//----- nvinfo : EIATTR_PARAM_CBANK
	.align		4
        /*071c*/ 	.byte	0x04, 0x0a
        /*071e*/ 	.short	(.L_724 - .L_723)
	.align		4
.L_723:
        /*0720*/ 	.word	index@(.nv.constant0._ZN5flash16flash_fwd_kernelI23Flash_fwd_kernel_traitsILi256ELi64ELi64ELi4ELb0ELb0EN7cutlass10bfloat16_tE19Flash_kernel_traitsILi256ELi64ELi64ELi4ES3_EELb1ELb0ELb1ELb0ELb0ELb0ELb0ELb1EEEvNS_16Flash_fwd_paramsE)
        /*0724*/ 	.short	0x0210
        /*0726*/ 	.short	0x01d0


	//----- nvinfo : EIATTR_SW_WAR
	.align		4
.L_724:
        /*0728*/ 	.byte	0x04, 0x36
        /*072a*/ 	.short	(.L_726 - .L_725)
.L_725:
        /*072c*/ 	.word	0x00000008
.L_726:


//--------------------- .nv.info._ZN5flash16flash_fwd_kernelI23Flash_fwd_kernel_traitsILi256ELi64ELi64ELi4ELb0ELb0EN7cutlass10bfloat16_tE19Flash_kernel_traitsILi256ELi64ELi64ELi4ES3_EELb0ELb0ELb1ELb0ELb0ELb0ELb1ELb0EEEvNS_16Flash_fwd_paramsE --------------------------
	.section	.nv.info._ZN5flash16flash_fwd_kernelI23Flash_fwd_kernel_traitsILi256ELi64ELi64ELi4ELb0ELb0EN7cutlass10bfloat16_tE19Flash_kernel_traitsILi256ELi64ELi64ELi4ES3_EELb0ELb0ELb1ELb0ELb0ELb0ELb1ELb0EEEvNS_16Flash_fwd_paramsE,"",@"SHT_CUDA_INFO"
	.sectionflags	@""
	.align	4


	//----- nvinfo : EIATTR_CUDA_API_VERSION
	.align		4
        /*0000*/ 	.byte	0x04, 0x37
        /*0002*/ 	.short	(.L_728 - .L_727)
.L_727:
        /*0004*/ 	.word	0x00000082


	//----- nvinfo : EIATTR_KPARAM_INFO
	.align		4
.L_728:
        /*0008*/ 	.byte	0x04, 0x17
        /*000a*/ 	.short	(.L_730 - .L_729)
.L_729:
        /*000c*/ 	.word	0x00000000
        /*0010*/ 	.short	0x0000
        /*0012*/ 	.short	0x0000
        /*0014*/ 	.byte	0x00, 0xf0, 0x41, 0x07


	//----- nvinfo : EIATTR_SPARSE_MMA_MASK
	.align		4
.L_730:
        /*0018*/ 	.byte	0x03, 0x50
        /*001a*/ 	.short	0x0000


	//----- nvinfo : EIATTR_MAXREG_COUNT
	.align		4
        /*001c*/ 	.byte	0x03, 0x1b
        /*001e*/ 	.short	0x00ff


	//----- nvinfo : EIATTR_NUM_BARRIERS
	.align		4
        /*0020*/ 	.byte	0x02, 0x4c
        /*0022*/ 	.byte	0x01
	.zero		1


	//----- nvinfo : EIATTR_ANNOTATIONS
	.align		4
        /*0024*/ 	.byte	0x04, 0x55
        /*0026*/ 	.short	(.L_732 - .L_731)


	//   ....[0]....
.L_731:
        /* <DEDUP_REMOVED lines=66> */


	//----- nvinfo : EIATTR_MERCURY_ISA_VERSION
	.align		4
.L_732:
        /*0430*/ 	.byte	0x03, 0x5f
        /*0432*/ 	.short	0x0101


	//----- nvinfo : EIATTR_COOP_GROUP_MASK_REGIDS
	.align		4
        /*0434*/ 	.byte	0x04, 0x29
        /*0436*/ 	.short	(.L_734 - .L_733)


	//   ....[0]....
.L_733:
        /*0438*/ 	.word	0xffffffff


	//   ....[1]....
        /*043c*/ 	.word	0xffffffff


	//   ....[2]....
        /*0440*/ 	.word	0xffffffff


	//   ....[3]....
        /*0444*/ 	.word	0xffffffff


	//   ....[4]....
        /*0448*/ 	.word	0xffffffff


	//   ....[5]....
        /*044c*/ 	.word	0xffffffff


	//   ....[6]....
        /*0450*/ 	.word	0xffffffff


	//   ....[7]....
        /*0454*/ 	.word	0xffffffff


	//   ....[8]....
        /*0458*/ 	.word	0xffffffff


	//   ....[9]....
        /*045c*/ 	.word	0xffffffff


	//   ....[10]....
        /*0460*/ 	.word	0xffffffff


	//   ....[11]....
        /*0464*/ 	.word	0xffffffff


	//   ....[12]....
        /*0468*/ 	.word	0xffffffff


	//   ....[13]....
        /*046c*/ 	.word	0xffffffff


	//   ....[14]....
        /*0470*/ 	.word	0xffffffff


	//   ....[15]....
        /*0474*/ 	.word	0xffffffff


	//----- nvinfo : EIATTR_COOP_GROUP_INSTR_OFFSETS
	.align		4
.L_734:
        /*0478*/ 	.byte	0x04, 0x28
        /*047a*/ 	.short	(.L_736 - .L_735)


	//   ....[0]....
.L_735:
        /*047c*/ 	.word	0x00006d30


	//   ....[1]....
        /*0480*/ 	.word	0x00006d50


	//   ....[2]....
        /*0484*/ 	.word	0x00006e00


	//   ....[3]....
        /*0488*/ 	.word	0x00006e60


	//   ....[4]....
        /*048c*/ 	.word	0x0000bdf0


	//   ....[5]....
        /*0490*/ 	.word	0x0000be40


	//   ....[6]....
        /*0494*/ 	.word	0x0000be60


	//   ....[7]....
        /*0498*/ 	.word	0x0000be80


	//   ....[8]....
        /*049c*/ 	.word	0x00011d80


	//   ....[9]....
        /*04a0*/ 	.word	0x00011e80


	//   ....[10]....
        /*04a4*/ 	.word	0x00011e90


	//   ....[11]....
        /*04a8*/ 	.word	0x00011ee0


	//   ....[12]....
        /*04ac*/ 	.word	0x00013d30


	//   ....[13]....
        /*04b0*/ 	.word	0x00013d40


	//   ....[14]....
        /*04b4*/ 	.word	0x00013d70


	//   ....[15]....
        /*04b8*/ 	.word	0x00013d80


	//----- nvinfo : EIATTR_EXIT_INSTR_OFFSETS
	.align		4
.L_736:
        /*04bc*/ 	.byte	0x04, 0x1c
        /*04be*/ 	.short	(.L_738 - .L_737)


	//   ....[0]....
.L_737:
        /*04c0*/ 	.word	0x000004c0


	//   ....[1]....
        /*04c4*/ 	.word	0x00001300


	//   ....[2]....
        /*04c8*/ 	.word	0x00001390


	//   ....[3]....
        /*04cc*/ 	.word	0x00015bd0


	//   ....[4]....
        /*04d0*/ 	.word	0x00015d20


	//   ....[5]....
        /*04d4*/ 	.word	0x00015d40


	//----- nvinfo : EIATTR_CRS_STACK_SIZE
	.align		4
.L_738:
        /*04d8*/ 	.byte	0x04, 0x1e
        /*04da*/ 	.short	(.L_740 - .L_739)
.L_739:
        /*04dc*/ 	.word	0x00000000


	//----- nvinfo : EIATTR_CBANK_PARAM_SIZE
	.align		4
.L_740:
        /*04e0*/ 	.byte	0x03, 0x19
        /*04e2*/ 	.short	0x01d0


	//----- nvinfo : EIATTR_PARAM_CBANK
	.align		4
        /*04e4*/ 	.byte	0x04, 0x0a
        /*04e6*/ 	.short	(.L_742 - .L_741)
	.align		4
.L_741:
        /*04e8*/ 	.word	index@(.nv.constant0._ZN5flash16flash_fwd_kernelI23Flash_fwd_kernel_traitsILi256ELi64ELi64ELi4ELb0ELb0EN7cutlass10bfloat16_tE19Flash_kernel_traitsILi256ELi64ELi64ELi4ES3_EELb0ELb0ELb1ELb0ELb0ELb0ELb1ELb0EEEvNS_16Flash_fwd_paramsE)
        /*04ec*/ 	.short	0x0210
        /*04ee*/ 	.short	0x01d0


	//----- nvinfo : EIATTR_SW_WAR
	.align		4
.L_742:
        /*04f0*/ 	.byte	0x04, 0x36
        /*04f2*/ 	.short	(.L_744 - .L_743)
.L_743:
        /*04f4*/ 	.word	0x00000008
.L_744:


//--------------------- .nv.info._ZN5flash16flash_fwd_kernelI23Flash_fwd_kernel_traitsILi256ELi64ELi64ELi4ELb0ELb0EN7cutlass10bfloat16_tE19Flash_kernel_traitsILi256ELi64ELi64ELi4ES3_EELb1ELb0ELb1ELb1ELb0ELb0ELb0ELb1EEEvNS_16Flash_fwd_paramsE --------------------------
	.section	.nv.info._ZN5flash16flash_fwd_kernelI23Flash_fwd_kernel_traitsILi256ELi64ELi64ELi4ELb0ELb0EN7cutlass10bfloat16_tE19Flash_kernel_traitsILi256ELi64ELi64ELi4ES3_EELb1ELb0ELb1ELb1ELb0ELb0ELb0ELb1EEEvNS_16Flash_fwd_paramsE,"",@"SHT_CUDA_INFO"
	.sectionflags	@""
	.align	4


	//----- nvinfo : EIATTR_CUDA_API_VERSION
	.align		4
        /*0000*/ 	.byte	0x04, 0x37
        /*0002*/ 	.short	(.L_746 - .L_745)
.L_745:
        /*0004*/ 	.word	0x00000082


	//----- nvinfo : EIATTR_KPARAM_INFO
	.align		4
.L_746:
        /*0008*/ 	.byte	0x04, 0x17
        /*000a*/ 	.short	(.L_748 - .L_747)
.L_747:
        /*000c*/ 	.word	0x00000000
        /*0010*/ 	.short	0x0000
        /*0012*/ 	.short	0x0000
        /*0014*/ 	.byte	0x00, 0xf0, 0x41, 0x07


	//----- nvinfo : EIATTR_SPARSE_MMA_MASK
	.align		4
.L_748:
        /*0018*/ 	.byte	0x03, 0x50
        /*001a*/ 	.short	0x0000


	//----- nvinfo : EIATTR_MAXREG_COUNT
	.align		4
        /*001c*/ 	.byte	0x03, 0x1b
        /*001e*/ 	.short	0x00ff


	//----- nvinfo : EIATTR_NUM_BARRIERS
	.align		4
        /*0020*/ 	.byte	0x02, 0x4c
        /*0022*/ 	.byte	0x01
	.zero		1


	//----- nvinfo : EIATTR_ANNOTATIONS
	.align		4
        /*0024*/ 	.byte	0x04, 0x55
        /*0026*/ 	.short	(.L_750 - .L_749)


	//   ....[0]....
.L_749:
        /* <DEDUP_REMOVED lines=116> */


	//----- nvinfo : EIATTR_MERCURY_ISA_VERSION
	.align		4
.L_750:
        /*0750*/ 	.byte	0x03, 0x5f
        /*0752*/ 	.short	0x0101


	//----- nvinfo : EIATTR_COOP_GROUP_MASK_REGIDS
	.align		4
        /*0754*/ 	.byte	0x04, 0x29
        /*0756*/ 	.short	(.L_752 - .L_751)


	//   ....[0]....
.L_751:
        /*0758*/ 	.word	0xffffffff


	//   ....[1]....
        /*075c*/ 	.word	0xffffffff


	//   ....[2]....
        /*0760*/ 	.word	0xffffffff


	//   ....[3]....
        /*0764*/ 	.word	0xffffffff


	//   ....[4]....
        /*0768*/ 	.word	0xffffffff


	//   ....[5]....
        /*076c*/ 	.word	0xffffffff


	//   ....[6]....
        /*0770*/ 	.word	0xffffffff


	//   ....[7]....
        /*0774*/ 	.word	0xffffffff


	//   ....[8]....
        /*0778*/ 	.word	0xffffffff


	//   ....[9]....
        /*077c*/ 	.word	0xffffffff


	//   ....[10]....
        /*0780*/ 	.word	0xffffffff


	//   ....[11]....
        /*0784*/ 	.word	0xffffffff


	//   ....[12]....
        /*0788*/ 	.word	0xffffffff


	//   ....[13]....
        /*078c*/ 	.word	0xffffffff


	//   ....[14]....
        /*0790*/ 	.word	0xffffffff


	//   ....[15]....
        /*0794*/ 	.word	0xffffffff


	//----- nvinfo : EIATTR_COOP_GROUP_INSTR_OFFSETS
	.align		4
.L_752:
        /*0798*/ 	.byte	0x04, 0x28
        /*079a*/ 	.short	(.L_754 - .L_753)


	//   ....[0]....
.L_753:
        /*079c*/ 	.word	0x00007780


	//   ....[1]....
        /*07a0*/ 	.word	0x00007850


	//   ....[2]....
        /*07a4*/ 	.word	0x000078a0


	//   ....[3]....
        /*07a8*/ 	.word	0x00007910


	//   ....[4]....
        /*07ac*/ 	.word	0x0000e530


	//   ....[5]....
        /*07b0*/ 	.word	0x0000e550


	//   ....[6]....
        /*07b4*/ 	.word	0x0000e570


	//   ....[7]....
        /*07b8*/ 	.word	0x0000e590


	//   ....[8]....
        /*07bc*/ 	.word	0x00016c50


	//   ....[9]....
        /*07c0*/ 	.word	0x00016d00


	//   ....[10]....
        /*07c4*/ 	.word	0x00017ad0


	//   ....[11]....
        /*07c8*/ 	.word	0x00017b60


	//   ....[12]....
        /*07cc*/ 	.word	0x0001af70


	//   ....[13]....
        /*07d0*/ 	.word	0x0001afe0


	//   ....[14]....
        /*07d4*/ 	.word	0x0001b000


	//   ....[15]....
        /*07d8*/ 	.word	0x0001b010


	//----- nvinfo : EIATTR_EXIT_INSTR_OFFSETS
	.align		4
.L_754:
        /*07dc*/ 	.byte	0x04, 0x1c
        /*07de*/ 	.short	(.L_756 - .L_755)


	//   ....[0]....
.L_755:
        /*07e0*/ 	.word	0x00000680


	//   ....[1]....
        /*07e4*/ 	.word	0x000014e0


	//   ....[2]....
        /*07e8*/ 	.word	0x00001570


	//   ....[3]....
        /*07ec*/ 	.word	0x0001d030


	//   ....[4]....
        /*07f0*/ 	.word	0x0001d180


	//   ....[5]....
        /*07f4*/ 	.word	0x0001d1a0


	//----- nvinfo : EIATTR_CRS_STACK_SIZE
	.align		4
.L_756:
        /*07f8*/ 	.byte	0x04, 0x1e
        /*07fa*/ 	.short	(.L_758 - .L_757)
.L_757:
        /*07fc*/ 	.word	0x00000000


	//----- nvinfo : EIATTR_CBANK_PARAM_SIZE
	.align		4
.L_758:
        /*0800*/ 	.byte	0x03, 0x19
        /*0802*/ 	.short	0x01d0


	//----- nvinfo : EIATTR_PARAM_CBANK
	.align		4
        /*0804*/ 	.byte	0x04, 0x0a
        /*0806*/ 	.short	(.L_760 - .L_759)
	.align		4
.L_759:
        /*0808*/ 	.word	index@(.nv.constant0._ZN5flash16flash_fwd_kernelI23Flash_fwd_kernel_traitsILi256ELi64ELi64ELi4ELb0ELb0EN7cutlass10bfloat16_tE19Flash_kernel_traitsILi256ELi64ELi64ELi4ES3_EELb1ELb0ELb1ELb1ELb0ELb0ELb0ELb1EEEvNS_16Flash_fwd_paramsE)
        /*080c*/ 	.short	0x0210
        /*080e*/ 	.short	0x01d0


	//----- nvinfo : EIATTR_SW_WAR
	.align		4
.L_760:
        /*0810*/ 	.byte	0x04, 0x36
        /*0812*/ 	.short	(.L_762 - .L_761)
.L_761:
        /*0814*/ 	.word	0x00000008
.L_762:


//--------------------- .nv.info._ZN5flash16flash_fwd_kernelI23Flash_fwd_kernel_traitsILi256ELi64ELi64ELi4ELb0ELb0EN7cutlass10bfloat16_tE19Flash_kernel_traitsILi256ELi64ELi64ELi4ES3_EELb0ELb0ELb1ELb1ELb0ELb0ELb1ELb0EEEvNS_16Flash_fwd_paramsE --------------------------
	.section	.nv.info._ZN5flash16flash_fwd_kernelI23Flash_fwd_kernel_traitsILi256ELi64ELi64ELi4ELb0ELb0EN7cutlass10bfloat16_tE19Flash_kernel_traitsILi256ELi64ELi64ELi4ES3_EELb0ELb0ELb1ELb1ELb0ELb0ELb1ELb0EEEvNS_16Flash_fwd_paramsE,"",@"SHT_CUDA_INFO"
	.sectionflags	@""
	.align	4


	//----- nvinfo : EIATTR_CUDA_API_VERSION
	.align		4
        /*0000*/ 	.byte	0x04, 0x37
        /*0002*/ 	.short	(.L_764 - .L_763)
.L_763:
        /*0004*/ 	.word	0x00000082


	//----- nvinfo : EIATTR_KPARAM_INFO
	.align		4
.L_764:
        /*0008*/ 	.byte	0x04, 0x17
        /*000a*/ 	.short	(.L_766 - .L_765)
.L_765:
        /*000c*/ 	.word	0x00000000
        /*0010*/ 	.short	0x0000
        /*0012*/ 	.short	0x0000
        /*0014*/ 	.byte	0x00, 0xf0, 0x41, 0x07


	//----- nvinfo : EIATTR_SPARSE_MMA_MASK
	.align		4
.L_766:
        /*0018*/ 	.byte	0x03, 0x50
        /*001a*/ 	.short	0x0000


	//----- nvinfo : EIATTR_MAXREG_COUNT
	.align		4
        /*001c*/ 	.byte	0x03, 0x1b
        /*001e*/ 	.short	0x00ff


	//----- nvinfo : EIATTR_NUM_BARRIERS
	.align		4
        /*0020*/ 	.byte	0x02, 0x4c
        /*0022*/ 	.byte	0x01
	.zero		1


	//----- nvinfo : EIATTR_ANNOTATIONS
	.align		4
        /*0024*/ 	.byte	0x04, 0x55
        /*0026*/ 	.short	(.L_768 - .L_767)


	//   ....[0]....
.L_767:
        /* <DEDUP_REMOVED lines=17> */


	//----- nvinfo : EIATTR_MERCURY_ISA_VERSION
	.align		4
.L_768:
        /*0128*/ 	.byte	0x03, 0x5f
        /*012a*/ 	.short	0x0101


	//----- nvinfo : EIATTR_COOP_GROUP_MASK_REGIDS
	.align		4
        /*012c*/ 	.byte	0x04, 0x29
        /*012e*/ 	.short	(.L_770 - .L_769)


	//   ....[0]....
.L_769:
        /*0130*/ 	.word	0xffffffff


	//   ....[1]....
        /*0134*/ 	.word	0xffffffff


	//   ....[2]....
        /*0138*/ 	.word	0xffffffff


	//   ....[3]....
        /*013c*/ 	.word	0xffffffff


	//   ....[4]....
        /*0140*/ 	.word	0xffffffff


	//   ....[5]....
        /*0144*/ 	.word	0xffffffff


	//   ....[6]....
        /*0148*/ 	.word	0xffffffff


	//   ....[7]....
        /*014c*/ 	.word	0xffffffff


	//   ....[8]....
        /*0150*/ 	.word	0xffffffff


	//   ....[9]....
        /*0154*/ 	.word	0xffffffff


	//   ....[10]....
        /*0158*/ 	.word	0xffffffff


	//   ....[11]....
        /*015c*/ 	.word	0xffffffff


	//   ....[12]....
        /*0160*/ 	.word	0xffffffff


	//   ....[13]....
        /*0164*/ 	.word	0xffffffff


	//   ....[14]....
        /*0168*/ 	.word	0xffffffff


	//   ....[15]....
        /*016c*/ 	.word	0xffffffff


	//----- nvinfo : EIATTR_COOP_GROUP_INSTR_OFFSETS
	.align		4
.L_770:
        /*0170*/ 	.byte	0x04, 0x28
        /*0172*/ 	.short	(.L_772 - .L_771)


	//   ....[0]....
.L_771:
        /*0174*/ 	.word	0x000074c0


	//   ....[1]....
        /*0178*/ 	.word	0x000074e0


	//   ....[2]....
        /*017c*/ 	.word	0x00007580


	//   ....[3]....
        /*0180*/ 	.word	0x00007590


	//   ....[4]....
        /*0184*/ 	.word	0x0000bec0


	//   ....[5]....
        /*0188*/ 	.word	0x0000bed0


	//   ....[6]....
        /*018c*/ 	.word	0x0000bf00


	//   ....[7]....
        /*0190*/ 	.word	0x0000bf10


	//   ....[8]....
        /*0194*/ 	.word	0x00011550


	//   ....[9]....
        /*0198*/ 	.word	0x00011660


	//   ....[10]....
        /*019c*/ 	.word	0x00011670


	//   ....[11]....
        /*01a0*/ 	.word	0x000116c0


	//   ....[12]....
        /*01a4*/ 	.word	0x000134f0


	//   ....[13]....
        /*01a8*/ 	.word	0x00013500


	//   ....[14]....
        /*01ac*/ 	.word	0x00013540


	//   ....[15]....
        /*01b0*/ 	.word	0x00013560


	//----- nvinfo : EIATTR_EXIT_INSTR_OFFSETS
	.align		4
.L_772:
        /*01b4*/ 	.byte	0x04, 0x1c
        /*01b6*/ 	.short	(.L_774 - .L_773)


	//   ....[0]....
.L_773:
        /*01b8*/ 	.word	0x000004c0


	//   ....[1]....
        /*01bc*/ 	.word	0x000012f0


	//   ....[2]....
        /*01c0*/ 	.word	0x00001380


	//   ....[3]....
        /*01c4*/ 	.word	0x00015380


	//   ....[4]....
        /*01c8*/ 	.word	0x000154d0


	//   ....[5]....
        /*01cc*/ 	.word	0x000154f0


	//----- nvinfo : EIATTR_CRS_STACK_SIZE
	.align		4
.L_774:
        /*01d0*/ 	.byte	0x04, 0x1e
        /*01d2*/ 	.short	(.L_776 - .L_775)
.L_775:
        /*01d4*/ 	.word	0x00000000


	//----- nvinfo : EIATTR_CBANK_PARAM_SIZE
	.align		4
.L_776:
        /*01d8*/ 	.byte	0x03, 0x19
        /*01da*/ 	.short	0x01d0


	//----- nvinfo : EIATTR_PARAM_CBANK
	.align		4
        /*01dc*/ 	.byte	0x04, 0x0a
        /*01de*/ 	.short	(.L_778 - .L_777)
	.align		4
.L_777:
        /*01e0*/ 	.word	index@(.nv.constant0._ZN5flash16flash_fwd_kernelI23Flash_fwd_kernel_traitsILi256ELi64ELi64ELi4ELb0ELb0EN7cutlass10bfloat16_tE19Flash_kernel_traitsILi256ELi64ELi64ELi4ES3_EELb0ELb0ELb1ELb1ELb0ELb0ELb1ELb0EEEvNS_16Flash_fwd_paramsE)
        /*01e4*/ 	.short	0x0210
        /*01e6*/ 	.short	0x01d0


	//----- nvinfo : EIATTR_SW_WAR
	.align		4
.L_778:
        /*01e8*/ 	.byte	0x04, 0x36
        /*01ea*/ 	.short	(.L_780 - .L_779)
.L_779:
        /*01ec*/ 	.word	0x00000008
.L_780:


//--------------------- .nv.info._ZN5flash16flash_fwd_kernelI23Flash_fwd_kernel_traitsILi256ELi128ELi64ELi8ELb0ELb0EN7cutlass10bfloat16_tE19Flash_kernel_traitsILi256ELi128ELi64ELi8ES3_EELb1ELb0ELb0ELb0ELb0ELb0ELb0ELb0EEEvNS_16Flash_fwd_paramsE --------------------------
	.section	.nv.info._ZN5flash16flash_fwd_kernelI23Flash_fwd_kernel_traitsILi256ELi128ELi64ELi8ELb0ELb0EN7cutlass10bfloat16_tE19Flash_kernel_traitsILi256ELi128ELi64ELi8ES3_EELb1ELb0ELb0ELb0ELb0ELb0ELb0ELb0EEEvNS_16Flash_fwd_paramsE,"",@"SHT_CUDA_INFO"
	.sectionflags	@""
	.align	4


	//----- nvinfo : EIATTR_CUDA_API_VERSION
	.align		4
        /*0000*/ 	.byte	0x04, 0x37
        /*0002*/ 	.short	(.L_782 - .L_781)
.L_781:
        /*0004*/ 	.word	0x00000082


	//----- nvinfo : EIATTR_KPARAM_INFO
	.align		4
.L_782:
        /*0008*/ 	.byte	0x04, 0x17
        /*000a*/ 	.short	(.L_784 - .L_783)
.L_783:
        /*000c*/ 	.word	0x00000000
        /*0010*/ 	.short	0x0000
        /*0012*/ 	.short	0x0000
        /*0014*/ 	.byte	0x00, 0xf0, 0x41, 0x07


	//----- nvinfo : EIATTR_SPARSE_MMA_MASK
	.align		4
.L_784:
        /*0018*/ 	.byte	0x03, 0x50
        /*001a*/ 	.short	0x0000


	//----- nvinfo : EIATTR_MAXREG_COUNT
	.align		4
        /*001c*/ 	.byte	0x03, 0x1b
        /*001e*/ 	.short	0x00ff


	//----- nvinfo : EIATTR_NUM_BARRIERS
	.align		4
        /*0020*/ 	.byte	0x02, 0x4c
        /*0022*/ 	.byte	0x01
	.zero		1


	//----- nvinfo : EIATTR_ANNOTATIONS
	.align		4
        /*0024*/ 	.byte	0x04, 0x55
        /*0026*/ 	.short	(.L_786 - .L_785)


	//   ....[0]....
.L_785:
        /*0028*/ 	.word	0x00000001
        /*002c*/ 	.byte	0x20, 0x66, 0x00, 0x00, 0x01, 0x00, 0x00, 0x00, 0xe0, 0x66, 0x00, 0x00, 0x01, 0x00, 0x00, 0x00
        /*003c*/ 	.byte	0x20, 0x67, 0x00, 0x00, 0x01, 0x00, 0x00, 0x00, 0x30, 0x67, 0x00, 0x00, 0x01, 0x00, 0x00, 0x00
        /*004c*/ 	.byte	0x60, 0x67, 0x00, 0x00, 0x01, 0x00, 0x00, 0x00, 0x20, 0x6c, 0x00, 0x00, 0x01, 0x00, 0x00, 0x00
        /*005c*/ 	.byte	0xa0, 0x81, 0x00, 0x00, 0x01, 0x00, 0x00, 0x00, 0xe0, 0x82, 0x00, 0x00, 0x01, 0x00, 0x00, 0x00
        /*006c*/ 	.byte	0x00, 0x83, 0x00, 0x00, 0x01, 0x00, 0x00, 0x00, 0x10, 0x83, 0x00, 0x00, 0x01, 0x00, 0x00, 0x00
        /*007c*/ 	.byte	0x30, 0x98, 0x00, 0x00, 0x01, 0x00, 0x00, 0x00, 0x70, 0x9e, 0x00, 0x00


	//----- nvinfo : EIATTR_MERCURY_ISA_VERSION
	.align		4
.L_786:
        /*0088*/ 	.byte	0x03, 0x5f
        /*008a*/ 	.short	0x0101


	//----- nvinfo : EIATTR_INT_WARP_WIDE_INSTR_OFFSETS
	.align		4
        /*008c*/ 	.byte	0x04, 0x31
        /*008e*/ 	.short	(.L_788 - .L_787)


	//   ....[0]....
.L_787:
        /*0090*/ 	.word	0x00006790


	//----- nvinfo : EIATTR_COOP_GROUP_MASK_REGIDS
	.align		4
.L_788:
        /*0094*/ 	.byte	0x04, 0x29
        /*0096*/ 	.short	(.L_790 - .L_789)


	//   ....[0]....
.L_789:
        /*0098*/ 	.word	0xffffffff


	//   ....[1]....
        /*009c*/ 	.word	0xffffffff


	//   ....[2]....
        /*00a0*/ 	.word	0xffffffff


	//   ....[3]....
        /*00a4*/ 	.word	0xffffffff


	//   ....[4]....
        /*00a8*/ 	.word	0xffffffff


	//   ....[5]....
        /*00ac*/ 	.word	0xffffffff


	//   ....[6]....
        /*00b0*/ 	.word	0xffffffff


	//   ....[7]....
        /*00b4*/ 	.word	0xffffffff


	//   ....[8]....
        /*00b8*/ 	.word	0xffffffff


	//   ....[9]....
        /*00bc*/ 	.word	0xffffffff


	//   ....[10]....
        /*00c0*/ 	.word	0xffffffff


	//   ....[11]....
        /*00c4*/ 	.word	0xffffffff


	//----- nvinfo : EIATTR_COOP_GROUP_INSTR_OFFSETS
	.align		4
.L_790:
        /*00c8*/ 	.byte	0x04, 0x28
        /*00ca*/ 	.short	(.L_792 - .L_791)


	//   ....[0]....
.L_791:
        /*00cc*/ 	.word	0x00004750


	//   ....[1]....
        /*00d0*/ 	.word	0x00004790


	//   ....[2]....
        /*00d4*/ 	.word	0x000048a0


	//   ....[3]....
        /*00d8*/ 	.word	0x00004950


	//   ....[4]....
        /*00dc*/ 	.word	0x00008200


	//   ....[5]....
        /*00e0*/ 	.word	0x00008290


	//   ....[6]....
        /*00e4*/ 	.word	0x00008340


	//   ....[7]....
        /*00e8*/ 	.word	0x00008350


	//   ....[8]....
        /*00ec*/ 	.word	0x0000aa10


	//   ....[9]....
        /*00f0*/ 	.word	0x0000aa50


	//   ....[10]....
        /*00f4*/ 	.word	0x0000aab0


	//   ....[11]....
        /*00f8*/ 	.word	0x0000aac0


	//----- nvinfo : EIATTR_EXIT_INSTR_OFFSETS
	.align		4
.L_792:
        /*00fc*/ 	.byte	0x04, 0x1c
        /*00fe*/ 	.short	(.L_794 - .L_793)


	//   ....[0]....
.L_793:
        /*0100*/ 	.word	0x000006d0


	//   ....[1]....
        /*0104*/ 	.word	0x0000ca10


	//   ....[2]....
        /*0108*/ 	.word	0x0000cb60


	//   ....[3]....
        /*010c*/ 	.word	0x0000cb80


	//   ....[4]....
        /*0110*/ 	.word	0x0000d810


	//   ....[5]....
        /*0114*/ 	.word	0x0000d8a0


	//----- nvinfo : EIATTR_CRS_STACK_SIZE
	.align		4
.L_794:
        /*0118*/ 	.byte	0x04, 0x1e
        /*011a*/ 	.short	(.L_796 - .L_795)
.L_795:
        /*011c*/ 	.word	0x00000000


	//----- nvinfo : EIATTR_CBANK_PARAM_SIZE
	.align		4
.L_796:
        /*0120*/ 	.byte	0x03, 0x19
        /*0122*/ 	.short	0x01d0


	//----- nvinfo : EIATTR_PARAM_CBANK
	.align		4
        /*0124*/ 	.byte	0x04, 0x0a
        /*0126*/ 	.short	(.L_798 - .L_797)
	.align		4
.L_797:
        /*0128*/ 	.word	index@(.nv.constant0._ZN5flash16flash_fwd_kernelI23Flash_fwd_kernel_traitsILi256ELi128ELi64ELi8ELb0ELb0EN7cutlass10bfloat16_tE19Flash_kernel_traitsILi256ELi128ELi64ELi8ES3_EELb1ELb0ELb0ELb0ELb0ELb0ELb0ELb0EEEvNS_16Flash_fwd_paramsE)
        /*012c*/ 	.short	0x0210
        /*012e*/ 	.short	0x01d0


	//----- nvinfo : EIATTR_SW_WAR
	.align		4
.L_798:
        /*0130*/ 	.byte	0x04, 0x36
        /*0132*/ 	.short	(.L_800 - .L_799)
.L_799:
        /*0134*/ 	.word	0x00000008
.L_800:


//--------------------- .nv.info._ZN5flash16flash_fwd_kernelI23Flash_fwd_kernel_traitsILi256ELi128ELi64ELi8ELb0ELb0EN7cutlass10bfloat16_tE19Flash_kernel_traitsILi256ELi128ELi64ELi8ES3_EELb1ELb0ELb1ELb0ELb0ELb0ELb0ELb0EEEvNS_16Flash_fwd_paramsE --------------------------
	.section	.nv.info._ZN5flash16flash_fwd_kernelI23Flash_fwd_kernel_traitsILi256ELi128ELi64ELi8ELb0ELb0EN7cutlass10bfloat16_tE19Flash_kernel_traitsILi256ELi128ELi64ELi8ES3_EELb1ELb0ELb1ELb0ELb0ELb0ELb0ELb0EEEvNS_16Flash_fwd_paramsE,"",@"SHT_CUDA_INFO"
	.sectionflags	@""
	.align	4


	//----- nvinfo : EIATTR_CUDA_API_VERSION
	.align		4
        /*0000*/ 	.byte	0x04, 0x37
        /*0002*/ 	.short	(.L_802 - .L_801)
.L_801:
        /*0004*/ 	.word	0x00000082


	//----- nvinfo : EIATTR_KPARAM_INFO
	.align		4
.L_802:
        /*0008*/ 	.byte	0x04, 0x17
        /*000a*/ 	.short	(.L_804 - .L_803)
.L_803:
        /*000c*/ 	.word	0x00000000
        /*0010*/ 	.short	0x0000
        /*0012*/ 	.short	0x0000
        /*0014*/ 	.byte	0x00, 0xf0, 0x41, 0x07


	//----- nvinfo : EIATTR_SPARSE_MMA_MASK
	.align		4
.L_804:
        /*0018*/ 	.byte	0x03, 0x50
        /*001a*/ 	.short	0x0000


	//----- nvinfo : EIATTR_MAXREG_COUNT
	.align		4
        /*001c*/ 	.byte	0x03, 0x1b
        /*001e*/ 	.short	0x00ff


	//----- nvinfo : EIATTR_NUM_BARRIERS
	.align		4
        /*0020*/ 	.byte	0x02, 0x4c
        /*0022*/ 	.byte	0x01
	.zero		1


	//----- nvinfo : EIATTR_ANNOTATIONS
	.align		4
        /*0024*/ 	.byte	0x04, 0x55
        /*0026*/ 	.short	(.L_806 - .L_805)


	//   ....[0]....
.L_805:
        /* <DEDUP_REMOVED lines=12> */


	//----- nvinfo : EIATTR_MERCURY_ISA_VERSION
	.align		4
.L_806:
        /*00d0*/ 	.byte	0x03, 0x5f
        /*00d2*/ 	.short	0x0101


	//----- nvinfo : EIATTR_COOP_GROUP_MASK_REGIDS
	.align		4
        /*00d4*/ 	.byte	0x04, 0x29
        /*00d6*/ 	.short	(.L_808 - .L_807)


	//   ....[0]....
.L_807:
        /*00d8*/ 	.word	0xffffffff


	//   ....[1]....
        /*00dc*/ 	.word	0xffffffff


	//   ....[2]....
        /*00e0*/ 	.word	0xffffffff


	//   ....[3]....
        /*00e4*/ 	.word	0xffffffff


	//   ....[4]....
        /*00e8*/ 	.word	0xffffffff


	//   ....[5]....
        /*00ec*/ 	.word	0xffffffff


	//   ....[6]....
        /*00f0*/ 	.word	0xffffffff


	//   ....[7]....
        /*00f4*/ 	.word	0xffffffff


	//   ....[8]....
        /*00f8*/ 	.word	0xffffffff


	//   ....[9]....
        /*00fc*/ 	.word	0xffffffff


	//   ....[10]....
        /*0100*/ 	.word	0xffffffff


	//   ....[11]....
        /*0104*/ 	.word	0xffffffff


	//   ....[12]....
        /*0108*/ 	.word	0xffffffff


	//   ....[13]....
        /*010c*/ 	.word	0xffffffff


	//   ....[14]....
        /*0110*/ 	.word	0xffffffff


	//   ....[15]....
        /*0114*/ 	.word	0xffffffff


	//   ....[16]....
        /*0118*/ 	.word	0xffffffff


	//   ....[17]....
        /*011c*/ 	.word	0xffffffff


	//   ....[18]....
        /*0120*/ 	.word	0xffffffff


	//   ....[19]....
        /*0124*/ 	.word	0xffffffff


	//----- nvinfo : EIATTR_COOP_GROUP_INSTR_OFFSETS
	.align		4
.L_808:
        /*0128*/ 	.byte	0x04, 0x28
        /*012a*/ 	.short	(.L_810 - .L_809)


	//   ....[0]....
.L_809:
        /*012c*/ 	.word	0x00005810


	//   ....[1]....
        /*0130*/ 	.word	0x000059a0


	//   ....[2]....
        /*0134*/ 	.word	0x000059d0


	//   ....[3]....
        /*0138*/ 	.word	0x00005b50


	//   ....[4]....
        /*013c*/ 	.word	0x00009900


	//   ....[5]....
        /*0140*/ 	.word	0x00009970


	//   ....[6]....
        /*0144*/ 	.word	0x00009a10


	//   ....[7]....
        /*0148*/ 	.word	0x00009a70


	//   ....[8]....
        /*014c*/ 	.word	0x0000e050


	//   ....[9]....
        /*0150*/ 	.word	0x0000e110


	//   ....[10]....
        /*0154*/ 	.word	0x0000e180


	//   ....[11]....
        /*0158*/ 	.word	0x0000e200


	//   ....[12]....
        /*015c*/ 	.word	0x00012b20


	//   ....[13]....
        /*0160*/ 	.word	0x00012b60


	//   ....[14]....
        /*0164*/ 	.word	0x00012be0


	//   ....[15]....
        /*0168*/ 	.word	0x00012bf0


	//   ....[16]....
        /*016c*/ 	.word	0x00015530


	//   ....[17]....
        /*0170*/ 	.word	0x00015570


	//   ....[18]....
        /*0174*/ 	.word	0x000155d0


	//   ....[19]....
        /*0178*/ 	.word	0x000155e0


	//----- nvinfo : EIATTR_EXIT_INSTR_OFFSETS
	.align		4
.L_810:
        /*017c*/ 	.byte	0x04, 0x1c
        /*017e*/ 	.short	(.L_812 - .L_811)


	//   ....[0]....
.L_811:
        /*0180*/ 	.word	0x000006c0


	//   ....[1]....
        /*0184*/ 	.word	0x000014d0


	//   ....[2]....
        /*0188*/ 	.word	0x00001560


	//   ....[3]....
        /*018c*/ 	.word	0x00017580


	//   ....[4]....
        /*0190*/ 	.word	0x000176d0


	//   ....[5]....
        /*0194*/ 	.word	0x000176f0


	//----- nvinfo : EIATTR_CRS_STACK_SIZE
	.align		4
.L_812:
        /*0198*/ 	.byte	0x04, 0x1e
        /*019a*/ 	.short	(.L_814 - .L_813)
.L_813:
        /*019c*/ 	.word	0x00000000


	//----- nvinfo : EIATTR_CBANK_PARAM_SIZE
	.align		4
.L_814:
        /*01a0*/ 	.byte	0x03, 0x19
        /*01a2*/ 	.short	0x01d0


	//----- nvinfo : EIATTR_PARAM_CBANK
	.align		4
        /*01a4*/ 	.byte	0x04, 0x0a
        /*01a6*/ 	.short	(.L_816 - .L_815)
	.align		4
.L_815:
        /*01a8*/ 	.word	index@(.nv.constant0._ZN5flash16flash_fwd_kernelI23Flash_fwd_kernel_traitsILi256ELi128ELi64ELi8ELb0ELb0EN7cutlass10bfloat16_tE19Flash_kernel_traitsILi256ELi128ELi64ELi8ES3_EELb1ELb0ELb1ELb0ELb0ELb0ELb0ELb0EEEvNS_16Flash_fwd_paramsE)
        /*01ac*/ 	.short	0x0210
        /*01ae*/ 	.short	0x01d0


	//----- nvinfo : EIATTR_SW_WAR
	.align		4
.L_816:
        /*01b0*/ 	.byte	0x04, 0x36
        /*01b2*/ 	.short	(.L_818 - .L_817)
.L_817:
        /*01b4*/ 	.word	0x00000008
.L_818:


//--------------------- .nv.info._ZN5flash16flash_fwd_kernelI23Flash_fwd_kernel_traitsILi256ELi128ELi64ELi8ELb0ELb0EN7cutlass10bfloat16_tE19Flash_kernel_traitsILi256ELi128ELi64ELi8ES3_EELb1ELb0ELb0ELb0ELb0ELb1ELb0ELb0EEEvNS_16Flash_fwd_paramsE --------------------------
	.section	.nv.info._ZN5flash16flash_fwd_kernelI23Flash_fwd_kernel_traitsILi256ELi128ELi64ELi8ELb0ELb0EN7cutlass10bfloat16_tE19Flash_kernel_traitsILi256ELi128ELi64ELi8ES3_EELb1ELb0ELb0ELb0ELb0ELb1ELb0ELb0EEEvNS_16Flash_fwd_paramsE,"",@"SHT_CUDA_INFO"
	.sectionflags	@""
	.align	4


	//----- nvinfo : EIATTR_CUDA_API_VERSION
	.align		4
        /*0000*/ 	.byte	0x04, 0x37
        /*0002*/ 	.short	(.L_820 - .L_819)
.L_819:
        /*0004*/ 	.word	0x00000082


	//----- nvinfo : EIATTR_KPARAM_INFO
	.align		4
.L_820:
        /*0008*/ 	.byte	0x04, 0x17
        /*000a*/ 	.short	(.L_822 - .L_821)
.L_821:
        /*000c*/ 	.word	0x00000000
        /*0010*/ 	.short	0x0000
        /*0012*/ 	.short	0x0000
        /*0014*/ 	.byte	0x00, 0xf0, 0x41, 0x07


	//----- nvinfo : EIATTR_SPARSE_MMA_MASK
	.align		4
.L_822:
        /*0018*/ 	.byte	0x03, 0x50
        /*001a*/ 	.short	0x0000


	//----- nvinfo : EIATTR_MAXREG_COUNT
	.align		4
        /*001c*/ 	.byte	0x03, 0x1b
        /*001e*/ 	.short	0x00ff


	//----- nvinfo : EIATTR_NUM_BARRIERS
	.align		4
        /*0020*/ 	.byte	0x02, 0x4c
        /*0022*/ 	.byte	0x01
	.zero		1


	//----- nvinfo : EIATTR_MERCURY_ISA_VERSION
	.align		4
        /*0024*/ 	.byte	0x03, 0x5f
        /*0026*/ 	.short	0x0101


	//----- nvinfo : EIATTR_COOP_GROUP_MASK_REGIDS
	.align		4
        /*0028*/ 	.byte	0x04, 0x29
        /*002a*/ 	.short	(.L_824 - .L_823)


	//   ....[0]....
.L_823:
        /*002c*/ 	.word	0xffffffff


	//   ....[1]....
        /*0030*/ 	.word	0xffffffff


	//   ....[2]....
        /*0034*/ 	.word	0xffffffff


	//   ....[3]....
        /*0038*/ 	.word	0xffffffff


	//   ....[4]....
        /*003c*/ 	.word	0xffffffff


	//   ....[5]....
        /*0040*/ 	.word	0xffffffff


	//   ....[6]....
        /*0044*/ 	.word	0xffffffff


	//   ....[7]....
        /*0048*/ 	.word	0xffffffff


	//   ....[8]....
        /*004c*/ 	.word	0xffffffff


	//   ....[9]....
        /*0050*/ 	.word	0xffffffff


	//   ....[10]....
        /*0054*/ 	.word	0xffffffff


	//   ....[11]....
        /*0058*/ 	.word	0xffffffff


	//----- nvinfo : EIATTR_COOP_GROUP_INSTR_OFFSETS
	.align		4
.L_824:
        /*005c*/ 	.byte	0x04, 0x28
        /*005e*/ 	.short	(.L_826 - .L_825)


	//   ....[0]....
.L_825:
        /*0060*/ 	.word	0x000032f0


	//   ....[1]....
        /*0064*/ 	.word	0x00003400


	//   ....[2]....
        /*0068*/ 	.word	0x00003490


	//   ....[3]....
        /*006c*/ 	.word	0x00003590


	//   ....[4]....
        /*0070*/ 	.word	0x00006560


	//   ....[5]....
        /*0074*/ 	.word	0x00006670


	//   ....[6]....
        /*0078*/ 	.word	0x00006710


	//   ....[7]....
        /*007c*/ 	.word	0x00006720


	//   ....[8]....
        /*0080*/ 	.word	0x00008b90


	//   ....[9]....
        /*0084*/ 	.word	0x00008bd0


	//   ....[10]....
        /*0088*/ 	.word	0x00008c50


	//   ....[11]....
        /*008c*/ 	.word	0x00008c60


	//----- nvinfo : EIATTR_EXIT_INSTR_OFFSETS
	.align		4
.L_826:
        /*0090*/ 	.byte	0x04, 0x1c
        /*0092*/ 	.short	(.L_828 - .L_827)


	//   ....[0]....
.L_827:
        /*0094*/ 	.word	0x00000700


	//   ....[1]....
        /*0098*/ 	.word	0x0000aad0


	//   ....[2]....
        /*009c*/ 	.word	0x0000abe0


	//   ....[3]....
        /*00a0*/ 	.word	0x0000b700


	//   ....[4]....
        /*00a4*/ 	.word	0x0000b790


	//----- nvinfo : EIATTR_CRS_STACK_SIZE
	.align		4
.L_828:
        /*00a8*/ 	.byte	0x04, 0x1e
        /*00aa*/ 	.short	(.L_830 - .L_829)
.L_829:
        /*00ac*/ 	.word	0x00000000


	//----- nvinfo : EIATTR_CBANK_PARAM_SIZE
	.align		4
.L_830:
        /*00b0*/ 	.byte	0x03, 0x19
        /*00b2*/ 	.short	0x01d0


	//----- nvinfo : EIATTR_PARAM_CBANK
	.align		4
        /*00b4*/ 	.byte	0x04, 0x0a
        /*00b6*/ 	.short	(.L_832 - .L_831)
	.align		4
.L_831:
        /*00b8*/ 	.word	index@(.nv.constant0._ZN5flash16flash_fwd_kernelI23Flash_fwd_kernel_traitsILi256ELi128ELi64ELi8ELb0ELb0EN7cutlass10bfloat16_tE19Flash_kernel_traitsILi256ELi128ELi64ELi8ES3_EELb1ELb0ELb0ELb0ELb0ELb1ELb0ELb0EEEvNS_16Flash_fwd_paramsE)
        /*00bc*/ 	.short	0x0210
        /*00be*/ 	.short	0x01d0


	//----- nvinfo : EIATTR_SW_WAR
	.align		4
.L_832:
        /*00c0*/ 	.byte	0x04, 0x36
        /*00c2*/ 	.short	(.L_834 - .L_833)
.L_833:
        /*00c4*/ 	.word	0x00000008
.L_834:


//--------------------- .nv.info._ZN5flash16flash_fwd_kernelI23Flash_fwd_kernel_traitsILi256ELi128ELi64ELi8ELb0ELb0EN7cutlass10bfloat16_tE19Flash_kernel_traitsILi256ELi128ELi64ELi8ES3_EELb0ELb0ELb0ELb0ELb0ELb1ELb1ELb0EEEvNS_16Flash_fwd_paramsE --------------------------
	.section	.nv.info._ZN5flash16flash_fwd_kernelI23Flash_fwd_kernel_traitsILi256ELi128ELi64ELi8ELb0ELb0EN7cutlass10bfloat16_tE19Flash_kernel_traitsILi256ELi128ELi64ELi8ES3_EELb0ELb0ELb0ELb0ELb0ELb1ELb1ELb0EEEvNS_16Flash_fwd_paramsE,"",@"SHT_CUDA_INFO"
	.sectionflags	@""
	.align	4


	//----- nvinfo : EIATTR_CUDA_API_VERSION
	.align		4
        /*0000*/ 	.byte	0x04, 0x37
        /*0002*/ 	.short	(.L_836 - .L_835)
.L_835:
        /*0004*/ 	.word	0x00000082


	//----- nvinfo : EIATTR_KPARAM_INFO
	.align		4
.L_836:
        /*0008*/ 	.byte	0x04, 0x17
        /*000a*/ 	.short	(.L_838 - .L_837)
.L_837:
        /*000c*/ 	.word	0x00000000
        /*0010*/ 	.short	0x0000
        /*0012*/ 	.short	0x0000
        /*0014*/ 	.byte	0x00, 0xf0, 0x41, 0x07


	//----- nvinfo : EIATTR_SPARSE_MMA_MASK
	.align		4
.L_838:
        /*0018*/ 	.byte	0x03, 0x50
        /*001a*/ 	.short	0x0000


	//----- nvinfo : EIATTR_MAXREG_COUNT
	.align		4
        /*001c*/ 	.byte	0x03, 0x1b
        /*001e*/ 	.short	0x00ff


	//----- nvinfo : EIATTR_NUM_BARRIERS
	.align		4
        /*0020*/ 	.byte	0x02, 0x4c
        /*0022*/ 	.byte	0x01
	.zero		1


	//----- nvinfo : EIATTR_MERCURY_ISA_VERSION
	.align		4
        /*0024*/ 	.byte	0x03, 0x5f
        /*0026*/ 	.short	0x0101


	//----- nvinfo : EIATTR_COOP_GROUP_MASK_REGIDS
	.align		4
        /*0028*/ 	.byte	0x04, 0x29
        /*002a*/ 	.short	(.L_840 - .L_839)


	//   ....[0]....
.L_839:
        /*002c*/ 	.word	0xffffffff


	//   ....[1]....
        /*0030*/ 	.word	0xffffffff


	//   ....[2]....
        /*0034*/ 	.word	0xffffffff


	//   ....[3]....
        /*0038*/ 	.word	0xffffffff


	//   ....[4]....
        /*003c*/ 	.word	0xffffffff


	//   ....[5]....
        /*0040*/ 	.word	0xffffffff


	//   ....[6]....
        /*0044*/ 	.word	0xffffffff


	//   ....[7]....
        /*0048*/ 	.word	0xffffffff


	//   ....[8]....
        /*004c*/ 	.word	0xffffffff


	//   ....[9]....
        /*0050*/ 	.word	0xffffffff


	//   ....[10]....
        /*0054*/ 	.word	0xffffffff


	//   ....[11]....
        /*0058*/ 	.word	0xffffffff


	//----- nvinfo : EIATTR_COOP_GROUP_INSTR_OFFSETS
	.align		4
.L_840:
        /*005c*/ 	.byte	0x04, 0x28
        /*005e*/ 	.short	(.L_842 - .L_841)


	//   ....[0]....
.L_841:
        /*0060*/ 	.word	0x00003390


	//   ....[1]....
        /*0064*/ 	.word	0x00003460


	//   ....[2]....
        /*0068*/ 	.word	0x000034c0


	//   ....[3]....
        /*006c*/ 	.word	0x000035e0


	//   ....[4]....
        /*0070*/ 	.word	0x000060b0


	//   ....[5]....
        /*0074*/ 	.word	0x000060f0


	//   ....[6]....
        /*0078*/ 	.word	0x00006130


	//   ....[7]....
        /*007c*/ 	.word	0x00006160


	//   ....[8]....
        /*0080*/ 	.word	0x00007d60


	//   ....[9]....
        /*0084*/ 	.word	0x00007da0


	//   ....[10]....
        /*0088*/ 	.word	0x00007e20


	//   ....[11]....
        /*008c*/ 	.word	0x00007e50


	//----- nvinfo : EIATTR_EXIT_INSTR_OFFSETS
	.align		4
.L_842:
        /*0090*/ 	.byte	0x04, 0x1c
        /*0092*/ 	.short	(.L_844 - .L_843)


	//   ....[0]....
.L_843:
        /*0094*/ 	.word	0x000004c0


	//   ....[1]....
        /*0098*/ 	.word	0x00009c80


	//   ....[2]....
        /*009c*/ 	.word	0x00009d90


	//   ....[3]....
        /*00a0*/ 	.word	0x0000a8d0


	//   ....[4]....
        /*00a4*/ 	.word	0x0000a960


	//----- nvinfo : EIATTR_CRS_STACK_SIZE
	.align		4
.L_844:
        /*00a8*/ 	.byte	0x04, 0x1e
        /*00aa*/ 	.short	(.L_846 - .L_845)
.L_845:
        /*00ac*/ 	.word	0x00000000


	//----- nvinfo : EIATTR_CBANK_PARAM_SIZE
	.align		4
.L_846:
        /*00b0*/ 	.byte	0x03, 0x19
        /*00b2*/ 	.short	0x01d0


	//----- nvinfo : EIATTR_PARAM_CBANK
	.align		4
        /*00b4*/ 	.byte	0x04, 0x0a
        /*00b6*/ 	.short	(.L_848 - .L_847)
	.align		4
.L_847:
        /*00b8*/ 	.word	index@(.nv.constant0._ZN5flash16flash_fwd_kernelI23Flash_fwd_kernel_traitsILi256ELi128ELi64ELi8ELb0ELb0EN7cutlass10bfloat16_tE19Flash_kernel_traitsILi256ELi128ELi64ELi8ES3_EELb0ELb0ELb0ELb0ELb0ELb1ELb1ELb0EEEvNS_16Flash_fwd_paramsE)
        /*00bc*/ 	.short	0x0210
        /*00be*/ 	.short	0x01d0


	//----- nvinfo : EIATTR_SW_WAR
	.align		4
.L_848:
        /*00c0*/ 	.byte	0x04, 0x36
        /*00c2*/ 	.short	(.L_850 - .L_849)
.L_849:
        /*00c4*/ 	.word	0x00000008
.L_850:


//--------------------- .nv.info._ZN5flash16flash_fwd_kernelI23Flash_fwd_kernel_traitsILi256ELi128ELi64ELi8ELb0ELb0EN7cutlass10bfloat16_tE19Flash_kernel_traitsILi256ELi128ELi64ELi8ES3_EELb1ELb0ELb0ELb1ELb0ELb0ELb0ELb0EEEvNS_16Flash_fwd_paramsE --------------------------
	.section	.nv.info._ZN5flash16flash_fwd_kernelI23Flash_fwd_kernel_traitsILi256ELi128ELi64ELi8ELb0ELb0EN7cutlass10bfloat16_tE19Flash_kernel_traitsILi256ELi128ELi64ELi8ES3_EELb1ELb0ELb0ELb1ELb0ELb0ELb0ELb0EEEvNS_16Flash_fwd_paramsE,"",@"SHT_CUDA_INFO"
	.sectionflags	@""
	.align	4


	//----- nvinfo : EIATTR_CUDA_API_VERSION
	.align		4
        /*0000*/ 	.byte	0x04, 0x37
        /*0002*/ 	.short	(.L_852 - .L_851)
.L_851:
        /*0004*/ 	.word	0x00000082


	//----- nvinfo : EIATTR_KPARAM_INFO
	.align		4
.L_852:
        /*0008*/ 	.byte	0x04, 0x17
        /*000a*/ 	.short	(.L_854 - .L_853)
.L_853:
        /*000c*/ 	.word	0x00000000
        /*0010*/ 	.short	0x0000
        /*0012*/ 	.short	0x0000
        /*0014*/ 	.byte	0x00, 0xf0, 0x41, 0x07


	//----- nvinfo : EIATTR_SPARSE_MMA_MASK
	.align		4
.L_854:
        /*0018*/ 	.byte	0x03, 0x50
        /*001a*/ 	.short	0x0000


	//----- nvinfo : EIATTR_MAXREG_COUNT
	.align		4
        /*001c*/ 	.byte	0x03, 0x1b
        /*001e*/ 	.short	0x00ff


	//----- nvinfo : EIATTR_NUM_BARRIERS
	.align		4
        /*0020*/ 	.byte	0x02, 0x4c
        /*0022*/ 	.byte	0x01
	.zero		1


	//----- nvinfo : EIATTR_ANNOTATIONS
	.align		4
        /*0024*/ 	.byte	0x04, 0x55
        /*0026*/ 	.short	(.L_856 - .L_855)


	//   ....[0]....
.L_855:
        /*0028*/ 	.word	0x00000001
        /*002c*/ 	.byte	0xf0, 0x92, 0x00, 0x00, 0x01, 0x00, 0x00, 0x00, 0x30, 0x93, 0x00, 0x00, 0x01, 0x00, 0x00, 0x00
        /*003c*/ 	.byte	0x70, 0x93, 0x00, 0x00, 0x01, 0x00, 0x00, 0x00, 0x00, 0x94, 0x00, 0x00, 0x01, 0x00, 0x00, 0x00
        /*004c*/ 	.byte	0xb0, 0xb5, 0x00, 0x00, 0x01, 0x00, 0x00, 0x00, 0xf0, 0xb5, 0x00, 0x00, 0x01, 0x00, 0x00, 0x00
        /*005c*/ 	.byte	0x30, 0xb6, 0x00, 0x00, 0x01, 0x00, 0x00, 0x00, 0x60, 0xb6, 0x00, 0x00


	//----- nvinfo : EIATTR_MERCURY_ISA_VERSION
	.align		4
.L_856:
        /*0068*/ 	.byte	0x03, 0x5f
        /*006a*/ 	.short	0x0101


	//----- nvinfo : EIATTR_INT_WARP_WIDE_INSTR_OFFSETS
	.align		4
        /*006c*/ 	.byte	0x04, 0x31
        /*006e*/ 	.short	(.L_858 - .L_857)


	//   ....[0]....
.L_857:
        /*0070*/ 	.word	0x000071f0


	//----- nvinfo : EIATTR_COOP_GROUP_MASK_REGIDS
	.align		4
.L_858:
        /*0074*/ 	.byte	0x04, 0x29
        /*0076*/ 	.short	(.L_860 - .L_859)


	//   ....[0]....
.L_859:
        /*0078*/ 	.word	0xffffffff


	//   ....[1]....
        /*007c*/ 	.word	0xffffffff


	//   ....[2]....
        /*0080*/ 	.word	0xffffffff


	//   ....[3]....
        /*0084*/ 	.word	0xffffffff


	//   ....[4]....
        /*0088*/ 	.word	0xffffffff


	//   ....[5]....
        /*008c*/ 	.word	0xffffffff


	//   ....[6]....
        /*0090*/ 	.word	0xffffffff


	//   ....[7]....
        /*0094*/ 	.word	0xffffffff


	//   ....[8]....
        /*0098*/ 	.word	0xffffffff


	//   ....[9]....
        /*009c*/ 	.word	0xffffffff


	//   ....[10]....
        /*00a0*/ 	.word	0xffffffff


	//   ....[11]....
        /*00a4*/ 	.word	0xffffffff


	//----- nvinfo : EIATTR_COOP_GROUP_INSTR_OFFSETS
	.align		4
.L_860:
        /*00a8*/ 	.byte	0x04, 0x28
        /*00aa*/ 	.short	(.L_862 - .L_861)


	//   ....[0]....
.L_861:
        /*00ac*/ 	.word	0x00005180


	//   ....[1]....
        /*00b0*/ 	.word	0x000051c0


	//   ....[2]....
        /*00b4*/ 	.word	0x000052d0


	//   ....[3]....
        /*00b8*/ 	.word	0x000053b0


	//   ....[4]....
        /*00bc*/ 	.word	0x00009270


	//   ....[5]....
        /*00c0*/ 	.word	0x000092b0


	//   ....[6]....
        /*00c4*/ 	.word	0x00009450


	//   ....[7]....
        /*00c8*/ 	.word	0x00009460


	//   ....[8]....
        /*00cc*/ 	.word	0x0000baa0


	//   ....[9]....
        /*00d0*/ 	.word	0x0000bae0


	//   ....[10]....
        /*00d4*/ 	.word	0x0000bb60


	//   ....[11]....
        /*00d8*/ 	.word	0x0000bb70


	//----- nvinfo : EIATTR_EXIT_INSTR_OFFSETS
	.align		4
.L_862:
        /*00dc*/ 	.byte	0x04, 0x1c
        /*00de*/ 	.short	(.L_864 - .L_863)


	//   ....[0]....
.L_863:
        /*00e0*/ 	.word	0x00000710


	//   ....[1]....
        /*00e4*/ 	.word	0x0000dad0


	//   ....[2]....
        /*00e8*/ 	.word	0x0000dc20


	//   ....[3]....
        /*00ec*/ 	.word	0x0000dc40


	//   ....[4]....
        /*00f0*/ 	.word	0x0000e8e0


	//   ....[5]....
        /*00f4*/ 	.word	0x0000e970


	//----- nvinfo : EIATTR_CRS_STACK_SIZE
	.align		4
.L_864:
        /*00f8*/ 	.byte	0x04, 0x1e
        /*00fa*/ 	.short	(.L_866 - .L_865)
.L_865:
        /*00fc*/ 	.word	0x00000000


	//----- nvinfo : EIATTR_CBANK_PARAM_SIZE
	.align		4
.L_866:
        /*0100*/ 	.byte	0x03, 0x19
        /*0102*/ 	.short	0x01d0


	//----- nvinfo : EIATTR_PARAM_CBANK
	.align		4
        /*0104*/ 	.byte	0x04, 0x0a
        /*0106*/ 	.short	(.L_868 - .L_867)
	.align		4
.L_867:
        /*0108*/ 	.word	index@(.nv.constant0._ZN5flash16flash_fwd_kernelI23Flash_fwd_kernel_traitsILi256ELi128ELi64ELi8ELb0ELb0EN7cutlass10bfloat16_tE19Flash_kernel_traitsILi256ELi128ELi64ELi8ES3_EELb1ELb0ELb0ELb1ELb0ELb0ELb0ELb0EEEvNS_16Flash_fwd_paramsE)
        /*010c*/ 	.short	0x0210
        /*010e*/ 	.short	0x01d0


	//----- nvinfo : EIATTR_SW_WAR
	.align		4
.L_868:
        /*0110*/ 	.byte	0x04, 0x36
        /*0112*/ 	.short	(.L_870 - .L_869)
.L_869:
        /*0114*/ 	.word	0x00000008
.L_870:


//--------------------- .nv.info._ZN5flash16flash_fwd_kernelI23Flash_fwd_kernel_traitsILi256ELi128ELi64ELi8ELb0ELb0EN7cutlass10bfloat16_tE19Flash_kernel_traitsILi256ELi128ELi64ELi8ES3_EELb1ELb0ELb0ELb0ELb0ELb0ELb0ELb1EEEvNS_16Flash_fwd_paramsE --------------------------
	.section	.nv.info._ZN5flash16flash_fwd_kernelI23Flash_fwd_kernel_traitsILi256ELi128ELi64ELi8ELb0ELb0EN7cutlass10bfloat16_tE19Flash_kernel_traitsILi256ELi128ELi64ELi8ES3_EELb1ELb0ELb0ELb0ELb0ELb0ELb0ELb1EEEvNS_16Flash_fwd_paramsE,"",@"SHT_CUDA_INFO"
	.sectionflags	@""
	.align	4


	//----- nvinfo : EIATTR_CUDA_API_VERSION
	.align		4
        /*0000*/ 	.byte	0x04, 0x37
        /*0002*/ 	.short	(.L_872 - .L_871)
.L_871:
        /*0004*/ 	.word	0x00000082


	//----- nvinfo : EIATTR_KPARAM_INFO
	.align		4
.L_872:
        /*0008*/ 	.byte	0x04, 0x17
        /*000a*/ 	.short	(.L_874 - .L_873)
.L_873:
        /*000c*/ 	.word	0x00000000
        /*0010*/ 	.short	0x0000
        /*0012*/ 	.short	0x0000
        /*0014*/ 	.byte	0x00, 0xf0, 0x41, 0x07


	//----- nvinfo : EIATTR_SPARSE_MMA_MASK
	.align		4
.L_874:
        /*0018*/ 	.byte	0x03, 0x50
        /*001a*/ 	.short	0x0000


	//----- nvinfo : EIATTR_MAXREG_COUNT
	.align		4
        /*001c*/ 	.byte	0x03, 0x1b
        /*001e*/ 	.short	0x00ff


	//----- nvinfo : EIATTR_NUM_BARRIERS
	.align		4
        /*0020*/ 	.byte	0x02, 0x4c
        /*0022*/ 	.byte	0x01
	.zero		1


	//----- nvinfo : EIATTR_ANNOTATIONS
	.align		4
        /*0024*/ 	.byte	0x04, 0x55
        /*0026*/ 	.short	(.L_876 - .L_875)


	//   ....[0]....
.L_875:
        /* <DEDUP_REMOVED lines=57> */


	//----- nvinfo : EIATTR_MERCURY_ISA_VERSION
	.align		4
.L_876:
        /*03a0*/ 	.byte	0x03, 0x5f
        /*03a2*/ 	.short	0x0101


	//----- nvinfo : EIATTR_COOP_GROUP_MASK_REGIDS
	.align		4
        /*03a4*/ 	.byte	0x04, 0x29
        /*03a6*/ 	.short	(.L_878 - .L_877)


	//   ....[0]....
.L_877:
        /*03a8*/ 	.word	0xffffffff


	//   ....[1]....
        /*03ac*/ 	.word	0xffffffff


	//   ....[2]....
        /*03b0*/ 	.word	0xffffffff


	//   ....[3]....
        /*03b4*/ 	.word	0xffffffff


	//   ....[4]....
        /*03b8*/ 	.word	0xffffffff


	//   ....[5]....
        /*03bc*/ 	.word	0xffffffff


	//   ....[6]....
        /*03c0*/ 	.word	0xffffffff


	//   ....[7]....
        /*03c4*/ 	.word	0xffffffff


	//   ....[8]....
        /*03c8*/ 	.word	0xffffffff


	//   ....[9]....
        /*03cc*/ 	.word	0xffffffff


	//   ....[10]....
        /*03d0*/ 	.word	0xffffffff


	//   ....[11]....
        /*03d4*/ 	.word	0xffffffff


	//----- nvinfo : EIATTR_COOP_GROUP_INSTR_OFFSETS
	.align		4
.L_878:
        /*03d8*/ 	.byte	0x04, 0x28
        /*03da*/ 	.short	(.L_880 - .L_879)


	//   ....[0]....
.L_879:
        /*03dc*/ 	.word	0x000049e0


	//   ....[1]....
        /*03e0*/ 	.word	0x00004b00


	//   ....[2]....
        /*03e4*/ 	.word	0x00004bd0


	//   ....[3]....
        /*03e8*/ 	.word	0x00004d10


	//   ....[4]....
        /*03ec*/ 	.word	0x0000a3b0


	//   ....[5]....
        /*03f0*/ 	.word	0x0000a3c0


	//   ....[6]....
        /*03f4*/ 	.word	0x0000a3f0


	//   ....[7]....
        /*03f8*/ 	.word	0x0000a420


	//   ....[8]....
        /*03fc*/ 	.word	0x0000dcd0


	//   ....[9]....
        /*0400*/ 	.word	0x0000dd10


	//   ....[10]....
        /*0404*/ 	.word	0x0000dd50


	//   ....[11]....
        /*0408*/ 	.word	0x0000dd70


	//----- nvinfo : EIATTR_EXIT_INSTR_OFFSETS
	.align		4
.L_880:
        /*040c*/ 	.byte	0x04, 0x1c
        /*040e*/ 	.short	(.L_882 - .L_881)


	//   ....[0]....
.L_881:
        /*0410*/ 	.word	0x00000690


	//   ....[1]....
        /*0414*/ 	.word	0x0000fdc0


	//   ....[2]....
        /*0418*/ 	.word	0x0000ff10


	//   ....[3]....
        /*041c*/ 	.word	0x0000ff30


	//   ....[4]....
        /*0420*/ 	.word	0x00010bf0


	//   ....[5]....
        /*0424*/ 	.word	0x00010c80


	//----- nvinfo : EIATTR_CRS_STACK_SIZE
	.align		4
.L_882:
        /*0428*/ 	.byte	0x04, 0x1e
        /*042a*/ 	.short	(.L_884 - .L_883)
.L_883:
        /*042c*/ 	.word	0x00000000


	//----- nvinfo : EIATTR_CBANK_PARAM_SIZE
	.align		4
.L_884:
        /*0430*/ 	.byte	0x03, 0x19
        /*0432*/ 	.short	0x01d0


	//----- nvinfo : EIATTR_PARAM_CBANK
	.align		4
        /*0434*/ 	.byte	0x04, 0x0a
        /*0436*/ 	.short	(.L_886 - .L_885)
	.align		4
.L_885:
        /*0438*/ 	.word	index@(.nv.constant0._ZN5flash16flash_fwd_kernelI23Flash_fwd_kernel_traitsILi256ELi128ELi64ELi8ELb0ELb0EN7cutlass10bfloat16_tE19Flash_kernel_traitsILi256ELi128ELi64ELi8ES3_EELb1ELb0ELb0ELb0ELb0ELb0ELb0ELb1EEEvNS_16Flash_fwd_paramsE)
        /*043c*/ 	.short	0x0210
        /*043e*/ 	.short	0x01d0


	//----- nvinfo : EIATTR_SW_WAR
	.align		4
.L_886:
        /*0440*/ 	.byte	0x04, 0x36
        /*0442*/ 	.short	(.L_888 - .L_887)
.L_887:
        /*0444*/ 	.word	0x00000008
.L_888:


//--------------------- .nv.info._ZN5flash16flash_fwd_kernelI23Flash_fwd_kernel_traitsILi256ELi128ELi64ELi8ELb0ELb0EN7cutlass10bfloat16_tE19Flash_kernel_traitsILi256ELi128ELi64ELi8ES3_EELb0ELb0ELb0ELb0ELb0ELb0ELb1ELb0EEEvNS_16Flash_fwd_paramsE --------------------------
	.section	.nv.info._ZN5flash16flash_fwd_kernelI23Flash_fwd_kernel_traitsILi256ELi128ELi64ELi8ELb0ELb0EN7cutlass10bfloat16_tE19Flash_kernel_traitsILi256ELi128ELi64ELi8ES3_EELb0ELb0ELb0ELb0ELb0ELb0ELb1ELb0EEEvNS_16Flash_fwd_paramsE,"",@"SHT_CUDA_INFO"
	.sectionflags	@""
	.align	4


	//----- nvinfo : EIATTR_CUDA_API_VERSION
	.align		4
        /*0000*/ 	.byte	0x04, 0x37
        /*0002*/ 	.short	(.L_890 - .L_889)
.L_889:
        /*0004*/ 	.word	0x00000082


	//----- nvinfo : EIATTR_KPARAM_INFO
	.align		4
.L_890:
        /*0008*/ 	.byte	0x04, 0x17
        /*000a*/ 	.short	(.L_892 - .L_891)
.L_891:
        /*000c*/ 	.word	0x00000000
        /*0010*/ 	.short	0x0000
        /*0012*/ 	.short	0x0000
        /*0014*/ 	.byte	0x00, 0xf0, 0x41, 0x07


	//----- nvinfo : EIATTR_SPARSE_MMA_MASK
	.align		4
.L_892:
        /*0018*/ 	.byte	0x03, 0x50
        /*001a*/ 	.short	0x0000


	//----- nvinfo : EIATTR_MAXREG_COUNT
	.align		4
        /*001c*/ 	.byte	0x03, 0x1b
        /*001e*/ 	.short	0x00ff


	//----- nvinfo : EIATTR_NUM_BARRIERS
	.align		4
        /*0020*/ 	.byte	0x02, 0x4c
        /*0022*/ 	.byte	0x01
	.zero		1


	//----- nvinfo : EIATTR_ANNOTATIONS
	.align		4
        /*0024*/ 	.byte	0x04, 0x55
        /*0026*/ 	.short	(.L_894 - .L_893)


	//   ....[0]....
.L_893:
        /* <DEDUP_REMOVED lines=12> */


	//----- nvinfo : EIATTR_MERCURY_ISA_VERSION
	.align		4
.L_894:
        /*00d0*/ 	.byte	0x03, 0x5f
        /*00d2*/ 	.short	0x0101


	//----- nvinfo : EIATTR_INT_WARP_WIDE_INSTR_OFFSETS
	.align		4
        /*00d4*/ 	.byte	0x04, 0x31
        /*00d6*/ 	.short	(.L_896 - .L_895)


	//   ....[0]....
.L_895:
        /*00d8*/ 	.word	0x00005fa0


	//----- nvinfo : EIATTR_COOP_GROUP_MASK_REGIDS
	.align		4
.L_896:
        /*00dc*/ 	.byte	0x04, 0x29
        /*00de*/ 	.short	(.L_898 - .L_897)


	//   ....[0]....
.L_897:
        /*00e0*/ 	.word	0xffffffff


	//   ....[1]....
        /*00e4*/ 	.word	0xffffffff


	//   ....[2]....
        /*00e8*/ 	.word	0xffffffff


	//   ....[3]....
        /*00ec*/ 	.word	0xffffffff


	//   ....[4]....
        /*00f0*/ 	.word	0xffffffff


	//   ....[5]....
        /*00f4*/ 	.word	0xffffffff


	//   ....[6]....
        /*00f8*/ 	.word	0xffffffff


	//   ....[7]....
        /*00fc*/ 	.word	0xffffffff


	//   ....[8]....
        /*0100*/ 	.word	0xffffffff


	//   ....[9]....
        /*0104*/ 	.word	0xffffffff


	//   ....[10]....
        /*0108*/ 	.word	0xffffffff


	//   ....[11]....
        /*010c*/ 	.word	0xffffffff


	//----- nvinfo : EIATTR_COOP_GROUP_INSTR_OFFSETS
	.align		4
.L_898:
        /*0110*/ 	.byte	0x04, 0x28
        /*0112*/ 	.short	(.L_900 - .L_899)


	//   ....[0]....
.L_899:
        /*0114*/ 	.word	0x00004860


	//   ....[1]....
        /*0118*/ 	.word	0x00004880


	//   ....[2]....
        /*011c*/ 	.word	0x00004920


	//   ....[3]....
        /*0120*/ 	.word	0x00004930


	//   ....[4]....
        /*0124*/ 	.word	0x00007e50


	//   ....[5]....
        /*0128*/ 	.word	0x00007e90


	//   ....[6]....
        /*012c*/ 	.word	0x00007ed0


	//   ....[7]....
        /*0130*/ 	.word	0x00007f00


	//   ....[8]....
        /*0134*/ 	.word	0x00009c00


	//   ....[9]....
        /*0138*/ 	.word	0x00009c10


	//   ....[10]....
        /*013c*/ 	.word	0x00009c60


	//   ....[11]....
        /*0140*/ 	.word	0x00009c80


	//----- nvinfo : EIATTR_EXIT_INSTR_OFFSETS
	.align		4
.L_900:
        /*0144*/ 	.byte	0x04, 0x1c
        /*0146*/ 	.short	(.L_902 - .L_901)


	//   ....[0]....
.L_901:
        /*0148*/ 	.word	0x000004d0


	//   ....[1]....
        /*014c*/ 	.word	0x0000bb80


	//   ....[2]....
        /*0150*/ 	.word	0x0000bcd0


	//   ....[3]....
        /*0154*/ 	.word	0x0000bcf0


	//   ....[4]....
        /*0158*/ 	.word	0x0000c9a0


	//   ....[5]....
        /*015c*/ 	.word	0x0000ca30


	//----- nvinfo : EIATTR_CRS_STACK_SIZE
	.align		4
.L_902:
        /*0160*/ 	.byte	0x04, 0x1e
        /*0162*/ 	.short	(.L_904 - .L_903)
.L_903:
        /*0164*/ 	.word	0x00000000


	//----- nvinfo : EIATTR_CBANK_PARAM_SIZE
	.align		4
.L_904:
        /*0168*/ 	.byte	0x03, 0x19
        /*016a*/ 	.short	0x01d0


	//----- nvinfo : EIATTR_PARAM_CBANK
	.align		4
        /*016c*/ 	.byte	0x04, 0x0a
        /*016e*/ 	.short	(.L_906 - .L_905)
	.align		4
.L_905:
        /*0170*/ 	.word	index@(.nv.constant0._ZN5flash16flash_fwd_kernelI23Flash_fwd_kernel_traitsILi256ELi128ELi64ELi8ELb0ELb0EN7cutlass10bfloat16_tE19Flash_kernel_traitsILi256ELi128ELi64ELi8ES3_EELb0ELb0ELb0ELb0ELb0ELb0ELb1ELb0EEEvNS_16Flash_fwd_paramsE)
        /*0174*/ 	.short	0x0210
        /*0176*/ 	.short	0x01d0


	//----- nvinfo : EIATTR_SW_WAR
	.align		4
.L_906:
        /*0178*/ 	.byte	0x04, 0x36
        /*017a*/ 	.short	(.L_908 - .L_907)
.L_907:
        /*017c*/ 	.word	0x00000008
.L_908:


//--------------------- .nv.info._ZN5flash16flash_fwd_kernelI23Flash_fwd_kernel_traitsILi256ELi128ELi64ELi8ELb0ELb0EN7cutlass10bfloat16_tE19Flash_kernel_traitsILi256ELi128ELi64ELi8ES3_EELb1ELb0ELb0ELb1ELb0ELb0ELb0ELb1EEEvNS_16Flash_fwd_paramsE --------------------------
	.section	.nv.info._ZN5flash16flash_fwd_kernelI23Flash_fwd_kernel_traitsILi256ELi128ELi64ELi8ELb0ELb0EN7cutlass10bfloat16_tE19Flash_kernel_traitsILi256ELi128ELi64ELi8ES3_EELb1ELb0ELb0ELb1ELb0ELb0ELb0ELb1EEEvNS_16Flash_fwd_paramsE,"",@"SHT_CUDA_INFO"
	.sectionflags	@""
	.align	4


	//----- nvinfo : EIATTR_CUDA_API_VERSION
	.align		4
        /*0000*/ 	.byte	0x04, 0x37
        /*0002*/ 	.short	(.L_910 - .L_909)
.L_909:
        /*0004*/ 	.word	0x00000082


	//----- nvinfo : EIATTR_KPARAM_INFO
	.align		4
.L_910:
        /*0008*/ 	.byte	0x04, 0x17
        /*000a*/ 	.short	(.L_912 - .L_911)
.L_911:
        /*000c*/ 	.word	0x00000000
        /*0010*/ 	.short	0x0000
        /*0012*/ 	.short	0x0000
        /*0014*/ 	.byte	0x00, 0xf0, 0x41, 0x07


	//----- nvinfo : EIATTR_SPARSE_MMA_MASK
	.align		4
.L_912:
        /*0018*/ 	.byte	0x03, 0x50
        /*001a*/ 	.short	0x0000


	//----- nvinfo : EIATTR_MAXREG_COUNT
	.align		4
        /*001c*/ 	.byte	0x03, 0x1b
        /*001e*/ 	.short	0x00ff


	//----- nvinfo : EIATTR_NUM_BARRIERS
	.align		4
        /*0020*/ 	.byte	0x02, 0x4c
        /*0022*/ 	.byte	0x01
	.zero		1


	//----- nvinfo : EIATTR_ANNOTATIONS
	.align		4
        /*0024*/ 	.byte	0x04, 0x55
        /*0026*/ 	.short	(.L_914 - .L_913)


	//   ....[0]....
.L_913:
        /* <DEDUP_REMOVED lines=54> */


	//----- nvinfo : EIATTR_MERCURY_ISA_VERSION
	.align		4
.L_914:
        /*0370*/ 	.byte	0x03, 0x5f
        /*0372*/ 	.short	0x0101


	//----- nvinfo : EIATTR_COOP_GROUP_MASK_REGIDS
	.align		4
        /*0374*/ 	.byte	0x04, 0x29
        /*0376*/ 	.short	(.L_916 - .L_915)


	//   ....[0]....
.L_915:
        /*0378*/ 	.word	0xffffffff


	//   ....[1]....
        /*037c*/ 	.word	0xffffffff


	//   ....[2]....
        /*0380*/ 	.word	0xffffffff


	//   ....[3]....
        /*0384*/ 	.word	0xffffffff


	//   ....[4]....
        /*0388*/ 	.word	0xffffffff


	//   ....[5]....
        /*038c*/ 	.word	0xffffffff


	//   ....[6]....
        /*0390*/ 	.word	0xffffffff


	//   ....[7]....
        /*0394*/ 	.word	0xffffffff


	//   ....[8]....
        /*0398*/ 	.word	0xffffffff


	//   ....[9]....
        /*039c*/ 	.word	0xffffffff


	//   ....[10]....
        /*03a0*/ 	.word	0xffffffff


	//   ....[11]....
        /*03a4*/ 	.word	0xffffffff


	//----- nvinfo : EIATTR_COOP_GROUP_INSTR_OFFSETS
	.align		4
.L_916:
        /*03a8*/ 	.byte	0x04, 0x28
        /*03aa*/ 	.short	(.L_918 - .L_917)


	//   ....[0]....
.L_917:
        /*03ac*/ 	.word	0x000055c0


	//   ....[1]....
        /*03b0*/ 	.word	0x00005690


	//   ....[2]....
        /*03b4*/ 	.word	0x000056b0


	//   ....[3]....
        /*03b8*/ 	.word	0x000057b0


	//   ....[4]....
        /*03bc*/ 	.word	0x0000b560


	//   ....[5]....
        /*03c0*/ 	.word	0x0000b570


	//   ....[6]....
        /*03c4*/ 	.word	0x0000b5a0


	//   ....[7]....
        /*03c8*/ 	.word	0x0000b5b0


	//   ....[8]....
        /*03cc*/ 	.word	0x0000eec0


	//   ....[9]....
        /*03d0*/ 	.word	0x0000ef00


	//   ....[10]....
        /*03d4*/ 	.word	0x0000ef40


	//   ....[11]....
        /*03d8*/ 	.word	0x0000ef50


	//----- nvinfo : EIATTR_EXIT_INSTR_OFFSETS
	.align		4
.L_918:
        /*03dc*/ 	.byte	0x04, 0x1c
        /*03de*/ 	.short	(.L_920 - .L_919)


	//   ....[0]....
.L_919:
        /*03e0*/ 	.word	0x00000690


	//   ....[1]....
        /*03e4*/ 	.word	0x00010fb0


	//   ....[2]....
        /*03e8*/ 	.word	0x00011100


	//   ....[3]....
        /*03ec*/ 	.word	0x00011120


	//   ....[4]....
        /*03f0*/ 	.word	0x00011df0


	//   ....[5]....
        /*03f4*/ 	.word	0x00011e80


	//----- nvinfo : EIATTR_CRS_STACK_SIZE
	.align		4
.L_920:
        /*03f8*/ 	.byte	0x04, 0x1e
        /*03fa*/ 	.short	(.L_922 - .L_921)
.L_921:
        /*03fc*/ 	.word	0x00000000


	//----- nvinfo : EIATTR_CBANK_PARAM_SIZE
	.align		4
.L_922:
        /*0400*/ 	.byte	0x03, 0x19
        /*0402*/ 	.short	0x01d0


	//----- nvinfo : EIATTR_PARAM_CBANK
	.align		4
        /*0404*/ 	.byte	0x04, 0x0a
        /*0406*/ 	.short	(.L_924 - .L_923)
	.align		4
.L_923:
        /*0408*/ 	.word	index@(.nv.constant0._ZN5flash16flash_fwd_kernelI23Flash_fwd_kernel_traitsILi256ELi128ELi64ELi8ELb0ELb0EN7cutlass10bfloat16_tE19Flash_kernel_traitsILi256ELi128ELi64ELi8ES3_EELb1ELb0ELb0ELb1ELb0ELb0ELb0ELb1EEEvNS_16Flash_fwd_paramsE)
        /*040c*/ 	.short	0x0210
        /*040e*/ 	.short	0x01d0


	//----- nvinfo : EIATTR_SW_WAR
	.align		4
.L_924:
        /*0410*/ 	.byte	0x04, 0x36
        /*0412*/ 	.short	(.L_926 - .L_925)
.L_925:
        /*0414*/ 	.word	0x00000008
.L_926:


//--------------------- .nv.info._ZN5flash16flash_fwd_kernelI23Flash_fwd_kernel_traitsILi256ELi128ELi64ELi8ELb0ELb0EN7cutlass10bfloat16_tE19Flash_kernel_traitsILi256ELi128ELi64ELi8ES3_EELb0ELb0ELb0ELb1ELb0ELb0ELb1ELb0EEEvNS_16Flash_fwd_paramsE --------------------------
	.section	.nv.info._ZN5flash16flash_fwd_kernelI23Flash_fwd_kernel_traitsILi256ELi128ELi64ELi8ELb0ELb0EN7cutlass10bfloat16_tE19Flash_kernel_traitsILi256ELi128ELi64ELi8ES3_EELb0ELb0ELb0ELb1ELb0ELb0ELb1ELb0EEEvNS_16Flash_fwd_paramsE,"",@"SHT_CUDA_INFO"
	.sectionflags	@""
	.align	4


	//----- nvinfo : EIATTR_CUDA_API_VERSION
	.align		4
        /*0000*/ 	.byte	0x04, 0x37
        /*0002*/ 	.short	(.L_928 - .L_927)
.L_927:
        /*0004*/ 	.word	0x00000082


	//----- nvinfo : EIATTR_KPARAM_INFO
	.align		4
.L_928:
        /*0008*/ 	.byte	0x04, 0x17
        /*000a*/ 	.short	(.L_930 - .L_929)
.L_929:
        /*000c*/ 	.word	0x00000000
        /*0010*/ 	.short	0x0000
        /*0012*/ 	.short	0x0000
        /*0014*/ 	.byte	0x00, 0xf0, 0x41, 0x07


	//----- nvinfo : EIATTR_SPARSE_MMA_MASK
	.align		4
.L_930:
        /*0018*/ 	.byte	0x03, 0x50
        /*001a*/ 	.short	0x0000


	//----- nvinfo : EIATTR_MAXREG_COUNT
	.align		4
        /*001c*/ 	.byte	0x03, 0x1b
        /*001e*/ 	.short	0x00ff


	//----- nvinfo : EIATTR_NUM_BARRIERS
	.align		4
        /*0020*/ 	.byte	0x02, 0x4c
        /*0022*/ 	.byte	0x01
	.zero		1


	//----- nvinfo : EIATTR_ANNOTATIONS
	.align		4
        /*0024*/ 	.byte	0x04, 0x55
        /*0026*/ 	.short	(.L_932 - .L_931)


	//   ....[0]....
.L_931:
        /* <DEDUP_REMOVED lines=13> */


	//----- nvinfo : EIATTR_MERCURY_ISA_VERSION
	.align		4
.L_932:
        /*00e8*/ 	.byte	0x03, 0x5f
        /*00ea*/ 	.short	0x0101


	//----- nvinfo : EIATTR_INT_WARP_WIDE_INSTR_OFFSETS
	.align		4
        /*00ec*/ 	.byte	0x04, 0x31
        /*00ee*/ 	.short	(.L_934 - .L_933)


	//   ....[0]....
.L_933:
        /*00f0*/ 	.word	0x00006a30


	//----- nvinfo : EIATTR_COOP_GROUP_MASK_REGIDS
	.align		4
.L_934:
        /*00f4*/ 	.byte	0x04, 0x29
        /*00f6*/ 	.short	(.L_936 - .L_935)


	//   ....[0]....
.L_935:
        /*00f8*/ 	.word	0xffffffff


	//   ....[1]....
        /*00fc*/ 	.word	0xffffffff


	//   ....[2]....
        /*0100*/ 	.word	0xffffffff


	//   ....[3]....
        /*0104*/ 	.word	0xffffffff


	//   ....[4]....
        /*0108*/ 	.word	0xffffffff


	//   ....[5]....
        /*010c*/ 	.word	0xffffffff


	//   ....[6]....
        /*0110*/ 	.word	0xffffffff


	//   ....[7]....
        /*0114*/ 	.word	0xffffffff


	//   ....[8]....
        /*0118*/ 	.word	0xffffffff


	//   ....[9]....
        /*011c*/ 	.word	0xffffffff


	//   ....[10]....
        /*0120*/ 	.word	0xffffffff


	//   ....[11]....
        /*0124*/ 	.word	0xffffffff


	//----- nvinfo : EIATTR_COOP_GROUP_INSTR_OFFSETS
	.align		4
.L_936:
        /*0128*/ 	.byte	0x04, 0x28
        /*012a*/ 	.short	(.L_938 - .L_937)


	//   ....[0]....
.L_937:
        /*012c*/ 	.word	0x000052a0


	//   ....[1]....
        /*0130*/ 	.word	0x000052c0


	//   ....[2]....
        /*0134*/ 	.word	0x00005360


	//   ....[3]....
        /*0138*/ 	.word	0x00005370


	//   ....[4]....
        /*013c*/ 	.word	0x00008fb0


	//   ....[5]....
        /*0140*/ 	.word	0x00008fd0


	//   ....[6]....
        /*0144*/ 	.word	0x00009010


	//   ....[7]....
        /*0148*/ 	.word	0x00009020


	//   ....[8]....
        /*014c*/ 	.word	0x0000ad70


	//   ....[9]....
        /*0150*/ 	.word	0x0000ad80


	//   ....[10]....
        /*0154*/ 	.word	0x0000ae20


	//   ....[11]....
        /*0158*/ 	.word	0x0000ae40


	//----- nvinfo : EIATTR_EXIT_INSTR_OFFSETS
	.align		4
.L_938:
        /*015c*/ 	.byte	0x04, 0x1c
        /*015e*/ 	.short	(.L_940 - .L_939)


	//   ....[0]....
.L_939:
        /*0160*/ 	.word	0x000004d0


	//   ....[1]....
        /*0164*/ 	.word	0x0000cd40


	//   ....[2]....
        /*0168*/ 	.word	0x0000ce90


	//   ....[3]....
        /*016c*/ 	.word	0x0000ceb0


	//   ....[4]....
        /*0170*/ 	.word	0x0000db70


	//   ....[5]....
        /*0174*/ 	.word	0x0000dc00


	//----- nvinfo : EIATTR_CRS_STACK_SIZE
	.align		4
.L_940:
        /*0178*/ 	.byte	0x04, 0x1e
        /*017a*/ 	.short	(.L_942 - .L_941)
.L_941:
        /*017c*/ 	.word	0x00000000


	//----- nvinfo : EIATTR_CBANK_PARAM_SIZE
	.align		4
.L_942:
        /*0180*/ 	.byte	0x03, 0x19
        /*0182*/ 	.short	0x01d0


	//----- nvinfo : EIATTR_PARAM_CBANK
	.align		4
        /*0184*/ 	.byte	0x04, 0x0a
        /*0186*/ 	.short	(.L_944 - .L_943)
	.align		4
.L_943:
        /*0188*/ 	.word	index@(.nv.constant0._ZN5flash16flash_fwd_kernelI23Flash_fwd_kernel_traitsILi256ELi128ELi64ELi8ELb0ELb0EN7cutlass10bfloat16_tE19Flash_kernel_traitsILi256ELi128ELi64ELi8ES3_EELb0ELb0ELb0ELb1ELb0ELb0ELb1ELb0EEEvNS_16Flash_fwd_paramsE)
        /*018c*/ 	.short	0x0210
        /*018e*/ 	.short	0x01d0


	//----- nvinfo : EIATTR_SW_WAR
	.align		4
.L_944:
        /*0190*/ 	.byte	0x04, 0x36
        /*0192*/ 	.short	(.L_946 - .L_945)
.L_945:
        /*0194*/ 	.word	0x00000008
.L_946:


//--------------------- .nv.info._ZN5flash16flash_fwd_kernelI23Flash_fwd_kernel_traitsILi256ELi128ELi64ELi8ELb0ELb0EN7cutlass10bfloat16_tE19Flash_kernel_traitsILi256ELi128ELi64ELi8ES3_EELb1ELb0ELb1ELb0ELb0ELb1ELb0ELb0EEEvNS_16Flash_fwd_paramsE --------------------------
	.section	.nv.info._ZN5flash16flash_fwd_kernelI23Flash_fwd_kernel_traitsILi256ELi128ELi64ELi8ELb0ELb0EN7cutlass10bfloat16_tE19Flash_kernel_traitsILi256ELi128ELi64ELi8ES3_EELb1ELb0ELb1ELb0ELb0ELb1ELb0ELb0EEEvNS_16Flash_fwd_paramsE,"",@"SHT_CUDA_INFO"
	.sectionflags	@""
	.align	4


	//----- nvinfo : EIATTR_CUDA_API_VERSION
	.align		4
        /*0000*/ 	.byte	0x04, 0x37
        /*0002*/ 	.short	(.L_948 - .L_947)
.L_947:
        /*0004*/ 	.word	0x00000082


	//----- nvinfo : EIATTR_KPARAM_INFO
	.align		4
.L_948:
        /*0008*/ 	.byte	0x04, 0x17
        /*000a*/ 	.short	(.L_950 - .L_949)
.L_949:
        /*000c*/ 	.word	0x00000000
        /*0010*/ 	.short	0x0000
        /*0012*/ 	.short	0x0000
        /*0014*/ 	.byte	0x00, 0xf0, 0x41, 0x07


	//----- nvinfo : EIATTR_SPARSE_MMA_MASK
	.align		4
.L_950:
        /*0018*/ 	.byte	0x03, 0x50
        /*001a*/ 	.short	0x0000


	//----- nvinfo : EIATTR_MAXREG_COUNT
	.align		4
        /*001c*/ 	.byte	0x03, 0x1b
        /*001e*/ 	.short	0x00ff


	//----- nvinfo : EIATTR_NUM_BARRIERS
	.align		4
        /*0020*/ 	.byte	0x02, 0x4c
        /*0022*/ 	.byte	0x01
	.zero		1


	//----- nvinfo : EIATTR_ANNOTATIONS
	.align		4
        /*0024*/ 	.byte	0x04, 0x55
        /*0026*/ 	.short	(.L_952 - .L_951)


	//   ....[0]....
.L_951:
        /*0028*/ 	.word	0x00000001
        /*002c*/ 	.byte	0xf0, 0xbb, 0x00, 0x00, 0x01, 0x00, 0x00, 0x00, 0x30, 0xbc, 0x00, 0x00, 0x01, 0x00, 0x00, 0x00
        /*003c*/ 	.byte	0x80, 0xd8, 0x00, 0x00, 0x01, 0x00, 0x00, 0x00, 0xc0, 0xd8, 0x00, 0x00, 0x01, 0x00, 0x00, 0x00
        /*004c*/ 	.byte	0xb0, 0xe3, 0x00, 0x00, 0x01, 0x00, 0x00, 0x00, 0x10, 0xfe, 0x00, 0x00


	//----- nvinfo : EIATTR_MERCURY_ISA_VERSION
	.align		4
.L_952:
        /*0058*/ 	.byte	0x03, 0x5f
        /*005a*/ 	.short	0x0101


	//----- nvinfo : EIATTR_COOP_GROUP_MASK_REGIDS
	.align		4
        /*005c*/ 	.byte	0x04, 0x29
        /*005e*/ 	.short	(.L_954 - .L_953)


	//   ....[0]....
.L_953:
        /*0060*/ 	.word	0xffffffff


	//   ....[1]....
        /*0064*/ 	.word	0xffffffff


	//   ....[2]....
        /*0068*/ 	.word	0xffffffff


	//   ....[3]....
        /*006c*/ 	.word	0xffffffff


	//   ....[4]....
        /*0070*/ 	.word	0xffffffff


	//   ....[5]....
        /*0074*/ 	.word	0xffffffff


	//   ....[6]....
        /*0078*/ 	.word	0xffffffff


	//   ....[7]....
        /*007c*/ 	.word	0xffffffff


	//   ....[8]....
        /*0080*/ 	.word	0xffffffff


	//   ....[9]....
        /*0084*/ 	.word	0xffffffff


	//   ....[10]....
        /*0088*/ 	.word	0xffffffff


	//   ....[11]....
        /*008c*/ 	.word	0xffffffff


	//   ....[12]....
        /*0090*/ 	.word	0xffffffff


	//   ....[13]....
        /*0094*/ 	.word	0xffffffff


	//   ....[14]....
        /*0098*/ 	.word	0xffffffff


	//   ....[15]....
        /*009c*/ 	.word	0xffffffff


	//   ....[16]....
        /*00a0*/ 	.word	0xffffffff


	//   ....[17]....
        /*00a4*/ 	.word	0xffffffff


	//   ....[18]....
        /*00a8*/ 	.word	0xffffffff


	//   ....[19]....
        /*00ac*/ 	.word	0xffffffff


	//----- nvinfo : EIATTR_COOP_GROUP_INSTR_OFFSETS
	.align		4
.L_954:
        /*00b0*/ 	.byte	0x04, 0x28
        /*00b2*/ 	.short	(.L_956 - .L_955)


	//   ....[0]....
.L_955:
        /*00b4*/ 	.word	0x000041b0


	//   ....[1]....
        /*00b8*/ 	.word	0x000043e0


	//   ....[2]....
        /*00bc*/ 	.word	0x00004420


	//   ....[3]....
        /*00c0*/ 	.word	0x000045c0


	//   ....[4]....
        /*00c4*/ 	.word	0x00007b70


	//   ....[5]....
        /*00c8*/ 	.word	0x00007cf0


	//   ....[6]....
        /*00cc*/ 	.word	0x00007d30


	//   ....[7]....
        /*00d0*/ 	.word	0x00007de0


	//   ....[8]....
        /*00d4*/ 	.word	0x0000bbb0


	//   ....[9]....
        /*00d8*/ 	.word	0x0000bd40


	//   ....[10]....
        /*00dc*/ 	.word	0x0000bd80


	//   ....[11]....
        /*00e0*/ 	.word	0x0000be80


	//   ....[12]....
        /*00e4*/ 	.word	0x0000fe70


	//   ....[13]....
        /*00e8*/ 	.word	0x0000fef0


	//   ....[14]....
        /*00ec*/ 	.word	0x0000ff60


	//   ....[15]....
        /*00f0*/ 	.word	0x0000ff70


	//   ....[16]....
        /*00f4*/ 	.word	0x00012710


	//   ....[17]....
        /*00f8*/ 	.word	0x00012750


	//   ....[18]....
        /*00fc*/ 	.word	0x000127b0


	//   ....[19]....
        /*0100*/ 	.word	0x000127c0


	//----- nvinfo : EIATTR_EXIT_INSTR_OFFSETS
	.align		4
.L_956:
        /*0104*/ 	.byte	0x04, 0x1c
        /*0106*/ 	.short	(.L_958 - .L_957)


	//   ....[0]....
.L_957:
        /*0108*/ 	.word	0x000006c0


	//   ....[1]....
        /*010c*/ 	.word	0x00001350


	//   ....[2]....
        /*0110*/ 	.word	0x000013e0


	//   ....[3]....
        /*0114*/ 	.word	0x00014670


	//   ....[4]....
        /*0118*/ 	.word	0x00014780


	//----- nvinfo : EIATTR_CRS_STACK_SIZE
	.align		4
.L_958:
        /*011c*/ 	.byte	0x04, 0x1e
        /*011e*/ 	.short	(.L_960 - .L_959)
.L_959:
        /*0120*/ 	.word	0x00000000


	//----- nvinfo : EIATTR_CBANK_PARAM_SIZE
	.align		4
.L_960:
        /*0124*/ 	.byte	0x03, 0x19
        /*0126*/ 	.short	0x01d0


	//----- nvinfo : EIATTR_PARAM_CBANK
	.align		4
        /*0128*/ 	.byte	0x04, 0x0a
        /*012a*/ 	.short	(.L_962 - .L_961)
	.align		4
.L_961:
        /*012c*/ 	.word	index@(.nv.constant0._ZN5flash16flash_fwd_kernelI23Flash_fwd_kernel_traitsILi256ELi128ELi64ELi8ELb0ELb0EN7cutlass10bfloat16_tE19Flash_kernel_traitsILi256ELi128ELi64ELi8ES3_EELb1ELb0ELb1ELb0ELb0ELb1ELb0ELb0EEEvNS_16Flash_fwd_paramsE)
        /*0130*/ 	.short	0x0210
        /*0132*/ 	.short	0x01d0


	//----- nvinfo : EIATTR_SW_WAR
	.align		4
.L_962:
        /*0134*/ 	.byte	0x04, 0x36
        /*0136*/ 	.short	(.L_964 - .L_963)
.L_963:
        /*0138*/ 	.word	0x00000008
.L_964:


//--------------------- .nv.info._ZN5flash16flash_fwd_kernelI23Flash_fwd_kernel_traitsILi256ELi128ELi64ELi8ELb0ELb0EN7cutlass10bfloat16_tE19Flash_kernel_traitsILi256ELi128ELi64ELi8ES3_EELb0ELb0ELb1ELb0ELb0ELb1ELb1ELb0EEEvNS_16Flash_fwd_paramsE --------------------------
	.section	.nv.info._ZN5flash16flash_fwd_kernelI23Flash_fwd_kernel_traitsILi256ELi128ELi64ELi8ELb0ELb0EN7cutlass10bfloat16_tE19Flash_kernel_traitsILi256ELi128ELi64ELi8ES3_EELb0ELb0ELb1ELb0ELb0ELb1ELb1ELb0EEEvNS_16Flash_fwd_paramsE,"",@"SHT_CUDA_INFO"
	.sectionflags	@""
	.align	4


	//----- nvinfo : EIATTR_CUDA_API_VERSION
	.align		4
        /*0000*/ 	.byte	0x04, 0x37
        /*0002*/ 	.short	(.L_966 - .L_965)
.L_965:
        /*0004*/ 	.word	0x00000082


	//----- nvinfo : EIATTR_KPARAM_INFO
	.align		4
.L_966:
        /*0008*/ 	.byte	0x04, 0x17
        /*000a*/ 	.short	(.L_968 - .L_967)
.L_967:
        /*000c*/ 	.word	0x00000000
        /*0010*/ 	.short	0x0000
        /*0012*/ 	.short	0x0000
        /*0014*/ 	.byte	0x00, 0xf0, 0x41, 0x07


	//----- nvinfo : EIATTR_SPARSE_MMA_MASK
	.align		4
.L_968:
        /*0018*/ 	.byte	0x03, 0x50
        /*001a*/ 	.short	0x0000


	//----- nvinfo : EIATTR_MAXREG_COUNT
	.align		4
        /*001c*/ 	.byte	0x03, 0x1b
        /*001e*/ 	.short	0x00ff


	//----- nvinfo : EIATTR_NUM_BARRIERS
	.align		4
        /*0020*/ 	.byte	0x02, 0x4c
        /*0022*/ 	.byte	0x01
	.zero		1


	//----- nvinfo : EIATTR_MERCURY_ISA_VERSION
	.align		4
        /*0024*/ 	.byte	0x03, 0x5f
        /*0026*/ 	.short	0x0101


	//----- nvinfo : EIATTR_COOP_GROUP_MASK_REGIDS
	.align		4
        /*0028*/ 	.byte	0x04, 0x29
        /*002a*/ 	.short	(.L_970 - .L_969)


	//   ....[0]....
.L_969:
        /*002c*/ 	.word	0xffffffff


	//   ....[1]....
        /*0030*/ 	.word	0xffffffff


	//   ....[2]....
        /*0034*/ 	.word	0xffffffff


	//   ....[3]....
        /*0038*/ 	.word	0xffffffff


	//   ....[4]....
        /*003c*/ 	.word	0xffffffff


	//   ....[5]....
        /*0040*/ 	.word	0xffffffff


	//   ....[6]....
        /*0044*/ 	.word	0xffffffff


	//   ....[7]....
        /*0048*/ 	.word	0xffffffff


	//   ....[8]....
        /*004c*/ 	.word	0xffffffff


	//   ....[9]....
        /*0050*/ 	.word	0xffffffff


	//   ....[10]....
        /*0054*/ 	.word	0xffffffff


	//   ....[11]....
        /*0058*/ 	.word	0xffffffff


	//   ....[12]....
        /*005c*/ 	.word	0xffffffff


	//   ....[13]....
        /*0060*/ 	.word	0xffffffff


	//   ....[14]....
        /*0064*/ 	.word	0xffffffff


	//   ....[15]....
        /*0068*/ 	.word	0xffffffff


	//   ....[16]....
        /*006c*/ 	.word	0xffffffff


	//   ....[17]....
        /*0070*/ 	.word	0xffffffff


	//   ....[18]....
        /*0074*/ 	.word	0xffffffff


	//   ....[19]....
        /*0078*/ 	.word	0xffffffff


	//----- nvinfo : EIATTR_COOP_GROUP_INSTR_OFFSETS
	.align		4
.L_970:
        /*007c*/ 	.byte	0x04, 0x28
        /*007e*/ 	.short	(.L_972 - .L_971)


	//   ....[0]....
.L_971:
        /*0080*/ 	.word	0x00004490


	//   ....[1]....
        /*0084*/ 	.word	0x00004550


	//   ....[2]....
        /*0088*/ 	.word	0x000045b0


	//   ....[3]....
        /*008c*/ 	.word	0x000046c0


	//   ....[4]....
        /*0090*/ 	.word	0x000077d0


	//   ....[5]....
        /*0094*/ 	.word	0x00007890


	//   ....[6]....
        /*0098*/ 	.word	0x000078b0


	//   ....[7]....
        /*009c*/ 	.word	0x000078d0


	//   ....[8]....
        /*00a0*/ 	.word	0x0000b280


	//   ....[9]....
        /*00a4*/ 	.word	0x0000b350


	//   ....[10]....
        /*00a8*/ 	.word	0x0000b360


	//   ....[11]....
        /*00ac*/ 	.word	0x0000b390


	//   ....[12]....
        /*00b0*/ 	.word	0x0000edd0


	//   ....[13]....
        /*00b4*/ 	.word	0x0000eeb0


	//   ....[14]....
        /*00b8*/ 	.word	0x0000eed0


	//   ....[15]....
        /*00bc*/ 	.word	0x0000eef0


	//   ....[16]....
        /*00c0*/ 	.word	0x00010c10


	//   ....[17]....
        /*00c4*/ 	.word	0x00010c50


	//   ....[18]....
        /*00c8*/ 	.word	0x00010cc0


	//   ....[19]....
        /*00cc*/ 	.word	0x00010cd0


	//----- nvinfo : EIATTR_EXIT_INSTR_OFFSETS
	.align		4
.L_972:
        /*00d0*/ 	.byte	0x04, 0x1c
        /*00d2*/ 	.short	(.L_974 - .L_973)


	//   ....[0]....
.L_973:
        /*00d4*/ 	.word	0x000004b0


	//   ....[1]....
        /*00d8*/ 	.word	0x00001160


	//   ....[2]....
        /*00dc*/ 	.word	0x000011f0


	//   ....[3]....
        /*00e0*/ 	.word	0x00012b50


	//   ....[4]....
        /*00e4*/ 	.word	0x00012c60


	//----- nvinfo : EIATTR_CRS_STACK_SIZE
	.align		4
.L_974:
        /*00e8*/ 	.byte	0x04, 0x1e
        /*00ea*/ 	.short	(.L_976 - .L_975)
.L_975:
        /*00ec*/ 	.word	0x00000000


	//----- nvinfo : EIATTR_CBANK_PARAM_SIZE
	.align		4
.L_976:
        /*00f0*/ 	.byte	0x03, 0x19
        /*00f2*/ 	.short	0x01d0


	//----- nvinfo : EIATTR_PARAM_CBANK
	.align		4
        /*00f4*/ 	.byte	0x04, 0x0a
        /*00f6*/ 	.short	(.L_978 - .L_977)
	.align		4
.L_977:
        /*00f8*/ 	.word	index@(.nv.constant0._ZN5flash16flash_fwd_kernelI23Flash_fwd_kernel_traitsILi256ELi128ELi64ELi8ELb0ELb0EN7cutlass10bfloat16_tE19Flash_kernel_traitsILi256ELi128ELi64ELi8ES3_EELb0ELb0ELb1ELb0ELb0ELb1ELb1ELb0EEEvNS_16Flash_fwd_paramsE)
        /*00fc*/ 	.short	0x0210
        /*00fe*/ 	.short	0x01d0


	//----- nvinfo : EIATTR_SW_WAR
	.align		4
.L_978:
        /*0100*/ 	.byte	0x04, 0x36
        /*0102*/ 	.short	(.L_980 - .L_979)
.L_979:
        /*0104*/ 	.word	0x00000008
.L_980:


//--------------------- .nv.info._ZN5flash16flash_fwd_kernelI23Flash_fwd_kernel_traitsILi256ELi128ELi64ELi8ELb0ELb0EN7cutlass10bfloat16_tE19Flash_kernel_traitsILi256ELi128ELi64ELi8ES3_EELb1ELb0ELb1ELb1ELb0ELb0ELb0ELb0EEEvNS_16Flash_fwd_paramsE --------------------------
	.section	.nv.info._ZN5flash16flash_fwd_kernelI23Flash_fwd_kernel_traitsILi256ELi128ELi64ELi8ELb0ELb0EN7cutlass10bfloat16_tE19Flash_kernel_traitsILi256ELi128ELi64ELi8ES3_EELb1ELb0ELb1ELb1ELb0ELb0ELb0ELb0EEEvNS_16Flash_fwd_paramsE,"",@"SHT_CUDA_INFO"
	.sectionflags	@""
	.align	4


	//----- nvinfo : EIATTR_CUDA_API_VERSION
	.align		4
        /*0000*/ 	.byte	0x04, 0x37
        /*0002*/ 	.short	(.L_982 - .L_981)
.L_981:
        /*0004*/ 	.word	0x00000082


	//----- nvinfo : EIATTR_KPARAM_INFO
	.align		4
.L_982:
        /*0008*/ 	.byte	0x04, 0x17
        /*000a*/ 	.short	(.L_984 - .L_983)
.L_983:
        /*000c*/ 	.word	0x00000000
        /*0010*/ 	.short	0x0000
        /*0012*/ 	.short	0x0000
        /*0014*/ 	.byte	0x00, 0xf0, 0x41, 0x07


	//----- nvinfo : EIATTR_SPARSE_MMA_MASK
	.align		4
.L_984:
        /*0018*/ 	.byte	0x03, 0x50
        /*001a*/ 	.short	0x0000


	//----- nvinfo : EIATTR_MAXREG_COUNT
	.align		4
        /*001c*/ 	.byte	0x03, 0x1b
        /*001e*/ 	.short	0x00ff


	//----- nvinfo : EIATTR_NUM_BARRIERS
	.align		4
        /*0020*/ 	.byte	0x02, 0x4c
        /*0022*/ 	.byte	0x01
	.zero		1


	//----- nvinfo : EIATTR_ANNOTATIONS
	.align		4
        /*0024*/ 	.byte	0x04, 0x55
        /*0026*/ 	.short	(.L_986 - .L_985)


	//   ....[0]....
.L_985:
        /* <DEDUP_REMOVED lines=19> */


	//----- nvinfo : EIATTR_MERCURY_ISA_VERSION
	.align		4
.L_986:
        /*0140*/ 	.byte	0x03, 0x5f
        /*0142*/ 	.short	0x0101


	//----- nvinfo : EIATTR_COOP_GROUP_MASK_REGIDS
	.align		4
        /*0144*/ 	.byte	0x04, 0x29
        /*0146*/ 	.short	(.L_988 - .L_987)


	//   ....[0]....
.L_987:
        /*0148*/ 	.word	0xffffffff


	//   ....[1]....
        /*014c*/ 	.word	0xffffffff


	//   ....[2]....
        /*0150*/ 	.word	0xffffffff


	//   ....[3]....
        /*0154*/ 	.word	0xffffffff


	//   ....[4]....
        /*0158*/ 	.word	0xffffffff


	//   ....[5]....
        /*015c*/ 	.word	0xffffffff


	//   ....[6]....
        /*0160*/ 	.word	0xffffffff


	//   ....[7]....
        /*0164*/ 	.word	0xffffffff


	//   ....[8]....
        /*0168*/ 	.word	0xffffffff


	//   ....[9]....
        /*016c*/ 	.word	0xffffffff


	//   ....[10]....
        /*0170*/ 	.word	0xffffffff


	//   ....[11]....
        /*0174*/ 	.word	0xffffffff


	//   ....[12]....
        /*0178*/ 	.word	0xffffffff


	//   ....[13]....
        /*017c*/ 	.word	0xffffffff


	//   ....[14]....
        /*0180*/ 	.word	0xffffffff


	//   ....[15]....
        /*0184*/ 	.word	0xffffffff


	//   ....[16]....
        /*0188*/ 	.word	0xffffffff


	//   ....[17]....
        /*018c*/ 	.word	0xffffffff


	//   ....[18]....
        /*0190*/ 	.word	0xffffffff


	//   ....[19]....
        /*0194*/ 	.word	0xffffffff


	//----- nvinfo : EIATTR_COOP_GROUP_INSTR_OFFSETS
	.align		4
.L_988:
        /*0198*/ 	.byte	0x04, 0x28
        /*019a*/ 	.short	(.L_990 - .L_989)


	//   ....[0]....
.L_989:
        /*019c*/ 	.word	0x00006010


	//   ....[1]....
        /*01a0*/ 	.word	0x00006230


	//   ....[2]....
        /*01a4*/ 	.word	0x000063d0


	//   ....[3]....
        /*01a8*/ 	.word	0x000065a0


	//   ....[4]....
        /*01ac*/ 	.word	0x0000ab30


	//   ....[5]....
        /*01b0*/ 	.word	0x0000abd0


	//   ....[6]....
        /*01b4*/ 	.word	0x0000ac60


	//   ....[7]....
        /*01b8*/ 	.word	0x0000ace0


	//   ....[8]....
        /*01bc*/ 	.word	0x0000fc30


	//   ....[9]....
        /*01c0*/ 	.word	0x0000fcf0


	//   ....[10]....
        /*01c4*/ 	.word	0x0000fd80


	//   ....[11]....
        /*01c8*/ 	.word	0x0000fe00


	//   ....[12]....
        /*01cc*/ 	.word	0x00015030


	//   ....[13]....
        /*01d0*/ 	.word	0x000150a0


	//   ....[14]....
        /*01d4*/ 	.word	0x00015100


	//   ....[15]....
        /*01d8*/ 	.word	0x00015120


	//   ....[16]....
        /*01dc*/ 	.word	0x00017770


	//   ....[17]....
        /*01e0*/ 	.word	0x000177b0


	//   ....[18]....
        /*01e4*/ 	.word	0x00017810


	//   ....[19]....
        /*01e8*/ 	.word	0x00017820


	//----- nvinfo : EIATTR_EXIT_INSTR_OFFSETS
	.align		4
.L_990:
        /*01ec*/ 	.byte	0x04, 0x1c
        /*01ee*/ 	.short	(.L_992 - .L_991)


	//   ....[0]....
.L_991:
        /*01f0*/ 	.word	0x000006c0


	//   ....[1]....
        /*01f4*/ 	.word	0x000014d0


	//   ....[2]....
        /*01f8*/ 	.word	0x00001560


	//   ....[3]....
        /*01fc*/ 	.word	0x000197d0


	//   ....[4]....
        /*0200*/ 	.word	0x00019920


	//   ....[5]....
        /*0204*/ 	.word	0x00019940


	//----- nvinfo : EIATTR_CRS_STACK_SIZE
	.align		4
.L_992:
        /*0208*/ 	.byte	0x04, 0x1e
        /*020a*/ 	.short	(.L_994 - .L_993)
.L_993:
        /*020c*/ 	.word	0x00000000


	//----- nvinfo : EIATTR_CBANK_PARAM_SIZE
	.align		4
.L_994:
        /*0210*/ 	.byte	0x03, 0x19
        /*0212*/ 	.short	0x01d0


	//----- nvinfo : EIATTR_PARAM_CBANK
	.align		4
        /*0214*/ 	.byte	0x04, 0x0a
        /*0216*/ 	.short	(.L_996 - .L_995)
	.align		4
.L_995:
        /*0218*/ 	.word	index@(.nv.constant0._ZN5flash16flash_fwd_kernelI23Flash_fwd_kernel_traitsILi256ELi128ELi64ELi8ELb0ELb0EN7cutlass10bfloat16_tE19Flash_kernel_traitsILi256ELi128ELi64ELi8ES3_EELb1ELb0ELb1ELb1ELb0ELb0ELb0ELb0EEEvNS_16Flash_fwd_paramsE)
        /*021c*/ 	.short	0x0210
        /*021e*/ 	.short	0x01d0


	//----- nvinfo : EIATTR_SW_WAR
	.align		4
.L_996:
        /*0220*/ 	.byte	0x04, 0x36
        /*0222*/ 	.short	(.L_998 - .L_997)
.L_997:
        /*0224*/ 	.word	0x00000008
.L_998:


//--------------------- .nv.info._ZN5flash16flash_fwd_kernelI23Flash_fwd_kernel_traitsILi256ELi128ELi64ELi8ELb0ELb0EN7cutlass10bfloat16_tE19Flash_kernel_traitsILi256ELi128ELi64ELi8ES3_EELb1ELb0ELb1ELb0ELb0ELb0ELb0ELb1EEEvNS_16Flash_fwd_paramsE --------------------------
	.section	.nv.info._ZN5flash16flash_fwd_kernelI23Flash_fwd_kernel_traitsILi256ELi128ELi64ELi8ELb0ELb0EN7cutlass10bfloat16_tE19Flash_kernel_traitsILi256ELi128ELi64ELi8ES3_EELb1ELb0ELb1ELb0ELb0ELb0ELb0ELb1EEEvNS_16Flash_fwd_paramsE,"",@"SHT_CUDA_INFO"
	.sectionflags	@""
	.align	4


	//----- nvinfo : EIATTR_CUDA_API_VERSION
	.align		4
        /*0000*/ 	.byte	0x04, 0x37
        /*0002*/ 	.short	(.L_1000 - .L_999)
.L_999:
        /*0004*/ 	.word	0x00000082


	//----- nvinfo : EIATTR_KPARAM_INFO
	.align		4
.L_1000:
        /*0008*/ 	.byte	0x04, 0x17
        /*000a*/ 	.short	(.L_1002 - .L_1001)
.L_1001:
        /*000c*/ 	.word	0x00000000
        /*0010*/ 	.short	0x0000
        /*0012*/ 	.short	0x0000
        /*0014*/ 	.byte	0x00, 0xf0, 0x41, 0x07


	//----- nvinfo : EIATTR_SPARSE_MMA_MASK
	.align		4
.L_1002:
        /*0018*/ 	.byte	0x03, 0x50
        /*001a*/ 	.short	0x0000


	//----- nvinfo : EIATTR_MAXREG_COUNT
	.align		4
        /*001c*/ 	.byte	0x03, 0x1b
        /*001e*/ 	.short	0x00ff


	//----- nvinfo : EIATTR_NUM_BARRIERS
	.align		4
        /*0020*/ 	.byte	0x02, 0x4c
        /*0022*/ 	.byte	0x01
	.zero		1


	//----- nvinfo : EIATTR_ANNOTATIONS
	.align		4
        /*0024*/ 	.byte	0x04, 0x55
        /*0026*/ 	.short	(.L_1004 - .L_1003)


	//   ....[0]....
.L_1003:
        /* <DEDUP_REMOVED lines=143> */


	//----- nvinfo : EIATTR_MERCURY_ISA_VERSION
	.align		4
.L_1004:
        /*0908*/ 	.byte	0x03, 0x5f
        /*090a*/ 	.short	0x0101


	//----- nvinfo : EIATTR_COOP_GROUP_MASK_REGIDS
	.align		4
        /*090c*/ 	.byte	0x04, 0x29
        /*090e*/ 	.short	(.L_1006 - .L_1005)


	//   ....[0]....
.L_1005:
        /*0910*/ 	.word	0xffffffff


	//   ....[1]....
        /*0914*/ 	.word	0xffffffff


	//   ....[2]....
        /*0918*/ 	.word	0xffffffff


	//   ....[3]....
        /*091c*/ 	.word	0xffffffff


	//   ....[4]....
        /*0920*/ 	.word	0xffffffff


	//   ....[5]....
        /*0924*/ 	.word	0xffffffff


	//   ....[6]....
        /*0928*/ 	.word	0xffffffff


	//   ....[7]....
        /*092c*/ 	.word	0xffffffff


	//   ....[8]....
        /*0930*/ 	.word	0xffffffff


	//   ....[9]....
        /*0934*/ 	.word	0xffffffff


	//   ....[10]....
        /*0938*/ 	.word	0xffffffff


	//   ....[11]....
        /*093c*/ 	.word	0xffffffff


	//   ....[12]....
        /*0940*/ 	.word	0xffffffff


	//   ....[13]....
        /*0944*/ 	.word	0xffffffff


	//   ....[14]....
        /*0948*/ 	.word	0xffffffff


	//   ....[15]....
        /*094c*/ 	.word	0xffffffff


	//   ....[16]....
        /*0950*/ 	.word	0xffffffff


	//   ....[17]....
        /*0954*/ 	.word	0xffffffff


	//   ....[18]....
        /*0958*/ 	.word	0xffffffff


	//   ....[19]....
        /*095c*/ 	.word	0xffffffff


	//----- nvinfo : EIATTR_COOP_GROUP_INSTR_OFFSETS
	.align		4
.L_1006:
        /*0960*/ 	.byte	0x04, 0x28
        /*0962*/ 	.short	(.L_1008 - .L_1007)


	//   ....[0]....
.L_1007:
        /*0964*/ 	.word	0x00005bb0


	//   ....[1]....
        /*0968*/ 	.word	0x00005bf0


	//   ....[2]....
        /*096c*/ 	.word	0x00005ce0


	//   ....[3]....
        /*0970*/ 	.word	0x00005d00


	//   ....[4]....
        /*0974*/ 	.word	0x0000b490


	//   ....[5]....
        /*0978*/ 	.word	0x0000b4f0


	//   ....[6]....
        /*097c*/ 	.word	0x0000b510


	//   ....[7]....
        /*0980*/ 	.word	0x0000b5e0


	//   ....[8]....
        /*0984*/ 	.word	0x00013150


	//   ....[9]....
        /*0988*/ 	.word	0x00013190


	//   ....[10]....
        /*098c*/ 	.word	0x000131b0


	//   ....[11]....
        /*0990*/ 	.word	0x000131d0


	//   ....[12]....
        /*0994*/ 	.word	0x0001b1a0


	//   ....[13]....
        /*0998*/ 	.word	0x0001b250


	//   ....[14]....
        /*099c*/ 	.word	0x0001b260


	//   ....[15]....
        /*09a0*/ 	.word	0x0001b2d0


	//   ....[16]....
        /*09a4*/ 	.word	0x0001eb40


	//   ....[17]....
        /*09a8*/ 	.word	0x0001eb80


	//   ....[18]....
        /*09ac*/ 	.word	0x0001ebc0


	//   ....[19]....
        /*09b0*/ 	.word	0x0001ebd0


	//----- nvinfo : EIATTR_EXIT_INSTR_OFFSETS
	.align		4
.L_1008:
        /*09b4*/ 	.byte	0x04, 0x1c
        /*09b6*/ 	.short	(.L_1010 - .L_1009)


	//   ....[0]....
.L_1009:
        /*09b8*/ 	.word	0x00000680


	//   ....[1]....
        /*09bc*/ 	.word	0x000014e0


	//   ....[2]....
        /*09c0*/ 	.word	0x00001570


	//   ....[3]....
        /*09c4*/ 	.word	0x00020c30


	//   ....[4]....
        /*09c8*/ 	.word	0x00020d80


	//   ....[5]....
        /*09cc*/ 	.word	0x00020da0


	//----- nvinfo : EIATTR_CRS_STACK_SIZE
	.align		4
.L_1010:
        /*09d0*/ 	.byte	0x04, 0x1e
        /*09d2*/ 	.short	(.L_1012 - .L_1011)
.L_1011:
        /*09d4*/ 	.word	0x00000000


	//----- nvinfo : EIATTR_CBANK_PARAM_SIZE
	.align		4
.L_1012:
        /*09d8*/ 	.byte	0x03, 0x19
        /*09da*/ 	.short	0x01d0


	//----- nvinfo : EIATTR_PARAM_CBANK
	.align		4
        /*09dc*/ 	.byte	0x04, 0x0a
        /*09de*/ 	.short	(.L_1014 - .L_1013)
	.align		4
.L_1013:
        /*09e0*/ 	.word	index@(.nv.constant0._ZN5flash16flash_fwd_kernelI23Flash_fwd_kernel_traitsILi256ELi128ELi64ELi8ELb0ELb0EN7cutlass10bfloat16_tE19Flash_kernel_traitsILi256ELi128ELi64ELi8ES3_EELb1ELb0ELb1ELb0ELb0ELb0ELb0ELb1EEEvNS_16Flash_fwd_paramsE)
        /*09e4*/ 	.short	0x0210
        /*09e6*/ 	.short	0x01d0


	//----- nvinfo : EIATTR_SW_WAR
	.align		4
.L_1014:
        /*09e8*/ 	.byte	0x04, 0x36
        /*09ea*/ 	.short	(.L_1016 - .L_1015)
.L_1015:
        /*09ec*/ 	.word	0x00000008
.L_1016:


//--------------------- .nv.info._ZN5flash16flash_fwd_kernelI23Flash_fwd_kernel_traitsILi256ELi128ELi64ELi8ELb0ELb0EN7cutlass10bfloat16_tE19Flash_kernel_traitsILi256ELi128ELi64ELi8ES3_EELb0ELb0ELb1ELb0ELb0ELb0ELb1ELb0EEEvNS_16Flash_fwd_paramsE --------------------------
	.section	.nv.info._ZN5flash16flash_fwd_kernelI23Flash_fwd_kernel_traitsILi256ELi128ELi64ELi8ELb0ELb0EN7cutlass10bfloat16_tE19Flash_kernel_traitsILi256ELi128ELi64ELi8ES3_EELb0ELb0ELb1ELb0ELb0ELb0ELb1ELb0EEEvNS_16Flash_fwd_paramsE,"",@"SHT_CUDA_INFO"
	.sectionflags	@""
	.align	4


	//----- nvinfo : EIATTR_CUDA_API_VERSION
	.align		4
        /*0000*/ 	.byte	0x04, 0x37
        /*0002*/ 	.short	(.L_1018 - .L_1017)
.L_1017:
        /*0004*/ 	.word	0x00000082


	//----- nvinfo : EIATTR_KPARAM_INFO
	.align		4
.L_1018:
        /*0008*/ 	.byte	0x04, 0x17
        /*000a*/ 	.short	(.L_1020 - .L_1019)
.L_1019:
        /*000c*/ 	.word	0x00000000
        /*0010*/ 	.short	0x0000
        /*0012*/ 	.short	0x0000
        /*0014*/ 	.byte	0x00, 0xf0, 0x41, 0x07


	//----- nvinfo : EIATTR_SPARSE_MMA_MASK
	.align		4
.L_1020:
        /*0018*/ 	.byte	0x03, 0x50
        /*001a*/ 	.short	0x0000


	//----- nvinfo : EIATTR_MAXREG_COUNT
	.align		4
        /*001c*/ 	.byte	0x03, 0x1b
        /*001e*/ 	.short	0x00ff


	//----- nvinfo : EIATTR_NUM_BARRIERS
	.align		4
        /*0020*/ 	.byte	0x02, 0x4c
        /*0022*/ 	.byte	0x01
	.zero		1


	//----- nvinfo : EIATTR_ANNOTATIONS
	.align		4
        /*0024*/ 	.byte	0x04, 0x55
        /*0026*/ 	.short	(.L_1022 - .L_1021)


	//   ....[0]....
.L_1021:
        /* <DEDUP_REMOVED lines=11> */


	//----- nvinfo : EIATTR_MERCURY_ISA_VERSION
	.align		4
.L_1022:
        /*00c0*/ 	.byte	0x03, 0x5f
        /*00c2*/ 	.short	0x0101


	//----- nvinfo : EIATTR_COOP_GROUP_MASK_REGIDS
	.align		4
        /*00c4*/ 	.byte	0x04, 0x29
        /*00c6*/ 	.short	(.L_1024 - .L_1023)


	//   ....[0]....
.L_1023:
        /*00c8*/ 	.word	0xffffffff


	//   ....[1]....
        /*00cc*/ 	.word	0xffffffff


	//   ....[2]....
        /*00d0*/ 	.word	0xffffffff


	//   ....[3]....
        /*00d4*/ 	.word	0xffffffff


	//   ....[4]....
        /*00d8*/ 	.word	0xffffffff


	//   ....[5]....
        /*00dc*/ 	.word	0xffffffff


	//   ....[6]....
        /*00e0*/ 	.word	0xffffffff


	//   ....[7]....
        /*00e4*/ 	.word	0xffffffff


	//   ....[8]....
        /*00e8*/ 	.word	0xffffffff


	//   ....[9]....
        /*00ec*/ 	.word	0xffffffff


	//   ....[10]....
        /*00f0*/ 	.word	0xffffffff


	//   ....[11]....
        /*00f4*/ 	.word	0xffffffff


	//   ....[12]....
        /*00f8*/ 	.word	0xffffffff


	//   ....[13]....
        /*00fc*/ 	.word	0xffffffff


	//   ....[14]....
        /*0100*/ 	.word	0xffffffff


	//   ....[15]....
        /*0104*/ 	.word	0xffffffff


	//   ....[16]....
        /*0108*/ 	.word	0xffffffff


	//   ....[17]....
        /*010c*/ 	.word	0xffffffff


	//   ....[18]....
        /*0110*/ 	.word	0xffffffff


	//   ....[19]....
        /*0114*/ 	.word	0xffffffff


	//----- nvinfo : EIATTR_COOP_GROUP_INSTR_OFFSETS
	.align		4
.L_1024:
        /*0118*/ 	.byte	0x04, 0x28
        /*011a*/ 	.short	(.L_1026 - .L_1025)


	//   ....[0]....
.L_1025:
        /*011c*/ 	.word	0x00005a90


	//   ....[1]....
        /*0120*/ 	.word	0x00005ab0


	//   ....[2]....
        /*0124*/ 	.word	0x00005b50


	//   ....[3]....
        /*0128*/ 	.word	0x00005b60


	//   ....[4]....
        /*012c*/ 	.word	0x00009380


	//   ....[5]....
        /*0130*/ 	.word	0x00009390


	//   ....[6]....
        /*0134*/ 	.word	0x000093c0


	//   ....[7]....
        /*0138*/ 	.word	0x000093d0


	//   ....[8]....
        /*013c*/ 	.word	0x0000d3f0


	//   ....[9]....
        /*0140*/ 	.word	0x0000d4b0


	//   ....[10]....
        /*0144*/ 	.word	0x0000d4c0


	//   ....[11]....
        /*0148*/ 	.word	0x0000d4f0


	//   ....[12]....
        /*014c*/ 	.word	0x00011930


	//   ....[13]....
        /*0150*/ 	.word	0x00011940


	//   ....[14]....
        /*0154*/ 	.word	0x00011970


	//   ....[15]....
        /*0158*/ 	.word	0x00011980


	//   ....[16]....
        /*015c*/ 	.word	0x00013aa0


	//   ....[17]....
        /*0160*/ 	.word	0x00013ab0


	//   ....[18]....
        /*0164*/ 	.word	0x00013af0


	//   ....[19]....
        /*0168*/ 	.word	0x00013b00


	//----- nvinfo : EIATTR_EXIT_INSTR_OFFSETS
	.align		4
.L_1026:
        /*016c*/ 	.byte	0x04, 0x1c
        /*016e*/ 	.short	(.L_1028 - .L_1027)


	//   ....[0]....
.L_1027:
        /*0170*/ 	.word	0x000004b0


	//   ....[1]....
        /*0174*/ 	.word	0x000012f0


	//   ....[2]....
        /*0178*/ 	.word	0x00001380


	//   ....[3]....
        /*017c*/ 	.word	0x00015940


	//   ....[4]....
        /*0180*/ 	.word	0x00015a90


	//   ....[5]....
        /*0184*/ 	.word	0x00015ab0


	//----- nvinfo : EIATTR_CRS_STACK_SIZE
	.align		4
.L_1028:
        /*0188*/ 	.byte	0x04, 0x1e
        /*018a*/ 	.short	(.L_1030 - .L_1029)
.L_1029:
        /*018c*/ 	.word	0x00000000


	//----- nvinfo : EIATTR_CBANK_PARAM_SIZE
	.align		4
.L_1030:
        /*0190*/ 	.byte	0x03, 0x19
        /*0192*/ 	.short	0x01d0


	//----- nvinfo : EIATTR_PARAM_CBANK
	.align		4
        /*0194*/ 	.byte	0x04, 0x0a
        /*0196*/ 	.short	(.L_1032 - .L_1031)
	.align		4
.L_1031:
        /*0198*/ 	.word	index@(.nv.constant0._ZN5flash16flash_fwd_kernelI23Flash_fwd_kernel_traitsILi256ELi128ELi64ELi8ELb0ELb0EN7cutlass10bfloat16_tE19Flash_kernel_traitsILi256ELi128ELi64ELi8ES3_EELb0ELb0ELb1ELb0ELb0ELb0ELb1ELb0EEEvNS_16Flash_fwd_paramsE)
        /*019c*/ 	.short	0x0210
        /*019e*/ 	.short	0x01d0


	//----- nvinfo : EIATTR_SW_WAR
	.align		4
.L_1032:
        /*01a0*/ 	.byte	0x04, 0x36
        /*01a2*/ 	.short	(.L_1034 - .L_1033)
.L_1033:
        /*01a4*/ 	.word	0x00000008
.L_1034:


//--------------------- .nv.info._ZN5flash16flash_fwd_kernelI23Flash_fwd_kernel_traitsILi256ELi128ELi64ELi8ELb0ELb0EN7cutlass10bfloat16_tE19Flash_kernel_traitsILi256ELi128ELi64ELi8ES3_EELb1ELb0ELb1ELb1ELb0ELb0ELb0ELb1EEEvNS_16Flash_fwd_paramsE --------------------------
	.section	.nv.info._ZN5flash16flash_fwd_kernelI23Flash_fwd_kernel_traitsILi256ELi128ELi64ELi8ELb0ELb0EN7cutlass10bfloat16_tE19Flash_kernel_traitsILi256ELi128ELi64ELi8ES3_EELb1ELb0ELb1ELb1ELb0ELb0ELb0ELb1EEEvNS_16Flash_fwd_paramsE,"",@"SHT_CUDA_INFO"
	.sectionflags	@""
	.align	4


	//----- nvinfo : EIATTR_CUDA_API_VERSION
	.align		4
        /*0000*/ 	.byte	0x04, 0x37
        /*0002*/ 	.short	(.L_1036 - .L_1035)
.L_1035:
        /*0004*/ 	.word	0x00000082


	//----- nvinfo : EIATTR_KPARAM_INFO
	.align		4
.L_1036:
        /*0008*/ 	.byte	0x04, 0x17
        /*000a*/ 	.short	(.L_1038 - .L_1037)
.L_1037:
        /*000c*/ 	.word	0x00000000
        /*0010*/ 	.short	0x0000
        /*0012*/ 	.short	0x0000
        /*0014*/ 	.byte	0x00, 0xf0, 0x41, 0x07


	//----- nvinfo : EIATTR_SPARSE_MMA_MASK
	.align		4
.L_1038:
        /*0018*/ 	.byte	0x03, 0x50
        /*001a*/ 	.short	0x0000


	//----- nvinfo : EIATTR_MAXREG_COUNT
	.align		4
        /*001c*/ 	.byte	0x03, 0x1b
        /*001e*/ 	.short	0x00ff


	//----- nvinfo : EIATTR_NUM_BARRIERS
	.align		4
        /*0020*/ 	.byte	0x02, 0x4c
        /*0022*/ 	.byte	0x01
	.zero		1


	//----- nvinfo : EIATTR_ANNOTATIONS
	.align		4
        /*0024*/ 	.byte	0x04, 0x55
        /*0026*/ 	.short	(.L_1040 - .L_1039)


	//   ....[0]....
.L_1039:
        /* <DEDUP_REMOVED lines=201> */


	//----- nvinfo : EIATTR_MERCURY_ISA_VERSION
	.align		4
.L_1040:
        /*0ca0*/ 	.byte	0x03, 0x5f
        /*0ca2*/ 	.short	0x0101


	//----- nvinfo : EIATTR_COOP_GROUP_MASK_REGIDS
	.align		4
        /*0ca4*/ 	.byte	0x04, 0x29
        /*0ca6*/ 	.short	(.L_1042 - .L_1041)


	//   ....[0]....
.L_1041:
        /*0ca8*/ 	.word	0xffffffff


	//   ....[1]....
        /*0cac*/ 	.word	0xffffffff


	//   ....[2]....
        /*0cb0*/ 	.word	0xffffffff


	//   ....[3]....
        /*0cb4*/ 	.word	0xffffffff


	//   ....[4]....
        /*0cb8*/ 	.word	0xffffffff


	//   ....[5]....
        /*0cbc*/ 	.word	0xffffffff


	//   ....[6]....
        /*0cc0*/ 	.word	0xffffffff


	//   ....[7]....
        /*0cc4*/ 	.word	0xffffffff


	//   ....[8]....
        /*0cc8*/ 	.word	0xffffffff


	//   ....[9]....
        /*0ccc*/ 	.word	0xffffffff


	//   ....[10]....
        /*0cd0*/ 	.word	0xffffffff


	//   ....[11]....
        /*0cd4*/ 	.word	0xffffffff


	//   ....[12]....
        /*0cd8*/ 	.word	0xffffffff


	//   ....[13]....
        /*0cdc*/ 	.word	0xffffffff


	//   ....[14]....
        /*0ce0*/ 	.word	0xffffffff


	//   ....[15]....
        /*0ce4*/ 	.word	0xffffffff


	//   ....[16]....
        /*0ce8*/ 	.word	0xffffffff


	//   ....[17]....
        /*0cec*/ 	.word	0xffffffff


	//   ....[18]....
        /*0cf0*/ 	.word	0xffffffff


	//   ....[19]....
        /*0cf4*/ 	.word	0xffffffff


	//   ....[20]....
        /*0cf8*/ 	.word	0x05000004


	//   ....[21]....
        /*0cfc*/ 	.word	0x05000004


	//   ....[22]....
        /*0d00*/ 	.word	0x05000004


	//   ....[23]....
        /*0d04*/ 	.word	0x05000004


	//----- nvinfo : EIATTR_COOP_GROUP_INSTR_OFFSETS
	.align		4
.L_1042:
        /*0d08*/ 	.byte	0x04, 0x28
        /*0d0a*/ 	.short	(.L_1044 - .L_1043)


	//   ....[0]....
.L_1043:
        /*0d0c*/ 	.word	0x00006140


	//   ....[1]....
        /*0d10*/ 	.word	0x00006240


	//   ....[2]....
        /*0d14*/ 	.word	0x00006310


	//   ....[3]....
        /*0d18*/ 	.word	0x000063f0


	//   ....[4]....
        /*0d1c*/ 	.word	0x0000be90


	//   ....[5]....
        /*0d20*/ 	.word	0x0000bf30


	//   ....[6]....
        /*0d24*/ 	.word	0x0000c1e0


	//   ....[7]....
        /*0d28*/ 	.word	0x0000c220


	//   ....[8]....
        /*0d2c*/ 	.word	0x00014650


	//   ....[9]....
        /*0d30*/ 	.word	0x00014720


	//   ....[10]....
        /*0d34*/ 	.word	0x00014730


	//   ....[11]....
        /*0d38*/ 	.word	0x00014760


	//   ....[12]....
        /*0d3c*/ 	.word	0x0001c770


	//   ....[13]....
        /*0d40*/ 	.word	0x0001c780


	//   ....[14]....
        /*0d44*/ 	.word	0x0001c7b0


	//   ....[15]....
        /*0d48*/ 	.word	0x0001c7c0


	//   ....[16]....
        /*0d4c*/ 	.word	0x000203d0


	//   ....[17]....
        /*0d50*/ 	.word	0x000203e0


	//   ....[18]....
        /*0d54*/ 	.word	0x00020410


	//   ....[19]....
        /*0d58*/ 	.word	0x00020420


	//   ....[20]....
        /*0d5c*/ 	.word	0x00022660


	//   ....[21]....
        /*0d60*/ 	.word	0x000226d0


	//   ....[22]....
        /*0d64*/ 	.word	0x00022740


	//   ....[23]....
        /*0d68*/ 	.word	0x000227a0


	//----- nvinfo : EIATTR_EXIT_INSTR_OFFSETS
	.align		4
.L_1044:
        /*0d6c*/ 	.byte	0x04, 0x1c
        /*0d6e*/ 	.short	(.L_1046 - .L_1045)


	//   ....[0]....
.L_1045:
        /*0d70*/ 	.word	0x00000060


	//----- nvinfo : EIATTR_CRS_STACK_SIZE
	.align		4
.L_1046:
        /*0d74*/ 	.byte	0x04, 0x1e
        /*0d76*/ 	.short	(.L_1048 - .L_1047)
.L_1047:
        /*0d78*/ 	.word	0x00000000


	//----- nvinfo : EIATTR_CBANK_PARAM_SIZE
	.align		4
.L_1048:
        /*0d7c*/ 	.byte	0x03, 0x19
        /*0d7e*/ 	.short	0x01d0


	//----- nvinfo : EIATTR_PARAM_CBANK
	.align		4
        /*0d80*/ 	.byte	0x04, 0x0a
        /*0d82*/ 	.short	(.L_1050 - .L_1049)
	.align		4
.L_1049:
        /*0d84*/ 	.word	index@(.nv.constant0._ZN5flash16flash_fwd_kernelI23Flash_fwd_kernel_traitsILi256ELi128ELi64ELi8ELb0ELb0EN7cutlass10bfloat16_tE19Flash_kernel_traitsILi256ELi128ELi64ELi8ES3_EELb1ELb0ELb1ELb1ELb0ELb0ELb0ELb1EEEvNS_16Flash_fwd_paramsE)
        /*0d88*/ 	.short	0x0210
        /*0d8a*/ 	.short	0x01d0


	//----- nvinfo : EIATTR_SW_WAR
	.align		4
.L_1050:
        /*0d8c*/ 	.byte	0x04, 0x36
        /*0d8e*/ 	.short	(.L_1052 - .L_1051)
.L_1051:
        /*0d90*/ 	.word	0x00000008
.L_1052:


//--------------------- .nv.info._ZN5flash16flash_fwd_kernelI23Flash_fwd_kernel_traitsILi256ELi128ELi64ELi8ELb0ELb0EN7cutlass10bfloat16_tE19Flash_kernel_traitsILi256ELi128ELi64ELi8ES3_EELb0ELb0ELb1ELb1ELb0ELb0ELb1ELb0EEEvNS_16Flash_fwd_paramsE --------------------------
	.section	.nv.info._ZN5flash16flash_fwd_kernelI23Flash_fwd_kernel_traitsILi256ELi128ELi64ELi8ELb0ELb0EN7cutlass10bfloat16_tE19Flash_kernel_traitsILi256ELi128ELi64ELi8ES3_EELb0ELb0ELb1ELb1ELb0ELb0ELb1ELb0EEEvNS_16Flash_fwd_paramsE,"",@"SHT_CUDA_INFO"
	.sectionflags	@""
	.align	4


	//----- nvinfo : EIATTR_CUDA_API_VERSION
	.align		4
        /*0000*/ 	.byte	0x04, 0x37
        /*0002*/ 	.short	(.L_1054 - .L_1053)
.L_1053:
        /*0004*/ 	.word	0x00000082


	//----- nvinfo : EIATTR_KPARAM_INFO
	.align		4
.L_1054:
        /*0008*/ 	.byte	0x04, 0x17
        /*000a*/ 	.short	(.L_1056 - .L_1055)
.L_1055:
        /*000c*/ 	.word	0x00000000
        /*0010*/ 	.short	0x0000
        /*0012*/ 	.short	0x0000
        /*0014*/ 	.byte	0x00, 0xf0, 0x41, 0x07


	//----- nvinfo : EIATTR_SPARSE_MMA_MASK
	.align		4
.L_1056:
        /*0018*/ 	.byte	0x03, 0x50
        /*001a*/ 	.short	0x0000


	//----- nvinfo : EIATTR_MAXREG_COUNT
	.align		4
        /*001c*/ 	.byte	0x03, 0x1b
        /*001e*/ 	.short	0x00ff


	//----- nvinfo : EIATTR_NUM_BARRIERS
	.align		4
        /*0020*/ 	.byte	0x02, 0x4c
        /*0022*/ 	.byte	0x01
	.zero		1


	//----- nvinfo : EIATTR_ANNOTATIONS
	.align		4
        /*0024*/ 	.byte	0x04, 0x55
        /*0026*/ 	.short	(.L_1058 - .L_1057)


	//   ....[0]....
.L_1057:
        /* <DEDUP_REMOVED lines=39> */


	//----- nvinfo : EIATTR_MERCURY_ISA_VERSION
	.align		4
.L_1058:
        /*0280*/ 	.byte	0x03, 0x5f
        /*0282*/ 	.short	0x0101


	//----- nvinfo : EIATTR_COOP_GROUP_MASK_REGIDS
	.align		4
        /*0284*/ 	.byte	0x04, 0x29
        /*0286*/ 	.short	(.L_1060 - .L_1059)


	//   ....[0]....
.L_1059:
        /*0288*/ 	.word	0xffffffff


	//   ....[1]....
        /*028c*/ 	.word	0xffffffff


	//   ....[2]....
        /*0290*/ 	.word	0xffffffff


	//   ....[3]....
        /*0294*/ 	.word	0xffffffff


	//   ....[4]....
        /*0298*/ 	.word	0xffffffff


	//   ....[5]....
        /*029c*/ 	.word	0xffffffff


	//   ....[6]....
        /*02a0*/ 	.word	0xffffffff


	//   ....[7]....
        /*02a4*/ 	.word	0xffffffff


	//   ....[8]....
        /*02a8*/ 	.word	0xffffffff


	//   ....[9]....
        /*02ac*/ 	.word	0xffffffff


	//   ....[10]....
        /*02b0*/ 	.word	0xffffffff


	//   ....[11]....
        /*02b4*/ 	.word	0xffffffff


	//   ....[12]....
        /*02b8*/ 	.word	0xffffffff


	//   ....[13]....
        /*02bc*/ 	.word	0xffffffff


	//   ....[14]....
        /*02c0*/ 	.word	0xffffffff


	//   ....[15]....
        /*02c4*/ 	.word	0xffffffff


	//   ....[16]....
        /*02c8*/ 	.word	0xffffffff


	//   ....[17]....
        /*02cc*/ 	.word	0xffffffff


	//   ....[18]....
        /*02d0*/ 	.word	0xffffffff


	//   ....[19]....
        /*02d4*/ 	.word	0xffffffff


	//----- nvinfo : EIATTR_COOP_GROUP_INSTR_OFFSETS
	.align		4
.L_1060:
        /*02d8*/ 	.byte	0x04, 0x28
        /*02da*/ 	.short	(.L_1062 - .L_1061)


	//   ....[0]....
.L_1061:
        /*02dc*/ 	.word	0x00006680


	//   ....[1]....
        /*02e0*/ 	.word	0x000066d0


	//   ....[2]....
        /*02e4*/ 	.word	0x000066f0


	//   ....[3]....
        /*02e8*/ 	.word	0x00006710


	//   ....[4]....
        /*02ec*/ 	.word	0x0000b5b0


	//   ....[5]....
        /*02f0*/ 	.word	0x0000b600


	//   ....[6]....
        /*02f4*/ 	.word	0x0000b620


	//   ....[7]....
        /*02f8*/ 	.word	0x0000b640


	//   ....[8]....
        /*02fc*/ 	.word	0x00010af0


	//   ....[9]....
        /*0300*/ 	.word	0x00010b40


	//   ....[10]....
        /*0304*/ 	.word	0x00010b60


	//   ....[11]....
        /*0308*/ 	.word	0x00010b80


	//   ....[12]....
        /*030c*/ 	.word	0x00016030


	//   ....[13]....
        /*0310*/ 	.word	0x00016220


	//   ....[14]....
        /*0314*/ 	.word	0x00016240


	//   ....[15]....
        /*0318*/ 	.word	0x000162a0


	//   ....[16]....
        /*031c*/ 	.word	0x000180e0


	//   ....[17]....
        /*0320*/ 	.word	0x000180f0


	//   ....[18]....
        /*0324*/ 	.word	0x00018120


	//   ....[19]....
        /*0328*/ 	.word	0x00018130


	//----- nvinfo : EIATTR_EXIT_INSTR_OFFSETS
	.align		4
.L_1062:
        /*032c*/ 	.byte	0x04, 0x1c
        /*032e*/ 	.short	(.L_1064 - .L_1063)


	//   ....[0]....
.L_1063:
        /*0330*/ 	.word	0x000004b0


	//   ....[1]....
        /*0334*/ 	.word	0x00001300


	//   ....[2]....
        /*0338*/ 	.word	0x00001390


	//   ....[3]....
        /*033c*/ 	.word	0x00019f90


	//   ....[4]....
        /*0340*/ 	.word	0x0001a0e0


	//   ....[5]....
        /*0344*/ 	.word	0x0001a100


	//----- nvinfo : EIATTR_CRS_STACK_SIZE
	.align		4
.L_1064:
        /*0348*/ 	.byte	0x04, 0x1e
        /*034a*/ 	.short	(.L_1066 - .L_1065)
.L_1065:
        /*034c*/ 	.word	0x00000000


	//----- nvinfo : EIATTR_CBANK_PARAM_SIZE
	.align		4
.L_1066:
        /*0350*/ 	.byte	0x03, 0x19
        /*0352*/ 	.short	0x01d0


	//----- nvinfo : EIATTR_PARAM_CBANK
	.align		4
        /*0354*/ 	.byte	0x04, 0x0a
        /*0356*/ 	.short	(.L_1068 - .L_1067)
	.align		4
.L_1067:
        /*0358*/ 	.word	index@(.nv.constant0._ZN5flash16flash_fwd_kernelI23Flash_fwd_kernel_traitsILi256ELi128ELi64ELi8ELb0ELb0EN7cutlass10bfloat16_tE19Flash_kernel_traitsILi256ELi128ELi64ELi8ES3_EELb0ELb0ELb1ELb1ELb0ELb0ELb1ELb0EEEvNS_16Flash_fwd_paramsE)
        /*035c*/ 	.short	0x0210
        /*035e*/ 	.short	0x01d0


	//----- nvinfo : EIATTR_SW_WAR
	.align		4
.L_1068:
        /*0360*/ 	.byte	0x04, 0x36
        /*0362*/ 	.short	(.L_1070 - .L_1069)
.L_1069:
        /*0364*/ 	.word	0x00000008
.L_1070:


//--------------------- .nv.callgraph             --------------------------
	.section	.nv.callgraph,"",@"SHT_CUDA_CALLGRAPH"
	.align	4
	.sectionentsize	8
	.align		4
        /*0000*/ 	.word	0x00000000
	.align		4
        /*0004*/ 	.word	0xffffffff
	.align		4
        /*0008*/ 	.word	0x00000000
	.align		4
        /*000c*/ 	.word	0xfffffffe
	.align		4
        /*0010*/ 	.word	0x00000000
	.align		4
        /*0014*/ 	.word	0xfffffffd
	.align		4
        /*0018*/ 	.word	0x00000000
	.align		4
        /*001c*/ 	.word	0xfffffffc


//--------------------- .nv.constant4             --------------------------
	.section	.nv.constant4,"a",@progbits
	.align	8
	.align		8
.nv.constant4:
        /*0000*/ 	.dword	_ZN66_INTERNAL_e4d567b6_30_flash_fwd_hdim256_bf16_sm80_cu_9949e2e8_34064cuda3std3__45__cpo5beginE
	.align		8
        /*0008*/ 	.dword	_ZN66_INTERNAL_e4d567b6_30_flash_fwd_hdim256_bf16_sm80_cu_9949e2e8_34064cuda3std3__45__cpo3endE
	.align		8
        /*0010*/ 	.dword	_ZN66_INTERNAL_e4d567b6_30_flash_fwd_hdim256_bf16_sm80_cu_9949e2e8_34064cuda3std3__45__cpo6cbeginE
	.align		8
        /*0018*/ 	.dword	_ZN66_INTERNAL_e4d567b6_30_flash_fwd_hdim256_bf16_sm80_cu_9949e2e8_34064cuda3std3__45__cpo4cendE
	.align		8
        /*0020*/ 	.dword	_ZN66_INTERNAL_e4d567b6_30_flash_fwd_hdim256_bf16_sm80_cu_9949e2e8_34064cuda3std3__468_GLOBAL__N__e4d567b6_30_flash_fwd_hdim256_bf16_sm80_cu_9949e2e8_34066ignoreE
	.align		8
        /*0028*/ 	.dword	_ZN66_INTERNAL_e4d567b6_30_flash_fwd_hdim256_bf16_sm80_cu_9949e2e8_34064cuda3std3__419piecewise_constructE
	.align		8
        /*0030*/ 	.dword	_ZN66_INTERNAL_e4d567b6_30_flash_fwd_hdim256_bf16_sm80_cu_9949e2e8_34064cuda3std3__48in_placeE
	.align		8
        /*0038*/ 	.dword	_ZN66_INTERNAL_e4d567b6_30_flash_fwd_hdim256_bf16_sm80_cu_9949e2e8_34064cuda3std6ranges3__45__cpo4swapE
	.align		8
        /*0040*/ 	.dword	_ZN66_INTERNAL_e4d567b6_30_flash_fwd_hdim256_bf16_sm80_cu_9949e2e8_34064cuda3std6ranges3__45__cpo9iter_moveE
	.align		8
        /*0048*/ 	.dword	_ZN66_INTERNAL_e4d567b6_30_flash_fwd_hdim256_bf16_sm80_cu_9949e2e8_34064cute7productE
	.align		8
        /*0050*/ 	.dword	_ZN66_INTERNAL_e4d567b6_30_flash_fwd_hdim256_bf16_sm80_cu_9949e2e8_34064cute1_E


//--------------------- .text._ZN5flash16flash_fwd_kernelI23Flash_fwd_kernel_traitsILi256ELi64ELi64ELi4ELb0ELb0EN7cutlass10bfloat16_tE19Flash_kernel_traitsILi256ELi64ELi64ELi4ES3_EELb0ELb0ELb0ELb0ELb0ELb1ELb0ELb0EEEvNS_16Flash_fwd_paramsE --------------------------
	.section	.text._ZN5flash16flash_fwd_kernelI23Flash_fwd_kernel_traitsILi256ELi64ELi64ELi4ELb0ELb0EN7cutlass10bfloat16_tE19Flash_kernel_traitsILi256ELi64ELi64ELi4ES3_EELb0ELb0ELb0ELb0ELb0ELb1ELb0ELb0EEEvNS_16Flash_fwd_paramsE,"ax",@progbits
	.align	128
        .global         _ZN5flash16flash_fwd_kernelI23Flash_fwd_kernel_traitsILi256ELi64ELi64ELi4ELb0ELb0EN7cutlass10bfloat16_tE19Flash_kernel_traitsILi256ELi64ELi64ELi4ES3_EELb0ELb0ELb0ELb0ELb0ELb1ELb0ELb0EEEvNS_16Flash_fwd_paramsE
        .type           _ZN5flash16flash_fwd_kernelI23Flash_fwd_kernel_traitsILi256ELi64ELi64ELi4ELb0ELb0EN7cutlass10bfloat16_tE19Flash_kernel_traitsILi256ELi64ELi64ELi4ES3_EELb0ELb0ELb0ELb0ELb0ELb1ELb0ELb0EEEvNS_16Flash_fwd_paramsE,@function
        .size           _ZN5flash16flash_fwd_kernelI23Flash_fwd_kernel_traitsILi256ELi64ELi64ELi4ELb0ELb0EN7cutlass10bfloat16_tE19Flash_kernel_traitsILi256ELi64ELi64ELi4ES3_EELb0ELb0ELb0ELb0ELb0ELb1ELb0ELb0EEEvNS_16Flash_fwd_paramsE,(.L_x_2387 - _ZN5flash16flash_fwd_kernelI23Flash_fwd_kernel_traitsILi256ELi64ELi64ELi4ELb0ELb0EN7cutlass10bfloat16_tE19Flash_kernel_traitsILi256ELi64ELi64ELi4ES3_EELb0ELb0ELb0ELb0ELb0ELb1ELb0ELb0EEEvNS_16Flash_fwd_paramsE)
        .other          _ZN5flash16flash_fwd_kernelI23Flash_fwd_kernel_traitsILi256ELi64ELi64ELi4ELb0ELb0EN7cutlass10bfloat16_tE19Flash_kernel_traitsILi256ELi64ELi64ELi4ES3_EELb0ELb0ELb0ELb0ELb0ELb1ELb0ELb0EEEvNS_16Flash_fwd_paramsE,@"STO_CUDA_ENTRY STV_DEFAULT"
_ZN5flash16flash_fwd_kernelI23Flash_fwd_kernel_traitsILi256ELi64ELi64ELi4ELb0ELb0EN7cutlass10bfloat16_tE19Flash_kernel_traitsILi256ELi64ELi64ELi4ES3_EELb0ELb0ELb0ELb0ELb0ELb1ELb0ELb0EEEvNS_16Flash_fwd_paramsE:
.text._ZN5flash16flash_fwd_kernelI23Flash_fwd_kernel_traitsILi256ELi64ELi64ELi4ELb0ELb0EN7cutlass10bfloat16_tE19Flash_kernel_traitsILi256ELi64ELi64ELi4ES3_EELb0ELb0ELb0ELb0ELb0ELb1ELb0ELb0EEEvNS_16Flash_fwd_paramsE:
[----:B------:R-:W-:Y:S08]  /*0000*/  LDC R1, c[0x0][0x28] ;  /* 0x00000a00ff017b82 */ /* 0x000ff00000000800 */
[----:B------:R-:W1:Y:S01]  /*0010*/  S2UR UR23, SR_CTAID.Y ;  /* 0x00000000001779c3 */ /* 0x000e620000002600 */
[----:B------:R-:W-:Y:S01]  /*0020*/  ULDC.64 UR4, c[0x0][0x300] ;  /* 0x0000c00000047ab9 */ /* 0x000fe20000000a00 */
[----:B------:R-:W-:Y:S01]  /*0030*/  ULDC.64 UR6, c[0x0][0x2f0] ;  /* 0x0000bc0000067ab9 */ /* 0x000fe20000000a00 */
[----:B------:R-:W-:-:S02]  /*0040*/  UISETP.NE.U32.AND UP1, UPT, UR4, URZ, UPT ;  /* 0x0000003f0400728c */ /* 0x000fc4000bf25070 */
[----:B------:R-:W-:Y:S02]  /*0050*/  UISETP.NE.U32.AND UP2, UPT, UR6, URZ, UPT ;  /* 0x0000003f0600728c */ /* 0x000fe4000bf45070 */
[----:B------:R-:W-:Y:S02]  /*0060*/  UISETP.NE.AND.EX UP1, UPT, UR5, URZ, UPT, UP1 ;  /* 0x0000003f0500728c */ /* 0x000fe4000bf25310 */
[----:B------:R-:W-:Y:S01]  /*0070*/  UISETP.NE.AND.EX UP2, UPT, UR7, URZ, UPT, UP2 ;  /* 0x0000003f0700728c */ /* 0x000fe2000bf45320 */
[----:B------:R-:W-:Y:S01]  /*0080*/  ULDC.64 UR8, c[0x0][0x2f0] ;  /* 0x0000bc0000087ab9 */ /* 0x000fe20000000a00 */
[----:B------:R-:W-:Y:S02]  /*0090*/  ULDC.U8 UR6, c[0x0][0x3c2] ;  /* 0x0000f08000067ab9 */ /* 0x000fe40000000000 */
[----:B------:R-:W-:Y:S01]  /*00a0*/  PLOP3.LUT P0, PT, PT, PT, UP1, 0x80, 0x0 ;  /* 0x000000000000781c */ /* 0x000fe20003f0f018 */
[----:B------:R-:W-:Y:S01]  /*00b0*/  ULDC.64 UR4, c[0x0][0x2f8] ;  /* 0x0000be0000047ab9 */ /* 0x000fe20000000a00 */
[----:B------:R-:W-:Y:S01]  /*00c0*/  PLOP3.LUT P2, PT, PT, PT, UP2, 0x80, 0x0 ;  /* 0x000000000000781c */ /* 0x000fe20003f4f028 */
[----:B------:R-:W-:-:S02]  /*00d0*/  UISETP.NE.AND UP3, UPT, UR6, URZ, UPT ;  /* 0x0000003f0600728c */ /* 0x000fc4000bf65270 */
[----:B------:R-:W-:Y:S01]  /*00e0*/  UISETP.EQ.U32.AND UP0, UPT, UR4, URZ, UPT ;  /* 0x0000003f0400728c */ /* 0x000fe2000bf02070 */
[----:B------:R-:W-:Y:S01]  /*00f0*/  ULDC.64 UR18, c[0x0][0x208] ;  /* 0x0000820000127ab9 */ /* 0x000fe20000000a00 */
[----:B------:R-:W-:Y:S02]  /*0100*/  ULDC.64 UR6, c[0x0][0x2f8] ;  /* 0x0000be0000067ab9 */ /* 0x000fe40000000a00 */
[----:B------:R-:W-:Y:S02]  /*0110*/  UISETP.EQ.OR.EX UP0, UPT, UR5, URZ, !UP3, UP0 ;  /* 0x0000003f0500728c */ /* 0x000fe4000df02700 */
[----:B-1----:R-:W-:-:S06]  /*0120*/  UIMAD.WIDE UR8, UR23, 0x4, UR8 ;  /* 0x00000004170878a5 */ /* 0x002fcc000f8e0208 */
[----:B------:R-:W-:Y:S02]  /*0130*/  IMAD.U32 R10, RZ, RZ, UR8 ;  /* 0x00000008ff0a7e24 */ /* 0x000fe4000f8e00ff */
[----:B------:R-:W-:Y:S01]  /*0140*/  IMAD.U32 R11, RZ, RZ, UR9 ;  /* 0x00000009ff0b7e24 */ /* 0x000fe2000f8e00ff */
[----:B------:R-:W-:Y:S02]  /*0150*/  @UP1 ULDC.64 UR8, c[0x0][0x300] ;  /* 0x0000c00000081ab9 */ /* 0x000fe40000000a00 */
[----:B------:R-:W-:Y:S02]  /*0160*/  @UP1 UIMAD.WIDE UR8, UR23, 0x4, UR8 ;  /* 0x00000004170818a5 */ /* 0x000fe4000f8e0208 */
[----:B------:R-:W2:Y:S04]  /*0170*/  @P2 LDG.E R5, desc[UR18][R10.64] ;  /* 0x000000120a052981 */ /* 0x000ea8000c1e1900 */
[----:B------:R-:W-:Y:S01]  /*0180*/  IMAD.U32 R8, RZ, RZ, UR8 ;  /* 0x00000008ff087e24 */ /* 0x000fe2000f8e00ff */
[----:B------:R-:W3:Y:S01]  /*0190*/  @P2 LDG.E R0, desc[UR18][R10.64+0x4] ;  /* 0x000004120a002981 */ /* 0x000ee2000c1e1900 */
[----:B------:R-:W-:Y:S01]  /*01a0*/  IMAD.U32 R9, RZ, RZ, UR9 ;  /* 0x00000009ff097e24 */ /* 0x000fe2000f8e00ff */
[----:B------:R-:W-:Y:S01]  /*01b0*/  PLOP3.LUT P1, PT, PT, PT, UP0, 0x80, 0x0 ;  /* 0x000000000000781c */ /* 0x000fe20003f2f008 */
[----:B------:R-:W-:-:S03]  /*01c0*/  UIMAD.WIDE UR6, UR23, 0x4, UR6 ;  /* 0x00000004170678a5 */ /* 0x000fc6000f8e0206 */
[----:B------:R-:W4:Y:S03]  /*01d0*/  @P0 LDG.E R2, desc[UR18][R8.64] ;  /* 0x0000001208020981 */ /* 0x000f26000c1e1900 */
[----:B------:R-:W-:Y:S02]  /*01e0*/  IMAD.U32 R6, RZ, RZ, UR6 ;  /* 0x00000006ff067e24 */ /* 0x000fe4000f8e00ff */
[----:B------:R-:W-:-:S05]  /*01f0*/  IMAD.U32 R7, RZ, RZ, UR7 ;  /* 0x00000007ff077e24 */ /* 0x000fca000f8e00ff */
[----:B------:R-:W5:Y:S01]  /*0200*/  @!P1 LDG.E R3, desc[UR18][R6.64] ;  /* 0x0000001206039981 */ /* 0x000f62000c1e1900 */
[----:B------:R-:W-:Y:S01]  /*0210*/  UMOV UR14, 0xffffffff ;  /* 0xffffffff000e7882 */ /* 0x000fe20000000000 */
[----:B------:R-:W-:Y:S01]  /*0220*/  UMOV UR26, URZ ;  /* 0x0000003f001a7c82 */ /* 0x000fe20008000000 */
[----:B------:R-:W1:Y:S01]  /*0230*/  S2R R4, SR_TID.X ;  /* 0x0000000000047919 */ /* 0x000e620000002100 */
[----:B------:R-:W-:Y:S01]  /*0240*/  UMOV UR21, 0xffffffff ;  /* 0xffffffff00157882 */ /* 0x000fe20000000000 */
[----:B------:R-:W1:Y:S08]  /*0250*/  S2UR UR15, SR_CTAID.X ;  /* 0x00000000000f79c3 */ /* 0x000e700000002500 */
[----:B------:R-:W1:Y:S01]  /*0260*/  S2UR UR8, SR_CTAID.Z ;  /* 0x00000000000879c3 */ /* 0x000e620000002700 */
[----:B--2---:R-:W-:-:S02]  /*0270*/  @P2 R2UR UR14, R5 ;  /* 0x00000000050e22ca */ /* 0x004fc400000e0000 */
[----:B---3--:R-:W-:Y:S02]  /*0280*/  @P2 R2UR UR16, R0 ;  /* 0x00000000001022ca */ /* 0x008fe400000e0000 */
[----:B----4-:R-:W-:Y:S02]  /*0290*/  @P0 R2UR UR26, R2 ;  /* 0x00000000021a02ca */ /* 0x010fe400000e0000 */
[----:B------:R-:W-:-:S04]  /*02a0*/  ISETP.NE.U32.AND P0, PT, RZ, UR4, PT ;  /* 0x00000004ff007c0c */ /* 0x000fc8000bf05070 */
[----:B------:R-:W-:-:S05]  /*02b0*/  ISETP.NE.AND.EX P0, PT, RZ, UR5, PT, P0 ;  /* 0x00000005ff007c0c */ /* 0x000fca000bf05300 */
[----:B------:R-:W-:Y:S01]  /*02c0*/  @UP2 UIADD3 UR16, UR16, -UR14, URZ ;  /* 0x8000000e10102290 */ /* 0x000fe2000fffe03f */
[----:B-----5:R-:W-:-:S06]  /*02d0*/  @!P1 R2UR UR21, R3 ;  /* 0x00000000031592ca */ /* 0x020fcc00000e0000 */
[----:B------:R-:W-:Y:S01]  /*02e0*/  @!UP2 ULDC UR16, c[0x0][0x2c4] ;  /* 0x0000b1000010aab9 */ /* 0x000fe20000000800 */
[----:B-1----:R-:W-:Y:S08]  /*02f0*/  @!P0 BRA `(.L_x_0) ;  /* 0x00000000001c8947 */ /* 0x002ff00003800000 */
[----:B------:R-:W-:-:S13]  /*0300*/  PLOP3.LUT P0, PT, PT, PT, UP3, 0x80, 0x0 ;  /* 0x000000000000781c */ /* 0x000fda0003f0f038 */
[----:B------:R-:W2:Y:S04]  /*0310*/  @P0 LDG.E R0, desc[UR18][R6.64+0x4] ;  /* 0x0000041206000981 */ /* 0x000ea8000c1e1900 */
[----:B------:R-:W3:Y:S01]  /*0320*/  @!P0 LDG.E R2, desc[UR18][R6.64] ;  /* 0x0000001206028981 */ /* 0x000ee2000c1e1900 */
[----:B--2---:R-:W-:-:S13]  /*0330*/  @P0 R2UR UR6, R0 ;  /* 0x00000000000602ca */ /* 0x004fda00000e0000 */
[----:B------:R-:W-:-:S07]  /*0340*/  @UP3 UIADD3 UR6, UR6, -UR21, URZ ;  /* 0x8000001506063290 */ /* 0x000fce000fffe03f */
[----:B---3--:R-:W-:Y:S01]  /*0350*/  @!P0 R2UR UR6, R2 ;  /* 0x00000000020682ca */ /* 0x008fe200000e0000 */
[----:B------:R-:W-:-:S14]  /*0360*/  BRA `(.L_x_1) ;  /* 0x0000000000047947 */ /* 0x000fdc0003800000 */
.L_x_0:
[----:B------:R-:W-:-:S05]  /*0370*/  ULDC UR6, c[0x0][0x2c8] ;  /* 0x0000b20000067ab9 */ /* 0x000fca0000000800 */
.L_x_1:
[----:B------:R-:W-:Y:S02]  /*0380*/  ULDC.64 UR4, c[0x0][0x308] ;  /* 0x0000c20000047ab9 */ /* 0x000fe40000000a00 */
[----:B------:R-:W-:-:S04]  /*0390*/  UISETP.NE.U32.AND UP2, UPT, UR4, URZ, UPT ;  /* 0x0000003f0400728c */ /* 0x000fc8000bf45070 */
[----:B------:R-:W-:-:S06]  /*03a0*/  UISETP.NE.AND.EX UP2, UPT, UR5, URZ, UPT, UP2 ;  /* 0x0000003f0500728c */ /* 0x000fcc000bf45320 */
[----:B------:R-:W-:-:S05]  /*03b0*/  PLOP3.LUT P0, PT, PT, PT, UP2, 0x80, 0x0 ;  /* 0x000000000000781c */ /* 0x000fca0003f0f028 */
[----:B------:R-:W-:Y:S02]  /*03c0*/  @UP2 ULDC.64 UR4, c[0x0][0x308] ;  /* 0x0000c20000042ab9 */ /* 0x000fe40000000a00 */
[----:B------:R-:W-:-:S06]  /*03d0*/  @UP2 UIMAD.WIDE UR4, UR23, 0x4, UR4 ;  /* 0x00000004170428a5 */ /* 0x000fcc000f8e0204 */
[----:B------:R-:W-:Y:S02]  /*03e0*/  IMAD.U32 R2, RZ, RZ, UR4 ;  /* 0x00000004ff027e24 */ /* 0x000fe4000f8e00ff */
[----:B------:R-:W-:Y:S01]  /*03f0*/  IMAD.U32 R3, RZ, RZ, UR5 ;  /* 0x00000005ff037e24 */ /* 0x000fe2000f8e00ff */
[----:B------:R-:W-:Y:S01]  /*0400*/  USHF.L.U32 UR9, UR15, 0x6, URZ ;  /* 0x000000060f097899 */ /* 0x000fe2000800063f */
[----:B------:R-:W-:-:S03]  /*0410*/  @!UP2 ULDC.64 UR4, c[0x0][0x318] ;  /* 0x0000c6000004aab9 */ /* 0x000fc60000000a00 */
[----:B------:R-:W2:Y:S01]  /*0420*/  @P0 LDG.E R0, desc[UR18][R2.64] ;  /* 0x0000001202000981 */ /* 0x000ea2000c1e1900 */
[----:B------:R-:W-:Y:S02]  /*0430*/  UISETP.GT.AND UP1, UPT, UR16, UR9, UPT ;  /* 0x000000091000728c */ /* 0x000fe4000bf24270 */
[----:B------:R-:W-:-:S03]  /*0440*/  @!UP2 UISETP.NE.U32.AND UP0, UPT, UR4, URZ, UPT ;  /* 0x0000003f0400a28c */ /* 0x000fc6000bf05070 */
[----:B------:R-:W-:Y:S01]  /*0450*/  @!UP2 ULDC UR4, c[0x0][0x2cc] ;  /* 0x0000b3000004aab9 */ /* 0x000fe20000000800 */
[----:B------:R-:W-:-:S04]  /*0460*/  @!UP2 UISETP.NE.AND.EX UP0, UPT, UR5, URZ, UPT, UP0 ;  /* 0x0000003f0500a28c */ /* 0x000fc8000bf05300 */
[----:B------:R-:W-:Y:S01]  /*0470*/  @!UP2 USEL UR4, UR4, URZ, UP0 ;  /* 0x0000003f0404a287 */ /* 0x000fe20008000000 */
[----:B--2---:R-:W-:Y:S02]  /*0480*/  @P0 R2UR UR17, R0 ;  /* 0x00000000001102ca */ /* 0x004fe400000e0000 */
[----:B------:R-:W-:-:S11]  /*0490*/  PLOP3.LUT P0, PT, PT, PT, UP1, 0x80, 0x0 ;  /* 0x000000000000781c */ /* 0x000fd60003f0f018 */
[----:B------:R-:W-:Y:S02]  /*04a0*/  @UP2 UIADD3 UR17, UR17, -UR26, URZ ;  /* 0x8000001a11112290 */ /* 0x000fe4000fffe03f */
[----:B------:R-:W-:Y:S01]  /*04b0*/  @!UP2 UIADD3 UR17, UR4, UR6, -UR26 ;  /* 0x000000060411a290 */ /* 0x000fe2000fffe81a */
[----:B------:R-:W-:Y:S11]  /*04c0*/  @!P0 EXIT ;  /* 0x000000000000894d */ /* 0x000ff60003800000 */
[----:B------:R-:W-:Y:S02]  /*04d0*/  UISETP.GE.AND UP0, UPT, UR17, 0x1, UPT ;  /* 0x000000011100788c */ /* 0x000fe4000bf06270 */
[----:B------:R-:W-:-:S04]  /*04e0*/  UIADD3 UR4, UR17, 0x3f, URZ ;  /* 0x0000003f11047890 */ /* 0x000fc8000fffe03f */
[----:B------:R-:W-:Y:S01]  /*04f0*/  PLOP3.LUT P0, PT, PT, PT, UP0, 0x80, 0x0 ;  /* 0x000000000000781c */ /* 0x000fe20003f0f008 */
[----:B------:R-:W-:-:S04]  /*0500*/  USHF.R.S32.HI UR12, URZ, 0x1f, UR4 ;  /* 0x0000001f3f0c7899 */ /* 0x000fc80008011404 */
[----:B------:R-:W-:-:S08]  /*0510*/  ULEA.HI UR12, UR12, UR4, URZ, 0x6 ;  /* 0x000000040c0c7291 */ /* 0x000fd0000f8f303f */
[----:B------:R-:W-:Y:S05]  /*0520*/  @!P0 BRA `(.L_x_2) ;  /* 0x0000009400d48947 */ /* 0x000fea0003800000 */
[----:B------:R-:W1:Y:S01]  /*0530*/  LDC R5, c[0x0][0x278] ;  /* 0x00009e00ff057b82 */ /* 0x000e620000000800 */
[----:B------:R-:W-:Y:S01]  /*0540*/  SHF.R.S32.HI R13, RZ, 0x1f, R4 ;  /* 0x0000001fff0d7819 */ /* 0x000fe20000011404 */
[----:B------:R-:W-:Y:S01]  /*0550*/  UIADD3 UR5, -UR9, UR16, URZ ;  /* 0x0000001009057290 */ /* 0x000fe2000fffe13f */
[----:B------:R-:W2:Y:S01]  /*0560*/  S2R R6, SR_CTAID.Z ;  /* 0x0000000000067919 */ /* 0x000ea20000002700 */
[----:B------:R-:W-:Y:S01]  /*0570*/  UISETP.NE.AND UP0, UPT, UR14, -0x1, UPT ;  /* 0xffffffff0e00788c */ /* 0x000fe2000bf05270 */
[----:B------:R-:W-:Y:S01]  /*0580*/  LEA.HI R3, R13, R4, RZ, 0x3 ;  /* 0x000000040d037211 */ /* 0x000fe200078f18ff */
[----:B------:R-:W-:Y:S01]  /*0590*/  IMAD.U32 R31, RZ, RZ, UR15 ;  /* 0x0000000fff1f7e24 */ /* 0x000fe2000f8e00ff */
[----:B------:R-:W-:Y:S02]  /*05a0*/  ULEA.HI.SX32 UR13, UR12, 0xffffffff, 0x1a ;  /* 0xffffffff0c0d7891 */ /* 0x000fe4000f8fd23f */
[----:B------:R-:W-:Y:S02]  /*05b0*/  SHF.R.S32.HI R18, RZ, 0x3, R3 ;  /* 0x00000003ff127819 */ /* 0x000fe40000011403 */
[----:B------:R-:W-:Y:S01]  /*05c0*/  LOP3.LUT R3, R3, 0xfffffff8, RZ, 0xc0, !PT ;  /* 0xfffffff803037812 */ /* 0x000fe200078ec0ff */
[----:B------:R-:W-:Y:S01]  /*05d0*/  UIMAD UR20, UR13, -0x40, UR17 ;  /* 0xffffffc00d1478a4 */ /* 0x000fe2000f8e0211 */
[C---:B------:R-:W-:Y:S01]  /*05e0*/  ISETP.GE.AND P1, PT, R18.reuse, UR5, PT ;  /* 0x0000000512007c0c */ /* 0x040fe2000bf26270 */
[C---:B------:R-:W-:Y:S01]  /*05f0*/  VIADD R21, R18.reuse, 0x10 ;  /* 0x0000001012157836 */ /* 0x040fe20000000000 */
[----:B------:R-:W-:Y:S01]  /*0600*/  @UP0 ULDC.64 UR6, c[0x0][0x240] ;  /* 0x0000900000060ab9 */ /* 0x000fe20000000a00 */
[C---:B------:R-:W-:Y:S01]  /*0610*/  VIADD R20, R18.reuse, 0x20 ;  /* 0x0000002012147836 */ /* 0x040fe20000000000 */
[----:B------:R-:W-:Y:S01]  /*0620*/  @UP0 UIMAD.WIDE.U32 UR10, UR14, UR6, URZ ;  /* 0x000000060e0a02a5 */ /* 0x000fe2000f8e003f */
[----:B------:R-:W-:Y:S01]  /*0630*/  IMAD.SHL.U32 R11, R18, 0x40, RZ ;  /* 0x00000040120b7824 */ /* 0x000fe200078e00ff */
[----:B------:R-:W-:Y:S01]  /*0640*/  ISETP.GE.AND P2, PT, R21, UR5, PT ;  /* 0x0000000515007c0c */ /* 0x000fe2000bf46270 */
[----:B------:R-:W-:Y:S01]  /*0650*/  @!UP0 USHF.R.S32.HI UR9, URZ, 0x1f, UR23 ;  /* 0x0000001f3f098899 */ /* 0x000fe20008011417 */
[----:B------:R-:W-:Y:S01]  /*0660*/  ISETP.GE.AND P0, PT, R20, UR5, PT ;  /* 0x0000000514007c0c */ /* 0x000fe2000bf06270 */
[----:B------:R-:W-:Y:S01]  /*0670*/  @UP0 UIMAD UR4, UR14, UR7, UR11 ;  /* 0x000000070e0402a4 */ /* 0x000fe2000f8e020b */
[----:B------:R-:W-:-:S02]  /*0680*/  LOP3.LUT R11, R11, 0x1c0, RZ, 0xc0, !PT ;  /* 0x000001c00b0b7812 */ /* 0x000fc400078ec0ff */
[----:B-1----:R-:W-:Y:S01]  /*0690*/  IABS R28, R5 ;  /* 0x00000005001c7213 */ /* 0x002fe20000000000 */
[----:B------:R-:W-:Y:S01]  /*06a0*/  @!UP0 ULDC.64 UR6, c[0x0][0x228] ;  /* 0x00008a0000068ab9 */ /* 0x000fe20000000a00 */
[----:B------:R-:W-:Y:S01]  /*06b0*/  SHF.R.U32.HI R12, RZ, 0x3, R11 ;  /* 0x00000003ff0c7819 */ /* 0x000fe2000001160b */
[----:B------:R-:W-:Y:S01]  /*06c0*/  @!UP0 UIMAD UR9, UR9, UR6, URZ ;  /* 0x00000006090982a4 */ /* 0x000fe2000f8e023f */
[----:B------:R-:W1:Y:S01]  /*06d0*/  I2F.RP R0, R28 ;  /* 0x0000001c00007306 */ /* 0x000e620000209400 */
[----:B------:R-:W-:Y:S01]  /*06e0*/  @!UP0 UIMAD.WIDE.U32 UR24, UR23, UR6, URZ ;  /* 0x00000006171882a5 */ /* 0x000fe2000f8e003f */
[--C-:B------:R-:W-:Y:S01]  /*06f0*/  SHF.R.S32.HI R19, RZ, 0x1f, R18.reuse ;  /* 0x0000001fff137819 */ /* 0x100fe20000011412 */
[----:B------:R-:W3:Y:S01]  /*0700*/  @!P2 S2R R29, SR_CgaCtaId ;  /* 0x00000000001da919 */ /* 0x000ee20000008800 */
[----:B------:R-:W-:Y:S01]  /*0710*/  @!UP0 UIMAD UR7, UR23, UR7, UR9 ;  /* 0x00000007170782a4 */ /* 0x000fe2000f8e0209 */
[----:B------:R-:W4:Y:S01]  /*0720*/  @!P1 LDC.64 R14, c[0x0][0x210] ;  /* 0x00008400ff0e9b82 */ /* 0x000f220000000a00 */
[----:B--2---:R-:W-:Y:S01]  /*0730*/  IABS R6, R6 ;  /* 0x0000000600067213 */ /* 0x004fe20000000000 */
[----:B------:R-:W2:Y:S01]  /*0740*/  @!P0 S2R R27, SR_CgaCtaId ;  /* 0x00000000001b8919 */ /* 0x000ea20000008800 */
[----:B------:R-:W-:Y:S01]  /*0750*/  @!UP0 UIADD3 UR4, UR25, UR7, URZ ;  /* 0x0000000719048290 */ /* 0x000fe2000fffe03f */
[----:B------:R-:W-:Y:S01]  /*0760*/  IMAD.WIDE R30, R31, 0x40, R18 ;  /* 0x000000401f1e7825 */ /* 0x000fe200078e0212 */
[----:B------:R-:W-:Y:S01]  /*0770*/  @!UP0 UMOV UR10, UR24 ;  /* 0x00000018000a8c82 */ /* 0x000fe20008000000 */
[----:B------:R-:W-:Y:S01]  /*0780*/  ULDC.64 UR6, c[0x0][0x258] ;  /* 0x0000960000067ab9 */ /* 0x000fe20000000a00 */
[----:B------:R-:W-:Y:S01]  /*0790*/  @!P0 MOV R24, 0x400 ;  /* 0x0000040000188802 */ /* 0x000fe20000000f00 */
[----:B------:R-:W-:Y:S01]  /*07a0*/  IMAD.U32 R22, RZ, RZ, UR6 ;  /* 0x00000006ff167e24 */ /* 0x000fe2000f8e00ff */
[----:B------:R-:W-:Y:S01]  /*07b0*/  @!P2 IADD3 R34, P4, R30, 0x10, RZ ;  /* 0x000000101e22a810 */ /* 0x000fe20007f9e0ff */
[----:B-1----:R-:W1:Y:S01]  /*07c0*/  MUFU.RCP R8, R0 ;  /* 0x0000000000087308 */ /* 0x002e620000001000 */
[----:B------:R-:W-:-:S03]  /*07d0*/  UISETP.NE.AND UP0, UPT, UR21, -0x1, UPT ;  /* 0xffffffff1500788c */ /* 0x000fc6000bf05270 */
[----:B------:R-:W-:Y:S01]  /*07e0*/  @!P2 IMAD.X R35, RZ, RZ, R31, P4 ;  /* 0x000000ffff23a224 */ /* 0x000fe200020e061f */
[----:B------:R-:W-:-:S05]  /*07f0*/  @!P0 IADD3 R36, P4, R30, 0x20, RZ ;  /* 0x000000201e248810 */ /* 0x000fca0007f9e0ff */
[----:B------:R-:W-:Y:S02]  /*0800*/  @!P0 IMAD.X R37, RZ, RZ, R31, P4 ;  /* 0x000000ffff258224 */ /* 0x000fe400020e061f */
[----:B------:R-:W-:Y:S02]  /*0810*/  @UP0 UIADD3 UR24, UR26, UR21, URZ ;  /* 0x000000151a180290 */ /* 0x000fe4000fffe03f */
[----:B------:R-:W-:Y:S01]  /*0820*/  @UP0 UIADD3 UR21, UR26, UR21, URZ ;  /* 0x000000151a150290 */ /* 0x000fe2000fffe03f */
[----:B-1----:R-:W-:Y:S02]  /*0830*/  VIADD R8, R8, 0xffffffe ;  /* 0x0ffffffe08087836 */ /* 0x002fe40000000000 */
[----:B------:R-:W-:Y:S02]  /*0840*/  IMAD.IADD R0, R4, 0x1, -R3 ;  /* 0x0000000104007824 */ /* 0x000fe400078e0a03 */
[----:B------:R-:W1:Y:S01]  /*0850*/  F2I.FTZ.U32.TRUNC.NTZ R9, R8 ;  /* 0x0000000800097305 */ /* 0x000e62000021f000 */
[----:B------:R-:W5:Y:S01]  /*0860*/  @!P1 LDC.64 R2, c[0x0][0x240] ;  /* 0x00009000ff029b82 */ /* 0x000f620000000a00 */
[----:B------:R-:W-:Y:S01]  /*0870*/  IMAD.SHL.U32 R16, R0, 0x8, RZ ;  /* 0x0000000800107824 */ /* 0x000fe200078e00ff */
[----:B--2---:R-:W-:-:S04]  /*0880*/  @!P0 LEA R27, R27, R24, 0x18 ;  /* 0x000000181b1b8211 */ /* 0x004fc800078ec0ff */
[----:B------:R-:W-:Y:S02]  /*0890*/  SHF.R.S32.HI R17, RZ, 0x1f, R16 ;  /* 0x0000001fff117819 */ /* 0x000fe40000011410 */
[----:B------:R-:W-:Y:S01]  /*08a0*/  IADD3 R10, P3, R16, UR10, RZ ;  /* 0x0000000a100a7c10 */ /* 0x000fe2000ff7e0ff */
[----:B------:R-:W-:Y:S02]  /*08b0*/  @UP0 ULDC.64 UR10, c[0x0][0x248] ;  /* 0x00009200000a0ab9 */ /* 0x000fe40000000a00 */
[----:B------:R-:W-:Y:S02]  /*08c0*/  @UP0 UIMAD.WIDE.U32 UR28, UR24, UR10, URZ ;  /* 0x0000000a181c02a5 */ /* 0x000fe4000f8e003f */
[----:B------:R-:W-:Y:S01]  /*08d0*/  @UP0 UIMAD UR24, UR24, UR11, URZ ;  /* 0x0000000b181802a4 */ /* 0x000fe2000f8e023f */
[----:B-1----:R-:W-:Y:S02]  /*08e0*/  IMAD.MOV R7, RZ, RZ, -R9 ;  /* 0x000000ffff077224 */ /* 0x002fe400078e0a09 */
[----:B------:R-:W-:Y:S01]  /*08f0*/  IMAD.MOV.U32 R8, RZ, RZ, RZ ;  /* 0x000000ffff087224 */ /* 0x000fe200078e00ff */
[----:B------:R-:W-:Y:S01]  /*0900*/  @UP0 UIADD3 UR24, UR29, UR24, URZ ;  /* 0x000000181d180290 */ /* 0x000fe2000fffe03f */
[----:B------:R-:W-:-:S04]  /*0910*/  IMAD R7, R7, R28, RZ ;  /* 0x0000001c07077224 */ /* 0x000fc800078e02ff */
[----:B------:R-:W-:Y:S01]  /*0920*/  IMAD.HI.U32 R7, R9, R7, R8 ;  /* 0x0000000709077227 */ /* 0x000fe200078e0008 */
[----:B------:R-:W-:Y:S02]  /*0930*/  LOP3.LUT R9, R11, 0x38, R16, 0xf8, !PT ;  /* 0x000000380b097812 */ /* 0x000fe400078ef810 */
[----:B------:R-:W-:Y:S01]  /*0940*/  IADD3.X R11, R17, UR4, RZ, P3, !PT ;  /* 0x00000004110b7c10 */ /* 0x000fe20009ffe4ff */
[----:B------:R-:W-:Y:S01]  /*0950*/  USHF.R.S32.HI UR4, URZ, 0x1f, UR8 ;  /* 0x0000001f3f047899 */ /* 0x000fe20008011408 */
[----:B------:R-:W-:Y:S01]  /*0960*/  @!P2 MOV R8, 0x400 ;  /* 0x000004000008a802 */ /* 0x000fe20000000f00 */
[----:B------:R-:W-:Y:S01]  /*0970*/  IMAD.HI.U32 R26, R7, R6, RZ ;  /* 0x00000006071a7227 */ /* 0x000fe200078e00ff */
[----:B------:R-:W-:Y:S01]  /*0980*/  LOP3.LUT R12, R9, R12, RZ, 0x3c, !PT ;  /* 0x0000000c090c7212 */ /* 0x000fe200078e3cff */
[----:B------:R-:W-:Y:S01]  /*0990*/  UIMAD UR4, UR4, UR6, URZ ;  /* 0x00000006040472a4 */ /* 0x000fe2000f8e023f */
[----:B---3--:R-:W-:Y:S01]  /*09a0*/  @!P2 LEA R29, R29, R8, 0x18 ;  /* 0x000000081d1da211 */ /* 0x008fe200078ec0ff */
[----:B------:R-:W-:Y:S01]  /*09b0*/  IMAD.MOV R33, RZ, RZ, -R26 ;  /* 0x000000ffff217224 */ /* 0x000fe200078e0a1a */
[----:B------:R-:W1:Y:S01]  /*09c0*/  @!P0 LDC.64 R8, c[0x0][0x240] ;  /* 0x00009000ff088b82 */ /* 0x000e620000000a00 */
[----:B------:R-:W-:Y:S01]  /*09d0*/  IMAD.WIDE.U32 R22, R22, UR8, R10 ;  /* 0x0000000816167c25 */ /* 0x000fe2000f8e000a */
[----:B------:R-:W-:-:S03]  /*09e0*/  UIMAD UR4, UR8, UR7, UR4 ;  /* 0x00000007080472a4 */ /* 0x000fc6000f8e0204 */
[C---:B------:R-:W-:Y:S01]  /*09f0*/  IMAD R33, R28.reuse, R33, R6 ;  /* 0x000000211c217224 */ /* 0x040fe200078e0206 */
[----:B------:R-:W-:Y:S01]  /*0a00*/  LEA.HI R6, R13, R4, RZ, 0x6 ;  /* 0x000000040d067211 */ /* 0x000fe200078f30ff */
[-C--:B-----5:R-:W-:Y:S01]  /*0a10*/  @!P1 IMAD R32, R31, R2.reuse, RZ ;  /* 0x000000021f209224 */ /* 0x0a0fe200078e02ff */
[----:B------:R-:W2:Y:S01]  /*0a20*/  @!P2 LDC.64 R10, c[0x0][0x240] ;  /* 0x00009000ff0aab82 */ /* 0x000ea20000000a00 */
[----:B------:R-:W-:Y:S01]  /*0a30*/  VIADD R25, R23, UR4 ;  /* 0x0000000417197c36 */ /* 0x000fe20008000000 */
[----:B------:R-:W-:Y:S01]  /*0a40*/  ISETP.GT.U32.AND P3, PT, R28, R33, PT ;  /* 0x000000211c00720c */ /* 0x000fe20003f64070 */
[----:B------:R-:W-:Y:S01]  /*0a50*/  @!P1 IMAD R32, R30, R3, R32 ;  /* 0x000000031e209224 */ /* 0x000fe200078e0220 */
[----:B------:R-:W-:Y:S01]  /*0a60*/  UMOV UR4, 0x400 ;  /* 0x0000040000047882 */ /* 0x000fe20000000000 */
[----:B------:R-:W-:Y:S02]  /*0a70*/  IMAD.SHL.U32 R3, R6, 0x8, RZ ;  /* 0x0000000806037824 */ /* 0x000fe400078e00ff */
[----:B------:R-:W-:Y:S01]  /*0a80*/  @!P1 IMAD.MOV.U32 R24, RZ, RZ, R22 ;  /* 0x000000ffff189224 */ /* 0x000fe200078e0016 */
[----:B------:R-:W3:Y:S02]  /*0a90*/  S2UR UR6, SR_CgaCtaId ;  /* 0x00000000000679c3 */ /* 0x000ee40000008800 */
[----:B------:R-:W-:Y:S01]  /*0aa0*/  LOP3.LUT R12, R12, 0xfffffe00, R3, 0xf8, !PT ;  /* 0xfffffe000c0c7812 */ /* 0x000fe200078ef803 */
[----:B------:R-:W-:-:S04]  /*0ab0*/  @!P1 IMAD.WIDE.U32 R38, R30, R2, R24 ;  /* 0x000000021e269225 */ /* 0x000fc800078e0018 */
[----:B------:R-:W-:Y:S01]  /*0ac0*/  @!P1 IMAD.IADD R32, R39, 0x1, R32 ;  /* 0x0000000127209824 */ /* 0x000fe200078e0220 */
[----:B------:R-:W5:Y:S01]  /*0ad0*/  @!P2 LDC.64 R6, c[0x0][0x210] ;  /* 0x00008400ff06ab82 */ /* 0x000f620000000a00 */
[----:B------:R-:W-:Y:S01]  /*0ae0*/  @!P3 IMAD.IADD R33, R33, 0x1, -R28 ;  /* 0x000000012121b824 */ /* 0x000fe200078e0a1c */
[----:B----4-:R-:W-:Y:S01]  /*0af0*/  @!P1 LEA R14, P5, R38, R14, 0x1 ;  /* 0x0000000e260e9211 */ /* 0x010fe200078a08ff */
[----:B-1----:R-:W-:Y:S02]  /*0b00*/  @!P0 IMAD R37, R37, R8, RZ ;  /* 0x0000000825258224 */ /* 0x002fe400078e02ff */
[----:B------:R-:W-:Y:S01]  /*0b10*/  @!P2 IMAD R29, R12, 0x2, R29 ;  /* 0x000000020c1da824 */ /* 0x000fe200078e021d */
[----:B------:R-:W-:Y:S01]  /*0b20*/  ISETP.GE.U32.AND P4, PT, R33, R28, PT ;  /* 0x0000001c2100720c */ /* 0x000fe20003f86070 */
[----:B------:R-:W-:Y:S01]  /*0b30*/  @!P2 IMAD.MOV.U32 R33, RZ, RZ, R25 ;  /* 0x000000ffff21a224 */ /* 0x000fe200078e0019 */
[----:B------:R-:W1:Y:S01]  /*0b40*/  @!P0 LDC.64 R2, c[0x0][0x210] ;  /* 0x00008400ff028b82 */ /* 0x000e620000000a00 */
[----:B--2---:R-:W-:Y:S01]  /*0b50*/  @!P2 IMAD R35, R35, R10, RZ ;  /* 0x0000000a2323a224 */ /* 0x004fe200078e02ff */
[----:B------:R-:W-:Y:S01]  /*0b60*/  @!P1 LEA.HI.X R15, R38, R15, R32, 0x1, P5 ;  /* 0x0000000f260f9211 */ /* 0x000fe200028f0c20 */
[----:B------:R-:W-:-:S02]  /*0b70*/  @!P2 IMAD.MOV.U32 R32, RZ, RZ, R22 ;  /* 0x000000ffff20a224 */ /* 0x000fc400078e0016 */
[C---:B------:R-:W-:Y:S02]  /*0b80*/  @!P2 IMAD R11, R34.reuse, R11, R35 ;  /* 0x0000000b220ba224 */ /* 0x040fe400078e0223 */
[----:B------:R-:W-:Y:S01]  /*0b90*/  @!P2 IMAD.WIDE.U32 R34, R34, R10, R32 ;  /* 0x0000000a2222a225 */ /* 0x000fe200078e0020 */
[----:B---3--:R-:W-:-:S03]  /*0ba0*/  ULEA UR4, UR6, UR4, 0x18 ;  /* 0x0000000406047291 */ /* 0x008fc6000f8ec03f */
[----:B------:R-:W-:Y:S02]  /*0bb0*/  @!P0 IMAD.MOV.U32 R32, RZ, RZ, R22 ;  /* 0x000000ffff208224 */ /* 0x000fe400078e0016 */
[----:B------:R-:W-:Y:S01]  /*0bc0*/  @!P0 IMAD.MOV.U32 R33, RZ, RZ, R25 ;  /* 0x000000ffff218224 */ /* 0x000fe200078e0019 */
[----:B------:R-:W-:Y:S01]  /*0bd0*/  LEA R240, R12, UR4, 0x1 ;  /* 0x000000040cf07c11 */ /* 0x000fe2000f8e08ff */
[C---:B------:R-:W-:Y:S02]  /*0be0*/  @!P0 IMAD R9, R36.reuse, R9, R37 ;  /* 0x0000000924098224 */ /* 0x040fe400078e0225 */
[----:B------:R-:W-:Y:S01]  /*0bf0*/  @!P0 IMAD.WIDE.U32 R36, R36, R8, R32 ;  /* 0x0000000824248225 */ /* 0x000fe200078e0020 */
[----:B-----5:R-:W-:Y:S01]  /*0c00*/  @!P2 LEA R32, P6, R34, R6, 0x1 ;  /* 0x000000062220a211 */ /* 0x020fe200078c08ff */
[----:B------:R-:W-:Y:S01]  /*0c10*/  @!PT LDS RZ, [RZ] ;  /* 0x00000000fffff984 */ /* 0x000fe20000000800 */
[----:B------:R-:W-:Y:S01]  /*0c20*/  @!PT LDS RZ, [RZ] ;  /* 0x00000000fffff984 */ /* 0x000fe20000000800 */
[----:B------:R-:W-:Y:S01]  /*0c30*/  @!PT LDS RZ, [RZ] ;  /* 0x00000000fffff984 */ /* 0x000fe20000000800 */
[----:B------:R-:W-:Y:S02]  /*0c40*/  @!P1 LDGSTS.E.BYPASS.LTC128B.128 [R240], desc[UR18][R14.64] ;  /* 0x000000000ef09fae */ /* 0x000fe4000b901d52 */
[----:B------:R-:W-:-:S02]  /*0c50*/  @!P2 IMAD.IADD R8, R35, 0x1, R11 ;  /* 0x000000012308a824 */ /* 0x000fc400078e020b */
[----:B------:R-:W-:Y:S01]  /*0c60*/  @!P0 IMAD.IADD R6, R37, 0x1, R9 ;  /* 0x0000000125068824 */ /* 0x000fe200078e0209 */
[----:B-1----:R-:W-:Y:S01]  /*0c70*/  @!P0 LEA R2, P5, R36, R2, 0x1 ;  /* 0x0000000224028211 */ /* 0x002fe200078a08ff */
[----:B------:R-:W-:Y:S01]  /*0c80*/  @!P1 LDGSTS.E.BYPASS.LTC128B.128 [R240+0x2000], desc[UR18][R14.64+0x80] ;  /* 0x020000800ef09fae */ /* 0x000fe2000b901d52 */
[----:B------:R-:W-:Y:S01]  /*0c90*/  @!P2 LEA.HI.X R33, R34, R7, R8, 0x1, P6 ;  /* 0x000000072221a211 */ /* 0x000fe200030f0c08 */
[----:B------:R-:W-:Y:S01]  /*0ca0*/  VIADD R11, R18, 0x30 ;  /* 0x00000030120b7836 */ /* 0x000fe20000000000 */
[----:B------:R-:W-:Y:S01]  /*0cb0*/  @!P0 LEA.HI.X R3, R36, R3, R6, 0x1, P5 ;  /* 0x0000000324038211 */ /* 0x000fe200028f0c06 */
[----:B------:R-:W-:Y:S01]  /*0cc0*/  @!P1 LDGSTS.E.BYPASS.LTC128B.128 [R240+0x4000], desc[UR18][R14.64+0x100] ;  /* 0x040001000ef09fae */ /* 0x000fe2000b901d52 */
[----:B------:R-:W-:Y:S01]  /*0cd0*/  @!P0 IMAD R27, R12, 0x2, R27 ;  /* 0x000000020c1b8824 */ /* 0x000fe200078e021b */
[----:B------:R-:W-:Y:S01]  /*0ce0*/  LOP3.LUT R6, R5, UR8, RZ, 0x3c, !PT ;  /* 0x0000000805067c12 */ /* 0x000fe2000f8e3cff */
[----:B------:R-:W-:Y:S01]  /*0cf0*/  @!P3 VIADD R26, R26, 0x1 ;  /* 0x000000011a1ab836 */ /* 0x000fe20000000000 */
[----:B------:R1:W-:Y:S01]  /*0d00*/  @!P1 LDGSTS.E.BYPASS.LTC128B.128 [R240+0x6000], desc[UR18][R14.64+0x180] ;  /* 0x060001800ef09fae */ /* 0x0003e2000b901d52 */
[----:B------:R-:W-:Y:S01]  /*0d10*/  ISETP.GE.AND P1, PT, R11, UR5, PT ;  /* 0x000000050b007c0c */ /* 0x000fe2000bf26270 */
[----:B------:R-:W-:Y:S01]  /*0d20*/  @UP0 ULDC.64 UR8, c[0x0][0x250] ;  /* 0x0000940000080ab9 */ /* 0x000fe20000000a00 */
[----:B------:R-:W-:Y:S01]  /*0d30*/  @P4 VIADD R26, R26, 0x1 ;  /* 0x000000011a1a4836 */ /* 0x000fe20000000000 */
[----:B------:R-:W-:Y:S01]  /*0d40*/  @!P2 LDGSTS.E.BYPASS.LTC128B.128 [R29+0x800], desc[UR18][R32.64] ;  /* 0x00800000201dafae */ /* 0x000fe2000b901d52 */
[----:B------:R-:W-:Y:S01]  /*0d50*/  ISETP.GE.AND P6, PT, R18, UR20, PT ;  /* 0x0000001412007c0c */ /* 0x000fe2000bfc6270 */
[----:B------:R-:W-:Y:S01]  /*0d60*/  @UP0 UIMAD.WIDE.U32 UR6, UR21, UR8, URZ ;  /* 0x00000008150602a5 */ /* 0x000fe2000f8e003f */
[----:B------:R-:W-:Y:S01]  /*0d70*/  IMAD.MOV.U32 R10, RZ, RZ, R26 ;  /* 0x000000ffff0a7224 */ /* 0x000fe200078e001a */
[----:B------:R-:W-:Y:S01]  /*0d80*/  @!P2 LDGSTS.E.BYPASS.LTC128B.128 [R29+0x2800], desc[UR18][R32.64+0x80] ;  /* 0x02800080201dafae */ /* 0x000fe2000b901d52 */
[----:B------:R-:W-:Y:S01]  /*0d90*/  @UP0 UIMAD UR21, UR21, UR9, URZ ;  /* 0x00000009151502a4 */ /* 0x000fe2000f8e023f */
[----:B------:R-:W-:-:S02]  /*0da0*/  P2R R9, PR, RZ, 0x40 ;  /* 0x00000040ff097803 */ /* 0x000fc40000000000 */
[----:B------:R-:W-:Y:S01]  /*0db0*/  @!P2 LDGSTS.E.BYPASS.LTC128B.128 [R29+0x4800], desc[UR18][R32.64+0x100] ;  /* 0x04800100201dafae */ /* 0x000fe2000b901d52 */
[----:B------:R-:W-:Y:S01]  /*0dc0*/  ISETP.GE.AND P4, PT, R21, UR20, PT ;  /* 0x0000001415007c0c */ /* 0x000fe2000bf86270 */
[----:B------:R-:W-:Y:S01]  /*0dd0*/  @UP0 UIADD3 UR21, UR7, UR21, URZ ;  /* 0x0000001507150290 */ /* 0x000fe2000fffe03f */
[----:B------:R-:W-:Y:S01]  /*0de0*/  ISETP.GE.AND P5, PT, R20, UR20, PT ;  /* 0x0000001414007c0c */ /* 0x000fe2000bfa6270 */
[----:B------:R-:W-:Y:S01]  /*0df0*/  @!P2 LDGSTS.E.BYPASS.LTC128B.128 [R29+0x6800], desc[UR18][R32.64+0x180] ;  /* 0x06800180201dafae */ /* 0x000fe2000b901d52 */
[----:B------:R-:W-:Y:S01]  /*0e00*/  ISETP.GE.AND P2, PT, R6, RZ, PT ;  /* 0x000000ff0600720c */ /* 0x000fe20003f46270 */
[----:B------:R-:W-:Y:S01]  /*0e10*/  @UP0 UMOV UR22, UR6 ;  /* 0x0000000600160c82 */ /* 0x000fe20008000000 */
[----:B------:R-:W2:Y:S01]  /*0e20*/  @!P1 LDC.64 R6, c[0x0][0x210] ;  /* 0x00008400ff069b82 */ /* 0x000ea20000000a00 */
[----:B------:R-:W-:Y:S01]  /*0e30*/  @!P0 LDGSTS.E.BYPASS.LTC128B.128 [R27+0x1000], desc[UR18][R2.64] ;  /* 0x01000000021b8fae */ /* 0x000fe2000b901d52 */
[----:B------:R-:W-:-:S03]  /*0e40*/  ISETP.GE.AND P3, PT, R20, UR20, PT ;  /* 0x0000001414007c0c */ /* 0x000fc6000bf66270 */
[----:B------:R-:W-:Y:S04]  /*0e50*/  @!P0 LDGSTS.E.BYPASS.LTC128B.128 [R27+0x3000], desc[UR18][R2.64+0x80] ;  /* 0x03000080021b8fae */ /* 0x000fe8000b901d52 */
[----:B------:R-:W-:Y:S02]  /*0e60*/  @!P0 LDGSTS.E.BYPASS.LTC128B.128 [R27+0x5000], desc[UR18][R2.64+0x100] ;  /* 0x05000100021b8fae */ /* 0x000fe4000b901d52 */
[----:B------:R-:W-:Y:S02]  /*0e70*/  @!P2 IMAD.MOV R10, RZ, RZ, -R10 ;  /* 0x000000ffff0aa224 */ /* 0x000fe400078e0a0a */
[----:B------:R3:W-:Y:S01]  /*0e80*/  @!P0 LDGSTS.E.BYPASS.LTC128B.128 [R27+0x7000], desc[UR18][R2.64+0x180] ;  /* 0x07000180021b8fae */ /* 0x0007e2000b901d52 */
[----:B------:R-:W-:Y:S01]  /*0e90*/  ISETP.NE.AND P0, PT, R5, RZ, PT ;  /* 0x000000ff0500720c */ /* 0x000fe20003f05270 */
[----:B-1----:R-:W1:Y:S01]  /*0ea0*/  @!P1 S2R R15, SR_CgaCtaId ;  /* 0x00000000000f9919 */ /* 0x002e620000008800 */
[----:B------:R-:W4:Y:S01]  /*0eb0*/  @!P6 S2R R8, SR_CgaCtaId ;  /* 0x000000000008e919 */ /* 0x000f220000008800 */
[----:B------:R-:W-:-:S10]  /*0ec0*/  ISETP.GE.AND P6, PT, R21, UR20, PT ;  /* 0x0000001415007c0c */ /* 0x000fd4000bfc6270 */
[----:B------:R-:W-:Y:S02]  /*0ed0*/  @!P0 LOP3.LUT R10, RZ, R5, RZ, 0x33, !PT ;  /* 0x00000005ff0a8212 */ /* 0x000fe400078e33ff */
[----:B------:R-:W-:Y:S01]  /*0ee0*/  PLOP3.LUT P0, PT, PT, PT, UP0, 0x80, 0x0 ;  /* 0x000000000000781c */ /* 0x000fe20003f0f008 */
[----:B---3--:R-:W3:-:S12]  /*0ef0*/  @!P1 LDC.64 R2, c[0x0][0x240] ;  /* 0x00009000ff029b82 */ /* 0x008ed80000000a00 */
[----:B------:R-:W-:Y:S05]  /*0f00*/  @P0 BRA `(.L_x_3) ;  /* 0x0000000000300947 */ /* 0x000fea0003800000 */
[----:B------:R-:W-:Y:S01]  /*0f10*/  USHF.R.S32.HI UR25, URZ, 0x1f, UR26 ;  /* 0x0000001f3f197899 */ /* 0x000fe2000801141a */
[----:B------:R-:W-:Y:S01]  /*0f20*/  ULDC.64 UR10, c[0x0][0x248] ;  /* 0x00009200000a7ab9 */ /* 0x000fe20000000a00 */
[----:B------:R-:W-:Y:S02]  /*0f30*/  USHF.R.S32.HI UR24, URZ, 0x1f, UR23 ;  /* 0x0000001f3f187899 */ /* 0x000fe40008011417 */
[----:B------:R-:W-:Y:S02]  /*0f40*/  UIMAD UR25, UR25, UR10, URZ ;  /* 0x0000000a191972a4 */ /* 0x000fe4000f8e023f */
[----:B------:R-:W-:Y:S02]  /*0f50*/  UIMAD.WIDE.U32 UR28, UR26, UR10, URZ ;  /* 0x0000000a1a1c72a5 */ /* 0x000fe4000f8e003f */
[----:B------:R-:W-:Y:S01]  /*0f60*/  UIMAD UR25, UR26, UR11, UR25 ;  /* 0x0000000b1a1972a4 */ /* 0x000fe2000f8e0219 */
[----:B------:R-:W-:-:S03]  /*0f70*/  ULDC.64 UR6, c[0x0][0x230] ;  /* 0x00008c0000067ab9 */ /* 0x000fc60000000a00 */
[----:B------:R-:W-:Y:S02]  /*0f80*/  UIADD3 UR29, UR29, UR25, URZ ;  /* 0x000000191d1d7290 */ /* 0x000fe4000fffe03f */
[----:B------:R-:W-:Y:S02]  /*0f90*/  UIMAD UR24, UR24, UR6, URZ ;  /* 0x00000006181872a4 */ /* 0x000fe4000f8e023f */
[----:B------:R-:W-:Y:S02]  /*0fa0*/  UIMAD.WIDE.U32 UR28, UR23, UR6, UR28 ;  /* 0x00000006171c72a5 */ /* 0x000fe4000f8e001c */
[----:B------:R-:W-:-:S04]  /*0fb0*/  UIMAD UR7, UR23, UR7, UR24 ;  /* 0x00000007170772a4 */ /* 0x000fc8000f8e0218 */
[----:B------:R-:W-:Y:S02]  /*0fc0*/  UIADD3 UR24, UR29, UR7, URZ ;  /* 0x000000071d187290 */ /* 0x000fe4000fffe03f */
.L_x_3:
[----:B------:R-:W-:Y:S01]  /*0fd0*/  @!P1 IADD3 R20, P2, R30, 0x30, RZ ;  /* 0x000000301e149810 */ /* 0x000fe20007f5e0ff */
[----:B------:R-:W-:-:S12]  /*0fe0*/  @P0 BRA `(.L_x_4) ;  /* 0x0000000000340947 */ /* 0x000fd80003800000 */
[----:B------:R-:W-:Y:S01]  /*0ff0*/  USHF.R.S32.HI UR6, URZ, 0x1f, UR26 ;  /* 0x0000001f3f067899 */ /* 0x000fe2000801141a */
[----:B------:R-:W-:Y:S01]  /*1000*/  ULDC.64 UR8, c[0x0][0x250] ;  /* 0x0000940000087ab9 */ /* 0x000fe20000000a00 */
[----:B------:R-:W-:Y:S02]  /*1010*/  USHF.R.S32.HI UR21, URZ, 0x1f, UR23 ;  /* 0x0000001f3f157899 */ /* 0x000fe40008011417 */
[----:B------:R-:W-:Y:S02]  /*1020*/  UIMAD UR6, UR6, UR8, URZ ;  /* 0x00000008060672a4 */ /* 0x000fe4000f8e023f */
[----:B------:R-:W-:Y:S02]  /*1030*/  UIMAD.WIDE.U32 UR30, UR26, UR8, URZ ;  /* 0x000000081a1e72a5 */ /* 0x000fe4000f8e003f */
[----:B------:R-:W-:-:S03]  /*1040*/  UIMAD UR26, UR26, UR9, UR6 ;  /* 0x000000091a1a72a4 */ /* 0x000fc6000f8e0206 */
[----:B------:R-:W-:Y:S01]  /*1050*/  ULDC.64 UR6, c[0x0][0x238] ;  /* 0x00008e0000067ab9 */ /* 0x000fe20000000a00 */
[----:B------:R-:W-:Y:S02]  /*1060*/  UIADD3 UR27, UR31, UR26, URZ ;  /* 0x0000001a1f1b7290 */ /* 0x000fe4000fffe03f */
[----:B------:R-:W-:Y:S01]  /*1070*/  UIMAD UR21, UR21, UR6, URZ ;  /* 0x00000006151572a4 */ /* 0x000fe2000f8e023f */
[----:B------:R-:W-:-:S03]  /*1080*/  UMOV UR26, UR30 ;  /* 0x0000001e001a7c82 */ /* 0x000fc60008000000 */
[----:B------:R-:W-:Y:S02]  /*1090*/  UIMAD UR21, UR23, UR7, UR21 ;  /* 0x00000007171572a4 */ /* 0x000fe4000f8e0215 */
[----:B------:R-:W-:-:S04]  /*10a0*/  UIMAD.WIDE.U32 UR22, UR23, UR6, UR26 ;  /* 0x00000006171672a5 */ /* 0x000fc8000f8e001a */
[----:B------:R-:W-:-:S12]  /*10b0*/  UIADD3 UR21, UR23, UR21, URZ ;  /* 0x0000001517157290 */ /* 0x000fd8000fffe03f */
.L_x_4:
[----:B------:R-:W-:Y:S01]  /*10c0*/  @!P1 IMAD.X R31, RZ, RZ, R31, P2 ;  /* 0x000000ffff1f9224 */ /* 0x000fe200010e061f */
[----:B------:R-:W-:Y:S01]  /*10d0*/  ISETP.NE.AND P2, PT, R9, RZ, PT ;  /* 0x000000ff0900720c */ /* 0x000fe20003f45270 */
[----:B------:R-:W-:Y:S01]  /*10e0*/  IMAD R5, R19, UR10, RZ ;  /* 0x0000000a13057c24 */ /* 0x000fe2000f8e02ff */
[----:B------:R-:W-:Y:S01]  /*10f0*/  @!P1 MOV R14, 0x400 ;  /* 0x00000400000e9802 */ /* 0x000fe20000000f00 */
[C---:B------:R-:W-:Y:S01]  /*1100*/  IMAD.WIDE.U32 R26, R18.reuse, UR10, R16 ;  /* 0x0000000a121a7c25 */ /* 0x040fe2000f8e0010 */
[----:B------:R-:W-:Y:S01]  /*1110*/  ULDC.64 UR6, c[0x0][0x260] ;  /* 0x0000980000067ab9 */ /* 0x000fe20000000a00 */
[----:B------:R-:W-:Y:S01]  /*1120*/  USHF.L.U64.HI UR23, UR10, 0x6, UR11 ;  /* 0x000000060a177899 */ /* 0x000fe2000801020b */
[----:B-1----:R-:W-:Y:S01]  /*1130*/  @!P1 LEA R15, R15, R14, 0x18 ;  /* 0x0000000e0f0f9211 */ /* 0x002fe200078ec0ff */
[----:B------:R-:W-:Y:S01]  /*1140*/  IMAD R9, R18, UR11, R5 ;  /* 0x0000000b12097c24 */ /* 0x000fe2000f8e0205 */
[----:B------:R-:W-:Y:S01]  /*1150*/  IADD3 R244, P0, R26, UR28, RZ ;  /* 0x0000001c1af47c10 */ /* 0x000fe2000ff1e0ff */
[-C--:B---3--:R-:W-:Y:S01]  /*1160*/  @!P1 IMAD R31, R31, R2.reuse, RZ ;  /* 0x000000021f1f9224 */ /* 0x088fe200078e02ff */
[----:B------:R-:W-:Y:S01]  /*1170*/  SHF.R.S32.HI R14, RZ, 0x1f, R10 ;  /* 0x0000001fff0e7819 */ /* 0x000fe2000001140a */
[----:B------:R-:W-:Y:S01]  /*1180*/  @!P1 IMAD.MOV.U32 R23, RZ, RZ, R25 ;  /* 0x000000ffff179224 */ /* 0x000fe200078e0019 */
[----:B------:R-:W-:Y:S01]  /*1190*/  IADD3.X R245, R27, UR24, R9, P0, !PT ;  /* 0x000000181bf57c10 */ /* 0x000fe200087fe409 */
[----:B------:R-:W-:Y:S01]  /*11a0*/  @!P1 IMAD R3, R20, R3, R31 ;  /* 0x0000000314039224 */ /* 0x000fe200078e021f */
[----:B------:R-:W-:Y:S01]  /*11b0*/  @!P2 MOV R21, 0x400 ;  /* 0x000004000015a802 */ /* 0x000fe20000000f00 */
[----:B------:R-:W-:Y:S01]  /*11c0*/  IMAD R247, R14, UR6, RZ ;  /* 0x000000060ef77c24 */ /* 0x000fe2000f8e02ff */
[----:B------:R-:W-:Y:S01]  /*11d0*/  USHF.L.U32 UR24, UR10, 0x6, URZ ;  /* 0x000000060a187899 */ /* 0x000fe2000800063f */
[----:B------:R-:W-:Y:S01]  /*11e0*/  IMAD.WIDE.U32 R244, R10, UR6, R244 ;  /* 0x000000060af47c25 */ /* 0x000fe2000f8e00f4 */
[----:B----4-:R-:W-:Y:S01]  /*11f0*/  @!P2 LEA R5, R8, R21, 0x18 ;  /* 0x000000150805a211 */ /* 0x010fe200078ec0ff */
[----:B------:R-:W-:Y:S01]  /*1200*/  USHF.R.S32.HI UR25, URZ, 0x1f, UR13 ;  /* 0x0000001f3f197899 */ /* 0x000fe2000801140d */
[----:B------:R-:W1:Y:S01]  /*1210*/  @!P2 LDC.64 R8, c[0x0][0x218] ;  /* 0x00008600ff08ab82 */ /* 0x000e620000000a00 */
[----:B------:R-:W-:Y:S01]  /*1220*/  @!P1 IMAD.WIDE.U32 R20, R20, R2, R22 ;  /* 0x0000000214149225 */ /* 0x000fe200078e0016 */
[----:B------:R-:W-:Y:S01]  /*1230*/  UIMAD UR6, UR23, UR13, URZ ;  /* 0x0000000d170672a4 */ /* 0x000fe2000f8e023f */
[----:B------:R-:W3:Y:S01]  /*1240*/  @!P6 S2R R22, SR_CgaCtaId ;  /* 0x000000000016e919 */ /* 0x000ee20000008800 */
[----:B------:R-:W-:Y:S01]  /*1250*/  UIMAD.WIDE.U32 UR26, UR10, 0x20, URZ ;  /* 0x000000200a1a78a5 */ /* 0x000fe2000f8e003f */
[----:B------:R-:W-:Y:S01]  /*1260*/  @!P1 IMAD.IADD R2, R21, 0x1, R3 ;  /* 0x0000000115029824 */ /* 0x000fe200078e0203 */
[----:B--2---:R-:W-:Y:S01]  /*1270*/  @!P1 LEA R28, P0, R20, R6, 0x1 ;  /* 0x00000006141c9211 */ /* 0x004fe200078008ff */
[----:B------:R-:W-:Y:S01]  /*1280*/  IMAD R247, R10, UR7, R247 ;  /* 0x000000070af77c24 */ /* 0x000fe2000f8e02f7 */
[----:B------:R-:W-:Y:S01]  /*1290*/  UIMAD UR6, UR25, UR24, UR6 ;  /* 0x00000018190672a4 */ /* 0x000fe2000f8e0206 */
[----:B------:R-:W-:Y:S01]  /*12a0*/  IMAD.U32 R3, RZ, RZ, UR24 ;  /* 0x00000018ff037e24 */ /* 0x000fe2000f8e00ff */
[----:B------:R-:W-:Y:S01]  /*12b0*/  @!P1 LEA.HI.X R29, R20, R7, R2, 0x1, P0 ;  /* 0x00000007141d9211 */ /* 0x000fe200000f0c02 */
[----:B------:R-:W-:Y:S01]  /*12c0*/  IMAD.IADD R247, R245, 0x1, R247 ;  /* 0x00000001f5f77824 */ /* 0x000fe200078e02f7 */
[----:B------:R-:W2:Y:S01]  /*12d0*/  @!P6 LDC.64 R6, c[0x0][0x218] ;  /* 0x00008600ff06eb82 */ /* 0x000ea20000000a00 */
[----:B------:R-:W-:-:S02]  /*12e0*/  IMAD.MOV.U32 R246, RZ, RZ, R244 ;  /* 0x000000fffff67224 */ /* 0x000fc400078e00f4 */
[----:B------:R-:W-:Y:S02]  /*12f0*/  @!P1 IMAD R24, R12, 0x2, R15 ;  /* 0x000000020c189824 */ /* 0x000fe400078e020f */
[----:B------:R-:W-:Y:S01]  /*1300*/  IMAD.WIDE.U32 R20, R3, UR13, R246 ;  /* 0x0000000d03147c25 */ /* 0x000fe2000f8e00f6 */
[----:B------:R-:W4:Y:S03]  /*1310*/  @!P5 S2R R15, SR_CgaCtaId ;  /* 0x00000000000fd919 */ /* 0x000f260000008800 */
[----:B------:R-:W-:Y:S01]  /*1320*/  VIADD R21, R21, UR6 ;  /* 0x0000000615157c36 */ /* 0x000fe20008000000 */
[----:B------:R-:W-:Y:S01]  /*1330*/  @!PT LDS RZ, [RZ] ;  /* 0x00000000fffff984 */ /* 0x000fe20000000800 */
[----:B------:R-:W-:Y:S01]  /*1340*/  @!PT LDS RZ, [RZ] ;  /* 0x00000000fffff984 */ /* 0x000fe20000000800 */
[----:B------:R-:W-:Y:S01]  /*1350*/  @!PT LDS RZ, [RZ] ;  /* 0x00000000fffff984 */ /* 0x000fe20000000800 */
[----:B------:R-:W-:Y:S01]  /*1360*/  @!P1 LDGSTS.E.BYPASS.LTC128B.128 [R24+0x1800], desc[UR18][R28.64] ;  /* 0x018000001c189fae */ /* 0x000fe2000b901d52 */
[----:B------:R-:W-:Y:S01]  /*1370*/  IMAD.U32 R2, RZ, RZ, UR10 ;  /* 0x0000000aff027e24 */ /* 0x000fe2000f8e00ff */
[----:B-1----:R-:W-:Y:S01]  /*1380*/  @!P2 LEA R26, P0, R20, R8, 0x1 ;  /* 0x00000008141aa211 */ /* 0x002fe200078008ff */
[----:B------:R-:W-:Y:S01]  /*1390*/  @!P2 IMAD R25, R12, 0x2, R5 ;  /* 0x000000020c19a824 */ /* 0x000fe200078e0205 */
[----:B------:R-:W-:Y:S01]  /*13a0*/  @!P1 LDGSTS.E.BYPASS.LTC128B.128 [R24+0x3800], desc[UR18][R28.64+0x80] ;  /* 0x038000801c189fae */ /* 0x000fe2000b901d52 */
[----:B------:R-:W-:Y:S01]  /*13b0*/  LEA.HI R8, R13, R4, RZ, 0x4 ;  /* 0x000000040d087211 */ /* 0x000fe200078f20ff */
[----:B------:R-:W-:Y:S01]  /*13c0*/  IMAD.U32 R23, RZ, RZ, UR11 ;  /* 0x0000000bff177e24 */ /* 0x000fe2000f8e00ff */
[----:B------:R-:W-:Y:S01]  /*13d0*/  @!P2 LEA.HI.X R27, R20, R9, R21, 0x1, P0 ;  /* 0x00000009141ba211 */ /* 0x000fe200000f0c15 */
[----:B------:R-:W-:Y:S01]  /*13e0*/  @!P1 LDGSTS.E.BYPASS.LTC128B.128 [R24+0x5800], desc[UR18][R28.64+0x100] ;  /* 0x058001001c189fae */ /* 0x000fe2000b901d52 */
[----:B------:R-:W-:Y:S01]  /*13f0*/  ISETP.GE.AND P0, PT, R11, UR20, PT ;  /* 0x000000140b007c0c */ /* 0x000fe2000bf06270 */
[----:B------:R-:W-:Y:S01]  /*1400*/  USHF.L.U32 UR6, UR11, 0x5, URZ ;  /* 0x000000050b067899 */ /* 0x000fe2000800063f */
[----:B------:R-:W-:Y:S01]  /*1410*/  @!P6 MOV R5, 0x400 ;  /* 0x000004000005e802 */ /* 0x000fe20000000f00 */
[----:B------:R1:W-:Y:S01]  /*1420*/  @!P1 LDGSTS.E.BYPASS.LTC128B.128 [R24+0x7800], desc[UR18][R28.64+0x180] ;  /* 0x078001801c189fae */ /* 0x0003e2000b901d52 */
[----:B------:R-:W-:-:S02]  /*1430*/  @!P6 LEA R9, P1, R2, R20, 0x4 ;  /* 0x000000140209e211 */ /* 0x000fc400078220ff */
[----:B------:R-:W-:Y:S01]  /*1440*/  SHF.R.S32.HI R237, RZ, 0x4, R8 ;  /* 0x00000004ffed7819 */ /* 0x000fe20000011408 */
[----:B------:R-:W-:Y:S01]  /*1450*/  @!P2 LDGSTS.E.BYPASS.LTC128B.128 [R25+0x8000], desc[UR18][R26.64] ;  /* 0x080000001a19afae */ /* 0x000fe2000b901d52 */
[----:B------:R-:W-:-:S03]  /*1460*/  LEA.HI R13, R13, R4, RZ, 0x5 ;  /* 0x000000040d0d7211 */ /* 0x000fc600078f28ff */
[----:B------:R-:W-:Y:S02]  /*1470*/  @!P2 LDGSTS.E.BYPASS.LTC128B.128 [R25+0xa000], desc[UR18][R26.64+0x80] ;  /* 0x0a0000801a19afae */ /* 0x000fe4000b901d52 */
[----:B------:R-:W-:Y:S02]  /*1480*/  VOTEU.ALL UP0, P0 ;  /* 0x00000000003f7886 */ /* 0x000fe40000000000 */
[----:B------:R-:W-:Y:S04]  /*1490*/  @!P2 LDGSTS.E.BYPASS.LTC128B.128 [R25+0xc000], desc[UR18][R26.64+0x100] ;  /* 0x0c0001001a19afae */ /* 0x000fe8000b901d52 */
[----:B------:R5:W-:Y:S01]  /*14a0*/  @!P2 LDGSTS.E.BYPASS.LTC128B.128 [R25+0xe000], desc[UR18][R26.64+0x180] ;  /* 0x0e0001801a19afae */ /* 0x000be2000b901d52 */
[----:B-1----:R-:W-:Y:S01]  /*14b0*/  @!P6 LEA.HI.X R24, R2, R21, R23, 0x4, P1 ;  /* 0x000000150218e211 */ /* 0x002fe200008f2417 */
[----:B------:R-:W-:Y:S01]  /*14c0*/  IMAD.SHL.U32 R23, R18, 0x8, RZ ;  /* 0x0000000812177824 */ /* 0x000fe200078e00ff */
[----:B--2---:R-:W-:-:S02]  /*14d0*/  @!P6 LEA R28, P2, R9, R6, 0x1 ;  /* 0x00000006091ce211 */ /* 0x004fc400078408ff */
[----:B------:R-:W-:Y:S02]  /*14e0*/  ISETP.GE.AND P1, PT, R11, UR20, PT ;  /* 0x000000140b007c0c */ /* 0x000fe4000bf26270 */
[----:B------:R-:W-:Y:S02]  /*14f0*/  LEA.HI R6, R8, R237, RZ, 0x1 ;  /* 0x000000ed08067211 */ /* 0x000fe400078f08ff */
[----:B---3--:R-:W-:Y:S02]  /*1500*/  @!P6 LEA R11, R22, R5, 0x18 ;  /* 0x00000005160be211 */ /* 0x008fe400078ec0ff */
[----:B------:R-:W1:Y:S01]  /*1510*/  @!P0 S2R R5, SR_CgaCtaId ;  /* 0x0000000000058919 */ /* 0x000e620000008800 */
[----:B------:R-:W-:Y:S01]  /*1520*/  @!P6 LEA.HI.X R29, R9, R7, R24, 0x1, P2 ;  /* 0x00000007091de211 */ /* 0x000fe200010f0c18 */
[----:B------:R-:W-:Y:S01]  /*1530*/  IMAD R9, R19, UR8, RZ ;  /* 0x0000000813097c24 */ /* 0x000fe2000f8e02ff */
[----:B------:R-:W-:Y:S01]  /*1540*/  LOP3.LUT R22, R6, 0xfffffffe, RZ, 0xc0, !PT ;  /* 0xfffffffe06167812 */ /* 0x000fe200078ec0ff */
[----:B------:R-:W-:Y:S01]  /*1550*/  IMAD.U32 R19, RZ, RZ, UR6 ;  /* 0x00000006ff137e24 */ /* 0x000fe2000f8e00ff */
[----:B------:R-:W-:Y:S01]  /*1560*/  @!P5 MOV R6, 0x400 ;  /* 0x000004000006d802 */ /* 0x000fe20000000f00 */
[----:B-----5:R-:W-:Y:S01]  /*1570*/  @!P6 IMAD R25, R12, 0x2, R11 ;  /* 0x000000020c19e824 */ /* 0x020fe200078e020b */
[----:B------:R-:W-:Y:S01]  /*1580*/  LOP3.LUT R7, R8, 0xfffffff0, RZ, 0xc0, !PT ;  /* 0xfffffff008077812 */ /* 0x000fe200078ec0ff */
[----:B------:R-:W-:Y:S01]  /*1590*/  IMAD.IADD R237, R237, 0x1, -R22 ;  /* 0x00000001eded7824 */ /* 0x000fe200078e0a16 */
[----:B----4-:R-:W-:Y:S01]  /*15a0*/  @!P5 LEA R11, R15, R6, 0x18 ;  /* 0x000000060f0bd211 */ /* 0x010fe200078ec0ff */
[----:B------:R-:W-:Y:S01]  /*15b0*/  IMAD.SHL.U32 R8, R0, 0x40, RZ ;  /* 0x0000004000087824 */ /* 0x000fe200078e00ff */
[----:B------:R-:W-:Y:S01]  /*15c0*/  @!P6 LDGSTS.E.BYPASS.LTC128B.128 [R25+0x8800], desc[UR18][R28.64] ;  /* 0x088000001c19efae */ /* 0x000fe2000b901d52 */
[----:B------:R-:W-:Y:S01]  /*15d0*/  IMAD.IADD R22, R4, 0x1, -R7 ;  /* 0x0000000104167824 */ /* 0x000fe200078e0a07 */
[C---:B------:R-:W-:Y:S01]  /*15e0*/  ISETP.GE.AND P2, PT, R18.reuse, UR20, PT ;  /* 0x0000001412007c0c */ /* 0x040fe2000bf46270 */
[----:B------:R-:W2:Y:S01]  /*15f0*/  @!P5 LDC.64 R6, c[0x0][0x218] ;  /* 0x00008600ff06db82 */ /* 0x000ea20000000a00 */
[----:B------:R-:W-:Y:S01]  /*1600*/  @!P6 LDGSTS.E.BYPASS.LTC128B.128 [R25+0xa800], desc[UR18][R28.64+0x80] ;  /* 0x0a8000801c19efae */ /* 0x000fe2000b901d52 */
[----:B------:R-:W-:Y:S01]  /*1610*/  IMAD.WIDE.U32 R26, R18, UR8, R16 ;  /* 0x00000008121a7c25 */ /* 0x000fe2000f8e0010 */
[----:B------:R-:W-:Y:S01]  /*1620*/  LOP3.LUT R16, R8, 0x1c0, RZ, 0xc0, !PT ;  /* 0x000001c008107812 */ /* 0x000fe200078ec0ff */
[----:B------:R-:W-:Y:S01]  /*1630*/  ULDC.64 UR6, c[0x0][0x268] ;  /* 0x00009a0000067ab9 */ /* 0x000fe20000000a00 */
[----:B------:R-:W-:Y:S01]  /*1640*/  @!P6 LDGSTS.E.BYPASS.LTC128B.128 [R25+0xc800], desc[UR18][R28.64+0x100] ;  /* 0x0c8001001c19efae */ /* 0x000fe2000b901d52 */
[----:B------:R-:W-:Y:S01]  /*1650*/  IMAD R17, R18, UR9, R9 ;  /* 0x0000000912117c24 */ /* 0x000fe2000f8e0209 */
[----:B------:R-:W-:Y:S01]  /*1660*/  @!P0 MOV R18, 0x400 ;  /* 0x0000040000128802 */ /* 0x000fe20000000f00 */
[----:B------:R-:W-:Y:S01]  /*1670*/  @!P5 IMAD R11, R12, 0x2, R11 ;  /* 0x000000020c0bd824 */ /* 0x000fe200078e020b */
[----:B------:R3:W-:Y:S01]  /*1680*/  @!P6 LDGSTS.E.BYPASS.LTC128B.128 [R25+0xe800], desc[UR18][R28.64+0x180] ;  /* 0x0e8001801c19efae */ /* 0x0007e2000b901d52 */
[----:B------:R-:W-:Y:S01]  /*1690*/  @!P5 IADD3 R9, P6, R20, UR26, RZ ;  /* 0x0000001a1409dc10 */ /* 0x000fe2000ffde0ff */
[----:B------:R-:W-:Y:S01]  /*16a0*/  IMAD R239, R14, UR6, RZ ;  /* 0x000000060eef7c24 */ /* 0x000fe2000f8e02ff */
[----:B------:R-:W-:Y:S01]  /*16b0*/  SHF.R.S32.HI R15, RZ, 0x1f, R22 ;  /* 0x0000001fff0f7819 */ /* 0x000fe20000011416 */
[----:B------:R-:W-:Y:S01]  /*16c0*/  IMAD.SHL.U32 R4, R4, 0x2, RZ ;  /* 0x0000000204047824 */ /* 0x000fe200078e00ff */
[----:B------:R-:W-:Y:S01]  /*16d0*/  @!P5 IADD3.X R8, R21, UR27, R19, P6, !PT ;  /* 0x0000001b1508dc10 */ /* 0x000fe2000b7fe413 */
[----:B------:R-:W-:Y:S01]  /*16e0*/  IMAD R239, R10, UR7, R239 ;  /* 0x000000070aef7c24 */ /* 0x000fe2000f8e02ef */
[----:B------:R-:W-:Y:S01]  /*16f0*/  IADD3 R242, P6, R26, UR22, RZ ;  /* 0x000000161af27c10 */ /* 0x000fe2000ffde0ff */
[----:B------:R-:W-:Y:S01]  /*1700*/  UIMAD UR7, UR25, UR8, URZ ;  /* 0x00000008190772a4 */ /* 0x000fe2000f8e023f */
[----:B-1----:R-:W-:-:S02]  /*1710*/  @!P0 LEA R19, R5, R18, 0x18 ;  /* 0x0000001205138211 */ /* 0x002fc400078ec0ff */
[----:B------:R-:W-:Y:S01]  /*1720*/  IADD3.X R243, R27, UR21, R17, P6, !PT ;  /* 0x000000151bf37c10 */ /* 0x000fe2000b7fe411 */
[----:B------:R-:W-:Y:S01]  /*1730*/  UIMAD.WIDE.U32 UR20, UR13, UR8, URZ ;  /* 0x000000080d1472a5 */ /* 0x000fe2000f8e003f */
[----:B------:R-:W-:Y:S01]  /*1740*/  LEA.HI R15, R15, R22, RZ, 0x3 ;  /* 0x000000160f0f7211 */ /* 0x000fe200078f18ff */
[----:B------:R-:W-:Y:S01]  /*1750*/  @!P0 IMAD R12, R12, 0x2, R19 ;  /* 0x000000020c0c8824 */ /* 0x000fe200078e0213 */
[C---:B--2---:R-:W-:Y:S01]  /*1760*/  @!P5 LEA R18, P6, R9.reuse, R6, 0x1 ;  /* 0x000000060912d211 */ /* 0x044fe200078c08ff */
[----:B------:R-:W-:Y:S01]  /*1770*/  IMAD.WIDE.U32 R242, R10, UR6, R242 ;  /* 0x000000060af27c25 */ /* 0x000fe2000f8e00f2 */
[----:B------:R-:W-:Y:S01]  /*1780*/  LOP3.LUT R23, R16, 0x8, R23, 0xf8, !PT ;  /* 0x0000000810177812 */ /* 0x000fe200078ef817 */
[----:B------:R-:W-:Y:S01]  /*1790*/  @!UP0 UIMAD UR6, UR11, 0x30, URZ ;  /* 0x000000300b0688a4 */ /* 0x000fe2000f8e023f */
[----:B------:R-:W-:Y:S01]  /*17a0*/  @!P5 LEA.HI.X R19, R9, R7, R8, 0x1, P6 ;  /* 0x000000070913d211 */ /* 0x000fe200030f0c08 */
[----:B------:R-:W-:Y:S01]  /*17b0*/  UIMAD UR7, UR13, UR9, UR7 ;  /* 0x000000090d0772a4 */ /* 0x000fe2000f8e0207 */
[----:B------:R-:W1:Y:S01]  /*17c0*/  @!P0 LDC.64 R8, c[0x0][0x218] ;  /* 0x00008600ff088b82 */ /* 0x000e620000000a00 */
[----:B------:R-:W-:Y:S01]  /*17d0*/  SHF.R.U32.HI R16, RZ, 0x3, R16 ;  /* 0x00000003ff107819 */ /* 0x000fe20000011610 */
[----:B------:R-:W-:Y:S01]  /*17e0*/  IMAD.SHL.U32 R17, R237, 0x8, RZ ;  /* 0x00000008ed117824 */ /* 0x000fe200078e00ff */
[----:B------:R-:W-:Y:S01]  /*17f0*/  @!P5 LDGSTS.E.BYPASS.LTC128B.128 [R11+0x9000], desc[UR18][R18.64] ;  /* 0x09000000120bdfae */ /* 0x000fe2000b901d52 */
[----:B------:R-:W-:Y:S01]  /*1800*/  UIADD3 UR7, UR21, UR7, URZ ;  /* 0x0000000715077290 */ /* 0x000fe2000fffe03f */
[----:B------:R-:W-:Y:S01]  /*1810*/  LOP3.LUT R16, R23, R16, RZ, 0x3c, !PT ;  /* 0x0000001017107212 */ /* 0x000fe200078e3cff */
[----:B------:R-:W-:Y:S01]  /*1820*/  IMAD.U32 R24, RZ, RZ, UR20 ;  /* 0x00000014ff187e24 */ /* 0x000fe2000f8e00ff */
[----:B---3--:R-:W-:Y:S01]  /*1830*/  LOP3.LUT R25, R15, 0xfffffff8, RZ, 0xc0, !PT ;  /* 0xfffffff80f197812 */ /* 0x008fe200078ec0ff */
[----:B------:R-:W-:Y:S01]  /*1840*/  @!P5 LDGSTS.E.BYPASS.LTC128B.128 [R11+0xb000], desc[UR18][R18.64+0x80] ;  /* 0x0b000080120bdfae */ /* 0x000fe2000b901d52 */
[----:B------:R-:W2:Y:S01]  /*1850*/  @!P2 LDC.64 R6, c[0x0][0x220] ;  /* 0x00008800ff06ab82 */ /* 0x000ea20000000a00 */
[----:B------:R-:W-:Y:S01]  /*1860*/  IMAD.U32 R10, RZ, RZ, UR7 ;  /* 0x00000007ff0a7e24 */ /* 0x000fe2000f8e00ff */
[----:B------:R-:W-:Y:S01]  /*1870*/  VOTEU.ALL UP0, P1 ;  /* 0x00000000003f7886 */ /* 0x000fe20000800000 */
[----:B------:R-:W-:Y:S01]  /*1880*/  IMAD.IADD R5, R22, 0x1, -R25 ;  /* 0x0000000116057824 */ /* 0x000fe200078e0a19 */
[----:B------:R-:W-:Y:S01]  /*1890*/  @!P5 LDGSTS.E.BYPASS.LTC128B.128 [R11+0xd000], desc[UR18][R18.64+0x100] ;  /* 0x0d000100120bdfae */ /* 0x000fe2000b901d52 */
[----:B------:R-:W-:-:S03]  /*18a0*/  @!P0 IMAD.WIDE.U32 R22, R2, 0x30, R20 ;  /* 0x0000003002168825 */ /* 0x000fc600078e0014 */
[----:B------:R3:W-:Y:S01]  /*18b0*/  @!P5 LDGSTS.E.BYPASS.LTC128B.128 [R11+0xf000], desc[UR18][R18.64+0x180] ;  /* 0x0f000180120bdfae */ /* 0x0007e2000b901d52 */
[----:B------:R-:W-:Y:S01]  /*18c0*/  @!P0 VIADD R14, R23, UR6 ;  /* 0x00000006170e8c36 */ /* 0x000fe20008000000 */
[----:B------:R-:W-:Y:S01]  /*18d0*/  USHF.L.U32 UR6, UR9, 0x5, URZ ;  /* 0x0000000509067899 */ /* 0x000fe2000800063f */
[----:B------:R-:W-:Y:S02]  /*18e0*/  IMAD.SHL.U32 R2, R5, 0x40, RZ ;  /* 0x0000004005027824 */ /* 0x000fe400078e00ff */
[----:B------:R-:W-:Y:S01]  /*18f0*/  IMAD.IADD R239, R243, 0x1, R239 ;  /* 0x00000001f3ef7824 */ /* 0x000fe200078e02ef */
[----:B-1----:R-:W-:Y:S01]  /*1900*/  @!P0 LEA R20, P6, R22, R8, 0x1 ;  /* 0x0000000816148211 */ /* 0x002fe200078c08ff */
[----:B------:R-:W-:Y:S01]  /*1910*/  IMAD.U32 R23, RZ, RZ, UR8 ;  /* 0x00000008ff177e24 */ /* 0x000fe2000f8e00ff */
[----:B------:R-:W-:Y:S01]  /*1920*/  LOP3.LUT R2, R2, 0x1c0, RZ, 0xc0, !PT ;  /* 0x000001c002027812 */ /* 0x000fe200078ec0ff */
[----:B------:R-:W-:Y:S01]  /*1930*/  IMAD.U32 R25, RZ, RZ, UR21 ;  /* 0x00000015ff197e24 */ /* 0x000fe2000f8e00ff */
[----:B------:R-:W-:Y:S01]  /*1940*/  @!P0 LEA.HI.X R21, R22, R9, R14, 0x1, P6 ;  /* 0x0000000916158211 */ /* 0x000fe200030f0c0e */
[----:B------:R-:W-:Y:S01]  /*1950*/  IMAD R237, R237, 0x200, R16 ;  /* 0x00000200eded7824 */ /* 0x000fe200078e0210 */
[----:B------:R-:W-:Y:S01]  /*1960*/  UIMAD.WIDE.U32 UR20, UR8, 0x20, URZ ;  /* 0x00000020081478a5 */ /* 0x000fe2000f8e003f */
[----:B------:R-:W-:Y:S01]  /*1970*/  IMAD.U32 R16, RZ, RZ, UR8 ;  /* 0x00000008ff107e24 */ /* 0x000fe2000f8e00ff */
[----:B------:R-:W1:Y:S01]  /*1980*/  @!P3 LDC.64 R8, c[0x0][0x220] ;  /* 0x00008800ff08bb82 */ /* 0x000e620000000a00 */
[----:B------:R-:W-:Y:S01]  /*1990*/  @!P0 LDGSTS.E.BYPASS.LTC128B.128 [R12+0x9800], desc[UR18][R20.64] ;  /* 0x09800000140c8fae */ /* 0x000fe2000b901d52 */
[----:B------:R-:W-:Y:S01]  /*19a0*/  IMAD.U32 R25, RZ, RZ, UR6 ;  /* 0x00000006ff197e24 */ /* 0x000fe2000f8e00ff */
[----:B------:R-:W-:Y:S01]  /*19b0*/  @!UP0 UIMAD UR6, UR9, 0x30, URZ ;  /* 0x00000030090688a4 */ /* 0x000fe2000f8e023f */
[----:B------:R-:W-:Y:S01]  /*19c0*/  IMAD.SHL.U32 R85, R15, 0x40, RZ ;  /* 0x000000400f557824 */ /* 0x000fe200078e00ff */
[----:B------:R-:W-:Y:S01]  /*19d0*/  @!P0 LDGSTS.E.BYPASS.LTC128B.128 [R12+0xb800], desc[UR18][R20.64+0x80] ;  /* 0x0b800080140c8fae */ /* 0x000fe2000b901d52 */
[----:B------:R-:W-:Y:S01]  /*19e0*/  LEA R237, R237, UR4, 0x1 ;  /* 0x00000004eded7c11 */ /* 0x000fe2000f8e08ff */
[----:B------:R-:W-:-:S02]  /*19f0*/  UISETP.GE.AND UP0, UPT, UR17, 0x41, UPT ;  /* 0x000000411100788c */ /* 0x000fc4000bf06270 */
[----:B------:R-:W-:Y:S01]  /*1a00*/  @!P0 LDGSTS.E.BYPASS.LTC128B.128 [R12+0xd800], desc[UR18][R20.64+0x100] ;  /* 0x0d800100140c8fae */ /* 0x000fe2000b901d52 */
[----:B------:R-:W-:Y:S01]  /*1a10*/  LOP3.LUT R85, R85, 0xfffffe00, RZ, 0xc0, !PT ;  /* 0xfffffe0055557812 */ /* 0x000fe200078ec0ff */
[----:B------:R-:W-:Y:S01]  /*1a20*/  VIADD R235, R237, 0x8020 ;  /* 0x00008020edeb7836 */ /* 0x000fe20000000000 */
[----:B---3--:R-:W-:Y:S01]  /*1a30*/  LOP3.LUT R11, R2, 0x8, R17, 0xf8, !PT ;  /* 0x00000008020b7812 */ /* 0x008fe200078ef811 */
[----:B------:R1:W-:Y:S01]  /*1a40*/  @!P0 LDGSTS.E.BYPASS.LTC128B.128 [R12+0xf800], desc[UR18][R20.64+0x180] ;  /* 0x0f800180140c8fae */ /* 0x0003e2000b901d52 */
[----:B------:R-:W-:Y:S01]  /*1a50*/  SHF.R.U32.HI R2, RZ, 0x3, R2 ;  /* 0x00000003ff027819 */ /* 0x000fe20000011602 */
[----:B------:R-:W-:Y:S01]  /*1a60*/  IMAD.U32 R17, RZ, RZ, UR9 ;  /* 0x00000009ff117e24 */ /* 0x000fe2000f8e00ff */
[C---:B------:R-:W-:Y:S01]  /*1a70*/  LEA R18, P5, R24.reuse, R242, 0x6 ;  /* 0x000000f218127211 */ /* 0x040fe200078a30ff */
[----:B------:R-:W0:Y:S01]  /*1a80*/  LDGDEPBAR ;  /* 0x00000000000079af */ /* 0x000e220000000000 */
[----:B------:R-:W-:Y:S02]  /*1a90*/  LOP3.LUT R2, R11, R2, RZ, 0x3c, !PT ;  /* 0x000000020b027212 */ /* 0x000fe400078e3cff */
[----:B------:R-:W-:-:S02]  /*1aa0*/  LEA.HI.X R19, R24, R239, R10, 0x6, P5 ;  /* 0x000000ef18137211 */ /* 0x000fc400028f340a */
[----:B------:R-:W3:Y:S01]  /*1ab0*/  @!P4 LDC.64 R10, c[0x0][0x220] ;  /* 0x00008800ff0acb82 */ /* 0x000ee20000000a00 */
[C---:B------:R-:W-:Y:S01]  /*1ac0*/  @!P4 LEA R14, P5, R23.reuse, R18, 0x4 ;  /* 0x00000012170ec211 */ /* 0x040fe200078a20ff */
[----:B------:R-:W-:-:S03]  /*1ad0*/  @!P1 IMAD.WIDE.U32 R26, R23, 0x30, R18 ;  /* 0x00000030171a9825 */ /* 0x000fc600078e0012 */
[----:B------:R-:W-:Y:S02]  /*1ae0*/  @!P4 LEA.HI.X R17, R16, R19, R17, 0x4, P5 ;  /* 0x000000131011c211 */ /* 0x000fe400028f2411 */
[C---:B------:R-:W-:Y:S02]  /*1af0*/  @!P3 IADD3 R16, P0, R18.reuse, UR20, RZ ;  /* 0x000000141210bc10 */ /* 0x040fe4000ff1e0ff */
[C---:B--2---:R-:W-:Y:S02]  /*1b00*/  @!P2 LEA R24, P5, R18.reuse, R6, 0x1 ;  /* 0x000000061218a211 */ /* 0x044fe400078a08ff */
[----:B------:R-:W-:Y:S02]  /*1b10*/  @!P3 IADD3.X R22, R19, UR21, R25, P0, !PT ;  /* 0x000000151316bc10 */ /* 0x000fe400087fe419 */
[----:B------:R-:W-:Y:S02]  /*1b20*/  @!P2 LEA.HI.X R25, R18, R7, R19, 0x1, P5 ;  /* 0x000000071219a211 */ /* 0x000fe400028f0c13 */
[----:B------:R-:W2:Y:S01]  /*1b30*/  @!P1 LDC.64 R6, c[0x0][0x220] ;  /* 0x00008800ff069b82 */ /* 0x000ea20000000a00 */
[----:B------:R-:W-:-:S07]  /*1b40*/  DEPBAR.LE SB0, 0x0 ;  /* 0x000080000000791a */ /* 0x000fce0000000000 */
[----:B------:R-:W-:Y:S01]  /*1b50*/  BAR.SYNC.DEFER_BLOCKING 0x0 ;  /* 0x0000000000007b1d */ /* 0x000fe20000010000 */
[C---:B---3--:R-:W-:Y:S02]  /*1b60*/  @!P4 LEA R18, P0, R14.reuse, R10, 0x1 ;  /* 0x0000000a0e12c211 */ /* 0x048fe400078008ff */
[----:B------:R-:W-:Y:S02]  /*1b70*/  SHF.R.S32.HI R10, RZ, 0x5, R13 ;  /* 0x00000005ff0a7819 */ /* 0x000fe4000001140d */
[----:B------:R-:W-:Y:S02]  /*1b80*/  @!P4 LEA.HI.X R19, R14, R11, R17, 0x1, P0 ;  /* 0x0000000b0e13c211 */ /* 0x000fe400000f0c11 */
[----:B-1----:R-:W-:Y:S01]  /*1b90*/  @!P3 LEA R12, P0, R16, R8, 0x1 ;  /* 0x00000008100cb211 */ /* 0x002fe200078008ff */
[----:B------:R-:W-:-:S03]  /*1ba0*/  @!P1 VIADD R8, R27, UR6 ;  /* 0x000000061b089c36 */ /* 0x000fc60008000000 */
[----:B------:R-:W-:Y:S01]  /*1bb0*/  @!P3 LEA.HI.X R13, R16, R9, R22, 0x1, P0 ;  /* 0x00000009100db211 */ /* 0x000fe200000f0c16 */
[----:B------:R-:W-:Y:S01]  /*1bc0*/  IMAD R9, R10, 0x400, R85 ;  /* 0x000004000a097824 */ /* 0x000fe200078e0255 */
[----:B--2---:R-:W-:-:S03]  /*1bd0*/  @!P1 LEA R14, P0, R26, R6, 0x1 ;  /* 0x000000061a0e9211 */ /* 0x004fc600078008ff */
[----:B------:R-:W-:Y:S01]  /*1be0*/  IMAD.IADD R238, R2, 0x1, R9 ;  /* 0x0000000102ee7824 */ /* 0x000fe200078e0209 */
[----:B------:R-:W-:Y:S01]  /*1bf0*/  @!P1 LEA.HI.X R15, R26, R7, R8, 0x1, P0 ;  /* 0x000000071a0f9211 */ /* 0x000fe200000f0c08 */
[----:B------:R-:W-:-:S03]  /*1c00*/  IMAD.MOV.U32 R7, RZ, RZ, 0x10 ;  /* 0x00000010ff077424 */ /* 0x000fc600078e00ff */
[----:B------:R-:W-:Y:S01]  /*1c10*/  LEA R238, R238, UR4, 0x1 ;  /* 0x00000004eeee7c11 */ /* 0x000fe2000f8e08ff */
[----:B------:R-:W-:Y:S04]  /*1c20*/  @P2 STS.128 [R240+0x10000], RZ ;  /* 0x010000fff0002388 */ /* 0x000fe80000000c00 */
[----:B------:R-:W-:Y:S04]  /*1c30*/  @P2 STS.128 [R240+0x12000], RZ ;  /* 0x012000fff0002388 */ /* 0x000fe80000000c00 */
[----:B------:R-:W-:Y:S04]  /*1c40*/  @P2 STS.128 [R240+0x14000], RZ ;  /* 0x014000fff0002388 */ /* 0x000fe80000000c00 */
[----:B------:R-:W-:Y:S04]  /*1c50*/  @P2 STS.128 [R240+0x16000], RZ ;  /* 0x016000fff0002388 */ /* 0x000fe80000000c00 */
[----:B------:R-:W-:Y:S01]  /*1c60*/  @!PT LDS RZ, [RZ] ;  /* 0x00000000fffff984 */ /* 0x000fe20000000800 */
[----:B------:R-:W-:Y:S01]  /*1c70*/  @!PT LDS RZ, [RZ] ;  /* 0x00000000fffff984 */ /* 0x000fe20000000800 */
[----:B------:R-:W-:Y:S01]  /*1c80*/  @!PT LDS RZ, [RZ] ;  /* 0x00000000fffff984 */ /* 0x000fe20000000800 */
[----:B------:R-:W-:Y:S04]  /*1c90*/  @!P2 LDGSTS.E.BYPASS.LTC128B.128 [R240+0x10000], desc[UR18][R24.64] ;  /* 0x1000000018f0afae */ /* 0x000fe8000b901d52 */
[----:B------:R-:W-:Y:S04]  /*1ca0*/  @!P2 LDGSTS.E.BYPASS.LTC128B.128 [R240+0x12000], desc[UR18][R24.64+0x80] ;  /* 0x1200008018f0afae */ /* 0x000fe8000b901d52 */
[----:B------:R-:W-:Y:S04]  /*1cb0*/  @!P2 LDGSTS.E.BYPASS.LTC128B.128 [R240+0x14000], desc[UR18][R24.64+0x100] ;  /* 0x1400010018f0afae */ /* 0x000fe8000b901d52 */
[----:B------:R-:W-:Y:S04]  /*1cc0*/  @!P2 LDGSTS.E.BYPASS.LTC128B.128 [R240+0x16000], desc[UR18][R24.64+0x180] ;  /* 0x1600018018f0afae */ /* 0x000fe8000b901d52 */
        /* <DEDUP_REMOVED lines=10> */
[----:B------:R1:W-:Y:S04]  /*1d70*/  @!P4 LDGSTS.E.BYPASS.LTC128B.128 [R240+0x16800], desc[UR18][R18.64+0x180] ;  /* 0x1680018012f0cfae */ /* 0x0003e8000b901d52 */
        /* <DEDUP_REMOVED lines=21> */
[----:B------:R2:W-:Y:S01]  /*1ed0*/  @!P1 LDGSTS.E.BYPASS.LTC128B.128 [R240+0x17800], desc[UR18][R14.64+0x180] ;  /* 0x178001800ef09fae */ /* 0x0005e2000b901d52 */
[----:B------:R-:W-:Y:S01]  /*1ee0*/  R2P PR, R5, 0x6 ;  /* 0x0000000605007804 */ /* 0x000fe20000000000 */
[----:B------:R-:W-:-:S02]  /*1ef0*/  IMAD.MOV.U32 R5, RZ, RZ, 0x20 ;  /* 0x00000020ff057424 */ /* 0x000fc400078e00ff */
[----:B------:R-:W-:Y:S02]  /*1f00*/  LDSM.16.M88.4 R28, [R238] ;  /* 0x00000000ee1c783b */ /* 0x000fe40000000200 */
[----:B------:R-:W-:Y:S02]  /*1f10*/  SEL R7, R7, 0xfffffff0, !P1 ;  /* 0xfffffff007077807 */ /* 0x000fe40004800000 */
[----:B------:R-:W2:Y:S01]  /*1f20*/  LDSM.16.M88.4 R8, [R237+0x8000] ;  /* 0x00800000ed08783b */ /* 0x000ea20000000200 */
[----:B------:R-:W-:Y:S02]  /*1f30*/  SEL R5, R5, 0xffffffe0, !P2 ;  /* 0xffffffe005057807 */ /* 0x000fe40005000000 */
[----:B------:R-:W-:Y:S01]  /*1f40*/  R2P PR, R0, 0x6 ;  /* 0x0000000600007804 */ /* 0x000fe20000000000 */
[----:B------:R-:W-:Y:S01]  /*1f50*/  VIADD R0, R237, 0x8000 ;  /* 0x00008000ed007836 */ /* 0x000fe20000000000 */
[----:B------:R-:W3:Y:S01]  /*1f60*/  LDSM.16.M88.4 R44, [R237+0x8800] ;  /* 0x00880000ed2c783b */ /* 0x000ee20000000200 */
[----:B------:R-:W-:-:S02]  /*1f70*/  IMAD R236, R7, 0x2, R238 ;  /* 0x0000000207ec7824 */ /* 0x000fc400078e02ee */
[C---:B------:R-:W-:Y:S01]  /*1f80*/  IMAD R234, R5.reuse, 0x2, R238 ;  /* 0x0000000205ea7824 */ /* 0x040fe200078e02ee */
[----:B------:R-:W4:Y:S01]  /*1f90*/  LDSM.16.M88.4 R36, [R237+0x9000] ;  /* 0x00900000ed24783b */ /* 0x000f220000000200 */
[----:B------:R-:W-:-:S03]  /*1fa0*/  IMAD R233, R5, 0x2, R236 ;  /* 0x0000000205e97824 */ /* 0x000fc600078e02ec */
[----:B------:R-:W5:Y:S03]  /*1fb0*/  LDSM.16.M88.4 R68, [R237+0x9800] ;  /* 0x00980000ed44783b */ /* 0x000f660000000200 */
[----:B------:R-:W-:Y:S01]  /*1fc0*/  @P1 VIADD R235, R0, 0xffffffe0 ;  /* 0xffffffe000eb1836 */ /* 0x000fe20000000000 */
[----:B------:R-:W-:Y:S01]  /*1fd0*/  LDSM.16.M88.4 R64, [R236] ;  /* 0x00000000ec40783b */ /* 0x000fe20000000200 */
[----:B------:R-:W-:-:S03]  /*1fe0*/  IMAD.MOV.U32 R0, RZ, RZ, 0x40 ;  /* 0x00000040ff007424 */ /* 0x000fc600078e00ff */
[----:B-1----:R-:W1:Y:S02]  /*1ff0*/  LDSM.16.M88.4 R16, [R235] ;  /* 0x00000000eb10783b */ /* 0x002e640000000200 */
[----:B------:R-:W-:Y:S02]  /*2000*/  SEL R0, R0, 0xffffffc0, !P2 ;  /* 0xffffffc000007807 */ /* 0x000fe40005000000 */
[----:B------:R-:W1:Y:S03]  /*2010*/  LDSM.16.M88.4 R60, [R235+0x800] ;  /* 0x00080000eb3c783b */ /* 0x000e660000000200 */
[----:B------:R-:W-:Y:S01]  /*2020*/  IMAD.IADD R231, R237, 0x1, R0 ;  /* 0x00000001ede77824 */ /* 0x000fe200078e0200 */
[----:B------:R-:W1:Y:S01]  /*2030*/  LDSM.16.M88.4 R56, [R235+0x1000] ;  /* 0x00100000eb38783b */ /* 0x000e620000000200 */
[----:B------:R-:W-:-:S03]  /*2040*/  IMAD.IADD R224, R0, 0x1, R235 ;  /* 0x0000000100e07824 */ /* 0x000fc600078e02eb */
[----:B------:R-:W1:Y:S04]  /*2050*/  LDSM.16.M88.4 R52, [R235+0x1800] ;  /* 0x00180000eb34783b */ /* 0x000e680000000200 */
[----:B------:R-:W-:Y:S01]  /*2060*/  LDSM.16.M88.4 R24, [R234] ;  /* 0x00000000ea18783b */ /* 0x000fe20000000200 */
[C---:B--2---:R-:W-:Y:S03]  /*2070*/  HMMA.16816.F32.BF16 R12, R28.reuse, R8, RZ ;  /* 0x000000081c0c723c */ /* 0x044fe600000418ff */
[----:B------:R-:W2:Y:S04]  /*2080*/  LDSM.16.M88.4 R20, [R231+0x8000] ;  /* 0x00800000e714783b */ /* 0x000ea80000000200 */
[----:B------:R-:W-:Y:S01]  /*2090*/  LDSM.16.M88.4 R80, [R231+0x9000] ;  /* 0x00900000e750783b */ /* 0x000fe20000000200 */
[C---:B------:R-:W-:Y:S03]  /*20a0*/  HMMA.16816.F32.BF16 R8, R28.reuse, R10, RZ ;  /* 0x0000000a1c08723c */ /* 0x040fe600000418ff */
[----:B------:R-:W-:Y:S03]  /*20b0*/  LDSM.16.M88.4 R76, [R231+0x9800] ;  /* 0x00980000e74c783b */ /* 0x000fe60000000200 */
[C---:B---3--:R-:W-:Y:S01]  /*20c0*/  HMMA.16816.F32.BF16 R48, R28.reuse, R44, RZ ;  /* 0x0000002c1c30723c */ /* 0x048fe200000418ff */
[----:B------:R-:W-:Y:S04]  /*20d0*/  LDSM.16.M88.4 R72, [R233] ;  /* 0x00000000e948783b */ /* 0x000fe80000000200 */
[----:B------:R-:W0:Y:S01]  /*20e0*/  LDGDEPBAR ;  /* 0x00000000000079af */ /* 0x000e220000000000 */
[C---:B----4-:R-:W-:Y:S06]  /*20f0*/  HMMA.16816.F32.BF16 R40, R28.reuse, R36, RZ ;  /* 0x000000241c28723c */ /* 0x050fec00000418ff */
[C---:B------:R-:W-:Y:S06]  /*2100*/  HMMA.16816.F32.BF16 R44, R28.reuse, R46, RZ ;  /* 0x0000002e1c2c723c */ /* 0x040fec00000418ff */
[C---:B------:R-:W-:Y:S06]  /*2110*/  HMMA.16816.F32.BF16 R36, R28.reuse, R38, RZ ;  /* 0x000000261c24723c */ /* 0x040fec00000418ff */
[C---:B-----5:R-:W-:Y:S06]  /*2120*/  HMMA.16816.F32.BF16 R32, R28.reuse, R68, RZ ;  /* 0x000000441c20723c */ /* 0x060fec00000418ff */
[----:B------:R-:W-:Y:S01]  /*2130*/  HMMA.16816.F32.BF16 R28, R28, R70, RZ ;  /* 0x000000461c1c723c */ /* 0x000fe200000418ff */
[----:B------:R-:W-:Y:S05]  /*2140*/  LDSM.16.M88.4 R68, [R224] ;  /* 0x00000000e044783b */ /* 0x000fea0000000200 */
[C---:B-1----:R-:W-:Y:S06]  /*2150*/  HMMA.16816.F32.BF16 R12, R64.reuse, R16, R12 ;  /* 0x00000010400c723c */ /* 0x042fec000004180c */
[C---:B------:R-:W-:Y:S01]  /*2160*/  HMMA.16816.F32.BF16 R8, R64.reuse, R18, R8 ;  /* 0x000000124008723c */ /* 0x040fe20000041808 */
[----:B------:R-:W1:Y:S05]  /*2170*/  LDSM.16.M88.4 R16, [R231+0x8800] ;  /* 0x00880000e710783b */ /* 0x000e6a0000000200 */
[C---:B------:R-:W-:Y:S06]  /*2180*/  HMMA.16816.F32.BF16 R48, R64.reuse, R60, R48 ;  /* 0x0000003c4030723c */ /* 0x040fec0000041830 */
[C---:B------:R-:W-:Y:S01]  /*2190*/  HMMA.16816.F32.BF16 R44, R64.reuse, R62, R44 ;  /* 0x0000003e402c723c */ /* 0x040fe2000004182c */
[----:B------:R-:W-:Y:S05]  /*21a0*/  LDSM.16.M88.4 R60, [R224+0x1800] ;  /* 0x00180000e03c783b */ /* 0x000fea0000000200 */
[C---:B------:R-:W-:Y:S06]  /*21b0*/  HMMA.16816.F32.BF16 R40, R64.reuse, R56, R40 ;  /* 0x000000384028723c */ /* 0x040fec0000041828 */
[C---:B------:R-:W-:Y:S06]  /*21c0*/  HMMA.16816.F32.BF16 R36, R64.reuse, R58, R36 ;  /* 0x0000003a4024723c */ /* 0x040fec0000041824 */
[C---:B------:R-:W-:Y:S06]  /*21d0*/  HMMA.16816.F32.BF16 R32, R64.reuse, R52, R32 ;  /* 0x000000344020723c */ /* 0x040fec0000041820 */
[----:B------:R-:W-:Y:S01]  /*21e0*/  HMMA.16816.F32.BF16 R28, R64, R54, R28 ;  /* 0x00000036401c723c */ /* 0x000fe2000004181c */
[----:B------:R-:W3:Y:S04]  /*21f0*/  LDSM.16.M88.4 R52, [R224+0x800] ;  /* 0x00080000e034783b */ /* 0x000ee80000000200 */
[----:B------:R-:W4:Y:S01]  /*2200*/  LDSM.16.M88.4 R64, [R224+0x1000] ;  /* 0x00100000e040783b */ /* 0x000f220000000200 */
[C---:B--2---:R-:W-:Y:S06]  /*2210*/  HMMA.16816.F32.BF16 R12, R24.reuse, R20, R12 ;  /* 0x00000014180c723c */ /* 0x044fec000004180c */
[C---:B------:R-:W-:Y:S01]  /*2220*/  HMMA.16816.F32.BF16 R56, R24.reuse, R22, R8 ;  /* 0x000000161838723c */ /* 0x040fe20000041808 */
[----:B------:R-:W-:Y:S04]  /*2230*/  LDSM.16.M88.4 R20, [R238+0x2000] ;  /* 0x00200000ee14783b */ /* 0x000fe80000000200 */
[----:B------:R-:W2:Y:S01]  /*2240*/  LDSM.16.M88.4 R8, [R237+0xa000] ;  /* 0x00a00000ed08783b */ /* 0x000ea20000000200 */
[C---:B-1----:R-:W-:Y:S06]  /*2250*/  HMMA.16816.F32.BF16 R48, R24.reuse, R16, R48 ;  /* 0x000000101830723c */ /* 0x042fec0000041830 */
[C---:B------:R-:W-:Y:S01]  /*2260*/  HMMA.16816.F32.BF16 R44, R24.reuse, R18, R44 ;  /* 0x00000012182c723c */ /* 0x040fe2000004182c */
[----:B------:R-:W1:Y:S05]  /*2270*/  LDSM.16.M88.4 R16, [R237+0xa800] ;  /* 0x00a80000ed10783b */ /* 0x000e6a0000000200 */
[C---:B------:R-:W-:Y:S06]  /*2280*/  HMMA.16816.F32.BF16 R40, R24.reuse, R80, R40 ;  /* 0x000000501828723c */ /* 0x040fec0000041828 */
[C---:B------:R-:W-:Y:S01]  /*2290*/  HMMA.16816.F32.BF16 R36, R24.reuse, R82, R36 ;  /* 0x000000521824723c */ /* 0x040fe20000041824 */
[----:B------:R-:W5:Y:S05]  /*22a0*/  LDSM.16.M88.4 R80, [R237+0xb000] ;  /* 0x00b00000ed50783b */ /* 0x000f6a0000000200 */
[C---:B------:R-:W-:Y:S06]  /*22b0*/  HMMA.16816.F32.BF16 R32, R24.reuse, R76, R32 ;  /* 0x0000004c1820723c */ /* 0x040fec0000041820 */
[----:B------:R-:W-:Y:S01]  /*22c0*/  HMMA.16816.F32.BF16 R28, R24, R78, R28 ;  /* 0x0000004e181c723c */ /* 0x000fe2000004181c */
[----:B------:R-:W5:Y:S04]  /*22d0*/  LDSM.16.M88.4 R76, [R237+0xb800] ;  /* 0x00b80000ed4c783b */ /* 0x000f680000000200 */
[----:B------:R-:W-:Y:S01]  /*22e0*/  LDSM.16.M88.4 R24, [R235+0x2000] ;  /* 0x00200000eb18783b */ /* 0x000fe20000000200 */
[C---:B------:R-:W-:Y:S06]  /*22f0*/  HMMA.16816.F32.BF16 R12, R72.reuse, R68, R12 ;  /* 0x00000044480c723c */ /* 0x040fec000004180c */
[C---:B------:R-:W-:Y:S01]  /*2300*/  HMMA.16816.F32.BF16 R68, R72.reuse, R70, R56 ;  /* 0x000000464844723c */ /* 0x040fe20000041838 */
[----:B------:R-:W5:Y:S05]  /*2310*/  LDSM.16.M88.4 R56, [R236+0x2000] ;  /* 0x00200000ec38783b */ /* 0x000f6a0000000200 */
[C---:B---3--:R-:W-:Y:S06]  /*2320*/  HMMA.16816.F32.BF16 R48, R72.reuse, R52, R48 ;  /* 0x000000344830723c */ /* 0x048fec0000041830 */
[C---:B------:R-:W-:Y:S01]  /*2330*/  HMMA.16816.F32.BF16 R44, R72.reuse, R54, R44 ;  /* 0x00000036482c723c */ /* 0x040fe2000004182c */
[----:B------:R-:W3:Y:S05]  /*2340*/  LDSM.16.M88.4 R52, [R235+0x2800] ;  /* 0x00280000eb34783b */ /* 0x000eea0000000200 */
[C---:B----4-:R-:W-:Y:S06]  /*2350*/  HMMA.16816.F32.BF16 R40, R72.reuse, R64, R40 ;  /* 0x000000404828723c */ /* 0x050fec0000041828 */
[C---:B------:R-:W-:Y:S01]  /*2360*/  HMMA.16816.F32.BF16 R36, R72.reuse, R66, R36 ;  /* 0x000000424824723c */ /* 0x040fe20000041824 */
[----:B------:R-:W-:Y:S05]  /*2370*/  LDSM.16.M88.4 R64, [R235+0x3800] ;  /* 0x00380000eb40783b */ /* 0x000fea0000000200 */
[C---:B------:R-:W-:Y:S06]  /*2380*/  HMMA.16816.F32.BF16 R32, R72.reuse, R60, R32 ;  /* 0x0000003c4820723c */ /* 0x040fec0000041820 */
[----:B------:R-:W-:Y:S01]  /*2390*/  HMMA.16816.F32.BF16 R28, R72, R62, R28 ;  /* 0x0000003e481c723c */ /* 0x000fe2000004181c */
[----:B------:R-:W4:Y:S04]  /*23a0*/  LDSM.16.M88.4 R72, [R235+0x3000] ;  /* 0x00300000eb48783b */ /* 0x000f280000000200 */
[----:B------:R-:W-:Y:S01]  /*23b0*/  LDSM.16.M88.4 R60, [R234+0x2000] ;  /* 0x00200000ea3c783b */ /* 0x000fe20000000200 */
[C---:B--2---:R-:W-:Y:S06]  /*23c0*/  HMMA.16816.F32.BF16 R12, R20.reuse, R8, R12 ;  /* 0x00000008140c723c */ /* 0x044fec000004180c */
[C---:B------:R-:W-:Y:S01]  /*23d0*/  HMMA.16816.F32.BF16 R68, R20.reuse, R10, R68 ;  /* 0x0000000a1444723c */ /* 0x040fe20000041844 */
[----:B------:R-:W2:Y:S05]  /*23e0*/  LDSM.16.M88.4 R8, [R231+0xa000] ;  /* 0x00a00000e708783b */ /* 0x000eaa0000000200 */
[C---:B-1----:R-:W-:Y:S06]  /*23f0*/  HMMA.16816.F32.BF16 R48, R20.reuse, R16, R48 ;  /* 0x000000101430723c */ /* 0x042fec0000041830 */
[C---:B------:R-:W-:Y:S01]  /*2400*/  HMMA.16816.F32.BF16 R44, R20.reuse, R18, R44 ;  /* 0x00000012142c723c */ /* 0x040fe2000004182c */
[----:B------:R-:W1:Y:S05]  /*2410*/  LDSM.16.M88.4 R16, [R231+0xa800] ;  /* 0x00a80000e710783b */ /* 0x000e6a0000000200 */
[C---:B-----5:R-:W-:Y:S06]  /*2420*/  HMMA.16816.F32.BF16 R40, R20.reuse, R80, R40 ;  /* 0x000000501428723c */ /* 0x060fec0000041828 */
        /* <DEDUP_REMOVED lines=14> */
[----:B------:R-:W4:Y:S05]  /*2510*/  LDSM.16.M88.4 R72, [R224+0x3000] ;  /* 0x00300000e048783b */ /* 0x000f2a0000000200 */
        /* <DEDUP_REMOVED lines=22> */
[----:B------:R-:W-:Y:S05]  /*2680*/  LDSM.16.M88.4 R52, [R234+0x4000] ;  /* 0x00400000ea34783b */ /* 0x000fea0000000200 */
[C---:B----4-:R-:W-:Y:S06]  /*2690*/  HMMA.16816.F32.BF16 R40, R24.reuse, R72, R40 ;  /* 0x000000481828723c */ /* 0x050fec0000041828 */
[C---:B------:R-:W-:Y:S01]  /*26a0*/  HMMA.16816.F32.BF16 R36, R24.reuse, R74, R36 ;  /* 0x0000004a1824723c */ /* 0x040fe20000041824 */
[----:B------:R-:W-:Y:S05]  /*26b0*/  LDSM.16.M88.4 R72, [R235+0x5000] ;  /* 0x00500000eb48783b */ /* 0x000fea0000000200 */
[C---:B------:R-:W-:Y:S06]  /*26c0*/  HMMA.16816.F32.BF16 R32, R24.reuse, R64, R32 ;  /* 0x000000401820723c */ /* 0x040fec0000041820 */
[----:B------:R-:W-:Y:S01]  /*26d0*/  HMMA.16816.F32.BF16 R28, R24, R66, R28 ;  /* 0x00000042181c723c */ /* 0x000fe2000004181c */
[----:B------:R-:W3:Y:S04]  /*26e0*/  LDSM.16.M88.4 R24, [R235+0x4800] ;  /* 0x00480000eb18783b */ /* 0x000ee80000000200 */
[----:B------:R-:W4:Y:S01]  /*26f0*/  LDSM.16.M88.4 R64, [R235+0x5800] ;  /* 0x00580000eb40783b */ /* 0x000f220000000200 */
        /* <DEDUP_REMOVED lines=19> */
[C---:B------:R-:W-:Y:S06]  /*2830*/  HMMA.16816.F32.BF16 R40, R60.reuse, R72, R40 ;  /* 0x000000483c28723c */ /* 0x040fec0000041828 */
[C---:B------:R-:W-:Y:S01]  /*2840*/  HMMA.16816.F32.BF16 R36, R60.reuse, R74, R36 ;  /* 0x0000004a3c24723c */ /* 0x040fe20000041824 */
[----:B------:R-:W3:Y:S05]  /*2850*/  LDSM.16.M88.4 R72, [R224+0x5000] ;  /* 0x00500000e048783b */ /* 0x000eea0000000200 */
[C---:B----4-:R-:W-:Y:S06]  /*2860*/  HMMA.16816.F32.BF16 R32, R60.reuse, R64, R32 ;  /* 0x000000403c20723c */ /* 0x050fec0000041820 */
        /* <DEDUP_REMOVED lines=14> */
[----:B------:R-:W-:Y:S04]  /*2950*/  LDSM.16.M88.4 R52, [R236+0x6000] ;  /* 0x00600000ec34783b */ /* 0x000fe80000000200 */
[----:B------:R-:W-:Y:S01]  /*2960*/  LDSM.16.M88.4 R76, [R237+0xf800] ;  /* 0x00f80000ed4c783b */ /* 0x000fe20000000200 */
[C---:B------:R-:W-:Y:S06]  /*2970*/  HMMA.16816.F32.BF16 R12, R56.reuse, R20, R12 ;  /* 0x00000014380c723c */ /* 0x040fec000004180c */
[C---:B------:R-:W-:Y:S01]  /*2980*/  HMMA.16816.F32.BF16 R68, R56.reuse, R22, R68 ;  /* 0x000000163844723c */ /* 0x040fe20000041844 */
[----:B------:R-:W5:Y:S05]  /*2990*/  LDSM.16.M88.4 R20, [R235+0x6000] ;  /* 0x00600000eb14783b */ /* 0x000f6a0000000200 */
[C---:B---3--:R-:W-:Y:S06]  /*29a0*/  HMMA.16816.F32.BF16 R48, R56.reuse, R24, R48 ;  /* 0x000000183830723c */ /* 0x048fec0000041830 */
[C---:B------:R-:W-:Y:S01]  /*29b0*/  HMMA.16816.F32.BF16 R44, R56.reuse, R26, R44 ;  /* 0x0000001a382c723c */ /* 0x040fe2000004182c */
[----:B------:R-:W-:Y:S05]  /*29c0*/  LDSM.16.M88.4 R24, [R235+0x7000] ;  /* 0x00700000eb18783b */ /* 0x000fea0000000200 */
[C---:B------:R-:W-:Y:S06]  /*29d0*/  HMMA.16816.F32.BF16 R40, R56.reuse, R72, R40 ;  /* 0x000000483828723c */ /* 0x040fec0000041828 */
[C---:B------:R-:W-:Y:S01]  /*29e0*/  HMMA.16816.F32.BF16 R36, R56.reuse, R74, R36 ;  /* 0x0000004a3824723c */ /* 0x040fe20000041824 */
[----:B------:R-:W-:Y:S05]  /*29f0*/  LDSM.16.M88.4 R72, [R235+0x7800] ;  /* 0x00780000eb48783b */ /* 0x000fea0000000200 */
[C---:B----4-:R-:W-:Y:S06]  /*2a00*/  HMMA.16816.F32.BF16 R32, R56.reuse, R64, R32 ;  /* 0x000000403820723c */ /* 0x050fec0000041820 */
[----:B------:R-:W-:Y:S01]  /*2a10*/  HMMA.16816.F32.BF16 R28, R56, R66, R28 ;  /* 0x00000042381c723c */ /* 0x000fe2000004181c */
[----:B------:R-:W3:Y:S04]  /*2a20*/  LDSM.16.M88.4 R56, [R235+0x6800] ;  /* 0x00680000eb38783b */ /* 0x000ee80000000200 */
        /* <DEDUP_REMOVED lines=8> */
[----:B------:R-:W-:Y:S06]  /*2ab0*/  HMMA.16816.F32.BF16 R36, R60, R82, R36 ;  /* 0x000000523c24723c */ /* 0x000fec0000041824 */
[----:B------:R-:W-:Y:S06]  /*2ac0*/  HMMA.16816.F32.BF16 R12, R52, R20, R12 ;  /* 0x00000014340c723c */ /* 0x000fec000004180c */
[C---:B------:R-:W-:Y:S06]  /*2ad0*/  HMMA.16816.F32.BF16 R32, R60.reuse, R76, R32 ;  /* 0x0000004c3c20723c */ /* 0x040fec0000041820 */
[----:B------:R-:W-:Y:S01]  /*2ae0*/  HMMA.16816.F32.BF16 R60, R60, R78, R28 ;  /* 0x0000004e3c3c723c */ /* 0x000fe2000004181c */
[----:B------:R-:W-:Y:S05]  /*2af0*/  LDSM.16.M88.4 R28, [R231+0xf000] ;  /* 0x00f00000e71c783b */ /* 0x000fea0000000200 */
[C---:B------:R-:W-:Y:S01]  /*2b00*/  HMMA.16816.F32.BF16 R76, R52.reuse, R22, R68 ;  /* 0x00000016344c723c */ /* 0x040fe20000041844 */
[----:B------:R-:W-:Y:S04]  /*2b10*/  LDSM.16.M88.4 R68, [R233+0x6000] ;  /* 0x00600000e944783b */ /* 0x000fe80000000200 */
[----:B------:R-:W4:Y:S01]  /*2b20*/  LDSM.16.M88.4 R20, [R224+0x6000] ;  /* 0x00600000e014783b */ /* 0x000f220000000200 */
[C---:B---3--:R-:W-:Y:S06]  /*2b30*/  HMMA.16816.F32.BF16 R48, R52.reuse, R56, R48 ;  /* 0x000000383430723c */ /* 0x048fec0000041830 */
[C---:B------:R-:W-:Y:S06]  /*2b40*/  HMMA.16816.F32.BF16 R40, R52.reuse, R24, R40 ;  /* 0x000000183428723c */ /* 0x040fec0000041828 */
[----:B------:R-:W-:Y:S01]  /*2b50*/  HMMA.16816.F32.BF16 R36, R52, R26, R36 ;  /* 0x0000001a3424723c */ /* 0x000fe20000041824 */
[----:B------:R-:W3:Y:S05]  /*2b60*/  LDSM.16.M88.4 R24, [R224+0x6800] ;  /* 0x00680000e018783b */ /* 0x000eea0000000200 */
[----:B--2---:R-:W-:Y:S06]  /*2b70*/  HMMA.16816.F32.BF16 R12, R64, R8, R12 ;  /* 0x00000008400c723c */ /* 0x004fec000004180c */
[----:B------:R-:W-:Y:S01]  /*2b80*/  HMMA.16816.F32.BF16 R44, R52, R58, R44 ;  /* 0x0000003a342c723c */ /* 0x000fe2000004182c */
[----:B------:R-:W-:Y:S01]  /*2b90*/  LOP3.LUT R9, R4, 0x6, RZ, 0xc0, !PT ;  /* 0x0000000604097812 */ /* 0x000fe200078ec0ff */
[----:B------:R-:W-:-:S04]  /*2ba0*/  IMAD.U32 R4, RZ, RZ, UR13 ;  /* 0x0000000dff047e24 */ /* 0x000fc8000f8e00ff */
[----:B------:R-:W-:Y:S01]  /*2bb0*/  HMMA.16816.F32.BF16 R76, R64, R10, R76 ;  /* 0x0000000a404c723c */ /* 0x000fe2000004184c */
[----:B------:R-:W-:Y:S02]  /*2bc0*/  IMAD R4, R4, 0x40, R9 ;  /* 0x0000004004047824 */ /* 0x000fe400078e0209 */
[----:B------:R-:W-:Y:S02]  /*2bd0*/  LDSM.16.M88.4 R8, [R224+0x7000] ;  /* 0x00700000e008783b */ /* 0x000fe40000000200 */
[C---:B------:R-:W-:Y:S01]  /*2be0*/  VIADD R0, R4.reuse, 0x8 ;  /* 0x0000000804007836 */ /* 0x040fe20000000000 */
[C---:B------:R-:W-:Y:S01]  /*2bf0*/  HMMA.16816.F32.BF16 R32, R52.reuse, R72, R32 ;  /* 0x000000483420723c */ /* 0x040fe20000041820 */
[C---:B------:R-:W-:Y:S01]  /*2c00*/  VIADD R6, R4.reuse, 0x1 ;  /* 0x0000000104067836 */ /* 0x040fe20000000000 */
[----:B------:R-:W-:Y:S02]  /*2c10*/  ISETP.GE.AND P4, PT, R4, UR17, PT ;  /* 0x0000001104007c0c */ /* 0x000fe4000bf86270 */
[----:B------:R-:W-:Y:S01]  /*2c20*/  ISETP.GE.AND P2, PT, R0, UR17, PT ;  /* 0x0000001100007c0c */ /* 0x000fe2000bf46270 */
[----:B------:R-:W-:Y:S01]  /*2c30*/  VIADD R0, R4, 0x11 ;  /* 0x0000001104007836 */ /* 0x000fe20000000000 */
[----:B------:R-:W-:Y:S01]  /*2c40*/  HMMA.16816.F32.BF16 R60, R52, R74, R60 ;  /* 0x0000004a343c723c */ /* 0x000fe2000004183c */
[----:B------:R-:W2:Y:S01]  /*2c50*/  LDSM.16.M88.4 R52, [R231+0xf800] ;  /* 0x00f80000e734783b */ /* 0x000ea20000000200 */
[----:B------:R-:W-:Y:S01]  /*2c60*/  ISETP.GE.AND P3, PT, R6, UR17, PT ;  /* 0x0000001106007c0c */ /* 0x000fe2000bf66270 */
[----:B------:R-:W-:Y:S01]  /*2c70*/  VIADD R6, R4, 0x10 ;  /* 0x0000001004067836 */ /* 0x000fe20000000000 */
[----:B------:R-:W-:Y:S01]  /*2c80*/  ISETP.GE.AND P6, PT, R0, UR17, PT ;  /* 0x0000001100007c0c */ /* 0x000fe2000bfc6270 */
[----:B------:R-:W-:Y:S01]  /*2c90*/  VIADD R0, R4, 0x18 ;  /* 0x0000001804007836 */ /* 0x000fe20000000000 */
[----:B-1----:R-:W-:Y:S02]  /*2ca0*/  HMMA.16816.F32.BF16 R48, R64, R16, R48 ;  /* 0x000000104030723c */ /* 0x002fe40000041830 */
[----:B------:R-:W-:-:S02]  /*2cb0*/  ISETP.GE.AND P0, PT, R6, UR17, PT ;  /* 0x0000001106007c0c */ /* 0x000fc4000bf06270 */
[----:B------:R-:W-:Y:S01]  /*2cc0*/  ISETP.GE.AND P5, PT, R0, UR17, PT ;  /* 0x0000001100007c0c */ /* 0x000fe2000bfa6270 */
[C---:B------:R-:W-:Y:S01]  /*2cd0*/  VIADD R0, R4.reuse, 0x21 ;  /* 0x0000002104007836 */ /* 0x040fe20000000000 */
[----:B----4-:R-:W-:Y:S01]  /*2ce0*/  HMMA.16816.F32.BF16 R12, R68, R20, R12 ;  /* 0x00000014440c723c */ /* 0x010fe2000004180c */
[----:B------:R-:W-:-:S05]  /*2cf0*/  VIADD R16, R4, 0x9 ;  /* 0x0000000904107836 */ /* 0x000fca0000000000 */
[----:B------:R-:W-:Y:S01]  /*2d00*/  HMMA.16816.F32.BF16 R44, R64, R18, R44 ;  /* 0x00000012402c723c */ /* 0x000fe2000004182c */
[----:B------:R-:W-:Y:S01]  /*2d10*/  ISETP.GE.AND P1, PT, R16, UR17, PT ;  /* 0x0000001110007c0c */ /* 0x000fe2000bf26270 */
[----:B------:R-:W-:Y:S01]  /*2d20*/  VIADD R20, R4, 0x19 ;  /* 0x0000001904147836 */ /* 0x000fe20000000000 */
[----:B------:R-:W1:Y:S01]  /*2d30*/  LDSM.16.M88.4 R16, [R224+0x7800] ;  /* 0x00780000e010783b */ /* 0x000e620000000200 */
[----:B------:R-:W-:-:S04]  /*2d40*/  DEPBAR.LE SB0, 0x0 ;  /* 0x000080000000791a */ /* 0x000fc80000000000 */
[----:B------:R-:W-:Y:S06]  /*2d50*/  HMMA.16816.F32.BF16 R76, R68, R22, R76 ;  /* 0x00000016444c723c */ /* 0x000fec000004184c */
[----:B------:R-:W-:Y:S04]  /*2d60*/  HMMA.16816.F32.BF16 R40, R64, R28, R40 ;  /* 0x0000001c4028723c */ /* 0x000fe80000041828 */
[----:B------:R-:W-:Y:S01]  /*2d70*/  FSEL R21, R12, -INF , !P4 ;  /* 0xff8000000c157808 */ /* 0x000fe20006000000 */
[----:B------:R-:W-:Y:S01]  /*2d80*/  VIADD R12, R4, 0x20 ;  /* 0x00000020040c7836 */ /* 0x000fe20000000000 */
[----:B---3--:R-:W-:Y:S01]  /*2d90*/  HMMA.16816.F32.BF16 R48, R68, R24, R48 ;  /* 0x000000184430723c */ /* 0x008fe20000041830 */
[----:B------:R-:W-:-:S02]  /*2da0*/  FSEL R6, R14, -INF , !P4 ;  /* 0xff8000000e067808 */ /* 0x000fc40006000000 */
[----:B------:R-:W-:Y:S02]  /*2db0*/  ISETP.GE.AND P4, PT, R20, UR17, PT ;  /* 0x0000001114007c0c */ /* 0x000fe4000bf86270 */
[----:B------:R-:W-:Y:S01]  /*2dc0*/  FSEL R20, R15, -INF , !P3 ;  /* 0xff8000000f147808 */ /* 0x000fe20005800000 */
[C---:B------:R-:W-:Y:S01]  /*2dd0*/  HMMA.16816.F32.BF16 R36, R64.reuse, R30, R36 ;  /* 0x0000001e4024723c */ /* 0x040fe20000041824 */
[----:B------:R-:W-:Y:S02]  /*2de0*/  FSEL R23, R13, -INF , !P3 ;  /* 0xff8000000d177808 */ /* 0x000fe40005800000 */
[----:B------:R-:W-:Y:S01]  /*2df0*/  ISETP.GE.AND P3, PT, R12, UR17, PT ;  /* 0x000000110c007c0c */ /* 0x000fe2000bf66270 */
[----:B------:R-:W-:Y:S02]  /*2e00*/  VIADD R12, R4, 0x28 ;  /* 0x00000028040c7836 */ /* 0x000fe40000000000 */
[----:B--2---:R-:W-:Y:S01]  /*2e10*/  HMMA.16816.F32.BF16 R32, R64, R52, R32 ;  /* 0x000000344020723c */ /* 0x004fe20000041820 */
[----:B------:R-:W-:-:S02]  /*2e20*/  FSEL R78, R78, -INF , !P2 ;  /* 0xff8000004e4e7808 */ /* 0x000fc40005000000 */
[----:B------:R-:W-:Y:S02]  /*2e30*/  FSEL R25, R76, -INF , !P2 ;  /* 0xff8000004c197808 */ /* 0x000fe40005000000 */
[----:B------:R-:W-:Y:S01]  /*2e40*/  ISETP.GE.AND P2, PT, R0, UR17, PT ;  /* 0x0000001100007c0c */ /* 0x000fe2000bf46270 */
[C---:B------:R-:W-:Y:S01]  /*2e50*/  HMMA.16816.F32.BF16 R44, R68.reuse, R26, R44 ;  /* 0x0000001a442c723c */ /* 0x040fe2000004182c */
[----:B------:R-:W-:Y:S01]  /*2e60*/  VIADD R0, R4, 0x29 ;  /* 0x0000002904007836 */ /* 0x000fe20000000000 */
[----:B------:R-:W-:Y:S02]  /*2e70*/  FSEL R22, R79, -INF , !P1 ;  /* 0xff8000004f167808 */ /* 0x000fe40004800000 */
[----:B------:R-:W-:Y:S02]  /*2e80*/  FSEL R77, R77, -INF , !P1 ;  /* 0xff8000004d4d7808 */ /* 0x000fe40004800000 */
[----:B------:R-:W-:Y:S01]  /*2e90*/  ISETP.GE.AND P1, PT, R12, UR17, PT ;  /* 0x000000110c007c0c */ /* 0x000fe2000bf26270 */
[----:B------:R-:W-:Y:S01]  /*2ea0*/  HMMA.16816.F32.BF16 R40, R68, R8, R40 ;  /* 0x000000084428723c */ /* 0x000fe20000041828 */
[----:B------:R-:W-:-:S02]  /*2eb0*/  FSEL R12, R50, -INF , !P0 ;  /* 0xff800000320c7808 */ /* 0x000fc40004000000 */
[----:B------:R-:W-:Y:S02]  /*2ec0*/  FSEL R15, R48, -INF , !P0 ;  /* 0xff800000300f7808 */ /* 0x000fe40004000000 */
[----:B------:R-:W-:Y:S01]  /*2ed0*/  ISETP.GE.AND P0, PT, R0, UR17, PT ;  /* 0x0000001100007c0c */ /* 0x000fe2000bf06270 */
[----:B------:R-:W-:Y:S01]  /*2ee0*/  HMMA.16816.F32.BF16 R60, R64, R54, R60 ;  /* 0x00000036403c723c */ /* 0x000fe2000004183c */
[C---:B------:R-:W-:Y:S01]  /*2ef0*/  VIADD R8, R4.reuse, 0x30 ;  /* 0x0000003004087836 */ /* 0x040fe20000000000 */
[----:B------:R-:W-:Y:S01]  /*2f00*/  FMNMX.FTZ R0, R21, R23, !PT ;  /* 0x0000001715007209 */ /* 0x000fe20007810000 */
[----:B------:R-:W-:Y:S01]  /*2f10*/  VIADD R9, R4, 0x31 ;  /* 0x0000003104097836 */ /* 0x000fe20000000000 */
[----:B------:R-:W-:Y:S02]  /*2f20*/  FSEL R14, R51, -INF , !P6 ;  /* 0xff800000330e7808 */ /* 0x000fe40007000000 */
[----:B------:R-:W-:Y:S01]  /*2f30*/  FSEL R13, R49, -INF , !P6 ;  /* 0xff800000310d7808 */ /* 0x000fe20007000000 */
[----:B------:R-:W-:Y:S01]  /*2f40*/  HMMA.16816.F32.BF16 R36, R68, R10, R36 ;  /* 0x0000000a4424723c */ /* 0x000fe20000041824 */
[----:B------:R-:W-:-:S02]  /*2f50*/  ISETP.GE.AND P6, PT, R8, UR17, PT ;  /* 0x0000001108007c0c */ /* 0x000fc4000bfc6270 */
[----:B------:R-:W-:Y:S02]  /*2f60*/  FMNMX.FTZ R8, R25, R0, !PT ;  /* 0x0000000019087209 */ /* 0x000fe40007810000 */
[----:B------:R-:W-:Y:S01]  /*2f70*/  FSEL R0, R46, -INF , !P5 ;  /* 0xff8000002e007808 */ /* 0x000fe20006800000 */
[----:B-1----:R-:W-:Y:S01]  /*2f80*/  HMMA.16816.F32.BF16 R32, R68, R16, R32 ;  /* 0x000000104420723c */ /* 0x002fe20000041820 */
[----:B------:R-:W-:Y:S01]  /*2f90*/  FMNMX.FTZ R8, R77, R8, !PT ;  /* 0x000000084d087209 */ /* 0x000fe20007810000 */
[----:B------:R-:W-:Y:S01]  /*2fa0*/  VIADD R10, R4, 0x38 ;  /* 0x00000038040a7836 */ /* 0x000fe20000000000 */
[----:B------:R-:W-:Y:S01]  /*2fb0*/  FSEL R11, R44, -INF , !P5 ;  /* 0xff8000002c0b7808 */ /* 0x000fe20006800000 */
[----:B------:R-:W-:Y:S01]  /*2fc0*/  VIADD R4, R4, 0x39 ;  /* 0x0000003904047836 */ /* 0x000fe20000000000 */
[----:B------:R-:W-:Y:S02]  /*2fd0*/  ISETP.GE.AND P5, PT, R9, UR17, PT ;  /* 0x0000001109007c0c */ /* 0x000fe4000bfa6270 */
[----:B------:R-:W-:-:S02]  /*2fe0*/  FMNMX.FTZ R16, R15, R8, !PT ;  /* 0x000000080f107209 */ /* 0x000fc40007810000 */
[----:B------:R-:W-:Y:S02]  /*2ff0*/  FSEL R8, R47, -INF , !P4 ;  /* 0xff8000002f087808 */ /* 0x000fe40006000000 */
[----:B------:R-:W-:Y:S01]  /*3000*/  FSEL R9, R45, -INF , !P4 ;  /* 0xff8000002d097808 */ /* 0x000fe20006000000 */
[----:B------:R-:W-:Y:S01]  /*3010*/  HMMA.16816.F32.BF16 R60, R68, R18, R60 ;  /* 0x00000012443c723c */ /* 0x000fe2000004183c */
[----:B------:R-:W-:Y:S02]  /*3020*/  ISETP.GE.AND P4, PT, R10, UR17, PT ;  /* 0x000000110a007c0c */ /* 0x000fe4000bf86270 */
[----:B------:R-:W-:Y:S02]  /*3030*/  FMNMX.FTZ R10, R13, R16, !PT ;  /* 0x000000100d0a7209 */ /* 0x000fe40007810000 */
[----:B------:R-:W-:Y:S02]  /*3040*/  FMNMX.FTZ R17, R6, R20, !PT ;  /* 0x0000001406117209 */ /* 0x000fe40007810000 */
[----:B------:R-:W-:-:S02]  /*3050*/  FMNMX.FTZ R10, R11, R10, !PT ;  /* 0x0000000a0b0a7209 */ /* 0x000fc40007810000 */
[----:B------:R-:W-:Y:S02]  /*3060*/  FSEL R203, R40, -INF , !P3 ;  /* 0xff80000028cb7808 */ /* 0x000fe40005800000 */
[----:B------:R-:W-:Y:S02]  /*3070*/  FMNMX.FTZ R17, R78, R17, !PT ;  /* 0x000000114e117209 */ /* 0x000fe40007810000 */
[----:B------:R-:W-:Y:S02]  /*3080*/  FMNMX.FTZ R10, R9, R10, !PT ;  /* 0x0000000a090a7209 */ /* 0x000fe40007810000 */
[----:B------:R-:W-:Y:S02]  /*3090*/  FSEL R198, R42, -INF , !P3 ;  /* 0xff8000002ac67808 */ /* 0x000fe40005800000 */
[----:B------:R-:W-:Y:S02]  /*30a0*/  ISETP.GE.AND P3, PT, R4, UR17, PT ;  /* 0x0000001104007c0c */ /* 0x000fe4000bf66270 */
[----:B------:R-:W-:-:S02]  /*30b0*/  FSEL R197, R41, -INF , !P2 ;  /* 0xff80000029c57808 */ /* 0x000fc40005000000 */
[----:B------:R-:W-:Y:S02]  /*30c0*/  FMNMX.FTZ R17, R22, R17, !PT ;  /* 0x0000001116117209 */ /* 0x000fe40007810000 */
[----:B------:R-:W-:Y:S02]  /*30d0*/  FMNMX.FTZ R4, R203, R10, !PT ;  /* 0x0000000acb047209 */ /* 0x000fe40007810000 */
[----:B------:R-:W-:Y:S02]  /*30e0*/  FSEL R201, R36, -INF , !P1 ;  /* 0xff80000024c97808 */ /* 0x000fe40004800000 */
[----:B------:R-:W-:Y:S02]  /*30f0*/  FMNMX.FTZ R17, R12, R17, !PT ;  /* 0x000000110c117209 */ /* 0x000fe40007810000 */
[----:B------:R-:W-:Y:S02]  /*3100*/  FMNMX.FTZ R4, R197, R4, !PT ;  /* 0x00000004c5047209 */ /* 0x000fe40007810000 */
[----:B------:R-:W-:-:S02]  /*3110*/  FSEL R199, R37, -INF , !P0 ;  /* 0xff80000025c77808 */ /* 0x000fc40004000000 */
[----:B------:R-:W-:Y:S02]  /*3120*/  FMNMX.FTZ R17, R14, R17, !PT ;  /* 0x000000110e117209 */ /* 0x000fe40007810000 */
[----:B------:R-:W-:Y:S02]  /*3130*/  FMNMX.FTZ R4, R201, R4, !PT ;  /* 0x00000004c9047209 */ /* 0x000fe40007810000 */
[----:B------:R-:W-:Y:S02]  /*3140*/  FSEL R213, R32, -INF , !P6 ;  /* 0xff80000020d57808 */ /* 0x000fe40007000000 */
[----:B------:R-:W-:Y:S02]  /*3150*/  FMNMX.FTZ R17, R0, R17, !PT ;  /* 0x0000001100117209 */ /* 0x000fe40007810000 */
[----:B------:R-:W-:Y:S02]  /*3160*/  FMNMX.FTZ R4, R199, R4, !PT ;  /* 0x00000004c7047209 */ /* 0x000fe40007810000 */
[----:B------:R-:W-:-:S02]  /*3170*/  FSEL R212, R39, -INF , !P0 ;  /* 0xff80000027d47808 */ /* 0x000fc40004000000 */
[----:B------:R-:W-:Y:S02]  /*3180*/  PLOP3.LUT P0, PT, PT, PT, UP0, 0x80, 0x0 ;  /* 0x000000000000781c */ /* 0x000fe40003f0f008 */
[----:B------:R-:W-:Y:S02]  /*3190*/  FSEL R211, R33, -INF , !P5 ;  /* 0xff80000021d37808 */ /* 0x000fe40006800000 */
[----:B------:R-:W-:Y:S02]  /*31a0*/  FMNMX.FTZ R17, R8, R17, !PT ;  /* 0x0000001108117209 */ /* 0x000fe40007810000 */
[----:B------:R-:W-:Y:S02]  /*31b0*/  FMNMX.FTZ R4, R213, R4, !PT ;  /* 0x00000004d5047209 */ /* 0x000fe40007810000 */
[----:B------:R-:W-:Y:S02]  /*31c0*/  FSEL R214, R43, -INF , !P2 ;  /* 0xff8000002bd67808 */ /* 0x000fe40005000000 */
[----:B------:R-:W-:-:S02]  /*31d0*/  FSEL R209, R60, -INF , !P4 ;  /* 0xff8000003cd17808 */ /* 0x000fc40006000000 */
[----:B------:R-:W-:Y:S02]  /*31e0*/  FMNMX.FTZ R17, R198, R17, !PT ;  /* 0x00000011c6117209 */ /* 0x000fe40007810000 */
[----:B------:R-:W-:Y:S02]  /*31f0*/  FMNMX.FTZ R4, R211, R4, !PT ;  /* 0x00000004d3047209 */ /* 0x000fe40007810000 */
[----:B------:R-:W-:Y:S02]  /*3200*/  FSEL R200, R38, -INF , !P1 ;  /* 0xff80000026c87808 */ /* 0x000fe40004800000 */
[----:B------:R-:W-:Y:S02]  /*3210*/  FSEL R207, R61, -INF , !P3 ;  /* 0xff8000003dcf7808 */ /* 0x000fe40005800000 */
[----:B------:R-:W-:Y:S02]  /*3220*/  FMNMX.FTZ R17, R214, R17, !PT ;  /* 0x00000011d6117209 */ /* 0x000fe40007810000 */
[----:B------:R-:W-:-:S02]  /*3230*/  FMNMX.FTZ R4, R209, R4, !PT ;  /* 0x00000004d1047209 */ /* 0x000fc40007810000 */
[----:B------:R-:W-:Y:S02]  /*3240*/  FMNMX.FTZ R17, R200, R17, !PT ;  /* 0x00000011c8117209 */ /* 0x000fe40007810000 */
[----:B------:R-:W-:Y:S01]  /*3250*/  FMNMX.FTZ R4, R207, R4, !PT ;  /* 0x00000004cf047209 */ /* 0x000fe20007810000 */
[----:B------:R-:W-:Y:S06]  /*3260*/  BAR.SYNC.DEFER_BLOCKING 0x0 ;  /* 0x0000000000007b1d */ /* 0x000fec0000010000 */
[----:B------:R-:W-:Y:S05]  /*3270*/  @!P0 BRA `(.L_x_5) ;  /* 0x0000000000948947 */ /* 0x000fea0003800000 */
[----:B------:R-:W-:Y:S02]  /*3280*/  ULEA.HI.SX32 UR7, UR12, 0xfffffffe, 0x1a ;  /* 0xfffffffe0c077891 */ /* 0x000fe4000f8fd23f */
[----:B------:R-:W-:Y:S02]  /*3290*/  USHF.L.U32 UR13, UR10, 0x5, URZ ;  /* 0x000000050a0d7899 */ /* 0x000fe4000800063f */
[----:B------:R-:W-:Y:S02]  /*32a0*/  USHF.R.S32.HI UR6, URZ, 0x1f, UR7 ;  /* 0x0000001f3f067899 */ /* 0x000fe40008011407 */
[----:B------:R-:W-:Y:S01]  /*32b0*/  UIMAD UR23, UR23, UR7, URZ ;  /* 0x00000007171772a4 */ /* 0x000fe2000f8e023f */
[----:B------:R-:W-:Y:S01]  /*32c0*/  IMAD.WIDE.U32 R18, R3, UR7, R246 ;  /* 0x0000000703127c25 */ /* 0x000fe2000f8e00f6 */
[----:B------:R-:W-:Y:S02]  /*32d0*/  USHF.L.U64.HI UR10, UR10, 0x5, UR11 ;  /* 0x000000050a0a7899 */ /* 0x000fe4000801020b */
[----:B------:R-:W-:-:S03]  /*32e0*/  UIMAD UR23, UR6, UR24, UR23 ;  /* 0x00000018061772a4 */ /* 0x000fc6000f8e0217 */
[----:B------:R-:W-:Y:S02]  /*32f0*/  ULDC.64 UR6, c[0x0][0x218] ;  /* 0x0000860000067ab9 */ /* 0x000fe40000000a00 */
[----:B------:R-:W-:Y:S01]  /*3300*/  LEA R28, P2, R18, UR6, 0x1 ;  /* 0x00000006121c7c11 */ /* 0x000fe2000f8408ff */
[----:B------:R-:W-:-:S03]  /*3310*/  VIADD R3, R19, UR23 ;  /* 0x0000001713037c36 */ /* 0x000fc60008000000 */
[----:B------:R-:W-:Y:S02]  /*3320*/  IADD3 R26, P1, R28, UR13, RZ ;  /* 0x0000000d1c1a7c10 */ /* 0x000fe4000ff3e0ff */
[----:B------:R-:W-:Y:S02]  /*3330*/  LEA.HI.X R29, R18, UR7, R3, 0x1, P2 ;  /* 0x00000007121d7c11 */ /* 0x000fe400090f0c03 */
[----:B------:R-:W-:Y:S02]  /*3340*/  IADD3 R30, P2, R26, UR13, RZ ;  /* 0x0000000d1a1e7c10 */ /* 0x000fe4000ff5e0ff */
[----:B------:R-:W-:Y:S01]  /*3350*/  IADD3.X R27, R29, UR10, RZ, P1, !PT ;  /* 0x0000000a1d1b7c10 */ /* 0x000fe20008ffe4ff */
[----:B------:R-:W-:Y:S01]  /*3360*/  @!PT LDS RZ, [RZ] ;  /* 0x00000000fffff984 */ /* 0x000fe20000000800 */
[----:B------:R-:W-:Y:S01]  /*3370*/  @!PT LDS RZ, [RZ] ;  /* 0x00000000fffff984 */ /* 0x000fe20000000800 */
[----:B------:R-:W-:Y:S01]  /*3380*/  @!PT LDS RZ, [RZ] ;  /* 0x00000000fffff984 */ /* 0x000fe20000000800 */
[----:B------:R1:W-:Y:S01]  /*3390*/  LDGSTS.E.BYPASS.LTC128B.128 [R240+0x8000], desc[UR18][R28.64] ;  /* 0x080000001cf07fae */ /* 0x0003e2000b901d52 */
[----:B------:R-:W-:Y:S02]  /*33a0*/  IADD3 R18, P1, R30, UR13, RZ ;  /* 0x0000000d1e127c10 */ /* 0x000fe4000ff3e0ff */
[----:B------:R-:W-:Y:S01]  /*33b0*/  IADD3.X R31, R27, UR10, RZ, P2, !PT ;  /* 0x0000000a1b1f7c10 */ /* 0x000fe200097fe4ff */
[----:B------:R1:W-:Y:S03]  /*33c0*/  LDGSTS.E.BYPASS.LTC128B.128 [R240+0xa000], desc[UR18][R28.64+0x80] ;  /* 0x0a0000801cf07fae */ /* 0x0003e6000b901d52 */
[----:B------:R-:W-:Y:S01]  /*33d0*/  IADD3.X R19, R31, UR10, RZ, P1, !PT ;  /* 0x0000000a1f137c10 */ /* 0x000fe20008ffe4ff */
[----:B------:R1:W-:Y:S04]  /*33e0*/  LDGSTS.E.BYPASS.LTC128B.128 [R240+0xc000], desc[UR18][R28.64+0x100] ;  /* 0x0c0001001cf07fae */ /* 0x0003e8000b901d52 */
        /* <DEDUP_REMOVED lines=13> */
[----:B------:R-:W0:Y:S02]  /*34c0*/  LDGDEPBAR ;  /* 0x00000000000079af */ /* 0x000e240000000000 */
.L_x_5:
[----:B------:R-:W-:Y:S01]  /*34d0*/  FSEL R208, R34, -INF , !P6 ;  /* 0xff80000022d07808 */ /* 0x000fe20007000000 */
[----:B------:R-:W2:Y:S01]  /*34e0*/  SHFL.BFLY PT, R3, R4, 0x2, 0x1f ;  /* 0x0c401f0004037f89 */ /* 0x000ea200000e0000 */
[----:B------:R-:W-:Y:S01]  /*34f0*/  FMNMX.FTZ R17, R212, R17, !PT ;  /* 0x00000011d4117209 */ /* 0x000fe20007810000 */
[----:B------:R-:W-:Y:S01]  /*3500*/  ULDC UR6, c[0x0][0x2ec] ;  /* 0x0000bb0000067ab9 */ /* 0x000fe20000000800 */
[----:B------:R-:W-:Y:S02]  /*3510*/  FSEL R206, R35, -INF , !P5 ;  /* 0xff80000023ce7808 */ /* 0x000fe40006800000 */
[----:B------:R-:W-:Y:S02]  /*3520*/  FMNMX.FTZ R17, R208, R17, !PT ;  /* 0x00000011d0117209 */ /* 0x000fe40007810000 */
[----:B------:R-:W-:Y:S02]  /*3530*/  FSEL R204, R62, -INF , !P4 ;  /* 0xff8000003ecc7808 */ /* 0x000fe40006000000 */
[----:B------:R-:W-:-:S02]  /*3540*/  FMNMX.FTZ R17, R206, R17, !PT ;  /* 0x00000011ce117209 */ /* 0x000fc40007810000 */
[----:B------:R-:W-:Y:S02]  /*3550*/  FSEL R202, R63, -INF , !P3 ;  /* 0xff8000003fca7808 */ /* 0x000fe40005800000 */
[----:B------:R-:W-:Y:S02]  /*3560*/  FMNMX.FTZ R17, R204, R17, !PT ;  /* 0x00000011cc117209 */ /* 0x000fe40007810000 */
[----:B------:R-:W-:Y:S02]  /*3570*/  IADD3 R232, R85, R2, RZ ;  /* 0x0000000255e87210 */ /* 0x000fe40007ffe0ff */
[----:B-1----:R-:W-:Y:S02]  /*3580*/  FMNMX.FTZ R19, R202, R17, !PT ;  /* 0x00000011ca137209 */ /* 0x002fe40007810000 */
[----:B------:R-:W-:Y:S02]  /*3590*/  LEA R232, R232, UR4, 0x1 ;  /* 0x00000004e8e87c11 */ /* 0x000fe4000f8e08ff */
[----:B------:R-:W-:Y:S01]  /*35a0*/  IADD3 R227, R235, 0x800, RZ ;  /* 0x00000800ebe37810 */ /* 0x000fe20007ffe0ff */
[----:B------:R-:W1:Y:S01]  /*35b0*/  SHFL.BFLY PT, R10, R19, 0x2, 0x1f ;  /* 0x0c401f00130a7f89 */ /* 0x000e6200000e0000 */
[----:B------:R-:W-:-:S02]  /*35c0*/  LEA R229, R5, R232, 0x1 ;  /* 0x000000e805e57211 */ /* 0x000fc400078e08ff */
[----:B--2---:R-:W-:Y:S01]  /*35d0*/  FMNMX.FTZ R17, R4, R3, !PT ;  /* 0x0000000304117209 */ /* 0x004fe20007810000 */
[----:B------:R-:W-:Y:S01]  /*35e0*/  LDSM.16.MT88.4 R156, [R232+0x10000] ;  /* 0x01000000e89c783b */ /* 0x000fe20000004200 */
[----:B------:R-:W-:Y:S02]  /*35f0*/  LEA R230, R7, R232, 0x1 ;  /* 0x000000e807e67211 */ /* 0x000fe400078e08ff */
[----:B------:R-:W-:Y:S01]  /*3600*/  IADD3 R226, R235, 0x1000, RZ ;  /* 0x00001000ebe27810 */ /* 0x000fe20007ffe0ff */
[----:B------:R-:W2:Y:S01]  /*3610*/  SHFL.BFLY PT, R164, R17, 0x1, 0x1f ;  /* 0x0c201f0011a47f89 */ /* 0x000ea200000e0000 */
[----:B------:R-:W-:Y:S02]  /*3620*/  LEA R228, R5, R230, 0x1 ;  /* 0x000000e605e47211 */ /* 0x000fe400078e08ff */
[C---:B------:R-:W-:Y:S01]  /*3630*/  IADD3 R225, R235.reuse, 0x1800, RZ ;  /* 0x00001800ebe17810 */ /* 0x040fe20007ffe0ff */
[----:B------:R-:W-:Y:S01]  /*3640*/  LDSM.16.MT88.4 R48, [R229+0x10000] ;  /* 0x01000000e530783b */ /* 0x000fe20000004200 */
[----:B------:R-:W-:-:S02]  /*3650*/  IADD3 R223, R235, 0x2000, RZ ;  /* 0x00002000ebdf7810 */ /* 0x000fc40007ffe0ff */
[C---:B------:R-:W-:Y:S01]  /*3660*/  IADD3 R222, R235.reuse, 0x2800, RZ ;  /* 0x00002800ebde7810 */ /* 0x040fe20007ffe0ff */
[----:B------:R-:W-:Y:S01]  /*3670*/  LDSM.16.MT88.4 R80, [R229+0x12000] ;  /* 0x01200000e550783b */ /* 0x000fe20000004200 */
[C---:B------:R-:W-:Y:S02]  /*3680*/  IADD3 R221, R235.reuse, 0x3000, RZ ;  /* 0x00003000ebdd7810 */ /* 0x040fe40007ffe0ff */
[C---:B------:R-:W-:Y:S01]  /*3690*/  IADD3 R220, R235.reuse, 0x3800, RZ ;  /* 0x00003800ebdc7810 */ /* 0x040fe20007ffe0ff */
[----:B------:R-:W-:Y:S01]  /*36a0*/  LDSM.16.MT88.4 R104, [R230+0x14000] ;  /* 0x01400000e668783b */ /* 0x000fe20000004200 */
[C---:B------:R-:W-:Y:S02]  /*36b0*/  IADD3 R219, R235.reuse, 0x4000, RZ ;  /* 0x00004000ebdb7810 */ /* 0x040fe40007ffe0ff */
[----:B------:R-:W-:Y:S01]  /*36c0*/  IADD3 R218, R235, 0x4800, RZ ;  /* 0x00004800ebda7810 */ /* 0x000fe20007ffe0ff */
[----:B------:R-:W-:Y:S01]  /*36d0*/  LDSM.16.MT88.4 R40, [R230+0x10000] ;  /* 0x01000000e628783b */ /* 0x000fe20000004200 */
[----:B-1----:R-:W-:-:S02]  /*36e0*/  FMNMX.FTZ R4, R19, R10, !PT ;  /* 0x0000000a13047209 */ /* 0x002fc40007810000 */
[C---:B------:R-:W-:Y:S01]  /*36f0*/  IADD3 R217, R235.reuse, 0x5000, RZ ;  /* 0x00005000ebd97810 */ /* 0x040fe20007ffe0ff */
[----:B------:R-:W-:Y:S01]  /*3700*/  LDSM.16.MT88.4 R56, [R228+0x10000] ;  /* 0x01000000e438783b */ /* 0x000fe20000004200 */
[C---:B------:R-:W-:Y:S02]  /*3710*/  IADD3 R216, R235.reuse, 0x5800, RZ ;  /* 0x00005800ebd87810 */ /* 0x040fe40007ffe0ff */
[----:B------:R-:W-:Y:S01]  /*3720*/  IADD3 R215, R235, 0x6000, RZ ;  /* 0x00006000ebd77810 */ /* 0x000fe20007ffe0ff */
[----:B------:R-:W1:Y:S01]  /*3730*/  SHFL.BFLY PT, R3, R4, 0x1, 0x1f ;  /* 0x0c201f0004037f89 */ /* 0x000e6200000e0000 */
[----:B--2---:R-:W-:-:S03]  /*3740*/  FMNMX.FTZ R164, R17, R164, !PT ;  /* 0x000000a411a47209 */ /* 0x004fc60007810000 */
[----:B------:R-:W2:Y:S01]  /*3750*/  LDSM.16.MT88.4 R64, [R232+0x12000] ;  /* 0x01200000e840783b */ /* 0x000ea20000004200 */
[C---:B------:R-:W-:Y:S01]  /*3760*/  FSETP.NEU.FTZ.AND P1, PT, R164.reuse, -INF , PT ;  /* 0xff800000a400780b */ /* 0x040fe20003f3d000 */
[----:B------:R-:W-:Y:S02]  /*3770*/  FMUL.FTZ R210, R164, UR6 ;  /* 0x00000006a4d27c20 */ /* 0x000fe40008410000 */
[----:B------:R-:W3:Y:S03]  /*3780*/  LDSM.16.MT88.4 R72, [R230+0x12000] ;  /* 0x01200000e648783b */ /* 0x000ee60000004200 */
[----:B------:R-:W-:Y:S01]  /*3790*/  FSEL R210, R210, RZ, P1 ;  /* 0x000000ffd2d27208 */ /* 0x000fe20000800000 */
[----:B------:R-:W4:Y:S04]  /*37a0*/  LDSM.16.MT88.4 R88, [R228+0x12000] ;  /* 0x01200000e458783b */ /* 0x000f280000004200 */
[--C-:B------:R-:W-:Y:S01]  /*37b0*/  FFMA.FTZ R195, R21, UR6, -R210.reuse ;  /* 0x0000000615c37c23 */ /* 0x100fe200080108d2 */
[--C-:B------:R-:W-:Y:S01]  /*37c0*/  FFMA.FTZ R192, R23, UR6, -R210.reuse ;  /* 0x0000000617c07c23 */ /* 0x100fe200080108d2 */
[--C-:B------:R-:W-:Y:S01]  /*37d0*/  FFMA.FTZ R191, R25, UR6, -R210.reuse ;  /* 0x0000000619bf7c23 */ /* 0x100fe200080108d2 */
[--C-:B------:R-:W-:Y:S01]  /*37e0*/  FFMA.FTZ R186, R77, UR6, -R210.reuse ;  /* 0x000000064dba7c23 */ /* 0x100fe200080108d2 */
[----:B------:R-:W5:Y:S01]  /*37f0*/  LDSM.16.MT88.4 R96, [R232+0x14000] ;  /* 0x01400000e860783b */ /* 0x000f620000004200 */
[--C-:B------:R-:W-:Y:S01]  /*3800*/  FFMA.FTZ R187, R15, UR6, -R210.reuse ;  /* 0x000000060fbb7c23 */ /* 0x100fe200080108d2 */
[----:B------:R-:W-:Y:S01]  /*3810*/  MUFU.EX2 R195, R195 ;  /* 0x000000c300c37308 */ /* 0x000fe20000000800 */
[--C-:B------:R-:W-:Y:S01]  /*3820*/  FFMA.FTZ R184, R13, UR6, -R210.reuse ;  /* 0x000000060db87c23 */ /* 0x100fe200080108d2 */
[----:B-1----:R-:W-:Y:S01]  /*3830*/  FMNMX.FTZ R3, R4, R3, !PT ;  /* 0x0000000304037209 */ /* 0x002fe20007810000 */
[----:B------:R-:W1:Y:S01]  /*3840*/  LDSM.16.MT88.4 R112, [R229+0x14000] ;  /* 0x01400000e570783b */ /* 0x000e620000004200 */
[--C-:B------:R-:W-:Y:S01]  /*3850*/  FFMA.FTZ R167, R11, UR6, -R210.reuse ;  /* 0x000000060ba77c23 */ /* 0x100fe200080108d2 */
[--C-:B------:R-:W-:Y:S01]  /*3860*/  FFMA.FTZ R2, R9, UR6, -R210.reuse ;  /* 0x0000000609027c23 */ /* 0x100fe200080108d2 */
[C---:B------:R-:W-:Y:S01]  /*3870*/  FSETP.NEU.FTZ.AND P1, PT, R3.reuse, -INF , PT ;  /* 0xff8000000300780b */ /* 0x040fe20003f3d000 */
[----:B------:R-:W-:Y:S01]  /*3880*/  FMUL.FTZ R205, R3, UR6 ;  /* 0x0000000603cd7c20 */ /* 0x000fe20008410000 */
[----:B------:R-:W1:Y:S01]  /*3890*/  LDSM.16.MT88.4 R116, [R228+0x14000] ;  /* 0x01400000e474783b */ /* 0x000e620000004200 */
[----:B------:R-:W2:Y:S01]  /*38a0*/  MUFU.EX2 R192, R192 ;  /* 0x000000c000c07308 */ /* 0x000ea20000000800 */
[--C-:B------:R-:W-:Y:S01]  /*38b0*/  FFMA.FTZ R194, R203, UR6, -R210.reuse ;  /* 0x00000006cbc27c23 */ /* 0x100fe200080108d2 */
[--C-:B------:R-:W-:Y:S01]  /*38c0*/  FFMA.FTZ R196, R201, UR6, -R210.reuse ;  /* 0x00000006c9c47c23 */ /* 0x100fe200080108d2 */
[----:B------:R-:W-:Y:S01]  /*38d0*/  FSEL R205, R205, RZ, P1 ;  /* 0x000000ffcdcd7208 */ /* 0x000fe20000800000 */
[----:B------:R-:W1:Y:S01]  /*38e0*/  LDSM.16.MT88.4 R124, [R232+0x16000] ;  /* 0x01600000e87c783b */ /* 0x000e620000004200 */
[--C-:B------:R-:W-:Y:S01]  /*38f0*/  FFMA.FTZ R197, R197, UR6, -R210.reuse ;  /* 0x00000006c5c57c23 */ /* 0x100fe200080108d2 */
[--C-:B------:R-:W-:Y:S01]  /*3900*/  FFMA.FTZ R199, R199, UR6, -R210.reuse ;  /* 0x00000006c7c77c23 */ /* 0x100fe200080108d2 */
[----:B------:R-:W-:Y:S01]  /*3910*/  FFMA.FTZ R249, R207, UR6, -R210 ;  /* 0x00000006cff97c23 */ /* 0x000fe200080108d2 */
[--C-:B------:R-:W-:Y:S01]  /*3920*/  FFMA.FTZ R189, R6, UR6, -R205.reuse ;  /* 0x0000000606bd7c23 */ /* 0x100fe200080108cd */
[--C-:B------:R-:W-:Y:S01]  /*3930*/  FFMA.FTZ R190, R20, UR6, -R205.reuse ;  /* 0x0000000614be7c23 */ /* 0x100fe200080108cd */
[--C-:B------:R-:W-:Y:S01]  /*3940*/  FFMA.FTZ R193, R78, UR6, -R205.reuse ;  /* 0x000000064ec17c23 */ /* 0x100fe200080108cd */
[--C-:B------:R-:W-:Y:S01]  /*3950*/  FFMA.FTZ R188, R22, UR6, -R205.reuse ;  /* 0x0000000616bc7c23 */ /* 0x100fe200080108cd */
[----:B------:R-:W1:Y:S01]  /*3960*/  LDSM.16.MT88.4 R132, [R230+0x16000] ;  /* 0x01600000e684783b */ /* 0x000e620000004200 */
[----:B------:R-:W-:Y:S01]  /*3970*/  MUFU.EX2 R191, R191 ;  /* 0x000000bf00bf7308 */ /* 0x000fe20000000800 */
[--C-:B------:R-:W-:Y:S01]  /*3980*/  FFMA.FTZ R185, R12, UR6, -R205.reuse ;  /* 0x000000060cb97c23 */ /* 0x100fe200080108cd */
[--C-:B------:R-:W-:Y:S01]  /*3990*/  FFMA.FTZ R166, R14, UR6, -R205.reuse ;  /* 0x000000060ea67c23 */ /* 0x100fe200080108cd */
[----:B------:R-:W1:Y:S01]  /*39a0*/  LDSM.16.MT88.4 R140, [R229+0x16000] ;  /* 0x01600000e58c783b */ /* 0x000e620000004200 */
[--C-:B------:R-:W-:Y:S01]  /*39b0*/  FFMA.FTZ R165, R0, UR6, -R205.reuse ;  /* 0x0000000600a57c23 */ /* 0x100fe200080108cd */
[--C-:B------:R-:W-:Y:S01]  /*39c0*/  FFMA.FTZ R0, R8, UR6, -R205.reuse ;  /* 0x0000000608007c23 */ /* 0x100fe200080108cd */
[----:B--2---:R-:W-:Y:S01]  /*39d0*/  F2FP.BF16.F32.PACK_AB R148, R192, R195 ;  /* 0x000000c3c094723e */ /* 0x004fe200000010ff */
[----:B------:R-:W2:Y:S01]  /*39e0*/  LDSM.16.MT88.4 R4, [R228+0x16000] ;  /* 0x01600000e404783b */ /* 0x000ea20000004200 */
[----:B------:R-:W3:Y:S01]  /*39f0*/  MUFU.EX2 R186, R186 ;  /* 0x000000ba00ba7308 */ /* 0x000ee20000000800 */
[--C-:B------:R-:W-:Y:S01]  /*3a00*/  FFMA.FTZ R198, R198, UR6, -R205.reuse ;  /* 0x00000006c6c67c23 */ /* 0x100fe200080108cd */
[--C-:B------:R-:W-:Y:S01]  /*3a10*/  FFMA.FTZ R201, R214, UR6, -R205.reuse ;  /* 0x00000006d6c97c23 */ /* 0x100fe200080108cd */
[----:B------:R-:W2:Y:S01]  /*3a20*/  LDSM.16.MT88.4 R12, [R229+0x10800] ;  /* 0x01080000e50c783b */ /* 0x000ea20000004200 */
[--C-:B------:R-:W-:Y:S01]  /*3a30*/  FFMA.FTZ R200, R200, UR6, -R205.reuse ;  /* 0x00000006c8c87c23 */ /* 0x100fe200080108cd */
[----:B------:R-:W-:Y:S01]  /*3a40*/  FFMA.FTZ R203, R212, UR6, -R205 ;  /* 0x00000006d4cb7c23 */ /* 0x000fe200080108cd */
[----:B------:R-:W-:Y:S01]  /*3a50*/  FADD.FTZ R192, R195, R192 ;  /* 0x000000c0c3c07221 */ /* 0x000fe20000010000 */
[----:B------:R-:W2:Y:S01]  /*3a60*/  LDSM.16.MT88.4 R20, [R229+0x12800] ;  /* 0x01280000e514783b */ /* 0x000ea20000004200 */
[----:B------:R-:W-:Y:S01]  /*3a70*/  MUFU.EX2 R189, R189 ;  /* 0x000000bd00bd7308 */ /* 0x000fe20000000800 */
[----:B------:R-:W-:-:S02]  /*3a80*/  IADD3 R214, R235, 0x6800, RZ ;  /* 0x00006800ebd67810 */ /* 0x000fc40007ffe0ff */
[----:B------:R-:W2:Y:S01]  /*3a90*/  LDSM.16.MT88.4 R8, [R230+0x14800] ;  /* 0x01480000e608783b */ /* 0x000ea20000004200 */
[----:B------:R-:W-:-:S03]  /*3aa0*/  IADD3 R212, R235, 0x7800, RZ ;  /* 0x00007800ebd47810 */ /* 0x000fc60007ffe0ff */
[----:B------:R-:W2:Y:S01]  /*3ab0*/  LDSM.16.MT88.4 R16, [R229+0x14800] ;  /* 0x01480000e510783b */ /* 0x000ea20000004200 */
[----:B------:R-:W4:Y:S01]  /*3ac0*/  MUFU.EX2 R190, R190 ;  /* 0x000000be00be7308 */ /* 0x000f220000000800 */
[C---:B---3--:R-:W-:Y:S01]  /*3ad0*/  F2FP.BF16.F32.PACK_AB R150, R186.reuse, R191 ;  /* 0x000000bfba96723e */ /* 0x048fe200000010ff */
[----:B------:R-:W-:Y:S01]  /*3ae0*/  FADD.FTZ R191, R191, R192 ;  /* 0x000000c0bfbf7221 */ /* 0x000fe20000010000 */
[----:B------:R-:W-:Y:S03]  /*3af0*/  LDSM.16.MT88.4 R32, [R230+0x12800] ;  /* 0x01280000e620783b */ /* 0x000fe60000004200 */
[----:B------:R-:W-:Y:S01]  /*3b00*/  FADD.FTZ R186, R186, R191 ;  /* 0x000000bfbaba7221 */ /* 0x000fe20000010000 */
[----:B------:R-:W-:Y:S01]  /*3b10*/  LDSM.16.MT88.4 R24, [R232+0x14800] ;  /* 0x01480000e818783b */ /* 0x000fe20000004200 */
[----:B------:R-:W-:Y:S03]  /*3b20*/  MUFU.EX2 R193, R193 ;  /* 0x000000c100c17308 */ /* 0x000fe60000000800 */
[----:B------:R-:W-:Y:S04]  /*3b30*/  LDSM.16.MT88.4 R180, [R232+0x10800] ;  /* 0x01080000e8b4783b */ /* 0x000fe80000004200 */
[----:B------:R-:W-:Y:S01]  /*3b40*/  LDSM.16.MT88.4 R176, [R230+0x10800] ;  /* 0x01080000e6b0783b */ /* 0x000fe20000004200 */
[----:B------:R-:W3:Y:S01]  /*3b50*/  MUFU.EX2 R188, R188 ;  /* 0x000000bc00bc7308 */ /* 0x000ee20000000800 */
[----:B----4-:R-:W-:Y:S01]  /*3b60*/  F2FP.BF16.F32.PACK_AB R149, R190, R189 ;  /* 0x000000bdbe95723e */ /* 0x010fe200000010ff */
[----:B------:R-:W-:Y:S01]  /*3b70*/  FADD.FTZ R190, R189, R190 ;  /* 0x000000bebdbe7221 */ /* 0x000fe20000010000 */
[----:B------:R-:W-:Y:S04]  /*3b80*/  LDSM.16.MT88.4 R172, [R228+0x10800] ;  /* 0x01080000e4ac783b */ /* 0x000fe80000004200 */
[----:B------:R-:W-:Y:S01]  /*3b90*/  LDSM.16.MT88.4 R168, [R232+0x12800] ;  /* 0x01280000e8a8783b */ /* 0x000fe20000004200 */
[----:B------:R-:W-:Y:S03]  /*3ba0*/  MUFU.EX2 R187, R187 ;  /* 0x000000bb00bb7308 */ /* 0x000fe60000000800 */
[----:B------:R-:W-:Y:S05]  /*3bb0*/  LDSM.16.MT88.4 R28, [R228+0x12800] ;  /* 0x01280000e41c783b */ /* 0x000fea0000004200 */
[----:B------:R-:W4:Y:S01]  /*3bc0*/  MUFU.EX2 R184, R184 ;  /* 0x000000b800b87308 */ /* 0x000f220000000800 */
[----:B---3--:R-:W-:Y:S01]  /*3bd0*/  F2FP.BF16.F32.PACK_AB R151, R188, R193 ;  /* 0x000000c1bc97723e */ /* 0x008fe200000010ff */
[----:B------:R-:W-:-:S04]  /*3be0*/  FADD.FTZ R193, R193, R190 ;  /* 0x000000bec1c17221 */ /* 0x000fc80000010000 */
[----:B------:R-:W-:Y:S02]  /*3bf0*/  FADD.FTZ R188, R188, R193 ;  /* 0x000000c1bcbc7221 */ /* 0x000fe40000010000 */
[C---:B------:R-:W-:Y:S01]  /*3c00*/  HMMA.16816.F32.BF16 R44, R148.reuse, R48, RZ ;  /* 0x00000030942c723c */ /* 0x040fe200000418ff */
[----:B------:R-:W-:Y:S05]  /*3c10*/  MUFU.EX2 R167, R167 ;  /* 0x000000a700a77308 */ /* 0x000fea0000000800 */
[C---:B------:R-:W-:Y:S03]  /*3c20*/  HMMA.16816.F32.BF16 R48, R148.reuse, R50, RZ ;  /* 0x000000329430723c */ /* 0x040fe600000418ff */
[----:B------:R-:W-:Y:S03]  /*3c30*/  MUFU.EX2 R2, R2 ;  /* 0x0000000200027308 */ /* 0x000fe60000000800 */
[C---:B------:R-:W-:Y:S05]  /*3c40*/  HMMA.16816.F32.BF16 R76, R148.reuse, R80, RZ ;  /* 0x00000050944c723c */ /* 0x040fea00000418ff */
[----:B------:R-:W-:Y:S01]  /*3c50*/  MUFU.EX2 R185, R185 ;  /* 0x000000b900b97308 */ /* 0x000fe20000000800 */
[C---:B------:R-:W-:Y:S06]  /*3c60*/  HMMA.16816.F32.BF16 R100, R148.reuse, R104, RZ ;  /* 0x000000689464723c */ /* 0x040fec00000418ff */
[C---:B------:R-:W-:Y:S01]  /*3c70*/  HMMA.16816.F32.BF16 R80, R148.reuse, R82, RZ ;  /* 0x000000529450723c */ /* 0x040fe200000418ff */
[----:B------:R-:W3:Y:S05]  /*3c80*/  MUFU.EX2 R166, R166 ;  /* 0x000000a600a67308 */ /* 0x000eea0000000800 */
[C---:B------:R-:W-:Y:S03]  /*3c90*/  HMMA.16816.F32.BF16 R104, R148.reuse, R106, RZ ;  /* 0x0000006a9468723c */ /* 0x040fe600000418ff */
[----:B------:R-:W-:Y:S03]  /*3ca0*/  MUFU.EX2 R165, R165 ;  /* 0x000000a500a57308 */ /* 0x000fe60000000800 */
[C---:B------:R-:W-:Y:S05]  /*3cb0*/  HMMA.16816.F32.BF16 R160, R148.reuse, R156, RZ ;  /* 0x0000009c94a0723c */ /* 0x040fea00000418ff */
[----:B------:R-:W3:Y:S01]  /*3cc0*/  MUFU.EX2 R0, R0 ;  /* 0x0000000000007308 */ /* 0x000ee20000000800 */
[C---:B------:R-:W-:Y:S06]  /*3cd0*/  HMMA.16816.F32.BF16 R36, R148.reuse, R40, RZ ;  /* 0x000000289424723c */ /* 0x040fec00000418ff */
[C---:B------:R-:W-:Y:S01]  /*3ce0*/  HMMA.16816.F32.BF16 R52, R148.reuse, R56, RZ ;  /* 0x000000389434723c */ /* 0x040fe200000418ff */
[----:B------:R-:W-:Y:S05]  /*3cf0*/  MUFU.EX2 R194, R194 ;  /* 0x000000c200c27308 */ /* 0x000fea0000000800 */
[C---:B------:R-:W-:Y:S03]  /*3d00*/  HMMA.16816.F32.BF16 R60, R148.reuse, R64, RZ ;  /* 0x00000040943c723c */ /* 0x040fe600000418ff */
[----:B------:R-:W3:Y:S03]  /*3d10*/  MUFU.EX2 R197, R197 ;  /* 0x000000c500c57308 */ /* 0x000ee60000000800 */
[C---:B------:R-:W-:Y:S05]  /*3d20*/  HMMA.16816.F32.BF16 R68, R148.reuse, R72, RZ ;  /* 0x000000489444723c */ /* 0x040fea00000418ff */
[----:B------:R-:W-:Y:S01]  /*3d30*/  MUFU.EX2 R196, R196 ;  /* 0x000000c400c47308 */ /* 0x000fe20000000800 */
[C---:B------:R-:W-:Y:S06]  /*3d40*/  HMMA.16816.F32.BF16 R84, R148.reuse, R88, RZ ;  /* 0x000000589454723c */ /* 0x040fec00000418ff */
[C---:B-----5:R-:W-:Y:S01]  /*3d50*/  HMMA.16816.F32.BF16 R92, R148.reuse, R96, RZ ;  /* 0x00000060945c723c */ /* 0x060fe200000418ff */
[----:B------:R-:W-:Y:S05]  /*3d60*/  MUFU.EX2 R199, R199 ;  /* 0x000000c700c77308 */ /* 0x000fea0000000800 */
[C---:B-1----:R-:W-:Y:S03]  /*3d70*/  HMMA.16816.F32.BF16 R108, R148.reuse, R112, RZ ;  /* 0x00000070946c723c */ /* 0x042fe600000418ff */
[----:B------:R-:W-:Y:S03]  /*3d80*/  MUFU.EX2 R198, R198 ;  /* 0x000000c600c67308 */ /* 0x000fe60000000800 */
[C---:B------:R-:W-:Y:S05]  /*3d90*/  HMMA.16816.F32.BF16 R152, R148.reuse, R116, RZ ;  /* 0x000000749498723c */ /* 0x040fea00000418ff */
[----:B------:R-:W1:Y:S01]  /*3da0*/  MUFU.EX2 R201, R201 ;  /* 0x000000c900c97308 */ /* 0x000e620000000800 */
[C---:B------:R-:W-:Y:S06]  /*3db0*/  HMMA.16816.F32.BF16 R120, R148.reuse, R124, RZ ;  /* 0x0000007c9478723c */ /* 0x040fec00000418ff */
[C---:B------:R-:W-:Y:S01]  /*3dc0*/  HMMA.16816.F32.BF16 R128, R148.reuse, R132, RZ ;  /* 0x000000849480723c */ /* 0x040fe200000418ff */
[----:B------:R-:W-:Y:S05]  /*3dd0*/  MUFU.EX2 R200, R200 ;  /* 0x000000c800c87308 */ /* 0x000fea0000000800 */
[C---:B------:R-:W-:Y:S03]  /*3de0*/  HMMA.16816.F32.BF16 R136, R148.reuse, R140, RZ ;  /* 0x0000008c9488723c */ /* 0x040fe600000418ff */
[----:B------:R-:W5:Y:S03]  /*3df0*/  MUFU.EX2 R203, R203 ;  /* 0x000000cb00cb7308 */ /* 0x000f660000000800 */
[C---:B------:R-:W-:Y:S05]  /*3e00*/  HMMA.16816.F32.BF16 R156, R148.reuse, R158, RZ ;  /* 0x0000009e949c723c */ /* 0x040fea00000418ff */
[----:B------:R-:W-:Y:S01]  /*3e10*/  MUFU.EX2 R249, R249 ;  /* 0x000000f900f97308 */ /* 0x000fe20000000800 */
[C---:B------:R-:W-:Y:S06]  /*3e20*/  HMMA.16816.F32.BF16 R40, R148.reuse, R42, RZ ;  /* 0x0000002a9428723c */ /* 0x040fec00000418ff */
        /* <DEDUP_REMOVED lines=10> */
[C---:B--2---:R-:W-:Y:S06]  /*3ed0*/  HMMA.16816.F32.BF16 R144, R148.reuse, R4, RZ ;  /* 0x000000049490723c */ /* 0x044fec00000418ff */
[----:B------:R-:W-:Y:S01]  /*3ee0*/  HMMA.16816.F32.BF16 R148, R148, R6, RZ ;  /* 0x000000069494723c */ /* 0x000fe200000418ff */
[----:B----4-:R-:W-:Y:S01]  /*3ef0*/  F2FP.BF16.F32.PACK_AB R4, R184, R187 ;  /* 0x000000bbb804723e */ /* 0x010fe200000010ff */
[----:B------:R-:W-:Y:S01]  /*3f00*/  FADD.FTZ R187, R187, R186 ;  /* 0x000000babbbb7221 */ /* 0x000fe20000010000 */
[----:B---3--:R-:W-:Y:S01]  /*3f10*/  F2FP.BF16.F32.PACK_AB R5, R166, R185 ;  /* 0x000000b9a605723e */ /* 0x008fe200000010ff */
[----:B------:R-:W-:-:S02]  /*3f20*/  FADD.FTZ R185, R185, R188 ;  /* 0x000000bcb9b97221 */ /* 0x000fc40000010000 */
[----:B------:R-:W-:Y:S01]  /*3f30*/  FADD.FTZ R184, R184, R187 ;  /* 0x000000bbb8b87221 */ /* 0x000fe20000010000 */
[----:B------:R-:W-:Y:S01]  /*3f40*/  F2FP.BF16.F32.PACK_AB R6, R2, R167 ;  /* 0x000000a70206723e */ /* 0x000fe200000010ff */
[----:B------:R-:W-:Y:S01]  /*3f50*/  FADD.FTZ R166, R166, R185 ;  /* 0x000000b9a6a67221 */ /* 0x000fe20000010000 */
[----:B------:R-:W-:Y:S01]  /*3f60*/  F2FP.BF16.F32.PACK_AB R7, R0, R165 ;  /* 0x000000a50007723e */ /* 0x000fe200000010ff */
[----:B------:R-:W-:Y:S02]  /*3f70*/  FADD.FTZ R167, R167, R184 ;  /* 0x000000b8a7a77221 */ /* 0x000fe40000010000 */
[----:B------:R-:W-:Y:S02]  /*3f80*/  FADD.FTZ R165, R165, R166 ;  /* 0x000000a6a5a57221 */ /* 0x000fe40000010000 */
[----:B------:R-:W-:Y:S02]  /*3f90*/  FADD.FTZ R167, R2, R167 ;  /* 0x000000a702a77221 */ /* 0x000fe40000010000 */
[----:B------:R-:W-:Y:S01]  /*3fa0*/  HMMA.16816.F32.BF16 R44, R4, R12, R44 ;  /* 0x0000000c042c723c */ /* 0x000fe2000004182c */
[----:B------:R-:W-:-:S05]  /*3fb0*/  FADD.FTZ R165, R0, R165 ;  /* 0x000000a500a57221 */ /* 0x000fca0000010000 */
[C---:B------:R-:W-:Y:S01]  /*3fc0*/  HMMA.16816.F32.BF16 R48, R4.reuse, R14, R48 ;  /* 0x0000000e0430723c */ /* 0x040fe20000041830 */
[----:B------:R-:W2:Y:S05]  /*3fd0*/  LDSM.16.MT88.4 R12, [R228+0x14800] ;  /* 0x01480000e40c783b */ /* 0x000eaa0000004200 */
[C---:B------:R-:W-:Y:S06]  /*3fe0*/  HMMA.16816.F32.BF16 R76, R4.reuse, R20, R76 ;  /* 0x00000014044c723c */ /* 0x040fec000004184c */
[C---:B------:R-:W-:Y:S01]  /*3ff0*/  HMMA.16816.F32.BF16 R80, R4.reuse, R22, R80 ;  /* 0x000000160450723c */ /* 0x040fe20000041850 */
[----:B------:R-:W3:Y:S05]  /*4000*/  LDSM.16.MT88.4 R20, [R232+0x16800] ;  /* 0x01680000e814783b */ /* 0x000eea0000004200 */
[C---:B------:R-:W-:Y:S06]  /*4010*/  HMMA.16816.F32.BF16 R100, R4.reuse, R8, R100 ;  /* 0x000000080464723c */ /* 0x040fec0000041864 */
[C---:B------:R-:W-:Y:S01]  /*4020*/  HMMA.16816.F32.BF16 R104, R4.reuse, R10, R104 ;  /* 0x0000000a0468723c */ /* 0x040fe20000041868 */
[----:B------:R-:W4:Y:S05]  /*4030*/  LDSM.16.MT88.4 R8, [R230+0x16800] ;  /* 0x01680000e608783b */ /* 0x000f2a0000004200 */
[C---:B------:R-:W-:Y:S06]  /*4040*/  HMMA.16816.F32.BF16 R108, R4.reuse, R16, R108 ;  /* 0x00000010046c723c */ /* 0x040fec000004186c */
[C---:B------:R-:W-:Y:S01]  /*4050*/  HMMA.16816.F32.BF16 R112, R4.reuse, R18, R112 ;  /* 0x000000120470723c */ /* 0x040fe20000041870 */
[----:B------:R-:W1:Y:S05]  /*4060*/  LDSM.16.MT88.4 R16, [R229+0x16800] ;  /* 0x01680000e510783b */ /* 0x000e6a0000004200 */
[C---:B--2---:R-:W-:Y:S06]  /*4070*/  HMMA.16816.F32.BF16 R152, R4.reuse, R12, R152 ;  /* 0x0000000c0498723c */ /* 0x044fec0000041898 */
[C---:B------:R-:W-:Y:S01]  /*4080*/  HMMA.16816.F32.BF16 R116, R4.reuse, R14, R116 ;  /* 0x0000000e0474723c */ /* 0x040fe20000041874 */
[----:B------:R-:W2:Y:S05]  /*4090*/  LDSM.16.MT88.4 R12, [R228+0x16800] ;  /* 0x01680000e40c783b */ /* 0x000eaa0000004200 */
[C---:B---3--:R-:W-:Y:S06]  /*40a0*/  HMMA.16816.F32.BF16 R120, R4.reuse, R20, R120 ;  /* 0x000000140478723c */ /* 0x048fec0000041878 */
[C---:B------:R-:W-:Y:S01]  /*40b0*/  HMMA.16816.F32.BF16 R124, R4.reuse, R22, R124 ;  /* 0x00000016047c723c */ /* 0x040fe2000004187c */
[----:B------:R-:W-:Y:S05]  /*40c0*/  LDSM.16.MT88.4 R20, [R232+0x15000] ;  /* 0x01500000e814783b */ /* 0x000fea0000004200 */
[C---:B----4-:R-:W-:Y:S06]  /*40d0*/  HMMA.16816.F32.BF16 R128, R4.reuse, R8, R128 ;  /* 0x000000080480723c */ /* 0x050fec0000041880 */
[C---:B------:R-:W-:Y:S01]  /*40e0*/  HMMA.16816.F32.BF16 R132, R4.reuse, R10, R132 ;  /* 0x0000000a0484723c */ /* 0x040fe20000041884 */
[----:B------:R-:W3:Y:S05]  /*40f0*/  LDSM.16.MT88.4 R8, [R230+0x13000] ;  /* 0x01300000e608783b */ /* 0x000eea0000004200 */
[C---:B------:R-:W-:Y:S06]  /*4100*/  HMMA.16816.F32.BF16 R68, R4.reuse, R32, R68 ;  /* 0x000000200444723c */ /* 0x040fec0000041844 */
[C---:B------:R-:W-:Y:S01]  /*4110*/  HMMA.16816.F32.BF16 R72, R4.reuse, R34, R72 ;  /* 0x000000220448723c */ /* 0x040fe20000041848 */
[----:B------:R-:W-:Y:S05]  /*4120*/  LDSM.16.MT88.4 R32, [R229+0x13000] ;  /* 0x01300000e520783b */ /* 0x000fea0000004200 */
[C---:B------:R-:W-:Y:S06]  /*4130*/  HMMA.16816.F32.BF16 R92, R4.reuse, R24, R92 ;  /* 0x00000018045c723c */ /* 0x040fec000004185c */
[C---:B------:R-:W-:Y:S01]  /*4140*/  HMMA.16816.F32.BF16 R96, R4.reuse, R26, R96 ;  /* 0x0000001a0460723c */ /* 0x040fe20000041860 */
[----:B------:R-:W4:Y:S05]  /*4150*/  LDSM.16.MT88.4 R24, [R229+0x11000] ;  /* 0x01100000e518783b */ /* 0x000f2a0000004200 */
[C---:B------:R-:W-:Y:S06]  /*4160*/  HMMA.16816.F32.BF16 R160, R4.reuse, R180, R160 ;  /* 0x000000b404a0723c */ /* 0x040fec00000418a0 */
[C---:B------:R-:W-:Y:S01]  /*4170*/  HMMA.16816.F32.BF16 R156, R4.reuse, R182, R156 ;  /* 0x000000b6049c723c */ /* 0x040fe2000004189c */
[----:B------:R-:W-:Y:S05]  /*4180*/  LDSM.16.MT88.4 R180, [R232+0x11000] ;  /* 0x01100000e8b4783b */ /* 0x000fea0000004200 */
        /* <DEDUP_REMOVED lines=12> */
[C---:B-1----:R-:W-:Y:S06]  /*4250*/  HMMA.16816.F32.BF16 R136, R4.reuse, R16, R136 ;  /* 0x000000100488723c */ /* 0x042fec0000041888 */
[C---:B------:R-:W-:Y:S01]  /*4260*/  HMMA.16816.F32.BF16 R140, R4.reuse, R18, R140 ;  /* 0x00000012048c723c */ /* 0x040fe2000004188c */
[----:B------:R-:W1:Y:S05]  /*4270*/  LDSM.16.MT88.4 R16, [R230+0x15000] ;  /* 0x01500000e610783b */ /* 0x000e6a0000004200 */
[C---:B--2---:R-:W-:Y:S06]  /*4280*/  HMMA.16816.F32.BF16 R144, R4.reuse, R12, R144 ;  /* 0x0000000c0490723c */ /* 0x044fec0000041890 */
[----:B------:R-:W-:Y:S01]  /*4290*/  HMMA.16816.F32.BF16 R148, R4, R14, R148 ;  /* 0x0000000e0494723c */ /* 0x000fe20000041894 */
[----:B------:R-:W2:Y:S06]  /*42a0*/  LDSM.16.MT88.4 R12, [R229+0x15000] ;  /* 0x01500000e50c783b */ /* 0x000eac0000004200 */
[----:B------:R-:W-:Y:S01]  /*42b0*/  F2FP.BF16.F32.PACK_AB R4, R197, R194 ;  /* 0x000000c2c504723e */ /* 0x000fe200000010ff */
[----:B------:R-:W-:Y:S01]  /*42c0*/  FADD.FTZ R194, R194, R167 ;  /* 0x000000a7c2c27221 */ /* 0x000fe20000010000 */
[----:B------:R-:W-:Y:S01]  /*42d0*/  F2FP.BF16.F32.PACK_AB R5, R201, R198 ;  /* 0x000000c6c905723e */ /* 0x000fe200000010ff */
[----:B------:R-:W-:Y:S01]  /*42e0*/  FADD.FTZ R198, R198, R165 ;  /* 0x000000a5c6c67221 */ /* 0x000fe20000010000 */
[----:B------:R-:W-:Y:S01]  /*42f0*/  F2FP.BF16.F32.PACK_AB R6, R199, R196 ;  /* 0x000000c4c706723e */ /* 0x000fe200000010ff */
[----:B------:R-:W-:Y:S01]  /*4300*/  FADD.FTZ R197, R197, R194 ;  /* 0x000000c2c5c57221 */ /* 0x000fe20000010000 */
[----:B-----5:R-:W-:Y:S01]  /*4310*/  F2FP.BF16.F32.PACK_AB R7, R203, R200 ;  /* 0x000000c8cb07723e */ /* 0x020fe200000010ff */
[----:B------:R-:W-:-:S02]  /*4320*/  FADD.FTZ R201, R201, R198 ;  /* 0x000000c6c9c97221 */ /* 0x000fc40000010000 */
[----:B------:R-:W-:Y:S02]  /*4330*/  FADD.FTZ R196, R196, R197 ;  /* 0x000000c5c4c47221 */ /* 0x000fe40000010000 */
[----:B------:R-:W-:Y:S02]  /*4340*/  FADD.FTZ R200, R200, R201 ;  /* 0x000000c9c8c87221 */ /* 0x000fe40000010000 */
[----:B---3--:R-:W-:Y:S01]  /*4350*/  HMMA.16816.F32.BF16 R68, R4, R8, R68 ;  /* 0x000000080444723c */ /* 0x008fe20000041844 */
[----:B------:R-:W-:Y:S01]  /*4360*/  FADD.FTZ R199, R199, R196 ;  /* 0x000000c4c7c77221 */ /* 0x000fe20000010000 */
[----:B------:R-:W-:-:S04]  /*4370*/  FADD.FTZ R200, R203, R200 ;  /* 0x000000c8cbc87221 */ /* 0x000fc80000010000 */
[C---:B------:R-:W-:Y:S01]  /*4380*/  HMMA.16816.F32.BF16 R72, R4.reuse, R10, R72 ;  /* 0x0000000a0448723c */ /* 0x040fe20000041848 */
[----:B------:R-:W3:Y:S05]  /*4390*/  LDSM.16.MT88.4 R8, [R232+0x17000] ;  /* 0x01700000e808783b */ /* 0x000eea0000004200 */
[C---:B------:R-:W-:Y:S06]  /*43a0*/  HMMA.16816.F32.BF16 R92, R4.reuse, R20, R92 ;  /* 0x00000014045c723c */ /* 0x040fec000004185c */
[C---:B------:R-:W-:Y:S01]  /*43b0*/  HMMA.16816.F32.BF16 R96, R4.reuse, R22, R96 ;  /* 0x000000160460723c */ /* 0x040fe20000041860 */
[----:B------:R-:W5:Y:S05]  /*43c0*/  LDSM.16.MT88.4 R20, [R230+0x17000] ;  /* 0x01700000e614783b */ /* 0x000f6a0000004200 */
[C---:B----4-:R-:W-:Y:S06]  /*43d0*/  HMMA.16816.F32.BF16 R44, R4.reuse, R24, R44 ;  /* 0x00000018042c723c */ /* 0x050fec000004182c */
[C---:B------:R-:W-:Y:S01]  /*43e0*/  HMMA.16816.F32.BF16 R48, R4.reuse, R26, R48 ;  /* 0x0000001a0430723c */ /* 0x040fe20000041830 */
[----:B------:R-:W4:Y:S05]  /*43f0*/  LDSM.16.MT88.4 R24, [R228+0x15000] ;  /* 0x01500000e418783b */ /* 0x000f2a0000004200 */
[C---:B-1----:R-:W-:Y:S06]  /*4400*/  HMMA.16816.F32.BF16 R100, R4.reuse, R16, R100 ;  /* 0x000000100464723c */ /* 0x042fec0000041864 */
[C---:B------:R-:W-:Y:S01]  /*4410*/  HMMA.16816.F32.BF16 R104, R4.reuse, R18, R104 ;  /* 0x000000120468723c */ /* 0x040fe20000041868 */
[----:B------:R-:W1:Y:S05]  /*4420*/  LDSM.16.MT88.4 R16, [R229+0x17000] ;  /* 0x01700000e510783b */ /* 0x000e6a0000004200 */
[C---:B--2---:R-:W-:Y:S06]  /*4430*/  HMMA.16816.F32.BF16 R108, R4.reuse, R12, R108 ;  /* 0x0000000c046c723c */ /* 0x044fec000004186c */
[C---:B------:R-:W-:Y:S01]  /*4440*/  HMMA.16816.F32.BF16 R112, R4.reuse, R14, R112 ;  /* 0x0000000e0470723c */ /* 0x040fe20000041870 */
[----:B------:R-:W2:Y:S05]  /*4450*/  LDSM.16.MT88.4 R12, [R228+0x17000] ;  /* 0x01700000e40c783b */ /* 0x000eaa0000004200 */
[C---:B---3--:R-:W-:Y:S06]  /*4460*/  HMMA.16816.F32.BF16 R120, R4.reuse, R8, R120 ;  /* 0x000000080478723c */ /* 0x048fec0000041878 */
[C---:B------:R-:W-:Y:S01]  /*4470*/  HMMA.16816.F32.BF16 R124, R4.reuse, R10, R124 ;  /* 0x0000000a047c723c */ /* 0x040fe2000004187c */
[----:B------:R-:W3:Y:S05]  /*4480*/  LDSM.16.MT88.4 R8, [R232+0x11800] ;  /* 0x01180000e808783b */ /* 0x000eea0000004200 */
[C---:B-----5:R-:W-:Y:S06]  /*4490*/  HMMA.16816.F32.BF16 R128, R4.reuse, R20, R128 ;  /* 0x000000140480723c */ /* 0x060fec0000041880 */
[C---:B------:R-:W-:Y:S01]  /*44a0*/  HMMA.16816.F32.BF16 R132, R4.reuse, R22, R132 ;  /* 0x000000160484723c */ /* 0x040fe20000041884 */
[----:B------:R-:W5:Y:S05]  /*44b0*/  LDSM.16.MT88.4 R20, [R229+0x11800] ;  /* 0x01180000e514783b */ /* 0x000f6a0000004200 */
[C---:B------:R-:W-:Y:S06]  /*44c0*/  HMMA.16816.F32.BF16 R160, R4.reuse, R180, R160 ;  /* 0x000000b404a0723c */ /* 0x040fec00000418a0 */
[----:B------:R-:W-:Y:S01]  /*44d0*/  HMMA.16816.F32.BF16 R156, R4, R182, R156 ;  /* 0x000000b6049c723c */ /* 0x000fe2000004189c */
[--C-:B------:R-:W-:Y:S01]  /*44e0*/  FFMA.FTZ R180, R206, UR6, -R205.reuse ;  /* 0x00000006ceb47c23 */ /* 0x100fe200080108cd */
[----:B------:R-:W-:-:S04]  /*44f0*/  FFMA.FTZ R181, R204, UR6, -R205 ;  /* 0x00000006ccb57c23 */ /* 0x000fc800080108cd */
[C---:B------:R-:W-:Y:S01]  /*4500*/  HMMA.16816.F32.BF16 R36, R4.reuse, R176, R36 ;  /* 0x000000b00424723c */ /* 0x040fe20000041824 */
[--C-:B------:R-:W-:Y:S01]  /*4510*/  FFMA.FTZ R182, R202, UR6, -R205.reuse ;  /* 0x00000006cab67c23 */ /* 0x100fe200080108cd */
[----:B------:R-:W-:Y:S04]  /*4520*/  MUFU.EX2 R180, R180 ;  /* 0x000000b400b47308 */ /* 0x000fe80000000800 */
[C---:B------:R-:W-:Y:S01]  /*4530*/  HMMA.16816.F32.BF16 R40, R4.reuse, R178, R40 ;  /* 0x000000b20428723c */ /* 0x040fe20000041828 */
[--C-:B------:R-:W-:Y:S01]  /*4540*/  FFMA.FTZ R176, R213, UR6, -R210.reuse ;  /* 0x00000006d5b07c23 */ /* 0x100fe200080108d2 */
[--C-:B------:R-:W-:Y:S01]  /*4550*/  FFMA.FTZ R177, R211, UR6, -R210.reuse ;  /* 0x00000006d3b17c23 */ /* 0x100fe200080108d2 */
[----:B------:R-:W-:Y:S01]  /*4560*/  IADD3 R213, R235, 0x7000, RZ ;  /* 0x00007000ebd57810 */ /* 0x000fe20007ffe0ff */
[----:B------:R-:W-:Y:S02]  /*4570*/  MUFU.EX2 R181, R181 ;  /* 0x000000b500b57308 */ /* 0x000fe40000000800 */
[----:B------:R-:W-:Y:S01]  /*4580*/  HMMA.16816.F32.BF16 R52, R4, R172, R52 ;  /* 0x000000ac0434723c */ /* 0x000fe20000041834 */
[----:B------:R-:W-:Y:S01]  /*4590*/  FFMA.FTZ R178, R209, UR6, -R210 ;  /* 0x00000006d1b27c23 */ /* 0x000fe200080108d2 */
[----:B------:R-:W-:-:S04]  /*45a0*/  FFMA.FTZ R179, R208, UR6, -R205 ;  /* 0x00000006d0b37c23 */ /* 0x000fc800080108cd */
[----:B------:R-:W-:Y:S01]  /*45b0*/  MUFU.EX2 R176, R176 ;  /* 0x000000b000b07308 */ /* 0x000fe20000000800 */
[C---:B------:R-:W-:Y:S01]  /*45c0*/  HMMA.16816.F32.BF16 R56, R4.reuse, R174, R56 ;  /* 0x000000ae0438723c */ /* 0x040fe20000041838 */
[----:B------:R-:W-:Y:S05]  /*45d0*/  LDSM.16.MT88.4 R172, [R230+0x13800] ;  /* 0x01380000e6ac783b */ /* 0x000fea0000004200 */
[C---:B------:R-:W-:Y:S01]  /*45e0*/  HMMA.16816.F32.BF16 R60, R4.reuse, R168, R60 ;  /* 0x000000a8043c723c */ /* 0x040fe2000004183c */
[----:B------:R-:W3:Y:S05]  /*45f0*/  MUFU.EX2 R177, R177 ;  /* 0x000000b100b17308 */ /* 0x000eea0000000800 */
[C---:B------:R-:W-:Y:S01]  /*4600*/  HMMA.16816.F32.BF16 R64, R4.reuse, R170, R64 ;  /* 0x000000aa0440723c */ /* 0x040fe20000041840 */
[----:B------:R-:W-:Y:S02]  /*4610*/  LDSM.16.MT88.4 R168, [R229+0x13800] ;  /* 0x01380000e5a8783b */ /* 0x000fe40000004200 */
[----:B------:R-:W-:Y:S03]  /*4620*/  MUFU.EX2 R178, R178 ;  /* 0x000000b200b27308 */ /* 0x000fe60000000800 */
[C---:B------:R-:W-:Y:S05]  /*4630*/  HMMA.16816.F32.BF16 R76, R4.reuse, R32, R76 ;  /* 0x00000020044c723c */ /* 0x040fea000004184c */
[----:B------:R-:W5:Y:S01]  /*4640*/  MUFU.EX2 R179, R179 ;  /* 0x000000b300b37308 */ /* 0x000f620000000800 */
[C---:B------:R-:W-:Y:S01]  /*4650*/  HMMA.16816.F32.BF16 R80, R4.reuse, R34, R80 ;  /* 0x000000220450723c */ /* 0x040fe20000041850 */
[----:B------:R-:W-:Y:S05]  /*4660*/  LDSM.16.MT88.4 R32, [R228+0x13800] ;  /* 0x01380000e420783b */ /* 0x000fea0000004200 */
[C---:B------:R-:W-:Y:S01]  /*4670*/  HMMA.16816.F32.BF16 R84, R4.reuse, R28, R84 ;  /* 0x0000001c0454723c */ /* 0x040fe20000041854 */
[----:B------:R-:W5:Y:S05]  /*4680*/  MUFU.EX2 R182, R182 ;  /* 0x000000b600b67308 */ /* 0x000f6a0000000800 */
[C---:B------:R-:W-:Y:S01]  /*4690*/  HMMA.16816.F32.BF16 R88, R4.reuse, R30, R88 ;  /* 0x0000001e0458723c */ /* 0x040fe20000041858 */
[----:B------:R-:W-:Y:S05]  /*46a0*/  LDSM.16.MT88.4 R28, [R232+0x15800] ;  /* 0x01580000e81c783b */ /* 0x000fea0000004200 */
[C---:B----4-:R-:W-:Y:S06]  /*46b0*/  HMMA.16816.F32.BF16 R152, R4.reuse, R24, R152 ;  /* 0x000000180498723c */ /* 0x050fec0000041898 */
[C---:B------:R-:W-:Y:S01]  /*46c0*/  HMMA.16816.F32.BF16 R116, R4.reuse, R26, R116 ;  /* 0x0000001a0474723c */ /* 0x040fe20000041874 */
[----:B------:R-:W4:Y:S05]  /*46d0*/  LDSM.16.MT88.4 R24, [R230+0x11800] ;  /* 0x01180000e618783b */ /* 0x000f2a0000004200 */
[C---:B-1----:R-:W-:Y:S06]  /*46e0*/  HMMA.16816.F32.BF16 R136, R4.reuse, R16, R136 ;  /* 0x000000100488723c */ /* 0x042fec0000041888 */
[C---:B------:R-:W-:Y:S01]  /*46f0*/  HMMA.16816.F32.BF16 R140, R4.reuse, R18, R140 ;  /* 0x00000012048c723c */ /* 0x040fe2000004188c */
[----:B------:R-:W1:Y:S05]  /*4700*/  LDSM.16.MT88.4 R16, [R228+0x11800] ;  /* 0x01180000e410783b */ /* 0x000e6a0000004200 */
[C---:B--2---:R-:W-:Y:S06]  /*4710*/  HMMA.16816.F32.BF16 R144, R4.reuse, R12, R144 ;  /* 0x0000000c0490723c */ /* 0x044fec0000041890 */
[----:B------:R-:W-:Y:S01]  /*4720*/  HMMA.16816.F32.BF16 R148, R4, R14, R148 ;  /* 0x0000000e0494723c */ /* 0x000fe20000041894 */
[----:B------:R-:W2:Y:S06]  /*4730*/  LDSM.16.MT88.4 R12, [R232+0x13800] ;  /* 0x01380000e80c783b */ /* 0x000eac0000004200 */
[----:B---3--:R-:W-:Y:S01]  /*4740*/  F2FP.BF16.F32.PACK_AB R4, R177, R176 ;  /* 0x000000b0b104723e */ /* 0x008fe200000010ff */
[----:B------:R-:W-:Y:S01]  /*4750*/  FADD.FTZ R176, R176, R199 ;  /* 0x000000c7b0b07221 */ /* 0x000fe20000010000 */
[----:B-----5:R-:W-:Y:S01]  /*4760*/  F2FP.BF16.F32.PACK_AB R5, R180, R179 ;  /* 0x000000b3b405723e */ /* 0x020fe200000010ff */
[----:B------:R-:W-:Y:S01]  /*4770*/  FADD.FTZ R179, R179, R200 ;  /* 0x000000c8b3b37221 */ /* 0x000fe20000010000 */
[----:B------:R-:W-:Y:S01]  /*4780*/  F2FP.BF16.F32.PACK_AB R6, R249, R178 ;  /* 0x000000b2f906723e */ /* 0x000fe200000010ff */
[----:B------:R-:W-:Y:S01]  /*4790*/  FADD.FTZ R177, R177, R176 ;  /* 0x000000b0b1b17221 */ /* 0x000fe20000010000 */
[----:B------:R-:W-:Y:S01]  /*47a0*/  F2FP.BF16.F32.PACK_AB R7, R182, R181 ;  /* 0x000000b5b607723e */ /* 0x000fe200000010ff */
[----:B------:R-:W-:-:S02]  /*47b0*/  FADD.FTZ R180, R180, R179 ;  /* 0x000000b3b4b47221 */ /* 0x000fc40000010000 */
[----:B------:R-:W-:Y:S02]  /*47c0*/  FADD.FTZ R178, R178, R177 ;  /* 0x000000b1b2b27221 */ /* 0x000fe40000010000 */
[----:B------:R-:W-:Y:S02]  /*47d0*/  FADD.FTZ R181, R181, R180 ;  /* 0x000000b4b5b57221 */ /* 0x000fe40000010000 */
[----:B------:R-:W-:Y:S01]  /*47e0*/  HMMA.16816.F32.BF16 R160, R4, R8, R160 ;  /* 0x0000000804a0723c */ /* 0x000fe200000418a0 */
        /* <DEDUP_REMOVED lines=23> */
[C---:B------:R-:W-:Y:S06]  /*4960*/  HMMA.16816.F32.BF16 R72, R4.reuse, R174, R72 ;  /* 0x000000ae0448723c */ /* 0x040fec0000041848 */
[C---:B------:R-:W-:Y:S06]  /*4970*/  HMMA.16816.F32.BF16 R76, R4.reuse, R168, R76 ;  /* 0x000000a8044c723c */ /* 0x040fec000004184c */
[C---:B------:R-:W-:Y:S06]  /*4980*/  HMMA.16816.F32.BF16 R80, R4.reuse, R170, R80 ;  /* 0x000000aa0450723c */ /* 0x040fec0000041850 */
[C---:B------:R-:W-:Y:S06]  /*4990*/  HMMA.16816.F32.BF16 R84, R4.reuse, R32, R84 ;  /* 0x000000200454723c */ /* 0x040fec0000041854 */
[C---:B------:R-:W-:Y:S06]  /*49a0*/  HMMA.16816.F32.BF16 R88, R4.reuse, R34, R88 ;  /* 0x000000220458723c */ /* 0x040fec0000041858 */
[C---:B------:R-:W-:Y:S06]  /*49b0*/  HMMA.16816.F32.BF16 R92, R4.reuse, R28, R92 ;  /* 0x0000001c045c723c */ /* 0x040fec000004185c */
[C---:B------:R-:W-:Y:S06]  /*49c0*/  HMMA.16816.F32.BF16 R96, R4.reuse, R30, R96 ;  /* 0x0000001e0460723c */ /* 0x040fec0000041860 */
[C---:B----4-:R-:W-:Y:S06]  /*49d0*/  HMMA.16816.F32.BF16 R108, R4.reuse, R24, R108 ;  /* 0x00000018046c723c */ /* 0x050fec000004186c */
[C---:B------:R-:W-:Y:S06]  /*49e0*/  HMMA.16816.F32.BF16 R112, R4.reuse, R26, R112 ;  /* 0x0000001a0470723c */ /* 0x040fec0000041870 */
[C---:B-1----:R-:W-:Y:S06]  /*49f0*/  HMMA.16816.F32.BF16 R120, R4.reuse, R16, R120 ;  /* 0x000000100478723c */ /* 0x042fec0000041878 */
[C---:B------:R-:W-:Y:S06]  /*4a00*/  HMMA.16816.F32.BF16 R124, R4.reuse, R18, R124 ;  /* 0x00000012047c723c */ /* 0x040fec000004187c */
[C---:B--2---:R-:W-:Y:S06]  /*4a10*/  HMMA.16816.F32.BF16 R128, R4.reuse, R12, R128 ;  /* 0x0000000c0480723c */ /* 0x044fec0000041880 */
[C---:B------:R-:W-:Y:S06]  /*4a20*/  HMMA.16816.F32.BF16 R132, R4.reuse, R14, R132 ;  /* 0x0000000e0484723c */ /* 0x040fec0000041884 */
[C---:B---3--:R-:W-:Y:S06]  /*4a30*/  HMMA.16816.F32.BF16 R136, R4.reuse, R8, R136 ;  /* 0x000000080488723c */ /* 0x048fec0000041888 */
[C---:B------:R-:W-:Y:S06]  /*4a40*/  HMMA.16816.F32.BF16 R140, R4.reuse, R10, R140 ;  /* 0x0000000a048c723c */ /* 0x040fec000004188c */
[C---:B-----5:R-:W-:Y:S06]  /*4a50*/  HMMA.16816.F32.BF16 R144, R4.reuse, R20, R144 ;  /* 0x000000140490723c */ /* 0x060fec0000041890 */
[----:B------:R-:W-:Y:S01]  /*4a60*/  HMMA.16816.F32.BF16 R148, R4, R22, R148 ;  /* 0x000000160494723c */ /* 0x000fe20000041894 */
[----:B------:R-:W-:-:S08]  /*4a70*/  NOP ;  /* 0x0000000000007918 */ /* 0x000fd00000000000 */
[----:B------:R-:W-:-:S15]  /*4a80*/  @!P0 BRA `(.L_x_6) ;  /* 0x00000030006c8947 */ /* 0x000fde0003800000 */
[----:B------:R-:W-:Y:S01]  /*4a90*/  USHF.L.U64.HI UR17, UR8, 0x5, UR9 ;  /* 0x0000000508117899 */ /* 0x000fe20008010209 */
[----:B------:R-:W-:Y:S01]  /*4aa0*/  MOV R0, R3 ;  /* 0x0000000300007202 */ /* 0x000fe20000000f00 */
[----:B------:R-:W-:Y:S01]  /*4ab0*/  USHF.L.U32 UR20, UR8, 0x5, URZ ;  /* 0x0000000508147899 */ /* 0x000fe2000800063f */
[----:B------:R-:W-:Y:S01]  /*4ac0*/  MOV R165, R164 ;  /* 0x000000a400a57202 */ /* 0x000fe20000000f00 */
[----:B------:R-:W-:Y:S01]  /*4ad0*/  ULEA.HI.SX32 UR25, UR12, 0xfffffffe, 0x1a ;  /* 0xfffffffe0c197891 */ /* 0x000fe2000f8fd23f */
[----:B------:R-:W-:Y:S01]  /*4ae0*/  ULDC.64 UR8, c[0x0][0x248] ;  /* 0x0000920000087ab9 */ /* 0x000fe20000000a00 */
[----:B------:R-:W-:Y:S01]  /*4af0*/  ULDC UR4, c[0x0][0x2ec] ;  /* 0x0000bb0000047ab9 */ /* 0x000fe20000000800 */
[----:B------:R-:W-:Y:S02]  /*4b00*/  USHF.L.U64.HI UR22, UR8, 0x5, UR9 ;  /* 0x0000000508167899 */ /* 0x000fe40008010209 */
[----:B------:R-:W-:Y:S01]  /*4b10*/  USHF.L.U32 UR21, UR8, 0x5, URZ ;  /* 0x0000000508157899 */ /* 0x000fe2000800063f */
[----:B------:R-:W-:Y:S01]  /*4b20*/  ULDC.64 UR12, c[0x0][0x250] ;  /* 0x00009400000c7ab9 */ /* 0x000fe20000000a00 */
[----:B------:R-:W-:Y:S01]  /*4b30*/  ULDC.64 UR6, c[0x0][0x218] ;  /* 0x0000860000067ab9 */ /* 0x000fe20000000a00 */
[----:B------:R-:W-:Y:S01]  /*4b40*/  ULDC.64 UR10, c[0x0][0x220] ;  /* 0x00008800000a7ab9 */ /* 0x000fe20000000a00 */
[----:B------:R-:W-:Y:S08]  /*4b50*/  BRA `(.L_x_7) ;  /* 0x0000000000a07947 */ /* 0x000ff00003800000 */
.L_x_9:
[----:B------:R-:W-:Y:S04]  /*4b60*/  UIADD3 UR24, UR25, -0x1, URZ ;  /* 0xffffffff19187890 */ /* 0x000fe8000fffe03f */
[----:B------:R-:W-:Y:S02]  /*4b70*/  USHF.R.S32.HI UR23, URZ, 0x1f, UR24 ;  /* 0x0000001f3f177899 */ /* 0x000fe40008011418 */
[----:B------:R-:W-:Y:S02]  /*4b80*/  UIMAD.WIDE.U32 UR26, UR24, UR8, URZ ;  /* 0x00000008181a72a5 */ /* 0x000fe4000f8e003f */
[----:B------:R-:W-:Y:S04]  /*4b90*/  UIMAD UR23, UR23, UR8, URZ ;  /* 0x00000008171772a4 */ /* 0x000fe8000f8e023f */
[----:B------:R-:W-:Y:S01]  /*4ba0*/  UIMAD UR23, UR24, UR9, UR23 ;  /* 0x00000009181772a4 */ /* 0x000fe2000f8e0217 */
[----:B------:R-:W-:Y:S02]  /*4bb0*/  IMAD.U32 R168, RZ, RZ, UR26 ;  /* 0x0000001affa87e24 */ /* 0x000fe4000f8e00ff */
[----:B------:R-:W-:Y:S01]  /*4bc0*/  IMAD.U32 R169, RZ, RZ, UR27 ;  /* 0x0000001bffa97e24 */ /* 0x000fe2000f8e00ff */
[----:B------:R-:W-:Y:S02]  /*4bd0*/  UIADD3 UR23, UR27, UR23, URZ ;  /* 0x000000171b177290 */ /* 0x000fe4000fffe03f */
[----:B------:R-:W-:Y:S04]  /*4be0*/  LEA R164, P1, R168, R244, 0x6 ;  /* 0x000000f4a8a47211 */ /* 0x000fe800078230ff */
[----:B------:R-:W-:Y:S01]  /*4bf0*/  IMAD.U32 R3, RZ, RZ, UR23 ;  /* 0x00000017ff037e24 */ /* 0x000fe2000f8e00ff */
[----:B------:R-:W-:Y:S04]  /*4c00*/  LEA R166, P2, R164, UR6, 0x1 ;  /* 0x00000006a4a67c11 */ /* 0x000fe8000f8408ff */
[----:B------:R-:W-:Y:S02]  /*4c10*/  LEA.HI.X R3, R168, R247, R3, 0x6, P1 ;  /* 0x000000f7a8037211 */ /* 0x000fe400008f3403 */
        /* <DEDUP_REMOVED lines=26> */
[----:B------:R-:W0:Y:S01]  /*4dc0*/  LDGDEPBAR ;  /* 0x00000000000079af */ /* 0x000e220000000000 */
[----:B------:R-:W-:Y:S05]  /*4dd0*/  BRA `(.L_x_8) ;  /* 0x00000010006c7947 */ /* 0x000fea0003800000 */
.L_x_7:
[----:B------:R-:W-:Y:S01]  /*4de0*/  USHF.R.S32.HI UR23, URZ, 0x1f, UR25 ;  /* 0x0000001f3f177899 */ /* 0x000fe20008011419 */
[----:B------:R-:W-:Y:S04]  /*4df0*/  DEPBAR.LE SB0, 0x0 ;  /* 0x000080000000791a */ /* 0x000fe80000000000 */
[----:B------:R-:W-:Y:S01]  /*4e00*/  UIMAD UR23, UR23, UR12, URZ ;  /* 0x0000000c171772a4 */ /* 0x000fe2000f8e023f */
[----:B------:R-:W-:Y:S01]  /*4e10*/  BAR.SYNC.DEFER_BLOCKING 0x0 ;  /* 0x0000000000007b1d */ /* 0x000fe20000010000 */
[----:B------:R-:W-:Y:S02]  /*4e20*/  UIMAD.WIDE.U32 UR26, UR25, UR12, URZ ;  /* 0x0000000c191a72a5 */ /* 0x000fe4000f8e003f */
[----:B------:R-:W-:Y:S04]  /*4e30*/  UIMAD UR23, UR25, UR13, UR23 ;  /* 0x0000000d191772a4 */ /* 0x000fe8000f8e0217 */
[----:B------:R-:W-:Y:S01]  /*4e40*/  UIADD3 UR23, UR27, UR23, URZ ;  /* 0x000000171b177290 */ /* 0x000fe2000fffe03f */
[----:B------:R-:W-:Y:S02]  /*4e50*/  IMAD.U32 R250, RZ, RZ, UR26 ;  /* 0x0000001afffa7e24 */ /* 0x000fe4000f8e00ff */
[----:B------:R-:W-:Y:S03]  /*4e60*/  IMAD.U32 R251, RZ, RZ, UR27 ;  /* 0x0000001bfffb7e24 */ /* 0x000fe6000f8e00ff */
[----:B------:R-:W-:Y:S01]  /*4e70*/  IMAD.U32 R2, RZ, RZ, UR23 ;  /* 0x00000017ff027e24 */ /* 0x000fe2000f8e00ff */
[C---:B------:R-:W-:Y:S04]  /*4e80*/  LEA R3, P0, R250.reuse, R242, 0x6 ;  /* 0x000000f2fa037211 */ /* 0x040fe800078030ff */
[C---:B------:R-:W-:Y:S02]  /*4e90*/  LEA R166, P1, R3.reuse, UR10, 0x1 ;  /* 0x0000000a03a67c11 */ /* 0x040fe4000f8208ff */
        /* <DEDUP_REMOVED lines=8> */
[----:B------:R-:W-:Y:S01]  /*4f20*/  LDGSTS.E.BYPASS.LTC128B.128 [R240+0x10000], desc[UR18][R166.64] ;  /* 0x10000000a6f07fae */ /* 0x000fe2000b901d52 */
[----:B------:R-:W-:Y:S02]  /*4f30*/  IADD3 R2, P0, R14, UR20, RZ ;  /* 0x000000140e027c10 */ /* 0x000fe4000ff1e0ff */
[----:B------:R-:W-:Y:S01]  /*4f40*/  IADD3.X R15, R251, UR17, RZ, P1, !PT ;  /* 0x00000011fb0f7c10 */ /* 0x000fe20008ffe4ff */
[----:B------:R-:W-:Y:S03]  /*4f50*/  LDGSTS.E.BYPASS.LTC128B.128 [R240+0x12000], desc[UR18][R166.64+0x80] ;  /* 0x12000080a6f07fae */ /* 0x000fe6000b901d52 */
[----:B------:R-:W-:Y:S01]  /*4f60*/  IADD3.X R3, R15, UR17, RZ, P0, !PT ;  /* 0x000000110f037c10 */ /* 0x000fe200087fe4ff */
[----:B------:R-:W-:Y:S01]  /*4f70*/  LDGSTS.E.BYPASS.LTC128B.128 [R240+0x14000], desc[UR18][R166.64+0x100] ;  /* 0x14000100a6f07fae */ /* 0x000fe2000b901d52 */
[----:B------:R-:W-:Y:S03]  /*4f80*/  ISETP.LT.AND P0, PT, RZ, UR25, PT ;  /* 0x00000019ff007c0c */ /* 0x000fe6000bf01270 */
[----:B------:R-:W-:Y:S04]  /*4f90*/  LDGSTS.E.BYPASS.LTC128B.128 [R240+0x16000], desc[UR18][R166.64+0x180] ;  /* 0x16000180a6f07fae */ /* 0x000fe8000b901d52 */
[----:B------:R-:W-:Y:S04]  /*4fa0*/  LDGSTS.E.BYPASS.LTC128B.128 [R240+0x10800], desc[UR18][R250.64] ;  /* 0x10800000faf07fae */ /* 0x000fe8000b901d52 */
[----:B------:R-:W-:Y:S04]  /*4fb0*/  LDGSTS.E.BYPASS.LTC128B.128 [R240+0x12800], desc[UR18][R250.64+0x80] ;  /* 0x12800080faf07fae */ /* 0x000fe8000b901d52 */
[----:B------:R-:W-:Y:S04]  /*4fc0*/  LDGSTS.E.BYPASS.LTC128B.128 [R240+0x14800], desc[UR18][R250.64+0x100] ;  /* 0x14800100faf07fae */ /* 0x000fe8000b901d52 */
[----:B------:R-:W-:Y:S04]  /*4fd0*/  LDGSTS.E.BYPASS.LTC128B.128 [R240+0x16800], desc[UR18][R250.64+0x180] ;  /* 0x16800180faf07fae */ /* 0x000fe8000b901d52 */
[----:B------:R-:W-:Y:S04]  /*4fe0*/  LDGSTS.E.BYPASS.LTC128B.128 [R240+0x11000], desc[UR18][R14.64] ;  /* 0x110000000ef07fae */ /* 0x000fe8000b901d52 */
[----:B------:R-:W-:Y:S04]  /*4ff0*/  LDGSTS.E.BYPASS.LTC128B.128 [R240+0x13000], desc[UR18][R14.64+0x80] ;  /* 0x130000800ef07fae */ /* 0x000fe8000b901d52 */
[----:B------:R-:W-:Y:S04]  /*5000*/  LDGSTS.E.BYPASS.LTC128B.128 [R240+0x15000], desc[UR18][R14.64+0x100] ;  /* 0x150001000ef07fae */ /* 0x000fe8000b901d52 */
[----:B------:R1:W-:Y:S04]  /*5010*/  LDGSTS.E.BYPASS.LTC128B.128 [R240+0x17000], desc[UR18][R14.64+0x180] ;  /* 0x170001800ef07fae */ /* 0x0003e8000b901d52 */
[----:B------:R-:W-:Y:S04]  /*5020*/  LDGSTS.E.BYPASS.LTC128B.128 [R240+0x11800], desc[UR18][R2.64] ;  /* 0x1180000002f07fae */ /* 0x000fe8000b901d52 */
[----:B------:R-:W-:Y:S04]  /*5030*/  LDGSTS.E.BYPASS.LTC128B.128 [R240+0x13800], desc[UR18][R2.64+0x80] ;  /* 0x1380008002f07fae */ /* 0x000fe8000b901d52 */
[----:B------:R-:W-:Y:S04]  /*5040*/  LDGSTS.E.BYPASS.LTC128B.128 [R240+0x15800], desc[UR18][R2.64+0x100] ;  /* 0x1580010002f07fae */ /* 0x000fe8000b901d52 */
[----:B------:R2:W-:Y:S04]  /*5050*/  LDGSTS.E.BYPASS.LTC128B.128 [R240+0x17800], desc[UR18][R2.64+0x180] ;  /* 0x1780018002f07fae */ /* 0x0005e8000b901d52 */
[----:B------:R-:W-:Y:S04]  /*5060*/  LDSM.16.M88.4 R168, [R238] ;  /* 0x00000000eea8783b */ /* 0x000fe80000000200 */
[----:B------:R-:W3:Y:S04]  /*5070*/  LDSM.16.M88.4 R172, [R237+0x8000] ;  /* 0x00800000edac783b */ /* 0x000ee80000000200 */
[----:B------:R-:W1:Y:S04]  /*5080*/  LDSM.16.M88.4 R176, [R237+0x8800] ;  /* 0x00880000edb0783b */ /* 0x000e680000000200 */
[----:B------:R-:W4:Y:S04]  /*5090*/  LDSM.16.M88.4 R180, [R237+0x9000] ;  /* 0x00900000edb4783b */ /* 0x000f280000000200 */
[----:B------:R-:W5:Y:S04]  /*50a0*/  LDSM.16.M88.4 R184, [R237+0x9800] ;  /* 0x00980000edb8783b */ /* 0x000f680000000200 */
[----:B------:R-:W0:Y:S04]  /*50b0*/  LDGDEPBAR ;  /* 0x00000000000079af */ /* 0x000e280000000000 */
[----:B------:R-:W-:Y:S04]  /*50c0*/  LDSM.16.M88.4 R188, [R236] ;  /* 0x00000000ecbc783b */ /* 0x000fe80000000200 */
[----:B------:R-:W2:Y:S04]  /*50d0*/  LDSM.16.M88.4 R192, [R235] ;  /* 0x00000000ebc0783b */ /* 0x000ea80000000200 */
[----:B------:R-:W2:Y:S04]  /*50e0*/  LDSM.16.M88.4 R196, [R227] ;  /* 0x00000000e3c4783b */ /* 0x000ea80000000200 */
[----:B------:R-:W2:Y:S04]  /*50f0*/  LDSM.16.M88.4 R200, [R226] ;  /* 0x00000000e2c8783b */ /* 0x000ea80000000200 */
[----:B------:R-:W-:Y:S01]  /*5100*/  LDSM.16.M88.4 R204, [R231+0x8000] ;  /* 0x00800000e7cc783b */ /* 0x000fe20000000200 */
[C---:B---3--:R-:W-:Y:S03]  /*5110*/  HMMA.16816.F32.BF16 R4, R168.reuse, R172, RZ ;  /* 0x000000aca804723c */ /* 0x048fe600000418ff */
[----:B------:R-:W-:Y:S03]  /*5120*/  LDSM.16.M88.4 R208, [R231+0x8800] ;  /* 0x00880000e7d0783b */ /* 0x000fe60000000200 */
[C---:B------:R-:W-:Y:S01]  /*5130*/  HMMA.16816.F32.BF16 R8, R168.reuse, R174, RZ ;  /* 0x000000aea808723c */ /* 0x040fe200000418ff */
[----:B------:R-:W3:Y:S05]  /*5140*/  LDSM.16.M88.4 R172, [R225] ;  /* 0x00000000e1ac783b */ /* 0x000eea0000000200 */
[C---:B-1----:R-:W-:Y:S06]  /*5150*/  HMMA.16816.F32.BF16 R12, R168.reuse, R176, RZ ;  /* 0x000000b0a80c723c */ /* 0x042fec00000418ff */
[C---:B------:R-:W-:Y:S01]  /*5160*/  HMMA.16816.F32.BF16 R16, R168.reuse, R178, RZ ;  /* 0x000000b2a810723c */ /* 0x040fe200000418ff */
[----:B------:R-:W1:Y:S05]  /*5170*/  LDSM.16.M88.4 R176, [R234] ;  /* 0x00000000eab0783b */ /* 0x000e6a0000000200 */
[C---:B----4-:R-:W-:Y:S06]  /*5180*/  HMMA.16816.F32.BF16 R20, R168.reuse, R180, RZ ;  /* 0x000000b4a814723c */ /* 0x050fec00000418ff */
[C---:B------:R-:W-:Y:S01]  /*5190*/  HMMA.16816.F32.BF16 R24, R168.reuse, R182, RZ ;  /* 0x000000b6a818723c */ /* 0x040fe200000418ff */
[----:B------:R-:W4:Y:S05]  /*51a0*/  LDSM.16.M88.4 R180, [R231+0x9000] ;  /* 0x00900000e7b4783b */ /* 0x000f2a0000000200 */
[C---:B-----5:R-:W-:Y:S06]  /*51b0*/  HMMA.16816.F32.BF16 R28, R168.reuse, R184, RZ ;  /* 0x000000b8a81c723c */ /* 0x060fec00000418ff */
[----:B------:R-:W-:Y:S01]  /*51c0*/  HMMA.16816.F32.BF16 R32, R168, R186, RZ ;  /* 0x000000baa820723c */ /* 0x000fe200000418ff */
[----:B------:R-:W5:Y:S04]  /*51d0*/  LDSM.16.M88.4 R168, [R231+0x9800] ;  /* 0x00980000e7a8783b */ /* 0x000f680000000200 */
[----:B------:R-:W-:Y:S01]  /*51e0*/  LDSM.16.M88.4 R184, [R233] ;  /* 0x00000000e9b8783b */ /* 0x000fe20000000200 */
[C---:B--2---:R-:W-:Y:S06]  /*51f0*/  HMMA.16816.F32.BF16 R4, R188.reuse, R192, R4 ;  /* 0x000000c0bc04723c */ /* 0x044fec0000041804 */
[C---:B------:R-:W-:Y:S01]  /*5200*/  HMMA.16816.F32.BF16 R8, R188.reuse, R194, R8 ;  /* 0x000000c2bc08723c */ /* 0x040fe20000041808 */
[----:B------:R-:W2:Y:S05]  /*5210*/  LDSM.16.M88.4 R192, [R224] ;  /* 0x00000000e0c0783b */ /* 0x000eaa0000000200 */
[C---:B------:R-:W-:Y:S06]  /*5220*/  HMMA.16816.F32.BF16 R12, R188.reuse, R196, R12 ;  /* 0x000000c4bc0c723c */ /* 0x040fec000004180c */
[C---:B------:R-:W-:Y:S01]  /*5230*/  HMMA.16816.F32.BF16 R16, R188.reuse, R198, R16 ;  /* 0x000000c6bc10723c */ /* 0x040fe20000041810 */
[----:B------:R-:W2:Y:S05]  /*5240*/  LDSM.16.M88.4 R196, [R224+0x800] ;  /* 0x00080000e0c4783b */ /* 0x000eaa0000000200 */
[C---:B------:R-:W-:Y:S06]  /*5250*/  HMMA.16816.F32.BF16 R20, R188.reuse, R200, R20 ;  /* 0x000000c8bc14723c */ /* 0x040fec0000041814 */
[C---:B------:R-:W-:Y:S01]  /*5260*/  HMMA.16816.F32.BF16 R24, R188.reuse, R202, R24 ;  /* 0x000000cabc18723c */ /* 0x040fe20000041818 */
[----:B------:R-:W2:Y:S05]  /*5270*/  LDSM.16.M88.4 R200, [R224+0x1000] ;  /* 0x00100000e0c8783b */ /* 0x000eaa0000000200 */
[C---:B---3--:R-:W-:Y:S06]  /*5280*/  HMMA.16816.F32.BF16 R28, R188.reuse, R172, R28 ;  /* 0x000000acbc1c723c */ /* 0x048fec000004181c */
[----:B------:R-:W-:Y:S01]  /*5290*/  HMMA.16816.F32.BF16 R32, R188, R174, R32 ;  /* 0x000000aebc20723c */ /* 0x000fe20000041820 */
[----:B------:R-:W3:Y:S04]  /*52a0*/  LDSM.16.M88.4 R172, [R224+0x1800] ;  /* 0x00180000e0ac783b */ /* 0x000ee80000000200 */
[----:B------:R-:W-:Y:S01]  /*52b0*/  LDSM.16.M88.4 R188, [R238+0x2000] ;  /* 0x00200000eebc783b */ /* 0x000fe20000000200 */
[C---:B-1----:R-:W-:Y:S06]  /*52c0*/  HMMA.16816.F32.BF16 R4, R176.reuse, R204, R4 ;  /* 0x000000ccb004723c */ /* 0x042fec0000041804 */
[C---:B------:R-:W-:Y:S01]  /*52d0*/  HMMA.16816.F32.BF16 R8, R176.reuse, R206, R8 ;  /* 0x000000ceb008723c */ /* 0x040fe20000041808 */
[----:B------:R-:W1:Y:S05]  /*52e0*/  LDSM.16.M88.4 R204, [R237+0xa000] ;  /* 0x00a00000edcc783b */ /* 0x000e6a0000000200 */
[C---:B------:R-:W-:Y:S06]  /*52f0*/  HMMA.16816.F32.BF16 R12, R176.reuse, R208, R12 ;  /* 0x000000d0b00c723c */ /* 0x040fec000004180c */
[C---:B------:R-:W-:Y:S01]  /*5300*/  HMMA.16816.F32.BF16 R16, R176.reuse, R210, R16 ;  /* 0x000000d2b010723c */ /* 0x040fe20000041810 */
[----:B------:R-:W1:Y:S05]  /*5310*/  LDSM.16.M88.4 R208, [R237+0xa800] ;  /* 0x00a80000edd0783b */ /* 0x000e6a0000000200 */
[C---:B----4-:R-:W-:Y:S06]  /*5320*/  HMMA.16816.F32.BF16 R20, R176.reuse, R180, R20 ;  /* 0x000000b4b014723c */ /* 0x050fec0000041814 */
[C---:B------:R-:W-:Y:S01]  /*5330*/  HMMA.16816.F32.BF16 R24, R176.reuse, R182, R24 ;  /* 0x000000b6b018723c */ /* 0x040fe20000041818 */
[----:B------:R-:W4:Y:S05]  /*5340*/  LDSM.16.M88.4 R180, [R237+0xb000] ;  /* 0x00b00000edb4783b */ /* 0x000f2a0000000200 */
[C---:B-----5:R-:W-:Y:S06]  /*5350*/  HMMA.16816.F32.BF16 R28, R176.reuse, R168, R28 ;  /* 0x000000a8b01c723c */ /* 0x060fec000004181c */
[----:B------:R-:W-:Y:S01]  /*5360*/  HMMA.16816.F32.BF16 R32, R176, R170, R32 ;  /* 0x000000aab020723c */ /* 0x000fe20000041820 */
[----:B------:R-:W5:Y:S04]  /*5370*/  LDSM.16.M88.4 R168, [R237+0xb800] ;  /* 0x00b80000eda8783b */ /* 0x000f680000000200 */
[----:B------:R-:W-:Y:S01]  /*5380*/  LDSM.16.M88.4 R176, [R236+0x2000] ;  /* 0x00200000ecb0783b */ /* 0x000fe20000000200 */
[C---:B--2---:R-:W-:Y:S06]  /*5390*/  HMMA.16816.F32.BF16 R4, R184.reuse, R192, R4 ;  /* 0x000000c0b804723c */ /* 0x044fec0000041804 */
[C---:B------:R-:W-:Y:S01]  /*53a0*/  HMMA.16816.F32.BF16 R8, R184.reuse, R194, R8 ;  /* 0x000000c2b808723c */ /* 0x040fe20000041808 */
[----:B------:R-:W2:Y:S05]  /*53b0*/  LDSM.16.M88.4 R192, [R223] ;  /* 0x00000000dfc0783b */ /* 0x000eaa0000000200 */
[C---:B------:R-:W-:Y:S06]  /*53c0*/  HMMA.16816.F32.BF16 R12, R184.reuse, R196, R12 ;  /* 0x000000c4b80c723c */ /* 0x040fec000004180c */
[C---:B------:R-:W-:Y:S01]  /*53d0*/  HMMA.16816.F32.BF16 R16, R184.reuse, R198, R16 ;  /* 0x000000c6b810723c */ /* 0x040fe20000041810 */
[----:B------:R-:W2:Y:S05]  /*53e0*/  LDSM.16.M88.4 R196, [R222] ;  /* 0x00000000dec4783b */ /* 0x000eaa0000000200 */
[C---:B------:R-:W-:Y:S06]  /*53f0*/  HMMA.16816.F32.BF16 R20, R184.reuse, R200, R20 ;  /* 0x000000c8b814723c */ /* 0x040fec0000041814 */
[C---:B------:R-:W-:Y:S01]  /*5400*/  HMMA.16816.F32.BF16 R24, R184.reuse, R202, R24 ;  /* 0x000000cab818723c */ /* 0x040fe20000041818 */
[----:B------:R-:W2:Y:S05]  /*5410*/  LDSM.16.M88.4 R200, [R221] ;  /* 0x00000000ddc8783b */ /* 0x000eaa0000000200 */
[C---:B---3--:R-:W-:Y:S06]  /*5420*/  HMMA.16816.F32.BF16 R28, R184.reuse, R172, R28 ;  /* 0x000000acb81c723c */ /* 0x048fec000004181c */
[----:B------:R-:W-:Y:S01]  /*5430*/  HMMA.16816.F32.BF16 R32, R184, R174, R32 ;  /* 0x000000aeb820723c */ /* 0x000fe20000041820 */
[----:B------:R-:W3:Y:S04]  /*5440*/  LDSM.16.M88.4 R172, [R220] ;  /* 0x00000000dcac783b */ /* 0x000ee80000000200 */
        /* <DEDUP_REMOVED lines=16> */
[----:B------:R-:W2:Y:S05]  /*5550*/  LDSM.16.M88.4 R192, [R224+0x2000] ;  /* 0x00200000e0c0783b */ /* 0x000eaa0000000200 */
        /* <DEDUP_REMOVED lines=64> */
[----:B------:R-:W-:Y:S05]  /*5960*/  LDSM.16.M88.4 R204, [R237+0xe800] ;  /* 0x00e80000edcc783b */ /* 0x000fea0000000200 */
[C---:B------:R-:W-:Y:S06]  /*5970*/  HMMA.16816.F32.BF16 R12, R188.reuse, R208, R12 ;  /* 0x000000d0bc0c723c */ /* 0x040fec000004180c */
[C---:B------:R-:W-:Y:S01]  /*5980*/  HMMA.16816.F32.BF16 R16, R188.reuse, R210, R16 ;  /* 0x000000d2bc10723c */ /* 0x040fe20000041810 */
[----:B------:R-:W-:Y:S05]  /*5990*/  LDSM.16.M88.4 R208, [R231+0xe000] ;  /* 0x00e00000e7d0783b */ /* 0x000fea0000000200 */
[C---:B----4-:R-:W-:Y:S06]  /*59a0*/  HMMA.16816.F32.BF16 R20, R188.reuse, R180, R20 ;  /* 0x000000b4bc14723c */ /* 0x050fec0000041814 */
[C---:B------:R-:W-:Y:S01]  /*59b0*/  HMMA.16816.F32.BF16 R24, R188.reuse, R182, R24 ;  /* 0x000000b6bc18723c */ /* 0x040fe20000041818 */
[----:B------:R-:W1:Y:S05]  /*59c0*/  LDSM.16.M88.4 R180, [R238+0x6000] ;  /* 0x00600000eeb4783b */ /* 0x000e6a0000000200 */
[C---:B-----5:R-:W-:Y:S06]  /*59d0*/  HMMA.16816.F32.BF16 R28, R188.reuse, R168, R28 ;  /* 0x000000a8bc1c723c */ /* 0x060fec000004181c */
[----:B------:R-:W-:Y:S01]  /*59e0*/  HMMA.16816.F32.BF16 R32, R188, R170, R32 ;  /* 0x000000aabc20723c */ /* 0x000fe20000041820 */
[----:B------:R-:W4:Y:S04]  /*59f0*/  LDSM.16.M88.4 R168, [R237+0xf000] ;  /* 0x00f00000eda8783b */ /* 0x000f280000000200 */
[----:B------:R-:W5:Y:S01]  /*5a00*/  LDSM.16.M88.4 R188, [R237+0xf800] ;  /* 0x00f80000edbc783b */ /* 0x000f620000000200 */
[C---:B--2---:R-:W-:Y:S06]  /*5a10*/  HMMA.16816.F32.BF16 R4, R176.reuse, R192, R4 ;  /* 0x000000c0b004723c */ /* 0x044fec0000041804 */
[C---:B------:R-:W-:Y:S01]  /*5a20*/  HMMA.16816.F32.BF16 R8, R176.reuse, R194, R8 ;  /* 0x000000c2b008723c */ /* 0x040fe20000041808 */
[----:B------:R-:W-:Y:S05]  /*5a30*/  LDSM.16.M88.4 R192, [R236+0x6000] ;  /* 0x00600000ecc0783b */ /* 0x000fea0000000200 */
        /* <DEDUP_REMOVED lines=9> */
[----:B------:R-:W3:Y:S01]  /*5ad0*/  LDSM.16.M88.4 R176, [R212] ;  /* 0x00000000d4b0783b */ /* 0x000ee20000000200 */
[C---:B-1----:R-:W-:Y:S06]  /*5ae0*/  HMMA.16816.F32.BF16 R4, R180.reuse, R184, R4 ;  /* 0x000000b8b404723c */ /* 0x042fec0000041804 */
[C---:B------:R-:W-:Y:S01]  /*5af0*/  HMMA.16816.F32.BF16 R8, R180.reuse, R186, R8 ;  /* 0x000000bab408723c */ /* 0x040fe20000041808 */
[----:B------:R-:W1:Y:S05]  /*5b00*/  LDSM.16.M88.4 R184, [R234+0x6000] ;  /* 0x00600000eab8783b */ /* 0x000e6a0000000200 */
[C---:B------:R-:W-:Y:S06]  /*5b10*/  HMMA.16816.F32.BF16 R12, R180.reuse, R204, R12 ;  /* 0x000000ccb40c723c */ /* 0x040fec000004180c */
[C---:B------:R-:W-:Y:S01]  /*5b20*/  HMMA.16816.F32.BF16 R16, R180.reuse, R206, R16 ;  /* 0x000000ceb410723c */ /* 0x040fe20000041810 */
[----:B------:R-:W-:Y:S05]  /*5b30*/  LDSM.16.M88.4 R204, [R224+0x6000] ;  /* 0x00600000e0cc783b */ /* 0x000fea0000000200 */
[C---:B----4-:R-:W-:Y:S06]  /*5b40*/  HMMA.16816.F32.BF16 R20, R180.reuse, R168, R20 ;  /* 0x000000a8b414723c */ /* 0x050fec0000041814 */
[C---:B------:R-:W-:Y:S01]  /*5b50*/  HMMA.16816.F32.BF16 R24, R180.reuse, R170, R24 ;  /* 0x000000aab418723c */ /* 0x040fe20000041818 */
[----:B------:R-:W4:Y:S05]  /*5b60*/  LDSM.16.M88.4 R168, [R231+0xe800] ;  /* 0x00e80000e7a8783b */ /* 0x000f2a0000000200 */
[C---:B-----5:R-:W-:Y:S06]  /*5b70*/  HMMA.16816.F32.BF16 R28, R180.reuse, R188, R28 ;  /* 0x000000bcb41c723c */ /* 0x060fec000004181c */
[----:B------:R-:W-:Y:S01]  /*5b80*/  HMMA.16816.F32.BF16 R32, R180, R190, R32 ;  /* 0x000000beb420723c */ /* 0x000fe20000041820 */
[----:B------:R-:W5:Y:S04]  /*5b90*/  LDSM.16.M88.4 R180, [R231+0xf000] ;  /* 0x00f00000e7b4783b */ /* 0x000f680000000200 */
[----:B------:R-:W5:Y:S01]  /*5ba0*/  LDSM.16.M88.4 R188, [R231+0xf800] ;  /* 0x00f80000e7bc783b */ /* 0x000f620000000200 */
[C---:B--2---:R-:W-:Y:S06]  /*5bb0*/  HMMA.16816.F32.BF16 R4, R192.reuse, R196, R4 ;  /* 0x000000c4c004723c */ /* 0x044fec0000041804 */
[C---:B------:R-:W-:Y:S01]  /*5bc0*/  HMMA.16816.F32.BF16 R8, R192.reuse, R198, R8 ;  /* 0x000000c6c008723c */ /* 0x040fe20000041808 */
[----:B------:R-:W2:Y:S05]  /*5bd0*/  LDSM.16.M88.4 R196, [R233+0x6000] ;  /* 0x00600000e9c4783b */ /* 0x000eaa0000000200 */
[C---:B------:R-:W-:Y:S06]  /*5be0*/  HMMA.16816.F32.BF16 R12, R192.reuse, R200, R12 ;  /* 0x000000c8c00c723c */ /* 0x040fec000004180c */
[C---:B------:R-:W-:Y:S06]  /*5bf0*/  HMMA.16816.F32.BF16 R16, R192.reuse, R202, R16 ;  /* 0x000000cac010723c */ /* 0x040fec0000041810 */
[C---:B---3--:R-:W-:Y:S06]  /*5c00*/  HMMA.16816.F32.BF16 R20, R192.reuse, R172, R20 ;  /* 0x000000acc014723c */ /* 0x048fec0000041814 */
[C---:B------:R-:W-:Y:S01]  /*5c10*/  HMMA.16816.F32.BF16 R24, R192.reuse, R174, R24 ;  /* 0x000000aec018723c */ /* 0x040fe20000041818 */
[----:B------:R-:W3:Y:S05]  /*5c20*/  LDSM.16.M88.4 R172, [R224+0x6800] ;  /* 0x00680000e0ac783b */ /* 0x000eea0000000200 */
[C---:B------:R-:W-:Y:S06]  /*5c30*/  HMMA.16816.F32.BF16 R28, R192.reuse, R176, R28 ;  /* 0x000000b0c01c723c */ /* 0x040fec000004181c */
[----:B------:R-:W-:Y:S01]  /*5c40*/  HMMA.16816.F32.BF16 R32, R192, R178, R32 ;  /* 0x000000b2c020723c */ /* 0x000fe20000041820 */
[----:B------:R-:W-:Y:S05]  /*5c50*/  LDSM.16.M88.4 R176, [R224+0x7800] ;  /* 0x00780000e0b0783b */ /* 0x000fea0000000200 */
[C---:B-1----:R-:W-:Y:S06]  /*5c60*/  HMMA.16816.F32.BF16 R4, R184.reuse, R208, R4 ;  /* 0x000000d0b804723c */ /* 0x042fec0000041804 */
[C---:B------:R-:W-:Y:S06]  /*5c70*/  HMMA.16816.F32.BF16 R8, R184.reuse, R210, R8 ;  /* 0x000000d2b808723c */ /* 0x040fec0000041808 */
[C---:B----4-:R-:W-:Y:S06]  /*5c80*/  HMMA.16816.F32.BF16 R12, R184.reuse, R168, R12 ;  /* 0x000000a8b80c723c */ /* 0x050fec000004180c */
[C---:B------:R-:W-:Y:S01]  /*5c90*/  HMMA.16816.F32.BF16 R16, R184.reuse, R170, R16 ;  /* 0x000000aab810723c */ /* 0x040fe20000041810 */
[----:B------:R-:W1:Y:S01]  /*5ca0*/  LDSM.16.M88.4 R168, [R224+0x7000] ;  /* 0x00700000e0a8783b */ /* 0x000e620000000200 */
[----:B------:R-:W-:Y:S04]  /*5cb0*/  DEPBAR.LE SB0, 0x0 ;  /* 0x000080000000791a */ /* 0x000fe80000000000 */
[C---:B-----5:R-:W-:Y:S01]  /*5cc0*/  HMMA.16816.F32.BF16 R20, R184.reuse, R180, R20 ;  /* 0x000000b4b814723c */ /* 0x060fe20000041814 */
[----:B------:R-:W-:Y:S05]  /*5cd0*/  BAR.SYNC.DEFER_BLOCKING 0x0 ;  /* 0x0000000000007b1d */ /* 0x000fea0000010000 */
[C---:B------:R-:W-:Y:S06]  /*5ce0*/  HMMA.16816.F32.BF16 R24, R184.reuse, R182, R24 ;  /* 0x000000b6b818723c */ /* 0x040fec0000041818 */
[C---:B------:R-:W-:Y:S06]  /*5cf0*/  HMMA.16816.F32.BF16 R28, R184.reuse, R188, R28 ;  /* 0x000000bcb81c723c */ /* 0x040fec000004181c */
[----:B------:R-:W-:Y:S06]  /*5d00*/  HMMA.16816.F32.BF16 R32, R184, R190, R32 ;  /* 0x000000beb820723c */ /* 0x000fec0000041820 */
[C---:B--2---:R-:W-:Y:S06]  /*5d10*/  HMMA.16816.F32.BF16 R4, R196.reuse, R204, R4 ;  /* 0x000000ccc404723c */ /* 0x044fec0000041804 */
[C---:B------:R-:W-:Y:S06]  /*5d20*/  HMMA.16816.F32.BF16 R8, R196.reuse, R206, R8 ;  /* 0x000000cec408723c */ /* 0x040fec0000041808 */
[C---:B---3--:R-:W-:Y:S06]  /*5d30*/  HMMA.16816.F32.BF16 R12, R196.reuse, R172, R12 ;  /* 0x000000acc40c723c */ /* 0x048fec000004180c */
[C---:B------:R-:W-:Y:S06]  /*5d40*/  HMMA.16816.F32.BF16 R16, R196.reuse, R174, R16 ;  /* 0x000000aec410723c */ /* 0x040fec0000041810 */
[----:B------:R-:W-:Y:S01]  /*5d50*/  FMNMX.FTZ R164, R4, R165, !PT ;  /* 0x000000a504a47209 */ /* 0x000fe20007810000 */
[C---:B-1----:R-:W-:Y:S04]  /*5d60*/  HMMA.16816.F32.BF16 R20, R196.reuse, R168, R20 ;  /* 0x000000a8c414723c */ /* 0x042fe80000041814 */
[----:B------:R-:W-:Y:S02]  /*5d70*/  FMNMX.FTZ R2, R6, R0, !PT ;  /* 0x0000000006027209 */ /* 0x000fe40007810000 */
[----:B------:R-:W-:Y:S01]  /*5d80*/  FMNMX.FTZ R3, R5, R164, !PT ;  /* 0x000000a405037209 */ /* 0x000fe20007810000 */
[C---:B------:R-:W-:Y:S04]  /*5d90*/  HMMA.16816.F32.BF16 R24, R196.reuse, R170, R24 ;  /* 0x000000aac418723c */ /* 0x040fe80000041818 */
[----:B------:R-:W-:Y:S02]  /*5da0*/  FMNMX.FTZ R167, R7, R2, !PT ;  /* 0x0000000207a77209 */ /* 0x000fe40007810000 */
[----:B------:R-:W-:Y:S01]  /*5db0*/  FMNMX.FTZ R164, R8, R3, !PT ;  /* 0x0000000308a47209 */ /* 0x000fe20007810000 */
[C---:B------:R-:W-:Y:S04]  /*5dc0*/  HMMA.16816.F32.BF16 R28, R196.reuse, R176, R28 ;  /* 0x000000b0c41c723c */ /* 0x040fe8000004181c */
[----:B------:R-:W-:Y:S02]  /*5dd0*/  FMNMX.FTZ R2, R10, R167, !PT ;  /* 0x000000a70a027209 */ /* 0x000fe40007810000 */
[----:B------:R-:W-:Y:S01]  /*5de0*/  FMNMX.FTZ R3, R9, R164, !PT ;  /* 0x000000a409037209 */ /* 0x000fe20007810000 */
[----:B------:R-:W-:Y:S04]  /*5df0*/  HMMA.16816.F32.BF16 R32, R196, R178, R32 ;  /* 0x000000b2c420723c */ /* 0x000fe80000041820 */
[----:B------:R-:W-:Y:S02]  /*5e00*/  FMNMX.FTZ R167, R11, R2, !PT ;  /* 0x000000020ba77209 */ /* 0x000fe40007810000 */
[----:B------:R-:W-:Y:S02]  /*5e10*/  FMNMX.FTZ R164, R12, R3, !PT ;  /* 0x000000030ca47209 */ /* 0x000fe40007810000 */
[----:B------:R-:W-:Y:S03]  /*5e20*/  FMNMX.FTZ R2, R14, R167, !PT ;  /* 0x000000a70e027209 */ /* 0x000fe60007810000 */
[----:B------:R-:W-:Y:S02]  /*5e30*/  FMNMX.FTZ R3, R13, R164, !PT ;  /* 0x000000a40d037209 */ /* 0x000fe40007810000 */
        /* <DEDUP_REMOVED lines=19> */
[----:B------:R-:W-:Y:S01]  /*5f70*/  FMNMX.FTZ R248, R33, R248, !PT ;  /* 0x000000f821f87209 */ /* 0x000fe20007810000 */
[----:B------:R-:W-:Y:S06]  /*5f80*/  @P0 BRA `(.L_x_9) ;  /* 0xffffffe800f40947 */ /* 0x000fec000383ffff */
.L_x_8:
[----:B-1----:R-:W-:Y:S01]  /*5f90*/  FMNMX.FTZ R167, R35, R2, !PT ;  /* 0x0000000223a77209 */ /* 0x002fe20007810000 */
[----:B------:R-:W-:Y:S01]  /*5fa0*/  SHFL.BFLY PT, R3, R248, 0x2, 0x1f ;  /* 0x0c401f00f8037f89 */ /* 0x000fe200000e0000 */
[----:B------:R-:W-:Y:S07]  /*5fb0*/  UIADD3 UR25, UR25, -0x1, URZ ;  /* 0xffffffff19197890 */ /* 0x000fee000fffe03f */
[----:B------:R-:W1:Y:S08]  /*5fc0*/  SHFL.BFLY PT, R2, R167, 0x2, 0x1f ;  /* 0x0c401f00a7027f89 */ /* 0x000e7000000e0000 */
[----:B------:R-:W-:Y:S08]  /*5fd0*/  LDSM.16.MT88.4 R172, [R230+0x10000] ;  /* 0x01000000e6ac783b */ /* 0x000ff00000004200 */
[----:B------:R-:W-:Y:S08]  /*5fe0*/  LDSM.16.MT88.4 R176, [R229+0x10000] ;  /* 0x01000000e5b0783b */ /* 0x000ff00000004200 */
[----:B------:R-:W-:Y:S08]  /*5ff0*/  LDSM.16.MT88.4 R180, [R230+0x14000] ;  /* 0x01400000e6b4783b */ /* 0x000ff00000004200 */
[----:B------:R-:W-:Y:S08]  /*6000*/  LDSM.16.MT88.4 R184, [R230+0x12800] ;  /* 0x01280000e6b8783b */ /* 0x000ff00000004200 */
[----:B------:R-:W-:Y:S08]  /*6010*/  LDSM.16.MT88.4 R188, [R229+0x12800] ;  /* 0x01280000e5bc783b */ /* 0x000ff00000004200 */
[----:B------:R-:W-:Y:S08]  /*6020*/  LDSM.16.MT88.4 R192, [R230+0x14800] ;  /* 0x01480000e6c0783b */ /* 0x000ff00000004200 */
[----:B------:R-:W-:Y:S01]  /*6030*/  LDSM.16.MT88.4 R196, [R229+0x14800] ;  /* 0x01480000e5c4783b */ /* 0x000fe20000004200 */
[----:B-1----:R-:W-:Y:S02]  /*6040*/  FMNMX.FTZ R166, R167, R2, !PT ;  /* 0x00000002a7a67209 */ /* 0x002fe40007810000 */
[----:B------:R-:W-:Y:S05]  /*6050*/  FMNMX.FTZ R169, R248, R3, !PT ;  /* 0x00000003f8a97209 */ /* 0x000fea0007810000 */
[----:B------:R-:W1:Y:S08]  /*6060*/  SHFL.BFLY PT, R3, R166, 0x1, 0x1f ;  /* 0x0c201f00a6037f89 */ /* 0x000e7000000e0000 */
[----:B------:R-:W2:Y:S01]  /*6070*/  SHFL.BFLY PT, R164, R169, 0x1, 0x1f ;  /* 0x0c201f00a9a47f89 */ /* 0x000ea200000e0000 */
[----:B-1----:R-:W-:Y:S02]  /*6080*/  FMNMX.FTZ R3, R166, R3, !PT ;  /* 0x00000003a6037209 */ /* 0x002fe40007810000 */
[----:B--2---:R-:W-:Y:S03]  /*6090*/  FMNMX.FTZ R164, R169, R164, !PT ;  /* 0x000000a4a9a47209 */ /* 0x004fe60007810000 */
[C---:B------:R-:W-:Y:S02]  /*60a0*/  FADD.FTZ R0, -R3.reuse, R0 ;  /* 0x0000000003007221 */ /* 0x040fe40000010100 */
[----:B------:R-:W1:Y:S01]  /*60b0*/  LDSM.16.MT88.4 R168, [R232+0x10000] ;  /* 0x01000000e8a8783b */ /* 0x000e620000004200 */
[C---:B------:R-:W-:Y:S01]  /*60c0*/  FMUL.FTZ R204, R3.reuse, UR4 ;  /* 0x0000000403cc7c20 */ /* 0x040fe20008410000 */
[----:B------:R-:W-:Y:S01]  /*60d0*/  FSETP.NEU.FTZ.AND P1, PT, R164, -INF , PT ;  /* 0xff800000a400780b */ /* 0x000fe20003f3d000 */
[----:B------:R-:W-:Y:S01]  /*60e0*/  FMUL.FTZ R167, R0, UR4 ;  /* 0x0000000400a77c20 */ /* 0x000fe20008410000 */
[C---:B------:R-:W-:Y:S01]  /*60f0*/  FMUL.FTZ R206, R164.reuse, UR4 ;  /* 0x00000004a4ce7c20 */ /* 0x040fe20008410000 */
[----:B------:R-:W-:Y:S02]  /*6100*/  FADD.FTZ R2, -R164, R165 ;  /* 0x000000a5a4027221 */ /* 0x000fe40000010100 */
[----:B------:R2:W3:Y:S02]  /*6110*/  MUFU.EX2 R0, R167 ;  /* 0x000000a700007308 */ /* 0x0004e40000000800 */
[----:B------:R-:W-:Y:S01]  /*6120*/  FSEL R206, R206, RZ, P1 ;  /* 0x000000ffcece7208 */ /* 0x000fe20000800000 */
[----:B------:R-:W-:Y:S01]  /*6130*/  FMUL.FTZ R165, R2, UR4 ;  /* 0x0000000402a57c20 */ /* 0x000fe20008410000 */
[----:B------:R-:W-:Y:S03]  /*6140*/  FSETP.NEU.FTZ.AND P1, PT, R3, -INF , PT ;  /* 0xff8000000300780b */ /* 0x000fe60003f3d000 */
[--C-:B------:R-:W-:Y:S01]  /*6150*/  FFMA.FTZ R201, R4, UR4, -R206.reuse ;  /* 0x0000000404c97c23 */ /* 0x100fe200080108ce */
[----:B------:R-:W-:Y:S01]  /*6160*/  FSEL R204, R204, RZ, P1 ;  /* 0x000000ffcccc7208 */ /* 0x000fe20000800000 */
[--C-:B------:R-:W-:Y:S01]  /*6170*/  FFMA.FTZ R200, R9, UR4, -R206.reuse ;  /* 0x0000000409c87c23 */ /* 0x100fe200080108ce */
[--C-:B------:R-:W-:Y:S01]  /*6180*/  FFMA.FTZ R5, R5, UR4, -R206.reuse ;  /* 0x0000000405057c23 */ /* 0x100fe200080108ce */
[----:B------:R-:W4:Y:S01]  /*6190*/  MUFU.EX2 R2, R165 ;  /* 0x000000a500027308 */ /* 0x000f220000000800 */
[----:B------:R-:W-:Y:S01]  /*61a0*/  FFMA.FTZ R207, R12, UR4, -R206 ;  /* 0x000000040ccf7c23 */ /* 0x000fe200080108ce */
[--C-:B------:R-:W-:Y:S01]  /*61b0*/  FFMA.FTZ R203, R6, UR4, -R204.reuse ;  /* 0x0000000406cb7c23 */ /* 0x100fe200080108cc */
[--C-:B------:R-:W-:Y:S01]  /*61c0*/  FFMA.FTZ R166, R7, UR4, -R204.reuse ;  /* 0x0000000407a67c23 */ /* 0x100fe200080108cc */
[--C-:B------:R-:W-:Y:S01]  /*61d0*/  FFMA.FTZ R202, R10, UR4, -R204.reuse ;  /* 0x000000040aca7c23 */ /* 0x100fe200080108cc */
[----:B------:R-:W-:Y:S01]  /*61e0*/  FFMA.FTZ R205, R11, UR4, -R204 ;  /* 0x000000040bcd7c23 */ /* 0x000fe200080108cc */
[--C-:B--2---:R-:W-:Y:S01]  /*61f0*/  FFMA.FTZ R167, R8, UR4, -R206.reuse ;  /* 0x0000000408a77c23 */ /* 0x104fe200080108ce */
[C---:B---3--:R-:W-:Y:S03]  /*6200*/  FMUL.FTZ R6, R0.reuse, R162 ;  /* 0x000000a200067220 */ /* 0x048fe60000410000 */
[----:B------:R2:W-:Y:S01]  /*6210*/  MUFU.EX2 R165, R5 ;  /* 0x0000000500a57308 */ /* 0x0005e20000000800 */
[C---:B------:R-:W-:Y:S01]  /*6220*/  FMUL.FTZ R7, R0.reuse, R163 ;  /* 0x000000a300077220 */ /* 0x040fe20000410000 */
[C---:B------:R-:W-:Y:S01]  /*6230*/  FMUL.FTZ R10, R0.reuse, R158 ;  /* 0x0000009e000a7220 */ /* 0x040fe20000410000 */
[C---:B------:R-:W-:Y:S01]  /*6240*/  FMUL.FTZ R11, R0.reuse, R159 ;  /* 0x0000009f000b7220 */ /* 0x040fe20000410000 */
[C---:B------:R-:W-:Y:S01]  /*6250*/  FMUL.FTZ R38, R0.reuse, R38 ;  /* 0x0000002600267220 */ /* 0x040fe20000410000 */
[C---:B------:R-:W-:Y:S01]  /*6260*/  FMUL.FTZ R39, R0.reuse, R39 ;  /* 0x0000002700277220 */ /* 0x040fe20000410000 */
[C---:B------:R-:W-:Y:S01]  /*6270*/  FMUL.FTZ R42, R0.reuse, R42 ;  /* 0x0000002a002a7220 */ /* 0x040fe20000410000 */
[----:B------:R-:W-:Y:S03]  /*6280*/  FMUL.FTZ R43, R0, R43 ;  /* 0x0000002b002b7220 */ /* 0x000fe60000410000 */
[----:B------:R-:W3:Y:S01]  /*6290*/  MUFU.EX2 R201, R201 ;  /* 0x000000c900c97308 */ /* 0x000ee20000000800 */
[C---:B----4-:R-:W-:Y:S01]  /*62a0*/  FMUL.FTZ R4, R2.reuse, R160 ;  /* 0x000000a002047220 */ /* 0x050fe20000410000 */
[C---:B------:R-:W-:Y:S01]  /*62b0*/  FMUL.FTZ R8, R2.reuse, R156 ;  /* 0x0000009c02087220 */ /* 0x040fe20000410000 */
[C---:B------:R-:W-:Y:S01]  /*62c0*/  FMUL.FTZ R9, R2.reuse, R157 ;  /* 0x0000009d02097220 */ /* 0x040fe20000410000 */
[C---:B------:R-:W-:Y:S01]  /*62d0*/  FMUL.FTZ R36, R2.reuse, R36 ;  /* 0x0000002402247220 */ /* 0x040fe20000410000 */
[----:B------:R-:W4:Y:S01]  /*62e0*/  LDSM.16.MT88.4 R156, [R228+0x10000] ;  /* 0x01000000e49c783b */ /* 0x000f220000004200 */
[C---:B------:R-:W-:Y:S01]  /*62f0*/  FMUL.FTZ R37, R2.reuse, R37 ;  /* 0x0000002502257220 */ /* 0x040fe20000410000 */
[C---:B------:R-:W-:Y:S03]  /*6300*/  FMUL.FTZ R40, R2.reuse, R40 ;  /* 0x0000002802287220 */ /* 0x040fe60000410000 */
[----:B------:R-:W-:Y:S01]  /*6310*/  MUFU.EX2 R203, R203 ;  /* 0x000000cb00cb7308 */ /* 0x000fe20000000800 */
[C---:B--2---:R-:W-:Y:S01]  /*6320*/  FMUL.FTZ R5, R2.reuse, R161 ;  /* 0x000000a102057220 */ /* 0x044fe20000410000 */
[C---:B------:R-:W-:Y:S01]  /*6330*/  FMUL.FTZ R41, R2.reuse, R41 ;  /* 0x0000002902297220 */ /* 0x040fe20000410000 */
[C---:B------:R-:W-:Y:S01]  /*6340*/  FMUL.FTZ R44, R2.reuse, R44 ;  /* 0x0000002c022c7220 */ /* 0x040fe20000410000 */
[----:B------:R-:W-:Y:S01]  /*6350*/  FMUL.FTZ R45, R2, R45 ;  /* 0x0000002d022d7220 */ /* 0x000fe20000410000 */
[C---:B------:R-:W-:Y:S01]  /*6360*/  FMUL.FTZ R46, R0.reuse, R46 ;  /* 0x0000002e002e7220 */ /* 0x040fe20000410000 */
[----:B------:R-:W-:Y:S01]  /*6370*/  FMUL.FTZ R47, R0, R47 ;  /* 0x0000002f002f7220 */ /* 0x000fe20000410000 */
[C---:B------:R-:W-:Y:S03]  /*6380*/  FMUL.FTZ R48, R2.reuse, R48 ;  /* 0x0000003002307220 */ /* 0x040fe60000410000 */
[----:B------:R-:W2:Y:S01]  /*6390*/  MUFU.EX2 R166, R166 ;  /* 0x000000a600a67308 */ /* 0x000ea20000000800 */
[----:B---3--:R-:W-:Y:S01]  /*63a0*/  F2FP.BF16.F32.PACK_AB R160, R165, R201 ;  /* 0x000000c9a5a0723e */ /* 0x008fe200000010ff */
[----:B------:R-:W-:Y:S01]  /*63b0*/  FMUL.FTZ R49, R2, R49 ;  /* 0x0000003102317220 */ /* 0x000fe20000410000 */
[C---:B------:R-:W-:Y:S01]  /*63c0*/  FMUL.FTZ R50, R0.reuse, R50 ;  /* 0x0000003200327220 */ /* 0x040fe20000410000 */
[----:B------:R-:W-:Y:S01]  /*63d0*/  FMUL.FTZ R51, R0, R51 ;  /* 0x0000003300337220 */ /* 0x000fe20000410000 */
[C---:B------:R-:W-:Y:S01]  /*63e0*/  FMUL.FTZ R52, R2.reuse, R52 ;  /* 0x0000003402347220 */ /* 0x040fe20000410000 */
[----:B------:R-:W-:Y:S01]  /*63f0*/  FMUL.FTZ R53, R2, R53 ;  /* 0x0000003502357220 */ /* 0x000fe20000410000 */
[C---:B------:R-:W-:Y:S03]  /*6400*/  FMUL.FTZ R54, R0.reuse, R54 ;  /* 0x0000003600367220 */ /* 0x040fe60000410000 */
[----:B------:R-:W-:Y:S01]  /*6410*/  MUFU.EX2 R167, R167 ;  /* 0x000000a700a77308 */ /* 0x000fe20000000800 */
[----:B------:R-:W-:Y:S01]  /*6420*/  FMUL.FTZ R55, R0, R55 ;  /* 0x0000003700377220 */ /* 0x000fe20000410000 */
[C---:B------:R-:W-:Y:S01]  /*6430*/  FMUL.FTZ R56, R2.reuse, R56 ;  /* 0x0000003802387220 */ /* 0x040fe20000410000 */
[----:B------:R-:W-:Y:S01]  /*6440*/  FMUL.FTZ R57, R2, R57 ;  /* 0x0000003902397220 */ /* 0x000fe20000410000 */
[C---:B------:R-:W-:Y:S01]  /*6450*/  FMUL.FTZ R58, R0.reuse, R58 ;  /* 0x0000003a003a7220 */ /* 0x040fe20000410000 */
[----:B------:R-:W-:Y:S01]  /*6460*/  FMUL.FTZ R59, R0, R59 ;  /* 0x0000003b003b7220 */ /* 0x000fe20000410000 */
[C---:B------:R-:W-:Y:S01]  /*6470*/  FMUL.FTZ R12, R2.reuse, R152 ;  /* 0x00000098020c7220 */ /* 0x040fe20000410000 */
[----:B------:R-:W-:Y:S03]  /*6480*/  FMUL.FTZ R60, R2, R60 ;  /* 0x0000003c023c7220 */ /* 0x000fe60000410000 */
[----:B------:R-:W3:Y:S01]  /*6490*/  MUFU.EX2 R200, R200 ;  /* 0x000000c800c87308 */ /* 0x000ee20000000800 */
[----:B--2---:R-:W-:Y:S01]  /*64a0*/  F2FP.BF16.F32.PACK_AB R161, R166, R203 ;  /* 0x000000cba6a1723e */ /* 0x004fe200000010ff */
        /* <DEDUP_REMOVED lines=14> */
[----:B------:R-:W2:Y:S01]  /*6590*/  MUFU.EX2 R205, R205 ;  /* 0x000000cd00cd7308 */ /* 0x000ea20000000800 */
[----:B---3--:R-:W-:Y:S01]  /*65a0*/  F2FP.BF16.F32.PACK_AB R162, R200, R167 ;  /* 0x000000a7c8a2723e */ /* 0x008fe200000010ff */
[C---:B------:R-:W-:Y:S01]  /*65b0*/  FMUL.FTZ R74, R0.reuse, R74 ;  /* 0x0000004a004a7220 */ /* 0x040fe20000410000 */
[----:B------:R-:W-:Y:S01]  /*65c0*/  FMUL.FTZ R75, R0, R75 ;  /* 0x0000004b004b7220 */ /* 0x000fe20000410000 */
        /* <DEDUP_REMOVED lines=13> */
[----:B--2---:R-:W-:Y:S01]  /*66a0*/  F2FP.BF16.F32.PACK_AB R163, R205, R202 ;  /* 0x000000cacda3723e */ /* 0x004fe200000010ff */
[----:B------:R-:W-:Y:S01]  /*66b0*/  FMUL.FTZ R89, R2, R89 ;  /* 0x0000005902597220 */ /* 0x000fe20000410000 */
[C---:B------:R-:W-:Y:S01]  /*66c0*/  FMUL.FTZ R90, R0.reuse, R90 ;  /* 0x0000005a005a7220 */ /* 0x040fe20000410000 */
[----:B------:R-:W-:Y:S01]  /*66d0*/  FMUL.FTZ R91, R0, R91 ;  /* 0x0000005b005b7220 */ /* 0x000fe20000410000 */
[C---:B------:R-:W-:Y:S01]  /*66e0*/  FMUL.FTZ R92, R2.reuse, R92 ;  /* 0x0000005c025c7220 */ /* 0x040fe20000410000 */
[----:B------:R-:W-:Y:S01]  /*66f0*/  FMUL.FTZ R93, R2, R93 ;  /* 0x0000005d025d7220 */ /* 0x000fe20000410000 */
[C---:B------:R-:W-:Y:S01]  /*6700*/  FMUL.FTZ R94, R0.reuse, R94 ;  /* 0x0000005e005e7220 */ /* 0x040fe20000410000 */
[C---:B-1----:R-:W-:Y:S01]  /*6710*/  HMMA.16816.F32.BF16 R4, R160.reuse, R168, R4 ;  /* 0x000000a8a004723c */ /* 0x042fe20000041804 */
[----:B------:R-:W-:Y:S04]  /*6720*/  MUFU.EX2 R207, R207 ;  /* 0x000000cf00cf7308 */ /* 0x000fe80000000800 */
[----:B------:R-:W-:Y:S01]  /*6730*/  FMUL.FTZ R95, R0, R95 ;  /* 0x0000005f005f7220 */ /* 0x000fe20000410000 */
[C---:B------:R-:W-:Y:S01]  /*6740*/  HMMA.16816.F32.BF16 R8, R160.reuse, R170, R8 ;  /* 0x000000aaa008723c */ /* 0x040fe20000041808 */
[----:B------:R-:W1:Y:S04]  /*6750*/  LDSM.16.MT88.4 R168, [R232+0x12000] ;  /* 0x01200000e8a8783b */ /* 0x000e680000004200 */
[C---:B------:R-:W-:Y:S01]  /*6760*/  FMUL.FTZ R96, R2.reuse, R96 ;  /* 0x0000006002607220 */ /* 0x040fe20000410000 */
[C---:B------:R-:W-:Y:S05]  /*6770*/  HMMA.16816.F32.BF16 R36, R160.reuse, R172, R36 ;  /* 0x000000aca024723c */ /* 0x040fea0000041824 */
[----:B------:R-:W-:Y:S01]  /*6780*/  FMUL.FTZ R97, R2, R97 ;  /* 0x0000006102617220 */ /* 0x000fe20000410000 */
[C---:B------:R-:W-:Y:S01]  /*6790*/  HMMA.16816.F32.BF16 R40, R160.reuse, R174, R40 ;  /* 0x000000aea028723c */ /* 0x040fe20000041828 */
[----:B------:R-:W2:Y:S04]  /*67a0*/  LDSM.16.MT88.4 R172, [R230+0x12000] ;  /* 0x01200000e6ac783b */ /* 0x000ea80000004200 */
[C---:B------:R-:W-:Y:S01]  /*67b0*/  FMUL.FTZ R98, R0.reuse, R98 ;  /* 0x0000006200627220 */ /* 0x040fe20000410000 */
[C---:B------:R-:W-:Y:S05]  /*67c0*/  HMMA.16816.F32.BF16 R44, R160.reuse, R176, R44 ;  /* 0x000000b0a02c723c */ /* 0x040fea000004182c */
[----:B------:R-:W-:Y:S01]  /*67d0*/  FMUL.FTZ R99, R0, R99 ;  /* 0x0000006300637220 */ /* 0x000fe20000410000 */
[C---:B------:R-:W-:Y:S01]  /*67e0*/  HMMA.16816.F32.BF16 R48, R160.reuse, R178, R48 ;  /* 0x000000b2a030723c */ /* 0x040fe20000041830 */
[----:B------:R-:W-:Y:S04]  /*67f0*/  LDSM.16.MT88.4 R176, [R228+0x12000] ;  /* 0x01200000e4b0783b */ /* 0x000fe80000004200 */
[C---:B------:R-:W-:Y:S01]  /*6800*/  FMUL.FTZ R100, R2.reuse, R100 ;  /* 0x0000006402647220 */ /* 0x040fe20000410000 */
[C---:B----4-:R-:W-:Y:S05]  /*6810*/  HMMA.16816.F32.BF16 R52, R160.reuse, R156, R52 ;  /* 0x0000009ca034723c */ /* 0x050fea0000041834 */
[----:B------:R-:W-:Y:S01]  /*6820*/  FMUL.FTZ R101, R2, R101 ;  /* 0x0000006502657220 */ /* 0x000fe20000410000 */
[C---:B------:R-:W-:Y:S01]  /*6830*/  HMMA.16816.F32.BF16 R56, R160.reuse, R158, R56 ;  /* 0x0000009ea038723c */ /* 0x040fe20000041838 */
[----:B------:R-:W3:Y:S04]  /*6840*/  LDSM.16.MT88.4 R156, [R229+0x12000] ;  /* 0x01200000e59c783b */ /* 0x000ee80000004200 */
[C---:B------:R-:W-:Y:S01]  /*6850*/  FMUL.FTZ R102, R0.reuse, R102 ;  /* 0x0000006600667220 */ /* 0x040fe20000410000 */
[C---:B-1----:R-:W-:Y:S05]  /*6860*/  HMMA.16816.F32.BF16 R60, R160.reuse, R168, R60 ;  /* 0x000000a8a03c723c */ /* 0x042fea000004183c */
[----:B------:R-:W-:Y:S01]  /*6870*/  FMUL.FTZ R103, R0, R103 ;  /* 0x0000006700677220 */ /* 0x000fe20000410000 */
[C---:B------:R-:W-:Y:S01]  /*6880*/  HMMA.16816.F32.BF16 R64, R160.reuse, R170, R64 ;  /* 0x000000aaa040723c */ /* 0x040fe20000041840 */
[----:B------:R-:W1:Y:S04]  /*6890*/  LDSM.16.MT88.4 R168, [R232+0x14000] ;  /* 0x01400000e8a8783b */ /* 0x000e680000004200 */
[C---:B------:R-:W-:Y:S01]  /*68a0*/  FMUL.FTZ R104, R2.reuse, R104 ;  /* 0x0000006802687220 */ /* 0x040fe20000410000 */
[C---:B--2---:R-:W-:Y:S05]  /*68b0*/  HMMA.16816.F32.BF16 R68, R160.reuse, R172, R68 ;  /* 0x000000aca044723c */ /* 0x044fea0000041844 */
[----:B------:R-:W-:Y:S01]  /*68c0*/  FMUL.FTZ R105, R2, R105 ;  /* 0x0000006902697220 */ /* 0x000fe20000410000 */
[C---:B------:R-:W-:Y:S01]  /*68d0*/  HMMA.16816.F32.BF16 R72, R160.reuse, R174, R72 ;  /* 0x000000aea048723c */ /* 0x040fe20000041848 */
[----:B------:R-:W-:Y:S04]  /*68e0*/  LDSM.16.MT88.4 R172, [R232+0x16000] ;  /* 0x01600000e8ac783b */ /* 0x000fe80000004200 */
[C---:B------:R-:W-:Y:S01]  /*68f0*/  FMUL.FTZ R106, R0.reuse, R106 ;  /* 0x0000006a006a7220 */ /* 0x040fe20000410000 */
[----:B------:R-:W-:Y:S01]  /*6900*/  FMUL.FTZ R107, R0, R107 ;  /* 0x0000006b006b7220 */ /* 0x000fe20000410000 */
[C---:B------:R-:W-:Y:S01]  /*6910*/  FMUL.FTZ R108, R2.reuse, R108 ;  /* 0x0000006c026c7220 */ /* 0x040fe20000410000 */
[----:B------:R-:W-:Y:S03]  /*6920*/  FMUL.FTZ R109, R2, R109 ;  /* 0x0000006d026d7220 */ /* 0x000fe60000410000 */
[C---:B------:R-:W-:Y:S01]  /*6930*/  FMUL.FTZ R110, R0.reuse, R110 ;  /* 0x0000006e006e7220 */ /* 0x040fe20000410000 */
[----:B------:R-:W-:Y:S01]  /*6940*/  FMUL.FTZ R111, R0, R111 ;  /* 0x0000006f006f7220 */ /* 0x000fe20000410000 */
[C---:B------:R-:W-:Y:S01]  /*6950*/  FMUL.FTZ R112, R2.reuse, R112 ;  /* 0x0000007002707220 */ /* 0x040fe20000410000 */
[----:B------:R-:W-:Y:S01]  /*6960*/  FMUL.FTZ R113, R2, R113 ;  /* 0x0000007102717220 */ /* 0x000fe20000410000 */
[C---:B------:R-:W-:Y:S01]  /*6970*/  FMUL.FTZ R114, R0.reuse, R114 ;  /* 0x0000007200727220 */ /* 0x040fe20000410000 */
[----:B------:R-:W-:Y:S01]  /*6980*/  FMUL.FTZ R115, R0, R115 ;  /* 0x0000007300737220 */ /* 0x000fe20000410000 */
[C---:B---3--:R-:W-:Y:S03]  /*6990*/  HMMA.16816.F32.BF16 R76, R160.reuse, R156, R76 ;  /* 0x0000009ca04c723c */ /* 0x048fe6000004184c */
[----:B------:R-:W-:Y:S01]  /*69a0*/  FFMA.FTZ R208, R13, UR4, -R206 ;  /* 0x000000040dd07c23 */ /* 0x000fe200080108ce */
[----:B------:R-:W-:Y:S01]  /*69b0*/  FMUL.FTZ R13, R2, R153 ;  /* 0x00000099020d7220 */ /* 0x000fe20000410000 */
[--C-:B------:R-:W-:Y:S01]  /*69c0*/  FFMA.FTZ R209, R14, UR4, -R204.reuse ;  /* 0x000000040ed17c23 */ /* 0x100fe200080108cc */
[C---:B------:R-:W-:Y:S01]  /*69d0*/  HMMA.16816.F32.BF16 R80, R160.reuse, R158, R80 ;  /* 0x0000009ea050723c */ /* 0x040fe20000041850 */
[----:B------:R-:W2:Y:S02]  /*69e0*/  LDSM.16.MT88.4 R156, [R229+0x14000] ;  /* 0x01400000e59c783b */ /* 0x000ea40000004200 */
[----:B------:R-:W3:Y:S02]  /*69f0*/  MUFU.EX2 R208, R208 ;  /* 0x000000d000d07308 */ /* 0x000ee40000000800 */
[C---:B------:R-:W-:Y:S01]  /*6a00*/  FMUL.FTZ R14, R0.reuse, R154 ;  /* 0x0000009a000e7220 */ /* 0x040fe20000410000 */
[C---:B------:R-:W-:Y:S05]  /*6a10*/  HMMA.16816.F32.BF16 R84, R160.reuse, R176, R84 ;  /* 0x000000b0a054723c */ /* 0x040fea0000041854 */
[----:B------:R-:W-:Y:S01]  /*6a20*/  FFMA.FTZ R210, R15, UR4, -R204 ;  /* 0x000000040fd27c23 */ /* 0x000fe200080108cc */
[C---:B------:R-:W-:Y:S01]  /*6a30*/  HMMA.16816.F32.BF16 R88, R160.reuse, R178, R88 ;  /* 0x000000b2a058723c */ /* 0x040fe20000041858 */
[----:B------:R-:W-:Y:S01]  /*6a40*/  LDSM.16.MT88.4 R176, [R230+0x16000] ;  /* 0x01600000e6b0783b */ /* 0x000fe20000004200 */
[----:B------:R-:W-:Y:S03]  /*6a50*/  MUFU.EX2 R209, R209 ;  /* 0x000000d100d17308 */ /* 0x000fe60000000800 */
[----:B------:R-:W-:Y:S01]  /*6a60*/  FMUL.FTZ R15, R0, R155 ;  /* 0x0000009b000f7220 */ /* 0x000fe20000410000 */
[C---:B-1----:R-:W-:Y:S03]  /*6a70*/  HMMA.16816.F32.BF16 R92, R160.reuse, R168, R92 ;  /* 0x000000a8a05c723c */ /* 0x042fe6000004185c */
[----:B------:R-:W-:Y:S03]  /*6a80*/  LDSM.16.MT88.4 R152, [R229+0x16000] ;  /* 0x01600000e598783b */ /* 0x000fe60000004200 */
[----:B------:R-:W1:Y:S01]  /*6a90*/  MUFU.EX2 R210, R210 ;  /* 0x000000d200d27308 */ /* 0x000e620000000800 */
[C---:B------:R-:W-:Y:S01]  /*6aa0*/  FMUL.FTZ R116, R2.reuse, R116 ;  /* 0x0000007402747220 */ /* 0x040fe20000410000 */
[C---:B------:R-:W-:Y:S03]  /*6ab0*/  HMMA.16816.F32.BF16 R96, R160.reuse, R170, R96 ;  /* 0x000000aaa060723c */ /* 0x040fe60000041860 */
[----:B------:R-:W4:Y:S03]  /*6ac0*/  LDSM.16.MT88.4 R168, [R228+0x14000] ;  /* 0x01400000e4a8783b */ /* 0x000f260000004200 */
[C---:B------:R-:W-:Y:S05]  /*6ad0*/  HMMA.16816.F32.BF16 R100, R160.reuse, R180, R100 ;  /* 0x000000b4a064723c */ /* 0x040fea0000041864 */
[----:B------:R-:W-:Y:S01]  /*6ae0*/  FMUL.FTZ R117, R2, R117 ;  /* 0x0000007502757220 */ /* 0x000fe20000410000 */
[C---:B------:R-:W-:Y:S01]  /*6af0*/  HMMA.16816.F32.BF16 R104, R160.reuse, R182, R104 ;  /* 0x000000b6a068723c */ /* 0x040fe20000041868 */
[----:B------:R-:W-:Y:S04]  /*6b00*/  LDSM.16.MT88.4 R180, [R232+0x12800] ;  /* 0x01280000e8b4783b */ /* 0x000fe80000004200 */
[C---:B------:R-:W-:Y:S01]  /*6b10*/  FMUL.FTZ R118, R0.reuse, R118 ;  /* 0x0000007600767220 */ /* 0x040fe20000410000 */
[C---:B--2---:R-:W-:Y:S05]  /*6b20*/  HMMA.16816.F32.BF16 R108, R160.reuse, R156, R108 ;  /* 0x0000009ca06c723c */ /* 0x044fea000004186c */
[----:B------:R-:W-:Y:S01]  /*6b30*/  FMUL.FTZ R119, R0, R119 ;  /* 0x0000007700777220 */ /* 0x000fe20000410000 */
[C---:B------:R-:W-:Y:S01]  /*6b40*/  HMMA.16816.F32.BF16 R112, R160.reuse, R158, R112 ;  /* 0x0000009ea070723c */ /* 0x040fe20000041870 */
[----:B------:R-:W2:Y:S04]  /*6b50*/  LDSM.16.MT88.4 R156, [R228+0x16000] ;  /* 0x01600000e49c783b */ /* 0x000ea80000004200 */
        /* <DEDUP_REMOVED lines=14> */
[C---:B----4-:R-:W-:Y:S03]  /*6c40*/  HMMA.16816.F32.BF16 R12, R160.reuse, R168, R12 ;  /* 0x000000a8a00c723c */ /* 0x050fe6000004180c */
[C---:B------:R-:W-:Y:S01]  /*6c50*/  FMUL.FTZ R134, R0.reuse, R134 ;  /* 0x0000008600867220 */ /* 0x040fe20000410000 */
[----:B------:R-:W-:Y:S01]  /*6c60*/  FMUL.FTZ R135, R0, R135 ;  /* 0x0000008700877220 */ /* 0x000fe20000410000 */
[C---:B------:R-:W-:Y:S01]  /*6c70*/  FMUL.FTZ R136, R2.reuse, R136 ;  /* 0x0000008802887220 */ /* 0x040fe20000410000 */
[C---:B------:R-:W-:Y:S01]  /*6c80*/  HMMA.16816.F32.BF16 R116, R160.reuse, R170, R116 ;  /* 0x000000aaa074723c */ /* 0x040fe20000041874 */
[----:B------:R-:W4:Y:S04]  /*6c90*/  LDSM.16.MT88.4 R168, [R232+0x10800] ;  /* 0x01080000e8a8783b */ /* 0x000f280000004200 */
[----:B------:R-:W-:Y:S01]  /*6ca0*/  FMUL.FTZ R137, R2, R137 ;  /* 0x0000008902897220 */ /* 0x000fe20000410000 */
[C---:B------:R-:W-:Y:S05]  /*6cb0*/  HMMA.16816.F32.BF16 R120, R160.reuse, R172, R120 ;  /* 0x000000aca078723c */ /* 0x040fea0000041878 */
[C---:B------:R-:W-:Y:S01]  /*6cc0*/  FMUL.FTZ R138, R0.reuse, R138 ;  /* 0x0000008a008a7220 */ /* 0x040fe20000410000 */
[C---:B------:R-:W-:Y:S01]  /*6cd0*/  HMMA.16816.F32.BF16 R124, R160.reuse, R174, R124 ;  /* 0x000000aea07c723c */ /* 0x040fe2000004187c */
[----:B------:R-:W5:Y:S04]  /*6ce0*/  LDSM.16.MT88.4 R172, [R230+0x10800] ;  /* 0x01080000e6ac783b */ /* 0x000f680000004200 */
[----:B------:R-:W-:Y:S01]  /*6cf0*/  FMUL.FTZ R139, R0, R139 ;  /* 0x0000008b008b7220 */ /* 0x000fe20000410000 */
[C---:B------:R-:W-:Y:S05]  /*6d00*/  HMMA.16816.F32.BF16 R128, R160.reuse, R176, R128 ;  /* 0x000000b0a080723c */ /* 0x040fea0000041880 */
[--C-:B------:R-:W-:Y:S01]  /*6d10*/  FFMA.FTZ R211, R16, UR4, -R206.reuse ;  /* 0x0000000410d37c23 */ /* 0x100fe200080108ce */
[C---:B------:R-:W-:Y:S01]  /*6d20*/  HMMA.16816.F32.BF16 R132, R160.reuse, R178, R132 ;  /* 0x000000b2a084723c */ /* 0x040fe20000041884 */
[----:B------:R-:W-:Y:S04]  /*6d30*/  LDSM.16.MT88.4 R176, [R228+0x10800] ;  /* 0x01080000e4b0783b */ /* 0x000fe80000004200 */
[----:B------:R-:W-:Y:S01]  /*6d40*/  FFMA.FTZ R248, R17, UR4, -R206 ;  /* 0x0000000411f87c23 */ /* 0x000fe200080108ce */
[C---:B------:R-:W-:Y:S01]  /*6d50*/  HMMA.16816.F32.BF16 R136, R160.reuse, R152, R136 ;  /* 0x00000098a088723c */ /* 0x040fe20000041888 */
[----:B------:R-:W-:Y:S04]  /*6d60*/  MUFU.EX2 R211, R211 ;  /* 0x000000d300d37308 */ /* 0x000fe80000000800 */
[--C-:B------:R-:W-:Y:S01]  /*6d70*/  FFMA.FTZ R250, R18, UR4, -R204.reuse ;  /* 0x0000000412fa7c23 */ /* 0x100fe200080108cc */
[----:B------:R-:W-:Y:S01]  /*6d80*/  FFMA.FTZ R251, R19, UR4, -R204 ;  /* 0x0000000413fb7c23 */ /* 0x000fe200080108cc */
[C---:B------:R-:W-:Y:S01]  /*6d90*/  FMUL.FTZ R140, R2.reuse, R140 ;  /* 0x0000008c028c7220 */ /* 0x040fe20000410000 */
[----:B------:R-:W-:Y:S03]  /*6da0*/  FMUL.FTZ R141, R2, R141 ;  /* 0x0000008d028d7220 */ /* 0x000fe60000410000 */
[----:B------:R-:W4:Y:S01]  /*6db0*/  MUFU.EX2 R248, R248 ;  /* 0x000000f800f87308 */ /* 0x000f220000000800 */
[C---:B------:R-:W-:Y:S01]  /*6dc0*/  FMUL.FTZ R142, R0.reuse, R142 ;  /* 0x0000008e008e7220 */ /* 0x040fe20000410000 */
[----:B------:R-:W-:Y:S01]  /*6dd0*/  FMUL.FTZ R143, R0, R143 ;  /* 0x0000008f008f7220 */ /* 0x000fe20000410000 */
[C---:B------:R-:W-:Y:S01]  /*6de0*/  FMUL.FTZ R144, R2.reuse, R144 ;  /* 0x0000009002907220 */ /* 0x040fe20000410000 */
[----:B------:R-:W-:Y:S01]  /*6df0*/  FMUL.FTZ R145, R2, R145 ;  /* 0x0000009102917220 */ /* 0x000fe20000410000 */
[C---:B------:R-:W-:Y:S01]  /*6e00*/  FMUL.FTZ R146, R0.reuse, R146 ;  /* 0x0000009200927220 */ /* 0x040fe20000410000 */
[----:B------:R-:W-:Y:S04]  /*6e10*/  FMUL.FTZ R147, R0, R147 ;  /* 0x0000009300937220 */ /* 0x000fe80000410000 */
[----:B------:R-:W-:Y:S01]  /*6e20*/  MUFU.EX2 R250, R250 ;  /* 0x000000fa00fa7308 */ /* 0x000fe20000000800 */
[C---:B------:R-:W-:Y:S01]  /*6e30*/  FMUL.FTZ R16, R2.reuse, R148 ;  /* 0x0000009402107220 */ /* 0x040fe20000410000 */
[C---:B------:R-:W-:Y:S01]  /*6e40*/  HMMA.16816.F32.BF16 R140, R160.reuse, R154, R140 ;  /* 0x0000009aa08c723c */ /* 0x040fe2000004188c */
[----:B------:R-:W5:Y:S02]  /*6e50*/  LDSM.16.MT88.4 R152, [R229+0x10800] ;  /* 0x01080000e598783b */ /* 0x000f640000004200 */
[----:B------:R-:W-:Y:S01]  /*6e60*/  FMUL.FTZ R17, R2, R149 ;  /* 0x0000009502117220 */ /* 0x000fe20000410000 */
[C---:B------:R-:W-:Y:S01]  /*6e70*/  FMUL.FTZ R18, R0.reuse, R150 ;  /* 0x0000009600127220 */ /* 0x040fe20000410000 */
[----:B------:R-:W-:Y:S01]  /*6e80*/  FMUL.FTZ R19, R0, R151 ;  /* 0x0000009700137220 */ /* 0x000fe20000410000 */
[C---:B--2---:R-:W-:Y:S02]  /*6e90*/  HMMA.16816.F32.BF16 R144, R160.reuse, R156, R144 ;  /* 0x0000009ca090723c */ /* 0x044fe40000041890 */
[----:B------:R-:W2:Y:S03]  /*6ea0*/  MUFU.EX2 R251, R251 ;  /* 0x000000fb00fb7308 */ /* 0x000ea60000000800 */
[----:B---3--:R-:W-:Y:S01]  /*6eb0*/  F2FP.BF16.F32.PACK_AB R148, R208, R207 ;  /* 0x000000cfd094723e */ /* 0x008fe200000010ff */
[----:B------:R-:W-:Y:S01]  /*6ec0*/  HMMA.16816.F32.BF16 R16, R160, R158, R16 ;  /* 0x0000009ea010723c */ /* 0x000fe20000041810 */
[----:B------:R-:W3:Y:S04]  /*6ed0*/  LDSM.16.MT88.4 R156, [R228+0x12800] ;  /* 0x01280000e49c783b */ /* 0x000ee80000004200 */
[----:B-1----:R-:W-:Y:S01]  /*6ee0*/  F2FP.BF16.F32.PACK_AB R149, R210, R209 ;  /* 0x000000d1d295723e */ /* 0x002fe200000010ff */
[----:B------:R-:W-:Y:S01]  /*6ef0*/  FFMA.FTZ R201, R2, R249, R201 ;  /* 0x000000f902c97223 */ /* 0x000fe200000100c9 */
[----:B----4-:R-:W-:Y:S01]  /*6f00*/  F2FP.BF16.F32.PACK_AB R150, R248, R211 ;  /* 0x000000d3f896723e */ /* 0x010fe200000010ff */
[----:B------:R-:W-:Y:S01]  /*6f10*/  FFMA.FTZ R203, R0, R241, R203 ;  /* 0x000000f100cb7223 */ /* 0x000fe200000100cb */
[----:B------:R-:W1:Y:S02]  /*6f20*/  LDSM.16.MT88.4 R160, [R232+0x14800] ;  /* 0x01480000e8a0783b */ /* 0x000e640000004200 */
[----:B------:R-:W-:Y:S01]  /*6f30*/  FADD.FTZ R0, R165, R201 ;  /* 0x000000c9a5007221 */ /* 0x000fe20000010000 */
[----:B--2---:R-:W-:Y:S01]  /*6f40*/  F2FP.BF16.F32.PACK_AB R151, R251, R250 ;  /* 0x000000fafb97723e */ /* 0x004fe200000010ff */
[----:B------:R-:W-:Y:S01]  /*6f50*/  FADD.FTZ R203, R166, R203 ;  /* 0x000000cba6cb7221 */ /* 0x000fe20000010000 */
[----:B------:R-:W-:Y:S01]  /*6f60*/  MOV R165, R164 ;  /* 0x000000a400a57202 */ /* 0x000fe20000000f00 */
[----:B------:R-:W-:Y:S01]  /*6f70*/  FADD.FTZ R167, R167, R0 ;  /* 0x00000000a7a77221 */ /* 0x000fe20000010000 */
[----:B------:R-:W-:Y:S01]  /*6f80*/  MOV R0, R3 ;  /* 0x0000000300007202 */ /* 0x000fe20000000f00 */
[----:B------:R-:W-:Y:S02]  /*6f90*/  FADD.FTZ R202, R202, R203 ;  /* 0x000000cbcaca7221 */ /* 0x000fe40000010000 */
[C---:B------:R-:W-:Y:S05]  /*6fa0*/  HMMA.16816.F32.BF16 R4, R148.reuse, R168, R4 ;  /* 0x000000a89404723c */ /* 0x040fea0000041804 */
[----:B------:R-:W-:Y:S01]  /*6fb0*/  FADD.FTZ R200, R200, R167 ;  /* 0x000000a7c8c87221 */ /* 0x000fe20000010000 */
[C---:B------:R-:W-:Y:S01]  /*6fc0*/  HMMA.16816.F32.BF16 R8, R148.reuse, R170, R8 ;  /* 0x000000aa9408723c */ /* 0x040fe20000041808 */
[----:B------:R-:W-:Y:S04]  /*6fd0*/  LDSM.16.MT88.4 R168, [R232+0x16800] ;  /* 0x01680000e8a8783b */ /* 0x000fe80000004200 */
[----:B------:R-:W-:Y:S01]  /*6fe0*/  FADD.FTZ R202, R205, R202 ;  /* 0x000000cacdca7221 */ /* 0x000fe20000010000 */
[C---:B-----5:R-:W-:Y:S05]  /*6ff0*/  HMMA.16816.F32.BF16 R36, R148.reuse, R172, R36 ;  /* 0x000000ac9424723c */ /* 0x060fea0000041824 */
[----:B------:R-:W-:Y:S01]  /*7000*/  FADD.FTZ R207, R207, R200 ;  /* 0x000000c8cfcf7221 */ /* 0x000fe20000010000 */
[C---:B------:R-:W-:Y:S01]  /*7010*/  HMMA.16816.F32.BF16 R40, R148.reuse, R174, R40 ;  /* 0x000000ae9428723c */ /* 0x040fe20000041828 */
[----:B------:R-:W-:Y:S04]  /*7020*/  LDSM.16.MT88.4 R172, [R228+0x11000] ;  /* 0x01100000e4ac783b */ /* 0x000fe80000004200 */
[----:B------:R-:W-:Y:S01]  /*7030*/  FADD.FTZ R209, R209, R202 ;  /* 0x000000cad1d17221 */ /* 0x000fe20000010000 */
[C---:B------:R-:W-:Y:S05]  /*7040*/  HMMA.16816.F32.BF16 R44, R148.reuse, R152, R44 ;  /* 0x00000098942c723c */ /* 0x040fea000004182c */
[----:B------:R-:W-:Y:S01]  /*7050*/  FADD.FTZ R208, R208, R207 ;  /* 0x000000cfd0d07221 */ /* 0x000fe20000010000 */
[C---:B------:R-:W-:Y:S01]  /*7060*/  HMMA.16816.F32.BF16 R48, R148.reuse, R154, R48 ;  /* 0x0000009a9430723c */ /* 0x040fe20000041830 */
[----:B------:R-:W2:Y:S04]  /*7070*/  LDSM.16.MT88.4 R152, [R228+0x14800] ;  /* 0x01480000e498783b */ /* 0x000ea80000004200 */
[----:B------:R-:W-:Y:S01]  /*7080*/  FADD.FTZ R209, R210, R209 ;  /* 0x000000d1d2d17221 */ /* 0x000fe20000010000 */
[C---:B------:R-:W-:Y:S05]  /*7090*/  HMMA.16816.F32.BF16 R52, R148.reuse, R176, R52 ;  /* 0x000000b09434723c */ /* 0x040fea0000041834 */
[----:B------:R-:W-:Y:S01]  /*70a0*/  FADD.FTZ R211, R211, R208 ;  /* 0x000000d0d3d37221 */ /* 0x000fe20000010000 */
[C---:B------:R-:W-:Y:S01]  /*70b0*/  HMMA.16816.F32.BF16 R56, R148.reuse, R178, R56 ;  /* 0x000000b29438723c */ /* 0x040fe20000041838 */
[----:B------:R-:W-:Y:S04]  /*70c0*/  LDSM.16.MT88.4 R176, [R230+0x13000] ;  /* 0x01300000e6b0783b */ /* 0x000fe80000004200 */
[----:B------:R-:W-:Y:S01]  /*70d0*/  FADD.FTZ R250, R250, R209 ;  /* 0x000000d1fafa7221 */ /* 0x000fe20000010000 */
[C---:B------:R-:W-:Y:S05]  /*70e0*/  HMMA.16816.F32.BF16 R60, R148.reuse, R180, R60 ;  /* 0x000000b4943c723c */ /* 0x040fea000004183c */
[----:B------:R-:W-:Y:S01]  /*70f0*/  FADD.FTZ R211, R248, R211 ;  /* 0x000000d3f8d37221 */ /* 0x000fe20000010000 */
[C---:B------:R-:W-:Y:S01]  /*7100*/  HMMA.16816.F32.BF16 R64, R148.reuse, R182, R64 ;  /* 0x000000b69440723c */ /* 0x040fe20000041840 */
[----:B------:R-:W-:Y:S04]  /*7110*/  LDSM.16.MT88.4 R180, [R229+0x13000] ;  /* 0x01300000e5b4783b */ /* 0x000fe80000004200 */
[----:B------:R-:W-:Y:S01]  /*7120*/  FADD.FTZ R251, R251, R250 ;  /* 0x000000fafbfb7221 */ /* 0x000fe20000010000 */
[C---:B------:R-:W-:Y:S06]  /*7130*/  HMMA.16816.F32.BF16 R68, R148.reuse, R184, R68 ;  /* 0x000000b89444723c */ /* 0x040fec0000041844 */
[C---:B------:R-:W-:Y:S01]  /*7140*/  HMMA.16816.F32.BF16 R72, R148.reuse, R186, R72 ;  /* 0x000000ba9448723c */ /* 0x040fe20000041848 */
[----:B------:R-:W-:Y:S05]  /*7150*/  LDSM.16.MT88.4 R184, [R228+0x13000] ;  /* 0x01300000e4b8783b */ /* 0x000fea0000004200 */
[C---:B------:R-:W-:Y:S06]  /*7160*/  HMMA.16816.F32.BF16 R76, R148.reuse, R188, R76 ;  /* 0x000000bc944c723c */ /* 0x040fec000004184c */
[C---:B------:R-:W-:Y:S05]  /*7170*/  HMMA.16816.F32.BF16 R80, R148.reuse, R190, R80 ;  /* 0x000000be9450723c */ /* 0x040fea0000041850 */
[--C-:B------:R-:W-:Y:S01]  /*7180*/  FFMA.FTZ R188, R20, UR4, -R206.reuse ;  /* 0x0000000414bc7c23 */ /* 0x100fe200080108ce */
[C---:B---3--:R-:W-:Y:S05]  /*7190*/  HMMA.16816.F32.BF16 R84, R148.reuse, R156, R84 ;  /* 0x0000009c9454723c */ /* 0x048fea0000041854 */
[----:B------:R-:W-:Y:S01]  /*71a0*/  FFMA.FTZ R189, R21, UR4, -R206 ;  /* 0x0000000415bd7c23 */ /* 0x000fe200080108ce */
[C---:B------:R-:W-:Y:S01]  /*71b0*/  HMMA.16816.F32.BF16 R88, R148.reuse, R158, R88 ;  /* 0x0000009e9458723c */ /* 0x040fe20000041858 */
[----:B------:R-:W3:Y:S01]  /*71c0*/  LDSM.16.MT88.4 R156, [R230+0x16800] ;  /* 0x01680000e69c783b */ /* 0x000ee20000004200 */
[----:B------:R-:W-:Y:S03]  /*71d0*/  MUFU.EX2 R188, R188 ;  /* 0x000000bc00bc7308 */ /* 0x000fe60000000800 */
[--C-:B------:R-:W-:Y:S01]  /*71e0*/  FFMA.FTZ R190, R22, UR4, -R204.reuse ;  /* 0x0000000416be7c23 */ /* 0x100fe200080108cc */
[C---:B-1----:R-:W-:Y:S06]  /*71f0*/  HMMA.16816.F32.BF16 R92, R148.reuse, R160, R92 ;  /* 0x000000a0945c723c */ /* 0x042fec000004185c */
[----:B------:R-:W1:Y:S01]  /*7200*/  MUFU.EX2 R189, R189 ;  /* 0x000000bd00bd7308 */ /* 0x000e620000000800 */
[----:B------:R-:W-:Y:S01]  /*7210*/  FFMA.FTZ R191, R23, UR4, -R204 ;  /* 0x0000000417bf7c23 */ /* 0x000fe200080108cc */
[C---:B------:R-:W-:Y:S01]  /*7220*/  HMMA.16816.F32.BF16 R96, R148.reuse, R162, R96 ;  /* 0x000000a29460723c */ /* 0x040fe20000041860 */
[----:B------:R-:W4:Y:S05]  /*7230*/  LDSM.16.MT88.4 R160, [R229+0x16800] ;  /* 0x01680000e5a0783b */ /* 0x000f2a0000004200 */
[C---:B------:R-:W-:Y:S02]  /*7240*/  HMMA.16816.F32.BF16 R100, R148.reuse, R192, R100 ;  /* 0x000000c09464723c */ /* 0x040fe40000041864 */
[----:B------:R-:W-:Y:S01]  /*7250*/  MUFU.EX2 R190, R190 ;  /* 0x000000be00be7308 */ /* 0x000fe20000000800 */
[----:B------:R-:W5:Y:S03]  /*7260*/  LDSM.16.MT88.4 R20, [R228+0x16800] ;  /* 0x01680000e414783b */ /* 0x000f660000004200 */
[C---:B------:R-:W-:Y:S06]  /*7270*/  HMMA.16816.F32.BF16 R104, R148.reuse, R194, R104 ;  /* 0x000000c29468723c */ /* 0x040fec0000041868 */
[----:B------:R-:W3:Y:S01]  /*7280*/  MUFU.EX2 R191, R191 ;  /* 0x000000bf00bf7308 */ /* 0x000ee20000000800 */
[--C-:B------:R-:W-:Y:S01]  /*7290*/  FFMA.FTZ R192, R24, UR4, -R206.reuse ;  /* 0x0000000418c07c23 */ /* 0x100fe200080108ce */
[C---:B------:R-:W-:Y:S03]  /*72a0*/  HMMA.16816.F32.BF16 R108, R148.reuse, R196, R108 ;  /* 0x000000c4946c723c */ /* 0x040fe6000004186c */
[----:B-1----:R-:W-:Y:S03]  /*72b0*/  F2FP.BF16.F32.PACK_AB R24, R189, R188 ;  /* 0x000000bcbd18723e */ /* 0x002fe600000010ff */
[C---:B------:R-:W-:Y:S02]  /*72c0*/  HMMA.16816.F32.BF16 R112, R148.reuse, R198, R112 ;  /* 0x000000c69470723c */ /* 0x040fe40000041870 */
[----:B------:R-:W-:Y:S03]  /*72d0*/  MUFU.EX2 R192, R192 ;  /* 0x000000c000c07308 */ /* 0x000fe60000000800 */
[----:B------:R-:W-:Y:S01]  /*72e0*/  FFMA.FTZ R193, R25, UR4, -R206 ;  /* 0x0000000419c17c23 */ /* 0x000fe200080108ce */
[C---:B--2---:R-:W-:Y:S05]  /*72f0*/  HMMA.16816.F32.BF16 R12, R148.reuse, R152, R12 ;  /* 0x00000098940c723c */ /* 0x044fea000004180c */
[----:B---3--:R-:W-:Y:S01]  /*7300*/  F2FP.BF16.F32.PACK_AB R25, R191, R190 ;  /* 0x000000bebf19723e */ /* 0x008fe200000010ff */
[C---:B------:R-:W-:Y:S01]  /*7310*/  HMMA.16816.F32.BF16 R116, R148.reuse, R154, R116 ;  /* 0x0000009a9474723c */ /* 0x040fe20000041874 */
[----:B------:R-:W1:Y:S01]  /*7320*/  LDSM.16.MT88.4 R152, [R232+0x11000] ;  /* 0x01100000e898783b */ /* 0x000e620000004200 */
[----:B------:R-:W2:Y:S03]  /*7330*/  MUFU.EX2 R193, R193 ;  /* 0x000000c100c17308 */ /* 0x000ea60000000800 */
[--C-:B------:R-:W-:Y:S01]  /*7340*/  FFMA.FTZ R194, R26, UR4, -R204.reuse ;  /* 0x000000041ac27c23 */ /* 0x100fe200080108cc */
[C---:B------:R-:W-:Y:S05]  /*7350*/  HMMA.16816.F32.BF16 R120, R148.reuse, R168, R120 ;  /* 0x000000a89478723c */ /* 0x040fea0000041878 */
[----:B------:R-:W-:Y:S01]  /*7360*/  FFMA.FTZ R195, R27, UR4, -R204 ;  /* 0x000000041bc37c23 */ /* 0x000fe200080108cc */
[C---:B------:R-:W-:Y:S01]  /*7370*/  HMMA.16816.F32.BF16 R124, R148.reuse, R170, R124 ;  /* 0x000000aa947c723c */ /* 0x040fe2000004187c */
[----:B------:R-:W-:Y:S01]  /*7380*/  LDSM.16.MT88.4 R168, [R229+0x11000] ;  /* 0x01100000e5a8783b */ /* 0x000fe20000004200 */
[----:B------:R-:W-:Y:S03]  /*7390*/  MUFU.EX2 R194, R194 ;  /* 0x000000c200c27308 */ /* 0x000fe60000000800 */
[----:B------:R-:W-:Y:S01]  /*73a0*/  FADD.FTZ R188, R188, R211 ;  /* 0x000000d3bcbc7221 */ /* 0x000fe20000010000 */
[C---:B------:R-:W-:Y:S06]  /*73b0*/  HMMA.16816.F32.BF16 R128, R148.reuse, R156, R128 ;  /* 0x0000009c9480723c */ /* 0x040fec0000041880 */
[----:B------:R-:W3:Y:S01]  /*73c0*/  MUFU.EX2 R195, R195 ;  /* 0x000000c300c37308 */ /* 0x000ee20000000800 */
[----:B--2---:R-:W-:Y:S01]  /*73d0*/  F2FP.BF16.F32.PACK_AB R26, R193, R192 ;  /* 0x000000c0c11a723e */ /* 0x004fe200000010ff */
[C---:B------:R-:W-:Y:S01]  /*73e0*/  HMMA.16816.F32.BF16 R132, R148.reuse, R158, R132 ;  /* 0x0000009e9484723c */ /* 0x040fe20000041884 */
[----:B------:R-:W2:Y:S02]  /*73f0*/  LDSM.16.MT88.4 R156, [R230+0x11000] ;  /* 0x01100000e69c783b */ /* 0x000ea40000004200 */
[----:B------:R-:W-:Y:S03]  /*7400*/  FADD.FTZ R190, R190, R251 ;  /* 0x000000fbbebe7221 */ /* 0x000fe60000010000 */
[C---:B----4-:R-:W-:Y:S05]  /*7410*/  HMMA.16816.F32.BF16 R136, R148.reuse, R160, R136 ;  /* 0x000000a09488723c */ /* 0x050fea0000041888 */
[----:B------:R-:W-:Y:S01]  /*7420*/  FADD.FTZ R189, R189, R188 ;  /* 0x000000bcbdbd7221 */ /* 0x000fe20000010000 */
[C---:B------:R-:W-:Y:S01]  /*7430*/  HMMA.16816.F32.BF16 R140, R148.reuse, R162, R140 ;  /* 0x000000a2948c723c */ /* 0x040fe2000004188c */
[----:B------:R-:W4:Y:S04]  /*7440*/  LDSM.16.MT88.4 R160, [R232+0x13000] ;  /* 0x01300000e8a0783b */ /* 0x000f280000004200 */
[----:B---3--:R-:W-:Y:S01]  /*7450*/  F2FP.BF16.F32.PACK_AB R27, R195, R194 ;  /* 0x000000c2c31b723e */ /* 0x008fe200000010ff */
[C---:B-----5:R-:W-:Y:S05]  /*7460*/  HMMA.16816.F32.BF16 R144, R148.reuse, R20, R144 ;  /* 0x000000149490723c */ /* 0x060fea0000041890 */
[----:B------:R-:W-:Y:S01]  /*7470*/  FADD.FTZ R191, R191, R190 ;  /* 0x000000bebfbf7221 */ /* 0x000fe20000010000 */
[----:B------:R-:W-:Y:S01]  /*7480*/  HMMA.16816.F32.BF16 R16, R148, R22, R16 ;  /* 0x000000169410723c */ /* 0x000fe20000041810 */
[----:B------:R-:W3:Y:S04]  /*7490*/  LDSM.16.MT88.4 R20, [R232+0x15000] ;  /* 0x01500000e814783b */ /* 0x000ee80000004200 */
[----:B------:R-:W-:Y:S01]  /*74a0*/  FADD.FTZ R192, R192, R189 ;  /* 0x000000bdc0c07221 */ /* 0x000fe20000010000 */
[C---:B-1----:R-:W-:Y:S03]  /*74b0*/  HMMA.16816.F32.BF16 R4, R24.reuse, R152, R4 ;  /* 0x000000981804723c */ /* 0x042fe60000041804 */
[----:B------:R-:W1:Y:S02]  /*74c0*/  LDSM.16.MT88.4 R148, [R230+0x15000] ;  /* 0x01500000e694783b */ /* 0x000e640000004200 */
[----:B------:R-:W-:Y:S01]  /*74d0*/  FADD.FTZ R194, R194, R191 ;  /* 0x000000bfc2c27221 */ /* 0x000fe20000010000 */
[C---:B------:R-:W-:Y:S05]  /*74e0*/  HMMA.16816.F32.BF16 R8, R24.reuse, R154, R8 ;  /* 0x0000009a1808723c */ /* 0x040fea0000041808 */
[----:B------:R-:W5:Y:S01]  /*74f0*/  LDSM.16.MT88.4 R152, [R229+0x15000] ;  /* 0x01500000e598783b */ /* 0x000f620000004200 */
[C---:B--2---:R-:W-:Y:S05]  /*7500*/  HMMA.16816.F32.BF16 R36, R24.reuse, R156, R36 ;  /* 0x0000009c1824723c */ /* 0x044fea0000041824 */
[----:B------:R-:W-:Y:S01]  /*7510*/  FADD.FTZ R193, R193, R192 ;  /* 0x000000c0c1c17221 */ /* 0x000fe20000010000 */
[C---:B------:R-:W-:Y:S01]  /*7520*/  HMMA.16816.F32.BF16 R40, R24.reuse, R158, R40 ;  /* 0x0000009e1828723c */ /* 0x040fe20000041828 */
[----:B------:R-:W2:Y:S04]  /*7530*/  LDSM.16.MT88.4 R156, [R228+0x15000] ;  /* 0x01500000e49c783b */ /* 0x000ea80000004200 */
[----:B------:R-:W-:Y:S01]  /*7540*/  FADD.FTZ R195, R195, R194 ;  /* 0x000000c2c3c37221 */ /* 0x000fe20000010000 */
[C---:B------:R-:W-:Y:S06]  /*7550*/  HMMA.16816.F32.BF16 R44, R24.reuse, R168, R44 ;  /* 0x000000a8182c723c */ /* 0x040fec000004182c */
[C---:B------:R-:W-:Y:S01]  /*7560*/  HMMA.16816.F32.BF16 R48, R24.reuse, R170, R48 ;  /* 0x000000aa1830723c */ /* 0x040fe20000041830 */
[----:B------:R-:W-:Y:S05]  /*7570*/  LDSM.16.MT88.4 R168, [R232+0x13800] ;  /* 0x01380000e8a8783b */ /* 0x000fea0000004200 */
[C---:B------:R-:W-:Y:S06]  /*7580*/  HMMA.16816.F32.BF16 R52, R24.reuse, R172, R52 ;  /* 0x000000ac1834723c */ /* 0x040fec0000041834 */
[C---:B------:R-:W-:Y:S05]  /*7590*/  HMMA.16816.F32.BF16 R56, R24.reuse, R174, R56 ;  /* 0x000000ae1838723c */ /* 0x040fea0000041838 */
[--C-:B------:R-:W-:Y:S01]  /*75a0*/  FFMA.FTZ R172, R28, UR4, -R206.reuse ;  /* 0x000000041cac7c23 */ /* 0x100fe200080108ce */
[C---:B----4-:R-:W-:Y:S05]  /*75b0*/  HMMA.16816.F32.BF16 R60, R24.reuse, R160, R60 ;  /* 0x000000a0183c723c */ /* 0x050fea000004183c */
[----:B------:R-:W-:Y:S01]  /*75c0*/  FFMA.FTZ R173, R29, UR4, -R206 ;  /* 0x000000041dad7c23 */ /* 0x000fe200080108ce */
[C---:B------:R-:W-:Y:S01]  /*75d0*/  HMMA.16816.F32.BF16 R64, R24.reuse, R162, R64 ;  /* 0x000000a21840723c */ /* 0x040fe20000041840 */
[----:B------:R-:W4:Y:S01]  /*75e0*/  LDSM.16.MT88.4 R160, [R232+0x17000] ;  /* 0x01700000e8a0783b */ /* 0x000f220000004200 */
[----:B------:R-:W-:Y:S03]  /*75f0*/  MUFU.EX2 R172, R172 ;  /* 0x000000ac00ac7308 */ /* 0x000fe60000000800 */
[--C-:B------:R-:W-:Y:S01]  /*7600*/  FFMA.FTZ R174, R30, UR4, -R204.reuse ;  /* 0x000000041eae7c23 */ /* 0x100fe200080108cc */
[C---:B------:R-:W-:Y:S06]  /*7610*/  HMMA.16816.F32.BF16 R68, R24.reuse, R176, R68 ;  /* 0x000000b01844723c */ /* 0x040fec0000041844 */
[----:B------:R-:W4:Y:S01]  /*7620*/  MUFU.EX2 R173, R173 ;  /* 0x000000ad00ad7308 */ /* 0x000f220000000800 */
[----:B------:R-:W-:Y:S01]  /*7630*/  FFMA.FTZ R175, R31, UR4, -R204 ;  /* 0x000000041faf7c23 */ /* 0x000fe200080108cc */
[C---:B------:R-:W-:Y:S01]  /*7640*/  HMMA.16816.F32.BF16 R72, R24.reuse, R178, R72 ;  /* 0x000000b21848723c */ /* 0x040fe20000041848 */
[----:B------:R-:W-:Y:S02]  /*7650*/  LDSM.16.MT88.4 R28, [R228+0x17000] ;  /* 0x01700000e41c783b */ /* 0x000fe40000004200 */
[----:B------:R-:W-:Y:S03]  /*7660*/  FFMA.FTZ R176, R32, UR4, -R206 ;  /* 0x0000000420b07c23 */ /* 0x000fe600080108ce */
[C---:B------:R-:W-:Y:S02]  /*7670*/  HMMA.16816.F32.BF16 R76, R24.reuse, R180, R76 ;  /* 0x000000b4184c723c */ /* 0x040fe4000004184c */
[----:B------:R-:W-:Y:S03]  /*7680*/  MUFU.EX2 R174, R174 ;  /* 0x000000ae00ae7308 */ /* 0x000fe60000000800 */
[----:B------:R-:W-:Y:S01]  /*7690*/  FFMA.FTZ R178, R34, UR4, -R204 ;  /* 0x0000000422b27c23 */ /* 0x000fe200080108cc */
[C---:B------:R-:W-:Y:S06]  /*76a0*/  HMMA.16816.F32.BF16 R80, R24.reuse, R182, R80 ;  /* 0x000000b61850723c */ /* 0x040fec0000041850 */
[----:B------:R-:W4:Y:S01]  /*76b0*/  MUFU.EX2 R175, R175 ;  /* 0x000000af00af7308 */ /* 0x000f220000000800 */
[----:B------:R-:W-:Y:S01]  /*76c0*/  FFMA.FTZ R206, R33, UR4, -R206 ;  /* 0x0000000421ce7c23 */ /* 0x000fe200080108ce */
[C---:B------:R-:W-:Y:S03]  /*76d0*/  HMMA.16816.F32.BF16 R84, R24.reuse, R184, R84 ;  /* 0x000000b81854723c */ /* 0x040fe60000041854 */
[----:B------:R-:W-:Y:S03]  /*76e0*/  FFMA.FTZ R204, R35, UR4, -R204 ;  /* 0x0000000423cc7c23 */ /* 0x000fe600080108cc */
[C---:B------:R-:W-:Y:S01]  /*76f0*/  HMMA.16816.F32.BF16 R88, R24.reuse, R186, R88 ;  /* 0x000000ba1858723c */ /* 0x040fe20000041858 */
[----:B------:R-:W-:Y:S01]  /*7700*/  LDSM.16.MT88.4 R32, [R228+0x11800] ;  /* 0x01180000e420783b */ /* 0x000fe20000004200 */
[----:B------:R-:W-:Y:S04]  /*7710*/  MUFU.EX2 R176, R176 ;  /* 0x000000b000b07308 */ /* 0x000fe80000000800 */
[C---:B---3--:R-:W-:Y:S06]  /*7720*/  HMMA.16816.F32.BF16 R92, R24.reuse, R20, R92 ;  /* 0x00000014185c723c */ /* 0x048fec000004185c */
[----:B------:R-:W3:Y:S01]  /*7730*/  MUFU.EX2 R177, R206 ;  /* 0x000000ce00b17308 */ /* 0x000ee20000000800 */
[C---:B------:R-:W-:Y:S01]  /*7740*/  HMMA.16816.F32.BF16 R96, R24.reuse, R22, R96 ;  /* 0x000000161860723c */ /* 0x040fe20000041860 */
[----:B------:R-:W3:Y:S05]  /*7750*/  LDSM.16.MT88.4 R20, [R230+0x17000] ;  /* 0x01700000e614783b */ /* 0x000eea0000004200 */
[C---:B-1----:R-:W-:Y:S03]  /*7760*/  HMMA.16816.F32.BF16 R100, R24.reuse, R148, R100 ;  /* 0x000000941864723c */ /* 0x042fe60000041864 */
[----:B------:R-:W-:Y:S03]  /*7770*/  MUFU.EX2 R178, R178 ;  /* 0x000000b200b27308 */ /* 0x000fe60000000800 */
[C---:B------:R-:W-:Y:S01]  /*7780*/  HMMA.16816.F32.BF16 R104, R24.reuse, R150, R104 ;  /* 0x000000961868723c */ /* 0x040fe20000041868 */
[----:B------:R-:W1:Y:S06]  /*7790*/  LDSM.16.MT88.4 R148, [R229+0x17000] ;  /* 0x01700000e594783b */ /* 0x000e6c0000004200 */
[----:B------:R-:W1:Y:S01]  /*77a0*/  MUFU.EX2 R179, R204 ;  /* 0x000000cc00b37308 */ /* 0x000e620000000800 */
[C---:B-----5:R-:W-:Y:S06]  /*77b0*/  HMMA.16816.F32.BF16 R108, R24.reuse, R152, R108 ;  /* 0x00000098186c723c */ /* 0x060fec000004186c */
[C---:B------:R-:W-:Y:S01]  /*77c0*/  HMMA.16816.F32.BF16 R112, R24.reuse, R154, R112 ;  /* 0x0000009a1870723c */ /* 0x040fe20000041870 */
[----:B------:R-:W-:Y:S05]  /*77d0*/  LDSM.16.MT88.4 R152, [R230+0x11800] ;  /* 0x01180000e698783b */ /* 0x000fea0000004200 */
[C---:B--2---:R-:W-:Y:S06]  /*77e0*/  HMMA.16816.F32.BF16 R12, R24.reuse, R156, R12 ;  /* 0x0000009c180c723c */ /* 0x044fec000004180c */
[C---:B------:R-:W-:Y:S01]  /*77f0*/  HMMA.16816.F32.BF16 R116, R24.reuse, R158, R116 ;  /* 0x0000009e1874723c */ /* 0x040fe20000041874 */
[----:B------:R-:W2:Y:S05]  /*7800*/  LDSM.16.MT88.4 R156, [R232+0x11800] ;  /* 0x01180000e89c783b */ /* 0x000eaa0000004200 */
[C---:B----4-:R-:W-:Y:S06]  /*7810*/  HMMA.16816.F32.BF16 R120, R24.reuse, R160, R120 ;  /* 0x000000a01878723c */ /* 0x050fec0000041878 */
[C---:B------:R-:W-:Y:S06]  /*7820*/  HMMA.16816.F32.BF16 R124, R24.reuse, R162, R124 ;  /* 0x000000a2187c723c */ /* 0x040fec000004187c */
[C---:B---3--:R-:W-:Y:S06]  /*7830*/  HMMA.16816.F32.BF16 R128, R24.reuse, R20, R128 ;  /* 0x000000141880723c */ /* 0x048fec0000041880 */
[C---:B------:R-:W-:Y:S01]  /*7840*/  HMMA.16816.F32.BF16 R132, R24.reuse, R22, R132 ;  /* 0x000000161884723c */ /* 0x040fe20000041884 */
[----:B------:R-:W3:Y:S05]  /*7850*/  LDSM.16.MT88.4 R20, [R229+0x11800] ;  /* 0x01180000e514783b */ /* 0x000eea0000004200 */
[C---:B-1----:R-:W-:Y:S06]  /*7860*/  HMMA.16816.F32.BF16 R136, R24.reuse, R148, R136 ;  /* 0x000000941888723c */ /* 0x042fec0000041888 */
[C---:B------:R-:W-:Y:S05]  /*7870*/  HMMA.16816.F32.BF16 R140, R24.reuse, R150, R140 ;  /* 0x00000096188c723c */ /* 0x040fea000004188c */
[----:B------:R-:W-:Y:S01]  /*7880*/  F2FP.BF16.F32.PACK_AB R148, R173, R172 ;  /* 0x000000acad94723e */ /* 0x000fe200000010ff */
[C---:B------:R-:W-:Y:S05]  /*7890*/  HMMA.16816.F32.BF16 R144, R24.reuse, R28, R144 ;  /* 0x0000001c1890723c */ /* 0x040fea0000041890 */
[----:B------:R-:W-:Y:S01]  /*78a0*/  F2FP.BF16.F32.PACK_AB R149, R175, R174 ;  /* 0x000000aeaf95723e */ /* 0x000fe200000010ff */
[----:B------:R-:W-:Y:S01]  /*78b0*/  HMMA.16816.F32.BF16 R16, R24, R30, R16 ;  /* 0x0000001e1810723c */ /* 0x000fe20000041810 */
[----:B------:R-:W-:Y:S04]  /*78c0*/  LDSM.16.MT88.4 R24, [R228+0x13800] ;  /* 0x01380000e418783b */ /* 0x000fe80000004200 */
[----:B------:R-:W-:Y:S01]  /*78d0*/  F2FP.BF16.F32.PACK_AB R150, R177, R176 ;  /* 0x000000b0b196723e */ /* 0x000fe200000010ff */
[----:B------:R-:W-:Y:S01]  /*78e0*/  FADD.FTZ R172, R172, R193 ;  /* 0x000000c1acac7221 */ /* 0x000fe20000010000 */
[----:B------:R-:W-:Y:S01]  /*78f0*/  F2FP.BF16.F32.PACK_AB R151, R179, R178 ;  /* 0x000000b2b397723e */ /* 0x000fe200000010ff */
[----:B------:R-:W-:Y:S01]  /*7900*/  FADD.FTZ R174, R174, R195 ;  /* 0x000000c3aeae7221 */ /* 0x000fe20000010000 */
[----:B------:R-:W-:Y:S02]  /*7910*/  LDSM.16.MT88.4 R28, [R230+0x15800] ;  /* 0x01580000e61c783b */ /* 0x000fe40000004200 */
[----:B------:R-:W-:Y:S01]  /*7920*/  FADD.FTZ R173, R173, R172 ;  /* 0x000000acadad7221 */ /* 0x000fe20000010000 */
[----:B------:R-:W-:Y:S02]  /*7930*/  FADD.FTZ R175, R175, R174 ;  /* 0x000000aeafaf7221 */ /* 0x000fe40000010000 */
[C---:B--2---:R-:W-:Y:S03]  /*7940*/  HMMA.16816.F32.BF16 R160, R148.reuse, R156, R4 ;  /* 0x0000009c94a0723c */ /* 0x044fe60000041804 */
[----:B------:R-:W1:Y:S02]  /*7950*/  LDSM.16.MT88.4 R4, [R230+0x13800] ;  /* 0x01380000e604783b */ /* 0x000e640000004200 */
[----:B------:R-:W-:Y:S01]  /*7960*/  FADD.FTZ R176, R176, R173 ;  /* 0x000000adb0b07221 */ /* 0x000fe20000010000 */
[C---:B------:R-:W-:Y:S05]  /*7970*/  HMMA.16816.F32.BF16 R156, R148.reuse, R158, R8 ;  /* 0x0000009e949c723c */ /* 0x040fea0000041808 */
[----:B------:R-:W2:Y:S01]  /*7980*/  LDSM.16.MT88.4 R8, [R229+0x13800] ;  /* 0x01380000e508783b */ /* 0x000ea20000004200 */
[C---:B------:R-:W-:Y:S05]  /*7990*/  HMMA.16816.F32.BF16 R36, R148.reuse, R152, R36 ;  /* 0x000000989424723c */ /* 0x040fea0000041824 */
[----:B------:R-:W-:Y:S01]  /*79a0*/  FADD.FTZ R178, R178, R175 ;  /* 0x000000afb2b27221 */ /* 0x000fe20000010000 */
[C---:B------:R-:W-:Y:S05]  /*79b0*/  HMMA.16816.F32.BF16 R40, R148.reuse, R154, R40 ;  /* 0x0000009a9428723c */ /* 0x040fea0000041828 */
[----:B------:R-:W-:Y:S01]  /*79c0*/  FADD.FTZ R249, R177, R176 ;  /* 0x000000b0b1f97221 */ /* 0x000fe20000010000 */
[C---:B---3--:R-:W-:Y:S05]  /*79d0*/  HMMA.16816.F32.BF16 R44, R148.reuse, R20, R44 ;  /* 0x00000014942c723c */ /* 0x048fea000004182c */
[----:B------:R-:W-:Y:S01]  /*79e0*/  FADD.FTZ R241, R179, R178 ;  /* 0x000000b2b3f17221 */ /* 0x000fe20000010000 */
[C---:B------:R-:W-:Y:S01]  /*79f0*/  HMMA.16816.F32.BF16 R48, R148.reuse, R22, R48 ;  /* 0x000000169430723c */ /* 0x040fe20000041830 */
[----:B------:R-:W3:Y:S05]  /*7a00*/  LDSM.16.MT88.4 R20, [R232+0x15800] ;  /* 0x01580000e814783b */ /* 0x000eea0000004200 */
[C---:B------:R-:W-:Y:S06]  /*7a10*/  HMMA.16816.F32.BF16 R52, R148.reuse, R32, R52 ;  /* 0x000000209434723c */ /* 0x040fec0000041834 */
[C---:B------:R-:W-:Y:S01]  /*7a20*/  HMMA.16816.F32.BF16 R56, R148.reuse, R34, R56 ;  /* 0x000000229438723c */ /* 0x040fe20000041838 */
[----:B------:R-:W4:Y:S05]  /*7a30*/  LDSM.16.MT88.4 R32, [R229+0x15800] ;  /* 0x01580000e520783b */ /* 0x000f2a0000004200 */
[C---:B------:R-:W-:Y:S06]  /*7a40*/  HMMA.16816.F32.BF16 R60, R148.reuse, R168, R60 ;  /* 0x000000a8943c723c */ /* 0x040fec000004183c */
[C---:B------:R-:W-:Y:S06]  /*7a50*/  HMMA.16816.F32.BF16 R64, R148.reuse, R170, R64 ;  /* 0x000000aa9440723c */ /* 0x040fec0000041840 */
[C---:B-1----:R-:W-:Y:S06]  /*7a60*/  HMMA.16816.F32.BF16 R68, R148.reuse, R4, R68 ;  /* 0x000000049444723c */ /* 0x042fec0000041844 */
[C---:B------:R-:W-:Y:S01]  /*7a70*/  HMMA.16816.F32.BF16 R72, R148.reuse, R6, R72 ;  /* 0x000000069448723c */ /* 0x040fe20000041848 */
[----:B------:R-:W1:Y:S05]  /*7a80*/  LDSM.16.MT88.4 R4, [R228+0x15800] ;  /* 0x01580000e404783b */ /* 0x000e6a0000004200 */
[C---:B--2---:R-:W-:Y:S06]  /*7a90*/  HMMA.16816.F32.BF16 R76, R148.reuse, R8, R76 ;  /* 0x00000008944c723c */ /* 0x044fec000004184c */
[C---:B------:R-:W-:Y:S01]  /*7aa0*/  HMMA.16816.F32.BF16 R80, R148.reuse, R10, R80 ;  /* 0x0000000a9450723c */ /* 0x040fe20000041850 */
[----:B------:R-:W2:Y:S05]  /*7ab0*/  LDSM.16.MT88.4 R8, [R232+0x17800] ;  /* 0x01780000e808783b */ /* 0x000eaa0000004200 */
[C---:B------:R-:W-:Y:S06]  /*7ac0*/  HMMA.16816.F32.BF16 R84, R148.reuse, R24, R84 ;  /* 0x000000189454723c */ /* 0x040fec0000041854 */
[C---:B------:R-:W-:Y:S01]  /*7ad0*/  HMMA.16816.F32.BF16 R88, R148.reuse, R26, R88 ;  /* 0x0000001a9458723c */ /* 0x040fe20000041858 */
[----:B------:R-:W5:Y:S05]  /*7ae0*/  LDSM.16.MT88.4 R24, [R230+0x17800] ;  /* 0x01780000e618783b */ /* 0x000f6a0000004200 */
[C---:B---3--:R-:W-:Y:S06]  /*7af0*/  HMMA.16816.F32.BF16 R92, R148.reuse, R20, R92 ;  /* 0x00000014945c723c */ /* 0x048fec000004185c */
[C---:B------:R-:W-:Y:S01]  /*7b00*/  HMMA.16816.F32.BF16 R96, R148.reuse, R22, R96 ;  /* 0x000000169460723c */ /* 0x040fe20000041860 */
[----:B------:R-:W3:Y:S05]  /*7b10*/  LDSM.16.MT88.4 R20, [R229+0x17800] ;  /* 0x01780000e514783b */ /* 0x000eea0000004200 */
[C---:B------:R-:W-:Y:S06]  /*7b20*/  HMMA.16816.F32.BF16 R100, R148.reuse, R28, R100 ;  /* 0x0000001c9464723c */ /* 0x040fec0000041864 */
[C---:B------:R-:W-:Y:S01]  /*7b30*/  HMMA.16816.F32.BF16 R104, R148.reuse, R30, R104 ;  /* 0x0000001e9468723c */ /* 0x040fe20000041868 */
[----:B------:R-:W3:Y:S05]  /*7b40*/  LDSM.16.MT88.4 R28, [R228+0x17800] ;  /* 0x01780000e41c783b */ /* 0x000eea0000004200 */
[C---:B----4-:R-:W-:Y:S06]  /*7b50*/  HMMA.16816.F32.BF16 R108, R148.reuse, R32, R108 ;  /* 0x00000020946c723c */ /* 0x050fec000004186c */
[C---:B------:R-:W-:Y:S06]  /*7b60*/  HMMA.16816.F32.BF16 R112, R148.reuse, R34, R112 ;  /* 0x000000229470723c */ /* 0x040fec0000041870 */
[C---:B-1----:R-:W-:Y:S06]  /*7b70*/  HMMA.16816.F32.BF16 R152, R148.reuse, R4, R12 ;  /* 0x000000049498723c */ /* 0x042fec000004180c */
[C---:B------:R-:W-:Y:S06]  /*7b80*/  HMMA.16816.F32.BF16 R116, R148.reuse, R6, R116 ;  /* 0x000000069474723c */ /* 0x040fec0000041874 */
[C---:B--2---:R-:W-:Y:S06]  /*7b90*/  HMMA.16816.F32.BF16 R120, R148.reuse, R8, R120 ;  /* 0x000000089478723c */ /* 0x044fec0000041878 */
[C---:B------:R-:W-:Y:S06]  /*7ba0*/  HMMA.16816.F32.BF16 R124, R148.reuse, R10, R124 ;  /* 0x0000000a947c723c */ /* 0x040fec000004187c */
[C---:B-----5:R-:W-:Y:S06]  /*7bb0*/  HMMA.16816.F32.BF16 R128, R148.reuse, R24, R128 ;  /* 0x000000189480723c */ /* 0x060fec0000041880 */
[C---:B------:R-:W-:Y:S06]  /*7bc0*/  HMMA.16816.F32.BF16 R132, R148.reuse, R26, R132 ;  /* 0x0000001a9484723c */ /* 0x040fec0000041884 */
[C---:B---3--:R-:W-:Y:S06]  /*7bd0*/  HMMA.16816.F32.BF16 R136, R148.reuse, R20, R136 ;  /* 0x000000149488723c */ /* 0x048fec0000041888 */
[C---:B------:R-:W-:Y:S06]  /*7be0*/  HMMA.16816.F32.BF16 R140, R148.reuse, R22, R140 ;  /* 0x00000016948c723c */ /* 0x040fec000004188c */
[C---:B------:R-:W-:Y:S06]  /*7bf0*/  HMMA.16816.F32.BF16 R144, R148.reuse, R28, R144 ;  /* 0x0000001c9490723c */ /* 0x040fec0000041890 */
[----:B------:R-:W-:Y:S01]  /*7c00*/  HMMA.16816.F32.BF16 R148, R148, R30, R16 ;  /* 0x0000001e9494723c */ /* 0x000fe20000041810 */
[----:B------:R-:W-:Y:S11]  /*7c10*/  @!UPT UIADD3 URZ, URZ, URZ, URZ ;  /* 0x0000003f3f3ff290 */ /* 0x000ff6000fffe03f */
[----:B------:R-:W-:Y:S01]  /*7c20*/  @!UPT UIADD3 URZ, URZ, URZ, URZ ;  /* 0x0000003f3f3ff290 */ /* 0x000fe2000fffe03f */
[----:B------:R-:W-:Y:S11]  /*7c30*/  @P0 BRA `(.L_x_7) ;  /* 0xffffffd000680947 */ /* 0x000ff6000383ffff */
.L_x_6:
[----:B------:R-:W1:Y:S01]  /*7c40*/  SHFL.BFLY PT, R0, R249, 0x2, 0x1f ;  /* 0x0c401f00f9007f89 */ /* 0x000e6200000e0000 */
[----:B------:R-:W2:Y:S01]  /*7c50*/  S2UR UR4, SR_CgaCtaId ;  /* 0x00000000000479c3 */ /* 0x000ea20000008800 */
[----:B------:R-:W-:Y:S01]  /*7c60*/  MOV R12, 0x3f800000 ;  /* 0x3f800000000c7802 */ /* 0x000fe20000000f00 */
[----:B------:R-:W-:Y:S01]  /*7c70*/  UMOV UR6, 0x400 ;  /* 0x0000040000067882 */ /* 0x000fe20000000000 */
[----:B------:R-:W3:Y:S01]  /*7c80*/  SHFL.BFLY PT, R4, R241, 0x2, 0x1f ;  /* 0x0c401f00f1047f89 */ /* 0x000ee200000e0000 */
[----:B------:R-:W-:Y:S01]  /*7c90*/  MOV R13, 0x3f800000 ;  /* 0x3f800000000d7802 */ /* 0x000fe20000000f00 */
[----:B------:R-:W-:Y:S01]  /*7ca0*/  UISETP.NE.AND UP0, UPT, UR14, -0x1, UPT ;  /* 0xffffffff0e00788c */ /* 0x000fe2000bf05270 */
[----:B------:R-:W4:Y:S01]  /*7cb0*/  S2R R2, SR_TID.X ;  /* 0x0000000000027919 */ /* 0x000f220000002100 */
[----:B-1----:R-:W-:Y:S01]  /*7cc0*/  FADD.FTZ R11, R0, R249 ;  /* 0x000000f9000b7221 */ /* 0x002fe20000010000 */
[----:B--2---:R-:W-:Y:S01]  /*7cd0*/  ULEA UR4, UR4, UR6, 0x18 ;  /* 0x0000000604047291 */ /* 0x004fe2000f8ec03f */
[----:B------:R-:W1:Y:S01]  /*7ce0*/  S2R R0, SR_TID.X ;  /* 0x0000000000007919 */ /* 0x000e620000002100 */
[----:B---3--:R-:W-:-:S06]  /*7cf0*/  FADD.FTZ R4, R4, R241 ;  /* 0x000000f104047221 */ /* 0x008fcc0000010000 */
[----:B------:R-:W-:Y:S01]  /*7d00*/  @UP0 ULDC.64 UR6, c[0x0][0x298] ;  /* 0x0000a60000060ab9 */ /* 0x000fe20000000a00 */
[----:B------:R-:W2:Y:S01]  /*7d10*/  SHFL.BFLY PT, R8, R11, 0x1, 0x1f ;  /* 0x0c201f000b087f89 */ /* 0x000ea200000e0000 */
[----:B------:R-:W-:-:S03]  /*7d20*/  @UP0 UIMAD.WIDE.U32 UR10, UR14, UR6, URZ ;  /* 0x000000060e0a02a5 */ /* 0x000fc6000f8e003f */
[----:B------:R-:W3:Y:S01]  /*7d30*/  SHFL.BFLY PT, R7, R4, 0x1, 0x1f ;  /* 0x0c201f0004077f89 */ /* 0x000ee200000e0000 */
[----:B----4-:R-:W-:-:S04]  /*7d40*/  SHF.R.S32.HI R9, RZ, 0x1f, R2 ;  /* 0x0000001fff097819 */ /* 0x010fc80000011402 */
[-C--:B------:R-:W-:Y:S01]  /*7d50*/  LEA.HI R6, R9, R2.reuse, RZ, 0x5 ;  /* 0x0000000209067211 */ /* 0x080fe200078f28ff */
[----:B--2---:R-:W-:Y:S01]  /*7d60*/  FADD.FTZ R8, R11, R8 ;  /* 0x000000080b087221 */ /* 0x004fe20000010000 */
[----:B------:R-:W-:Y:S02]  /*7d70*/  LEA.HI R11, R9, R2, RZ, 0x2 ;  /* 0x00000002090b7211 */ /* 0x000fe400078f10ff */
[----:B------:R-:W-:Y:S01]  /*7d80*/  LOP3.LUT R9, R6, 0xffffffe0, RZ, 0xc0, !PT ;  /* 0xffffffe006097812 */ /* 0x000fe200078ec0ff */
[----:B---3--:R-:W-:Y:S01]  /*7d90*/  FADD.FTZ R7, R4, R7 ;  /* 0x0000000704077221 */ /* 0x008fe20000010000 */
[----:B-1----:R-:W-:Y:S02]  /*7da0*/  SHF.R.S32.HI R5, RZ, 0x1f, R0 ;  /* 0x0000001fff057819 */ /* 0x002fe40000011400 */
[----:B------:R-:W-:Y:S02]  /*7db0*/  LOP3.LUT R17, R11, 0x3ffffffc, RZ, 0xc0, !PT ;  /* 0x3ffffffc0b117812 */ /* 0x000fe400078ec0ff */
[----:B------:R-:W-:-:S02]  /*7dc0*/  LEA.HI R5, R5, R0, RZ, 0x3 ;  /* 0x0000000005057211 */ /* 0x000fc400078f18ff */
[----:B------:R-:W-:Y:S02]  /*7dd0*/  FSETP.NE.FTZ.AND P4, PT, R8, RZ, PT ;  /* 0x000000ff0800720b */ /* 0x000fe40003f95000 */
[----:B------:R-:W-:Y:S02]  /*7de0*/  SHF.R.S32.HI R14, RZ, 0x3, R5 ;  /* 0x00000003ff0e7819 */ /* 0x000fe40000011405 */
[----:B------:R-:W-:Y:S02]  /*7df0*/  FSETP.NE.FTZ.AND P3, PT, R7, RZ, PT ;  /* 0x000000ff0700720b */ /* 0x000fe40003f75000 */
[----:B------:R-:W-:Y:S02]  /*7e00*/  IADD3 R4, R14, 0x10, RZ ;  /* 0x000000100e047810 */ /* 0x000fe40007ffe0ff */
[----:B------:R-:W-:Y:S02]  /*7e10*/  LOP3.LUT R5, R5, 0xfffffff8, RZ, 0xc0, !PT ;  /* 0xfffffff805057812 */ /* 0x000fe400078ec0ff */
[----:B------:R-:W-:-:S02]  /*7e20*/  ISETP.GE.AND P0, PT, R4, UR5, PT ;  /* 0x0000000504007c0c */ /* 0x000fc4000bf06270 */
[--C-:B------:R-:W-:Y:S01]  /*7e30*/  SHF.R.S32.HI R4, RZ, 0x2, R11.reuse ;  /* 0x00000002ff047819 */ /* 0x100fe2000001140b */
[----:B------:R-:W1:Y:S01]  /*7e40*/  @P4 MUFU.RCP R12, R8 ;  /* 0x00000008000c4308 */ /* 0x000e620000001000 */
[----:B------:R-:W-:Y:S02]  /*7e50*/  SHF.R.S32.HI R11, RZ, 0x1f, R11 ;  /* 0x0000001fff0b7819 */ /* 0x000fe4000001140b */
[----:B------:R-:W-:Y:S02]  /*7e60*/  IADD3 R0, -R5, R0, RZ ;  /* 0x0000000005007210 */ /* 0x000fe40007ffe1ff */
[----:B------:R-:W-:Y:S02]  /*7e70*/  LEA.HI R11, R11, R4, RZ, 0x3 ;  /* 0x000000040b0b7211 */ /* 0x000fe400078f18ff */
[----:B------:R-:W-:Y:S01]  /*7e80*/  SHF.R.S32.HI R5, RZ, 0x5, R6 ;  /* 0x00000005ff057819 */ /* 0x000fe20000011406 */
[----:B------:R-:W2:Y:S01]  /*7e90*/  @P3 MUFU.RCP R13, R7 ;  /* 0x00000007000d3308 */ /* 0x000ea20000001000 */
[----:B------:R-:W-:-:S02]  /*7ea0*/  LOP3.LUT R11, R11, 0xfffffff8, RZ, 0xc0, !PT ;  /* 0xfffffff80b0b7812 */ /* 0x000fc400078ec0ff */
[-C--:B------:R-:W-:Y:S02]  /*7eb0*/  IADD3 R10, -R17, R2.reuse, RZ ;  /* 0x00000002110a7210 */ /* 0x080fe40007ffe1ff */
[----:B------:R-:W-:Y:S02]  /*7ec0*/  IADD3 R11, R4, -R11, RZ ;  /* 0x8000000b040b7210 */ /* 0x000fe40007ffe0ff */
[----:B------:R-:W-:Y:S02]  /*7ed0*/  IADD3 R2, -R9, R2, RZ ;  /* 0x0000000209027210 */ /* 0x000fe40007ffe1ff */
[C---:B------:R-:W-:Y:S01]  /*7ee0*/  SHF.L.U32 R4, R11.reuse, 0x6, RZ ;  /* 0x000000060b047819 */ /* 0x040fe200000006ff */
[C---:B-1----:R-:W-:Y:S01]  /*7ef0*/  FMUL.FTZ R160, R12.reuse, R160 ;  /* 0x000000a00ca07220 */ /* 0x042fe20000410000 */
[----:B------:R-:W-:Y:S01]  /*7f00*/  LOP3.LUT R6, R11, 0x1, RZ, 0xc0, !PT ;  /* 0x000000010b067812 */ /* 0x000fe200078ec0ff */
[----:B------:R-:W-:Y:S01]  /*7f10*/  FMUL.FTZ R161, R12, R161 ;  /* 0x000000a10ca17220 */ /* 0x000fe20000410000 */
[----:B------:R-:W-:Y:S01]  /*7f20*/  LOP3.LUT R4, R4, 0x1c0, RZ, 0xc0, !PT ;  /* 0x000001c004047812 */ /* 0x000fe200078ec0ff */
[C---:B------:R-:W-:Y:S01]  /*7f30*/  FMUL.FTZ R156, R12.reuse, R156 ;  /* 0x0000009c0c9c7220 */ /* 0x040fe20000410000 */
[----:B------:R-:W-:Y:S01]  /*7f40*/  LEA R10, R5, R10, 0x9 ;  /* 0x0000000a050a7211 */ /* 0x000fe200078e48ff */
[----:B------:R-:W-:Y:S01]  /*7f50*/  FMUL.FTZ R157, R12, R157 ;  /* 0x0000009d0c9d7220 */ /* 0x000fe20000410000 */
[----:B------:R-:W-:Y:S01]  /*7f60*/  LEA.HI R9, R4, R4, RZ, 0x1d ;  /* 0x0000000404097211 */ /* 0x000fe200078fe8ff */
[C---:B--2---:R-:W-:Y:S01]  /*7f70*/  FMUL.FTZ R163, R13.reuse, R163 ;  /* 0x000000a30da37220 */ /* 0x044fe20000410000 */
[----:B------:R-:W-:Y:S01]  /*7f80*/  ISETP.NE.U32.AND P5, PT, R6, 0x1, PT ;  /* 0x000000010600780c */ /* 0x000fe20003fa5070 */
[C---:B------:R-:W-:Y:S01]  /*7f90*/  FMUL.FTZ R162, R13.reuse, R162 ;  /* 0x000000a20da27220 */ /* 0x040fe20000410000 */
[----:B------:R-:W-:Y:S01]  /*7fa0*/  LEA R9, R10, R9, 0x1 ;  /* 0x000000090a097211 */ /* 0x000fe200078e08ff */
[----:B------:R-:W-:Y:S01]  /*7fb0*/  FMUL.FTZ R159, R13, R159 ;  /* 0x0000009f0d9f7220 */ /* 0x000fe20000410000 */
[----:B------:R-:W-:Y:S01]  /*7fc0*/  R2P PR, R11, 0x6 ;  /* 0x000000060b007804 */ /* 0x000fe20000000000 */
[----:B------:R-:W-:Y:S01]  /*7fd0*/  FMUL.FTZ R158, R13, R158 ;  /* 0x0000009e0d9e7220 */ /* 0x000fe20000410000 */
[----:B------:R-:W-:Y:S01]  /*7fe0*/  LEA R9, R9, UR4, 0x1 ;  /* 0x0000000409097c11 */ /* 0x000fe2000f8e08ff */
[C---:B------:R-:W-:Y:S01]  /*7ff0*/  FMUL.FTZ R36, R12.reuse, R36 ;  /* 0x000000240c247220 */ /* 0x040fe20000410000 */
[----:B------:R-:W-:Y:S01]  /*8000*/  MOV R4, 0x20 ;  /* 0x0000002000047802 */ /* 0x000fe20000000f00 */
[C---:B------:R-:W-:Y:S01]  /*8010*/  FMUL.FTZ R37, R12.reuse, R37 ;  /* 0x000000250c257220 */ /* 0x040fe20000410000 */
[----:B------:R-:W-:Y:S01]  /*8020*/  MOV R6, 0x40 ;  /* 0x0000004000067802 */ /* 0x000fe20000000f00 */
[C---:B------:R-:W-:Y:S01]  /*8030*/  FMUL.FTZ R39, R13.reuse, R39 ;  /* 0x000000270d277220 */ /* 0x040fe20000410000 */
[C---:B------:R-:W-:Y:S01]  /*8040*/  FMUL.FTZ R38, R13.reuse, R38 ;  /* 0x000000260d267220 */ /* 0x040fe20000410000 */
[C---:B------:R-:W-:Y:S01]  /*8050*/  FMUL.FTZ R40, R12.reuse, R40 ;  /* 0x000000280c287220 */ /* 0x040fe20000410000 */
[C---:B------:R-:W-:Y:S01]  /*8060*/  FMUL.FTZ R41, R12.reuse, R41 ;  /* 0x000000290c297220 */ /* 0x040fe20000410000 */
[C---:B------:R-:W-:Y:S01]  /*8070*/  FMUL.FTZ R43, R13.reuse, R43 ;  /* 0x0000002b0d2b7220 */ /* 0x040fe20000410000 */
[----:B------:R-:W-:Y:S01]  /*8080*/  FMUL.FTZ R42, R13, R42 ;  /* 0x0000002a0d2a7220 */ /* 0x000fe20000410000 */
[----:B------:R-:W-:Y:S01]  /*8090*/  IADD3 R11, R9, -0x10, RZ ;  /* 0xfffffff0090b7810 */ /* 0x000fe20007ffe0ff */
[----:B------:R-:W-:Y:S01]  /*80a0*/  FMUL.FTZ R44, R12, R44 ;  /* 0x0000002c0c2c7220 */ /* 0x000fe20000410000 */
[----:B------:R-:W-:Y:S01]  /*80b0*/  SEL R4, R4, 0xffffffe0, !P1 ;  /* 0xffffffe004047807 */ /* 0x000fe20004800000 */
[C---:B------:R-:W-:Y:S01]  /*80c0*/  FMUL.FTZ R45, R12.reuse, R45 ;  /* 0x0000002d0c2d7220 */ /* 0x040fe20000410000 */
[C---:B------:R-:W-:Y:S01]  /*80d0*/  FMUL.FTZ R47, R13.reuse, R47 ;  /* 0x0000002f0d2f7220 */ /* 0x040fe20000410000 */
[----:B------:R-:W-:Y:S01]  /*80e0*/  FMUL.FTZ R46, R13, R46 ;  /* 0x0000002e0d2e7220 */ /* 0x000fe20000410000 */
[----:B------:R-:W-:Y:S01]  /*80f0*/  @P5 IADD3 R11, R9, 0x10, RZ ;  /* 0x00000010090b5810 */ /* 0x000fe20007ffe0ff */
[C---:B------:R-:W-:Y:S01]  /*8100*/  FMUL.FTZ R48, R12.reuse, R48 ;  /* 0x000000300c307220 */ /* 0x040fe20000410000 */
[C---:B------:R-:W-:Y:S01]  /*8110*/  FMUL.FTZ R49, R12.reuse, R49 ;  /* 0x000000310c317220 */ /* 0x040fe20000410000 */
[C---:B------:R-:W-:Y:S01]  /*8120*/  FMUL.FTZ R51, R13.reuse, R51 ;  /* 0x000000330d337220 */ /* 0x040fe20000410000 */
[----:B------:R-:W-:Y:S01]  /*8130*/  FMUL.FTZ R50, R13, R50 ;  /* 0x000000320d327220 */ /* 0x000fe20000410000 */
[----:B------:R-:W-:Y:S01]  /*8140*/  F2FP.BF16.F32.PACK_AB R160, R161, R160 ;  /* 0x000000a0a1a0723e */ /* 0x000fe200000010ff */
[C---:B------:R-:W-:Y:S01]  /*8150*/  FMUL.FTZ R52, R12.reuse, R52 ;  /* 0x000000340c347220 */ /* 0x040fe20000410000 */
[----:B------:R-:W-:Y:S01]  /*8160*/  F2FP.BF16.F32.PACK_AB R162, R163, R162 ;  /* 0x000000a2a3a2723e */ /* 0x000fe200000010ff */
[----:B------:R-:W-:Y:S01]  /*8170*/  FMUL.FTZ R53, R12, R53 ;  /* 0x000000350c357220 */ /* 0x000fe20000410000 */
[----:B------:R-:W-:Y:S01]  /*8180*/  SEL R6, R6, 0xffffffc0, !P2 ;  /* 0xffffffc006067807 */ /* 0x000fe20005000000 */
[C---:B------:R-:W-:Y:S01]  /*8190*/  FMUL.FTZ R55, R13.reuse, R55 ;  /* 0x000000370d377220 */ /* 0x040fe20000410000 */
        /* <DEDUP_REMOVED lines=50> */
[----:B------:R-:W-:Y:S01]  /*84c0*/  FMUL.FTZ R150, R13, R150 ;  /* 0x000000960d967220 */ /* 0x000fe20000410000 */
[----:B------:R-:W-:Y:S01]  /*84d0*/  F2FP.BF16.F32.PACK_AB R156, R157, R156 ;  /* 0x0000009c9d9c723e */ /* 0x000fe200000010ff */
[C---:B------:R-:W-:Y:S01]  /*84e0*/  FMUL.FTZ R56, R12.reuse, R56 ;  /* 0x000000380c387220 */ /* 0x040fe20000410000 */
[----:B------:R-:W-:Y:S01]  /*84f0*/  F2FP.BF16.F32.PACK_AB R158, R159, R158 ;  /* 0x0000009e9f9e723e */ /* 0x000fe200000010ff */
[C---:B------:R-:W-:Y:S01]  /*8500*/  FMUL.FTZ R57, R12.reuse, R57 ;  /* 0x000000390c397220 */ /* 0x040fe20000410000 */
[----:B------:R-:W-:Y:S01]  /*8510*/  F2FP.BF16.F32.PACK_AB R36, R37, R36 ;  /* 0x000000242524723e */ /* 0x000fe200000010ff */
[C---:B------:R-:W-:Y:S01]  /*8520*/  FMUL.FTZ R60, R12.reuse, R60 ;  /* 0x0000003c0c3c7220 */ /* 0x040fe20000410000 */
[----:B------:R-:W-:Y:S01]  /*8530*/  F2FP.BF16.F32.PACK_AB R38, R39, R38 ;  /* 0x000000262726723e */ /* 0x000fe200000010ff */
[C---:B------:R-:W-:Y:S01]  /*8540*/  FMUL.FTZ R61, R12.reuse, R61 ;  /* 0x0000003d0c3d7220 */ /* 0x040fe20000410000 */
[----:B------:R-:W-:Y:S01]  /*8550*/  IADD3 R13, R9, R4, RZ ;  /* 0x00000004090d7210 */ /* 0x000fe20007ffe0ff */
[C---:B------:R-:W-:Y:S01]  /*8560*/  FMUL.FTZ R64, R12.reuse, R64 ;  /* 0x000000400c407220 */ /* 0x040fe20000410000 */
[----:B------:R-:W-:Y:S01]  /*8570*/  F2FP.BF16.F32.PACK_AB R40, R41, R40 ;  /* 0x000000282928723e */ /* 0x000fe200000010ff */
[C---:B------:R-:W-:Y:S01]  /*8580*/  FMUL.FTZ R65, R12.reuse, R65 ;  /* 0x000000410c417220 */ /* 0x040fe20000410000 */
[----:B------:R-:W-:Y:S01]  /*8590*/  F2FP.BF16.F32.PACK_AB R42, R43, R42 ;  /* 0x0000002a2b2a723e */ /* 0x000fe200000010ff */
[----:B------:R-:W-:Y:S01]  /*85a0*/  FMUL.FTZ R68, R12, R68 ;  /* 0x000000440c447220 */ /* 0x000fe20000410000 */
[----:B------:R-:W-:Y:S01]  /*85b0*/  IADD3 R17, R4, R11, RZ ;  /* 0x0000000b04117210 */ /* 0x000fe20007ffe0ff */
[C---:B------:R-:W-:Y:S01]  /*85c0*/  FMUL.FTZ R69, R12.reuse, R69 ;  /* 0x000000450c457220 */ /* 0x040fe20000410000 */
[----:B------:R-:W-:Y:S01]  /*85d0*/  F2FP.BF16.F32.PACK_AB R44, R45, R44 ;  /* 0x0000002c2d2c723e */ /* 0x000fe200000010ff */
[----:B------:R1:W-:Y:S01]  /*85e0*/  STS [R9], R160 ;  /* 0x000000a009007388 */ /* 0x0003e20000000800 */
[----:B------:R-:W-:Y:S01]  /*85f0*/  F2FP.BF16.F32.PACK_AB R46, R47, R46 ;  /* 0x0000002e2f2e723e */ /* 0x000fe200000010ff */
[C---:B------:R-:W-:Y:S01]  /*8600*/  FMUL.FTZ R72, R12.reuse, R72 ;  /* 0x000000480c487220 */ /* 0x040fe20000410000 */
[----:B------:R-:W-:Y:S01]  /*8610*/  IADD3 R19, R9, R6, RZ ;  /* 0x0000000609137210 */ /* 0x000fe20007ffe0ff */
[----:B------:R1:W-:Y:S01]  /*8620*/  STS [R9+0x400], R162 ;  /* 0x000400a209007388 */ /* 0x0003e20000000800 */
[----:B------:R-:W-:Y:S01]  /*8630*/  F2FP.BF16.F32.PACK_AB R48, R49, R48 ;  /* 0x000000303130723e */ /* 0x000fe200000010ff */
[----:B------:R-:W-:Y:S01]  /*8640*/  FMUL.FTZ R73, R12, R73 ;  /* 0x000000490c497220 */ /* 0x000fe20000410000 */
[----:B------:R-:W-:Y:S01]  /*8650*/  F2FP.BF16.F32.PACK_AB R50, R51, R50 ;  /* 0x000000323332723e */ /* 0x000fe200000010ff */
[----:B------:R1:W-:Y:S01]  /*8660*/  STS [R11], R156 ;  /* 0x0000009c0b007388 */ /* 0x0003e20000000800 */
[----:B------:R-:W-:Y:S01]  /*8670*/  IADD3 R21, R6, R11, RZ ;  /* 0x0000000b06157210 */ /* 0x000fe20007ffe0ff */
[C---:B------:R-:W-:Y:S01]  /*8680*/  FMUL.FTZ R76, R12.reuse, R76 ;  /* 0x0000004c0c4c7220 */ /* 0x040fe20000410000 */
[----:B------:R-:W-:Y:S01]  /*8690*/  F2FP.BF16.F32.PACK_AB R52, R53, R52 ;  /* 0x000000343534723e */ /* 0x000fe200000010ff */
[----:B------:R1:W-:Y:S01]  /*86a0*/  STS [R11+0x400], R158 ;  /* 0x0004009e0b007388 */ /* 0x0003e20000000800 */
[----:B------:R-:W-:Y:S01]  /*86b0*/  F2FP.BF16.F32.PACK_AB R54, R55, R54 ;  /* 0x000000363736723e */ /* 0x000fe200000010ff */
[C---:B------:R-:W-:Y:S01]  /*86c0*/  FMUL.FTZ R77, R12.reuse, R77 ;  /* 0x0000004d0c4d7220 */ /* 0x040fe20000410000 */
[----:B------:R-:W-:Y:S01]  /*86d0*/  IADD3 R23, R13, R6, RZ ;  /* 0x000000060d177210 */ /* 0x000fe20007ffe0ff */
[----:B------:R1:W-:Y:S01]  /*86e0*/  STS [R13], R36 ;  /* 0x000000240d007388 */ /* 0x0003e20000000800 */
[----:B------:R-:W-:Y:S01]  /*86f0*/  F2FP.BF16.F32.PACK_AB R56, R57, R56 ;  /* 0x000000383938723e */ /* 0x000fe200000010ff */
[C---:B------:R-:W-:Y:S01]  /*8700*/  FMUL.FTZ R80, R12.reuse, R80 ;  /* 0x000000500c507220 */ /* 0x040fe20000410000 */
[----:B------:R-:W-:Y:S01]  /*8710*/  F2FP.BF16.F32.PACK_AB R58, R59, R58 ;  /* 0x0000003a3b3a723e */ /* 0x000fe200000010ff */
[----:B------:R1:W-:Y:S01]  /*8720*/  STS [R13+0x400], R38 ;  /* 0x000400260d007388 */ /* 0x0003e20000000800 */
[----:B------:R-:W-:Y:S01]  /*8730*/  IADD3 R25, R17, R6, RZ ;  /* 0x0000000611197210 */ /* 0x000fe20007ffe0ff */
[C---:B------:R-:W-:Y:S01]  /*8740*/  FMUL.FTZ R81, R12.reuse, R81 ;  /* 0x000000510c517220 */ /* 0x040fe20000410000 */
[----:B------:R-:W-:Y:S01]  /*8750*/  F2FP.BF16.F32.PACK_AB R60, R61, R60 ;  /* 0x0000003c3d3c723e */ /* 0x000fe200000010ff */
[----:B------:R1:W-:Y:S01]  /*8760*/  STS [R17], R40 ;  /* 0x0000002811007388 */ /* 0x0003e20000000800 */
[----:B------:R-:W-:Y:S01]  /*8770*/  F2FP.BF16.F32.PACK_AB R62, R63, R62 ;  /* 0x0000003e3f3e723e */ /* 0x000fe200000010ff */
[C---:B------:R-:W-:Y:S01]  /*8780*/  FMUL.FTZ R84, R12.reuse, R84 ;  /* 0x000000540c547220 */ /* 0x040fe20000410000 */
[----:B------:R-:W-:Y:S01]  /*8790*/  F2FP.BF16.F32.PACK_AB R64, R65, R64 ;  /* 0x000000404140723e */ /* 0x000fe200000010ff */
[----:B------:R1:W-:Y:S01]  /*87a0*/  STS [R17+0x400], R42 ;  /* 0x0004002a11007388 */ /* 0x0003e20000000800 */
[----:B------:R-:W-:Y:S01]  /*87b0*/  F2FP.BF16.F32.PACK_AB R66, R67, R66 ;  /* 0x000000424342723e */ /* 0x000fe200000010ff */
[C---:B------:R-:W-:Y:S01]  /*87c0*/  FMUL.FTZ R85, R12.reuse, R85 ;  /* 0x000000550c557220 */ /* 0x040fe20000410000 */
[----:B------:R-:W-:Y:S01]  /*87d0*/  F2FP.BF16.F32.PACK_AB R68, R69, R68 ;  /* 0x000000444544723e */ /* 0x000fe200000010ff */
[----:B------:R1:W-:Y:S01]  /*87e0*/  STS [R19], R44 ;  /* 0x0000002c13007388 */ /* 0x0003e20000000800 */
[----:B------:R-:W-:Y:S01]  /*87f0*/  PLOP3.LUT P1, PT, PT, PT, UP0, 0x80, 0x0 ;  /* 0x000000000000781c */ /* 0x000fe20003f2f008 */
[C---:B------:R-:W-:Y:S01]  /*8800*/  FMUL.FTZ R88, R12.reuse, R88 ;  /* 0x000000580c587220 */ /* 0x040fe20000410000 */
[C---:B------:R-:W-:Y:S01]  /*8810*/  FMUL.FTZ R89, R12.reuse, R89 ;  /* 0x000000590c597220 */ /* 0x040fe20000410000 */
[----:B------:R1:W-:Y:S01]  /*8820*/  STS [R19+0x400], R46 ;  /* 0x0004002e13007388 */ /* 0x0003e20000000800 */
[C---:B------:R-:W-:Y:S01]  /*8830*/  FMUL.FTZ R92, R12.reuse, R92 ;  /* 0x0000005c0c5c7220 */ /* 0x040fe20000410000 */
[C---:B------:R-:W-:Y:S01]  /*8840*/  FMUL.FTZ R93, R12.reuse, R93 ;  /* 0x0000005d0c5d7220 */ /* 0x040fe20000410000 */
[C---:B------:R-:W-:Y:S01]  /*8850*/  FMUL.FTZ R96, R12.reuse, R96 ;  /* 0x000000600c607220 */ /* 0x040fe20000410000 */
[----:B------:R1:W-:Y:S01]  /*8860*/  STS [R21], R48 ;  /* 0x0000003015007388 */ /* 0x0003e20000000800 */
[C---:B------:R-:W-:Y:S01]  /*8870*/  FMUL.FTZ R97, R12.reuse, R97 ;  /* 0x000000610c617220 */ /* 0x040fe20000410000 */
        /* <DEDUP_REMOVED lines=27> */
[----:B------:R-:W-:Y:S01]  /*8a30*/  @UP0 UIMAD UR4, UR14, UR7, UR11 ;  /* 0x000000070e0402a4 */ /* 0x000fe2000f8e020b */
        /* <DEDUP_REMOVED lines=9> */
[----:B------:R-:W-:Y:S01]  /*8ad0*/  FMUL.FTZ R149, R12, R149 ;  /* 0x000000950c957220 */ /* 0x000fe20000410000 */
[----:B------:R1:W-:Y:S01]  /*8ae0*/  STS [R13+0x2000], R68 ;  /* 0x002000440d007388 */ /* 0x0003e20000000800 */
[----:B------:R-:W-:-:S02]  /*8af0*/  F2FP.BF16.F32.PACK_AB R70, R71, R70 ;  /* 0x000000464746723e */ /* 0x000fc400000010ff */
[----:B------:R-:W-:Y:S02]  /*8b00*/  F2FP.BF16.F32.PACK_AB R72, R73, R72 ;  /* 0x000000484948723e */ /* 0x000fe400000010ff */
[----:B------:R-:W-:Y:S02]  /*8b10*/  F2FP.BF16.F32.PACK_AB R74, R75, R74 ;  /* 0x0000004a4b4a723e */ /* 0x000fe400000010ff */
[----:B------:R-:W-:Y:S02]  /*8b20*/  F2FP.BF16.F32.PACK_AB R76, R77, R76 ;  /* 0x0000004c4d4c723e */ /* 0x000fe400000010ff */
[----:B------:R-:W-:Y:S02]  /*8b30*/  F2FP.BF16.F32.PACK_AB R78, R79, R78 ;  /* 0x0000004e4f4e723e */ /* 0x000fe400000010ff */
[----:B------:R-:W-:Y:S02]  /*8b40*/  F2FP.BF16.F32.PACK_AB R80, R81, R80 ;  /* 0x000000505150723e */ /* 0x000fe400000010ff */
        /* <DEDUP_REMOVED lines=27> */
[----:B------:R-:W-:Y:S01]  /*8d00*/  F2FP.BF16.F32.PACK_AB R132, R133, R132 ;  /* 0x000000848584723e */ /* 0x000fe200000010ff */
[----:B-1----:R-:W-:Y:S06]  /*8d10*/  @P1 BRA `(.L_x_10) ;  /* 0x00000000001c1947 */ /* 0x002fec0003800000 */
[----:B------:R-:W1:Y:S01]  /*8d20*/  S2UR UR8, SR_CTAID.Y ;  /* 0x00000000000879c3 */ /* 0x000e620000002600 */
[----:B------:R-:W-:Y:S01]  /*8d30*/  ULDC.64 UR6, c[0x0][0x290] ;  /* 0x0000a40000067ab9 */ /* 0x000fe20000000a00 */
[----:B-1----:R-:W-:Y:S02]  /*8d40*/  USHF.R.S32.HI UR4, URZ, 0x1f, UR8 ;  /* 0x0000001f3f047899 */ /* 0x002fe40008011408 */
[----:B------:R-:W-:Y:S02]  /*8d50*/  UIMAD.WIDE.U32 UR10, UR8, UR6, URZ ;  /* 0x00000006080a72a5 */ /* 0x000fe4000f8e003f */
[----:B------:R-:W-:-:S04]  /*8d60*/  UIMAD UR4, UR4, UR6, URZ ;  /* 0x00000006040472a4 */ /* 0x000fc8000f8e023f */
[----:B------:R-:W-:-:S04]  /*8d70*/  UIMAD UR4, UR8, UR7, UR4 ;  /* 0x00000007080472a4 */ /* 0x000fc8000f8e0204 */
[----:B------:R-:W-:-:S12]  /*8d80*/  UIADD3 UR4, UR11, UR4, URZ ;  /* 0x000000040b047290 */ /* 0x000fd8000fffe03f */
.L_x_10:
[----:B------:R-:W-:Y:S01]  /*8d90*/  ULDC.U8 UR6, c[0x0][0x3d8] ;  /* 0x0000f60000067ab9 */ /* 0x000fe20000000000 */
[----:B------:R-:W-:Y:S01]  /*8da0*/  ULDC.U8 UR8, c[0x0][0x3d9] ;  /* 0x0000f64000087ab9 */ /* 0x000fe20000000000 */
[----:B------:R-:W-:Y:S02]  /*8db0*/  ISETP.NE.AND P2, PT, RZ, UR6, PT ;  /* 0x00000006ff007c0c */ /* 0x000fe4000bf45270 */
[----:B------:R-:W-:Y:S02]  /*8dc0*/  CS2R R26, SRZ ;  /* 0x00000000001a7805 */ /* 0x000fe4000001ff00 */
[----:B------:R-:W-:Y:S02]  /*8dd0*/  F2FP.BF16.F32.PACK_AB R134, R135, R134 ;  /* 0x000000868786723e */ /* 0x000fe400000010ff */
[----:B------:R-:W-:Y:S02]  /*8de0*/  ISETP.NE.OR P1, PT, RZ, UR8, !P2 ;  /* 0x00000008ff007c0c */ /* 0x000fe4000d725670 */
        /* <DEDUP_REMOVED lines=8> */
[----:B------:R-:W-:Y:S01]  /*8e70*/  PLOP3.LUT P6, PT, PT, PT, PT, 0x8, 0x0 ;  /* 0x000000000000781c */ /* 0x000fe20003fce170 */
[----:B------:R-:W-:-:S12]  /*8e80*/  @P1 BRA `(.L_x_11) ;  /* 0x0000000000201947 */ /* 0x000fd80003800000 */
[----:B------:R-:W1:Y:S01]  /*8e90*/  S2UR UR6, SR_CTAID.Y ;  /* 0x00000000000679c3 */ /* 0x000e620000002600 */
[----:B------:R-:W-:Y:S01]  /*8ea0*/  ULDC UR7, c[0x0][0x2c4] ;  /* 0x0000b10000077ab9 */ /* 0x000fe20000000800 */
[----:B------:R-:W-:Y:S01]  /*8eb0*/  PLOP3.LUT P6, PT, PT, PT, PT, 0x80, 0x0 ;  /* 0x000000000000781c */ /* 0x000fe20003fcf070 */
[----:B-1----:R-:W-:-:S04]  /*8ec0*/  UIMAD UR6, UR6, UR7, URZ ;  /* 0x00000007060672a4 */ /* 0x002fc8000f8e023f */
[----:B------:R-:W-:-:S04]  /*8ed0*/  USEL UR14, UR6, UR14, !UP0 ;  /* 0x0000000e060e7287 */ /* 0x000fc8000c000000 */
[----:B------:R-:W-:Y:S02]  /*8ee0*/  USHF.R.S32.HI UR6, URZ, 0x1f, UR14 ;  /* 0x0000001f3f067899 */ /* 0x000fe4000801140e */
[----:B------:R-:W-:-:S04]  /*8ef0*/  IMAD.U32 R26, RZ, RZ, UR14 ;  /* 0x0000000eff1a7e24 */ /* 0x000fc8000f8e00ff */
[----:B------:R-:W-:-:S07]  /*8f00*/  MOV R27, UR6 ;  /* 0x00000006001b7c02 */ /* 0x000fce0008000f00 */
.L_x_11:
[----:B------:R-:W-:Y:S01]  /*8f10*/  ISETP.NE.AND P5, PT, RZ, UR8, PT ;  /* 0x00000008ff007c0c */ /* 0x000fe2000bfa5270 */
[----:B------:R-:W-:Y:S01]  /*8f20*/  STS [R13+0x2400], R70 ;  /* 0x002400460d007388 */ /* 0x000fe20000000800 */
[----:B------:R-:W-:Y:S01]  /*8f30*/  PLOP3.LUT P1, PT, PT, PT, PT, 0x8, 0x0 ;  /* 0x000000000000781c */ /* 0x000fe20003f2e170 */
[----:B------:R-:W1:Y:S01]  /*8f40*/  S2UR UR6, SR_CTAID.X ;  /* 0x00000000000679c3 */ /* 0x000e620000002500 */
[----:B------:R-:W-:Y:S01]  /*8f50*/  VIADD R12, R14, 0x20 ;  /* 0x000000200e0c7836 */ /* 0x000fe20000000000 */
[----:B------:R-:W-:Y:S01]  /*8f60*/  STS [R17+0x2000], R72 ;  /* 0x0020004811007388 */ /* 0x000fe20000000800 */
[----:B------:R-:W-:Y:S01]  /*8f70*/  @P4 MUFU.LG2 R8, R8 ;  /* 0x0000000800084308 */ /* 0x000fe20000000c00 */
[----:B------:R-:W-:Y:S01]  /*8f80*/  SHF.R.S32.HI R20, RZ, 0x1f, R5 ;  /* 0x0000001fff147819 */ /* 0x000fe20000011405 */
[----:B------:R-:W-:Y:S01]  /*8f90*/  BSSY B0, `(.L_x_12) ;  /* 0x000006a000007945 */ /* 0x000fe20003800000 */
[----:B------:R-:W-:Y:S01]  /*8fa0*/  STS [R17+0x2400], R74 ;  /* 0x0024004a11007388 */ /* 0x000fe20000000800 */
[----:B------:R-:W-:Y:S01]  /*8fb0*/  IMAD.SHL.U32 R0, R0, 0x8, RZ ;  /* 0x0000000800007824 */ /* 0x000fe200078e00ff */
[----:B------:R-:W-:-:S02]  /*8fc0*/  LEA.HI R20, R20, R5, RZ, 0x2 ;  /* 0x0000000514147211 */ /* 0x000fc400078f10ff */
[----:B------:R-:W-:Y:S01]  /*8fd0*/  STS [R19+0x2000], R76 ;  /* 0x0020004c13007388 */ /* 0x000fe20000000800 */
[----:B------:R-:W2:Y:S01]  /*8fe0*/  @!P5 LDC R4, c[0x0][0x2c4] ;  /* 0x0000b100ff04db82 */ /* 0x000ea20000000800 */
[----:B------:R-:W-:Y:S01]  /*8ff0*/  @!P5 PLOP3.LUT P1, PT, P2, PT, PT, 0x80, 0x0 ;  /* 0x000000000000d81c */ /* 0x000fe2000172f070 */
[----:B------:R-:W-:Y:S01]  /*9000*/  @P5 IMAD.MOV.U32 R33, RZ, RZ, 0x1 ;  /* 0x00000001ff215424 */ /* 0x000fe200078e00ff */
[----:B------:R-:W-:Y:S01]  /*9010*/  STS [R19+0x2400], R78 ;  /* 0x0024004e13007388 */ /* 0x000fe20000000800 */
[----:B------:R-:W-:Y:S01]  /*9020*/  ISETP.GE.AND P2, PT, R12, UR5, PT ;  /* 0x000000050c007c0c */ /* 0x000fe2000bf46270 */
[----:B------:R-:W3:Y:S01]  /*9030*/  @P3 MUFU.LG2 R7, R7 ;  /* 0x0000000700073308 */ /* 0x000ee20000000c00 */
[----:B------:R-:W-:Y:S01]  /*9040*/  LOP3.LUT R20, R20, 0xffffffc, RZ, 0xc0, !PT ;  /* 0x0ffffffc14147812 */ /* 0x000fe200078ec0ff */
[----:B------:R-:W-:Y:S01]  /*9050*/  STS [R21+0x2000], R80 ;  /* 0x0020005015007388 */ /* 0x000fe20000000800 */
[----:B------:R-:W4:Y:S02]  /*9060*/  @!P5 LDC R31, c[0x0][0x270] ;  /* 0x00009c00ff1fdb82 */ /* 0x000f240000000800 */
[----:B------:R-:W-:Y:S01]  /*9070*/  IADD3 R20, -R20, R5, RZ ;  /* 0x0000000514147210 */ /* 0x000fe20007ffe1ff */
[----:B------:R-:W-:Y:S04]  /*9080*/  STS [R21+0x2400], R82 ;  /* 0x0024005215007388 */ /* 0x000fe80000000800 */
[----:B------:R-:W-:Y:S01]  /*9090*/  STS [R23+0x2000], R84 ;  /* 0x0020005417007388 */ /* 0x000fe20000000800 */
[----:B------:R-:W1:Y:S03]  /*90a0*/  @P5 LDC R10, c[0x0][0x2c0] ;  /* 0x0000b000ff0a5b82 */ /* 0x000e660000000800 */
[----:B------:R-:W-:Y:S04]  /*90b0*/  STS [R23+0x2400], R86 ;  /* 0x0024005617007388 */ /* 0x000fe80000000800 */
[----:B------:R-:W-:Y:S01]  /*90c0*/  STS [R25+0x2000], R88 ;  /* 0x0020005819007388 */ /* 0x000fe20000000800 */
[----:B--2---:R-:W4:Y:S03]  /*90d0*/  @P1 LDC R4, c[0x0][0x2e4] ;  /* 0x0000b900ff041b82 */ /* 0x004f260000000800 */
[----:B------:R-:W-:Y:S04]  /*90e0*/  STS [R25+0x2400], R90 ;  /* 0x0024005a19007388 */ /* 0x000fe80000000800 */
[----:B------:R-:W-:Y:S01]  /*90f0*/  STS [R9+0x4000], R92 ;  /* 0x0040005c09007388 */ /* 0x000fe20000000800 */
[----:B------:R-:W2:Y:S03]  /*9100*/  @P5 LDC.64 R28, c[0x0][0x2c0] ;  /* 0x0000b000ff1c5b82 */ /* 0x000ea60000000a00 */
[----:B------:R-:W-:Y:S04]  /*9110*/  STS [R9+0x4400], R94 ;  /* 0x0044005e09007388 */ /* 0x000fe80000000800 */
[----:B------:R-:W-:Y:S01]  /*9120*/  STS [R11+0x4000], R96 ;  /* 0x004000600b007388 */ /* 0x000fe20000000800 */
[----:B------:R-:W5:Y:S01]  /*9130*/  @P3 LDC R12, c[0x0][0x2e8] ;  /* 0x0000ba00ff0c3b82 */ /* 0x000f620000000800 */
[----:B------:R-:W-:-:S02]  /*9140*/  @!P5 IMAD.MOV.U32 R10, RZ, RZ, 0x1 ;  /* 0x00000001ff0ad424 */ /* 0x000fc400078e00ff */
[----:B------:R-:W-:Y:S04]  /*9150*/  STS [R11+0x4400], R98 ;  /* 0x004400620b007388 */ /* 0x000fe80000000800 */
[----:B------:R-:W-:Y:S01]  /*9160*/  STS [R13+0x4000], R100 ;  /* 0x004000640d007388 */ /* 0x000fe20000000800 */
[----:B----4-:R-:W-:-:S03]  /*9170*/  @!P5 IMAD R33, R4, R31, RZ ;  /* 0x0000001f0421d224 */ /* 0x010fc600078e02ff */
[----:B------:R-:W-:Y:S04]  /*9180*/  STS [R13+0x4400], R102 ;  /* 0x004400660d007388 */ /* 0x000fe80000000800 */
[----:B------:R-:W-:Y:S01]  /*9190*/  STS [R17+0x4000], R104 ;  /* 0x0040006811007388 */ /* 0x000fe20000000800 */
[----:B--2---:R-:W-:Y:S01]  /*91a0*/  @P5 IMAD R28, R29, R28, RZ ;  /* 0x0000001c1d1c5224 */ /* 0x004fe200078e02ff */
[----:B------:R-:W-:Y:S01]  /*91b0*/  @!P5 MOV R28, R4 ;  /* 0x00000004001cd202 */ /* 0x000fe20000000f00 */
[----:B-1----:R-:W-:Y:S01]  /*91c0*/  IMAD R4, R10, UR6, RZ ;  /* 0x000000060a047c24 */ /* 0x002fe2000f8e02ff */
[----:B------:R-:W-:Y:S01]  /*91d0*/  STS [R17+0x4400], R106 ;  /* 0x0044006a11007388 */ /* 0x000fe20000000800 */
[----:B------:R-:W-:Y:S02]  /*91e0*/  LOP3.LUT P5, RZ, R2, 0x3, RZ, 0xc0, !PT ;  /* 0x0000000302ff7812 */ /* 0x000fe400078ac0ff */
[----:B------:R-:W-:Y:S01]  /*91f0*/  IMAD.SHL.U32 R4, R4, 0x40, RZ ;  /* 0x0000004004047824 */ /* 0x000fe200078e00ff */
[----:B------:R-:W-:Y:S04]  /*9200*/  STS [R19+0x4000], R108 ;  /* 0x0040006c13007388 */ /* 0x000fe80000000800 */
[----:B------:R-:W-:Y:S01]  /*9210*/  STS [R19+0x4400], R110 ;  /* 0x0044006e13007388 */ /* 0x000fe20000000800 */
[----:B------:R-:W-:-:S03]  /*9220*/  SHF.R.S32.HI R5, RZ, 0x1f, R4 ;  /* 0x0000001fff057819 */ /* 0x000fc60000011404 */
[----:B------:R-:W-:Y:S04]  /*9230*/  STS [R21+0x4000], R112 ;  /* 0x0040007015007388 */ /* 0x000fe80000000800 */
        /* <DEDUP_REMOVED lines=8> */
[----:B------:R1:W-:Y:S04]  /*92c0*/  STS [R11+0x6400], R126 ;  /* 0x0064007e0b007388 */ /* 0x0003e80000000800 */
[----:B------:R-:W-:Y:S04]  /*92d0*/  STS [R13+0x6000], R128 ;  /* 0x006000800d007388 */ /* 0x000fe80000000800 */
[----:B------:R2:W-:Y:S04]  /*92e0*/  STS [R13+0x6400], R130 ;  /* 0x006400820d007388 */ /* 0x0005e80000000800 */
[----:B------:R-:W-:Y:S04]  /*92f0*/  STS [R17+0x6000], R132 ;  /* 0x0060008411007388 */ /* 0x000fe80000000800 */
[----:B------:R-:W-:Y:S04]  /*9300*/  STS [R17+0x6400], R134 ;  /* 0x0064008611007388 */ /* 0x000fe80000000800 */
[----:B------:R-:W-:Y:S04]  /*9310*/  STS [R19+0x6000], R136 ;  /* 0x0060008813007388 */ /* 0x000fe80000000800 */
[----:B------:R-:W-:Y:S01]  /*9320*/  STS [R19+0x6400], R138 ;  /* 0x0064008a13007388 */ /* 0x000fe20000000800 */
[----:B-1----:R-:W-:-:S03]  /*9330*/  VIADD R11, R14, 0x30 ;  /* 0x000000300e0b7836 */ /* 0x002fc60000000000 */
[----:B------:R-:W-:Y:S02]  /*9340*/  STS [R21+0x6000], R140 ;  /* 0x0060008c15007388 */ /* 0x000fe40000000800 */
[----:B------:R-:W-:Y:S02]  /*9350*/  ISETP.GE.AND P1, PT, R11, UR5, PT ;  /* 0x000000050b007c0c */ /* 0x000fe4000bf26270 */
[----:B------:R1:W-:Y:S01]  /*9360*/  STS [R21+0x6400], R142 ;  /* 0x0064008e15007388 */ /* 0x0003e20000000800 */
[----:B--2---:R-:W2:Y:S01]  /*9370*/  @P4 LDC R13, c[0x0][0x2e8] ;  /* 0x0000ba00ff0d4b82 */ /* 0x004ea20000000800 */
[----:B------:R-:W-:Y:S02]  /*9380*/  SHF.R.S32.HI R11, RZ, 0x1f, R2 ;  /* 0x0000001fff0b7819 */ /* 0x000fe40000011402 */
[----:B------:R4:W-:Y:S02]  /*9390*/  STS [R23+0x6000], R144 ;  /* 0x0060009017007388 */ /* 0x0009e40000000800 */
[----:B------:R-:W-:Y:S01]  /*93a0*/  LEA.HI R11, R11, R2, RZ, 0x2 ;  /* 0x000000020b0b7211 */ /* 0x000fe200078f10ff */
[----:B---3--:R-:W-:Y:S01]  /*93b0*/  @P3 FMUL.FTZ R2, R7, 0.69314718246459960938 ;  /* 0x3f31721807023820 */ /* 0x008fe20000410000 */
[----:B------:R4:W-:Y:S02]  /*93c0*/  STS [R23+0x6400], R146 ;  /* 0x0064009217007388 */ /* 0x0009e40000000800 */
[----:B------:R-:W-:-:S02]  /*93d0*/  SHF.R.S32.HI R11, RZ, 0x2, R11 ;  /* 0x00000002ff0b7819 */ /* 0x000fc4000001140b */
[----:B------:R4:W-:Y:S02]  /*93e0*/  STS [R25+0x6000], R148 ;  /* 0x0060009419007388 */ /* 0x0009e40000000800 */
[----:B------:R-:W-:Y:S02]  /*93f0*/  LEA R11, R20, R11, 0x4 ;  /* 0x0000000b140b7211 */ /* 0x000fe400078e20ff */
[----:B------:R4:W-:Y:S01]  /*9400*/  STS [R25+0x6400], R150 ;  /* 0x0064009619007388 */ /* 0x0009e20000000800 */
[----:B------:R-:W-:Y:S01]  /*9410*/  BAR.SYNC.DEFER_BLOCKING 0x0 ;  /* 0x0000000000007b1d */ /* 0x000fe20000010000 */
[----:B-1----:R-:W-:Y:S01]  /*9420*/  @P4 FMUL.FTZ R21, R8, 0.69314718246459960938 ;  /* 0x3f31721808154820 */ /* 0x002fe20000410000 */
[----:B------:R-:W-:Y:S02]  /*9430*/  IMAD.MOV.U32 R8, RZ, RZ, 0x7f800000 ;  /* 0x7f800000ff087424 */ /* 0x000fe400078e00ff */
[----:B-----5:R-:W-:Y:S02]  /*9440*/  @P3 FFMA.FTZ R8, R3, R12, R2 ;  /* 0x0000000c03083223 */ /* 0x020fe40000010002 */
[----:B------:R-:W1:Y:S01]  /*9450*/  S2R R6, SR_CTAID.Y ;  /* 0x0000000000067919 */ /* 0x000e620000002600 */
[----:B------:R-:W3:Y:S01]  /*9460*/  S2R R9, SR_CTAID.Z ;  /* 0x0000000000097919 */ /* 0x000ee20000002700 */
[----:B------:R4:W3:Y:S01]  /*9470*/  LDS.128 R16, [R240+0x1800] ;  /* 0x00180000f0107984 */ /* 0x0008e20000000c00 */
[----:B-1----:R-:W-:-:S02]  /*9480*/  IMAD R33, R6, R33, RZ ;  /* 0x0000002106217224 */ /* 0x002fc400078e02ff */
[----:B------:R-:W-:Y:S02]  /*9490*/  IMAD.MOV.U32 R6, RZ, RZ, 0x7f800000 ;  /* 0x7f800000ff067424 */ /* 0x000fe400078e00ff */
[----:B--2---:R-:W-:Y:S01]  /*94a0*/  @P4 FFMA.FTZ R6, R164, R13, R21 ;  /* 0x0000000da4064223 */ /* 0x004fe20000010015 */
[----:B------:R-:W-:-:S05]  /*94b0*/  SEL R33, R33, RZ, !P6 ;  /* 0x000000ff21217207 */ /* 0x000fca0007000000 */
[----:B---3--:R-:W-:-:S05]  /*94c0*/  IMAD R33, R9, R28, R33 ;  /* 0x0000001c09217224 */ /* 0x008fca00078e0221 */
[--C-:B------:R-:W-:Y:S02]  /*94d0*/  IADD3 R7, P6, P4, R4, R26, R33.reuse ;  /* 0x0000001a04077210 */ /* 0x100fe40007cde021 */
[----:B------:R-:W-:-:S04]  /*94e0*/  SHF.R.S32.HI R26, RZ, 0x1f, R33 ;  /* 0x0000001fff1a7819 */ /* 0x000fc80000011421 */
[----:B------:R-:W-:Y:S01]  /*94f0*/  IADD3.X R26, R5, R27, R26, P6, P4 ;  /* 0x0000001b051a7210 */ /* 0x000fe200037e841a */
[----:B----4-:R-:W-:Y:S06]  /*9500*/  @P5 BRA `(.L_x_13) ;  /* 0x0000000000485947 */ /* 0x010fec0003800000 */
[----:B------:R-:W-:Y:S01]  /*9510*/  UIMAD UR7, UR6, -0x40, UR16 ;  /* 0xffffffc0060778a4 */ /* 0x000fe2000f8e0210 */
[----:B------:R-:W-:-:S05]  /*9520*/  VIADD R13, R11, 0x8 ;  /* 0x000000080b0d7836 */ /* 0x000fca0000000000 */
[----:B------:R-:W-:Y:S02]  /*9530*/  ISETP.GE.AND P6, PT, R11, UR7, PT ;  /* 0x000000070b007c0c */ /* 0x000fe4000bfc6270 */
[----:B------:R-:W-:-:S11]  /*9540*/  ISETP.GE.AND P5, PT, R13, UR7, PT ;  /* 0x000000070d007c0c */ /* 0x000fd6000bfa6270 */
[----:B------:R-:W1:Y:S01]  /*9550*/  @!P6 LDC.64 R4, c[0x0][0x2b0] ;  /* 0x0000ac00ff04eb82 */ /* 0x000e620000000a00 */
[-C--:B------:R-:W-:Y:S02]  /*9560*/  @!P6 IMAD R11, R11, R10.reuse, RZ ;  /* 0x0000000a0b0be224 */ /* 0x080fe400078e02ff */
[----:B------:R-:W-:-:S03]  /*9570*/  @!P5 IMAD R13, R13, R10, RZ ;  /* 0x0000000a0d0dd224 */ /* 0x000fc600078e02ff */
[-C--:B------:R-:W-:Y:S02]  /*9580*/  @!P6 IADD3 R10, P4, R11, R7.reuse, RZ ;  /* 0x000000070b0ae210 */ /* 0x080fe40007f9e0ff */
[----:B------:R-:W2:Y:S01]  /*9590*/  @!P5 LDC.64 R2, c[0x0][0x2b0] ;  /* 0x0000ac00ff02db82 */ /* 0x000ea20000000a00 */
[----:B------:R-:W-:Y:S02]  /*95a0*/  @!P5 IADD3 R7, P3, R13, R7, RZ ;  /* 0x000000070d07d210 */ /* 0x000fe40007f7e0ff */
[-C--:B------:R-:W-:Y:S02]  /*95b0*/  @!P6 LEA.HI.X.SX32 R11, R11, R26.reuse, 0x1, P4 ;  /* 0x0000001a0b0be211 */ /* 0x080fe400020f0eff */
[----:B------:R-:W-:Y:S02]  /*95c0*/  @!P5 LEA.HI.X.SX32 R26, R13, R26, 0x1, P3 ;  /* 0x0000001a0d1ad211 */ /* 0x000fe400018f0eff */
[----:B-1----:R-:W-:-:S04]  /*95d0*/  @!P6 LEA R4, P4, R10, R4, 0x2 ;  /* 0x000000040a04e211 */ /* 0x002fc800078810ff */
[----:B------:R-:W-:Y:S02]  /*95e0*/  @!P6 LEA.HI.X R5, R10, R5, R11, 0x2, P4 ;  /* 0x000000050a05e211 */ /* 0x000fe400020f140b */
[----:B--2---:R-:W-:-:S03]  /*95f0*/  @!P5 LEA R2, P3, R7, R2, 0x2 ;  /* 0x000000020702d211 */ /* 0x004fc600078610ff */
[----:B------:R1:W-:Y:S01]  /*9600*/  @!P6 STG.E desc[UR18][R4.64], R6 ;  /* 0x000000060400e986 */ /* 0x0003e2000c101912 */
[----:B------:R-:W-:-:S05]  /*9610*/  @!P5 LEA.HI.X R3, R7, R3, R26, 0x2, P3 ;  /* 0x000000030703d211 */ /* 0x000fca00018f141a */
[----:B------:R1:W-:Y:S04]  /*9620*/  @!P5 STG.E desc[UR18][R2.64], R8 ;  /* 0x000000080200d986 */ /* 0x0003e8000c101912 */
.L_x_13:
[----:B------:R-:W-:Y:S05]  /*9630*/  BSYNC B0 ;  /* 0x0000000000007941 */ /* 0x000fea0003800000 */
.L_x_12:
[----:B-1----:R-:W-:Y:S01]  /*9640*/  SHF.R.S32.HI R2, RZ, 0x1f, R0 ;  /* 0x0000001fff027819 */ /* 0x002fe20000011400 */
[----:B------:R-:W-:Y:S01]  /*9650*/  ULDC.64 UR6, c[0x0][0x2a0] ;  /* 0x0000a80000067ab9 */ /* 0x000fe20000000a00 */
[----:B------:R-:W-:Y:S01]  /*9660*/  IADD3 R26, P3, R0, UR10, RZ ;  /* 0x0000000a001a7c10 */ /* 0x000fe2000ff7e0ff */
[----:B------:R-:W-:Y:S01]  /*9670*/  IMAD.U32 R25, RZ, RZ, UR15 ;  /* 0x0000000fff197e24 */ /* 0x000fe2000f8e00ff */
[----:B------:R-:W-:Y:S01]  /*9680*/  SHF.R.S32.HI R0, RZ, 0x1f, R9 ;  /* 0x0000001fff007819 */ /* 0x000fe20000011409 */
[----:B------:R1:W2:Y:S01]  /*9690*/  LDS.128 R20, [R240] ;  /* 0x00000000f0147984 */ /* 0x0002a20000000c00 */
[--C-:B------:R-:W-:Y:S01]  /*96a0*/  SHF.R.S32.HI R15, RZ, 0x1f, R14.reuse ;  /* 0x0000001fff0f7819 */ /* 0x100fe2000001140e */
[----:B------:R-:W-:Y:S01]  /*96b0*/  BSSY B0, `(.L_x_14) ;  /* 0x0000019000007945 */ /* 0x000fe20003800000 */
[----:B------:R-:W-:Y:S01]  /*96c0*/  IADD3.X R27, R2, UR4, RZ, P3, !PT ;  /* 0x00000004021b7c10 */ /* 0x000fe20009ffe4ff */
[----:B------:R-:W-:Y:S01]  /*96d0*/  IMAD R0, R0, UR6, RZ ;  /* 0x0000000600007c24 */ /* 0x000fe2000f8e02ff */
[----:B------:R-:W-:Y:S01]  /*96e0*/  ISETP.GE.AND P3, PT, R14, UR5, PT ;  /* 0x000000050e007c0c */ /* 0x000fe2000bf66270 */
[----:B------:R-:W-:Y:S01]  /*96f0*/  IMAD.WIDE R24, R25, 0x40, R14 ;  /* 0x0000004019187825 */ /* 0x000fe200078e020e */
[----:B------:R1:W3:Y:S03]  /*9700*/  LDS.128 R4, [R240+0x6000] ;  /* 0x00600000f0047984 */ /* 0x0002e60000000c00 */
[C---:B------:R-:W-:Y:S01]  /*9710*/  IMAD R29, R9.reuse, UR7, R0 ;  /* 0x00000007091d7c24 */ /* 0x040fe2000f8e0200 */
[----:B------:R1:W4:Y:S01]  /*9720*/  LDS.128 R12, [R240+0x2000] ;  /* 0x00200000f00c7984 */ /* 0x0003220000000c00 */
[----:B------:R-:W-:-:S03]  /*9730*/  IMAD.WIDE.U32 R26, R9, UR6, R26 ;  /* 0x00000006091a7c25 */ /* 0x000fc6000f8e001a */
[----:B------:R1:W1:Y:S01]  /*9740*/  LDS.128 R8, [R240+0x4000] ;  /* 0x00400000f0087984 */ /* 0x0002620000000c00 */
[----:B------:R-:W-:Y:S02]  /*9750*/  IMAD.IADD R29, R27, 0x1, R29 ;  /* 0x000000011b1d7824 */ /* 0x000fe400078e021d */
[----:B------:R-:W-:Y:S05]  /*9760*/  @P3 BRA `(.L_x_15) ;  /* 0x0000000000343947 */ /* 0x000fea0003800000 */
[----:B------:R-:W-:Y:S01]  /*9770*/  ULDC.64 UR6, c[0x0][0x298] ;  /* 0x0000a60000067ab9 */ /* 0x000fe20000000a00 */
[----:B------:R-:W-:Y:S01]  /*9780*/  MOV R28, R26 ;  /* 0x0000001a001c7202 */ /* 0x000fe20000000f00 */
[----:B------:R-:W-:-:S04]  /*9790*/  IMAD R3, R25, UR6, RZ ;  /* 0x0000000619037c24 */ /* 0x000fc8000f8e02ff */
[----:B------:R-:W-:-:S04]  /*97a0*/  IMAD.WIDE.U32 R30, R24, UR6, R28 ;  /* 0x00000006181e7c25 */ /* 0x000fc8000f8e001c */
[----:B------:R-:W-:Y:S01]  /*97b0*/  IMAD R0, R24, UR7, R3 ;  /* 0x0000000718007c24 */ /* 0x000fe2000f8e0203 */
[----:B------:R-:W-:Y:S02]  /*97c0*/  ULDC.64 UR6, c[0x0][0x280] ;  /* 0x0000a00000067ab9 */ /* 0x000fe40000000a00 */
[----:B------:R-:W-:Y:S02]  /*97d0*/  LEA R2, P3, R30, UR6, 0x1 ;  /* 0x000000061e027c11 */ /* 0x000fe4000f8608ff */
[----:B------:R-:W-:-:S04]  /*97e0*/  IADD3 R0, R31, R0, RZ ;  /* 0x000000001f007210 */ /* 0x000fc80007ffe0ff */
[----:B------:R-:W-:-:S05]  /*97f0*/  LEA.HI.X R3, R30, UR7, R0, 0x1, P3 ;  /* 0x000000071e037c11 */ /* 0x000fca00098f0c00 */
[----:B--2---:R2:W-:Y:S04]  /*9800*/  STG.E.128 desc[UR18][R2.64], R20 ;  /* 0x0000001402007986 */ /* 0x0045e8000c101d12 */
[----:B----4-:R2:W-:Y:S04]  /*9810*/  STG.E.128 desc[UR18][R2.64+0x80], R12 ;  /* 0x0000800c02007986 */ /* 0x0105e8000c101d12 */
[----:B-1----:R2:W-:Y:S04]  /*9820*/  STG.E.128 desc[UR18][R2.64+0x100], R8 ;  /* 0x0001000802007986 */ /* 0x0025e8000c101d12 */
[----:B---3--:R2:W-:Y:S02]  /*9830*/  STG.E.128 desc[UR18][R2.64+0x180], R4 ;  /* 0x0001800402007986 */ /* 0x0085e4000c101d12 */
.L_x_15:
[----:B------:R-:W-:Y:S05]  /*9840*/  BSYNC B0 ;  /* 0x0000000000007941 */ /* 0x000fea0003800000 */
.L_x_14:
[----:B--2---:R2:W2:Y:S01]  /*9850*/  LDS.128 R20, [R240+0x800] ;  /* 0x00080000f0147984 */ /* 0x0044a20000000c00 */
[----:B------:R-:W-:Y:S03]  /*9860*/  BSSY B0, `(.L_x_16) ;  /* 0x0000015000007945 */ /* 0x000fe60003800000 */
[----:B----4-:R4:W2:Y:S04]  /*9870*/  LDS.128 R12, [R240+0x2800] ;  /* 0x00280000f00c7984 */ /* 0x0108a80000000c00 */
[----:B-1----:R4:W1:Y:S04]  /*9880*/  LDS.128 R8, [R240+0x4800] ;  /* 0x00480000f0087984 */ /* 0x0028680000000c00 */
[----:B---3--:R4:W3:Y:S01]  /*9890*/  LDS.128 R4, [R240+0x6800] ;  /* 0x00680000f0047984 */ /* 0x0088e20000000c00 */
[----:B------:R-:W-:Y:S05]  /*98a0*/  @P0 BRA `(.L_x_17) ;  /* 0x0000000000400947 */ /* 0x000fea0003800000 */
[----:B------:R-:W-:Y:S01]  /*98b0*/  IADD3 R2, P0, R24, 0x10, RZ ;  /* 0x0000001018027810 */ /* 0x000fe20007f1e0ff */
[----:B------:R-:W-:Y:S01]  /*98c0*/  ULDC.64 UR6, c[0x0][0x298] ;  /* 0x0000a60000067ab9 */ /* 0x000fe20000000a00 */
[----:B------:R-:W-:Y:S01]  /*98d0*/  MOV R31, R29 ;  /* 0x0000001d001f7202 */ /* 0x000fe20000000f00 */
[----:B------:R-:W-:Y:S02]  /*98e0*/  IMAD.MOV.U32 R30, RZ, RZ, R26 ;  /* 0x000000ffff1e7224 */ /* 0x000fe400078e001a */
[----:B------:R-:W-:Y:S02]  /*98f0*/  IMAD.X R0, RZ, RZ, R25, P0 ;  /* 0x000000ffff007224 */ /* 0x000fe400000e0619 */
[----:B------:R-:W-:-:S04]  /*9900*/  IMAD.WIDE.U32 R30, R2, UR6, R30 ;  /* 0x00000006021e7c25 */ /* 0x000fc8000f8e001e */
[----:B------:R-:W-:-:S04]  /*9910*/  IMAD R3, R0, UR6, RZ ;  /* 0x0000000600037c24 */ /* 0x000fc8000f8e02ff */
[----:B------:R-:W-:Y:S01]  /*9920*/  IMAD R3, R2, UR7, R3 ;  /* 0x0000000702037c24 */ /* 0x000fe2000f8e0203 */
[----:B------:R-:W-:Y:S02]  /*9930*/  ULDC.64 UR6, c[0x0][0x280] ;  /* 0x0000a00000067ab9 */ /* 0x000fe40000000a00 */
[----:B------:R-:W-:Y:S02]  /*9940*/  LEA R2, P0, R30, UR6, 0x1 ;  /* 0x000000061e027c11 */ /* 0x000fe4000f8008ff */
[----:B------:R-:W-:-:S04]  /*9950*/  IADD3 R3, R31, R3, RZ ;  /* 0x000000031f037210 */ /* 0x000fc80007ffe0ff */
[----:B------:R-:W-:-:S05]  /*9960*/  LEA.HI.X R3, R30, UR7, R3, 0x1, P0 ;  /* 0x000000071e037c11 */ /* 0x000fca00080f0c03 */
[----:B--2---:R2:W-:Y:S04]  /*9970*/  STG.E.128 desc[UR18][R2.64], R20 ;  /* 0x0000001402007986 */ /* 0x0045e8000c101d12 */
[----:B------:R2:W-:Y:S04]  /*9980*/  STG.E.128 desc[UR18][R2.64+0x80], R12 ;  /* 0x0000800c02007986 */ /* 0x0005e8000c101d12 */
[----:B-1----:R2:W-:Y:S04]  /*9990*/  STG.E.128 desc[UR18][R2.64+0x100], R8 ;  /* 0x0001000802007986 */ /* 0x0025e8000c101d12 */
[----:B---3--:R2:W-:Y:S02]  /*99a0*/  STG.E.128 desc[UR18][R2.64+0x180], R4 ;  /* 0x0001800402007986 */ /* 0x0085e4000c101d12 */
.L_x_17:
[----:B------:R-:W-:Y:S05]  /*99b0*/  BSYNC B0 ;  /* 0x0000000000007941 */ /* 0x000fea0003800000 */
.L_x_16:
[----:B--2---:R2:W2:Y:S01]  /*99c0*/  LDS.128 R20, [R240+0x1000] ;  /* 0x00100000f0147984 */ /* 0x0044a20000000c00 */
[----:B------:R-:W-:Y:S03]  /*99d0*/  BSSY B0, `(.L_x_18) ;  /* 0x0000015000007945 */ /* 0x000fe60003800000 */
[----:B------:R2:W2:Y:S04]  /*99e0*/  LDS.128 R12, [R240+0x3000] ;  /* 0x00300000f00c7984 */ /* 0x0004a80000000c00 */
[----:B-1----:R1:W1:Y:S04]  /*99f0*/  LDS.128 R8, [R240+0x5000] ;  /* 0x00500000f0087984 */ /* 0x0022680000000c00 */
[----:B---3--:R3:W1:Y:S01]  /*9a00*/  LDS.128 R4, [R240+0x7000] ;  /* 0x00700000f0047984 */ /* 0x0086620000000c00 */
        /* <DEDUP_REMOVED lines=16> */
[----:B------:R2:W-:Y:S02]  /*9b10*/  STG.E.128 desc[UR18][R2.64+0x180], R4 ;  /* 0x0001800402007986 */ /* 0x0005e4000c101d12 */
.L_x_19:
[----:B------:R-:W-:Y:S05]  /*9b20*/  BSYNC B0 ;  /* 0x0000000000007941 */ /* 0x000fea0003800000 */
.L_x_18:
[----:B-12---:R1:W2:Y:S04]  /*9b30*/  LDS.128 R8, [R240+0x3800] ;  /* 0x00380000f0087984 */ /* 0x0062a80000000c00 */
[----:B------:R1:W1:Y:S04]  /*9b40*/  LDS.128 R4, [R240+0x5800] ;  /* 0x00580000f0047984 */ /* 0x0002680000000c00 */
[----:B------:R1:W1:Y:S01]  /*9b50*/  LDS.128 R12, [R240+0x7800] ;  /* 0x00780000f00c7984 */ /* 0x0002620000000c00 */
[----:B------:R-:W-:Y:S05]  /*9b60*/  @P1 EXIT ;  /* 0x000000000000194d */ /* 0x000fea0003800000 */
        /* <DEDUP_REMOVED lines=12> */
[----:B------:R-:W-:Y:S04]  /*9c30*/  STG.E.128 desc[UR18][R2.64], R16 ;  /* 0x0000001002007986 */ /* 0x000fe8000c101d12 */
[----:B--2---:R-:W-:Y:S04]  /*9c40*/  STG.E.128 desc[UR18][R2.64+0x80], R8 ;  /* 0x0000800802007986 */ /* 0x004fe8000c101d12 */
[----:B-1----:R-:W-:Y:S04]  /*9c50*/  STG.E.128 desc[UR18][R2.64+0x100], R4 ;  /* 0x0001000402007986 */ /* 0x002fe8000c101d12 */
[----:B------:R-:W-:Y:S01]  /*9c60*/  STG.E.128 desc[UR18][R2.64+0x180], R12 ;  /* 0x0001800c02007986 */ /* 0x000fe2000c101d12 */
[----:B------:R-:W-:Y:S05]  /*9c70*/  EXIT ;  /* 0x000000000000794d */ /* 0x000fea0003800000 */
.L_x_2:
[----:B------:R-:W-:Y:S01]  /*9c80*/  UISETP.NE.AND UP0, UPT, UR14, -0x1, UPT ;  /* 0xffffffff0e00788c */ /* 0x000fe2000bf05270 */
[----:B------:R-:W-:Y:S01]  /*9c90*/  SHF.R.S32.HI R3, RZ, 0x1f, R4 ;  /* 0x0000001fff037819 */ /* 0x000fe20000011404 */
[----:B------:R-:W-:Y:S01]  /*9ca0*/  ULDC.U8 UR10, c[0x0][0x3d9] ;  /* 0x0000f640000a7ab9 */ /* 0x000fe20000000000 */
[----:B------:R-:W-:Y:S01]  /*9cb0*/  UIADD3 UR16, -UR9, UR16, URZ ;  /* 0x0000001009107290 */ /* 0x000fe2000fffe13f */
[----:B------:R-:W-:Y:S01]  /*9cc0*/  LOP3.LUT P3, RZ, R4, 0x7, RZ, 0xc0, !PT ;  /* 0x0000000704ff7812 */ /* 0x000fe2000786c0ff */
[----:B------:R-:W-:Y:S01]  /*9cd0*/  UISETP.NE.AND UP2, UPT, UR10, URZ, UPT ;  /* 0x0000003f0a00728c */ /* 0x000fe2000bf45270 */
[----:B------:R-:W-:Y:S01]  /*9ce0*/  LEA.HI R8, R3, R4, RZ, 0x3 ;  /* 0x0000000403087211 */ /* 0x000fe200078f18ff */
[----:B------:R-:W-:Y:S01]  /*9cf0*/  UMOV UR24, URZ ;  /* 0x0000003f00187c82 */ /* 0x000fe20008000000 */
[----:B------:R-:W-:Y:S01]  /*9d00*/  UMOV UR25, URZ ;  /* 0x0000003f00197c82 */ /* 0x000fe20008000000 */
[----:B------:R-:W-:Y:S01]  /*9d10*/  IMAD.U32 R7, RZ, RZ, UR15 ;  /* 0x0000000fff077e24 */ /* 0x000fe2000f8e00ff */
[----:B------:R-:W-:Y:S01]  /*9d20*/  LOP3.LUT R3, R8, 0x1ffffff8, RZ, 0xc0, !PT ;  /* 0x1ffffff808037812 */ /* 0x000fe200078ec0ff */
[----:B------:R-:W-:Y:S01]  /*9d30*/  @!UP0 USHF.R.S32.HI UR11, URZ, 0x1f, UR23 ;  /* 0x0000001f3f0b8899 */ /* 0x000fe20008011417 */
[----:B------:R-:W-:Y:S01]  /*9d40*/  SHF.R.S32.HI R8, RZ, 0x3, R8 ;  /* 0x00000003ff087819 */ /* 0x000fe20000011408 */
[----:B------:R-:W-:Y:S01]  /*9d50*/  @UP0 ULDC.64 UR6, c[0x0][0x298] ;  /* 0x0000a60000060ab9 */ /* 0x000fe20000000a00 */
[----:B------:R-:W-:Y:S01]  /*9d60*/  @!UP0 ULDC.64 UR4, c[0x0][0x290] ;  /* 0x0000a40000048ab9 */ /* 0x000fe20000000a00 */
[----:B------:R-:W-:Y:S01]  /*9d70*/  @UP0 UIMAD.WIDE.U32 UR12, UR14, UR6, URZ ;  /* 0x000000060e0c02a5 */ /* 0x000fe2000f8e003f */
[----:B------:R-:W-:Y:S01]  /*9d80*/  IMAD.IADD R0, R4, 0x1, -R3 ;  /* 0x0000000104007824 */ /* 0x000fe200078e0a03 */
[----:B------:R-:W-:Y:S01]  /*9d90*/  @!UP0 UIMAD UR6, UR11, UR4, URZ ;  /* 0x000000040b0682a4 */ /* 0x000fe2000f8e023f */
[----:B------:R-:W-:Y:S01]  /*9da0*/  ISETP.GE.AND P4, PT, R8, UR16, PT ;  /* 0x0000001008007c0c */ /* 0x000fe2000bf86270 */
[----:B------:R-:W-:Y:S01]  /*9db0*/  @!UP0 UIMAD.WIDE.U32 UR20, UR23, UR4, URZ ;  /* 0x00000004171482a5 */ /* 0x000fe2000f8e003f */
[----:B------:R-:W-:Y:S01]  /*9dc0*/  IMAD.SHL.U32 R0, R0, 0x8, RZ ;  /* 0x0000000800007824 */ /* 0x000fe200078e00ff */
[----:B------:R-:W-:Y:S01]  /*9dd0*/  @!UP0 UIMAD UR6, UR23, UR5, UR6 ;  /* 0x00000005170682a4 */ /* 0x000fe2000f8e0206 */
[----:B------:R-:W-:Y:S01]  /*9de0*/  SHF.R.S32.HI R9, RZ, 0x1f, R8 ;  /* 0x0000001fff097819 */ /* 0x000fe20000011408 */
[----:B------:R-:W-:Y:S01]  /*9df0*/  @UP0 UIMAD UR7, UR14, UR7, UR13 ;  /* 0x000000070e0702a4 */ /* 0x000fe2000f8e020d */
[C---:B------:R-:W-:Y:S01]  /*9e00*/  VIADD R5, R8.reuse, 0x10 ;  /* 0x0000001008057836 */ /* 0x040fe20000000000 */
[----:B------:R-:W-:Y:S01]  /*9e10*/  @!UP0 UIADD3 UR7, UR21, UR6, URZ ;  /* 0x0000000615078290 */ /* 0x000fe2000fffe03f */
[----:B------:R-:W-:Y:S01]  /*9e20*/  VIADD R4, R8, 0x20 ;  /* 0x0000002008047836 */ /* 0x000fe20000000000 */
[----:B------:R-:W-:Y:S01]  /*9e30*/  ULDC.U8 UR13, c[0x0][0x3d8] ;  /* 0x0000f600000d7ab9 */ /* 0x000fe20000000000 */
[----:B------:R-:W-:Y:S01]  /*9e40*/  @!UP0 UMOV UR12, UR20 ;  /* 0x00000014000c8c82 */ /* 0x000fe20008000000 */
[----:B------:R-:W-:Y:S01]  /*9e50*/  @UP2 ULDC.64 UR4, c[0x0][0x2c0] ;  /* 0x0000b00000042ab9 */ /* 0x000fe20000000a00 */
[----:B------:R-:W-:Y:S01]  /*9e60*/  UISETP.NE.AND UP0, UPT, UR13, URZ, !UP2 ;  /* 0x0000003f0d00728c */ /* 0x000fe2000d705270 */
[C---:B------:R-:W-:Y:S01]  /*9e70*/  IADD3 R2, P0, R0.reuse, UR12, RZ ;  /* 0x0000000c00027c10 */ /* 0x040fe2000ff1e0ff */
[----:B------:R-:W-:Y:S01]  /*9e80*/  USHF.R.S32.HI UR11, URZ, 0x1f, UR8 ;  /* 0x0000001f3f0b7899 */ /* 0x000fe20008011408 */
[----:B------:R-:W-:Y:S01]  /*9e90*/  BSSY B0, `(.L_x_20) ;  /* 0x0000035000007945 */ /* 0x000fe20003800000 */
[----:B------:R-:W-:Y:S01]  /*9ea0*/  UISETP.NE.AND UP3, UPT, UR13, URZ, UPT ;  /* 0x0000003f0d00728c */ /* 0x000fe2000bf65270 */
[----:B------:R-:W-:Y:S01]  /*9eb0*/  LEA.HI.X.SX32 R3, R0, UR7, 0x1, P0 ;  /* 0x0000000700037c11 */ /* 0x000fe200080f0eff */
[----:B------:R-:W-:Y:S01]  /*9ec0*/  @UP2 UIMAD UR17, UR5, UR4, URZ ;  /* 0x00000004051122a4 */ /* 0x000fe2000f8e023f */
[C---:B------:R-:W-:Y:S01]  /*9ed0*/  VIADD R0, R8.reuse, 0x30 ;  /* 0x0000003008007836 */ /* 0x040fe20000000000 */
[----:B------:R-:W-:Y:S01]  /*9ee0*/  UISETP.NE.OR UP3, UPT, UR10, URZ, !UP3 ;  /* 0x0000003f0a00728c */ /* 0x000fe2000df65670 */
[----:B------:R-:W-:Y:S01]  /*9ef0*/  ISETP.GE.OR P6, PT, R8, UR16, P3 ;  /* 0x0000001008007c0c */ /* 0x000fe20009fc6670 */
[----:B------:R-:W-:Y:S01]  /*9f00*/  ULDC.64 UR4, c[0x0][0x2a0] ;  /* 0x0000a80000047ab9 */ /* 0x000fe20000000a00 */
[----:B------:R-:W-:Y:S01]  /*9f10*/  @!UP2 ULDC UR7, c[0x0][0x270] ;  /* 0x00009c000007aab9 */ /* 0x000fe20000000800 */
[----:B------:R-:W-:Y:S01]  /*9f20*/  UIMAD UR11, UR11, UR4, URZ ;  /* 0x000000040b0b72a4 */ /* 0x000fe2000f8e023f */
[----:B------:R-:W-:Y:S01]  /*9f30*/  IMAD.U32 R10, RZ, RZ, UR4 ;  /* 0x00000004ff0a7e24 */ /* 0x000fe2000f8e00ff */
[----:B------:R-:W-:Y:S01]  /*9f40*/  UISETP.NE.OR UP1, UPT, UR14, -0x1, UP3 ;  /* 0xffffffff0e00788c */ /* 0x000fe20009f25670 */
[----:B------:R-:W-:Y:S01]  /*9f50*/  ISETP.GE.AND P0, PT, R5, UR16, PT ;  /* 0x0000001005007c0c */ /* 0x000fe2000bf06270 */
[----:B------:R-:W-:Y:S01]  /*9f60*/  @!UP2 ULDC UR4, c[0x0][0x2c4] ;  /* 0x0000b1000004aab9 */ /* 0x000fe20000000800 */
[----:B------:R-:W-:Y:S01]  /*9f70*/  UIMAD UR5, UR8, UR5, UR11 ;  /* 0x00000005080572a4 */ /* 0x000fe2000f8e020b */
[----:B------:R-:W-:Y:S01]  /*9f80*/  IMAD.WIDE.U32 R10, R10, UR8, R2 ;  /* 0x000000080a0a7c25 */ /* 0x000fe2000f8e0002 */
[----:B------:R-:W-:Y:S01]  /*9f90*/  @UP0 ULDC UR4, c[0x0][0x2e4] ;  /* 0x0000b90000040ab9 */ /* 0x000fe20000000800 */
[----:B------:R-:W-:Y:S01]  /*9fa0*/  @UP2 UMOV UR11, 0x1 ;  /* 0x00000001000b2882 */ /* 0x000fe20000000000 */
[----:B------:R-:W-:Y:S01]  /*9fb0*/  @!UP2 UIMAD UR11, UR4, UR7, URZ ;  /* 0x00000007040ba2a4 */ /* 0x000fe2000f8e023f */
[----:B------:R-:W-:Y:S01]  /*9fc0*/  ISETP.GE.AND P2, PT, R4, UR16, PT ;  /* 0x0000001004007c0c */ /* 0x000fe2000bf46270 */
[----:B------:R-:W-:Y:S01]  /*9fd0*/  @!UP3 ULDC UR10, c[0x0][0x2c4] ;  /* 0x0000b100000abab9 */ /* 0x000fe20000000800 */
[----:B------:R-:W-:Y:S01]  /*9fe0*/  @UP2 ULDC UR6, c[0x0][0x2c0] ;  /* 0x0000b00000062ab9 */ /* 0x000fe20000000800 */
[----:B------:R-:W-:Y:S01]  /*9ff0*/  UIMAD UR11, UR23, UR11, URZ ;  /* 0x0000000b170b72a4 */ /* 0x000fe2000f8e023f */
[----:B------:R-:W-:Y:S01]  /*a000*/  VIADD R13, R11, UR5 ;  /* 0x000000050b0d7c36 */ /* 0x000fe20008000000 */
[----:B------:R-:W-:Y:S01]  /*a010*/  @!UP1 UIMAD UR14, UR23, UR10, URZ ;  /* 0x0000000a170e92a4 */ /* 0x000fe2000f8e023f */
[----:B------:R-:W-:Y:S01]  /*a020*/  ISETP.GE.AND P1, PT, R0, UR16, PT ;  /* 0x0000001000007c0c */ /* 0x000fe2000bf26270 */
[----:B------:R-:W-:Y:S01]  /*a030*/  USEL UR11, UR11, URZ, UP3 ;  /* 0x0000003f0b0b7287 */ /* 0x000fe20009800000 */
[----:B------:R-:W-:Y:S01]  /*a040*/  ISETP.GE.OR P5, PT, R5, UR16, P3 ;  /* 0x0000001005007c0c */ /* 0x000fe20009fa6670 */
[----:B------:R-:W-:Y:S01]  /*a050*/  @!UP2 UMOV UR6, 0x1 ;  /* 0x000000010006a882 */ /* 0x000fe20000000000 */
[----:B------:R-:W-:Y:S01]  /*a060*/  @!UP2 UMOV UR17, UR4 ;  /* 0x000000040011ac82 */ /* 0x000fe20008000000 */
[----:B------:R-:W-:Y:S01]  /*a070*/  UIMAD UR7, UR9, UR6, URZ ;  /* 0x00000006090772a4 */ /* 0x000fe2000f8e023f */
[----:B------:R-:W-:Y:S01]  /*a080*/  IMAD.WIDE R6, R7, 0x40, R8 ;  /* 0x0000004007067825 */ /* 0x000fe200078e0208 */
[----:B------:R-:W-:Y:S01]  /*a090*/  UIMAD UR17, UR8, UR17, UR11 ;  /* 0x00000011081172a4 */ /* 0x000fe2000f8e020b */
[----:B------:R-:W-:Y:S01]  /*a0a0*/  @!UP3 UMOV UR24, UR14 ;  /* 0x0000000e0018bc82 */ /* 0x000fe20008000000 */
[----:B------:R-:W-:-:S02]  /*a0b0*/  USHF.R.S32.HI UR4, URZ, 0x1f, UR7 ;  /* 0x0000001f3f047899 */ /* 0x000fc40008011407 */
[----:B------:R-:W-:Y:S02]  /*a0c0*/  @!UP3 USHF.R.S32.HI UR25, URZ, 0x1f, UR14 ;  /* 0x0000001f3f19b899 */ /* 0x000fe4000801140e */
[----:B------:R-:W-:Y:S02]  /*a0d0*/  USHF.R.S32.HI UR8, URZ, 0x1f, UR17 ;  /* 0x0000001f3f087899 */ /* 0x000fe40008011411 */
[----:B------:R-:W-:-:S04]  /*a0e0*/  UIADD3 UR7, UP1, UP0, UR7, UR24, UR17 ;  /* 0x0000001807077290 */ /* 0x000fc8000f83e011 */
[----:B------:R-:W-:Y:S01]  /*a0f0*/  UIADD3.X UR24, UR4, UR25, UR8, UP1, UP0 ;  /* 0x0000001904187290 */ /* 0x000fe20008fe0408 */
[----:B------:R-:W-:Y:S11]  /*a100*/  @P4 BRA `(.L_x_21) ;  /* 0x0000000000344947 */ /* 0x000ff60003800000 */
        /* <DEDUP_REMOVED lines=9> */
[----:B------:R1:W-:Y:S04]  /*a1a0*/  STG.E.128 desc[UR18][R16.64], RZ ;  /* 0x000000ff10007986 */ /* 0x0003e8000c101d12 */
[----:B------:R1:W-:Y:S04]  /*a1b0*/  STG.E.128 desc[UR18][R16.64+0x80], RZ ;  /* 0x000080ff10007986 */ /* 0x0003e8000c101d12 */
[----:B------:R1:W-:Y:S04]  /*a1c0*/  STG.E.128 desc[UR18][R16.64+0x100], RZ ;  /* 0x000100ff10007986 */ /* 0x0003e8000c101d12 */
[----:B------:R1:W-:Y:S02]  /*a1d0*/  STG.E.128 desc[UR18][R16.64+0x180], RZ ;  /* 0x000180ff10007986 */ /* 0x0003e4000c101d12 */
.L_x_21:
[----:B------:R-:W-:Y:S05]  /*a1e0*/  BSYNC B0 ;  /* 0x0000000000007941 */ /* 0x000fea0003800000 */
.L_x_20:
[----:B------:R-:W-:Y:S01]  /*a1f0*/  BSSY B0, `(.L_x_22) ;  /* 0x0000014000007945 */ /* 0x000fe20003800000 */
[----:B------:R-:W-:Y:S02]  /*a200*/  ISETP.GE.OR P4, PT, R4, UR16, P3 ;  /* 0x0000001004007c0c */ /* 0x000fe40009f86670 */
[----:B------:R-:W-:Y:S01]  /*a210*/  ISETP.GE.OR P3, PT, R0, UR16, P3 ;  /* 0x0000001000007c0c */ /* 0x000fe20009f66670 */
[----:B------:R-:W-:-:S12]  /*a220*/  @P0 BRA `(.L_x_23) ;  /* 0x0000000000400947 */ /* 0x000fd80003800000 */
        /* <DEDUP_REMOVED lines=9> */
[----:B-1----:R-:W-:Y:S02]  /*a2c0*/  LEA R16, P0, R14, UR4, 0x1 ;  /* 0x000000040e107c11 */ /* 0x002fe4000f8008ff */
[----:B------:R-:W-:-:S04]  /*a2d0*/  IADD3 R2, R2, R15, RZ ;  /* 0x0000000f02027210 */ /* 0x000fc80007ffe0ff */
[----:B------:R-:W-:-:S05]  /*a2e0*/  LEA.HI.X R17, R14, UR5, R2, 0x1, P0 ;  /* 0x000000050e117c11 */ /* 0x000fca00080f0c02 */
[----:B------:R2:W-:Y:S04]  /*a2f0*/  STG.E.128 desc[UR18][R16.64], RZ ;  /* 0x000000ff10007986 */ /* 0x0005e8000c101d12 */
[----:B------:R2:W-:Y:S04]  /*a300*/  STG.E.128 desc[UR18][R16.64+0x80], RZ ;  /* 0x000080ff10007986 */ /* 0x0005e8000c101d12 */
[----:B------:R2:W-:Y:S04]  /*a310*/  STG.E.128 desc[UR18][R16.64+0x100], RZ ;  /* 0x000100ff10007986 */ /* 0x0005e8000c101d12 */
[----:B------:R2:W-:Y:S02]  /*a320*/  STG.E.128 desc[UR18][R16.64+0x180], RZ ;  /* 0x000180ff10007986 */ /* 0x0005e4000c101d12 */
.L_x_23:
[----:B------:R-:W-:Y:S05]  /*a330*/  BSYNC B0 ;  /* 0x0000000000007941 */ /* 0x000fea0003800000 */
.L_x_22:
[----:B------:R-:W-:Y:S04]  /*a340*/  BSSY B0, `(.L_x_24) ;  /* 0x0000012000007945 */ /* 0x000fe80003800000 */
        /* <DEDUP_REMOVED lines=10> */
[----:B-12---:R-:W-:Y:S02]  /*a3f0*/  LEA R16, P0, R14, UR4, 0x1 ;  /* 0x000000040e107c11 */ /* 0x006fe4000f8008ff */
[----:B------:R-:W-:-:S04]  /*a400*/  IADD3 R2, R2, R15, RZ ;  /* 0x0000000f02027210 */ /* 0x000fc80007ffe0ff */
[----:B------:R-:W-:-:S05]  /*a410*/  LEA.HI.X R17, R14, UR5, R2, 0x1, P0 ;  /* 0x000000050e117c11 */ /* 0x000fca00080f0c02 */
[----:B------:R3:W-:Y:S04]  /*a420*/  STG.E.128 desc[UR18][R16.64], RZ ;  /* 0x000000ff10007986 */ /* 0x0007e8000c101d12 */
[----:B------:R3:W-:Y:S04]  /*a430*/  STG.E.128 desc[UR18][R16.64+0x80], RZ ;  /* 0x000080ff10007986 */ /* 0x0007e8000c101d12 */
[----:B------:R3:W-:Y:S04]  /*a440*/  STG.E.128 desc[UR18][R16.64+0x100], RZ ;  /* 0x000100ff10007986 */ /* 0x0007e8000c101d12 */
[----:B------:R3:W-:Y:S02]  /*a450*/  STG.E.128 desc[UR18][R16.64+0x180], RZ ;  /* 0x000180ff10007986 */ /* 0x0007e4000c101d12 */
.L_x_25:
[----:B------:R-:W-:Y:S05]  /*a460*/  BSYNC B0 ;  /* 0x0000000000007941 */ /* 0x000fea0003800000 */
.L_x_24:
[----:B------:R-:W-:Y:S04]  /*a470*/  BSSY B0, `(.L_x_26) ;  /* 0x0000012000007945 */ /* 0x000fe80003800000 */
[----:B------:R-:W-:Y:S05]  /*a480*/  @P1 BRA `(.L_x_27) ;  /* 0x0000000000401947 */ /* 0x000fea0003800000 */
[----:B------:R-:W-:Y:S01]  /*a490*/  IADD3 R2, P0, R6, 0x30, RZ ;  /* 0x0000003006027810 */ /* 0x000fe20007f1e0ff */
[----:B------:R-:W-:Y:S01]  /*a4a0*/  ULDC.64 UR4, c[0x0][0x298] ;  /* 0x0000a60000047ab9 */ /* 0x000fe20000000a00 */
[----:B------:R-:W-:-:S03]  /*a4b0*/  IMAD.MOV.U32 R6, RZ, RZ, R10 ;  /* 0x000000ffff067224 */ /* 0x000fc600078e000a */
[----:B------:R-:W-:Y:S01]  /*a4c0*/  IMAD.X R3, RZ, RZ, R7, P0 ;  /* 0x000000ffff037224 */ /* 0x000fe200000e0607 */
[----:B------:R-:W-:-:S03]  /*a4d0*/  MOV R7, R13 ;  /* 0x0000000d00077202 */ /* 0x000fc60000000f00 */
[----:B------:R-:W-:Y:S02]  /*a4e0*/  IMAD R3, R3, UR4, RZ ;  /* 0x0000000403037c24 */ /* 0x000fe4000f8e02ff */
        /* <DEDUP_REMOVED lines=10> */
.L_x_27:
[----:B------:R-:W-:Y:S05]  /*a590*/  BSYNC B0 ;  /* 0x0000000000007941 */ /* 0x000fea0003800000 */
.L_x_26:
[----:B------:R-:W-:Y:S04]  /*a5a0*/  BSSY B0, `(.L_x_28) ;  /* 0x000000a000007945 */ /* 0x000fe80003800000 */
[----:B------:R-:W-:Y:S05]  /*a5b0*/  @P6 BRA `(.L_x_29) ;  /* 0x0000000000206947 */ /* 0x000fea0003800000 */
[----:B----4-:R-:W-:Y:S01]  /*a5c0*/  IMAD R2, R8, UR6, RZ ;  /* 0x0000000608027c24 */ /* 0x010fe2000f8e02ff */
[----:B------:R-:W-:-:S04]  /*a5d0*/  ULDC.64 UR4, c[0x0][0x2b0] ;  /* 0x0000ac0000047ab9 */ /* 0x000fc80000000a00 */
[----:B------:R-:W-:-:S04]  /*a5e0*/  IADD3 R3, P0, R2, UR7, RZ ;  /* 0x0000000702037c10 */ /* 0x000fc8000ff1e0ff */
[----:B------:R-:W-:Y:S02]  /*a5f0*/  LEA.HI.X.SX32 R2, R2, UR24, 0x1, P0 ;  /* 0x0000001802027c11 */ /* 0x000fe400080f0eff */
[----:B------:R-:W-:-:S04]  /*a600*/  LEA R6, P0, R3, UR4, 0x2 ;  /* 0x0000000403067c11 */ /* 0x000fc8000f8010ff */
[----:B------:R-:W-:Y:S01]  /*a610*/  LEA.HI.X R7, R3, UR5, R2, 0x2, P0 ;  /* 0x0000000503077c11 */ /* 0x000fe200080f1402 */
[----:B------:R-:W-:-:S05]  /*a620*/  IMAD.MOV.U32 R3, RZ, RZ, 0x7f800000 ;  /* 0x7f800000ff037424 */ /* 0x000fca00078e00ff */
[----:B------:R4:W-:Y:S03]  /*a630*/  STG.E desc[UR18][R6.64], R3 ;  /* 0x0000000306007986 */ /* 0x0009e6000c101912 */
.L_x_29:
[----:B------:R-:W-:Y:S05]  /*a640*/  BSYNC B0 ;  /* 0x0000000000007941 */ /* 0x000fea0003800000 */
.L_x_28:
        /* <DEDUP_REMOVED lines=10> */
.L_x_31:
[----:B------:R-:W-:Y:S05]  /*a6f0*/  BSYNC B0 ;  /* 0x0000000000007941 */ /* 0x000fea0003800000 */
.L_x_30:
        /* <DEDUP_REMOVED lines=10> */
.L_x_33:
[----:B------:R-:W-:Y:S05]  /*a7a0*/  BSYNC B0 ;  /* 0x0000000000007941 */ /* 0x000fea0003800000 */
.L_x_32:
[----:B------:R-:W-:Y:S05]  /*a7b0*/  @P3 EXIT ;  /* 0x000000000000394d */ /* 0x000fea0003800000 */
[----:B------:R-:W-:Y:S01]  /*a7c0*/  IMAD R0, R0, UR6, RZ ;  /* 0x0000000600007c24 */ /* 0x000fe2000f8e02ff */
[----:B------:R-:W-:Y:S01]  /*a7d0*/  ULDC.64 UR4, c[0x0][0x2b0] ;  /* 0x0000ac0000047ab9 */ /* 0x000fe20000000a00 */
[----:B----4-:R-:W-:-:S03]  /*a7e0*/  IMAD.MOV.U32 R5, RZ, RZ, 0x7f800000 ;  /* 0x7f800000ff057424 */ /* 0x010fc600078e00ff */
[----:B------:R-:W-:-:S04]  /*a7f0*/  IADD3 R3, P0, R0, UR7, RZ ;  /* 0x0000000700037c10 */ /* 0x000fc8000ff1e0ff */
[----:B------:R-:W-:Y:S02]  /*a800*/  LEA.HI.X.SX32 R0, R0, UR24, 0x1, P0 ;  /* 0x0000001800007c11 */ /* 0x000fe400080f0eff */
[----:B------:R-:W-:-:S04]  /*a810*/  LEA R2, P0, R3, UR4, 0x2 ;  /* 0x0000000403027c11 */ /* 0x000fc8000f8010ff */
[----:B------:R-:W-:-:S05]  /*a820*/  LEA.HI.X R3, R3, UR5, R0, 0x2, P0 ;  /* 0x0000000503037c11 */ /* 0x000fca00080f1400 */
[----:B------:R-:W-:Y:S01]  /*a830*/  STG.E desc[UR18][R2.64], R5 ;  /* 0x0000000502007986 */ /* 0x000fe2000c101912 */
[----:B------:R-:W-:Y:S05]  /*a840*/  EXIT ;  /* 0x000000000000794d */ /* 0x000fea0003800000 */
.L_x_34:
[----:B------:R-:W-:-:S00]  /*a850*/  BRA `(.L_x_34) ;  /* 0xfffffffc00fc7947 */ /* 0x000fc0000383ffff */
[----:B------:R-:W-:-:S00]  /*a860*/  NOP ;  /* 0x0000000000007918 */ /* 0x000fc00000000000 */
        /* <DEDUP_REMOVED lines=9> */
.L_x_2387:


//--------------------- .text._ZN5flash16flash_fwd_kernelI23Flash_fwd_kernel_traitsILi256ELi64ELi64ELi4ELb0ELb0EN7cutlass10bfloat16_tE19Flash_kernel_traitsILi256ELi64ELi64ELi4ES3_EELb0ELb0ELb0ELb0ELb0ELb0ELb0ELb0EEEvNS_16Flash_fwd_paramsE --------------------------
	.section	.text._ZN5flash16flash_fwd_kernelI23Flash_fwd_kernel_traitsILi256ELi64ELi64ELi4ELb0ELb0EN7cutlass10bfloat16_tE19Flash_kernel_traitsILi256ELi64ELi64ELi4ES3_EELb0ELb0ELb0ELb0ELb0ELb0ELb0ELb0EEEvNS_16Flash_fwd_paramsE,"ax",@progbits
	.align	128
        .global         _ZN5flash16flash_fwd_kernelI23Flash_fwd_kernel_traitsILi256ELi64ELi64ELi4ELb0ELb0EN7cutlass10bfloat16_tE19Flash_kernel_traitsILi256ELi64ELi64ELi4ES3_EELb0ELb0ELb0ELb0ELb0ELb0ELb0ELb0EEEvNS_16Flash_fwd_paramsE
        .type           _ZN5flash16flash_fwd_kernelI23Flash_fwd_kernel_traitsILi256ELi64ELi64ELi4ELb0ELb0EN7cutlass10bfloat16_tE19Flash_kernel_traitsILi256ELi64ELi64ELi4ES3_EELb0ELb0ELb0ELb0ELb0ELb0ELb0ELb0EEEvNS_16Flash_fwd_paramsE,@function
        .size           _ZN5flash16flash_fwd_kernelI23Flash_fwd_kernel_traitsILi256ELi64ELi64ELi4ELb0ELb0EN7cutlass10bfloat16_tE19Flash_kernel_traitsILi256ELi64ELi64ELi4ES3_EELb0ELb0ELb0ELb0ELb0ELb0ELb0ELb0EEEvNS_16Flash_fwd_paramsE,(.L_x_2388 - _ZN5flash16flash_fwd_kernelI23Flash_fwd_kernel_traitsILi256ELi64ELi64ELi4ELb0ELb0EN7cutlass10bfloat16_tE19Flash_kernel_traitsILi256ELi64ELi64ELi4ES3_EELb0ELb0ELb0ELb0ELb0ELb0ELb0ELb0EEEvNS_16Flash_fwd_paramsE)
        .other          _ZN5flash16flash_fwd_kernelI23Flash_fwd_kernel_traitsILi256ELi64ELi64ELi4ELb0ELb0EN7cutlass10bfloat16_tE19Flash_kernel_traitsILi256ELi64ELi64ELi4ES3_EELb0ELb0ELb0ELb0ELb0ELb0ELb0ELb0EEEvNS_16Flash_fwd_paramsE,@"STO_CUDA_ENTRY STV_DEFAULT"
_ZN5flash16flash_fwd_kernelI23Flash_fwd_kernel_traitsILi256ELi64ELi64ELi4ELb0ELb0EN7cutlass10bfloat16_tE19Flash_kernel_traitsILi256ELi64ELi64ELi4ES3_EELb0ELb0ELb0ELb0ELb0ELb0ELb0ELb0EEEvNS_16Flash_fwd_paramsE:
.text._ZN5flash16flash_fwd_kernelI23Flash_fwd_kernel_traitsILi256ELi64ELi64ELi4ELb0ELb0EN7cutlass10bfloat16_tE19Flash_kernel_traitsILi256ELi64ELi64ELi4ES3_EELb0ELb0ELb0ELb0ELb0ELb0ELb0ELb0EEEvNS_16Flash_fwd_paramsE:
[----:B------:R-:W1:Y:S08]  /*0000*/  LDC R1, c[0x0][0x28] ;  /* 0x00000a00ff017b82 */ /* 0x000e700000000800 */
[----:B------:R-:W2:Y:S01]  /*0010*/  S2UR UR9, SR_CTAID.Y ;  /* 0x00000000000979c3 */ /* 0x000ea20000002600 */
[----:B------:R-:W-:Y:S01]  /*0020*/  ULDC.64 UR6, c[0x0][0x2f0] ;  /* 0x0000bc0000067ab9 */ /* 0x000fe20000000a00 */
[----:B------:R-:W-:Y:S01]  /*0030*/  ULDC.64 UR4, c[0x0][0x300] ;  /* 0x0000c00000047ab9 */ /* 0x000fe20000000a00 */
[----:B------:R-:W-:Y:S01]  /*0040*/  UISETP.NE.U32.AND UP2, UPT, UR6, URZ, UPT ;  /* 0x0000003f0600728c */ /* 0x000fe2000bf45070 */
[----:B-1----:R-:W-:Y:S01]  /*0050*/  VIADD R1, R1, 0xfffffff0 ;  /* 0xfffffff001017836 */ /* 0x002fe20000000000 */
[----:B------:R-:W-:-:S02]  /*0060*/  UISETP.NE.U32.AND UP1, UPT, UR4, URZ, UPT ;  /* 0x0000003f0400728c */ /* 0x000fc4000bf25070 */
[----:B------:R-:W-:Y:S02]  /*0070*/  UISETP.NE.AND.EX UP2, UPT, UR7, URZ, UPT, UP2 ;  /* 0x0000003f0700728c */ /* 0x000fe4000bf45320 */
[----:B------:R-:W-:Y:S01]  /*0080*/  UISETP.NE.AND.EX UP1, UPT, UR5, URZ, UPT, UP1 ;  /* 0x0000003f0500728c */ /* 0x000fe2000bf25310 */
[----:B------:R-:W-:Y:S01]  /*0090*/  ULDC.64 UR10, c[0x0][0x2f0] ;  /* 0x0000bc00000a7ab9 */ /* 0x000fe20000000a00 */
[----:B------:R-:W-:Y:S02]  /*00a0*/  ULDC.64 UR26, c[0x0][0x208] ;  /* 0x00008200001a7ab9 */ /* 0x000fe40000000a00 */
[----:B------:R-:W-:Y:S01]  /*00b0*/  PLOP3.LUT P2, PT, PT, PT, UP2, 0x80, 0x0 ;  /* 0x000000000000781c */ /* 0x000fe20003f4f028 */
[----:B------:R-:W-:Y:S01]  /*00c0*/  ULDC.U8 UR4, c[0x0][0x3c2] ;  /* 0x0000f08000047ab9 */ /* 0x000fe20000000000 */
[----:B------:R-:W-:Y:S01]  /*00d0*/  PLOP3.LUT P0, PT, PT, PT, UP1, 0x80, 0x0 ;  /* 0x000000000000781c */ /* 0x000fe20003f0f018 */
[----:B------:R-:W-:Y:S01]  /*00e0*/  ULDC.64 UR6, c[0x0][0x2f8] ;  /* 0x0000be0000067ab9 */ /* 0x000fe20000000a00 */
[----:B------:R-:W-:-:S02]  /*00f0*/  UISETP.NE.AND UP3, UPT, UR4, URZ, UPT ;  /* 0x0000003f0400728c */ /* 0x000fc4000bf65270 */
[----:B------:R-:W-:Y:S01]  /*0100*/  UISETP.EQ.U32.AND UP0, UPT, UR6, URZ, UPT ;  /* 0x0000003f0600728c */ /* 0x000fe2000bf02070 */
[----:B------:R-:W-:-:S03]  /*0110*/  ULDC.64 UR4, c[0x0][0x2f8] ;  /* 0x0000be0000047ab9 */ /* 0x000fc60000000a00 */
[----:B------:R-:W-:Y:S02]  /*0120*/  UISETP.EQ.OR.EX UP0, UPT, UR7, URZ, !UP3, UP0 ;  /* 0x0000003f0700728c */ /* 0x000fe4000df02700 */
[----:B--2---:R-:W-:-:S06]  /*0130*/  UIMAD.WIDE UR10, UR9, 0x4, UR10 ;  /* 0x00000004090a78a5 */ /* 0x004fcc000f8e020a */
[----:B------:R-:W-:Y:S02]  /*0140*/  IMAD.U32 R2, RZ, RZ, UR10 ;  /* 0x0000000aff027e24 */ /* 0x000fe4000f8e00ff */
[----:B------:R-:W-:Y:S01]  /*0150*/  IMAD.U32 R3, RZ, RZ, UR11 ;  /* 0x0000000bff037e24 */ /* 0x000fe2000f8e00ff */
[----:B------:R-:W-:Y:S02]  /*0160*/  @UP1 ULDC.64 UR10, c[0x0][0x300] ;  /* 0x0000c000000a1ab9 */ /* 0x000fe40000000a00 */
[----:B------:R-:W-:Y:S02]  /*0170*/  @UP1 UIMAD.WIDE UR10, UR9, 0x4, UR10 ;  /* 0x00000004090a18a5 */ /* 0x000fe4000f8e020a */
[----:B------:R-:W2:Y:S04]  /*0180*/  @P2 LDG.E R4, desc[UR26][R2.64] ;  /* 0x0000001a02042981 */ /* 0x000ea8000c1e1900 */
[----:B------:R1:W3:Y:S01]  /*0190*/  @P2 LDG.E R0, desc[UR26][R2.64+0x4] ;  /* 0x0000041a02002981 */ /* 0x0002e2000c1e1900 */
[----:B------:R-:W-:Y:S01]  /*01a0*/  PLOP3.LUT P1, PT, PT, PT, UP0, 0x80, 0x0 ;  /* 0x000000000000781c */ /* 0x000fe20003f2f008 */
[----:B------:R-:W-:-:S06]  /*01b0*/  UIMAD.WIDE UR4, UR9, 0x4, UR4 ;  /* 0x00000004090478a5 */ /* 0x000fcc000f8e0204 */
[----:B------:R-:W-:Y:S02]  /*01c0*/  IMAD.U32 R8, RZ, RZ, UR4 ;  /* 0x00000004ff087e24 */ /* 0x000fe4000f8e00ff */
[----:B------:R-:W-:Y:S02]  /*01d0*/  IMAD.U32 R9, RZ, RZ, UR5 ;  /* 0x00000005ff097e24 */ /* 0x000fe4000f8e00ff */
[----:B-1----:R-:W-:Y:S02]  /*01e0*/  IMAD.U32 R2, RZ, RZ, UR10 ;  /* 0x0000000aff027e24 */ /* 0x002fe4000f8e00ff */
[----:B------:R-:W-:-:S05]  /*01f0*/  IMAD.U32 R3, RZ, RZ, UR11 ;  /* 0x0000000bff037e24 */ /* 0x000fca000f8e00ff */
[----:B------:R-:W4:Y:S04]  /*0200*/  @P0 LDG.E R2, desc[UR26][R2.64] ;  /* 0x0000001a02020981 */ /* 0x000f28000c1e1900 */
[----:B------:R-:W5:Y:S01]  /*0210*/  @!P1 LDG.E R3, desc[UR26][R8.64] ;  /* 0x0000001a08039981 */ /* 0x000f62000c1e1900 */
[----:B------:R-:W-:Y:S01]  /*0220*/  UMOV UR5, 0xffffffff ;  /* 0xffffffff00057882 */ /* 0x000fe20000000000 */
[----:B------:R-:W-:Y:S01]  /*0230*/  UMOV UR15, URZ ;  /* 0x0000003f000f7c82 */ /* 0x000fe20008000000 */
[----:B------:R-:W-:Y:S01]  /*0240*/  UMOV UR4, 0xffffffff ;  /* 0xffffffff00047882 */ /* 0x000fe20000000000 */
[----:B------:R-:W1:Y:S01]  /*0250*/  S2R R6, SR_TID.X ;  /* 0x0000000000067919 */ /* 0x000e620000002100 */
[----:B------:R-:W1:Y:S08]  /*0260*/  S2UR UR16, SR_CTAID.X ;  /* 0x00000000001079c3 */ /* 0x000e700000002500 */
[----:B------:R-:W1:Y:S01]  /*0270*/  S2UR UR14, SR_CTAID.Z ;  /* 0x00000000000e79c3 */ /* 0x000e620000002700 */
[----:B--2---:R-:W-:-:S02]  /*0280*/  @P2 R2UR UR5, R4 ;  /* 0x00000000040522ca */ /* 0x004fc400000e0000 */
[----:B---3--:R-:W-:-:S13]  /*0290*/  @P2 R2UR UR17, R0 ;  /* 0x00000000001122ca */ /* 0x008fda00000e0000 */
[----:B------:R-:W-:-:S07]  /*02a0*/  @UP2 UIADD3 UR17, UR17, -UR5, URZ ;  /* 0x8000000511112290 */ /* 0x000fce000fffe03f */
[----:B------:R-:W-:Y:S01]  /*02b0*/  @!UP2 ULDC UR17, c[0x0][0x2c4] ;  /* 0x0000b1000011aab9 */ /* 0x000fe20000000800 */
[----:B----4-:R-:W-:Y:S02]  /*02c0*/  @P0 R2UR UR15, R2 ;  /* 0x00000000020f02ca */ /* 0x010fe400000e0000 */
[----:B------:R-:W-:-:S04]  /*02d0*/  ISETP.NE.U32.AND P0, PT, RZ, UR6, PT ;  /* 0x00000006ff007c0c */ /* 0x000fc8000bf05070 */
[----:B------:R-:W-:Y:S02]  /*02e0*/  ISETP.NE.AND.EX P0, PT, RZ, UR7, PT, P0 ;  /* 0x00000007ff007c0c */ /* 0x000fe4000bf05300 */
[----:B-----5:R-:W-:-:S11]  /*02f0*/  @!P1 R2UR UR4, R3 ;  /* 0x00000000030492ca */ /* 0x020fd600000e0000 */
[----:B-1----:R-:W-:Y:S05]  /*0300*/  @!P0 BRA `(.L_x_35) ;  /* 0x00000000001c8947 */ /* 0x002fea0003800000 */
[----:B------:R-:W-:-:S13]  /*0310*/  PLOP3.LUT P0, PT, PT, PT, UP3, 0x80, 0x0 ;  /* 0x000000000000781c */ /* 0x000fda0003f0f038 */
[----:B------:R-:W2:Y:S04]  /*0320*/  @P0 LDG.E R0, desc[UR26][R8.64+0x4] ;  /* 0x0000041a08000981 */ /* 0x000ea8000c1e1900 */
[----:B------:R-:W3:Y:S01]  /*0330*/  @!P0 LDG.E R8, desc[UR26][R8.64] ;  /* 0x0000001a08088981 */ /* 0x000ee2000c1e1900 */
[----:B--2---:R-:W-:-:S13]  /*0340*/  @P0 R2UR UR8, R0 ;  /* 0x00000000000802ca */ /* 0x004fda00000e0000 */
[----:B------:R-:W-:-:S07]  /*0350*/  @UP3 UIADD3 UR8, UR8, -UR4, URZ ;  /* 0x8000000408083290 */ /* 0x000fce000fffe03f */
[----:B---3--:R-:W-:Y:S01]  /*0360*/  @!P0 R2UR UR8, R8 ;  /* 0x00000000080882ca */ /* 0x008fe200000e0000 */
[----:B------:R-:W-:-:S14]  /*0370*/  BRA `(.L_x_36) ;  /* 0x0000000000047947 */ /* 0x000fdc0003800000 */
.L_x_35:
[----:B------:R-:W-:-:S05]  /*0380*/  ULDC UR8, c[0x0][0x2c8] ;  /* 0x0000b20000087ab9 */ /* 0x000fca0000000800 */
.L_x_36:
        /* <DEDUP_REMOVED lines=27> */
[----:B------:R-:W-:Y:S02]  /*0540*/  UISETP.NE.AND UP1, UPT, UR5, -0x1, UPT ;  /* 0xffffffff0500788c */ /* 0x000fe4000bf25270 */
[----:B------:R-:W-:-:S06]  /*0550*/  UISETP.NE.AND UP0, UPT, UR4, -0x1, UPT ;  /* 0xffffffff0400788c */ /* 0x000fcc000bf05270 */
[----:B------:R-:W-:-:S03]  /*0560*/  PLOP3.LUT P0, PT, PT, PT, UP0, 0x80, 0x0 ;  /* 0x000000000000781c */ /* 0x000fc60003f0f008 */
[----:B------:R-:W-:Y:S01]  /*0570*/  @UP1 ULDC.64 UR6, c[0x0][0x240] ;  /* 0x0000900000061ab9 */ /* 0x000fe20000000a00 */
[----:B------:R-:W-:Y:S02]  /*0580*/  @!UP1 USHF.R.S32.HI UR18, URZ, 0x1f, UR9 ;  /* 0x0000001f3f129899 */ /* 0x000fe40008011409 */
[----:B------:R-:W-:Y:S02]  /*0590*/  @UP1 UIMAD.WIDE.U32 UR30, UR5, UR6, URZ ;  /* 0x00000006051e12a5 */ /* 0x000fe4000f8e003f */
[----:B------:R-:W-:Y:S02]  /*05a0*/  @UP0 UIADD3 UR20, UR15, UR4, URZ ;  /* 0x000000040f140290 */ /* 0x000fe4000fffe03f */
[----:B------:R-:W-:Y:S01]  /*05b0*/  @UP1 UIMAD UR8, UR5, UR7, UR31 ;  /* 0x00000007050812a4 */ /* 0x000fe2000f8e021f */
[----:B------:R-:W-:Y:S02]  /*05c0*/  @UP0 ULDC.64 UR12, c[0x0][0x248] ;  /* 0x00009200000c0ab9 */ /* 0x000fe40000000a00 */
[----:B------:R-:W-:Y:S01]  /*05d0*/  @!UP1 ULDC.64 UR6, c[0x0][0x228] ;  /* 0x00008a0000069ab9 */ /* 0x000fe20000000a00 */
[----:B------:R-:W-:-:S02]  /*05e0*/  @UP0 UIMAD.WIDE.U32 UR24, UR20, UR12, URZ ;  /* 0x0000000c141802a5 */ /* 0x000fc4000f8e003f */
[----:B------:R-:W-:Y:S02]  /*05f0*/  @!UP1 UIMAD.WIDE.U32 UR10, UR9, UR6, URZ ;  /* 0x00000006090a92a5 */ /* 0x000fe4000f8e003f */
[----:B------:R-:W-:Y:S02]  /*0600*/  @!UP1 UIMAD UR6, UR18, UR6, URZ ;  /* 0x00000006120692a4 */ /* 0x000fe4000f8e023f */
[----:B------:R-:W-:Y:S02]  /*0610*/  @UP0 UIMAD UR20, UR20, UR13, URZ ;  /* 0x0000000d141402a4 */ /* 0x000fe4000f8e023f */
[----:B------:R-:W-:Y:S02]  /*0620*/  @!UP1 UIMAD UR7, UR9, UR7, UR6 ;  /* 0x00000007090792a4 */ /* 0x000fe4000f8e0206 */
[----:B------:R-:W-:Y:S01]  /*0630*/  @UP0 UIADD3 UR20, UR25, UR20, URZ ;  /* 0x0000001419140290 */ /* 0x000fe2000fffe03f */
[----:B------:R-:W-:Y:S01]  /*0640*/  @UP0 UMOV UR22, UR24 ;  /* 0x0000001800160c82 */ /* 0x000fe20008000000 */
[----:B------:R-:W-:Y:S01]  /*0650*/  @!UP1 UIADD3 UR8, UR11, UR7, URZ ;  /* 0x000000070b089290 */ /* 0x000fe2000fffe03f */
[----:B------:R-:W-:Y:S01]  /*0660*/  @!UP1 UMOV UR30, UR10 ;  /* 0x0000000a001e9c82 */ /* 0x000fe20008000000 */
[----:B------:R-:W-:Y:S10]  /*0670*/  @P0 BRA `(.L_x_38) ;  /* 0x0000000000340947 */ /* 0x000ff40003800000 */
[----:B------:R-:W-:Y:S01]  /*0680*/  USHF.R.S32.HI UR11, URZ, 0x1f, UR15 ;  /* 0x0000001f3f0b7899 */ /* 0x000fe2000801140f */
[----:B------:R-:W-:Y:S01]  /*0690*/  ULDC.64 UR12, c[0x0][0x248] ;  /* 0x00009200000c7ab9 */ /* 0x000fe20000000a00 */
[----:B------:R-:W-:Y:S02]  /*06a0*/  USHF.R.S32.HI UR10, URZ, 0x1f, UR9 ;  /* 0x0000001f3f0a7899 */ /* 0x000fe40008011409 */
[----:B------:R-:W-:Y:S02]  /*06b0*/  UIMAD UR11, UR11, UR12, URZ ;  /* 0x0000000c0b0b72a4 */ /* 0x000fe4000f8e023f */
[----:B------:R-:W-:Y:S02]  /*06c0*/  UIMAD.WIDE.U32 UR20, UR15, UR12, URZ ;  /* 0x0000000c0f1472a5 */ /* 0x000fe4000f8e003f */
[----:B------:R-:W-:Y:S01]  /*06d0*/  UIMAD UR11, UR15, UR13, UR11 ;  /* 0x0000000d0f0b72a4 */ /* 0x000fe2000f8e020b */
[----:B------:R-:W-:Y:S02]  /*06e0*/  ULDC.64 UR6, c[0x0][0x230] ;  /* 0x00008c0000067ab9 */ /* 0x000fe40000000a00 */
[----:B------:R-:W-:-:S02]  /*06f0*/  UIMAD UR10, UR10, UR6, URZ ;  /* 0x000000060a0a72a4 */ /* 0x000fc4000f8e023f */
[----:B------:R-:W-:Y:S02]  /*0700*/  UIADD3 UR21, UR21, UR11, URZ ;  /* 0x0000000b15157290 */ /* 0x000fe4000fffe03f */
[----:B------:R-:W-:Y:S02]  /*0710*/  UIMAD UR7, UR9, UR7, UR10 ;  /* 0x00000007090772a4 */ /* 0x000fe4000f8e020a */
[----:B------:R-:W-:-:S04]  /*0720*/  UIMAD.WIDE.U32 UR10, UR9, UR6, UR20 ;  /* 0x00000006090a72a5 */ /* 0x000fc8000f8e0014 */
[----:B------:R-:W-:-:S03]  /*0730*/  UIADD3 UR20, UR11, UR7, URZ ;  /* 0x000000070b147290 */ /* 0x000fc6000fffe03f */
[----:B------:R-:W-:-:S09]  /*0740*/  UMOV UR22, UR10 ;  /* 0x0000000a00167c82 */ /* 0x000fd20008000000 */
.L_x_38:
[----:B------:R-:W-:Y:S01]  /*0750*/  ULDC UR6, c[0x0][0x278] ;  /* 0x00009e0000067ab9 */ /* 0x000fe20000000800 */
[----:B------:R-:W1:Y:S01]  /*0760*/  S2R R2, SR_CTAID.Z ;  /* 0x0000000000027919 */ /* 0x000e620000002700 */
[----:B------:R-:W-:Y:S01]  /*0770*/  IMAD.U32 R0, RZ, RZ, UR6 ;  /* 0x00000006ff007e24 */ /* 0x000fe2000f8e00ff */
[----:B------:R-:W-:Y:S01]  /*0780*/  UMOV UR24, URZ ;  /* 0x0000003f00187c82 */ /* 0x000fe20008000000 */
[----:B------:R-:W-:Y:S01]  /*0790*/  SHF.R.S32.HI R15, RZ, 0x1f, R6 ;  /* 0x0000001fff0f7819 */ /* 0x000fe20000011406 */
[----:B------:R-:W-:Y:S01]  /*07a0*/  @UP0 UIADD3 UR4, UR15, UR4, URZ ;  /* 0x000000040f040290 */ /* 0x000fe2000fffe03f */
[----:B------:R-:W-:Y:S01]  /*07b0*/  IMAD.U32 R26, RZ, RZ, UR16 ;  /* 0x00000010ff1a7e24 */ /* 0x000fe2000f8e00ff */
[----:B------:R-:W-:Y:S02]  /*07c0*/  IABS R0, R0 ;  /* 0x0000000000007213 */ /* 0x000fe40000000000 */
[----:B------:R-:W-:Y:S02]  /*07d0*/  LEA.HI R16, R15, R6, RZ, 0x3 ;  /* 0x000000060f107211 */ /* 0x000fe400078f18ff */
[----:B------:R-:W-:-:S02]  /*07e0*/  R2UR UR10, R0 ;  /* 0x00000000000a72ca */ /* 0x000fc400000e0000 */
[----:B------:R-:W-:Y:S02]  /*07f0*/  LOP3.LUT R7, R16, 0xfffffff8, RZ, 0xc0, !PT ;  /* 0xfffffff810077812 */ /* 0x000fe400078ec0ff */
[----:B------:R-:W-:Y:S02]  /*0800*/  SHF.R.S32.HI R16, RZ, 0x3, R16 ;  /* 0x00000003ff107819 */ /* 0x000fe40000011410 */
[----:B------:R-:W-:Y:S01]  /*0810*/  LEA.HI R217, R15, R6, RZ, 0x4 ;  /* 0x000000060fd97211 */ /* 0x000fe200078f20ff */
[----:B------:R-:W-:Y:S01]  /*0820*/  IMAD.IADD R7, R6, 0x1, -R7 ;  /* 0x0000000106077824 */ /* 0x000fe200078e0a07 */
[--C-:B------:R-:W-:Y:S01]  /*0830*/  SHF.R.S32.HI R17, RZ, 0x1f, R16.reuse ;  /* 0x0000001fff117819 */ /* 0x100fe20000011410 */
[----:B------:R-:W-:Y:S02]  /*0840*/  IMAD.SHL.U32 R228, R16, 0x40, RZ ;  /* 0x0000004010e47824 */ /* 0x000fe400078e00ff */
[----:B------:R-:W-:Y:S02]  /*0850*/  IMAD.SHL.U32 R168, R7, 0x8, RZ ;  /* 0x0000000807a87824 */ /* 0x000fe400078e00ff */
[----:B------:R-:W2:Y:S01]  /*0860*/  I2F.RP R0, UR10 ;  /* 0x0000000a00007d06 */ /* 0x000ea20008209400 */
[----:B------:R-:W-:Y:S01]  /*0870*/  LOP3.LUT R228, R228, 0x1c0, RZ, 0xc0, !PT ;  /* 0x000001c0e4e47812 */ /* 0x000fe200078ec0ff */
[----:B------:R-:W-:Y:S01]  /*0880*/  IMAD.WIDE R26, R26, 0x40, R16 ;  /* 0x000000401a1a7825 */ /* 0x000fe200078e0210 */
[----:B------:R-:W-:-:S02]  /*0890*/  SHF.R.S32.HI R169, RZ, 0x1f, R168 ;  /* 0x0000001fffa97819 */ /* 0x000fc400000114a8 */
[----:B-1----:R-:W-:-:S04]  /*08a0*/  IABS R2, R2 ;  /* 0x0000000200027213 */ /* 0x002fc80000000000 */
[----:B------:R-:W-:Y:S01]  /*08b0*/  R2UR UR7, R2 ;  /* 0x00000000020772ca */ /* 0x000fe200000e0000 */
[----:B--2---:R-:W1:Y:S02]  /*08c0*/  MUFU.RCP R0, R0 ;  /* 0x0000000000007308 */ /* 0x004e640000001000 */
[----:B-1----:R-:W-:-:S06]  /*08d0*/  VIADD R0, R0, 0xffffffe ;  /* 0x0ffffffe00007836 */ /* 0x002fcc0000000000 */
[----:B------:R-:W1:Y:S02]  /*08e0*/  F2I.FTZ.U32.TRUNC.NTZ R0, R0 ;  /* 0x0000000000007305 */ /* 0x000e64000021f000 */
[----:B-1----:R-:W-:Y:S02]  /*08f0*/  R2UR UR25, R0 ;  /* 0x00000000001972ca */ /* 0x002fe400000e0000 */
[----:B------:R-:W-:Y:S02]  /*0900*/  LOP3.LUT R0, R228, 0x38, R168, 0xf8, !PT ;  /* 0x00000038e4007812 */ /* 0x000fe400078ef8a8 */
[----:B------:R-:W-:-:S04]  /*0910*/  SHF.R.U32.HI R228, RZ, 0x3, R228 ;  /* 0x00000003ffe47819 */ /* 0x000fc800000116e4 */
[----:B------:R-:W-:Y:S02]  /*0920*/  LOP3.LUT R228, R0, R228, RZ, 0x3c, !PT ;  /* 0x000000e400e47212 */ /* 0x000fe400078e3cff */
[----:B------:R-:W-:-:S03]  /*0930*/  LEA.HI R0, R15, R6, RZ, 0x6 ;  /* 0x000000060f007211 */ /* 0x000fc600078f30ff */
[----:B------:R-:W-:Y:S02]  /*0940*/  UIADD3 UR11, URZ, -UR25, URZ ;  /* 0x800000193f0b7290 */ /* 0x000fe4000fffe03f */
[----:B------:R-:W-:Y:S02]  /*0950*/  IMAD.SHL.U32 R0, R0, 0x8, RZ ;  /* 0x0000000800007824 */ /* 0x000fe400078e00ff */
[----:B------:R-:W-:-:S04]  /*0960*/  UIMAD UR11, UR11, UR10, URZ ;  /* 0x0000000a0b0b72a4 */ /* 0x000fc8000f8e023f */
[----:B------:R-:W-:-:S07]  /*0970*/  UIMAD.WIDE.U32 UR24, UR25, UR11, UR24 ;  /* 0x0000000b191872a5 */ /* 0x000fce000f8e0018 */
[----:B------:R-:W-:Y:S02]  /*0980*/  UMOV UR11, UR25 ;  /* 0x00000019000b7c82 */ /* 0x000fe40008000000 */
[----:B------:R-:W-:-:S07]  /*0990*/  UIMAD.WIDE.U32 UR24, UR11, UR7, URZ ;  /* 0x000000070b1872a5 */ /* 0x000fce000f8e003f */
[----:B------:R-:W-:Y:S01]  /*09a0*/  UMOV UR18, UR25 ;  /* 0x0000001900127c82 */ /* 0x000fe20008000000 */
[----:B------:R-:W-:Y:S02]  /*09b0*/  USHF.R.S32.HI UR25, URZ, 0x1f, UR14 ;  /* 0x0000001f3f197899 */ /* 0x000fe4000801140e */
[----:B------:R-:W-:-:S04]  /*09c0*/  UIADD3 UR11, -UR18, URZ, URZ ;  /* 0x0000003f120b7290 */ /* 0x000fc8000fffe13f */
[----:B------:R-:W-:-:S04]  /*09d0*/  UIMAD UR7, UR10, UR11, UR7 ;  /* 0x0000000b0a0772a4 */ /* 0x000fc8000f8e0207 */
[----:B------:R-:W-:-:S11]  /*09e0*/  UISETP.GT.U32.AND UP1, UPT, UR10, UR7, UPT ;  /* 0x000000070a00728c */ /* 0x000fd6000bf24070 */
[----:B------:R-:W-:Y:S02]  /*09f0*/  @!UP1 UIADD3 UR7, UR7, -UR10, URZ ;  /* 0x8000000a07079290 */ /* 0x000fe4000fffe03f */
[----:B------:R-:W-:Y:S02]  /*0a00*/  @!UP1 UIADD3 UR18, UR18, 0x1, URZ ;  /* 0x0000000112129890 */ /* 0x000fe4000fffe03f */
[----:B------:R-:W-:Y:S02]  /*0a10*/  UISETP.GE.U32.AND UP2, UPT, UR7, UR10, UPT ;  /* 0x0000000a0700728c */ /* 0x000fe4000bf46070 */
[----:B------:R-:W-:Y:S01]  /*0a20*/  ULOP3.LUT UR7, UR14, UR6, URZ, 0x3c, !UPT ;  /* 0x000000060e077292 */ /* 0x000fe2000f8e3c3f */
[----:B------:R-:W-:-:S03]  /*0a30*/  @UP0 ULDC.64 UR10, c[0x0][0x250] ;  /* 0x00009400000a0ab9 */ /* 0x000fc60000000a00 */
[----:B------:R-:W-:Y:S02]  /*0a40*/  UISETP.GE.AND UP1, UPT, UR7, URZ, UPT ;  /* 0x0000003f0700728c */ /* 0x000fe4000bf26270 */
[----:B------:R-:W-:Y:S02]  /*0a50*/  @UP0 UIMAD.WIDE.U32 UR32, UR4, UR10, URZ ;  /* 0x0000000a042002a5 */ /* 0x000fe4000f8e003f */
[----:B------:R-:W-:Y:S02]  /*0a60*/  @UP0 UIMAD UR4, UR4, UR11, URZ ;  /* 0x0000000b040402a4 */ /* 0x000fe4000f8e023f */
[----:B------:R-:W-:Y:S02]  /*0a70*/  @UP2 UIADD3 UR18, UR18, 0x1, URZ ;  /* 0x0000000112122890 */ /* 0x000fe4000fffe03f */
[----:B------:R-:W-:Y:S02]  /*0a80*/  UISETP.NE.AND UP2, UPT, UR6, URZ, UPT ;  /* 0x0000003f0600728c */ /* 0x000fe4000bf45270 */
[----:B------:R-:W-:-:S02]  /*0a90*/  @UP0 UIADD3 UR21, UR33, UR4, URZ ;  /* 0x0000000421150290 */ /* 0x000fc4000fffe03f */
[----:B------:R-:W-:Y:S01]  /*0aa0*/  @!UP1 UIADD3 UR18, -UR18, URZ, URZ ;  /* 0x0000003f12129290 */ /* 0x000fe2000fffe13f */
[----:B------:R-:W-:-:S06]  /*0ab0*/  @UP0 UMOV UR24, UR32 ;  /* 0x0000002000180c82 */ /* 0x000fcc0008000000 */
[----:B------:R-:W-:-:S04]  /*0ac0*/  @!UP2 ULOP3.LUT UR18, URZ, UR6, URZ, 0x33, !UPT ;  /* 0x000000063f12a292 */ /* 0x000fc8000f8e333f */
[----:B------:R-:W-:Y:S01]  /*0ad0*/  USHF.R.S32.HI UR4, URZ, 0x1f, UR18 ;  /* 0x0000001f3f047899 */ /* 0x000fe20008011412 */
[----:B------:R-:W-:Y:S11]  /*0ae0*/  @P0 BRA `(.L_x_39) ;  /* 0x0000000000340947 */ /* 0x000ff60003800000 */
[----:B------:R-:W-:Y:S01]  /*0af0*/  USHF.R.S32.HI UR21, URZ, 0x1f, UR15 ;  /* 0x0000001f3f157899 */ /* 0x000fe2000801140f */
[----:B------:R-:W-:Y:S01]  /*0b00*/  ULDC.64 UR10, c[0x0][0x250] ;  /* 0x00009400000a7ab9 */ /* 0x000fe20000000a00 */
[----:B------:R-:W-:Y:S02]  /*0b10*/  ULDC.64 UR6, c[0x0][0x238] ;  /* 0x00008e0000067ab9 */ /* 0x000fe40000000a00 */
[----:B------:R-:W-:Y:S02]  /*0b20*/  UIMAD UR21, UR21, UR10, URZ ;  /* 0x0000000a151572a4 */ /* 0x000fe4000f8e023f */
[----:B------:R-:W-:Y:S02]  /*0b30*/  UIMAD.WIDE.U32 UR32, UR15, UR10, URZ ;  /* 0x0000000a0f2072a5 */ /* 0x000fe4000f8e003f */
[----:B------:R-:W-:Y:S02]  /*0b40*/  UIMAD UR21, UR15, UR11, UR21 ;  /* 0x0000000b0f1572a4 */ /* 0x000fe4000f8e0215 */
[----:B------:R-:W-:-:S02]  /*0b50*/  USHF.R.S32.HI UR15, URZ, 0x1f, UR9 ;  /* 0x0000001f3f0f7899 */ /* 0x000fc40008011409 */
[----:B------:R-:W-:Y:S02]  /*0b60*/  UIADD3 UR33, UR33, UR21, URZ ;  /* 0x0000001521217290 */ /* 0x000fe4000fffe03f */
[----:B------:R-:W-:Y:S02]  /*0b70*/  UIMAD UR15, UR15, UR6, URZ ;  /* 0x000000060f0f72a4 */ /* 0x000fe4000f8e023f */
[----:B------:R-:W-:Y:S02]  /*0b80*/  UIMAD.WIDE.U32 UR32, UR9, UR6, UR32 ;  /* 0x00000006092072a5 */ /* 0x000fe4000f8e0020 */
[----:B------:R-:W-:-:S04]  /*0b90*/  UIMAD UR7, UR9, UR7, UR15 ;  /* 0x00000007090772a4 */ /* 0x000fc8000f8e020f */
[----:B------:R-:W-:Y:S01]  /*0ba0*/  UIADD3 UR21, UR33, UR7, URZ ;  /* 0x0000000721157290 */ /* 0x000fe2000fffe03f */
[----:B------:R-:W-:-:S11]  /*0bb0*/  UMOV UR24, UR32 ;  /* 0x0000002000187c82 */ /* 0x000fd60008000000 */
.L_x_39:
[----:B------:R-:W1:Y:S01]  /*0bc0*/  S2UR UR15, SR_CgaCtaId ;  /* 0x00000000000f79c3 */ /* 0x000e620000008800 */
[----:B------:R-:W-:Y:S01]  /*0bd0*/  UIADD3 UR28, -UR28, UR17, URZ ;  /* 0x000000111c1c7290 */ /* 0x000fe2000fffe13f */
[----:B------:R-:W-:Y:S01]  /*0be0*/  IADD3 R2, P0, R168, UR30, RZ ;  /* 0x0000001ea8027c10 */ /* 0x000fe2000ff1e0ff */
[----:B------:R-:W-:Y:S01]  /*0bf0*/  ULDC.64 UR6, c[0x0][0x258] ;  /* 0x0000960000067ab9 */ /* 0x000fe20000000a00 */
[----:B------:R-:W-:Y:S01]  /*0c00*/  LOP3.LUT R18, R217, 0xfffffff0, RZ, 0xc0, !PT ;  /* 0xfffffff0d9127812 */ /* 0x000fe200078ec0ff */
[----:B------:R-:W-:Y:S01]  /*0c10*/  IMAD.U32 R20, RZ, RZ, UR6 ;  /* 0x00000006ff147e24 */ /* 0x000fe2000f8e00ff */
[----:B------:R-:W-:Y:S01]  /*0c20*/  IADD3.X R3, R169, UR8, RZ, P0, !PT ;  /* 0x00000008a9037c10 */ /* 0x000fe200087fe4ff */
[----:B------:R-:W-:Y:S01]  /*0c30*/  UIMAD UR25, UR25, UR6, URZ ;  /* 0x00000006191972a4 */ /* 0x000fe2000f8e023f */
[----:B------:R-:W-:Y:S01]  /*0c40*/  ISETP.GE.AND P1, PT, R16, UR28, PT ;  /* 0x0000001c10007c0c */ /* 0x000fe2000bf26270 */
[----:B------:R-:W-:Y:S01]  /*0c50*/  IMAD.IADD R18, R6, 0x1, -R18 ;  /* 0x0000000106127824 */ /* 0x000fe200078e0a12 */
[----:B------:R-:W-:Y:S01]  /*0c60*/  ULDC.64 UR8, c[0x0][0x260] ;  /* 0x0000980000087ab9 */ /* 0x000fe20000000a00 */
[----:B------:R-:W-:Y:S01]  /*0c70*/  IMAD.WIDE.U32 R20, R20, UR14, R2 ;  /* 0x0000000e14147c25 */ /* 0x000fe2000f8e0002 */
[----:B------:R-:W-:Y:S01]  /*0c80*/  UIMAD UR14, UR14, UR7, UR25 ;  /* 0x000000070e0e72a4 */ /* 0x000fe2000f8e0219 */
[----:B------:R-:W-:Y:S01]  /*0c90*/  SHF.R.S32.HI R19, RZ, 0x4, R217 ;  /* 0x00000004ff137819 */ /* 0x000fe200000114d9 */
[----:B------:R-:W-:Y:S01]  /*0ca0*/  UMOV UR30, 0x400 ;  /* 0x00000400001e7882 */ /* 0x000fe20000000000 */
[----:B------:R-:W-:Y:S01]  /*0cb0*/  ULDC.64 UR6, c[0x0][0x268] ;  /* 0x00009a0000067ab9 */ /* 0x000fe20000000a00 */
[----:B------:R-:W-:Y:S01]  /*0cc0*/  SHF.R.S32.HI R4, RZ, 0x1f, R18 ;  /* 0x0000001fff047819 */ /* 0x000fe20000011412 */
[----:B------:R-:W-:Y:S01]  /*0cd0*/  UIMAD UR29, UR4, UR8, URZ ;  /* 0x00000008041d72a4 */ /* 0x000fe2000f8e023f */
[C---:B------:R-:W-:Y:S01]  /*0ce0*/  VIADD R14, R16.reuse, 0x10 ;  /* 0x00000010100e7836 */ /* 0x040fe20000000000 */
[----:B------:R-:W-:Y:S01]  /*0cf0*/  UIMAD UR25, UR4, UR6, URZ ;  /* 0x00000006041972a4 */ /* 0x000fe2000f8e023f */
[----:B------:R-:W-:Y:S01]  /*0d00*/  VIADD R13, R16, 0x20 ;  /* 0x00000020100d7836 */ /* 0x000fe20000000000 */
[----:B------:R-:W-:Y:S01]  /*0d10*/  LOP3.LUT R228, R228, 0xfffffe00, R0, 0xf8, !PT ;  /* 0xfffffe00e4e47812 */ /* 0x000fe200078ef800 */
[----:B------:R-:W-:Y:S01]  /*0d20*/  IMAD R5, R17, UR12, RZ ;  /* 0x0000000c11057c24 */ /* 0x000fe2000f8e02ff */
[----:B------:R-:W-:Y:S01]  /*0d30*/  LEA.HI R217, R217, R19, RZ, 0x1 ;  /* 0x00000013d9d97211 */ /* 0x000fe200078f08ff */
[----:B-1----:R-:W-:Y:S01]  /*0d40*/  ULEA UR4, UR15, UR30, 0x18 ;  /* 0x0000001e0f047291 */ /* 0x002fe2000f8ec03f */
[----:B------:R-:W-:Y:S01]  /*0d50*/  LEA.HI R4, R4, R18, RZ, 0x3 ;  /* 0x0000001204047211 */ /* 0x000fe200078f18ff */
[----:B------:R-:W-:Y:S01]  /*0d60*/  UIMAD UR9, UR18, UR9, UR29 ;  /* 0x00000009120972a4 */ /* 0x000fe2000f8e021d */
[----:B------:R-:W-:Y:S01]  /*0d70*/  VIADD R23, R21, UR14 ;  /* 0x0000000e15177c36 */ /* 0x000fe20008000000 */
[----:B------:R-:W-:Y:S01]  /*0d80*/  UIMAD UR25, UR18, UR7, UR25 ;  /* 0x00000007121972a4 */ /* 0x000fe2000f8e0219 */
[----:B------:R-:W-:Y:S01]  /*0d90*/  BSSY B0, `(.L_x_40) ;  /* 0x000003b000007945 */ /* 0x000fe20003800000 */
[----:B------:R-:W-:Y:S01]  /*0da0*/  VIADD R12, R16, 0x30 ;  /* 0x00000030100c7836 */ /* 0x000fe20000000000 */
[----:B------:R-:W-:Y:S01]  /*0db0*/  LOP3.LUT R217, R217, 0xfffffffe, RZ, 0xc0, !PT ;  /* 0xfffffffed9d97812 */ /* 0x000fe200078ec0ff */
[C---:B------:R-:W-:Y:S01]  /*0dc0*/  VIADD R230, R168.reuse, 0x80 ;  /* 0x00000080a8e67836 */ /* 0x040fe20000000000 */
[C---:B------:R-:W-:Y:S01]  /*0dd0*/  IADD3 R231, R168.reuse, 0x40, RZ ;  /* 0x00000040a8e77810 */ /* 0x040fe20007ffe0ff */
[----:B------:R-:W-:Y:S01]  /*0de0*/  VIADD R229, R168, 0xc0 ;  /* 0x000000c0a8e57836 */ /* 0x000fe20000000000 */
[----:B------:R-:W-:Y:S01]  /*0df0*/  LOP3.LUT R0, R4, 0xfffffff8, RZ, 0xc0, !PT ;  /* 0xfffffff804007812 */ /* 0x000fe200078ec0ff */
[----:B------:R-:W-:Y:S01]  /*0e00*/  IMAD.WIDE.U32 R28, R16, UR12, R168 ;  /* 0x0000000c101c7c25 */ /* 0x000fe2000f8e00a8 */
[----:B------:R-:W-:-:S02]  /*0e10*/  ISETP.GE.AND P0, PT, R14, UR28, PT ;  /* 0x0000001c0e007c0c */ /* 0x000fc4000bf06270 */
[----:B------:R-:W-:Y:S01]  /*0e20*/  ISETP.GE.AND P5, PT, R13, UR28, PT ;  /* 0x0000001c0d007c0c */ /* 0x000fe2000bfa6270 */
[----:B------:R-:W-:Y:S01]  /*0e30*/  IMAD R5, R16, UR13, R5 ;  /* 0x0000000d10057c24 */ /* 0x000fe2000f8e0205 */
[----:B------:R-:W-:Y:S01]  /*0e40*/  MOV R165, UR6 ;  /* 0x0000000600a57c02 */ /* 0x000fe20008000f00 */
[----:B------:R-:W-:Y:S01]  /*0e50*/  IMAD.U32 R166, RZ, RZ, UR8 ;  /* 0x00000008ffa67e24 */ /* 0x000fe2000f8e00ff */
[----:B------:R-:W-:Y:S01]  /*0e60*/  LEA R228, R228, UR4, 0x1 ;  /* 0x00000004e4e47c11 */ /* 0x000fe2000f8e08ff */
[----:B------:R-:W-:Y:S08]  /*0e70*/  @P1 BRA `(.L_x_41) ;  /* 0x0000000000b01947 */ /* 0x000ff00003800000 */
[----:B------:R-:W-:Y:S01]  /*0e80*/  ULDC UR7, c[0x0][0x2d0] ;  /* 0x0000b40000077ab9 */ /* 0x000fe20000000800 */
[----:B------:R-:W-:Y:S01]  /*0e90*/  ULDC.64 UR14, c[0x0][0x240] ;  /* 0x00009000000e7ab9 */ /* 0x000fe20000000a00 */
[----:B------:R-:W-:Y:S01]  /*0ea0*/  ISETP.GE.AND P4, PT, R231, UR7, PT ;  /* 0x00000007e7007c0c */ /* 0x000fe2000bf86270 */
[----:B------:R-:W-:Y:S01]  /*0eb0*/  IMAD R24, R27, UR14, RZ ;  /* 0x0000000e1b187c24 */ /* 0x000fe2000f8e02ff */
[----:B------:R-:W-:Y:S01]  /*0ec0*/  ISETP.GE.AND P6, PT, R168, UR7, PT ;  /* 0x00000007a8007c0c */ /* 0x000fe2000bfc6270 */
[----:B------:R-:W-:Y:S01]  /*0ed0*/  IMAD.MOV.U32 R22, RZ, RZ, R20 ;  /* 0x000000ffff167224 */ /* 0x000fe200078e0014 */
[----:B------:R-:W-:Y:S01]  /*0ee0*/  ISETP.GE.AND P3, PT, R230, UR7, PT ;  /* 0x00000007e6007c0c */ /* 0x000fe2000bf66270 */
[C---:B------:R-:W-:Y:S02]  /*0ef0*/  IMAD R24, R26.reuse, UR15, R24 ;  /* 0x0000000f1a187c24 */ /* 0x040fe4000f8e0218 */
[----:B------:R-:W-:-:S04]  /*0f00*/  IMAD.WIDE.U32 R30, R26, UR14, R22 ;  /* 0x0000000e1a1e7c25 */ /* 0x000fc8000f8e0016 */
[----:B------:R-:W-:Y:S02]  /*0f10*/  IMAD.IADD R24, R31, 0x1, R24 ;  /* 0x000000011f187824 */ /* 0x000fe400078e0218 */
[----:B------:R-:W1:Y:S02]  /*0f20*/  @!P4 LDC.64 R8, c[0x0][0x210] ;  /* 0x00008400ff08cb82 */ /* 0x000e640000000a00 */
[----:B------:R2:W-:Y:S06]  /*0f30*/  @P6 STS.128 [R228], RZ ;  /* 0x000000ffe4006388 */ /* 0x0005ec0000000c00 */
[----:B------:R-:W3:Y:S08]  /*0f40*/  @!P6 LDC.64 R10, c[0x0][0x210] ;  /* 0x00008400ff0aeb82 */ /* 0x000ef00000000a00 */
[----:B------:R-:W4:Y:S01]  /*0f50*/  @!P3 LDC.64 R2, c[0x0][0x210] ;  /* 0x00008400ff02bb82 */ /* 0x000f220000000a00 */
[----:B-1----:R-:W-:-:S04]  /*0f60*/  @!P4 LEA R8, P2, R30, R8, 0x1 ;  /* 0x000000081e08c211 */ /* 0x002fc800078408ff */
[C---:B------:R-:W-:Y:S02]  /*0f70*/  @!P4 LEA.HI.X R9, R30.reuse, R9, R24, 0x1, P2 ;  /* 0x000000091e09c211 */ /* 0x040fe400010f0c18 */
[----:B------:R-:W-:Y:S02]  /*0f80*/  ISETP.GE.AND P2, PT, R229, UR7, PT ;  /* 0x00000007e5007c0c */ /* 0x000fe4000bf46270 */
[----:B---3--:R-:W-:-:S04]  /*0f90*/  @!P6 LEA R10, P1, R30, R10, 0x1 ;  /* 0x0000000a1e0ae211 */ /* 0x008fc800078208ff */
[C---:B------:R-:W-:Y:S02]  /*0fa0*/  @!P6 LEA.HI.X R11, R30.reuse, R11, R24, 0x1, P1 ;  /* 0x0000000b1e0be211 */ /* 0x040fe400008f0c18 */
[----:B----4-:R-:W-:-:S03]  /*0fb0*/  @!P3 LEA R2, P1, R30, R2, 0x1 ;  /* 0x000000021e02b211 */ /* 0x010fc600078208ff */
[----:B------:R-:W-:Y:S01]  /*0fc0*/  @!PT LDS RZ, [RZ] ;  /* 0x00000000fffff984 */ /* 0x000fe20000000800 */
[----:B------:R-:W-:Y:S01]  /*0fd0*/  @!PT LDS RZ, [RZ] ;  /* 0x00000000fffff984 */ /* 0x000fe20000000800 */
[----:B------:R-:W-:Y:S01]  /*0fe0*/  @!PT LDS RZ, [RZ] ;  /* 0x00000000fffff984 */ /* 0x000fe20000000800 */
[----:B------:R2:W-:Y:S01]  /*0ff0*/  @!P6 LDGSTS.E.BYPASS.LTC128B.128 [R228], desc[UR26][R10.64] ;  /* 0x000000000ae4efae */ /* 0x0005e2000b901d5a */
[----:B------:R-:W-:-:S03]  /*1000*/  @!P3 LEA.HI.X R3, R30, R3, R24, 0x1, P1 ;  /* 0x000000031e03b211 */ /* 0x000fc600008f0c18 */
[----:B------:R2:W-:Y:S04]  /*1010*/  @P4 STS.128 [R228+0x2000], RZ ;  /* 0x002000ffe4004388 */ /* 0x0005e80000000c00 */
[----:B------:R-:W-:Y:S01]  /*1020*/  @!PT LDS RZ, [RZ] ;  /* 0x00000000fffff984 */ /* 0x000fe20000000800 */
[----:B------:R-:W-:Y:S01]  /*1030*/  @!PT LDS RZ, [RZ] ;  /* 0x00000000fffff984 */ /* 0x000fe20000000800 */
[----:B------:R-:W-:Y:S01]  /*1040*/  @!PT LDS RZ, [RZ] ;  /* 0x00000000fffff984 */ /* 0x000fe20000000800 */
[----:B------:R2:W-:Y:S04]  /*1050*/  @!P4 LDGSTS.E.BYPASS.LTC128B.128 [R228+0x2000], desc[UR26][R8.64+0x80] ;  /* 0x0200008008e4cfae */ /* 0x0005e8000b901d5a */
[----:B------:R2:W-:Y:S04]  /*1060*/  @P3 STS.128 [R228+0x4000], RZ ;  /* 0x004000ffe4003388 */ /* 0x0005e80000000c00 */
[----:B------:R-:W-:Y:S01]  /*1070*/  @!PT LDS RZ, [RZ] ;  /* 0x00000000fffff984 */ /* 0x000fe20000000800 */
[----:B------:R-:W-:Y:S01]  /*1080*/  @!PT LDS RZ, [RZ] ;  /* 0x00000000fffff984 */ /* 0x000fe20000000800 */
[----:B------:R-:W-:Y:S01]  /*1090*/  @!PT LDS RZ, [RZ] ;  /* 0x00000000fffff984 */ /* 0x000fe20000000800 */
[----:B------:R2:W-:Y:S04]  /*10a0*/  @!P3 LDGSTS.E.BYPASS.LTC128B.128 [R228+0x4000], desc[UR26][R2.64+0x100] ;  /* 0x0400010002e4bfae */ /* 0x0005e8000b901d5a */
[----:B------:R2:W-:Y:S01]  /*10b0*/  @P2 STS.128 [R228+0x6000], RZ ;  /* 0x006000ffe4002388 */ /* 0x0005e20000000c00 */
[----:B------:R-:W-:Y:S05]  /*10c0*/  @P2 BRA `(.L_x_41) ;  /* 0x00000000001c2947 */ /* 0x000fea0003800000 */
[----:B------:R-:W-:Y:S02]  /*10d0*/  ULDC.64 UR14, c[0x0][0x210] ;  /* 0x00008400000e7ab9 */ /* 0x000fe40000000a00 */
[----:B--2---:R-:W-:-:S04]  /*10e0*/  LEA R2, P1, R30, UR14, 0x1 ;  /* 0x0000000e1e027c11 */ /* 0x004fc8000f8208ff */
[----:B------:R-:W-:-:S05]  /*10f0*/  LEA.HI.X R3, R30, UR15, R24, 0x1, P1 ;  /* 0x0000000f1e037c11 */ /* 0x000fca00088f0c18 */
[----:B------:R-:W-:Y:S01]  /*1100*/  @!PT LDS RZ, [RZ] ;  /* 0x00000000fffff984 */ /* 0x000fe20000000800 */
[----:B------:R-:W-:Y:S01]  /*1110*/  @!PT LDS RZ, [RZ] ;  /* 0x00000000fffff984 */ /* 0x000fe20000000800 */
[----:B------:R-:W-:Y:S01]  /*1120*/  @!PT LDS RZ, [RZ] ;  /* 0x00000000fffff984 */ /* 0x000fe20000000800 */
[----:B------:R1:W-:Y:S04]  /*1130*/  LDGSTS.E.BYPASS.LTC128B.128 [R228+0x6000], desc[UR26][R2.64+0x180] ;  /* 0x0600018002e47fae */ /* 0x0003e8000b901d5a */
.L_x_41:
[----:B------:R-:W-:Y:S05]  /*1140*/  BSYNC B0 ;  /* 0x0000000000007941 */ /* 0x000fea0003800000 */
.L_x_40:
[----:B------:R-:W-:Y:S01]  /*1150*/  IADD3 R234, P1, R28, UR22, RZ ;  /* 0x000000161cea7c10 */ /* 0x000fe2000ff3e0ff */
[----:B-12---:R-:W-:Y:S01]  /*1160*/  IMAD R2, R17, UR10, RZ ;  /* 0x0000000a11027c24 */ /* 0x006fe2000f8e02ff */
[----:B------:R-:W-:Y:S01]  /*1170*/  BSSY B0, `(.L_x_42) ;  /* 0x0000037000007945 */ /* 0x000fe20003800000 */
[----:B------:R-:W-:Y:S01]  /*1180*/  IADD3 R0, R18, -R0, RZ ;  /* 0x8000000012007210 */ /* 0x000fe20007ffe0ff */
[----:B------:R-:W-:Y:S01]  /*1190*/  IMAD.WIDE.U32 R24, R16, UR10, R168 ;  /* 0x0000000a10187c25 */ /* 0x000fe2000f8e00a8 */
[----:B------:R-:W-:Y:S02]  /*11a0*/  ISETP.GE.AND P6, PT, R12, UR28, PT ;  /* 0x0000001c0c007c0c */ /* 0x000fe4000bfc6270 */
[----:B------:R-:W-:Y:S01]  /*11b0*/  IADD3 R217, R19, -R217, RZ ;  /* 0x800000d913d97210 */ /* 0x000fe20007ffe0ff */
[----:B------:R-:W-:Y:S01]  /*11c0*/  IMAD R18, R16, UR11, R2 ;  /* 0x0000000b10127c24 */ /* 0x000fe2000f8e0202 */
[----:B------:R-:W-:Y:S01]  /*11d0*/  IADD3.X R235, R29, UR20, R5, P1, !PT ;  /* 0x000000141deb7c10 */ /* 0x000fe20008ffe405 */
[----:B------:R-:W-:Y:S08]  /*11e0*/  @P0 BRA `(.L_x_43) ;  /* 0x0000000000bc0947 */ /* 0x000ff00003800000 */
[----:B------:R-:W-:Y:S01]  /*11f0*/  ULDC UR8, c[0x0][0x2d0] ;  /* 0x0000b40000087ab9 */ /* 0x000fe20000000800 */
[----:B------:R-:W-:Y:S01]  /*1200*/  IADD3 R19, P0, R26, 0x10, RZ ;  /* 0x000000101a137810 */ /* 0x000fe20007f1e0ff */
[----:B------:R-:W-:Y:S01]  /*1210*/  ULDC.64 UR6, c[0x0][0x240] ;  /* 0x0000900000067ab9 */ /* 0x000fe20000000a00 */
[----:B------:R-:W-:Y:S01]  /*1220*/  ISETP.GE.AND P3, PT, R231, UR8, PT ;  /* 0x00000008e7007c0c */ /* 0x000fe2000bf66270 */
[----:B------:R-:W-:Y:S01]  /*1230*/  IMAD.MOV.U32 R28, RZ, RZ, R20 ;  /* 0x000000ffff1c7224 */ /* 0x000fe200078e0014 */
[----:B------:R-:W-:Y:S01]  /*1240*/  ISETP.GE.AND P4, PT, R168, UR8, PT ;  /* 0x00000008a8007c0c */ /* 0x000fe2000bf86270 */
[----:B------:R-:W-:Y:S01]  /*1250*/  IMAD.X R5, RZ, RZ, R27, P0 ;  /* 0x000000ffff057224 */ /* 0x000fe200000e061b */
[----:B------:R-:W-:Y:S01]  /*1260*/  ISETP.GE.AND P2, PT, R230, UR8, PT ;  /* 0x00000008e6007c0c */ /* 0x000fe2000bf46270 */
[----:B------:R-:W-:Y:S02]  /*1270*/  IMAD.MOV.U32 R29, RZ, RZ, R23 ;  /* 0x000000ffff1d7224 */ /* 0x000fe400078e0017 */
[----:B------:R-:W-:-:S02]  /*1280*/  IMAD R5, R5, UR6, RZ ;  /* 0x0000000605057c24 */ /* 0x000fc4000f8e02ff */
[----:B------:R-:W-:-:S04]  /*1290*/  IMAD.WIDE.U32 R28, R19, UR6, R28 ;  /* 0x00000006131c7c25 */ /* 0x000fc8000f8e001c */
[----:B------:R-:W1:Y:S01]  /*12a0*/  @!P3 LDC.64 R8, c[0x0][0x210] ;  /* 0x00008400ff08bb82 */ /* 0x000e620000000a00 */
[----:B------:R-:W-:Y:S01]  /*12b0*/  IMAD R5, R19, UR7, R5 ;  /* 0x0000000713057c24 */ /* 0x000fe2000f8e0205 */
[----:B------:R2:W-:Y:S03]  /*12c0*/  @P4 STS.128 [R228+0x800], RZ ;  /* 0x000800ffe4004388 */ /* 0x0005e60000000c00 */
[----:B------:R-:W-:-:S03]  /*12d0*/  IMAD.IADD R5, R29, 0x1, R5 ;  /* 0x000000011d057824 */ /* 0x000fc600078e0205 */
        /* <DEDUP_REMOVED lines=11> */
[----:B------:R2:W-:Y:S01]  /*1390*/  @!P4 LDGSTS.E.BYPASS.LTC128B.128 [R228+0x800], desc[UR26][R10.64] ;  /* 0x008000000ae4cfae */ /* 0x0005e2000b901d5a */
        /* <DEDUP_REMOVED lines=20> */
.L_x_43:
[----:B------:R-:W-:Y:S05]  /*14e0*/  BSYNC B0 ;  /* 0x0000000000007941 */ /* 0x000fea0003800000 */
.L_x_42:
[----:B------:R-:W-:Y:S04]  /*14f0*/  BSSY B0, `(.L_x_44) ;  /* 0x0000031000007945 */ /* 0x000fe80003800000 */
[----:B------:R-:W-:Y:S05]  /*1500*/  @P5 BRA `(.L_x_45) ;  /* 0x0000000000bc5947 */ /* 0x000fea0003800000 */
        /* <DEDUP_REMOVED lines=11> */
[----:B--2---:R-:W2:Y:S01]  /*15c0*/  @!P5 LDC.64 R10, c[0x0][0x210] ;  /* 0x00008400ff0adb82 */ /* 0x004ea20000000a00 */
[----:B------:R-:W-:Y:S01]  /*15d0*/  IMAD R5, R19, UR7, R5 ;  /* 0x0000000713057c24 */ /* 0x000fe2000f8e0205 */
[----:B------:R3:W-:Y:S03]  /*15e0*/  @P5 STS.128 [R228+0x1000], RZ ;  /* 0x001000ffe4005388 */ /* 0x0007e60000000c00 */
[----:B------:R-:W-:-:S03]  /*15f0*/  IMAD.IADD R5, R29, 0x1, R5 ;  /* 0x000000011d057824 */ /* 0x000fc600078e0205 */
[----:B------:R-:W4:Y:S08]  /*1600*/  @!P4 LDC.64 R8, c[0x0][0x210] ;  /* 0x00008400ff08cb82 */ /* 0x000f300000000a00 */
[----:B-1----:R-:W1:Y:S01]  /*1610*/  @!P2 LDC.64 R2, c[0x0][0x210] ;  /* 0x00008400ff02ab82 */ /* 0x002e620000000a00 */
[----:B--2---:R-:W-:-:S04]  /*1620*/  @!P5 LEA R10, P0, R28, R10, 0x1 ;  /* 0x0000000a1c0ad211 */ /* 0x004fc800078008ff */
[C-C-:B------:R-:W-:Y:S02]  /*1630*/  @!P5 LEA.HI.X R11, R28.reuse, R11, R5.reuse, 0x1, P0 ;  /* 0x0000000b1c0bd211 */ /* 0x140fe400000f0c05 */
[----:B------:R-:W-:Y:S02]  /*1640*/  ISETP.GE.AND P0, PT, R229, UR8, PT ;  /* 0x00000008e5007c0c */ /* 0x000fe4000bf06270 */
[C---:B----4-:R-:W-:Y:S01]  /*1650*/  @!P4 LEA R8, P3, R28.reuse, R8, 0x1 ;  /* 0x000000081c08c211 */ /* 0x050fe200078608ff */
[----:B------:R-:W-:Y:S01]  /*1660*/  @!PT LDS RZ, [RZ] ;  /* 0x00000000fffff984 */ /* 0x000fe20000000800 */
[----:B------:R-:W-:Y:S01]  /*1670*/  @!PT LDS RZ, [RZ] ;  /* 0x00000000fffff984 */ /* 0x000fe20000000800 */
[----:B------:R-:W-:Y:S01]  /*1680*/  @!PT LDS RZ, [RZ] ;  /* 0x00000000fffff984 */ /* 0x000fe20000000800 */
[----:B------:R3:W-:Y:S03]  /*1690*/  @!P5 LDGSTS.E.BYPASS.LTC128B.128 [R228+0x1000], desc[UR26][R10.64] ;  /* 0x010000000ae4dfae */ /* 0x0007e6000b901d5a */
[C---:B------:R-:W-:Y:S01]  /*16a0*/  @!P4 LEA.HI.X R9, R28.reuse, R9, R5, 0x1, P3 ;  /* 0x000000091c09c211 */ /* 0x040fe200018f0c05 */
[----:B------:R3:W-:Y:S01]  /*16b0*/  @P4 STS.128 [R228+0x3000], RZ ;  /* 0x003000ffe4004388 */ /* 0x0007e20000000c00 */
[----:B-1----:R-:W-:-:S03]  /*16c0*/  @!P2 LEA R2, P1, R28, R2, 0x1 ;  /* 0x000000021c02a211 */ /* 0x002fc600078208ff */
        /* <DEDUP_REMOVED lines=13> */
[----:B---3--:R-:W-:-:S04]  /*17a0*/  LEA R2, P0, R28, UR6, 0x1 ;  /* 0x000000061c027c11 */ /* 0x008fc8000f8008ff */
[----:B------:R-:W-:-:S05]  /*17b0*/  LEA.HI.X R3, R28, UR7, R5, 0x1, P0 ;  /* 0x000000071c037c11 */ /* 0x000fca00080f0c05 */
[----:B------:R-:W-:Y:S01]  /*17c0*/  @!PT LDS RZ, [RZ] ;  /* 0x00000000fffff984 */ /* 0x000fe20000000800 */
[----:B------:R-:W-:Y:S01]  /*17d0*/  @!PT LDS RZ, [RZ] ;  /* 0x00000000fffff984 */ /* 0x000fe20000000800 */
[----:B------:R-:W-:Y:S01]  /*17e0*/  @!PT LDS RZ, [RZ] ;  /* 0x00000000fffff984 */ /* 0x000fe20000000800 */
[----:B------:R4:W-:Y:S04]  /*17f0*/  LDGSTS.E.BYPASS.LTC128B.128 [R228+0x7000], desc[UR26][R2.64+0x180] ;  /* 0x0700018002e47fae */ /* 0x0009e8000b901d5a */
.L_x_45:
[----:B------:R-:W-:Y:S05]  /*1800*/  BSYNC B0 ;  /* 0x0000000000007941 */ /* 0x000fea0003800000 */
.L_x_44:
        /* <DEDUP_REMOVED lines=10> */
[----:B------:R-:W-:-:S04]  /*18b0*/  IMAD.WIDE.U32 R20, R5, UR6, R20 ;  /* 0x0000000605147c25 */ /* 0x000fc8000f8e0014 */
[----:B------:R-:W-:-:S04]  /*18c0*/  IMAD R19, R19, UR6, RZ ;  /* 0x0000000613137c24 */ /* 0x000fc8000f8e02ff */
[----:B--23--:R-:W2:Y:S01]  /*18d0*/  @!P5 LDC.64 R10, c[0x0][0x210] ;  /* 0x00008400ff0adb82 */ /* 0x00cea20000000a00 */
[----:B------:R-:W-:Y:S01]  /*18e0*/  IMAD R19, R5, UR7, R19 ;  /* 0x0000000705137c24 */ /* 0x000fe2000f8e0213 */
[----:B------:R3:W-:Y:S03]  /*18f0*/  @P5 STS.128 [R228+0x1800], RZ ;  /* 0x001800ffe4005388 */ /* 0x0007e60000000c00 */
[----:B------:R-:W-:-:S03]  /*1900*/  IMAD.IADD R19, R21, 0x1, R19 ;  /* 0x0000000115137824 */ /* 0x000fc600078e0213 */
[----:B------:R-:W5:Y:S08]  /*1910*/  @!P4 LDC.64 R8, c[0x0][0x210] ;  /* 0x00008400ff08cb82 */ /* 0x000f700000000a00 */
[----:B-1--4-:R-:W1:Y:S01]  /*1920*/  @!P2 LDC.64 R2, c[0x0][0x210] ;  /* 0x00008400ff02ab82 */ /* 0x012e620000000a00 */
[----:B--2---:R-:W-:-:S04]  /*1930*/  @!P5 LEA R10, P0, R20, R10, 0x1 ;  /* 0x0000000a140ad211 */ /* 0x004fc800078008ff */
[C-C-:B------:R-:W-:Y:S02]  /*1940*/  @!P5 LEA.HI.X R11, R20.reuse, R11, R19.reuse, 0x1, P0 ;  /* 0x0000000b140bd211 */ /* 0x140fe400000f0c13 */
[----:B------:R-:W-:Y:S02]  /*1950*/  ISETP.GE.AND P0, PT, R229, UR8, PT ;  /* 0x00000008e5007c0c */ /* 0x000fe4000bf06270 */
[C---:B-----5:R-:W-:Y:S01]  /*1960*/  @!P4 LEA R8, P3, R20.reuse, R8, 0x1 ;  /* 0x000000081408c211 */ /* 0x060fe200078608ff */
        /* <DEDUP_REMOVED lines=26> */
.L_x_47:
[----:B------:R-:W-:Y:S05]  /*1b10*/  BSYNC B0 ;  /* 0x0000000000007941 */ /* 0x000fea0003800000 */
.L_x_46:
[----:B------:R-:W-:Y:S01]  /*1b20*/  ULEA.HI.SX32 UR8, UR19, 0xffffffff, 0x1a ;  /* 0xffffffff13087891 */ /* 0x000fe2000f8fd23f */
[----:B------:R-:W-:Y:S01]  /*1b30*/  IMAD.WIDE.U32 R234, R166, UR18, R234 ;  /* 0x00000012a6ea7c25 */ /* 0x000fe2000f8e00ea */
[----:B------:R-:W-:Y:S01]  /*1b40*/  USHF.L.U32 UR15, UR12, 0x6, URZ ;  /* 0x000000060c0f7899 */ /* 0x000fe2000800063f */
[----:B------:R-:W-:Y:S01]  /*1b50*/  SHF.L.U32 R22, R217, 0x3, RZ ;  /* 0x00000003d9167819 */ /* 0x000fe200000006ff */
[----:B------:R-:W-:Y:S01]  /*1b60*/  UIMAD UR30, UR8, -0x40, UR23 ;  /* 0xffffffc0081e78a4 */ /* 0x000fe2000f8e0217 */
[----:B------:R-:W-:Y:S01]  /*1b70*/  VIADD R237, R235, UR9 ;  /* 0x00000009ebed7c36 */ /* 0x000fe20008000000 */
[----:B------:R-:W-:Y:S01]  /*1b80*/  USHF.L.U64.HI UR14, UR12, 0x6, UR13 ;  /* 0x000000060c0e7899 */ /* 0x000fe2000801020d */
[----:B------:R-:W-:Y:S01]  /*1b90*/  IMAD.MOV.U32 R236, RZ, RZ, R234 ;  /* 0x000000ffffec7224 */ /* 0x000fe200078e00ea */
[----:B------:R-:W-:Y:S01]  /*1ba0*/  USHF.R.S32.HI UR31, URZ, 0x1f, UR8 ;  /* 0x0000001f3f1f7899 */ /* 0x000fe20008011408 */
[----:B------:R-:W-:Y:S01]  /*1bb0*/  IMAD.U32 R5, RZ, RZ, UR15 ;  /* 0x0000000fff057e24 */ /* 0x000fe2000f8e00ff */
[----:B------:R-:W-:Y:S01]  /*1bc0*/  ISETP.GE.AND P1, PT, R16, UR30, PT ;  /* 0x0000001e10007c0c */ /* 0x000fe2000bf26270 */
[----:B------:R-:W-:Y:S01]  /*1bd0*/  UIMAD UR6, UR14, UR8, URZ ;  /* 0x000000080e0672a4 */ /* 0x000fe2000f8e023f */
[----:B------:R-:W-:Y:S01]  /*1be0*/  IMAD.SHL.U32 R26, R7, 0x40, RZ ;  /* 0x00000040071a7824 */ /* 0x000fe200078e00ff */
[----:B------:R-:W-:Y:S01]  /*1bf0*/  BSSY B0, `(.L_x_48) ;  /* 0x0000035000007945 */ /* 0x000fe20003800000 */
[----:B------:R-:W-:Y:S01]  /*1c00*/  IMAD.SHL.U32 R19, R0, 0x40, RZ ;  /* 0x0000004000137824 */ /* 0x000fe200078e00ff */
[----:B------:R-:W-:Y:S01]  /*1c10*/  UIMAD UR6, UR31, UR15, UR6 ;  /* 0x0000000f1f0672a4 */ /* 0x000fe2000f8e0206 */
[----:B------:R-:W-:Y:S01]  /*1c20*/  IMAD.WIDE.U32 R20, R5, UR8, R236 ;  /* 0x0000000805147c25 */ /* 0x000fe2000f8e00ec */
[----:B------:R-:W-:-:S02]  /*1c30*/  LOP3.LUT R26, R26, 0x1c0, RZ, 0xc0, !PT ;  /* 0x000001c01a1a7812 */ /* 0x000fc400078ec0ff */
[----:B------:R-:W-:Y:S01]  /*1c40*/  LOP3.LUT R19, R19, 0x1c0, RZ, 0xc0, !PT ;  /* 0x000001c013137812 */ /* 0x000fe200078ec0ff */
[----:B------:R-:W-:Y:S01]  /*1c50*/  IMAD.SHL.U32 R27, R16, 0x8, RZ ;  /* 0x00000008101b7824 */ /* 0x000fe200078e00ff */
[----:B------:R-:W-:Y:S02]  /*1c60*/  IADD3 R23, R21, UR6, RZ ;  /* 0x0000000615177c10 */ /* 0x000fe4000fffe0ff */
[----:B------:R-:W-:Y:S02]  /*1c70*/  LOP3.LUT R22, R19, 0x8, R22, 0xf8, !PT ;  /* 0x0000000813167812 */ /* 0x000fe400078ef816 */
[----:B------:R-:W-:Y:S02]  /*1c80*/  LOP3.LUT R27, R26, 0x8, R27, 0xf8, !PT ;  /* 0x000000081a1b7812 */ /* 0x000fe400078ef81b */
[----:B------:R-:W-:Y:S02]  /*1c90*/  ISETP.GE.AND P0, PT, R14, UR30, PT ;  /* 0x0000001e0e007c0c */ /* 0x000fe4000bf06270 */
[----:B------:R-:W-:-:S02]  /*1ca0*/  ISETP.GE.AND P5, PT, R13, UR30, PT ;  /* 0x0000001e0d007c0c */ /* 0x000fc4000bfa6270 */
[----:B------:R-:W-:Y:S02]  /*1cb0*/  SHF.R.U32.HI R26, RZ, 0x3, R26 ;  /* 0x00000003ff1a7819 */ /* 0x000fe4000001161a */
[----:B------:R-:W-:Y:S01]  /*1cc0*/  SHF.R.U32.HI R19, RZ, 0x3, R19 ;  /* 0x00000003ff137819 */ /* 0x000fe20000011613 */
[----:B------:R-:W-:Y:S08]  /*1cd0*/  @P1 BRA `(.L_x_49) ;  /* 0x0000000000981947 */ /* 0x000ff00003800000 */
[----:B------:R-:W-:Y:S02]  /*1ce0*/  ULDC UR6, c[0x0][0x2d0] ;  /* 0x0000b40000067ab9 */ /* 0x000fe40000000800 */
[----:B------:R-:W-:Y:S02]  /*1cf0*/  ISETP.GE.AND P4, PT, R231, UR6, PT ;  /* 0x00000006e7007c0c */ /* 0x000fe4000bf86270 */
[----:B------:R-:W-:Y:S02]  /*1d00*/  ISETP.GE.AND P6, PT, R168, UR6, PT ;  /* 0x00000006a8007c0c */ /* 0x000fe4000bfc6270 */
[----:B------:R-:W-:-:S09]  /*1d10*/  ISETP.GE.AND P3, PT, R230, UR6, PT ;  /* 0x00000006e6007c0c */ /* 0x000fd2000bf66270 */
[----:B--23--:R-:W2:Y:S02]  /*1d20*/  @!P4 LDC.64 R8, c[0x0][0x218] ;  /* 0x00008600ff08cb82 */ /* 0x00cea40000000a00 */
[----:B------:R3:W-:Y:S06]  /*1d30*/  @P6 STS.128 [R228+0x8000], RZ ;  /* 0x008000ffe4006388 */ /* 0x0007ec0000000c00 */
[----:B------:R-:W5:Y:S08]  /*1d40*/  @!P6 LDC.64 R10, c[0x0][0x218] ;  /* 0x00008600ff0aeb82 */ /* 0x000f700000000a00 */
[----:B-1--4-:R-:W1:Y:S01]  /*1d50*/  @!P3 LDC.64 R2, c[0x0][0x218] ;  /* 0x00008600ff02bb82 */ /* 0x012e620000000a00 */
[----:B--2---:R-:W-:-:S04]  /*1d60*/  @!P4 LEA R8, P1, R20, R8, 0x1 ;  /* 0x000000081408c211 */ /* 0x004fc800078208ff */
[C---:B------:R-:W-:Y:S02]  /*1d70*/  @!P4 LEA.HI.X R9, R20.reuse, R9, R23, 0x1, P1 ;  /* 0x000000091409c211 */ /* 0x040fe400008f0c17 */
[----:B------:R-:W-:Y:S02]  /*1d80*/  ISETP.GE.AND P1, PT, R229, UR6, PT ;  /* 0x00000006e5007c0c */ /* 0x000fe4000bf26270 */
[----:B-----5:R-:W-:-:S04]  /*1d90*/  @!P6 LEA R10, P2, R20, R10, 0x1 ;  /* 0x0000000a140ae211 */ /* 0x020fc800078408ff */
[C---:B------:R-:W-:Y:S02]  /*1da0*/  @!P6 LEA.HI.X R11, R20.reuse, R11, R23, 0x1, P2 ;  /* 0x0000000b140be211 */ /* 0x040fe400010f0c17 */
        /* <DEDUP_REMOVED lines=25> */
.L_x_49:
[----:B------:R-:W-:Y:S05]  /*1f40*/  BSYNC B0 ;  /* 0x0000000000007941 */ /* 0x000fea0003800000 */
.L_x_48:
[----:B------:R-:W-:Y:S01]  /*1f50*/  IADD3 R232, P1, R24, UR24, RZ ;  /* 0x0000001818e87c10 */ /* 0x000fe2000ff3e0ff */
[----:B------:R-:W-:Y:S01]  /*1f60*/  USHF.L.U64.HI UR28, UR12, 0x4, UR13 ;  /* 0x000000040c1c7899 */ /* 0x000fe2000801020d */
[----:B------:R-:W-:Y:S01]  /*1f70*/  BSSY B0, `(.L_x_50) ;  /* 0x000002f000007945 */ /* 0x000fe20003800000 */
[----:B------:R-:W-:Y:S01]  /*1f80*/  USHF.L.U32 UR29, UR12, 0x4, URZ ;  /* 0x000000040c1d7899 */ /* 0x000fe2000800063f */
[----:B------:R-:W-:Y:S02]  /*1f90*/  ISETP.GE.AND P6, PT, R12, UR30, PT ;  /* 0x0000001e0c007c0c */ /* 0x000fe4000bfc6270 */
[----:B------:R-:W-:Y:S02]  /*1fa0*/  LOP3.LUT R24, R27, R26, RZ, 0x3c, !PT ;  /* 0x0000001a1b187212 */ /* 0x000fe400078e3cff */
[----:B------:R-:W-:Y:S02]  /*1fb0*/  LOP3.LUT R19, R22, R19, RZ, 0x3c, !PT ;  /* 0x0000001316137212 */ /* 0x000fe400078e3cff */
[----:B------:R-:W-:Y:S01]  /*1fc0*/  IADD3.X R233, R25, UR21, R18, P1, !PT ;  /* 0x0000001519e97c10 */ /* 0x000fe20008ffe412 */
[----:B------:R-:W-:Y:S06]  /*1fd0*/  @P0 BRA `(.L_x_51) ;  /* 0x0000000000a00947 */ /* 0x000fec0003800000 */
[----:B------:R-:W-:Y:S01]  /*1fe0*/  ULDC UR6, c[0x0][0x2d0] ;  /* 0x0000b40000067ab9 */ /* 0x000fe20000000800 */
[----:B------:R-:W-:Y:S02]  /*1ff0*/  IADD3 R25, P0, R20, UR29, RZ ;  /* 0x0000001d14197c10 */ /* 0x000fe4000ff1e0ff */
[----:B------:R-:W-:Y:S02]  /*2000*/  ISETP.GE.AND P3, PT, R231, UR6, PT ;  /* 0x00000006e7007c0c */ /* 0x000fe4000bf66270 */
[----:B------:R-:W-:Y:S02]  /*2010*/  ISETP.GE.AND P4, PT, R168, UR6, PT ;  /* 0x00000006a8007c0c */ /* 0x000fe4000bf86270 */
[----:B------:R-:W-:Y:S02]  /*2020*/  ISETP.GE.AND P2, PT, R230, UR6, PT ;  /* 0x00000006e6007c0c */ /* 0x000fe4000bf46270 */
[----:B------:R-:W-:-:S07]  /*2030*/  IADD3.X R18, R23, UR28, RZ, P0, !PT ;  /* 0x0000001c17127c10 */ /* 0x000fce00087fe4ff */
[----:B--23--:R-:W2:Y:S02]  /*2040*/  @!P3 LDC.64 R8, c[0x0][0x218] ;  /* 0x00008600ff08bb82 */ /* 0x00cea40000000a00 */
[----:B------:R3:W-:Y:S06]  /*2050*/  @P4 STS.128 [R228+0x8800], RZ ;  /* 0x008800ffe4004388 */ /* 0x0007ec0000000c00 */
[----:B------:R-:W5:Y:S08]  /*2060*/  @!P4 LDC.64 R10, c[0x0][0x218] ;  /* 0x00008600ff0acb82 */ /* 0x000f700000000a00 */
[----:B-1--4-:R-:W1:Y:S01]  /*2070*/  @!P2 LDC.64 R2, c[0x0][0x218] ;  /* 0x00008600ff02ab82 */ /* 0x012e620000000a00 */
[----:B--2---:R-:W-:-:S04]  /*2080*/  @!P3 LEA R8, P0, R25, R8, 0x1 ;  /* 0x000000081908b211 */ /* 0x004fc800078008ff */
[----:B------:R-:W-:Y:S02]  /*2090*/  @!P3 LEA.HI.X R9, R25, R9, R18, 0x1, P0 ;  /* 0x000000091909b211 */ /* 0x000fe400000f0c12 */
        /* <DEDUP_REMOVED lines=28> */
.L_x_51:
[----:B------:R-:W-:Y:S05]  /*2260*/  BSYNC B0 ;  /* 0x0000000000007941 */ /* 0x000fea0003800000 */
.L_x_50:
[----:B------:R-:W-:Y:S04]  /*2270*/  BSSY B0, `(.L_x_52) ;  /* 0x000002c000007945 */ /* 0x000fe80003800000 */
[----:B------:R-:W-:Y:S05]  /*2280*/  @P5 BRA `(.L_x_53) ;  /* 0x0000000000a85947 */ /* 0x000fea0003800000 */
[----:B------:R-:W-:Y:S01]  /*2290*/  ULDC UR6, c[0x0][0x2d0] ;  /* 0x0000b40000067ab9 */ /* 0x000fe20000000800 */
[----:B------:R-:W-:Y:S01]  /*22a0*/  IMAD.U32 R25, RZ, RZ, UR12 ;  /* 0x0000000cff197e24 */ /* 0x000fe2000f8e00ff */
[----:B------:R-:W-:Y:S01]  /*22b0*/  ISETP.GE.AND P5, PT, R168, UR6, PT ;  /* 0x00000006a8007c0c */ /* 0x000fe2000bfa6270 */
[----:B------:R-:W-:Y:S01]  /*22c0*/  IMAD.U32 R18, RZ, RZ, UR13 ;  /* 0x0000000dff127e24 */ /* 0x000fe2000f8e00ff */
[----:B------:R-:W-:Y:S02]  /*22d0*/  ISETP.GE.AND P4, PT, R231, UR6, PT ;  /* 0x00000006e7007c0c */ /* 0x000fe4000bf86270 */
[----:B------:R-:W-:Y:S02]  /*22e0*/  ISETP.GE.AND P2, PT, R230, UR6, PT ;  /* 0x00000006e6007c0c */ /* 0x000fe4000bf46270 */
[----:B------:R-:W-:-:S04]  /*22f0*/  LEA R26, P0, R25, R20, 0x5 ;  /* 0x00000014191a7211 */ /* 0x000fc800078028ff */
[----:B------:R-:W-:-:S03]  /*2300*/  LEA.HI.X R18, R25, R23, R18, 0x5, P0 ;  /* 0x0000001719127211 */ /* 0x000fc600000f2c12 */
[----:B--23--:R-:W2:Y:S01]  /*2310*/  @!P5 LDC.64 R10, c[0x0][0x218] ;  /* 0x00008600ff0adb82 */ /* 0x00cea20000000a00 */
[----:B------:R3:W-:Y:S07]  /*2320*/  @P5 STS.128 [R228+0x9000], RZ ;  /* 0x009000ffe4005388 */ /* 0x0007ee0000000c00 */
        /* <DEDUP_REMOVED lines=32> */
.L_x_53:
[----:B------:R-:W-:Y:S05]  /*2530*/  BSYNC B0 ;  /* 0x0000000000007941 */ /* 0x000fea0003800000 */
.L_x_52:
[----:B------:R-:W-:Y:S04]  /*2540*/  BSSY B0, `(.L_x_54) ;  /* 0x000002d000007945 */ /* 0x000fe80003800000 */
[----:B------:R-:W-:Y:S05]  /*2550*/  @P6 BRA `(.L_x_55) ;  /* 0x0000000000ac6947 */ /* 0x000fea0003800000 */
[----:B------:R-:W-:Y:S01]  /*2560*/  ULDC UR6, c[0x0][0x2d0] ;  /* 0x0000b40000067ab9 */ /* 0x000fe20000000800 */
[----:B------:R-:W-:Y:S01]  /*2570*/  IMAD.U32 R18, RZ, RZ, UR12 ;  /* 0x0000000cff127e24 */ /* 0x000fe2000f8e00ff */
[----:B------:R-:W-:Y:S01]  /*2580*/  ISETP.GE.AND P5, PT, R168, UR6, PT ;  /* 0x00000006a8007c0c */ /* 0x000fe2000bfa6270 */
[----:B------:R-:W-:Y:S01]  /*2590*/  IMAD.MOV.U32 R22, RZ, RZ, R20 ;  /* 0x000000ffff167224 */ /* 0x000fe200078e0014 */
[----:B------:R-:W-:Y:S01]  /*25a0*/  ISETP.GE.AND P4, PT, R231, UR6, PT ;  /* 0x00000006e7007c0c */ /* 0x000fe2000bf86270 */
[----:B------:R-:W-:Y:S01]  /*25b0*/  UIMAD UR7, UR13, 0x30, URZ ;  /* 0x000000300d0778a4 */ /* 0x000fe2000f8e023f */
[----:B------:R-:W-:Y:S01]  /*25c0*/  ISETP.GE.AND P2, PT, R230, UR6, PT ;  /* 0x00000006e6007c0c */ /* 0x000fe2000bf46270 */
[----:B------:R-:W-:-:S04]  /*25d0*/  IMAD.WIDE.U32 R22, R18, 0x30, R22 ;  /* 0x0000003012167825 */ /* 0x000fc800078e0016 */
[----:B------:R-:W-:-:S04]  /*25e0*/  VIADD R18, R23, UR7 ;  /* 0x0000000717127c36 */ /* 0x000fc80008000000 */
        /* <DEDUP_REMOVED lines=34> */
.L_x_55:
[----:B------:R-:W-:Y:S05]  /*2810*/  BSYNC B0 ;  /* 0x0000000000007941 */ /* 0x000fea0003800000 */
.L_x_54:
[----:B------:R-:W0:Y:S01]  /*2820*/  LDGDEPBAR ;  /* 0x00000000000079af */ /* 0x000e220000000000 */
[----:B------:R-:W-:Y:S01]  /*2830*/  ISETP.GE.AND P2, PT, R16, UR30, PT ;  /* 0x0000001e10007c0c */ /* 0x000fe2000bf46270 */
[----:B------:R-:W-:Y:S01]  /*2840*/  UIMAD UR6, UR31, UR10, URZ ;  /* 0x0000000a1f0672a4 */ /* 0x000fe2000f8e023f */
[----:B------:R-:W-:Y:S01]  /*2850*/  IMAD.SHL.U32 R4, R4, 0x40, RZ ;  /* 0x0000004004047824 */ /* 0x000fe200078e00ff */
[----:B------:R-:W-:Y:S01]  /*2860*/  UIMAD.WIDE.U32 UR12, UR8, UR10, URZ ;  /* 0x0000000a080c72a5 */ /* 0x000fe2000f8e003f */
[----:B------:R-:W-:Y:S01]  /*2870*/  IMAD.WIDE.U32 R232, R165, UR18, R232 ;  /* 0x00000012a5e87c25 */ /* 0x000fe2000f8e00e8 */
[----:B------:R-:W-:Y:S01]  /*2880*/  UIMAD UR6, UR8, UR11, UR6 ;  /* 0x0000000b080672a4 */ /* 0x000fe2000f8e0206 */
[----:B------:R-:W-:Y:S01]  /*2890*/  LEA.HI R218, R15, R6, RZ, 0x5 ;  /* 0x000000060fda7211 */ /* 0x000fe200078f28ff */
[----:B------:R-:W-:Y:S01]  /*28a0*/  BSSY B0, `(.L_x_56) ;  /* 0x000003b000007945 */ /* 0x000fe20003800000 */
[----:B------:R-:W-:Y:S01]  /*28b0*/  LOP3.LUT R4, R19, 0xfffffe00, R4, 0xf8, !PT ;  /* 0xfffffe0013047812 */ /* 0x000fe200078ef804 */
[----:B------:R-:W-:Y:S01]  /*28c0*/  UIADD3 UR6, UR13, UR6, URZ ;  /* 0x000000060d067290 */ /* 0x000fe2000fffe03f */
[----:B--23--:R-:W-:Y:S01]  /*28d0*/  IMAD.U32 R8, RZ, RZ, UR12 ;  /* 0x0000000cff087e24 */ /* 0x00cfe2000f8e00ff */
[----:B------:R-:W-:Y:S01]  /*28e0*/  SHF.R.S32.HI R218, RZ, 0x5, R218 ;  /* 0x00000005ffda7819 */ /* 0x000fe200000114da */
[----:B------:R-:W-:Y:S01]  /*28f0*/  VIADD R219, R233, UR25 ;  /* 0x00000019e9db7c36 */ /* 0x000fe20008000000 */
[----:B------:R-:W-:Y:S01]  /*2900*/  ISETP.GE.AND P0, PT, R14, UR30, PT ;  /* 0x0000001e0e007c0c */ /* 0x000fe2000bf06270 */
[----:B------:R-:W-:Y:S01]  /*2910*/  IMAD.U32 R9, RZ, RZ, UR13 ;  /* 0x0000000dff097e24 */ /* 0x000fe2000f8e00ff */
[----:B------:R-:W-:Y:S01]  /*2920*/  LEA R16, P1, R8, R232, 0x6 ;  /* 0x000000e808107211 */ /* 0x000fe200078230ff */
[----:B-1--4-:R-:W-:Y:S01]  /*2930*/  IMAD.U32 R2, RZ, RZ, UR6 ;  /* 0x00000006ff027e24 */ /* 0x012fe2000f8e00ff */
[----:B------:R-:W-:Y:S01]  /*2940*/  ISETP.GE.AND P5, PT, R13, UR30, PT ;  /* 0x0000001e0d007c0c */ /* 0x000fe2000bfa6270 */
[----:B------:R-:W-:-:S02]  /*2950*/  IMAD R217, R217, 0x200, R24 ;  /* 0x00000200d9d97824 */ /* 0x000fc400078e0218 */
[----:B------:R-:W-:Y:S01]  /*2960*/  IMAD R218, R218, 0x400, R4 ;  /* 0x00000400dada7824 */ /* 0x000fe200078e0204 */
[----:B------:R-:W-:Y:S01]  /*2970*/  LEA.HI.X R17, R8, R219, R2, 0x6, P1 ;  /* 0x000000db08117211 */ /* 0x000fe200008f3402 */
[----:B------:R-:W-:-:S04]  /*2980*/  DEPBAR.LE SB0, 0x0 ;  /* 0x000080000000791a */ /* 0x000fc80000000000 */
[----:B------:R-:W-:Y:S06]  /*2990*/  BAR.SYNC.DEFER_BLOCKING 0x0 ;  /* 0x0000000000007b1d */ /* 0x000fec0000010000 */
[----:B------:R1:W-:Y:S04]  /*29a0*/  @P2 STS.128 [R228+0x10000], RZ ;  /* 0x010000ffe4002388 */ /* 0x0003e80000000c00 */
[----:B------:R1:W-:Y:S04]  /*29b0*/  @P2 STS.128 [R228+0x12000], RZ ;  /* 0x012000ffe4002388 */ /* 0x0003e80000000c00 */
[----:B------:R1:W-:Y:S04]  /*29c0*/  @P2 STS.128 [R228+0x14000], RZ ;  /* 0x014000ffe4002388 */ /* 0x0003e80000000c00 */
[----:B------:R1:W-:Y:S01]  /*29d0*/  @P2 STS.128 [R228+0x16000], RZ ;  /* 0x016000ffe4002388 */ /* 0x0003e20000000c00 */
[----:B------:R-:W-:Y:S05]  /*29e0*/  @P2 BRA `(.L_x_57) ;  /* 0x0000000000982947 */ /* 0x000fea0003800000 */
[----:B------:R-:W-:Y:S02]  /*29f0*/  ULDC UR6, c[0x0][0x2d0] ;  /* 0x0000b40000067ab9 */ /* 0x000fe40000000800 */
[----:B------:R-:W-:Y:S02]  /*2a00*/  ISETP.GE.AND P4, PT, R231, UR6, PT ;  /* 0x00000006e7007c0c */ /* 0x000fe4000bf86270 */
[----:B------:R-:W-:Y:S02]  /*2a10*/  ISETP.GE.AND P6, PT, R168, UR6, PT ;  /* 0x00000006a8007c0c */ /* 0x000fe4000bfc6270 */
[----:B------:R-:W-:-:S09]  /*2a20*/  ISETP.GE.AND P3, PT, R230, UR6, PT ;  /* 0x00000006e6007c0c */ /* 0x000fd2000bf66270 */
[----:B------:R-:W2:Y:S02]  /*2a30*/  @!P4 LDC.64 R8, c[0x0][0x220] ;  /* 0x00008800ff08cb82 */ /* 0x000ea40000000a00 */
[----:B------:R3:W-:Y:S06]  /*2a40*/  @P6 STS.128 [R228+0x10000], RZ ;  /* 0x010000ffe4006388 */ /* 0x0007ec0000000c00 */
[----:B------:R-:W4:Y:S08]  /*2a50*/  @!P6 LDC.64 R10, c[0x0][0x220] ;  /* 0x00008800ff0aeb82 */ /* 0x000f300000000a00 */
[----:B------:R-:W5:Y:S01]  /*2a60*/  @!P3 LDC.64 R2, c[0x0][0x220] ;  /* 0x00008800ff02bb82 */ /* 0x000f620000000a00 */
[----:B--2---:R-:W-:-:S04]  /*2a70*/  @!P4 LEA R8, P1, R16, R8, 0x1 ;  /* 0x000000081008c211 */ /* 0x004fc800078208ff */
[C---:B------:R-:W-:Y:S02]  /*2a80*/  @!P4 LEA.HI.X R9, R16.reuse, R9, R17, 0x1, P1 ;  /* 0x000000091009c211 */ /* 0x040fe400008f0c11 */
[----:B------:R-:W-:Y:S02]  /*2a90*/  ISETP.GE.AND P1, PT, R229, UR6, PT ;  /* 0x00000006e5007c0c */ /* 0x000fe4000bf26270 */
[----:B----4-:R-:W-:-:S04]  /*2aa0*/  @!P6 LEA R10, P2, R16, R10, 0x1 ;  /* 0x0000000a100ae211 */ /* 0x010fc800078408ff */
[C---:B------:R-:W-:Y:S02]  /*2ab0*/  @!P6 LEA.HI.X R11, R16.reuse, R11, R17, 0x1, P2 ;  /* 0x0000000b100be211 */ /* 0x040fe400010f0c11 */
[----:B-----5:R-:W-:-:S03]  /*2ac0*/  @!P3 LEA R2, P2, R16, R2, 0x1 ;  /* 0x000000021002b211 */ /* 0x020fc600078408ff */
        /* <DEDUP_REMOVED lines=24> */
.L_x_57:
[----:B------:R-:W-:Y:S05]  /*2c50*/  BSYNC B0 ;  /* 0x0000000000007941 */ /* 0x000fea0003800000 */
.L_x_56:
[----:B------:R4:W-:Y:S01]  /*2c60*/  @P0 STS.128 [R228+0x10800], RZ ;  /* 0x010800ffe4000388 */ /* 0x0009e20000000c00 */
[----:B------:R-:W-:Y:S01]  /*2c70*/  BSSY B0, `(.L_x_58) ;  /* 0x0000033000007945 */ /* 0x000fe20003800000 */
[----:B------:R-:W-:Y:S02]  /*2c80*/  ISETP.GE.AND P6, PT, R12, UR30, PT ;  /* 0x0000001e0c007c0c */ /* 0x000fe4000bfc6270 */
[----:B------:R4:W-:Y:S01]  /*2c90*/  @P0 STS.128 [R228+0x12800], RZ ;  /* 0x012800ffe4000388 */ /* 0x0009e20000000c00 */
[----:B------:R-:W-:Y:S02]  /*2ca0*/  LEA R218, R218, UR4, 0x1 ;  /* 0x00000004dada7c11 */ /* 0x000fe4000f8e08ff */
[----:B------:R-:W-:Y:S01]  /*2cb0*/  LEA R217, R217, UR4, 0x1 ;  /* 0x00000004d9d97c11 */ /* 0x000fe2000f8e08ff */
[----:B------:R4:W-:Y:S04]  /*2cc0*/  @P0 STS.128 [R228+0x14800], RZ ;  /* 0x014800ffe4000388 */ /* 0x0009e80000000c00 */
[----:B------:R4:W-:Y:S01]  /*2cd0*/  @P0 STS.128 [R228+0x16800], RZ ;  /* 0x016800ffe4000388 */ /* 0x0009e20000000c00 */
[----:B------:R-:W-:Y:S05]  /*2ce0*/  @P0 BRA `(.L_x_59) ;  /* 0x0000000000ac0947 */ /* 0x000fea0003800000 */
[----:B------:R-:W-:Y:S01]  /*2cf0*/  ULDC UR6, c[0x0][0x2d0] ;  /* 0x0000b40000067ab9 */ /* 0x000fe20000000800 */
[----:B------:R-:W-:Y:S01]  /*2d00*/  USHF.L.U32 UR7, UR11, 0x4, URZ ;  /* 0x000000040b077899 */ /* 0x000fe2000800063f */
[----:B------:R-:W-:Y:S01]  /*2d10*/  ISETP.GE.AND P3, PT, R231, UR6, PT ;  /* 0x00000006e7007c0c */ /* 0x000fe2000bf66270 */
[----:B------:R-:W-:Y:S01]  /*2d20*/  UIMAD.WIDE.U32 UR12, UR10, 0x10, URZ ;  /* 0x000000100a0c78a5 */ /* 0x000fe2000f8e003f */
[----:B------:R-:W-:Y:S02]  /*2d30*/  ISETP.GE.AND P4, PT, R168, UR6, PT ;  /* 0x00000006a8007c0c */ /* 0x000fe4000bf86270 */
[----:B------:R-:W-:Y:S01]  /*2d40*/  ISETP.GE.AND P2, PT, R230, UR6, PT ;  /* 0x00000006e6007c0c */ /* 0x000fe2000bf46270 */
[----:B------:R-:W-:Y:S02]  /*2d50*/  IMAD.U32 R12, RZ, RZ, UR7 ;  /* 0x00000007ff0c7e24 */ /* 0x000fe4000f8e00ff */
[----:B------:R-:W-:-:S04]  /*2d60*/  IADD3 R13, P0, R16, UR12, RZ ;  /* 0x0000000c100d7c10 */ /* 0x000fc8000ff1e0ff */
[----:B------:R-:W-:Y:S02]  /*2d70*/  IADD3.X R12, R17, UR13, R12, P0, !PT ;  /* 0x0000000d110c7c10 */ /* 0x000fe400087fe40c */
[----:B---3--:R-:W3:Y:S02]  /*2d80*/  @!P3 LDC.64 R8, c[0x0][0x220] ;  /* 0x00008800ff08bb82 */ /* 0x008ee40000000a00 */
[----:B------:R1:W-:Y:S06]  /*2d90*/  @P4 STS.128 [R228+0x10800], RZ ;  /* 0x010800ffe4004388 */ /* 0x0003ec0000000c00 */
[----:B------:R-:W5:Y:S08]  /*2da0*/  @!P4 LDC.64 R10, c[0x0][0x220] ;  /* 0x00008800ff0acb82 */ /* 0x000f700000000a00 */
[----:B--2---:R-:W2:Y:S01]  /*2db0*/  @!P2 LDC.64 R2, c[0x0][0x220] ;  /* 0x00008800ff02ab82 */ /* 0x004ea20000000a00 */
[----:B---3--:R-:W-:-:S04]  /*2dc0*/  @!P3 LEA R8, P0, R13, R8, 0x1 ;  /* 0x000000080d08b211 */ /* 0x008fc800078008ff */
[----:B------:R-:W-:Y:S02]  /*2dd0*/  @!P3 LEA.HI.X R9, R13, R9, R12, 0x1, P0 ;  /* 0x000000090d09b211 */ /* 0x000fe400000f0c0c */
[----:B------:R-:W-:Y:S02]  /*2de0*/  ISETP.GE.AND P0, PT, R229, UR6, PT ;  /* 0x00000006e5007c0c */ /* 0x000fe4000bf06270 */
[----:B-----5:R-:W-:-:S04]  /*2df0*/  @!P4 LEA R10, P1, R13, R10, 0x1 ;  /* 0x0000000a0d0ac211 */ /* 0x020fc800078208ff */
[C---:B------:R-:W-:Y:S02]  /*2e00*/  @!P4 LEA.HI.X R11, R13.reuse, R11, R12, 0x1, P1 ;  /* 0x0000000b0d0bc211 */ /* 0x040fe400008f0c0c */
[----:B--2---:R-:W-:-:S03]  /*2e10*/  @!P2 LEA R2, P1, R13, R2, 0x1 ;  /* 0x000000020d02a211 */ /* 0x004fc600078208ff */
        /* <DEDUP_REMOVED lines=18> */
[----:B-1----:R-:W-:-:S04]  /*2f40*/  LEA R2, P0, R13, UR6, 0x1 ;  /* 0x000000060d027c11 */ /* 0x002fc8000f8008ff */
[----:B------:R-:W-:-:S05]  /*2f50*/  LEA.HI.X R3, R13, UR7, R12, 0x1, P0 ;  /* 0x000000070d037c11 */ /* 0x000fca00080f0c0c */
[----:B------:R-:W-:Y:S01]  /*2f60*/  @!PT LDS RZ, [RZ] ;  /* 0x00000000fffff984 */ /* 0x000fe20000000800 */
[----:B------:R-:W-:Y:S01]  /*2f70*/  @!PT LDS RZ, [RZ] ;  /* 0x00000000fffff984 */ /* 0x000fe20000000800 */
[----:B------:R-:W-:Y:S01]  /*2f80*/  @!PT LDS RZ, [RZ] ;  /* 0x00000000fffff984 */ /* 0x000fe20000000800 */
[----:B------:R1:W-:Y:S04]  /*2f90*/  LDGSTS.E.BYPASS.LTC128B.128 [R228+0x16800], desc[UR26][R2.64+0x180] ;  /* 0x1680018002e47fae */ /* 0x0003e8000b901d5a */
.L_x_59:
[----:B------:R-:W-:Y:S05]  /*2fa0*/  BSYNC B0 ;  /* 0x0000000000007941 */ /* 0x000fea0003800000 */
.L_x_58:
[----:B------:R1:W-:Y:S01]  /*2fb0*/  @P5 STS.128 [R228+0x11000], RZ ;  /* 0x011000ffe4005388 */ /* 0x0003e20000000c00 */
[----:B------:R-:W-:Y:S03]  /*2fc0*/  BSSY B0, `(.L_x_60) ;  /* 0x000002f000007945 */ /* 0x000fe60003800000 */
[----:B------:R1:W-:Y:S04]  /*2fd0*/  @P5 STS.128 [R228+0x13000], RZ ;  /* 0x013000ffe4005388 */ /* 0x0003e80000000c00 */
[----:B------:R1:W-:Y:S04]  /*2fe0*/  @P5 STS.128 [R228+0x15000], RZ ;  /* 0x015000ffe4005388 */ /* 0x0003e80000000c00 */
[----:B------:R1:W-:Y:S01]  /*2ff0*/  @P5 STS.128 [R228+0x17000], RZ ;  /* 0x017000ffe4005388 */ /* 0x0003e20000000c00 */
        /* <DEDUP_REMOVED lines=9> */
[----:B-1-3--:R-:W1:Y:S01]  /*3090*/  @!P5 LDC.64 R10, c[0x0][0x220] ;  /* 0x00008800ff0adb82 */ /* 0x00ae620000000a00 */
[----:B------:R3:W-:Y:S07]  /*30a0*/  @P5 STS.128 [R228+0x11000], RZ ;  /* 0x011000ffe4005388 */ /* 0x0007ee0000000c00 */
[----:B------:R-:W5:Y:S08]  /*30b0*/  @!P4 LDC.64 R8, c[0x0][0x220] ;  /* 0x00008800ff08cb82 */ /* 0x000f700000000a00 */
[----:B--2---:R-:W2:Y:S01]  /*30c0*/  @!P2 LDC.64 R2, c[0x0][0x220] ;  /* 0x00008800ff02ab82 */ /* 0x004ea20000000a00 */
[----:B-1----:R-:W-:-:S04]  /*30d0*/  @!P5 LEA R10, P0, R14, R10, 0x1 ;  /* 0x0000000a0e0ad211 */ /* 0x002fc800078008ff */
        /* <DEDUP_REMOVED lines=29> */
.L_x_61:
[----:B------:R-:W-:Y:S05]  /*32b0*/  BSYNC B0 ;  /* 0x0000000000007941 */ /* 0x000fea0003800000 */
.L_x_60:
        /* <DEDUP_REMOVED lines=9> */
[----:B------:R-:W-:Y:S01]  /*3350*/  UIMAD UR7, UR11, 0x30, URZ ;  /* 0x000000300b0778a4 */ /* 0x000fe2000f8e023f */
[----:B------:R-:W-:Y:S01]  /*3360*/  ISETP.GE.AND P4, PT, R231, UR6, PT ;  /* 0x00000006e7007c0c */ /* 0x000fe2000bf86270 */
[----:B------:R-:W-:Y:S01]  /*3370*/  IMAD.WIDE.U32 R16, R12, 0x30, R16 ;  /* 0x000000300c107825 */ /* 0x000fe200078e0010 */
[----:B------:R-:W-:-:S03]  /*3380*/  ISETP.GE.AND P2, PT, R230, UR6, PT ;  /* 0x00000006e6007c0c */ /* 0x000fc6000bf46270 */
[----:B------:R-:W-:-:S06]  /*3390*/  VIADD R12, R17, UR7 ;  /* 0x00000007110c7c36 */ /* 0x000fcc0008000000 */
        /* <DEDUP_REMOVED lines=34> */
.L_x_63:
[----:B------:R-:W-:Y:S05]  /*35c0*/  BSYNC B0 ;  /* 0x0000000000007941 */ /* 0x000fea0003800000 */
.L_x_62:
[----:B------:R-:W-:Y:S01]  /*35d0*/  LDSM.16.M88.4 R56, [R218] ;  /* 0x00000000da38783b */ /* 0x000fe20000000200 */
[----:B------:R-:W-:Y:S01]  /*35e0*/  R2P PR, R7, 0x6 ;  /* 0x0000000607007804 */ /* 0x000fe20000000000 */
[----:B-123--:R-:W-:Y:S01]  /*35f0*/  IMAD.MOV.U32 R2, RZ, RZ, 0x10 ;  /* 0x00000010ff027424 */ /* 0x00efe200078e00ff */
[----:B------:R-:W-:Y:S01]  /*3600*/  LOP3.LUT P0, RZ, R0, 0x2, RZ, 0xc0, !PT ;  /* 0x0000000200ff7812 */ /* 0x000fe2000780c0ff */
[----:B------:R-:W1:Y:S01]  /*3610*/  LDSM.16.M88.4 R36, [R217+0x8000] ;  /* 0x00800000d924783b */ /* 0x000e620000000200 */
[C---:B------:R-:W-:Y:S01]  /*3620*/  VIADD R3, R217.reuse, 0x8000 ;  /* 0x00008000d9037836 */ /* 0x040fe20000000000 */
[----:B------:R-:W-:Y:S01]  /*3630*/  UISETP.GE.AND UP0, UPT, UR23, 0x41, UPT ;  /* 0x000000411700788c */ /* 0x000fe2000bf06270 */
[----:B------:R-:W-:Y:S01]  /*3640*/  SEL R2, R2, 0xfffffff0, !P0 ;  /* 0xfffffff002027807 */ /* 0x000fe20004000000 */
[----:B------:R-:W2:Y:S01]  /*3650*/  LDSM.16.M88.4 R28, [R217+0x8800] ;  /* 0x00880000d91c783b */ /* 0x000ea20000000200 */
[----:B------:R-:W-:Y:S01]  /*3660*/  VIADD R215, R217, 0x8020 ;  /* 0x00008020d9d77836 */ /* 0x000fe20000000000 */
[----:B------:R-:W-:Y:S01]  /*3670*/  LOP3.LUT P0, RZ, R0, 0x4, RZ, 0xc0, !PT ;  /* 0x0000000400ff7812 */ /* 0x000fe2000780c0ff */
[----:B------:R-:W-:Y:S01]  /*3680*/  IMAD.MOV.U32 R0, RZ, RZ, 0x20 ;  /* 0x00000020ff007424 */ /* 0x000fe200078e00ff */
[----:B------:R-:W3:Y:S01]  /*3690*/  LDSM.16.M88.4 R20, [R217+0x9000] ;  /* 0x00900000d914783b */ /* 0x000ee20000000200 */
[----:B------:R-:W-:-:S02]  /*36a0*/  IMAD R216, R2, 0x2, R218 ;  /* 0x0000000202d87824 */ /* 0x000fc400078e02da */
[----:B------:R-:W-:Y:S01]  /*36b0*/  @P1 VIADD R215, R3, 0xffffffe0 ;  /* 0xffffffe003d71836 */ /* 0x000fe20000000000 */
[----:B------:R-:W5:Y:S01]  /*36c0*/  LDSM.16.M88.4 R12, [R217+0x9800] ;  /* 0x00980000d90c783b */ /* 0x000f620000000200 */
[----:B------:R-:W-:Y:S01]  /*36d0*/  IMAD.MOV.U32 R3, RZ, RZ, 0x40 ;  /* 0x00000040ff037424 */ /* 0x000fe200078e00ff */
[----:B------:R-:W-:Y:S01]  /*36e0*/  SEL R0, R0, 0xffffffe0, !P0 ;  /* 0xffffffe000007807 */ /* 0x000fe20004000000 */
[----:B------:R-:W-:Y:S01]  /*36f0*/  IMAD.SHL.U32 R6, R6, 0x2, RZ ;  /* 0x0000000206067824 */ /* 0x000fe200078e00ff */
[----:B------:R-:W-:Y:S01]  /*3700*/  LDSM.16.M88.4 R48, [R216] ;  /* 0x00000000d830783b */ /* 0x000fe20000000200 */
[----:B------:R-:W-:Y:S01]  /*3710*/  VIADD R207, R215, 0x800 ;  /* 0x00000800d7cf7836 */ /* 0x000fe20000000000 */
[----:B------:R-:W-:Y:S01]  /*3720*/  SEL R3, R3, 0xffffffc0, !P2 ;  /* 0xffffffc003037807 */ /* 0x000fe20005000000 */
[C---:B------:R-:W-:Y:S01]  /*3730*/  IMAD R214, R0.reuse, 0x2, R218 ;  /* 0x0000000200d67824 */ /* 0x040fe200078e02da */
[----:B------:R-:W4:Y:S01]  /*3740*/  LDSM.16.M88.4 R8, [R215] ;  /* 0x00000000d708783b */ /* 0x000f220000000200 */
[----:B------:R-:W-:Y:S01]  /*3750*/  IMAD R213, R0, 0x2, R216 ;  /* 0x0000000200d57824 */ /* 0x000fe200078e02d8 */
[----:B------:R-:W-:Y:S01]  /*3760*/  LOP3.LUT R6, R6, 0x6, RZ, 0xc0, !PT ;  /* 0x0000000606067812 */ /* 0x000fe200078ec0ff */
[----:B------:R-:W-:Y:S01]  /*3770*/  IMAD.IADD R211, R217, 0x1, R3 ;  /* 0x00000001d9d37824 */ /* 0x000fe200078e0203 */
[----:B------:R-:W4:Y:S01]  /*3780*/  LDSM.16.M88.4 R52, [R215+0x800] ;  /* 0x00080000d734783b */ /* 0x000f220000000200 */
[----:B------:R-:W-:-:S02]  /*3790*/  IMAD.IADD R204, R3, 0x1, R215 ;  /* 0x0000000103cc7824 */ /* 0x000fc400078e02d7 */
[----:B------:R-:W-:Y:S01]  /*37a0*/  IMAD.U32 R3, RZ, RZ, UR8 ;  /* 0x00000008ff037e24 */ /* 0x000fe2000f8e00ff */
[----:B------:R-:W4:Y:S01]  /*37b0*/  LDSM.16.M88.4 R16, [R215+0x1000] ;  /* 0x00100000d710783b */ /* 0x000f220000000200 */
[----:B------:R-:W-:Y:S02]  /*37c0*/  VIADD R206, R215, 0x1000 ;  /* 0x00001000d7ce7836 */ /* 0x000fe40000000000 */
[----:B------:R-:W-:Y:S01]  /*37d0*/  IMAD R3, R3, 0x40, R6 ;  /* 0x0000004003037824 */ /* 0x000fe200078e0206 */
[----:B------:R-:W4:Y:S01]  /*37e0*/  LDSM.16.M88.4 R60, [R215+0x1800] ;  /* 0x00180000d73c783b */ /* 0x000f220000000200 */
[----:B------:R-:W-:Y:S02]  /*37f0*/  VIADD R205, R215, 0x1800 ;  /* 0x00001800d7cd7836 */ /* 0x000fe40000000000 */
[C---:B------:R-:W-:Y:S01]  /*3800*/  VIADD R6, R3.reuse, 0x8 ;  /* 0x0000000803067836 */ /* 0x040fe20000000000 */
[----:B------:R-:W-:Y:S01]  /*3810*/  LDSM.16.M88.4 R64, [R214] ;  /* 0x00000000d640783b */ /* 0x000fe20000000200 */
[C---:B------:R-:W-:Y:S01]  /*3820*/  VIADD R7, R3.reuse, 0x1 ;  /* 0x0000000103077836 */ /* 0x040fe20000000000 */
[----:B------:R-:W-:Y:S01]  /*3830*/  ISETP.GE.AND P1, PT, R3, UR23, PT ;  /* 0x0000001703007c0c */ /* 0x000fe2000bf26270 */
[----:B------:R-:W-:Y:S01]  /*3840*/  VIADD R203, R215, 0x2000 ;  /* 0x00002000d7cb7836 */ /* 0x000fe20000000000 */
[C---:B-1----:R-:W-:Y:S01]  /*3850*/  HMMA.16816.F32.BF16 R40, R56.reuse, R36, RZ ;  /* 0x000000243828723c */ /* 0x042fe200000418ff */
[----:B------:R-:W1:Y:S01]  /*3860*/  LDSM.16.M88.4 R44, [R211+0x8000] ;  /* 0x00800000d32c783b */ /* 0x000e620000000200 */
[----:B------:R-:W-:Y:S01]  /*3870*/  ISETP.GE.AND P6, PT, R6, UR23, PT ;  /* 0x0000001706007c0c */ /* 0x000fe2000bfc6270 */
[----:B------:R-:W-:Y:S01]  /*3880*/  VIADD R6, R3, 0x11 ;  /* 0x0000001103067836 */ /* 0x000fe20000000000 */
[----:B------:R-:W-:Y:S01]  /*3890*/  ISETP.GE.AND P0, PT, R7, UR23, PT ;  /* 0x0000001707007c0c */ /* 0x000fe2000bf06270 */
[----:B------:R-:W-:Y:S01]  /*38a0*/  LDSM.16.M88.4 R72, [R211+0x9800] ;  /* 0x00980000d348783b */ /* 0x000fe20000000200 */
[----:B------:R-:W-:Y:S01]  /*38b0*/  HMMA.16816.F32.BF16 R36, R56, R38, RZ ;  /* 0x000000263824723c */ /* 0x000fe200000418ff */
[C---:B------:R-:W-:Y:S01]  /*38c0*/  VIADD R7, R3.reuse, 0x10 ;  /* 0x0000001003077836 */ /* 0x040fe20000000000 */
[----:B------:R-:W-:Y:S01]  /*38d0*/  ISETP.GE.AND P3, PT, R6, UR23, PT ;  /* 0x0000001706007c0c */ /* 0x000fe2000bf66270 */
[----:B------:R-:W-:Y:S01]  /*38e0*/  LDSM.16.M88.4 R76, [R215+0x3800] ;  /* 0x00380000d74c783b */ /* 0x000fe20000000200 */
[----:B------:R-:W-:-:S02]  /*38f0*/  VIADD R6, R3, 0x18 ;  /* 0x0000001803067836 */ /* 0x000fc40000000000 */
[C---:B--2---:R-:W-:Y:S01]  /*3900*/  HMMA.16816.F32.BF16 R32, R56.reuse, R28, RZ ;  /* 0x0000001c3820723c */ /* 0x044fe200000418ff */
[----:B------:R-:W-:Y:S01]  /*3910*/  ISETP.GE.AND P4, PT, R7, UR23, PT ;  /* 0x0000001707007c0c */ /* 0x000fe2000bf86270 */
[C---:B------:R-:W-:Y:S01]  /*3920*/  VIADD R7, R3.reuse, 0x19 ;  /* 0x0000001903077836 */ /* 0x040fe20000000000 */
[----:B------:R-:W-:Y:S01]  /*3930*/  ISETP.GE.AND P2, PT, R6, UR23, PT ;  /* 0x0000001706007c0c */ /* 0x000fe2000bf46270 */
[----:B------:R-:W-:Y:S01]  /*3940*/  VIADD R6, R3, 0x21 ;  /* 0x0000002103067836 */ /* 0x000fe20000000000 */
[----:B------:R-:W0:Y:S01]  /*3950*/  LDGDEPBAR ;  /* 0x00000000000079af */ /* 0x000e220000000000 */
[C---:B------:R-:W-:Y:S01]  /*3960*/  HMMA.16816.F32.BF16 R28, R56.reuse, R30, RZ ;  /* 0x0000001e381c723c */ /* 0x040fe200000418ff */
[C---:B------:R-:W-:Y:S02]  /*3970*/  VIADD R202, R215.reuse, 0x2800 ;  /* 0x00002800d7ca7836 */ /* 0x040fe40000000000 */
[C---:B------:R-:W-:Y:S02]  /*3980*/  VIADD R201, R215.reuse, 0x3000 ;  /* 0x00003000d7c97836 */ /* 0x040fe40000000000 */
[C---:B------:R-:W-:Y:S01]  /*3990*/  VIADD R200, R215.reuse, 0x3800 ;  /* 0x00003800d7c87836 */ /* 0x040fe20000000000 */
[----:B---3--:R-:W-:Y:S01]  /*39a0*/  HMMA.16816.F32.BF16 R24, R56, R20, RZ ;  /* 0x000000143818723c */ /* 0x008fe200000418ff */
[----:B------:R-:W-:-:S02]  /*39b0*/  VIADD R199, R215, 0x4000 ;  /* 0x00004000d7c77836 */ /* 0x000fc40000000000 */
[C---:B------:R-:W-:Y:S02]  /*39c0*/  VIADD R198, R215.reuse, 0x4800 ;  /* 0x00004800d7c67836 */ /* 0x040fe40000000000 */
[C---:B------:R-:W-:Y:S01]  /*39d0*/  VIADD R197, R215.reuse, 0x5000 ;  /* 0x00005000d7c57836 */ /* 0x040fe20000000000 */
[C---:B------:R-:W-:Y:S01]  /*39e0*/  HMMA.16816.F32.BF16 R20, R56.reuse, R22, RZ ;  /* 0x000000163814723c */ /* 0x040fe200000418ff */
[C---:B------:R-:W-:Y:S02]  /*39f0*/  VIADD R196, R215.reuse, 0x5800 ;  /* 0x00005800d7c47836 */ /* 0x040fe40000000000 */
[C---:B------:R-:W-:Y:S02]  /*3a00*/  VIADD R195, R215.reuse, 0x6000 ;  /* 0x00006000d7c37836 */ /* 0x040fe40000000000 */
[C---:B------:R-:W-:Y:S01]  /*3a10*/  VIADD R194, R215.reuse, 0x6800 ;  /* 0x00006800d7c27836 */ /* 0x040fe20000000000 */
[----:B-----5:R-:W-:Y:S01]  /*3a20*/  HMMA.16816.F32.BF16 R68, R56, R12, RZ ;  /* 0x0000000c3844723c */ /* 0x020fe200000418ff */
[----:B------:R-:W-:-:S02]  /*3a30*/  VIADD R193, R215, 0x7000 ;  /* 0x00007000d7c17836 */ /* 0x000fc40000000000 */
[----:B------:R-:W-:-:S03]  /*3a40*/  VIADD R192, R215, 0x7800 ;  /* 0x00007800d7c07836 */ /* 0x000fc60000000000 */
[----:B------:R-:W-:Y:S01]  /*3a50*/  HMMA.16816.F32.BF16 R56, R56, R14, RZ ;  /* 0x0000000e3838723c */ /* 0x000fe200000418ff */
[----:B------:R-:W2:Y:S05]  /*3a60*/  LDSM.16.M88.4 R12, [R211+0x8800] ;  /* 0x00880000d30c783b */ /* 0x000eaa0000000200 */
[C---:B----4-:R-:W-:Y:S06]  /*3a70*/  HMMA.16816.F32.BF16 R40, R48.reuse, R8, R40 ;  /* 0x000000083028723c */ /* 0x050fec0000041828 */
[C---:B------:R-:W-:Y:S01]  /*3a80*/  HMMA.16816.F32.BF16 R36, R48.reuse, R10, R36 ;  /* 0x0000000a3024723c */ /* 0x040fe20000041824 */
[----:B------:R-:W3:Y:S05]  /*3a90*/  LDSM.16.M88.4 R8, [R211+0x9000] ;  /* 0x00900000d308783b */ /* 0x000eea0000000200 */
[C---:B------:R-:W-:Y:S06]  /*3aa0*/  HMMA.16816.F32.BF16 R32, R48.reuse, R52, R32 ;  /* 0x000000343020723c */ /* 0x040fec0000041820 */
[C---:B------:R-:W-:Y:S01]  /*3ab0*/  HMMA.16816.F32.BF16 R28, R48.reuse, R54, R28 ;  /* 0x00000036301c723c */ /* 0x040fe2000004181c */
[----:B------:R-:W-:Y:S05]  /*3ac0*/  LDSM.16.M88.4 R52, [R204] ;  /* 0x00000000cc34783b */ /* 0x000fea0000000200 */
[C---:B------:R-:W-:Y:S06]  /*3ad0*/  HMMA.16816.F32.BF16 R24, R48.reuse, R16, R24 ;  /* 0x000000103018723c */ /* 0x040fec0000041818 */
[C---:B------:R-:W-:Y:S01]  /*3ae0*/  HMMA.16816.F32.BF16 R20, R48.reuse, R18, R20 ;  /* 0x000000123014723c */ /* 0x040fe20000041814 */
[----:B------:R-:W4:Y:S05]  /*3af0*/  LDSM.16.M88.4 R16, [R213] ;  /* 0x00000000d510783b */ /* 0x000f2a0000000200 */
[C---:B------:R-:W-:Y:S06]  /*3b00*/  HMMA.16816.F32.BF16 R68, R48.reuse, R60, R68 ;  /* 0x0000003c3044723c */ /* 0x040fec0000041844 */
[----:B------:R-:W-:Y:S01]  /*3b10*/  HMMA.16816.F32.BF16 R56, R48, R62, R56 ;  /* 0x0000003e3038723c */ /* 0x000fe20000041838 */
[----:B------:R-:W5:Y:S04]  /*3b20*/  LDSM.16.M88.4 R48, [R204+0x800] ;  /* 0x00080000cc30783b */ /* 0x000f680000000200 */
[----:B------:R-:W-:Y:S01]  /*3b30*/  LDSM.16.M88.4 R60, [R204+0x1800] ;  /* 0x00180000cc3c783b */ /* 0x000fe20000000200 */
[C---:B-1----:R-:W-:Y:S06]  /*3b40*/  HMMA.16816.F32.BF16 R40, R64.reuse, R44, R40 ;  /* 0x0000002c4028723c */ /* 0x042fec0000041828 */
[C---:B------:R-:W-:Y:S01]  /*3b50*/  HMMA.16816.F32.BF16 R36, R64.reuse, R46, R36 ;  /* 0x0000002e4024723c */ /* 0x040fe20000041824 */
[----:B------:R-:W1:Y:S05]  /*3b60*/  LDSM.16.M88.4 R44, [R204+0x1000] ;  /* 0x00100000cc2c783b */ /* 0x000e6a0000000200 */
[C---:B--2---:R-:W-:Y:S06]  /*3b70*/  HMMA.16816.F32.BF16 R32, R64.reuse, R12, R32 ;  /* 0x0000000c4020723c */ /* 0x044fec0000041820 */
[C---:B------:R-:W-:Y:S01]  /*3b80*/  HMMA.16816.F32.BF16 R28, R64.reuse, R14, R28 ;  /* 0x0000000e401c723c */ /* 0x040fe2000004181c */
[----:B------:R-:W-:Y:S05]  /*3b90*/  LDSM.16.M88.4 R12, [R217+0xa000] ;  /* 0x00a00000d90c783b */ /* 0x000fea0000000200 */
[C---:B---3--:R-:W-:Y:S06]  /*3ba0*/  HMMA.16816.F32.BF16 R24, R64.reuse, R8, R24 ;  /* 0x000000084018723c */ /* 0x048fec0000041818 */
[C---:B------:R-:W-:Y:S01]  /*3bb0*/  HMMA.16816.F32.BF16 R20, R64.reuse, R10, R20 ;  /* 0x0000000a4014723c */ /* 0x040fe20000041814 */
[----:B------:R-:W2:Y:S05]  /*3bc0*/  LDSM.16.M88.4 R8, [R218+0x2000] ;  /* 0x00200000da08783b */ /* 0x000eaa0000000200 */
[C---:B------:R-:W-:Y:S06]  /*3bd0*/  HMMA.16816.F32.BF16 R68, R64.reuse, R72, R68 ;  /* 0x000000484044723c */ /* 0x040fec0000041844 */
[----:B------:R-:W-:Y:S01]  /*3be0*/  HMMA.16816.F32.BF16 R64, R64, R74, R56 ;  /* 0x0000004a4040723c */ /* 0x000fe20000041838 */
[----:B------:R-:W3:Y:S04]  /*3bf0*/  LDSM.16.M88.4 R56, [R217+0xa800] ;  /* 0x00a80000d938783b */ /* 0x000ee80000000200 */
[----:B------:R-:W-:Y:S01]  /*3c00*/  LDSM.16.M88.4 R72, [R216+0x2000] ;  /* 0x00200000d848783b */ /* 0x000fe20000000200 */
[C---:B----4-:R-:W-:Y:S06]  /*3c10*/  HMMA.16816.F32.BF16 R40, R16.reuse, R52, R40 ;  /* 0x000000341028723c */ /* 0x050fec0000041828 */
[C---:B------:R-:W-:Y:S01]  /*3c20*/  HMMA.16816.F32.BF16 R36, R16.reuse, R54, R36 ;  /* 0x000000361024723c */ /* 0x040fe20000041824 */
[----:B------:R-:W4:Y:S05]  /*3c30*/  LDSM.16.M88.4 R52, [R217+0xb000] ;  /* 0x00b00000d934783b */ /* 0x000f2a0000000200 */
[C---:B-----5:R-:W-:Y:S06]  /*3c40*/  HMMA.16816.F32.BF16 R32, R16.reuse, R48, R32 ;  /* 0x000000301020723c */ /* 0x060fec0000041820 */
[C---:B------:R-:W-:Y:S01]  /*3c50*/  HMMA.16816.F32.BF16 R28, R16.reuse, R50, R28 ;  /* 0x00000032101c723c */ /* 0x040fe2000004181c */
[----:B------:R-:W5:Y:S05]  /*3c60*/  LDSM.16.M88.4 R48, [R217+0xb800] ;  /* 0x00b80000d930783b */ /* 0x000f6a0000000200 */
[C---:B-1----:R-:W-:Y:S06]  /*3c70*/  HMMA.16816.F32.BF16 R24, R16.reuse, R44, R24 ;  /* 0x0000002c1018723c */ /* 0x042fec0000041818 */
[C---:B------:R-:W-:Y:S01]  /*3c80*/  HMMA.16816.F32.BF16 R20, R16.reuse, R46, R20 ;  /* 0x0000002e1014723c */ /* 0x040fe20000041814 */
[----:B------:R-:W1:Y:S05]  /*3c90*/  LDSM.16.M88.4 R44, [R215+0x2000] ;  /* 0x00200000d72c783b */ /* 0x000e6a0000000200 */
[C---:B------:R-:W-:Y:S06]  /*3ca0*/  HMMA.16816.F32.BF16 R68, R16.reuse, R60, R68 ;  /* 0x0000003c1044723c */ /* 0x040fec0000041844 */
[----:B------:R-:W-:Y:S01]  /*3cb0*/  HMMA.16816.F32.BF16 R64, R16, R62, R64 ;  /* 0x0000003e1040723c */ /* 0x000fe20000041840 */
[----:B------:R-:W-:Y:S04]  /*3cc0*/  LDSM.16.M88.4 R16, [R215+0x2800] ;  /* 0x00280000d710783b */ /* 0x000fe80000000200 */
[----:B------:R-:W-:Y:S01]  /*3cd0*/  LDSM.16.M88.4 R60, [R211+0xa800] ;  /* 0x00a80000d33c783b */ /* 0x000fe20000000200 */
[C---:B--2---:R-:W-:Y:S06]  /*3ce0*/  HMMA.16816.F32.BF16 R40, R8.reuse, R12, R40 ;  /* 0x0000000c0828723c */ /* 0x044fec0000041828 */
[C---:B------:R-:W-:Y:S01]  /*3cf0*/  HMMA.16816.F32.BF16 R36, R8.reuse, R14, R36 ;  /* 0x0000000e0824723c */ /* 0x040fe20000041824 */
[----:B------:R-:W2:Y:S05]  /*3d00*/  LDSM.16.M88.4 R12, [R215+0x3000] ;  /* 0x00300000d70c783b */ /* 0x000eaa0000000200 */
[C---:B---3--:R-:W-:Y:S06]  /*3d10*/  HMMA.16816.F32.BF16 R32, R8.reuse, R56, R32 ;  /* 0x000000380820723c */ /* 0x048fec0000041820 */
[C---:B------:R-:W-:Y:S01]  /*3d20*/  HMMA.16816.F32.BF16 R28, R8.reuse, R58, R28 ;  /* 0x0000003a081c723c */ /* 0x040fe2000004181c */
[----:B------:R-:W-:Y:S05]  /*3d30*/  LDSM.16.M88.4 R56, [R211+0xb800] ;  /* 0x00b80000d338783b */ /* 0x000fea0000000200 */
[C---:B----4-:R-:W-:Y:S06]  /*3d40*/  HMMA.16816.F32.BF16 R24, R8.reuse, R52, R24 ;  /* 0x000000340818723c */ /* 0x050fec0000041818 */
[C---:B------:R-:W-:Y:S01]  /*3d50*/  HMMA.16816.F32.BF16 R20, R8.reuse, R54, R20 ;  /* 0x000000360814723c */ /* 0x040fe20000041814 */
[----:B------:R-:W-:Y:S05]  /*3d60*/  LDSM.16.M88.4 R52, [R211+0xb000] ;  /* 0x00b00000d334783b */ /* 0x000fea0000000200 */
[C---:B-----5:R-:W-:Y:S06]  /*3d70*/  HMMA.16816.F32.BF16 R68, R8.reuse, R48, R68 ;  /* 0x000000300844723c */ /* 0x060fec0000041844 */
[----:B------:R-:W-:Y:S01]  /*3d80*/  HMMA.16816.F32.BF16 R64, R8, R50, R64 ;  /* 0x000000320840723c */ /* 0x000fe20000041840 */
[----:B------:R-:W-:Y:S04]  /*3d90*/  LDSM.16.M88.4 R48, [R214+0x2000] ;  /* 0x00200000d630783b */ /* 0x000fe80000000200 */
[----:B------:R-:W3:Y:S01]  /*3da0*/  LDSM.16.M88.4 R8, [R211+0xa000] ;  /* 0x00a00000d308783b */ /* 0x000ee20000000200 */
[C---:B-1----:R-:W-:Y:S06]  /*3db0*/  HMMA.16816.F32.BF16 R40, R72.reuse, R44, R40 ;  /* 0x0000002c4828723c */ /* 0x042fec0000041828 */
[C---:B------:R-:W-:Y:S01]  /*3dc0*/  HMMA.16816.F32.BF16 R36, R72.reuse, R46, R36 ;  /* 0x0000002e4824723c */ /* 0x040fe20000041824 */
[----:B------:R-:W-:Y:S05]  /*3dd0*/  LDSM.16.M88.4 R44, [R204+0x2000] ;  /* 0x00200000cc2c783b */ /* 0x000fea0000000200 */
[C---:B--2---:R-:W-:Y:S06]  /*3de0*/  HMMA.16816.F32.BF16 R24, R72.reuse, R12, R24 ;  /* 0x0000000c4818723c */ /* 0x044fec0000041818 */
[C---:B------:R-:W-:Y:S01]  /*3df0*/  HMMA.16816.F32.BF16 R20, R72.reuse, R14, R20 ;  /* 0x0000000e4814723c */ /* 0x040fe20000041814 */
[----:B------:R-:W1:Y:S05]  /*3e00*/  LDSM.16.M88.4 R12, [R213+0x2000] ;  /* 0x00200000d50c783b */ /* 0x000e6a0000000200 */
[C---:B------:R-:W-:Y:S06]  /*3e10*/  HMMA.16816.F32.BF16 R32, R72.reuse, R16, R32 ;  /* 0x000000104820723c */ /* 0x040fec0000041820 */
[C---:B------:R-:W-:Y:S01]  /*3e20*/  HMMA.16816.F32.BF16 R28, R72.reuse, R18, R28 ;  /* 0x00000012481c723c */ /* 0x040fe2000004181c */
[----:B------:R-:W2:Y:S05]  /*3e30*/  LDSM.16.M88.4 R16, [R204+0x2800] ;  /* 0x00280000cc10783b */ /* 0x000eaa0000000200 */
[C---:B------:R-:W-:Y:S06]  /*3e40*/  HMMA.16816.F32.BF16 R68, R72.reuse, R76, R68 ;  /* 0x0000004c4844723c */ /* 0x040fec0000041844 */
[----:B------:R-:W-:Y:S01]  /*3e50*/  HMMA.16816.F32.BF16 R64, R72, R78, R64 ;  /* 0x0000004e4840723c */ /* 0x000fe20000041840 */
[----:B------:R-:W-:Y:S04]  /*3e60*/  LDSM.16.M88.4 R72, [R204+0x3800] ;  /* 0x00380000cc48783b */ /* 0x000fe80000000200 */
[----:B------:R-:W-:Y:S01]  /*3e70*/  LDSM.16.M88.4 R76, [R217+0xd800] ;  /* 0x00d80000d94c783b */ /* 0x000fe20000000200 */
[C---:B---3--:R-:W-:Y:S06]  /*3e80*/  HMMA.16816.F32.BF16 R40, R48.reuse, R8, R40 ;  /* 0x000000083028723c */ /* 0x048fec0000041828 */
[C---:B------:R-:W-:Y:S01]  /*3e90*/  HMMA.16816.F32.BF16 R36, R48.reuse, R10, R36 ;  /* 0x0000000a3024723c */ /* 0x040fe20000041824 */
[----:B------:R-:W3:Y:S05]  /*3ea0*/  LDSM.16.M88.4 R8, [R204+0x3000] ;  /* 0x00300000cc08783b */ /* 0x000eea0000000200 */
[C---:B------:R-:W-:Y:S06]  /*3eb0*/  HMMA.16816.F32.BF16 R32, R48.reuse, R60, R32 ;  /* 0x0000003c3020723c */ /* 0x040fec0000041820 */
[C---:B------:R-:W-:Y:S01]  /*3ec0*/  HMMA.16816.F32.BF16 R28, R48.reuse, R62, R28 ;  /* 0x0000003e301c723c */ /* 0x040fe2000004181c */
[----:B------:R-:W-:Y:S05]  /*3ed0*/  LDSM.16.M88.4 R60, [R217+0xc000] ;  /* 0x00c00000d93c783b */ /* 0x000fea0000000200 */
[C---:B------:R-:W-:Y:S06]  /*3ee0*/  HMMA.16816.F32.BF16 R24, R48.reuse, R52, R24 ;  /* 0x000000343018723c */ /* 0x040fec0000041818 */
[C---:B------:R-:W-:Y:S01]  /*3ef0*/  HMMA.16816.F32.BF16 R20, R48.reuse, R54, R20 ;  /* 0x000000363014723c */ /* 0x040fe20000041814 */
[----:B------:R-:W4:Y:S05]  /*3f00*/  LDSM.16.M88.4 R52, [R218+0x4000] ;  /* 0x00400000da34783b */ /* 0x000f2a0000000200 */
        /* <DEDUP_REMOVED lines=16> */
[----:B------:R-:W3:Y:S01]  /*4010*/  LDSM.16.M88.4 R72, [R215+0x5800] ;  /* 0x00580000d748783b */ /* 0x000ee20000000200 */
[C---:B----4-:R-:W-:Y:S06]  /*4020*/  HMMA.16816.F32.BF16 R40, R52.reuse, R60, R40 ;  /* 0x0000003c3428723c */ /* 0x050fec0000041828 */
[C---:B------:R-:W-:Y:S01]  /*4030*/  HMMA.16816.F32.BF16 R36, R52.reuse, R62, R36 ;  /* 0x0000003e3424723c */ /* 0x040fe20000041824 */
[----:B------:R-:W-:Y:S05]  /*4040*/  LDSM.16.M88.4 R60, [R211+0xc000] ;  /* 0x00c00000d33c783b */ /* 0x000fea0000000200 */
[C---:B-----5:R-:W-:Y:S06]  /*4050*/  HMMA.16816.F32.BF16 R32, R52.reuse, R56, R32 ;  /* 0x000000383420723c */ /* 0x060fec0000041820 */
[C---:B------:R-:W-:Y:S01]  /*4060*/  HMMA.16816.F32.BF16 R28, R52.reuse, R58, R28 ;  /* 0x0000003a341c723c */ /* 0x040fe2000004181c */
[----:B------:R-:W-:Y:S05]  /*4070*/  LDSM.16.M88.4 R56, [R211+0xc800] ;  /* 0x00c80000d338783b */ /* 0x000fea0000000200 */
[C---:B-1----:R-:W-:Y:S06]  /*4080*/  HMMA.16816.F32.BF16 R24, R52.reuse, R44, R24 ;  /* 0x0000002c3418723c */ /* 0x042fec0000041818 */
[C---:B------:R-:W-:Y:S01]  /*4090*/  HMMA.16816.F32.BF16 R20, R52.reuse, R46, R20 ;  /* 0x0000002e3414723c */ /* 0x040fe20000041814 */
[----:B------:R-:W1:Y:S05]  /*40a0*/  LDSM.16.M88.4 R44, [R214+0x4000] ;  /* 0x00400000d62c783b */ /* 0x000e6a0000000200 */
[C---:B------:R-:W-:Y:S06]  /*40b0*/  HMMA.16816.F32.BF16 R68, R52.reuse, R76, R68 ;  /* 0x0000004c3444723c */ /* 0x040fec0000041844 */
[----:B------:R-:W-:Y:S01]  /*40c0*/  HMMA.16816.F32.BF16 R64, R52, R78, R64 ;  /* 0x0000004e3440723c */ /* 0x000fe20000041840 */
[----:B------:R-:W4:Y:S04]  /*40d0*/  LDSM.16.M88.4 R52, [R211+0xd000] ;  /* 0x00d00000d334783b */ /* 0x000f280000000200 */
[----:B------:R-:W-:Y:S01]  /*40e0*/  LDSM.16.M88.4 R76, [R213+0x4000] ;  /* 0x00400000d54c783b */ /* 0x000fe20000000200 */
[C---:B--2---:R-:W-:Y:S06]  /*40f0*/  HMMA.16816.F32.BF16 R40, R8.reuse, R48, R40 ;  /* 0x000000300828723c */ /* 0x044fec0000041828 */
[C---:B------:R-:W-:Y:S01]  /*4100*/  HMMA.16816.F32.BF16 R36, R8.reuse, R50, R36 ;  /* 0x000000320824723c */ /* 0x040fe20000041824 */
[----:B------:R-:W2:Y:S05]  /*4110*/  LDSM.16.M88.4 R48, [R211+0xd800] ;  /* 0x00d80000d330783b */ /* 0x000eaa0000000200 */
[C---:B------:R-:W-:Y:S06]  /*4120*/  HMMA.16816.F32.BF16 R32, R8.reuse, R16, R32 ;  /* 0x000000100820723c */ /* 0x040fec0000041820 */
[C---:B------:R-:W-:Y:S01]  /*4130*/  HMMA.16816.F32.BF16 R28, R8.reuse, R18, R28 ;  /* 0x00000012081c723c */ /* 0x040fe2000004181c */
[----:B------:R-:W5:Y:S05]  /*4140*/  LDSM.16.M88.4 R16, [R204+0x4000] ;  /* 0x00400000cc10783b */ /* 0x000f6a0000000200 */
[C---:B---3--:R-:W-:Y:S06]  /*4150*/  HMMA.16816.F32.BF16 R24, R8.reuse, R12, R24 ;  /* 0x0000000c0818723c */ /* 0x048fec0000041818 */
[C---:B------:R-:W-:Y:S01]  /*4160*/  HMMA.16816.F32.BF16 R20, R8.reuse, R14, R20 ;  /* 0x0000000e0814723c */ /* 0x040fe20000041814 */
[----:B------:R-:W3:Y:S05]  /*4170*/  LDSM.16.M88.4 R12, [R204+0x4800] ;  /* 0x00480000cc0c783b */ /* 0x000eea0000000200 */
[C---:B------:R-:W-:Y:S06]  /*4180*/  HMMA.16816.F32.BF16 R68, R8.reuse, R72, R68 ;  /* 0x000000480844723c */ /* 0x040fec0000041844 */
[----:B------:R-:W-:Y:S01]  /*4190*/  HMMA.16816.F32.BF16 R64, R8, R74, R64 ;  /* 0x0000004a0840723c */ /* 0x000fe20000041840 */
[----:B------:R-:W3:Y:S04]  /*41a0*/  LDSM.16.M88.4 R8, [R204+0x5000] ;  /* 0x00500000cc08783b */ /* 0x000ee80000000200 */
[----:B------:R-:W3:Y:S01]  /*41b0*/  LDSM.16.M88.4 R72, [R204+0x5800] ;  /* 0x00580000cc48783b */ /* 0x000ee20000000200 */
[C---:B-1----:R-:W-:Y:S06]  /*41c0*/  HMMA.16816.F32.BF16 R40, R44.reuse, R60, R40 ;  /* 0x0000003c2c28723c */ /* 0x042fec0000041828 */
[C---:B------:R-:W-:Y:S01]  /*41d0*/  HMMA.16816.F32.BF16 R36, R44.reuse, R62, R36 ;  /* 0x0000003e2c24723c */ /* 0x040fe20000041824 */
[----:B------:R-:W-:Y:S05]  /*41e0*/  LDSM.16.M88.4 R60, [R218+0x6000] ;  /* 0x00600000da3c783b */ /* 0x000fea0000000200 */
[C---:B------:R-:W-:Y:S06]  /*41f0*/  HMMA.16816.F32.BF16 R32, R44.reuse, R56, R32 ;  /* 0x000000382c20723c */ /* 0x040fec0000041820 */
[C---:B------:R-:W-:Y:S01]  /*4200*/  HMMA.16816.F32.BF16 R28, R44.reuse, R58, R28 ;  /* 0x0000003a2c1c723c */ /* 0x040fe2000004181c */
[----:B------:R-:W1:Y:S05]  /*4210*/  LDSM.16.M88.4 R56, [R217+0xe000] ;  /* 0x00e00000d938783b */ /* 0x000e6a0000000200 */
[C---:B----4-:R-:W-:Y:S06]  /*4220*/  HMMA.16816.F32.BF16 R24, R44.reuse, R52, R24 ;  /* 0x000000342c18723c */ /* 0x050fec0000041818 */
[C---:B------:R-:W-:Y:S01]  /*4230*/  HMMA.16816.F32.BF16 R20, R44.reuse, R54, R20 ;  /* 0x000000362c14723c */ /* 0x040fe20000041814 */
[----:B------:R-:W4:Y:S05]  /*4240*/  LDSM.16.M88.4 R52, [R217+0xe800] ;  /* 0x00e80000d934783b */ /* 0x000f2a0000000200 */
[C---:B--2---:R-:W-:Y:S06]  /*4250*/  HMMA.16816.F32.BF16 R68, R44.reuse, R48, R68 ;  /* 0x000000302c44723c */ /* 0x044fec0000041844 */
[----:B------:R-:W-:Y:S01]  /*4260*/  HMMA.16816.F32.BF16 R64, R44, R50, R64 ;  /* 0x000000322c40723c */ /* 0x000fe20000041840 */
[----:B------:R-:W2:Y:S04]  /*4270*/  LDSM.16.M88.4 R48, [R217+0xf000] ;  /* 0x00f00000d930783b */ /* 0x000ea80000000200 */
[----:B------:R-:W2:Y:S01]  /*4280*/  LDSM.16.M88.4 R44, [R217+0xf800] ;  /* 0x00f80000d92c783b */ /* 0x000ea20000000200 */
[C---:B-----5:R-:W-:Y:S06]  /*4290*/  HMMA.16816.F32.BF16 R40, R76.reuse, R16, R40 ;  /* 0x000000104c28723c */ /* 0x060fec0000041828 */
[C---:B------:R-:W-:Y:S01]  /*42a0*/  HMMA.16816.F32.BF16 R36, R76.reuse, R18, R36 ;  /* 0x000000124c24723c */ /* 0x040fe20000041824 */
[----:B------:R-:W-:Y:S05]  /*42b0*/  LDSM.16.M88.4 R16, [R216+0x6000] ;  /* 0x00600000d810783b */ /* 0x000fea0000000200 */
[C---:B---3--:R-:W-:Y:S06]  /*42c0*/  HMMA.16816.F32.BF16 R32, R76.reuse, R12, R32 ;  /* 0x0000000c4c20723c */ /* 0x048fec0000041820 */
[C---:B------:R-:W-:Y:S01]  /*42d0*/  HMMA.16816.F32.BF16 R28, R76.reuse, R14, R28 ;  /* 0x0000000e4c1c723c */ /* 0x040fe2000004181c */
[----:B------:R-:W3:Y:S05]  /*42e0*/  LDSM.16.M88.4 R12, [R215+0x6000] ;  /* 0x00600000d70c783b */ /* 0x000eea0000000200 */
[C---:B------:R-:W-:Y:S06]  /*42f0*/  HMMA.16816.F32.BF16 R24, R76.reuse, R8, R24 ;  /* 0x000000084c18723c */ /* 0x040fec0000041818 */
[C---:B------:R-:W-:Y:S01]  /*4300*/  HMMA.16816.F32.BF16 R20, R76.reuse, R10, R20 ;  /* 0x0000000a4c14723c */ /* 0x040fe20000041814 */
[----:B------:R-:W5:Y:S05]  /*4310*/  LDSM.16.M88.4 R8, [R215+0x6800] ;  /* 0x00680000d708783b */ /* 0x000f6a0000000200 */
[C---:B------:R-:W-:Y:S06]  /*4320*/  HMMA.16816.F32.BF16 R68, R76.reuse, R72, R68 ;  /* 0x000000484c44723c */ /* 0x040fec0000041844 */
[----:B------:R-:W-:Y:S01]  /*4330*/  HMMA.16816.F32.BF16 R64, R76, R74, R64 ;  /* 0x0000004a4c40723c */ /* 0x000fe20000041840 */
[----:B------:R-:W-:Y:S05]  /*4340*/  LDSM.16.M88.4 R72, [R214+0x6000] ;  /* 0x00600000d648783b */ /* 0x000fea0000000200 */
[C---:B-1----:R-:W-:Y:S06]  /*4350*/  HMMA.16816.F32.BF16 R40, R60.reuse, R56, R40 ;  /* 0x000000383c28723c */ /* 0x042fec0000041828 */
[C---:B------:R-:W-:Y:S01]  /*4360*/  HMMA.16816.F32.BF16 R36, R60.reuse, R58, R36 ;  /* 0x0000003a3c24723c */ /* 0x040fe20000041824 */
[----:B------:R-:W-:Y:S05]  /*4370*/  LDSM.16.M88.4 R56, [R215+0x7000] ;  /* 0x00700000d738783b */ /* 0x000fea0000000200 */
[C---:B----4-:R-:W-:Y:S06]  /*4380*/  HMMA.16816.F32.BF16 R32, R60.reuse, R52, R32 ;  /* 0x000000343c20723c */ /* 0x050fec0000041820 */
[C---:B------:R-:W-:Y:S01]  /*4390*/  HMMA.16816.F32.BF16 R28, R60.reuse, R54, R28 ;  /* 0x000000363c1c723c */ /* 0x040fe2000004181c */
[----:B------:R-:W1:Y:S05]  /*43a0*/  LDSM.16.M88.4 R52, [R215+0x7800] ;  /* 0x00780000d734783b */ /* 0x000e6a0000000200 */
[C---:B--2---:R-:W-:Y:S01]  /*43b0*/  HMMA.16816.F32.BF16 R76, R60.reuse, R48, R24 ;  /* 0x000000303c4c723c */ /* 0x044fe20000041818 */
[----:B------:R-:W2:Y:S05]  /*43c0*/  LDSM.16.M88.4 R24, [R211+0xe000] ;  /* 0x00e00000d318783b */ /* 0x000eaa0000000200 */
[C---:B------:R-:W-:Y:S06]  /*43d0*/  HMMA.16816.F32.BF16 R68, R60.reuse, R44, R68 ;  /* 0x0000002c3c44723c */ /* 0x040fec0000041844 */
[----:B------:R-:W-:Y:S01]  /*43e0*/  HMMA.16816.F32.BF16 R64, R60, R46, R64 ;  /* 0x0000002e3c40723c */ /* 0x000fe20000041840 */
[----:B------:R-:W-:Y:S05]  /*43f0*/  LDSM.16.M88.4 R44, [R211+0xf000] ;  /* 0x00f00000d32c783b */ /* 0x000fea0000000200 */
[C---:B---3--:R-:W-:Y:S06]  /*4400*/  HMMA.16816.F32.BF16 R40, R16.reuse, R12, R40 ;  /* 0x0000000c1028723c */ /* 0x048fec0000041828 */
[----:B------:R-:W-:Y:S01]  /*4410*/  HMMA.16816.F32.BF16 R36, R16, R14, R36 ;  /* 0x0000000e1024723c */ /* 0x000fe20000041824 */
[----:B------:R-:W3:Y:S05]  /*4420*/  LDSM.16.M88.4 R12, [R211+0xe800] ;  /* 0x00e80000d30c783b */ /* 0x000eea0000000200 */
[----:B------:R-:W-:Y:S01]  /*4430*/  HMMA.16816.F32.BF16 R20, R60, R50, R20 ;  /* 0x000000323c14723c */ /* 0x000fe20000041814 */
[----:B------:R-:W-:Y:S04]  /*4440*/  LDSM.16.M88.4 R60, [R213+0x6000] ;  /* 0x00600000d53c783b */ /* 0x000fe80000000200 */
[----:B------:R-:W-:Y:S01]  /*4450*/  LDSM.16.M88.4 R48, [R204+0x6000] ;  /* 0x00600000cc30783b */ /* 0x000fe20000000200 */
[C---:B-----5:R-:W-:Y:S06]  /*4460*/  HMMA.16816.F32.BF16 R32, R16.reuse, R8, R32 ;  /* 0x000000081020723c */ /* 0x060fec0000041820 */
[C---:B------:R-:W-:Y:S01]  /*4470*/  HMMA.16816.F32.BF16 R28, R16.reuse, R10, R28 ;  /* 0x0000000a101c723c */ /* 0x040fe2000004181c */
[----:B------:R-:W4:Y:S05]  /*4480*/  LDSM.16.M88.4 R8, [R211+0xf800] ;  /* 0x00f80000d308783b */ /* 0x000f2a0000000200 */
[C---:B-1----:R-:W-:Y:S06]  /*4490*/  HMMA.16816.F32.BF16 R68, R16.reuse, R52, R68 ;  /* 0x000000341044723c */ /* 0x042fec0000041844 */
[C---:B------:R-:W-:Y:S06]  /*44a0*/  HMMA.16816.F32.BF16 R64, R16.reuse, R54, R64 ;  /* 0x000000361040723c */ /* 0x040fec0000041840 */
[C---:B------:R-:W-:Y:S06]  /*44b0*/  HMMA.16816.F32.BF16 R76, R16.reuse, R56, R76 ;  /* 0x00000038104c723c */ /* 0x040fec000004184c */
[----:B------:R-:W-:Y:S01]  /*44c0*/  HMMA.16816.F32.BF16 R20, R16, R58, R20 ;  /* 0x0000003a1014723c */ /* 0x000fe20000041814 */
[----:B------:R-:W1:Y:S05]  /*44d0*/  LDSM.16.M88.4 R56, [R204+0x6800] ;  /* 0x00680000cc38783b */ /* 0x000e6a0000000200 */
[----:B--2---:R-:W-:Y:S01]  /*44e0*/  HMMA.16816.F32.BF16 R40, R72, R24, R40 ;  /* 0x000000184828723c */ /* 0x004fe20000041828 */
[----:B------:R-:W-:-:S05]  /*44f0*/  VIADD R16, R3, 0x9 ;  /* 0x0000000903107836 */ /* 0x000fca0000000000 */
[----:B------:R-:W-:Y:S01]  /*4500*/  HMMA.16816.F32.BF16 R36, R72, R26, R36 ;  /* 0x0000001a4824723c */ /* 0x000fe20000041824 */
[----:B------:R-:W-:-:S05]  /*4510*/  ISETP.GE.AND P5, PT, R16, UR23, PT ;  /* 0x0000001710007c0c */ /* 0x000fca000bfa6270 */
[C---:B---3--:R-:W-:Y:S06]  /*4520*/  HMMA.16816.F32.BF16 R32, R72.reuse, R12, R32 ;  /* 0x0000000c4820723c */ /* 0x048fec0000041820 */
[C---:B------:R-:W-:Y:S01]  /*4530*/  HMMA.16816.F32.BF16 R28, R72.reuse, R14, R28 ;  /* 0x0000000e481c723c */ /* 0x040fe2000004181c */
[----:B------:R-:W2:Y:S05]  /*4540*/  LDSM.16.M88.4 R12, [R204+0x7000] ;  /* 0x00700000cc0c783b */ /* 0x000eaa0000000200 */
[C---:B----4-:R-:W-:Y:S06]  /*4550*/  HMMA.16816.F32.BF16 R68, R72.reuse, R8, R68 ;  /* 0x000000084844723c */ /* 0x050fec0000041844 */
[----:B------:R-:W-:Y:S01]  /*4560*/  HMMA.16816.F32.BF16 R64, R72, R10, R64 ;  /* 0x0000000a4840723c */ /* 0x000fe20000041840 */
[----:B------:R-:W3:Y:S01]  /*4570*/  LDSM.16.M88.4 R8, [R204+0x7800] ;  /* 0x00780000cc08783b */ /* 0x000ee20000000200 */
[----:B------:R-:W-:-:S04]  /*4580*/  DEPBAR.LE SB0, 0x0 ;  /* 0x000080000000791a */ /* 0x000fc80000000000 */
[----:B------:R-:W-:Y:S06]  /*4590*/  HMMA.16816.F32.BF16 R76, R72, R44, R76 ;  /* 0x0000002c484c723c */ /* 0x000fec000004184c */
[C---:B------:R-:W-:Y:S06]  /*45a0*/  HMMA.16816.F32.BF16 R40, R60.reuse, R48, R40 ;  /* 0x000000303c28723c */ /* 0x040fec0000041828 */
[C---:B------:R-:W-:Y:S06]  /*45b0*/  HMMA.16816.F32.BF16 R36, R60.reuse, R50, R36 ;  /* 0x000000323c24723c */ /* 0x040fec0000041824 */
[C---:B-1----:R-:W-:Y:S06]  /*45c0*/  HMMA.16816.F32.BF16 R32, R60.reuse, R56, R32 ;  /* 0x000000383c20723c */ /* 0x042fec0000041820 */
[----:B------:R-:W-:Y:S06]  /*45d0*/  HMMA.16816.F32.BF16 R28, R60, R58, R28 ;  /* 0x0000003a3c1c723c */ /* 0x000fec000004181c */
[----:B------:R-:W-:Y:S01]  /*45e0*/  HMMA.16816.F32.BF16 R20, R72, R46, R20 ;  /* 0x0000002e4814723c */ /* 0x000fe20000041814 */
[----:B------:R-:W-:-:S02]  /*45f0*/  FSEL R42, R42, -INF , !P1 ;  /* 0xff8000002a2a7808 */ /* 0x000fc40004800000 */
[----:B------:R-:W-:Y:S02]  /*4600*/  FSEL R40, R40, -INF , !P1 ;  /* 0xff80000028287808 */ /* 0x000fe40004800000 */
[----:B------:R-:W-:Y:S01]  /*4610*/  ISETP.GE.AND P1, PT, R7, UR23, PT ;  /* 0x0000001707007c0c */ /* 0x000fe2000bf26270 */
[C---:B--2---:R-:W-:Y:S01]  /*4620*/  HMMA.16816.F32.BF16 R76, R60.reuse, R12, R76 ;  /* 0x0000000c3c4c723c */ /* 0x044fe2000004184c */
[----:B------:R-:W-:Y:S01]  /*4630*/  FSEL R38, R38, -INF , !P6 ;  /* 0xff80000026267808 */ /* 0x000fe20007000000 */
[C---:B------:R-:W-:Y:S01]  /*4640*/  VIADD R7, R3.reuse, 0x20 ;  /* 0x0000002003077836 */ /* 0x040fe20000000000 */
[----:B------:R-:W-:Y:S02]  /*4650*/  FSEL R36, R36, -INF , !P6 ;  /* 0xff80000024247808 */ /* 0x000fe40007000000 */
[----:B------:R-:W-:Y:S01]  /*4660*/  ISETP.GE.AND P6, PT, R6, UR23, PT ;  /* 0x0000001706007c0c */ /* 0x000fe2000bfc6270 */
[----:B---3--:R-:W-:Y:S01]  /*4670*/  HMMA.16816.F32.BF16 R64, R60, R10, R64 ;  /* 0x0000000a3c40723c */ /* 0x008fe20000041840 */
[----:B------:R-:W-:Y:S01]  /*4680*/  VIADD R6, R3, 0x29 ;  /* 0x0000002903067836 */ /* 0x000fe20000000000 */
[----:B------:R-:W-:-:S02]  /*4690*/  FSEL R43, R43, -INF , !P0 ;  /* 0xff8000002b2b7808 */ /* 0x000fc40004000000 */
[----:B------:R-:W-:Y:S02]  /*46a0*/  FSEL R41, R41, -INF , !P0 ;  /* 0xff80000029297808 */ /* 0x000fe40004000000 */
[----:B------:R-:W-:Y:S01]  /*46b0*/  FSEL R12, R34, -INF , !P4 ;  /* 0xff800000220c7808 */ /* 0x000fe20006000000 */
[C---:B------:R-:W-:Y:S01]  /*46c0*/  HMMA.16816.F32.BF16 R68, R60.reuse, R8, R68 ;  /* 0x000000083c44723c */ /* 0x040fe20000041844 */
[----:B------:R-:W-:Y:S02]  /*46d0*/  FSEL R32, R32, -INF , !P4 ;  /* 0xff80000020207808 */ /* 0x000fe40006000000 */
[----:B------:R-:W-:Y:S01]  /*46e0*/  ISETP.GE.AND P0, PT, R7, UR23, PT ;  /* 0x0000001707007c0c */ /* 0x000fe2000bf06270 */
[C---:B------:R-:W-:Y:S01]  /*46f0*/  VIADD R7, R3.reuse, 0x28 ;  /* 0x0000002803077836 */ /* 0x040fe20000000000 */
[----:B------:R-:W-:Y:S01]  /*4700*/  ISETP.GE.AND P4, PT, R6, UR23, PT ;  /* 0x0000001706007c0c */ /* 0x000fe2000bf86270 */
[----:B------:R-:W-:Y:S01]  /*4710*/  VIADD R6, R3, 0x31 ;  /* 0x0000003103067836 */ /* 0x000fe20000000000 */
[----:B------:R-:W-:Y:S01]  /*4720*/  FSEL R39, R39, -INF , !P5 ;  /* 0xff80000027277808 */ /* 0x000fe20006800000 */
[----:B------:R-:W-:Y:S01]  /*4730*/  HMMA.16816.F32.BF16 R20, R60, R14, R20 ;  /* 0x0000000e3c14723c */ /* 0x000fe20000041814 */
[----:B------:R-:W-:-:S02]  /*4740*/  FSEL R37, R37, -INF , !P5 ;  /* 0xff80000025257808 */ /* 0x000fc40006800000 */
[----:B------:R-:W-:Y:S02]  /*4750*/  FSEL R8, R30, -INF , !P2 ;  /* 0xff8000001e087808 */ /* 0x000fe40005000000 */
[----:B------:R-:W-:Y:S02]  /*4760*/  FSEL R28, R28, -INF , !P2 ;  /* 0xff8000001c1c7808 */ /* 0x000fe40005000000 */
[----:B------:R-:W-:Y:S01]  /*4770*/  ISETP.GE.AND P5, PT, R7, UR23, PT ;  /* 0x0000001707007c0c */ /* 0x000fe2000bfa6270 */
[C---:B------:R-:W-:Y:S01]  /*4780*/  VIADD R7, R3.reuse, 0x30 ;  /* 0x0000003003077836 */ /* 0x040fe20000000000 */
[----:B------:R-:W-:Y:S01]  /*4790*/  ISETP.GE.AND P2, PT, R6, UR23, PT ;  /* 0x0000001706007c0c */ /* 0x000fe2000bf46270 */
[C---:B------:R-:W-:Y:S01]  /*47a0*/  VIADD R6, R3.reuse, 0x38 ;  /* 0x0000003803067836 */ /* 0x040fe20000000000 */
[----:B------:R-:W-:Y:S01]  /*47b0*/  FSEL R187, R78, -INF , !P0 ;  /* 0xff8000004ebb7808 */ /* 0x000fe20004000000 */
[----:B------:R-:W-:Y:S01]  /*47c0*/  VIADD R3, R3, 0x39 ;  /* 0x0000003903037836 */ /* 0x000fe20000000000 */
[----:B------:R-:W-:-:S02]  /*47d0*/  FSEL R183, R76, -INF , !P0 ;  /* 0xff8000004cb77808 */ /* 0x000fc40004000000 */
[----:B------:R-:W-:Y:S02]  /*47e0*/  FSEL R9, R35, -INF , !P3 ;  /* 0xff80000023097808 */ /* 0x000fe40005800000 */
[----:B------:R-:W-:Y:S02]  /*47f0*/  ISETP.GE.AND P0, PT, R3, UR23, PT ;  /* 0x0000001703007c0c */ /* 0x000fe4000bf06270 */
[----:B------:R-:W-:Y:S02]  /*4800*/  FSEL R33, R33, -INF , !P3 ;  /* 0xff80000021217808 */ /* 0x000fe40005800000 */
[----:B------:R-:W-:Y:S02]  /*4810*/  FSEL R190, R67, -INF , !P0 ;  /* 0xff80000043be7808 */ /* 0x000fe40004000000 */
[----:B------:R-:W-:Y:S02]  /*4820*/  FSEL R224, R65, -INF , !P0 ;  /* 0xff80000041e07808 */ /* 0x000fe40004000000 */
[----:B------:R-:W-:-:S02]  /*4830*/  PLOP3.LUT P0, PT, PT, PT, UP0, 0x80, 0x0 ;  /* 0x000000000000781c */ /* 0x000fc40003f0f008 */
[----:B------:R-:W-:Y:S02]  /*4840*/  FSEL R16, R31, -INF , !P1 ;  /* 0xff8000001f107808 */ /* 0x000fe40004800000 */
[----:B------:R-:W-:Y:S02]  /*4850*/  FSEL R29, R29, -INF , !P1 ;  /* 0xff8000001d1d7808 */ /* 0x000fe40004800000 */
[----:B------:R-:W-:Y:S02]  /*4860*/  ISETP.GE.AND P3, PT, R7, UR23, PT ;  /* 0x0000001707007c0c */ /* 0x000fe4000bf66270 */
[----:B------:R-:W-:Y:S02]  /*4870*/  ISETP.GE.AND P1, PT, R6, UR23, PT ;  /* 0x0000001706007c0c */ /* 0x000fe4000bf26270 */
[----:B------:R-:W-:Y:S02]  /*4880*/  FSEL R188, R79, -INF , !P6 ;  /* 0xff8000004fbc7808 */ /* 0x000fe40007000000 */
[----:B------:R-:W-:-:S02]  /*4890*/  FSEL R184, R77, -INF , !P6 ;  /* 0xff8000004db87808 */ /* 0x000fc40007000000 */
[----:B------:R-:W-:Y:S02]  /*48a0*/  FSEL R189, R22, -INF , !P5 ;  /* 0xff80000016bd7808 */ /* 0x000fe40006800000 */
[----:B------:R-:W-:Y:S02]  /*48b0*/  FSEL R185, R20, -INF , !P5 ;  /* 0xff80000014b97808 */ /* 0x000fe40006800000 */
[----:B------:R-:W-:Y:S02]  /*48c0*/  FSEL R220, R23, -INF , !P4 ;  /* 0xff80000017dc7808 */ /* 0x000fe40006000000 */
[----:B------:R-:W-:Y:S02]  /*48d0*/  FSEL R186, R21, -INF , !P4 ;  /* 0xff80000015ba7808 */ /* 0x000fe40006000000 */
[----:B------:R-:W-:Y:S02]  /*48e0*/  FSEL R223, R70, -INF , !P3 ;  /* 0xff80000046df7808 */ /* 0x000fe40005800000 */
[----:B------:R-:W-:-:S02]  /*48f0*/  FSEL R238, R68, -INF , !P3 ;  /* 0xff80000044ee7808 */ /* 0x000fc40005800000 */
[----:B------:R-:W-:Y:S02]  /*4900*/  FSEL R222, R71, -INF , !P2 ;  /* 0xff80000047de7808 */ /* 0x000fe40005000000 */
[----:B------:R-:W-:Y:S02]  /*4910*/  FSEL R227, R69, -INF , !P2 ;  /* 0xff80000045e37808 */ /* 0x000fe40005000000 */
[----:B------:R-:W-:Y:S02]  /*4920*/  FSEL R221, R66, -INF , !P1 ;  /* 0xff80000042dd7808 */ /* 0x000fe40004800000 */
[----:B------:R-:W-:Y:S01]  /*4930*/  FSEL R226, R64, -INF , !P1 ;  /* 0xff80000040e27808 */ /* 0x000fe20004800000 */
[----:B------:R-:W-:Y:S06]  /*4940*/  BAR.SYNC.DEFER_BLOCKING 0x0 ;  /* 0x0000000000007b1d */ /* 0x000fec0000010000 */
[----:B------:R-:W-:Y:S05]  /*4950*/  @!P0 BRA `(.L_x_64) ;  /* 0x0000000800548947 */ /* 0x000fea0003800000 */
[----:B------:R-:W-:Y:S01]  /*4960*/  ULDC UR6, c[0x0][0x2d0] ;  /* 0x0000b40000067ab9 */ /* 0x000fe20000000800 */
[----:B------:R-:W-:Y:S01]  /*4970*/  ULEA.HI.SX32 UR7, UR19, 0xfffffffe, 0x1a ;  /* 0xfffffffe13077891 */ /* 0x000fe2000f8fd23f */
[----:B------:R-:W-:Y:S01]  /*4980*/  ISETP.GE.AND P6, PT, R168, UR6, PT ;  /* 0x00000006a8007c0c */ /* 0x000fe2000bfc6270 */
[----:B------:R-:W-:Y:S01]  /*4990*/  BSSY B0, `(.L_x_65) ;  /* 0x0000090000007945 */ /* 0x000fe20003800000 */
[----:B------:R-:W-:Y:S01]  /*49a0*/  ISETP.GE.AND P5, PT, R231, UR6, PT ;  /* 0x00000006e7007c0c */ /* 0x000fe2000bfa6270 */
[----:B------:R-:W-:Y:S01]  /*49b0*/  UIMAD UR14, UR14, UR7, URZ ;  /* 0x000000070e0e72a4 */ /* 0x000fe2000f8e023f */
[----:B------:R-:W-:Y:S01]  /*49c0*/  ISETP.GE.AND P4, PT, R230, UR6, PT ;  /* 0x00000006e6007c0c */ /* 0x000fe2000bf86270 */
[----:B------:R-:W-:Y:S01]  /*49d0*/  IMAD.WIDE.U32 R22, R5, UR7, R236 ;  /* 0x0000000705167c25 */ /* 0x000fe2000f8e00ec */
[----:B------:R-:W-:Y:S01]  /*49e0*/  ISETP.GE.AND P3, PT, R229, UR6, PT ;  /* 0x00000006e5007c0c */ /* 0x000fe2000bf66270 */
[----:B------:R-:W-:-:S04]  /*49f0*/  USHF.R.S32.HI UR6, URZ, 0x1f, UR7 ;  /* 0x0000001f3f067899 */ /* 0x000fc80008011407 */
[----:B------:R-:W-:Y:S02]  /*4a00*/  UIMAD UR6, UR6, UR15, UR14 ;  /* 0x0000000f060672a4 */ /* 0x000fe4000f8e020e */
[----:B------:R-:W1:Y:S01]  /*4a10*/  @!P6 LDC.64 R14, c[0x0][0x218] ;  /* 0x00008600ff0eeb82 */ /* 0x000e620000000a00 */
[----:B------:R2:W-:Y:S03]  /*4a20*/  @P6 STS.128 [R228+0x8000], RZ ;  /* 0x008000ffe4006388 */ /* 0x0005e60000000c00 */
[----:B------:R-:W-:-:S04]  /*4a30*/  VIADD R3, R23, UR6 ;  /* 0x0000000617037c36 */ /* 0x000fc80008000000 */
[----:B------:R-:W3:Y:S08]  /*4a40*/  @!P5 LDC.64 R10, c[0x0][0x218] ;  /* 0x00008600ff0adb82 */ /* 0x000ef00000000a00 */
[----:B------:R-:W4:Y:S08]  /*4a50*/  @!P4 LDC.64 R6, c[0x0][0x218] ;  /* 0x00008600ff06cb82 */ /* 0x000f300000000a00 */
[----:B------:R-:W5:Y:S01]  /*4a60*/  @!P3 LDC.64 R20, c[0x0][0x218] ;  /* 0x00008600ff14bb82 */ /* 0x000f620000000a00 */
[----:B-1----:R-:W-:-:S04]  /*4a70*/  @!P6 LEA R30, P1, R22, R14, 0x1 ;  /* 0x0000000e161ee211 */ /* 0x002fc800078208ff */
[----:B------:R-:W-:-:S03]  /*4a80*/  @!P6 LEA.HI.X R31, R22, R15, R3, 0x1, P1 ;  /* 0x0000000f161fe211 */ /* 0x000fc600008f0c03 */
[----:B------:R-:W1:Y:S01]  /*4a90*/  @!P6 LDC.64 R18, c[0x0][0x218] ;  /* 0x00008600ff12eb82 */ /* 0x000e620000000a00 */
[C---:B---3--:R-:W-:Y:S01]  /*4aa0*/  @!P5 LEA R26, P2, R22.reuse, R10, 0x1 ;  /* 0x0000000a161ad211 */ /* 0x048fe200078408ff */
[----:B------:R-:W-:Y:S01]  /*4ab0*/  @!PT LDS RZ, [RZ] ;  /* 0x00000000fffff984 */ /* 0x000fe20000000800 */
[----:B------:R-:W-:Y:S01]  /*4ac0*/  @!PT LDS RZ, [RZ] ;  /* 0x00000000fffff984 */ /* 0x000fe20000000800 */
[----:B------:R-:W-:Y:S01]  /*4ad0*/  @!PT LDS RZ, [RZ] ;  /* 0x00000000fffff984 */ /* 0x000fe20000000800 */
[----:B------:R-:W-:Y:S03]  /*4ae0*/  @!P6 LDGSTS.E.BYPASS.LTC128B.128 [R228+0x8000], desc[UR26][R30.64] ;  /* 0x080000001ee4efae */ /* 0x000fe6000b901d5a */
[C-C-:B------:R-:W-:Y:S01]  /*4af0*/  @!P5 LEA.HI.X R27, R22.reuse, R11, R3.reuse, 0x1, P2 ;  /* 0x0000000b161bd211 */ /* 0x140fe200010f0c03 */
[----:B------:R2:W-:Y:S01]  /*4b00*/  @P5 STS.128 [R228+0xa000], RZ ;  /* 0x00a000ffe4005388 */ /* 0x0005e20000000c00 */
[C---:B------:R-:W-:Y:S01]  /*4b10*/  IADD3 R5, P2, R22.reuse, UR29, RZ ;  /* 0x0000001d16057c10 */ /* 0x040fe2000ff5e0ff */
[----:B------:R-:W3:Y:S01]  /*4b20*/  @!P5 LDC.64 R14, c[0x0][0x218] ;  /* 0x00008600ff0edb82 */ /* 0x000ee20000000a00 */
[C---:B----4-:R-:W-:Y:S01]  /*4b30*/  @!P4 LEA R24, P1, R22.reuse, R6, 0x1 ;  /* 0x000000061618c211 */ /* 0x050fe200078208ff */
[----:B------:R-:W-:Y:S01]  /*4b40*/  @!PT LDS RZ, [RZ] ;  /* 0x00000000fffff984 */ /* 0x000fe20000000800 */
[----:B------:R-:W-:Y:S01]  /*4b50*/  @!PT LDS RZ, [RZ] ;  /* 0x00000000fffff984 */ /* 0x000fe20000000800 */
[----:B------:R-:W-:Y:S01]  /*4b60*/  @!PT LDS RZ, [RZ] ;  /* 0x00000000fffff984 */ /* 0x000fe20000000800 */
[----:B------:R4:W-:Y:S03]  /*4b70*/  @!P5 LDGSTS.E.BYPASS.LTC128B.128 [R228+0xa000], desc[UR26][R26.64+0x80] ;  /* 0x0a0000801ae4dfae */ /* 0x0009e6000b901d5a */
[C-C-:B------:R-:W-:Y:S01]  /*4b80*/  @!P4 LEA.HI.X R25, R22.reuse, R7, R3.reuse, 0x1, P1 ;  /* 0x000000071619c211 */ /* 0x140fe200008f0c03 */
[----:B------:R2:W-:Y:S02]  /*4b90*/  @P4 STS.128 [R228+0xc000], RZ ;  /* 0x00c000ffe4004388 */ /* 0x0005e40000000c00 */
[----:B------:R-:W4:Y:S01]  /*4ba0*/  @!P4 LDC.64 R10, c[0x0][0x218] ;  /* 0x00008600ff0acb82 */ /* 0x000f220000000a00 */
[C---:B-----5:R-:W-:Y:S01]  /*4bb0*/  @!P3 LEA R20, P1, R22.reuse, R20, 0x1 ;  /* 0x000000141614b211 */ /* 0x060fe200078208ff */
[----:B------:R-:W-:Y:S01]  /*4bc0*/  @!PT LDS RZ, [RZ] ;  /* 0x00000000fffff984 */ /* 0x000fe20000000800 */
[----:B------:R-:W-:Y:S01]  /*4bd0*/  @!PT LDS RZ, [RZ] ;  /* 0x00000000fffff984 */ /* 0x000fe20000000800 */
[----:B------:R-:W-:Y:S01]  /*4be0*/  @!PT LDS RZ, [RZ] ;  /* 0x00000000fffff984 */ /* 0x000fe20000000800 */
[----:B------:R5:W-:Y:S03]  /*4bf0*/  @!P4 LDGSTS.E.BYPASS.LTC128B.128 [R228+0xc000], desc[UR26][R24.64+0x100] ;  /* 0x0c00010018e4cfae */ /* 0x000be6000b901d5a */
[----:B------:R-:W-:Y:S01]  /*4c00*/  @!P3 LEA.HI.X R21, R22, R21, R3, 0x1, P1 ;  /* 0x000000151615b211 */ /* 0x000fe200008f0c03 */
[----:B------:R2:W-:Y:S01]  /*4c10*/  @P3 STS.128 [R228+0xe000], RZ ;  /* 0x00e000ffe4003388 */ /* 0x0005e20000000c00 */
[----:B------:R-:W-:Y:S01]  /*4c20*/  IADD3.X R3, R3, UR28, RZ, P2, !PT ;  /* 0x0000001c03037c10 */ /* 0x000fe200097fe4ff */
[----:B------:R-:W2:Y:S01]  /*4c30*/  @!P3 LDC.64 R6, c[0x0][0x218] ;  /* 0x00008600ff06bb82 */ /* 0x000ea20000000a00 */
[C---:B-1----:R-:W-:Y:S01]  /*4c40*/  @!P6 LEA R18, P1, R5.reuse, R18, 0x1 ;  /* 0x000000120512e211 */ /* 0x042fe200078208ff */
[----:B------:R-:W-:Y:S01]  /*4c50*/  @!PT LDS RZ, [RZ] ;  /* 0x00000000fffff984 */ /* 0x000fe20000000800 */
[----:B------:R-:W-:Y:S01]  /*4c60*/  @!PT LDS RZ, [RZ] ;  /* 0x00000000fffff984 */ /* 0x000fe20000000800 */
[----:B------:R-:W-:Y:S01]  /*4c70*/  @!PT LDS RZ, [RZ] ;  /* 0x00000000fffff984 */ /* 0x000fe20000000800 */
[----:B------:R1:W-:Y:S03]  /*4c80*/  @!P3 LDGSTS.E.BYPASS.LTC128B.128 [R228+0xe000], desc[UR26][R20.64+0x180] ;  /* 0x0e00018014e4bfae */ /* 0x0003e6000b901d5a */
[C-C-:B------:R-:W-:Y:S01]  /*4c90*/  @!P6 LEA.HI.X R19, R5.reuse, R19, R3.reuse, 0x1, P1 ;  /* 0x000000130513e211 */ /* 0x140fe200008f0c03 */
[----:B------:R1:W-:Y:S01]  /*4ca0*/  @P6 STS.128 [R228+0x8800], RZ ;  /* 0x008800ffe4006388 */ /* 0x0003e20000000c00 */
[C---:B---3--:R-:W-:Y:S01]  /*4cb0*/  @!P5 LEA R14, P1, R5.reuse, R14, 0x1 ;  /* 0x0000000e050ed211 */ /* 0x048fe200078208ff */
[----:B------:R-:W3:Y:S02]  /*4cc0*/  @!P5 LDC.64 R22, c[0x0][0x218] ;  /* 0x00008600ff16db82 */ /* 0x000ee40000000a00 */
[----:B------:R-:W-:Y:S01]  /*4cd0*/  @!PT LDS RZ, [RZ] ;  /* 0x00000000fffff984 */ /* 0x000fe20000000800 */
[----:B------:R-:W-:Y:S01]  /*4ce0*/  @!PT LDS RZ, [RZ] ;  /* 0x00000000fffff984 */ /* 0x000fe20000000800 */
[----:B------:R-:W-:Y:S01]  /*4cf0*/  @!PT LDS RZ, [RZ] ;  /* 0x00000000fffff984 */ /* 0x000fe20000000800 */
[----:B------:R3:W-:Y:S01]  /*4d00*/  @!P6 LDGSTS.E.BYPASS.LTC128B.128 [R228+0x8800], desc[UR26][R18.64] ;  /* 0x0880000012e4efae */ /* 0x0007e2000b901d5a */
[----:B------:R-:W-:-:S03]  /*4d10*/  @!P5 LEA.HI.X R15, R5, R15, R3, 0x1, P1 ;  /* 0x0000000f050fd211 */ /* 0x000fc600008f0c03 */
[----:B------:R3:W-:Y:S01]  /*4d20*/  @P5 STS.128 [R228+0xa800], RZ ;  /* 0x00a800ffe4005388 */ /* 0x0007e20000000c00 */
[----:B----4-:R-:W-:-:S03]  /*4d30*/  @!P4 LEA R26, P2, R5, R10, 0x1 ;  /* 0x0000000a051ac211 */ /* 0x010fc600078408ff */
[----:B------:R-:W-:Y:S01]  /*4d40*/  @!PT LDS RZ, [RZ] ;  /* 0x00000000fffff984 */ /* 0x000fe20000000800 */
[----:B------:R-:W-:Y:S01]  /*4d50*/  @!PT LDS RZ, [RZ] ;  /* 0x00000000fffff984 */ /* 0x000fe20000000800 */
[----:B------:R-:W-:Y:S01]  /*4d60*/  @!PT LDS RZ, [RZ] ;  /* 0x00000000fffff984 */ /* 0x000fe20000000800 */
[----:B------:R4:W-:Y:S01]  /*4d70*/  @!P5 LDGSTS.E.BYPASS.LTC128B.128 [R228+0xa800], desc[UR26][R14.64+0x80] ;  /* 0x0a8000800ee4dfae */ /* 0x0009e2000b901d5a */
[C---:B------:R-:W-:Y:S01]  /*4d80*/  @!P4 LEA.HI.X R27, R5.reuse, R11, R3, 0x1, P2 ;  /* 0x0000000b051bc211 */ /* 0x040fe200010f0c03 */
[----:B-----5:R-:W5:Y:S01]  /*4d90*/  @!P6 LDC.64 R24, c[0x0][0x218] ;  /* 0x00008600ff18eb82 */ /* 0x020f620000000a00 */
[C---:B------:R-:W-:Y:S01]  /*4da0*/  IADD3 R13, P2, R5.reuse, UR29, RZ ;  /* 0x0000001d050d7c10 */ /* 0x040fe2000ff5e0ff */
[----:B------:R3:W-:Y:S01]  /*4db0*/  @P4 STS.128 [R228+0xc800], RZ ;  /* 0x00c800ffe4004388 */ /* 0x0007e20000000c00 */
[----:B--2---:R-:W-:-:S03]  /*4dc0*/  @!P3 LEA R30, P1, R5, R6, 0x1 ;  /* 0x00000006051eb211 */ /* 0x004fc600078208ff */
[----:B------:R-:W-:Y:S01]  /*4dd0*/  @!PT LDS RZ, [RZ] ;  /* 0x00000000fffff984 */ /* 0x000fe20000000800 */
[----:B------:R-:W-:Y:S01]  /*4de0*/  @!PT LDS RZ, [RZ] ;  /* 0x00000000fffff984 */ /* 0x000fe20000000800 */
[----:B------:R-:W-:Y:S01]  /*4df0*/  @!PT LDS RZ, [RZ] ;  /* 0x00000000fffff984 */ /* 0x000fe20000000800 */
[----:B------:R2:W-:Y:S01]  /*4e00*/  @!P4 LDGSTS.E.BYPASS.LTC128B.128 [R228+0xc800], desc[UR26][R26.64+0x100] ;  /* 0x0c8001001ae4cfae */ /* 0x0005e2000b901d5a */
[----:B------:R-:W-:Y:S01]  /*4e10*/  @!P3 LEA.HI.X R31, R5, R7, R3, 0x1, P1 ;  /* 0x00000007051fb211 */ /* 0x000fe200008f0c03 */
[----:B-1----:R-:W1:Y:S01]  /*4e20*/  @!P4 LDC.64 R20, c[0x0][0x218] ;  /* 0x00008600ff14cb82 */ /* 0x002e620000000a00 */
[----:B------:R-:W-:Y:S01]  /*4e30*/  IADD3.X R3, R3, UR28, RZ, P2, !PT ;  /* 0x0000001c03037c10 */ /* 0x000fe200097fe4ff */
[----:B------:R2:W-:Y:S01]  /*4e40*/  @P3 STS.128 [R228+0xe800], RZ ;  /* 0x00e800ffe4003388 */ /* 0x0005e20000000c00 */
[----:B---3--:R-:W-:-:S03]  /*4e50*/  @!P5 LEA R22, P2, R13, R22, 0x1 ;  /* 0x000000160d16d211 */ /* 0x008fc600078408ff */
[----:B------:R-:W-:Y:S01]  /*4e60*/  @!PT LDS RZ, [RZ] ;  /* 0x00000000fffff984 */ /* 0x000fe20000000800 */
[----:B------:R-:W-:Y:S01]  /*4e70*/  @!PT LDS RZ, [RZ] ;  /* 0x00000000fffff984 */ /* 0x000fe20000000800 */
[----:B------:R-:W-:Y:S01]  /*4e80*/  @!PT LDS RZ, [RZ] ;  /* 0x00000000fffff984 */ /* 0x000fe20000000800 */
[----:B------:R2:W-:Y:S02]  /*4e90*/  @!P3 LDGSTS.E.BYPASS.LTC128B.128 [R228+0xe800], desc[UR26][R30.64+0x180] ;  /* 0x0e8001801ee4bfae */ /* 0x0005e4000b901d5a */
[----:B------:R-:W3:Y:S01]  /*4ea0*/  @!P3 LDC.64 R18, c[0x0][0x218] ;  /* 0x00008600ff12bb82 */ /* 0x000ee20000000a00 */
[C---:B------:R-:W-:Y:S01]  /*4eb0*/  @!P5 LEA.HI.X R23, R13.reuse, R23, R3, 0x1, P2 ;  /* 0x000000170d17d211 */ /* 0x040fe200010f0c03 */
[----:B------:R2:W-:Y:S01]  /*4ec0*/  @P6 STS.128 [R228+0x9000], RZ ;  /* 0x009000ffe4006388 */ /* 0x0005e20000000c00 */
[----:B------:R-:W-:-:S05]  /*4ed0*/  IADD3 R5, P2, R13, UR29, RZ ;  /* 0x0000001d0d057c10 */ /* 0x000fca000ff5e0ff */
[----:B----4-:R-:W4:Y:S01]  /*4ee0*/  @!P6 LDC.64 R14, c[0x0][0x218] ;  /* 0x00008600ff0eeb82 */ /* 0x010f220000000a00 */
[----:B-----5:R-:W-:-:S04]  /*4ef0*/  @!P6 LEA R24, P1, R13, R24, 0x1 ;  /* 0x000000180d18e211 */ /* 0x020fc800078208ff */
[----:B------:R-:W-:-:S03]  /*4f00*/  @!P6 LEA.HI.X R25, R13, R25, R3, 0x1, P1 ;  /* 0x000000190d19e211 */ /* 0x000fc600008f0c03 */
[----:B------:R-:W5:Y:S01]  /*4f10*/  @!P5 LDC.64 R10, c[0x0][0x218] ;  /* 0x00008600ff0adb82 */ /* 0x000f620000000a00 */
[C---:B-1----:R-:W-:Y:S01]  /*4f20*/  @!P4 LEA R20, P1, R13.reuse, R20, 0x1 ;  /* 0x000000140d14c211 */ /* 0x042fe200078208ff */
[----:B------:R-:W-:Y:S01]  /*4f30*/  @!PT LDS RZ, [RZ] ;  /* 0x00000000fffff984 */ /* 0x000fe20000000800 */
[----:B------:R-:W-:Y:S01]  /*4f40*/  @!PT LDS RZ, [RZ] ;  /* 0x00000000fffff984 */ /* 0x000fe20000000800 */
[----:B------:R-:W-:Y:S01]  /*4f50*/  @!PT LDS RZ, [RZ] ;  /* 0x00000000fffff984 */ /* 0x000fe20000000800 */
[----:B------:R2:W-:Y:S03]  /*4f60*/  @!P6 LDGSTS.E.BYPASS.LTC128B.128 [R228+0x9000], desc[UR26][R24.64] ;  /* 0x0900000018e4efae */ /* 0x0005e6000b901d5a */
[C-C-:B------:R-:W-:Y:S01]  /*4f70*/  @!P4 LEA.HI.X R21, R13.reuse, R21, R3.reuse, 0x1, P1 ;  /* 0x000000150d15c211 */ /* 0x140fe200008f0c03 */
[----:B------:R2:W-:Y:S02]  /*4f80*/  @P5 STS.128 [R228+0xb000], RZ ;  /* 0x00b000ffe4005388 */ /* 0x0005e40000000c00 */
[----:B------:R-:W1:Y:S01]  /*4f90*/  @!P4 LDC.64 R6, c[0x0][0x218] ;  /* 0x00008600ff06cb82 */ /* 0x000e620000000a00 */
[C---:B---3--:R-:W-:Y:S01]  /*4fa0*/  @!P3 LEA R18, P1, R13.reuse, R18, 0x1 ;  /* 0x000000120d12b211 */ /* 0x048fe200078208ff */
[----:B------:R-:W-:Y:S01]  /*4fb0*/  @!PT LDS RZ, [RZ] ;  /* 0x00000000fffff984 */ /* 0x000fe20000000800 */
[----:B------:R-:W-:Y:S01]  /*4fc0*/  @!PT LDS RZ, [RZ] ;  /* 0x00000000fffff984 */ /* 0x000fe20000000800 */
[----:B------:R-:W-:Y:S01]  /*4fd0*/  @!PT LDS RZ, [RZ] ;  /* 0x00000000fffff984 */ /* 0x000fe20000000800 */
[----:B------:R2:W-:Y:S03]  /*4fe0*/  @!P5 LDGSTS.E.BYPASS.LTC128B.128 [R228+0xb000], desc[UR26][R22.64+0x80] ;  /* 0x0b00008016e4dfae */ /* 0x0005e6000b901d5a */
[----:B------:R-:W-:Y:S01]  /*4ff0*/  @!P3 LEA.HI.X R19, R13, R19, R3, 0x1, P1 ;  /* 0x000000130d13b211 */ /* 0x000fe200008f0c03 */
[----:B------:R2:W-:Y:S01]  /*5000*/  @P4 STS.128 [R228+0xd000], RZ ;  /* 0x00d000ffe4004388 */ /* 0x0005e20000000c00 */
[----:B------:R-:W-:-:S02]  /*5010*/  IADD3.X R3, R3, UR28, RZ, P2, !PT ;  /* 0x0000001c03037c10 */ /* 0x000fc400097fe4ff */
[C---:B----4-:R-:W-:Y:S01]  /*5020*/  @!P6 LEA R14, P1, R5.reuse, R14, 0x1 ;  /* 0x0000000e050ee211 */ /* 0x050fe200078208ff */
[----:B------:R-:W-:Y:S01]  /*5030*/  @!PT LDS RZ, [RZ] ;  /* 0x00000000fffff984 */ /* 0x000fe20000000800 */
[----:B------:R-:W-:Y:S01]  /*5040*/  @!PT LDS RZ, [RZ] ;  /* 0x00000000fffff984 */ /* 0x000fe20000000800 */
[----:B------:R-:W-:Y:S01]  /*5050*/  @!PT LDS RZ, [RZ] ;  /* 0x00000000fffff984 */ /* 0x000fe20000000800 */
[----:B------:R2:W-:Y:S03]  /*5060*/  @!P4 LDGSTS.E.BYPASS.LTC128B.128 [R228+0xd000], desc[UR26][R20.64+0x100] ;  /* 0x0d00010014e4cfae */ /* 0x0005e6000b901d5a */
[C---:B------:R-:W-:Y:S01]  /*5070*/  @!P6 LEA.HI.X R15, R5.reuse, R15, R3, 0x1, P1 ;  /* 0x0000000f050fe211 */ /* 0x040fe200008f0c03 */
[----:B------:R2:W-:Y:S01]  /*5080*/  @P3 STS.128 [R228+0xf000], RZ ;  /* 0x00f000ffe4003388 */ /* 0x0005e20000000c00 */
[----:B-----5:R-:W-:-:S03]  /*5090*/  @!P5 LEA R10, P2, R5, R10, 0x1 ;  /* 0x0000000a050ad211 */ /* 0x020fc600078408ff */
[----:B------:R-:W-:Y:S01]  /*50a0*/  @!PT LDS RZ, [RZ] ;  /* 0x00000000fffff984 */ /* 0x000fe20000000800 */
[----:B------:R-:W-:Y:S01]  /*50b0*/  @!PT LDS RZ, [RZ] ;  /* 0x00000000fffff984 */ /* 0x000fe20000000800 */
[----:B------:R-:W-:Y:S01]  /*50c0*/  @!PT LDS RZ, [RZ] ;  /* 0x00000000fffff984 */ /* 0x000fe20000000800 */
[----:B------:R2:W-:Y:S01]  /*50d0*/  @!P3 LDGSTS.E.BYPASS.LTC128B.128 [R228+0xf000], desc[UR26][R18.64+0x180] ;  /* 0x0f00018012e4bfae */ /* 0x0005e2000b901d5a */
[----:B------:R-:W-:-:S03]  /*50e0*/  @!P5 LEA.HI.X R11, R5, R11, R3, 0x1, P2 ;  /* 0x0000000b050bd211 */ /* 0x000fc600010f0c03 */
        /* <DEDUP_REMOVED lines=26> */
.L_x_66:
[----:B------:R-:W-:Y:S05]  /*5290*/  BSYNC B0 ;  /* 0x0000000000007941 */ /* 0x000fea0003800000 */
.L_x_65:
[----:B------:R-:W0:Y:S02]  /*52a0*/  LDGDEPBAR ;  /* 0x00000000000079af */ /* 0x000e240000000000 */
.L_x_64:
[----:B-12---:R-:W-:Y:S01]  /*52b0*/  FMNMX.FTZ R7, R40, R41, !PT ;  /* 0x0000002928077209 */ /* 0x006fe20007810000 */
[----:B------:R-:W-:Y:S01]  /*52c0*/  ULDC UR6, c[0x0][0x2ec] ;  /* 0x0000bb0000067ab9 */ /* 0x000fe20000000800 */
[----:B------:R-:W-:Y:S02]  /*52d0*/  FMNMX.FTZ R3, R42, R43, !PT ;  /* 0x0000002b2a037209 */ /* 0x000fe40007810000 */
[----:B------:R-:W-:Y:S02]  /*52e0*/  FMNMX.FTZ R7, R36, R7, !PT ;  /* 0x0000000724077209 */ /* 0x000fe40007810000 */
[----:B------:R-:W-:Y:S02]  /*52f0*/  FMNMX.FTZ R3, R38, R3, !PT ;  /* 0x0000000326037209 */ /* 0x000fe40007810000 */
[----:B------:R-:W-:Y:S02]  /*5300*/  FMNMX.FTZ R7, R37, R7, !PT ;  /* 0x0000000725077209 */ /* 0x000fe40007810000 */
[----:B------:R-:W-:-:S02]  /*5310*/  FMNMX.FTZ R3, R39, R3, !PT ;  /* 0x0000000327037209 */ /* 0x000fc40007810000 */
[----:B------:R-:W-:Y:S02]  /*5320*/  FMNMX.FTZ R7, R32, R7, !PT ;  /* 0x0000000720077209 */ /* 0x000fe40007810000 */
        /* <DEDUP_REMOVED lines=23> */
[----:B------:R-:W-:Y:S01]  /*54a0*/  LEA R212, R4, UR4, 0x1 ;  /* 0x0000000404d47c11 */ /* 0x000fe2000f8e08ff */
[----:B------:R-:W1:Y:S03]  /*54b0*/  SHFL.BFLY PT, R6, R7, 0x2, 0x1f ;  /* 0x0c401f0007067f89 */ /* 0x000e6600000e0000 */
[-C--:B------:R-:W-:Y:S01]  /*54c0*/  LEA R210, R2, R212.reuse, 0x1 ;  /* 0x000000d402d27211 */ /* 0x080fe200078e08ff */
[----:B------:R-:W2:Y:S01]  /*54d0*/  SHFL.BFLY PT, R5, R3, 0x2, 0x1f ;  /* 0x0c401f0003057f89 */ /* 0x000ea200000e0000 */
[C---:B------:R-:W-:Y:S02]  /*54e0*/  LEA R209, R0.reuse, R212, 0x1 ;  /* 0x000000d400d17211 */ /* 0x040fe400078e08ff */
[----:B------:R-:W-:Y:S01]  /*54f0*/  LEA R208, R0, R210, 0x1 ;  /* 0x000000d200d07211 */ /* 0x000fe200078e08ff */
[----:B------:R-:W-:Y:S04]  /*5500*/  LDSM.16.MT88.4 R156, [R212+0x10000] ;  /* 0x01000000d49c783b */ /* 0x000fe80000004200 */
[----:B------:R-:W-:Y:S04]  /*5510*/  LDSM.16.MT88.4 R56, [R208+0x10000] ;  /* 0x01000000d038783b */ /* 0x000fe80000004200 */
[----:B------:R-:W-:Y:S04]  /*5520*/  LDSM.16.MT88.4 R48, [R209+0x10000] ;  /* 0x01000000d130783b */ /* 0x000fe80000004200 */
[----:B------:R-:W-:Y:S01]  /*5530*/  LDSM.16.MT88.4 R64, [R212+0x12000] ;  /* 0x01200000d440783b */ /* 0x000fe20000004200 */
[----:B-1----:R-:W-:-:S03]  /*5540*/  FMNMX.FTZ R6, R7, R6, !PT ;  /* 0x0000000607067209 */ /* 0x002fc60007810000 */
[----:B------:R-:W-:Y:S01]  /*5550*/  LDSM.16.MT88.4 R72, [R210+0x12000] ;  /* 0x01200000d248783b */ /* 0x000fe20000004200 */
[----:B--2---:R-:W-:-:S03]  /*5560*/  FMNMX.FTZ R5, R3, R5, !PT ;  /* 0x0000000503057209 */ /* 0x004fc60007810000 */
[----:B------:R-:W1:Y:S04]  /*5570*/  SHFL.BFLY PT, R164, R6, 0x1, 0x1f ;  /* 0x0c201f0006a47f89 */ /* 0x000e6800000e0000 */
[----:B------:R-:W2:Y:S04]  /*5580*/  SHFL.BFLY PT, R3, R5, 0x1, 0x1f ;  /* 0x0c201f0005037f89 */ /* 0x000ea800000e0000 */
[----:B------:R-:W-:Y:S04]  /*5590*/  LDSM.16.MT88.4 R80, [R209+0x12000] ;  /* 0x01200000d150783b */ /* 0x000fe80000004200 */
[----:B------:R-:W-:Y:S04]  /*55a0*/  LDSM.16.MT88.4 R88, [R208+0x12000] ;  /* 0x01200000d058783b */ /* 0x000fe80000004200 */
[----:B------:R-:W-:Y:S04]  /*55b0*/  LDSM.16.MT88.4 R96, [R212+0x14000] ;  /* 0x01400000d460783b */ /* 0x000fe80000004200 */
[----:B------:R-:W-:Y:S01]  /*55c0*/  LDSM.16.MT88.4 R104, [R210+0x14000] ;  /* 0x01400000d268783b */ /* 0x000fe20000004200 */
[----:B-1----:R-:W-:-:S03]  /*55d0*/  FMNMX.FTZ R164, R6, R164, !PT ;  /* 0x000000a406a47209 */ /* 0x002fc60007810000 */
[----:B------:R-:W-:Y:S01]  /*55e0*/  LDSM.16.MT88.4 R112, [R209+0x14000] ;  /* 0x01400000d170783b */ /* 0x000fe20000004200 */
[----:B--2---:R-:W-:Y:S01]  /*55f0*/  FMNMX.FTZ R3, R5, R3, !PT ;  /* 0x0000000305037209 */ /* 0x004fe20007810000 */
[C---:B------:R-:W-:Y:S01]  /*5600*/  FMUL.FTZ R225, R164.reuse, UR6 ;  /* 0x00000006a4e17c20 */ /* 0x040fe20008410000 */
[----:B------:R-:W-:Y:S01]  /*5610*/  FSETP.NEU.FTZ.AND P1, PT, R164, -INF , PT ;  /* 0xff800000a400780b */ /* 0x000fe20003f3d000 */
[----:B------:R-:W-:Y:S02]  /*5620*/  LDSM.16.MT88.4 R116, [R208+0x14000] ;  /* 0x01400000d074783b */ /* 0x000fe40000004200 */
[----:B------:R-:W-:Y:S01]  /*5630*/  FMUL.FTZ R191, R3, UR6 ;  /* 0x0000000603bf7c20 */ /* 0x000fe20008410000 */
[----:B------:R-:W-:Y:S01]  /*5640*/  FSEL R225, R225, RZ, P1 ;  /* 0x000000ffe1e17208 */ /* 0x000fe20000800000 */
[----:B------:R-:W-:Y:S01]  /*5650*/  LDSM.16.MT88.4 R124, [R212+0x16000] ;  /* 0x01600000d47c783b */ /* 0x000fe20000004200 */
[----:B------:R-:W-:-:S03]  /*5660*/  FSETP.NEU.FTZ.AND P1, PT, R3, -INF , PT ;  /* 0xff8000000300780b */ /* 0x000fc60003f3d000 */
[--C-:B------:R-:W-:Y:S01]  /*5670*/  FFMA.FTZ R180, R40, UR6, -R225.reuse ;  /* 0x0000000628b47c23 */ /* 0x100fe200080108e1 */
[----:B------:R-:W-:Y:S01]  /*5680*/  FSEL R191, R191, RZ, P1 ;  /* 0x000000ffbfbf7208 */ /* 0x000fe20000800000 */
[--C-:B------:R-:W-:Y:S01]  /*5690*/  FFMA.FTZ R179, R41, UR6, -R225.reuse ;  /* 0x0000000629b37c23 */ /* 0x100fe200080108e1 */
[--C-:B------:R-:W-:Y:S01]  /*56a0*/  FFMA.FTZ R177, R36, UR6, -R225.reuse ;  /* 0x0000000624b17c23 */ /* 0x100fe200080108e1 */
[----:B------:R-:W-:Y:S01]  /*56b0*/  FFMA.FTZ R175, R37, UR6, -R225 ;  /* 0x0000000625af7c23 */ /* 0x000fe200080108e1 */
[----:B------:R-:W-:Y:S01]  /*56c0*/  LDSM.16.MT88.4 R132, [R210+0x16000] ;  /* 0x01600000d284783b */ /* 0x000fe20000004200 */
[--C-:B------:R-:W-:Y:S01]  /*56d0*/  FFMA.FTZ R181, R42, UR6, -R191.reuse ;  /* 0x000000062ab57c23 */ /* 0x100fe200080108bf */
[--C-:B------:R-:W-:Y:S01]  /*56e0*/  FFMA.FTZ R182, R43, UR6, -R191.reuse ;  /* 0x000000062bb67c23 */ /* 0x100fe200080108bf */
[--C-:B------:R-:W-:Y:S01]  /*56f0*/  FFMA.FTZ R178, R38, UR6, -R191.reuse ;  /* 0x0000000626b27c23 */ /* 0x100fe200080108bf */
[----:B------:R-:W1:Y:S01]  /*5700*/  LDSM.16.MT88.4 R40, [R210+0x10000] ;  /* 0x01000000d228783b */ /* 0x000e620000004200 */
[--C-:B------:R-:W-:Y:S01]  /*5710*/  FFMA.FTZ R176, R39, UR6, -R191.reuse ;  /* 0x0000000627b07c23 */ /* 0x100fe200080108bf */
[----:B------:R-:W-:Y:S01]  /*5720*/  MUFU.EX2 R180, R180 ;  /* 0x000000b400b47308 */ /* 0x000fe20000000800 */
[--C-:B------:R-:W-:Y:S01]  /*5730*/  FFMA.FTZ R173, R12, UR6, -R191.reuse ;  /* 0x000000060cad7c23 */ /* 0x100fe200080108bf */
[----:B------:R-:W2:Y:S01]  /*5740*/  LDSM.16.MT88.4 R140, [R209+0x16000] ;  /* 0x01600000d18c783b */ /* 0x000ea20000004200 */
[--C-:B------:R-:W-:Y:S01]  /*5750*/  FFMA.FTZ R170, R9, UR6, -R191.reuse ;  /* 0x0000000609aa7c23 */ /* 0x100fe200080108bf */
[----:B------:R-:W-:Y:S01]  /*5760*/  FFMA.FTZ R167, R8, UR6, -R191 ;  /* 0x0000000608a77c23 */ /* 0x000fe200080108bf */
[--C-:B------:R-:W-:Y:S01]  /*5770*/  FFMA.FTZ R174, R32, UR6, -R225.reuse ;  /* 0x0000000620ae7c23 */ /* 0x100fe200080108e1 */
[----:B------:R-:W3:Y:S01]  /*5780*/  LDSM.16.MT88.4 R4, [R208+0x16000] ;  /* 0x01600000d004783b */ /* 0x000ee20000004200 */
[--C-:B------:R-:W-:Y:S01]  /*5790*/  FFMA.FTZ R172, R33, UR6, -R225.reuse ;  /* 0x0000000621ac7c23 */ /* 0x100fe200080108e1 */
[----:B------:R-:W4:Y:S01]  /*57a0*/  MUFU.EX2 R179, R179 ;  /* 0x000000b300b37308 */ /* 0x000f220000000800 */
[--C-:B------:R-:W-:Y:S01]  /*57b0*/  FFMA.FTZ R171, R28, UR6, -R225.reuse ;  /* 0x000000061cab7c23 */ /* 0x100fe200080108e1 */
[----:B------:R-:W5:Y:S01]  /*57c0*/  LDSM.16.MT88.4 R12, [R210+0x10800] ;  /* 0x01080000d20c783b */ /* 0x000f620000004200 */
[----:B------:R-:W-:Y:S01]  /*57d0*/  FFMA.FTZ R2, R29, UR6, -R225 ;  /* 0x000000061d027c23 */ /* 0x000fe200080108e1 */
[----:B------:R-:W-:Y:S01]  /*57e0*/  FFMA.FTZ R0, R16, UR6, -R191 ;  /* 0x0000000610007c23 */ /* 0x000fe200080108bf */
[--C-:B------:R-:W-:Y:S01]  /*57f0*/  FFMA.FTZ R183, R183, UR6, -R225.reuse ;  /* 0x00000006b7b77c23 */ /* 0x100fe200080108e1 */
[----:B------:R-:W5:Y:S01]  /*5800*/  LDSM.16.MT88.4 R8, [R208+0x10800] ;  /* 0x01080000d008783b */ /* 0x000f620000004200 */
[--C-:B------:R-:W-:Y:S01]  /*5810*/  FFMA.FTZ R184, R184, UR6, -R225.reuse ;  /* 0x00000006b8b87c23 */ /* 0x100fe200080108e1 */
[----:B------:R-:W-:Y:S01]  /*5820*/  MUFU.EX2 R177, R177 ;  /* 0x000000b100b17308 */ /* 0x000fe20000000800 */
[--C-:B------:R-:W-:Y:S01]  /*5830*/  FFMA.FTZ R185, R185, UR6, -R225.reuse ;  /* 0x00000006b9b97c23 */ /* 0x100fe200080108e1 */
[----:B------:R-:W5:Y:S01]  /*5840*/  LDSM.16.MT88.4 R24, [R212+0x10800] ;  /* 0x01080000d418783b */ /* 0x000f620000004200 */
[----:B------:R-:W-:Y:S01]  /*5850*/  FFMA.FTZ R186, R186, UR6, -R225 ;  /* 0x00000006baba7c23 */ /* 0x000fe200080108e1 */
[--C-:B------:R-:W-:Y:S01]  /*5860*/  FFMA.FTZ R187, R187, UR6, -R191.reuse ;  /* 0x00000006bbbb7c23 */ /* 0x100fe200080108bf */
[--C-:B------:R-:W-:Y:S01]  /*5870*/  FFMA.FTZ R188, R188, UR6, -R191.reuse ;  /* 0x00000006bcbc7c23 */ /* 0x100fe200080108bf */
[----:B------:R-:W5:Y:S01]  /*5880*/  LDSM.16.MT88.4 R20, [R209+0x10800] ;  /* 0x01080000d114783b */ /* 0x000f620000004200 */
[--C-:B------:R-:W-:Y:S01]  /*5890*/  FFMA.FTZ R189, R189, UR6, -R191.reuse ;  /* 0x00000006bdbd7c23 */ /* 0x100fe200080108bf */
[----:B------:R-:W1:Y:S01]  /*58a0*/  MUFU.EX2 R175, R175 ;  /* 0x000000af00af7308 */ /* 0x000e620000000800 */
[----:B----4-:R-:W-:Y:S01]  /*58b0*/  F2FP.BF16.F32.PACK_AB R148, R179, R180 ;  /* 0x000000b4b394723e */ /* 0x010fe200000010ff */
[----:B------:R-:W-:Y:S01]  /*58c0*/  LDSM.16.MT88.4 R16, [R212+0x12800] ;  /* 0x01280000d410783b */ /* 0x000fe20000004200 */
[----:B------:R-:W-:Y:S01]  /*58d0*/  FFMA.FTZ R220, R220, UR6, -R191 ;  /* 0x00000006dcdc7c23 */ /* 0x000fe200080108bf */
[--C-:B------:R-:W-:Y:S01]  /*58e0*/  FFMA.FTZ R238, R238, UR6, -R225.reuse ;  /* 0x00000006eeee7c23 */ /* 0x100fe200080108e1 */
[--C-:B------:R-:W-:Y:S01]  /*58f0*/  FFMA.FTZ R227, R227, UR6, -R225.reuse ;  /* 0x00000006e3e37c23 */ /* 0x100fe200080108e1 */
[----:B------:R-:W-:Y:S01]  /*5900*/  LDSM.16.MT88.4 R28, [R208+0x12800] ;  /* 0x01280000d01c783b */ /* 0x000fe20000004200 */
[--C-:B------:R-:W-:Y:S01]  /*5910*/  FFMA.FTZ R226, R226, UR6, -R225.reuse ;  /* 0x00000006e2e27c23 */ /* 0x100fe200080108e1 */
[----:B------:R-:W-:Y:S01]  /*5920*/  MUFU.EX2 R181, R181 ;  /* 0x000000b500b57308 */ /* 0x000fe20000000800 */
[----:B------:R-:W-:Y:S01]  /*5930*/  FFMA.FTZ R245, R224, UR6, -R225 ;  /* 0x00000006e0f57c23 */ /* 0x000fe200080108e1 */
[----:B------:R-:W-:Y:S01]  /*5940*/  LDSM.16.MT88.4 R32, [R210+0x12800] ;  /* 0x01280000d220783b */ /* 0x000fe20000004200 */
[--C-:B------:R-:W-:Y:S01]  /*5950*/  FFMA.FTZ R223, R223, UR6, -R191.reuse ;  /* 0x00000006dfdf7c23 */ /* 0x100fe200080108bf */
[--C-:B------:R-:W-:Y:S01]  /*5960*/  FFMA.FTZ R222, R222, UR6, -R191.reuse ;  /* 0x00000006dede7c23 */ /* 0x100fe200080108bf */
[--C-:B------:R-:W-:Y:S01]  /*5970*/  FFMA.FTZ R221, R221, UR6, -R191.reuse ;  /* 0x00000006dddd7c23 */ /* 0x100fe200080108bf */
[----:B------:R-:W-:Y:S01]  /*5980*/  FFMA.FTZ R244, R190, UR6, -R191 ;  /* 0x00000006bef47c23 */ /* 0x000fe200080108bf */
[----:B------:R-:W-:Y:S01]  /*5990*/  FADD.FTZ R179, R180, R179 ;  /* 0x000000b3b4b37221 */ /* 0x000fe20000010000 */
[----:B------:R-:W4:Y:S01]  /*59a0*/  MUFU.EX2 R182, R182 ;  /* 0x000000b600b67308 */ /* 0x000f220000000800 */
[----:B-1----:R-:W-:-:S02]  /*59b0*/  F2FP.BF16.F32.PACK_AB R150, R175, R177 ;  /* 0x000000b1af96723e */ /* 0x002fc400000010ff */
[----:B------:R-:W-:-:S04]  /*59c0*/  FADD.FTZ R179, R177, R179 ;  /* 0x000000b3b1b37221 */ /* 0x000fc80000010000 */
[----:B------:R-:W-:Y:S01]  /*59d0*/  FADD.FTZ R179, R175, R179 ;  /* 0x000000b3afb37221 */ /* 0x000fe20000010000 */
[----:B------:R-:W1:Y:S08]  /*59e0*/  MUFU.EX2 R178, R178 ;  /* 0x000000b200b27308 */ /* 0x000e700000000800 */
[----:B------:R-:W2:Y:S01]  /*59f0*/  MUFU.EX2 R176, R176 ;  /* 0x000000b000b07308 */ /* 0x000ea20000000800 */
[----:B----4-:R-:W-:Y:S01]  /*5a00*/  F2FP.BF16.F32.PACK_AB R149, R182, R181 ;  /* 0x000000b5b695723e */ /* 0x010fe200000010ff */
[----:B------:R-:W-:-:S06]  /*5a10*/  FADD.FTZ R181, R181, R182 ;  /* 0x000000b6b5b57221 */ /* 0x000fcc0000010000 */
[----:B------:R-:W4:Y:S01]  /*5a20*/  MUFU.EX2 R174, R174 ;  /* 0x000000ae00ae7308 */ /* 0x000f220000000800 */
[----:B-1----:R-:W-:-:S07]  /*5a30*/  FADD.FTZ R181, R178, R181 ;  /* 0x000000b5b2b57221 */ /* 0x002fce0000010000 */
[----:B------:R-:W1:Y:S01]  /*5a40*/  MUFU.EX2 R172, R172 ;  /* 0x000000ac00ac7308 */ /* 0x000e620000000800 */
[C---:B--2---:R-:W-:Y:S01]  /*5a50*/  F2FP.BF16.F32.PACK_AB R151, R176.reuse, R178 ;  /* 0x000000b2b097723e */ /* 0x044fe200000010ff */
[----:B------:R-:W-:-:S06]  /*5a60*/  FADD.FTZ R181, R176, R181 ;  /* 0x000000b5b0b57221 */ /* 0x000fcc0000010000 */
[----:B------:R-:W-:Y:S01]  /*5a70*/  HMMA.16816.F32.BF16 R36, R148, R40, RZ ;  /* 0x000000289424723c */ /* 0x000fe200000418ff */
[----:B------:R-:W-:Y:S01]  /*5a80*/  MUFU.EX2 R171, R171 ;  /* 0x000000ab00ab7308 */ /* 0x000fe20000000800 */
[----:B----4-:R-:W-:-:S04]  /*5a90*/  FADD.FTZ R179, R174, R179 ;  /* 0x000000b3aeb37221 */ /* 0x010fc80000010000 */
[C---:B------:R-:W-:Y:S03]  /*5aa0*/  HMMA.16816.F32.BF16 R52, R148.reuse, R56, RZ ;  /* 0x000000389434723c */ /* 0x040fe600000418ff */
[----:B------:R-:W-:Y:S01]  /*5ab0*/  MUFU.EX2 R2, R2 ;  /* 0x0000000200027308 */ /* 0x000fe20000000800 */
[----:B-1----:R-:W-:Y:S02]  /*5ac0*/  FADD.FTZ R179, R172, R179 ;  /* 0x000000b3acb37221 */ /* 0x002fe40000010000 */
[C---:B------:R-:W-:Y:S05]  /*5ad0*/  HMMA.16816.F32.BF16 R40, R148.reuse, R42, RZ ;  /* 0x0000002a9428723c */ /* 0x040fea00000418ff */
[----:B------:R-:W1:Y:S01]  /*5ae0*/  MUFU.EX2 R173, R173 ;  /* 0x000000ad00ad7308 */ /* 0x000e620000000800 */
[C---:B------:R-:W-:Y:S06]  /*5af0*/  HMMA.16816.F32.BF16 R56, R148.reuse, R58, RZ ;  /* 0x0000003a9438723c */ /* 0x040fec00000418ff */
[C---:B------:R-:W-:Y:S01]  /*5b00*/  HMMA.16816.F32.BF16 R160, R148.reuse, R156, RZ ;  /* 0x0000009c94a0723c */ /* 0x040fe200000418ff */
[----:B------:R-:W2:Y:S05]  /*5b10*/  MUFU.EX2 R170, R170 ;  /* 0x000000aa00aa7308 */ /* 0x000eaa0000000800 */
[----:B------:R-:W-:Y:S03]  /*5b20*/  HMMA.16816.F32.BF16 R44, R148, R48, RZ ;  /* 0x00000030942c723c */ /* 0x000fe600000418ff */
[----:B------:R-:W-:Y:S01]  /*5b30*/  MUFU.EX2 R167, R167 ;  /* 0x000000a700a77308 */ /* 0x000fe20000000800 */
[----:B-1----:R-:W-:-:S02]  /*5b40*/  FADD.FTZ R181, R173, R181 ;  /* 0x000000b5adb57221 */ /* 0x002fc40000010000 */
[C---:B------:R-:W-:Y:S05]  /*5b50*/  HMMA.16816.F32.BF16 R60, R148.reuse, R64, RZ ;  /* 0x00000040943c723c */ /* 0x040fea00000418ff */
[----:B------:R-:W1:Y:S01]  /*5b60*/  MUFU.EX2 R0, R0 ;  /* 0x0000000000007308 */ /* 0x000e620000000800 */
[----:B------:R-:W-:Y:S01]  /*5b70*/  HMMA.16816.F32.BF16 R68, R148, R72, RZ ;  /* 0x000000489444723c */ /* 0x000fe200000418ff */
[----:B--2---:R-:W-:-:S05]  /*5b80*/  FADD.FTZ R181, R170, R181 ;  /* 0x000000b5aab57221 */ /* 0x004fca0000010000 */
[C---:B------:R-:W-:Y:S01]  /*5b90*/  HMMA.16816.F32.BF16 R76, R148.reuse, R80, RZ ;  /* 0x00000050944c723c */ /* 0x040fe200000418ff */
[----:B------:R-:W-:Y:S05]  /*5ba0*/  MUFU.EX2 R183, R183 ;  /* 0x000000b700b77308 */ /* 0x000fea0000000800 */
[C---:B------:R-:W-:Y:S03]  /*5bb0*/  HMMA.16816.F32.BF16 R84, R148.reuse, R88, RZ ;  /* 0x000000589454723c */ /* 0x040fe600000418ff */
[----:B------:R-:W2:Y:S03]  /*5bc0*/  MUFU.EX2 R184, R184 ;  /* 0x000000b800b87308 */ /* 0x000ea60000000800 */
[C---:B------:R-:W-:Y:S05]  /*5bd0*/  HMMA.16816.F32.BF16 R92, R148.reuse, R96, RZ ;  /* 0x00000060945c723c */ /* 0x040fea00000418ff */
[----:B------:R-:W-:Y:S01]  /*5be0*/  MUFU.EX2 R185, R185 ;  /* 0x000000b900b97308 */ /* 0x000fe20000000800 */
[C---:B------:R-:W-:Y:S06]  /*5bf0*/  HMMA.16816.F32.BF16 R100, R148.reuse, R104, RZ ;  /* 0x000000689464723c */ /* 0x040fec00000418ff */
[C---:B------:R-:W-:Y:S01]  /*5c00*/  HMMA.16816.F32.BF16 R108, R148.reuse, R112, RZ ;  /* 0x00000070946c723c */ /* 0x040fe200000418ff */
[----:B------:R-:W-:Y:S05]  /*5c10*/  MUFU.EX2 R186, R186 ;  /* 0x000000ba00ba7308 */ /* 0x000fea0000000800 */
[C---:B------:R-:W-:Y:S03]  /*5c20*/  HMMA.16816.F32.BF16 R152, R148.reuse, R116, RZ ;  /* 0x000000749498723c */ /* 0x040fe600000418ff */
[----:B------:R-:W-:Y:S03]  /*5c30*/  MUFU.EX2 R187, R187 ;  /* 0x000000bb00bb7308 */ /* 0x000fe60000000800 */
[C---:B------:R-:W-:Y:S05]  /*5c40*/  HMMA.16816.F32.BF16 R120, R148.reuse, R124, RZ ;  /* 0x0000007c9478723c */ /* 0x040fea00000418ff */
[----:B------:R-:W4:Y:S01]  /*5c50*/  MUFU.EX2 R188, R188 ;  /* 0x000000bc00bc7308 */ /* 0x000f220000000800 */
[C---:B------:R-:W-:Y:S06]  /*5c60*/  HMMA.16816.F32.BF16 R128, R148.reuse, R132, RZ ;  /* 0x000000849480723c */ /* 0x040fec00000418ff */
[C---:B------:R-:W-:Y:S01]  /*5c70*/  HMMA.16816.F32.BF16 R136, R148.reuse, R140, RZ ;  /* 0x0000008c9488723c */ /* 0x040fe200000418ff */
[----:B------:R-:W-:Y:S05]  /*5c80*/  MUFU.EX2 R189, R189 ;  /* 0x000000bd00bd7308 */ /* 0x000fea0000000800 */
[C---:B------:R-:W-:Y:S03]  /*5c90*/  HMMA.16816.F32.BF16 R156, R148.reuse, R158, RZ ;  /* 0x0000009e949c723c */ /* 0x040fe600000418ff */
[----:B------:R-:W4:Y:S03]  /*5ca0*/  MUFU.EX2 R220, R220 ;  /* 0x000000dc00dc7308 */ /* 0x000f260000000800 */
[C---:B------:R-:W-:Y:S05]  /*5cb0*/  HMMA.16816.F32.BF16 R48, R148.reuse, R50, RZ ;  /* 0x000000329430723c */ /* 0x040fea00000418ff */
[----:B------:R-:W4:Y:S01]  /*5cc0*/  MUFU.EX2 R238, R238 ;  /* 0x000000ee00ee7308 */ /* 0x000f220000000800 */
[C---:B------:R-:W-:Y:S06]  /*5cd0*/  HMMA.16816.F32.BF16 R64, R148.reuse, R66, RZ ;  /* 0x000000429440723c */ /* 0x040fec00000418ff */
        /* <DEDUP_REMOVED lines=8> */
[----:B------:R-:W4:Y:S05]  /*5d60*/  MUFU.EX2 R223, R223 ;  /* 0x000000df00df7308 */ /* 0x000f2a0000000800 */
[C---:B------:R-:W-:Y:S03]  /*5d70*/  HMMA.16816.F32.BF16 R112, R148.reuse, R114, RZ ;  /* 0x000000729470723c */ /* 0x040fe600000418ff */
[----:B------:R-:W4:Y:S03]  /*5d80*/  MUFU.EX2 R222, R222 ;  /* 0x000000de00de7308 */ /* 0x000f260000000800 */
[C---:B------:R-:W-:Y:S05]  /*5d90*/  HMMA.16816.F32.BF16 R116, R148.reuse, R118, RZ ;  /* 0x000000769474723c */ /* 0x040fea00000418ff */
[----:B------:R-:W4:Y:S01]  /*5da0*/  MUFU.EX2 R221, R221 ;  /* 0x000000dd00dd7308 */ /* 0x000f220000000800 */
[C---:B------:R-:W-:Y:S06]  /*5db0*/  HMMA.16816.F32.BF16 R124, R148.reuse, R126, RZ ;  /* 0x0000007e947c723c */ /* 0x040fec00000418ff */
[C---:B------:R-:W-:Y:S01]  /*5dc0*/  HMMA.16816.F32.BF16 R132, R148.reuse, R134, RZ ;  /* 0x000000869484723c */ /* 0x040fe200000418ff */
[----:B------:R-:W4:Y:S05]  /*5dd0*/  MUFU.EX2 R244, R244 ;  /* 0x000000f400f47308 */ /* 0x000f2a0000000800 */
[C---:B------:R-:W-:Y:S06]  /*5de0*/  HMMA.16816.F32.BF16 R140, R148.reuse, R142, RZ ;  /* 0x0000008e948c723c */ /* 0x040fec00000418ff */
[C---:B---3--:R-:W-:Y:S06]  /*5df0*/  HMMA.16816.F32.BF16 R144, R148.reuse, R4, RZ ;  /* 0x000000049490723c */ /* 0x048fec00000418ff */
[----:B------:R-:W-:Y:S01]  /*5e00*/  HMMA.16816.F32.BF16 R148, R148, R6, RZ ;  /* 0x000000069494723c */ /* 0x000fe200000418ff */
[----:B------:R-:W-:-:S02]  /*5e10*/  F2FP.BF16.F32.PACK_AB R4, R172, R174 ;  /* 0x000000aeac04723e */ /* 0x000fc400000010ff */
[----:B------:R-:W-:-:S04]  /*5e20*/  F2FP.BF16.F32.PACK_AB R5, R170, R173 ;  /* 0x000000adaa05723e */ /* 0x000fc800000010ff */
[----:B------:R-:W-:Y:S01]  /*5e30*/  F2FP.BF16.F32.PACK_AB R6, R2, R171 ;  /* 0x000000ab0206723e */ /* 0x000fe200000010ff */
[----:B------:R-:W-:Y:S01]  /*5e40*/  FADD.FTZ R171, R171, R179 ;  /* 0x000000b3abab7221 */ /* 0x000fe20000010000 */
[----:B-1----:R-:W-:Y:S01]  /*5e50*/  F2FP.BF16.F32.PACK_AB R7, R0, R167 ;  /* 0x000000a70007723e */ /* 0x002fe200000010ff */
[----:B------:R-:W-:Y:S02]  /*5e60*/  FADD.FTZ R167, R167, R181 ;  /* 0x000000b5a7a77221 */ /* 0x000fe40000010000 */
[----:B------:R-:W-:Y:S02]  /*5e70*/  FADD.FTZ R171, R2, R171 ;  /* 0x000000ab02ab7221 */ /* 0x000fe40000010000 */
[----:B------:R-:W-:Y:S02]  /*5e80*/  FADD.FTZ R167, R0, R167 ;  /* 0x000000a700a77221 */ /* 0x000fe40000010000 */
[C---:B-----5:R-:W-:Y:S06]  /*5e90*/  HMMA.16816.F32.BF16 R36, R4.reuse, R12, R36 ;  /* 0x0000000c0424723c */ /* 0x060fec0000041824 */
[C---:B------:R-:W-:Y:S01]  /*5ea0*/  HMMA.16816.F32.BF16 R40, R4.reuse, R14, R40 ;  /* 0x0000000e0428723c */ /* 0x040fe20000041828 */
[----:B------:R-:W1:Y:S05]  /*5eb0*/  LDSM.16.MT88.4 R12, [R209+0x12800] ;  /* 0x01280000d10c783b */ /* 0x000e6a0000004200 */
[C---:B------:R-:W-:Y:S06]  /*5ec0*/  HMMA.16816.F32.BF16 R52, R4.reuse, R8, R52 ;  /* 0x000000080434723c */ /* 0x040fec0000041834 */
[C---:B------:R-:W-:Y:S01]  /*5ed0*/  HMMA.16816.F32.BF16 R56, R4.reuse, R10, R56 ;  /* 0x0000000a0438723c */ /* 0x040fe20000041838 */
[----:B------:R-:W3:Y:S05]  /*5ee0*/  LDSM.16.MT88.4 R8, [R210+0x14800] ;  /* 0x01480000d208783b */ /* 0x000eea0000004200 */
[C---:B------:R-:W-:Y:S06]  /*5ef0*/  HMMA.16816.F32.BF16 R160, R4.reuse, R24, R160 ;  /* 0x0000001804a0723c */ /* 0x040fec00000418a0 */
[C---:B------:R-:W-:Y:S01]  /*5f00*/  HMMA.16816.F32.BF16 R156, R4.reuse, R26, R156 ;  /* 0x0000001a049c723c */ /* 0x040fe2000004189c */
[----:B------:R-:W5:Y:S05]  /*5f10*/  LDSM.16.MT88.4 R24, [R212+0x14800] ;  /* 0x01480000d418783b */ /* 0x000f6a0000004200 */
[C---:B------:R-:W-:Y:S06]  /*5f20*/  HMMA.16816.F32.BF16 R44, R4.reuse, R20, R44 ;  /* 0x00000014042c723c */ /* 0x040fec000004182c */
[C---:B------:R-:W-:Y:S01]  /*5f30*/  HMMA.16816.F32.BF16 R48, R4.reuse, R22, R48 ;  /* 0x000000160430723c */ /* 0x040fe20000041830 */
[----:B------:R-:W-:Y:S05]  /*5f40*/  LDSM.16.MT88.4 R20, [R209+0x14800] ;  /* 0x01480000d114783b */ /* 0x000fea0000004200 */
[C---:B-1----:R-:W-:Y:S06]  /*5f50*/  HMMA.16816.F32.BF16 R76, R4.reuse, R12, R76 ;  /* 0x0000000c044c723c */ /* 0x042fec000004184c */
[C---:B------:R-:W-:Y:S01]  /*5f60*/  HMMA.16816.F32.BF16 R80, R4.reuse, R14, R80 ;  /* 0x0000000e0450723c */ /* 0x040fe20000041850 */
[----:B------:R-:W1:Y:S05]  /*5f70*/  LDSM.16.MT88.4 R12, [R212+0x16800] ;  /* 0x01680000d40c783b */ /* 0x000e6a0000004200 */
[C---:B---3--:R-:W-:Y:S06]  /*5f80*/  HMMA.16816.F32.BF16 R100, R4.reuse, R8, R100 ;  /* 0x000000080464723c */ /* 0x048fec0000041864 */
[C---:B------:R-:W-:Y:S01]  /*5f90*/  HMMA.16816.F32.BF16 R104, R4.reuse, R10, R104 ;  /* 0x0000000a0468723c */ /* 0x040fe20000041868 */
[----:B------:R-:W3:Y:S05]  /*5fa0*/  LDSM.16.MT88.4 R8, [R210+0x16800] ;  /* 0x01680000d208783b */ /* 0x000eea0000004200 */
[C---:B------:R-:W-:Y:S06]  /*5fb0*/  HMMA.16816.F32.BF16 R60, R4.reuse, R16, R60 ;  /* 0x00000010043c723c */ /* 0x040fec000004183c */
[C---:B------:R-:W-:Y:S01]  /*5fc0*/  HMMA.16816.F32.BF16 R64, R4.reuse, R18, R64 ;  /* 0x000000120440723c */ /* 0x040fe20000041840 */
[----:B------:R-:W2:Y:S05]  /*5fd0*/  LDSM.16.MT88.4 R16, [R208+0x14800] ;  /* 0x01480000d010783b */ /* 0x000eaa0000004200 */
[C---:B------:R-:W-:Y:S06]  /*5fe0*/  HMMA.16816.F32.BF16 R84, R4.reuse, R28, R84 ;  /* 0x0000001c0454723c */ /* 0x040fec0000041854 */
[C---:B------:R-:W-:Y:S01]  /*5ff0*/  HMMA.16816.F32.BF16 R88, R4.reuse, R30, R88 ;  /* 0x0000001e0458723c */ /* 0x040fe20000041858 */
[----:B------:R-:W-:Y:S05]  /*6000*/  LDSM.16.MT88.4 R28, [R208+0x16800] ;  /* 0x01680000d01c783b */ /* 0x000fea0000004200 */
[C---:B-----5:R-:W-:Y:S06]  /*6010*/  HMMA.16816.F32.BF16 R92, R4.reuse, R24, R92 ;  /* 0x00000018045c723c */ /* 0x060fec000004185c */
[C---:B------:R-:W-:Y:S01]  /*6020*/  HMMA.16816.F32.BF16 R96, R4.reuse, R26, R96 ;  /* 0x0000001a0460723c */ /* 0x040fe20000041860 */
[----:B------:R-:W5:Y:S05]  /*6030*/  LDSM.16.MT88.4 R24, [R209+0x16800] ;  /* 0x01680000d118783b */ /* 0x000f6a0000004200 */
        /* <DEDUP_REMOVED lines=8> */
[----:B------:R-:W-:Y:S05]  /*60c0*/  LDSM.16.MT88.4 R32, [R210+0x13000] ;  /* 0x01300000d220783b */ /* 0x000fea0000004200 */
[C---:B------:R-:W-:Y:S06]  /*60d0*/  HMMA.16816.F32.BF16 R108, R4.reuse, R20, R108 ;  /* 0x00000014046c723c */ /* 0x040fec000004186c */
[C---:B------:R-:W-:Y:S01]  /*60e0*/  HMMA.16816.F32.BF16 R112, R4.reuse, R22, R112 ;  /* 0x000000160470723c */ /* 0x040fe20000041870 */
[----:B------:R-:W3:Y:S05]  /*60f0*/  LDSM.16.MT88.4 R20, [R212+0x11000] ;  /* 0x01100000d414783b */ /* 0x000eea0000004200 */
[C---:B--2---:R-:W-:Y:S06]  /*6100*/  HMMA.16816.F32.BF16 R152, R4.reuse, R16, R152 ;  /* 0x000000100498723c */ /* 0x044fec0000041898 */
[C---:B------:R-:W-:Y:S01]  /*6110*/  HMMA.16816.F32.BF16 R116, R4.reuse, R18, R116 ;  /* 0x000000120474723c */ /* 0x040fe20000041874 */
[----:B------:R-:W2:Y:S05]  /*6120*/  LDSM.16.MT88.4 R16, [R209+0x11000] ;  /* 0x01100000d110783b */ /* 0x000eaa0000004200 */
[C---:B-----5:R-:W-:Y:S06]  /*6130*/  HMMA.16816.F32.BF16 R136, R4.reuse, R24, R136 ;  /* 0x000000180488723c */ /* 0x060fec0000041888 */
[C---:B------:R-:W-:Y:S01]  /*6140*/  HMMA.16816.F32.BF16 R140, R4.reuse, R26, R140 ;  /* 0x0000001a048c723c */ /* 0x040fe2000004188c */
[----:B------:R-:W-:Y:S05]  /*6150*/  LDSM.16.MT88.4 R24, [R212+0x13000] ;  /* 0x01300000d418783b */ /* 0x000fea0000004200 */
[C---:B------:R-:W-:Y:S06]  /*6160*/  HMMA.16816.F32.BF16 R144, R4.reuse, R28, R144 ;  /* 0x0000001c0490723c */ /* 0x040fec0000041890 */
[----:B------:R-:W-:Y:S01]  /*6170*/  HMMA.16816.F32.BF16 R148, R4, R30, R148 ;  /* 0x0000001e0494723c */ /* 0x000fe20000041894 */
[----:B------:R-:W-:Y:S06]  /*6180*/  LDSM.16.MT88.4 R28, [R208+0x13000] ;  /* 0x01300000d01c783b */ /* 0x000fec0000004200 */
[----:B------:R-:W-:Y:S01]  /*6190*/  F2FP.BF16.F32.PACK_AB R4, R184, R183 ;  /* 0x000000b7b804723e */ /* 0x000fe200000010ff */
[----:B------:R-:W-:Y:S01]  /*61a0*/  FADD.FTZ R183, R183, R171 ;  /* 0x000000abb7b77221 */ /* 0x000fe20000010000 */
[----:B----4-:R-:W-:Y:S01]  /*61b0*/  F2FP.BF16.F32.PACK_AB R5, R188, R187 ;  /* 0x000000bbbc05723e */ /* 0x010fe200000010ff */
[----:B------:R-:W-:Y:S01]  /*61c0*/  FADD.FTZ R187, R187, R167 ;  /* 0x000000a7bbbb7221 */ /* 0x000fe20000010000 */
[----:B------:R-:W-:Y:S01]  /*61d0*/  F2FP.BF16.F32.PACK_AB R6, R186, R185 ;  /* 0x000000b9ba06723e */ /* 0x000fe200000010ff */
[----:B------:R-:W-:Y:S01]  /*61e0*/  FADD.FTZ R183, R184, R183 ;  /* 0x000000b7b8b77221 */ /* 0x000fe20000010000 */
[----:B------:R-:W-:Y:S01]  /*61f0*/  F2FP.BF16.F32.PACK_AB R7, R220, R189 ;  /* 0x000000bddc07723e */ /* 0x000fe200000010ff */
[----:B------:R-:W-:-:S02]  /*6200*/  FADD.FTZ R187, R188, R187 ;  /* 0x000000bbbcbb7221 */ /* 0x000fc40000010000 */
[----:B------:R-:W-:Y:S02]  /*6210*/  FADD.FTZ R185, R185, R183 ;  /* 0x000000b7b9b97221 */ /* 0x000fe40000010000 */
[----:B------:R-:W-:Y:S02]  /*6220*/  FADD.FTZ R189, R189, R187 ;  /* 0x000000bbbdbd7221 */ /* 0x000fe40000010000 */
[----:B-1----:R-:W-:Y:S01]  /*6230*/  HMMA.16816.F32.BF16 R36, R4, R12, R36 ;  /* 0x0000000c0424723c */ /* 0x002fe20000041824 */
[----:B------:R-:W-:Y:S01]  /*6240*/  FADD.FTZ R185, R186, R185 ;  /* 0x000000b9bab97221 */ /* 0x000fe20000010000 */
[----:B------:R-:W-:-:S03]  /*6250*/  FADD.FTZ R189, R220, R189 ;  /* 0x000000bddcbd7221 */ /* 0x000fc60000010000 */
[----:B------:R-:W-:Y:S01]  /*6260*/  FADD.FTZ R185, R238, R185 ;  /* 0x000000b9eeb97221 */ /* 0x000fe20000010000 */
[----:B------:R-:W-:Y:S01]  /*6270*/  HMMA.16816.F32.BF16 R40, R4, R14, R40 ;  /* 0x0000000e0428723c */ /* 0x000fe20000041828 */
[----:B------:R-:W1:Y:S01]  /*6280*/  LDSM.16.MT88.4 R12, [R209+0x13000] ;  /* 0x01300000d10c783b */ /* 0x000e620000004200 */
[----:B------:R-:W-:Y:S01]  /*6290*/  FADD.FTZ R189, R223, R189 ;  /* 0x000000bddfbd7221 */ /* 0x000fe20000010000 */
[----:B------:R-:W-:-:S03]  /*62a0*/  FADD.FTZ R185, R227, R185 ;  /* 0x000000b9e3b97221 */ /* 0x000fc60000010000 */
[----:B---3--:R-:W-:Y:S01]  /*62b0*/  HMMA.16816.F32.BF16 R52, R4, R8, R52 ;  /* 0x000000080434723c */ /* 0x008fe20000041834 */
[----:B------:R-:W-:Y:S01]  /*62c0*/  FADD.FTZ R189, R222, R189 ;  /* 0x000000bddebd7221 */ /* 0x000fe20000010000 */
[----:B------:R-:W-:-:S03]  /*62d0*/  FADD.FTZ R185, R226, R185 ;  /* 0x000000b9e2b97221 */ /* 0x000fc60000010000 */
[----:B------:R-:W-:Y:S01]  /*62e0*/  FADD.FTZ R189, R221, R189 ;  /* 0x000000bdddbd7221 */ /* 0x000fe20000010000 */
[C---:B------:R-:W-:Y:S01]  /*62f0*/  HMMA.16816.F32.BF16 R56, R4.reuse, R10, R56 ;  /* 0x0000000a0438723c */ /* 0x040fe20000041838 */
[----:B------:R-:W3:Y:S05]  /*6300*/  LDSM.16.MT88.4 R8, [R210+0x15000] ;  /* 0x01500000d208783b */ /* 0x000eea0000004200 */
[C---:B------:R-:W-:Y:S06]  /*6310*/  HMMA.16816.F32.BF16 R160, R4.reuse, R20, R160 ;  /* 0x0000001404a0723c */ /* 0x040fec00000418a0 */
[C---:B------:R-:W-:Y:S01]  /*6320*/  HMMA.16816.F32.BF16 R156, R4.reuse, R22, R156 ;  /* 0x00000016049c723c */ /* 0x040fe2000004189c */
[----:B------:R-:W4:Y:S05]  /*6330*/  LDSM.16.MT88.4 R20, [R212+0x15000] ;  /* 0x01500000d414783b */ /* 0x000f2a0000004200 */
[C---:B--2---:R-:W-:Y:S06]  /*6340*/  HMMA.16816.F32.BF16 R44, R4.reuse, R16, R44 ;  /* 0x00000010042c723c */ /* 0x044fec000004182c */
[C---:B------:R-:W-:Y:S01]  /*6350*/  HMMA.16816.F32.BF16 R48, R4.reuse, R18, R48 ;  /* 0x000000120430723c */ /* 0x040fe20000041830 */
[----:B------:R-:W2:Y:S05]  /*6360*/  LDSM.16.MT88.4 R16, [R209+0x15000] ;  /* 0x01500000d110783b */ /* 0x000eaa0000004200 */
        /* <DEDUP_REMOVED lines=23> */
[----:B------:R-:W3:Y:S05]  /*64e0*/  LDSM.16.MT88.4 R32, [R210+0x11800] ;  /* 0x01180000d220783b */ /* 0x000eea0000004200 */
[C---:B------:R-:W-:Y:S06]  /*64f0*/  HMMA.16816.F32.BF16 R84, R4.reuse, R28, R84 ;  /* 0x0000001c0454723c */ /* 0x040fec0000041854 */
[C---:B------:R-:W-:Y:S01]  /*6500*/  HMMA.16816.F32.BF16 R88, R4.reuse, R30, R88 ;  /* 0x0000001e0458723c */ /* 0x040fe20000041858 */
[----:B------:R-:W3:Y:S05]  /*6510*/  LDSM.16.MT88.4 R28, [R209+0x11800] ;  /* 0x01180000d11c783b */ /* 0x000eea0000004200 */
[C---:B-----5:R-:W-:Y:S06]  /*6520*/  HMMA.16816.F32.BF16 R152, R4.reuse, R24, R152 ;  /* 0x000000180498723c */ /* 0x060fec0000041898 */
[C---:B------:R-:W-:Y:S01]  /*6530*/  HMMA.16816.F32.BF16 R116, R4.reuse, R26, R116 ;  /* 0x0000001a0474723c */ /* 0x040fe20000041874 */
[----:B------:R-:W5:Y:S05]  /*6540*/  LDSM.16.MT88.4 R24, [R212+0x13800] ;  /* 0x01380000d418783b */ /* 0x000f6a0000004200 */
[C---:B----4-:R-:W-:Y:S06]  /*6550*/  HMMA.16816.F32.BF16 R136, R4.reuse, R20, R136 ;  /* 0x000000140488723c */ /* 0x050fec0000041888 */
[C---:B------:R-:W-:Y:S01]  /*6560*/  HMMA.16816.F32.BF16 R140, R4.reuse, R22, R140 ;  /* 0x00000016048c723c */ /* 0x040fe2000004188c */
[----:B------:R-:W4:Y:S05]  /*6570*/  LDSM.16.MT88.4 R20, [R210+0x13800] ;  /* 0x01380000d214783b */ /* 0x000f2a0000004200 */
[C---:B--2---:R-:W-:Y:S06]  /*6580*/  HMMA.16816.F32.BF16 R144, R4.reuse, R16, R144 ;  /* 0x000000100490723c */ /* 0x044fec0000041890 */
[----:B------:R-:W-:Y:S01]  /*6590*/  HMMA.16816.F32.BF16 R148, R4, R18, R148 ;  /* 0x000000120494723c */ /* 0x000fe20000041894 */
[----:B------:R-:W2:Y:S06]  /*65a0*/  LDSM.16.MT88.4 R16, [R209+0x13800] ;  /* 0x01380000d110783b */ /* 0x000eac0000004200 */
[----:B------:R-:W-:-:S02]  /*65b0*/  F2FP.BF16.F32.PACK_AB R4, R227, R238 ;  /* 0x000000eee304723e */ /* 0x000fc400000010ff */
[----:B------:R-:W-:Y:S02]  /*65c0*/  F2FP.BF16.F32.PACK_AB R5, R222, R223 ;  /* 0x000000dfde05723e */ /* 0x000fe400000010ff */
[C---:B------:R-:W-:Y:S01]  /*65d0*/  F2FP.BF16.F32.PACK_AB R6, R245.reuse, R226 ;  /* 0x000000e2f506723e */ /* 0x040fe200000010ff */
[----:B------:R-:W-:Y:S01]  /*65e0*/  FADD.FTZ R245, R245, R185 ;  /* 0x000000b9f5f57221 */ /* 0x000fe20000010000 */
[C---:B------:R-:W-:Y:S01]  /*65f0*/  F2FP.BF16.F32.PACK_AB R7, R244.reuse, R221 ;  /* 0x000000ddf407723e */ /* 0x040fe200000010ff */
[----:B------:R-:W-:-:S06]  /*6600*/  FADD.FTZ R244, R244, R189 ;  /* 0x000000bdf4f47221 */ /* 0x000fcc0000010000 */
        /* <DEDUP_REMOVED lines=28> */
[C---:B------:R-:W-:Y:S06]  /*67d0*/  HMMA.16816.F32.BF16 R96, R4.reuse, R34, R96 ;  /* 0x000000220460723c */ /* 0x040fec0000041860 */
[C---:B------:R-:W-:Y:S06]  /*67e0*/  HMMA.16816.F32.BF16 R100, R4.reuse, R28, R100 ;  /* 0x0000001c0464723c */ /* 0x040fec0000041864 */
[C---:B------:R-:W-:Y:S06]  /*67f0*/  HMMA.16816.F32.BF16 R104, R4.reuse, R30, R104 ;  /* 0x0000001e0468723c */ /* 0x040fec0000041868 */
[C---:B-----5:R-:W-:Y:S06]  /*6800*/  HMMA.16816.F32.BF16 R152, R4.reuse, R24, R152 ;  /* 0x000000180498723c */ /* 0x060fec0000041898 */
[C---:B------:R-:W-:Y:S06]  /*6810*/  HMMA.16816.F32.BF16 R116, R4.reuse, R26, R116 ;  /* 0x0000001a0474723c */ /* 0x040fec0000041874 */
[C---:B----4-:R-:W-:Y:S06]  /*6820*/  HMMA.16816.F32.BF16 R120, R4.reuse, R20, R120 ;  /* 0x000000140478723c */ /* 0x050fec0000041878 */
[C---:B------:R-:W-:Y:S06]  /*6830*/  HMMA.16816.F32.BF16 R124, R4.reuse, R22, R124 ;  /* 0x00000016047c723c */ /* 0x040fec000004187c */
[C---:B--2---:R-:W-:Y:S06]  /*6840*/  HMMA.16816.F32.BF16 R128, R4.reuse, R16, R128 ;  /* 0x000000100480723c */ /* 0x044fec0000041880 */
[C---:B------:R-:W-:Y:S06]  /*6850*/  HMMA.16816.F32.BF16 R132, R4.reuse, R18, R132 ;  /* 0x000000120484723c */ /* 0x040fec0000041884 */
[C---:B-1----:R-:W-:Y:S06]  /*6860*/  HMMA.16816.F32.BF16 R136, R4.reuse, R12, R136 ;  /* 0x0000000c0488723c */ /* 0x042fec0000041888 */
[C---:B------:R-:W-:Y:S06]  /*6870*/  HMMA.16816.F32.BF16 R140, R4.reuse, R14, R140 ;  /* 0x0000000e048c723c */ /* 0x040fec000004188c */
[C---:B---3--:R-:W-:Y:S06]  /*6880*/  HMMA.16816.F32.BF16 R144, R4.reuse, R8, R144 ;  /* 0x000000080490723c */ /* 0x048fec0000041890 */
[----:B------:R-:W-:Y:S01]  /*6890*/  HMMA.16816.F32.BF16 R148, R4, R10, R148 ;  /* 0x0000000a0494723c */ /* 0x000fe20000041894 */
[----:B------:R-:W-:-:S08]  /*68a0*/  NOP ;  /* 0x0000000000007918 */ /* 0x000fd00000000000 */
[----:B------:R-:W-:-:S15]  /*68b0*/  @!P0 BRA `(.L_x_67) ;  /* 0x0000004000cc8947 */ /* 0x000fde0003800000 */
[----:B------:R-:W1:Y:S01]  /*68c0*/  S2R R250, SR_TID.X ;  /* 0x0000000000fa7919 */ /* 0x000e620000002100 */
[----:B------:R-:W-:Y:S01]  /*68d0*/  ULDC UR4, c[0x0][0x2d0] ;  /* 0x0000b40000047ab9 */ /* 0x000fe20000000800 */
[--C-:B------:R-:W-:Y:S01]  /*68e0*/  SHF.R.S32.HI R5, RZ, 0x1f, R168.reuse ;  /* 0x0000001fff057819 */ /* 0x100fe200000114a8 */
[----:B------:R-:W-:Y:S01]  /*68f0*/  IMAD.MOV.U32 R4, RZ, RZ, R168 ;  /* 0x000000ffff047224 */ /* 0x000fe200078e00a8 */
[----:B------:R-:W-:Y:S01]  /*6900*/  ISETP.GE.AND P3, PT, R168, UR4, PT ;  /* 0x00000004a8007c0c */ /* 0x000fe2000bf66270 */
[----:B------:R-:W-:Y:S01]  /*6910*/  IMAD.U32 R2, RZ, RZ, UR20 ;  /* 0x00000014ff027e24 */ /* 0x000fe2000f8e00ff */
[----:B------:R-:W-:Y:S01]  /*6920*/  ULDC.64 UR6, c[0x0][0x220] ;  /* 0x0000880000067ab9 */ /* 0x000fe20000000a00 */
[--C-:B------:R-:W-:Y:S01]  /*6930*/  IMAD.WIDE.U32 R166, R166, UR18, R4.reuse ;  /* 0x00000012a6a67c25 */ /* 0x100fe2000f8e0004 */
[----:B------:R-:W-:Y:S02]  /*6940*/  ULEA.HI.SX32 UR10, UR19, 0xfffffffe, 0x1a ;  /* 0xfffffffe130a7891 */ /* 0x000fe4000f8fd23f */
[----:B------:R-:W-:Y:S01]  /*6950*/  ULEA.HI.SX32 UR19, UR19, 0xfffffffd, 0x1a ;  /* 0xfffffffd13137891 */ /* 0x000fe2000f8fd23f */
[----:B------:R-:W-:Y:S01]  /*6960*/  IMAD.WIDE.U32 R4, R165, UR18, R4 ;  /* 0x00000012a5047c25 */ /* 0x000fe2000f8e0004 */
[----:B------:R-:W-:Y:S01]  /*6970*/  IADD3 R240, P1, R166, UR22, RZ ;  /* 0x00000016a6f07c10 */ /* 0x000fe2000ff3e0ff */
[----:B------:R-:W-:Y:S01]  /*6980*/  UMOV UR18, URZ ;  /* 0x0000003f00127c82 */ /* 0x000fe20008000000 */
[----:B------:R-:W-:Y:S01]  /*6990*/  ULDC UR11, c[0x0][0x2d0] ;  /* 0x0000b400000b7ab9 */ /* 0x000fe20000000800 */
[----:B------:R-:W-:Y:S01]  /*69a0*/  IMAD.U32 R0, RZ, RZ, UR21 ;  /* 0x00000015ff007e24 */ /* 0x000fe2000f8e00ff */
[----:B------:R-:W-:Y:S01]  /*69b0*/  IADD3 R238, P0, R4, UR24, RZ ;  /* 0x0000001804ee7c10 */ /* 0x000fe2000ff1e0ff */
[----:B------:R-:W2:Y:S01]  /*69c0*/  @!P3 LDC.64 R226, c[0x0][0x220] ;  /* 0x00008800ffe2bb82 */ /* 0x000ea20000000a00 */
[----:B------:R-:W-:Y:S01]  /*69d0*/  IADD3.X R2, R2, UR9, R167, P1, !PT ;  /* 0x0000000902027c10 */ /* 0x000fe20008ffe4a7 */
[----:B------:R-:W-:Y:S01]  /*69e0*/  ULDC.64 UR8, c[0x0][0x218] ;  /* 0x0000860000087ab9 */ /* 0x000fe20000000a00 */
[----:B------:R-:W-:Y:S01]  /*69f0*/  IADD3.X R0, R0, UR25, R5, P0, !PT ;  /* 0x0000001900007c10 */ /* 0x000fe200087fe405 */
[----:B------:R-:W-:Y:S01]  /*6a00*/  ULDC UR4, c[0x0][0x2ec] ;  /* 0x0000bb0000047ab9 */ /* 0x000fe20000000800 */
[----:B------:R-:W-:-:S02]  /*6a10*/  LEA R241, P1, R240, UR8, 0x1 ;  /* 0x00000008f0f17c11 */ /* 0x000fc4000f8208ff */
[----:B------:R-:W-:Y:S01]  /*6a20*/  LEA R239, P0, R238, UR6, 0x1 ;  /* 0x00000006eeef7c11 */ /* 0x000fe2000f8008ff */
[----:B------:R-:W3:Y:S01]  /*6a30*/  @!P3 LDC.64 R224, c[0x0][0x220] ;  /* 0x00008800ffe0bb82 */ /* 0x000ee20000000a00 */
[----:B------:R-:W-:Y:S01]  /*6a40*/  LEA.HI.X R240, R240, UR9, R2, 0x1, P1 ;  /* 0x00000009f0f07c11 */ /* 0x000fe200088f0c02 */
[----:B------:R-:W-:Y:S01]  /*6a50*/  IMAD.MOV.U32 R2, RZ, RZ, R164 ;  /* 0x000000ffff027224 */ /* 0x000fe200078e00a4 */
[----:B------:R-:W-:Y:S01]  /*6a60*/  LEA.HI.X R238, R238, UR7, R0, 0x1, P0 ;  /* 0x00000007eeee7c11 */ /* 0x000fe200080f0c00 */
[----:B------:R-:W-:Y:S01]  /*6a70*/  IMAD.MOV.U32 R0, RZ, RZ, R3 ;  /* 0x000000ffff007224 */ /* 0x000fe200078e0003 */
[----:B------:R-:W-:Y:S01]  /*6a80*/  ULDC.64 UR6, c[0x0][0x250] ;  /* 0x0000940000067ab9 */ /* 0x000fe20000000a00 */
[----:B------:R-:W-:Y:S01]  /*6a90*/  ULDC.64 UR8, c[0x0][0x248] ;  /* 0x0000920000087ab9 */ /* 0x000fe20000000a00 */
[----:B-1----:R-:W-:Y:S01]  /*6aa0*/  SHF.R.S32.HI R4, RZ, 0x1f, R250 ;  /* 0x0000001fff047819 */ /* 0x002fe200000114fa */
[----:B------:R-:W1:Y:S01]  /*6ab0*/  @!P3 LDC.64 R222, c[0x0][0x220] ;  /* 0x00008800ffdebb82 */ /* 0x000e620000000a00 */
[----:B------:R-:W-:-:S02]  /*6ac0*/  USHF.L.U64.HI UR13, UR6, 0x4, UR7 ;  /* 0x00000004060d7899 */ /* 0x000fc40008010207 */
[----:B------:R-:W-:Y:S01]  /*6ad0*/  LEA.HI R250, R4, R250, RZ, 0x3 ;  /* 0x000000fa04fa7211 */ /* 0x000fe200078f18ff */
[----:B------:R-:W-:-:S03]  /*6ae0*/  USHF.L.U32 UR14, UR6, 0x4, URZ ;  /* 0x00000004060e7899 */ /* 0x000fc6000800063f */
[----:B------:R-:W-:Y:S01]  /*6af0*/  SHF.R.S32.HI R250, RZ, 0x3, R250 ;  /* 0x00000003fffa7819 */ /* 0x000fe200000114fa */
[----:B------:R-:W4:Y:S03]  /*6b00*/  @!P3 LDC.64 R220, c[0x0][0x220] ;  /* 0x00008800ffdcbb82 */ /* 0x000f260000000a00 */
[----:B------:R-:W-:Y:S02]  /*6b10*/  SHF.R.S32.HI R251, RZ, 0x1f, R250 ;  /* 0x0000001ffffb7819 */ /* 0x000fe400000114fa */
[C---:B------:R-:W-:Y:S02]  /*6b20*/  IADD3 R248, P2, R250.reuse, 0x30, RZ ;  /* 0x00000030faf87810 */ /* 0x040fe40007f5e0ff */
[C---:B------:R-:W-:Y:S02]  /*6b30*/  IADD3 R246, P1, R250.reuse, 0x10, RZ ;  /* 0x00000010faf67810 */ /* 0x040fe40007f3e0ff */
[----:B------:R-:W-:Y:S01]  /*6b40*/  IADD3 R242, P0, R250, 0x20, RZ ;  /* 0x00000020faf27810 */ /* 0x000fe20007f1e0ff */
[----:B------:R-:W-:-:S02]  /*6b50*/  IMAD.X R249, RZ, RZ, R251, P2 ;  /* 0x000000fffff97224 */ /* 0x000fc400010e06fb */
[--C-:B------:R-:W-:Y:S02]  /*6b60*/  IMAD.X R247, RZ, RZ, R251.reuse, P1 ;  /* 0x000000fffff77224 */ /* 0x100fe400008e06fb */
[----:B------:R-:W-:Y:S01]  /*6b70*/  IMAD.X R243, RZ, RZ, R251, P0 ;  /* 0x000000fffff37224 */ /* 0x000fe200000e06fb */
[----:B------:R-:W-:Y:S07]  /*6b80*/  BRA `(.L_x_68) ;  /* 0x0000000400bc7947 */ /* 0x000fee0003800000 */
.L_x_70:
[----:B------:R1:W-:Y:S01]  /*6b90*/  @P3 STS.128 [R228+0x8000], RZ ;  /* 0x008000ffe4003388 */ /* 0x0003e20000000c00 */
[----:B------:R-:W-:Y:S01]  /*6ba0*/  UIADD3 UR15, UR10, -0x1, -UR18 ;  /* 0xffffffff0a0f7890 */ /* 0x000fe2000fffe812 */
[----:B------:R-:W2:Y:S03]  /*6bb0*/  @!P3 LDC.64 R170, c[0x0][0x218] ;  /* 0x00008600ffaabb82 */ /* 0x000ea60000000a00 */
[----:B------:R-:W-:Y:S02]  /*6bc0*/  USHF.R.S32.HI UR12, URZ, 0x1f, UR15 ;  /* 0x0000001f3f0c7899 */ /* 0x000fe4000801140f */
[----:B------:R-:W-:Y:S02]  /*6bd0*/  UIMAD.WIDE.U32 UR20, UR15, UR8, URZ ;  /* 0x000000080f1472a5 */ /* 0x000fe4000f8e003f */
[----:B------:R-:W-:Y:S01]  /*6be0*/  UIMAD UR12, UR12, UR8, URZ ;  /* 0x000000080c0c72a4 */ /* 0x000fe2000f8e023f */
[----:B------:R-:W3:Y:S03]  /*6bf0*/  @!P3 LDC.64 R168, c[0x0][0x218] ;  /* 0x00008600ffa8bb82 */ /* 0x000ee60000000a00 */
[----:B------:R-:W-:Y:S01]  /*6c00*/  UIMAD UR12, UR15, UR9, UR12 ;  /* 0x000000090f0c72a4 */ /* 0x000fe2000f8e020c */
[----:B------:R-:W-:Y:S02]  /*6c10*/  IMAD.U32 R180, RZ, RZ, UR20 ;  /* 0x00000014ffb47e24 */ /* 0x000fe4000f8e00ff */
[----:B------:R-:W-:Y:S01]  /*6c20*/  IMAD.U32 R181, RZ, RZ, UR21 ;  /* 0x00000015ffb57e24 */ /* 0x000fe2000f8e00ff */
[----:B------:R-:W-:Y:S01]  /*6c30*/  UIADD3 UR12, UR21, UR12, URZ ;  /* 0x0000000c150c7290 */ /* 0x000fe2000fffe03f */
[----:B------:R-:W4:Y:S01]  /*6c40*/  @!P3 LDC.64 R166, c[0x0][0x218] ;  /* 0x00008600ffa6bb82 */ /* 0x000f220000000a00 */
[C---:B------:R-:W-:Y:S04]  /*6c50*/  LEA R179, P5, R180.reuse, R234, 0x6 ;  /* 0x000000eab4b37211 */ /* 0x040fe800078a30ff */
[----:B------:R-:W-:Y:S03]  /*6c60*/  IMAD.U32 R178, RZ, RZ, UR12 ;  /* 0x0000000cffb27e24 */ /* 0x000fe6000f8e00ff */
[----:B------:R-:W5:Y:S02]  /*6c70*/  @!P3 LDC.64 R164, c[0x0][0x218] ;  /* 0x00008600ffa4bb82 */ /* 0x000f640000000a00 */
[----:B------:R-:W-:Y:S02]  /*6c80*/  LEA.HI.X R178, R180, R237, R178, 0x6, P5 ;  /* 0x000000edb4b27211 */ /* 0x000fe400028f34b2 */
[C---:B------:R-:W-:Y:S04]  /*6c90*/  IADD3 R175, P5, R179.reuse, UR29, RZ ;  /* 0x0000001db3af7c10 */ /* 0x040fe8000ffbe0ff */
[----:B------:R-:W-:Y:S02]  /*6ca0*/  IADD3.X R180, R178, UR28, RZ, P5, !PT ;  /* 0x0000001cb2b47c10 */ /* 0x000fe4000affe4ff */
[----:B--2---:R-:W-:Y:S02]  /*6cb0*/  @!P3 LEA R186, P6, R179, R170, 0x1 ;  /* 0x000000aab3bab211 */ /* 0x004fe400078c08ff */
[----:B------:R-:W-:Y:S02]  /*6cc0*/  IADD3 R170, P5, R175, UR29, RZ ;  /* 0x0000001dafaa7c10 */ /* 0x000fe4000ffbe0ff */
[----:B------:R-:W-:Y:S02]  /*6cd0*/  @!P3 LEA.HI.X R187, R179, R171, R178, 0x1, P6 ;  /* 0x000000abb3bbb211 */ /* 0x000fe400030f0cb2 */
[C---:B---3--:R-:W-:Y:S02]  /*6ce0*/  @!P3 LEA R178, P6, R175.reuse, R168, 0x1 ;  /* 0x000000a8afb2b211 */ /* 0x048fe400078c08ff */
[----:B------:R-:W-:Y:S01]  /*6cf0*/  IADD3.X R171, R180, UR28, RZ, P5, !PT ;  /* 0x0000001cb4ab7c10 */ /* 0x000fe2000affe4ff */
[----:B------:R-:W-:Y:S01]  /*6d00*/  @!PT LDS RZ, [RZ] ;  /* 0x00000000fffff984 */ /* 0x000fe20000000800 */
[----:B------:R-:W-:Y:S01]  /*6d10*/  @!PT LDS RZ, [RZ] ;  /* 0x00000000fffff984 */ /* 0x000fe20000000800 */
[----:B------:R-:W-:Y:S01]  /*6d20*/  @!PT LDS RZ, [RZ] ;  /* 0x00000000fffff984 */ /* 0x000fe20000000800 */
[----:B------:R1:W-:Y:S01]  /*6d30*/  @!P3 LDGSTS.E.BYPASS.LTC128B.128 [R228+0x8000], desc[UR26][R186.64] ;  /* 0x08000000bae4bfae */ /* 0x0003e2000b901d5a */
[----:B------:R-:W-:Y:S02]  /*6d40*/  @!P3 LEA.HI.X R179, R175, R169, R180, 0x1, P6 ;  /* 0x000000a9afb3b211 */ /* 0x000fe400030f0cb4 */
[C---:B----4-:R-:W-:Y:S01]  /*6d50*/  @!P3 LEA R180, P6, R170.reuse, R166, 0x1 ;  /* 0x000000a6aab4b211 */ /* 0x050fe200078c08ff */
[----:B------:R1:W-:Y:S01]  /*6d60*/  @P2 STS.128 [R228+0xa000], RZ ;  /* 0x00a000ffe4002388 */ /* 0x0003e20000000c00 */
[C---:B------:R-:W-:Y:S02]  /*6d70*/  IADD3 R168, P5, R170.reuse, UR29, RZ ;  /* 0x0000001daaa87c10 */ /* 0x040fe4000ffbe0ff */
[----:B------:R-:W-:Y:S01]  /*6d80*/  @!P3 LEA.HI.X R181, R170, R167, R171, 0x1, P6 ;  /* 0x000000a7aab5b211 */ /* 0x000fe200030f0cab */
[----:B------:R-:W-:Y:S01]  /*6d90*/  @!PT LDS RZ, [RZ] ;  /* 0x00000000fffff984 */ /* 0x000fe20000000800 */
[----:B------:R-:W-:Y:S01]  /*6da0*/  @!PT LDS RZ, [RZ] ;  /* 0x00000000fffff984 */ /* 0x000fe20000000800 */
[----:B------:R-:W-:Y:S01]  /*6db0*/  @!PT LDS RZ, [RZ] ;  /* 0x00000000fffff984 */ /* 0x000fe20000000800 */
[----:B------:R1:W-:Y:S01]  /*6dc0*/  @!P2 LDGSTS.E.BYPASS.LTC128B.128 [R228+0xa000], desc[UR26][R176.64+0x80] ;  /* 0x0a000080b0e4afae */ /* 0x0003e2000b901d5a */
[----:B------:R-:W-:Y:S02]  /*6dd0*/  IADD3.X R166, R171, UR28, RZ, P5, !PT ;  /* 0x0000001caba67c10 */ /* 0x000fe4000affe4ff */
[C---:B-----5:R-:W-:Y:S01]  /*6de0*/  @!P3 LEA R164, P5, R168.reuse, R164, 0x1 ;  /* 0x000000a4a8a4b211 */ /* 0x060fe200078a08ff */
[----:B------:R1:W-:Y:S03]  /*6df0*/  @P1 STS.128 [R228+0xc000], RZ ;  /* 0x00c000ffe4001388 */ /* 0x0003e60000000c00 */
[----:B------:R-:W-:Y:S01]  /*6e00*/  @!P3 LEA.HI.X R165, R168, R165, R166, 0x1, P5 ;  /* 0x000000a5a8a5b211 */ /* 0x000fe200028f0ca6 */
        /* <DEDUP_REMOVED lines=69> */
[----:B------:R-:W0:Y:S01]  /*7260*/  LDGDEPBAR ;  /* 0x00000000000079af */ /* 0x000e220000000000 */
[----:B------:R-:W-:Y:S05]  /*7270*/  BRA `(.L_x_69) ;  /* 0x0000001800b07947 */ /* 0x000fea0003800000 */
.L_x_68:
[----:B------:R-:W-:Y:S01]  /*7280*/  UIADD3 UR15, UR10, -UR18, URZ ;  /* 0x800000120a0f7290 */ /* 0x000fe2000fffe03f */
[----:B------:R-:W-:Y:S04]  /*7290*/  DEPBAR.LE SB0, 0x0 ;  /* 0x000080000000791a */ /* 0x000fe80000000000 */
[----:B------:R-:W-:Y:S01]  /*72a0*/  USHF.R.S32.HI UR12, URZ, 0x1f, UR15 ;  /* 0x0000001f3f0c7899 */ /* 0x000fe2000801140f */
[----:B------:R-:W-:Y:S01]  /*72b0*/  IMAD.U32 R22, RZ, RZ, UR15 ;  /* 0x0000000fff167e24 */ /* 0x000fe2000f8e00ff */
[----:B------:R-:W-:Y:S01]  /*72c0*/  BAR.SYNC.DEFER_BLOCKING 0x0 ;  /* 0x0000000000007b1d */ /* 0x000fe20000010000 */
[----:B------:R-:W-:Y:S01]  /*72d0*/  IMAD.U32 R20, RZ, RZ, UR15 ;  /* 0x0000000fff147e24 */ /* 0x000fe2000f8e00ff */
[----:B------:R-:W-:Y:S01]  /*72e0*/  UIMAD UR12, UR12, UR6, URZ ;  /* 0x000000060c0c72a4 */ /* 0x000fe2000f8e023f */
[----:B------:R-:W-:Y:S01]  /*72f0*/  IMAD.U32 R6, RZ, RZ, UR15 ;  /* 0x0000000fff067e24 */ /* 0x000fe2000f8e00ff */
[----:B------:R-:W-:Y:S01]  /*7300*/  LEA R22, P4, R22, R250, 0x6 ;  /* 0x000000fa16167211 */ /* 0x000fe200078830ff */
[----:B------:R-:W-:Y:S01]  /*7310*/  IMAD.U32 R5, RZ, RZ, UR15 ;  /* 0x0000000fff057e24 */ /* 0x000fe2000f8e00ff */
[----:B------:R-:W-:Y:S01]  /*7320*/  LEA R20, P2, R20, R246, 0x6 ;  /* 0x000000f614147211 */ /* 0x000fe200078430ff */
[----:B------:R-:W-:Y:S01]  /*7330*/  IMAD.U32 R18, RZ, RZ, UR15 ;  /* 0x0000000fff127e24 */ /* 0x000fe2000f8e00ff */
[----:B------:R-:W-:Y:S01]  /*7340*/  LEA.HI.X.SX32 R23, R6, R251, 0x6, P4 ;  /* 0x000000fb06177211 */ /* 0x000fe200020f36ff */
[----:B------:R-:W-:Y:S01]  /*7350*/  IMAD.U32 R4, RZ, RZ, UR15 ;  /* 0x0000000fff047e24 */ /* 0x000fe2000f8e00ff */
[----:B------:R-:W-:Y:S01]  /*7360*/  LEA.HI.X.SX32 R21, R5, R247, 0x6, P2 ;  /* 0x000000f705157211 */ /* 0x000fe200010f36ff */
[----:B------:R-:W-:Y:S01]  /*7370*/  IMAD.U32 R24, RZ, RZ, UR15 ;  /* 0x0000000fff187e24 */ /* 0x000fe2000f8e00ff */
[----:B------:R-:W-:Y:S01]  /*7380*/  LEA R18, P1, R18, R242, 0x6 ;  /* 0x000000f212127211 */ /* 0x000fe200078230ff */
[----:B------:R-:W-:Y:S01]  /*7390*/  IMAD R8, R23, UR6, RZ ;  /* 0x0000000617087c24 */ /* 0x000fe2000f8e02ff */
[----:B------:R-:W-:Y:S01]  /*73a0*/  UIMAD.WIDE.U32 UR20, UR15, UR6, URZ ;  /* 0x000000060f1472a5 */ /* 0x000fe2000f8e003f */
[----:B------:R-:W-:Y:S01]  /*73b0*/  IMAD R7, R21, UR6, RZ ;  /* 0x0000000615077c24 */ /* 0x000fe2000f8e02ff */
[----:B------:R-:W-:Y:S01]  /*73c0*/  UIMAD UR12, UR15, UR7, UR12 ;  /* 0x000000070f0c72a4 */ /* 0x000fe2000f8e020c */
[----:B------:R-:W-:Y:S01]  /*73d0*/  LEA.HI.X.SX32 R19, R4, R243, 0x6, P1 ;  /* 0x000000f304137211 */ /* 0x000fe200008f36ff */
[----:B------:R-:W-:Y:S01]  /*73e0*/  IMAD.U32 R3, RZ, RZ, UR15 ;  /* 0x0000000fff037e24 */ /* 0x000fe2000f8e00ff */
[----:B------:R-:W-:Y:S01]  /*73f0*/  LEA R24, P0, R24, R248, 0x6 ;  /* 0x000000f818187211 */ /* 0x000fe200078030ff */
[----:B------:R-:W-:Y:S01]  /*7400*/  IMAD R8, R22, UR7, R8 ;  /* 0x0000000716087c24 */ /* 0x000fe2000f8e0208 */
[----:B------:R-:W-:Y:S01]  /*7410*/  UIADD3 UR12, UR21, UR12, URZ ;  /* 0x0000000c150c7290 */ /* 0x000fe2000fffe03f */
[----:B------:R-:W-:Y:S01]  /*7420*/  IMAD R7, R20, UR7, R7 ;  /* 0x0000000714077c24 */ /* 0x000fe2000f8e0207 */
[----:B------:R-:W-:Y:S01]  /*7430*/  LEA.HI.X.SX32 R25, R3, R249, 0x6, P0 ;  /* 0x000000f903197211 */ /* 0x000fe200000f36ff */
[----:B------:R-:W-:Y:S01]  /*7440*/  IMAD.WIDE.U32 R22, R22, UR6, RZ ;  /* 0x0000000616167c25 */ /* 0x000fe2000f8e00ff */
[----:B------:R-:W-:Y:S03]  /*7450*/  @P3 STS.128 [R228+0x10000], RZ ;  /* 0x010000ffe4003388 */ /* 0x000fe60000000c00 */
[----:B------:R-:W-:Y:S01]  /*7460*/  IMAD.WIDE.U32 R20, R20, UR6, RZ ;  /* 0x0000000614147c25 */ /* 0x000fe2000f8e00ff */
[-C--:B------:R-:W-:Y:S03]  /*7470*/  LEA R16, P4, R22, R239.reuse, 0x1 ;  /* 0x000000ef16107211 */ /* 0x080fe600078808ff */
[----:B------:R-:W-:Y:S01]  /*7480*/  IMAD.U32 R10, RZ, RZ, UR20 ;  /* 0x00000014ff0a7e24 */ /* 0x000fe2000f8e00ff */
[----:B------:R-:W-:Y:S01]  /*7490*/  LEA R14, P2, R20, R239, 0x1 ;  /* 0x000000ef140e7211 */ /* 0x000fe200078408ff */
[----:B------:R-:W-:Y:S02]  /*74a0*/  IMAD R6, R19, UR6, RZ ;  /* 0x0000000613067c24 */ /* 0x000fe4000f8e02ff */
[----:B------:R-:W-:Y:S01]  /*74b0*/  IMAD.IADD R8, R23, 0x1, R8 ;  /* 0x0000000117087824 */ /* 0x000fe200078e0208 */
[----:B------:R-:W-:Y:S01]  /*74c0*/  LEA R4, P0, R10, R232, 0x6 ;  /* 0x000000e80a047211 */ /* 0x000fe200078030ff */
[----:B------:R-:W-:Y:S02]  /*74d0*/  IMAD.IADD R7, R21, 0x1, R7 ;  /* 0x0000000115077824 */ /* 0x000fe400078e0207 */
[----:B------:R-:W-:Y:S01]  /*74e0*/  IMAD.U32 R3, RZ, RZ, UR12 ;  /* 0x0000000cff037e24 */ /* 0x000fe2000f8e00ff */
[-C--:B------:R-:W-:Y:S01]  /*74f0*/  LEA.HI.X R17, R22, R238.reuse, R8, 0x1, P4 ;  /* 0x000000ee16117211 */ /* 0x080fe200020f0c08 */
[----:B------:R-:W-:Y:S01]  /*7500*/  IMAD R6, R18, UR7, R6 ;  /* 0x0000000712067c24 */ /* 0x000fe2000f8e0206 */
[----:B------:R-:W-:Y:S01]  /*7510*/  LEA.HI.X R15, R20, R238, R7, 0x1, P2 ;  /* 0x000000ee140f7211 */ /* 0x000fe200010f0c07 */
[----:B------:R-:W-:Y:S01]  /*7520*/  IMAD.WIDE.U32 R18, R18, UR6, RZ ;  /* 0x0000000612127c25 */ /* 0x000fe2000f8e00ff */
[----:B--2---:R-:W-:Y:S01]  /*7530*/  @!P3 LEA R8, P6, R4, R226, 0x1 ;  /* 0x000000e20408b211 */ /* 0x004fe200078c08ff */
[----:B------:R-:W-:Y:S01]  /*7540*/  UIADD3 UR12, UR19, -UR18, URZ ;  /* 0x80000012130c7290 */ /* 0x000fe2000fffe03f */
[----:B------:R-:W-:Y:S01]  /*7550*/  ISETP.GE.AND P2, PT, R231, UR11, PT ;  /* 0x0000000be7007c0c */ /* 0x000fe2000bf46270 */
[----:B------:R-:W-:Y:S01]  /*7560*/  IMAD R5, R25, UR6, RZ ;  /* 0x0000000619057c24 */ /* 0x000fe2000f8e02ff */
[----:B------:R-:W-:Y:S01]  /*7570*/  LEA.HI.X R3, R10, R219, R3, 0x6, P0 ;  /* 0x000000db0a037211 */ /* 0x000fe200000f3403 */
[----:B------:R-:W-:Y:S01]  /*7580*/  IMAD.IADD R6, R19, 0x1, R6 ;  /* 0x0000000113067824 */ /* 0x000fe200078e0206 */
[----:B------:R-:W-:Y:S01]  /*7590*/  LEA R12, P1, R18, R239, 0x1 ;  /* 0x000000ef120c7211 */ /* 0x000fe200078208ff */
[----:B------:R-:W-:Y:S01]  /*75a0*/  IMAD R5, R24, UR7, R5 ;  /* 0x0000000718057c24 */ /* 0x000fe2000f8e0205 */
[----:B------:R-:W-:Y:S01]  /*75b0*/  @!P3 LEA.HI.X R9, R4, R227, R3, 0x1, P6 ;  /* 0x000000e30409b211 */ /* 0x000fe200030f0c03 */
[----:B------:R-:W-:Y:S01]  /*75c0*/  IMAD.WIDE.U32 R24, R24, UR6, RZ ;  /* 0x0000000618187c25 */ /* 0x000fe2000f8e00ff */
[-C--:B------:R-:W-:Y:S02]  /*75d0*/  LEA.HI.X R13, R18, R238.reuse, R6, 0x1, P1 ;  /* 0x000000ee120d7211 */ /* 0x080fe400008f0c06 */
[----:B------:R-:W-:Y:S01]  /*75e0*/  ISETP.GE.AND P1, PT, R230, UR11, PT ;  /* 0x0000000be6007c0c */ /* 0x000fe2000bf26270 */
[----:B------:R-:W-:Y:S01]  /*75f0*/  @!PT LDS RZ, [RZ] ;  /* 0x00000000fffff984 */ /* 0x000fe20000000800 */
[----:B------:R-:W-:Y:S01]  /*7600*/  @!PT LDS RZ, [RZ] ;  /* 0x00000000fffff984 */ /* 0x000fe20000000800 */
[----:B------:R-:W-:Y:S01]  /*7610*/  @!PT LDS RZ, [RZ] ;  /* 0x00000000fffff984 */ /* 0x000fe20000000800 */
[----:B------:R-:W-:Y:S01]  /*7620*/  @!P3 LDGSTS.E.BYPASS.LTC128B.128 [R228+0x10000], desc[UR26][R8.64] ;  /* 0x1000000008e4bfae */ /* 0x000fe2000b901d5a */
[----:B------:R-:W-:Y:S01]  /*7630*/  IMAD.IADD R5, R25, 0x1, R5 ;  /* 0x0000000119057824 */ /* 0x000fe200078e0205 */
[----:B------:R-:W-:Y:S01]  /*7640*/  LEA R10, P0, R24, R239, 0x1 ;  /* 0x000000ef180a7211 */ /* 0x000fe200078008ff */
[----:B------:R-:W-:Y:S01]  /*7650*/  IMAD.U32 R11, RZ, RZ, UR21 ;  /* 0x00000015ff0b7e24 */ /* 0x000fe2000f8e00ff */
[----:B------:R-:W-:Y:S01]  /*7660*/  @P2 STS.128 [R228+0x12000], RZ ;  /* 0x012000ffe4002388 */ /* 0x000fe20000000c00 */
[----:B------:R-:W-:Y:S02]  /*7670*/  IADD3 R6, P5, R4, UR14, RZ ;  /* 0x0000000e04067c10 */ /* 0x000fe4000ffbe0ff */
[----:B------:R-:W-:Y:S01]  /*7680*/  LEA.HI.X R11, R24, R238, R5, 0x1, P0 ;  /* 0x000000ee180b7211 */ /* 0x000fe200000f0c05 */
[----:B------:R-:W-:Y:S01]  /*7690*/  @!PT LDS RZ, [RZ] ;  /* 0x00000000fffff984 */ /* 0x000fe20000000800 */
[----:B------:R-:W-:Y:S01]  /*76a0*/  @!PT LDS RZ, [RZ] ;  /* 0x00000000fffff984 */ /* 0x000fe20000000800 */
[----:B------:R-:W-:Y:S01]  /*76b0*/  @!PT LDS RZ, [RZ] ;  /* 0x00000000fffff984 */ /* 0x000fe20000000800 */
[----:B------:R-:W-:Y:S01]  /*76c0*/  @!P2 LDGSTS.E.BYPASS.LTC128B.128 [R228+0x12000], desc[UR26][R16.64+0x80] ;  /* 0x1200008010e4afae */ /* 0x000fe2000b901d5a */
[----:B------:R-:W-:Y:S02]  /*76d0*/  ISETP.GE.AND P0, PT, R229, UR11, PT ;  /* 0x0000000be5007c0c */ /* 0x000fe4000bf06270 */
[C---:B---3--:R-:W-:Y:S01]  /*76e0*/  @!P3 LEA R18, P6, R6.reuse, R224, 0x1 ;  /* 0x000000e00612b211 */ /* 0x048fe200078c08ff */
[----:B------:R-:W-:Y:S01]  /*76f0*/  @P1 STS.128 [R228+0x14000], RZ ;  /* 0x014000ffe4001388 */ /* 0x000fe20000000c00 */
[----:B------:R-:W-:Y:S02]  /*7700*/  IADD3.X R4, R3, UR13, RZ, P5, !PT ;  /* 0x0000000d03047c10 */ /* 0x000fe4000affe4ff */
[C---:B------:R-:W-:Y:S01]  /*7710*/  IADD3 R5, P4, R6.reuse, UR14, RZ ;  /* 0x0000000e06057c10 */ /* 0x040fe2000ff9e0ff */
[----:B------:R-:W-:Y:S01]  /*7720*/  @!PT LDS RZ, [RZ] ;  /* 0x00000000fffff984 */ /* 0x000fe20000000800 */
[----:B------:R-:W-:Y:S01]  /*7730*/  @!PT LDS RZ, [RZ] ;  /* 0x00000000fffff984 */ /* 0x000fe20000000800 */
[----:B------:R-:W-:Y:S01]  /*7740*/  @!PT LDS RZ, [RZ] ;  /* 0x00000000fffff984 */ /* 0x000fe20000000800 */
[----:B------:R-:W-:Y:S01]  /*7750*/  @!P1 LDGSTS.E.BYPASS.LTC128B.128 [R228+0x14000], desc[UR26][R16.64+0x100] ;  /* 0x1400010010e49fae */ /* 0x000fe2000b901d5a */
[----:B------:R-:W-:Y:S02]  /*7760*/  @!P3 LEA.HI.X R19, R6, R225, R4, 0x1, P6 ;  /* 0x000000e10613b211 */ /* 0x000fe400030f0c04 */
[C---:B-1----:R-:W-:Y:S02]  /*7770*/  @!P3 LEA R22, P6, R5.reuse, R222, 0x1 ;  /* 0x000000de0516b211 */ /* 0x042fe400078c08ff */
[----:B------:R-:W-:Y:S01]  /*7780*/  IADD3.X R6, R4, UR13, RZ, P4, !PT ;  /* 0x0000000d04067c10 */ /* 0x000fe2000a7fe4ff */
[----:B------:R-:W-:Y:S01]  /*7790*/  @P0 STS.128 [R228+0x16000], RZ ;  /* 0x016000ffe4000388 */ /* 0x000fe20000000c00 */
[C---:B------:R-:W-:Y:S02]  /*77a0*/  IADD3 R3, P5, R5.reuse, UR14, RZ ;  /* 0x0000000e05037c10 */ /* 0x040fe4000ffbe0ff */
[----:B------:R-:W-:Y:S01]  /*77b0*/  @!P3 LEA.HI.X R23, R5, R223, R6, 0x1, P6 ;  /* 0x000000df0517b211 */ /* 0x000fe200030f0c06 */
[----:B------:R-:W-:Y:S01]  /*77c0*/  @!PT LDS RZ, [RZ] ;  /* 0x00000000fffff984 */ /* 0x000fe20000000800 */
[----:B------:R-:W-:Y:S01]  /*77d0*/  @!PT LDS RZ, [RZ] ;  /* 0x00000000fffff984 */ /* 0x000fe20000000800 */
[----:B------:R-:W-:Y:S01]  /*77e0*/  @!PT LDS RZ, [RZ] ;  /* 0x00000000fffff984 */ /* 0x000fe20000000800 */
[----:B------:R-:W-:Y:S01]  /*77f0*/  @!P0 LDGSTS.E.BYPASS.LTC128B.128 [R228+0x16000], desc[UR26][R16.64+0x180] ;  /* 0x1600018010e48fae */ /* 0x000fe2000b901d5a */
[C---:B----4-:R-:W-:Y:S02]  /*7800*/  @!P3 LEA R20, P4, R3.reuse, R220, 0x1 ;  /* 0x000000dc0314b211 */ /* 0x050fe400078808ff */
[----:B------:R-:W-:Y:S01]  /*7810*/  IADD3.X R4, R6, UR13, RZ, P5, !PT ;  /* 0x0000000d06047c10 */ /* 0x000fe2000affe4ff */
[----:B------:R-:W-:Y:S03]  /*7820*/  @P3 STS.128 [R228+0x10800], RZ ;  /* 0x010800ffe4003388 */ /* 0x000fe60000000c00 */
[----:B------:R-:W-:Y:S01]  /*7830*/  @!P3 LEA.HI.X R21, R3, R221, R4, 0x1, P4 ;  /* 0x000000dd0315b211 */ /* 0x000fe200020f0c04 */
[----:B------:R-:W-:Y:S01]  /*7840*/  @!PT LDS RZ, [RZ] ;  /* 0x00000000fffff984 */ /* 0x000fe20000000800 */
[----:B------:R-:W-:Y:S01]  /*7850*/  @!PT LDS RZ, [RZ] ;  /* 0x00000000fffff984 */ /* 0x000fe20000000800 */
[----:B------:R-:W-:Y:S01]  /*7860*/  @!PT LDS RZ, [RZ] ;  /* 0x00000000fffff984 */ /* 0x000fe20000000800 */
[----:B------:R1:W-:Y:S01]  /*7870*/  @!P3 LDGSTS.E.BYPASS.LTC128B.128 [R228+0x10800], desc[UR26][R18.64] ;  /* 0x1080000012e4bfae */ /* 0x0003e2000b901d5a */
[----:B------:R-:W-:Y:S03]  /*7880*/  IMAD.U32 R3, RZ, RZ, UR12 ;  /* 0x0000000cff037e24 */ /* 0x000fe6000f8e00ff */
[----:B------:R-:W-:Y:S04]  /*7890*/  @P2 STS.128 [R228+0x12800], RZ ;  /* 0x012800ffe4002388 */ /* 0x000fe80000000c00 */
[----:B------:R-:W-:Y:S01]  /*78a0*/  @!PT LDS RZ, [RZ] ;  /* 0x00000000fffff984 */ /* 0x000fe20000000800 */
[----:B------:R-:W-:Y:S01]  /*78b0*/  @!PT LDS RZ, [RZ] ;  /* 0x00000000fffff984 */ /* 0x000fe20000000800 */
[----:B------:R-:W-:Y:S01]  /*78c0*/  @!PT LDS RZ, [RZ] ;  /* 0x00000000fffff984 */ /* 0x000fe20000000800 */
[----:B------:R-:W-:Y:S04]  /*78d0*/  @!P2 LDGSTS.E.BYPASS.LTC128B.128 [R228+0x12800], desc[UR26][R14.64+0x80] ;  /* 0x128000800ee4afae */ /* 0x000fe8000b901d5a */
        /* <DEDUP_REMOVED lines=49> */
[----:B------:R2:W-:Y:S04]  /*7bf0*/  @!P0 LDGSTS.E.BYPASS.LTC128B.128 [R228+0x17800], desc[UR26][R10.64+0x180] ;  /* 0x178001800ae48fae */ /* 0x0005e8000b901d5a */
[----:B------:R-:W-:Y:S04]  /*7c00*/  LDSM.16.M88.4 R32, [R218] ;  /* 0x00000000da20783b */ /* 0x000fe80000000200 */
[----:B-1----:R-:W-:Y:S04]  /*7c10*/  LDSM.16.M88.4 R16, [R217+0x8800] ;  /* 0x00880000d910783b */ /* 0x002fe80000000200 */
[----:B------:R-:W-:Y:S04]  /*7c20*/  LDSM.16.M88.4 R24, [R217+0x9000] ;  /* 0x00900000d918783b */ /* 0x000fe80000000200 */
[----:B------:R-:W-:Y:S04]  /*7c30*/  LDSM.16.M88.4 R164, [R217+0x9800] ;  /* 0x00980000d9a4783b */ /* 0x000fe80000000200 */
[----:B------:R-:W-:Y:S04]  /*7c40*/  LDSM.16.M88.4 R168, [R216] ;  /* 0x00000000d8a8783b */ /* 0x000fe80000000200 */
[----:B------:R-:W-:Y:S04]  /*7c50*/  LDSM.16.M88.4 R172, [R215] ;  /* 0x00000000d7ac783b */ /* 0x000fe80000000200 */
[----:B--2---:R-:W1:Y:S04]  /*7c60*/  LDSM.16.M88.4 R8, [R217+0x8000] ;  /* 0x00800000d908783b */ /* 0x004e680000000200 */
[----:B------:R-:W0:Y:S04]  /*7c70*/  LDGDEPBAR ;  /* 0x00000000000079af */ /* 0x000e280000000000 */
[----:B------:R-:W2:Y:S04]  /*7c80*/  LDSM.16.M88.4 R176, [R207] ;  /* 0x00000000cfb0783b */ /* 0x000ea80000000200 */
[----:B------:R-:W3:Y:S04]  /*7c90*/  LDSM.16.M88.4 R180, [R206] ;  /* 0x00000000ceb4783b */ /* 0x000ee80000000200 */
[----:B------:R-:W4:Y:S04]  /*7ca0*/  LDSM.16.M88.4 R184, [R205] ;  /* 0x00000000cdb8783b */ /* 0x000f280000000200 */
[----:B------:R-:W-:Y:S01]  /*7cb0*/  LDSM.16.M88.4 R188, [R211+0x8000] ;  /* 0x00800000d3bc783b */ /* 0x000fe20000000200 */
[C---:B-1----:R-:W-:Y:S06]  /*7cc0*/  HMMA.16816.F32.BF16 R4, R32.reuse, R8, RZ ;  /* 0x000000082004723c */ /* 0x042fec00000418ff */
[C---:B------:R-:W-:Y:S06]  /*7cd0*/  HMMA.16816.F32.BF16 R8, R32.reuse, R10, RZ ;  /* 0x0000000a2008723c */ /* 0x040fec00000418ff */
[C---:B------:R-:W-:Y:S06]  /*7ce0*/  HMMA.16816.F32.BF16 R12, R32.reuse, R16, RZ ;  /* 0x00000010200c723c */ /* 0x040fec00000418ff */
[C---:B------:R-:W-:Y:S06]  /*7cf0*/  HMMA.16816.F32.BF16 R16, R32.reuse, R18, RZ ;  /* 0x000000122010723c */ /* 0x040fec00000418ff */
[C---:B------:R-:W-:Y:S06]  /*7d00*/  HMMA.16816.F32.BF16 R20, R32.reuse, R24, RZ ;  /* 0x000000182014723c */ /* 0x040fec00000418ff */
[C---:B------:R-:W-:Y:S06]  /*7d10*/  HMMA.16816.F32.BF16 R24, R32.reuse, R26, RZ ;  /* 0x0000001a2018723c */ /* 0x040fec00000418ff */
[C---:B------:R-:W-:Y:S06]  /*7d20*/  HMMA.16816.F32.BF16 R28, R32.reuse, R164, RZ ;  /* 0x000000a4201c723c */ /* 0x040fec00000418ff */
[----:B------:R-:W-:Y:S01]  /*7d30*/  HMMA.16816.F32.BF16 R32, R32, R166, RZ ;  /* 0x000000a62020723c */ /* 0x000fe200000418ff */
[----:B------:R-:W1:Y:S05]  /*7d40*/  LDSM.16.M88.4 R164, [R214] ;  /* 0x00000000d6a4783b */ /* 0x000e6a0000000200 */
[C---:B------:R-:W-:Y:S06]  /*7d50*/  HMMA.16816.F32.BF16 R4, R168.reuse, R172, R4 ;  /* 0x000000aca804723c */ /* 0x040fec0000041804 */
[C---:B------:R-:W-:Y:S01]  /*7d60*/  HMMA.16816.F32.BF16 R8, R168.reuse, R174, R8 ;  /* 0x000000aea808723c */ /* 0x040fe20000041808 */
[----:B-----5:R-:W5:Y:S05]  /*7d70*/  LDSM.16.M88.4 R172, [R211+0x8800] ;  /* 0x00880000d3ac783b */ /* 0x020f6a0000000200 */
[C---:B--2---:R-:W-:Y:S06]  /*7d80*/  HMMA.16816.F32.BF16 R12, R168.reuse, R176, R12 ;  /* 0x000000b0a80c723c */ /* 0x044fec000004180c */
[C---:B------:R-:W-:Y:S01]  /*7d90*/  HMMA.16816.F32.BF16 R16, R168.reuse, R178, R16 ;  /* 0x000000b2a810723c */ /* 0x040fe20000041810 */
[----:B------:R-:W2:Y:S05]  /*7da0*/  LDSM.16.M88.4 R176, [R211+0x9000] ;  /* 0x00900000d3b0783b */ /* 0x000eaa0000000200 */
[C---:B---3--:R-:W-:Y:S06]  /*7db0*/  HMMA.16816.F32.BF16 R20, R168.reuse, R180, R20 ;  /* 0x000000b4a814723c */ /* 0x048fec0000041814 */
[C---:B------:R-:W-:Y:S01]  /*7dc0*/  HMMA.16816.F32.BF16 R24, R168.reuse, R182, R24 ;  /* 0x000000b6a818723c */ /* 0x040fe20000041818 */
[----:B------:R-:W-:Y:S05]  /*7dd0*/  LDSM.16.M88.4 R180, [R213] ;  /* 0x00000000d5b4783b */ /* 0x000fea0000000200 */
[C---:B----4-:R-:W-:Y:S06]  /*7de0*/  HMMA.16816.F32.BF16 R28, R168.reuse, R184, R28 ;  /* 0x000000b8a81c723c */ /* 0x050fec000004181c */
[----:B------:R-:W-:Y:S01]  /*7df0*/  HMMA.16816.F32.BF16 R32, R168, R186, R32 ;  /* 0x000000baa820723c */ /* 0x000fe20000041820 */
[----:B------:R-:W3:Y:S04]  /*7e00*/  LDSM.16.M88.4 R168, [R211+0x9800] ;  /* 0x00980000d3a8783b */ /* 0x000ee80000000200 */
[----:B------:R-:W4:Y:S01]  /*7e10*/  LDSM.16.M88.4 R184, [R204] ;  /* 0x00000000ccb8783b */ /* 0x000f220000000200 */
[C---:B-1----:R-:W-:Y:S06]  /*7e20*/  HMMA.16816.F32.BF16 R4, R164.reuse, R188, R4 ;  /* 0x000000bca404723c */ /* 0x042fec0000041804 */
[C---:B------:R-:W-:Y:S01]  /*7e30*/  HMMA.16816.F32.BF16 R8, R164.reuse, R190, R8 ;  /* 0x000000bea408723c */ /* 0x040fe20000041808 */
[----:B------:R-:W1:Y:S05]  /*7e40*/  LDSM.16.M88.4 R188, [R204+0x800] ;  /* 0x00080000ccbc783b */ /* 0x000e6a0000000200 */
[C---:B-----5:R-:W-:Y:S06]  /*7e50*/  HMMA.16816.F32.BF16 R12, R164.reuse, R172, R12 ;  /* 0x000000aca40c723c */ /* 0x060fec000004180c */
[C---:B------:R-:W-:Y:S01]  /*7e60*/  HMMA.16816.F32.BF16 R16, R164.reuse, R174, R16 ;  /* 0x000000aea410723c */ /* 0x040fe20000041810 */
[----:B------:R-:W5:Y:S05]  /*7e70*/  LDSM.16.M88.4 R172, [R204+0x1000] ;  /* 0x00100000ccac783b */ /* 0x000f6a0000000200 */
[C---:B--2---:R-:W-:Y:S06]  /*7e80*/  HMMA.16816.F32.BF16 R20, R164.reuse, R176, R20 ;  /* 0x000000b0a414723c */ /* 0x044fec0000041814 */
[C---:B------:R-:W-:Y:S01]  /*7e90*/  HMMA.16816.F32.BF16 R24, R164.reuse, R178, R24 ;  /* 0x000000b2a418723c */ /* 0x040fe20000041818 */
[----:B------:R-:W-:Y:S05]  /*7ea0*/  LDSM.16.M88.4 R176, [R217+0xa000] ;  /* 0x00a00000d9b0783b */ /* 0x000fea0000000200 */
[C---:B---3--:R-:W-:Y:S06]  /*7eb0*/  HMMA.16816.F32.BF16 R28, R164.reuse, R168, R28 ;  /* 0x000000a8a41c723c */ /* 0x048fec000004181c */
[----:B------:R-:W-:Y:S01]  /*7ec0*/  HMMA.16816.F32.BF16 R32, R164, R170, R32 ;  /* 0x000000aaa420723c */ /* 0x000fe20000041820 */
[----:B------:R-:W2:Y:S04]  /*7ed0*/  LDSM.16.M88.4 R164, [R204+0x1800] ;  /* 0x00180000cca4783b */ /* 0x000ea80000000200 */
[----:B------:R-:W3:Y:S01]  /*7ee0*/  LDSM.16.M88.4 R168, [R218+0x2000] ;  /* 0x00200000daa8783b */ /* 0x000ee20000000200 */
[C---:B----4-:R-:W-:Y:S06]  /*7ef0*/  HMMA.16816.F32.BF16 R4, R180.reuse, R184, R4 ;  /* 0x000000b8b404723c */ /* 0x050fec0000041804 */
[C---:B------:R-:W-:Y:S01]  /*7f00*/  HMMA.16816.F32.BF16 R8, R180.reuse, R186, R8 ;  /* 0x000000bab408723c */ /* 0x040fe20000041808 */
[----:B------:R-:W4:Y:S05]  /*7f10*/  LDSM.16.M88.4 R184, [R217+0xa800] ;  /* 0x00a80000d9b8783b */ /* 0x000f2a0000000200 */
[C---:B-1----:R-:W-:Y:S06]  /*7f20*/  HMMA.16816.F32.BF16 R12, R180.reuse, R188, R12 ;  /* 0x000000bcb40c723c */ /* 0x042fec000004180c */
[C---:B------:R-:W-:Y:S01]  /*7f30*/  HMMA.16816.F32.BF16 R16, R180.reuse, R190, R16 ;  /* 0x000000beb410723c */ /* 0x040fe20000041810 */
[----:B------:R-:W1:Y:S05]  /*7f40*/  LDSM.16.M88.4 R188, [R217+0xb000] ;  /* 0x00b00000d9bc783b */ /* 0x000e6a0000000200 */
[C---:B-----5:R-:W-:Y:S06]  /*7f50*/  HMMA.16816.F32.BF16 R20, R180.reuse, R172, R20 ;  /* 0x000000acb414723c */ /* 0x060fec0000041814 */
[C---:B------:R-:W-:Y:S01]  /*7f60*/  HMMA.16816.F32.BF16 R24, R180.reuse, R174, R24 ;  /* 0x000000aeb418723c */ /* 0x040fe20000041818 */
[----:B------:R-:W5:Y:S05]  /*7f70*/  LDSM.16.M88.4 R172, [R217+0xb800] ;  /* 0x00b80000d9ac783b */ /* 0x000f6a0000000200 */
[C---:B--2---:R-:W-:Y:S06]  /*7f80*/  HMMA.16816.F32.BF16 R28, R180.reuse, R164, R28 ;  /* 0x000000a4b41c723c */ /* 0x044fec000004181c */
[----:B------:R-:W-:Y:S01]  /*7f90*/  HMMA.16816.F32.BF16 R32, R180, R166, R32 ;  /* 0x000000a6b420723c */ /* 0x000fe20000041820 */
[----:B------:R-:W-:Y:S04]  /*7fa0*/  LDSM.16.M88.4 R164, [R216+0x2000] ;  /* 0x00200000d8a4783b */ /* 0x000fe80000000200 */
[----:B------:R-:W-:Y:S01]  /*7fb0*/  LDSM.16.M88.4 R180, [R202] ;  /* 0x00000000cab4783b */ /* 0x000fe20000000200 */
[C---:B---3--:R-:W-:Y:S06]  /*7fc0*/  HMMA.16816.F32.BF16 R4, R168.reuse, R176, R4 ;  /* 0x000000b0a804723c */ /* 0x048fec0000041804 */
[C---:B------:R-:W-:Y:S01]  /*7fd0*/  HMMA.16816.F32.BF16 R8, R168.reuse, R178, R8 ;  /* 0x000000b2a808723c */ /* 0x040fe20000041808 */
[----:B------:R-:W2:Y:S05]  /*7fe0*/  LDSM.16.M88.4 R176, [R203] ;  /* 0x00000000cbb0783b */ /* 0x000eaa0000000200 */
[C---:B----4-:R-:W-:Y:S06]  /*7ff0*/  HMMA.16816.F32.BF16 R12, R168.reuse, R184, R12 ;  /* 0x000000b8a80c723c */ /* 0x050fec000004180c */
[C---:B------:R-:W-:Y:S01]  /*8000*/  HMMA.16816.F32.BF16 R16, R168.reuse, R186, R16 ;  /* 0x000000baa810723c */ /* 0x040fe20000041810 */
[----:B------:R-:W3:Y:S05]  /*8010*/  LDSM.16.M88.4 R184, [R201] ;  /* 0x00000000c9b8783b */ /* 0x000eea0000000200 */
[C---:B-1----:R-:W-:Y:S06]  /*8020*/  HMMA.16816.F32.BF16 R20, R168.reuse, R188, R20 ;  /* 0x000000bca814723c */ /* 0x042fec0000041814 */
[C---:B------:R-:W-:Y:S01]  /*8030*/  HMMA.16816.F32.BF16 R24, R168.reuse, R190, R24 ;  /* 0x000000bea818723c */ /* 0x040fe20000041818 */
[----:B------:R-:W1:Y:S05]  /*8040*/  LDSM.16.M88.4 R188, [R200] ;  /* 0x00000000c8bc783b */ /* 0x000e6a0000000200 */
[C---:B-----5:R-:W-:Y:S06]  /*8050*/  HMMA.16816.F32.BF16 R28, R168.reuse, R172, R28 ;  /* 0x000000aca81c723c */ /* 0x060fec000004181c */
[----:B------:R-:W-:Y:S01]  /*8060*/  HMMA.16816.F32.BF16 R32, R168, R174, R32 ;  /* 0x000000aea820723c */ /* 0x000fe20000041820 */
[----:B------:R-:W-:Y:S04]  /*8070*/  LDSM.16.M88.4 R168, [R214+0x2000] ;  /* 0x00200000d6a8783b */ /* 0x000fe80000000200 */
[----:B------:R-:W4:Y:S01]  /*8080*/  LDSM.16.M88.4 R172, [R211+0xa000] ;  /* 0x00a00000d3ac783b */ /* 0x000f220000000200 */
        /* <DEDUP_REMOVED lines=8> */
[----:B------:R-:W-:Y:S05]  /*8110*/  LDSM.16.M88.4 R184, [R213+0x2000] ;  /* 0x00200000d5b8783b */ /* 0x000fea0000000200 */
[C---:B-1----:R-:W-:Y:S06]  /*8120*/  HMMA.16816.F32.BF16 R28, R164.reuse, R188, R28 ;  /* 0x000000bca41c723c */ /* 0x042fec000004181c */
[----:B------:R-:W-:Y:S01]  /*8130*/  HMMA.16816.F32.BF16 R32, R164, R190, R32 ;  /* 0x000000bea420723c */ /* 0x000fe20000041820 */
[----:B------:R-:W1:Y:S04]  /*8140*/  LDSM.16.M88.4 R164, [R211+0xb800] ;  /* 0x00b80000d3a4783b */ /* 0x000e680000000200 */
[----:B------:R-:W3:Y:S01]  /*8150*/  LDSM.16.M88.4 R188, [R204+0x2000] ;  /* 0x00200000ccbc783b */ /* 0x000ee20000000200 */
[C---:B----4-:R-:W-:Y:S06]  /*8160*/  HMMA.16816.F32.BF16 R4, R168.reuse, R172, R4 ;  /* 0x000000aca804723c */ /* 0x050fec0000041804 */
[C---:B------:R-:W-:Y:S01]  /*8170*/  HMMA.16816.F32.BF16 R8, R168.reuse, R174, R8 ;  /* 0x000000aea808723c */ /* 0x040fe20000041808 */
[----:B------:R-:W4:Y:S05]  /*8180*/  LDSM.16.M88.4 R172, [R204+0x2800] ;  /* 0x00280000ccac783b */ /* 0x000f2a0000000200 */
[C---:B--2---:R-:W-:Y:S06]  /*8190*/  HMMA.16816.F32.BF16 R12, R168.reuse, R176, R12 ;  /* 0x000000b0a80c723c */ /* 0x044fec000004180c */
[C---:B------:R-:W-:Y:S01]  /*81a0*/  HMMA.16816.F32.BF16 R16, R168.reuse, R178, R16 ;  /* 0x000000b2a810723c */ /* 0x040fe20000041810 */
[----:B------:R-:W2:Y:S05]  /*81b0*/  LDSM.16.M88.4 R176, [R204+0x3000] ;  /* 0x00300000ccb0783b */ /* 0x000eaa0000000200 */
[C---:B-----5:R-:W-:Y:S06]  /*81c0*/  HMMA.16816.F32.BF16 R20, R168.reuse, R180, R20 ;  /* 0x000000b4a814723c */ /* 0x060fec0000041814 */
[C---:B------:R-:W-:Y:S01]  /*81d0*/  HMMA.16816.F32.BF16 R24, R168.reuse, R182, R24 ;  /* 0x000000b6a818723c */ /* 0x040fe20000041818 */
[----:B------:R-:W-:Y:S05]  /*81e0*/  LDSM.16.M88.4 R180, [R217+0xc000] ;  /* 0x00c00000d9b4783b */ /* 0x000fea0000000200 */
[C---:B-1----:R-:W-:Y:S06]  /*81f0*/  HMMA.16816.F32.BF16 R28, R168.reuse, R164, R28 ;  /* 0x000000a4a81c723c */ /* 0x042fec000004181c */
[----:B------:R-:W-:Y:S01]  /*8200*/  HMMA.16816.F32.BF16 R32, R168, R166, R32 ;  /* 0x000000a6a820723c */ /* 0x000fe20000041820 */
[----:B------:R-:W1:Y:S04]  /*8210*/  LDSM.16.M88.4 R164, [R204+0x3800] ;  /* 0x00380000cca4783b */ /* 0x000e680000000200 */
[----:B------:R-:W5:Y:S01]  /*8220*/  LDSM.16.M88.4 R168, [R218+0x4000] ;  /* 0x00400000daa8783b */ /* 0x000f620000000200 */
[C---:B---3--:R-:W-:Y:S06]  /*8230*/  HMMA.16816.F32.BF16 R4, R184.reuse, R188, R4 ;  /* 0x000000bcb804723c */ /* 0x048fec0000041804 */
[C---:B------:R-:W-:Y:S01]  /*8240*/  HMMA.16816.F32.BF16 R8, R184.reuse, R190, R8 ;  /* 0x000000beb808723c */ /* 0x040fe20000041808 */
[----:B------:R-:W3:Y:S05]  /*8250*/  LDSM.16.M88.4 R188, [R217+0xc800] ;  /* 0x00c80000d9bc783b */ /* 0x000eea0000000200 */
[C---:B----4-:R-:W-:Y:S06]  /*8260*/  HMMA.16816.F32.BF16 R12, R184.reuse, R172, R12 ;  /* 0x000000acb80c723c */ /* 0x050fec000004180c */
[C---:B------:R-:W-:Y:S01]  /*8270*/  HMMA.16816.F32.BF16 R16, R184.reuse, R174, R16 ;  /* 0x000000aeb810723c */ /* 0x040fe20000041810 */
[----:B------:R-:W4:Y:S05]  /*8280*/  LDSM.16.M88.4 R172, [R217+0xd000] ;  /* 0x00d00000d9ac783b */ /* 0x000f2a0000000200 */
[C---:B--2---:R-:W-:Y:S06]  /*8290*/  HMMA.16816.F32.BF16 R20, R184.reuse, R176, R20 ;  /* 0x000000b0b814723c */ /* 0x044fec0000041814 */
[C---:B------:R-:W-:Y:S01]  /*82a0*/  HMMA.16816.F32.BF16 R24, R184.reuse, R178, R24 ;  /* 0x000000b2b818723c */ /* 0x040fe20000041818 */
[----:B------:R-:W2:Y:S05]  /*82b0*/  LDSM.16.M88.4 R176, [R217+0xd800] ;  /* 0x00d80000d9b0783b */ /* 0x000eaa0000000200 */
[C---:B-1----:R-:W-:Y:S06]  /*82c0*/  HMMA.16816.F32.BF16 R28, R184.reuse, R164, R28 ;  /* 0x000000a4b81c723c */ /* 0x042fec000004181c */
[----:B------:R-:W-:Y:S01]  /*82d0*/  HMMA.16816.F32.BF16 R32, R184, R166, R32 ;  /* 0x000000a6b820723c */ /* 0x000fe20000041820 */
[----:B------:R-:W-:Y:S04]  /*82e0*/  LDSM.16.M88.4 R164, [R216+0x4000] ;  /* 0x00400000d8a4783b */ /* 0x000fe80000000200 */
[----:B------:R-:W-:Y:S01]  /*82f0*/  LDSM.16.M88.4 R184, [R198] ;  /* 0x00000000c6b8783b */ /* 0x000fe20000000200 */
[C---:B-----5:R-:W-:Y:S06]  /*8300*/  HMMA.16816.F32.BF16 R4, R168.reuse, R180, R4 ;  /* 0x000000b4a804723c */ /* 0x060fec0000041804 */
[C---:B------:R-:W-:Y:S01]  /*8310*/  HMMA.16816.F32.BF16 R8, R168.reuse, R182, R8 ;  /* 0x000000b6a808723c */ /* 0x040fe20000041808 */
[----:B------:R-:W1:Y:S05]  /*8320*/  LDSM.16.M88.4 R180, [R199] ;  /* 0x00000000c7b4783b */ /* 0x000e6a0000000200 */
[C---:B---3--:R-:W-:Y:S06]  /*8330*/  HMMA.16816.F32.BF16 R12, R168.reuse, R188, R12 ;  /* 0x000000bca80c723c */ /* 0x048fec000004180c */
[C---:B------:R-:W-:Y:S01]  /*8340*/  HMMA.16816.F32.BF16 R16, R168.reuse, R190, R16 ;  /* 0x000000bea810723c */ /* 0x040fe20000041810 */
[----:B------:R-:W3:Y:S05]  /*8350*/  LDSM.16.M88.4 R188, [R197] ;  /* 0x00000000c5bc783b */ /* 0x000eea0000000200 */
[C---:B----4-:R-:W-:Y:S06]  /*8360*/  HMMA.16816.F32.BF16 R20, R168.reuse, R172, R20 ;  /* 0x000000aca814723c */ /* 0x050fec0000041814 */
[C---:B------:R-:W-:Y:S01]  /*8370*/  HMMA.16816.F32.BF16 R24, R168.reuse, R174, R24 ;  /* 0x000000aea818723c */ /* 0x040fe20000041818 */
[----:B------:R-:W4:Y:S05]  /*8380*/  LDSM.16.M88.4 R172, [R196] ;  /* 0x00000000c4ac783b */ /* 0x000f2a0000000200 */
[C---:B--2---:R-:W-:Y:S06]  /*8390*/  HMMA.16816.F32.BF16 R28, R168.reuse, R176, R28 ;  /* 0x000000b0a81c723c */ /* 0x044fec000004181c */
[----:B------:R-:W-:Y:S01]  /*83a0*/  HMMA.16816.F32.BF16 R32, R168, R178, R32 ;  /* 0x000000b2a820723c */ /* 0x000fe20000041820 */
        /* <DEDUP_REMOVED lines=8> */
[C---:B---3--:R-:W-:Y:S06]  /*8430*/  HMMA.16816.F32.BF16 R20, R164.reuse, R188, R20 ;  /* 0x000000bca414723c */ /* 0x048fec0000041814 */
[C---:B------:R-:W-:Y:S01]  /*8440*/  HMMA.16816.F32.BF16 R24, R164.reuse, R190, R24 ;  /* 0x000000bea418723c */ /* 0x040fe20000041818 */
[----:B------:R-:W-:Y:S05]  /*8450*/  LDSM.16.M88.4 R188, [R204+0x4000] ;  /* 0x00400000ccbc783b */ /* 0x000fea0000000200 */
[C---:B----4-:R-:W-:Y:S06]  /*8460*/  HMMA.16816.F32.BF16 R28, R164.reuse, R172, R28 ;  /* 0x000000aca41c723c */ /* 0x050fec000004181c */
        /* <DEDUP_REMOVED lines=11> */
[----:B------:R-:W-:Y:S05]  /*8520*/  LDSM.16.M88.4 R184, [R217+0xe000] ;  /* 0x00e00000d9b8783b */ /* 0x000fea0000000200 */
[C---:B---3--:R-:W-:Y:S06]  /*8530*/  HMMA.16816.F32.BF16 R28, R168.reuse, R164, R28 ;  /* 0x000000a4a81c723c */ /* 0x048fec000004181c */
[----:B------:R-:W-:Y:S01]  /*8540*/  HMMA.16816.F32.BF16 R32, R168, R166, R32 ;  /* 0x000000a6a820723c */ /* 0x000fe20000041820 */
[----:B------:R-:W3:Y:S04]  /*8550*/  LDSM.16.M88.4 R164, [R204+0x5800] ;  /* 0x00580000cca4783b */ /* 0x000ee80000000200 */
[----:B------:R-:W5:Y:S01]  /*8560*/  LDSM.16.M88.4 R168, [R218+0x6000] ;  /* 0x00600000daa8783b */ /* 0x000f620000000200 */
[C---:B----4-:R-:W-:Y:S06]  /*8570*/  HMMA.16816.F32.BF16 R4, R172.reuse, R188, R4 ;  /* 0x000000bcac04723c */ /* 0x050fec0000041804 */
[C---:B------:R-:W-:Y:S01]  /*8580*/  HMMA.16816.F32.BF16 R8, R172.reuse, R190, R8 ;  /* 0x000000beac08723c */ /* 0x040fe20000041808 */
[----:B------:R-:W4:Y:S05]  /*8590*/  LDSM.16.M88.4 R188, [R217+0xe800] ;  /* 0x00e80000d9bc783b */ /* 0x000f2a0000000200 */
[C---:B--2---:R-:W-:Y:S06]  /*85a0*/  HMMA.16816.F32.BF16 R12, R172.reuse, R176, R12 ;  /* 0x000000b0ac0c723c */ /* 0x044fec000004180c */
[C---:B------:R-:W-:Y:S01]  /*85b0*/  HMMA.16816.F32.BF16 R16, R172.reuse, R178, R16 ;  /* 0x000000b2ac10723c */ /* 0x040fe20000041810 */
[----:B------:R-:W2:Y:S05]  /*85c0*/  LDSM.16.M88.4 R176, [R217+0xf000] ;  /* 0x00f00000d9b0783b */ /* 0x000eaa0000000200 */
[C---:B-1----:R-:W-:Y:S06]  /*85d0*/  HMMA.16816.F32.BF16 R20, R172.reuse, R180, R20 ;  /* 0x000000b4ac14723c */ /* 0x042fec0000041814 */
[C---:B------:R-:W-:Y:S01]  /*85e0*/  HMMA.16816.F32.BF16 R24, R172.reuse, R182, R24 ;  /* 0x000000b6ac18723c */ /* 0x040fe20000041818 */
[----:B------:R-:W1:Y:S05]  /*85f0*/  LDSM.16.M88.4 R180, [R217+0xf800] ;  /* 0x00f80000d9b4783b */ /* 0x000e6a0000000200 */
[C---:B---3--:R-:W-:Y:S06]  /*8600*/  HMMA.16816.F32.BF16 R28, R172.reuse, R164, R28 ;  /* 0x000000a4ac1c723c */ /* 0x048fec000004181c */
[----:B------:R-:W-:Y:S01]  /*8610*/  HMMA.16816.F32.BF16 R32, R172, R166, R32 ;  /* 0x000000a6ac20723c */ /* 0x000fe20000041820 */
[----:B------:R-:W-:Y:S04]  /*8620*/  LDSM.16.M88.4 R164, [R216+0x6000] ;  /* 0x00600000d8a4783b */ /* 0x000fe80000000200 */
[----:B------:R-:W3:Y:S01]  /*8630*/  LDSM.16.M88.4 R172, [R195] ;  /* 0x00000000c3ac783b */ /* 0x000ee20000000200 */
[C---:B-----5:R-:W-:Y:S06]  /*8640*/  HMMA.16816.F32.BF16 R4, R168.reuse, R184, R4 ;  /* 0x000000b8a804723c */ /* 0x060fec0000041804 */
[C---:B------:R-:W-:Y:S01]  /*8650*/  HMMA.16816.F32.BF16 R8, R168.reuse, R186, R8 ;  /* 0x000000baa808723c */ /* 0x040fe20000041808 */
[----:B------:R-:W5:Y:S05]  /*8660*/  LDSM.16.M88.4 R184, [R194] ;  /* 0x00000000c2b8783b */ /* 0x000f6a0000000200 */
[C---:B----4-:R-:W-:Y:S06]  /*8670*/  HMMA.16816.F32.BF16 R12, R168.reuse, R188, R12 ;  /* 0x000000bca80c723c */ /* 0x050fec000004180c */
[C---:B------:R-:W-:Y:S01]  /*8680*/  HMMA.16816.F32.BF16 R16, R168.reuse, R190, R16 ;  /* 0x000000bea810723c */ /* 0x040fe20000041810 */
[----:B------:R-:W4:Y:S05]  /*8690*/  LDSM.16.M88.4 R188, [R193] ;  /* 0x00000000c1bc783b */ /* 0x000f2a0000000200 */
[C---:B--2---:R-:W-:Y:S06]  /*86a0*/  HMMA.16816.F32.BF16 R20, R168.reuse, R176, R20 ;  /* 0x000000b0a814723c */ /* 0x044fec0000041814 */
[C---:B------:R-:W-:Y:S01]  /*86b0*/  HMMA.16816.F32.BF16 R24, R168.reuse, R178, R24 ;  /* 0x000000b2a818723c */ /* 0x040fe20000041818 */
[----:B------:R-:W2:Y:S05]  /*86c0*/  LDSM.16.M88.4 R176, [R192] ;  /* 0x00000000c0b0783b */ /* 0x000eaa0000000200 */
[C---:B-1----:R-:W-:Y:S06]  /*86d0*/  HMMA.16816.F32.BF16 R28, R168.reuse, R180, R28 ;  /* 0x000000b4a81c723c */ /* 0x042fec000004181c */
[----:B------:R-:W-:Y:S01]  /*86e0*/  HMMA.16816.F32.BF16 R32, R168, R182, R32 ;  /* 0x000000b6a820723c */ /* 0x000fe20000041820 */
[----:B------:R-:W-:Y:S04]  /*86f0*/  LDSM.16.M88.4 R168, [R214+0x6000] ;  /* 0x00600000d6a8783b */ /* 0x000fe80000000200 */
[----:B------:R-:W1:Y:S01]  /*8700*/  LDSM.16.M88.4 R180, [R211+0xe000] ;  /* 0x00e00000d3b4783b */ /* 0x000e620000000200 */
[C---:B---3--:R-:W-:Y:S06]  /*8710*/  HMMA.16816.F32.BF16 R4, R164.reuse, R172, R4 ;  /* 0x000000aca404723c */ /* 0x048fec0000041804 */
[C---:B------:R-:W-:Y:S01]  /*8720*/  HMMA.16816.F32.BF16 R8, R164.reuse, R174, R8 ;  /* 0x000000aea408723c */ /* 0x040fe20000041808 */
[----:B------:R-:W3:Y:S05]  /*8730*/  LDSM.16.M88.4 R172, [R211+0xe800] ;  /* 0x00e80000d3ac783b */ /* 0x000eea0000000200 */
[C---:B-----5:R-:W-:Y:S06]  /*8740*/  HMMA.16816.F32.BF16 R12, R164.reuse, R184, R12 ;  /* 0x000000b8a40c723c */ /* 0x060fec000004180c */
[C---:B------:R-:W-:Y:S01]  /*8750*/  HMMA.16816.F32.BF16 R16, R164.reuse, R186, R16 ;  /* 0x000000baa410723c */ /* 0x040fe20000041810 */
[----:B------:R-:W5:Y:S05]  /*8760*/  LDSM.16.M88.4 R184, [R211+0xf000] ;  /* 0x00f00000d3b8783b */ /* 0x000f6a0000000200 */
[C---:B----4-:R-:W-:Y:S06]  /*8770*/  HMMA.16816.F32.BF16 R20, R164.reuse, R188, R20 ;  /* 0x000000bca414723c */ /* 0x050fec0000041814 */
[C---:B------:R-:W-:Y:S01]  /*8780*/  HMMA.16816.F32.BF16 R24, R164.reuse, R190, R24 ;  /* 0x000000bea418723c */ /* 0x040fe20000041818 */
[----:B------:R-:W4:Y:S05]  /*8790*/  LDSM.16.M88.4 R188, [R211+0xf800] ;  /* 0x00f80000d3bc783b */ /* 0x000f2a0000000200 */
[C---:B--2---:R-:W-:Y:S06]  /*87a0*/  HMMA.16816.F32.BF16 R28, R164.reuse, R176, R28 ;  /* 0x000000b0a41c723c */ /* 0x044fec000004181c */
[----:B------:R-:W-:Y:S01]  /*87b0*/  HMMA.16816.F32.BF16 R32, R164, R178, R32 ;  /* 0x000000b2a420723c */ /* 0x000fe20000041820 */
[----:B------:R-:W-:Y:S04]  /*87c0*/  LDSM.16.M88.4 R164, [R213+0x6000] ;  /* 0x00600000d5a4783b */ /* 0x000fe80000000200 */
[----:B------:R-:W2:Y:S01]  /*87d0*/  LDSM.16.M88.4 R176, [R204+0x6000] ;  /* 0x00600000ccb0783b */ /* 0x000ea20000000200 */
[C---:B-1----:R-:W-:Y:S06]  /*87e0*/  HMMA.16816.F32.BF16 R4, R168.reuse, R180, R4 ;  /* 0x000000b4a804723c */ /* 0x042fec0000041804 */
[C---:B------:R-:W-:Y:S01]  /*87f0*/  HMMA.16816.F32.BF16 R8, R168.reuse, R182, R8 ;  /* 0x000000b6a808723c */ /* 0x040fe20000041808 */
[----:B------:R-:W1:Y:S05]  /*8800*/  LDSM.16.M88.4 R180, [R204+0x6800] ;  /* 0x00680000ccb4783b */ /* 0x000e6a0000000200 */
[C---:B---3--:R-:W-:Y:S06]  /*8810*/  HMMA.16816.F32.BF16 R12, R168.reuse, R172, R12 ;  /* 0x000000aca80c723c */ /* 0x048fec000004180c */
[C---:B------:R-:W-:Y:S01]  /*8820*/  HMMA.16816.F32.BF16 R16, R168.reuse, R174, R16 ;  /* 0x000000aea810723c */ /* 0x040fe20000041810 */
[----:B------:R-:W3:Y:S05]  /*8830*/  LDSM.16.M88.4 R172, [R204+0x7000] ;  /* 0x00700000ccac783b */ /* 0x000eea0000000200 */
[C---:B-----5:R-:W-:Y:S06]  /*8840*/  HMMA.16816.F32.BF16 R20, R168.reuse, R184, R20 ;  /* 0x000000b8a814723c */ /* 0x060fec0000041814 */
[C---:B------:R-:W-:Y:S01]  /*8850*/  HMMA.16816.F32.BF16 R24, R168.reuse, R186, R24 ;  /* 0x000000baa818723c */ /* 0x040fe20000041818 */
[----:B------:R-:W5:Y:S01]  /*8860*/  LDSM.16.M88.4 R184, [R204+0x7800] ;  /* 0x00780000ccb8783b */ /* 0x000f620000000200 */
[----:B------:R-:W-:Y:S04]  /*8870*/  DEPBAR.LE SB0, 0x0 ;  /* 0x000080000000791a */ /* 0x000fe80000000000 */
[C---:B----4-:R-:W-:Y:S01]  /*8880*/  HMMA.16816.F32.BF16 R28, R168.reuse, R188, R28 ;  /* 0x000000bca81c723c */ /* 0x050fe2000004181c */
[----:B------:R-:W-:Y:S05]  /*8890*/  BAR.SYNC.DEFER_BLOCKING 0x0 ;  /* 0x0000000000007b1d */ /* 0x000fea0000010000 */
[----:B------:R-:W-:Y:S05]  /*88a0*/  HMMA.16816.F32.BF16 R32, R168, R190, R32 ;  /* 0x000000bea820723c */ /* 0x000fea0000041820 */
[C---:B------:R-:W-:Y:S01]  /*88b0*/  LEA R188, P5, R3.reuse, R250, 0x6 ;  /* 0x000000fa03bc7211 */ /* 0x040fe200078a30ff */
[C---:B--2---:R-:W-:Y:S05]  /*88c0*/  HMMA.16816.F32.BF16 R4, R164.reuse, R176, R4 ;  /* 0x000000b0a404723c */ /* 0x044fea0000041804 */
[C---:B------:R-:W-:Y:S01]  /*88d0*/  LEA.HI.X.SX32 R189, R3.reuse, R251, 0x6, P5 ;  /* 0x000000fb03bd7211 */ /* 0x040fe200028f36ff */
[C---:B------:R-:W-:Y:S05]  /*88e0*/  HMMA.16816.F32.BF16 R8, R164.reuse, R178, R8 ;  /* 0x000000b2a408723c */ /* 0x040fea0000041808 */
[C---:B------:R-:W-:Y:S01]  /*88f0*/  LEA R176, P4, R3.reuse, R246, 0x6 ;  /* 0x000000f603b07211 */ /* 0x040fe200078830ff */
[C---:B-1----:R-:W-:Y:S05]  /*8900*/  HMMA.16816.F32.BF16 R12, R164.reuse, R180, R12 ;  /* 0x000000b4a40c723c */ /* 0x042fea000004180c */
[----:B------:R-:W-:Y:S01]  /*8910*/  LEA.HI.X.SX32 R177, R3, R247, 0x6, P4 ;  /* 0x000000f703b17211 */ /* 0x000fe200020f36ff */
[C---:B------:R-:W-:Y:S05]  /*8920*/  HMMA.16816.F32.BF16 R16, R164.reuse, R182, R16 ;  /* 0x000000b6a410723c */ /* 0x040fea0000041810 */
[----:B------:R-:W-:Y:S01]  /*8930*/  IMAD R168, R177, UR8, RZ ;  /* 0x00000008b1a87c24 */ /* 0x000fe2000f8e02ff */
[C---:B---3--:R-:W-:Y:S05]  /*8940*/  HMMA.16816.F32.BF16 R20, R164.reuse, R172, R20 ;  /* 0x000000aca414723c */ /* 0x048fea0000041814 */
[----:B------:R-:W-:Y:S01]  /*8950*/  IMAD R169, R189, UR8, RZ ;  /* 0x00000008bda97c24 */ /* 0x000fe2000f8e02ff */
[C---:B------:R-:W-:Y:S05]  /*8960*/  HMMA.16816.F32.BF16 R24, R164.reuse, R174, R24 ;  /* 0x000000aea418723c */ /* 0x040fea0000041818 */
[----:B------:R-:W-:Y:S01]  /*8970*/  IMAD.WIDE.U32 R170, R176, UR8, RZ ;  /* 0x00000008b0aa7c25 */ /* 0x000fe2000f8e00ff */
[C---:B-----5:R-:W-:Y:S05]  /*8980*/  HMMA.16816.F32.BF16 R28, R164.reuse, R184, R28 ;  /* 0x000000b8a41c723c */ /* 0x060fea000004181c */
[-C--:B------:R-:W-:Y:S01]  /*8990*/  LEA R172, P4, R170, R241.reuse, 0x1 ;  /* 0x000000f1aaac7211 */ /* 0x080fe200078808ff */
[----:B------:R-:W-:Y:S01]  /*89a0*/  IMAD R168, R176, UR9, R168 ;  /* 0x00000009b0a87c24 */ /* 0x000fe2000f8e02a8 */
[----:B------:R-:W-:Y:S04]  /*89b0*/  HMMA.16816.F32.BF16 R32, R164, R186, R32 ;  /* 0x000000baa420723c */ /* 0x000fe80000041820 */
[C---:B------:R-:W-:Y:S04]  /*89c0*/  IMAD.WIDE.U32 R178, R188.reuse, UR8, RZ ;  /* 0x00000008bcb27c25 */ /* 0x040fe8000f8e00ff */
[----:B------:R-:W-:Y:S03]  /*89d0*/  IMAD R169, R188, UR9, R169 ;  /* 0x00000009bca97c24 */ /* 0x000fe6000f8e02a9 */
[----:B------:R-:W-:Y:S01]  /*89e0*/  LEA R176, P5, R178, R241, 0x1 ;  /* 0x000000f1b2b07211 */ /* 0x000fe200078a08ff */
[----:B------:R-:W-:Y:S01]  /*89f0*/  IMAD.IADD R168, R171, 0x1, R168 ;  /* 0x00000001aba87824 */ /* 0x000fe200078e02a8 */
[----:B------:R-:W-:Y:S01]  /*8a00*/  FMNMX.FTZ R171, R4, R2, !PT ;  /* 0x0000000204ab7209 */ /* 0x000fe20007810000 */
[----:B------:R-:W-:Y:S03]  /*8a10*/  IMAD.IADD R169, R179, 0x1, R169 ;  /* 0x00000001b3a97824 */ /* 0x000fe600078e02a9 */
[----:B------:R-:W-:Y:S02]  /*8a20*/  LEA.HI.X R173, R170, R240, R168, 0x1, P4 ;  /* 0x000000f0aaad7211 */ /* 0x000fe400020f0ca8 */
[----:B------:R-:W-:Y:S02]  /*8a30*/  FMNMX.FTZ R168, R6, R0, !PT ;  /* 0x0000000006a87209 */ /* 0x000fe40007810000 */
[----:B------:R-:W-:Y:S02]  /*8a40*/  FMNMX.FTZ R171, R5, R171, !PT ;  /* 0x000000ab05ab7209 */ /* 0x000fe40007810000 */
[----:B------:R-:W-:Y:S02]  /*8a50*/  LEA.HI.X R177, R178, R240, R169, 0x1, P5 ;  /* 0x000000f0b2b17211 */ /* 0x000fe400028f0ca9 */
        /* <DEDUP_REMOVED lines=8> */
[C---:B------:R-:W-:Y:S02]  /*8ae0*/  LEA R174, P4, R3.reuse, R248, 0x6 ;  /* 0x000000f803ae7211 */ /* 0x040fe400078830ff */
[----:B------:R-:W-:Y:S02]  /*8af0*/  LEA R170, P5, R3, R242, 0x6 ;  /* 0x000000f203aa7211 */ /* 0x000fe400078a30ff */
[----:B------:R-:W-:Y:S02]  /*8b00*/  FMNMX.FTZ R165, R15, R165, !PT ;  /* 0x000000a50fa57209 */ /* 0x000fe40007810000 */
[----:B------:R-:W-:Y:S02]  /*8b10*/  FMNMX.FTZ R166, R16, R166, !PT ;  /* 0x000000a610a67209 */ /* 0x000fe40007810000 */
[C---:B------:R-:W-:Y:S02]  /*8b20*/  LEA.HI.X.SX32 R175, R3.reuse, R249, 0x6, P4 ;  /* 0x000000f903af7211 */ /* 0x040fe400020f36ff */
[----:B------:R-:W-:Y:S02]  /*8b30*/  LEA.HI.X.SX32 R171, R3, R243, 0x6, P5 ;  /* 0x000000f303ab7211 */ /* 0x000fe400028f36ff */
[----:B------:R-:W-:Y:S01]  /*8b40*/  FMNMX.FTZ R165, R18, R165, !PT ;  /* 0x000000a512a57209 */ /* 0x000fe20007810000 */
[----:B------:R-:W-:Y:S01]  /*8b50*/  IMAD R164, R175, UR8, RZ ;  /* 0x00000008afa47c24 */ /* 0x000fe2000f8e02ff */
[----:B------:R-:W-:Y:S01]  /*8b60*/  FMNMX.FTZ R166, R17, R166, !PT ;  /* 0x000000a611a67209 */ /* 0x000fe20007810000 */
[----:B------:R-:W-:Y:S01]  /*8b70*/  IMAD R3, R171, UR8, RZ ;  /* 0x00000008ab037c24 */ /* 0x000fe2000f8e02ff */
[----:B------:R-:W-:Y:S01]  /*8b80*/  FMNMX.FTZ R165, R19, R165, !PT ;  /* 0x000000a513a57209 */ /* 0x000fe20007810000 */
[----:B------:R-:W-:Y:S01]  /*8b90*/  IMAD R164, R174, UR9, R164 ;  /* 0x00000009aea47c24 */ /* 0x000fe2000f8e02a4 */
[----:B------:R-:W-:Y:S01]  /*8ba0*/  FMNMX.FTZ R166, R20, R166, !PT ;  /* 0x000000a614a67209 */ /* 0x000fe20007810000 */
[----:B------:R-:W-:Y:S01]  /*8bb0*/  IMAD.WIDE.U32 R174, R174, UR8, RZ ;  /* 0x00000008aeae7c25 */ /* 0x000fe2000f8e00ff */
[----:B------:R-:W-:Y:S02]  /*8bc0*/  FMNMX.FTZ R165, R22, R165, !PT ;  /* 0x000000a516a57209 */ /* 0x000fe40007810000 */
[----:B------:R-:W-:Y:S01]  /*8bd0*/  FMNMX.FTZ R166, R21, R166, !PT ;  /* 0x000000a615a67209 */ /* 0x000fe20007810000 */
[----:B------:R-:W-:Y:S01]  /*8be0*/  IMAD R3, R170, UR9, R3 ;  /* 0x00000009aa037c24 */ /* 0x000fe2000f8e0203 */
[----:B------:R-:W-:Y:S01]  /*8bf0*/  LEA R182, P4, R174, R241, 0x1 ;  /* 0x000000f1aeb67211 */ /* 0x000fe200078808ff */
[----:B------:R-:W-:Y:S01]  /*8c00*/  IMAD.WIDE.U32 R170, R170, UR8, RZ ;  /* 0x00000008aaaa7c25 */ /* 0x000fe2000f8e00ff */
[----:B------:R-:W-:Y:S02]  /*8c10*/  FMNMX.FTZ R165, R23, R165, !PT ;  /* 0x000000a517a57209 */ /* 0x000fe40007810000 */
[----:B------:R-:W-:Y:S01]  /*8c20*/  FMNMX.FTZ R166, R24, R166, !PT ;  /* 0x000000a618a67209 */ /* 0x000fe20007810000 */
[----:B------:R-:W-:Y:S01]  /*8c30*/  IMAD.IADD R164, R175, 0x1, R164 ;  /* 0x00000001afa47824 */ /* 0x000fe200078e02a4 */
[----:B------:R-:W-:Y:S01]  /*8c40*/  LEA R184, P5, R170, R241, 0x1 ;  /* 0x000000f1aab87211 */ /* 0x000fe200078a08ff */
[----:B------:R-:W-:Y:S01]  /*8c50*/  IMAD.IADD R3, R171, 0x1, R3 ;  /* 0x00000001ab037824 */ /* 0x000fe200078e0203 */
[----:B------:R-:W-:Y:S02]  /*8c60*/  FMNMX.FTZ R165, R26, R165, !PT ;  /* 0x000000a51aa57209 */ /* 0x000fe40007810000 */
[----:B------:R-:W-:Y:S02]  /*8c70*/  FMNMX.FTZ R166, R25, R166, !PT ;  /* 0x000000a619a67209 */ /* 0x000fe40007810000 */
[-C--:B------:R-:W-:Y:S02]  /*8c80*/  LEA.HI.X R183, R174, R240.reuse, R164, 0x1, P4 ;  /* 0x000000f0aeb77211 */ /* 0x080fe400020f0ca4 */
[----:B------:R-:W-:Y:S02]  /*8c90*/  ISETP.LT.AND P4, PT, RZ, UR15, PT ;  /* 0x0000000fff007c0c */ /* 0x000fe4000bf81270 */
        /* <DEDUP_REMOVED lines=10> */
.L_x_69:
[----:B------:R-:W-:Y:S01]  /*8d40*/  FMNMX.FTZ R3, R35, R3, !PT ;  /* 0x0000000323037209 */ /* 0x000fe20007810000 */
[----:B-1----:R-:W1:Y:S01]  /*8d50*/  SHFL.BFLY PT, R164, R174, 0x2, 0x1f ;  /* 0x0c401f00aea47f89 */ /* 0x002e6200000e0000 */
[----:B------:R-:W-:Y:S07]  /*8d60*/  UIADD3 UR18, UR18, 0x1, URZ ;  /* 0x0000000112127890 */ /* 0x000fee000fffe03f */
[----:B------:R-:W2:Y:S08]  /*8d70*/  SHFL.BFLY PT, R165, R3, 0x2, 0x1f ;  /* 0x0c401f0003a57f89 */ /* 0x000eb000000e0000 */
[----:B------:R-:W-:Y:S08]  /*8d80*/  LDSM.16.MT88.4 R168, [R212+0x10000] ;  /* 0x01000000d4a8783b */ /* 0x000ff00000004200 */
[----:B------:R-:W-:Y:S08]  /*8d90*/  LDSM.16.MT88.4 R176, [R209+0x10000] ;  /* 0x01000000d1b0783b */ /* 0x000ff00000004200 */
[----:B------:R-:W-:Y:S08]  /*8da0*/  LDSM.16.MT88.4 R180, [R210+0x14000] ;  /* 0x01400000d2b4783b */ /* 0x000ff00000004200 */
[----:B------:R-:W-:Y:S04]  /*8db0*/  STL [R1+0xc], R195 ;  /* 0x00000cc301007387 */ /* 0x000fe80000100800 */
[----:B------:R-:W-:Y:S04]  /*8dc0*/  STL [R1+0x8], R194 ;  /* 0x000008c201007387 */ /* 0x000fe80000100800 */
[----:B------:R-:W-:Y:S04]  /*8dd0*/  STL [R1+0x4], R193 ;  /* 0x000004c101007387 */ /* 0x000fe80000100800 */
[----:B------:R-:W-:Y:S01]  /*8de0*/  STL [R1], R192 ;  /* 0x000000c001007387 */ /* 0x000fe20000100800 */
[----:B-1----:R-:W-:Y:S02]  /*8df0*/  FMNMX.FTZ R174, R174, R164, !PT ;  /* 0x000000a4aeae7209 */ /* 0x002fe40007810000 */
[----:B--2---:R-:W-:Y:S03]  /*8e00*/  FMNMX.FTZ R165, R3, R165, !PT ;  /* 0x000000a503a57209 */ /* 0x004fe60007810000 */
[----:B------:R-:W1:Y:S08]  /*8e10*/  SHFL.BFLY PT, R164, R174, 0x1, 0x1f ;  /* 0x0c201f00aea47f89 */ /* 0x000e7000000e0000 */
[----:B------:R-:W2:Y:S01]  /*8e20*/  SHFL.BFLY PT, R3, R165, 0x1, 0x1f ;  /* 0x0c201f00a5037f89 */ /* 0x000ea200000e0000 */
[----:B-1----:R-:W-:Y:S07]  /*8e30*/  FMNMX.FTZ R164, R174, R164, !PT ;  /* 0x000000a4aea47209 */ /* 0x002fee0007810000 */
[----:B------:R-:W1:Y:S01]  /*8e40*/  LDSM.16.MT88.4 R172, [R210+0x10000] ;  /* 0x01000000d2ac783b */ /* 0x000e620000004200 */
[----:B--2---:R-:W-:Y:S01]  /*8e50*/  FMNMX.FTZ R3, R165, R3, !PT ;  /* 0x00000003a5037209 */ /* 0x004fe20007810000 */
[C---:B------:R-:W-:Y:S01]  /*8e60*/  FMUL.FTZ R190, R164.reuse, UR4 ;  /* 0x00000004a4be7c20 */ /* 0x040fe20008410000 */
[C---:B------:R-:W-:Y:S01]  /*8e70*/  FSETP.NEU.FTZ.AND P0, PT, R164.reuse, -INF , PT ;  /* 0xff800000a400780b */ /* 0x040fe20003f1d000 */
[----:B------:R-:W-:Y:S02]  /*8e80*/  FADD.FTZ R2, -R164, R2 ;  /* 0x00000002a4027221 */ /* 0x000fe40000010100 */
[C---:B------:R-:W-:Y:S01]  /*8e90*/  FMUL.FTZ R189, R3.reuse, UR4 ;  /* 0x0000000403bd7c20 */ /* 0x040fe20008410000 */
[----:B------:R-:W-:Y:S01]  /*8ea0*/  FSEL R190, R190, RZ, P0 ;  /* 0x000000ffbebe7208 */ /* 0x000fe20000000000 */
[C---:B------:R-:W-:Y:S01]  /*8eb0*/  FADD.FTZ R0, -R3.reuse, R0 ;  /* 0x0000000003007221 */ /* 0x040fe20000010100 */
[----:B------:R-:W-:Y:S01]  /*8ec0*/  FSETP.NEU.FTZ.AND P0, PT, R3, -INF , PT ;  /* 0xff8000000300780b */ /* 0x000fe20003f1d000 */
[----:B------:R-:W-:Y:S02]  /*8ed0*/  FMUL.FTZ R2, R2, UR4 ;  /* 0x0000000402027c20 */ /* 0x000fe40008410000 */
[----:B------:R-:W-:Y:S01]  /*8ee0*/  FMUL.FTZ R0, R0, UR4 ;  /* 0x0000000400007c20 */ /* 0x000fe20008410000 */
[----:B------:R-:W-:Y:S01]  /*8ef0*/  FSEL R189, R189, RZ, P0 ;  /* 0x000000ffbdbd7208 */ /* 0x000fe20000000000 */
[--C-:B------:R-:W-:Y:S01]  /*8f00*/  FFMA.FTZ R184, R4, UR4, -R190.reuse ;  /* 0x0000000404b87c23 */ /* 0x100fe200080108be */
[--C-:B------:R-:W-:Y:S01]  /*8f10*/  FFMA.FTZ R165, R5, UR4, -R190.reuse ;  /* 0x0000000405a57c23 */ /* 0x100fe200080108be */
[--C-:B------:R-:W-:Y:S01]  /*8f20*/  FFMA.FTZ R167, R8, UR4, -R190.reuse ;  /* 0x0000000408a77c23 */ /* 0x100fe200080108be */
[--C-:B------:R-:W-:Y:S01]  /*8f30*/  FFMA.FTZ R185, R9, UR4, -R190.reuse ;  /* 0x0000000409b97c23 */ /* 0x100fe200080108be */
[--C-:B------:R-:W-:Y:S01]  /*8f40*/  FFMA.FTZ R187, R6, UR4, -R189.reuse ;  /* 0x0000000406bb7c23 */ /* 0x100fe200080108bd */
[--C-:B------:R-:W-:Y:S01]  /*8f50*/  FFMA.FTZ R166, R7, UR4, -R189.reuse ;  /* 0x0000000407a67c23 */ /* 0x100fe200080108bd */
[--C-:B------:R-:W-:Y:S01]  /*8f60*/  FFMA.FTZ R186, R10, UR4, -R189.reuse ;  /* 0x000000040aba7c23 */ /* 0x100fe200080108bd */
[--C-:B------:R-:W-:Y:S01]  /*8f70*/  FFMA.FTZ R188, R11, UR4, -R189.reuse ;  /* 0x000000040bbc7c23 */ /* 0x100fe200080108bd */
[----:B------:R-:W2:Y:S01]  /*8f80*/  MUFU.EX2 R2, R2 ;  /* 0x0000000200027308 */ /* 0x000ea20000000800 */
[--C-:B------:R-:W-:Y:S01]  /*8f90*/  FFMA.FTZ R26, R26, UR4, -R189.reuse ;  /* 0x000000041a1a7c23 */ /* 0x100fe200080108bd */
[--C-:B------:R-:W-:Y:S01]  /*8fa0*/  FFMA.FTZ R252, R25, UR4, -R190.reuse ;  /* 0x0000000419fc7c23 */ /* 0x100fe200080108be */
[--C-:B------:R-:W-:Y:S01]  /*8fb0*/  FFMA.FTZ R28, R28, UR4, -R190.reuse ;  /* 0x000000041c1c7c23 */ /* 0x100fe200080108be */
[--C-:B------:R-:W-:Y:S01]  /*8fc0*/  FFMA.FTZ R29, R29, UR4, -R190.reuse ;  /* 0x000000041d1d7c23 */ /* 0x100fe200080108be */
[--C-:B------:R-:W-:Y:S01]  /*8fd0*/  FFMA.FTZ R30, R30, UR4, -R189.reuse ;  /* 0x000000041e1e7c23 */ /* 0x100fe200080108bd */
[--C-:B------:R-:W-:Y:S01]  /*8fe0*/  FFMA.FTZ R31, R31, UR4, -R189.reuse ;  /* 0x000000041f1f7c23 */ /* 0x100fe200080108bd */
[--C-:B------:R-:W-:Y:S03]  /*8ff0*/  FFMA.FTZ R32, R32, UR4, -R190.reuse ;  /* 0x0000000420207c23 */ /* 0x100fe600080108be */
[----:B------:R-:W3:Y:S01]  /*9000*/  MUFU.EX2 R0, R0 ;  /* 0x0000000000007308 */ /* 0x000ee20000000800 */
[--C-:B------:R-:W-:Y:S01]  /*9010*/  FFMA.FTZ R34, R34, UR4, -R189.reuse ;  /* 0x0000000422227c23 */ /* 0x100fe200080108bd */
[--C-:B------:R-:W-:Y:S01]  /*9020*/  FFMA.FTZ R191, R20, UR4, -R190.reuse ;  /* 0x0000000414bf7c23 */ /* 0x100fe200080108be */
[--C-:B------:R-:W-:Y:S07]  /*9030*/  FFMA.FTZ R20, R27, UR4, -R189.reuse ;  /* 0x000000041b147c23 */ /* 0x100fee00080108bd */
[----:B------:R-:W-:Y:S01]  /*9040*/  MUFU.EX2 R184, R184 ;  /* 0x000000b800b87308 */ /* 0x000fe20000000800 */
[C---:B--2---:R-:W-:Y:S01]  /*9050*/  FMUL.FTZ R4, R2.reuse, R160 ;  /* 0x000000a002047220 */ /* 0x044fe20000410000 */
[C---:B------:R-:W-:Y:S01]  /*9060*/  FMUL.FTZ R5, R2.reuse, R161 ;  /* 0x000000a102057220 */ /* 0x040fe20000410000 */
[C---:B------:R-:W-:Y:S01]  /*9070*/  FMUL.FTZ R8, R2.reuse, R156 ;  /* 0x0000009c02087220 */ /* 0x040fe20000410000 */
[C---:B------:R-:W-:Y:S01]  /*9080*/  FMUL.FTZ R9, R2.reuse, R157 ;  /* 0x0000009d02097220 */ /* 0x040fe20000410000 */
[C---:B------:R-:W-:Y:S01]  /*9090*/  FMUL.FTZ R36, R2.reuse, R36 ;  /* 0x0000002402247220 */ /* 0x040fe20000410000 */
[C---:B------:R-:W-:Y:S01]  /*90a0*/  FMUL.FTZ R37, R2.reuse, R37 ;  /* 0x0000002502257220 */ /* 0x040fe20000410000 */
[----:B------:R-:W-:Y:S03]  /*90b0*/  FMUL.FTZ R40, R2, R40 ;  /* 0x0000002802287220 */ /* 0x000fe60000410000 */
[----:B------:R-:W2:Y:S01]  /*90c0*/  MUFU.EX2 R165, R165 ;  /* 0x000000a500a57308 */ /* 0x000ea20000000800 */
[C---:B---3--:R-:W-:Y:S01]  /*90d0*/  FMUL.FTZ R6, R0.reuse, R162 ;  /* 0x000000a200067220 */ /* 0x048fe20000410000 */
[C---:B------:R-:W-:Y:S01]  /*90e0*/  FMUL.FTZ R7, R0.reuse, R163 ;  /* 0x000000a300077220 */ /* 0x040fe20000410000 */
[C---:B------:R-:W-:Y:S01]  /*90f0*/  FMUL.FTZ R10, R0.reuse, R158 ;  /* 0x0000009e000a7220 */ /* 0x040fe20000410000 */
[C---:B------:R-:W-:Y:S01]  /*9100*/  FMUL.FTZ R11, R0.reuse, R159 ;  /* 0x0000009f000b7220 */ /* 0x040fe20000410000 */
[C---:B------:R-:W-:Y:S01]  /*9110*/  FMUL.FTZ R38, R0.reuse, R38 ;  /* 0x0000002600267220 */ /* 0x040fe20000410000 */
[----:B------:R-:W3:Y:S01]  /*9120*/  LDSM.16.MT88.4 R156, [R208+0x10000] ;  /* 0x01000000d09c783b */ /* 0x000ee20000004200 */
[----:B------:R-:W-:Y:S03]  /*9130*/  FMUL.FTZ R39, R0, R39 ;  /* 0x0000002700277220 */ /* 0x000fe60000410000 */
        /* <DEDUP_REMOVED lines=8> */
[----:B------:R-:W4:Y:S01]  /*91c0*/  MUFU.EX2 R166, R166 ;  /* 0x000000a600a67308 */ /* 0x000f220000000800 */
[----:B--2---:R-:W-:Y:S01]  /*91d0*/  F2FP.BF16.F32.PACK_AB R160, R165, R184 ;  /* 0x000000b8a5a0723e */ /* 0x004fe200000010ff */
[C---:B------:R-:W-:Y:S01]  /*91e0*/  FMUL.FTZ R48, R2.reuse, R48 ;  /* 0x0000003002307220 */ /* 0x040fe20000410000 */
[----:B------:R-:W-:Y:S01]  /*91f0*/  FMUL.FTZ R49, R2, R49 ;  /* 0x0000003102317220 */ /* 0x000fe20000410000 */
[C---:B------:R-:W-:Y:S01]  /*9200*/  FMUL.FTZ R50, R0.reuse, R50 ;  /* 0x0000003200327220 */ /* 0x040fe20000410000 */
[----:B------:R-:W-:Y:S01]  /*9210*/  FMUL.FTZ R51, R0, R51 ;  /* 0x0000003300337220 */ /* 0x000fe20000410000 */
[C---:B------:R-:W-:Y:S01]  /*9220*/  FMUL.FTZ R52, R2.reuse, R52 ;  /* 0x0000003402347220 */ /* 0x040fe20000410000 */
[----:B------:R-:W-:Y:S03]  /*9230*/  FMUL.FTZ R53, R2, R53 ;  /* 0x0000003502357220 */ /* 0x000fe60000410000 */
[----:B------:R-:W-:Y:S01]  /*9240*/  MUFU.EX2 R167, R167 ;  /* 0x000000a700a77308 */ /* 0x000fe20000000800 */
[C---:B------:R-:W-:Y:S01]  /*9250*/  FMUL.FTZ R54, R0.reuse, R54 ;  /* 0x0000003600367220 */ /* 0x040fe20000410000 */
[----:B------:R-:W-:Y:S01]  /*9260*/  FMUL.FTZ R55, R0, R55 ;  /* 0x0000003700377220 */ /* 0x000fe20000410000 */
[C---:B------:R-:W-:Y:S01]  /*9270*/  FMUL.FTZ R56, R2.reuse, R56 ;  /* 0x0000003802387220 */ /* 0x040fe20000410000 */
[----:B------:R-:W-:Y:S01]  /*9280*/  FMUL.FTZ R57, R2, R57 ;  /* 0x0000003902397220 */ /* 0x000fe20000410000 */
[C---:B------:R-:W-:Y:S01]  /*9290*/  FMUL.FTZ R58, R0.reuse, R58 ;  /* 0x0000003a003a7220 */ /* 0x040fe20000410000 */
[----:B------:R-:W-:Y:S01]  /*92a0*/  FMUL.FTZ R59, R0, R59 ;  /* 0x0000003b003b7220 */ /* 0x000fe20000410000 */
[----:B------:R-:W-:Y:S03]  /*92b0*/  FMUL.FTZ R60, R2, R60 ;  /* 0x0000003c023c7220 */ /* 0x000fe60000410000 */
[----:B------:R-:W2:Y:S01]  /*92c0*/  MUFU.EX2 R185, R185 ;  /* 0x000000b900b97308 */ /* 0x000ea20000000800 */
[----:B----4-:R-:W-:Y:S01]  /*92d0*/  F2FP.BF16.F32.PACK_AB R161, R166, R187 ;  /* 0x000000bba6a1723e */ /* 0x010fe200000010ff */
        /* <DEDUP_REMOVED lines=30> */
[----:B------:R-:W-:Y:S01]  /*94c0*/  FMUL.FTZ R88, R2, R88 ;  /* 0x0000005802587220 */ /* 0x000fe20000410000 */
[----:B----4-:R-:W-:Y:S01]  /*94d0*/  F2FP.BF16.F32.PACK_AB R163, R188, R186 ;  /* 0x000000babca3723e */ /* 0x010fe200000010ff */
[----:B------:R-:W-:Y:S01]  /*94e0*/  MUFU.EX2 R194, R26 ;  /* 0x0000001a00c27308 */ /* 0x000fe20000000800 */
[----:B------:R-:W-:Y:S01]  /*94f0*/  FMUL.FTZ R89, R2, R89 ;  /* 0x0000005902597220 */ /* 0x000fe20000410000 */
[C---:B------:R-:W-:Y:S01]  /*9500*/  FMUL.FTZ R90, R0.reuse, R90 ;  /* 0x0000005a005a7220 */ /* 0x040fe20000410000 */
[----:B------:R-:W-:Y:S01]  /*9510*/  FMUL.FTZ R91, R0, R91 ;  /* 0x0000005b005b7220 */ /* 0x000fe20000410000 */
[C---:B------:R-:W-:Y:S01]  /*9520*/  FMUL.FTZ R92, R2.reuse, R92 ;  /* 0x0000005c025c7220 */ /* 0x040fe20000410000 */
[----:B------:R-:W-:Y:S01]  /*9530*/  FMUL.FTZ R93, R2, R93 ;  /* 0x0000005d025d7220 */ /* 0x000fe20000410000 */
[C---:B------:R-:W-:Y:S04]  /*9540*/  HMMA.16816.F32.BF16 R4, R160.reuse, R168, R4 ;  /* 0x000000a8a004723c */ /* 0x040fe80000041804 */
[----:B------:R-:W-:Y:S01]  /*9550*/  MUFU.EX2 R192, R28 ;  /* 0x0000001c00c07308 */ /* 0x000fe20000000800 */
[C---:B------:R-:W-:Y:S01]  /*9560*/  FMUL.FTZ R94, R0.reuse, R94 ;  /* 0x0000005e005e7220 */ /* 0x040fe20000410000 */
[C---:B------:R-:W-:Y:S01]  /*9570*/  HMMA.16816.F32.BF16 R8, R160.reuse, R170, R8 ;  /* 0x000000aaa008723c */ /* 0x040fe20000041808 */
[----:B------:R-:W2:Y:S07]  /*9580*/  LDSM.16.MT88.4 R168, [R212+0x12000] ;  /* 0x01200000d4a8783b */ /* 0x000eae0000004200 */
[----:B------:R-:W-:Y:S03]  /*9590*/  MUFU.EX2 R193, R29 ;  /* 0x0000001d00c17308 */ /* 0x000fe60000000800 */
[----:B------:R-:W-:Y:S01]  /*95a0*/  FMUL.FTZ R95, R0, R95 ;  /* 0x0000005f005f7220 */ /* 0x000fe20000410000 */
[C---:B-1----:R-:W-:Y:S03]  /*95b0*/  HMMA.16816.F32.BF16 R36, R160.reuse, R172, R36 ;  /* 0x000000aca024723c */ /* 0x042fe60000041824 */
[C---:B------:R-:W-:Y:S03]  /*95c0*/  FMUL.FTZ R96, R2.reuse, R96 ;  /* 0x0000006002607220 */ /* 0x040fe60000410000 */
[C---:B------:R-:W-:Y:S01]  /*95d0*/  HMMA.16816.F32.BF16 R40, R160.reuse, R174, R40 ;  /* 0x000000aea028723c */ /* 0x040fe20000041828 */
[----:B------:R-:W1:Y:S01]  /*95e0*/  LDSM.16.MT88.4 R172, [R210+0x12000] ;  /* 0x01200000d2ac783b */ /* 0x000e620000004200 */
[----:B------:R-:W-:Y:S03]  /*95f0*/  MUFU.EX2 R195, R20 ;  /* 0x0000001400c37308 */ /* 0x000fe60000000800 */
[----:B------:R-:W-:Y:S01]  /*9600*/  FMUL.FTZ R97, R2, R97 ;  /* 0x0000006102617220 */ /* 0x000fe20000410000 */
[C---:B------:R-:W-:Y:S06]  /*9610*/  HMMA.16816.F32.BF16 R44, R160.reuse, R176, R44 ;  /* 0x000000b0a02c723c */ /* 0x040fec000004182c */
[----:B------:R-:W-:Y:S01]  /*9620*/  MUFU.EX2 R191, R191 ;  /* 0x000000bf00bf7308 */ /* 0x000fe20000000800 */
[C---:B------:R-:W-:Y:S01]  /*9630*/  FMUL.FTZ R98, R0.reuse, R98 ;  /* 0x0000006200627220 */ /* 0x040fe20000410000 */
[C---:B------:R-:W-:Y:S01]  /*9640*/  HMMA.16816.F32.BF16 R48, R160.reuse, R178, R48 ;  /* 0x000000b2a030723c */ /* 0x040fe20000041830 */
[----:B------:R-:W-:Y:S02]  /*9650*/  LDSM.16.MT88.4 R176, [R208+0x12000] ;  /* 0x01200000d0b0783b */ /* 0x000fe40000004200 */
[----:B------:R-:W-:Y:S03]  /*9660*/  FMUL.FTZ R99, R0, R99 ;  /* 0x0000006300637220 */ /* 0x000fe60000410000 */
[C---:B---3--:R-:W-:Y:S02]  /*9670*/  HMMA.16816.F32.BF16 R52, R160.reuse, R156, R52 ;  /* 0x0000009ca034723c */ /* 0x048fe40000041834 */
[----:B------:R-:W-:Y:S03]  /*9680*/  MUFU.EX2 R252, R252 ;  /* 0x000000fc00fc7308 */ /* 0x000fe60000000800 */
[C---:B------:R-:W-:Y:S01]  /*9690*/  FMUL.FTZ R100, R2.reuse, R100 ;  /* 0x0000006402647220 */ /* 0x040fe20000410000 */
[C---:B------:R-:W-:Y:S01]  /*96a0*/  HMMA.16816.F32.BF16 R56, R160.reuse, R158, R56 ;  /* 0x0000009ea038723c */ /* 0x040fe20000041838 */
[----:B------:R-:W3:Y:S04]  /*96b0*/  LDSM.16.MT88.4 R156, [R209+0x12000] ;  /* 0x01200000d19c783b */ /* 0x000ee80000004200 */
[----:B------:R-:W-:Y:S01]  /*96c0*/  FMUL.FTZ R101, R2, R101 ;  /* 0x0000006502657220 */ /* 0x000fe20000410000 */
[C---:B--2---:R-:W-:Y:S05]  /*96d0*/  HMMA.16816.F32.BF16 R60, R160.reuse, R168, R60 ;  /* 0x000000a8a03c723c */ /* 0x044fea000004183c */
[C---:B------:R-:W-:Y:S01]  /*96e0*/  FMUL.FTZ R102, R0.reuse, R102 ;  /* 0x0000006600667220 */ /* 0x040fe20000410000 */
[C---:B------:R-:W-:Y:S01]  /*96f0*/  HMMA.16816.F32.BF16 R64, R160.reuse, R170, R64 ;  /* 0x000000aaa040723c */ /* 0x040fe20000041840 */
[----:B------:R-:W2:Y:S04]  /*9700*/  LDSM.16.MT88.4 R168, [R212+0x14000] ;  /* 0x01400000d4a8783b */ /* 0x000ea80000004200 */
[----:B------:R-:W-:Y:S01]  /*9710*/  FMUL.FTZ R103, R0, R103 ;  /* 0x0000006700677220 */ /* 0x000fe20000410000 */
[C---:B-1----:R-:W-:Y:S05]  /*9720*/  HMMA.16816.F32.BF16 R68, R160.reuse, R172, R68 ;  /* 0x000000aca044723c */ /* 0x042fea0000041844 */
[C---:B------:R-:W-:Y:S01]  /*9730*/  FMUL.FTZ R104, R2.reuse, R104 ;  /* 0x0000006802687220 */ /* 0x040fe20000410000 */
[C---:B------:R-:W-:Y:S01]  /*9740*/  HMMA.16816.F32.BF16 R72, R160.reuse, R174, R72 ;  /* 0x000000aea048723c */ /* 0x040fe20000041848 */
[----:B------:R-:W-:Y:S04]  /*9750*/  LDSM.16.MT88.4 R172, [R212+0x16000] ;  /* 0x01600000d4ac783b */ /* 0x000fe80000004200 */
[----:B------:R-:W-:Y:S01]  /*9760*/  FMUL.FTZ R105, R2, R105 ;  /* 0x0000006902697220 */ /* 0x000fe20000410000 */
[C---:B------:R-:W-:Y:S01]  /*9770*/  FMUL.FTZ R106, R0.reuse, R106 ;  /* 0x0000006a006a7220 */ /* 0x040fe20000410000 */
[----:B------:R-:W-:Y:S01]  /*9780*/  FMUL.FTZ R107, R0, R107 ;  /* 0x0000006b006b7220 */ /* 0x000fe20000410000 */
[C---:B------:R-:W-:Y:S03]  /*9790*/  FMUL.FTZ R108, R2.reuse, R108 ;  /* 0x0000006c026c7220 */ /* 0x040fe60000410000 */
[----:B------:R-:W-:Y:S01]  /*97a0*/  FMUL.FTZ R109, R2, R109 ;  /* 0x0000006d026d7220 */ /* 0x000fe20000410000 */
[C---:B------:R-:W-:Y:S01]  /*97b0*/  FMUL.FTZ R110, R0.reuse, R110 ;  /* 0x0000006e006e7220 */ /* 0x040fe20000410000 */
[----:B------:R-:W-:Y:S01]  /*97c0*/  FMUL.FTZ R111, R0, R111 ;  /* 0x0000006f006f7220 */ /* 0x000fe20000410000 */
[C---:B------:R-:W-:Y:S01]  /*97d0*/  FMUL.FTZ R112, R2.reuse, R112 ;  /* 0x0000007002707220 */ /* 0x040fe20000410000 */
[----:B------:R-:W-:Y:S01]  /*97e0*/  FMUL.FTZ R113, R2, R113 ;  /* 0x0000007102717220 */ /* 0x000fe20000410000 */
[C---:B------:R-:W-:Y:S01]  /*97f0*/  FMUL.FTZ R114, R0.reuse, R114 ;  /* 0x0000007200727220 */ /* 0x040fe20000410000 */
[C---:B---3--:R-:W-:Y:S03]  /*9800*/  HMMA.16816.F32.BF16 R76, R160.reuse, R156, R76 ;  /* 0x0000009ca04c723c */ /* 0x048fe6000004184c */
[----:B------:R-:W-:Y:S01]  /*9810*/  FMUL.FTZ R115, R0, R115 ;  /* 0x0000007300737220 */ /* 0x000fe20000410000 */
[C---:B------:R-:W-:Y:S01]  /*9820*/  FMUL.FTZ R116, R2.reuse, R116 ;  /* 0x0000007402747220 */ /* 0x040fe20000410000 */
[----:B------:R-:W-:Y:S01]  /*9830*/  FMUL.FTZ R117, R2, R117 ;  /* 0x0000007502757220 */ /* 0x000fe20000410000 */
[C---:B------:R-:W-:Y:S01]  /*9840*/  HMMA.16816.F32.BF16 R80, R160.reuse, R158, R80 ;  /* 0x0000009ea050723c */ /* 0x040fe20000041850 */
[----:B------:R-:W1:Y:S04]  /*9850*/  LDSM.16.MT88.4 R156, [R209+0x14000] ;  /* 0x01400000d19c783b */ /* 0x000e680000004200 */
[C---:B------:R-:W-:Y:S01]  /*9860*/  FMUL.FTZ R118, R0.reuse, R118 ;  /* 0x0000007600767220 */ /* 0x040fe20000410000 */
        /* <DEDUP_REMOVED lines=10> */
[C---:B------:R-:W-:Y:S05]  /*9910*/  HMMA.16816.F32.BF16 R100, R160.reuse, R180, R100 ;  /* 0x000000b4a064723c */ /* 0x040fea0000041864 */
[----:B------:R-:W-:Y:S01]  /*9920*/  FMUL.FTZ R123, R0, R123 ;  /* 0x0000007b007b7220 */ /* 0x000fe20000410000 */
[C---:B------:R-:W-:Y:S05]  /*9930*/  HMMA.16816.F32.BF16 R104, R160.reuse, R182, R104 ;  /* 0x000000b6a068723c */ /* 0x040fea0000041868 */
[--C-:B------:R-:W-:Y:S01]  /*9940*/  FFMA.FTZ R180, R12, UR4, -R190.reuse ;  /* 0x000000040cb47c23 */ /* 0x100fe200080108be */
[C---:B-1----:R-:W-:Y:S05]  /*9950*/  HMMA.16816.F32.BF16 R108, R160.reuse, R156, R108 ;  /* 0x0000009ca06c723c */ /* 0x042fea000004186c */
[--C-:B------:R-:W-:Y:S01]  /*9960*/  FFMA.FTZ R181, R13, UR4, -R190.reuse ;  /* 0x000000040db57c23 */ /* 0x100fe200080108be */
[C---:B------:R-:W-:Y:S01]  /*9970*/  HMMA.16816.F32.BF16 R112, R160.reuse, R158, R112 ;  /* 0x0000009ea070723c */ /* 0x040fe20000041870 */
[----:B------:R-:W-:Y:S01]  /*9980*/  LDSM.16.MT88.4 R156, [R208+0x16000] ;  /* 0x01600000d09c783b */ /* 0x000fe20000004200 */
[----:B------:R-:W-:Y:S03]  /*9990*/  MUFU.EX2 R180, R180 ;  /* 0x000000b400b47308 */ /* 0x000fe60000000800 */
[--C-:B------:R-:W-:Y:S01]  /*99a0*/  FFMA.FTZ R182, R14, UR4, -R189.reuse ;  /* 0x000000040eb67c23 */ /* 0x100fe200080108bd */
[--C-:B------:R-:W-:Y:S01]  /*99b0*/  FFMA.FTZ R183, R15, UR4, -R189.reuse ;  /* 0x000000040fb77c23 */ /* 0x100fe200080108bd */
[C---:B------:R-:W-:Y:S01]  /*99c0*/  FMUL.FTZ R12, R2.reuse, R152 ;  /* 0x00000098020c7220 */ /* 0x040fe20000410000 */
[----:B------:R-:W-:Y:S04]  /*99d0*/  FMUL.FTZ R13, R2, R153 ;  /* 0x00000099020d7220 */ /* 0x000fe80000410000 */
[----:B------:R-:W1:Y:S01]  /*99e0*/  MUFU.EX2 R181, R181 ;  /* 0x000000b500b57308 */ /* 0x000e620000000800 */
[C---:B------:R-:W-:Y:S01]  /*99f0*/  FMUL.FTZ R14, R0.reuse, R154 ;  /* 0x0000009a000e7220 */ /* 0x040fe20000410000 */
[----:B------:R-:W-:Y:S01]  /*9a00*/  FMUL.FTZ R15, R0, R155 ;  /* 0x0000009b000f7220 */ /* 0x000fe20000410000 */
[C---:B------:R-:W-:Y:S01]  /*9a10*/  FMUL.FTZ R124, R2.reuse, R124 ;  /* 0x0000007c027c7220 */ /* 0x040fe20000410000 */
[----:B------:R-:W3:Y:S01]  /*9a20*/  LDSM.16.MT88.4 R152, [R209+0x16000] ;  /* 0x01600000d198783b */ /* 0x000ee20000004200 */
[----:B------:R-:W-:Y:S01]  /*9a30*/  FMUL.FTZ R125, R2, R125 ;  /* 0x0000007d027d7220 */ /* 0x000fe20000410000 */
[C---:B------:R-:W-:Y:S01]  /*9a40*/  FMUL.FTZ R126, R0.reuse, R126 ;  /* 0x0000007e007e7220 */ /* 0x040fe20000410000 */
[----:B------:R-:W-:Y:S01]  /*9a50*/  FMUL.FTZ R127, R0, R127 ;  /* 0x0000007f007f7220 */ /* 0x000fe20000410000 */
[C---:B------:R-:W-:Y:S01]  /*9a60*/  FMUL.FTZ R128, R2.reuse, R128 ;  /* 0x0000008002807220 */ /* 0x040fe20000410000 */
[C---:B--2---:R-:W-:Y:S01]  /*9a70*/  HMMA.16816.F32.BF16 R12, R160.reuse, R168, R12 ;  /* 0x000000a8a00c723c */ /* 0x044fe2000004180c */
[----:B------:R-:W-:Y:S02]  /*9a80*/  MUFU.EX2 R182, R182 ;  /* 0x000000b600b67308 */ /* 0x000fe40000000800 */
[----:B------:R-:W-:Y:S01]  /*9a90*/  FMUL.FTZ R129, R2, R129 ;  /* 0x0000008102817220 */ /* 0x000fe20000410000 */
[C---:B------:R-:W-:Y:S01]  /*9aa0*/  FMUL.FTZ R130, R0.reuse, R130 ;  /* 0x0000008200827220 */ /* 0x040fe20000410000 */
[----:B------:R-:W-:Y:S01]  /*9ab0*/  FMUL.FTZ R131, R0, R131 ;  /* 0x0000008300837220 */ /* 0x000fe20000410000 */
[C---:B------:R-:W-:Y:S01]  /*9ac0*/  HMMA.16816.F32.BF16 R116, R160.reuse, R170, R116 ;  /* 0x000000aaa074723c */ /* 0x040fe20000041874 */
[----:B------:R-:W2:Y:S04]  /*9ad0*/  LDSM.16.MT88.4 R168, [R212+0x10800] ;  /* 0x01080000d4a8783b */ /* 0x000ea80000004200 */
[C---:B------:R-:W-:Y:S01]  /*9ae0*/  FMUL.FTZ R132, R2.reuse, R132 ;  /* 0x0000008402847220 */ /* 0x040fe20000410000 */
[C---:B------:R-:W-:Y:S05]  /*9af0*/  HMMA.16816.F32.BF16 R120, R160.reuse, R172, R120 ;  /* 0x000000aca078723c */ /* 0x040fea0000041878 */
[----:B------:R-:W-:Y:S01]  /*9b00*/  FMUL.FTZ R133, R2, R133 ;  /* 0x0000008502857220 */ /* 0x000fe20000410000 */
[C---:B------:R-:W-:Y:S01]  /*9b10*/  HMMA.16816.F32.BF16 R124, R160.reuse, R174, R124 ;  /* 0x000000aea07c723c */ /* 0x040fe2000004187c */
[----:B------:R-:W4:Y:S04]  /*9b20*/  LDSM.16.MT88.4 R172, [R210+0x10800] ;  /* 0x01080000d2ac783b */ /* 0x000f280000004200 */
[C---:B------:R-:W-:Y:S01]  /*9b30*/  FMUL.FTZ R134, R0.reuse, R134 ;  /* 0x0000008600867220 */ /* 0x040fe20000410000 */
[C---:B------:R-:W-:Y:S01]  /*9b40*/  HMMA.16816.F32.BF16 R128, R160.reuse, R176, R128 ;  /* 0x000000b0a080723c */ /* 0x040fe20000041880 */
[----:B------:R1:W2:Y:S04]  /*9b50*/  MUFU.EX2 R176, R183 ;  /* 0x000000b700b07308 */ /* 0x0002a80000000800 */
[----:B------:R-:W-:Y:S01]  /*9b60*/  FMUL.FTZ R135, R0, R135 ;  /* 0x0000008700877220 */ /* 0x000fe20000410000 */
[C---:B------:R-:W-:Y:S01]  /*9b70*/  FMUL.FTZ R136, R2.reuse, R136 ;  /* 0x0000008802887220 */ /* 0x040fe20000410000 */
[----:B------:R-:W-:Y:S01]  /*9b80*/  FMUL.FTZ R137, R2, R137 ;  /* 0x0000008902897220 */ /* 0x000fe20000410000 */
[C---:B------:R-:W-:Y:S03]  /*9b90*/  FMUL.FTZ R138, R0.reuse, R138 ;  /* 0x0000008a008a7220 */ /* 0x040fe60000410000 */
[----:B------:R-:W-:Y:S01]  /*9ba0*/  FMUL.FTZ R139, R0, R139 ;  /* 0x0000008b008b7220 */ /* 0x000fe20000410000 */
[C---:B------:R-:W-:Y:S03]  /*9bb0*/  HMMA.16816.F32.BF16 R132, R160.reuse, R178, R132 ;  /* 0x000000b2a084723c */ /* 0x040fe60000041884 */
[--C-:B------:R-:W-:Y:S01]  /*9bc0*/  FFMA.FTZ R177, R16, UR4, -R190.reuse ;  /* 0x0000000410b17c23 */ /* 0x100fe200080108be */
[C---:B------:R-:W-:Y:S01]  /*9bd0*/  FMUL.FTZ R140, R2.reuse, R140 ;  /* 0x0000008c028c7220 */ /* 0x040fe20000410000 */
[----:B------:R-:W-:Y:S01]  /*9be0*/  FMUL.FTZ R141, R2, R141 ;  /* 0x0000008d028d7220 */ /* 0x000fe20000410000 */
[C---:B---3--:R-:W-:Y:S03]  /*9bf0*/  HMMA.16816.F32.BF16 R136, R160.reuse, R152, R136 ;  /* 0x00000098a088723c */ /* 0x048fe60000041888 */
[----:B------:R-:W-:Y:S02]  /*9c00*/  MUFU.EX2 R177, R177 ;  /* 0x000000b100b17308 */ /* 0x000fe40000000800 */
[----:B------:R-:W-:Y:S01]  /*9c10*/  FFMA.FTZ R178, R17, UR4, -R190 ;  /* 0x0000000411b27c23 */ /* 0x000fe200080108be */
[--C-:B------:R-:W-:Y:S01]  /*9c20*/  FFMA.FTZ R179, R18, UR4, -R189.reuse ;  /* 0x0000000412b37c23 */ /* 0x100fe200080108bd */
[----:B-1----:R-:W-:Y:S01]  /*9c30*/  FFMA.FTZ R183, R19, UR4, -R189 ;  /* 0x0000000413b77c23 */ /* 0x002fe200080108bd */
[C---:B------:R-:W-:Y:S03]  /*9c40*/  FMUL.FTZ R142, R0.reuse, R142 ;  /* 0x0000008e008e7220 */ /* 0x040fe60000410000 */
[----:B------:R-:W-:Y:S02]  /*9c50*/  FMUL.FTZ R143, R0, R143 ;  /* 0x0000008f008f7220 */ /* 0x000fe40000410000 */
[----:B------:R-:W1:Y:S01]  /*9c60*/  MUFU.EX2 R178, R178 ;  /* 0x000000b200b27308 */ /* 0x000e620000000800 */
[C---:B------:R-:W-:Y:S01]  /*9c70*/  FMUL.FTZ R144, R2.reuse, R144 ;  /* 0x0000009002907220 */ /* 0x040fe20000410000 */
[----:B------:R-:W-:Y:S01]  /*9c80*/  FMUL.FTZ R145, R2, R145 ;  /* 0x0000009102917220 */ /* 0x000fe20000410000 */
[C---:B------:R-:W-:Y:S01]  /*9c90*/  FMUL.FTZ R146, R0.reuse, R146 ;  /* 0x0000009200927220 */ /* 0x040fe20000410000 */
[----:B------:R-:W-:Y:S01]  /*9ca0*/  FMUL.FTZ R147, R0, R147 ;  /* 0x0000009300937220 */ /* 0x000fe20000410000 */
[C---:B------:R-:W-:Y:S01]  /*9cb0*/  FMUL.FTZ R16, R2.reuse, R148 ;  /* 0x0000009402107220 */ /* 0x040fe20000410000 */
[C---:B------:R-:W-:Y:S01]  /*9cc0*/  HMMA.16816.F32.BF16 R140, R160.reuse, R154, R140 ;  /* 0x0000009aa08c723c */ /* 0x040fe2000004188c */
[----:B------:R-:W3:Y:S03]  /*9cd0*/  LDSM.16.MT88.4 R152, [R209+0x10800] ;  /* 0x01080000d198783b */ /* 0x000ee60000004200 */
[----:B------:R-:W-:Y:S01]  /*9ce0*/  MUFU.EX2 R179, R179 ;  /* 0x000000b300b37308 */ /* 0x000fe20000000800 */
[----:B------:R-:W-:Y:S01]  /*9cf0*/  FMUL.FTZ R17, R2, R149 ;  /* 0x0000009502117220 */ /* 0x000fe20000410000 */
[C---:B------:R-:W-:Y:S01]  /*9d00*/  FMUL.FTZ R18, R0.reuse, R150 ;  /* 0x0000009600127220 */ /* 0x040fe20000410000 */
[----:B------:R-:W-:Y:S01]  /*9d10*/  FMUL.FTZ R19, R0, R151 ;  /* 0x0000009700137220 */ /* 0x000fe20000410000 */
[C---:B------:R-:W-:Y:S06]  /*9d20*/  HMMA.16816.F32.BF16 R144, R160.reuse, R156, R144 ;  /* 0x0000009ca090723c */ /* 0x040fec0000041890 */
[----:B------:R-:W4:Y:S01]  /*9d30*/  MUFU.EX2 R183, R183 ;  /* 0x000000b700b77308 */ /* 0x000f220000000800 */
[----:B------:R-:W-:Y:S01]  /*9d40*/  F2FP.BF16.F32.PACK_AB R148, R181, R180 ;  /* 0x000000b4b594723e */ /* 0x000fe200000010ff */
[----:B------:R-:W-:Y:S01]  /*9d50*/  HMMA.16816.F32.BF16 R16, R160, R158, R16 ;  /* 0x0000009ea010723c */ /* 0x000fe20000041810 */
[----:B------:R-:W3:Y:S02]  /*9d60*/  LDSM.16.MT88.4 R156, [R208+0x10800] ;  /* 0x01080000d09c783b */ /* 0x000ee40000004200 */
[----:B--2---:R-:W-:Y:S01]  /*9d70*/  F2FP.BF16.F32.PACK_AB R149, R176, R182 ;  /* 0x000000b6b095723e */ /* 0x004fe200000010ff */
[----:B------:R-:W-:Y:S01]  /*9d80*/  FFMA.FTZ R184, R2, R245, R184 ;  /* 0x000000f502b87223 */ /* 0x000fe200000100b8 */
[----:B-1----:R-:W-:Y:S01]  /*9d90*/  F2FP.BF16.F32.PACK_AB R150, R178, R177 ;  /* 0x000000b1b296723e */ /* 0x002fe200000010ff */
[----:B------:R-:W-:Y:S03]  /*9da0*/  FFMA.FTZ R187, R0, R244, R187 ;  /* 0x000000f400bb7223 */ /* 0x000fe600000100bb */
[----:B------:R-:W1:Y:S02]  /*9db0*/  LDSM.16.MT88.4 R160, [R212+0x12800] ;  /* 0x01280000d4a0783b */ /* 0x000e640000004200 */
[----:B------:R-:W-:Y:S01]  /*9dc0*/  MOV R0, R3 ;  /* 0x0000000300007202 */ /* 0x000fe20000000f00 */
[----:B------:R-:W-:Y:S01]  /*9dd0*/  FADD.FTZ R187, R166, R187 ;  /* 0x000000bba6bb7221 */ /* 0x000fe20000010000 */
[----:B------:R-:W-:Y:S01]  /*9de0*/  FADD.FTZ R184, R165, R184 ;  /* 0x000000b8a5b87221 */ /* 0x000fe20000010000 */
[----:B----4-:R-:W-:Y:S02]  /*9df0*/  F2FP.BF16.F32.PACK_AB R151, R183, R179 ;  /* 0x000000b3b797723e */ /* 0x010fe400000010ff */
[----:B------:R-:W-:Y:S01]  /*9e00*/  FADD.FTZ R187, R186, R187 ;  /* 0x000000bbbabb7221 */ /* 0x000fe20000010000 */
[----:B------:R-:W-:Y:S03]  /*9e10*/  FADD.FTZ R184, R167, R184 ;  /* 0x000000b8a7b87221 */ /* 0x000fe60000010000 */
[----:B------:R-:W-:Y:S01]  /*9e20*/  FADD.FTZ R187, R188, R187 ;  /* 0x000000bbbcbb7221 */ /* 0x000fe20000010000 */
        /* <DEDUP_REMOVED lines=9> */
[----:B------:R-:W4:Y:S04]  /*9ec0*/  LDSM.16.MT88.4 R172, [R209+0x12800] ;  /* 0x01280000d1ac783b */ /* 0x000f280000004200 */
[----:B------:R-:W-:Y:S01]  /*9ed0*/  FADD.FTZ R187, R183, R187 ;  /* 0x000000bbb7bb7221 */ /* 0x000fe20000010000 */
[C---:B---3--:R-:W-:Y:S05]  /*9ee0*/  HMMA.16816.F32.BF16 R44, R148.reuse, R152, R44 ;  /* 0x00000098942c723c */ /* 0x048fea000004182c */
[----:B------:R-:W-:Y:S01]  /*9ef0*/  FADD.FTZ R184, R180, R184 ;  /* 0x000000b8b4b87221 */ /* 0x000fe20000010000 */
[C---:B------:R-:W-:Y:S01]  /*9f00*/  HMMA.16816.F32.BF16 R48, R148.reuse, R154, R48 ;  /* 0x0000009a9430723c */ /* 0x040fe20000041830 */
[----:B------:R-:W3:Y:S04]  /*9f10*/  LDSM.16.MT88.4 R152, [R208+0x12800] ;  /* 0x01280000d098783b */ /* 0x000ee80000004200 */
[----:B------:R-:W-:Y:S01]  /*9f20*/  FADD.FTZ R184, R181, R184 ;  /* 0x000000b8b5b87221 */ /* 0x000fe20000010000 */
[C---:B------:R-:W-:Y:S05]  /*9f30*/  HMMA.16816.F32.BF16 R52, R148.reuse, R156, R52 ;  /* 0x0000009c9434723c */ /* 0x040fea0000041834 */
[----:B------:R-:W-:Y:S01]  /*9f40*/  FADD.FTZ R184, R177, R184 ;  /* 0x000000b8b1b87221 */ /* 0x000fe20000010000 */
[C---:B------:R-:W-:Y:S01]  /*9f50*/  HMMA.16816.F32.BF16 R56, R148.reuse, R158, R56 ;  /* 0x0000009e9438723c */ /* 0x040fe20000041838 */
[----:B------:R-:W3:Y:S04]  /*9f60*/  LDSM.16.MT88.4 R156, [R212+0x14800] ;  /* 0x01480000d49c783b */ /* 0x000ee80000004200 */
[----:B------:R-:W-:Y:S01]  /*9f70*/  FADD.FTZ R184, R178, R184 ;  /* 0x000000b8b2b87221 */ /* 0x000fe20000010000 */
[C---:B-1----:R-:W-:Y:S05]  /*9f80*/  HMMA.16816.F32.BF16 R60, R148.reuse, R160, R60 ;  /* 0x000000a0943c723c */ /* 0x042fea000004183c */
[----:B------:R-:W-:Y:S01]  /*9f90*/  FADD.FTZ R184, R191, R184 ;  /* 0x000000b8bfb87221 */ /* 0x000fe20000010000 */
[C---:B------:R-:W-:Y:S01]  /*9fa0*/  HMMA.16816.F32.BF16 R64, R148.reuse, R162, R64 ;  /* 0x000000a29440723c */ /* 0x040fe20000041840 */
[----:B------:R-:W1:Y:S05]  /*9fb0*/  LDSM.16.MT88.4 R160, [R210+0x14800] ;  /* 0x01480000d2a0783b */ /* 0x000e6a0000004200 */
[C---:B--2---:R-:W-:Y:S06]  /*9fc0*/  HMMA.16816.F32.BF16 R68, R148.reuse, R168, R68 ;  /* 0x000000a89444723c */ /* 0x044fec0000041844 */
[C---:B------:R-:W-:Y:S01]  /*9fd0*/  HMMA.16816.F32.BF16 R72, R148.reuse, R170, R72 ;  /* 0x000000aa9448723c */ /* 0x040fe20000041848 */
[----:B------:R-:W2:Y:S05]  /*9fe0*/  LDSM.16.MT88.4 R168, [R209+0x14800] ;  /* 0x01480000d1a8783b */ /* 0x000eaa0000004200 */
[C---:B----4-:R-:W-:Y:S06]  /*9ff0*/  HMMA.16816.F32.BF16 R76, R148.reuse, R172, R76 ;  /* 0x000000ac944c723c */ /* 0x050fec000004184c */
[C---:B------:R-:W-:Y:S01]  /*a000*/  HMMA.16816.F32.BF16 R80, R148.reuse, R174, R80 ;  /* 0x000000ae9450723c */ /* 0x040fe20000041850 */
[----:B------:R-:W4:Y:S05]  /*a010*/  LDSM.16.MT88.4 R172, [R208+0x14800] ;  /* 0x01480000d0ac783b */ /* 0x000f2a0000004200 */
[C---:B---3--:R-:W-:Y:S06]  /*a020*/  HMMA.16816.F32.BF16 R84, R148.reuse, R152, R84 ;  /* 0x000000989454723c */ /* 0x048fec0000041854 */
[C---:B------:R-:W-:Y:S01]  /*a030*/  HMMA.16816.F32.BF16 R88, R148.reuse, R154, R88 ;  /* 0x0000009a9458723c */ /* 0x040fe20000041858 */
[----:B------:R-:W3:Y:S05]  /*a040*/  LDSM.16.MT88.4 R152, [R212+0x16800] ;  /* 0x01680000d498783b */ /* 0x000eea0000004200 */
[C---:B------:R-:W-:Y:S06]  /*a050*/  HMMA.16816.F32.BF16 R92, R148.reuse, R156, R92 ;  /* 0x0000009c945c723c */ /* 0x040fec000004185c */
[C---:B------:R-:W-:Y:S01]  /*a060*/  HMMA.16816.F32.BF16 R96, R148.reuse, R158, R96 ;  /* 0x0000009e9460723c */ /* 0x040fe20000041860 */
[----:B------:R-:W3:Y:S05]  /*a070*/  LDSM.16.MT88.4 R156, [R210+0x16800] ;  /* 0x01680000d29c783b */ /* 0x000eea0000004200 */
[C---:B-1----:R-:W-:Y:S06]  /*a080*/  HMMA.16816.F32.BF16 R100, R148.reuse, R160, R100 ;  /* 0x000000a09464723c */ /* 0x042fec0000041864 */
[C---:B------:R-:W-:Y:S01]  /*a090*/  HMMA.16816.F32.BF16 R104, R148.reuse, R162, R104 ;  /* 0x000000a29468723c */ /* 0x040fe20000041868 */
[----:B------:R-:W1:Y:S05]  /*a0a0*/  LDSM.16.MT88.4 R160, [R209+0x16800] ;  /* 0x01680000d1a0783b */ /* 0x000e6a0000004200 */
[C---:B--2---:R-:W-:Y:S06]  /*a0b0*/  HMMA.16816.F32.BF16 R108, R148.reuse, R168, R108 ;  /* 0x000000a8946c723c */ /* 0x044fec000004186c */
[C---:B------:R-:W-:Y:S01]  /*a0c0*/  HMMA.16816.F32.BF16 R112, R148.reuse, R170, R112 ;  /* 0x000000aa9470723c */ /* 0x040fe20000041870 */
[----:B------:R-:W2:Y:S05]  /*a0d0*/  LDSM.16.MT88.4 R168, [R208+0x16800] ;  /* 0x01680000d0a8783b */ /* 0x000eaa0000004200 */
[C---:B----4-:R-:W-:Y:S06]  /*a0e0*/  HMMA.16816.F32.BF16 R12, R148.reuse, R172, R12 ;  /* 0x000000ac940c723c */ /* 0x050fec000004180c */
[C---:B------:R-:W-:Y:S05]  /*a0f0*/  HMMA.16816.F32.BF16 R116, R148.reuse, R174, R116 ;  /* 0x000000ae9474723c */ /* 0x040fea0000041874 */
[--C-:B------:R-:W-:Y:S01]  /*a100*/  FFMA.FTZ R172, R21, UR4, -R190.reuse ;  /* 0x0000000415ac7c23 */ /* 0x100fe200080108be */
[C---:B---3--:R-:W-:Y:S05]  /*a110*/  HMMA.16816.F32.BF16 R120, R148.reuse, R152, R120 ;  /* 0x000000989478723c */ /* 0x048fea0000041878 */
[--C-:B------:R-:W-:Y:S01]  /*a120*/  FFMA.FTZ R175, R24, UR4, -R190.reuse ;  /* 0x0000000418af7c23 */ /* 0x100fe200080108be */
[C---:B------:R-:W-:Y:S01]  /*a130*/  HMMA.16816.F32.BF16 R124, R148.reuse, R154, R124 ;  /* 0x0000009a947c723c */ /* 0x040fe2000004187c */
[----:B------:R-:W3:Y:S01]  /*a140*/  LDSM.16.MT88.4 R152, [R212+0x11000] ;  /* 0x01100000d498783b */ /* 0x000ee20000004200 */
[----:B------:R-:W4:Y:S03]  /*a150*/  MUFU.EX2 R172, R172 ;  /* 0x000000ac00ac7308 */ /* 0x000f260000000800 */
[----:B------:R-:W-:Y:S01]  /*a160*/  FFMA.FTZ R190, R33, UR4, -R190 ;  /* 0x0000000421be7c23 */ /* 0x000fe200080108be */
[C---:B------:R-:W-:Y:S03]  /*a170*/  HMMA.16816.F32.BF16 R128, R148.reuse, R156, R128 ;  /* 0x0000009c9480723c */ /* 0x040fe60000041880 */
[----:B------:R-:W3:Y:S03]  /*a180*/  LDSM.16.MT88.4 R24, [R210+0x11000] ;  /* 0x01100000d218783b */ /* 0x000ee60000004200 */
[----:B------:R-:W2:Y:S01]  /*a190*/  MUFU.EX2 R175, R175 ;  /* 0x000000af00af7308 */ /* 0x000ea20000000800 */
[--C-:B------:R-:W-:Y:S01]  /*a1a0*/  FFMA.FTZ R173, R22, UR4, -R189.reuse ;  /* 0x0000000416ad7c23 */ /* 0x100fe200080108bd */
[C---:B------:R-:W-:Y:S03]  /*a1b0*/  HMMA.16816.F32.BF16 R132, R148.reuse, R158, R132 ;  /* 0x0000009e9484723c */ /* 0x040fe60000041884 */
[----:B------:R-:W3:Y:S03]  /*a1c0*/  LDSM.16.MT88.4 R156, [R209+0x11000] ;  /* 0x01100000d19c783b */ /* 0x000ee60000004200 */
[C---:B-1----:R-:W-:Y:S02]  /*a1d0*/  HMMA.16816.F32.BF16 R136, R148.reuse, R160, R136 ;  /* 0x000000a09488723c */ /* 0x042fe40000041888 */
[----:B------:R-:W1:Y:S03]  /*a1e0*/  MUFU.EX2 R173, R173 ;  /* 0x000000ad00ad7308 */ /* 0x000e660000000800 */
[--C-:B------:R-:W-:Y:S01]  /*a1f0*/  FFMA.FTZ R174, R23, UR4, -R189.reuse ;  /* 0x0000000417ae7c23 */ /* 0x100fe200080108bd */
[C---:B------:R-:W-:Y:S01]  /*a200*/  HMMA.16816.F32.BF16 R140, R148.reuse, R162, R140 ;  /* 0x000000a2948c723c */ /* 0x040fe2000004188c */
[----:B------:R-:W3:Y:S05]  /*a210*/  LDSM.16.MT88.4 R160, [R208+0x11000] ;  /* 0x01100000d0a0783b */ /* 0x000eea0000004200 */
[----:B------:R-:W-:Y:S01]  /*a220*/  MUFU.EX2 R190, R190 ;  /* 0x000000be00be7308 */ /* 0x000fe20000000800 */
[----:B----4-:R-:W-:Y:S01]  /*a230*/  F2FP.BF16.F32.PACK_AB R20, R172, R191 ;  /* 0x000000bfac14723e */ /* 0x010fe200000010ff */
[C---:B--2---:R-:W-:Y:S08]  /*a240*/  HMMA.16816.F32.BF16 R144, R148.reuse, R168, R144 ;  /* 0x000000a89490723c */ /* 0x044ff00000041890 */
[----:B------:R-:W2:Y:S01]  /*a250*/  MUFU.EX2 R174, R174 ;  /* 0x000000ae00ae7308 */ /* 0x000ea20000000800 */
[----:B------:R-:W-:Y:S01]  /*a260*/  HMMA.16816.F32.BF16 R16, R148, R170, R16 ;  /* 0x000000aa9410723c */ /* 0x000fe20000041810 */
[----:B------:R-:W4:Y:S02]  /*a270*/  LDSM.16.MT88.4 R148, [R212+0x13000] ;  /* 0x01300000d494783b */ /* 0x000f240000004200 */
[----:B------:R-:W-:Y:S01]  /*a280*/  MOV R168, R194 ;  /* 0x000000c200a87202 */ /* 0x000fe20000000f00 */
[----:B------:R-:W-:Y:S01]  /*a290*/  FFMA.FTZ R189, R35, UR4, -R189 ;  /* 0x0000000423bd7c23 */ /* 0x000fe200080108bd */
[----:B------:R-:W-:Y:S04]  /*a2a0*/  MOV R169, R195 ;  /* 0x000000c300a97202 */ /* 0x000fe80000000f00 */
[----:B------:R-:W4:Y:S02]  /*a2b0*/  MUFU.EX2 R171, R30 ;  /* 0x0000001e00ab7308 */ /* 0x000f240000000800 */
[----:B------:R-:W-:Y:S01]  /*a2c0*/  F2FP.BF16.F32.PACK_AB R22, R252, R175 ;  /* 0x000000affc16723e */ /* 0x000fe200000010ff */
[----:B-1----:R-:W-:Y:S01]  /*a2d0*/  FADD.FTZ R187, R173, R187 ;  /* 0x000000bbadbb7221 */ /* 0x002fe20000010000 */
[----:B------:R-:W-:Y:S01]  /*a2e0*/  F2FP.BF16.F32.PACK_AB R23, R169, R168 ;  /* 0x000000a8a917723e */ /* 0x000fe200000010ff */
[----:B------:R-:W-:Y:S01]  /*a2f0*/  FADD.FTZ R184, R172, R184 ;  /* 0x000000b8acb87221 */ /* 0x000fe20000010000 */
[C---:B--2---:R-:W-:Y:S04]  /*a300*/  F2FP.BF16.F32.PACK_AB R21, R174.reuse, R173 ;  /* 0x000000adae15723e */ /* 0x044fe800000010ff */
[----:B------:R1:W-:Y:S01]  /*a310*/  MUFU.EX2 R194, R31 ;  /* 0x0000001f00c27308 */ /* 0x0003e20000000800 */
[----:B------:R-:W-:Y:S01]  /*a320*/  FADD.FTZ R187, R174, R187 ;  /* 0x000000bbaebb7221 */ /* 0x000fe20000010000 */
[----:B------:R-:W-:Y:S01]  /*a330*/  FADD.FTZ R184, R175, R184 ;  /* 0x000000b8afb87221 */ /* 0x000fe20000010000 */
[C---:B---3--:R-:W-:Y:S07]  /*a340*/  HMMA.16816.F32.BF16 R4, R20.reuse, R152, R4 ;  /* 0x000000981404723c */ /* 0x048fee0000041804 */
[----:B------:R-:W2:Y:S01]  /*a350*/  MUFU.EX2 R195, R32 ;  /* 0x0000002000c37308 */ /* 0x000ea20000000800 */
[----:B------:R-:W-:Y:S01]  /*a360*/  FADD.FTZ R184, R252, R184 ;  /* 0x000000b8fcb87221 */ /* 0x000fe20000010000 */
[C---:B------:R-:W-:Y:S01]  /*a370*/  HMMA.16816.F32.BF16 R8, R20.reuse, R154, R8 ;  /* 0x0000009a1408723c */ /* 0x040fe20000041808 */
[----:B------:R-:W3:Y:S07]  /*a380*/  LDSM.16.MT88.4 R152, [R210+0x13000] ;  /* 0x01300000d298783b */ /* 0x000eee0000004200 */
[----:B------:R-:W-:Y:S01]  /*a390*/  MUFU.EX2 R189, R189 ;  /* 0x000000bd00bd7308 */ /* 0x000fe20000000800 */
[C---:B------:R-:W-:Y:S01]  /*a3a0*/  HMMA.16816.F32.BF16 R36, R20.reuse, R24, R36 ;  /* 0x000000181424723c */ /* 0x040fe20000041824 */
[----:B-1----:R-:W-:Y:S05]  /*a3b0*/  LDSM.16.MT88.4 R28, [R209+0x11800] ;  /* 0x01180000d11c783b */ /* 0x002fea0000004200 */
[C---:B------:R-:W-:Y:S03]  /*a3c0*/  HMMA.16816.F32.BF16 R40, R20.reuse, R26, R40 ;  /* 0x0000001a1428723c */ /* 0x040fe60000041828 */
[----:B------:R-:W1:Y:S03]  /*a3d0*/  LDSM.16.MT88.4 R24, [R209+0x13000] ;  /* 0x01300000d118783b */ /* 0x000e660000004200 */
[C---:B------:R-:W-:Y:S06]  /*a3e0*/  HMMA.16816.F32.BF16 R44, R20.reuse, R156, R44 ;  /* 0x0000009c142c723c */ /* 0x040fec000004182c */
[C---:B------:R-:W-:Y:S01]  /*a3f0*/  HMMA.16816.F32.BF16 R48, R20.reuse, R158, R48 ;  /* 0x0000009e1430723c */ /* 0x040fe20000041830 */
[----:B------:R-:W2:Y:S05]  /*a400*/  LDSM.16.MT88.4 R156, [R208+0x13000] ;  /* 0x01300000d09c783b */ /* 0x000eaa0000004200 */
[C---:B------:R-:W-:Y:S06]  /*a410*/  HMMA.16816.F32.BF16 R52, R20.reuse, R160, R52 ;  /* 0x000000a01434723c */ /* 0x040fec0000041834 */
        /* <DEDUP_REMOVED lines=25> */
[----:B------:R-:W-:Y:S05]  /*a5b0*/  LDSM.16.MT88.4 R24, [R210+0x11800] ;  /* 0x01180000d218783b */ /* 0x000fea0000004200 */
[C---:B--2---:R-:W-:Y:S06]  /*a5c0*/  HMMA.16816.F32.BF16 R120, R20.reuse, R156, R120 ;  /* 0x0000009c1478723c */ /* 0x044fec0000041878 */
[C---:B------:R-:W-:Y:S01]  /*a5d0*/  HMMA.16816.F32.BF16 R124, R20.reuse, R158, R124 ;  /* 0x0000009e147c723c */ /* 0x040fe2000004187c */
[----:B------:R-:W1:Y:S05]  /*a5e0*/  LDSM.16.MT88.4 R156, [R212+0x11800] ;  /* 0x01180000d49c783b */ /* 0x000e6a0000004200 */
[C---:B------:R-:W-:Y:S06]  /*a5f0*/  HMMA.16816.F32.BF16 R128, R20.reuse, R160, R128 ;  /* 0x000000a01480723c */ /* 0x040fec0000041880 */
[C---:B------:R-:W-:Y:S05]  /*a600*/  HMMA.16816.F32.BF16 R132, R20.reuse, R162, R132 ;  /* 0x000000a21484723c */ /* 0x040fea0000041884 */
[----:B------:R-:W-:Y:S01]  /*a610*/  MOV R160, R171 ;  /* 0x000000ab00a07202 */ /* 0x000fe20000000f00 */
[C---:B----4-:R-:W-:Y:S05]  /*a620*/  HMMA.16816.F32.BF16 R136, R20.reuse, R148, R136 ;  /* 0x000000941488723c */ /* 0x050fea0000041888 */
[----:B------:R-:W-:Y:S01]  /*a630*/  MOV R161, R192 ;  /* 0x000000c000a17202 */ /* 0x000fe20000000f00 */
[C---:B------:R-:W-:Y:S01]  /*a640*/  HMMA.16816.F32.BF16 R140, R20.reuse, R150, R140 ;  /* 0x00000096148c723c */ /* 0x040fe2000004188c */
[----:B------:R2:W4:Y:S05]  /*a650*/  MUFU.EX2 R192, R34 ;  /* 0x0000002200c07308 */ /* 0x00052a0000000800 */
[C---:B---3--:R-:W-:Y:S05]  /*a660*/  HMMA.16816.F32.BF16 R144, R20.reuse, R152, R144 ;  /* 0x000000981490723c */ /* 0x048fea0000041890 */
[----:B------:R-:W-:Y:S01]  /*a670*/  F2FP.BF16.F32.PACK_AB R150, R190, R195 ;  /* 0x000000c3be96723e */ /* 0x000fe200000010ff */
[----:B------:R-:W-:Y:S01]  /*a680*/  HMMA.16816.F32.BF16 R16, R20, R154, R16 ;  /* 0x0000009a1410723c */ /* 0x000fe20000041810 */
[----:B------:R-:W-:Y:S04]  /*a690*/  LDSM.16.MT88.4 R20, [R210+0x13800] ;  /* 0x01380000d214783b */ /* 0x000fe80000004200 */
[----:B------:R-:W-:Y:S02]  /*a6a0*/  MOV R153, R168 ;  /* 0x000000a800997202 */ /* 0x000fe40000000f00 */
[----:B------:R-:W-:Y:S02]  /*a6b0*/  MOV R154, R160 ;  /* 0x000000a0009a7202 */ /* 0x000fe40000000f00 */
[----:B--2---:R-:W2:Y:S02]  /*a6c0*/  LDSM.16.MT88.4 R32, [R208+0x11800] ;  /* 0x01180000d020783b */ /* 0x004ea40000004200 */
[----:B------:R-:W-:Y:S02]  /*a6d0*/  MOV R155, R161 ;  /* 0x000000a1009b7202 */ /* 0x000fe40000000f00 */
[----:B------:R-:W-:Y:S02]  /*a6e0*/  F2FP.BF16.F32.PACK_AB R149, R194, R154 ;  /* 0x0000009ac295723e */ /* 0x000fe400000010ff */
[----:B------:R-:W-:Y:S02]  /*a6f0*/  F2FP.BF16.F32.PACK_AB R148, R193, R155 ;  /* 0x0000009bc194723e */ /* 0x000fe400000010ff */
[C---:B----4-:R-:W-:Y:S02]  /*a700*/  F2FP.BF16.F32.PACK_AB R151, R189.reuse, R192 ;  /* 0x000000c0bd97723e */ /* 0x050fe400000010ff */
[----:B------:R-:W-:Y:S02]  /*a710*/  MOV R152, R169 ;  /* 0x000000a900987202 */ /* 0x000fe40000000f00 */
[----:B------:R-:W3:Y:S01]  /*a720*/  LDSM.16.MT88.4 R168, [R212+0x13800] ;  /* 0x01380000d4a8783b */ /* 0x000ee20000004200 */
[----:B------:R-:W-:Y:S02]  /*a730*/  MOV R244, R153 ;  /* 0x0000009900f47202 */ /* 0x000fe40000000f00 */
[C---:B-1----:R-:W-:Y:S05]  /*a740*/  HMMA.16816.F32.BF16 R160, R148.reuse, R156, R4 ;  /* 0x0000009c94a0723c */ /* 0x042fea0000041804 */
[----:B------:R-:W-:Y:S01]  /*a750*/  MOV R2, R152 ;  /* 0x0000009800027202 */ /* 0x000fe20000000f00 */
[C---:B------:R-:W-:Y:S05]  /*a760*/  HMMA.16816.F32.BF16 R156, R148.reuse, R158, R8 ;  /* 0x0000009e949c723c */ /* 0x040fea0000041808 */
[----:B------:R-:W-:Y:S01]  /*a770*/  MOV R6, R194 ;  /* 0x000000c200067202 */ /* 0x000fe20000000f00 */
[C---:B------:R-:W-:Y:S05]  /*a780*/  HMMA.16816.F32.BF16 R36, R148.reuse, R24, R36 ;  /* 0x000000189424723c */ /* 0x040fea0000041824 */
[----:B------:R-:W-:Y:S01]  /*a790*/  MOV R11, R6 ;  /* 0x00000006000b7202 */ /* 0x000fe20000000f00 */
[C---:B------:R-:W-:Y:S05]  /*a7a0*/  HMMA.16816.F32.BF16 R40, R148.reuse, R26, R40 ;  /* 0x0000001a9428723c */ /* 0x040fea0000041828 */
[----:B------:R-:W-:Y:S01]  /*a7b0*/  MOV R5, R195 ;  /* 0x000000c300057202 */ /* 0x000fe20000000f00 */
[C---:B------:R-:W-:Y:S01]  /*a7c0*/  HMMA.16816.F32.BF16 R44, R148.reuse, R28, R44 ;  /* 0x0000001c942c723c */ /* 0x040fe2000004182c */
[----:B------:R1:W5:Y:S04]  /*a7d0*/  LDL.LU R195, [R1+0xc] ;  /* 0x00000c0001c37983 */ /* 0x0003680000300800 */
[----:B------:R1:W5:Y:S01]  /*a7e0*/  LDL.LU R194, [R1+0x8] ;  /* 0x0000080001c27983 */ /* 0x0003620000300800 */
[C---:B------:R-:W-:Y:S05]  /*a7f0*/  HMMA.16816.F32.BF16 R48, R148.reuse, R30, R48 ;  /* 0x0000001e9430723c */ /* 0x040fea0000041830 */
[----:B------:R-:W-:Y:S01]  /*a800*/  MOV R29, R11 ;  /* 0x0000000b001d7202 */ /* 0x000fe20000000f00 */
[C---:B--2---:R-:W-:Y:S05]  /*a810*/  HMMA.16816.F32.BF16 R52, R148.reuse, R32, R52 ;  /* 0x000000209434723c */ /* 0x044fea0000041834 */
[----:B------:R-:W-:Y:S01]  /*a820*/  MOV R7, R193 ;  /* 0x000000c100077202 */ /* 0x000fe20000000f00 */
[C---:B------:R-:W-:Y:S01]  /*a830*/  HMMA.16816.F32.BF16 R56, R148.reuse, R34, R56 ;  /* 0x000000229438723c */ /* 0x040fe20000041838 */
[----:B------:R1:W5:Y:S04]  /*a840*/  LDL.LU R193, [R1+0x4] ;  /* 0x0000040001c17983 */ /* 0x0003680000300800 */
[----:B------:R-:W-:Y:S01]  /*a850*/  MOV R10, R5 ;  /* 0x00000005000a7202 */ /* 0x000fe20000000f00 */
[C---:B---3--:R-:W-:Y:S05]  /*a860*/  HMMA.16816.F32.BF16 R60, R148.reuse, R168, R60 ;  /* 0x000000a8943c723c */ /* 0x048fea000004183c */
[----:B------:R-:W-:Y:S01]  /*a870*/  MOV R25, R7 ;  /* 0x0000000700197202 */ /* 0x000fe20000000f00 */
[C---:B------:R-:W-:Y:S01]  /*a880*/  HMMA.16816.F32.BF16 R64, R148.reuse, R170, R64 ;  /* 0x000000aa9440723c */ /* 0x040fe20000041840 */
[----:B------:R-:W2:Y:S04]  /*a890*/  LDSM.16.MT88.4 R4, [R209+0x13800] ;  /* 0x01380000d104783b */ /* 0x000ea80000004200 */
[----:B------:R-:W-:Y:S01]  /*a8a0*/  FADD.FTZ R187, R244, R187 ;  /* 0x000000bbf4bb7221 */ /* 0x000fe20000010000 */
[C---:B------:R-:W-:Y:S05]  /*a8b0*/  HMMA.16816.F32.BF16 R68, R148.reuse, R20, R68 ;  /* 0x000000149444723c */ /* 0x040fea0000041844 */
[----:B------:R-:W-:Y:S01]  /*a8c0*/  MOV R170, R154 ;  /* 0x0000009a00aa7202 */ /* 0x000fe20000000f00 */
[C---:B------:R-:W-:Y:S01]  /*a8d0*/  HMMA.16816.F32.BF16 R72, R148.reuse, R22, R72 ;  /* 0x000000169448723c */ /* 0x040fe20000041848 */
[----:B------:R-:W-:Y:S04]  /*a8e0*/  LDSM.16.MT88.4 R20, [R208+0x15800] ;  /* 0x01580000d014783b */ /* 0x000fe80000004200 */
[----:B------:R-:W-:Y:S01]  /*a8f0*/  FADD.FTZ R187, R2, R187 ;  /* 0x000000bb02bb7221 */ /* 0x000fe20000010000 */
[----:B------:R-:W-:Y:S02]  /*a900*/  MOV R168, R29 ;  /* 0x0000001d00a87202 */ /* 0x000fe40000000f00 */
[----:B------:R-:W-:Y:S02]  /*a910*/  MOV R28, R10 ;  /* 0x0000000a001c7202 */ /* 0x000fe40000000f00 */
[----:B------:R-:W3:Y:S01]  /*a920*/  LDSM.16.MT88.4 R8, [R208+0x13800] ;  /* 0x01380000d008783b */ /* 0x000ee20000004200 */
[----:B------:R-:W-:Y:S01]  /*a930*/  FADD.FTZ R187, R170, R187 ;  /* 0x000000bbaabb7221 */ /* 0x000fe20000010000 */
[----:B------:R-:W-:Y:S02]  /*a940*/  MOV R33, R25 ;  /* 0x0000001900217202 */ /* 0x000fe40000000f00 */
[----:B------:R-:W-:Y:S01]  /*a950*/  MOV R169, R28 ;  /* 0x0000001c00a97202 */ /* 0x000fe20000000f00 */
[----:B------:R-:W-:Y:S01]  /*a960*/  FADD.FTZ R187, R168, R187 ;  /* 0x000000bba8bb7221 */ /* 0x000fe20000010000 */
[----:B------:R-:W-:Y:S02]  /*a970*/  MOV R171, R33 ;  /* 0x0000002100ab7202 */ /* 0x000fe40000000f00 */
[----:B------:R-:W4:Y:S01]  /*a980*/  LDSM.16.MT88.4 R24, [R212+0x15800] ;  /* 0x01580000d418783b */ /* 0x000f220000004200 */
[----:B------:R-:W-:Y:S01]  /*a990*/  FADD.FTZ R187, R192, R187 ;  /* 0x000000bbc0bb7221 */ /* 0x000fe20000010000 */
[----:B------:R-:W-:Y:S02]  /*a9a0*/  MOV R245, R155 ;  /* 0x0000009b00f57202 */ /* 0x000fe40000000f00 */
[----:B------:R-:W-:Y:S01]  /*a9b0*/  MOV R2, R164 ;  /* 0x000000a400027202 */ /* 0x000fe20000000f00 */
[----:B------:R-:W-:Y:S02]  /*a9c0*/  FADD.FTZ R244, R189, R187 ;  /* 0x000000bbbdf47221 */ /* 0x000fe40000010000 */
[----:B------:R-:W-:Y:S01]  /*a9d0*/  FADD.FTZ R184, R245, R184 ;  /* 0x000000b8f5b87221 */ /* 0x000fe20000010000 */
[----:B------:R1:W5:Y:S01]  /*a9e0*/  LDL.LU R192, [R1] ;  /* 0x0000000001c07983 */ /* 0x0003620000300800 */
[C---:B--2---:R-:W-:Y:S03]  /*a9f0*/  HMMA.16816.F32.BF16 R76, R148.reuse, R4, R76 ;  /* 0x00000004944c723c */ /* 0x044fe6000004184c */
[----:B------:R-:W2:Y:S01]  /*aa00*/  LDSM.16.MT88.4 R28, [R210+0x15800] ;  /* 0x01580000d21c783b */ /* 0x000ea20000004200 */
[----:B------:R-:W-:Y:S02]  /*aa10*/  FADD.FTZ R184, R171, R184 ;  /* 0x000000b8abb87221 */ /* 0x000fe40000010000 */
[C---:B------:R-:W-:Y:S05]  /*aa20*/  HMMA.16816.F32.BF16 R80, R148.reuse, R6, R80 ;  /* 0x000000069450723c */ /* 0x040fea0000041850 */
[----:B------:R-:W1:Y:S01]  /*aa30*/  LDSM.16.MT88.4 R32, [R209+0x15800] ;  /* 0x01580000d120783b */ /* 0x000e620000004200 */
[----:B------:R-:W-:Y:S07]  /*aa40*/  FADD.FTZ R184, R169, R184 ;  /* 0x000000b8a9b87221 */ /* 0x000fee0000010000 */
[----:B------:R-:W1:Y:S01]  /*aa50*/  LDSM.16.MT88.4 R4, [R212+0x17800] ;  /* 0x01780000d404783b */ /* 0x000e620000004200 */
[----:B------:R-:W-:Y:S01]  /*aa60*/  FADD.FTZ R245, R190, R184 ;  /* 0x000000b8bef57221 */ /* 0x000fe20000010000 */
[C---:B---3--:R-:W-:Y:S06]  /*aa70*/  HMMA.16816.F32.BF16 R84, R148.reuse, R8, R84 ;  /* 0x000000089454723c */ /* 0x048fec0000041854 */
[C---:B------:R-:W-:Y:S01]  /*aa80*/  HMMA.16816.F32.BF16 R88, R148.reuse, R10, R88 ;  /* 0x0000000a9458723c */ /* 0x040fe20000041858 */
[----:B------:R-:W3:Y:S05]  /*aa90*/  LDSM.16.MT88.4 R8, [R210+0x17800] ;  /* 0x01780000d208783b */ /* 0x000eea0000004200 */
[C---:B----4-:R-:W-:Y:S06]  /*aaa0*/  HMMA.16816.F32.BF16 R92, R148.reuse, R24, R92 ;  /* 0x00000018945c723c */ /* 0x050fec000004185c */
[C---:B------:R-:W-:Y:S01]  /*aab0*/  HMMA.16816.F32.BF16 R96, R148.reuse, R26, R96 ;  /* 0x0000001a9460723c */ /* 0x040fe20000041860 */
[----:B------:R-:W4:Y:S05]  /*aac0*/  LDSM.16.MT88.4 R24, [R209+0x17800] ;  /* 0x01780000d118783b */ /* 0x000f2a0000004200 */
[C---:B--2---:R-:W-:Y:S06]  /*aad0*/  HMMA.16816.F32.BF16 R100, R148.reuse, R28, R100 ;  /* 0x0000001c9464723c */ /* 0x044fec0000041864 */
[C---:B------:R-:W-:Y:S01]  /*aae0*/  HMMA.16816.F32.BF16 R104, R148.reuse, R30, R104 ;  /* 0x0000001e9468723c */ /* 0x040fe20000041868 */
[----:B------:R-:W2:Y:S05]  /*aaf0*/  LDSM.16.MT88.4 R28, [R208+0x17800] ;  /* 0x01780000d01c783b */ /* 0x000eaa0000004200 */
[C---:B-1----:R-:W-:Y:S06]  /*ab00*/  HMMA.16816.F32.BF16 R108, R148.reuse, R32, R108 ;  /* 0x00000020946c723c */ /* 0x042fec000004186c */
[C---:B------:R-:W-:Y:S06]  /*ab10*/  HMMA.16816.F32.BF16 R112, R148.reuse, R34, R112 ;  /* 0x000000229470723c */ /* 0x040fec0000041870 */
[C---:B------:R-:W-:Y:S06]  /*ab20*/  HMMA.16816.F32.BF16 R152, R148.reuse, R20, R12 ;  /* 0x000000149498723c */ /* 0x040fec000004180c */
[C---:B------:R-:W-:Y:S06]  /*ab30*/  HMMA.16816.F32.BF16 R116, R148.reuse, R22, R116 ;  /* 0x000000169474723c */ /* 0x040fec0000041874 */
[C---:B------:R-:W-:Y:S06]  /*ab40*/  HMMA.16816.F32.BF16 R120, R148.reuse, R4, R120 ;  /* 0x000000049478723c */ /* 0x040fec0000041878 */
[C---:B------:R-:W-:Y:S06]  /*ab50*/  HMMA.16816.F32.BF16 R124, R148.reuse, R6, R124 ;  /* 0x00000006947c723c */ /* 0x040fec000004187c */
[C---:B---3--:R-:W-:Y:S06]  /*ab60*/  HMMA.16816.F32.BF16 R128, R148.reuse, R8, R128 ;  /* 0x000000089480723c */ /* 0x048fec0000041880 */
[C---:B------:R-:W-:Y:S06]  /*ab70*/  HMMA.16816.F32.BF16 R132, R148.reuse, R10, R132 ;  /* 0x0000000a9484723c */ /* 0x040fec0000041884 */
[C---:B----4-:R-:W-:Y:S06]  /*ab80*/  HMMA.16816.F32.BF16 R136, R148.reuse, R24, R136 ;  /* 0x000000189488723c */ /* 0x050fec0000041888 */
[C---:B------:R-:W-:Y:S06]  /*ab90*/  HMMA.16816.F32.BF16 R140, R148.reuse, R26, R140 ;  /* 0x0000001a948c723c */ /* 0x040fec000004188c */
[C---:B--2---:R-:W-:Y:S06]  /*aba0*/  HMMA.16816.F32.BF16 R144, R148.reuse, R28, R144 ;  /* 0x0000001c9490723c */ /* 0x044fec0000041890 */
[----:B------:R-:W-:Y:S01]  /*abb0*/  HMMA.16816.F32.BF16 R148, R148, R30, R16 ;  /* 0x0000001e9494723c */ /* 0x000fe20000041810 */
[----:B------:R-:W-:Y:S11]  /*abc0*/  @!UPT UIADD3 URZ, URZ, URZ, URZ ;  /* 0x0000003f3f3ff290 */ /* 0x000ff6000fffe03f */
[----:B------:R-:W-:Y:S01]  /*abd0*/  @!UPT UIADD3 URZ, URZ, URZ, URZ ;  /* 0x0000003f3f3ff290 */ /* 0x000fe2000fffe03f */
[----:B------:R-:W-:Y:S11]  /*abe0*/  @P4 BRA `(.L_x_68) ;  /* 0xffffffc400a44947 */ /* 0x000ff6000383ffff */
.L_x_67:
[----:B------:R-:W1:Y:S01]  /*abf0*/  S2R R0, SR_TID.X ;  /* 0x0000000000007919 */ /* 0x000e620000002100 */
[----:B------:R-:W2:Y:S01]  /*ac00*/  S2UR UR8, SR_CgaCtaId ;  /* 0x00000000000879c3 */ /* 0x000ea20000008800 */
[----:B------:R-:W-:Y:S01]  /*ac10*/  UISETP.NE.AND UP0, UPT, UR5, -0x1, UPT ;  /* 0xffffffff0500788c */ /* 0x000fe2000bf05270 */
[----:B------:R-:W-:Y:S01]  /*ac20*/  IMAD.MOV.U32 R11, RZ, RZ, 0x3f800000 ;  /* 0x3f800000ff0b7424 */ /* 0x000fe200078e00ff */
[----:B------:R-:W3:Y:S04]  /*ac30*/  SHFL.BFLY PT, R2, R245, 0x2, 0x1f ;  /* 0x0c401f00f5027f89 */ /* 0x000ee800000e0000 */
[----:B------:R-:W4:Y:S01]  /*ac40*/  SHFL.BFLY PT, R9, R244, 0x2, 0x1f ;  /* 0x0c401f00f4097f89 */ /* 0x000f2200000e0000 */
[----:B------:R-:W-:Y:S01]  /*ac50*/  PLOP3.LUT P3, PT, PT, PT, UP0, 0x80, 0x0 ;  /* 0x000000000000781c */ /* 0x000fe20003f6f008 */
[----:B------:R-:W4:Y:S03]  /*ac60*/  S2UR UR4, SR_CTAID.X ;  /* 0x00000000000479c3 */ /* 0x000f260000002500 */
[----:B------:R-:W-:-:S02]  /*ac70*/  @UP0 ULDC.64 UR6, c[0x0][0x298] ;  /* 0x0000a60000060ab9 */ /* 0x000fc40000000a00 */
[----:B------:R-:W-:-:S03]  /*ac80*/  @UP0 UIMAD.WIDE.U32 UR12, UR5, UR6, URZ ;  /* 0x00000006050c02a5 */ /* 0x000fc6000f8e003f */
[----:B------:R-:W-:Y:S01]  /*ac90*/  UMOV UR6, 0x400 ;  /* 0x0000040000067882 */ /* 0x000fe20000000000 */
[----:B------:R-:W-:Y:S02]  /*aca0*/  @UP0 UIMAD UR10, UR5, UR7, UR13 ;  /* 0x00000007050a02a4 */ /* 0x000fe4000f8e020d */
[----:B--2---:R-:W-:Y:S01]  /*acb0*/  ULEA UR8, UR8, UR6, 0x18 ;  /* 0x0000000608087291 */ /* 0x004fe2000f8ec03f */
[----:B---3--:R-:W-:Y:S01]  /*acc0*/  FADD.FTZ R245, R2, R245 ;  /* 0x000000f502f57221 */ /* 0x008fe20000010000 */
[----:B-1----:R-:W-:-:S04]  /*acd0*/  SHF.R.S32.HI R5, RZ, 0x1f, R0 ;  /* 0x0000001fff057819 */ /* 0x002fc80000011400 */
[----:B------:R-:W1:Y:S01]  /*ace0*/  SHFL.BFLY PT, R7, R245, 0x1, 0x1f ;  /* 0x0c201f00f5077f89 */ /* 0x000e6200000e0000 */
[----:B----4-:R-:W-:Y:S01]  /*acf0*/  FADD.FTZ R244, R9, R244 ;  /* 0x000000f409f47221 */ /* 0x010fe20000010000 */
[----:B------:R-:W-:Y:S01]  /*ad00*/  IMAD.MOV.U32 R9, RZ, RZ, 0x20 ;  /* 0x00000020ff097424 */ /* 0x000fe200078e00ff */
[CC--:B------:R-:W-:Y:S02]  /*ad10*/  LEA.HI R10, R5.reuse, R0.reuse, RZ, 0x2 ;  /* 0x00000000050a7211 */ /* 0x0c0fe400078f10ff */
[----:B------:R-:W-:Y:S01]  /*ad20*/  LEA.HI R4, R5, R0, RZ, 0x5 ;  /* 0x0000000005047211 */ /* 0x000fe200078f28ff */
[----:B------:R2:W3:Y:S01]  /*ad30*/  SHFL.BFLY PT, R12, R244, 0x1, 0x1f ;  /* 0x0c201f00f40c7f89 */ /* 0x0004e200000e0000 */
[--C-:B------:R-:W-:Y:S02]  /*ad40*/  SHF.R.S32.HI R2, RZ, 0x2, R10.reuse ;  /* 0x00000002ff027819 */ /* 0x100fe4000001140a */
[----:B------:R-:W-:Y:S02]  /*ad50*/  SHF.R.S32.HI R6, RZ, 0x1f, R10 ;  /* 0x0000001fff067819 */ /* 0x000fe4000001140a */
[----:B------:R-:W-:-:S02]  /*ad60*/  LOP3.LUT R10, R10, 0x3ffffffc, RZ, 0xc0, !PT ;  /* 0x3ffffffc0a0a7812 */ /* 0x000fc400078ec0ff */
[----:B------:R-:W-:-:S03]  /*ad70*/  LEA.HI R6, R6, R2, RZ, 0x3 ;  /* 0x0000000206067211 */ /* 0x000fc600078f18ff */
[----:B------:R-:W-:Y:S01]  /*ad80*/  IMAD.IADD R10, R0, 0x1, -R10 ;  /* 0x00000001000a7824 */ /* 0x000fe200078e0a0a */
[----:B------:R-:W-:-:S05]  /*ad90*/  LOP3.LUT R6, R6, 0xfffffff8, RZ, 0xc0, !PT ;  /* 0xfffffff806067812 */ /* 0x000fca00078ec0ff */
[----:B------:R-:W-:Y:S01]  /*ada0*/  IMAD.IADD R6, R2, 0x1, -R6 ;  /* 0x0000000102067824 */ /* 0x000fe200078e0a06 */
[----:B------:R-:W-:Y:S01]  /*adb0*/  SHF.R.S32.HI R2, RZ, 0x5, R4 ;  /* 0x00000005ff027819 */ /* 0x000fe20000011404 */
[----:B-1----:R-:W-:Y:S02]  /*adc0*/  FADD.FTZ R7, R245, R7 ;  /* 0x00000007f5077221 */ /* 0x002fe40000010000 */
[----:B------:R-:W-:Y:S02]  /*add0*/  IMAD.SHL.U32 R8, R6, 0x40, RZ ;  /* 0x0000004006087824 */ /* 0x000fe400078e00ff */
[----:B------:R-:W-:Y:S01]  /*ade0*/  IMAD R10, R2, 0x200, R10 ;  /* 0x00000200020a7824 */ /* 0x000fe200078e020a */
[----:B------:R-:W-:Y:S02]  /*adf0*/  FSETP.NE.FTZ.AND P0, PT, R7, RZ, PT ;  /* 0x000000ff0700720b */ /* 0x000fe40003f15000 */
[----:B------:R-:W-:Y:S02]  /*ae00*/  LOP3.LUT R8, R8, 0x1c0, RZ, 0xc0, !PT ;  /* 0x000001c008087812 */ /* 0x000fe400078ec0ff */
[----:B------:R-:W-:-:S02]  /*ae10*/  R2P PR, R6, 0x6 ;  /* 0x0000000606007804 */ /* 0x000fc40000000000 */
[----:B------:R-:W-:-:S03]  /*ae20*/  LEA.HI R8, R8, R8, RZ, 0x1d ;  /* 0x0000000808087211 */ /* 0x000fc600078fe8ff */
[----:B------:R-:W-:Y:S02]  /*ae30*/  SEL R9, R9, 0xffffffe0, !P1 ;  /* 0xffffffe009097807 */ /* 0x000fe40004800000 */
[----:B------:R-:W-:Y:S02]  /*ae40*/  IMAD.U32 R10, R10, 0x2, R8 ;  /* 0x000000020a0a7824 */ /* 0x000fe400078e0008 */
[----:B------:R-:W-:-:S03]  /*ae50*/  IMAD.MOV.U32 R8, RZ, RZ, 0x40 ;  /* 0x00000040ff087424 */ /* 0x000fc600078e00ff */
[----:B------:R-:W-:Y:S02]  /*ae60*/  LEA R10, R10, UR8, 0x1 ;  /* 0x000000080a0a7c11 */ /* 0x000fe4000f8e08ff */
[----:B------:R-:W-:Y:S01]  /*ae70*/  SEL R8, R8, 0xffffffc0, !P2 ;  /* 0xffffffc008087807 */ /* 0x000fe20005000000 */
[----:B--23--:R-:W-:Y:S06]  /*ae80*/  @P3 BRA `(.L_x_71) ;  /* 0x00000000001c3947 */ /* 0x00cfec0003800000 */
[----:B------:R-:W1:Y:S01]  /*ae90*/  S2UR UR9, SR_CTAID.Y ;  /* 0x00000000000979c3 */ /* 0x000e620000002600 */
[----:B------:R-:W-:Y:S01]  /*aea0*/  ULDC.64 UR6, c[0x0][0x290] ;  /* 0x0000a40000067ab9 */ /* 0x000fe20000000a00 */
[----:B-1----:R-:W-:Y:S02]  /*aeb0*/  USHF.R.S32.HI UR8, URZ, 0x1f, UR9 ;  /* 0x0000001f3f087899 */ /* 0x002fe40008011409 */
[----:B------:R-:W-:Y:S02]  /*aec0*/  UIMAD.WIDE.U32 UR12, UR9, UR6, URZ ;  /* 0x00000006090c72a5 */ /* 0x000fe4000f8e003f */
[----:B------:R-:W-:-:S04]  /*aed0*/  UIMAD UR8, UR8, UR6, URZ ;  /* 0x00000006080872a4 */ /* 0x000fc8000f8e023f */
[----:B------:R-:W-:-:S04]  /*aee0*/  UIMAD UR7, UR9, UR7, UR8 ;  /* 0x00000007090772a4 */ /* 0x000fc8000f8e0208 */
[----:B------:R-:W-:-:S12]  /*aef0*/  UIADD3 UR10, UR13, UR7, URZ ;  /* 0x000000070d0a7290 */ /* 0x000fd8000fffe03f */
.L_x_71:
[----:B------:R-:W-:Y:S01]  /*af00*/  ULDC.U8 UR6, c[0x0][0x3d8] ;  /* 0x0000f60000067ab9 */ /* 0x000fe20000000000 */
[----:B------:R-:W-:Y:S01]  /*af10*/  ULDC.U8 UR9, c[0x0][0x3d9] ;  /* 0x0000f64000097ab9 */ /* 0x000fe20000000000 */
[----:B------:R-:W-:Y:S01]  /*af20*/  ISETP.NE.AND P2, PT, RZ, UR6, PT ;  /* 0x00000006ff007c0c */ /* 0x000fe2000bf45270 */
[----:B------:R1:W2:Y:S01]  /*af30*/  @P0 MUFU.RCP R11, R7 ;  /* 0x00000007000b0308 */ /* 0x0002a20000001000 */
[----:B------:R-:W-:Y:S01]  /*af40*/  LOP3.LUT R6, R6, 0x1, RZ, 0xc0, !PT ;  /* 0x0000000106067812 */ /* 0x000fe200078ec0ff */
[----:B------:R-:W-:Y:S01]  /*af50*/  UIMAD UR6, UR4, -0x40, UR17 ;  /* 0xffffffc0040678a4 */ /* 0x000fe2000f8e0211 */
[----:B------:R-:W-:Y:S02]  /*af60*/  ISETP.NE.OR P3, PT, RZ, UR9, !P2 ;  /* 0x00000009ff007c0c */ /* 0x000fe4000d765670 */
[----:B------:R-:W-:Y:S01]  /*af70*/  ISETP.NE.U32.AND P1, PT, R6, 0x1, PT ;  /* 0x000000010600780c */ /* 0x000fe20003f25070 */
[----:B------:R-:W-:Y:S01]  /*af80*/  FADD.FTZ R6, R244, R12 ;  /* 0x0000000cf4067221 */ /* 0x000fe20000010000 */
[----:B------:R-:W-:-:S02]  /*af90*/  PLOP3.LUT P6, PT, PT, PT, PT, 0x8, 0x0 ;  /* 0x000000000000781c */ /* 0x000fc40003fce170 */
[----:B------:R-:W-:Y:S02]  /*afa0*/  CS2R R12, SRZ ;  /* 0x00000000000c7805 */ /* 0x000fe4000001ff00 */
[----:B------:R-:W-:-:S05]  /*afb0*/  LEA.HI R5, R5, R0, RZ, 0x3 ;  /* 0x0000000005057211 */ /* 0x000fca00078f18ff */
[----:B------:R-:W-:Y:S05]  /*afc0*/  @P3 BRA `(.L_x_72) ;  /* 0x0000000000203947 */ /* 0x000fea0003800000 */
[----:B------:R-:W3:Y:S01]  /*afd0*/  S2UR UR7, SR_CTAID.Y ;  /* 0x00000000000779c3 */ /* 0x000ee20000002600 */
[----:B------:R-:W-:Y:S01]  /*afe0*/  ULDC UR8, c[0x0][0x2c4] ;  /* 0x0000b10000087ab9 */ /* 0x000fe20000000800 */
[----:B------:R-:W-:Y:S01]  /*aff0*/  PLOP3.LUT P6, PT, PT, PT, PT, 0x80, 0x0 ;  /* 0x000000000000781c */ /* 0x000fe20003fcf070 */
[----:B---3--:R-:W-:-:S04]  /*b000*/  UIMAD UR7, UR7, UR8, URZ ;  /* 0x00000008070772a4 */ /* 0x008fc8000f8e023f */
[----:B------:R-:W-:-:S04]  /*b010*/  USEL UR7, UR7, UR5, !UP0 ;  /* 0x0000000507077287 */ /* 0x000fc8000c000000 */
[----:B------:R-:W-:Y:S02]  /*b020*/  USHF.R.S32.HI UR5, URZ, 0x1f, UR7 ;  /* 0x0000001f3f057899 */ /* 0x000fe40008011407 */
[----:B------:R-:W-:-:S04]  /*b030*/  IMAD.U32 R12, RZ, RZ, UR7 ;  /* 0x00000007ff0c7e24 */ /* 0x000fc8000f8e00ff */
[----:B------:R-:W-:-:S07]  /*b040*/  MOV R13, UR5 ;  /* 0x00000005000d7c02 */ /* 0x000fce0008000f00 */
.L_x_72:
[----:B------:R-:W-:Y:S01]  /*b050*/  FSETP.NE.FTZ.AND P5, PT, R6, RZ, PT ;  /* 0x000000ff0600720b */ /* 0x000fe20003fb5000 */
[C---:B--2---:R-:W-:Y:S01]  /*b060*/  FMUL.FTZ R160, R11.reuse, R160 ;  /* 0x000000a00ba07220 */ /* 0x044fe20000410000 */
[----:B------:R-:W-:Y:S01]  /*b070*/  MOV R15, 0x3f800000 ;  /* 0x3f800000000f7802 */ /* 0x000fe20000000f00 */
[C---:B------:R-:W-:Y:S01]  /*b080*/  FMUL.FTZ R161, R11.reuse, R161 ;  /* 0x000000a10ba17220 */ /* 0x040fe20000410000 */
[----:B------:R-:W-:Y:S01]  /*b090*/  ISETP.NE.AND P4, PT, RZ, UR9, PT ;  /* 0x00000009ff007c0c */ /* 0x000fe2000bf85270 */
[C---:B------:R-:W-:Y:S01]  /*b0a0*/  FMUL.FTZ R156, R11.reuse, R156 ;  /* 0x0000009c0b9c7220 */ /* 0x040fe20000410000 */
[----:B------:R-:W-:Y:S01]  /*b0b0*/  LOP3.LUT R14, R4, 0xffffffe0, RZ, 0xc0, !PT ;  /* 0xffffffe0040e7812 */ /* 0x000fe200078ec0ff */
[C---:B------:R-:W-:Y:S01]  /*b0c0*/  FMUL.FTZ R157, R11.reuse, R157 ;  /* 0x0000009d0b9d7220 */ /* 0x040fe20000410000 */
[----:B------:R-:W-:Y:S01]  /*b0d0*/  SHF.R.S32.HI R4, RZ, 0x3, R5 ;  /* 0x00000003ff047819 */ /* 0x000fe20000011405 */
[C---:B------:R-:W-:Y:S01]  /*b0e0*/  FMUL.FTZ R36, R11.reuse, R36 ;  /* 0x000000240b247220 */ /* 0x040fe20000410000 */
[----:B------:R-:W-:Y:S01]  /*b0f0*/  IADD3 R0, -R14, R0, RZ ;  /* 0x000000000e007210 */ /* 0x000fe20007ffe1ff */
[C---:B------:R-:W-:Y:S01]  /*b100*/  FMUL.FTZ R37, R11.reuse, R37 ;  /* 0x000000250b257220 */ /* 0x040fe20000410000 */
[----:B------:R-:W-:Y:S01]  /*b110*/  ISETP.GE.AND P3, PT, R4, UR6, PT ;  /* 0x0000000604007c0c */ /* 0x000fe2000bf66270 */
[----:B------:R-:W2:Y:S01]  /*b120*/  @P5 MUFU.RCP R15, R6 ;  /* 0x00000006000f5308 */ /* 0x000ea20000001000 */
[C---:B------:R-:W-:Y:S01]  /*b130*/  IADD3 R14, R10.reuse, -0x10, RZ ;  /* 0xfffffff00a0e7810 */ /* 0x040fe20007ffe0ff */
[----:B------:R-:W-:Y:S01]  /*b140*/  FMUL.FTZ R40, R11, R40 ;  /* 0x000000280b287220 */ /* 0x000fe20000410000 */
[----:B------:R-:W-:Y:S01]  /*b150*/  LEA.HI.SX32 R4, R5, 0x10, 0x1d ;  /* 0x0000001005047811 */ /* 0x000fe200078feaff */
[C---:B------:R-:W-:Y:S01]  /*b160*/  FMUL.FTZ R41, R11.reuse, R41 ;  /* 0x000000290b297220 */ /* 0x040fe20000410000 */
[----:B------:R-:W-:Y:S01]  /*b170*/  @P1 IADD3 R14, R10, 0x10, RZ ;  /* 0x000000100a0e1810 */ /* 0x000fe20007ffe0ff */
[C---:B------:R-:W-:Y:S01]  /*b180*/  FMUL.FTZ R44, R11.reuse, R44 ;  /* 0x0000002c0b2c7220 */ /* 0x040fe20000410000 */
[----:B------:R-:W-:Y:S01]  /*b190*/  PLOP3.LUT P1, PT, PT, PT, PT, 0x8, 0x0 ;  /* 0x000000000000781c */ /* 0x000fe20003f2e170 */
[C---:B------:R-:W-:Y:S01]  /*b1a0*/  FMUL.FTZ R45, R11.reuse, R45 ;  /* 0x0000002d0b2d7220 */ /* 0x040fe20000410000 */
[----:B------:R-:W-:Y:S01]  /*b1b0*/  @!P4 PLOP3.LUT P1, PT, P2, PT, PT, 0x80, 0x0 ;  /* 0x000000000000c81c */ /* 0x000fe2000172f070 */
[C---:B------:R-:W-:Y:S01]  /*b1c0*/  FMUL.FTZ R48, R11.reuse, R48 ;  /* 0x000000300b307220 */ /* 0x040fe20000410000 */
[----:B------:R-:W-:Y:S01]  /*b1d0*/  FMUL.FTZ R49, R11, R49 ;  /* 0x000000310b317220 */ /* 0x000fe20000410000 */
[----:B------:R-:W-:Y:S01]  /*b1e0*/  F2FP.BF16.F32.PACK_AB R160, R161, R160 ;  /* 0x000000a0a1a0723e */ /* 0x000fe200000010ff */
[C---:B------:R-:W-:Y:S01]  /*b1f0*/  FMUL.FTZ R52, R11.reuse, R52 ;  /* 0x000000340b347220 */ /* 0x040fe20000410000 */
[----:B------:R-:W-:Y:S01]  /*b200*/  ISETP.GE.AND P2, PT, R4, UR6, PT ;  /* 0x0000000604007c0c */ /* 0x000fe2000bf46270 */
[----:B------:R-:W-:Y:S01]  /*b210*/  FMUL.FTZ R53, R11, R53 ;  /* 0x000000350b357220 */ /* 0x000fe20000410000 */
[----:B------:R-:W-:Y:S01]  /*b220*/  F2FP.BF16.F32.PACK_AB R156, R157, R156 ;  /* 0x0000009c9d9c723e */ /* 0x000fe200000010ff */
[C---:B--2---:R-:W-:Y:S01]  /*b230*/  FMUL.FTZ R163, R15.reuse, R163 ;  /* 0x000000a30fa37220 */ /* 0x044fe20000410000 */
        /* <DEDUP_REMOVED lines=13> */
[----:B------:R-:W-:Y:S01]  /*b310*/  FMUL.FTZ R54, R15, R54 ;  /* 0x000000360f367220 */ /* 0x000fe20000410000 */
[----:B------:R-:W-:Y:S01]  /*b320*/  F2FP.BF16.F32.PACK_AB R158, R159, R158 ;  /* 0x0000009e9f9e723e */ /* 0x000fe200000010ff */
[C---:B------:R-:W-:Y:S01]  /*b330*/  FMUL.FTZ R56, R11.reuse, R56 ;  /* 0x000000380b387220 */ /* 0x040fe20000410000 */
[----:B------:R-:W-:Y:S01]  /*b340*/  FMUL.FTZ R57, R11, R57 ;  /* 0x000000390b397220 */ /* 0x000fe20000410000 */
[C---:B------:R-:W-:Y:S01]  /*b350*/  FMUL.FTZ R59, R15.reuse, R59 ;  /* 0x0000003b0f3b7220 */ /* 0x040fe20000410000 */
[----:B------:R-:W-:Y:S01]  /*b360*/  FMUL.FTZ R58, R15, R58 ;  /* 0x0000003a0f3a7220 */ /* 0x000fe20000410000 */
[----:B------:R-:W-:Y:S01]  /*b370*/  F2FP.BF16.F32.PACK_AB R36, R37, R36 ;  /* 0x000000242524723e */ /* 0x000fe200000010ff */
[----:B------:R-:W-:Y:S01]  /*b380*/  FMUL.FTZ R60, R11, R60 ;  /* 0x0000003c0b3c7220 */ /* 0x000fe20000410000 */
[----:B------:R-:W-:Y:S01]  /*b390*/  F2FP.BF16.F32.PACK_AB R38, R39, R38 ;  /* 0x000000262726723e */ /* 0x000fe200000010ff */
[----:B------:R-:W-:Y:S01]  /*b3a0*/  FMUL.FTZ R61, R11, R61 ;  /* 0x0000003d0b3d7220 */ /* 0x000fe20000410000 */
[C---:B------:R-:W-:Y:S01]  /*b3b0*/  IADD3 R4, R10.reuse, R9, RZ ;  /* 0x000000090a047210 */ /* 0x040fe20007ffe0ff */
[C---:B------:R-:W-:Y:S01]  /*b3c0*/  FMUL.FTZ R63, R15.reuse, R63 ;  /* 0x0000003f0f3f7220 */ /* 0x040fe20000410000 */
[----:B------:R-:W-:Y:S01]  /*b3d0*/  FMUL.FTZ R62, R15, R62 ;  /* 0x0000003e0f3e7220 */ /* 0x000fe20000410000 */
[----:B------:R-:W-:Y:S01]  /*b3e0*/  F2FP.BF16.F32.PACK_AB R40, R41, R40 ;  /* 0x000000282928723e */ /* 0x000fe200000010ff */
[----:B------:R-:W-:Y:S01]  /*b3f0*/  FMUL.FTZ R64, R11, R64 ;  /* 0x000000400b407220 */ /* 0x000fe20000410000 */
[----:B------:R-:W-:Y:S01]  /*b400*/  F2FP.BF16.F32.PACK_AB R42, R43, R42 ;  /* 0x0000002a2b2a723e */ /* 0x000fe200000010ff */
[----:B------:R-:W-:Y:S01]  /*b410*/  FMUL.FTZ R65, R11, R65 ;  /* 0x000000410b417220 */ /* 0x000fe20000410000 */
[----:B------:R-:W-:Y:S01]  /*b420*/  IADD3 R9, R9, R14, RZ ;  /* 0x0000000e09097210 */ /* 0x000fe20007ffe0ff */
        /* <DEDUP_REMOVED lines=10> */
[----:B------:R-:W-:Y:S01]  /*b4d0*/  STS [R10], R160 ;  /* 0x000000a00a007388 */ /* 0x000fe20000000800 */
[----:B------:R-:W-:Y:S01]  /*b4e0*/  F2FP.BF16.F32.PACK_AB R50, R51, R50 ;  /* 0x000000323332723e */ /* 0x000fe200000010ff */
[C---:B------:R-:W-:Y:S01]  /*b4f0*/  FMUL.FTZ R72, R11.reuse, R72 ;  /* 0x000000480b487220 */ /* 0x040fe20000410000 */
[----:B------:R-:W-:Y:S01]  /*b500*/  IADD3 R17, R8, R14, RZ ;  /* 0x0000000e08117210 */ /* 0x000fe20007ffe0ff */
[----:B------:R-:W-:Y:S01]  /*b510*/  STS [R10+0x400], R162 ;  /* 0x000400a20a007388 */ /* 0x000fe20000000800 */
[----:B------:R-:W-:Y:S01]  /*b520*/  FMUL.FTZ R73, R11, R73 ;  /* 0x000000490b497220 */ /* 0x000fe20000410000 */
        /* <DEDUP_REMOVED lines=14> */
[----:B------:R-:W-:Y:S01]  /*b610*/  FMUL.FTZ R80, R11, R80 ;  /* 0x000000500b507220 */ /* 0x000fe20000410000 */
        /* <DEDUP_REMOVED lines=9> */
[----:B------:R-:W-:Y:S01]  /*b6b0*/  FMUL.FTZ R85, R11, R85 ;  /* 0x000000550b557220 */ /* 0x000fe20000410000 */
[----:B------:R-:W-:Y:S01]  /*b6c0*/  STS [R9+0x400], R42 ;  /* 0x0004002a09007388 */ /* 0x000fe20000000800 */
        /* <DEDUP_REMOVED lines=35> */
[----:B------:R-:W-:Y:S01]  /*b900*/  STS [R10+0x2000], R60 ;  /* 0x0020003c0a007388 */ /* 0x000fe20000000800 */
        /* <DEDUP_REMOVED lines=87> */
[----:B------:R-:W2:Y:S01]  /*be80*/  @!P4 LDC R19, c[0x0][0x2c4] ;  /* 0x0000b100ff13cb82 */ /* 0x000ea20000000800 */
[----:B------:R-:W-:Y:S01]  /*be90*/  F2FP.BF16.F32.PACK_AB R122, R123, R122 ;  /* 0x0000007a7b7a723e */ /* 0x000fe200000010ff */
[----:B------:R-:W-:Y:S01]  /*bea0*/  STS [R9+0x4000], R104 ;  /* 0x0040006809007388 */ /* 0x000fe20000000800 */
[C---:B------:R-:W-:Y:S01]  /*beb0*/  FMUL.FTZ R144, R11.reuse, R144 ;  /* 0x000000900b907220 */ /* 0x040fe20000410000 */
[C---:B------:R-:W-:Y:S01]  /*bec0*/  FMUL.FTZ R145, R11.reuse, R145 ;  /* 0x000000910b917220 */ /* 0x040fe20000410000 */
[----:B------:R-:W-:Y:S01]  /*bed0*/  FMUL.FTZ R148, R11, R148 ;  /* 0x000000940b947220 */ /* 0x000fe20000410000 */
[----:B------:R-:W-:Y:S01]  /*bee0*/  STS [R9+0x4400], R106 ;  /* 0x0044006a09007388 */ /* 0x000fe20000000800 */
[C---:B------:R-:W-:Y:S01]  /*bef0*/  FMUL.FTZ R147, R15.reuse, R147 ;  /* 0x000000930f937220 */ /* 0x040fe20000410000 */
[C---:B------:R-:W-:Y:S01]  /*bf00*/  FMUL.FTZ R146, R15.reuse, R146 ;  /* 0x000000920f927220 */ /* 0x040fe20000410000 */
[----:B------:R-:W-:Y:S01]  /*bf10*/  FMUL.FTZ R151, R15, R151 ;  /* 0x000000970f977220 */ /* 0x000fe20000410000 */
[----:B------:R-:W-:Y:S01]  /*bf20*/  F2FP.BF16.F32.PACK_AB R124, R125, R124 ;  /* 0x0000007c7d7c723e */ /* 0x000fe200000010ff */
[----:B------:R-:W-:Y:S01]  /*bf30*/  STS [R16+0x4000], R108 ;  /* 0x0040006c10007388 */ /* 0x000fe20000000800 */
[----:B------:R-:W-:Y:S01]  /*bf40*/  F2FP.BF16.F32.PACK_AB R126, R127, R126 ;  /* 0x0000007e7f7e723e */ /* 0x000fe200000010ff */
[----:B------:R-:W-:Y:S01]  /*bf50*/  FMUL.FTZ R11, R11, R149 ;  /* 0x000000950b0b7220 */ /* 0x000fe20000410000 */
[----:B------:R-:W-:Y:S01]  /*bf60*/  FMUL.FTZ R15, R15, R150 ;  /* 0x000000960f0f7220 */ /* 0x000fe20000410000 */
[----:B------:R-:W-:Y:S01]  /*bf70*/  STS [R16+0x4400], R110 ;  /* 0x0044006e10007388 */ /* 0x000fe20000000800 */
[----:B------:R-:W-:Y:S01]  /*bf80*/  F2FP.BF16.F32.PACK_AB R128, R129, R128 ;  /* 0x000000808180723e */ /* 0x000fe200000010ff */
[----:B------:R-:W3:Y:S01]  /*bf90*/  @P4 LDC.64 R20, c[0x0][0x2c0] ;  /* 0x0000b000ff144b82 */ /* 0x000ee20000000a00 */
[----:B------:R-:W-:Y:S01]  /*bfa0*/  F2FP.BF16.F32.PACK_AB R130, R131, R130 ;  /* 0x000000828382723e */ /* 0x000fe200000010ff */
[----:B------:R-:W-:Y:S01]  /*bfb0*/  STS [R17+0x4000], R112 ;  /* 0x0040007011007388 */ /* 0x000fe20000000800 */
[----:B------:R-:W-:Y:S01]  /*bfc0*/  F2FP.BF16.F32.PACK_AB R132, R133, R132 ;  /* 0x000000848584723e */ /* 0x000fe200000010ff */
[----:B-1----:R-:W-:Y:S01]  /*bfd0*/  @P0 MUFU.LG2 R7, R7 ;  /* 0x0000000700070308 */ /* 0x002fe20000000c00 */
[----:B------:R-:W-:Y:S01]  /*bfe0*/  F2FP.BF16.F32.PACK_AB R134, R135, R134 ;  /* 0x000000868786723e */ /* 0x000fe200000010ff */
[----:B------:R-:W-:Y:S01]  /*bff0*/  STS [R17+0x4400], R114 ;  /* 0x0044007211007388 */ /* 0x000fe20000000800 */
[----:B------:R-:W-:Y:S01]  /*c000*/  F2FP.BF16.F32.PACK_AB R136, R137, R136 ;  /* 0x000000888988723e */ /* 0x000fe200000010ff */
[----:B------:R-:W1:Y:S01]  /*c010*/  @!P4 LDC R23, c[0x0][0x270] ;  /* 0x00009c00ff17cb82 */ /* 0x000e620000000800 */
[----:B------:R-:W-:Y:S01]  /*c020*/  F2FP.BF16.F32.PACK_AB R138, R139, R138 ;  /* 0x0000008a8b8a723e */ /* 0x000fe200000010ff */
[----:B------:R-:W-:Y:S01]  /*c030*/  STS [R18+0x4000], R152 ;  /* 0x0040009812007388 */ /* 0x000fe20000000800 */
[----:B------:R-:W-:Y:S01]  /*c040*/  F2FP.BF16.F32.PACK_AB R140, R141, R140 ;  /* 0x0000008c8d8c723e */ /* 0x000fe200000010ff */
[----:B------:R-:W4:Y:S01]  /*c050*/  @P5 MUFU.LG2 R6, R6 ;  /* 0x0000000600065308 */ /* 0x000f220000000c00 */
[----:B------:R-:W-:Y:S01]  /*c060*/  F2FP.BF16.F32.PACK_AB R142, R143, R142 ;  /* 0x0000008e8f8e723e */ /* 0x000fe200000010ff */
[----:B------:R-:W-:Y:S01]  /*c070*/  STS [R18+0x4400], R154 ;  /* 0x0044009a12007388 */ /* 0x000fe20000000800 */
[----:B------:R-:W-:Y:S01]  /*c080*/  F2FP.BF16.F32.PACK_AB R144, R145, R144 ;  /* 0x000000909190723e */ /* 0x000fe200000010ff */
[----:B--2---:R-:W2:Y:S01]  /*c090*/  @P1 LDC R19, c[0x0][0x2e4] ;  /* 0x0000b900ff131b82 */ /* 0x004ea20000000800 */
[----:B------:R-:W-:Y:S01]  /*c0a0*/  F2FP.BF16.F32.PACK_AB R146, R147, R146 ;  /* 0x000000929392723e */ /* 0x000fe200000010ff */
[----:B------:R-:W-:Y:S01]  /*c0b0*/  STS [R8+0x4000], R116 ;  /* 0x0040007408007388 */ /* 0x000fe20000000800 */
[----:B------:R-:W-:Y:S01]  /*c0c0*/  F2FP.BF16.F32.PACK_AB R11, R11, R148 ;  /* 0x000000940b0b723e */ /* 0x000fe200000010ff */
[----:B------:R-:W-:Y:S01]  /*c0d0*/  BSSY B0, `(.L_x_73) ;  /* 0x0000051000007945 */ /* 0x000fe20003800000 */
[----:B------:R-:W-:Y:S01]  /*c0e0*/  F2FP.BF16.F32.PACK_AB R15, R151, R15 ;  /* 0x0000000f970f723e */ /* 0x000fe200000010ff */
[----:B------:R-:W-:Y:S01]  /*c0f0*/  STS [R8+0x4400], R118 ;  /* 0x0044007608007388 */ /* 0x000fe20000000800 */
[----:B---3--:R-:W-:-:S03]  /*c100*/  @P4 IMAD R20, R21, R20, RZ ;  /* 0x0000001415144224 */ /* 0x008fc600078e02ff */
[----:B------:R-:W-:Y:S01]  /*c110*/  STS [R10+0x6000], R120 ;  /* 0x006000780a007388 */ /* 0x000fe20000000800 */
[----:B----4-:R-:W-:-:S03]  /*c120*/  @P5 FMUL.FTZ R6, R6, 0.69314718246459960938 ;  /* 0x3f31721806065820 */ /* 0x010fc60000410000 */
[----:B------:R-:W-:Y:S04]  /*c130*/  STS [R10+0x6400], R122 ;  /* 0x0064007a0a007388 */ /* 0x000fe80000000800 */
[----:B------:R-:W-:Y:S04]  /*c140*/  STS [R14+0x6000], R124 ;  /* 0x0060007c0e007388 */ /* 0x000fe80000000800 */
[----:B------:R3:W-:Y:S01]  /*c150*/  STS [R14+0x6400], R126 ;  /* 0x0064007e0e007388 */ /* 0x0007e20000000800 */
[----:B--2---:R-:W-:-:S03]  /*c160*/  @!P4 MOV R20, R19 ;  /* 0x000000130014c202 */ /* 0x004fc60000000f00 */
[----:B------:R-:W-:Y:S04]  /*c170*/  STS [R4+0x6000], R128 ;  /* 0x0060008004007388 */ /* 0x000fe80000000800 */
[----:B------:R-:W-:Y:S04]  /*c180*/  STS [R4+0x6400], R130 ;  /* 0x0064008204007388 */ /* 0x000fe80000000800 */
[----:B------:R-:W-:Y:S04]  /*c190*/  STS [R9+0x6000], R132 ;  /* 0x0060008409007388 */ /* 0x000fe80000000800 */
[----:B------:R-:W-:Y:S04]  /*c1a0*/  STS [R9+0x6400], R134 ;  /* 0x0064008609007388 */ /* 0x000fe80000000800 */
[----:B------:R-:W-:Y:S04]  /*c1b0*/  STS [R16+0x6000], R136 ;  /* 0x0060008810007388 */ /* 0x000fe80000000800 */
[----:B------:R2:W-:Y:S01]  /*c1c0*/  STS [R16+0x6400], R138 ;  /* 0x0064008a10007388 */ /* 0x0005e20000000800 */
[----:B---3--:R-:W3:Y:S03]  /*c1d0*/  @P4 LDC R14, c[0x0][0x2c0] ;  /* 0x0000b000ff0e4b82 */ /* 0x008ee60000000800 */
[----:B------:R-:W-:Y:S04]  /*c1e0*/  STS [R17+0x6000], R140 ;  /* 0x0060008c11007388 */ /* 0x000fe80000000800 */
[----:B------:R4:W-:Y:S04]  /*c1f0*/  STS [R17+0x6400], R142 ;  /* 0x0064008e11007388 */ /* 0x0009e80000000800 */
[----:B------:R-:W-:Y:S04]  /*c200*/  STS [R18+0x6000], R144 ;  /* 0x0060009012007388 */ /* 0x000fe80000000800 */
[----:B------:R3:W-:Y:S04]  /*c210*/  STS [R18+0x6400], R146 ;  /* 0x0064009212007388 */ /* 0x0007e80000000800 */
[----:B------:R-:W-:Y:S04]  /*c220*/  STS [R8+0x6000], R11 ;  /* 0x0060000b08007388 */ /* 0x000fe80000000800 */
[----:B------:R3:W-:Y:S01]  /*c230*/  STS [R8+0x6400], R15 ;  /* 0x0064000f08007388 */ /* 0x0007e20000000800 */
[----:B--2---:R-:W-:Y:S01]  /*c240*/  @P4 MOV R16, 0x1 ;  /* 0x0000000100104802 */ /* 0x004fe20000000f00 */
[----:B-1----:R-:W-:Y:S01]  /*c250*/  @!P4 IMAD R16, R19, R23, RZ ;  /* 0x000000171310c224 */ /* 0x002fe200078e02ff */
[----:B------:R-:W-:Y:S01]  /*c260*/  @!P4 MOV R14, 0x1 ;  /* 0x00000001000ec802 */ /* 0x000fe20000000f00 */
[----:B------:R-:W-:Y:S01]  /*c270*/  BAR.SYNC.DEFER_BLOCKING 0x0 ;  /* 0x0000000000007b1d */ /* 0x000fe20000010000 */
[----:B----4-:R-:W-:-:S05]  /*c280*/  LEA.HI.SX32 R17, R5, 0x20, 0x1d ;  /* 0x0000002005117811 */ /* 0x010fca00078feaff */
[----:B------:R-:W1:Y:S01]  /*c290*/  S2R R22, SR_CTAID.Y ;  /* 0x0000000000167919 */ /* 0x000e620000002600 */
[----:B------:R-:W-:Y:S02]  /*c2a0*/  ISETP.GE.AND P1, PT, R17, UR6, PT ;  /* 0x0000000611007c0c */ /* 0x000fe4000bf26270 */
[----:B------:R-:W-:Y:S01]  /*c2b0*/  SHF.R.S32.HI R17, RZ, 0x1f, R2 ;  /* 0x0000001fff117819 */ /* 0x000fe20000011402 */
[----:B------:R-:W2:Y:S01]  /*c2c0*/  S2R R4, SR_TID.X ;  /* 0x0000000000047919 */ /* 0x000ea20000002100 */
[----:B---3--:R-:W-:Y:S02]  /*c2d0*/  SHF.R.S32.HI R18, RZ, 0x1f, R0 ;  /* 0x0000001fff127819 */ /* 0x008fe40000011400 */
[----:B------:R-:W-:Y:S01]  /*c2e0*/  LEA.HI R21, R17, R2, RZ, 0x2 ;  /* 0x0000000211157211 */ /* 0x000fe200078f10ff */
[----:B------:R-:W3:Y:S01]  /*c2f0*/  S2R R24, SR_CTAID.Z ;  /* 0x0000000000187919 */ /* 0x000ee20000002700 */
[----:B------:R-:W4:Y:S01]  /*c300*/  @P5 LDC R17, c[0x0][0x2e8] ;  /* 0x0000ba00ff115b82 */ /* 0x000f220000000800 */
[----:B------:R-:W-:-:S04]  /*c310*/  LEA.HI R18, R18, R0, RZ, 0x2 ;  /* 0x0000000012127211 */ /* 0x000fc800078f10ff */
[----:B------:R-:W-:Y:S01]  /*c320*/  SHF.R.S32.HI R18, RZ, 0x2, R18 ;  /* 0x00000002ff127819 */ /* 0x000fe20000011412 */
[----:B------:R3:W3:Y:S02]  /*c330*/  LDS.128 R8, [R228+0x1800] ;  /* 0x00180000e4087984 */ /* 0x0006e40000000c00 */
[----:B------:R-:W3:Y:S01]  /*c340*/  @P0 LDC R15, c[0x0][0x2e8] ;  /* 0x0000ba00ff0f0b82 */ /* 0x000ee20000000800 */
[----:B-1----:R-:W-:Y:S01]  /*c350*/  IMAD R16, R22, R16, RZ ;  /* 0x0000001016107224 */ /* 0x002fe200078e02ff */
[----:B------:R-:W-:Y:S01]  /*c360*/  LOP3.LUT R22, R21, 0xffffffc, RZ, 0xc0, !PT ;  /* 0x0ffffffc15167812 */ /* 0x000fe200078ec0ff */
[----:B------:R-:W-:Y:S01]  /*c370*/  @P0 FMUL.FTZ R21, R7, 0.69314718246459960938 ;  /* 0x3f31721807150820 */ /* 0x000fe20000410000 */
[----:B------:R-:W-:Y:S01]  /*c380*/  IMAD R7, R14, UR4, RZ ;  /* 0x000000040e077c24 */ /* 0x000fe2000f8e02ff */
[----:B--2---:R-:W-:Y:S02]  /*c390*/  SHF.R.S32.HI R19, RZ, 0x1f, R4 ;  /* 0x0000001fff137819 */ /* 0x004fe40000011404 */
[----:B------:R-:W-:-:S02]  /*c3a0*/  SEL R16, R16, RZ, !P6 ;  /* 0x000000ff10107207 */ /* 0x000fc40007000000 */
[----:B------:R-:W-:Y:S02]  /*c3b0*/  LOP3.LUT P6, RZ, R0, 0x3, RZ, 0xc0, !PT ;  /* 0x0000000300ff7812 */ /* 0x000fe400078cc0ff */
[----:B------:R-:W-:Y:S01]  /*c3c0*/  MOV R0, 0x7f800000 ;  /* 0x7f80000000007802 */ /* 0x000fe20000000f00 */
[----:B---3--:R-:W-:Y:S01]  /*c3d0*/  @P0 FFMA.FTZ R0, R164, R15, R21 ;  /* 0x0000000fa4000223 */ /* 0x008fe20000010015 */
[----:B------:R-:W-:Y:S01]  /*c3e0*/  IMAD R20, R24, R20, R16 ;  /* 0x0000001418147224 */ /* 0x000fe200078e0210 */
[----:B------:R-:W-:Y:S02]  /*c3f0*/  SHF.L.U32 R21, R7, 0x6, RZ ;  /* 0x0000000607157819 */ /* 0x000fe400000006ff */
[----:B------:R-:W-:Y:S02]  /*c400*/  LEA.HI R15, R19, R4, RZ, 0x3 ;  /* 0x00000004130f7211 */ /* 0x000fe400078f18ff */
[----:B------:R-:W-:Y:S02]  /*c410*/  IADD3 R12, P4, P0, R21, R12, R20 ;  /* 0x0000000c150c7210 */ /* 0x000fe4000789e014 */
[----:B------:R-:W-:-:S02]  /*c420*/  IADD3 R2, -R22, R2, RZ ;  /* 0x0000000216027210 */ /* 0x000fc40007ffe1ff */
[----:B------:R-:W-:Y:S02]  /*c430*/  LOP3.LUT R7, R15, 0xfffffff8, RZ, 0xc0, !PT ;  /* 0xfffffff80f077812 */ /* 0x000fe400078ec0ff */
[----:B------:R-:W-:Y:S02]  /*c440*/  SHF.R.S32.HI R19, RZ, 0x1f, R21 ;  /* 0x0000001fff137819 */ /* 0x000fe40000011415 */
[----:B------:R-:W-:Y:S02]  /*c450*/  SHF.R.S32.HI R20, RZ, 0x1f, R20 ;  /* 0x0000001fff147819 */ /* 0x000fe40000011414 */
[----:B------:R-:W-:Y:S01]  /*c460*/  MOV R16, 0x7f800000 ;  /* 0x7f80000000107802 */ /* 0x000fe20000000f00 */
[----:B----4-:R-:W-:Y:S01]  /*c470*/  @P5 FFMA.FTZ R16, R3, R17, R6 ;  /* 0x0000001103105223 */ /* 0x010fe20000010006 */
[----:B------:R-:W-:Y:S02]  /*c480*/  IADD3 R4, -R7, R4, RZ ;  /* 0x0000000407047210 */ /* 0x000fe40007ffe1ff */
[----:B------:R-:W-:-:S02]  /*c490*/  LEA R18, R2, R18, 0x4 ;  /* 0x0000001202127211 */ /* 0x000fc400078e20ff */
[----:B------:R-:W-:Y:S01]  /*c4a0*/  IADD3.X R19, R19, R13, R20, P4, P0 ;  /* 0x0000000d13137210 */ /* 0x000fe200027e0414 */
[----:B------:R-:W-:Y:S06]  /*c4b0*/  @P6 BRA `(.L_x_74) ;  /* 0x0000000000486947 */ /* 0x000fec0003800000 */
        /* <DEDUP_REMOVED lines=18> */
.L_x_74:
[----:B------:R-:W-:Y:S05]  /*c5e0*/  BSYNC B0 ;  /* 0x0000000000007941 */ /* 0x000fea0003800000 */
.L_x_73:
[----:B-1----:R-:W-:Y:S01]  /*c5f0*/  IMAD.SHL.U32 R0, R4, 0x8, RZ ;  /* 0x0000000804007824 */ /* 0x002fe200078e00ff */
[----:B------:R-:W-:Y:S01]  /*c600*/  SHF.R.S32.HI R3, RZ, 0x1f, R24 ;  /* 0x0000001fff037819 */ /* 0x000fe20000011418 */
[----:B------:R-:W-:Y:S01]  /*c610*/  ULDC.64 UR4, c[0x0][0x2a0] ;  /* 0x0000a80000047ab9 */ /* 0x000fe20000000a00 */
[----:B------:R-:W-:Y:S01]  /*c620*/  SHF.R.S32.HI R12, RZ, 0x3, R15 ;  /* 0x00000003ff0c7819 */ /* 0x000fe2000001140f */
[----:B------:R-:W-:Y:S01]  /*c630*/  IMAD.U32 R2, RZ, RZ, UR16 ;  /* 0x00000010ff027e24 */ /* 0x000fe2000f8e00ff */
[----:B------:R-:W-:Y:S01]  /*c640*/  SHF.R.S32.HI R4, RZ, 0x1f, R0 ;  /* 0x0000001fff047819 */ /* 0x000fe20000011400 */
[----:B------:R-:W-:Y:S01]  /*c650*/  IMAD R26, R3, UR4, RZ ;  /* 0x00000004031a7c24 */ /* 0x000fe2000f8e02ff */
[----:B------:R-:W-:Y:S01]  /*c660*/  IADD3 R6, P0, R0, UR12, RZ ;  /* 0x0000000c00067c10 */ /* 0x000fe2000ff1e0ff */
[----:B------:R1:W2:Y:S01]  /*c670*/  LDS.128 R20, [R228] ;  /* 0x00000000e4147984 */ /* 0x0002a20000000c00 */
[----:B------:R-:W-:Y:S01]  /*c680*/  LEA.HI.SX32 R5, R5, 0x30, 0x1d ;  /* 0x0000003005057811 */ /* 0x000fe200078feaff */
[----:B------:R-:W-:Y:S01]  /*c690*/  IMAD R26, R24, UR5, R26 ;  /* 0x00000005181a7c24 */ /* 0x000fe2000f8e021a */
[--C-:B------:R-:W-:Y:S01]  /*c6a0*/  SHF.R.S32.HI R13, RZ, 0x1f, R12.reuse ;  /* 0x0000001fff0d7819 */ /* 0x100fe2000001140c */
[----:B------:R1:W3:Y:S01]  /*c6b0*/  LDS.128 R16, [R228+0x2000] ;  /* 0x00200000e4107984 */ /* 0x0002e20000000c00 */
[----:B------:R-:W-:Y:S01]  /*c6c0*/  IADD3.X R7, R4, UR10, RZ, P0, !PT ;  /* 0x0000000a04077c10 */ /* 0x000fe200087fe4ff */
[----:B------:R-:W-:Y:S01]  /*c6d0*/  BSSY B0, `(.L_x_75) ;  /* 0x000001a000007945 */ /* 0x000fe20003800000 */
[----:B------:R-:W-:Y:S01]  /*c6e0*/  ISETP.GE.AND P0, PT, R5, UR6, PT ;  /* 0x0000000605007c0c */ /* 0x000fe2000bf06270 */
[----:B------:R-:W-:-:S02]  /*c6f0*/  IMAD.WIDE R2, R2, 0x40, R12 ;  /* 0x0000004002027825 */ /* 0x000fc400078e020c */
[----:B------:R1:W4:Y:S02]  /*c700*/  LDS.128 R12, [R228+0x4000] ;  /* 0x00400000e40c7984 */ /* 0x0003240000000c00 */
[----:B------:R-:W-:Y:S02]  /*c710*/  IMAD.WIDE.U32 R24, R24, UR4, R6 ;  /* 0x0000000418187c25 */ /* 0x000fe4000f8e0006 */
[----:B------:R1:W1:Y:S02]  /*c720*/  LDS.128 R4, [R228+0x6000] ;  /* 0x00600000e4047984 */ /* 0x0002640000000c00 */
[----:B------:R-:W-:Y:S01]  /*c730*/  IMAD.IADD R27, R25, 0x1, R26 ;  /* 0x00000001191b7824 */ /* 0x000fe200078e021a */
[----:B------:R-:W-:Y:S06]  /*c740*/  @P3 BRA `(.L_x_76) ;  /* 0x0000000000483947 */ /* 0x000fec0003800000 */
[----:B------:R-:W-:Y:S01]  /*c750*/  ULDC.64 UR4, c[0x0][0x298] ;  /* 0x0000a60000047ab9 */ /* 0x000fe20000000a00 */
[----:B------:R-:W-:Y:S01]  /*c760*/  IMAD.MOV.U32 R26, RZ, RZ, R24 ;  /* 0x000000ffff1a7224 */ /* 0x000fe200078e0018 */
[----:B------:R-:W-:Y:S01]  /*c770*/  ULDC UR7, c[0x0][0x2d0] ;  /* 0x0000b40000077ab9 */ /* 0x000fe20000000800 */
[----:B------:R-:W-:Y:S01]  /*c780*/  IMAD R28, R3, UR4, RZ ;  /* 0x00000004031c7c24 */ /* 0x000fe2000f8e02ff */
[----:B------:R-:W-:Y:S01]  /*c790*/  ISETP.GE.AND P6, PT, R0, UR7, PT ;  /* 0x0000000700007c0c */ /* 0x000fe2000bfc6270 */
[----:B------:R-:W-:Y:S01]  /*c7a0*/  IMAD.WIDE.U32 R30, R2, UR4, R26 ;  /* 0x00000004021e7c25 */ /* 0x000fe2000f8e001a */
[----:B------:R-:W-:Y:S02]  /*c7b0*/  ISETP.GE.AND P5, PT, R231, UR7, PT ;  /* 0x00000007e7007c0c */ /* 0x000fe4000bfa6270 */
[----:B------:R-:W-:Y:S01]  /*c7c0*/  ISETP.GE.AND P4, PT, R230, UR7, PT ;  /* 0x00000007e6007c0c */ /* 0x000fe2000bf86270 */
[----:B------:R-:W-:Y:S01]  /*c7d0*/  IMAD R28, R2, UR5, R28 ;  /* 0x00000005021c7c24 */ /* 0x000fe2000f8e021c */
[----:B------:R-:W-:-:S02]  /*c7e0*/  ULDC.64 UR4, c[0x0][0x280] ;  /* 0x0000a00000047ab9 */ /* 0x000fc40000000a00 */
[----:B------:R-:W-:Y:S01]  /*c7f0*/  LEA R32, P3, R30, UR4, 0x1 ;  /* 0x000000041e207c11 */ /* 0x000fe2000f8608ff */
[----:B------:R-:W-:-:S05]  /*c800*/  IMAD.IADD R28, R31, 0x1, R28 ;  /* 0x000000011f1c7824 */ /* 0x000fca00078e021c */
[----:B------:R-:W-:Y:S02]  /*c810*/  LEA.HI.X R33, R30, UR5, R28, 0x1, P3 ;  /* 0x000000051e217c11 */ /* 0x000fe400098f0c1c */
[----:B------:R-:W-:-:S03]  /*c820*/  ISETP.GE.AND P3, PT, R229, UR7, PT ;  /* 0x00000007e5007c0c */ /* 0x000fc6000bf66270 */
[----:B--2---:R2:W-:Y:S04]  /*c830*/  @!P6 STG.E.128 desc[UR26][R32.64], R20 ;  /* 0x000000142000e986 */ /* 0x0045e8000c101d1a */
[----:B---3--:R2:W-:Y:S04]  /*c840*/  @!P5 STG.E.128 desc[UR26][R32.64+0x80], R16 ;  /* 0x000080102000d986 */ /* 0x0085e8000c101d1a */
[----:B----4-:R2:W-:Y:S04]  /*c850*/  @!P4 STG.E.128 desc[UR26][R32.64+0x100], R12 ;  /* 0x0001000c2000c986 */ /* 0x0105e8000c101d1a */
[----:B-1----:R2:W-:Y:S02]  /*c860*/  @!P3 STG.E.128 desc[UR26][R32.64+0x180], R4 ;  /* 0x000180042000b986 */ /* 0x0025e4000c101d1a */
.L_x_76:
[----:B------:R-:W-:Y:S05]  /*c870*/  BSYNC B0 ;  /* 0x0000000000007941 */ /* 0x000fea0003800000 */
.L_x_75:
[----:B--2---:R2:W2:Y:S01]  /*c880*/  LDS.128 R20, [R228+0x800] ;  /* 0x00080000e4147984 */ /* 0x0044a20000000c00 */
[----:B------:R-:W-:Y:S03]  /*c890*/  BSSY B0, `(.L_x_77) ;  /* 0x000001a000007945 */ /* 0x000fe60003800000 */
[----:B---3--:R3:W2:Y:S04]  /*c8a0*/  LDS.128 R16, [R228+0x2800] ;  /* 0x00280000e4107984 */ /* 0x0086a80000000c00 */
[----:B----4-:R3:W4:Y:S04]  /*c8b0*/  LDS.128 R12, [R228+0x4800] ;  /* 0x00480000e40c7984 */ /* 0x0107280000000c00 */
[----:B-1----:R3:W1:Y:S01]  /*c8c0*/  LDS.128 R4, [R228+0x6800] ;  /* 0x00680000e4047984 */ /* 0x0026620000000c00 */
[----:B------:R-:W-:Y:S05]  /*c8d0*/  @P2 BRA `(.L_x_78) ;  /* 0x0000000000542947 */ /* 0x000fea0003800000 */
[----:B------:R-:W-:Y:S01]  /*c8e0*/  IADD3 R29, P2, R2, 0x10, RZ ;  /* 0x00000010021d7810 */ /* 0x000fe20007f5e0ff */
[----:B------:R-:W-:Y:S01]  /*c8f0*/  ULDC.64 UR4, c[0x0][0x298] ;  /* 0x0000a60000047ab9 */ /* 0x000fe20000000a00 */
[----:B------:R-:W-:Y:S01]  /*c900*/  IMAD.MOV.U32 R30, RZ, RZ, R24 ;  /* 0x000000ffff1e7224 */ /* 0x000fe200078e0018 */
[----:B------:R-:W-:Y:S01]  /*c910*/  ULDC UR7, c[0x0][0x2d0] ;  /* 0x0000b40000077ab9 */ /* 0x000fe20000000800 */
[----:B------:R-:W-:Y:S01]  /*c920*/  IMAD.MOV.U32 R31, RZ, RZ, R27 ;  /* 0x000000ffff1f7224 */ /* 0x000fe200078e001b */
[----:B------:R-:W-:Y:S01]  /*c930*/  ISETP.GE.AND P5, PT, R0, UR7, PT ;  /* 0x0000000700007c0c */ /* 0x000fe2000bfa6270 */
[----:B------:R-:W-:Y:S01]  /*c940*/  IMAD.X R28, RZ, RZ, R3, P2 ;  /* 0x000000ffff1c7224 */ /* 0x000fe200010e0603 */
[----:B------:R-:W-:Y:S01]  /*c950*/  ISETP.GE.AND P4, PT, R231, UR7, PT ;  /* 0x00000007e7007c0c */ /* 0x000fe2000bf86270 */
[----:B------:R-:W-:Y:S01]  /*c960*/  IMAD.WIDE.U32 R30, R29, UR4, R30 ;  /* 0x000000041d1e7c25 */ /* 0x000fe2000f8e001e */
[----:B------:R-:W-:Y:S02]  /*c970*/  ISETP.GE.AND P3, PT, R230, UR7, PT ;  /* 0x00000007e6007c0c */ /* 0x000fe4000bf66270 */
[----:B------:R-:W-:Y:S01]  /*c980*/  ISETP.GE.AND P2, PT, R229, UR7, PT ;  /* 0x00000007e5007c0c */ /* 0x000fe2000bf46270 */
[----:B------:R-:W-:-:S04]  /*c990*/  IMAD R28, R28, UR4, RZ ;  /* 0x000000041c1c7c24 */ /* 0x000fc8000f8e02ff */
[----:B------:R-:W-:Y:S01]  /*c9a0*/  IMAD R28, R29, UR5, R28 ;  /* 0x000000051d1c7c24 */ /* 0x000fe2000f8e021c */
[----:B------:R-:W-:Y:S02]  /*c9b0*/  ULDC.64 UR4, c[0x0][0x280] ;  /* 0x0000a00000047ab9 */ /* 0x000fe40000000a00 */
[----:B------:R-:W-:Y:S01]  /*c9c0*/  LEA R32, P6, R30, UR4, 0x1 ;  /* 0x000000041e207c11 */ /* 0x000fe2000f8c08ff */
[----:B------:R-:W-:-:S05]  /*c9d0*/  IMAD.IADD R28, R31, 0x1, R28 ;  /* 0x000000011f1c7824 */ /* 0x000fca00078e021c */
[----:B------:R-:W-:-:S05]  /*c9e0*/  LEA.HI.X R33, R30, UR5, R28, 0x1, P6 ;  /* 0x000000051e217c11 */ /* 0x000fca000b0f0c1c */
[----:B--2---:R2:W-:Y:S04]  /*c9f0*/  @!P5 STG.E.128 desc[UR26][R32.64], R20 ;  /* 0x000000142000d986 */ /* 0x0045e8000c101d1a */
[----:B------:R2:W-:Y:S04]  /*ca00*/  @!P4 STG.E.128 desc[UR26][R32.64+0x80], R16 ;  /* 0x000080102000c986 */ /* 0x0005e8000c101d1a */
[----:B----4-:R2:W-:Y:S04]  /*ca10*/  @!P3 STG.E.128 desc[UR26][R32.64+0x100], R12 ;  /* 0x0001000c2000b986 */ /* 0x0105e8000c101d1a */
[----:B-1----:R2:W-:Y:S02]  /*ca20*/  @!P2 STG.E.128 desc[UR26][R32.64+0x180], R4 ;  /* 0x000180042000a986 */ /* 0x0025e4000c101d1a */
.L_x_78:
[----:B------:R-:W-:Y:S05]  /*ca30*/  BSYNC B0 ;  /* 0x0000000000007941 */ /* 0x000fea0003800000 */
.L_x_77:
[----:B--2---:R2:W2:Y:S01]  /*ca40*/  LDS.128 R20, [R228+0x1000] ;  /* 0x00100000e4147984 */ /* 0x0044a20000000c00 */
[----:B------:R-:W-:Y:S03]  /*ca50*/  BSSY B0, `(.L_x_79) ;  /* 0x000001a000007945 */ /* 0x000fe60003800000 */
[----:B------:R2:W2:Y:S04]  /*ca60*/  LDS.128 R16, [R228+0x3000] ;  /* 0x00300000e4107984 */ /* 0x0004a80000000c00 */
[----:B----4-:R4:W2:Y:S04]  /*ca70*/  LDS.128 R12, [R228+0x5000] ;  /* 0x00500000e40c7984 */ /* 0x0108a80000000c00 */
        /* <DEDUP_REMOVED lines=21> */
[----:B------:R2:W-:Y:S04]  /*cbd0*/  @!P2 STG.E.128 desc[UR26][R32.64+0x100], R12 ;  /* 0x0001000c2000a986 */ /* 0x0005e8000c101d1a */
[----:B-1----:R2:W-:Y:S02]  /*cbe0*/  @!P1 STG.E.128 desc[UR26][R32.64+0x180], R4 ;  /* 0x0001800420009986 */ /* 0x0025e4000c101d1a */
.L_x_80:
[----:B------:R-:W-:Y:S05]  /*cbf0*/  BSYNC B0 ;  /* 0x0000000000007941 */ /* 0x000fea0003800000 */
.L_x_79:
[----:B--2---:R2:W2:Y:S04]  /*cc00*/  LDS.128 R12, [R228+0x3800] ;  /* 0x00380000e40c7984 */ /* 0x0044a80000000c00 */
[----:B-1----:R1:W1:Y:S04]  /*cc10*/  LDS.128 R4, [R228+0x5800] ;  /* 0x00580000e4047984 */ /* 0x0022680000000c00 */
[----:B------:R1:W1:Y:S01]  /*cc20*/  LDS.128 R16, [R228+0x7800] ;  /* 0x00780000e4107984 */ /* 0x0002620000000c00 */
[----:B------:R-:W-:Y:S05]  /*cc30*/  @P0 EXIT ;  /* 0x000000000000094d */ /* 0x000fea0003800000 */
        /* <DEDUP_REMOVED lines=9> */
[----:B------:R-:W-:-:S03]  /*ccd0*/  ISETP.GE.AND P1, PT, R230, UR6, PT ;  /* 0x00000006e6007c0c */ /* 0x000fc6000bf26270 */
[----:B------:R-:W-:-:S04]  /*cce0*/  IMAD R3, R3, UR4, RZ ;  /* 0x0000000403037c24 */ /* 0x000fc8000f8e02ff */
[----:B------:R-:W-:Y:S01]  /*ccf0*/  IMAD R3, R2, UR5, R3 ;  /* 0x0000000502037c24 */ /* 0x000fe2000f8e0203 */
[----:B------:R-:W-:Y:S02]  /*cd00*/  ULDC.64 UR4, c[0x0][0x280] ;  /* 0x0000a00000047ab9 */ /* 0x000fe40000000a00 */
[----:B------:R-:W-:Y:S01]  /*cd10*/  LEA R2, P0, R20, UR4, 0x1 ;  /* 0x0000000414027c11 */ /* 0x000fe2000f8008ff */
[----:B------:R-:W-:-:S05]  /*cd20*/  IMAD.IADD R3, R21, 0x1, R3 ;  /* 0x0000000115037824 */ /* 0x000fca00078e0203 */
[----:B------:R-:W-:Y:S02]  /*cd30*/  LEA.HI.X R3, R20, UR5, R3, 0x1, P0 ;  /* 0x0000000514037c11 */ /* 0x000fe400080f0c03 */
[----:B------:R-:W-:-:S03]  /*cd40*/  ISETP.GE.AND P0, PT, R229, UR6, PT ;  /* 0x00000006e5007c0c */ /* 0x000fc6000bf06270 */
[----:B------:R3:W-:Y:S04]  /*cd50*/  @!P3 STG.E.128 desc[UR26][R2.64], R8 ;  /* 0x000000080200b986 */ /* 0x0007e8000c101d1a */
[----:B--2---:R3:W-:Y:S04]  /*cd60*/  @!P2 STG.E.128 desc[UR26][R2.64+0x80], R12 ;  /* 0x0000800c0200a986 */ /* 0x0047e8000c101d1a */
[----:B-1----:R3:W-:Y:S02]  /*cd70*/  @!P1 STG.E.128 desc[UR26][R2.64+0x100], R4 ;  /* 0x0001000402009986 */ /* 0x0027e4000c101d1a */
[----:B------:R-:W-:Y:S05]  /*cd80*/  @P0 EXIT ;  /* 0x000000000000094d */ /* 0x000fea0003800000 */
[----:B------:R-:W-:Y:S01]  /*cd90*/  STG.E.128 desc[UR26][R2.64+0x180], R16 ;  /* 0x0001801002007986 */ /* 0x000fe2000c101d1a */
[----:B------:R-:W-:Y:S05]  /*cda0*/  EXIT ;  /* 0x000000000000794d */ /* 0x000fea0003800000 */
.L_x_37:
[----:B------:R-:W-:Y:S01]  /*cdb0*/  UISETP.NE.AND UP4, UPT, UR5, -0x1, UPT ;  /* 0xffffffff0500788c */ /* 0x000fe2000bf85270 */
[----:B------:R-:W-:Y:S01]  /*cdc0*/  SHF.R.S32.HI R16, RZ, 0x1f, R6 ;  /* 0x0000001fff107819 */ /* 0x000fe20000011406 */
[----:B------:R-:W-:Y:S01]  /*cdd0*/  ULDC.U8 UR4, c[0x0][0x3d9] ;  /* 0x0000f64000047ab9 */ /* 0x000fe20000000000 */
[----:B------:R-:W-:Y:S01]  /*cde0*/  USHF.R.S32.HI UR15, URZ, 0x1f, UR14 ;  /* 0x0000001f3f0f7899 */ /* 0x000fe2000801140e */
[----:B------:R-:W-:Y:S01]  /*cdf0*/  IMAD.U32 R14, RZ, RZ, UR16 ;  /* 0x00000010ff0e7e24 */ /* 0x000fe2000f8e00ff */
[----:B------:R-:W-:Y:S01]  /*ce00*/  UISETP.NE.AND UP2, UPT, UR4, URZ, UPT ;  /* 0x0000003f0400728c */ /* 0x000fe2000bf45270 */
[----:B------:R-:W-:Y:S01]  /*ce10*/  LEA.HI R16, R16, R6, RZ, 0x3 ;  /* 0x0000000610107211 */ /* 0x000fe200078f18ff */
[----:B------:R-:W-:Y:S01]  /*ce20*/  UIADD3 UR17, -UR28, UR17, URZ ;  /* 0x000000111c117290 */ /* 0x000fe2000fffe13f */
[----:B------:R-:W-:Y:S01]  /*ce30*/  BSSY B0, `(.L_x_81) ;  /* 0x0000051000007945 */ /* 0x000fe20003800000 */
[----:B------:R-:W-:Y:S01]  /*ce40*/  UMOV UR22, URZ ;  /* 0x0000003f00167c82 */ /* 0x000fe20008000000 */
[----:B------:R-:W-:Y:S01]  /*ce50*/  LOP3.LUT R0, R16, 0xfffffff8, RZ, 0xc0, !PT ;  /* 0xfffffff810007812 */ /* 0x000fe200078ec0ff */
[----:B------:R-:W-:Y:S01]  /*ce60*/  @UP4 ULDC.64 UR10, c[0x0][0x298] ;  /* 0x0000a600000a4ab9 */ /* 0x000fe20000000a00 */
[----:B------:R-:W-:Y:S01]  /*ce70*/  @!UP4 USHF.R.S32.HI UR8, URZ, 0x1f, UR9 ;  /* 0x0000001f3f08c899 */ /* 0x000fe20008011409 */
[----:B------:R-:W-:Y:S01]  /*ce80*/  SHF.R.S32.HI R16, RZ, 0x3, R16 ;  /* 0x00000003ff107819 */ /* 0x000fe20000011410 */
[----:B------:R-:W-:Y:S01]  /*ce90*/  @UP4 UIMAD.WIDE.U32 UR12, UR5, UR10, URZ ;  /* 0x0000000a050c42a5 */ /* 0x000fe2000f8e003f */
[----:B------:R-:W-:Y:S01]  /*cea0*/  IMAD.IADD R6, R6, 0x1, -R0 ;  /* 0x0000000106067824 */ /* 0x000fe200078e0a00 */
[----:B------:R-:W-:Y:S01]  /*ceb0*/  @!UP4 ULDC.64 UR6, c[0x0][0x290] ;  /* 0x0000a4000006cab9 */ /* 0x000fe20000000a00 */
[----:B------:R-:W-:Y:S01]  /*cec0*/  ULDC.U8 UR10, c[0x0][0x3d8] ;  /* 0x0000f600000a7ab9 */ /* 0x000fe20000000000 */
[----:B------:R-:W-:Y:S01]  /*ced0*/  @!UP4 UIMAD UR8, UR8, UR6, URZ ;  /* 0x000000060808c2a4 */ /* 0x000fe2000f8e023f */
[----:B------:R-:W-:Y:S01]  /*cee0*/  IMAD.SHL.U32 R7, R6, 0x8, RZ ;  /* 0x0000000806077824 */ /* 0x000fe200078e00ff */
[----:B------:R-:W-:Y:S01]  /*cef0*/  UISETP.NE.AND UP0, UPT, UR10, URZ, !UP2 ;  /* 0x0000003f0a00728c */ /* 0x000fe2000d705270 */
[----:B------:R-:W-:Y:S01]  /*cf00*/  ISETP.GE.AND P1, PT, R16, UR17, PT ;  /* 0x0000001110007c0c */ /* 0x000fe2000bf26270 */
[----:B------:R-:W-:Y:S01]  /*cf10*/  UISETP.NE.AND UP3, UPT, UR10, URZ, UPT ;  /* 0x0000003f0a00728c */ /* 0x000fe2000bf65270 */
[--C-:B------:R-:W-:Y:S01]  /*cf20*/  SHF.R.S32.HI R17, RZ, 0x1f, R16.reuse ;  /* 0x0000001fff117819 */ /* 0x100fe20000011410 */
[----:B------:R-:W-:Y:S01]  /*cf30*/  @!UP4 UIMAD.WIDE.U32 UR18, UR9, UR6, URZ ;  /* 0x000000060912c2a5 */ /* 0x000fe2000f8e003f */
[----:B------:R-:W-:Y:S01]  /*cf40*/  ISETP.NE.AND P3, PT, R6, RZ, PT ;  /* 0x000000ff0600720c */ /* 0x000fe20003f65270 */
[----:B------:R-:W-:Y:S01]  /*cf50*/  UISETP.NE.OR UP3, UPT, UR4, URZ, !UP3 ;  /* 0x0000003f0400728c */ /* 0x000fe2000df65670 */
[C---:B------:R-:W-:Y:S01]  /*cf60*/  VIADD R6, R7.reuse, 0x40 ;  /* 0x0000004007067836 */ /* 0x040fe20000000000 */
[----:B------:R-:W-:Y:S01]  /*cf70*/  @!UP4 UIMAD UR8, UR9, UR7, UR8 ;  /* 0x000000070908c2a4 */ /* 0x000fe2000f8e0208 */
[----:B------:R-:W-:Y:S01]  /*cf80*/  IMAD.WIDE R14, R14, 0x40, R16 ;  /* 0x000000400e0e7825 */ /* 0x000fe200078e0210 */
[----:B------:R-:W-:Y:S01]  /*cf90*/  UISETP.NE.OR UP1, UPT, UR5, -0x1, UP3 ;  /* 0xffffffff0500788c */ /* 0x000fe20009f25670 */
[C---:B------:R-:W-:Y:S01]  /*cfa0*/  IADD3 R4, R7.reuse, 0xc0, RZ ;  /* 0x000000c007047810 */ /* 0x040fe20007ffe0ff */
[----:B------:R-:W-:Y:S01]  /*cfb0*/  @!UP2 ULDC UR4, c[0x0][0x2c4] ;  /* 0x0000b1000004aab9 */ /* 0x000fe20000000800 */
[----:B------:R-:W-:Y:S01]  /*cfc0*/  @!UP2 ULDC UR10, c[0x0][0x270] ;  /* 0x00009c00000aaab9 */ /* 0x000fe20000000800 */
[----:B------:R-:W-:Y:S01]  /*cfd0*/  @UP0 ULDC UR4, c[0x0][0x2e4] ;  /* 0x0000b90000040ab9 */ /* 0x000fe20000000800 */
[----:B------:R-:W-:Y:S01]  /*cfe0*/  @UP2 ULDC.64 UR6, c[0x0][0x2c0] ;  /* 0x0000b00000062ab9 */ /* 0x000fe20000000a00 */
[----:B------:R-:W-:Y:S01]  /*cff0*/  @UP2 UMOV UR20, 0x1 ;  /* 0x0000000100142882 */ /* 0x000fe20000000000 */
[----:B------:R-:W-:Y:S01]  /*d000*/  @UP4 UIMAD UR11, UR5, UR11, UR13 ;  /* 0x0000000b050b42a4 */ /* 0x000fe2000f8e020d */
[----:B------:R-:W-:Y:S01]  /*d010*/  VIADD R5, R7, 0x80 ;  /* 0x0000008007057836 */ /* 0x000fe20000000000 */
[----:B------:R-:W-:-:S02]  /*d020*/  @!UP2 UIMAD UR20, UR4, UR10, URZ ;  /* 0x0000000a0414a2a4 */ /* 0x000fc4000f8e023f */
[----:B------:R-:W-:Y:S02]  /*d030*/  @UP2 UIMAD UR13, UR7, UR6, URZ ;  /* 0x00000006070d22a4 */ /* 0x000fe4000f8e023f */
[----:B------:R-:W-:Y:S01]  /*d040*/  UIMAD UR20, UR9, UR20, URZ ;  /* 0x00000014091472a4 */ /* 0x000fe2000f8e023f */
[----:B------:R-:W-:Y:S01]  /*d050*/  ULDC.64 UR6, c[0x0][0x2a0] ;  /* 0x0000a80000067ab9 */ /* 0x000fe20000000a00 */
[----:B------:R-:W-:Y:S01]  /*d060*/  @!UP4 UIADD3 UR11, UR19, UR8, URZ ;  /* 0x00000008130bc290 */ /* 0x000fe2000fffe03f */
[----:B------:R-:W-:Y:S01]  /*d070*/  IMAD.U32 R10, RZ, RZ, UR6 ;  /* 0x00000006ff0a7e24 */ /* 0x000fe2000f8e00ff */
[----:B------:R-:W-:Y:S01]  /*d080*/  UIMAD UR15, UR15, UR6, URZ ;  /* 0x000000060f0f72a4 */ /* 0x000fe2000f8e023f */
[----:B------:R-:W-:Y:S02]  /*d090*/  @!UP4 UMOV UR12, UR18 ;  /* 0x00000012000ccc82 */ /* 0x000fe40008000000 */
[----:B------:R-:W-:Y:S01]  /*d0a0*/  @!UP3 ULDC UR6, c[0x0][0x2c4] ;  /* 0x0000b1000006bab9 */ /* 0x000fe20000000800 */
[C---:B------:R-:W-:Y:S01]  /*d0b0*/  IADD3 R2, P0, R7.reuse, UR12, RZ ;  /* 0x0000000c07027c10 */ /* 0x040fe2000ff1e0ff */
[----:B------:R-:W-:Y:S01]  /*d0c0*/  @!UP1 UIMAD UR5, UR9, UR6, URZ ;  /* 0x00000006090592a4 */ /* 0x000fe2000f8e023f */
[----:B------:R-:W-:Y:S01]  /*d0d0*/  @UP2 ULDC UR21, c[0x0][0x2c0] ;  /* 0x0000b00000152ab9 */ /* 0x000fe20000000800 */
[----:B------:R-:W-:Y:S01]  /*d0e0*/  USEL UR20, UR20, URZ, UP3 ;  /* 0x0000003f14147287 */ /* 0x000fe20009800000 */
[----:B------:R-:W-:Y:S01]  /*d0f0*/  LEA.HI.X.SX32 R3, R7, UR11, 0x1, P0 ;  /* 0x0000000b07037c11 */ /* 0x000fe200080f0eff */
[----:B------:R-:W-:Y:S01]  /*d100*/  @!UP2 UMOV UR21, 0x1 ;  /* 0x000000010015a882 */ /* 0x000fe20000000000 */
[----:B------:R-:W-:Y:S01]  /*d110*/  @!UP2 UMOV UR13, UR4 ;  /* 0x00000004000dac82 */ /* 0x000fe20008000000 */
[----:B------:R-:W-:-:S02]  /*d120*/  UIMAD UR4, UR28, UR21, URZ ;  /* 0x000000151c0472a4 */ /* 0x000fc4000f8e023f */
[----:B------:R-:W-:Y:S01]  /*d130*/  UIMAD UR13, UR14, UR13, UR20 ;  /* 0x0000000d0e0d72a4 */ /* 0x000fe2000f8e0214 */
[----:B------:R-:W-:Y:S01]  /*d140*/  IMAD.WIDE.U32 R10, R10, UR14, R2 ;  /* 0x0000000e0a0a7c25 */ /* 0x000fe2000f8e0002 */
[----:B------:R-:W-:Y:S01]  /*d150*/  UIMAD UR7, UR14, UR7, UR15 ;  /* 0x000000070e0772a4 */ /* 0x000fe2000f8e020f */
[C---:B------:R-:W-:Y:S01]  /*d160*/  IADD3 R2, R16.reuse, 0x20, RZ ;  /* 0x0000002010027810 */ /* 0x040fe20007ffe0ff */
[----:B------:R-:W-:Y:S01]  /*d170*/  @!UP3 UMOV UR22, UR5 ;  /* 0x000000050016bc82 */ /* 0x000fe20008000000 */
[----:B------:R-:W-:Y:S01]  /*d180*/  UMOV UR23, URZ ;  /* 0x0000003f00177c82 */ /* 0x000fe20008000000 */
[----:B------:R-:W-:Y:S01]  /*d190*/  USHF.R.S32.HI UR6, URZ, 0x1f, UR4 ;  /* 0x0000001f3f067899 */ /* 0x000fe20008011404 */
[----:B------:R-:W-:Y:S01]  /*d1a0*/  VIADD R3, R16, 0x10 ;  /* 0x0000001010037836 */ /* 0x000fe20000000000 */
[----:B------:R-:W-:Y:S01]  /*d1b0*/  @!UP3 USHF.R.S32.HI UR23, URZ, 0x1f, UR5 ;  /* 0x0000001f3f17b899 */ /* 0x000fe20008011405 */
[----:B------:R-:W-:Y:S01]  /*d1c0*/  VIADD R13, R11, UR7 ;  /* 0x000000070b0d7c36 */ /* 0x000fe20008000000 */
[----:B------:R-:W-:-:S02]  /*d1d0*/  USHF.R.S32.HI UR8, URZ, 0x1f, UR13 ;  /* 0x0000001f3f087899 */ /* 0x000fc4000801140d */
[----:B------:R-:W-:Y:S01]  /*d1e0*/  UIADD3 UR4, UP1, UP0, UR4, UR22, UR13 ;  /* 0x0000001604047290 */ /* 0x000fe2000f83e00d */
[----:B------:R-:W-:-:S03]  /*d1f0*/  ISETP.GE.AND P0, PT, R3, UR17, PT ;  /* 0x0000001103007c0c */ /* 0x000fc6000bf06270 */
[----:B------:R-:W-:Y:S01]  /*d200*/  UIADD3.X UR22, UR6, UR23, UR8, UP1, UP0 ;  /* 0x0000001706167290 */ /* 0x000fe20008fe0408 */
[----:B------:R-:W-:Y:S11]  /*d210*/  @P1 BRA `(.L_x_82) ;  /* 0x0000000000481947 */ /* 0x000ff60003800000 */
        /* <DEDUP_REMOVED lines=9> */
[----:B------:R-:W-:Y:S01]  /*d2b0*/  ISETP.GE.AND P1, PT, R4, UR8, PT ;  /* 0x0000000804007c0c */ /* 0x000fe2000bf26270 */
[----:B------:R-:W-:-:S02]  /*d2c0*/  ULDC.64 UR6, c[0x0][0x280] ;  /* 0x0000a00000067ab9 */ /* 0x000fc40000000a00 */
[----:B------:R-:W-:Y:S01]  /*d2d0*/  IMAD.IADD R0, R9, 0x1, R0 ;  /* 0x0000000109007824 */ /* 0x000fe200078e0200 */
[----:B------:R-:W-:-:S04]  /*d2e0*/  LEA R18, P6, R8, UR6, 0x1 ;  /* 0x0000000608127c11 */ /* 0x000fc8000f8c08ff */
[----:B------:R-:W-:-:S05]  /*d2f0*/  LEA.HI.X R19, R8, UR7, R0, 0x1, P6 ;  /* 0x0000000708137c11 */ /* 0x000fca000b0f0c00 */
[----:B------:R1:W-:Y:S04]  /*d300*/  @!P5 STG.E.128 desc[UR26][R18.64], RZ ;  /* 0x000000ff1200d986 */ /* 0x0003e8000c101d1a */
[----:B------:R1:W-:Y:S04]  /*d310*/  @!P4 STG.E.128 desc[UR26][R18.64+0x80], RZ ;  /* 0x000080ff1200c986 */ /* 0x0003e8000c101d1a */
[----:B------:R1:W-:Y:S04]  /*d320*/  @!P2 STG.E.128 desc[UR26][R18.64+0x100], RZ ;  /* 0x000100ff1200a986 */ /* 0x0003e8000c101d1a */
[----:B------:R1:W-:Y:S02]  /*d330*/  @!P1 STG.E.128 desc[UR26][R18.64+0x180], RZ ;  /* 0x000180ff12009986 */ /* 0x0003e4000c101d1a */
.L_x_82:
[----:B------:R-:W-:Y:S05]  /*d340*/  BSYNC B0 ;  /* 0x0000000000007941 */ /* 0x000fea0003800000 */
.L_x_81:
[----:B------:R-:W-:Y:S01]  /*d350*/  BSSY B0, `(.L_x_83) ;  /* 0x0000019000007945 */ /* 0x000fe20003800000 */
[----:B------:R-:W-:Y:S02]  /*d360*/  ISETP.GE.AND P1, PT, R2, UR17, PT ;  /* 0x0000001102007c0c */ /* 0x000fe4000bf26270 */
[----:B------:R-:W-:Y:S01]  /*d370*/  IADD3 R0, R16, 0x30, RZ ;  /* 0x0000003010007810 */ /* 0x000fe20007ffe0ff */
[----:B------:R-:W-:Y:S05]  /*d380*/  @P0 BRA `(.L_x_84) ;  /* 0x0000000000540947 */ /* 0x000fea0003800000 */
[----:B------:R-:W-:Y:S01]  /*d390*/  IADD3 R9, P0, R14, 0x10, RZ ;  /* 0x000000100e097810 */ /* 0x000fe20007f1e0ff */
[----:B------:R-:W-:Y:S01]  /*d3a0*/  ULDC.64 UR6, c[0x0][0x298] ;  /* 0x0000a60000067ab9 */ /* 0x000fe20000000a00 */
[----:B-1----:R-:W-:Y:S01]  /*d3b0*/  IMAD.MOV.U32 R18, RZ, RZ, R10 ;  /* 0x000000ffff127224 */ /* 0x002fe200078e000a */
        /* <DEDUP_REMOVED lines=14> */
[----:B------:R2:W-:Y:S04]  /*d4a0*/  @!P5 STG.E.128 desc[UR26][R20.64], RZ ;  /* 0x000000ff1400d986 */ /* 0x0005e8000c101d1a */
[----:B------:R2:W-:Y:S04]  /*d4b0*/  @!P4 STG.E.128 desc[UR26][R20.64+0x80], RZ ;  /* 0x000080ff1400c986 */ /* 0x0005e8000c101d1a */
[----:B------:R2:W-:Y:S04]  /*d4c0*/  @!P2 STG.E.128 desc[UR26][R20.64+0x100], RZ ;  /* 0x000100ff1400a986 */ /* 0x0005e8000c101d1a */
[----:B------:R2:W-:Y:S02]  /*d4d0*/  @!P0 STG.E.128 desc[UR26][R20.64+0x180], RZ ;  /* 0x000180ff14008986 */ /* 0x0005e4000c101d1a */
.L_x_84:
[----:B------:R-:W-:Y:S05]  /*d4e0*/  BSYNC B0 ;  /* 0x0000000000007941 */ /* 0x000fea0003800000 */
.L_x_83:
[----:B------:R-:W-:Y:S01]  /*d4f0*/  BSSY B0, `(.L_x_85) ;  /* 0x0000018000007945 */ /* 0x000fe20003800000 */
[----:B------:R-:W-:-:S03]  /*d500*/  ISETP.GE.AND P0, PT, R0, UR17, PT ;  /* 0x0000001100007c0c */ /* 0x000fc6000bf06270 */
[----:B------:R-:W-:Y:S10]  /*d510*/  @P1 BRA `(.L_x_86) ;  /* 0x0000000000541947 */ /* 0x000ff40003800000 */
        /* <DEDUP_REMOVED lines=14> */
[----:B--2---:R-:W-:Y:S01]  /*d600*/  LEA R20, P6, R18, UR6, 0x1 ;  /* 0x0000000612147c11 */ /* 0x004fe2000f8c08ff */
[----:B------:R-:W-:-:S05]  /*d610*/  IMAD.IADD R8, R19, 0x1, R8 ;  /* 0x0000000113087824 */ /* 0x000fca00078e0208 */
[----:B------:R-:W-:-:S05]  /*d620*/  LEA.HI.X R21, R18, UR7, R8, 0x1, P6 ;  /* 0x0000000712157c11 */ /* 0x000fca000b0f0c08 */
[----:B------:R3:W-:Y:S04]  /*d630*/  @!P5 STG.E.128 desc[UR26][R20.64], RZ ;  /* 0x000000ff1400d986 */ /* 0x0007e8000c101d1a */
[----:B------:R3:W-:Y:S04]  /*d640*/  @!P4 STG.E.128 desc[UR26][R20.64+0x80], RZ ;  /* 0x000080ff1400c986 */ /* 0x0007e8000c101d1a */
[----:B------:R3:W-:Y:S04]  /*d650*/  @!P2 STG.E.128 desc[UR26][R20.64+0x100], RZ ;  /* 0x000100ff1400a986 */ /* 0x0007e8000c101d1a */
[----:B------:R3:W-:Y:S02]  /*d660*/  @!P1 STG.E.128 desc[UR26][R20.64+0x180], RZ ;  /* 0x000180ff14009986 */ /* 0x0007e4000c101d1a */
.L_x_86:
[----:B------:R-:W-:Y:S05]  /*d670*/  BSYNC B0 ;  /* 0x0000000000007941 */ /* 0x000fea0003800000 */
.L_x_85:
[----:B------:R-:W-:Y:S01]  /*d680*/  BSSY B0, `(.L_x_87) ;  /* 0x000001a000007945 */ /* 0x000fe20003800000 */
[----:B------:R-:W-:Y:S02]  /*d690*/  ISETP.GE.OR P6, PT, R16, UR17, P3 ;  /* 0x0000001110007c0c */ /* 0x000fe40009fc6670 */
[----:B------:R-:W-:Y:S02]  /*d6a0*/  ISETP.GE.OR P5, PT, R3, UR17, P3 ;  /* 0x0000001103007c0c */ /* 0x000fe40009fa6670 */
[----:B------:R-:W-:Y:S02]  /*d6b0*/  ISETP.GE.OR P4, PT, R2, UR17, P3 ;  /* 0x0000001102007c0c */ /* 0x000fe40009f86670 */
[----:B------:R-:W-:Y:S01]  /*d6c0*/  ISETP.GE.OR P3, PT, R0, UR17, P3 ;  /* 0x0000001100007c0c */ /* 0x000fe20009f66670 */
[----:B------:R-:W-:-:S12]  /*d6d0*/  @P0 BRA `(.L_x_88) ;  /* 0x0000000000500947 */ /* 0x000fd80003800000 */
[----:B------:R-:W-:Y:S01]  /*d6e0*/  IADD3 R8, P0, R14, 0x30, RZ ;  /* 0x000000300e087810 */ /* 0x000fe20007f1e0ff */
[----:B------:R-:W-:Y:S01]  /*d6f0*/  ULDC.64 UR6, c[0x0][0x298] ;  /* 0x0000a60000067ab9 */ /* 0x000fe20000000a00 */
[----:B------:R-:W-:Y:S01]  /*d700*/  IMAD.MOV.U32 R11, RZ, RZ, R13 ;  /* 0x000000ffff0b7224 */ /* 0x000fe200078e000d */
[----:B------:R-:W-:Y:S02]  /*d710*/  ULDC UR5, c[0x0][0x2d0] ;  /* 0x0000b40000057ab9 */ /* 0x000fe40000000800 */
        /* <DEDUP_REMOVED lines=11> */
[----:B------:R4:W-:Y:S01]  /*d7d0*/  @!P0 STG.E.128 desc[UR26][R8.64], RZ ;  /* 0x000000ff08008986 */ /* 0x0009e2000c101d1a */
[----:B------:R-:W-:-:S03]  /*d7e0*/  ISETP.GE.AND P0, PT, R4, UR5, PT ;  /* 0x0000000504007c0c */ /* 0x000fc6000bf06270 */
[----:B------:R4:W-:Y:S06]  /*d7f0*/  @!P2 STG.E.128 desc[UR26][R8.64+0x80], RZ ;  /* 0x000080ff0800a986 */ /* 0x0009ec000c101d1a */
[----:B------:R4:W-:Y:S04]  /*d800*/  @!P1 STG.E.128 desc[UR26][R8.64+0x100], RZ ;  /* 0x000100ff08009986 */ /* 0x0009e8000c101d1a */
[----:B------:R4:W-:Y:S02]  /*d810*/  @!P0 STG.E.128 desc[UR26][R8.64+0x180], RZ ;  /* 0x000180ff08008986 */ /* 0x0009e4000c101d1a */
.L_x_88:
[----:B------:R-:W-:Y:S05]  /*d820*/  BSYNC B0 ;  /* 0x0000000000007941 */ /* 0x000fea0003800000 */
.L_x_87:
[----:B------:R-:W-:Y:S04]  /*d830*/  BSSY B0, `(.L_x_89) ;  /* 0x000000a000007945 */ /* 0x000fe80003800000 */
[----:B------:R-:W-:Y:S05]  /*d840*/  @P6 BRA `(.L_x_90) ;  /* 0x0000000000206947 */ /* 0x000fea0003800000 */
[----:B------:R-:W-:Y:S01]  /*d850*/  IMAD R4, R16, UR21, RZ ;  /* 0x0000001510047c24 */ /* 0x000fe2000f8e02ff */
[----:B------:R-:W-:-:S04]  /*d860*/  ULDC.64 UR6, c[0x0][0x2b0] ;  /* 0x0000ac0000067ab9 */ /* 0x000fc80000000a00 */
[----:B------:R-:W-:-:S04]  /*d870*/  IADD3 R5, P0, R4, UR4, RZ ;  /* 0x0000000404057c10 */ /* 0x000fc8000ff1e0ff */
[----:B------:R-:W-:Y:S02]  /*d880*/  LEA.HI.X.SX32 R4, R4, UR22, 0x1, P0 ;  /* 0x0000001604047c11 */ /* 0x000fe400080f0eff */
[----:B------:R-:W-:-:S04]  /*d890*/  LEA R6, P0, R5, UR6, 0x2 ;  /* 0x0000000605067c11 */ /* 0x000fc8000f8010ff */
[----:B------:R-:W-:Y:S01]  /*d8a0*/  LEA.HI.X R7, R5, UR7, R4, 0x2, P0 ;  /* 0x0000000705077c11 */ /* 0x000fe200080f1404 */
[----:B------:R-:W-:-:S05]  /*d8b0*/  IMAD.MOV.U32 R4, RZ, RZ, 0x7f800000 ;  /* 0x7f800000ff047424 */ /* 0x000fca00078e00ff */
[----:B------:R1:W-:Y:S03]  /*d8c0*/  STG.E desc[UR26][R6.64], R4 ;  /* 0x0000000406007986 */ /* 0x0003e6000c10191a */
.L_x_90:
[----:B------:R-:W-:Y:S05]  /*d8d0*/  BSYNC B0 ;  /* 0x0000000000007941 */ /* 0x000fea0003800000 */
.L_x_89:
[----:B------:R-:W-:Y:S04]  /*d8e0*/  BSSY B0, `(.L_x_91) ;  /* 0x000000a000007945 */ /* 0x000fe80003800000 */
[----:B------:R-:W-:Y:S05]  /*d8f0*/  @P5 BRA `(.L_x_92) ;  /* 0x0000000000205947 */ /* 0x000fea0003800000 */
[----:B------:R-:W-:Y:S01]  /*d900*/  IMAD R3, R3, UR21, RZ ;  /* 0x0000001503037c24 */ /* 0x000fe2000f8e02ff */
[----:B------:R-:W-:-:S04]  /*d910*/  ULDC.64 UR6, c[0x0][0x2b0] ;  /* 0x0000ac0000067ab9 */ /* 0x000fc80000000a00 */
[----:B-1----:R-:W-:-:S04]  /*d920*/  IADD3 R4, P0, R3, UR4, RZ ;  /* 0x0000000403047c10 */ /* 0x002fc8000ff1e0ff */
[----:B------:R-:W-:Y:S02]  /*d930*/  LEA.HI.X.SX32 R3, R3, UR22, 0x1, P0 ;  /* 0x0000001603037c11 */ /* 0x000fe400080f0eff */
[----:B------:R-:W-:-:S04]  /*d940*/  LEA R6, P0, R4, UR6, 0x2 ;  /* 0x0000000604067c11 */ /* 0x000fc8000f8010ff */
[----:B------:R-:W-:Y:S01]  /*d950*/  LEA.HI.X R7, R4, UR7, R3, 0x2, P0 ;  /* 0x0000000704077c11 */ /* 0x000fe200080f1403 */
[----:B------:R-:W-:-:S05]  /*d960*/  IMAD.MOV.U32 R3, RZ, RZ, 0x7f800000 ;  /* 0x7f800000ff037424 */ /* 0x000fca00078e00ff */
[----:B------:R1:W-:Y:S03]  /*d970*/  STG.E desc[UR26][R6.64], R3 ;  /* 0x0000000306007986 */ /* 0x0003e6000c10191a */
.L_x_92:
[----:B------:R-:W-:Y:S05]  /*d980*/  BSYNC B0 ;  /* 0x0000000000007941 */ /* 0x000fea0003800000 */
.L_x_91:
        /* <DEDUP_REMOVED lines=10> */
.L_x_94:
[----:B------:R-:W-:Y:S05]  /*da30*/  BSYNC B0 ;  /* 0x0000000000007941 */ /* 0x000fea0003800000 */
.L_x_93:
[----:B------:R-:W-:Y:S05]  /*da40*/  @P3 EXIT ;  /* 0x000000000000394d */ /* 0x000fea0003800000 */
[----:B------:R-:W-:Y:S01]  /*da50*/  IMAD R0, R0, UR21, RZ ;  /* 0x0000001500007c24 */ /* 0x000fe2000f8e02ff */
[----:B------:R-:W-:-:S04]  /*da60*/  ULDC.64 UR6, c[0x0][0x2b0] ;  /* 0x0000ac0000067ab9 */ /* 0x000fc80000000a00 */
[----:B-1----:R-:W-:-:S04]  /*da70*/  IADD3 R2, P0, R0, UR4, RZ ;  /* 0x0000000400027c10 */ /* 0x002fc8000ff1e0ff */
[----:B------:R-:W-:Y:S02]  /*da80*/  LEA.HI.X.SX32 R0, R0, UR22, 0x1, P0 ;  /* 0x0000001600007c11 */ /* 0x000fe400080f0eff */
[----:B------:R-:W-:-:S04]  /*da90*/  LEA R4, P0, R2, UR6, 0x2 ;  /* 0x0000000602047c11 */ /* 0x000fc8000f8010ff */
[----:B------:R-:W-:Y:S01]  /*daa0*/  LEA.HI.X R5, R2, UR7, R0, 0x2, P0 ;  /* 0x0000000702057c11 */ /* 0x000fe200080f1400 */
[----:B------:R-:W-:-:S05]  /*dab0*/  IMAD.MOV.U32 R0, RZ, RZ, 0x7f800000 ;  /* 0x7f800000ff007424 */ /* 0x000fca00078e00ff */
[----:B------:R-:W-:Y:S01]  /*dac0*/  STG.E desc[UR26][R4.64], R0 ;  /* 0x0000000004007986 */ /* 0x000fe2000c10191a */
[----:B------:R-:W-:Y:S05]  /*dad0*/  EXIT ;  /* 0x000000000000794d */ /* 0x000fea0003800000 */
.L_x_95:
        /* <DEDUP_REMOVED lines=10> */
.L_x_2388:


//--------------------- .text._ZN5flash16flash_fwd_kernelI23Flash_fwd_kernel_traitsILi256ELi64ELi64ELi4ELb0ELb0EN7cutlass10bfloat16_tE19Flash_kernel_traitsILi256ELi64ELi64ELi4ES3_EELb0ELb0ELb0ELb1ELb0ELb0ELb0ELb0EEEvNS_16Flash_fwd_paramsE --------------------------
	.section	.text._ZN5flash16flash_fwd_kernelI23Flash_fwd_kernel_traitsILi256ELi64ELi64ELi4ELb0ELb0EN7cutlass10bfloat16_tE19Flash_kernel_traitsILi256ELi64ELi64ELi4ES3_EELb0ELb0ELb0ELb1ELb0ELb0ELb0ELb0EEEvNS_16Flash_fwd_paramsE,"ax",@progbits
	.align	128
        .global         _ZN5flash16flash_fwd_kernelI23Flash_fwd_kernel_traitsILi256ELi64ELi64ELi4ELb0ELb0EN7cutlass10bfloat16_tE19Flash_kernel_traitsILi256ELi64ELi64ELi4ES3_EELb0ELb0ELb0ELb1ELb0ELb0ELb0ELb0EEEvNS_16Flash_fwd_paramsE
        .type           _ZN5flash16flash_fwd_kernelI23Flash_fwd_kernel_traitsILi256ELi64ELi64ELi4ELb0ELb0EN7cutlass10bfloat16_tE19Flash_kernel_traitsILi256ELi64ELi64ELi4ES3_EELb0ELb0ELb0ELb1ELb0ELb0ELb0ELb0EEEvNS_16Flash_fwd_paramsE,@function
        .size           _ZN5flash16flash_fwd_kernelI23Flash_fwd_kernel_traitsILi256ELi64ELi64ELi4ELb0ELb0EN7cutlass10bfloat16_tE19Flash_kernel_traitsILi256ELi64ELi64ELi4ES3_EELb0ELb0ELb0ELb1ELb0ELb0ELb0ELb0EEEvNS_16Flash_fwd_paramsE,(.L_x_2389 - _ZN5flash16flash_fwd_kernelI23Flash_fwd_kernel_traitsILi256ELi64ELi64ELi4ELb0ELb0EN7cutlass10bfloat16_tE19Flash_kernel_traitsILi256ELi64ELi64ELi4ES3_EELb0ELb0ELb0ELb1ELb0ELb0ELb0ELb0EEEvNS_16Flash_fwd_paramsE)
        .other          _ZN5flash16flash_fwd_kernelI23Flash_fwd_kernel_traitsILi256ELi64ELi64ELi4ELb0ELb0EN7cutlass10bfloat16_tE19Flash_kernel_traitsILi256ELi64ELi64ELi4ES3_EELb0ELb0ELb0ELb1ELb0ELb0ELb0ELb0EEEvNS_16Flash_fwd_paramsE,@"STO_CUDA_ENTRY STV_DEFAULT"
_ZN5flash16flash_fwd_kernelI23Flash_fwd_kernel_traitsILi256ELi64ELi64ELi4ELb0ELb0EN7cutlass10bfloat16_tE19Flash_kernel_traitsILi256ELi64ELi64ELi4ES3_EELb0ELb0ELb0ELb1ELb0ELb0ELb0ELb0EEEvNS_16Flash_fwd_paramsE:
.text._ZN5flash16flash_fwd_kernelI23Flash_fwd_kernel_traitsILi256ELi64ELi64ELi4ELb0ELb0EN7cutlass10bfloat16_tE19Flash_kernel_traitsILi256ELi64ELi64ELi4ES3_EELb0ELb0ELb0ELb1ELb0ELb0ELb0ELb0EEEvNS_16Flash_fwd_paramsE:
        /* <DEDUP_REMOVED lines=56> */
.L_x_96:
[----:B------:R-:W-:-:S05]  /*0380*/  ULDC UR7, c[0x0][0x2c8] ;  /* 0x0000b20000077ab9 */ /* 0x000fca0000000800 */
.L_x_97:
        /* <DEDUP_REMOVED lines=42> */
[----:B------:R-:W-:Y:S02]  /*0630*/  @UP0 UIADD3 UR21, UR23, UR21, URZ ;  /* 0x0000001517150290 */ /* 0x000fe4000fffe03f */
        /* <DEDUP_REMOVED lines=14> */
[----:B------:R-:W-:-:S12]  /*0720*/  UIADD3 UR21, UR23, UR5, URZ ;  /* 0x0000000517157290 */ /* 0x000fd8000fffe03f */
.L_x_99:
[----:B------:R-:W-:Y:S01]  /*0730*/  ULDC UR4, c[0x0][0x278] ;  /* 0x00009e0000047ab9 */ /* 0x000fe20000000800 */
[----:B------:R-:W1:Y:S01]  /*0740*/  S2R R2, SR_CTAID.Z ;  /* 0x0000000000027919 */ /* 0x000e620000002700 */
[----:B------:R-:W-:Y:S01]  /*0750*/  IMAD.U32 R0, RZ, RZ, UR4 ;  /* 0x00000004ff007e24 */ /* 0x000fe2000f8e00ff */
[----:B------:R-:W-:Y:S01]  /*0760*/  UMOV UR14, URZ ;  /* 0x0000003f000e7c82 */ /* 0x000fe20008000000 */
[----:B------:R-:W-:Y:S01]  /*0770*/  SHF.R.S32.HI R84, RZ, 0x1f, R6 ;  /* 0x0000001fff547819 */ /* 0x000fe20000011406 */
[----:B------:R-:W-:Y:S02]  /*0780*/  IMAD.U32 R22, RZ, RZ, UR17 ;  /* 0x00000011ff167e24 */ /* 0x000fe4000f8e00ff */
[----:B------:R-:W-:Y:S02]  /*0790*/  IABS R0, R0 ;  /* 0x0000000000007213 */ /* 0x000fe40000000000 */
[----:B------:R-:W-:Y:S02]  /*07a0*/  LEA.HI R12, R84, R6, RZ, 0x3 ;  /* 0x00000006540c7211 */ /* 0x000fe400078f18ff */
[----:B------:R-:W-:-:S02]  /*07b0*/  R2UR UR7, R0 ;  /* 0x00000000000772ca */ /* 0x000fc400000e0000 */
[----:B------:R-:W-:Y:S02]  /*07c0*/  SHF.R.S32.HI R16, RZ, 0x3, R12 ;  /* 0x00000003ff107819 */ /* 0x000fe4000001140c */
[----:B------:R-:W-:Y:S02]  /*07d0*/  LOP3.LUT R12, R12, 0xfffffff8, RZ, 0xc0, !PT ;  /* 0xfffffff80c0c7812 */ /* 0x000fe400078ec0ff */
[----:B------:R-:W-:-:S03]  /*07e0*/  SHF.R.S32.HI R17, RZ, 0x1f, R16 ;  /* 0x0000001fff117819 */ /* 0x000fc60000011410 */
[----:B------:R-:W-:Y:S02]  /*07f0*/  IMAD.IADD R12, R6, 0x1, -R12 ;  /* 0x00000001060c7824 */ /* 0x000fe400078e0a0c */
[----:B------:R-:W-:Y:S02]  /*0800*/  IMAD.WIDE R22, R22, 0x40, R16 ;  /* 0x0000004016167825 */ /* 0x000fe400078e0210 */
[----:B------:R-:W2:Y:S02]  /*0810*/  I2F.RP R0, UR7 ;  /* 0x0000000700007d06 */ /* 0x000ea40008209400 */
[----:B------:R-:W-:-:S05]  /*0820*/  IMAD.SHL.U32 R168, R12, 0x8, RZ ;  /* 0x000000080ca87824 */ /* 0x000fca00078e00ff */
[----:B------:R-:W-:Y:S02]  /*0830*/  SHF.R.S32.HI R169, RZ, 0x1f, R168 ;  /* 0x0000001fffa97819 */ /* 0x000fe400000114a8 */
[----:B-1----:R-:W-:-:S04]  /*0840*/  IABS R2, R2 ;  /* 0x0000000200027213 */ /* 0x002fc80000000000 */
[----:B------:R-:W-:Y:S01]  /*0850*/  R2UR UR5, R2 ;  /* 0x00000000020572ca */ /* 0x000fe200000e0000 */
[----:B--2---:R-:W1:Y:S01]  /*0860*/  MUFU.RCP R0, R0 ;  /* 0x0000000000007308 */ /* 0x004e620000001000 */
[----:B------:R-:W-:-:S05]  /*0870*/  LEA.HI R2, R84, R6, RZ, 0x6 ;  /* 0x0000000654027211 */ /* 0x000fca00078f30ff */
[----:B------:R-:W-:Y:S02]  /*0880*/  IMAD.SHL.U32 R2, R2, 0x8, RZ ;  /* 0x0000000802027824 */ /* 0x000fe400078e00ff */
[----:B-1----:R-:W-:-:S06]  /*0890*/  VIADD R0, R0, 0xffffffe ;  /* 0x0ffffffe00007836 */ /* 0x002fcc0000000000 */
[----:B------:R-:W1:Y:S02]  /*08a0*/  F2I.FTZ.U32.TRUNC.NTZ R0, R0 ;  /* 0x0000000000007305 */ /* 0x000e64000021f000 */
[----:B-1----:R-:W-:Y:S01]  /*08b0*/  R2UR UR15, R0 ;  /* 0x00000000000f72ca */ /* 0x002fe200000e0000 */
[----:B------:R-:W-:-:S05]  /*08c0*/  IMAD.SHL.U32 R0, R16, 0x40, RZ ;  /* 0x0000004010007824 */ /* 0x000fca00078e00ff */
[----:B------:R-:W-:-:S04]  /*08d0*/  LOP3.LUT R0, R0, 0x1c0, RZ, 0xc0, !PT ;  /* 0x000001c000007812 */ /* 0x000fc800078ec0ff */
[----:B------:R-:W-:Y:S02]  /*08e0*/  LOP3.LUT R3, R0, 0x38, R168, 0xf8, !PT ;  /* 0x0000003800037812 */ /* 0x000fe400078ef8a8 */
[----:B------:R-:W-:Y:S01]  /*08f0*/  SHF.R.U32.HI R0, RZ, 0x3, R0 ;  /* 0x00000003ff007819 */ /* 0x000fe20000011600 */
[----:B------:R-:W-:-:S03]  /*0900*/  UIADD3 UR9, URZ, -UR15, URZ ;  /* 0x8000000f3f097290 */ /* 0x000fc6000fffe03f */
[----:B------:R-:W-:Y:S01]  /*0910*/  LOP3.LUT R0, R3, R0, RZ, 0x3c, !PT ;  /* 0x0000000003007212 */ /* 0x000fe200078e3cff */
[----:B------:R-:W-:-:S03]  /*0920*/  UIMAD UR9, UR9, UR7, URZ ;  /* 0x00000007090972a4 */ /* 0x000fc6000f8e023f */
[----:B------:R-:W-:Y:S01]  /*0930*/  LOP3.LUT R228, R0, 0xfffffe00, R2, 0xf8, !PT ;  /* 0xfffffe0000e47812 */ /* 0x000fe200078ef802 */
[----:B------:R-:W-:-:S07]  /*0940*/  UIMAD.WIDE.U32 UR14, UR15, UR9, UR14 ;  /* 0x000000090f0e72a5 */ /* 0x000fce000f8e000e */
[----:B------:R-:W-:Y:S02]  /*0950*/  UMOV UR9, UR15 ;  /* 0x0000000f00097c82 */ /* 0x000fe40008000000 */
[----:B------:R-:W-:-:S07]  /*0960*/  UIMAD.WIDE.U32 UR14, UR9, UR5, URZ ;  /* 0x00000005090e72a5 */ /* 0x000fce000f8e003f */
[----:B------:R-:W-:Y:S02]  /*0970*/  UMOV UR19, UR15 ;  /* 0x0000000f00137c82 */ /* 0x000fe40008000000 */
[----:B------:R-:W-:-:S04]  /*0980*/  UIADD3 UR9, -UR19, URZ, URZ ;  /* 0x0000003f13097290 */ /* 0x000fc8000fffe13f */
[----:B------:R-:W-:Y:S02]  /*0990*/  UIMAD UR9, UR7, UR9, UR5 ;  /* 0x00000009070972a4 */ /* 0x000fe4000f8e0205 */
[----:B------:R-:W-:Y:S02]  /*09a0*/  USHF.R.S32.HI UR5, URZ, 0x1f, UR30 ;  /* 0x0000001f3f057899 */ /* 0x000fe4000801141e */
[----:B------:R-:W-:-:S11]  /*09b0*/  UISETP.GT.U32.AND UP1, UPT, UR7, UR9, UPT ;  /* 0x000000090700728c */ /* 0x000fd6000bf24070 */
[----:B------:R-:W-:Y:S02]  /*09c0*/  @!UP1 UIADD3 UR9, UR9, -UR7, URZ ;  /* 0x8000000709099290 */ /* 0x000fe4000fffe03f */
[----:B------:R-:W-:Y:S02]  /*09d0*/  @!UP1 UIADD3 UR19, UR19, 0x1, URZ ;  /* 0x0000000113139890 */ /* 0x000fe4000fffe03f */
[----:B------:R-:W-:Y:S02]  /*09e0*/  UISETP.GE.U32.AND UP2, UPT, UR9, UR7, UPT ;  /* 0x000000070900728c */ /* 0x000fe4000bf46070 */
[----:B------:R-:W-:Y:S02]  /*09f0*/  @UP0 UIADD3 UR9, UR8, UR6, URZ ;  /* 0x0000000608090290 */ /* 0x000fe4000fffe03f */
[----:B------:R-:W-:-:S04]  /*0a00*/  ULOP3.LUT UR6, UR30, UR4, URZ, 0x3c, !UPT ;  /* 0x000000041e067292 */ /* 0x000fc8000f8e3c3f */
[----:B------:R-:W-:-:S03]  /*0a10*/  UISETP.GE.AND UP1, UPT, UR6, URZ, UPT ;  /* 0x0000003f0600728c */ /* 0x000fc6000bf26270 */
[----:B------:R-:W-:Y:S02]  /*0a20*/  @UP2 UIADD3 UR19, UR19, 0x1, URZ ;  /* 0x0000000113132890 */ /* 0x000fe4000fffe03f */
[----:B------:R-:W-:Y:S01]  /*0a30*/  UISETP.NE.AND UP2, UPT, UR4, URZ, UPT ;  /* 0x0000003f0400728c */ /* 0x000fe2000bf45270 */
[----:B------:R-:W-:Y:S02]  /*0a40*/  @UP0 ULDC.64 UR6, c[0x0][0x250] ;  /* 0x0000940000060ab9 */ /* 0x000fe40000000a00 */
[----:B------:R-:W-:-:S03]  /*0a50*/  @UP0 UIMAD.WIDE.U32 UR14, UR9, UR6, URZ ;  /* 0x00000006090e02a5 */ /* 0x000fc6000f8e003f */
[----:B------:R-:W-:Y:S02]  /*0a60*/  @!UP1 UIADD3 UR19, -UR19, URZ, URZ ;  /* 0x0000003f13139290 */ /* 0x000fe4000fffe13f */
[----:B------:R-:W-:-:S03]  /*0a70*/  @UP0 UIMAD UR9, UR9, UR7, URZ ;  /* 0x00000007090902a4 */ /* 0x000fc6000f8e023f */
[----:B------:R-:W-:Y:S01]  /*0a80*/  @!UP2 ULOP3.LUT UR19, URZ, UR4, URZ, 0x33, !UPT ;  /* 0x000000043f13a292 */ /* 0x000fe2000f8e333f */
[----:B------:R-:W-:Y:S01]  /*0a90*/  @UP0 UMOV UR24, UR14 ;  /* 0x0000000e00180c82 */ /* 0x000fe20008000000 */
[----:B------:R-:W-:Y:S02]  /*0aa0*/  @UP0 UIADD3 UR23, UR15, UR9, URZ ;  /* 0x000000090f170290 */ /* 0x000fe4000fffe03f */
[----:B------:R-:W-:Y:S01]  /*0ab0*/  USHF.R.S32.HI UR14, URZ, 0x1f, UR19 ;  /* 0x0000001f3f0e7899 */ /* 0x000fe20008011413 */
[----:B------:R-:W-:Y:S11]  /*0ac0*/  @P0 BRA `(.L_x_100) ;  /* 0x0000000000340947 */ /* 0x000ff60003800000 */
        /* <DEDUP_REMOVED lines=8> */
[----:B------:R-:W-:-:S04]  /*0b50*/  UIMAD UR4, UR4, UR8, URZ ;  /* 0x00000008040472a4 */ /* 0x000fc8000f8e023f */
[----:B------:R-:W-:Y:S02]  /*0b60*/  UIMAD UR4, UR29, UR9, UR4 ;  /* 0x000000091d0472a4 */ /* 0x000fe4000f8e0204 */
[----:B------:R-:W-:-:S04]  /*0b70*/  UIMAD.WIDE.U32 UR8, UR29, UR8, UR34 ;  /* 0x000000081d0872a5 */ /* 0x000fc8000f8e0022 */
[----:B------:R-:W-:-:S03]  /*0b80*/  UIADD3 UR23, UR9, UR4, URZ ;  /* 0x0000000409177290 */ /* 0x000fc6000fffe03f */
[----:B------:R-:W-:-:S09]  /*0b90*/  UMOV UR24, UR8 ;  /* 0x0000000800187c82 */ /* 0x000fd20008000000 */
.L_x_100:
[----:B------:R-:W1:Y:S01]  /*0ba0*/  S2UR UR4, SR_CgaCtaId ;  /* 0x00000000000479c3 */ /* 0x000e620000008800 */
[----:B------:R-:W-:Y:S01]  /*0bb0*/  IMAD R0, R17, UR12, RZ ;  /* 0x0000000c11007c24 */ /* 0x000fe2000f8e02ff */
[----:B------:R-:W-:Y:S01]  /*0bc0*/  IADD3 R2, P0, R168, UR32, RZ ;  /* 0x00000020a8027c10 */ /* 0x000fe2000ff1e0ff */
[C---:B------:R-:W-:Y:S01]  /*0bd0*/  IMAD.WIDE.U32 R4, R16.reuse, UR12, R168 ;  /* 0x0000000c10047c25 */ /* 0x040fe2000f8e00a8 */
[----:B------:R-:W-:Y:S01]  /*0be0*/  UIADD3 UR32, -UR25, UR18, URZ ;  /* 0x0000001219207290 */ /* 0x000fe2000fffe13f */
[C---:B------:R-:W-:Y:S01]  /*0bf0*/  IADD3 R14, R16.reuse, 0x20, RZ ;  /* 0x00000020100e7810 */ /* 0x040fe20007ffe0ff */
[----:B------:R-:W-:Y:S01]  /*0c00*/  ULDC.64 UR8, c[0x0][0x258] ;  /* 0x0000960000087ab9 */ /* 0x000fe20000000a00 */
[----:B------:R-:W-:Y:S01]  /*0c10*/  IMAD R0, R16, UR13, R0 ;  /* 0x0000000d10007c24 */ /* 0x000fe2000f8e0200 */
[----:B------:R-:W-:Y:S01]  /*0c20*/  IADD3 R234, P1, R4, UR22, RZ ;  /* 0x0000001604ea7c10 */ /* 0x000fe2000ff3e0ff */
[----:B------:R-:W-:Y:S01]  /*0c30*/  UIMAD UR15, UR5, UR8, URZ ;  /* 0x00000008050f72a4 */ /* 0x000fe2000f8e023f */
[----:B------:R-:W-:Y:S01]  /*0c40*/  IADD3.X R3, R169, UR10, RZ, P0, !PT ;  /* 0x0000000aa9037c10 */ /* 0x000fe200087fe4ff */
[----:B------:R-:W-:Y:S01]  /*0c50*/  IMAD.U32 R10, RZ, RZ, UR8 ;  /* 0x00000008ff0a7e24 */ /* 0x000fe2000f8e00ff */
[----:B------:R-:W-:Y:S01]  /*0c60*/  IADD3.X R235, R5, UR21, R0, P1, !PT ;  /* 0x0000001505eb7c10 */ /* 0x000fe20008ffe400 */
[----:B------:R-:W-:Y:S01]  /*0c70*/  UIMAD UR15, UR30, UR9, UR15 ;  /* 0x000000091e0f72a4 */ /* 0x000fe2000f8e020f */
[----:B------:R-:W-:Y:S01]  /*0c80*/  ISETP.GE.AND P1, PT, R16, UR32, PT ;  /* 0x0000002010007c0c */ /* 0x000fe2000bf26270 */
[----:B------:R-:W-:Y:S01]  /*0c90*/  ULDC.64 UR10, c[0x0][0x260] ;  /* 0x00009800000a7ab9 */ /* 0x000fe20000000a00 */
[----:B------:R-:W-:Y:S01]  /*0ca0*/  ULDC.64 UR8, c[0x0][0x268] ;  /* 0x00009a0000087ab9 */ /* 0x000fe20000000a00 */
[----:B------:R-:W-:Y:S01]  /*0cb0*/  IMAD.WIDE.U32 R10, R10, UR30, R2 ;  /* 0x0000001e0a0a7c25 */ /* 0x000fe2000f8e0002 */
[----:B------:R-:W-:Y:S01]  /*0cc0*/  UMOV UR33, 0x400 ;  /* 0x0000040000217882 */ /* 0x000fe20000000000 */
[----:B------:R-:W-:Y:S01]  /*0cd0*/  UIMAD UR31, UR14, UR10, URZ ;  /* 0x0000000a0e1f72a4 */ /* 0x000fe2000f8e023f */
[----:B------:R-:W-:Y:S01]  /*0ce0*/  BSSY B0, `(.L_x_101) ;  /* 0x000003d000007945 */ /* 0x000fe20003800000 */
[----:B------:R-:W-:Y:S01]  /*0cf0*/  UIMAD UR14, UR14, UR8, URZ ;  /* 0x000000080e0e72a4 */ /* 0x000fe2000f8e023f */
[C---:B------:R-:W-:Y:S01]  /*0d00*/  VIADD R15, R16.reuse, 0x10 ;  /* 0x00000010100f7836 */ /* 0x040fe20000000000 */
[----:B------:R-:W-:Y:S01]  /*0d10*/  UIMAD UR11, UR19, UR11, UR31 ;  /* 0x0000000b130b72a4 */ /* 0x000fe2000f8e021f */
[----:B------:R-:W-:Y:S01]  /*0d20*/  IADD3 R21, R11, UR15, RZ ;  /* 0x0000000f0b157c10 */ /* 0x000fe2000fffe0ff */
[----:B-1----:R-:W-:Y:S01]  /*0d30*/  ULEA UR4, UR4, UR33, 0x18 ;  /* 0x0000002104047291 */ /* 0x002fe2000f8ec03f */
[----:B------:R-:W-:Y:S01]  /*0d40*/  VIADD R13, R16, 0x30 ;  /* 0x00000030100d7836 */ /* 0x000fe20000000000 */
[----:B------:R-:W-:Y:S01]  /*0d50*/  UIMAD UR31, UR19, UR9, UR14 ;  /* 0x00000009131f72a4 */ /* 0x000fe2000f8e020e */
[----:B------:R-:W-:Y:S01]  /*0d60*/  ISETP.GE.AND P0, PT, R15, UR32, PT ;  /* 0x000000200f007c0c */ /* 0x000fe2000bf06270 */
[----:B------:R-:W-:Y:S01]  /*0d70*/  VIADD R231, R168, 0x40 ;  /* 0x00000040a8e77836 */ /* 0x000fe20000000000 */
[----:B------:R-:W-:Y:S01]  /*0d80*/  ISETP.GE.AND P5, PT, R14, UR32, PT ;  /* 0x000000200e007c0c */ /* 0x000fe2000bfa6270 */
[C---:B------:R-:W-:Y:S01]  /*0d90*/  VIADD R229, R168.reuse, 0xc0 ;  /* 0x000000c0a8e57836 */ /* 0x040fe20000000000 */
[----:B------:R-:W-:Y:S01]  /*0da0*/  IADD3 R230, R168, 0x80, RZ ;  /* 0x00000080a8e67810 */ /* 0x000fe20007ffe0ff */
[----:B------:R-:W-:Y:S01]  /*0db0*/  IMAD.U32 R165, RZ, RZ, UR8 ;  /* 0x00000008ffa57e24 */ /* 0x000fe2000f8e00ff */
[----:B------:R-:W-:-:S02]  /*0dc0*/  MOV R166, UR10 ;  /* 0x0000000a00a67c02 */ /* 0x000fc40008000f00 */
[----:B------:R-:W-:Y:S01]  /*0dd0*/  LEA R228, R228, UR4, 0x1 ;  /* 0x00000004e4e47c11 */ /* 0x000fe2000f8e08ff */
[----:B------:R-:W-:Y:S06]  /*0de0*/  @P1 BRA `(.L_x_102) ;  /* 0x0000000000b01947 */ /* 0x000fec0003800000 */
        /* <DEDUP_REMOVED lines=44> */
.L_x_102:
[----:B------:R-:W-:Y:S05]  /*10b0*/  BSYNC B0 ;  /* 0x0000000000007941 */ /* 0x000fea0003800000 */
.L_x_101:
[----:B------:R-:W-:Y:S01]  /*10c0*/  IMAD R7, R17, UR6, RZ ;  /* 0x0000000611077c24 */ /* 0x000fe2000f8e02ff */
[----:B------:R-:W-:Y:S01]  /*10d0*/  BSSY B0, `(.L_x_103) ;  /* 0x0000035000007945 */ /* 0x000fe20003800000 */
[----:B------:R-:W-:Y:S01]  /*10e0*/  ISETP.GE.AND P6, PT, R13, UR32, PT ;  /* 0x000000200d007c0c */ /* 0x000fe2000bfc6270 */
[----:B------:R-:W-:-:S04]  /*10f0*/  IMAD.WIDE.U32 R18, R16, UR6, R168 ;  /* 0x0000000610127c25 */ /* 0x000fc8000f8e00a8 */
[----:B------:R-:W-:-:S04]  /*1100*/  IMAD.WIDE.U32 R234, R166, UR19, R234 ;  /* 0x00000013a6ea7c25 */ /* 0x000fc8000f8e00ea */
[----:B------:R-:W-:Y:S01]  /*1110*/  IMAD R7, R16, UR7, R7 ;  /* 0x0000000710077c24 */ /* 0x000fe2000f8e0207 */
        /* <DEDUP_REMOVED lines=19> */
[C---:B------:R-:W-:Y:S02]  /*1250*/  @!P3 LEA.HI.X R5, R26.reuse, R5, R0, 0x1, P0 ;  /* 0x000000051a05b211 */ /* 0x040fe400000f0c00 */
[----:B------:R-:W-:Y:S02]  /*1260*/  ISETP.GE.AND P0, PT, R229, UR10, PT ;  /* 0x0000000ae5007c0c */ /* 0x000fe4000bf06270 */
[----:B----4-:R-:W-:-:S04]  /*1270*/  @!P4 LEA R8, P1, R26, R8, 0x1 ;  /* 0x000000081a08c211 */ /* 0x010fc800078208ff */
        /* <DEDUP_REMOVED lines=26> */
.L_x_104:
[----:B------:R-:W-:Y:S05]  /*1420*/  BSYNC B0 ;  /* 0x0000000000007941 */ /* 0x000fea0003800000 */
.L_x_103:
        /* <DEDUP_REMOVED lines=49> */
.L_x_106:
[----:B------:R-:W-:Y:S05]  /*1740*/  BSYNC B0 ;  /* 0x0000000000007941 */ /* 0x000fea0003800000 */
.L_x_105:
        /* <DEDUP_REMOVED lines=48> */
.L_x_108:
[----:B------:R-:W-:Y:S05]  /*1a50*/  BSYNC B0 ;  /* 0x0000000000007941 */ /* 0x000fea0003800000 */
.L_x_107:
[----:B------:R-:W-:Y:S01]  /*1a60*/  ULEA.HI.SX32 UR10, UR20, 0xffffffff, 0x1a ;  /* 0xffffffff140a7891 */ /* 0x000fe2000f8fd23f */
[----:B------:R-:W-:Y:S01]  /*1a70*/  VIADD R237, R235, UR11 ;  /* 0x0000000bebed7c36 */ /* 0x000fe20008000000 */
[----:B------:R-:W-:Y:S01]  /*1a80*/  USHF.L.U32 UR15, UR12, 0x6, URZ ;  /* 0x000000060c0f7899 */ /* 0x000fe2000800063f */
[----:B------:R-:W-:Y:S01]  /*1a90*/  IMAD.MOV.U32 R236, RZ, RZ, R234 ;  /* 0x000000ffffec7224 */ /* 0x000fe200078e00ea */
[----:B------:R-:W-:Y:S01]  /*1aa0*/  UIMAD UR34, UR10, -0x40, UR28 ;  /* 0xffffffc00a2278a4 */ /* 0x000fe2000f8e021c */
[----:B------:R-:W-:Y:S01]  /*1ab0*/  BSSY B0, `(.L_x_109) ;  /* 0x0000032000007945 */ /* 0x000fe20003800000 */
[----:B------:R-:W-:Y:S02]  /*1ac0*/  USHF.L.U64.HI UR14, UR12, 0x6, UR13 ;  /* 0x000000060c0e7899 */ /* 0x000fe4000801020d */
[----:B------:R-:W-:Y:S01]  /*1ad0*/  USHF.R.S32.HI UR35, URZ, 0x1f, UR10 ;  /* 0x0000001f3f237899 */ /* 0x000fe2000801140a */
[----:B--23--:R-:W-:Y:S01]  /*1ae0*/  MOV R5, UR15 ;  /* 0x0000000f00057c02 */ /* 0x00cfe20008000f00 */
[----:B------:R-:W-:Y:S01]  /*1af0*/  UIMAD UR8, UR14, UR10, URZ ;  /* 0x0000000a0e0872a4 */ /* 0x000fe2000f8e023f */
[----:B------:R-:W-:-:S02]  /*1b00*/  ISETP.GE.AND P1, PT, R16, UR34, PT ;  /* 0x0000002210007c0c */ /* 0x000fc4000bf26270 */
[----:B------:R-:W-:Y:S01]  /*1b10*/  ISETP.GE.AND P0, PT, R15, UR34, PT ;  /* 0x000000220f007c0c */ /* 0x000fe2000bf06270 */
[----:B------:R-:W-:Y:S01]  /*1b20*/  UIMAD UR8, UR35, UR15, UR8 ;  /* 0x0000000f230872a4 */ /* 0x000fe2000f8e0208 */
[----:B------:R-:W-:Y:S01]  /*1b30*/  IMAD.WIDE.U32 R20, R5, UR10, R236 ;  /* 0x0000000a05147c25 */ /* 0x000fe2000f8e00ec */
[----:B------:R-:W-:-:S04]  /*1b40*/  ISETP.GE.AND P5, PT, R14, UR34, PT ;  /* 0x000000220e007c0c */ /* 0x000fc8000bfa6270 */
[----:B------:R-:W-:-:S04]  /*1b50*/  VIADD R23, R21, UR8 ;  /* 0x0000000815177c36 */ /* 0x000fc80008000000 */
[----:B------:R-:W-:Y:S05]  /*1b60*/  @P1 BRA `(.L_x_110) ;  /* 0x0000000000981947 */ /* 0x000fea0003800000 */
[----:B------:R-:W-:Y:S02]  /*1b70*/  ULDC UR8, c[0x0][0x2d0] ;  /* 0x0000b40000087ab9 */ /* 0x000fe40000000800 */
[----:B------:R-:W-:Y:S02]  /*1b80*/  ISETP.GE.AND P4, PT, R231, UR8, PT ;  /* 0x00000008e7007c0c */ /* 0x000fe4000bf86270 */
[----:B------:R-:W-:Y:S02]  /*1b90*/  ISETP.GE.AND P6, PT, R168, UR8, PT ;  /* 0x00000008a8007c0c */ /* 0x000fe4000bfc6270 */
[----:B------:R-:W-:-:S09]  /*1ba0*/  ISETP.GE.AND P3, PT, R230, UR8, PT ;  /* 0x00000008e6007c0c */ /* 0x000fd2000bf66270 */
[----:B------:R-:W2:Y:S02]  /*1bb0*/  @!P4 LDC.64 R8, c[0x0][0x218] ;  /* 0x00008600ff08cb82 */ /* 0x000ea40000000a00 */
        /* <DEDUP_REMOVED lines=33> */
.L_x_110:
[----:B------:R-:W-:Y:S05]  /*1dd0*/  BSYNC B0 ;  /* 0x0000000000007941 */ /* 0x000fea0003800000 */
.L_x_109:
[----:B------:R-:W-:Y:S01]  /*1de0*/  USHF.L.U64.HI UR32, UR12, 0x4, UR13 ;  /* 0x000000040c207899 */ /* 0x000fe2000801020d */
[----:B------:R-:W-:Y:S01]  /*1df0*/  BSSY B0, `(.L_x_111) ;  /* 0x000002c000007945 */ /* 0x000fe20003800000 */
[----:B------:R-:W-:Y:S01]  /*1e00*/  USHF.L.U32 UR33, UR12, 0x4, URZ ;  /* 0x000000040c217899 */ /* 0x000fe2000800063f */
[----:B------:R-:W-:Y:S02]  /*1e10*/  ISETP.GE.AND P6, PT, R13, UR34, PT ;  /* 0x000000220d007c0c */ /* 0x000fe4000bfc6270 */
[----:B------:R-:W-:Y:S11]  /*1e20*/  @P0 BRA `(.L_x_112) ;  /* 0x0000000000a00947 */ /* 0x000ff60003800000 */
[----:B------:R-:W-:Y:S01]  /*1e30*/  ULDC UR8, c[0x0][0x2d0] ;  /* 0x0000b40000087ab9 */ /* 0x000fe20000000800 */
[----:B------:R-:W-:Y:S02]  /*1e40*/  IADD3 R4, P0, R20, UR33, RZ ;  /* 0x0000002114047c10 */ /* 0x000fe4000ff1e0ff */
[----:B------:R-:W-:Y:S02]  /*1e50*/  ISETP.GE.AND P3, PT, R231, UR8, PT ;  /* 0x00000008e7007c0c */ /* 0x000fe4000bf66270 */
[----:B------:R-:W-:Y:S02]  /*1e60*/  ISETP.GE.AND P4, PT, R168, UR8, PT ;  /* 0x00000008a8007c0c */ /* 0x000fe4000bf86270 */
[----:B------:R-:W-:Y:S02]  /*1e70*/  ISETP.GE.AND P2, PT, R230, UR8, PT ;  /* 0x00000008e6007c0c */ /* 0x000fe4000bf46270 */
[----:B------:R-:W-:-:S07]  /*1e80*/  IADD3.X R0, R23, UR32, RZ, P0, !PT ;  /* 0x0000002017007c10 */ /* 0x000fce00087fe4ff */
[----:B---3--:R-:W3:Y:S02]  /*1e90*/  @!P3 LDC.64 R8, c[0x0][0x218] ;  /* 0x00008600ff08bb82 */ /* 0x008ee40000000a00 */
[----:B------:R3:W-:Y:S06]  /*1ea0*/  @P4 STS.128 [R228+0x8800], RZ ;  /* 0x008800ffe4004388 */ /* 0x0007ec0000000c00 */
[----:B------:R-:W5:Y:S08]  /*1eb0*/  @!P4 LDC.64 R10, c[0x0][0x218] ;  /* 0x00008600ff0acb82 */ /* 0x000f700000000a00 */
[----:B-12-4-:R-:W1:Y:S01]  /*1ec0*/  @!P2 LDC.64 R2, c[0x0][0x218] ;  /* 0x00008600ff02ab82 */ /* 0x016e620000000a00 */
[----:B---3--:R-:W-:-:S04]  /*1ed0*/  @!P3 LEA R8, P0, R4, R8, 0x1 ;  /* 0x000000080408b211 */ /* 0x008fc800078008ff */
        /* <DEDUP_REMOVED lines=29> */
.L_x_112:
[----:B------:R-:W-:Y:S05]  /*20b0*/  BSYNC B0 ;  /* 0x0000000000007941 */ /* 0x000fea0003800000 */
.L_x_111:
        /* <DEDUP_REMOVED lines=13> */
[----:B--2-4-:R-:W2:Y:S01]  /*2190*/  @!P2 LDC.64 R2, c[0x0][0x218] ;  /* 0x00008600ff02ab82 */ /* 0x014ea20000000a00 */
        /* <DEDUP_REMOVED lines=30> */
.L_x_114:
[----:B------:R-:W-:Y:S05]  /*2380*/  BSYNC B0 ;  /* 0x0000000000007941 */ /* 0x000fea0003800000 */
.L_x_113:
        /* <DEDUP_REMOVED lines=45> */
.L_x_116:
[----:B------:R-:W-:Y:S05]  /*2660*/  BSYNC B0 ;  /* 0x0000000000007941 */ /* 0x000fea0003800000 */
.L_x_115:
[----:B------:R-:W-:Y:S01]  /*2670*/  ULDC.64 UR12, c[0x0][0x3c8] ;  /* 0x0000f200000c7ab9 */ /* 0x000fe20000000a00 */
[----:B------:R-:W0:Y:S01]  /*2680*/  LDGDEPBAR ;  /* 0x00000000000079af */ /* 0x000e220000000000 */
[----:B------:R-:W-:-:S04]  /*2690*/  UISETP.NE.U32.AND UP1, UPT, UR12, URZ, UPT ;  /* 0x0000003f0c00728c */ /* 0x000fc8000bf25070 */
[----:B------:R-:W-:-:S06]  /*26a0*/  UISETP.NE.AND.EX UP1, UPT, UR13, URZ, UPT, UP1 ;  /* 0x0000003f0d00728c */ /* 0x000fcc000bf25310 */
[----:B------:R-:W-:-:S05]  /*26b0*/  PLOP3.LUT P1, PT, PT, PT, UP1, 0x80, 0x0 ;  /* 0x000000000000781c */ /* 0x000fca0003f2f018 */
[----:B------:R-:W-:Y:S01]  /*26c0*/  @UP1 USHF.R.S32.HI UR36, URZ, 0x1f, UR29 ;  /* 0x0000001f3f241899 */ /* 0x000fe2000801141d */
[----:B------:R-:W-:Y:S01]  /*26d0*/  @UP1 ULDC.64 UR8, c[0x0][0x3d0] ;  /* 0x0000f40000081ab9 */ /* 0x000fe20000000a00 */
[----:B------:R-:W-:Y:S02]  /*26e0*/  @UP1 UMOV UR38, UR30 ;  /* 0x0000001e00261c82 */ /* 0x000fe40008000000 */
[----:B------:R-:W-:Y:S01]  /*26f0*/  @UP1 UIMAD UR36, UR36, UR8, URZ ;  /* 0x00000008242412a4 */ /* 0x000fe2000f8e023f */
[----:B------:R-:W-:Y:S01]  /*2700*/  @UP1 UMOV UR39, UR5 ;  /* 0x0000000500271c82 */ /* 0x000fe20008000000 */
[----:B-1-3--:R-:W-:Y:S01]  /*2710*/  LEA.HI R9, R84, R6, RZ, 0x4 ;  /* 0x0000000654097211 */ /* 0x00afe200078f20ff */
[----:B------:R-:W-:Y:S01]  /*2720*/  @UP1 UIMAD.WIDE.U32 UR38, UR29, UR8, UR38 ;  /* 0x000000081d2612a5 */ /* 0x000fe2000f8e0026 */
[----:B------:R-:W-:Y:S01]  /*2730*/  IMAD.SHL.U32 R217, R16, 0x8, RZ ;  /* 0x0000000810d97824 */ /* 0x000fe200078e00ff */
[----:B------:R-:W-:Y:S01]  /*2740*/  @UP1 UIMAD UR9, UR29, UR9, UR36 ;  /* 0x000000091d0912a4 */ /* 0x000fe2000f8e0224 */
[----:B------:R-:W-:-:S04]  /*2750*/  DEPBAR.LE SB0, 0x0 ;  /* 0x000080000000791a */ /* 0x000fc80000000000 */
[----:B------:R-:W-:Y:S02]  /*2760*/  @UP1 ULEA UR12, UP0, UR38, UR12, 0x2 ;  /* 0x0000000c260c1291 */ /* 0x000fe4000f80103f */
[----:B------:R-:W-:Y:S01]  /*2770*/  @UP1 UIADD3 UR9, UR39, UR9, URZ ;  /* 0x0000000927091290 */ /* 0x000fe2000fffe03f */
[----:B------:R-:W-:-:S03]  /*2780*/  @UP1 ULDC UR5, c[0x0][0x2e8] ;  /* 0x0000ba0000051ab9 */ /* 0x000fc60000000800 */
[----:B------:R-:W-:Y:S01]  /*2790*/  @UP1 ULEA.HI.X UR13, UR38, UR13, UR9, 0x2, UP0 ;  /* 0x0000000d260d1291 */ /* 0x000fe200080f1409 */
[----:B--2-4-:R-:W-:-:S05]  /*27a0*/  IMAD.U32 R2, RZ, RZ, UR12 ;  /* 0x0000000cff027e24 */ /* 0x014fca000f8e00ff */
[----:B------:R-:W-:-:S06]  /*27b0*/  IMAD.U32 R3, RZ, RZ, UR13 ;  /* 0x0000000dff037e24 */ /* 0x000fcc000f8e00ff */
[----:B------:R1:W2:Y:S01]  /*27c0*/  @P1 LDG.E R3, desc[UR26][R2.64] ;  /* 0x0000001a02031981 */ /* 0x0002a2000c1e1900 */
[----:B------:R-:W-:Y:S01]  /*27d0*/  SHF.R.S32.HI R4, RZ, 0x4, R9 ;  /* 0x00000004ff047819 */ /* 0x000fe20000011409 */
[----:B------:R-:W-:Y:S01]  /*27e0*/  UIMAD.WIDE.U32 UR8, UR10, UR6, URZ ;  /* 0x000000060a0872a5 */ /* 0x000fe2000f8e003f */
[----:B------:R-:W-:Y:S01]  /*27f0*/  BAR.SYNC.DEFER_BLOCKING 0x0 ;  /* 0x0000000000007b1d */ /* 0x000fe20000010000 */
[----:B------:R-:W-:Y:S02]  /*2800*/  ISETP.GE.AND P3, PT, R16, UR34, PT ;  /* 0x0000002210007c0c */ /* 0x000fe4000bf66270 */
[----:B------:R-:W-:Y:S02]  /*2810*/  IADD3 R232, P0, R18, UR24, RZ ;  /* 0x0000001812e87c10 */ /* 0x000fe4000ff1e0ff */
[----:B------:R-:W-:Y:S01]  /*2820*/  LEA.HI R84, R84, R6, RZ, 0x5 ;  /* 0x0000000654547211 */ /* 0x000fe200078f28ff */
[----:B------:R-:W-:Y:S01]  /*2830*/  BSSY B0, `(.L_x_117) ;  /* 0x0000057000007945 */ /* 0x000fe20003800000 */
[----:B------:R-:W-:-:S02]  /*2840*/  IADD3.X R233, R19, UR23, R7, P0, !PT ;  /* 0x0000001713e97c10 */ /* 0x000fc400087fe407 */
[----:B------:R-:W-:Y:S02]  /*2850*/  SHF.R.S32.HI R7, RZ, 0x5, R84 ;  /* 0x00000005ff077819 */ /* 0x000fe40000011454 */
[----:B------:R-:W-:Y:S01]  /*2860*/  ISETP.GE.AND P0, PT, R15, UR34, PT ;  /* 0x000000220f007c0c */ /* 0x000fe2000bf06270 */
[----:B------:R-:W-:Y:S01]  /*2870*/  IMAD.WIDE.U32 R232, R165, UR19, R232 ;  /* 0x00000013a5e87c25 */ /* 0x000fe2000f8e00e8 */
[----:B------:R-:W-:-:S03]  /*2880*/  ISETP.GE.AND P5, PT, R14, UR34, PT ;  /* 0x000000220e007c0c */ /* 0x000fc6000bfa6270 */
[----:B------:R-:W-:Y:S01]  /*2890*/  VIADD R219, R233, UR31 ;  /* 0x0000001fe9db7c36 */ /* 0x000fe20008000000 */
[C---:B-1----:R-:W-:Y:S02]  /*28a0*/  LOP3.LUT R2, R9.reuse, 0xfffffff0, RZ, 0xc0, !PT ;  /* 0xfffffff009027812 */ /* 0x042fe400078ec0ff */
[----:B------:R-:W-:Y:S01]  /*28b0*/  LEA.HI R9, R9, R4, RZ, 0x1 ;  /* 0x0000000409097211 */ /* 0x000fe200078f08ff */
[----:B------:R1:W-:Y:S02]  /*28c0*/  @P3 STS.128 [R228+0x10000], RZ ;  /* 0x010000ffe4003388 */ /* 0x0003e40000000c00 */
[----:B------:R-:W-:Y:S01]  /*28d0*/  IMAD.IADD R2, R6, 0x1, -R2 ;  /* 0x0000000106027824 */ /* 0x000fe200078e0a02 */
[----:B------:R-:W-:Y:S01]  /*28e0*/  LOP3.LUT R9, R9, 0xfffffffe, RZ, 0xc0, !PT ;  /* 0xfffffffe09097812 */ /* 0x000fe200078ec0ff */
[----:B------:R1:W-:Y:S03]  /*28f0*/  @P3 STS.128 [R228+0x12000], RZ ;  /* 0x012000ffe4003388 */ /* 0x0003e60000000c00 */
[----:B------:R-:W-:Y:S01]  /*2900*/  SHF.R.S32.HI R10, RZ, 0x1f, R2 ;  /* 0x0000001fff0a7819 */ /* 0x000fe20000011402 */
[----:B------:R-:W-:Y:S01]  /*2910*/  IMAD.IADD R9, R4, 0x1, -R9 ;  /* 0x0000000104097824 */ /* 0x000fe200078e0a09 */
[----:B------:R1:W-:Y:S02]  /*2920*/  @P3 STS.128 [R228+0x14000], RZ ;  /* 0x014000ffe4003388 */ /* 0x0003e40000000c00 */
[----:B------:R-:W-:Y:S01]  /*2930*/  LEA.HI R10, R10, R2, RZ, 0x3 ;  /* 0x000000020a0a7211 */ /* 0x000fe200078f18ff */
[----:B------:R-:W-:Y:S01]  /*2940*/  IMAD.SHL.U32 R8, R9, 0x8, RZ ;  /* 0x0000000809087824 */ /* 0x000fe200078e00ff */
[----:B------:R1:W-:Y:S02]  /*2950*/  @P3 STS.128 [R228+0x16000], RZ ;  /* 0x016000ffe4003388 */ /* 0x0003e40000000c00 */
[C---:B------:R-:W-:Y:S01]  /*2960*/  LOP3.LUT R0, R10.reuse, 0xfffffff8, RZ, 0xc0, !PT ;  /* 0xfffffff80a007812 */ /* 0x040fe200078ec0ff */
[----:B------:R-:W-:-:S04]  /*2970*/  IMAD.SHL.U32 R10, R10, 0x40, RZ ;  /* 0x000000400a0a7824 */ /* 0x000fc800078e00ff */
[----:B------:R-:W-:Y:S02]  /*2980*/  IMAD.IADD R0, R2, 0x1, -R0 ;  /* 0x0000000102007824 */ /* 0x000fe400078e0a00 */
[----:B------:R-:W-:Y:S02]  /*2990*/  IMAD.SHL.U32 R2, R12, 0x40, RZ ;  /* 0x000000400c027824 */ /* 0x000fe400078e00ff */
[----:B------:R-:W-:-:S03]  /*29a0*/  IMAD.SHL.U32 R4, R0, 0x40, RZ ;  /* 0x0000004000047824 */ /* 0x000fc600078e00ff */
[----:B------:R-:W-:Y:S02]  /*29b0*/  LOP3.LUT R2, R2, 0x1c0, RZ, 0xc0, !PT ;  /* 0x000001c002027812 */ /* 0x000fe400078ec0ff */
[----:B------:R-:W-:Y:S02]  /*29c0*/  LOP3.LUT R4, R4, 0x1c0, RZ, 0xc0, !PT ;  /* 0x000001c004047812 */ /* 0x000fe400078ec0ff */
[----:B------:R-:W-:Y:S02]  /*29d0*/  LOP3.LUT R217, R2, 0x8, R217, 0xf8, !PT ;  /* 0x0000000802d97812 */ /* 0x000fe400078ef8d9 */
[----:B------:R-:W-:Y:S02]  /*29e0*/  SHF.R.U32.HI R2, RZ, 0x3, R2 ;  /* 0x00000003ff027819 */ /* 0x000fe40000011602 */
[----:B------:R-:W-:Y:S02]  /*29f0*/  LOP3.LUT R8, R4, 0x8, R8, 0xf8, !PT ;  /* 0x0000000804087812 */ /* 0x000fe400078ef808 */
[----:B------:R-:W-:-:S02]  /*2a00*/  LOP3.LUT R217, R217, R2, RZ, 0x3c, !PT ;  /* 0x00000002d9d97212 */ /* 0x000fc400078e3cff */
[----:B------:R-:W2:Y:S01]  /*2a10*/  @P1 MUFU.RCP R2, UR5 ;  /* 0x0000000500021d08 */ /* 0x000ea20008001000 */
[----:B------:R-:W-:Y:S01]  /*2a20*/  SHF.R.U32.HI R4, RZ, 0x3, R4 ;  /* 0x00000003ff047819 */ /* 0x000fe20000011604 */
[----:B------:R-:W-:Y:S01]  /*2a30*/  UIMAD UR5, UR35, UR6, URZ ;  /* 0x00000006230572a4 */ /* 0x000fe2000f8e023f */
[----:B------:R-:W-:Y:S02]  /*2a40*/  IMAD R217, R9, 0x200, R217 ;  /* 0x0000020009d97824 */ /* 0x000fe400078e02d9 */
[----:B------:R-:W-:Y:S01]  /*2a50*/  LOP3.LUT R4, R8, R4, RZ, 0x3c, !PT ;  /* 0x0000000408047212 */ /* 0x000fe200078e3cff */
[----:B------:R-:W-:Y:S01]  /*2a60*/  IMAD.U32 R8, RZ, RZ, UR8 ;  /* 0x00000008ff087e24 */ /* 0x000fe2000f8e00ff */
[----:B------:R-:W-:Y:S01]  /*2a70*/  UIMAD UR5, UR10, UR7, UR5 ;  /* 0x000000070a0572a4 */ /* 0x000fe2000f8e0205 */
[----:B------:R-:W-:Y:S01]  /*2a80*/  IMAD.U32 R9, RZ, RZ, UR9 ;  /* 0x00000009ff097e24 */ /* 0x000fe2000f8e00ff */
[----:B------:R-:W-:Y:S02]  /*2a90*/  LOP3.LUT R4, R4, 0xfffffe00, R10, 0xf8, !PT ;  /* 0xfffffe0004047812 */ /* 0x000fe400078ef80a */
[----:B------:R-:W-:Y:S01]  /*2aa0*/  UIADD3 UR5, UR9, UR5, URZ ;  /* 0x0000000509057290 */ /* 0x000fe2000fffe03f */
[----:B------:R-:W-:-:S02]  /*2ab0*/  LEA R16, P2, R8, R232, 0x6 ;  /* 0x000000e808107211 */ /* 0x000fc400078430ff */
[----:B------:R-:W-:Y:S02]  /*2ac0*/  IMAD R218, R7, 0x400, R4 ;  /* 0x0000040007da7824 */ /* 0x000fe400078e0204 */
[----:B--2---:R-:W-:Y:S01]  /*2ad0*/  @P1 FMUL.FTZ R2, R3, R2 ;  /* 0x0000000203021220 */ /* 0x004fe20000410000 */
[----:B------:R-:W-:Y:S01]  /*2ae0*/  IMAD.U32 R3, RZ, RZ, UR5 ;  /* 0x00000005ff037e24 */ /* 0x000fe2000f8e00ff */
[----:B------:R-:W-:-:S03]  /*2af0*/  UMOV UR5, URZ ;  /* 0x0000003f00057c82 */ /* 0x000fc60008000000 */
[----:B------:R-:W-:Y:S02]  /*2b00*/  @P1 R2UR UR8, R2 ;  /* 0x00000000020812ca */ /* 0x000fe400000e0000 */
[----:B------:R-:W-:-:S11]  /*2b10*/  LEA.HI.X R17, R8, R219, R3, 0x6, P2 ;  /* 0x000000db08117211 */ /* 0x000fd600010f3403 */
[----:B------:R-:W-:Y:S01]  /*2b20*/  @UP1 UMOV UR5, UR8 ;  /* 0x0000000800051c82 */ /* 0x000fe20008000000 */
[----:B-1----:R-:W-:Y:S05]  /*2b30*/  @P3 BRA `(.L_x_118) ;  /* 0x0000000000983947 */ /* 0x002fea0003800000 */
[----:B------:R-:W-:Y:S02]  /*2b40*/  ULDC UR8, c[0x0][0x2d0] ;  /* 0x0000b40000087ab9 */ /* 0x000fe40000000800 */
[----:B------:R-:W-:Y:S02]  /*2b50*/  ISETP.GE.AND P4, PT, R231, UR8, PT ;  /* 0x00000008e7007c0c */ /* 0x000fe4000bf86270 */
[----:B------:R-:W-:Y:S02]  /*2b60*/  ISETP.GE.AND P6, PT, R168, UR8, PT ;  /* 0x00000008a8007c0c */ /* 0x000fe4000bfc6270 */
[----:B------:R-:W-:-:S09]  /*2b70*/  ISETP.GE.AND P3, PT, R230, UR8, PT ;  /* 0x00000008e6007c0c */ /* 0x000fd2000bf66270 */
[----:B------:R-:W1:Y:S02]  /*2b80*/  @!P4 LDC.64 R8, c[0x0][0x220] ;  /* 0x00008800ff08cb82 */ /* 0x000e640000000a00 */
[----:B------:R2:W-:Y:S06]  /*2b90*/  @P6 STS.128 [R228+0x10000], RZ ;  /* 0x010000ffe4006388 */ /* 0x0005ec0000000c00 */
        /* <DEDUP_REMOVED lines=32> */
.L_x_118:
[----:B------:R-:W-:Y:S05]  /*2da0*/  BSYNC B0 ;  /* 0x0000000000007941 */ /* 0x000fea0003800000 */
.L_x_117:
        /* <DEDUP_REMOVED lines=18> */
[----:B--2---:R-:W2:Y:S02]  /*2ed0*/  @!P3 LDC.64 R8, c[0x0][0x220] ;  /* 0x00008800ff08bb82 */ /* 0x004ea40000000a00 */
[----:B------:R4:W-:Y:S06]  /*2ee0*/  @P4 STS.128 [R228+0x10800], RZ ;  /* 0x010800ffe4004388 */ /* 0x0009ec0000000c00 */
[----:B------:R-:W5:Y:S08]  /*2ef0*/  @!P4 LDC.64 R10, c[0x0][0x220] ;  /* 0x00008800ff0acb82 */ /* 0x000f700000000a00 */
[----:B-1----:R-:W1:Y:S01]  /*2f00*/  @!P2 LDC.64 R2, c[0x0][0x220] ;  /* 0x00008800ff02ab82 */ /* 0x002e620000000a00 */
        /* <DEDUP_REMOVED lines=24> */
[----:B----4-:R-:W-:-:S04]  /*3090*/  LEA R2, P0, R14, UR8, 0x1 ;  /* 0x000000080e027c11 */ /* 0x010fc8000f8008ff */
[----:B------:R-:W-:-:S05]  /*30a0*/  LEA.HI.X R3, R14, UR9, R13, 0x1, P0 ;  /* 0x000000090e037c11 */ /* 0x000fca00080f0c0d */
[----:B------:R-:W-:Y:S01]  /*30b0*/  @!PT LDS RZ, [RZ] ;  /* 0x00000000fffff984 */ /* 0x000fe20000000800 */
[----:B------:R-:W-:Y:S01]  /*30c0*/  @!PT LDS RZ, [RZ] ;  /* 0x00000000fffff984 */ /* 0x000fe20000000800 */
[----:B------:R-:W-:Y:S01]  /*30d0*/  @!PT LDS RZ, [RZ] ;  /* 0x00000000fffff984 */ /* 0x000fe20000000800 */
[----:B------:R1:W-:Y:S04]  /*30e0*/  LDGSTS.E.BYPASS.LTC128B.128 [R228+0x16800], desc[UR26][R2.64+0x180] ;  /* 0x1680018002e47fae */ /* 0x0003e8000b901d5a */
.L_x_120:
[----:B------:R-:W-:Y:S05]  /*30f0*/  BSYNC B0 ;  /* 0x0000000000007941 */ /* 0x000fea0003800000 */
.L_x_119:
        /* <DEDUP_REMOVED lines=14> */
[----:B--2-4-:R-:W2:Y:S01]  /*31e0*/  @!P5 LDC.64 R10, c[0x0][0x220] ;  /* 0x00008800ff0adb82 */ /* 0x014ea20000000a00 */
[----:B------:R4:W-:Y:S07]  /*31f0*/  @P5 STS.128 [R228+0x11000], RZ ;  /* 0x011000ffe4005388 */ /* 0x0009ee0000000c00 */
[----:B------:R-:W5:Y:S08]  /*3200*/  @!P4 LDC.64 R8, c[0x0][0x220] ;  /* 0x00008800ff08cb82 */ /* 0x000f700000000a00 */
[----:B-1----:R-:W1:Y:S01]  /*3210*/  @!P2 LDC.64 R2, c[0x0][0x220] ;  /* 0x00008800ff02ab82 */ /* 0x002e620000000a00 */
[----:B--2---:R-:W-:-:S04]  /*3220*/  @!P5 LEA R10, P0, R15, R10, 0x1 ;  /* 0x0000000a0f0ad211 */ /* 0x004fc800078008ff */
[--C-:B------:R-:W-:Y:S02]  /*3230*/  @!P5 LEA.HI.X R11, R15, R11, R13.reuse, 0x1, P0 ;  /* 0x0000000b0f0bd211 */ /* 0x100fe400000f0c0d */
        /* <DEDUP_REMOVED lines=28> */
.L_x_122:
[----:B------:R-:W-:Y:S05]  /*3400*/  BSYNC B0 ;  /* 0x0000000000007941 */ /* 0x000fea0003800000 */
.L_x_121:
        /* <DEDUP_REMOVED lines=14> */
[----:B--2-4-:R-:W2:Y:S01]  /*34f0*/  @!P5 LDC.64 R10, c[0x0][0x220] ;  /* 0x00008800ff0adb82 */ /* 0x014ea20000000a00 */
[----:B------:R4:W-:Y:S07]  /*3500*/  @P5 STS.128 [R228+0x11800], RZ ;  /* 0x011800ffe4005388 */ /* 0x0009ee0000000c00 */
[----:B------:R-:W5:Y:S08]  /*3510*/  @!P4 LDC.64 R8, c[0x0][0x220] ;  /* 0x00008800ff08cb82 */ /* 0x000f700000000a00 */
[----:B-1----:R-:W1:Y:S01]  /*3520*/  @!P2 LDC.64 R2, c[0x0][0x220] ;  /* 0x00008800ff02ab82 */ /* 0x002e620000000a00 */
        /* <DEDUP_REMOVED lines=30> */
.L_x_124:
[----:B------:R-:W-:Y:S05]  /*3710*/  BSYNC B0 ;  /* 0x0000000000007941 */ /* 0x000fea0003800000 */
.L_x_123:
[----:B------:R-:W-:Y:S01]  /*3720*/  LDSM.16.M88.4 R44, [R218] ;  /* 0x00000000da2c783b */ /* 0x000fe20000000200 */
[----:B------:R-:W-:Y:S01]  /*3730*/  R2P PR, R12, 0x6 ;  /* 0x000000060c007804 */ /* 0x000fe20000000000 */
[----:B-12-4-:R-:W-:Y:S01]  /*3740*/  IMAD.MOV.U32 R2, RZ, RZ, 0x10 ;  /* 0x00000010ff027424 */ /* 0x016fe200078e00ff */
        /* <DEDUP_REMOVED lines=9> */
[----:B------:R-:W4:Y:S01]  /*37e0*/  LDSM.16.M88.4 R60, [R217+0x9000] ;  /* 0x00900000d93c783b */ /* 0x000f220000000200 */
[----:B------:R-:W-:-:S02]  /*37f0*/  IMAD R216, R2, 0x2, R218 ;  /* 0x0000000202d87824 */ /* 0x000fc400078e02da */
[----:B------:R-:W-:Y:S01]  /*3800*/  @P1 VIADD R215, R3, 0xffffffe0 ;  /* 0xffffffe003d71836 */ /* 0x000fe20000000000 */
[----:B------:R-:W5:Y:S01]  /*3810*/  LDSM.16.M88.4 R40, [R217+0x9800] ;  /* 0x00980000d928783b */ /* 0x000f620000000200 */
[----:B------:R-:W-:Y:S01]  /*3820*/  IMAD.MOV.U32 R3, RZ, RZ, 0x40 ;  /* 0x00000040ff037424 */ /* 0x000fe200078e00ff */
[----:B------:R-:W-:Y:S01]  /*3830*/  SEL R0, R0, 0xffffffe0, !P0 ;  /* 0xffffffe000007807 */ /* 0x000fe20004000000 */
[C---:B------:R-:W-:Y:S01]  /*3840*/  VIADD R207, R215.reuse, 0x800 ;  /* 0x00000800d7cf7836 */ /* 0x040fe20000000000 */
[----:B------:R-:W-:Y:S01]  /*3850*/  LDSM.16.M88.4 R8, [R216] ;  /* 0x00000000d808783b */ /* 0x000fe20000000200 */
[----:B------:R-:W-:Y:S01]  /*3860*/  VIADD R206, R215, 0x1000 ;  /* 0x00001000d7ce7836 */ /* 0x000fe20000000000 */
[----:B------:R-:W-:Y:S01]  /*3870*/  SEL R3, R3, 0xffffffc0, !P2 ;  /* 0xffffffc003037807 */ /* 0x000fe20005000000 */
[C---:B------:R-:W-:Y:S01]  /*3880*/  IMAD R214, R0.reuse, 0x2, R218 ;  /* 0x0000000200d67824 */ /* 0x040fe200078e02da */
[----:B------:R-:W3:Y:S01]  /*3890*/  LDSM.16.M88.4 R12, [R215] ;  /* 0x00000000d70c783b */ /* 0x000ee20000000200 */
[----:B------:R-:W-:-:S02]  /*38a0*/  IMAD R213, R0, 0x2, R216 ;  /* 0x0000000200d57824 */ /* 0x000fc400078e02d8 */
[----:B------:R-:W-:Y:S01]  /*38b0*/  IMAD.IADD R211, R217, 0x1, R3 ;  /* 0x00000001d9d37824 */ /* 0x000fe200078e0203 */
[----:B------:R-:W3:Y:S01]  /*38c0*/  LDSM.16.M88.4 R36, [R215+0x800] ;  /* 0x00080000d724783b */ /* 0x000ee20000000200 */
[----:B------:R-:W-:Y:S01]  /*38d0*/  IMAD.IADD R204, R3, 0x1, R215 ;  /* 0x0000000103cc7824 */ /* 0x000fe200078e02d7 */
[----:B------:R-:W-:Y:S01]  /*38e0*/  LOP3.LUT R3, R84, 0xffffffe0, RZ, 0xc0, !PT ;  /* 0xffffffe054037812 */ /* 0x000fe200078ec0ff */
[C---:B------:R-:W-:Y:S01]  /*38f0*/  VIADD R205, R215.reuse, 0x1800 ;  /* 0x00001800d7cd7836 */ /* 0x040fe20000000000 */
[----:B------:R-:W3:Y:S01]  /*3900*/  LDSM.16.M88.4 R32, [R215+0x1000] ;  /* 0x00100000d720783b */ /* 0x000ee20000000200 */
[----:B------:R-:W-:Y:S02]  /*3910*/  VIADD R203, R215, 0x2000 ;  /* 0x00002000d7cb7836 */ /* 0x000fe40000000000 */
[C---:B------:R-:W-:Y:S01]  /*3920*/  IMAD.IADD R3, R6.reuse, 0x1, -R3 ;  /* 0x0000000106037824 */ /* 0x040fe200078e0a03 */
[----:B------:R-:W3:Y:S01]  /*3930*/  LDSM.16.M88.4 R72, [R215+0x1800] ;  /* 0x00180000d748783b */ /* 0x000ee20000000200 */
[----:B------:R-:W-:-:S02]  /*3940*/  IMAD.SHL.U32 R6, R6, 0x2, RZ ;  /* 0x0000000206067824 */ /* 0x000fc400078e00ff */
[C---:B------:R-:W-:Y:S01]  /*3950*/  VIADD R202, R215.reuse, 0x2800 ;  /* 0x00002800d7ca7836 */ /* 0x040fe20000000000 */
[----:B------:R-:W-:Y:S01]  /*3960*/  LDSM.16.M88.4 R52, [R214] ;  /* 0x00000000d634783b */ /* 0x000fe20000000200 */
[C---:B------:R-:W-:Y:S02]  /*3970*/  VIADD R201, R215.reuse, 0x3000 ;  /* 0x00003000d7c97836 */ /* 0x040fe40000000000 */
[C---:B------:R-:W-:Y:S01]  /*3980*/  VIADD R200, R215.reuse, 0x3800 ;  /* 0x00003800d7c87836 */ /* 0x040fe20000000000 */
[C---:B-1----:R-:W-:Y:S01]  /*3990*/  HMMA.16816.F32.BF16 R28, R44.reuse, R24, RZ ;  /* 0x000000182c1c723c */ /* 0x042fe200000418ff */
[----:B------:R-:W1:Y:S01]  /*39a0*/  LDSM.16.M88.4 R68, [R211+0x8000] ;  /* 0x00800000d344783b */ /* 0x000e620000000200 */
[C---:B------:R-:W-:Y:S02]  /*39b0*/  VIADD R199, R215.reuse, 0x4000 ;  /* 0x00004000d7c77836 */ /* 0x040fe40000000000 */
[C---:B------:R-:W-:Y:S01]  /*39c0*/  VIADD R198, R215.reuse, 0x4800 ;  /* 0x00004800d7c67836 */ /* 0x040fe20000000000 */
[----:B------:R-:W-:Y:S01]  /*39d0*/  LDSM.16.M88.4 R76, [R211+0x9800] ;  /* 0x00980000d34c783b */ /* 0x000fe20000000200 */
[----:B------:R-:W-:Y:S01]  /*39e0*/  HMMA.16816.F32.BF16 R24, R44, R26, RZ ;  /* 0x0000001a2c18723c */ /* 0x000fe200000418ff */
[----:B------:R-:W-:-:S02]  /*39f0*/  VIADD R197, R215, 0x5000 ;  /* 0x00005000d7c57836 */ /* 0x000fc40000000000 */
[----:B------:R-:W-:Y:S01]  /*3a00*/  LDSM.16.M88.4 R48, [R213] ;  /* 0x00000000d530783b */ /* 0x000fe20000000200 */
[C---:B------:R-:W-:Y:S02]  /*3a10*/  VIADD R196, R215.reuse, 0x5800 ;  /* 0x00005800d7c47836 */ /* 0x040fe40000000000 */
[C---:B--2---:R-:W-:Y:S01]  /*3a20*/  HMMA.16816.F32.BF16 R20, R44.reuse, R16, RZ ;  /* 0x000000102c14723c */ /* 0x044fe200000418ff */
[----:B------:R-:W-:Y:S01]  /*3a30*/  LDSM.16.M88.4 R80, [R204+0x3800] ;  /* 0x00380000cc50783b */ /* 0x000fe20000000200 */
[C---:B------:R-:W-:Y:S02]  /*3a40*/  VIADD R195, R215.reuse, 0x6000 ;  /* 0x00006000d7c37836 */ /* 0x040fe40000000000 */
[C---:B------:R-:W-:Y:S01]  /*3a50*/  VIADD R194, R215.reuse, 0x6800 ;  /* 0x00006800d7c27836 */ /* 0x040fe20000000000 */
[----:B------:R-:W0:Y:S01]  /*3a60*/  LDGDEPBAR ;  /* 0x00000000000079af */ /* 0x000e220000000000 */
[----:B----4-:R-:W-:Y:S01]  /*3a70*/  HMMA.16816.F32.BF16 R64, R44, R60, RZ ;  /* 0x0000003c2c40723c */ /* 0x010fe200000418ff */
[----:B------:R-:W-:-:S02]  /*3a80*/  VIADD R193, R215, 0x7000 ;  /* 0x00007000d7c17836 */ /* 0x000fc40000000000 */
[----:B------:R-:W-:-:S03]  /*3a90*/  VIADD R192, R215, 0x7800 ;  /* 0x00007800d7c07836 */ /* 0x000fc60000000000 */
[C---:B------:R-:W-:Y:S06]  /*3aa0*/  HMMA.16816.F32.BF16 R16, R44.reuse, R18, RZ ;  /* 0x000000122c10723c */ /* 0x040fec00000418ff */
[C---:B------:R-:W-:Y:S06]  /*3ab0*/  HMMA.16816.F32.BF16 R60, R44.reuse, R62, RZ ;  /* 0x0000003e2c3c723c */ /* 0x040fec00000418ff */
[C---:B-----5:R-:W-:Y:S06]  /*3ac0*/  HMMA.16816.F32.BF16 R56, R44.reuse, R40, RZ ;  /* 0x000000282c38723c */ /* 0x060fec00000418ff */
[----:B------:R-:W-:Y:S01]  /*3ad0*/  HMMA.16816.F32.BF16 R44, R44, R42, RZ ;  /* 0x0000002a2c2c723c */ /* 0x000fe200000418ff */
[----:B------:R-:W-:Y:S05]  /*3ae0*/  LDSM.16.M88.4 R40, [R211+0x9000] ;  /* 0x00900000d328783b */ /* 0x000fea0000000200 */
[C---:B---3--:R-:W-:Y:S06]  /*3af0*/  HMMA.16816.F32.BF16 R28, R8.reuse, R12, R28 ;  /* 0x0000000c081c723c */ /* 0x048fec000004181c */
[C---:B------:R-:W-:Y:S01]  /*3b00*/  HMMA.16816.F32.BF16 R24, R8.reuse, R14, R24 ;  /* 0x0000000e0818723c */ /* 0x040fe20000041818 */
[----:B------:R-:W2:Y:S05]  /*3b10*/  LDSM.16.M88.4 R12, [R211+0x8800] ;  /* 0x00880000d30c783b */ /* 0x000eaa0000000200 */
[C---:B------:R-:W-:Y:S06]  /*3b20*/  HMMA.16816.F32.BF16 R20, R8.reuse, R36, R20 ;  /* 0x000000240814723c */ /* 0x040fec0000041814 */
[C---:B------:R-:W-:Y:S01]  /*3b30*/  HMMA.16816.F32.BF16 R16, R8.reuse, R38, R16 ;  /* 0x000000260810723c */ /* 0x040fe20000041810 */
[----:B------:R-:W3:Y:S05]  /*3b40*/  LDSM.16.M88.4 R36, [R204] ;  /* 0x00000000cc24783b */ /* 0x000eea0000000200 */
[C---:B------:R-:W-:Y:S06]  /*3b50*/  HMMA.16816.F32.BF16 R64, R8.reuse, R32, R64 ;  /* 0x000000200840723c */ /* 0x040fec0000041840 */
[C---:B------:R-:W-:Y:S01]  /*3b60*/  HMMA.16816.F32.BF16 R60, R8.reuse, R34, R60 ;  /* 0x00000022083c723c */ /* 0x040fe2000004183c */
[----:B------:R-:W4:Y:S05]  /*3b70*/  LDSM.16.M88.4 R32, [R204+0x800] ;  /* 0x00080000cc20783b */ /* 0x000f2a0000000200 */
[C---:B------:R-:W-:Y:S06]  /*3b80*/  HMMA.16816.F32.BF16 R56, R8.reuse, R72, R56 ;  /* 0x000000480838723c */ /* 0x040fec0000041838 */
[----:B------:R-:W-:Y:S01]  /*3b90*/  HMMA.16816.F32.BF16 R44, R8, R74, R44 ;  /* 0x0000004a082c723c */ /* 0x000fe2000004182c */
[----:B------:R-:W5:Y:S04]  /*3ba0*/  LDSM.16.M88.4 R8, [R204+0x1000] ;  /* 0x00100000cc08783b */ /* 0x000f680000000200 */
[----:B------:R-:W5:Y:S01]  /*3bb0*/  LDSM.16.M88.4 R72, [R204+0x1800] ;  /* 0x00180000cc48783b */ /* 0x000f620000000200 */
        /* <DEDUP_REMOVED lines=11> */
[----:B------:R-:W2:Y:S04]  /*3c70*/  LDSM.16.M88.4 R44, [R217+0xb000] ;  /* 0x00b00000d92c783b */ /* 0x000ea80000000200 */
[----:B------:R-:W2:Y:S01]  /*3c80*/  LDSM.16.M88.4 R76, [R217+0xb800] ;  /* 0x00b80000d94c783b */ /* 0x000ea20000000200 */
[C---:B---3--:R-:W-:Y:S06]  /*3c90*/  HMMA.16816.F32.BF16 R28, R48.reuse, R36, R28 ;  /* 0x00000024301c723c */ /* 0x048fec000004181c */
[C---:B------:R-:W-:Y:S01]  /*3ca0*/  HMMA.16816.F32.BF16 R24, R48.reuse, R38, R24 ;  /* 0x000000263018723c */ /* 0x040fe20000041818 */
[----:B------:R-:W-:Y:S05]  /*3cb0*/  LDSM.16.M88.4 R36, [R215+0x2800] ;  /* 0x00280000d724783b */ /* 0x000fea0000000200 */
[C---:B----4-:R-:W-:Y:S06]  /*3cc0*/  HMMA.16816.F32.BF16 R20, R48.reuse, R32, R20 ;  /* 0x000000203014723c */ /* 0x050fec0000041814 */
[C---:B------:R-:W-:Y:S01]  /*3cd0*/  HMMA.16816.F32.BF16 R16, R48.reuse, R34, R16 ;  /* 0x000000223010723c */ /* 0x040fe20000041810 */
[----:B------:R-:W-:Y:S05]  /*3ce0*/  LDSM.16.M88.4 R32, [R215+0x2000] ;  /* 0x00200000d720783b */ /* 0x000fea0000000200 */
[C---:B-----5:R-:W-:Y:S06]  /*3cf0*/  HMMA.16816.F32.BF16 R64, R48.reuse, R8, R64 ;  /* 0x000000083040723c */ /* 0x060fec0000041840 */
[C---:B------:R-:W-:Y:S01]  /*3d00*/  HMMA.16816.F32.BF16 R60, R48.reuse, R10, R60 ;  /* 0x0000000a303c723c */ /* 0x040fe2000004183c */
[----:B------:R-:W3:Y:S05]  /*3d10*/  LDSM.16.M88.4 R8, [R216+0x2000] ;  /* 0x00200000d808783b */ /* 0x000eea0000000200 */
[C---:B------:R-:W-:Y:S06]  /*3d20*/  HMMA.16816.F32.BF16 R56, R48.reuse, R72, R56 ;  /* 0x000000483038723c */ /* 0x040fec0000041838 */
[----:B------:R-:W-:Y:S01]  /*3d30*/  HMMA.16816.F32.BF16 R52, R48, R74, R52 ;  /* 0x0000004a3034723c */ /* 0x000fe20000041834 */
[----:B------:R-:W-:Y:S04]  /*3d40*/  LDSM.16.M88.4 R72, [R215+0x3800] ;  /* 0x00380000d748783b */ /* 0x000fe80000000200 */
[----:B------:R-:W-:Y:S01]  /*3d50*/  LDSM.16.M88.4 R48, [R211+0xa000] ;  /* 0x00a00000d330783b */ /* 0x000fe20000000200 */
[C---:B-1----:R-:W-:Y:S06]  /*3d60*/  HMMA.16816.F32.BF16 R28, R68.reuse, R12, R28 ;  /* 0x0000000c441c723c */ /* 0x042fec000004181c */
[C---:B------:R-:W-:Y:S01]  /*3d70*/  HMMA.16816.F32.BF16 R24, R68.reuse, R14, R24 ;  /* 0x0000000e4418723c */ /* 0x040fe20000041818 */
[----:B------:R-:W1:Y:S05]  /*3d80*/  LDSM.16.M88.4 R12, [R215+0x3000] ;  /* 0x00300000d70c783b */ /* 0x000e6a0000000200 */
[C---:B--2---:R-:W-:Y:S06]  /*3d90*/  HMMA.16816.F32.BF16 R20, R68.reuse, R40, R20 ;  /* 0x000000284414723c */ /* 0x044fec0000041814 */
[C---:B------:R-:W-:Y:S01]  /*3da0*/  HMMA.16816.F32.BF16 R16, R68.reuse, R42, R16 ;  /* 0x0000002a4410723c */ /* 0x040fe20000041810 */
[----:B------:R-:W2:Y:S05]  /*3db0*/  LDSM.16.M88.4 R40, [R214+0x2000] ;  /* 0x00200000d628783b */ /* 0x000eaa0000000200 */
[C---:B------:R-:W-:Y:S06]  /*3dc0*/  HMMA.16816.F32.BF16 R64, R68.reuse, R44, R64 ;  /* 0x0000002c4440723c */ /* 0x040fec0000041840 */
[C---:B------:R-:W-:Y:S01]  /*3dd0*/  HMMA.16816.F32.BF16 R60, R68.reuse, R46, R60 ;  /* 0x0000002e443c723c */ /* 0x040fe2000004183c */
[----:B------:R-:W4:Y:S05]  /*3de0*/  LDSM.16.M88.4 R44, [R211+0xa800] ;  /* 0x00a80000d32c783b */ /* 0x000f2a0000000200 */
        /* <DEDUP_REMOVED lines=9> */
[----:B------:R-:W5:Y:S05]  /*3e80*/  LDSM.16.M88.4 R36, [R204+0x2000] ;  /* 0x00200000cc24783b */ /* 0x000f6a0000000200 */
[C---:B-1----:R-:W-:Y:S06]  /*3e90*/  HMMA.16816.F32.BF16 R64, R8.reuse, R12, R64 ;  /* 0x0000000c0840723c */ /* 0x042fec0000041840 */
[C---:B------:R-:W-:Y:S01]  /*3ea0*/  HMMA.16816.F32.BF16 R60, R8.reuse, R14, R60 ;  /* 0x0000000e083c723c */ /* 0x040fe2000004183c */
[----:B------:R-:W1:Y:S05]  /*3eb0*/  LDSM.16.M88.4 R12, [R204+0x2800] ;  /* 0x00280000cc0c783b */ /* 0x000e6a0000000200 */
[C---:B------:R-:W-:Y:S06]  /*3ec0*/  HMMA.16816.F32.BF16 R56, R8.reuse, R72, R56 ;  /* 0x000000480838723c */ /* 0x040fec0000041838 */
[----:B------:R-:W-:Y:S01]  /*3ed0*/  HMMA.16816.F32.BF16 R52, R8, R74, R52 ;  /* 0x0000004a0834723c */ /* 0x000fe20000041834 */
[----:B------:R-:W1:Y:S04]  /*3ee0*/  LDSM.16.M88.4 R8, [R204+0x3000] ;  /* 0x00300000cc08783b */ /* 0x000e680000000200 */
[----:B------:R-:W-:Y:S01]  /*3ef0*/  LDSM.16.M88.4 R72, [R216+0x4000] ;  /* 0x00400000d848783b */ /* 0x000fe20000000200 */
[C---:B--2---:R-:W-:Y:S06]  /*3f00*/  HMMA.16816.F32.BF16 R28, R40.reuse, R48, R28 ;  /* 0x00000030281c723c */ /* 0x044fec000004181c */
[C---:B------:R-:W-:Y:S01]  /*3f10*/  HMMA.16816.F32.BF16 R24, R40.reuse, R50, R24 ;  /* 0x000000322818723c */ /* 0x040fe20000041818 */
[----:B------:R-:W-:Y:S05]  /*3f20*/  LDSM.16.M88.4 R48, [R217+0xc000] ;  /* 0x00c00000d930783b */ /* 0x000fea0000000200 */
[C---:B----4-:R-:W-:Y:S06]  /*3f30*/  HMMA.16816.F32.BF16 R20, R40.reuse, R44, R20 ;  /* 0x0000002c2814723c */ /* 0x050fec0000041814 */
        /* <DEDUP_REMOVED lines=8> */
[----:B------:R-:W4:Y:S01]  /*3fc0*/  LDSM.16.M88.4 R68, [R217+0xd800] ;  /* 0x00d80000d944783b */ /* 0x000f220000000200 */
[C---:B-----5:R-:W-:Y:S06]  /*3fd0*/  HMMA.16816.F32.BF16 R28, R76.reuse, R36, R28 ;  /* 0x000000244c1c723c */ /* 0x060fec000004181c */
[C---:B------:R-:W-:Y:S01]  /*3fe0*/  HMMA.16816.F32.BF16 R24, R76.reuse, R38, R24 ;  /* 0x000000264c18723c */ /* 0x040fe20000041818 */
[----:B------:R-:W5:Y:S05]  /*3ff0*/  LDSM.16.M88.4 R36, [R215+0x4000] ;  /* 0x00400000d724783b */ /* 0x000f6a0000000200 */
[C---:B-1----:R-:W-:Y:S06]  /*4000*/  HMMA.16816.F32.BF16 R20, R76.reuse, R12, R20 ;  /* 0x0000000c4c14723c */ /* 0x042fec0000041814 */
[C---:B------:R-:W-:Y:S01]  /*4010*/  HMMA.16816.F32.BF16 R16, R76.reuse, R14, R16 ;  /* 0x0000000e4c10723c */ /* 0x040fe20000041810 */
[----:B------:R-:W1:Y:S05]  /*4020*/  LDSM.16.M88.4 R12, [R215+0x4800] ;  /* 0x00480000d70c783b */ /* 0x000e6a0000000200 */
[C---:B------:R-:W-:Y:S06]  /*4030*/  HMMA.16816.F32.BF16 R64, R76.reuse, R8, R64 ;  /* 0x000000084c40723c */ /* 0x040fec0000041840 */
        /* <DEDUP_REMOVED lines=8> */
[----:B------:R-:W-:Y:S05]  /*40c0*/  LDSM.16.M88.4 R48, [R211+0xc000] ;  /* 0x00c00000d330783b */ /* 0x000fea0000000200 */
[C---:B------:R-:W-:Y:S06]  /*40d0*/  HMMA.16816.F32.BF16 R20, R32.reuse, R44, R20 ;  /* 0x0000002c2014723c */ /* 0x040fec0000041814 */
[C---:B------:R-:W-:Y:S01]  /*40e0*/  HMMA.16816.F32.BF16 R16, R32.reuse, R46, R16 ;  /* 0x0000002e2010723c */ /* 0x040fe20000041810 */
[----:B------:R-:W-:Y:S05]  /*40f0*/  LDSM.16.M88.4 R44, [R211+0xc800] ;  /* 0x00c80000d32c783b */ /* 0x000fea0000000200 */
[C---:B---3--:R-:W-:Y:S06]  /*4100*/  HMMA.16816.F32.BF16 R64, R32.reuse, R40, R64 ;  /* 0x000000282040723c */ /* 0x048fec0000041840 */
[C---:B------:R-:W-:Y:S01]  /*4110*/  HMMA.16816.F32.BF16 R60, R32.reuse, R42, R60 ;  /* 0x0000002a203c723c */ /* 0x040fe2000004183c */
[----:B------:R-:W2:Y:S05]  /*4120*/  LDSM.16.M88.4 R40, [R214+0x4000] ;  /* 0x00400000d628783b */ /* 0x000eaa0000000200 */
[C---:B----4-:R-:W-:Y:S06]  /*4130*/  HMMA.16816.F32.BF16 R56, R32.reuse, R68, R56 ;  /* 0x000000442038723c */ /* 0x050fec0000041838 */
[----:B------:R-:W-:Y:S01]  /*4140*/  HMMA.16816.F32.BF16 R52, R32, R70, R52 ;  /* 0x000000462034723c */ /* 0x000fe20000041834 */
[----:B------:R-:W3:Y:S04]  /*4150*/  LDSM.16.M88.4 R32, [R211+0xd000] ;  /* 0x00d00000d320783b */ /* 0x000ee80000000200 */
[----:B------:R-:W-:Y:S01]  /*4160*/  LDSM.16.M88.4 R68, [R213+0x4000] ;  /* 0x00400000d544783b */ /* 0x000fe20000000200 */
[C---:B-----5:R-:W-:Y:S06]  /*4170*/  HMMA.16816.F32.BF16 R28, R72.reuse, R36, R28 ;  /* 0x00000024481c723c */ /* 0x060fec000004181c */
[C---:B------:R-:W-:Y:S01]  /*4180*/  HMMA.16816.F32.BF16 R24, R72.reuse, R38, R24 ;  /* 0x000000264818723c */ /* 0x040fe20000041818 */
[----:B------:R-:W4:Y:S05]  /*4190*/  LDSM.16.M88.4 R36, [R204+0x4000] ;  /* 0x00400000cc24783b */ /* 0x000f2a0000000200 */
[C---:B-1----:R-:W-:Y:S06]  /*41a0*/  HMMA.16816.F32.BF16 R20, R72.reuse, R12, R20 ;  /* 0x0000000c4814723c */ /* 0x042fec0000041814 */
[C---:B------:R-:W-:Y:S01]  /*41b0*/  HMMA.16816.F32.BF16 R16, R72.reuse, R14, R16 ;  /* 0x0000000e4810723c */ /* 0x040fe20000041810 */
[----:B------:R-:W1:Y:S05]  /*41c0*/  LDSM.16.M88.4 R12, [R204+0x4800] ;  /* 0x00480000cc0c783b */ /* 0x000e6a0000000200 */
[C---:B------:R-:W-:Y:S06]  /*41d0*/  HMMA.16816.F32.BF16 R64, R72.reuse, R8, R64 ;  /* 0x000000084840723c */ /* 0x040fec0000041840 */
[----:B------:R-:W-:Y:S01]  /*41e0*/  HMMA.16816.F32.BF16 R60, R72, R10, R60 ;  /* 0x0000000a483c723c */ /* 0x000fe2000004183c */
[----:B------:R-:W5:Y:S05]  /*41f0*/  LDSM.16.M88.4 R8, [R204+0x5000] ;  /* 0x00500000cc08783b */ /* 0x000f6a0000000200 */
[----:B--2---:R-:W-:Y:S06]  /*4200*/  HMMA.16816.F32.BF16 R28, R40, R48, R28 ;  /* 0x00000030281c723c */ /* 0x004fec000004181c */
[----:B------:R-:W-:Y:S06]  /*4210*/  HMMA.16816.F32.BF16 R56, R72, R80, R56 ;  /* 0x000000504838723c */ /* 0x000fec0000041838 */
[----:B------:R-:W-:Y:S01]  /*4220*/  HMMA.16816.F32.BF16 R24, R40, R50, R24 ;  /* 0x000000322818723c */ /* 0x000fe20000041818 */
[----:B------:R-:W-:Y:S05]  /*4230*/  LDSM.16.M88.4 R48, [R217+0xe000] ;  /* 0x00e00000d930783b */ /* 0x000fea0000000200 */
[----:B------:R-:W-:Y:S01]  /*4240*/  HMMA.16816.F32.BF16 R52, R72, R82, R52 ;  /* 0x000000524834723c */ /* 0x000fe20000041834 */
[----:B------:R-:W-:Y:S05]  /*4250*/  LDSM.16.M88.4 R72, [R204+0x5800] ;  /* 0x00580000cc48783b */ /* 0x000fea0000000200 */
[C---:B------:R-:W-:Y:S06]  /*4260*/  HMMA.16816.F32.BF16 R20, R40.reuse, R44, R20 ;  /* 0x0000002c2814723c */ /* 0x040fec0000041814 */
[C---:B------:R-:W-:Y:S01]  /*4270*/  HMMA.16816.F32.BF16 R16, R40.reuse, R46, R16 ;  /* 0x0000002e2810723c */ /* 0x040fe20000041810 */
[----:B------:R-:W-:Y:S05]  /*4280*/  LDSM.16.M88.4 R44, [R217+0xe800] ;  /* 0x00e80000d92c783b */ /* 0x000fea0000000200 */
[C---:B---3--:R-:W-:Y:S06]  /*4290*/  HMMA.16816.F32.BF16 R64, R40.reuse, R32, R64 ;  /* 0x000000202840723c */ /* 0x048fec0000041840 */
[----:B------:R-:W-:Y:S01]  /*42a0*/  HMMA.16816.F32.BF16 R60, R40, R34, R60 ;  /* 0x00000022283c723c */ /* 0x000fe2000004183c */
[----:B------:R-:W2:Y:S05]  /*42b0*/  LDSM.16.M88.4 R32, [R218+0x6000] ;  /* 0x00600000da20783b */ /* 0x000eaa0000000200 */
[----:B----4-:R-:W-:Y:S06]  /*42c0*/  HMMA.16816.F32.BF16 R28, R68, R36, R28 ;  /* 0x00000024441c723c */ /* 0x010fec000004181c */
[----:B------:R-:W-:Y:S06]  /*42d0*/  HMMA.16816.F32.BF16 R56, R40, R76, R56 ;  /* 0x0000004c2838723c */ /* 0x000fec0000041838 */
[----:B------:R-:W-:Y:S01]  /*42e0*/  HMMA.16816.F32.BF16 R24, R68, R38, R24 ;  /* 0x000000264418723c */ /* 0x000fe20000041818 */
[----:B------:R-:W-:Y:S05]  /*42f0*/  LDSM.16.M88.4 R36, [R217+0xf800] ;  /* 0x00f80000d924783b */ /* 0x000fea0000000200 */
[----:B------:R-:W-:Y:S01]  /*4300*/  HMMA.16816.F32.BF16 R52, R40, R78, R52 ;  /* 0x0000004e2834723c */ /* 0x000fe20000041834 */
[----:B------:R-:W-:Y:S04]  /*4310*/  LDSM.16.M88.4 R76, [R216+0x6000] ;  /* 0x00600000d84c783b */ /* 0x000fe80000000200 */
[----:B------:R-:W-:Y:S01]  /*4320*/  LDSM.16.M88.4 R40, [R217+0xf000] ;  /* 0x00f00000d928783b */ /* 0x000fe20000000200 */
[C---:B-1----:R-:W-:Y:S06]  /*4330*/  HMMA.16816.F32.BF16 R20, R68.reuse, R12, R20 ;  /* 0x0000000c4414723c */ /* 0x042fec0000041814 */
[C---:B------:R-:W-:Y:S01]  /*4340*/  HMMA.16816.F32.BF16 R16, R68.reuse, R14, R16 ;  /* 0x0000000e4410723c */ /* 0x040fe20000041810 */
[----:B------:R-:W1:Y:S05]  /*4350*/  LDSM.16.M88.4 R12, [R215+0x6000] ;  /* 0x00600000d70c783b */ /* 0x000e6a0000000200 */
[C---:B-----5:R-:W-:Y:S06]  /*4360*/  HMMA.16816.F32.BF16 R64, R68.reuse, R8, R64 ;  /* 0x000000084440723c */ /* 0x060fec0000041840 */
[----:B------:R-:W-:Y:S01]  /*4370*/  HMMA.16816.F32.BF16 R60, R68, R10, R60 ;  /* 0x0000000a443c723c */ /* 0x000fe2000004183c */
[----:B------:R-:W3:Y:S05]  /*4380*/  LDSM.16.M88.4 R8, [R215+0x6800] ;  /* 0x00680000d708783b */ /* 0x000eea0000000200 */
[----:B--2---:R-:W-:Y:S06]  /*4390*/  HMMA.16816.F32.BF16 R28, R32, R48, R28 ;  /* 0x00000030201c723c */ /* 0x004fec000004181c */
[----:B------:R-:W-:Y:S06]  /*43a0*/  HMMA.16816.F32.BF16 R56, R68, R72, R56 ;  /* 0x000000484438723c */ /* 0x000fec0000041838 */
[C---:B------:R-:W-:Y:S01]  /*43b0*/  HMMA.16816.F32.BF16 R24, R32.reuse, R50, R24 ;  /* 0x000000322018723c */ /* 0x040fe20000041818 */
[----:B------:R-:W-:Y:S05]  /*43c0*/  LDSM.16.M88.4 R48, [R214+0x6000] ;  /* 0x00600000d630783b */ /* 0x000fea0000000200 */
[C---:B------:R-:W-:Y:S06]  /*43d0*/  HMMA.16816.F32.BF16 R20, R32.reuse, R44, R20 ;  /* 0x0000002c2014723c */ /* 0x040fec0000041814 */
[----:B------:R-:W-:Y:S01]  /*43e0*/  HMMA.16816.F32.BF16 R16, R32, R46, R16 ;  /* 0x0000002e2010723c */ /* 0x000fe20000041810 */
[----:B------:R-:W2:Y:S05]  /*43f0*/  LDSM.16.M88.4 R44, [R211+0xe000] ;  /* 0x00e00000d32c783b */ /* 0x000eaa0000000200 */
[----:B------:R-:W-:Y:S01]  /*4400*/  HMMA.16816.F32.BF16 R52, R68, R74, R52 ;  /* 0x0000004a4434723c */ /* 0x000fe20000041834 */
[----:B------:R-:W4:Y:S04]  /*4410*/  LDSM.16.M88.4 R68, [R215+0x7800] ;  /* 0x00780000d744783b */ /* 0x000f280000000200 */
[----:B------:R-:W5:Y:S01]  /*4420*/  LDSM.16.M88.4 R72, [R215+0x7000] ;  /* 0x00700000d748783b */ /* 0x000f620000000200 */
[----:B-1----:R-:W-:Y:S06]  /*4430*/  HMMA.16816.F32.BF16 R28, R76, R12, R28 ;  /* 0x0000000c4c1c723c */ /* 0x002fec000004181c */
[----:B------:R-:W-:Y:S06]  /*4440*/  HMMA.16816.F32.BF16 R56, R32, R36, R56 ;  /* 0x000000242038723c */ /* 0x000fec0000041838 */
[----:B------:R-:W-:Y:S01]  /*4450*/  HMMA.16816.F32.BF16 R24, R76, R14, R24 ;  /* 0x0000000e4c18723c */ /* 0x000fe20000041818 */
[----:B------:R-:W-:Y:S05]  /*4460*/  LDSM.16.M88.4 R12, [R204+0x6000] ;  /* 0x00600000cc0c783b */ /* 0x000fea0000000200 */
[C---:B------:R-:W-:Y:S06]  /*4470*/  HMMA.16816.F32.BF16 R60, R32.reuse, R42, R60 ;  /* 0x0000002a203c723c */ /* 0x040fec000004183c */
[C---:B------:R-:W-:Y:S01]  /*4480*/  HMMA.16816.F32.BF16 R64, R32.reuse, R40, R64 ;  /* 0x000000282040723c */ /* 0x040fe20000041840 */
[----:B------:R-:W-:Y:S05]  /*4490*/  LDSM.16.M88.4 R40, [R211+0xe800] ;  /* 0x00e80000d328783b */ /* 0x000fea0000000200 */
[----:B------:R-:W-:Y:S01]  /*44a0*/  HMMA.16816.F32.BF16 R52, R32, R38, R52 ;  /* 0x000000262034723c */ /* 0x000fe20000041834 */
[----:B------:R-:W1:Y:S04]  /*44b0*/  LDSM.16.M88.4 R32, [R211+0xf800] ;  /* 0x00f80000d320783b */ /* 0x000e680000000200 */
[----:B------:R-:W-:Y:S01]  /*44c0*/  LDSM.16.M88.4 R36, [R211+0xf000] ;  /* 0x00f00000d324783b */ /* 0x000fe20000000200 */
[C---:B---3--:R-:W-:Y:S06]  /*44d0*/  HMMA.16816.F32.BF16 R20, R76.reuse, R8, R20 ;  /* 0x000000084c14723c */ /* 0x048fec0000041814 */
[----:B------:R-:W-:Y:S01]  /*44e0*/  HMMA.16816.F32.BF16 R16, R76, R10, R16 ;  /* 0x0000000a4c10723c */ /* 0x000fe20000041810 */
[----:B------:R-:W3:Y:S05]  /*44f0*/  LDSM.16.M88.4 R8, [R213+0x6000] ;  /* 0x00600000d508783b */ /* 0x000eea0000000200 */
[----:B--2---:R-:W-:Y:S06]  /*4500*/  HMMA.16816.F32.BF16 R28, R48, R44, R28 ;  /* 0x0000002c301c723c */ /* 0x004fec000004181c */
[----:B----4-:R-:W-:Y:S06]  /*4510*/  HMMA.16816.F32.BF16 R56, R76, R68, R56 ;  /* 0x000000444c38723c */ /* 0x010fec0000041838 */
[----:B------:R-:W-:Y:S01]  /*4520*/  HMMA.16816.F32.BF16 R44, R48, R46, R24 ;  /* 0x0000002e302c723c */ /* 0x000fe20000041818 */
[----:B------:R-:W2:Y:S05]  /*4530*/  LDSM.16.M88.4 R24, [R204+0x7000] ;  /* 0x00700000cc18783b */ /* 0x000eaa0000000200 */
[C---:B-----5:R-:W-:Y:S06]  /*4540*/  HMMA.16816.F32.BF16 R60, R76.reuse, R74, R60 ;  /* 0x0000004a4c3c723c */ /* 0x060fec000004183c */
[----:B------:R-:W-:Y:S01]  /*4550*/  HMMA.16816.F32.BF16 R68, R76, R70, R52 ;  /* 0x000000464c44723c */ /* 0x000fe20000041834 */
[----:B------:R-:W4:Y:S05]  /*4560*/  LDSM.16.M88.4 R52, [R204+0x6800] ;  /* 0x00680000cc34783b */ /* 0x000f2a0000000200 */
[----:B-1----:R-:W-:Y:S06]  /*4570*/  HMMA.16816.F32.BF16 R56, R48, R32, R56 ;  /* 0x000000203038723c */ /* 0x002fec0000041838 */
[----:B---3--:R-:W-:Y:S01]  /*4580*/  HMMA.16816.F32.BF16 R28, R8, R12, R28 ;  /* 0x0000000c081c723c */ /* 0x008fe2000004181c */
[----:B------:R-:W-:-:S04]  /*4590*/  SHF.R.S32.HI R32, RZ, 0x1f, R3 ;  /* 0x0000001fff207819 */ /* 0x000fc80000011403 */
[----:B------:R-:W-:Y:S01]  /*45a0*/  LEA.HI R32, R32, R3, RZ, 0x2 ;  /* 0x0000000320207211 */ /* 0x000fe200078f10ff */
[----:B------:R-:W-:Y:S01]  /*45b0*/  HMMA.16816.F32.BF16 R44, R8, R14, R44 ;  /* 0x0000000e082c723c */ /* 0x000fe2000004182c */
[----:B------:R-:W1:Y:S01]  /*45c0*/  LDSM.16.M88.4 R12, [R204+0x7800] ;  /* 0x00780000cc0c783b */ /* 0x000e620000000200 */
[----:B------:R-:W-:Y:S01]  /*45d0*/  LOP3.LUT R3, R6, 0x6, RZ, 0xc0, !PT ;  /* 0x0000000606037812 */ /* 0x000fe200078ec0ff */
[----:B------:R-:W-:Y:S01]  /*45e0*/  IMAD.U32 R6, RZ, RZ, UR10 ;  /* 0x0000000aff067e24 */ /* 0x000fe2000f8e00ff */
[----:B------:R-:W-:Y:S01]  /*45f0*/  SHF.R.S32.HI R32, RZ, 0x2, R32 ;  /* 0x00000002ff207819 */ /* 0x000fe20000011420 */
[----:B------:R-:W-:-:S04]  /*4600*/  DEPBAR.LE SB0, 0x0 ;  /* 0x000080000000791a */ /* 0x000fc80000000000 */
[----:B------:R-:W-:Y:S01]  /*4610*/  HMMA.16816.F32.BF16 R60, R48, R38, R60 ;  /* 0x00000026303c723c */ /* 0x000fe2000004183c */
[----:B------:R-:W-:Y:S02]  /*4620*/  IMAD R167, R7, 0x10, R32 ;  /* 0x0000001007a77824 */ /* 0x000fe400078e0220 */
[----:B------:R-:W-:Y:S02]  /*4630*/  IMAD.U32 R7, RZ, RZ, UR28 ;  /* 0x0000001cff077e24 */ /* 0x000fe4000f8e00ff */
[----:B------:R-:W-:Y:S01]  /*4640*/  VIADD R167, R167, UR25 ;  /* 0x00000019a7a77c36 */ /* 0x000fe20008000000 */
[----:B------:R-:W-:Y:S01]  /*4650*/  HMMA.16816.F32.BF16 R64, R76, R72, R64 ;  /* 0x000000484c40723c */ /* 0x000fe20000041840 */
[----:B------:R-:W-:-:S03]  /*4660*/  IMAD R6, R6, 0x40, R3 ;  /* 0x0000004006067824 */ /* 0x000fc600078e0203 */
[----:B------:R-:W-:Y:S01]  /*4670*/  IADD3 R7, R7, -UR18, R167 ;  /* 0x8000001207077c10 */ /* 0x000fe2000fffe0a7 */
[C---:B------:R-:W-:Y:S01]  /*4680*/  VIADD R38, R6.reuse, 0x10 ;  /* 0x0000001006267836 */ /* 0x040fe20000000000 */
[C---:B------:R-:W-:Y:S01]  /*4690*/  HMMA.16816.F32.BF16 R16, R48.reuse, R42, R16 ;  /* 0x0000002a3010723c */ /* 0x040fe20000041810 */
[C---:B------:R-:W-:Y:S01]  /*46a0*/  VIADD R3, R6.reuse, 0x9 ;  /* 0x0000000906037836 */ /* 0x040fe20000000000 */
[----:B------:R-:W-:Y:S02]  /*46b0*/  ISETP.GE.AND P2, PT, R6, UR28, PT ;  /* 0x0000001c06007c0c */ /* 0x000fe4000bf46270 */
[----:B------:R-:W-:Y:S01]  /*46c0*/  ISETP.GE.AND P5, PT, R38, UR28, PT ;  /* 0x0000001c26007c0c */ /* 0x000fe2000bfa6270 */
[----:B------:R-:W-:Y:S01]  /*46d0*/  IMAD.IADD R33, R7, 0x1, -R3 ;  /* 0x0000000107217824 */ /* 0x000fe200078e0a03 */
[----:B------:R-:W-:Y:S01]  /*46e0*/  HMMA.16816.F32.BF16 R20, R48, R40, R20 ;  /* 0x000000283014723c */ /* 0x000fe20000041814 */
[----:B------:R-:W-:Y:S01]  /*46f0*/  ISETP.GE.AND P6, PT, R3, UR28, PT ;  /* 0x0000001c03007c0c */ /* 0x000fe2000bfc6270 */
[----:B------:R-:W-:-:S02]  /*4700*/  VIADD R43, R6, 0x31 ;  /* 0x00000031062b7836 */ /* 0x000fc40000000000 */
[----:B------:R-:W-:Y:S01]  /*4710*/  IABS R33, R33 ;  /* 0x0000002100217213 */ /* 0x000fe20000000000 */
[C---:B------:R-:W-:Y:S01]  /*4720*/  VIADD R42, R6.reuse, 0x38 ;  /* 0x00000038062a7836 */ /* 0x040fe20000000000 */
[----:B--2---:R-:W-:Y:S01]  /*4730*/  HMMA.16816.F32.BF16 R60, R8, R26, R60 ;  /* 0x0000001a083c723c */ /* 0x004fe2000004183c */
[----:B------:R-:W-:Y:S01]  /*4740*/  VIADD R40, R6, 0x39 ;  /* 0x0000003906287836 */ /* 0x000fe20000000000 */
[----:B------:R-:W-:-:S04]  /*4750*/  I2FP.F32.S32 R33, R33 ;  /* 0x0000002100217245 */ /* 0x000fc80000201400 */
[----:B------:R-:W-:Y:S01]  /*4760*/  HMMA.16816.F32.BF16 R64, R48, R36, R64 ;  /* 0x000000243040723c */ /* 0x000fe20000041840 */
[C---:B------:R-:W-:Y:S02]  /*4770*/  VIADD R26, R6.reuse, 0x1 ;  /* 0x00000001061a7836 */ /* 0x040fe40000000000 */
[----:B------:R-:W-:Y:S01]  /*4780*/  FFMA.FTZ R33, R33, -UR5, R45 ;  /* 0x8000000521217c23 */ /* 0x000fe2000801002d */
[C---:B------:R-:W-:Y:S02]  /*4790*/  IMAD.IADD R27, R7.reuse, 0x1, -R6 ;  /* 0x00000001071b7824 */ /* 0x040fe400078e0a06 */
[----:B------:R-:W-:Y:S01]  /*47a0*/  IMAD.IADD R32, R7, 0x1, -R26 ;  /* 0x0000000107207824 */ /* 0x000fe200078e0a1a */
[----:B----4-:R-:W-:Y:S01]  /*47b0*/  HMMA.16816.F32.BF16 R16, R8, R54, R16 ;  /* 0x000000360810723c */ /* 0x010fe20000041810 */
[C---:B------:R-:W-:Y:S01]  /*47c0*/  VIADD R36, R6.reuse, 0x18 ;  /* 0x0000001806247836 */ /* 0x040fe20000000000 */
[----:B------:R-:W-:Y:S01]  /*47d0*/  IABS R27, R27 ;  /* 0x0000001b001b7213 */ /* 0x000fe20000000000 */
[----:B------:R-:W-:Y:S01]  /*47e0*/  VIADD R37, R6, 0x11 ;  /* 0x0000001106257836 */ /* 0x000fe20000000000 */
[----:B------:R-:W-:-:S02]  /*47f0*/  IABS R32, R32 ;  /* 0x0000002000207213 */ /* 0x000fc40000000000 */
[----:B------:R-:W-:Y:S01]  /*4800*/  HMMA.16816.F32.BF16 R20, R8, R52, R20 ;  /* 0x000000340814723c */ /* 0x000fe20000041814 */
[----:B------:R-:W-:Y:S02]  /*4810*/  I2FP.F32.S32 R27, R27 ;  /* 0x0000001b001b7245 */ /* 0x000fe40000201400 */
[----:B------:R-:W-:Y:S02]  /*4820*/  I2FP.F32.S32 R32, R32 ;  /* 0x0000002000207245 */ /* 0x000fe40000201400 */
[----:B------:R-:W-:Y:S01]  /*4830*/  ISETP.GE.AND P1, PT, R26, UR28, PT ;  /* 0x0000001c1a007c0c */ /* 0x000fe2000bf26270 */
[----:B------:R-:W-:Y:S01]  /*4840*/  HMMA.16816.F32.BF16 R68, R48, R34, R68 ;  /* 0x000000223044723c */ /* 0x000fe20000041844 */
[----:B------:R-:W-:Y:S01]  /*4850*/  FFMA.FTZ R27, R27, -UR5, R28 ;  /* 0x800000051b1b7c23 */ /* 0x000fe2000801001c */
[----:B------:R-:W-:Y:S01]  /*4860*/  FFMA.FTZ R32, R32, -UR5, R29 ;  /* 0x8000000520207c23 */ /* 0x000fe2000801001d */
[----:B------:R-:W-:Y:S01]  /*4870*/  IMAD.IADD R29, R7, 0x1, -R37 ;  /* 0x00000001071d7824 */ /* 0x000fe200078e0a25 */
[----:B------:R-:W-:-:S02]  /*4880*/  ISETP.GE.AND P3, PT, R36, UR28, PT ;  /* 0x0000001c24007c0c */ /* 0x000fc4000bf66270 */
[C---:B-1----:R-:W-:Y:S01]  /*4890*/  HMMA.16816.F32.BF16 R56, R8.reuse, R12, R56 ;  /* 0x0000000c0838723c */ /* 0x042fe20000041838 */
[----:B------:R-:W-:Y:S01]  /*48a0*/  VIADD R35, R6, 0x19 ;  /* 0x0000001906237836 */ /* 0x000fe20000000000 */
[----:B------:R-:W-:Y:S02]  /*48b0*/  IABS R29, R29 ;  /* 0x0000001d001d7213 */ /* 0x000fe40000000000 */
[----:B------:R-:W-:Y:S01]  /*48c0*/  ISETP.GE.AND P4, PT, R37, UR28, PT ;  /* 0x0000001c25007c0c */ /* 0x000fe2000bf86270 */
[C---:B------:R-:W-:Y:S01]  /*48d0*/  IMAD.IADD R28, R7.reuse, 0x1, -R35 ;  /* 0x00000001071c7824 */ /* 0x040fe200078e0a23 */
[----:B------:R-:W-:Y:S01]  /*48e0*/  HMMA.16816.F32.BF16 R64, R8, R24, R64 ;  /* 0x000000180840723c */ /* 0x000fe20000041840 */
[C---:B------:R-:W-:Y:S01]  /*48f0*/  IMAD.IADD R12, R7.reuse, 0x1, -R36 ;  /* 0x00000001070c7824 */ /* 0x040fe200078e0a24 */
[----:B------:R-:W-:Y:S01]  /*4900*/  I2FP.F32.S32 R29, R29 ;  /* 0x0000001d001d7245 */ /* 0x000fe20000201400 */
[----:B------:R-:W-:Y:S01]  /*4910*/  IMAD.IADD R13, R7, 0x1, -R38 ;  /* 0x00000001070d7824 */ /* 0x000fe200078e0a26 */
[----:B------:R-:W-:-:S02]  /*4920*/  IABS R28, R28 ;  /* 0x0000001c001c7213 */ /* 0x000fc40000000000 */
[----:B------:R-:W-:Y:S01]  /*4930*/  IABS R12, R12 ;  /* 0x0000000c000c7213 */ /* 0x000fe20000000000 */
[----:B------:R-:W-:Y:S01]  /*4940*/  VIADD R24, R7, 0x8 ;  /* 0x0000000807187836 */ /* 0x000fe20000000000 */
[----:B------:R-:W-:Y:S01]  /*4950*/  IABS R13, R13 ;  /* 0x0000000d000d7213 */ /* 0x000fe20000000000 */
[----:B------:R-:W-:Y:S01]  /*4960*/  VIADD R25, R6, 0x8 ;  /* 0x0000000806197836 */ /* 0x000fe20000000000 */
[----:B------:R-:W-:Y:S01]  /*4970*/  I2FP.F32.S32 R12, R12 ;  /* 0x0000000c000c7245 */ /* 0x000fe20000201400 */
[----:B------:R-:W-:Y:S01]  /*4980*/  FFMA.FTZ R21, R29, -UR5, R21 ;  /* 0x800000051d157c23 */ /* 0x000fe20008010015 */
[----:B------:R-:W-:Y:S01]  /*4990*/  I2FP.F32.S32 R13, R13 ;  /* 0x0000000d000d7245 */ /* 0x000fe20000201400 */
[----:B------:R-:W-:Y:S01]  /*49a0*/  IMAD.IADD R26, R24, 0x1, -R26 ;  /* 0x00000001181a7824 */ /* 0x000fe200078e0a1a */
[----:B------:R-:W-:Y:S01]  /*49b0*/  I2FP.F32.S32 R28, R28 ;  /* 0x0000001c001c7245 */ /* 0x000fe20000201400 */
[----:B------:R-:W-:Y:S01]  /*49c0*/  FFMA.FTZ R12, R12, -UR5, R16 ;  /* 0x800000050c0c7c23 */ /* 0x000fe20008010010 */
[----:B------:R-:W-:-:S02]  /*49d0*/  IMAD.IADD R34, R7, 0x1, -R25 ;  /* 0x0000000107227824 */ /* 0x000fc400078e0a19 */
[----:B------:R-:W-:Y:S01]  /*49e0*/  FFMA.FTZ R13, R13, -UR5, R20 ;  /* 0x800000050d0d7c23 */ /* 0x000fe20008010014 */
[----:B------:R-:W-:Y:S02]  /*49f0*/  IMAD.IADD R20, R24, 0x1, -R6 ;  /* 0x0000000118147824 */ /* 0x000fe400078e0a06 */
[----:B------:R-:W-:Y:S01]  /*4a00*/  FFMA.FTZ R16, R28, -UR5, R17 ;  /* 0x800000051c107c23 */ /* 0x000fe20008010011 */
[----:B------:R-:W-:Y:S01]  /*4a10*/  VIADD R17, R6, 0x20 ;  /* 0x0000002006117836 */ /* 0x000fe20000000000 */
[----:B------:R-:W-:Y:S01]  /*4a20*/  ISETP.GE.AND P0, PT, R25, UR28, PT ;  /* 0x0000001c19007c0c */ /* 0x000fe2000bf06270 */
[C---:B------:R-:W-:Y:S01]  /*4a30*/  IMAD.IADD R28, R24.reuse, 0x1, -R3 ;  /* 0x00000001181c7824 */ /* 0x040fe200078e0a03 */
[----:B------:R-:W-:Y:S01]  /*4a40*/  IABS R20, R20 ;  /* 0x0000001400147213 */ /* 0x000fe20000000000 */
[----:B------:R-:W-:Y:S01]  /*4a50*/  IMAD.IADD R29, R7, 0x1, -R17 ;  /* 0x00000001071d7824 */ /* 0x000fe200078e0a11 */
[----:B------:R-:W-:Y:S01]  /*4a60*/  IABS R26, R26 ;  /* 0x0000001a001a7213 */ /* 0x000fe20000000000 */
[C---:B------:R-:W-:Y:S01]  /*4a70*/  IMAD.IADD R25, R24.reuse, 0x1, -R25 ;  /* 0x0000000118197824 */ /* 0x040fe200078e0a19 */
[----:B------:R-:W-:Y:S01]  /*4a80*/  I2FP.F32.S32 R20, R20 ;  /* 0x0000001400147245 */ /* 0x000fe20000201400 */
[C---:B------:R-:W-:Y:S01]  /*4a90*/  IMAD.IADD R36, R24.reuse, 0x1, -R36 ;  /* 0x0000000118247824 */ /* 0x040fe200078e0a24 */
[----:B------:R-:W-:Y:S01]  /*4aa0*/  IABS R3, R29 ;  /* 0x0000001d00037213 */ /* 0x000fe20000000000 */
[----:B------:R-:W-:Y:S01]  /*4ab0*/  IMAD.IADD R37, R24, 0x1, -R37 ;  /* 0x0000000118257824 */ /* 0x000fe200078e0a25 */
[----:B------:R-:W-:Y:S01]  /*4ac0*/  I2FP.F32.S32 R26, R26 ;  /* 0x0000001a001a7245 */ /* 0x000fe20000201400 */
[----:B------:R-:W-:Y:S01]  /*4ad0*/  FFMA.FTZ R20, R20, -UR5, R30 ;  /* 0x8000000514147c23 */ /* 0x000fe2000801001e */
[----:B------:R-:W-:Y:S01]  /*4ae0*/  I2FP.F32.S32 R3, R3 ;  /* 0x0000000300037245 */ /* 0x000fe20000201400 */
[----:B------:R-:W-:Y:S01]  /*4af0*/  IMAD.IADD R38, R24, 0x1, -R38 ;  /* 0x0000000118267824 */ /* 0x000fe200078e0a26 */
[----:B------:R-:W-:Y:S01]  /*4b00*/  IABS R34, R34 ;  /* 0x0000002200227213 */ /* 0x000fe20000000000 */
[----:B------:R-:W-:Y:S01]  /*4b10*/  FFMA.FTZ R26, R26, -UR5, R31 ;  /* 0x800000051a1a7c23 */ /* 0x000fe2000801001f */
[----:B------:R-:W-:Y:S01]  /*4b20*/  IABS R25, R25 ;  /* 0x0000001900197213 */ /* 0x000fe20000000000 */
[----:B------:R-:W-:Y:S01]  /*4b30*/  FFMA.FTZ R64, R3, -UR5, R64 ;  /* 0x8000000503407c23 */ /* 0x000fe20008010040 */
[----:B------:R-:W-:Y:S01]  /*4b40*/  IABS R36, R36 ;  /* 0x0000002400247213 */ /* 0x000fe20000000000 */
[----:B------:R-:W-:Y:S01]  /*4b50*/  HMMA.16816.F32.BF16 R68, R8, R14, R68 ;  /* 0x0000000e0844723c */ /* 0x000fe20000041844 */
[----:B------:R-:W-:-:S02]  /*4b60*/  I2FP.F32.S32 R34, R34 ;  /* 0x0000002200227245 */ /* 0x000fc40000201400 */
[----:B------:R-:W-:Y:S02]  /*4b70*/  I2FP.F32.S32 R25, R25 ;  /* 0x0000001900197245 */ /* 0x000fe40000201400 */
[----:B------:R-:W-:Y:S01]  /*4b80*/  I2FP.F32.S32 R36, R36 ;  /* 0x0000002400247245 */ /* 0x000fe20000201400 */
[----:B------:R-:W-:Y:S01]  /*4b90*/  FFMA.FTZ R34, R34, -UR5, R44 ;  /* 0x8000000522227c23 */ /* 0x000fe2000801002c */
[----:B------:R-:W-:Y:S01]  /*4ba0*/  FSEL R3, R27, -INF , !P2 ;  /* 0xff8000001b037808 */ /* 0x000fe20005000000 */
[----:B------:R-:W-:Y:S01]  /*4bb0*/  FFMA.FTZ R29, R25, -UR5, R46 ;  /* 0x80000005191d7c23 */ /* 0x000fe2000801002e */
[----:B------:R-:W-:Y:S01]  /*4bc0*/  FSEL R31, R20, -INF , !P2 ;  /* 0xff800000141f7808 */ /* 0x000fe20005000000 */
[----:B------:R-:W-:Y:S01]  /*4bd0*/  FFMA.FTZ R39, R36, -UR5, R18 ;  /* 0x8000000524277c23 */ /* 0x000fe20008010012 */
[----:B------:R-:W-:Y:S01]  /*4be0*/  ISETP.GE.AND P2, PT, R35, UR28, PT ;  /* 0x0000001c23007c0c */ /* 0x000fe2000bf46270 */
[----:B------:R-:W-:Y:S01]  /*4bf0*/  IMAD.IADD R35, R24, 0x1, -R35 ;  /* 0x0000000118237824 */ /* 0x000fe200078e0a23 */
[----:B------:R-:W-:Y:S01]  /*4c00*/  FSEL R32, R32, -INF , !P1 ;  /* 0xff80000020207808 */ /* 0x000fe20004800000 */
[----:B------:R-:W-:Y:S01]  /*4c10*/  VIADD R36, R6, 0x21 ;  /* 0x0000002106247836 */ /* 0x000fe20000000000 */
[----:B------:R-:W-:Y:S01]  /*4c20*/  FSEL R30, R26, -INF , !P1 ;  /* 0xff8000001a1e7808 */ /* 0x000fe20004800000 */
[----:B------:R-:W-:Y:S01]  /*4c30*/  VIADD R18, R6, 0x29 ;  /* 0x0000002906127836 */ /* 0x000fe20000000000 */
[----:B------:R-:W-:Y:S01]  /*4c40*/  ISETP.GE.AND P1, PT, R17, UR28, PT ;  /* 0x0000001c11007c0c */ /* 0x000fe2000bf26270 */
[----:B------:R-:W-:Y:S01]  /*4c50*/  IMAD.IADD R17, R24, 0x1, -R17 ;  /* 0x0000000118117824 */ /* 0x000fe200078e0a11 */
[----:B------:R-:W-:Y:S01]  /*4c60*/  IABS R35, R35 ;  /* 0x0000002300237213 */ /* 0x000fe20000000000 */
[C---:B------:R-:W-:Y:S01]  /*4c70*/  IMAD.IADD R27, R7.reuse, 0x1, -R36 ;  /* 0x00000001071b7824 */ /* 0x040fe200078e0a24 */
[----:B------:R-:W-:Y:S01]  /*4c80*/  IABS R37, R37 ;  /* 0x0000002500257213 */ /* 0x000fe20000000000 */
[----:B------:R-:W-:Y:S01]  /*4c90*/  VIADD R44, R6, 0x30 ;  /* 0x00000030062c7836 */ /* 0x000fe20000000000 */
[----:B------:R-:W-:Y:S01]  /*4ca0*/  IABS R38, R38 ;  /* 0x0000002600267213 */ /* 0x000fe20000000000 */
[----:B------:R-:W-:Y:S01]  /*4cb0*/  IMAD.IADD R25, R7, 0x1, -R18 ;  /* 0x0000000107197824 */ /* 0x000fe200078e0a12 */
[----:B------:R-:W-:-:S02]  /*4cc0*/  FSEL R34, R34, -INF , !P0 ;  /* 0xff80000022227808 */ /* 0x000fc40004000000 */
[----:B------:R-:W-:Y:S02]  /*4cd0*/  FSEL R29, R29, -INF , !P0 ;  /* 0xff8000001d1d7808 */ /* 0x000fe40004000000 */
[----:B------:R-:W-:Y:S02]  /*4ce0*/  IABS R28, R28 ;  /* 0x0000001c001c7213 */ /* 0x000fe40000000000 */
[----:B------:R-:W-:Y:S01]  /*4cf0*/  ISETP.GE.AND P0, PT, R36, UR28, PT ;  /* 0x0000001c24007c0c */ /* 0x000fe2000bf06270 */
[----:B------:R-:W-:Y:S01]  /*4d00*/  IMAD.IADD R36, R24, 0x1, -R36 ;  /* 0x0000000118247824 */ /* 0x000fe200078e0a24 */
[----:B------:R-:W-:Y:S02]  /*4d10*/  IABS R17, R17 ;  /* 0x0000001100117213 */ /* 0x000fe40000000000 */
[----:B------:R-:W-:Y:S02]  /*4d20*/  I2FP.F32.S32 R35, R35 ;  /* 0x0000002300237245 */ /* 0x000fe40000201400 */
[----:B------:R-:W-:-:S02]  /*4d30*/  I2FP.F32.S32 R37, R37 ;  /* 0x0000002500257245 */ /* 0x000fc40000201400 */
[----:B------:R-:W-:Y:S01]  /*4d40*/  I2FP.F32.S32 R38, R38 ;  /* 0x0000002600267245 */ /* 0x000fe20000201400 */
[----:B------:R-:W-:Y:S01]  /*4d50*/  FFMA.FTZ R41, R35, -UR5, R19 ;  /* 0x8000000523297c23 */ /* 0x000fe20008010013 */
[----:B------:R-:W-:Y:S01]  /*4d60*/  I2FP.F32.S32 R28, R28 ;  /* 0x0000001c001c7245 */ /* 0x000fe20000201400 */
[----:B------:R-:W-:Y:S01]  /*4d70*/  VIADD R35, R6, 0x28 ;  /* 0x0000002806237836 */ /* 0x000fe20000000000 */
[----:B------:R-:W-:Y:S01]  /*4d80*/  I2FP.F32.S32 R20, R17 ;  /* 0x0000001100147245 */ /* 0x000fe20000201400 */
[----:B------:R-:W-:Y:S01]  /*4d90*/  FFMA.FTZ R17, R37, -UR5, R23 ;  /* 0x8000000525117c23 */ /* 0x000fe20008010017 */
[----:B------:R-:W-:Y:S01]  /*4da0*/  IABS R27, R27 ;  /* 0x0000001b001b7213 */ /* 0x000fe20000000000 */
[----:B------:R-:W-:Y:S01]  /*4db0*/  FFMA.FTZ R38, R38, -UR5, R22 ;  /* 0x8000000526267c23 */ /* 0x000fe20008010016 */
[----:B------:R-:W-:Y:S01]  /*4dc0*/  IABS R36, R36 ;  /* 0x0000002400247213 */ /* 0x000fe20000000000 */
[----:B------:R-:W-:Y:S01]  /*4dd0*/  FFMA.FTZ R28, R28, -UR5, R47 ;  /* 0x800000051c1c7c23 */ /* 0x000fe2000801002f */
[----:B------:R-:W-:Y:S01]  /*4de0*/  FFMA.FTZ R66, R20, -UR5, R66 ;  /* 0x8000000514427c23 */ /* 0x000fe20008010042 */
[----:B------:R-:W-:Y:S01]  /*4df0*/  I2FP.F32.S32 R27, R27 ;  /* 0x0000001b001b7245 */ /* 0x000fe20000201400 */
[C---:B------:R-:W-:Y:S01]  /*4e00*/  IMAD.IADD R26, R7.reuse, 0x1, -R35 ;  /* 0x00000001071a7824 */ /* 0x040fe200078e0a23 */
[----:B------:R-:W-:Y:S01]  /*4e10*/  I2FP.F32.S32 R36, R36 ;  /* 0x0000002400247245 */ /* 0x000fe20000201400 */
[----:B------:R-:W-:Y:S01]  /*4e20*/  IMAD.IADD R23, R7, 0x1, -R44 ;  /* 0x0000000107177824 */ /* 0x000fe200078e0a2c */
[----:B------:R-:W-:Y:S01]  /*4e30*/  FSEL R19, R13, -INF , !P5 ;  /* 0xff8000000d137808 */ /* 0x000fe20006800000 */
[C---:B------:R-:W-:Y:S01]  /*4e40*/  IMAD.IADD R22, R7.reuse, 0x1, -R43 ;  /* 0x0000000107167824 */ /* 0x040fe200078e0a2b */
[----:B------:R-:W-:Y:S01]  /*4e50*/  FSEL R13, R38, -INF , !P5 ;  /* 0xff800000260d7808 */ /* 0x000fe20006800000 */
[----:B------:R-:W-:Y:S01]  /*4e60*/  IMAD.IADD R20, R7, 0x1, -R42 ;  /* 0x0000000107147824 */ /* 0x000fe200078e0a2a */
[----:B------:R-:W-:Y:S01]  /*4e70*/  FSEL R33, R33, -INF , !P6 ;  /* 0xff80000021217808 */ /* 0x000fe20007000000 */
[----:B------:R-:W-:Y:S01]  /*4e80*/  IMAD.IADD R37, R7, 0x1, -R40 ;  /* 0x0000000107257824 */ /* 0x000fe200078e0a28 */
[----:B------:R-:W-:Y:S01]  /*4e90*/  FSEL R7, R17, -INF , !P4 ;  /* 0xff80000011077808 */ /* 0x000fe20006000000 */
[----:B------:R-:W-:Y:S01]  /*4ea0*/  IMAD.IADD R38, R24, 0x1, -R18 ;  /* 0x0000000118267824 */ /* 0x000fe200078e0a12 */
[----:B------:R-:W-:Y:S01]  /*4eb0*/  FSEL R17, R12, -INF , !P3 ;  /* 0xff8000000c117808 */ /* 0x000fe20005800000 */
[----:B------:R-:W-:Y:S01]  /*4ec0*/  FFMA.FTZ R65, R27, -UR5, R65 ;  /* 0x800000051b417c23 */ /* 0x000fe20008010041 */
[----:B------:R-:W-:Y:S01]  /*4ed0*/  FSEL R28, R28, -INF , !P6 ;  /* 0xff8000001c1c7808 */ /* 0x000fe20007000000 */
[----:B------:R-:W-:Y:S01]  /*4ee0*/  FFMA.FTZ R67, R36, -UR5, R67 ;  /* 0x8000000524437c23 */ /* 0x000fe20008010043 */
[----:B------:R-:W-:-:S02]  /*4ef0*/  ISETP.GE.AND P5, PT, R18, UR28, PT ;  /* 0x0000001c12007c0c */ /* 0x000fc4000bfa6270 */
[----:B------:R-:W-:Y:S02]  /*4f00*/  FSEL R16, R16, -INF , !P2 ;  /* 0xff80000010107808 */ /* 0x000fe40005000000 */
[----:B------:R-:W-:Y:S02]  /*4f10*/  FSEL R12, R41, -INF , !P2 ;  /* 0xff800000290c7808 */ /* 0x000fe40005000000 */
[----:B------:R-:W-:Y:S01]  /*4f20*/  ISETP.GE.AND P6, PT, R35, UR28, PT ;  /* 0x0000001c23007c0c */ /* 0x000fe2000bfc6270 */
[C---:B------:R-:W-:Y:S01]  /*4f30*/  IMAD.IADD R35, R24.reuse, 0x1, -R35 ;  /* 0x0000000118237824 */ /* 0x040fe200078e0a23 */
[----:B------:R-:W-:Y:S01]  /*4f40*/  FSEL R18, R21, -INF , !P4 ;  /* 0xff80000015127808 */ /* 0x000fe20006000000 */
[C---:B------:R-:W-:Y:S01]  /*4f50*/  IMAD.IADD R21, R24.reuse, 0x1, -R44 ;  /* 0x0000000118157824 */ /* 0x040fe200078e0a2c */
[----:B------:R-:W-:Y:S01]  /*4f60*/  FSEL R6, R39, -INF , !P3 ;  /* 0xff80000027067808 */ /* 0x000fe20005800000 */
[----:B------:R-:W-:Y:S01]  /*4f70*/  IMAD.IADD R39, R24, 0x1, -R43 ;  /* 0x0000000118277824 */ /* 0x000fe200078e0a2b */
[----:B------:R-:W-:Y:S01]  /*4f80*/  ISETP.GE.AND P2, PT, R42, UR28, PT ;  /* 0x0000001c2a007c0c */ /* 0x000fe2000bf46270 */
[C---:B------:R-:W-:Y:S01]  /*4f90*/  IMAD.IADD R42, R24.reuse, 0x1, -R42 ;  /* 0x00000001182a7824 */ /* 0x040fe200078e0a2a */
[----:B------:R-:W-:Y:S01]  /*4fa0*/  FSEL R185, R65, -INF , !P0 ;  /* 0xff80000041b97808 */ /* 0x000fe20004000000 */
[----:B------:R-:W-:Y:S01]  /*4fb0*/  IMAD.IADD R24, R24, 0x1, -R40 ;  /* 0x0000000118187824 */ /* 0x000fe200078e0a28 */
[----:B------:R-:W-:-:S02]  /*4fc0*/  FSEL R189, R67, -INF , !P0 ;  /* 0xff80000043bd7808 */ /* 0x000fc40004000000 */
[----:B------:R-:W-:Y:S02]  /*4fd0*/  PLOP3.LUT P0, PT, PT, PT, UP0, 0x80, 0x0 ;  /* 0x000000000000781c */ /* 0x000fe40003f0f008 */
[----:B------:R-:W-:Y:S02]  /*4fe0*/  IABS R26, R26 ;  /* 0x0000001a001a7213 */ /* 0x000fe40000000000 */
[----:B------:R-:W-:Y:S02]  /*4ff0*/  IABS R25, R25 ;  /* 0x0000001900197213 */ /* 0x000fe40000000000 */
[----:B------:R-:W-:Y:S02]  /*5000*/  IABS R23, R23 ;  /* 0x0000001700177213 */ /* 0x000fe40000000000 */
[----:B------:R-:W-:Y:S02]  /*5010*/  IABS R22, R22 ;  /* 0x0000001600167213 */ /* 0x000fe40000000000 */
[----:B------:R-:W-:-:S02]  /*5020*/  IABS R20, R20 ;  /* 0x0000001400147213 */ /* 0x000fc40000000000 */
[----:B------:R-:W-:Y:S02]  /*5030*/  IABS R37, R37 ;  /* 0x0000002500257213 */ /* 0x000fe40000000000 */
[----:B------:R-:W-:Y:S02]  /*5040*/  IABS R35, R35 ;  /* 0x0000002300237213 */ /* 0x000fe40000000000 */
[----:B------:R-:W-:Y:S02]  /*5050*/  IABS R38, R38 ;  /* 0x0000002600267213 */ /* 0x000fe40000000000 */
[----:B------:R-:W-:Y:S02]  /*5060*/  IABS R21, R21 ;  /* 0x0000001500157213 */ /* 0x000fe40000000000 */
[----:B------:R-:W-:Y:S02]  /*5070*/  IABS R39, R39 ;  /* 0x0000002700277213 */ /* 0x000fe40000000000 */
[----:B------:R-:W-:-:S02]  /*5080*/  IABS R42, R42 ;  /* 0x0000002a002a7213 */ /* 0x000fc40000000000 */
[----:B------:R-:W-:Y:S02]  /*5090*/  IABS R24, R24 ;  /* 0x0000001800187213 */ /* 0x000fe40000000000 */
[----:B------:R-:W-:Y:S02]  /*50a0*/  I2FP.F32.S32 R26, R26 ;  /* 0x0000001a001a7245 */ /* 0x000fe40000201400 */
[----:B------:R-:W-:Y:S02]  /*50b0*/  I2FP.F32.S32 R25, R25 ;  /* 0x0000001900197245 */ /* 0x000fe40000201400 */
[----:B------:R-:W-:Y:S01]  /*50c0*/  I2FP.F32.S32 R23, R23 ;  /* 0x0000001700177245 */ /* 0x000fe20000201400 */
[----:B------:R-:W-:Y:S01]  /*50d0*/  FFMA.FTZ R60, R26, -UR5, R60 ;  /* 0x800000051a3c7c23 */ /* 0x000fe2000801003c */
        /* <DEDUP_REMOVED lines=18> */
[----:B------:R-:W-:Y:S01]  /*5200*/  FSEL R184, R64, -INF , !P1 ;  /* 0xff80000040b87808 */ /* 0x000fe20004800000 */
[----:B------:R-:W-:Y:S01]  /*5210*/  FFMA.FTZ R70, R42, -UR5, R70 ;  /* 0x800000052a467c23 */ /* 0x000fe20008010046 */
[----:B------:R-:W-:Y:S01]  /*5220*/  FSEL R188, R66, -INF , !P1 ;  /* 0xff80000042bc7808 */ /* 0x000fe20004800000 */
[----:B------:R-:W-:Y:S01]  /*5230*/  FFMA.FTZ R71, R24, -UR5, R71 ;  /* 0x8000000518477c23 */ /* 0x000fe20008010047 */
[----:B------:R-:W-:-:S02]  /*5240*/  ISETP.GE.AND P4, PT, R44, UR28, PT ;  /* 0x0000001c2c007c0c */ /* 0x000fc4000bf86270 */
[----:B------:R-:W-:Y:S02]  /*5250*/  ISETP.GE.AND P3, PT, R43, UR28, PT ;  /* 0x0000001c2b007c0c */ /* 0x000fe4000bf66270 */
[----:B------:R-:W-:Y:S02]  /*5260*/  ISETP.GE.AND P1, PT, R40, UR28, PT ;  /* 0x0000001c28007c0c */ /* 0x000fe4000bf26270 */
[----:B------:R-:W-:Y:S02]  /*5270*/  FSEL R186, R60, -INF , !P6 ;  /* 0xff8000003cba7808 */ /* 0x000fe40007000000 */
[----:B------:R-:W-:Y:S02]  /*5280*/  FSEL R190, R62, -INF , !P6 ;  /* 0xff8000003ebe7808 */ /* 0x000fe40007000000 */
        /* <DEDUP_REMOVED lines=36> */
[----:B------:R3:W-:Y:S03]  /*54d0*/  @!P6 LDGSTS.E.BYPASS.LTC128B.128 [R228+0x8000], desc[UR26][R38.64] ;  /* 0x0800000026e4efae */ /* 0x0007e6000b901d5a */
[C-C-:B------:R-:W-:Y:S01]  /*54e0*/  @!P5 LEA.HI.X R37, R24.reuse, R11, R5.reuse, 0x1, P2 ;  /* 0x0000000b1825d211 */ /* 0x140fe200010f0c05 */
[----:B------:R2:W-:Y:S01]  /*54f0*/  @P5 STS.128 [R228+0xa000], RZ ;  /* 0x00a000ffe4005388 */ /* 0x0005e20000000c00 */
[C---:B------:R-:W-:Y:S01]  /*5500*/  IADD3 R35, P2, R24.reuse, UR33, RZ ;  /* 0x0000002118237c10 */ /* 0x040fe2000ff5e0ff */
[----:B------:R-:W2:Y:S01]  /*5510*/  @!P5 LDC.64 R14, c[0x0][0x218] ;  /* 0x00008600ff0edb82 */ /* 0x000ea20000000a00 */
[C---:B----4-:R-:W-:Y:S01]  /*5520*/  @!P4 LEA R26, P1, R24.reuse, R8, 0x1 ;  /* 0x00000008181ac211 */ /* 0x050fe200078208ff */
[----:B------:R-:W-:Y:S01]  /*5530*/  @!PT LDS RZ, [RZ] ;  /* 0x00000000fffff984 */ /* 0x000fe20000000800 */
[----:B------:R-:W-:Y:S01]  /*5540*/  @!PT LDS RZ, [RZ] ;  /* 0x00000000fffff984 */ /* 0x000fe20000000800 */
[----:B------:R-:W-:Y:S01]  /*5550*/  @!PT LDS RZ, [RZ] ;  /* 0x00000000fffff984 */ /* 0x000fe20000000800 */
[----:B------:R-:W-:Y:S03]  /*5560*/  @!P5 LDGSTS.E.BYPASS.LTC128B.128 [R228+0xa000], desc[UR26][R36.64+0x80] ;  /* 0x0a00008024e4dfae */ /* 0x000fe6000b901d5a */
[C-C-:B------:R-:W-:Y:S01]  /*5570*/  @!P4 LEA.HI.X R27, R24.reuse, R9, R5.reuse, 0x1, P1 ;  /* 0x00000009181bc211 */ /* 0x140fe200008f0c05 */
[----:B------:R4:W-:Y:S02]  /*5580*/  @P4 STS.128 [R228+0xc000], RZ ;  /* 0x00c000ffe4004388 */ /* 0x0009e40000000c00 */
[----:B------:R-:W3:Y:S01]  /*5590*/  @!P4 LDC.64 R10, c[0x0][0x218] ;  /* 0x00008600ff0acb82 */ /* 0x000ee20000000a00 */
        /* <DEDUP_REMOVED lines=8> */
[----:B------:R-:W4:Y:S01]  /*5620*/  @!P3 LDC.64 R8, c[0x0][0x218] ;  /* 0x00008600ff08bb82 */ /* 0x000f220000000a00 */
[C---:B-1----:R-:W-:Y:S01]  /*5630*/  @!P6 LEA R20, P1, R35.reuse, R20, 0x1 ;  /* 0x000000142314e211 */ /* 0x042fe200078208ff */
[----:B------:R-:W-:Y:S01]  /*5640*/  @!PT LDS RZ, [RZ] ;  /* 0x00000000fffff984 */ /* 0x000fe20000000800 */
[----:B------:R-:W-:Y:S01]  /*5650*/  @!PT LDS RZ, [RZ] ;  /* 0x00000000fffff984 */ /* 0x000fe20000000800 */
[----:B------:R-:W-:Y:S01]  /*5660*/  @!PT LDS RZ, [RZ] ;  /* 0x00000000fffff984 */ /* 0x000fe20000000800 */
[----:B------:R1:W-:Y:S03]  /*5670*/  @!P3 LDGSTS.E.BYPASS.LTC128B.128 [R228+0xe000], desc[UR26][R22.64+0x180] ;  /* 0x0e00018016e4bfae */ /* 0x0003e6000b901d5a */
[C-C-:B------:R-:W-:Y:S01]  /*5680*/  @!P6 LEA.HI.X R21, R35.reuse, R21, R5.reuse, 0x1, P1 ;  /* 0x000000152315e211 */ /* 0x140fe200008f0c05 */
[----:B------:R1:W-:Y:S01]  /*5690*/  @P6 STS.128 [R228+0x8800], RZ ;  /* 0x008800ffe4006388 */ /* 0x0003e20000000c00 */
[C---:B--2---:R-:W-:Y:S01]  /*56a0*/  @!P5 LEA R14, P1, R35.reuse, R14, 0x1 ;  /* 0x0000000e230ed211 */ /* 0x044fe200078208ff */
[----:B------:R-:W2:Y:S02]  /*56b0*/  @!P5 LDC.64 R24, c[0x0][0x218] ;  /* 0x00008600ff18db82 */ /* 0x000ea40000000a00 */
[----:B------:R-:W-:Y:S01]  /*56c0*/  @!PT LDS RZ, [RZ] ;  /* 0x00000000fffff984 */ /* 0x000fe20000000800 */
[----:B------:R-:W-:Y:S01]  /*56d0*/  @!PT LDS RZ, [RZ] ;  /* 0x00000000fffff984 */ /* 0x000fe20000000800 */
[----:B------:R-:W-:Y:S01]  /*56e0*/  @!PT LDS RZ, [RZ] ;  /* 0x00000000fffff984 */ /* 0x000fe20000000800 */
[----:B------:R2:W-:Y:S01]  /*56f0*/  @!P6 LDGSTS.E.BYPASS.LTC128B.128 [R228+0x8800], desc[UR26][R20.64] ;  /* 0x0880000014e4efae */ /* 0x0005e2000b901d5a */
[----:B------:R-:W-:-:S03]  /*5700*/  @!P5 LEA.HI.X R15, R35, R15, R5, 0x1, P1 ;  /* 0x0000000f230fd211 */ /* 0x000fc600008f0c05 */
[----:B------:R2:W-:Y:S01]  /*5710*/  @P5 STS.128 [R228+0xa800], RZ ;  /* 0x00a800ffe4005388 */ /* 0x0005e20000000c00 */
[----:B---3--:R-:W-:-:S03]  /*5720*/  @!P4 LEA R38, P2, R35, R10, 0x1 ;  /* 0x0000000a2326c211 */ /* 0x008fc600078408ff */
        /* <DEDUP_REMOVED lines=8> */
[----:B----4-:R-:W-:-:S03]  /*57b0*/  @!P3 LEA R40, P1, R35, R8, 0x1 ;  /* 0x000000082328b211 */ /* 0x010fc600078208ff */
[----:B------:R-:W-:Y:S01]  /*57c0*/  @!PT LDS RZ, [RZ] ;  /* 0x00000000fffff984 */ /* 0x000fe20000000800 */
[----:B------:R-:W-:Y:S01]  /*57d0*/  @!PT LDS RZ, [RZ] ;  /* 0x00000000fffff984 */ /* 0x000fe20000000800 */
[----:B------:R-:W-:Y:S01]  /*57e0*/  @!PT LDS RZ, [RZ] ;  /* 0x00000000fffff984 */ /* 0x000fe20000000800 */
[----:B------:R4:W-:Y:S01]  /*57f0*/  @!P4 LDGSTS.E.BYPASS.LTC128B.128 [R228+0xc800], desc[UR26][R38.64+0x100] ;  /* 0x0c80010026e4cfae */ /* 0x0009e2000b901d5a */
[----:B------:R-:W-:Y:S01]  /*5800*/  @!P3 LEA.HI.X R41, R35, R9, R5, 0x1, P1 ;  /* 0x000000092329b211 */ /* 0x000fe200008f0c05 */
[----:B-1----:R-:W4:Y:S01]  /*5810*/  @!P4 LDC.64 R22, c[0x0][0x218] ;  /* 0x00008600ff16cb82 */ /* 0x002f220000000a00 */
[----:B------:R-:W-:Y:S01]  /*5820*/  IADD3.X R5, R5, UR32, RZ, P2, !PT ;  /* 0x0000002005057c10 */ /* 0x000fe200097fe4ff */
[----:B------:R1:W-:Y:S01]  /*5830*/  @P3 STS.128 [R228+0xe800], RZ ;  /* 0x00e800ffe4003388 */ /* 0x0003e20000000c00 */
[----:B--2---:R-:W-:-:S03]  /*5840*/  @!P5 LEA R24, P2, R36, R24, 0x1 ;  /* 0x000000182418d211 */ /* 0x004fc600078408ff */
[----:B------:R-:W-:Y:S01]  /*5850*/  @!PT LDS RZ, [RZ] ;  /* 0x00000000fffff984 */ /* 0x000fe20000000800 */
[----:B------:R-:W-:Y:S01]  /*5860*/  @!PT LDS RZ, [RZ] ;  /* 0x00000000fffff984 */ /* 0x000fe20000000800 */
[----:B------:R-:W-:Y:S01]  /*5870*/  @!PT LDS RZ, [RZ] ;  /* 0x00000000fffff984 */ /* 0x000fe20000000800 */
[----:B------:R1:W-:Y:S02]  /*5880*/  @!P3 LDGSTS.E.BYPASS.LTC128B.128 [R228+0xe800], desc[UR26][R40.64+0x180] ;  /* 0x0e80018028e4bfae */ /* 0x0003e4000b901d5a */
[----:B------:R-:W2:Y:S01]  /*5890*/  @!P3 LDC.64 R20, c[0x0][0x218] ;  /* 0x00008600ff14bb82 */ /* 0x000ea20000000a00 */
[C---:B------:R-:W-:Y:S01]  /*58a0*/  @!P5 LEA.HI.X R25, R36.reuse, R25, R5, 0x1, P2 ;  /* 0x000000192419d211 */ /* 0x040fe200010f0c05 */
[----:B------:R1:W-:Y:S06]  /*58b0*/  @P6 STS.128 [R228+0x9000], RZ ;  /* 0x009000ffe4006388 */ /* 0x0003ec0000000c00 */
[----:B---3--:R-:W3:Y:S01]  /*58c0*/  @!P6 LDC.64 R14, c[0x0][0x218] ;  /* 0x00008600ff0eeb82 */ /* 0x008ee20000000a00 */
[----:B-----5:R-:W-:-:S04]  /*58d0*/  @!P6 LEA R26, P1, R36, R26, 0x1 ;  /* 0x0000001a241ae211 */ /* 0x020fc800078208ff */
[----:B------:R-:W-:-:S03]  /*58e0*/  @!P6 LEA.HI.X R27, R36, R27, R5, 0x1, P1 ;  /* 0x0000001b241be211 */ /* 0x000fc600008f0c05 */
[----:B------:R-:W5:Y:S01]  /*58f0*/  @!P5 LDC.64 R10, c[0x0][0x218] ;  /* 0x00008600ff0adb82 */ /* 0x000f620000000a00 */
[C---:B----4-:R-:W-:Y:S01]  /*5900*/  @!P4 LEA R38, P1, R36.reuse, R22, 0x1 ;  /* 0x000000162426c211 */ /* 0x050fe200078208ff */
[----:B------:R-:W-:Y:S01]  /*5910*/  @!PT LDS RZ, [RZ] ;  /* 0x00000000fffff984 */ /* 0x000fe20000000800 */
[----:B------:R-:W-:Y:S01]  /*5920*/  @!PT LDS RZ, [RZ] ;  /* 0x00000000fffff984 */ /* 0x000fe20000000800 */
[----:B------:R-:W-:Y:S01]  /*5930*/  @!PT LDS RZ, [RZ] ;  /* 0x00000000fffff984 */ /* 0x000fe20000000800 */
[----:B------:R1:W-:Y:S01]  /*5940*/  @!P6 LDGSTS.E.BYPASS.LTC128B.128 [R228+0x9000], desc[UR26][R26.64] ;  /* 0x090000001ae4efae */ /* 0x0003e2000b901d5a */
[C---:B------:R-:W-:Y:S02]  /*5950*/  IADD3 R22, P2, R36.reuse, UR33, RZ ;  /* 0x0000002124167c10 */ /* 0x040fe4000ff5e0ff */
[C-C-:B------:R-:W-:Y:S01]  /*5960*/  @!P4 LEA.HI.X R39, R36.reuse, R23, R5.reuse, 0x1, P1 ;  /* 0x000000172427c211 */ /* 0x140fe200008f0c05 */
[----:B------:R1:W-:Y:S02]  /*5970*/  @P5 STS.128 [R228+0xb000], RZ ;  /* 0x00b000ffe4005388 */ /* 0x0003e40000000c00 */
[----:B------:R-:W4:Y:S01]  /*5980*/  @!P4 LDC.64 R8, c[0x0][0x218] ;  /* 0x00008600ff08cb82 */ /* 0x000f220000000a00 */
[C---:B--2---:R-:W-:Y:S01]  /*5990*/  @!P3 LEA R20, P1, R36.reuse, R20, 0x1 ;  /* 0x000000142414b211 */ /* 0x044fe200078208ff */
[----:B------:R-:W-:Y:S01]  /*59a0*/  @!PT LDS RZ, [RZ] ;  /* 0x00000000fffff984 */ /* 0x000fe20000000800 */
[----:B------:R-:W-:Y:S01]  /*59b0*/  @!PT LDS RZ, [RZ] ;  /* 0x00000000fffff984 */ /* 0x000fe20000000800 */
[----:B------:R-:W-:Y:S01]  /*59c0*/  @!PT LDS RZ, [RZ] ;  /* 0x00000000fffff984 */ /* 0x000fe20000000800 */
[----:B------:R1:W-:Y:S03]  /*59d0*/  @!P5 LDGSTS.E.BYPASS.LTC128B.128 [R228+0xb000], desc[UR26][R24.64+0x80] ;  /* 0x0b00008018e4dfae */ /* 0x0003e6000b901d5a */
[----:B------:R-:W-:Y:S01]  /*59e0*/  @!P3 LEA.HI.X R21, R36, R21, R5, 0x1, P1 ;  /* 0x000000152415b211 */ /* 0x000fe200008f0c05 */
[----:B------:R1:W-:Y:S01]  /*59f0*/  @P4 STS.128 [R228+0xd000], RZ ;  /* 0x00d000ffe4004388 */ /* 0x0003e20000000c00 */
[----:B------:R-:W-:-:S02]  /*5a00*/  IADD3.X R5, R5, UR32, RZ, P2, !PT ;  /* 0x0000002005057c10 */ /* 0x000fc400097fe4ff */
[C---:B---3--:R-:W-:Y:S01]  /*5a10*/  @!P6 LEA R14, P1, R22.reuse, R14, 0x1 ;  /* 0x0000000e160ee211 */ /* 0x048fe200078208ff */
        /* <DEDUP_REMOVED lines=38> */
.L_x_127:
[----:B------:R-:W-:Y:S05]  /*5c80*/  BSYNC B0 ;  /* 0x0000000000007941 */ /* 0x000fea0003800000 */
.L_x_126:
[----:B------:R-:W0:Y:S02]  /*5c90*/  LDGDEPBAR ;  /* 0x00000000000079af */ /* 0x000e240000000000 */
.L_x_125:
[----:B-1----:R-:W-:Y:S01]  /*5ca0*/  FMNMX.FTZ R10, R3, R32, !PT ;  /* 0x00000020030a7209 */ /* 0x002fe20007810000 */
        /* <DEDUP_REMOVED lines=31> */
[----:B--2---:R-:W1:Y:S03]  /*5ea0*/  SHFL.BFLY PT, R9, R10, 0x2, 0x1f ;  /* 0x0c401f000a097f89 */ /* 0x004e6600000e0000 */
        /* <DEDUP_REMOVED lines=13> */
[----:B------:R-:W3:Y:S04]  /*5f80*/  LDSM.16.MT88.4 R72, [R210+0x12000] ;  /* 0x01200000d248783b */ /* 0x000ee80000004200 */
[----:B------:R-:W4:Y:S04]  /*5f90*/  LDSM.16.MT88.4 R80, [R209+0x12000] ;  /* 0x01200000d150783b */ /* 0x000f280000004200 */
[----:B------:R-:W5:Y:S04]  /*5fa0*/  LDSM.16.MT88.4 R88, [R208+0x12000] ;  /* 0x01200000d058783b */ /* 0x000f680000004200 */
[----:B------:R-:W5:Y:S01]  /*5fb0*/  LDSM.16.MT88.4 R96, [R212+0x14000] ;  /* 0x01400000d460783b */ /* 0x000f620000004200 */
[----:B-1----:R-:W-:-:S03]  /*5fc0*/  FMNMX.FTZ R164, R9, R164, !PT ;  /* 0x000000a409a47209 */ /* 0x002fc60007810000 */
[----:B------:R-:W1:Y:S01]  /*5fd0*/  LDSM.16.MT88.4 R104, [R210+0x14000] ;  /* 0x01400000d268783b */ /* 0x000e620000004200 */
[C---:B------:R-:W-:Y:S01]  /*5fe0*/  FSETP.NEU.FTZ.AND P1, PT, R164.reuse, -INF , PT ;  /* 0xff800000a400780b */ /* 0x040fe20003f3d000 */
[----:B------:R-:W-:Y:S02]  /*5ff0*/  FMUL.FTZ R226, R164, UR6 ;  /* 0x00000006a4e27c20 */ /* 0x000fe40008410000 */
[----:B------:R-:W1:Y:S03]  /*6000*/  LDSM.16.MT88.4 R112, [R209+0x14000] ;  /* 0x01400000d170783b */ /* 0x000e660000004200 */
[----:B------:R-:W-:Y:S01]  /*6010*/  FSEL R226, R226, RZ, P1 ;  /* 0x000000ffe2e27208 */ /* 0x000fe20000800000 */
[----:B------:R-:W1:Y:S04]  /*6020*/  LDSM.16.MT88.4 R120, [R208+0x14000] ;  /* 0x01400000d078783b */ /* 0x000e680000004200 */
[--C-:B------:R-:W-:Y:S01]  /*6030*/  FFMA.FTZ R181, R3, UR6, -R226.reuse ;  /* 0x0000000603b57c23 */ /* 0x100fe200080108e2 */
[----:B--2---:R-:W-:Y:S01]  /*6040*/  FMNMX.FTZ R3, R8, R5, !PT ;  /* 0x0000000508037209 */ /* 0x004fe20007810000 */
[--C-:B------:R-:W-:Y:S01]  /*6050*/  FFMA.FTZ R180, R32, UR6, -R226.reuse ;  /* 0x0000000620b47c23 */ /* 0x100fe200080108e2 */
[--C-:B------:R-:W-:Y:S01]  /*6060*/  FFMA.FTZ R178, R34, UR6, -R226.reuse ;  /* 0x0000000622b27c23 */ /* 0x100fe200080108e2 */
[--C-:B------:R-:W-:Y:S01]  /*6070*/  FFMA.FTZ R176, R33, UR6, -R226.reuse ;  /* 0x0000000621b07c23 */ /* 0x100fe200080108e2 */
[C---:B------:R-:W-:Y:S01]  /*6080*/  FSETP.NEU.FTZ.AND P1, PT, R3.reuse, -INF , PT ;  /* 0xff8000000300780b */ /* 0x040fe20003f3d000 */
[----:B------:R-:W-:Y:S01]  /*6090*/  FMUL.FTZ R221, R3, UR6 ;  /* 0x0000000603dd7c20 */ /* 0x000fe20008410000 */
[----:B------:R-:W2:Y:S01]  /*60a0*/  LDSM.16.MT88.4 R128, [R212+0x16000] ;  /* 0x01600000d480783b */ /* 0x000ea20000004200 */
[--C-:B------:R-:W-:Y:S01]  /*60b0*/  FFMA.FTZ R175, R19, UR6, -R226.reuse ;  /* 0x0000000613af7c23 */ /* 0x100fe200080108e2 */
[--C-:B------:R-:W-:Y:S01]  /*60c0*/  FFMA.FTZ R173, R18, UR6, -R226.reuse ;  /* 0x0000000612ad7c23 */ /* 0x100fe200080108e2 */
[--C-:B------:R-:W-:Y:S01]  /*60d0*/  FFMA.FTZ R172, R17, UR6, -R226.reuse ;  /* 0x0000000611ac7c23 */ /* 0x100fe200080108e2 */
[----:B------:R-:W-:Y:S01]  /*60e0*/  FSEL R221, R221, RZ, P1 ;  /* 0x000000ffdddd7208 */ /* 0x000fe20000800000 */
[----:B------:R-:W2:Y:S01]  /*60f0*/  LDSM.16.MT88.4 R136, [R210+0x16000] ;  /* 0x01600000d288783b */ /* 0x000ea20000004200 */
[--C-:B------:R-:W-:Y:S01]  /*6100*/  FFMA.FTZ R2, R16, UR6, -R226.reuse ;  /* 0x0000000610027c23 */ /* 0x100fe200080108e2 */
[----:B------:R-:W-:Y:S01]  /*6110*/  MUFU.EX2 R181, R181 ;  /* 0x000000b500b57308 */ /* 0x000fe20000000800 */
[--C-:B------:R-:W-:Y:S01]  /*6120*/  FFMA.FTZ R184, R184, UR6, -R226.reuse ;  /* 0x00000006b8b87c23 */ /* 0x100fe200080108e2 */
[--C-:B------:R-:W-:Y:S01]  /*6130*/  FFMA.FTZ R182, R31, UR6, -R221.reuse ;  /* 0x000000061fb67c23 */ /* 0x100fe200080108dd */
[--C-:B------:R-:W-:Y:S01]  /*6140*/  FFMA.FTZ R183, R30, UR6, -R221.reuse ;  /* 0x000000061eb77c23 */ /* 0x100fe200080108dd */
[--C-:B------:R-:W-:Y:S01]  /*6150*/  FFMA.FTZ R179, R29, UR6, -R221.reuse ;  /* 0x000000061db37c23 */ /* 0x100fe200080108dd */
[--C-:B------:R-:W-:Y:S01]  /*6160*/  FFMA.FTZ R177, R28, UR6, -R221.reuse ;  /* 0x000000061cb17c23 */ /* 0x100fe200080108dd */
[----:B------:R-:W2:Y:S01]  /*6170*/  LDSM.16.MT88.4 R152, [R209+0x16000] ;  /* 0x01600000d198783b */ /* 0x000ea20000004200 */
[--C-:B------:R-:W-:Y:S01]  /*6180*/  FFMA.FTZ R174, R13, UR6, -R221.reuse ;  /* 0x000000060dae7c23 */ /* 0x100fe200080108dd */
[----:B------:R-:W3:Y:S01]  /*6190*/  MUFU.EX2 R180, R180 ;  /* 0x000000b400b47308 */ /* 0x000ee20000000800 */
[--C-:B------:R-:W-:Y:S01]  /*61a0*/  FFMA.FTZ R171, R7, UR6, -R221.reuse ;  /* 0x0000000607ab7c23 */ /* 0x100fe200080108dd */
[----:B------:R-:W2:Y:S01]  /*61b0*/  LDSM.16.MT88.4 R16, [R208+0x16000] ;  /* 0x01600000d010783b */ /* 0x000ea20000004200 */
[--C-:B------:R-:W-:Y:S01]  /*61c0*/  FFMA.FTZ R170, R6, UR6, -R221.reuse ;  /* 0x0000000606aa7c23 */ /* 0x100fe200080108dd */
[--C-:B------:R-:W-:Y:S01]  /*61d0*/  FFMA.FTZ R0, R12, UR6, -R221.reuse ;  /* 0x000000060c007c23 */ /* 0x100fe200080108dd */
[--C-:B------:R-:W-:Y:S01]  /*61e0*/  FFMA.FTZ R185, R185, UR6, -R226.reuse ;  /* 0x00000006b9b97c23 */ /* 0x100fe200080108e2 */
[----:B------:R-:W2:Y:S01]  /*61f0*/  LDSM.16.MT88.4 R8, [R210+0x10800] ;  /* 0x01080000d208783b */ /* 0x000ea20000004200 */
[--C-:B------:R-:W-:Y:S01]  /*6200*/  FFMA.FTZ R186, R186, UR6, -R226.reuse ;  /* 0x00000006baba7c23 */ /* 0x100fe200080108e2 */
[----:B------:R-:W-:Y:S01]  /*6210*/  MUFU.EX2 R178, R178 ;  /* 0x000000b200b27308 */ /* 0x000fe20000000800 */
[--C-:B------:R-:W-:Y:S01]  /*6220*/  FFMA.FTZ R187, R187, UR6, -R226.reuse ;  /* 0x00000006bbbb7c23 */ /* 0x100fe200080108e2 */
[----:B------:R-:W2:Y:S01]  /*6230*/  LDSM.16.MT88.4 R20, [R209+0x10800] ;  /* 0x01080000d114783b */ /* 0x000ea20000004200 */
[--C-:B------:R-:W-:Y:S01]  /*6240*/  FFMA.FTZ R188, R188, UR6, -R221.reuse ;  /* 0x00000006bcbc7c23 */ /* 0x100fe200080108dd */
[--C-:B------:R-:W-:Y:S01]  /*6250*/  FFMA.FTZ R189, R189, UR6, -R221.reuse ;  /* 0x00000006bdbd7c23 */ /* 0x100fe200080108dd */
[--C-:B------:R-:W-:Y:S01]  /*6260*/  FFMA.FTZ R190, R190, UR6, -R221.reuse ;  /* 0x00000006bebe7c23 */ /* 0x100fe200080108dd */
[----:B------:R-:W2:Y:S01]  /*6270*/  LDSM.16.MT88.4 R4, [R208+0x10800] ;  /* 0x01080000d004783b */ /* 0x000ea20000004200 */
[--C-:B------:R-:W-:Y:S01]  /*6280*/  FFMA.FTZ R191, R191, UR6, -R221.reuse ;  /* 0x00000006bfbf7c23 */ /* 0x100fe200080108dd */
[----:B------:R-:W4:Y:S01]  /*6290*/  MUFU.EX2 R176, R176 ;  /* 0x000000b000b07308 */ /* 0x000f220000000800 */
[----:B---3--:R-:W-:Y:S01]  /*62a0*/  F2FP.BF16.F32.PACK_AB R148, R180, R181 ;  /* 0x000000b5b494723e */ /* 0x008fe200000010ff */
[----:B------:R-:W3:Y:S01]  /*62b0*/  LDSM.16.MT88.4 R12, [R212+0x12800] ;  /* 0x01280000d40c783b */ /* 0x000ee20000004200 */
[--C-:B------:R-:W-:Y:S01]  /*62c0*/  FFMA.FTZ R239, R239, UR6, -R226.reuse ;  /* 0x00000006efef7c23 */ /* 0x100fe200080108e2 */
[--C-:B------:R-:W-:Y:S01]  /*62d0*/  FFMA.FTZ R238, R238, UR6, -R226.reuse ;  /* 0x00000006eeee7c23 */ /* 0x100fe200080108e2 */
[--C-:B------:R-:W-:Y:S01]  /*62e0*/  FFMA.FTZ R227, R227, UR6, -R226.reuse ;  /* 0x00000006e3e37c23 */ /* 0x100fe200080108e2 */
[----:B------:R-:W-:Y:S01]  /*62f0*/  LDSM.16.MT88.4 R24, [R212+0x10800] ;  /* 0x01080000d418783b */ /* 0x000fe20000004200 */
[----:B------:R-:W-:Y:S01]  /*6300*/  FFMA.FTZ R246, R225, UR6, -R226 ;  /* 0x00000006e1f67c23 */ /* 0x000fe200080108e2 */
[----:B------:R-:W-:Y:S01]  /*6310*/  MUFU.EX2 R182, R182 ;  /* 0x000000b600b67308 */ /* 0x000fe20000000800 */
[--C-:B------:R-:W-:Y:S01]  /*6320*/  FFMA.FTZ R224, R224, UR6, -R221.reuse ;  /* 0x00000006e0e07c23 */ /* 0x100fe200080108dd */
[----:B------:R-:W-:Y:S01]  /*6330*/  LDSM.16.MT88.4 R28, [R208+0x12800] ;  /* 0x01280000d01c783b */ /* 0x000fe20000004200 */
[--C-:B------:R-:W-:Y:S01]  /*6340*/  FFMA.FTZ R223, R223, UR6, -R221.reuse ;  /* 0x00000006dfdf7c23 */ /* 0x100fe200080108dd */
[--C-:B------:R-:W-:Y:S01]  /*6350*/  FFMA.FTZ R222, R222, UR6, -R221.reuse ;  /* 0x00000006dede7c23 */ /* 0x100fe200080108dd */
[----:B------:R-:W-:Y:S01]  /*6360*/  FFMA.FTZ R243, R220, UR6, -R221 ;  /* 0x00000006dcf37c23 */ /* 0x000fe200080108dd */
[----:B------:R-:W-:Y:S01]  /*6370*/  LDSM.16.MT88.4 R32, [R210+0x12800] ;  /* 0x01280000d220783b */ /* 0x000fe20000004200 */
[----:B------:R-:W-:Y:S01]  /*6380*/  FADD.FTZ R180, R181, R180 ;  /* 0x000000b4b5b47221 */ /* 0x000fe20000010000 */
[----:B------:R-:W5:Y:S01]  /*6390*/  MUFU.EX2 R183, R183 ;  /* 0x000000b700b77308 */ /* 0x000f620000000800 */
[----:B----4-:R-:W-:-:S02]  /*63a0*/  F2FP.BF16.F32.PACK_AB R150, R176, R178 ;  /* 0x000000b2b096723e */ /* 0x010fc400000010ff */
[----:B------:R-:W-:-:S04]  /*63b0*/  FADD.FTZ R180, R178, R180 ;  /* 0x000000b4b2b47221 */ /* 0x000fc80000010000 */
[----:B------:R-:W-:Y:S01]  /*63c0*/  FADD.FTZ R180, R176, R180 ;  /* 0x000000b4b0b47221 */ /* 0x000fe20000010000 */
[----:B------:R-:W4:Y:S08]  /*63d0*/  MUFU.EX2 R179, R179 ;  /* 0x000000b300b37308 */ /* 0x000f300000000800 */
[----:B------:R-:W1:Y:S01]  /*63e0*/  MUFU.EX2 R177, R177 ;  /* 0x000000b100b17308 */ /* 0x000e620000000800 */
[----:B-----5:R-:W-:Y:S01]  /*63f0*/  F2FP.BF16.F32.PACK_AB R149, R183, R182 ;  /* 0x000000b6b795723e */ /* 0x020fe200000010ff */
[----:B------:R-:W-:-:S06]  /*6400*/  FADD.FTZ R182, R182, R183 ;  /* 0x000000b7b6b67221 */ /* 0x000fcc0000010000 */
[----:B------:R-:W5:Y:S01]  /*6410*/  MUFU.EX2 R175, R175 ;  /* 0x000000af00af7308 */ /* 0x000f620000000800 */
[----:B----4-:R-:W-:-:S07]  /*6420*/  FADD.FTZ R182, R179, R182 ;  /* 0x000000b6b3b67221 */ /* 0x010fce0000010000 */
[----:B------:R-:W4:Y:S01]  /*6430*/  MUFU.EX2 R173, R173 ;  /* 0x000000ad00ad7308 */ /* 0x000f220000000800 */
[C---:B-1----:R-:W-:Y:S01]  /*6440*/  F2FP.BF16.F32.PACK_AB R151, R177.reuse, R179 ;  /* 0x000000b3b197723e */ /* 0x042fe200000010ff */
[----:B------:R-:W-:-:S06]  /*6450*/  FADD.FTZ R182, R177, R182 ;  /* 0x000000b6b1b67221 */ /* 0x000fcc0000010000 */
[----:B------:R-:W-:Y:S01]  /*6460*/  HMMA.16816.F32.BF16 R36, R148, R40, RZ ;  /* 0x000000289424723c */ /* 0x000fe200000418ff */
[----:B------:R-:W-:Y:S01]  /*6470*/  MUFU.EX2 R172, R172 ;  /* 0x000000ac00ac7308 */ /* 0x000fe20000000800 */
[----:B-----5:R-:W-:-:S04]  /*6480*/  FADD.FTZ R180, R175, R180 ;  /* 0x000000b4afb47221 */ /* 0x020fc80000010000 */
[C---:B------:R-:W-:Y:S03]  /*6490*/  HMMA.16816.F32.BF16 R40, R148.reuse, R42, RZ ;  /* 0x0000002a9428723c */ /* 0x040fe600000418ff */
[----:B------:R-:W-:Y:S01]  /*64a0*/  MUFU.EX2 R2, R2 ;  /* 0x0000000200027308 */ /* 0x000fe20000000800 */
[----:B----4-:R-:W-:Y:S02]  /*64b0*/  FADD.FTZ R180, R173, R180 ;  /* 0x000000b4adb47221 */ /* 0x010fe40000010000 */
[C---:B------:R-:W-:Y:S05]  /*64c0*/  HMMA.16816.F32.BF16 R160, R148.reuse, R156, RZ ;  /* 0x0000009c94a0723c */ /* 0x040fea00000418ff */
[----:B------:R-:W1:Y:S01]  /*64d0*/  MUFU.EX2 R174, R174 ;  /* 0x000000ae00ae7308 */ /* 0x000e620000000800 */
[C---:B------:R-:W-:Y:S06]  /*64e0*/  HMMA.16816.F32.BF16 R44, R148.reuse, R48, RZ ;  /* 0x00000030942c723c */ /* 0x040fec00000418ff */
[C---:B------:R-:W-:Y:S01]  /*64f0*/  HMMA.16816.F32.BF16 R52, R148.reuse, R56, RZ ;  /* 0x000000389434723c */ /* 0x040fe200000418ff */
[----:B------:R-:W4:Y:S05]  /*6500*/  MUFU.EX2 R171, R171 ;  /* 0x000000ab00ab7308 */ /* 0x000f2a0000000800 */
[----:B------:R-:W-:Y:S03]  /*6510*/  HMMA.16816.F32.BF16 R60, R148, R64, RZ ;  /* 0x00000040943c723c */ /* 0x000fe600000418ff */
[----:B------:R-:W-:Y:S01]  /*6520*/  MUFU.EX2 R170, R170 ;  /* 0x000000aa00aa7308 */ /* 0x000fe20000000800 */
[----:B-1----:R-:W-:-:S02]  /*6530*/  FADD.FTZ R182, R174, R182 ;  /* 0x000000b6aeb67221 */ /* 0x002fc40000010000 */
[C---:B------:R-:W-:Y:S05]  /*6540*/  HMMA.16816.F32.BF16 R68, R148.reuse, R72, RZ ;  /* 0x000000489444723c */ /* 0x040fea00000418ff */
[----:B------:R-:W1:Y:S01]  /*6550*/  MUFU.EX2 R0, R0 ;  /* 0x0000000000007308 */ /* 0x000e620000000800 */
[----:B------:R-:W-:Y:S01]  /*6560*/  HMMA.16816.F32.BF16 R76, R148, R80, RZ ;  /* 0x00000050944c723c */ /* 0x000fe200000418ff */
[----:B----4-:R-:W-:-:S05]  /*6570*/  FADD.FTZ R182, R171, R182 ;  /* 0x000000b6abb67221 */ /* 0x010fca0000010000 */
[C---:B------:R-:W-:Y:S01]  /*6580*/  HMMA.16816.F32.BF16 R84, R148.reuse, R88, RZ ;  /* 0x000000589454723c */ /* 0x040fe200000418ff */
[----:B------:R-:W-:Y:S05]  /*6590*/  MUFU.EX2 R184, R184 ;  /* 0x000000b800b87308 */ /* 0x000fea0000000800 */
[C---:B------:R-:W-:Y:S03]  /*65a0*/  HMMA.16816.F32.BF16 R92, R148.reuse, R96, RZ ;  /* 0x00000060945c723c */ /* 0x040fe600000418ff */
[----:B------:R-:W4:Y:S03]  /*65b0*/  MUFU.EX2 R185, R185 ;  /* 0x000000b900b97308 */ /* 0x000f260000000800 */
[C---:B------:R-:W-:Y:S05]  /*65c0*/  HMMA.16816.F32.BF16 R100, R148.reuse, R104, RZ ;  /* 0x000000689464723c */ /* 0x040fea00000418ff */
[----:B------:R-:W-:Y:S01]  /*65d0*/  MUFU.EX2 R186, R186 ;  /* 0x000000ba00ba7308 */ /* 0x000fe20000000800 */
[C---:B------:R-:W-:Y:S06]  /*65e0*/  HMMA.16816.F32.BF16 R108, R148.reuse, R112, RZ ;  /* 0x00000070946c723c */ /* 0x040fec00000418ff */
[C---:B------:R-:W-:Y:S01]  /*65f0*/  HMMA.16816.F32.BF16 R116, R148.reuse, R120, RZ ;  /* 0x000000789474723c */ /* 0x040fe200000418ff */
[----:B------:R-:W-:Y:S05]  /*6600*/  MUFU.EX2 R187, R187 ;  /* 0x000000bb00bb7308 */ /* 0x000fea0000000800 */
[C---:B--2---:R-:W-:Y:S03]  /*6610*/  HMMA.16816.F32.BF16 R124, R148.reuse, R128, RZ ;  /* 0x00000080947c723c */ /* 0x044fe600000418ff */
[----:B------:R-:W-:Y:S03]  /*6620*/  MUFU.EX2 R188, R188 ;  /* 0x000000bc00bc7308 */ /* 0x000fe60000000800 */
[C---:B------:R-:W-:Y:S05]  /*6630*/  HMMA.16816.F32.BF16 R132, R148.reuse, R136, RZ ;  /* 0x000000889484723c */ /* 0x040fea00000418ff */
[----:B------:R-:W2:Y:S01]  /*6640*/  MUFU.EX2 R189, R189 ;  /* 0x000000bd00bd7308 */ /* 0x000ea20000000800 */
[C---:B------:R-:W-:Y:S06]  /*6650*/  HMMA.16816.F32.BF16 R140, R148.reuse, R152, RZ ;  /* 0x00000098948c723c */ /* 0x040fec00000418ff */
[C---:B------:R-:W-:Y:S01]  /*6660*/  HMMA.16816.F32.BF16 R156, R148.reuse, R158, RZ ;  /* 0x0000009e949c723c */ /* 0x040fe200000418ff */
[----:B------:R-:W-:Y:S05]  /*6670*/  MUFU.EX2 R190, R190 ;  /* 0x000000be00be7308 */ /* 0x000fea0000000800 */
[C---:B------:R-:W-:Y:S03]  /*6680*/  HMMA.16816.F32.BF16 R48, R148.reuse, R50, RZ ;  /* 0x000000329430723c */ /* 0x040fe600000418ff */
[----:B------:R-:W5:Y:S03]  /*6690*/  MUFU.EX2 R191, R191 ;  /* 0x000000bf00bf7308 */ /* 0x000f660000000800 */
[C---:B------:R-:W-:Y:S05]  /*66a0*/  HMMA.16816.F32.BF16 R56, R148.reuse, R58, RZ ;  /* 0x0000003a9438723c */ /* 0x040fea00000418ff */
[----:B------:R-:W5:Y:S01]  /*66b0*/  MUFU.EX2 R239, R239 ;  /* 0x000000ef00ef7308 */ /* 0x000f620000000800 */
        /* <DEDUP_REMOVED lines=9> */
[----:B------:R-:W5:Y:S05]  /*6750*/  MUFU.EX2 R224, R224 ;  /* 0x000000e000e07308 */ /* 0x000f6a0000000800 */
[C---:B------:R-:W-:Y:S03]  /*6760*/  HMMA.16816.F32.BF16 R112, R148.reuse, R114, RZ ;  /* 0x000000729470723c */ /* 0x040fe600000418ff */
[----:B------:R-:W5:Y:S03]  /*6770*/  MUFU.EX2 R223, R223 ;  /* 0x000000df00df7308 */ /* 0x000f660000000800 */
[C---:B------:R-:W-:Y:S05]  /*6780*/  HMMA.16816.F32.BF16 R120, R148.reuse, R122, RZ ;  /* 0x0000007a9478723c */ /* 0x040fea00000418ff */
[----:B------:R-:W5:Y:S01]  /*6790*/  MUFU.EX2 R222, R222 ;  /* 0x000000de00de7308 */ /* 0x000f620000000800 */
[C---:B------:R-:W-:Y:S06]  /*67a0*/  HMMA.16816.F32.BF16 R128, R148.reuse, R130, RZ ;  /* 0x000000829480723c */ /* 0x040fec00000418ff */
[C---:B------:R-:W-:Y:S01]  /*67b0*/  HMMA.16816.F32.BF16 R136, R148.reuse, R138, RZ ;  /* 0x0000008a9488723c */ /* 0x040fe200000418ff */
[----:B------:R-:W5:Y:S05]  /*67c0*/  MUFU.EX2 R243, R243 ;  /* 0x000000f300f37308 */ /* 0x000f6a0000000800 */
[C---:B------:R-:W-:Y:S06]  /*67d0*/  HMMA.16816.F32.BF16 R152, R148.reuse, R154, RZ ;  /* 0x0000009a9498723c */ /* 0x040fec00000418ff */
[C---:B------:R-:W-:Y:S06]  /*67e0*/  HMMA.16816.F32.BF16 R144, R148.reuse, R16, RZ ;  /* 0x000000109490723c */ /* 0x040fec00000418ff */
        /* <DEDUP_REMOVED lines=9> */
[C---:B------:R-:W-:Y:S06]  /*6880*/  HMMA.16816.F32.BF16 R36, R16.reuse, R8, R36 ;  /* 0x000000081024723c */ /* 0x040fec0000041824 */
[C---:B------:R-:W-:Y:S01]  /*6890*/  HMMA.16816.F32.BF16 R40, R16.reuse, R10, R40 ;  /* 0x0000000a1028723c */ /* 0x040fe20000041828 */
[----:B------:R-:W1:Y:S05]  /*68a0*/  LDSM.16.MT88.4 R8, [R209+0x12800] ;  /* 0x01280000d108783b */ /* 0x000e6a0000004200 */
[C---:B------:R-:W-:Y:S06]  /*68b0*/  HMMA.16816.F32.BF16 R44, R16.reuse, R20, R44 ;  /* 0x00000014102c723c */ /* 0x040fec000004182c */
[C---:B------:R-:W-:Y:S01]  /*68c0*/  HMMA.16816.F32.BF16 R48, R16.reuse, R22, R48 ;  /* 0x000000161030723c */ /* 0x040fe20000041830 */
[----:B------:R-:W-:Y:S05]  /*68d0*/  LDSM.16.MT88.4 R20, [R209+0x14800] ;  /* 0x01480000d114783b */ /* 0x000fea0000004200 */
[C---:B------:R-:W-:Y:S06]  /*68e0*/  HMMA.16816.F32.BF16 R52, R16.reuse, R4, R52 ;  /* 0x000000041034723c */ /* 0x040fec0000041834 */
        /* <DEDUP_REMOVED lines=8> */
[C---:B------:R-:W-:Y:S06]  /*6970*/  HMMA.16816.F32.BF16 R160, R16.reuse, R24, R160 ;  /* 0x0000001810a0723c */ /* 0x040fec00000418a0 */
[C---:B------:R-:W-:Y:S01]  /*6980*/  HMMA.16816.F32.BF16 R156, R16.reuse, R26, R156 ;  /* 0x0000001a109c723c */ /* 0x040fe2000004189c */
[----:B------:R-:W2:Y:S05]  /*6990*/  LDSM.16.MT88.4 R24, [R212+0x14800] ;  /* 0x01480000d418783b */ /* 0x000eaa0000004200 */
[C---:B------:R-:W-:Y:S06]  /*69a0*/  HMMA.16816.F32.BF16 R84, R16.reuse, R28, R84 ;  /* 0x0000001c1054723c */ /* 0x040fec0000041854 */
[C---:B------:R-:W-:Y:S01]  /*69b0*/  HMMA.16816.F32.BF16 R88, R16.reuse, R30, R88 ;  /* 0x0000001e1058723c */ /* 0x040fe20000041858 */
[----:B------:R-:W-:Y:S05]  /*69c0*/  LDSM.16.MT88.4 R28, [R208+0x16800] ;  /* 0x01680000d01c783b */ /* 0x000fea0000004200 */
[C---:B----4-:R-:W-:Y:S06]  /*69d0*/  HMMA.16816.F32.BF16 R100, R16.reuse, R4, R100 ;  /* 0x000000041064723c */ /* 0x050fec0000041864 */
[C---:B------:R-:W-:Y:S01]  /*69e0*/  HMMA.16816.F32.BF16 R104, R16.reuse, R6, R104 ;  /* 0x000000061068723c */ /* 0x040fe20000041868 */
[----:B------:R-:W4:Y:S05]  /*69f0*/  LDSM.16.MT88.4 R4, [R210+0x16800] ;  /* 0x01680000d204783b */ /* 0x000f2a0000004200 */
[C---:B------:R-:W-:Y:S06]  /*6a00*/  HMMA.16816.F32.BF16 R108, R16.reuse, R20, R108 ;  /* 0x00000014106c723c */ /* 0x040fec000004186c */
[C---:B------:R-:W-:Y:S01]  /*6a10*/  HMMA.16816.F32.BF16 R112, R16.reuse, R22, R112 ;  /* 0x000000161070723c */ /* 0x040fe20000041870 */
[----:B------:R-:W5:Y:S05]  /*6a20*/  LDSM.16.MT88.4 R20, [R209+0x16800] ;  /* 0x01680000d114783b */ /* 0x000f6a0000004200 */
        /* <DEDUP_REMOVED lines=8> */
[----:B------:R-:W-:Y:S05]  /*6ab0*/  LDSM.16.MT88.4 R32, [R210+0x13000] ;  /* 0x01300000d220783b */ /* 0x000fea0000004200 */
[C---:B--2---:R-:W-:Y:S06]  /*6ac0*/  HMMA.16816.F32.BF16 R92, R16.reuse, R24, R92 ;  /* 0x00000018105c723c */ /* 0x044fec000004185c */
[C---:B------:R-:W-:Y:S01]  /*6ad0*/  HMMA.16816.F32.BF16 R96, R16.reuse, R26, R96 ;  /* 0x0000001a1060723c */ /* 0x040fe20000041860 */
[----:B------:R-:W-:Y:S05]  /*6ae0*/  LDSM.16.MT88.4 R24, [R212+0x11000] ;  /* 0x01100000d418783b */ /* 0x000fea0000004200 */
[C---:B----4-:R-:W-:Y:S06]  /*6af0*/  HMMA.16816.F32.BF16 R132, R16.reuse, R4, R132 ;  /* 0x000000041084723c */ /* 0x050fec0000041884 */
[C---:B------:R-:W-:Y:S01]  /*6b00*/  HMMA.16816.F32.BF16 R136, R16.reuse, R6, R136 ;  /* 0x000000061088723c */ /* 0x040fe20000041888 */
[----:B------:R-:W2:Y:S05]  /*6b10*/  LDSM.16.MT88.4 R4, [R208+0x11000] ;  /* 0x01100000d004783b */ /* 0x000eaa0000004200 */
[C---:B-----5:R-:W-:Y:S06]  /*6b20*/  HMMA.16816.F32.BF16 R140, R16.reuse, R20, R140 ;  /* 0x00000014108c723c */ /* 0x060fec000004188c */
[C---:B------:R-:W-:Y:S01]  /*6b30*/  HMMA.16816.F32.BF16 R152, R16.reuse, R22, R152 ;  /* 0x000000161098723c */ /* 0x040fe20000041898 */
[----:B------:R-:W4:Y:S05]  /*6b40*/  LDSM.16.MT88.4 R20, [R212+0x13000] ;  /* 0x01300000d414783b */ /* 0x000f2a0000004200 */
[C---:B------:R-:W-:Y:S06]  /*6b50*/  HMMA.16816.F32.BF16 R144, R16.reuse, R28, R144 ;  /* 0x0000001c1090723c */ /* 0x040fec0000041890 */
[----:B------:R-:W-:Y:S01]  /*6b60*/  HMMA.16816.F32.BF16 R148, R16, R30, R148 ;  /* 0x0000001e1094723c */ /* 0x000fe20000041894 */
[----:B------:R-:W-:Y:S06]  /*6b70*/  LDSM.16.MT88.4 R28, [R208+0x13000] ;  /* 0x01300000d01c783b */ /* 0x000fec0000004200 */
[----:B------:R-:W-:Y:S01]  /*6b80*/  F2FP.BF16.F32.PACK_AB R16, R185, R184 ;  /* 0x000000b8b910723e */ /* 0x000fe200000010ff */
[----:B------:R-:W-:Y:S01]  /*6b90*/  FADD.FTZ R184, R184, R172 ;  /* 0x000000acb8b87221 */ /* 0x000fe20000010000 */
[----:B------:R-:W-:Y:S01]  /*6ba0*/  F2FP.BF16.F32.PACK_AB R17, R189, R188 ;  /* 0x000000bcbd11723e */ /* 0x000fe200000010ff */
[----:B------:R-:W-:Y:S01]  /*6bb0*/  FADD.FTZ R188, R188, R170 ;  /* 0x000000aabcbc7221 */ /* 0x000fe20000010000 */
[----:B------:R-:W-:Y:S01]  /*6bc0*/  F2FP.BF16.F32.PACK_AB R18, R187, R186 ;  /* 0x000000babb12723e */ /* 0x000fe200000010ff */
[----:B------:R-:W-:Y:S01]  /*6bd0*/  FADD.FTZ R184, R185, R184 ;  /* 0x000000b8b9b87221 */ /* 0x000fe20000010000 */
[----:B------:R-:W-:Y:S01]  /*6be0*/  F2FP.BF16.F32.PACK_AB R19, R191, R190 ;  /* 0x000000bebf13723e */ /* 0x000fe200000010ff */
[----:B------:R-:W-:-:S02]  /*6bf0*/  FADD.FTZ R188, R189, R188 ;  /* 0x000000bcbdbc7221 */ /* 0x000fc40000010000 */
[----:B------:R-:W-:Y:S02]  /*6c00*/  FADD.FTZ R186, R186, R184 ;  /* 0x000000b8baba7221 */ /* 0x000fe40000010000 */
[----:B------:R-:W-:Y:S02]  /*6c10*/  FADD.FTZ R190, R190, R188 ;  /* 0x000000bcbebe7221 */ /* 0x000fe40000010000 */
[----:B---3--:R-:W-:Y:S01]  /*6c20*/  HMMA.16816.F32.BF16 R36, R16, R12, R36 ;  /* 0x0000000c1024723c */ /* 0x008fe20000041824 */
[----:B------:R-:W-:Y:S01]  /*6c30*/  FADD.FTZ R186, R187, R186 ;  /* 0x000000babbba7221 */ /* 0x000fe20000010000 */
[----:B------:R-:W-:-:S03]  /*6c40*/  FADD.FTZ R190, R191, R190 ;  /* 0x000000bebfbe7221 */ /* 0x000fc60000010000 */
[----:B------:R-:W-:Y:S01]  /*6c50*/  FADD.FTZ R186, R239, R186 ;  /* 0x000000baefba7221 */ /* 0x000fe20000010000 */
[----:B------:R-:W-:Y:S01]  /*6c60*/  HMMA.16816.F32.BF16 R40, R16, R14, R40 ;  /* 0x0000000e1028723c */ /* 0x000fe20000041828 */
[----:B------:R-:W3:Y:S01]  /*6c70*/  LDSM.16.MT88.4 R12, [R209+0x13000] ;  /* 0x01300000d10c783b */ /* 0x000ee20000004200 */
[----:B------:R-:W-:Y:S01]  /*6c80*/  FADD.FTZ R190, R224, R190 ;  /* 0x000000bee0be7221 */ /* 0x000fe20000010000 */
[----:B------:R-:W-:-:S03]  /*6c90*/  FADD.FTZ R186, R238, R186 ;  /* 0x000000baeeba7221 */ /* 0x000fc60000010000 */
[----:B-1----:R-:W-:Y:S01]  /*6ca0*/  HMMA.16816.F32.BF16 R44, R16, R8, R44 ;  /* 0x00000008102c723c */ /* 0x002fe2000004182c */
[----:B------:R-:W-:Y:S01]  /*6cb0*/  FADD.FTZ R190, R223, R190 ;  /* 0x000000bedfbe7221 */ /* 0x000fe20000010000 */
[----:B------:R-:W-:-:S03]  /*6cc0*/  FADD.FTZ R186, R227, R186 ;  /* 0x000000bae3ba7221 */ /* 0x000fc60000010000 */
        /* <DEDUP_REMOVED lines=31> */
[----:B------:R-:W-:Y:S01]  /*6ec0*/  HMMA.16816.F32.BF16 R152, R16, R6, R152 ;  /* 0x000000061098723c */ /* 0x000fe20000041898 */
[----:B------:R-:W-:-:S02]  /*6ed0*/  F2FP.BF16.F32.PACK_AB R4, R238, R239 ;  /* 0x000000efee04723e */ /* 0x000fc400000010ff */
[----:B------:R-:W-:-:S03]  /*6ee0*/  F2FP.BF16.F32.PACK_AB R5, R223, R224 ;  /* 0x000000e0df05723e */ /* 0x000fc600000010ff */
[C---:B------:R-:W-:Y:S01]  /*6ef0*/  HMMA.16816.F32.BF16 R68, R16.reuse, R32, R68 ;  /* 0x000000201044723c */ /* 0x040fe20000041844 */
[C---:B------:R-:W-:Y:S01]  /*6f00*/  F2FP.BF16.F32.PACK_AB R6, R246.reuse, R227 ;  /* 0x000000e3f606723e */ /* 0x040fe200000010ff */
[----:B------:R-:W-:Y:S01]  /*6f10*/  FADD.FTZ R246, R246, R186 ;  /* 0x000000baf6f67221 */ /* 0x000fe20000010000 */
[C---:B------:R-:W-:Y:S01]  /*6f20*/  F2FP.BF16.F32.PACK_AB R7, R243.reuse, R222 ;  /* 0x000000def307723e */ /* 0x040fe200000010ff */
[----:B------:R-:W-:Y:S02]  /*6f30*/  FADD.FTZ R243, R243, R190 ;  /* 0x000000bef3f37221 */ /* 0x000fe40000010000 */
[C---:B------:R-:W-:Y:S01]  /*6f40*/  HMMA.16816.F32.BF16 R72, R16.reuse, R34, R72 ;  /* 0x000000221048723c */ /* 0x040fe20000041848 */
[----:B------:R-:W2:Y:S05]  /*6f50*/  LDSM.16.MT88.4 R32, [R210+0x11800] ;  /* 0x01180000d220783b */ /* 0x000eaa0000004200 */
[C---:B------:R-:W-:Y:S06]  /*6f60*/  HMMA.16816.F32.BF16 R84, R16.reuse, R28, R84 ;  /* 0x0000001c1054723c */ /* 0x040fec0000041854 */
[C---:B------:R-:W-:Y:S01]  /*6f70*/  HMMA.16816.F32.BF16 R88, R16.reuse, R30, R88 ;  /* 0x0000001e1058723c */ /* 0x040fe20000041858 */
[----:B------:R-:W2:Y:S05]  /*6f80*/  LDSM.16.MT88.4 R28, [R209+0x11800] ;  /* 0x01180000d11c783b */ /* 0x000eaa0000004200 */
[C---:B-----5:R-:W-:Y:S06]  /*6f90*/  HMMA.16816.F32.BF16 R92, R16.reuse, R24, R92 ;  /* 0x00000018105c723c */ /* 0x060fec000004185c */
[C---:B------:R-:W-:Y:S01]  /*6fa0*/  HMMA.16816.F32.BF16 R96, R16.reuse, R26, R96 ;  /* 0x0000001a1060723c */ /* 0x040fe20000041860 */
[----:B------:R-:W5:Y:S05]  /*6fb0*/  LDSM.16.MT88.4 R24, [R208+0x11800] ;  /* 0x01180000d018783b */ /* 0x000f6a0000004200 */
[C---:B----4-:R-:W-:Y:S06]  /*6fc0*/  HMMA.16816.F32.BF16 R144, R16.reuse, R20, R144 ;  /* 0x000000141090723c */ /* 0x050fec0000041890 */
[----:B------:R-:W-:Y:S01]  /*6fd0*/  HMMA.16816.F32.BF16 R148, R16, R22, R148 ;  /* 0x000000161094723c */ /* 0x000fe20000041894 */
[----:B------:R-:W4:Y:S04]  /*6fe0*/  LDSM.16.MT88.4 R20, [R210+0x13800] ;  /* 0x01380000d214783b */ /* 0x000f280000004200 */
[----:B------:R-:W4:Y:S01]  /*6ff0*/  LDSM.16.MT88.4 R16, [R209+0x13800] ;  /* 0x01380000d110783b */ /* 0x000f220000004200 */
        /* <DEDUP_REMOVED lines=16> */
[C---:B------:R-:W-:Y:S01]  /*7100*/  HMMA.16816.F32.BF16 R72, R4.reuse, R22, R72 ;  /* 0x000000160448723c */ /* 0x040fe20000041848 */
[----:B------:R-:W4:Y:S05]  /*7110*/  LDSM.16.MT88.4 R20, [R212+0x17800] ;  /* 0x01780000d414783b */ /* 0x000f2a0000004200 */
        /* <DEDUP_REMOVED lines=10> */
[C---:B------:R-:W-:Y:S06]  /*71c0*/  HMMA.16816.F32.BF16 R96, R4.reuse, R34, R96 ;  /* 0x000000220460723c */ /* 0x040fec0000041860 */
[C---:B------:R-:W-:Y:S06]  /*71d0*/  HMMA.16816.F32.BF16 R100, R4.reuse, R28, R100 ;  /* 0x0000001c0464723c */ /* 0x040fec0000041864 */
[C---:B------:R-:W-:Y:S06]  /*71e0*/  HMMA.16816.F32.BF16 R104, R4.reuse, R30, R104 ;  /* 0x0000001e0468723c */ /* 0x040fec0000041868 */
[C---:B-----5:R-:W-:Y:S06]  /*71f0*/  HMMA.16816.F32.BF16 R116, R4.reuse, R24, R116 ;  /* 0x000000180474723c */ /* 0x060fec0000041874 */
[C---:B------:R-:W-:Y:S06]  /*7200*/  HMMA.16816.F32.BF16 R120, R4.reuse, R26, R120 ;  /* 0x0000001a0478723c */ /* 0x040fec0000041878 */
[C---:B----4-:R-:W-:Y:S06]  /*7210*/  HMMA.16816.F32.BF16 R124, R4.reuse, R20, R124 ;  /* 0x00000014047c723c */ /* 0x050fec000004187c */
[C---:B------:R-:W-:Y:S06]  /*7220*/  HMMA.16816.F32.BF16 R128, R4.reuse, R22, R128 ;  /* 0x000000160480723c */ /* 0x040fec0000041880 */
[C---:B------:R-:W-:Y:S06]  /*7230*/  HMMA.16816.F32.BF16 R132, R4.reuse, R16, R132 ;  /* 0x000000100484723c */ /* 0x040fec0000041884 */
[C---:B------:R-:W-:Y:S06]  /*7240*/  HMMA.16816.F32.BF16 R136, R4.reuse, R18, R136 ;  /* 0x000000120488723c */ /* 0x040fec0000041888 */
[C---:B---3--:R-:W-:Y:S06]  /*7250*/  HMMA.16816.F32.BF16 R140, R4.reuse, R12, R140 ;  /* 0x0000000c048c723c */ /* 0x048fec000004188c */
[C---:B------:R-:W-:Y:S06]  /*7260*/  HMMA.16816.F32.BF16 R152, R4.reuse, R14, R152 ;  /* 0x0000000e0498723c */ /* 0x040fec0000041898 */
[C---:B-1----:R-:W-:Y:S06]  /*7270*/  HMMA.16816.F32.BF16 R144, R4.reuse, R8, R144 ;  /* 0x000000080490723c */ /* 0x042fec0000041890 */
        /* <DEDUP_REMOVED lines=8> */
[----:B------:R-:W-:Y:S01]  /*7300*/  ULDC.64 UR6, c[0x0][0x218] ;  /* 0x0000860000067ab9 */ /* 0x000fe20000000a00 */
[----:B------:R-:W-:Y:S01]  /*7310*/  ULDC.64 UR8, c[0x0][0x220] ;  /* 0x0000880000087ab9 */ /* 0x000fe20000000a00 */
[--C-:B------:R-:W-:Y:S01]  /*7320*/  IMAD.WIDE.U32 R8, R166, UR19, R6.reuse ;  /* 0x00000013a6087c25 */ /* 0x100fe2000f8e0006 */
[----:B------:R-:W-:Y:S01]  /*7330*/  UIADD3 UR13, UR28, 0x3f, URZ ;  /* 0x0000003f1c0d7890 */ /* 0x000fe2000fffe03f */
[----:B------:R-:W-:Y:S02]  /*7340*/  UMOV UR10, URZ ;  /* 0x0000003f000a7c82 */ /* 0x000fe40008000000 */
[----:B------:R-:W-:Y:S01]  /*7350*/  IMAD.WIDE.U32 R6, R165, UR19, R6 ;  /* 0x00000013a5067c25 */ /* 0x000fe2000f8e0006 */
[----:B------:R-:W-:Y:S01]  /*7360*/  IADD3 R240, P1, R8, UR22, RZ ;  /* 0x0000001608f07c10 */ /* 0x000fe2000ff3e0ff */
[----:B------:R-:W-:-:S02]  /*7370*/  USHF.R.S32.HI UR4, URZ, 0x1f, UR13 ;  /* 0x0000001f3f047899 */ /* 0x000fc4000801140d */
[----:B------:R-:W-:Y:S01]  /*7380*/  IMAD.U32 R242, RZ, RZ, UR28 ;  /* 0x0000001cfff27e24 */ /* 0x000fe2000f8e00ff */
[----:B------:R-:W-:Y:S01]  /*7390*/  IADD3 R238, P0, R6, UR24, RZ ;  /* 0x0000001806ee7c10 */ /* 0x000fe2000ff1e0ff */
[----:B------:R-:W2:Y:S01]  /*73a0*/  @!P3 LDC.64 R226, c[0x0][0x220] ;  /* 0x00008800ffe2bb82 */ /* 0x000ea20000000a00 */
[----:B------:R-:W-:-:S03]  /*73b0*/  ULEA.HI UR13, UR4, UR13, URZ, 0x6 ;  /* 0x0000000d040d7291 */ /* 0x000fc6000f8f303f */
[----:B------:R-:W-:Y:S01]  /*73c0*/  ULDC UR4, c[0x0][0x2ec] ;  /* 0x0000bb0000047ab9 */ /* 0x000fe20000000800 */
[----:B------:R-:W-:Y:S02]  /*73d0*/  ULEA.HI.SX32 UR12, UR13, 0xfffffffe, 0x1a ;  /* 0xfffffffe0d0c7891 */ /* 0x000fe4000f8fd23f */
[----:B------:R-:W-:Y:S01]  /*73e0*/  ULEA.HI.SX32 UR13, UR13, 0xfffffffd, 0x1a ;  /* 0xfffffffd0d0d7891 */ /* 0x000fe2000f8fd23f */
[----:B------:R-:W3:Y:S01]  /*73f0*/  @!P3 LDC.64 R224, c[0x0][0x220] ;  /* 0x00008800ffe0bb82 */ /* 0x000ee20000000a00 */
[----:B-1----:R-:W-:-:S07]  /*7400*/  SHF.R.S32.HI R0, RZ, 0x1f, R4 ;  /* 0x0000001fff007819 */ /* 0x002fce0000011404 */
[----:B------:R-:W1:Y:S01]  /*7410*/  @!P3 LDC.64 R222, c[0x0][0x220] ;  /* 0x00008800ffdebb82 */ /* 0x000e620000000a00 */
[----:B------:R-:W-:Y:S02]  /*7420*/  LOP3.LUT R2, R4, 0x3, RZ, 0xc0, !PT ;  /* 0x0000000304027812 */ /* 0x000fe400078ec0ff */
[----:B------:R-:W-:Y:S01]  /*7430*/  LEA.HI R0, R0, R4, RZ, 0x3 ;  /* 0x0000000400007211 */ /* 0x000fe200078f18ff */
[----:B------:R-:W-:Y:S02]  /*7440*/  IMAD.U32 R4, RZ, RZ, UR21 ;  /* 0x00000015ff047e24 */ /* 0x000fe4000f8e00ff */
[----:B------:R-:W-:Y:S01]  /*7450*/  IMAD R167, R2, -0x2, R167 ;  /* 0xfffffffe02a77824 */ /* 0x000fe200078e02a7 */
[----:B------:R-:W-:Y:S01]  /*7460*/  SHF.R.S32.HI R10, RZ, 0x3, R0 ;  /* 0x00000003ff0a7819 */ /* 0x000fe20000011400 */
[----:B------:R-:W4:Y:S01]  /*7470*/  @!P3 LDC.64 R220, c[0x0][0x220] ;  /* 0x00008800ffdcbb82 */ /* 0x000f220000000a00 */
[----:B------:R-:W-:Y:S01]  /*7480*/  IMAD.U32 R2, RZ, RZ, UR23 ;  /* 0x00000017ff027e24 */ /* 0x000fe2000f8e00ff */
[----:B------:R-:W-:Y:S01]  /*7490*/  IADD3.X R4, R4, UR11, R9, P1, !PT ;  /* 0x0000000b04047c10 */ /* 0x000fe20008ffe409 */
[----:B------:R-:W-:Y:S01]  /*74a0*/  IMAD.MOV.U32 R0, RZ, RZ, R164 ;  /* 0x000000ffff007224 */ /* 0x000fe200078e00a4 */
[----:B------:R-:W-:Y:S01]  /*74b0*/  SHF.R.S32.HI R11, RZ, 0x1f, R10 ;  /* 0x0000001fff0b7819 */ /* 0x000fe2000001140a */
[----:B------:R-:W-:Y:S01]  /*74c0*/  ULDC UR11, c[0x0][0x2d0] ;  /* 0x0000b400000b7ab9 */ /* 0x000fe20000000800 */
[----:B------:R-:W-:-:S02]  /*74d0*/  IADD3.X R2, R2, UR31, R7, P0, !PT ;  /* 0x0000001f02027c10 */ /* 0x000fc400087fe407 */
[----:B------:R-:W-:Y:S01]  /*74e0*/  LEA R241, P1, R240, UR6, 0x1 ;  /* 0x00000006f0f17c11 */ /* 0x000fe2000f8208ff */
[----:B------:R1:W-:Y:S01]  /*74f0*/  STL.64 [R1], R10 ;  /* 0x0000000a01007387 */ /* 0x0003e20000100a00 */
[----:B------:R-:W-:Y:S02]  /*7500*/  LEA R239, P0, R238, UR8, 0x1 ;  /* 0x00000008eeef7c11 */ /* 0x000fe4000f8008ff */
[----:B------:R-:W-:Y:S01]  /*7510*/  LEA.HI.X R240, R240, UR7, R4, 0x1, P1 ;  /* 0x00000007f0f07c11 */ /* 0x000fe200088f0c04 */
[----:B------:R-:W-:Y:S01]  /*7520*/  ULDC.64 UR6, c[0x0][0x250] ;  /* 0x0000940000067ab9 */ /* 0x000fe20000000a00 */
[----:B------:R-:W-:Y:S01]  /*7530*/  LEA.HI.X R238, R238, UR9, R2, 0x1, P0 ;  /* 0x00000009eeee7c11 */ /* 0x000fe200080f0c02 */
[----:B------:R-:W-:Y:S01]  /*7540*/  IMAD.MOV.U32 R2, RZ, RZ, R3 ;  /* 0x000000ffff027224 */ /* 0x000fe200078e0003 */
[C---:B------:R-:W-:Y:S01]  /*7550*/  IADD3 R250, P2, R10.reuse, 0x30, RZ ;  /* 0x000000300afa7810 */ /* 0x040fe20007f5e0ff */
[----:B------:R-:W-:Y:S01]  /*7560*/  USHF.L.U64.HI UR15, UR6, 0x4, UR7 ;  /* 0x00000004060f7899 */ /* 0x000fe20008010207 */
[C---:B------:R-:W-:Y:S01]  /*7570*/  IADD3 R248, P1, R10.reuse, 0x10, RZ ;  /* 0x000000100af87810 */ /* 0x040fe20007f3e0ff */
[----:B------:R-:W-:Y:S01]  /*7580*/  USHF.L.U32 UR19, UR6, 0x4, URZ ;  /* 0x0000000406137899 */ /* 0x000fe2000800063f */
[----:B------:R-:W-:Y:S01]  /*7590*/  IADD3 R244, P0, R10, 0x20, RZ ;  /* 0x000000200af47810 */ /* 0x000fe20007f1e0ff */
[----:B------:R-:W-:Y:S01]  /*75a0*/  IMAD.X R251, RZ, RZ, R11, P2 ;  /* 0x000000fffffb7224 */ /* 0x000fe200010e060b */
[----:B------:R-:W-:Y:S01]  /*75b0*/  IADD3 R242, R242, -UR18, R167 ;  /* 0x80000012f2f27c10 */ /* 0x000fe2000fffe0a7 */
[--C-:B------:R-:W-:Y:S01]  /*75c0*/  IMAD.X R249, RZ, RZ, R11.reuse, P1 ;  /* 0x000000fffff97224 */ /* 0x100fe200008e060b */
[----:B------:R-:W-:Y:S01]  /*75d0*/  ULDC.64 UR8, c[0x0][0x248] ;  /* 0x0000920000087ab9 */ /* 0x000fe20000000a00 */
[----:B------:R-:W-:Y:S01]  /*75e0*/  IMAD.X R245, RZ, RZ, R11, P0 ;  /* 0x000000fffff57224 */ /* 0x000fe200000e060b */
[----:B--23--:R-:W-:Y:S07]  /*75f0*/  BRA `(.L_x_129) ;  /* 0x0000000400bc7947 */ /* 0x00cfee0003800000 */
.L_x_131:
        /* <DEDUP_REMOVED lines=14> */
[----:B------:R-:W1:Y:S02]  /*76e0*/  @!P3 LDC.64 R164, c[0x0][0x218] ;  /* 0x00008600ffa4bb82 */ /* 0x000e640000000a00 */
        /* <DEDUP_REMOVED lines=22> */
[C---:B-1----:R-:W-:Y:S01]  /*7850*/  @!P3 LEA R164, P5, R168.reuse, R164, 0x1 ;  /* 0x000000a4a8a4b211 */ /* 0x042fe200078a08ff */
        /* <DEDUP_REMOVED lines=73> */
.L_x_129:
[----:B------:R2:W-:Y:S01]  /*7cf0*/  STL.64 [R1+0x8], R36 ;  /* 0x0000082401007387 */ /* 0x0005e20000100a00 */
        /* <DEDUP_REMOVED lines=8> */
[----:B------:R-:W-:Y:S01]  /*7d80*/  UIMAD.WIDE.U32 UR22, UR20, UR6, URZ ;  /* 0x00000006141672a5 */ /* 0x000fe2000f8e003f */
[----:B------:R-:W-:Y:S01]  /*7d90*/  IMAD.U32 R5, RZ, RZ, UR20 ;  /* 0x00000014ff057e24 */ /* 0x000fe2000f8e00ff */
[----:B------:R-:W-:Y:S01]  /*7da0*/  LEA R20, P2, R20, R248, 0x6 ;  /* 0x000000f814147211 */ /* 0x000fe200078430ff */
[----:B------:R-:W-:Y:S01]  /*7db0*/  IMAD.U32 R18, RZ, RZ, UR20 ;  /* 0x00000014ff127e24 */ /* 0x000fe2000f8e00ff */
[----:B------:R-:W-:Y:S01]  /*7dc0*/  UIMAD UR14, UR20, UR7, UR14 ;  /* 0x00000007140e72a4 */ /* 0x000fe2000f8e020e */
[----:B------:R-:W-:Y:S01]  /*7dd0*/  IMAD.U32 R4, RZ, RZ, UR20 ;  /* 0x00000014ff047e24 */ /* 0x000fe2000f8e00ff */
[----:B------:R-:W-:Y:S01]  /*7de0*/  LEA.HI.X.SX32 R21, R5, R249, 0x6, P2 ;  /* 0x000000f905157211 */ /* 0x000fe200010f36ff */
[----:B------:R-:W-:Y:S01]  /*7df0*/  IMAD.U32 R24, RZ, RZ, UR20 ;  /* 0x00000014ff187e24 */ /* 0x000fe2000f8e00ff */
[----:B------:R-:W-:Y:S01]  /*7e00*/  LEA R18, P1, R18, R244, 0x6 ;  /* 0x000000f412127211 */ /* 0x000fe200078230ff */
[----:B------:R-:W-:Y:S01]  /*7e10*/  IMAD.U32 R3, RZ, RZ, UR20 ;  /* 0x00000014ff037e24 */ /* 0x000fe2000f8e00ff */
[----:B------:R-:W-:Y:S01]  /*7e20*/  UIADD3 UR14, UR23, UR14, URZ ;  /* 0x0000000e170e7290 */ /* 0x000fe2000fffe03f */
[----:B------:R-:W-:Y:S01]  /*7e30*/  IMAD R7, R21, UR6, RZ ;  /* 0x0000000615077c24 */ /* 0x000fe2000f8e02ff */
[----:B------:R-:W-:Y:S01]  /*7e40*/  LEA.HI.X.SX32 R19, R4, R245, 0x6, P1 ;  /* 0x000000f504137211 */ /* 0x000fe200008f36ff */
[----:B-1----:R-:W-:Y:S01]  /*7e50*/  IMAD.U32 R10, RZ, RZ, UR22 ;  /* 0x00000016ff0a7e24 */ /* 0x002fe2000f8e00ff */
[----:B------:R-:W-:Y:S01]  /*7e60*/  LEA R24, P0, R24, R250, 0x6 ;  /* 0x000000fa18187211 */ /* 0x000fe200078030ff */
[C---:B------:R-:W-:Y:S02]  /*7e70*/  IMAD R7, R20.reuse, UR7, R7 ;  /* 0x0000000714077c24 */ /* 0x040fe4000f8e0207 */
[----:B------:R-:W-:Y:S01]  /*7e80*/  IMAD.WIDE.U32 R20, R20, UR6, RZ ;  /* 0x0000000614147c25 */ /* 0x000fe2000f8e00ff */
[----:B------:R-:W-:Y:S02]  /*7e90*/  LEA.HI.X.SX32 R25, R3, R251, 0x6, P0 ;  /* 0x000000fb03197211 */ /* 0x000fe400000f36ff */
[----:B------:R-:W-:Y:S01]  /*7ea0*/  LEA R4, P0, R10, R232, 0x6 ;  /* 0x000000e80a047211 */ /* 0x000fe200078030ff */
[----:B--2---:R-:W2:Y:S01]  /*7eb0*/  LDL.64 R36, [R1] ;  /* 0x0000000001247983 */ /* 0x004ea20000100a00 */
[----:B------:R-:W-:Y:S01]  /*7ec0*/  IMAD.IADD R7, R21, 0x1, R7 ;  /* 0x0000000115077824 */ /* 0x000fe200078e0207 */
[C---:B------:R-:W-:Y:S01]  /*7ed0*/  LEA R14, P2, R20.reuse, R239, 0x1 ;  /* 0x000000ef140e7211 */ /* 0x040fe200078408ff */
[----:B------:R-:W-:Y:S01]  /*7ee0*/  IMAD.U32 R3, RZ, RZ, UR14 ;  /* 0x0000000eff037e24 */ /* 0x000fe2000f8e00ff */
[----:B------:R-:W-:Y:S01]  /*7ef0*/  @P3 STS.128 [R228+0x10000], RZ ;  /* 0x010000ffe4003388 */ /* 0x000fe20000000c00 */
[----:B------:R-:W-:Y:S01]  /*7f00*/  IMAD R5, R25, UR6, RZ ;  /* 0x0000000619057c24 */ /* 0x000fe2000f8e02ff */
[-C--:B------:R-:W-:Y:S01]  /*7f10*/  LEA.HI.X R15, R20, R238.reuse, R7, 0x1, P2 ;  /* 0x000000ee140f7211 */ /* 0x080fe200010f0c07 */
[----:B------:R-:W-:Y:S01]  /*7f20*/  IMAD.U32 R11, RZ, RZ, UR23 ;  /* 0x00000017ff0b7e24 */ /* 0x000fe2000f8e00ff */
[----:B------:R-:W-:Y:S01]  /*7f30*/  ISETP.GE.AND P2, PT, R231, UR11, PT ;  /* 0x0000000be7007c0c */ /* 0x000fe2000bf46270 */
[----:B------:R-:W-:Y:S01]  /*7f40*/  IMAD R5, R24, UR7, R5 ;  /* 0x0000000718057c24 */ /* 0x000fe2000f8e0205 */
[----:B------:R-:W-:Y:S01]  /*7f50*/  LEA.HI.X R3, R10, R219, R3, 0x6, P0 ;  /* 0x000000db0a037211 */ /* 0x000fe200000f3403 */
[----:B------:R-:W-:Y:S01]  /*7f60*/  IMAD.WIDE.U32 R24, R24, UR6, RZ ;  /* 0x0000000618187c25 */ /* 0x000fe2000f8e00ff */
[----:B------:R-:W-:Y:S03]  /*7f70*/  UIADD3 UR14, UR13, -UR10, URZ ;  /* 0x8000000a0d0e7290 */ /* 0x000fe6000fffe03f */
[----:B------:R-:W-:Y:S01]  /*7f80*/  IMAD.IADD R5, R25, 0x1, R5 ;  /* 0x0000000119057824 */ /* 0x000fe200078e0205 */
[C---:B------:R-:W-:Y:S04]  /*7f90*/  LEA R10, P0, R24.reuse, R239, 0x1 ;  /* 0x000000ef180a7211 */ /* 0x040fe800078008ff */
[----:B------:R-:W-:Y:S02]  /*7fa0*/  LEA.HI.X R11, R24, R238, R5, 0x1, P0 ;  /* 0x000000ee180b7211 */ /* 0x000fe400000f0c05 */
[----:B------:R-:W-:Y:S02]  /*7fb0*/  ISETP.GE.AND P0, PT, R229, UR11, PT ;  /* 0x0000000be5007c0c */ /* 0x000fe4000bf06270 */
[----:B--2---:R-:W-:Y:S04]  /*7fc0*/  LEA R22, P4, R22, R36, 0x6 ;  /* 0x0000002416167211 */ /* 0x004fe800078830ff */
[----:B------:R-:W-:Y:S01]  /*7fd0*/  LEA.HI.X.SX32 R23, R6, R37, 0x6, P4 ;  /* 0x0000002506177211 */ /* 0x000fe200020f36ff */
[----:B------:R-:W-:Y:S04]  /*7fe0*/  IMAD R6, R19, UR6, RZ ;  /* 0x0000000613067c24 */ /* 0x000fe8000f8e02ff */
[----:B------:R-:W-:Y:S02]  /*7ff0*/  IMAD R8, R23, UR6, RZ ;  /* 0x0000000617087c24 */ /* 0x000fe4000f8e02ff */
[----:B------:R-:W-:Y:S02]  /*8000*/  IMAD R6, R18, UR7, R6 ;  /* 0x0000000712067c24 */ /* 0x000fe4000f8e0206 */
[C---:B------:R-:W-:Y:S02]  /*8010*/  IMAD R8, R22.reuse, UR7, R8 ;  /* 0x0000000716087c24 */ /* 0x040fe4000f8e0208 */
[----:B------:R-:W-:Y:S04]  /*8020*/  IMAD.WIDE.U32 R22, R22, UR6, RZ ;  /* 0x0000000616167c25 */ /* 0x000fe8000f8e00ff */
[----:B------:R-:W-:Y:S01]  /*8030*/  IMAD.IADD R8, R23, 0x1, R8 ;  /* 0x0000000117087824 */ /* 0x000fe200078e0208 */
[-C--:B------:R-:W-:Y:S01]  /*8040*/  LEA R16, P4, R22, R239.reuse, 0x1 ;  /* 0x000000ef16107211 */ /* 0x080fe200078808ff */
[----:B------:R-:W-:Y:S03]  /*8050*/  IMAD.WIDE.U32 R18, R18, UR6, RZ ;  /* 0x0000000612127c25 */ /* 0x000fe6000f8e00ff */
[----:B------:R-:W-:Y:S01]  /*8060*/  LEA.HI.X R17, R22, R238, R8, 0x1, P4 ;  /* 0x000000ee16117211 */ /* 0x000fe200020f0c08 */
[----:B------:R-:W-:Y:S01]  /*8070*/  IMAD.IADD R6, R19, 0x1, R6 ;  /* 0x0000000113067824 */ /* 0x000fe200078e0206 */
[----:B------:R-:W-:Y:S02]  /*8080*/  @!P3 LEA R8, P6, R4, R226, 0x1 ;  /* 0x000000e20408b211 */ /* 0x000fe400078c08ff */
[----:B------:R-:W-:Y:S02]  /*8090*/  LEA R12, P1, R18, R239, 0x1 ;  /* 0x000000ef120c7211 */ /* 0x000fe400078208ff */
[----:B------:R-:W-:Y:S02]  /*80a0*/  @!P3 LEA.HI.X R9, R4, R227, R3, 0x1, P6 ;  /* 0x000000e30409b211 */ /* 0x000fe400030f0c03 */
[----:B------:R-:W-:Y:S02]  /*80b0*/  LEA.HI.X R13, R18, R238, R6, 0x1, P1 ;  /* 0x000000ee120d7211 */ /* 0x000fe400008f0c06 */
[----:B------:R-:W-:Y:S01]  /*80c0*/  ISETP.GE.AND P1, PT, R230, UR11, PT ;  /* 0x0000000be6007c0c */ /* 0x000fe2000bf26270 */
[----:B------:R-:W-:Y:S01]  /*80d0*/  @!PT LDS RZ, [RZ] ;  /* 0x00000000fffff984 */ /* 0x000fe20000000800 */
[----:B------:R-:W-:Y:S01]  /*80e0*/  @!PT LDS RZ, [RZ] ;  /* 0x00000000fffff984 */ /* 0x000fe20000000800 */
[----:B------:R-:W-:Y:S01]  /*80f0*/  @!PT LDS RZ, [RZ] ;  /* 0x00000000fffff984 */ /* 0x000fe20000000800 */
[----:B------:R-:W-:Y:S01]  /*8100*/  @!P3 LDGSTS.E.BYPASS.LTC128B.128 [R228+0x10000], desc[UR26][R8.64] ;  /* 0x1000000008e4bfae */ /* 0x000fe2000b901d5a */
[----:B------:R-:W-:Y:S03]  /*8110*/  IADD3 R6, P5, R4, UR19, RZ ;  /* 0x0000001304067c10 */ /* 0x000fe6000ffbe0ff */
[----:B------:R-:W-:Y:S01]  /*8120*/  @P2 STS.128 [R228+0x12000], RZ ;  /* 0x012000ffe4002388 */ /* 0x000fe20000000c00 */
[C---:B------:R-:W-:Y:S02]  /*8130*/  @!P3 LEA R18, P6, R6.reuse, R224, 0x1 ;  /* 0x000000e00612b211 */ /* 0x040fe400078c08ff */
[----:B------:R-:W-:Y:S01]  /*8140*/  IADD3.X R4, R3, UR15, RZ, P5, !PT ;  /* 0x0000000f03047c10 */ /* 0x000fe2000affe4ff */
[----:B------:R-:W-:Y:S01]  /*8150*/  @!PT LDS RZ, [RZ] ;  /* 0x00000000fffff984 */ /* 0x000fe20000000800 */
[----:B------:R-:W-:Y:S01]  /*8160*/  @!PT LDS RZ, [RZ] ;  /* 0x00000000fffff984 */ /* 0x000fe20000000800 */
[----:B------:R-:W-:Y:S01]  /*8170*/  @!PT LDS RZ, [RZ] ;  /* 0x00000000fffff984 */ /* 0x000fe20000000800 */
[----:B------:R-:W-:Y:S01]  /*8180*/  @!P2 LDGSTS.E.BYPASS.LTC128B.128 [R228+0x12000], desc[UR26][R16.64+0x80] ;  /* 0x1200008010e4afae */ /* 0x000fe2000b901d5a */
[C---:B------:R-:W-:Y:S02]  /*8190*/  IADD3 R5, P4, R6.reuse, UR19, RZ ;  /* 0x0000001306057c10 */ /* 0x040fe4000ff9e0ff */
[----:B------:R-:W-:Y:S01]  /*81a0*/  @!P3 LEA.HI.X R19, R6, R225, R4, 0x1, P6 ;  /* 0x000000e10613b211 */ /* 0x000fe200030f0c04 */
        /* <DEDUP_REMOVED lines=10> */
[C---:B----4-:R-:W-:Y:S02]  /*8250*/  @!P3 LEA R20, P4, R3.reuse, R220, 0x1 ;  /* 0x000000dc0314b211 */ /* 0x050fe400078808ff */
[----:B------:R-:W-:Y:S01]  /*8260*/  IADD3.X R4, R6, UR15, RZ, P5, !PT ;  /* 0x0000000f06047c10 */ /* 0x000fe2000affe4ff */
[----:B------:R-:W-:Y:S01]  /*8270*/  @!PT LDS RZ, [RZ] ;  /* 0x00000000fffff984 */ /* 0x000fe20000000800 */
[----:B------:R-:W-:Y:S01]  /*8280*/  @!PT LDS RZ, [RZ] ;  /* 0x00000000fffff984 */ /* 0x000fe20000000800 */
[----:B------:R-:W-:Y:S01]  /*8290*/  @!PT LDS RZ, [RZ] ;  /* 0x00000000fffff984 */ /* 0x000fe20000000800 */
[----:B------:R-:W-:Y:S03]  /*82a0*/  @!P0 LDGSTS.E.BYPASS.LTC128B.128 [R228+0x16000], desc[UR26][R16.64+0x180] ;  /* 0x1600018010e48fae */ /* 0x000fe6000b901d5a */
[----:B------:R-:W-:Y:S01]  /*82b0*/  @!P3 LEA.HI.X R21, R3, R221, R4, 0x1, P4 ;  /* 0x000000dd0315b211 */ /* 0x000fe200020f0c04 */
[----:B------:R-:W-:Y:S01]  /*82c0*/  @P3 STS.128 [R228+0x10800], RZ ;  /* 0x010800ffe4003388 */ /* 0x000fe20000000c00 */
[----:B------:R-:W-:Y:S03]  /*82d0*/  IMAD.U32 R3, RZ, RZ, UR14 ;  /* 0x0000000eff037e24 */ /* 0x000fe6000f8e00ff */
[----:B------:R-:W-:Y:S01]  /*82e0*/  @!PT LDS RZ, [RZ] ;  /* 0x00000000fffff984 */ /* 0x000fe20000000800 */
[----:B------:R-:W-:Y:S01]  /*82f0*/  @!PT LDS RZ, [RZ] ;  /* 0x00000000fffff984 */ /* 0x000fe20000000800 */
[----:B------:R-:W-:Y:S01]  /*8300*/  @!PT LDS RZ, [RZ] ;  /* 0x00000000fffff984 */ /* 0x000fe20000000800 */
[----:B------:R1:W-:Y:S04]  /*8310*/  @!P3 LDGSTS.E.BYPASS.LTC128B.128 [R228+0x10800], desc[UR26][R18.64] ;  /* 0x1080000012e4bfae */ /* 0x0003e8000b901d5a */
        /* <DEDUP_REMOVED lines=75> */
[----:B------:R-:W-:Y:S05]  /*87d0*/  LDSM.16.M88.4 R164, [R214] ;  /* 0x00000000d6a4783b */ /* 0x000fea0000000200 */
[C---:B------:R-:W-:Y:S06]  /*87e0*/  HMMA.16816.F32.BF16 R4, R168.reuse, R172, R4 ;  /* 0x000000aca804723c */ /* 0x040fec0000041804 */
[C---:B------:R-:W-:Y:S01]  /*87f0*/  HMMA.16816.F32.BF16 R8, R168.reuse, R174, R8 ;  /* 0x000000aea808723c */ /* 0x040fe20000041808 */
[----:B------:R-:W1:Y:S05]  /*8800*/  LDSM.16.M88.4 R172, [R211+0x8000] ;  /* 0x00800000d3ac783b */ /* 0x000e6a0000000200 */
[C---:B--2---:R-:W-:Y:S06]  /*8810*/  HMMA.16816.F32.BF16 R12, R168.reuse, R176, R12 ;  /* 0x000000b0a80c723c */ /* 0x044fec000004180c */
[C---:B------:R-:W-:Y:S01]  /*8820*/  HMMA.16816.F32.BF16 R16, R168.reuse, R178, R16 ;  /* 0x000000b2a810723c */ /* 0x040fe20000041810 */
[----:B------:R-:W2:Y:S05]  /*8830*/  LDSM.16.M88.4 R176, [R211+0x9000] ;  /* 0x00900000d3b0783b */ /* 0x000eaa0000000200 */
[C---:B---3--:R-:W-:Y:S06]  /*8840*/  HMMA.16816.F32.BF16 R20, R168.reuse, R180, R20 ;  /* 0x000000b4a814723c */ /* 0x048fec0000041814 */
[C---:B------:R-:W-:Y:S01]  /*8850*/  HMMA.16816.F32.BF16 R24, R168.reuse, R182, R24 ;  /* 0x000000b6a818723c */ /* 0x040fe20000041818 */
[----:B------:R-:W3:Y:S05]  /*8860*/  LDSM.16.M88.4 R180, [R211+0x9800] ;  /* 0x00980000d3b4783b */ /* 0x000eea0000000200 */
[C---:B----4-:R-:W-:Y:S06]  /*8870*/  HMMA.16816.F32.BF16 R28, R168.reuse, R184, R28 ;  /* 0x000000b8a81c723c */ /* 0x050fec000004181c */
[----:B------:R-:W-:Y:S01]  /*8880*/  HMMA.16816.F32.BF16 R32, R168, R186, R32 ;  /* 0x000000baa820723c */ /* 0x000fe20000041820 */
[----:B------:R-:W-:Y:S04]  /*8890*/  LDSM.16.M88.4 R168, [R213] ;  /* 0x00000000d5a8783b */ /* 0x000fe80000000200 */
[----:B------:R-:W4:Y:S01]  /*88a0*/  LDSM.16.M88.4 R184, [R204] ;  /* 0x00000000ccb8783b */ /* 0x000f220000000200 */
[C---:B-1----:R-:W-:Y:S06]  /*88b0*/  HMMA.16816.F32.BF16 R4, R164.reuse, R172, R4 ;  /* 0x000000aca404723c */ /* 0x042fec0000041804 */
[C---:B------:R-:W-:Y:S01]  /*88c0*/  HMMA.16816.F32.BF16 R8, R164.reuse, R174, R8 ;  /* 0x000000aea408723c */ /* 0x040fe20000041808 */
[----:B------:R-:W1:Y:S05]  /*88d0*/  LDSM.16.M88.4 R172, [R204+0x800] ;  /* 0x00080000ccac783b */ /* 0x000e6a0000000200 */
[C---:B------:R-:W-:Y:S06]  /*88e0*/  HMMA.16816.F32.BF16 R12, R164.reuse, R188, R12 ;  /* 0x000000bca40c723c */ /* 0x040fec000004180c */
[C---:B------:R-:W-:Y:S01]  /*88f0*/  HMMA.16816.F32.BF16 R16, R164.reuse, R190, R16 ;  /* 0x000000bea410723c */ /* 0x040fe20000041810 */
[----:B------:R-:W1:Y:S05]  /*8900*/  LDSM.16.M88.4 R188, [R204+0x1000] ;  /* 0x00100000ccbc783b */ /* 0x000e6a0000000200 */
[C---:B--2---:R-:W-:Y:S06]  /*8910*/  HMMA.16816.F32.BF16 R20, R164.reuse, R176, R20 ;  /* 0x000000b0a414723c */ /* 0x044fec0000041814 */
[C---:B------:R-:W-:Y:S01]  /*8920*/  HMMA.16816.F32.BF16 R24, R164.reuse, R178, R24 ;  /* 0x000000b2a418723c */ /* 0x040fe20000041818 */
[----:B------:R-:W2:Y:S05]  /*8930*/  LDSM.16.M88.4 R176, [R204+0x1800] ;  /* 0x00180000ccb0783b */ /* 0x000eaa0000000200 */
[C---:B---3--:R-:W-:Y:S06]  /*8940*/  HMMA.16816.F32.BF16 R28, R164.reuse, R180, R28 ;  /* 0x000000b4a41c723c */ /* 0x048fec000004181c */
[----:B------:R-:W-:Y:S01]  /*8950*/  HMMA.16816.F32.BF16 R32, R164, R182, R32 ;  /* 0x000000b6a420723c */ /* 0x000fe20000041820 */
[----:B------:R-:W-:Y:S04]  /*8960*/  LDSM.16.M88.4 R164, [R218+0x2000] ;  /* 0x00200000daa4783b */ /* 0x000fe80000000200 */
[----:B------:R-:W3:Y:S01]  /*8970*/  LDSM.16.M88.4 R180, [R217+0xa000] ;  /* 0x00a00000d9b4783b */ /* 0x000ee20000000200 */
[C---:B----4-:R-:W-:Y:S06]  /*8980*/  HMMA.16816.F32.BF16 R4, R168.reuse, R184, R4 ;  /* 0x000000b8a804723c */ /* 0x050fec0000041804 */
[C---:B------:R-:W-:Y:S01]  /*8990*/  HMMA.16816.F32.BF16 R8, R168.reuse, R186, R8 ;  /* 0x000000baa808723c */ /* 0x040fe20000041808 */
[----:B------:R-:W4:Y:S05]  /*89a0*/  LDSM.16.M88.4 R184, [R217+0xa800] ;  /* 0x00a80000d9b8783b */ /* 0x000f2a0000000200 */
[C---:B-1----:R-:W-:Y:S06]  /*89b0*/  HMMA.16816.F32.BF16 R12, R168.reuse, R172, R12 ;  /* 0x000000aca80c723c */ /* 0x042fec000004180c */
[C---:B------:R-:W-:Y:S01]  /*89c0*/  HMMA.16816.F32.BF16 R16, R168.reuse, R174, R16 ;  /* 0x000000aea810723c */ /* 0x040fe20000041810 */
[----:B------:R-:W1:Y:S05]  /*89d0*/  LDSM.16.M88.4 R172, [R217+0xb000] ;  /* 0x00b00000d9ac783b */ /* 0x000e6a0000000200 */
[C---:B------:R-:W-:Y:S06]  /*89e0*/  HMMA.16816.F32.BF16 R20, R168.reuse, R188, R20 ;  /* 0x000000bca814723c */ /* 0x040fec0000041814 */
[C---:B------:R-:W-:Y:S01]  /*89f0*/  HMMA.16816.F32.BF16 R24, R168.reuse, R190, R24 ;  /* 0x000000bea818723c */ /* 0x040fe20000041818 */
[----:B------:R-:W1:Y:S05]  /*8a00*/  LDSM.16.M88.4 R188, [R217+0xb800] ;  /* 0x00b80000d9bc783b */ /* 0x000e6a0000000200 */
[C---:B--2---:R-:W-:Y:S06]  /*8a10*/  HMMA.16816.F32.BF16 R28, R168.reuse, R176, R28 ;  /* 0x000000b0a81c723c */ /* 0x044fec000004181c */
[----:B------:R-:W-:Y:S01]  /*8a20*/  HMMA.16816.F32.BF16 R32, R168, R178, R32 ;  /* 0x000000b2a820723c */ /* 0x000fe20000041820 */
[----:B------:R-:W-:Y:S04]  /*8a30*/  LDSM.16.M88.4 R168, [R216+0x2000] ;  /* 0x00200000d8a8783b */ /* 0x000fe80000000200 */
[----:B------:R-:W2:Y:S01]  /*8a40*/  LDSM.16.M88.4 R176, [R203] ;  /* 0x00000000cbb0783b */ /* 0x000ea20000000200 */
[C---:B---3--:R-:W-:Y:S06]  /*8a50*/  HMMA.16816.F32.BF16 R4, R164.reuse, R180, R4 ;  /* 0x000000b4a404723c */ /* 0x048fec0000041804 */
[C---:B------:R-:W-:Y:S01]  /*8a60*/  HMMA.16816.F32.BF16 R8, R164.reuse, R182, R8 ;  /* 0x000000b6a408723c */ /* 0x040fe20000041808 */
[----:B------:R-:W3:Y:S05]  /*8a70*/  LDSM.16.M88.4 R180, [R202] ;  /* 0x00000000cab4783b */ /* 0x000eea0000000200 */
[C---:B----4-:R-:W-:Y:S06]  /*8a80*/  HMMA.16816.F32.BF16 R12, R164.reuse, R184, R12 ;  /* 0x000000b8a40c723c */ /* 0x050fec000004180c */
[C---:B------:R-:W-:Y:S01]  /*8a90*/  HMMA.16816.F32.BF16 R16, R164.reuse, R186, R16 ;  /* 0x000000baa410723c */ /* 0x040fe20000041810 */
[----:B------:R-:W4:Y:S05]  /*8aa0*/  LDSM.16.M88.4 R184, [R201] ;  /* 0x00000000c9b8783b */ /* 0x000f2a0000000200 */
[C---:B-1----:R-:W-:Y:S06]  /*8ab0*/  HMMA.16816.F32.BF16 R20, R164.reuse, R172, R20 ;  /* 0x000000aca414723c */ /* 0x042fec0000041814 */
[C---:B------:R-:W-:Y:S01]  /*8ac0*/  HMMA.16816.F32.BF16 R24, R164.reuse, R174, R24 ;  /* 0x000000aea418723c */ /* 0x040fe20000041818 */
[----:B------:R-:W1:Y:S05]  /*8ad0*/  LDSM.16.M88.4 R172, [R200] ;  /* 0x00000000c8ac783b */ /* 0x000e6a0000000200 */
        /* <DEDUP_REMOVED lines=9> */
[----:B------:R-:W3:Y:S05]  /*8b70*/  LDSM.16.M88.4 R180, [R211+0xb000] ;  /* 0x00b00000d3b4783b */ /* 0x000eea0000000200 */
[C---:B----4-:R-:W-:Y:S06]  /*8b80*/  HMMA.16816.F32.BF16 R20, R168.reuse, R184, R20 ;  /* 0x000000b8a814723c */ /* 0x050fec0000041814 */
[C---:B------:R-:W-:Y:S01]  /*8b90*/  HMMA.16816.F32.BF16 R24, R168.reuse, R186, R24 ;  /* 0x000000baa818723c */ /* 0x040fe20000041818 */
[----:B------:R-:W4:Y:S05]  /*8ba0*/  LDSM.16.M88.4 R184, [R211+0xb800] ;  /* 0x00b80000d3b8783b */ /* 0x000f2a0000000200 */
[C---:B-1----:R-:W-:Y:S06]  /*8bb0*/  HMMA.16816.F32.BF16 R28, R168.reuse, R172, R28 ;  /* 0x000000aca81c723c */ /* 0x042fec000004181c */
[----:B------:R-:W-:Y:S01]  /*8bc0*/  HMMA.16816.F32.BF16 R32, R168, R174, R32 ;  /* 0x000000aea820723c */ /* 0x000fe20000041820 */
[----:B------:R-:W-:Y:S04]  /*8bd0*/  LDSM.16.M88.4 R168, [R213+0x2000] ;  /* 0x00200000d5a8783b */ /* 0x000fe80000000200 */
[----:B------:R-:W1:Y:S01]  /*8be0*/  LDSM.16.M88.4 R172, [R204+0x2000] ;  /* 0x00200000ccac783b */ /* 0x000e620000000200 */
[C---:B--2---:R-:W-:Y:S06]  /*8bf0*/  HMMA.16816.F32.BF16 R4, R164.reuse, R176, R4 ;  /* 0x000000b0a404723c */ /* 0x044fec0000041804 */
[C---:B------:R-:W-:Y:S01]  /*8c00*/  HMMA.16816.F32.BF16 R8, R164.reuse, R178, R8 ;  /* 0x000000b2a408723c */ /* 0x040fe20000041808 */
[----:B------:R-:W2:Y:S05]  /*8c10*/  LDSM.16.M88.4 R176, [R204+0x2800] ;  /* 0x00280000ccb0783b */ /* 0x000eaa0000000200 */
[C---:B------:R-:W-:Y:S06]  /*8c20*/  HMMA.16816.F32.BF16 R12, R164.reuse, R188, R12 ;  /* 0x000000bca40c723c */ /* 0x040fec000004180c */
[C---:B------:R-:W-:Y:S01]  /*8c30*/  HMMA.16816.F32.BF16 R16, R164.reuse, R190, R16 ;  /* 0x000000bea410723c */ /* 0x040fe20000041810 */
[----:B------:R-:W2:Y:S05]  /*8c40*/  LDSM.16.M88.4 R188, [R204+0x3000] ;  /* 0x00300000ccbc783b */ /* 0x000eaa0000000200 */
[C---:B---3--:R-:W-:Y:S06]  /*8c50*/  HMMA.16816.F32.BF16 R20, R164.reuse, R180, R20 ;  /* 0x000000b4a414723c */ /* 0x048fec0000041814 */
[C---:B------:R-:W-:Y:S01]  /*8c60*/  HMMA.16816.F32.BF16 R24, R164.reuse, R182, R24 ;  /* 0x000000b6a418723c */ /* 0x040fe20000041818 */
[----:B------:R-:W3:Y:S05]  /*8c70*/  LDSM.16.M88.4 R180, [R204+0x3800] ;  /* 0x00380000ccb4783b */ /* 0x000eea0000000200 */
[C---:B----4-:R-:W-:Y:S06]  /*8c80*/  HMMA.16816.F32.BF16 R28, R164.reuse, R184, R28 ;  /* 0x000000b8a41c723c */ /* 0x050fec000004181c */
[----:B------:R-:W-:Y:S01]  /*8c90*/  HMMA.16816.F32.BF16 R32, R164, R186, R32 ;  /* 0x000000baa420723c */ /* 0x000fe20000041820 */
[----:B------:R-:W-:Y:S04]  /*8ca0*/  LDSM.16.M88.4 R164, [R218+0x4000] ;  /* 0x00400000daa4783b */ /* 0x000fe80000000200 */
[----:B------:R-:W4:Y:S01]  /*8cb0*/  LDSM.16.M88.4 R184, [R217+0xc000] ;  /* 0x00c00000d9b8783b */ /* 0x000f220000000200 */
        /* <DEDUP_REMOVED lines=8> */
[----:B------:R-:W2:Y:S05]  /*8d40*/  LDSM.16.M88.4 R188, [R217+0xd800] ;  /* 0x00d80000d9bc783b */ /* 0x000eaa0000000200 */
[C---:B---3--:R-:W-:Y:S06]  /*8d50*/  HMMA.16816.F32.BF16 R28, R168.reuse, R180, R28 ;  /* 0x000000b4a81c723c */ /* 0x048fec000004181c */
[----:B------:R-:W-:Y:S01]  /*8d60*/  HMMA.16816.F32.BF16 R32, R168, R182, R32 ;  /* 0x000000b6a820723c */ /* 0x000fe20000041820 */
[----:B------:R-:W-:Y:S04]  /*8d70*/  LDSM.16.M88.4 R168, [R216+0x4000] ;  /* 0x00400000d8a8783b */ /* 0x000fe80000000200 */
[----:B------:R-:W3:Y:S01]  /*8d80*/  LDSM.16.M88.4 R180, [R199] ;  /* 0x00000000c7b4783b */ /* 0x000ee20000000200 */
[C---:B----4-:R-:W-:Y:S06]  /*8d90*/  HMMA.16816.F32.BF16 R4, R164.reuse, R184, R4 ;  /* 0x000000b8a404723c */ /* 0x050fec0000041804 */
[C---:B------:R-:W-:Y:S01]  /*8da0*/  HMMA.16816.F32.BF16 R8, R164.reuse, R186, R8 ;  /* 0x000000baa408723c */ /* 0x040fe20000041808 */
[----:B------:R-:W4:Y:S05]  /*8db0*/  LDSM.16.M88.4 R184, [R198] ;  /* 0x00000000c6b8783b */ /* 0x000f2a0000000200 */
[C---:B-1----:R-:W-:Y:S06]  /*8dc0*/  HMMA.16816.F32.BF16 R12, R164.reuse, R172, R12 ;  /* 0x000000aca40c723c */ /* 0x042fec000004180c */
[C---:B------:R-:W-:Y:S01]  /*8dd0*/  HMMA.16816.F32.BF16 R16, R164.reuse, R174, R16 ;  /* 0x000000aea410723c */ /* 0x040fe20000041810 */
[----:B------:R-:W1:Y:S05]  /*8de0*/  LDSM.16.M88.4 R172, [R197] ;  /* 0x00000000c5ac783b */ /* 0x000e6a0000000200 */
[C---:B--2---:R-:W-:Y:S06]  /*8df0*/  HMMA.16816.F32.BF16 R20, R164.reuse, R176, R20 ;  /* 0x000000b0a414723c */ /* 0x044fec0000041814 */
[C---:B------:R-:W-:Y:S01]  /*8e00*/  HMMA.16816.F32.BF16 R24, R164.reuse, R178, R24 ;  /* 0x000000b2a418723c */ /* 0x040fe20000041818 */
[----:B------:R-:W2:Y:S05]  /*8e10*/  LDSM.16.M88.4 R176, [R196] ;  /* 0x00000000c4b0783b */ /* 0x000eaa0000000200 */
[C---:B------:R-:W-:Y:S06]  /*8e20*/  HMMA.16816.F32.BF16 R28, R164.reuse, R188, R28 ;  /* 0x000000bca41c723c */ /* 0x040fec000004181c */
[----:B------:R-:W-:Y:S01]  /*8e30*/  HMMA.16816.F32.BF16 R32, R164, R190, R32 ;  /* 0x000000bea420723c */ /* 0x000fe20000041820 */
[----:B------:R-:W-:Y:S04]  /*8e40*/  LDSM.16.M88.4 R164, [R214+0x4000] ;  /* 0x00400000d6a4783b */ /* 0x000fe80000000200 */
[----:B------:R-:W-:Y:S01]  /*8e50*/  LDSM.16.M88.4 R188, [R211+0xc800] ;  /* 0x00c80000d3bc783b */ /* 0x000fe20000000200 */
[C---:B---3--:R-:W-:Y:S06]  /*8e60*/  HMMA.16816.F32.BF16 R4, R168.reuse, R180, R4 ;  /* 0x000000b4a804723c */ /* 0x048fec0000041804 */
[C---:B------:R-:W-:Y:S01]  /*8e70*/  HMMA.16816.F32.BF16 R8, R168.reuse, R182, R8 ;  /* 0x000000b6a808723c */ /* 0x040fe20000041808 */
[----:B------:R-:W3:Y:S05]  /*8e80*/  LDSM.16.M88.4 R180, [R211+0xc000] ;  /* 0x00c00000d3b4783b */ /* 0x000eea0000000200 */
[C---:B----4-:R-:W-:Y:S06]  /*8e90*/  HMMA.16816.F32.BF16 R12, R168.reuse, R184, R12 ;  /* 0x000000b8a80c723c */ /* 0x050fec000004180c */
[C---:B------:R-:W-:Y:S01]  /*8ea0*/  HMMA.16816.F32.BF16 R16, R168.reuse, R186, R16 ;  /* 0x000000baa810723c */ /* 0x040fe20000041810 */
[----:B------:R-:W4:Y:S05]  /*8eb0*/  LDSM.16.M88.4 R184, [R211+0xd000] ;  /* 0x00d00000d3b8783b */ /* 0x000f2a0000000200 */
[C---:B-1----:R-:W-:Y:S06]  /*8ec0*/  HMMA.16816.F32.BF16 R20, R168.reuse, R172, R20 ;  /* 0x000000aca814723c */ /* 0x042fec0000041814 */
[C---:B------:R-:W-:Y:S01]  /*8ed0*/  HMMA.16816.F32.BF16 R24, R168.reuse, R174, R24 ;  /* 0x000000aea818723c */ /* 0x040fe20000041818 */
[----:B------:R-:W1:Y:S05]  /*8ee0*/  LDSM.16.M88.4 R172, [R211+0xd800] ;  /* 0x00d80000d3ac783b */ /* 0x000e6a0000000200 */
[C---:B--2---:R-:W-:Y:S06]  /*8ef0*/  HMMA.16816.F32.BF16 R28, R168.reuse, R176, R28 ;  /* 0x000000b0a81c723c */ /* 0x044fec000004181c */
[----:B------:R-:W-:Y:S01]  /*8f00*/  HMMA.16816.F32.BF16 R32, R168, R178, R32 ;  /* 0x000000b2a820723c */ /* 0x000fe20000041820 */
[----:B------:R-:W-:Y:S04]  /*8f10*/  LDSM.16.M88.4 R168, [R213+0x4000] ;  /* 0x00400000d5a8783b */ /* 0x000fe80000000200 */
[----:B------:R-:W2:Y:S01]  /*8f20*/  LDSM.16.M88.4 R176, [R204+0x4000] ;  /* 0x00400000ccb0783b */ /* 0x000ea20000000200 */
[C---:B---3--:R-:W-:Y:S06]  /*8f30*/  HMMA.16816.F32.BF16 R4, R164.reuse, R180, R4 ;  /* 0x000000b4a404723c */ /* 0x048fec0000041804 */
[C---:B------:R-:W-:Y:S01]  /*8f40*/  HMMA.16816.F32.BF16 R8, R164.reuse, R182, R8 ;  /* 0x000000b6a408723c */ /* 0x040fe20000041808 */
[----:B------:R-:W3:Y:S05]  /*8f50*/  LDSM.16.M88.4 R180, [R204+0x4800] ;  /* 0x00480000ccb4783b */ /* 0x000eea0000000200 */
[C---:B------:R-:W-:Y:S06]  /*8f60*/  HMMA.16816.F32.BF16 R12, R164.reuse, R188, R12 ;  /* 0x000000bca40c723c */ /* 0x040fec000004180c */
        /* <DEDUP_REMOVED lines=20> */
[----:B------:R-:W-:Y:S04]  /*90b0*/  LDSM.16.M88.4 R168, [R216+0x6000] ;  /* 0x00600000d8a8783b */ /* 0x000fe80000000200 */
[----:B------:R-:W4:Y:S01]  /*90c0*/  LDSM.16.M88.4 R184, [R195] ;  /* 0x00000000c3b8783b */ /* 0x000f220000000200 */
[C---:B-1----:R-:W-:Y:S06]  /*90d0*/  HMMA.16816.F32.BF16 R4, R164.reuse, R172, R4 ;  /* 0x000000aca404723c */ /* 0x042fec0000041804 */
[C---:B------:R-:W-:Y:S01]  /*90e0*/  HMMA.16816.F32.BF16 R8, R164.reuse, R174, R8 ;  /* 0x000000aea408723c */ /* 0x040fe20000041808 */
[----:B------:R-:W1:Y:S05]  /*90f0*/  LDSM.16.M88.4 R172, [R194] ;  /* 0x00000000c2ac783b */ /* 0x000e6a0000000200 */
[C---:B--2---:R-:W-:Y:S06]  /*9100*/  HMMA.16816.F32.BF16 R12, R164.reuse, R176, R12 ;  /* 0x000000b0a40c723c */ /* 0x044fec000004180c */
[C---:B------:R-:W-:Y:S01]  /*9110*/  HMMA.16816.F32.BF16 R16, R164.reuse, R178, R16 ;  /* 0x000000b2a410723c */ /* 0x040fe20000041810 */
[----:B------:R-:W2:Y:S05]  /*9120*/  LDSM.16.M88.4 R176, [R193] ;  /* 0x00000000c1b0783b */ /* 0x000eaa0000000200 */
[C---:B---3--:R-:W-:Y:S06]  /*9130*/  HMMA.16816.F32.BF16 R20, R164.reuse, R180, R20 ;  /* 0x000000b4a414723c */ /* 0x048fec0000041814 */
[C---:B------:R-:W-:Y:S01]  /*9140*/  HMMA.16816.F32.BF16 R24, R164.reuse, R182, R24 ;  /* 0x000000b6a418723c */ /* 0x040fe20000041818 */
[----:B------:R-:W3:Y:S05]  /*9150*/  LDSM.16.M88.4 R180, [R192] ;  /* 0x00000000c0b4783b */ /* 0x000eea0000000200 */
[C---:B------:R-:W-:Y:S06]  /*9160*/  HMMA.16816.F32.BF16 R28, R164.reuse, R188, R28 ;  /* 0x000000bca41c723c */ /* 0x040fec000004181c */
[----:B------:R-:W-:Y:S01]  /*9170*/  HMMA.16816.F32.BF16 R32, R164, R190, R32 ;  /* 0x000000bea420723c */ /* 0x000fe20000041820 */
[----:B------:R-:W-:Y:S04]  /*9180*/  LDSM.16.M88.4 R164, [R214+0x6000] ;  /* 0x00600000d6a4783b */ /* 0x000fe80000000200 */
[----:B------:R-:W-:Y:S01]  /*9190*/  LDSM.16.M88.4 R188, [R211+0xe800] ;  /* 0x00e80000d3bc783b */ /* 0x000fe20000000200 */
[C---:B----4-:R-:W-:Y:S06]  /*91a0*/  HMMA.16816.F32.BF16 R4, R168.reuse, R184, R4 ;  /* 0x000000b8a804723c */ /* 0x050fec0000041804 */
[C---:B------:R-:W-:Y:S01]  /*91b0*/  HMMA.16816.F32.BF16 R8, R168.reuse, R186, R8 ;  /* 0x000000baa808723c */ /* 0x040fe20000041808 */
[----:B------:R-:W4:Y:S05]  /*91c0*/  LDSM.16.M88.4 R184, [R211+0xe000] ;  /* 0x00e00000d3b8783b */ /* 0x000f2a0000000200 */
[C---:B-1----:R-:W-:Y:S06]  /*91d0*/  HMMA.16816.F32.BF16 R12, R168.reuse, R172, R12 ;  /* 0x000000aca80c723c */ /* 0x042fec000004180c */
        /* <DEDUP_REMOVED lines=10> */
[C---:B------:R-:W-:Y:S05]  /*9280*/  HMMA.16816.F32.BF16 R8, R164.reuse, R186, R8 ;  /* 0x000000baa408723c */ /* 0x040fea0000041808 */
[C---:B------:R-:W-:Y:S01]  /*9290*/  LEA R184, P4, R3.reuse, R36, 0x6 ;  /* 0x0000002403b87211 */ /* 0x040fe200078830ff */
[C---:B------:R-:W-:Y:S05]  /*92a0*/  HMMA.16816.F32.BF16 R12, R164.reuse, R188, R12 ;  /* 0x000000bca40c723c */ /* 0x040fea000004180c */
[----:B------:R-:W-:Y:S01]  /*92b0*/  LEA.HI.X.SX32 R185, R3, R37, 0x6, P4 ;  /* 0x0000002503b97211 */ /* 0x000fe200020f36ff */
[C---:B------:R-:W-:Y:S01]  /*92c0*/  HMMA.16816.F32.BF16 R16, R164.reuse, R190, R16 ;  /* 0x000000bea410723c */ /* 0x040fe20000041810 */
[----:B------:R4:W5:Y:S04]  /*92d0*/  LDL.LU.64 R36, [R1+0x8] ;  /* 0x0000080001247983 */ /* 0x0009680000300a00 */
[C---:B------:R-:W-:Y:S01]  /*92e0*/  IMAD.WIDE.U32 R186, R184.reuse, UR8, RZ ;  /* 0x00000008b8ba7c25 */ /* 0x040fe2000f8e00ff */
[C---:B-1----:R-:W-:Y:S06]  /*92f0*/  HMMA.16816.F32.BF16 R20, R164.reuse, R172, R20 ;  /* 0x000000aca414723c */ /* 0x042fec0000041814 */
[C---:B------:R-:W-:Y:S05]  /*9300*/  HMMA.16816.F32.BF16 R24, R164.reuse, R174, R24 ;  /* 0x000000aea418723c */ /* 0x040fea0000041818 */
[----:B------:R-:W-:Y:S01]  /*9310*/  IMAD R172, R185, UR8, RZ ;  /* 0x00000008b9ac7c24 */ /* 0x000fe2000f8e02ff */
[C---:B--2---:R-:W-:Y:S05]  /*9320*/  HMMA.16816.F32.BF16 R28, R164.reuse, R176, R28 ;  /* 0x000000b0a41c723c */ /* 0x044fea000004181c */
[----:B------:R-:W-:Y:S01]  /*9330*/  IMAD R172, R184, UR9, R172 ;  /* 0x00000009b8ac7c24 */ /* 0x000fe2000f8e02ac */
[----:B------:R-:W-:Y:S01]  /*9340*/  LEA R184, P4, R3, R248, 0x6 ;  /* 0x000000f803b87211 */ /* 0x000fe200078830ff */
[----:B------:R-:W-:Y:S04]  /*9350*/  HMMA.16816.F32.BF16 R32, R164, R178, R32 ;  /* 0x000000b2a420723c */ /* 0x000fe80000041820 */
[C---:B------:R-:W-:Y:S01]  /*9360*/  LEA R176, P5, R186.reuse, R241, 0x1 ;  /* 0x000000f1bab07211 */ /* 0x040fe200078a08ff */
[----:B------:R-:W-:Y:S01]  /*9370*/  IMAD.IADD R177, R187, 0x1, R172 ;  /* 0x00000001bbb17824 */ /* 0x000fe200078e02ac */
[C---:B------:R-:W-:Y:S01]  /*9380*/  LEA.HI.X.SX32 R185, R3.reuse, R249, 0x6, P4 ;  /* 0x000000f903b97211 */ /* 0x040fe200020f36ff */
[----:B------:R-:W1:Y:S01]  /*9390*/  LDSM.16.M88.4 R172, [R204+0x6800] ;  /* 0x00680000ccac783b */ /* 0x000e620000000200 */
[----:B------:R-:W-:Y:S01]  /*93a0*/  LEA R190, P4, R3, R250, 0x6 ;  /* 0x000000fa03be7211 */ /* 0x000fe200078830ff */
[C---:B---3--:R-:W-:Y:S02]  /*93b0*/  HMMA.16816.F32.BF16 R4, R168.reuse, R180, R4 ;  /* 0x000000b4a804723c */ /* 0x048fe40000041804 */
[----:B------:R-:W-:Y:S03]  /*93c0*/  IMAD.U32 R164, RZ, RZ, UR20 ;  /* 0x00000014ffa47e24 */ /* 0x000fe6000f8e00ff */
[----:B------:R-:W-:Y:S01]  /*93d0*/  LEA.HI.X R177, R186, R240, R177, 0x1, P5 ;  /* 0x000000f0bab17211 */ /* 0x000fe200028f0cb1 */
[----:B------:R-:W-:Y:S01]  /*93e0*/  IMAD R165, R185, UR8, RZ ;  /* 0x00000008b9a57c24 */ /* 0x000fe2000f8e02ff */
[C---:B------:R-:W-:Y:S01]  /*93f0*/  LEA R188, P5, R3.reuse, R244, 0x6 ;  /* 0x000000f403bc7211 */ /* 0x040fe200078a30ff */
[C---:B------:R-:W-:Y:S03]  /*9400*/  HMMA.16816.F32.BF16 R8, R168.reuse, R182, R8 ;  /* 0x000000b6a808723c */ /* 0x040fe60000041808 */
[C---:B------:R-:W-:Y:S01]  /*9410*/  LEA.HI.X.SX32 R189, R3.reuse, R245, 0x6, P5 ;  /* 0x000000f503bd7211 */ /* 0x040fe200028f36ff */
[----:B------:R-:W-:Y:S01]  /*9420*/  IMAD R165, R184, UR9, R165 ;  /* 0x00000009b8a57c24 */ /* 0x000fe2000f8e02a5 */
[----:B------:R-:W-:Y:S01]  /*9430*/  LEA.HI.X.SX32 R191, R3, R251, 0x6, P4 ;  /* 0x000000fb03bf7211 */ /* 0x000fe200020f36ff */
[----:B------:R-:W-:Y:S02]  /*9440*/  IMAD R3, R164, -0x40, R242 ;  /* 0xffffffc0a4037824 */ /* 0x000fe400078e02f2 */
[----:B------:R-:W-:Y:S03]  /*9450*/  IMAD R164, R189, UR8, RZ ;  /* 0x00000008bda47c24 */ /* 0x000fe6000f8e02ff */
[----:B------:R-:W-:Y:S04]  /*9460*/  IMAD.WIDE.U32 R184, R184, UR8, RZ ;  /* 0x00000008b8b87c25 */ /* 0x000fe8000f8e00ff */
[----:B------:R-:W-:Y:S01]  /*9470*/  IMAD.IADD R165, R185, 0x1, R165 ;  /* 0x00000001b9a57824 */ /* 0x000fe200078e02a5 */
[-C--:B------:R-:W-:Y:S01]  /*9480*/  LEA R178, P4, R184, R241.reuse, 0x1 ;  /* 0x000000f1b8b27211 */ /* 0x080fe200078808ff */
[C---:B------:R-:W-:Y:S02]  /*9490*/  IMAD R164, R188.reuse, UR9, R164 ;  /* 0x00000009bca47c24 */ /* 0x040fe4000f8e02a4 */
[----:B------:R-:W-:Y:S01]  /*94a0*/  IMAD.WIDE.U32 R188, R188, UR8, RZ ;  /* 0x00000008bcbc7c25 */ /* 0x000fe2000f8e00ff */
[-C--:B------:R-:W-:Y:S03]  /*94b0*/  LEA.HI.X R179, R184, R240.reuse, R165, 0x1, P4 ;  /* 0x000000f0b8b37211 */ /* 0x080fe600020f0ca5 */
[----:B------:R-:W-:Y:S01]  /*94c0*/  IMAD.IADD R181, R189, 0x1, R164 ;  /* 0x00000001bdb57824 */ /* 0x000fe200078e02a4 */
[CC--:B------:R-:W-:Y:S01]  /*94d0*/  LEA R180, P4, R188.reuse, R241.reuse, 0x1 ;  /* 0x000000f1bcb47211 */ /* 0x0c0fe200078808ff */
[----:B------:R-:W2:Y:S01]  /*94e0*/  LDSM.16.M88.4 R164, [R204+0x7000] ;  /* 0x00700000cca4783b */ /* 0x000ea20000000200 */
[----:B------:R-:W-:Y:S02]  /*94f0*/  VIADD R184, R3, 0xffffffff ;  /* 0xffffffff03b87836 */ /* 0x000fe40000000000 */
[----:B------:R-:W-:Y:S01]  /*9500*/  LEA.HI.X R181, R188, R240, R181, 0x1, P4 ;  /* 0x000000f0bcb57211 */ /* 0x000fe200020f0cb5 */
[----:B------:R-:W-:Y:S01]  /*9510*/  IMAD R185, R191, UR8, RZ ;  /* 0x00000008bfb97c24 */ /* 0x000fe2000f8e02ff */
[C---:B-1----:R-:W-:Y:S03]  /*9520*/  HMMA.16816.F32.BF16 R12, R168.reuse, R172, R12 ;  /* 0x000000aca80c723c */ /* 0x042fe6000004180c */
[----:B------:R-:W-:Y:S01]  /*9530*/  ISETP.GE.AND P4, PT, R184, RZ, PT ;  /* 0x000000ffb800720c */ /* 0x000fe20003f86270 */
[----:B------:R-:W-:Y:S02]  /*9540*/  VIADD R187, R3, 0x8 ;  /* 0x0000000803bb7836 */ /* 0x000fe40000000000 */
[C---:B------:R-:W-:Y:S03]  /*9550*/  HMMA.16816.F32.BF16 R16, R168.reuse, R174, R16 ;  /* 0x000000aea810723c */ /* 0x040fe60000041810 */
[----:B------:R-:W-:Y:S02]  /*9560*/  ISETP.GE.AND P6, PT, R187, RZ, PT ;  /* 0x000000ffbb00720c */ /* 0x000fe40003fc6270 */
[C---:B------:R-:W-:Y:S02]  /*9570*/  IMAD R185, R190.reuse, UR9, R185 ;  /* 0x00000009beb97c24 */ /* 0x040fe4000f8e02b9 */
[C---:B------:R-:W-:Y:S04]  /*9580*/  VIADD R173, R3.reuse, 0xfffffff0 ;  /* 0xfffffff003ad7836 */ /* 0x040fe80000000000 */
[----:B------:R-:W-:Y:S01]  /*9590*/  @!P4 IADD3 R184, -R3, 0x1, RZ ;  /* 0x0000000103b8c810 */ /* 0x000fe20007ffe1ff */
[----:B------:R-:W-:Y:S01]  /*95a0*/  IMAD.WIDE.U32 R190, R190, UR8, RZ ;  /* 0x00000008bebe7c25 */ /* 0x000fe2000f8e00ff */
[----:B------:R-:W-:Y:S02]  /*95b0*/  ISETP.GE.AND P4, PT, R173, RZ, PT ;  /* 0x000000ffad00720c */ /* 0x000fe40003f86270 */
[----:B------:R-:W-:Y:S01]  /*95c0*/  I2FP.F32.S32 R184, R184 ;  /* 0x000000b800b87245 */ /* 0x000fe20000201400 */
[----:B------:R-:W-:Y:S01]  /*95d0*/  IMAD.IADD R185, R191, 0x1, R185 ;  /* 0x00000001bfb97824 */ /* 0x000fe200078e02b9 */
[C---:B------:R-:W-:Y:S01]  /*95e0*/  LEA R182, P5, R190.reuse, R241, 0x1 ;  /* 0x000000f1beb67211 */ /* 0x040fe200078a08ff */
[C---:B------:R-:W-:Y:S01]  /*95f0*/  VIADD R186, R3.reuse, 0xfffffff8 ;  /* 0xfffffff803ba7836 */ /* 0x040fe20000000000 */
[C---:B------:R-:W-:Y:S01]  /*9600*/  @!P6 IADD3 R187, -R3.reuse, -0x8, RZ ;  /* 0xfffffff803bbe810 */ /* 0x040fe20007ffe1ff */
[C---:B------:R-:W-:Y:S01]  /*9610*/  VIADD R188, R3.reuse, 0xffffffe7 ;  /* 0xffffffe703bc7836 */ /* 0x040fe20000000000 */
[----:B------:R-:W-:Y:S01]  /*9620*/  LEA.HI.X R183, R190, R240, R185, 0x1, P5 ;  /* 0x000000f0beb77211 */ /* 0x000fe200028f0cb9 */
[C---:B------:R-:W-:Y:S01]  /*9630*/  VIADD R185, R3.reuse, 0xfffffff7 ;  /* 0xfffffff703b97836 */ /* 0x040fe20000000000 */
[----:B------:R-:W-:Y:S01]  /*9640*/  ISETP.GE.AND P6, PT, R186, RZ, PT ;  /* 0x000000ffba00720c */ /* 0x000fe20003fc6270 */
[C---:B------:R-:W-:Y:S01]  /*9650*/  VIADD R190, R3.reuse, 0xffffffef ;  /* 0xffffffef03be7836 */ /* 0x040fe20000000000 */
[----:B------:R-:W-:Y:S01]  /*9660*/  I2FP.F32.S32 R187, R187 ;  /* 0x000000bb00bb7245 */ /* 0x000fe20000201400 */
[----:B------:R-:W-:Y:S01]  /*9670*/  VIADD R189, R3, 0xffffffe8 ;  /* 0xffffffe803bd7836 */ /* 0x000fe20000000000 */
[----:B------:R-:W-:Y:S01]  /*9680*/  ISETP.GE.AND P5, PT, R185, RZ, PT ;  /* 0x000000ffb900720c */ /* 0x000fe20003fa6270 */
[C---:B------:R-:W-:Y:S01]  /*9690*/  VIADD R172, R3.reuse, 0xffffffd8 ;  /* 0xffffffd803ac7836 */ /* 0x040fe20000000000 */
[----:B------:R-:W-:Y:S01]  /*96a0*/  @!P4 IADD3 R173, -R3, 0x10, RZ ;  /* 0x0000001003adc810 */ /* 0x000fe20007ffe1ff */
[C---:B--2---:R-:W-:Y:S03]  /*96b0*/  HMMA.16816.F32.BF16 R20, R168.reuse, R164, R20 ;  /* 0x000000a4a814723c */ /* 0x044fe60000041814 */
[----:B------:R-:W-:Y:S01]  /*96c0*/  ISETP.GE.AND P4, PT, R188, RZ, PT ;  /* 0x000000ffbc00720c */ /* 0x000fe20003f86270 */
[----:B------:R-:W-:Y:S01]  /*96d0*/  FFMA.FTZ R6, R187, -UR5, R6 ;  /* 0x80000005bb067c23 */ /* 0x000fe20008010006 */
[----:B------:R-:W-:Y:S01]  /*96e0*/  I2FP.F32.S32 R173, R173 ;  /* 0x000000ad00ad7245 */ /* 0x000fe20000201400 */
[C---:B------:R-:W-:Y:S05]  /*96f0*/  HMMA.16816.F32.BF16 R24, R168.reuse, R166, R24 ;  /* 0x000000a6a818723c */ /* 0x040fea0000041818 */
[----:B------:R-:W-:Y:S01]  /*9700*/  IABS R164, R3 ;  /* 0x0000000300a47213 */ /* 0x000fe20000000000 */
[C---:B------:R-:W-:Y:S01]  /*9710*/  VIADD R187, R3.reuse, 0xffffffe0 ;  /* 0xffffffe003bb7836 */ /* 0x040fe20000000000 */
[C---:B------:R-:W-:Y:S01]  /*9720*/  @!P6 IADD3 R186, -R3.reuse, 0x8, RZ ;  /* 0x0000000803bae810 */ /* 0x040fe20007ffe1ff */
[C---:B------:R-:W-:Y:S01]  /*9730*/  VIADD R175, R3.reuse, 0xffffffcf ;  /* 0xffffffcf03af7836 */ /* 0x040fe20000000000 */
[----:B------:R-:W-:Y:S02]  /*9740*/  ISETP.GE.AND P6, PT, R190, RZ, PT ;  /* 0x000000ffbe00720c */ /* 0x000fe40003fc6270 */
[----:B------:R-:W-:Y:S01]  /*9750*/  I2FP.F32.S32 R174, R164 ;  /* 0x000000a400ae7245 */ /* 0x000fe20000201400 */
[C---:B------:R-:W-:Y:S01]  /*9760*/  FFMA.FTZ R5, R184.reuse, -UR5, R5 ;  /* 0x80000005b8057c23 */ /* 0x040fe20008010005 */
[----:B------:R-:W-:Y:S01]  /*9770*/  @!P5 IADD3 R185, -R3, 0x9, RZ ;  /* 0x0000000903b9d810 */ /* 0x000fe20007ffe1ff */
[----:B------:R-:W1:Y:S01]  /*9780*/  LDSM.16.M88.4 R164, [R204+0x7800] ;  /* 0x00780000cca4783b */ /* 0x000e620000000200 */
[----:B------:R-:W-:Y:S01]  /*9790*/  ISETP.GE.AND P5, PT, R189, RZ, PT ;  /* 0x000000ffbd00720c */ /* 0x000fe20003fa6270 */
[----:B------:R-:W-:Y:S04]  /*97a0*/  DEPBAR.LE SB0, 0x0 ;  /* 0x000080000000791a */ /* 0x000fe80000000000 */
[----:B------:R-:W-:Y:S01]  /*97b0*/  I2FP.F32.S32 R186, R186 ;  /* 0x000000ba00ba7245 */ /* 0x000fe20000201400 */
[----:B------:R-:W-:Y:S01]  /*97c0*/  BAR.SYNC.DEFER_BLOCKING 0x0 ;  /* 0x0000000000007b1d */ /* 0x000fe20000010000 */
[C---:B------:R-:W-:Y:S01]  /*97d0*/  @!P4 IADD3 R188, -R3.reuse, 0x19, RZ ;  /* 0x0000001903bcc810 */ /* 0x040fe20007ffe1ff */
[----:B------:R-:W-:Y:S01]  /*97e0*/  FFMA.FTZ R11, R184, -UR5, R11 ;  /* 0x80000005b80b7c23 */ /* 0x000fe2000801000b */
[----:B------:R-:W-:Y:S01]  /*97f0*/  ISETP.GE.AND P4, PT, R172, RZ, PT ;  /* 0x000000ffac00720c */ /* 0x000fe20003f86270 */
[C---:B------:R-:W-:Y:S01]  /*9800*/  FFMA.FTZ R8, R186.reuse, -UR5, R8 ;  /* 0x80000005ba087c23 */ /* 0x040fe20008010008 */
[C---:B------:R-:W-:Y:S01]  /*9810*/  @!P6 IADD3 R190, -R3.reuse, 0x11, RZ ;  /* 0x0000001103bee810 */ /* 0x040fe20007ffe1ff */
[----:B------:R-:W-:Y:S01]  /*9820*/  FFMA.FTZ R14, R186, -UR5, R14 ;  /* 0x80000005ba0e7c23 */ /* 0x000fe2000801000e */
[C---:B------:R-:W-:Y:S01]  /*9830*/  @!P5 IADD3 R189, -R3.reuse, 0x18, RZ ;  /* 0x0000001803bdd810 */ /* 0x040fe20007ffe1ff */
[----:B------:R-:W-:Y:S01]  /*9840*/  VIADD R186, R3, 0xffffffdf ;  /* 0xffffffdf03ba7836 */ /* 0x000fe20000000000 */
[----:B------:R-:W-:Y:S01]  /*9850*/  ISETP.GE.AND P6, PT, R187, RZ, PT ;  /* 0x000000ffbb00720c */ /* 0x000fe20003fc6270 */
[C---:B------:R-:W-:Y:S01]  /*9860*/  VIADD R184, R3.reuse, 0xffffffd0 ;  /* 0xffffffd003b87836 */ /* 0x040fe20000000000 */
[----:B------:R-:W-:Y:S01]  /*9870*/  I2FP.F32.S32 R185, R185 ;  /* 0x000000b900b97245 */ /* 0x000fe20000201400 */
[----:B------:R-:W-:Y:S01]  /*9880*/  VIADD R191, R3, 0x7 ;  /* 0x0000000703bf7836 */ /* 0x000fe20000000000 */
[----:B------:R-:W-:Y:S01]  /*9890*/  ISETP.GE.AND P5, PT, R186, RZ, PT ;  /* 0x000000ffba00720c */ /* 0x000fe20003fa6270 */
[C---:B------:R-:W-:Y:S01]  /*98a0*/  FFMA.FTZ R4, R174.reuse, -UR5, R4 ;  /* 0x80000005ae047c23 */ /* 0x040fe20008010004 */
[----:B------:R-:W-:Y:S01]  /*98b0*/  I2FP.F32.S32 R190, R190 ;  /* 0x000000be00be7245 */ /* 0x000fe20000201400 */
[----:B------:R-:W-:Y:S01]  /*98c0*/  FFMA.FTZ R9, R185, -UR5, R9 ;  /* 0x80000005b9097c23 */ /* 0x000fe20008010009 */
[----:B------:R-:W-:Y:S01]  /*98d0*/  @!P4 IADD3 R172, -R3, 0x28, RZ ;  /* 0x0000002803acc810 */ /* 0x000fe20007ffe1ff */
[----:B------:R-:W-:Y:S01]  /*98e0*/  FFMA.FTZ R15, R185, -UR5, R15 ;  /* 0x80000005b90f7c23 */ /* 0x000fe2000801000f */
[----:B------:R-:W-:Y:S01]  /*98f0*/  ISETP.GE.AND P4, PT, R175, RZ, PT ;  /* 0x000000ffaf00720c */ /* 0x000fe20003f86270 */
[C---:B------:R-:W-:Y:S01]  /*9900*/  VIADD R185, R3.reuse, 0xffffffd7 ;  /* 0xffffffd703b97836 */ /* 0x040fe20000000000 */
[----:B------:R-:W-:Y:S01]  /*9910*/  I2FP.F32.S32 R189, R189 ;  /* 0x000000bd00bd7245 */ /* 0x000fe20000201400 */
[----:B------:R-:W-:Y:S01]  /*9920*/  FFMA.FTZ R10, R174, -UR5, R10 ;  /* 0x80000005ae0a7c23 */ /* 0x000fe2000801000a */
[----:B------:R-:W-:Y:S01]  /*9930*/  @!P6 IADD3 R187, -R3, 0x20, RZ ;  /* 0x0000002003bbe810 */ /* 0x000fe20007ffe1ff */
[----:B------:R-:W-:Y:S01]  /*9940*/  FFMA.FTZ R12, R173, -UR5, R12 ;  /* 0x80000005ad0c7c23 */ /* 0x000fe2000801000c */
[----:B------:R-:W-:Y:S01]  /*9950*/  ISETP.GE.AND P6, PT, R185, RZ, PT ;  /* 0x000000ffb900720c */ /* 0x000fe20003fc6270 */
[----:B------:R-:W-:Y:S01]  /*9960*/  FFMA.FTZ R18, R173, -UR5, R18 ;  /* 0x80000005ad127c23 */ /* 0x000fe20008010012 */
[C---:B------:R-:W-:Y:S01]  /*9970*/  @!P5 IADD3 R186, -R3.reuse, 0x21, RZ ;  /* 0x0000002103bad810 */ /* 0x040fe20007ffe1ff */
[C---:B------:R-:W-:Y:S01]  /*9980*/  VIADD R174, R3.reuse, 0xffffffc8 ;  /* 0xffffffc803ae7836 */ /* 0x040fe20000000000 */
[----:B------:R-:W-:Y:S01]  /*9990*/  ISETP.GE.AND P5, PT, R184, RZ, PT ;  /* 0x000000ffb800720c */ /* 0x000fe20003fa6270 */
[C---:B------:R-:W-:Y:S01]  /*99a0*/  VIADD R173, R3.reuse, 0xffffffc7 ;  /* 0xffffffc703ad7836 */ /* 0x040fe20000000000 */
[----:B------:R-:W-:Y:S01]  /*99b0*/  I2FP.F32.S32 R188, R188 ;  /* 0x000000bc00bc7245 */ /* 0x000fe20000201400 */
[C---:B------:R-:W-:Y:S01]  /*99c0*/  FFMA.FTZ R13, R190.reuse, -UR5, R13 ;  /* 0x80000005be0d7c23 */ /* 0x040fe2000801000d */
[----:B------:R-:W-:Y:S01]  /*99d0*/  @!P4 IADD3 R175, -R3, 0x31, RZ ;  /* 0x0000003103afc810 */ /* 0x000fe20007ffe1ff */
[C---:B-1----:R-:W-:Y:S05]  /*99e0*/  HMMA.16816.F32.BF16 R28, R168.reuse, R164, R28 ;  /* 0x000000a4a81c723c */ /* 0x042fea000004181c */
[----:B------:R-:W-:Y:S01]  /*99f0*/  ISETP.GE.AND P4, PT, R191, RZ, PT ;  /* 0x000000ffbf00720c */ /* 0x000fe20003f86270 */
[----:B------:R-:W-:Y:S01]  /*9a00*/  FFMA.FTZ R16, R189, -UR5, R16 ;  /* 0x80000005bd107c23 */ /* 0x000fe20008010010 */
[C---:B------:R-:W-:Y:S01]  /*9a10*/  @!P6 IADD3 R185, -R3.reuse, 0x29, RZ ;  /* 0x0000002903b9e810 */ /* 0x040fe20007ffe1ff */
[----:B------:R-:W-:Y:S01]  /*9a20*/  FFMA.FTZ R19, R190, -UR5, R19 ;  /* 0x80000005be137c23 */ /* 0x000fe20008010013 */
[----:B------:R-:W-:Y:S01]  /*9a30*/  ISETP.GE.AND P6, PT, R174, RZ, PT ;  /* 0x000000ffae00720c */ /* 0x000fe20003fc6270 */
[----:B------:R-:W-:Y:S03]  /*9a40*/  HMMA.16816.F32.BF16 R32, R168, R166, R32 ;  /* 0x000000a6a820723c */ /* 0x000fe60000041820 */
[----:B------:R-:W-:Y:S01]  /*9a50*/  @!P5 IADD3 R184, -R3, 0x30, RZ ;  /* 0x0000003003b8d810 */ /* 0x000fe20007ffe1ff */
[----:B------:R-:W-:Y:S01]  /*9a60*/  FFMA.FTZ R17, R188, -UR5, R17 ;  /* 0x80000005bc117c23 */ /* 0x000fe20008010011 */
[----:B------:R-:W-:Y:S01]  /*9a70*/  ISETP.GE.AND P5, PT, R173, RZ, PT ;  /* 0x000000ffad00720c */ /* 0x000fe20003fa6270 */
[----:B------:R-:W-:Y:S01]  /*9a80*/  FFMA.FTZ R22, R189, -UR5, R22 ;  /* 0x80000005bd167c23 */ /* 0x000fe20008010016 */
[----:B------:R-:W-:Y:S01]  /*9a90*/  FMNMX.FTZ R164, R4, R0, !PT ;  /* 0x0000000004a47209 */ /* 0x000fe20007810000 */
[----:B------:R-:W-:Y:S03]  /*9aa0*/  FFMA.FTZ R23, R188, -UR5, R23 ;  /* 0x80000005bc177c23 */ /* 0x000fe60008010017 */
[C---:B------:R-:W-:Y:S02]  /*9ab0*/  @!P4 IADD3 R191, -R3.reuse, -0x7, RZ ;  /* 0xfffffff903bfc810 */ /* 0x040fe40007ffe1ff */
[----:B------:R-:W-:Y:S02]  /*9ac0*/  @!P6 IADD3 R174, -R3, 0x38, RZ ;  /* 0x0000003803aee810 */ /* 0x000fe40007ffe1ff */
[----:B------:R-:W-:Y:S02]  /*9ad0*/  FMNMX.FTZ R164, R5, R164, !PT ;  /* 0x000000a405a47209 */ /* 0x000fe40007810000 */
[----:B------:R-:W-:Y:S02]  /*9ae0*/  I2FP.F32.S32 R187, R187 ;  /* 0x000000bb00bb7245 */ /* 0x000fe40000201400 */
[----:B------:R-:W-:Y:S02]  /*9af0*/  @!P5 IADD3 R173, -R3, 0x39, RZ ;  /* 0x0000003903add810 */ /* 0x000fe40007ffe1ff */
[----:B------:R-:W-:Y:S01]  /*9b00*/  I2FP.F32.S32 R3, R191 ;  /* 0x000000bf00037245 */ /* 0x000fe20000201400 */
[C---:B------:R-:W-:Y:S01]  /*9b10*/  FFMA.FTZ R20, R187.reuse, -UR5, R20 ;  /* 0x80000005bb147c23 */ /* 0x040fe20008010014 */
[----:B------:R-:W-:Y:S01]  /*9b20*/  FMNMX.FTZ R164, R8, R164, !PT ;  /* 0x000000a408a47209 */ /* 0x000fe20007810000 */
[----:B------:R-:W-:Y:S01]  /*9b30*/  FFMA.FTZ R26, R187, -UR5, R26 ;  /* 0x80000005bb1a7c23 */ /* 0x000fe2000801001a */
[----:B------:R-:W-:Y:S01]  /*9b40*/  I2FP.F32.S32 R186, R186 ;  /* 0x000000ba00ba7245 */ /* 0x000fe20000201400 */
[----:B------:R-:W-:Y:S01]  /*9b50*/  FFMA.FTZ R7, R3, -UR5, R7 ;  /* 0x8000000503077c23 */ /* 0x000fe20008010007 */
[----:B------:R-:W-:Y:S02]  /*9b60*/  FMNMX.FTZ R3, R6, R2, !PT ;  /* 0x0000000206037209 */ /* 0x000fe40007810000 */
[----:B------:R-:W-:Y:S01]  /*9b70*/  FMNMX.FTZ R164, R9, R164, !PT ;  /* 0x000000a409a47209 */ /* 0x000fe20007810000 */
[C---:B------:R-:W-:Y:S01]  /*9b80*/  FFMA.FTZ R21, R186.reuse, -UR5, R21 ;  /* 0x80000005ba157c23 */ /* 0x040fe20008010015 */
[----:B------:R-:W-:Y:S01]  /*9b90*/  FMNMX.FTZ R3, R7, R3, !PT ;  /* 0x0000000307037209 */ /* 0x000fe20007810000 */
[----:B------:R-:W-:Y:S01]  /*9ba0*/  FFMA.FTZ R27, R186, -UR5, R27 ;  /* 0x80000005ba1b7c23 */ /* 0x000fe2000801001b */
        /* <DEDUP_REMOVED lines=8> */
[----:B------:R-:W-:Y:S02]  /*9c30*/  I2FP.F32.S32 R172, R172 ;  /* 0x000000ac00ac7245 */ /* 0x000fe40000201400 */
[----:B------:R-:W-:Y:S02]  /*9c40*/  FMNMX.FTZ R165, R18, R3, !PT ;  /* 0x0000000312a57209 */ /* 0x000fe40007810000 */
[----:B------:R-:W-:Y:S01]  /*9c50*/  FMNMX.FTZ R164, R20, R164, !PT ;  /* 0x000000a414a47209 */ /* 0x000fe20007810000 */
[C---:B------:R-:W-:Y:S01]  /*9c60*/  FFMA.FTZ R24, R172.reuse, -UR5, R24 ;  /* 0x80000005ac187c23 */ /* 0x040fe20008010018 */
[----:B------:R-:W-:Y:S01]  /*9c70*/  FMNMX.FTZ R165, R19, R165, !PT ;  /* 0x000000a513a57209 */ /* 0x000fe20007810000 */
[----:B------:R-:W-:Y:S01]  /*9c80*/  FFMA.FTZ R30, R172, -UR5, R30 ;  /* 0x80000005ac1e7c23 */ /* 0x000fe2000801001e */
[----:B------:R-:W-:Y:S02]  /*9c90*/  I2FP.F32.S32 R185, R185 ;  /* 0x000000b900b97245 */ /* 0x000fe40000201400 */
[----:B------:R-:W-:Y:S02]  /*9ca0*/  FMNMX.FTZ R165, R22, R165, !PT ;  /* 0x000000a516a57209 */ /* 0x000fe40007810000 */
[----:B------:R-:W-:Y:S01]  /*9cb0*/  FMNMX.FTZ R164, R21, R164, !PT ;  /* 0x000000a415a47209 */ /* 0x000fe20007810000 */
[----:B------:R-:W-:Y:S01]  /*9cc0*/  FFMA.FTZ R25, R185, -UR5, R25 ;  /* 0x80000005b9197c23 */ /* 0x000fe20008010019 */
[----:B------:R-:W-:Y:S01]  /*9cd0*/  FMNMX.FTZ R165, R23, R165, !PT ;  /* 0x000000a517a57209 */ /* 0x000fe20007810000 */
[----:B------:R-:W-:Y:S01]  /*9ce0*/  FFMA.FTZ R31, R185, -UR5, R31 ;  /* 0x80000005b91f7c23 */ /* 0x000fe2000801001f */
[----:B------:R-:W-:Y:S02]  /*9cf0*/  I2FP.F32.S32 R184, R184 ;  /* 0x000000b800b87245 */ /* 0x000fe40000201400 */
[----:B------:R-:W-:Y:S02]  /*9d00*/  FMNMX.FTZ R165, R26, R165, !PT ;  /* 0x000000a51aa57209 */ /* 0x000fe40007810000 */
[----:B------:R-:W-:Y:S01]  /*9d10*/  FMNMX.FTZ R164, R24, R164, !PT ;  /* 0x000000a418a47209 */ /* 0x000fe20007810000 */
[C---:B------:R-:W-:Y:S01]  /*9d20*/  FFMA.FTZ R28, R184.reuse, -UR5, R28 ;  /* 0x80000005b81c7c23 */ /* 0x040fe2000801001c */
[----:B------:R-:W-:Y:S01]  /*9d30*/  I2FP.F32.S32 R3, R175 ;  /* 0x000000af00037245 */ /* 0x000fe20000201400 */
[----:B------:R-:W-:Y:S01]  /*9d40*/  FFMA.FTZ R34, R184, -UR5, R34 ;  /* 0x80000005b8227c23 */ /* 0x000fe20008010022 */
[----:B------:R-:W-:Y:S02]  /*9d50*/  FMNMX.FTZ R165, R27, R165, !PT ;  /* 0x000000a51ba57209 */ /* 0x000fe40007810000 */
[----:B------:R-:W-:Y:S01]  /*9d60*/  FMNMX.FTZ R164, R25, R164, !PT ;  /* 0x000000a419a47209 */ /* 0x000fe20007810000 */
[C---:B------:R-:W-:Y:S01]  /*9d70*/  FFMA.FTZ R29, R3.reuse, -UR5, R29 ;  /* 0x80000005031d7c23 */ /* 0x040fe2000801001d */
[----:B------:R-:W-:Y:S01]  /*9d80*/  ISETP.LT.AND P4, PT, RZ, UR20, PT ;  /* 0x00000014ff007c0c */ /* 0x000fe2000bf81270 */
[----:B------:R-:W-:Y:S01]  /*9d90*/  FFMA.FTZ R35, R3, -UR5, R35 ;  /* 0x8000000503237c23 */ /* 0x000fe20008010023 */
[----:B------:R-:W-:Y:S02]  /*9da0*/  I2FP.F32.S32 R174, R174 ;  /* 0x000000ae00ae7245 */ /* 0x000fe40000201400 */
[----:B------:R-:W-:Y:S02]  /*9db0*/  FMNMX.FTZ R3, R30, R165, !PT ;  /* 0x000000a51e037209 */ /* 0x000fe40007810000 */
[----:B------:R-:W-:Y:S01]  /*9dc0*/  FMNMX.FTZ R164, R28, R164, !PT ;  /* 0x000000a41ca47209 */ /* 0x000fe20007810000 */
[----:B------:R-:W-:Y:S01]  /*9dd0*/  FFMA.FTZ R32, R174, -UR5, R32 ;  /* 0x80000005ae207c23 */ /* 0x000fe20008010020 */
[----:B------:R-:W-:Y:S02]  /*9de0*/  I2FP.F32.S32 R173, R173 ;  /* 0x000000ad00ad7245 */ /* 0x000fe40000201400 */
[----:B------:R-:W-:Y:S02]  /*9df0*/  FMNMX.FTZ R3, R31, R3, !PT ;  /* 0x000000031f037209 */ /* 0x000fe40007810000 */
[----:B------:R-:W-:Y:S01]  /*9e00*/  FMNMX.FTZ R172, R29, R164, !PT ;  /* 0x000000a41dac7209 */ /* 0x000fe20007810000 */
[----:B------:R-:W-:Y:S01]  /*9e10*/  FFMA.FTZ R33, R173, -UR5, R33 ;  /* 0x80000005ad217c23 */ /* 0x000fe20008010021 */
[----:B------:R-:W-:Y:S02]  /*9e20*/  FMNMX.FTZ R3, R34, R3, !PT ;  /* 0x0000000322037209 */ /* 0x000fe40007810000 */
[----:B------:R-:W-:Y:S02]  /*9e30*/  FMNMX.FTZ R172, R32, R172, !PT ;  /* 0x000000ac20ac7209 */ /* 0x000fe40007810000 */
[----:B------:R-:W-:Y:S02]  /*9e40*/  FMNMX.FTZ R3, R35, R3, !PT ;  /* 0x0000000323037209 */ /* 0x000fe40007810000 */
[----:B------:R-:W-:Y:S01]  /*9e50*/  FMNMX.FTZ R172, R33, R172, !PT ;  /* 0x000000ac21ac7209 */ /* 0x000fe20007810000 */
[----:B----4-:R-:W-:Y:S06]  /*9e60*/  @P4 BRA `(.L_x_131) ;  /* 0xffffffd400e44947 */ /* 0x010fec000383ffff */
.L_x_130:
[----:B--2---:R-:W1:Y:S01]  /*9e70*/  SHFL.BFLY PT, R164, R3, 0x2, 0x1f ;  /* 0x0c401f0003a47f89 */ /* 0x004e6200000e0000 */
[----:B------:R-:W-:Y:S07]  /*9e80*/  UIADD3 UR10, UR10, 0x1, URZ ;  /* 0x000000010a0a7890 */ /* 0x000fee000fffe03f */
[----:B------:R-:W2:Y:S08]  /*9e90*/  SHFL.BFLY PT, R165, R172, 0x2, 0x1f ;  /* 0x0c401f00aca57f89 */ /* 0x000eb000000e0000 */
[----:B------:R-:W-:Y:S08]  /*9ea0*/  LDSM.16.MT88.4 R168, [R212+0x10000] ;  /* 0x01000000d4a8783b */ /* 0x000ff00000004200 */
[----:B------:R-:W-:Y:S01]  /*9eb0*/  LDSM.16.MT88.4 R176, [R209+0x10000] ;  /* 0x01000000d1b0783b */ /* 0x000fe20000004200 */
[----:B-1----:R-:W-:Y:S02]  /*9ec0*/  FMNMX.FTZ R164, R3, R164, !PT ;  /* 0x000000a403a47209 */ /* 0x002fe40007810000 */
[----:B--2---:R-:W-:Y:S05]  /*9ed0*/  FMNMX.FTZ R172, R172, R165, !PT ;  /* 0x000000a5acac7209 */ /* 0x004fea0007810000 */
[----:B------:R-:W1:Y:S08]  /*9ee0*/  SHFL.BFLY PT, R3, R164, 0x1, 0x1f ;  /* 0x0c201f00a4037f89 */ /* 0x000e7000000e0000 */
[----:B------:R-:W2:Y:S01]  /*9ef0*/  SHFL.BFLY PT, R165, R172, 0x1, 0x1f ;  /* 0x0c201f00aca57f89 */ /* 0x000ea200000e0000 */
[----:B-1----:R-:W-:Y:S02]  /*9f00*/  FMNMX.FTZ R3, R164, R3, !PT ;  /* 0x00000003a4037209 */ /* 0x002fe40007810000 */
[----:B--2---:R-:W-:Y:S03]  /*9f10*/  FMNMX.FTZ R164, R172, R165, !PT ;  /* 0x000000a5aca47209 */ /* 0x004fe60007810000 */
[C---:B------:R-:W-:Y:S01]  /*9f20*/  FMUL.FTZ R186, R3.reuse, UR4 ;  /* 0x0000000403ba7c20 */ /* 0x040fe20008410000 */
[C---:B------:R-:W-:Y:S01]  /*9f30*/  FSETP.NEU.FTZ.AND P0, PT, R3.reuse, -INF , PT ;  /* 0xff8000000300780b */ /* 0x040fe20003f1d000 */
[----:B------:R-:W-:Y:S01]  /*9f40*/  FADD.FTZ R2, -R3, R2 ;  /* 0x0000000203027221 */ /* 0x000fe20000010100 */
[----:B------:R-:W1:Y:S01]  /*9f50*/  LDSM.16.MT88.4 R172, [R210+0x10000] ;  /* 0x01000000d2ac783b */ /* 0x000e620000004200 */
[----:B------:R-:W-:Y:S01]  /*9f60*/  FMUL.FTZ R185, R164, UR4 ;  /* 0x00000004a4b97c20 */ /* 0x000fe20008410000 */
        /* <DEDUP_REMOVED lines=25> */
[----:B------:R-:W-:Y:S01]  /*a100*/  FFMA.FTZ R21, R21, UR4, -R185 ;  /* 0x0000000415157c23 */ /* 0x000fe200080108b9 */
[--C-:B------:R-:W-:Y:S01]  /*a110*/  FFMA.FTZ R188, R18, UR4, -R186.reuse ;  /* 0x0000000412bc7c23 */ /* 0x100fe200080108ba */
[----:B------:R-:W-:Y:S05]  /*a120*/  FFMA.FTZ R190, R19, UR4, -R186 ;  /* 0x0000000413be7c23 */ /* 0x000fea00080108ba */
        /* <DEDUP_REMOVED lines=13> */
[C---:B-----5:R-:W-:Y:S01]  /*a200*/  FMUL.FTZ R36, R2.reuse, R36 ;  /* 0x0000002402247220 */ /* 0x060fe20000410000 */
        /* <DEDUP_REMOVED lines=59> */
[----:B----4-:R-:W-:Y:S01]  /*a5c0*/  F2FP.BF16.F32.PACK_AB R163, R165, R166 ;  /* 0x000000a6a5a3723e */ /* 0x010fe200000010ff */
[C---:B------:R-:W-:Y:S01]  /*a5d0*/  FMUL.FTZ R14, R0.reuse, R154 ;  /* 0x0000009a000e7220 */ /* 0x040fe20000410000 */
[----:B------:R-:W-:Y:S01]  /*a5e0*/  FMUL.FTZ R15, R0, R155 ;  /* 0x0000009b000f7220 */ /* 0x000fe20000410000 */
[C---:B------:R-:W-:Y:S01]  /*a5f0*/  FMUL.FTZ R12, R2.reuse, R152 ;  /* 0x00000098020c7220 */ /* 0x040fe20000410000 */
[----:B------:R-:W-:Y:S01]  /*a600*/  FMUL.FTZ R13, R2, R153 ;  /* 0x00000099020d7220 */ /* 0x000fe20000410000 */
[----:B------:R-:W-:Y:S01]  /*a610*/  FMUL.FTZ R91, R0, R91 ;  /* 0x0000005b005b7220 */ /* 0x000fe20000410000 */
[----:B------:R-:W-:Y:S01]  /*a620*/  LDSM.16.MT88.4 R152, [R209+0x10800] ;  /* 0x01080000d198783b */ /* 0x000fe20000004200 */
[C---:B------:R-:W-:Y:S01]  /*a630*/  HMMA.16816.F32.BF16 R4, R160.reuse, R168, R4 ;  /* 0x000000a8a004723c */ /* 0x040fe20000041804 */
[----:B------:R-:W-:Y:S04]  /*a640*/  MUFU.EX2 R187, R187 ;  /* 0x000000bb00bb7308 */ /* 0x000fe80000000800 */
[C---:B------:R-:W-:Y:S01]  /*a650*/  FMUL.FTZ R88, R2.reuse, R88 ;  /* 0x0000005802587220 */ /* 0x040fe20000410000 */
[C---:B------:R-:W-:Y:S01]  /*a660*/  HMMA.16816.F32.BF16 R8, R160.reuse, R170, R8 ;  /* 0x000000aaa008723c */ /* 0x040fe20000041808 */
[----:B------:R-:W2:Y:S04]  /*a670*/  LDSM.16.MT88.4 R168, [R212+0x12000] ;  /* 0x01200000d4a8783b */ /* 0x000ea80000004200 */
[----:B------:R-:W-:Y:S01]  /*a680*/  MUFU.EX2 R189, R189 ;  /* 0x000000bd00bd7308 */ /* 0x000fe20000000800 */
[----:B------:R-:W-:Y:S01]  /*a690*/  FMUL.FTZ R89, R2, R89 ;  /* 0x0000005902597220 */ /* 0x000fe20000410000 */
[C---:B-1----:R-:W-:Y:S04]  /*a6a0*/  HMMA.16816.F32.BF16 R36, R160.reuse, R172, R36 ;  /* 0x000000aca024723c */ /* 0x042fe80000041824 */
[C---:B------:R-:W-:Y:S02]  /*a6b0*/  FMUL.FTZ R94, R0.reuse, R94 ;  /* 0x0000005e005e7220 */ /* 0x040fe40000410000 */
[C---:B------:R-:W-:Y:S01]  /*a6c0*/  HMMA.16816.F32.BF16 R40, R160.reuse, R174, R40 ;  /* 0x000000aea028723c */ /* 0x040fe20000041828 */
[----:B------:R-:W1:Y:S01]  /*a6d0*/  LDSM.16.MT88.4 R172, [R210+0x12000] ;  /* 0x01200000d2ac783b */ /* 0x000e620000004200 */
[----:B------:R-:W-:Y:S03]  /*a6e0*/  MUFU.EX2 R188, R188 ;  /* 0x000000bc00bc7308 */ /* 0x000fe60000000800 */
[----:B------:R-:W-:Y:S01]  /*a6f0*/  FMUL.FTZ R95, R0, R95 ;  /* 0x0000005f005f7220 */ /* 0x000fe20000410000 */
[C---:B------:R-:W-:Y:S06]  /*a700*/  HMMA.16816.F32.BF16 R44, R160.reuse, R176, R44 ;  /* 0x000000b0a02c723c */ /* 0x040fec000004182c */
[----:B------:R-:W4:Y:S01]  /*a710*/  MUFU.EX2 R190, R190 ;  /* 0x000000be00be7308 */ /* 0x000f220000000800 */
        /* <DEDUP_REMOVED lines=8> */
[----:B------:R-:W3:Y:S05]  /*a7a0*/  LDSM.16.MT88.4 R156, [R209+0x12000] ;  /* 0x01200000d19c783b */ /* 0x000eea0000004200 */
[----:B------:R-:W4:Y:S01]  /*a7b0*/  MUFU.EX2 R247, R247 ;  /* 0x000000f700f77308 */ /* 0x000f220000000800 */
[----:B------:R-:W-:Y:S01]  /*a7c0*/  FMUL.FTZ R99, R0, R99 ;  /* 0x0000006300637220 */ /* 0x000fe20000410000 */
[C---:B--2---:R-:W-:Y:S03]  /*a7d0*/  HMMA.16816.F32.BF16 R60, R160.reuse, R168, R60 ;  /* 0x000000a8a03c723c */ /* 0x044fe6000004183c */
[C---:B------:R-:W-:Y:S03]  /*a7e0*/  FMUL.FTZ R96, R2.reuse, R96 ;  /* 0x0000006002607220 */ /* 0x040fe60000410000 */
[C---:B------:R-:W-:Y:S01]  /*a7f0*/  HMMA.16816.F32.BF16 R64, R160.reuse, R170, R64 ;  /* 0x000000aaa040723c */ /* 0x040fe20000041840 */
[----:B------:R-:W2:Y:S01]  /*a800*/  LDSM.16.MT88.4 R168, [R208+0x12000] ;  /* 0x01200000d0a8783b */ /* 0x000ea20000004200 */
[----:B------:R-:W4:Y:S03]  /*a810*/  MUFU.EX2 R252, R252 ;  /* 0x000000fc00fc7308 */ /* 0x000f260000000800 */
[----:B------:R-:W-:Y:S01]  /*a820*/  FMUL.FTZ R97, R2, R97 ;  /* 0x0000006102617220 */ /* 0x000fe20000410000 */
[C---:B-1----:R-:W-:Y:S05]  /*a830*/  HMMA.16816.F32.BF16 R68, R160.reuse, R172, R68 ;  /* 0x000000aca044723c */ /* 0x042fea0000041844 */
[C---:B------:R-:W-:Y:S01]  /*a840*/  FMUL.FTZ R102, R0.reuse, R102 ;  /* 0x0000006600667220 */ /* 0x040fe20000410000 */
[C---:B------:R-:W-:Y:S01]  /*a850*/  HMMA.16816.F32.BF16 R72, R160.reuse, R174, R72 ;  /* 0x000000aea048723c */ /* 0x040fe20000041848 */
[----:B------:R-:W1:Y:S04]  /*a860*/  LDSM.16.MT88.4 R172, [R212+0x14000] ;  /* 0x01400000d4ac783b */ /* 0x000e680000004200 */
        /* <DEDUP_REMOVED lines=15> */
[----:B------:R-:W3:Y:S04]  /*a960*/  LDSM.16.MT88.4 R156, [R210+0x14000] ;  /* 0x01400000d29c783b */ /* 0x000ee80000004200 */
[C---:B------:R-:W-:Y:S01]  /*a970*/  FMUL.FTZ R112, R2.reuse, R112 ;  /* 0x0000007002707220 */ /* 0x040fe20000410000 */
[C---:B--2---:R-:W-:Y:S05]  /*a980*/  HMMA.16816.F32.BF16 R84, R160.reuse, R168, R84 ;  /* 0x000000a8a054723c */ /* 0x044fea0000041854 */
[----:B------:R-:W-:Y:S01]  /*a990*/  FMUL.FTZ R113, R2, R113 ;  /* 0x0000007102717220 */ /* 0x000fe20000410000 */
[C---:B------:R-:W-:Y:S01]  /*a9a0*/  HMMA.16816.F32.BF16 R88, R160.reuse, R170, R88 ;  /* 0x000000aaa058723c */ /* 0x040fe20000041858 */
[----:B------:R-:W2:Y:S04]  /*a9b0*/  LDSM.16.MT88.4 R168, [R209+0x14000] ;  /* 0x01400000d1a8783b */ /* 0x000ea80000004200 */
[C---:B------:R-:W-:Y:S01]  /*a9c0*/  FMUL.FTZ R118, R0.reuse, R118 ;  /* 0x0000007600767220 */ /* 0x040fe20000410000 */
[C---:B-1----:R-:W-:Y:S05]  /*a9d0*/  HMMA.16816.F32.BF16 R92, R160.reuse, R172, R92 ;  /* 0x000000aca05c723c */ /* 0x042fea000004185c */
[----:B------:R-:W-:Y:S01]  /*a9e0*/  FMUL.FTZ R119, R0, R119 ;  /* 0x0000007700777220 */ /* 0x000fe20000410000 */
[C---:B------:R-:W-:Y:S01]  /*a9f0*/  HMMA.16816.F32.BF16 R96, R160.reuse, R174, R96 ;  /* 0x000000aea060723c */ /* 0x040fe20000041860 */
[----:B------:R-:W1:Y:S04]  /*aa00*/  LDSM.16.MT88.4 R172, [R208+0x14000] ;  /* 0x01400000d0ac783b */ /* 0x000e680000004200 */
        /* <DEDUP_REMOVED lines=11> */
[C---:B------:R-:W-:Y:S01]  /*aac0*/  FMUL.FTZ R130, R0.reuse, R130 ;  /* 0x0000008200827220 */ /* 0x040fe20000410000 */
[----:B------:R-:W-:Y:S01]  /*aad0*/  FMUL.FTZ R131, R0, R131 ;  /* 0x0000008300837220 */ /* 0x000fe20000410000 */
        /* <DEDUP_REMOVED lines=34> */
[----:B----4-:R-:W-:Y:S01]  /*ad00*/  F2FP.BF16.F32.PACK_AB R151, R190, R188 ;  /* 0x000000bcbe97723e */ /* 0x010fe200000010ff */
[C---:B-1----:R-:W-:Y:S05]  /*ad10*/  HMMA.16816.F32.BF16 R140, R160.reuse, R172, R140 ;  /* 0x000000aca08c723c */ /* 0x042fea000004188c */
[----:B------:R-:W-:Y:S01]  /*ad20*/  FMUL.FTZ R16, R2, R148 ;  /* 0x0000009402107220 */ /* 0x000fe20000410000 */
[C---:B------:R-:W-:Y:S01]  /*ad30*/  HMMA.16816.F32.BF16 R12, R160.reuse, R174, R12 ;  /* 0x000000aea00c723c */ /* 0x040fe2000004180c */
[----:B------:R-:W1:Y:S04]  /*ad40*/  LDSM.16.MT88.4 R172, [R208+0x10800] ;  /* 0x01080000d0ac783b */ /* 0x000e680000004200 */
[----:B------:R-:W-:Y:S01]  /*ad50*/  F2FP.BF16.F32.PACK_AB R148, R247, R191 ;  /* 0x000000bff794723e */ /* 0x000fe200000010ff */
[----:B------:R-:W-:Y:S01]  /*ad60*/  FFMA.FTZ R183, R0, R243, R183 ;  /* 0x000000f300b77223 */ /* 0x000fe200000100b7 */
[----:B------:R-:W-:Y:S01]  /*ad70*/  MOV R0, R164 ;  /* 0x000000a400007202 */ /* 0x000fe20000000f00 */
[----:B------:R-:W-:Y:S03]  /*ad80*/  FFMA.FTZ R184, R2, R246, R184 ;  /* 0x000000f602b87223 */ /* 0x000fe600000100b8 */
[----:B------:R-:W-:Y:S01]  /*ad90*/  FADD.FTZ R183, R167, R183 ;  /* 0x000000b7a7b77221 */ /* 0x000fe20000010000 */
[----:B------:R-:W-:Y:S03]  /*ada0*/  FADD.FTZ R184, R182, R184 ;  /* 0x000000b8b6b87221 */ /* 0x000fe60000010000 */
[----:B------:R-:W-:Y:S01]  /*adb0*/  FADD.FTZ R183, R166, R183 ;  /* 0x000000b7a6b77221 */ /* 0x000fe20000010000 */
[----:B------:R-:W-:Y:S01]  /*adc0*/  FADD.FTZ R184, R181, R184 ;  /* 0x000000b8b5b87221 */ /* 0x000fe20000010000 */
[C---:B---3--:R-:W-:Y:S01]  /*add0*/  HMMA.16816.F32.BF16 R144, R160.reuse, R156, R144 ;  /* 0x0000009ca090723c */ /* 0x048fe20000041890 */
[----:B------:R3:W4:Y:S02]  /*ade0*/  MUFU.EX2 R157, R17 ;  /* 0x00000011009d7308 */ /* 0x0007240000000800 */
[----:B------:R-:W-:Y:S01]  /*adf0*/  FADD.FTZ R183, R165, R183 ;  /* 0x000000b7a5b77221 */ /* 0x000fe20000010000 */
[----:B------:R-:W-:Y:S03]  /*ae00*/  FADD.FTZ R184, R180, R184 ;  /* 0x000000b8b4b87221 */ /* 0x000fe60000010000 */
[----:B------:R-:W-:Y:S01]  /*ae10*/  FADD.FTZ R183, R187, R183 ;  /* 0x000000b7bbb77221 */ /* 0x000fe20000010000 */
[----:B------:R-:W-:Y:S03]  /*ae20*/  FADD.FTZ R184, R191, R184 ;  /* 0x000000b8bfb87221 */ /* 0x000fe60000010000 */
[----:B------:R-:W-:Y:S01]  /*ae30*/  FADD.FTZ R183, R189, R183 ;  /* 0x000000b7bdb77221 */ /* 0x000fe20000010000 */
[----:B------:R-:W-:Y:S03]  /*ae40*/  FADD.FTZ R184, R247, R184 ;  /* 0x000000b8f7b87221 */ /* 0x000fe60000010000 */
[----:B------:R-:W-:Y:S01]  /*ae50*/  FADD.FTZ R183, R188, R183 ;  /* 0x000000b7bcb77221 */ /* 0x000fe20000010000 */
[----:B------:R-:W-:Y:S01]  /*ae60*/  FADD.FTZ R184, R252, R184 ;  /* 0x000000b8fcb87221 */ /* 0x000fe20000010000 */
[----:B---3--:R-:W-:Y:S01]  /*ae70*/  FMUL.FTZ R17, R2, R149 ;  /* 0x0000009502117220 */ /* 0x008fe20000410000 */
[----:B------:R-:W-:Y:S01]  /*ae80*/  F2FP.BF16.F32.PACK_AB R149, R189, R187 ;  /* 0x000000bbbd95723e */ /* 0x000fe200000010ff */
[----:B------:R-:W-:Y:S01]  /*ae90*/  FADD.FTZ R183, R190, R183 ;  /* 0x000000b7beb77221 */ /* 0x000fe20000010000 */
[----:B------:R-:W-:Y:S04]  /*aea0*/  MOV R2, R3 ;  /* 0x0000000300027202 */ /* 0x000fe80000000f00 */
[----:B------:R-:W-:Y:S07]  /*aeb0*/  HMMA.16816.F32.BF16 R16, R160, R158, R16 ;  /* 0x0000009ea010723c */ /* 0x000fee0000041810 */
[----:B----4-:R-:W-:Y:S02]  /*aec0*/  MOV R163, R157 ;  /* 0x0000009d00a37202 */ /* 0x010fe40000000f00 */
[----:B------:R-:W3:Y:S02]  /*aed0*/  LDSM.16.MT88.4 R156, [R212+0x12800] ;  /* 0x01280000d49c783b */ /* 0x000ee40000004200 */
[----:B------:R-:W-:Y:S07]  /*aee0*/  F2FP.BF16.F32.PACK_AB R150, R163, R252 ;  /* 0x000000fca396723e */ /* 0x000fee00000010ff */
[C---:B--2---:R-:W-:Y:S06]  /*aef0*/  HMMA.16816.F32.BF16 R4, R148.reuse, R168, R4 ;  /* 0x000000a89404723c */ /* 0x044fec0000041804 */
[C---:B------:R-:W-:Y:S05]  /*af00*/  HMMA.16816.F32.BF16 R8, R148.reuse, R170, R8 ;  /* 0x000000aa9408723c */ /* 0x040fea0000041808 */
[----:B------:R-:W-:Y:S01]  /*af10*/  MOV R169, R163 ;  /* 0x000000a300a97202 */ /* 0x000fe20000000f00 */
[C---:B------:R-:W-:Y:S01]  /*af20*/  HMMA.16816.F32.BF16 R36, R148.reuse, R176, R36 ;  /* 0x000000b09424723c */ /* 0x040fe20000041824 */
[----:B------:R-:W2:Y:S05]  /*af30*/  LDSM.16.MT88.4 R160, [R210+0x12800] ;  /* 0x01280000d2a0783b */ /* 0x000eaa0000004200 */
[C---:B------:R-:W-:Y:S05]  /*af40*/  HMMA.16816.F32.BF16 R40, R148.reuse, R178, R40 ;  /* 0x000000b29428723c */ /* 0x040fea0000041828 */
[--C-:B------:R-:W-:Y:S01]  /*af50*/  FFMA.FTZ R177, R23, UR4, -R186.reuse ;  /* 0x0000000417b17c23 */ /* 0x100fe200080108ba */
[C---:B------:R-:W-:Y:S01]  /*af60*/  HMMA.16816.F32.BF16 R44, R148.reuse, R152, R44 ;  /* 0x00000098942c723c */ /* 0x040fe2000004182c */
[----:B------:R-:W-:Y:S04]  /*af70*/  MUFU.EX2 R23, R24 ;  /* 0x0000001800177308 */ /* 0x000fe80000000800 */
[----:B------:R-:W-:Y:S01]  /*af80*/  MOV R179, R169 ;  /* 0x000000a900b37202 */ /* 0x000fe20000000f00 */
[C---:B------:R-:W-:Y:S01]  /*af90*/  HMMA.16816.F32.BF16 R48, R148.reuse, R154, R48 ;  /* 0x0000009a9430723c */ /* 0x040fe20000041830 */
[----:B------:R-:W4:Y:S04]  /*afa0*/  LDSM.16.MT88.4 R168, [R209+0x12800] ;  /* 0x01280000d1a8783b */ /* 0x000f280000004200 */
[----:B------:R-:W-:Y:S01]  /*afb0*/  MUFU.EX2 R177, R177 ;  /* 0x000000b100b17308 */ /* 0x000fe20000000800 */
[--C-:B------:R-:W-:Y:S01]  /*afc0*/  FFMA.FTZ R178, R26, UR4, -R186.reuse ;  /* 0x000000041ab27c23 */ /* 0x100fe200080108ba */
[C---:B-1----:R-:W-:Y:S02]  /*afd0*/  HMMA.16816.F32.BF16 R52, R148.reuse, R172, R52 ;  /* 0x000000ac9434723c */ /* 0x042fe40000041834 */
[----:B------:R-:W1:Y:S02]  /*afe0*/  LDSM.16.MT88.4 R152, [R208+0x12800] ;  /* 0x01280000d098783b */ /* 0x000e640000004200 */
[----:B------:R-:W-:Y:S02]  /*aff0*/  MOV R26, R179 ;  /* 0x000000b3001a7202 */ /* 0x000fe40000000f00 */
[C---:B------:R-:W-:Y:S02]  /*b000*/  HMMA.16816.F32.BF16 R56, R148.reuse, R174, R56 ;  /* 0x000000ae9438723c */ /* 0x040fe40000041838 */
[----:B------:R-:W-:Y:S02]  /*b010*/  MUFU.EX2 R178, R178 ;  /* 0x000000b200b27308 */ /* 0x000fe40000000800 */
[----:B------:R-:W1:Y:S02]  /*b020*/  LDSM.16.MT88.4 R172, [R212+0x14800] ;  /* 0x01480000d4ac783b */ /* 0x000e640000004200 */
[C---:B---3--:R-:W-:Y:S05]  /*b030*/  HMMA.16816.F32.BF16 R60, R148.reuse, R156, R60 ;  /* 0x0000009c943c723c */ /* 0x048fea000004183c */
[--C-:B------:R-:W-:Y:S01]  /*b040*/  FFMA.FTZ R179, R27, UR4, -R186.reuse ;  /* 0x000000041bb37c23 */ /* 0x100fe200080108ba */
[C---:B------:R-:W-:Y:S01]  /*b050*/  HMMA.16816.F32.BF16 R64, R148.reuse, R158, R64 ;  /* 0x0000009e9440723c */ /* 0x040fe20000041840 */
[----:B------:R-:W3:Y:S01]  /*b060*/  LDSM.16.MT88.4 R156, [R210+0x14800] ;  /* 0x01480000d29c783b */ /* 0x000ee20000004200 */
[----:B------:R-:W-:Y:S03]  /*b070*/  MUFU.EX2 R27, R20 ;  /* 0x00000014001b7308 */ /* 0x000fe60000000800 */
[--C-:B------:R-:W-:Y:S01]  /*b080*/  FFMA.FTZ R176, R22, UR4, -R186.reuse ;  /* 0x0000000416b07c23 */ /* 0x100fe200080108ba */
[C---:B--2---:R-:W-:Y:S06]  /*b090*/  HMMA.16816.F32.BF16 R68, R148.reuse, R160, R68 ;  /* 0x000000a09444723c */ /* 0x044fec0000041844 */
[----:B------:R-:W-:Y:S01]  /*b0a0*/  MUFU.EX2 R22, R21 ;  /* 0x0000001500167308 */ /* 0x000fe20000000800 */
[C---:B------:R-:W-:Y:S01]  /*b0b0*/  HMMA.16816.F32.BF16 R72, R148.reuse, R162, R72 ;  /* 0x000000a29448723c */ /* 0x040fe20000041848 */
[----:B------:R-:W2:Y:S05]  /*b0c0*/  LDSM.16.MT88.4 R160, [R209+0x14800] ;  /* 0x01480000d1a0783b */ /* 0x000eaa0000004200 */
[C---:B----4-:R-:W-:Y:S03]  /*b0d0*/  HMMA.16816.F32.BF16 R76, R148.reuse, R168, R76 ;  /* 0x000000a8944c723c */ /* 0x050fe6000004184c */
[----:B------:R-:W4:Y:S03]  /*b0e0*/  MUFU.EX2 R176, R176 ;  /* 0x000000b000b07308 */ /* 0x000f260000000800 */
[C---:B------:R-:W-:Y:S01]  /*b0f0*/  HMMA.16816.F32.BF16 R80, R148.reuse, R170, R80 ;  /* 0x000000aa9450723c */ /* 0x040fe20000041850 */
[----:B------:R-:W2:Y:S06]  /*b100*/  LDSM.16.MT88.4 R168, [R208+0x14800] ;  /* 0x01480000d0a8783b */ /* 0x000eac0000004200 */
[----:B------:R-:W3:Y:S01]  /*b110*/  MUFU.EX2 R179, R179 ;  /* 0x000000b300b37308 */ /* 0x000ee20000000800 */
[C---:B-1----:R-:W-:Y:S06]  /*b120*/  HMMA.16816.F32.BF16 R84, R148.reuse, R152, R84 ;  /* 0x000000989454723c */ /* 0x042fec0000041854 */
[C---:B------:R-:W-:Y:S01]  /*b130*/  HMMA.16816.F32.BF16 R88, R148.reuse, R154, R88 ;  /* 0x0000009a9458723c */ /* 0x040fe20000041858 */
[----:B------:R-:W1:Y:S04]  /*b140*/  LDSM.16.MT88.4 R152, [R212+0x16800] ;  /* 0x01680000d498783b */ /* 0x000e680000004200 */
[C---:B----4-:R-:W-:Y:S01]  /*b150*/  F2FP.BF16.F32.PACK_AB R21, R177.reuse, R176 ;  /* 0x000000b0b115723e */ /* 0x050fe200000010ff */
        /* <DEDUP_REMOVED lines=9> */
[C---:B------:R-:W-:Y:S01]  /*b1f0*/  FADD.FTZ R183, R179.reuse, R183 ;  /* 0x000000b7b3b77221 */ /* 0x040fe20000010000 */
[C---:B--2---:R-:W-:Y:S06]  /*b200*/  HMMA.16816.F32.BF16 R108, R148.reuse, R160, R108 ;  /* 0x000000a0946c723c */ /* 0x044fec000004186c */
[C---:B------:R-:W-:Y:S01]  /*b210*/  HMMA.16816.F32.BF16 R112, R148.reuse, R162, R112 ;  /* 0x000000a29470723c */ /* 0x040fe20000041870 */
[----:B------:R-:W2:Y:S05]  /*b220*/  LDSM.16.MT88.4 R160, [R208+0x16800] ;  /* 0x01680000d0a0783b */ /* 0x000eaa0000004200 */
[C---:B------:R-:W-:Y:S06]  /*b230*/  HMMA.16816.F32.BF16 R116, R148.reuse, R168, R116 ;  /* 0x000000a89474723c */ /* 0x040fec0000041874 */
[C---:B------:R-:W-:Y:S01]  /*b240*/  HMMA.16816.F32.BF16 R120, R148.reuse, R170, R120 ;  /* 0x000000aa9478723c */ /* 0x040fe20000041878 */
[----:B------:R-:W-:Y:S05]  /*b250*/  LDSM.16.MT88.4 R168, [R210+0x11000] ;  /* 0x01100000d2a8783b */ /* 0x000fea0000004200 */
[C---:B-1----:R-:W-:Y:S06]  /*b260*/  HMMA.16816.F32.BF16 R124, R148.reuse, R152, R124 ;  /* 0x00000098947c723c */ /* 0x042fec000004187c */
[C---:B------:R-:W-:Y:S01]  /*b270*/  HMMA.16816.F32.BF16 R128, R148.reuse, R154, R128 ;  /* 0x0000009a9480723c */ /* 0x040fe20000041880 */
[----:B------:R-:W1:Y:S05]  /*b280*/  LDSM.16.MT88.4 R152, [R212+0x11000] ;  /* 0x01100000d498783b */ /* 0x000e6a0000004200 */
[C---:B----4-:R-:W-:Y:S06]  /*b290*/  HMMA.16816.F32.BF16 R132, R148.reuse, R172, R132 ;  /* 0x000000ac9484723c */ /* 0x050fec0000041884 */
[C---:B------:R-:W-:Y:S01]  /*b2a0*/  HMMA.16816.F32.BF16 R136, R148.reuse, R174, R136 ;  /* 0x000000ae9488723c */ /* 0x040fe20000041888 */
[----:B------:R-:W4:Y:S05]  /*b2b0*/  LDSM.16.MT88.4 R172, [R209+0x11000] ;  /* 0x01100000d1ac783b */ /* 0x000f2a0000004200 */
[C---:B---3--:R-:W-:Y:S01]  /*b2c0*/  HMMA.16816.F32.BF16 R140, R148.reuse, R156, R140 ;  /* 0x0000009c948c723c */ /* 0x048fe2000004188c */
[----:B------:R-:W3:Y:S05]  /*b2d0*/  MUFU.EX2 R157, R25 ;  /* 0x00000019009d7308 */ /* 0x000eea0000000800 */
[C---:B------:R-:W-:Y:S06]  /*b2e0*/  HMMA.16816.F32.BF16 R12, R148.reuse, R158, R12 ;  /* 0x0000009e940c723c */ /* 0x040fec000004180c */
[C---:B--2---:R-:W-:Y:S06]  /*b2f0*/  HMMA.16816.F32.BF16 R144, R148.reuse, R160, R144 ;  /* 0x000000a09490723c */ /* 0x044fec0000041890 */
[----:B------:R-:W-:Y:S01]  /*b300*/  HMMA.16816.F32.BF16 R16, R148, R162, R16 ;  /* 0x000000a29410723c */ /* 0x000fe20000041810 */
[----:B------:R-:W-:Y:S04]  /*b310*/  LDSM.16.MT88.4 R148, [R212+0x13000] ;  /* 0x01300000d494783b */ /* 0x000fe80000004200 */
[----:B------:R-:W-:Y:S02]  /*b320*/  MOV R160, R27 ;  /* 0x0000001b00a07202 */ /* 0x000fe40000000f00 */
[----:B------:R-:W-:Y:S04]  /*b330*/  MOV R162, R23 ;  /* 0x0000001700a27202 */ /* 0x000fe80000000f00 */
[----:B------:R-:W-:Y:S02]  /*b340*/  MOV R163, R22 ;  /* 0x0000001600a37202 */ /* 0x000fe40000000f00 */
[----:B------:R-:W-:Y:S02]  /*b350*/  F2FP.BF16.F32.PACK_AB R23, R179, R178 ;  /* 0x000000b2b317723e */ /* 0x000fe400000010ff */
[----:B------:R-:W-:Y:S02]  /*b360*/  F2FP.BF16.F32.PACK_AB R20, R163, R160 ;  /* 0x000000a0a314723e */ /* 0x000fe400000010ff */
[----:B---3--:R-:W-:Y:S02]  /*b370*/  F2FP.BF16.F32.PACK_AB R22, R157, R162 ;  /* 0x000000a29d16723e */ /* 0x008fe400000010ff */
[----:B------:R-:W-:Y:S02]  /*b380*/  MOV R161, R26 ;  /* 0x0000001a00a17202 */ /* 0x000fe40000000f00 */
[----:B------:R-:W2:Y:S03]  /*b390*/  LDSM.16.MT88.4 R24, [R208+0x11000] ;  /* 0x01100000d018783b */ /* 0x000ea60000004200 */
[C---:B-1----:R-:W-:Y:S06]  /*b3a0*/  HMMA.16816.F32.BF16 R4, R20.reuse, R152, R4 ;  /* 0x000000981404723c */ /* 0x042fec0000041804 */
[C---:B------:R-:W-:Y:S01]  /*b3b0*/  HMMA.16816.F32.BF16 R8, R20.reuse, R154, R8 ;  /* 0x0000009a1408723c */ /* 0x040fe20000041808 */
[----:B------:R-:W1:Y:S05]  /*b3c0*/  LDSM.16.MT88.4 R152, [R210+0x13000] ;  /* 0x01300000d298783b */ /* 0x000e6a0000004200 */
[C---:B------:R-:W-:Y:S06]  /*b3d0*/  HMMA.16816.F32.BF16 R36, R20.reuse, R168, R36 ;  /* 0x000000a81424723c */ /* 0x040fec0000041824 */
[C---:B------:R-:W-:Y:S05]  /*b3e0*/  HMMA.16816.F32.BF16 R40, R20.reuse, R170, R40 ;  /* 0x000000aa1428723c */ /* 0x040fea0000041828 */
[--C-:B------:R-:W-:Y:S01]  /*b3f0*/  FFMA.FTZ R168, R30, UR4, -R186.reuse ;  /* 0x000000041ea87c23 */ /* 0x100fe200080108ba */
[C---:B----4-:R-:W-:Y:S05]  /*b400*/  HMMA.16816.F32.BF16 R44, R20.reuse, R172, R44 ;  /* 0x000000ac142c723c */ /* 0x050fea000004182c */
[----:B------:R-:W-:Y:S01]  /*b410*/  MOV R169, R157 ;  /* 0x0000009d00a97202 */ /* 0x000fe20000000f00 */
[C---:B------:R-:W-:Y:S01]  /*b420*/  HMMA.16816.F32.BF16 R48, R20.reuse, R174, R48 ;  /* 0x000000ae1430723c */ /* 0x040fe20000041830 */
[----:B------:R-:W3:Y:S01]  /*b430*/  LDSM.16.MT88.4 R156, [R209+0x13000] ;  /* 0x01300000d19c783b */ /* 0x000ee20000004200 */
[----:B------:R-:W4:Y:S03]  /*b440*/  MUFU.EX2 R168, R168 ;  /* 0x000000a800a87308 */ /* 0x000f260000000800 */
[----:B------:R-:W-:Y:S01]  /*b450*/  MOV R171, R163 ;  /* 0x000000a300ab7202 */ /* 0x000fe20000000f00 */
[--C-:B------:R-:W-:Y:S01]  /*b460*/  FFMA.FTZ R170, R34, UR4, -R186.reuse ;  /* 0x0000000422aa7c23 */ /* 0x100fe200080108ba */
[C---:B--2---:R-:W-:Y:S04]  /*b470*/  HMMA.16816.F32.BF16 R52, R20.reuse, R24, R52 ;  /* 0x000000181434723c */ /* 0x044fe80000041834 */
[----:B------:R-:W-:Y:S01]  /*b480*/  MOV R174, R162 ;  /* 0x000000a200ae7202 */ /* 0x000fe20000000f00 */
[----:B------:R-:W-:Y:S01]  /*b490*/  MUFU.EX2 R170, R170 ;  /* 0x000000aa00aa7308 */ /* 0x000fe20000000800 */
[C---:B------:R-:W-:Y:S01]  /*b4a0*/  HMMA.16816.F32.BF16 R56, R20.reuse, R26, R56 ;  /* 0x0000001a1438723c */ /* 0x040fe20000041838 */
[----:B------:R-:W-:Y:S04]  /*b4b0*/  LDSM.16.MT88.4 R24, [R212+0x15000] ;  /* 0x01500000d418783b */ /* 0x000fe80000004200 */
[----:B------:R-:W-:Y:S01]  /*b4c0*/  MOV R173, R160 ;  /* 0x000000a000ad7202 */ /* 0x000fe20000000f00 */
[C---:B------:R-:W-:Y:S05]  /*b4d0*/  HMMA.16816.F32.BF16 R60, R20.reuse, R148, R60 ;  /* 0x00000094143c723c */ /* 0x040fea000004183c */
[----:B------:R-:W-:Y:S01]  /*b4e0*/  MOV R172, R161 ;  /* 0x000000a100ac7202 */ /* 0x000fe20000000f00 */
[C---:B------:R-:W-:Y:S01]  /*b4f0*/  HMMA.16816.F32.BF16 R64, R20.reuse, R150, R64 ;  /* 0x000000961440723c */ /* 0x040fe20000041840 */
[----:B------:R-:W2:Y:S04]  /*b500*/  LDSM.16.MT88.4 R160, [R208+0x13000] ;  /* 0x01300000d0a0783b */ /* 0x000ea80000004200 */
[----:B------:R-:W-:Y:S01]  /*b510*/  MOV R34, R172 ;  /* 0x000000ac00227202 */ /* 0x000fe20000000f00 */
[C---:B-1----:R-:W-:Y:S03]  /*b520*/  HMMA.16816.F32.BF16 R68, R20.reuse, R152, R68 ;  /* 0x000000981444723c */ /* 0x042fe60000041844 */
[----:B------:R-:W1:Y:S02]  /*b530*/  LDSM.16.MT88.4 R148, [R210+0x15000] ;  /* 0x01500000d294783b */ /* 0x000e640000004200 */
[--C-:B------:R-:W-:Y:S01]  /*b540*/  FFMA.FTZ R172, R29, UR4, -R185.reuse ;  /* 0x000000041dac7c23 */ /* 0x100fe200080108b9 */
[C---:B------:R-:W-:Y:S05]  /*b550*/  HMMA.16816.F32.BF16 R72, R20.reuse, R154, R72 ;  /* 0x0000009a1448723c */ /* 0x040fea0000041848 */
[----:B------:R-:W1:Y:S01]  /*b560*/  LDSM.16.MT88.4 R152, [R209+0x15000] ;  /* 0x01500000d198783b */ /* 0x000e620000004200 */
[C---:B---3--:R-:W-:Y:S01]  /*b570*/  HMMA.16816.F32.BF16 R76, R20.reuse, R156, R76 ;  /* 0x0000009c144c723c */ /* 0x048fe2000004184c */
[----:B------:R-:W-:Y:S04]  /*b580*/  MUFU.EX2 R172, R172 ;  /* 0x000000ac00ac7308 */ /* 0x000fe80000000800 */
[----:B------:R-:W-:Y:S01]  /*b590*/  MOV R175, R169 ;  /* 0x000000a900af7202 */ /* 0x000fe20000000f00 */
[C---:B------:R-:W-:Y:S01]  /*b5a0*/  HMMA.16816.F32.BF16 R80, R20.reuse, R158, R80 ;  /* 0x0000009e1450723c */ /* 0x040fe20000041850 */
[----:B------:R-:W3:Y:S04]  /*b5b0*/  LDSM.16.MT88.4 R156, [R208+0x15000] ;  /* 0x01500000d09c783b */ /* 0x000ee80000004200 */
[--C-:B------:R-:W-:Y:S01]  /*b5c0*/  FFMA.FTZ R169, R31, UR4, -R186.reuse ;  /* 0x000000041fa97c23 */ /* 0x100fe200080108ba */
[----:B------:R-:W-:Y:S01]  /*b5d0*/  FFMA.FTZ R186, R35, UR4, -R186 ;  /* 0x0000000423ba7c23 */ /* 0x000fe200080108ba */
[----:B------:R-:W-:Y:S01]  /*b5e0*/  MOV R35, R173 ;  /* 0x000000ad00237202 */ /* 0x000fe20000000f00 */
[----:B------:R-:W-:Y:S03]  /*b5f0*/  FFMA.FTZ R173, R32, UR4, -R185 ;  /* 0x0000000420ad7c23 */ /* 0x000fe600080108b9 */
[----:B------:R-:W1:Y:S01]  /*b600*/  MUFU.EX2 R169, R169 ;  /* 0x000000a900a97308 */ /* 0x000e620000000800 */
[----:B----4-:R-:W-:Y:S01]  /*b610*/  FADD.FTZ R183, R168, R183 ;  /* 0x000000b7a8b77221 */ /* 0x010fe20000010000 */
[C---:B--2---:R-:W-:Y:S08]  /*b620*/  HMMA.16816.F32.BF16 R84, R20.reuse, R160, R84 ;  /* 0x000000a01454723c */ /* 0x044ff00000041854 */
[----:B------:R-:W2:Y:S01]  /*b630*/  MUFU.EX2 R186, R186 ;  /* 0x000000ba00ba7308 */ /* 0x000ea20000000800 */
[C---:B------:R-:W-:Y:S01]  /*b640*/  HMMA.16816.F32.BF16 R88, R20.reuse, R162, R88 ;  /* 0x000000a21458723c */ /* 0x040fe20000041858 */
[----:B------:R-:W4:Y:S08]  /*b650*/  LDSM.16.MT88.4 R160, [R212+0x17000] ;  /* 0x01700000d4a0783b */ /* 0x000f300000004200 */
[----:B------:R-:W-:Y:S02]  /*b660*/  MUFU.EX2 R173, R173 ;  /* 0x000000ad00ad7308 */ /* 0x000fe40000000800 */
[----:B-1----:R-:W-:Y:S01]  /*b670*/  FADD.FTZ R183, R169, R183 ;  /* 0x000000b7a9b77221 */ /* 0x002fe20000010000 */
[C---:B------:R-:W-:Y:S03]  /*b680*/  HMMA.16816.F32.BF16 R92, R20.reuse, R24, R92 ;  /* 0x00000018145c723c */ /* 0x040fe6000004185c */
[----:B------:R-:W-:Y:S03]  /*b690*/  FADD.FTZ R183, R170, R183 ;  /* 0x000000b7aab77221 */ /* 0x000fe60000010000 */
[C---:B------:R-:W-:Y:S01]  /*b6a0*/  HMMA.16816.F32.BF16 R96, R20.reuse, R26, R96 ;  /* 0x0000001a1460723c */ /* 0x040fe20000041860 */
[----:B------:R-:W1:Y:S04]  /*b6b0*/  LDSM.16.MT88.4 R24, [R210+0x17000] ;  /* 0x01700000d218783b */ /* 0x000e680000004200 */
[----:B--2---:R-:W-:Y:S01]  /*b6c0*/  FADD.FTZ R243, R186, R183 ;  /* 0x000000b7baf37221 */ /* 0x004fe20000010000 */
[C---:B------:R-:W-:Y:S06]  /*b6d0*/  HMMA.16816.F32.BF16 R100, R20.reuse, R148, R100 ;  /* 0x000000941464723c */ /* 0x040fec0000041864 */
[C---:B------:R-:W-:Y:S01]  /*b6e0*/  HMMA.16816.F32.BF16 R104, R20.reuse, R150, R104 ;  /* 0x000000961468723c */ /* 0x040fe20000041868 */
[----:B------:R-:W2:Y:S05]  /*b6f0*/  LDSM.16.MT88.4 R148, [R209+0x17000] ;  /* 0x01700000d194783b */ /* 0x000eaa0000004200 */
[C---:B------:R-:W-:Y:S06]  /*b700*/  HMMA.16816.F32.BF16 R108, R20.reuse, R152, R108 ;  /* 0x00000098146c723c */ /* 0x040fec000004186c */
[C---:B------:R-:W-:Y:S01]  /*b710*/  HMMA.16816.F32.BF16 R112, R20.reuse, R154, R112 ;  /* 0x0000009a1470723c */ /* 0x040fe20000041870 */
[----:B------:R-:W2:Y:S05]  /*b720*/  LDSM.16.MT88.4 R152, [R208+0x17000] ;  /* 0x01700000d098783b */ /* 0x000eaa0000004200 */
[C---:B---3--:R-:W-:Y:S06]  /*b730*/  HMMA.16816.F32.BF16 R116, R20.reuse, R156, R116 ;  /* 0x0000009c1474723c */ /* 0x048fec0000041874 */
[C---:B------:R-:W-:Y:S01]  /*b740*/  HMMA.16816.F32.BF16 R120, R20.reuse, R158, R120 ;  /* 0x0000009e1478723c */ /* 0x040fe20000041878 */
[----:B------:R-:W3:Y:S05]  /*b750*/  LDSM.16.MT88.4 R156, [R212+0x11800] ;  /* 0x01180000d49c783b */ /* 0x000eea0000004200 */
[C---:B----4-:R-:W-:Y:S06]  /*b760*/  HMMA.16816.F32.BF16 R124, R20.reuse, R160, R124 ;  /* 0x000000a0147c723c */ /* 0x050fec000004187c */
[C---:B------:R-:W-:Y:S05]  /*b770*/  HMMA.16816.F32.BF16 R128, R20.reuse, R162, R128 ;  /* 0x000000a21480723c */ /* 0x040fea0000041880 */
[----:B------:R-:W-:Y:S01]  /*b780*/  MOV R161, R171 ;  /* 0x000000ab00a17202 */ /* 0x000fe20000000f00 */
[C---:B-1----:R-:W-:Y:S05]  /*b790*/  HMMA.16816.F32.BF16 R132, R20.reuse, R24, R132 ;  /* 0x000000181484723c */ /* 0x042fea0000041884 */
[--C-:B------:R-:W-:Y:S01]  /*b7a0*/  FFMA.FTZ R171, R28, UR4, -R185.reuse ;  /* 0x000000041cab7c23 */ /* 0x100fe200080108b9 */
[C---:B------:R-:W-:Y:S01]  /*b7b0*/  HMMA.16816.F32.BF16 R136, R20.reuse, R26, R136 ;  /* 0x0000001a1488723c */ /* 0x040fe20000041888 */
[----:B------:R-:W1:Y:S04]  /*b7c0*/  LDSM.16.MT88.4 R24, [R210+0x11800] ;  /* 0x01180000d218783b */ /* 0x000e680000004200 */
[----:B------:R-:W-:Y:S01]  /*b7d0*/  FFMA.FTZ R185, R33, UR4, -R185 ;  /* 0x0000000421b97c23 */ /* 0x000fe200080108b9 */
[C---:B--2---:R-:W-:Y:S01]  /*b7e0*/  HMMA.16816.F32.BF16 R140, R20.reuse, R148, R140 ;  /* 0x00000094148c723c */ /* 0x044fe2000004188c */
[----:B------:R-:W2:Y:S02]  /*b7f0*/  MUFU.EX2 R171, R171 ;  /* 0x000000ab00ab7308 */ /* 0x000ea40000000800 */
[----:B------:R-:W4:Y:S03]  /*b800*/  LDSM.16.MT88.4 R28, [R209+0x11800] ;  /* 0x01180000d11c783b */ /* 0x000f260000004200 */
[C---:B------:R-:W-:Y:S05]  /*b810*/  HMMA.16816.F32.BF16 R12, R20.reuse, R150, R12 ;  /* 0x00000096140c723c */ /* 0x040fea000004180c */
[----:B------:R-:W3:Y:S01]  /*b820*/  MUFU.EX2 R185, R185 ;  /* 0x000000b900b97308 */ /* 0x000ee20000000800 */
[----:B------:R-:W-:Y:S01]  /*b830*/  F2FP.BF16.F32.PACK_AB R149, R169, R168 ;  /* 0x000000a8a995723e */ /* 0x000fe200000010ff */
[C---:B------:R-:W-:Y:S04]  /*b840*/  HMMA.16816.F32.BF16 R144, R20.reuse, R152, R144 ;  /* 0x000000981490723c */ /* 0x040fe80000041890 */
[----:B------:R-:W-:Y:S02]  /*b850*/  F2FP.BF16.F32.PACK_AB R151, R186, R170 ;  /* 0x000000aaba97723e */ /* 0x000fe400000010ff */
[----:B------:R-:W-:Y:S01]  /*b860*/  HMMA.16816.F32.BF16 R16, R20, R154, R16 ;  /* 0x0000009a1410723c */ /* 0x000fe20000041810 */
[----:B------:R-:W-:Y:S04]  /*b870*/  LDSM.16.MT88.4 R20, [R212+0x13800] ;  /* 0x01380000d414783b */ /* 0x000fe80000004200 */
[----:B--2---:R-:W-:Y:S02]  /*b880*/  F2FP.BF16.F32.PACK_AB R148, R172, R171 ;  /* 0x000000abac94723e */ /* 0x004fe400000010ff */
[----:B------:R-:W-:Y:S04]  /*b890*/  MOV R152, R35 ;  /* 0x0000002300987202 */ /* 0x000fe80000000f00 */
[----:B---3--:R-:W-:Y:S02]  /*b8a0*/  F2FP.BF16.F32.PACK_AB R150, R185, R173 ;  /* 0x000000adb996723e */ /* 0x008fe400000010ff */
[----:B------:R-:W-:Y:S02]  /*b8b0*/  MOV R153, R34 ;  /* 0x0000002200997202 */ /* 0x000fe40000000f00 */
[----:B------:R-:W2:Y:S01]  /*b8c0*/  LDSM.16.MT88.4 R32, [R208+0x11800] ;  /* 0x01180000d020783b */ /* 0x000ea20000004200 */
[----:B------:R-:W-:Y:S02]  /*b8d0*/  MOV R155, R161 ;  /* 0x000000a1009b7202 */ /* 0x000fe40000000f00 */
[C---:B------:R-:W-:Y:S05]  /*b8e0*/  HMMA.16816.F32.BF16 R160, R148.reuse, R156, R4 ;  /* 0x0000009c94a0723c */ /* 0x040fea0000041804 */
[----:B------:R-:W3:Y:S01]  /*b8f0*/  LDSM.16.MT88.4 R4, [R210+0x13800] ;  /* 0x01380000d204783b */ /* 0x000ee20000004200 */
[C---:B------:R-:W-:Y:S06]  /*b900*/  HMMA.16816.F32.BF16 R156, R148.reuse, R158, R8 ;  /* 0x0000009e949c723c */ /* 0x040fec0000041808 */
[C---:B-1----:R-:W-:Y:S01]  /*b910*/  HMMA.16816.F32.BF16 R36, R148.reuse, R24, R36 ;  /* 0x000000189424723c */ /* 0x042fe20000041824 */
[----:B------:R-:W1:Y:S05]  /*b920*/  LDSM.16.MT88.4 R8, [R209+0x13800] ;  /* 0x01380000d108783b */ /* 0x000e6a0000004200 */
[C---:B------:R-:W-:Y:S03]  /*b930*/  HMMA.16816.F32.BF16 R40, R148.reuse, R26, R40 ;  /* 0x0000001a9428723c */ /* 0x040fe60000041828 */
[----:B------:R-:W1:Y:S03]  /*b940*/  LDSM.16.MT88.4 R24, [R208+0x13800] ;  /* 0x01380000d018783b */ /* 0x000e660000004200 */
[C---:B----4-:R-:W-:Y:S06]  /*b950*/  HMMA.16816.F32.BF16 R44, R148.reuse, R28, R44 ;  /* 0x0000001c942c723c */ /* 0x050fec000004182c */
[C---:B------:R-:W-:Y:S01]  /*b960*/  HMMA.16816.F32.BF16 R48, R148.reuse, R30, R48 ;  /* 0x0000001e9430723c */ /* 0x040fe20000041830 */
[----:B------:R-:W4:Y:S05]  /*b970*/  LDSM.16.MT88.4 R28, [R212+0x15800] ;  /* 0x01580000d41c783b */ /* 0x000f2a0000004200 */
[C---:B--2---:R-:W-:Y:S06]  /*b980*/  HMMA.16816.F32.BF16 R52, R148.reuse, R32, R52 ;  /* 0x000000209434723c */ /* 0x044fec0000041834 */
[C---:B------:R-:W-:Y:S05]  /*b990*/  HMMA.16816.F32.BF16 R56, R148.reuse, R34, R56 ;  /* 0x000000229438723c */ /* 0x040fea0000041838 */
[----:B------:R-:W-:Y:S01]  /*b9a0*/  MOV R33, R155 ;  /* 0x0000009b00217202 */ /* 0x000fe20000000f00 */
[C---:B------:R-:W-:Y:S05]  /*b9b0*/  HMMA.16816.F32.BF16 R60, R148.reuse, R20, R60 ;  /* 0x00000014943c723c */ /* 0x040fea000004183c */
[----:B------:R-:W-:Y:S01]  /*b9c0*/  MOV R32, R152 ;  /* 0x0000009800207202 */ /* 0x000fe20000000f00 */
[C---:B------:R-:W-:Y:S01]  /*b9d0*/  HMMA.16816.F32.BF16 R64, R148.reuse, R22, R64 ;  /* 0x000000169440723c */ /* 0x040fe20000041840 */
[----:B------:R-:W2:Y:S04]  /*b9e0*/  LDSM.16.MT88.4 R20, [R210+0x15800] ;  /* 0x01580000d214783b */ /* 0x000ea80000004200 */
[----:B------:R-:W-:Y:S01]  /*b9f0*/  MOV R35, R153 ;  /* 0x0000009900237202 */ /* 0x000fe20000000f00 */
[C---:B---3--:R-:W-:Y:S03]  /*ba00*/  HMMA.16816.F32.BF16 R68, R148.reuse, R4, R68 ;  /* 0x000000049444723c */ /* 0x048fe60000041844 */
[----:B------:R-:W-:Y:S02]  /*ba10*/  LDSM.16.MT88.4 R152, [R209+0x17800] ;  /* 0x01780000d198783b */ /* 0x000fe40000004200 */
[----:B------:R-:W-:Y:S01]  /*ba20*/  FADD.FTZ R184, R35, R184 ;  /* 0x000000b823b87221 */ /* 0x000fe20000010000 */
[C---:B------:R-:W-:Y:S05]  /*ba30*/  HMMA.16816.F32.BF16 R72, R148.reuse, R6, R72 ;  /* 0x000000069448723c */ /* 0x040fea0000041848 */
[----:B------:R-:W3:Y:S01]  /*ba40*/  LDSM.16.MT88.4 R4, [R209+0x15800] ;  /* 0x01580000d104783b */ /* 0x000ee20000004200 */
[C---:B-1----:R-:W-:Y:S05]  /*ba50*/  HMMA.16816.F32.BF16 R76, R148.reuse, R8, R76 ;  /* 0x00000008944c723c */ /* 0x042fea000004184c */
[----:B------:R-:W-:Y:S01]  /*ba60*/  FADD.FTZ R184, R32, R184 ;  /* 0x000000b820b87221 */ /* 0x000fe20000010000 */
[C---:B------:R-:W-:Y:S01]  /*ba70*/  HMMA.16816.F32.BF16 R80, R148.reuse, R10, R80 ;  /* 0x0000000a9450723c */ /* 0x040fe20000041850 */
[----:B------:R-:W1:Y:S04]  /*ba80*/  LDSM.16.MT88.4 R8, [R208+0x15800] ;  /* 0x01580000d008783b */ /* 0x000e680000004200 */
[----:B------:R-:W-:Y:S01]  /*ba90*/  FADD.FTZ R184, R33, R184 ;  /* 0x000000b821b87221 */ /* 0x000fe20000010000 */
[C---:B------:R-:W-:Y:S05]  /*baa0*/  HMMA.16816.F32.BF16 R84, R148.reuse, R24, R84 ;  /* 0x000000189454723c */ /* 0x040fea0000041854 */
[----:B------:R-:W-:Y:S01]  /*bab0*/  FADD.FTZ R184, R174, R184 ;  /* 0x000000b8aeb87221 */ /* 0x000fe20000010000 */
[C---:B------:R-:W-:Y:S01]  /*bac0*/  HMMA.16816.F32.BF16 R88, R148.reuse, R26, R88 ;  /* 0x0000001a9458723c */ /* 0x040fe20000041858 */
[----:B------:R-:W1:Y:S04]  /*bad0*/  LDSM.16.MT88.4 R24, [R212+0x17800] ;  /* 0x01780000d418783b */ /* 0x000e680000004200 */
[----:B------:R-:W-:Y:S01]  /*bae0*/  FADD.FTZ R184, R175, R184 ;  /* 0x000000b8afb87221 */ /* 0x000fe20000010000 */
[C---:B----4-:R-:W-:Y:S05]  /*baf0*/  HMMA.16816.F32.BF16 R92, R148.reuse, R28, R92 ;  /* 0x0000001c945c723c */ /* 0x050fea000004185c */
[----:B------:R-:W-:Y:S01]  /*bb00*/  FADD.FTZ R184, R171, R184 ;  /* 0x000000b8abb87221 */ /* 0x000fe20000010000 */
[C---:B------:R-:W-:Y:S01]  /*bb10*/  HMMA.16816.F32.BF16 R96, R148.reuse, R30, R96 ;  /* 0x0000001e9460723c */ /* 0x040fe20000041860 */
[----:B------:R-:W4:Y:S04]  /*bb20*/  LDSM.16.MT88.4 R28, [R210+0x17800] ;  /* 0x01780000d21c783b */ /* 0x000f280000004200 */
[----:B------:R-:W-:Y:S01]  /*bb30*/  FADD.FTZ R184, R172, R184 ;  /* 0x000000b8acb87221 */ /* 0x000fe20000010000 */
[C---:B--2---:R-:W-:Y:S05]  /*bb40*/  HMMA.16816.F32.BF16 R100, R148.reuse, R20, R100 ;  /* 0x000000149464723c */ /* 0x044fea0000041864 */
[----:B------:R-:W-:Y:S01]  /*bb50*/  FADD.FTZ R184, R173, R184 ;  /* 0x000000b8adb87221 */ /* 0x000fe20000010000 */
[C---:B------:R-:W-:Y:S01]  /*bb60*/  HMMA.16816.F32.BF16 R104, R148.reuse, R22, R104 ;  /* 0x000000169468723c */ /* 0x040fe20000041868 */
[----:B------:R-:W2:Y:S04]  /*bb70*/  LDSM.16.MT88.4 R20, [R208+0x17800] ;  /* 0x01780000d014783b */ /* 0x000ea80000004200 */
[----:B------:R-:W-:Y:S01]  /*bb80*/  FADD.FTZ R246, R185, R184 ;  /* 0x000000b8b9f67221 */ /* 0x000fe20000010000 */
[C---:B---3--:R-:W-:Y:S06]  /*bb90*/  HMMA.16816.F32.BF16 R108, R148.reuse, R4, R108 ;  /* 0x00000004946c723c */ /* 0x048fec000004186c */
[C---:B------:R-:W-:Y:S06]  /*bba0*/  HMMA.16816.F32.BF16 R112, R148.reuse, R6, R112 ;  /* 0x000000069470723c */ /* 0x040fec0000041870 */
[C---:B-1----:R-:W-:Y:S06]  /*bbb0*/  HMMA.16816.F32.BF16 R116, R148.reuse, R8, R116 ;  /* 0x000000089474723c */ /* 0x042fec0000041874 */
[C---:B------:R-:W-:Y:S06]  /*bbc0*/  HMMA.16816.F32.BF16 R120, R148.reuse, R10, R120 ;  /* 0x0000000a9478723c */ /* 0x040fec0000041878 */
[C---:B------:R-:W-:Y:S06]  /*bbd0*/  HMMA.16816.F32.BF16 R124, R148.reuse, R24, R124 ;  /* 0x00000018947c723c */ /* 0x040fec000004187c */
[C---:B------:R-:W-:Y:S06]  /*bbe0*/  HMMA.16816.F32.BF16 R128, R148.reuse, R26, R128 ;  /* 0x0000001a9480723c */ /* 0x040fec0000041880 */
[C---:B----4-:R-:W-:Y:S06]  /*bbf0*/  HMMA.16816.F32.BF16 R132, R148.reuse, R28, R132 ;  /* 0x0000001c9484723c */ /* 0x050fec0000041884 */
[C---:B------:R-:W-:Y:S06]  /*bc00*/  HMMA.16816.F32.BF16 R136, R148.reuse, R30, R136 ;  /* 0x0000001e9488723c */ /* 0x040fec0000041888 */
[C---:B------:R-:W-:Y:S06]  /*bc10*/  HMMA.16816.F32.BF16 R140, R148.reuse, R152, R140 ;  /* 0x00000098948c723c */ /* 0x040fec000004188c */
[C---:B------:R-:W-:Y:S06]  /*bc20*/  HMMA.16816.F32.BF16 R152, R148.reuse, R154, R12 ;  /* 0x0000009a9498723c */ /* 0x040fec000004180c */
[C---:B--2---:R-:W-:Y:S06]  /*bc30*/  HMMA.16816.F32.BF16 R144, R148.reuse, R20, R144 ;  /* 0x000000149490723c */ /* 0x044fec0000041890 */
[----:B------:R-:W-:Y:S01]  /*bc40*/  HMMA.16816.F32.BF16 R148, R148, R22, R16 ;  /* 0x000000169494723c */ /* 0x000fe20000041810 */
[----:B------:R-:W-:Y:S11]  /*bc50*/  @!UPT UIADD3 URZ, URZ, URZ, URZ ;  /* 0x0000003f3f3ff290 */ /* 0x000ff6000fffe03f */
[----:B------:R-:W-:Y:S01]  /*bc60*/  @!UPT UIADD3 URZ, URZ, URZ, URZ ;  /* 0x0000003f3f3ff290 */ /* 0x000fe2000fffe03f */
[----:B------:R-:W-:Y:S11]  /*bc70*/  @P4 BRA `(.L_x_129) ;  /* 0xffffffc0001c4947 */ /* 0x000ff6000383ffff */
.L_x_128:
[----:B------:R-:W1:Y:S01]  /*bc80*/  S2R R2, SR_TID.X ;  /* 0x0000000000027919 */ /* 0x000e620000002100 */
[----:B------:R-:W2:Y:S01]  /*bc90*/  S2UR UR6, SR_CgaCtaId ;  /* 0x00000000000679c3 */ /* 0x000ea20000008800 */
[----:B------:R-:W-:Y:S01]  /*bca0*/  UISETP.NE.AND UP0, UPT, UR16, -0x1, UPT ;  /* 0xffffffff1000788c */ /* 0x000fe2000bf05270 */
[----:B------:R-:W-:Y:S01]  /*bcb0*/  IMAD.MOV.U32 R10, RZ, RZ, 0x20 ;  /* 0x00000020ff0a7424 */ /* 0x000fe200078e00ff */
[----:B------:R-:W3:Y:S01]  /*bcc0*/  SHFL.BFLY PT, R7, R246, 0x2, 0x1f ;  /* 0x0c401f00f6077f89 */ /* 0x000ee200000e0000 */
[----:B------:R-:W-:-:S03]  /*bcd0*/  IMAD.MOV.U32 R9, RZ, RZ, 0x40 ;  /* 0x00000040ff097424 */ /* 0x000fc600078e00ff */
[----:B------:R-:W4:Y:S01]  /*bce0*/  SHFL.BFLY PT, R8, R243, 0x2, 0x1f ;  /* 0x0c401f00f3087f89 */ /* 0x000f2200000e0000 */
[----:B------:R-:W-:-:S04]  /*bcf0*/  PLOP3.LUT P0, PT, PT, PT, UP0, 0x80, 0x0 ;  /* 0x000000000000781c */ /* 0x000fc80003f0f008 */
[----:B------:R-:W-:Y:S02]  /*bd00*/  @UP0 ULDC.64 UR4, c[0x0][0x298] ;  /* 0x0000a60000040ab9 */ /* 0x000fe40000000a00 */
[----:B------:R-:W-:-:S03]  /*bd10*/  @UP0 UIMAD.WIDE.U32 UR8, UR16, UR4, URZ ;  /* 0x00000004100802a5 */ /* 0x000fc6000f8e003f */
[----:B------:R-:W-:Y:S01]  /*bd20*/  UMOV UR4, 0x400 ;  /* 0x0000040000047882 */ /* 0x000fe20000000000 */
[----:B------:R-:W-:Y:S02]  /*bd30*/  @UP0 UIMAD UR7, UR16, UR5, UR9 ;  /* 0x00000005100702a4 */ /* 0x000fe4000f8e0209 */
[----:B--2---:R-:W-:Y:S01]  /*bd40*/  ULEA UR6, UR6, UR4, 0x18 ;  /* 0x0000000406067291 */ /* 0x004fe2000f8ec03f */
[----:B---3--:R-:W-:Y:S01]  /*bd50*/  FADD.FTZ R7, R7, R246 ;  /* 0x000000f607077221 */ /* 0x008fe20000010000 */
[----:B-1----:R-:W-:Y:S01]  /*bd60*/  SHF.R.S32.HI R5, RZ, 0x1f, R2 ;  /* 0x0000001fff057819 */ /* 0x002fe20000011402 */
[----:B----4-:R-:W-:-:S03]  /*bd70*/  FADD.FTZ R243, R8, R243 ;  /* 0x000000f308f37221 */ /* 0x010fc60000010000 */
[----:B------:R1:W2:Y:S01]  /*bd80*/  SHFL.BFLY PT, R8, R7, 0x1, 0x1f ;  /* 0x0c201f0007087f89 */ /* 0x0002a200000e0000 */
[CC--:B------:R-:W-:Y:S02]  /*bd90*/  LEA.HI R12, R5.reuse, R2.reuse, RZ, 0x2 ;  /* 0x00000002050c7211 */ /* 0x0c0fe400078f10ff */
[----:B------:R-:W-:Y:S02]  /*bda0*/  LEA.HI R14, R5, R2, RZ, 0x5 ;  /* 0x00000002050e7211 */ /* 0x000fe400078f28ff */
[--C-:B------:R-:W-:Y:S02]  /*bdb0*/  SHF.R.S32.HI R0, RZ, 0x2, R12.reuse ;  /* 0x00000002ff007819 */ /* 0x100fe4000001140c */
[----:B------:R-:W-:Y:S02]  /*bdc0*/  SHF.R.S32.HI R4, RZ, 0x1f, R12 ;  /* 0x0000001fff047819 */ /* 0x000fe4000001140c */
[----:B------:R-:W-:Y:S02]  /*bdd0*/  LOP3.LUT R12, R12, 0x3ffffffc, RZ, 0xc0, !PT ;  /* 0x3ffffffc0c0c7812 */ /* 0x000fe400078ec0ff */
[----:B------:R-:W-:-:S03]  /*bde0*/  LEA.HI R4, R4, R0, RZ, 0x3 ;  /* 0x0000000004047211 */ /* 0x000fc600078f18ff */
[----:B------:R-:W-:Y:S01]  /*bdf0*/  IMAD.IADD R12, R2, 0x1, -R12 ;  /* 0x00000001020c7824 */ /* 0x000fe200078e0a0c */
[----:B------:R-:W-:-:S05]  /*be00*/  LOP3.LUT R4, R4, 0xfffffff8, RZ, 0xc0, !PT ;  /* 0xfffffff804047812 */ /* 0x000fca00078ec0ff */
[----:B------:R-:W-:Y:S01]  /*be10*/  IMAD.IADD R4, R0, 0x1, -R4 ;  /* 0x0000000100047824 */ /* 0x000fe200078e0a04 */
[----:B------:R-:W-:-:S03]  /*be20*/  SHF.R.S32.HI R0, RZ, 0x5, R14 ;  /* 0x00000005ff007819 */ /* 0x000fc6000001140e */
[C---:B------:R-:W-:Y:S01]  /*be30*/  IMAD.SHL.U32 R6, R4.reuse, 0x40, RZ ;  /* 0x0000004004067824 */ /* 0x040fe200078e00ff */
[----:B------:R-:W-:Y:S01]  /*be40*/  R2P PR, R4, 0x6 ;  /* 0x0000000604007804 */ /* 0x000fe20000000000 */
[----:B------:R-:W-:-:S03]  /*be50*/  IMAD R12, R0, 0x200, R12 ;  /* 0x00000200000c7824 */ /* 0x000fc600078e020c */
[----:B------:R-:W-:Y:S02]  /*be60*/  LOP3.LUT R6, R6, 0x1c0, RZ, 0xc0, !PT ;  /* 0x000001c006067812 */ /* 0x000fe400078ec0ff */
[----:B------:R-:W-:Y:S02]  /*be70*/  SEL R10, R10, 0xffffffe0, !P1 ;  /* 0xffffffe00a0a7807 */ /* 0x000fe40004800000 */
[----:B------:R-:W-:Y:S02]  /*be80*/  LEA.HI R6, R6, R6, RZ, 0x1d ;  /* 0x0000000606067211 */ /* 0x000fe400078fe8ff */
[----:B------:R-:W-:-:S03]  /*be90*/  SEL R9, R9, 0xffffffc0, !P2 ;  /* 0xffffffc009097807 */ /* 0x000fc60005000000 */
[----:B------:R-:W-:Y:S02]  /*bea0*/  IMAD.U32 R12, R12, 0x2, R6 ;  /* 0x000000020c0c7824 */ /* 0x000fe400078e0006 */
[----:B------:R1:W3:Y:S03]  /*beb0*/  SHFL.BFLY PT, R6, R243, 0x1, 0x1f ;  /* 0x0c201f00f3067f89 */ /* 0x0002e600000e0000 */
[----:B------:R-:W-:Y:S01]  /*bec0*/  LEA R12, R12, UR6, 0x1 ;  /* 0x000000060c0c7c11 */ /* 0x000fe2000f8e08ff */
[----:B--2---:R-:W-:Y:S06]  /*bed0*/  @P0 BRA `(.L_x_132) ;  /* 0x00000000001c0947 */ /* 0x004fec0003800000 */
[----:B------:R-:W2:Y:S01]  /*bee0*/  S2UR UR7, SR_CTAID.Y ;  /* 0x00000000000779c3 */ /* 0x000ea20000002600 */
[----:B------:R-:W-:Y:S01]  /*bef0*/  ULDC.64 UR4, c[0x0][0x290] ;  /* 0x0000a40000047ab9 */ /* 0x000fe20000000a00 */
[----:B--2---:R-:W-:Y:S02]  /*bf00*/  USHF.R.S32.HI UR6, URZ, 0x1f, UR7 ;  /* 0x0000001f3f067899 */ /* 0x004fe40008011407 */
[----:B------:R-:W-:Y:S02]  /*bf10*/  UIMAD.WIDE.U32 UR8, UR7, UR4, URZ ;  /* 0x00000004070872a5 */ /* 0x000fe4000f8e003f */
[----:B------:R-:W-:-:S04]  /*bf20*/  UIMAD UR6, UR6, UR4, URZ ;  /* 0x00000004060672a4 */ /* 0x000fc8000f8e023f */
[----:B------:R-:W-:-:S04]  /*bf30*/  UIMAD UR5, UR7, UR5, UR6 ;  /* 0x00000005070572a4 */ /* 0x000fc8000f8e0206 */
[----:B------:R-:W-:-:S12]  /*bf40*/  UIADD3 UR7, UR9, UR5, URZ ;  /* 0x0000000509077290 */ /* 0x000fd8000fffe03f */
.L_x_132:
[----:B------:R-:W-:Y:S01]  /*bf50*/  ULDC.U8 UR4, c[0x0][0x3d8] ;  /* 0x0000f60000047ab9 */ /* 0x000fe20000000000 */
[----:B------:R-:W-:Y:S01]  /*bf60*/  ULDC.U8 UR6, c[0x0][0x3d9] ;  /* 0x0000f64000067ab9 */ /* 0x000fe20000000000 */
[----:B------:R-:W-:Y:S02]  /*bf70*/  ISETP.NE.AND P2, PT, RZ, UR4, PT ;  /* 0x00000004ff007c0c */ /* 0x000fe4000bf45270 */
[----:B------:R-:W-:Y:S02]  /*bf80*/  CS2R R16, SRZ ;  /* 0x0000000000107805 */ /* 0x000fe4000001ff00 */
[----:B------:R-:W-:Y:S02]  /*bf90*/  PLOP3.LUT P6, PT, PT, PT, PT, 0x8, 0x0 ;  /* 0x000000000000781c */ /* 0x000fe40003fce170 */
[----:B------:R-:W-:-:S13]  /*bfa0*/  ISETP.NE.OR P0, PT, RZ, UR6, !P2 ;  /* 0x00000006ff007c0c */ /* 0x000fda000d705670 */
[----:B------:R-:W-:Y:S05]  /*bfb0*/  @P0 BRA `(.L_x_133) ;  /* 0x0000000000200947 */ /* 0x000fea0003800000 */
[----:B------:R-:W2:Y:S01]  /*bfc0*/  S2UR UR4, SR_CTAID.Y ;  /* 0x00000000000479c3 */ /* 0x000ea20000002600 */
[----:B------:R-:W-:Y:S01]  /*bfd0*/  ULDC UR5, c[0x0][0x2c4] ;  /* 0x0000b10000057ab9 */ /* 0x000fe20000000800 */
[----:B------:R-:W-:Y:S01]  /*bfe0*/  PLOP3.LUT P6, PT, PT, PT, PT, 0x80, 0x0 ;  /* 0x000000000000781c */ /* 0x000fe20003fcf070 */
[----:B--2---:R-:W-:-:S04]  /*bff0*/  UIMAD UR4, UR4, UR5, URZ ;  /* 0x00000005040472a4 */ /* 0x004fc8000f8e023f */
[----:B------:R-:W-:-:S04]  /*c000*/  USEL UR16, UR4, UR16, !UP0 ;  /* 0x0000001004107287 */ /* 0x000fc8000c000000 */
[----:B------:R-:W-:Y:S02]  /*c010*/  USHF.R.S32.HI UR4, URZ, 0x1f, UR16 ;  /* 0x0000001f3f047899 */ /* 0x000fe40008011410 */
[----:B------:R-:W-:-:S04]  /*c020*/  IMAD.U32 R16, RZ, RZ, UR16 ;  /* 0x00000010ff107e24 */ /* 0x000fc8000f8e00ff */
[----:B------:R-:W-:-:S07]  /*c030*/  MOV R17, UR4 ;  /* 0x0000000400117c02 */ /* 0x000fce0008000f00 */
.L_x_133:
[----:B-1----:R-:W-:Y:S01]  /*c040*/  FADD.FTZ R7, R7, R8 ;  /* 0x0000000807077221 */ /* 0x002fe20000010000 */
[----:B---3--:R-:W-:Y:S01]  /*c050*/  FADD.FTZ R6, R243, R6 ;  /* 0x00000006f3067221 */ /* 0x008fe20000010000 */
[----:B------:R-:W-:Y:S01]  /*c060*/  ISETP.NE.AND P3, PT, RZ, UR6, PT ;  /* 0x00000006ff007c0c */ /* 0x000fe2000bf65270 */
[----:B------:R-:W1:Y:S01]  /*c070*/  S2UR UR4, SR_CTAID.X ;  /* 0x00000000000479c3 */ /* 0x000e620000002500 */
[----:B------:R-:W-:Y:S01]  /*c080*/  MOV R13, 0x3f800000 ;  /* 0x3f800000000d7802 */ /* 0x000fe20000000f00 */
[----:B------:R-:W2:Y:S01]  /*c090*/  S2R R23, SR_CTAID.Y ;  /* 0x0000000000177919 */ /* 0x000ea20000002600 */
[----:B------:R-:W-:Y:S01]  /*c0a0*/  FSETP.NE.FTZ.AND P5, PT, R7, RZ, PT ;  /* 0x000000ff0700720b */ /* 0x000fe20003fb5000 */
[----:B------:R-:W-:Y:S01]  /*c0b0*/  BSSY B0, `(.L_x_134) ;  /* 0x000015f000007945 */ /* 0x000fe20003800000 */
[----:B------:R-:W-:Y:S01]  /*c0c0*/  FSETP.NE.FTZ.AND P4, PT, R6, RZ, PT ;  /* 0x000000ff0600720b */ /* 0x000fe20003f95000 */
[----:B------:R-:W3:Y:S01]  /*c0d0*/  S2R R22, SR_TID.X ;  /* 0x0000000000167919 */ /* 0x000ee20000002100 */
[----:B------:R-:W-:-:S02]  /*c0e0*/  MOV R15, 0x3f800000 ;  /* 0x3f800000000f7802 */ /* 0x000fc40000000f00 */
[----:B------:R-:W-:Y:S01]  /*c0f0*/  LOP3.LUT R4, R4, 0x1, RZ, 0xc0, !PT ;  /* 0x0000000104047812 */ /* 0x000fe200078ec0ff */
[----:B------:R-:W4:Y:S01]  /*c100*/  S2R R25, SR_CTAID.Z ;  /* 0x0000000000197919 */ /* 0x000f220000002700 */
[----:B------:R-:W-:Y:S01]  /*c110*/  PLOP3.LUT P0, PT, PT, PT, PT, 0x8, 0x0 ;  /* 0x000000000000781c */ /* 0x000fe20003f0e170 */
[----:B------:R-:W5:Y:S01]  /*c120*/  @!P3 LDC R8, c[0x0][0x2c4] ;  /* 0x0000b100ff08bb82 */ /* 0x000f620000000800 */
[----:B------:R-:W-:Y:S02]  /*c130*/  ISETP.NE.U32.AND P1, PT, R4, 0x1, PT ;  /* 0x000000010400780c */ /* 0x000fe40003f25070 */
[----:B------:R-:W-:Y:S01]  /*c140*/  @!P3 PLOP3.LUT P0, PT, P2, PT, PT, 0x80, 0x0 ;  /* 0x000000000000b81c */ /* 0x000fe2000170f070 */
[----:B------:R-:W2:Y:S01]  /*c150*/  @P5 MUFU.RCP R13, R7 ;  /* 0x00000007000d5308 */ /* 0x000ea20000001000 */
[----:B------:R-:W-:Y:S02]  /*c160*/  LEA.HI R5, R5, R2, RZ, 0x3 ;  /* 0x0000000205057211 */ /* 0x000fe400078f18ff */
[----:B------:R-:W-:Y:S01]  /*c170*/  LOP3.LUT R14, R14, 0xffffffe0, RZ, 0xc0, !PT ;  /* 0xffffffe00e0e7812 */ /* 0x000fe200078ec0ff */
[----:B------:R-:W4:Y:S01]  /*c180*/  @!P3 LDC R24, c[0x0][0x270] ;  /* 0x00009c00ff18bb82 */ /* 0x000f220000000800 */
[----:B------:R-:W-:-:S02]  /*c190*/  SHF.R.S32.HI R4, RZ, 0x3, R5 ;  /* 0x00000003ff047819 */ /* 0x000fc40000011405 */
[----:B------:R-:W-:Y:S01]  /*c1a0*/  IADD3 R11, R12, -0x10, RZ ;  /* 0xfffffff00c0b7810 */ /* 0x000fe20007ffe0ff */
[----:B------:R-:W3:Y:S01]  /*c1b0*/  @P4 MUFU.RCP R15, R6 ;  /* 0x00000006000f4308 */ /* 0x000ee20000001000 */
[----:B-1----:R-:W-:Y:S01]  /*c1c0*/  UIMAD UR6, UR4, -0x40, UR18 ;  /* 0xffffffc0040678a4 */ /* 0x002fe2000f8e0212 */
[----:B------:R-:W-:Y:S02]  /*c1d0*/  IADD3 R2, R2, -R14, RZ ;  /* 0x8000000e02027210 */ /* 0x000fe40007ffe0ff */
[----:B------:R-:W-:Y:S01]  /*c1e0*/  LEA.HI.SX32 R14, R5, 0x10, 0x1d ;  /* 0x00000010050e7811 */ /* 0x000fe200078feaff */
[----:B------:R-:W1:Y:S01]  /*c1f0*/  @P3 LDC.64 R20, c[0x0][0x2c0] ;  /* 0x0000b000ff143b82 */ /* 0x000e620000000a00 */
[----:B------:R-:W-:Y:S02]  /*c200*/  @P1 IADD3 R11, R12, 0x10, RZ ;  /* 0x000000100c0b1810 */ /* 0x000fe40007ffe0ff */
[----:B------:R-:W-:Y:S01]  /*c210*/  ISETP.GE.AND P2, PT, R4, UR6, PT ;  /* 0x0000000604007c0c */ /* 0x000fe2000bf46270 */
[C---:B--2---:R-:W-:Y:S01]  /*c220*/  FMUL.FTZ R160, R13.reuse, R160 ;  /* 0x000000a00da07220 */ /* 0x044fe20000410000 */
[C---:B------:R-:W-:Y:S01]  /*c230*/  FMUL.FTZ R161, R13.reuse, R161 ;  /* 0x000000a10da17220 */ /* 0x040fe20000410000 */
[C---:B------:R-:W-:Y:S01]  /*c240*/  FMUL.FTZ R156, R13.reuse, R156 ;  /* 0x0000009c0d9c7220 */ /* 0x040fe20000410000 */
[----:B------:R-:W-:Y:S01]  /*c250*/  FMUL.FTZ R157, R13, R157 ;  /* 0x0000009d0d9d7220 */ /* 0x000fe20000410000 */
[----:B------:R-:W-:Y:S01]  /*c260*/  LEA.HI.SX32 R4, R5, 0x20, 0x1d ;  /* 0x0000002005047811 */ /* 0x000fe200078feaff */
[C---:B------:R-:W-:Y:S01]  /*c270*/  FMUL.FTZ R36, R13.reuse, R36 ;  /* 0x000000240d247220 */ /* 0x040fe20000410000 */
[C---:B------:R-:W-:Y:S01]  /*c280*/  FMUL.FTZ R37, R13.reuse, R37 ;  /* 0x000000250d257220 */ /* 0x040fe20000410000 */
[----:B------:R-:W-:Y:S01]  /*c290*/  FMUL.FTZ R40, R13, R40 ;  /* 0x000000280d287220 */ /* 0x000fe20000410000 */
[C---:B---3--:R-:W-:Y:S01]  /*c2a0*/  FMUL.FTZ R163, R15.reuse, R163 ;  /* 0x000000a30fa37220 */ /* 0x048fe20000410000 */
[C---:B------:R-:W-:Y:S01]  /*c2b0*/  FMUL.FTZ R162, R15.reuse, R162 ;  /* 0x000000a20fa27220 */ /* 0x040fe20000410000 */
[C---:B------:R-:W-:Y:S01]  /*c2c0*/  FMUL.FTZ R159, R15.reuse, R159 ;  /* 0x0000009f0f9f7220 */ /* 0x040fe20000410000 */
[C---:B------:R-:W-:Y:S01]  /*c2d0*/  FMUL.FTZ R158, R15.reuse, R158 ;  /* 0x0000009e0f9e7220 */ /* 0x040fe20000410000 */
[C---:B------:R-:W-:Y:S01]  /*c2e0*/  FMUL.FTZ R39, R15.reuse, R39 ;  /* 0x000000270f277220 */ /* 0x040fe20000410000 */
[----:B------:R-:W-:Y:S01]  /*c2f0*/  FMUL.FTZ R38, R15, R38 ;  /* 0x000000260f267220 */ /* 0x000fe20000410000 */
[----:B------:R-:W-:Y:S01]  /*c300*/  FMUL.FTZ R41, R13, R41 ;  /* 0x000000290d297220 */ /* 0x000fe20000410000 */
[C---:B------:R-:W-:Y:S01]  /*c310*/  FMUL.FTZ R43, R15.reuse, R43 ;  /* 0x0000002b0f2b7220 */ /* 0x040fe20000410000 */
[----:B------:R-:W-:Y:S01]  /*c320*/  FMUL.FTZ R42, R15, R42 ;  /* 0x0000002a0f2a7220 */ /* 0x000fe20000410000 */
[C---:B------:R-:W-:Y:S01]  /*c330*/  FMUL.FTZ R44, R13.reuse, R44 ;  /* 0x0000002c0d2c7220 */ /* 0x040fe20000410000 */
[----:B------:R-:W-:Y:S01]  /*c340*/  FMUL.FTZ R45, R13, R45 ;  /* 0x0000002d0d2d7220 */ /* 0x000fe20000410000 */
[C---:B------:R-:W-:Y:S01]  /*c350*/  FMUL.FTZ R47, R15.reuse, R47 ;  /* 0x0000002f0f2f7220 */ /* 0x040fe20000410000 */
[----:B------:R-:W-:Y:S01]  /*c360*/  FMUL.FTZ R46, R15, R46 ;  /* 0x0000002e0f2e7220 */ /* 0x000fe20000410000 */
[----:B-----5:R-:W2:Y:S01]  /*c370*/  @P0 LDC R8, c[0x0][0x2e4] ;  /* 0x0000b900ff080b82 */ /* 0x020ea20000000800 */
        /* <DEDUP_REMOVED lines=8> */
[----:B------:R-:W-:Y:S01]  /*c400*/  ISETP.GE.AND P0, PT, R4, UR6, PT ;  /* 0x0000000604007c0c */ /* 0x000fe2000bf06270 */
[C---:B------:R-:W-:Y:S01]  /*c410*/  FMUL.FTZ R55, R15.reuse, R55 ;  /* 0x000000370f377220 */ /* 0x040fe20000410000 */
[----:B------:R-:W-:Y:S01]  /*c420*/  FMUL.FTZ R54, R15, R54 ;  /* 0x000000360f367220 */ /* 0x000fe20000410000 */
[----:B------:R-:W-:Y:S01]  /*c430*/  F2FP.BF16.F32.PACK_AB R156, R157, R156 ;  /* 0x0000009c9d9c723e */ /* 0x000fe200000010ff */
[----:B------:R-:W-:Y:S01]  /*c440*/  FMUL.FTZ R56, R13, R56 ;  /* 0x000000380d387220 */ /* 0x000fe20000410000 */
[----:B------:R-:W-:Y:S01]  /*c450*/  F2FP.BF16.F32.PACK_AB R158, R159, R158 ;  /* 0x0000009e9f9e723e */ /* 0x000fe200000010ff */
[----:B------:R-:W-:Y:S01]  /*c460*/  FMUL.FTZ R57, R13, R57 ;  /* 0x000000390d397220 */ /* 0x000fe20000410000 */
        /* <DEDUP_REMOVED lines=8> */
[----:B------:R-:W-:Y:S01]  /*c4f0*/  ISETP.GE.AND P1, PT, R14, UR6, PT ;  /* 0x000000060e007c0c */ /* 0x000fe2000bf26270 */
        /* <DEDUP_REMOVED lines=174> */
[C---:B------:R-:W-:Y:S01]  /*cfe0*/  FMUL.FTZ R145, R13.reuse, R145 ;  /* 0x000000910d917220 */ /* 0x040fe20000410000 */
[----:B------:R-:W-:Y:S01]  /*cff0*/  STS [R10+0x4400], R106 ;  /* 0x0044006a0a007388 */ /* 0x000fe20000000800 */
[----:B------:R-:W-:Y:S01]  /*d000*/  FMUL.FTZ R148, R13, R148 ;  /* 0x000000940d947220 */ /* 0x000fe20000410000 */
        /* <DEDUP_REMOVED lines=10> */
[----:B------:R-:W3:Y:S01]  /*d0b0*/  @P5 MUFU.LG2 R7, R7 ;  /* 0x0000000700075308 */ /* 0x000ee20000000c00 */
[----:B------:R-:W-:Y:S01]  /*d0c0*/  F2FP.BF16.F32.PACK_AB R134, R135, R134 ;  /* 0x000000868786723e */ /* 0x000fe200000010ff */
[----:B------:R-:W-:Y:S01]  /*d0d0*/  STS [R18+0x4000], R112 ;  /* 0x0040007012007388 */ /* 0x000fe20000000800 */
[----:B------:R-:W-:Y:S01]  /*d0e0*/  F2FP.BF16.F32.PACK_AB R136, R137, R136 ;  /* 0x000000888988723e */ /* 0x000fe200000010ff */
[----:B-1----:R-:W-:Y:S01]  /*d0f0*/  @P3 IMAD R20, R21, R20, RZ ;  /* 0x0000001415143224 */ /* 0x002fe200078e02ff */
[----:B------:R-:W-:Y:S01]  /*d100*/  F2FP.BF16.F32.PACK_AB R138, R139, R138 ;  /* 0x0000008a8b8a723e */ /* 0x000fe200000010ff */
[----:B------:R-:W-:Y:S01]  /*d110*/  STS [R18+0x4400], R114 ;  /* 0x0044007212007388 */ /* 0x000fe20000000800 */
[----:B------:R-:W-:Y:S01]  /*d120*/  F2FP.BF16.F32.PACK_AB R140, R141, R140 ;  /* 0x0000008c8d8c723e */ /* 0x000fe200000010ff */
[----:B------:R-:W1:Y:S01]  /*d130*/  @P4 MUFU.LG2 R6, R6 ;  /* 0x0000000600064308 */ /* 0x000e620000000c00 */
[----:B------:R-:W-:Y:S01]  /*d140*/  F2FP.BF16.F32.PACK_AB R142, R143, R142 ;  /* 0x0000008e8f8e723e */ /* 0x000fe200000010ff */
[----:B------:R-:W-:Y:S01]  /*d150*/  STS [R19+0x4000], R116 ;  /* 0x0040007413007388 */ /* 0x000fe20000000800 */
[----:B------:R-:W-:-:S02]  /*d160*/  F2FP.BF16.F32.PACK_AB R152, R153, R152 ;  /* 0x000000989998723e */ /* 0x000fc400000010ff */
[----:B------:R-:W-:Y:S01]  /*d170*/  F2FP.BF16.F32.PACK_AB R154, R155, R154 ;  /* 0x0000009a9b9a723e */ /* 0x000fe200000010ff */
[----:B------:R-:W-:Y:S01]  /*d180*/  STS [R19+0x4400], R118 ;  /* 0x0044007613007388 */ /* 0x000fe20000000800 */
[----:B------:R-:W-:Y:S02]  /*d190*/  F2FP.BF16.F32.PACK_AB R144, R145, R144 ;  /* 0x000000909190723e */ /* 0x000fe400000010ff */
[----:B------:R-:W-:Y:S01]  /*d1a0*/  F2FP.BF16.F32.PACK_AB R146, R147, R146 ;  /* 0x000000929392723e */ /* 0x000fe200000010ff */
[----:B------:R-:W-:Y:S01]  /*d1b0*/  STS [R9+0x4000], R120 ;  /* 0x0040007809007388 */ /* 0x000fe20000000800 */
[----:B------:R-:W-:Y:S01]  /*d1c0*/  F2FP.BF16.F32.PACK_AB R13, R13, R148 ;  /* 0x000000940d0d723e */ /* 0x000fe200000010ff */
[----:B---3--:R-:W-:Y:S01]  /*d1d0*/  @P5 FMUL.FTZ R7, R7, 0.69314718246459960938 ;  /* 0x3f31721807075820 */ /* 0x008fe20000410000 */
[----:B------:R-:W-:Y:S01]  /*d1e0*/  F2FP.BF16.F32.PACK_AB R15, R151, R15 ;  /* 0x0000000f970f723e */ /* 0x000fe200000010ff */
[----:B------:R-:W-:Y:S01]  /*d1f0*/  STS [R9+0x4400], R122 ;  /* 0x0044007a09007388 */ /* 0x000fe20000000800 */
[----:B--2---:R-:W-:Y:S01]  /*d200*/  @!P3 MOV R20, R8 ;  /* 0x000000080014b202 */ /* 0x004fe20000000f00 */
[----:B-1----:R-:W-:-:S02]  /*d210*/  @P4 FMUL.FTZ R6, R6, 0.69314718246459960938 ;  /* 0x3f31721806064820 */ /* 0x002fc40000410000 */
[----:B------:R-:W-:Y:S04]  /*d220*/  STS [R12+0x6000], R124 ;  /* 0x0060007c0c007388 */ /* 0x000fe80000000800 */
[----:B------:R-:W-:Y:S04]  /*d230*/  STS [R12+0x6400], R126 ;  /* 0x0064007e0c007388 */ /* 0x000fe80000000800 */
[----:B------:R-:W-:Y:S04]  /*d240*/  STS [R11+0x6000], R128 ;  /* 0x006000800b007388 */ /* 0x000fe80000000800 */
[----:B------:R1:W-:Y:S04]  /*d250*/  STS [R11+0x6400], R130 ;  /* 0x006400820b007388 */ /* 0x0003e80000000800 */
[----:B------:R-:W-:Y:S04]  /*d260*/  STS [R4+0x6000], R132 ;  /* 0x0060008404007388 */ /* 0x000fe80000000800 */
[----:B------:R2:W-:Y:S04]  /*d270*/  STS [R4+0x6400], R134 ;  /* 0x0064008604007388 */ /* 0x0005e80000000800 */
[----:B------:R-:W-:Y:S04]  /*d280*/  STS [R10+0x6000], R136 ;  /* 0x006000880a007388 */ /* 0x000fe80000000800 */
[----:B------:R3:W-:Y:S04]  /*d290*/  STS [R10+0x6400], R138 ;  /* 0x0064008a0a007388 */ /* 0x0007e80000000800 */
[----:B------:R-:W-:Y:S04]  /*d2a0*/  STS [R14+0x6000], R140 ;  /* 0x0060008c0e007388 */ /* 0x000fe80000000800 */
[----:B------:R-:W-:Y:S01]  /*d2b0*/  STS [R14+0x6400], R142 ;  /* 0x0064008e0e007388 */ /* 0x000fe20000000800 */
[----:B-1----:R-:W-:-:S03]  /*d2c0*/  SHF.R.S32.HI R11, RZ, 0x1f, R22 ;  /* 0x0000001fff0b7819 */ /* 0x002fc60000011416 */
[----:B------:R-:W-:Y:S04]  /*d2d0*/  STS [R18+0x6000], R152 ;  /* 0x0060009812007388 */ /* 0x000fe80000000800 */
[----:B------:R1:W-:Y:S01]  /*d2e0*/  STS [R18+0x6400], R154 ;  /* 0x0064009a12007388 */ /* 0x0003e20000000800 */
[----:B--2---:R-:W-:Y:S01]  /*d2f0*/  @P3 MOV R4, 0x1 ;  /* 0x0000000100043802 */ /* 0x004fe20000000f00 */
[----:B----4-:R-:W-:Y:S02]  /*d300*/  @!P3 IMAD R4, R8, R24, RZ ;  /* 0x000000180804b224 */ /* 0x010fe400078e02ff */
[----:B------:R-:W-:Y:S02]  /*d310*/  STS [R19+0x6000], R144 ;  /* 0x0060009013007388 */ /* 0x000fe40000000800 */
[----:B------:R-:W-:Y:S01]  /*d320*/  IMAD R23, R23, R4, RZ ;  /* 0x0000000417177224 */ /* 0x000fe200078e02ff */
[----:B------:R-:W-:Y:S01]  /*d330*/  SHF.R.S32.HI R4, RZ, 0x1f, R0 ;  /* 0x0000001fff047819 */ /* 0x000fe20000011400 */
[----:B------:R2:W-:Y:S01]  /*d340*/  STS [R19+0x6400], R146 ;  /* 0x0064009213007388 */ /* 0x0005e20000000800 */
[----:B---3--:R-:W3:Y:S02]  /*d350*/  @P3 LDC R10, c[0x0][0x2c0] ;  /* 0x0000b000ff0a3b82 */ /* 0x008ee40000000800 */
[----:B------:R-:W-:Y:S01]  /*d360*/  LEA.HI R4, R4, R0, RZ, 0x2 ;  /* 0x0000000004047211 */ /* 0x000fe200078f10ff */
[----:B------:R-:W-:Y:S01]  /*d370*/  STS [R9+0x6000], R13 ;  /* 0x0060000d09007388 */ /* 0x000fe20000000800 */
[----:B------:R-:W-:-:S02]  /*d380*/  SEL R23, R23, RZ, !P6 ;  /* 0x000000ff17177207 */ /* 0x000fc40007000000 */
[----:B------:R-:W-:Y:S01]  /*d390*/  LOP3.LUT R8, R4, 0xffffffc, RZ, 0xc0, !PT ;  /* 0x0ffffffc04087812 */ /* 0x000fe200078ec0ff */
[----:B------:R4:W-:Y:S01]  /*d3a0*/  STS [R9+0x6400], R15 ;  /* 0x0064000f09007388 */ /* 0x0009e20000000800 */
[----:B------:R-:W-:Y:S01]  /*d3b0*/  LOP3.LUT P6, RZ, R2, 0x3, RZ, 0xc0, !PT ;  /* 0x0000000302ff7812 */ /* 0x000fe200078cc0ff */
[----:B------:R-:W-:Y:S01]  /*d3c0*/  IMAD R20, R25, R20, R23 ;  /* 0x0000001419147224 */ /* 0x000fe200078e0217 */
[----:B------:R-:W-:Y:S01]  /*d3d0*/  IADD3 R8, R0, -R8, RZ ;  /* 0x8000000800087210 */ /* 0x000fe20007ffe0ff */
[----:B------:R-:W-:Y:S01]  /*d3e0*/  BAR.SYNC.DEFER_BLOCKING 0x0 ;  /* 0x0000000000007b1d */ /* 0x000fe20000010000 */
[----:B------:R-:W-:-:S07]  /*d3f0*/  MOV R4, 0x7f800000 ;  /* 0x7f80000000047802 */ /* 0x000fce0000000f00 */
[----:B-1----:R-:W1:Y:S01]  /*d400*/  @P5 LDC R18, c[0x0][0x2e8] ;  /* 0x0000ba00ff125b82 */ /* 0x002e620000000800 */
[----:B------:R-:W-:-:S07]  /*d410*/  @!P3 MOV R10, 0x1 ;  /* 0x00000001000ab802 */ /* 0x000fce0000000f00 */
[----:B--2---:R-:W2:Y:S01]  /*d420*/  @P4 LDC R19, c[0x0][0x2e8] ;  /* 0x0000ba00ff134b82 */ /* 0x004ea20000000800 */
[----:B---3--:R-:W-:Y:S01]  /*d430*/  IMAD R0, R10, UR4, RZ ;  /* 0x000000040a007c24 */ /* 0x008fe2000f8e02ff */
[----:B----4-:R-:W-:-:S04]  /*d440*/  LEA.HI R9, R11, R22, RZ, 0x5 ;  /* 0x000000160b097211 */ /* 0x010fc800078f28ff */
[----:B------:R-:W-:Y:S01]  /*d450*/  SHF.L.U32 R0, R0, 0x6, RZ ;  /* 0x0000000600007819 */ /* 0x000fe200000006ff */
[----:B------:R3:W4:Y:S01]  /*d460*/  LDS.128 R12, [R228+0x1800] ;  /* 0x00180000e40c7984 */ /* 0x0007220000000c00 */
[----:B------:R-:W-:Y:S02]  /*d470*/  LOP3.LUT R9, R9, 0xffffffe0, RZ, 0xc0, !PT ;  /* 0xffffffe009097812 */ /* 0x000fe400078ec0ff */
[----:B------:R-:W-:Y:S02]  /*d480*/  LEA.HI R11, R11, R22, RZ, 0x3 ;  /* 0x000000160b0b7211 */ /* 0x000fe400078f18ff */
[----:B------:R-:W-:Y:S01]  /*d490*/  IADD3 R9, R22, -R9, RZ ;  /* 0x8000000916097210 */ /* 0x000fe20007ffe0ff */
[----:B-1----:R-:W-:Y:S01]  /*d4a0*/  @P5 FFMA.FTZ R4, R164, R18, R7 ;  /* 0x00000012a4045223 */ /* 0x002fe20000010007 */
[----:B------:R-:W-:Y:S02]  /*d4b0*/  SHF.R.S32.HI R18, RZ, 0x1f, R0 ;  /* 0x0000001fff127819 */ /* 0x000fe40000011400 */
[----:B------:R-:W-:-:S02]  /*d4c0*/  SHF.R.S32.HI R2, RZ, 0x1f, R9 ;  /* 0x0000001fff027819 */ /* 0x000fc40000011409 */
[----:B------:R-:W-:Y:S02]  /*d4d0*/  IADD3 R0, P5, P3, R0, R16, R20 ;  /* 0x0000001000007210 */ /* 0x000fe40007bbe014 */
[----:B------:R-:W-:Y:S02]  /*d4e0*/  LEA.HI R2, R2, R9, RZ, 0x2 ;  /* 0x0000000902027211 */ /* 0x000fe400078f10ff */
[----:B------:R-:W-:Y:S02]  /*d4f0*/  LOP3.LUT R7, R11, 0xfffffff8, RZ, 0xc0, !PT ;  /* 0xfffffff80b077812 */ /* 0x000fe400078ec0ff */
[----:B------:R-:W-:Y:S02]  /*d500*/  SHF.R.S32.HI R2, RZ, 0x2, R2 ;  /* 0x00000002ff027819 */ /* 0x000fe40000011402 */
[----:B------:R-:W-:Y:S02]  /*d510*/  SHF.R.S32.HI R20, RZ, 0x1f, R20 ;  /* 0x0000001fff147819 */ /* 0x000fe40000011414 */
[----:B------:R-:W-:Y:S01]  /*d520*/  MOV R9, 0x7f800000 ;  /* 0x7f80000000097802 */ /* 0x000fe20000000f00 */
[----:B--2---:R-:W-:Y:S01]  /*d530*/  @P4 FFMA.FTZ R9, R3, R19, R6 ;  /* 0x0000001303094223 */ /* 0x004fe20000010006 */
[----:B------:R-:W-:-:S02]  /*d540*/  IADD3 R22, -R7, R22, RZ ;  /* 0x0000001607167210 */ /* 0x000fc40007ffe1ff */
[----:B------:R-:W-:Y:S02]  /*d550*/  LEA R8, R8, R2, 0x4 ;  /* 0x0000000208087211 */ /* 0x000fe400078e20ff */
[----:B------:R-:W-:Y:S01]  /*d560*/  IADD3.X R18, R18, R17, R20, P5, P3 ;  /* 0x0000001112127210 */ /* 0x000fe20002fe6414 */
[----:B---34-:R-:W-:Y:S06]  /*d570*/  @P6 BRA `(.L_x_135) ;  /* 0x0000000000486947 */ /* 0x018fec0003800000 */
        /* <DEDUP_REMOVED lines=18> */
.L_x_135:
[----:B------:R-:W-:Y:S05]  /*d6a0*/  BSYNC B0 ;  /* 0x0000000000007941 */ /* 0x000fea0003800000 */
.L_x_134:
[----:B------:R-:W-:Y:S01]  /*d6b0*/  IMAD.SHL.U32 R0, R22, 0x8, RZ ;  /* 0x0000000816007824 */ /* 0x000fe200078e00ff */
[----:B-1----:R-:W-:Y:S01]  /*d6c0*/  SHF.R.S32.HI R3, RZ, 0x1f, R25 ;  /* 0x0000001fff037819 */ /* 0x002fe20000011419 */
        /* <DEDUP_REMOVED lines=38> */
.L_x_137:
[----:B------:R-:W-:Y:S05]  /*d930*/  BSYNC B0 ;  /* 0x0000000000007941 */ /* 0x000fea0003800000 */
.L_x_136:
        /* <DEDUP_REMOVED lines=27> */
.L_x_139:
[----:B------:R-:W-:Y:S05]  /*daf0*/  BSYNC B0 ;  /* 0x0000000000007941 */ /* 0x000fea0003800000 */
.L_x_138:
        /* <DEDUP_REMOVED lines=27> */
.L_x_141:
[----:B------:R-:W-:Y:S05]  /*dcb0*/  BSYNC B0 ;  /* 0x0000000000007941 */ /* 0x000fea0003800000 */
.L_x_140:
        /* <DEDUP_REMOVED lines=27> */
.L_x_98:
[----:B------:R-:W1:Y:S01]  /*de70*/  S2R R7, SR_TID.X ;  /* 0x0000000000077919 */ /* 0x000e620000002100 */
[----:B------:R-:W-:Y:S01]  /*de80*/  UISETP.NE.AND UP4, UPT, UR16, -0x1, UPT ;  /* 0xffffffff1000788c */ /* 0x000fe2000bf85270 */
[----:B------:R-:W-:Y:S01]  /*de90*/  IMAD.U32 R14, RZ, RZ, UR17 ;  /* 0x00000011ff0e7e24 */ /* 0x000fe2000f8e00ff */
[----:B------:R-:W-:Y:S01]  /*dea0*/  ULDC.U8 UR8, c[0x0][0x3d9] ;  /* 0x0000f64000087ab9 */ /* 0x000fe20000000000 */
[----:B------:R-:W-:Y:S01]  /*deb0*/  USHF.R.S32.HI UR14, URZ, 0x1f, UR30 ;  /* 0x0000001f3f0e7899 */ /* 0x000fe2000801141e */
[----:B------:R-:W-:Y:S01]  /*dec0*/  BSSY B0, `(.L_x_142) ;  /* 0x0000055000007945 */ /* 0x000fe20003800000 */
[----:B------:R-:W-:Y:S02]  /*ded0*/  UISETP.NE.AND UP2, UPT, UR8, URZ, UPT ;  /* 0x0000003f0800728c */ /* 0x000fe4000bf45270 */
[----:B------:R-:W-:Y:S01]  /*dee0*/  UIADD3 UR18, -UR25, UR18, URZ ;  /* 0x0000001219127290 */ /* 0x000fe2000fffe13f */
[----:B------:R-:W-:Y:S01]  /*def0*/  UMOV UR20, URZ ;  /* 0x0000003f00147c82 */ /* 0x000fe20008000000 */
[----:B------:R-:W-:-:S02]  /*df00*/  UMOV UR21, URZ ;  /* 0x0000003f00157c82 */ /* 0x000fc40008000000 */
[----:B------:R-:W-:Y:S01]  /*df10*/  @!UP4 USHF.R.S32.HI UR9, URZ, 0x1f, UR29 ;  /* 0x0000001f3f09c899 */ /* 0x000fe2000801141d */
[----:B------:R-:W-:Y:S01]  /*df20*/  @UP4 ULDC.64 UR6, c[0x0][0x298] ;  /* 0x0000a60000064ab9 */ /* 0x000fe20000000a00 */
[----:B------:R-:W-:Y:S01]  /*df30*/  @!UP4 ULDC.64 UR4, c[0x0][0x290] ;  /* 0x0000a4000004cab9 */ /* 0x000fe20000000a00 */
[----:B------:R-:W-:Y:S02]  /*df40*/  @UP4 UIMAD.WIDE.U32 UR10, UR16, UR6, URZ ;  /* 0x00000006100a42a5 */ /* 0x000fe4000f8e003f */
[----:B------:R-:W-:Y:S02]  /*df50*/  @!UP4 UIMAD UR6, UR9, UR4, URZ ;  /* 0x000000040906c2a4 */ /* 0x000fe4000f8e023f */
[----:B------:R-:W-:Y:S01]  /*df60*/  @!UP4 UIMAD.WIDE.U32 UR12, UR29, UR4, URZ ;  /* 0x000000041d0cc2a5 */ /* 0x000fe2000f8e003f */
[----:B------:R-:W-:Y:S01]  /*df70*/  ULDC.U8 UR9, c[0x0][0x3d8] ;  /* 0x0000f60000097ab9 */ /* 0x000fe20000000000 */
[----:B------:R-:W-:Y:S02]  /*df80*/  @!UP4 UIMAD UR6, UR29, UR5, UR6 ;  /* 0x000000051d06c2a4 */ /* 0x000fe4000f8e0206 */
[----:B------:R-:W-:-:S02]  /*df90*/  UISETP.NE.AND UP0, UPT, UR9, URZ, !UP2 ;  /* 0x0000003f0900728c */ /* 0x000fc4000d705270 */
[----:B------:R-:W-:Y:S01]  /*dfa0*/  UISETP.NE.AND UP3, UPT, UR9, URZ, UPT ;  /* 0x0000003f0900728c */ /* 0x000fe2000bf65270 */
[----:B------:R-:W-:Y:S01]  /*dfb0*/  @UP2 ULDC.64 UR4, c[0x0][0x2c0] ;  /* 0x0000b00000042ab9 */ /* 0x000fe20000000a00 */
[----:B------:R-:W-:Y:S01]  /*dfc0*/  @UP4 UIMAD UR7, UR16, UR7, UR11 ;  /* 0x00000007100742a4 */ /* 0x000fe2000f8e020b */
[----:B-1----:R-:W-:Y:S01]  /*dfd0*/  SHF.R.S32.HI R16, RZ, 0x1f, R7 ;  /* 0x0000001fff107819 */ /* 0x002fe20000011407 */
[----:B------:R-:W-:Y:S02]  /*dfe0*/  UISETP.NE.OR UP3, UPT, UR8, URZ, !UP3 ;  /* 0x0000003f0800728c */ /* 0x000fe4000df65670 */
[----:B------:R-:W-:Y:S01]  /*dff0*/  @UP2 UIMAD UR11, UR5, UR4, URZ ;  /* 0x00000004050b22a4 */ /* 0x000fe2000f8e023f */
[----:B------:R-:W-:Y:S01]  /*e000*/  LEA.HI R16, R16, R7, RZ, 0x3 ;  /* 0x0000000710107211 */ /* 0x000fe200078f18ff */
[----:B------:R-:W-:Y:S01]  /*e010*/  UISETP.NE.OR UP1, UPT, UR16, -0x1, UP3 ;  /* 0xffffffff1000788c */ /* 0x000fe20009f25670 */
[----:B------:R-:W-:Y:S02]  /*e020*/  ULDC.64 UR4, c[0x0][0x2a0] ;  /* 0x0000a80000047ab9 */ /* 0x000fe40000000a00 */
[----:B------:R-:W-:Y:S01]  /*e030*/  LOP3.LUT R0, R16, 0xfffffff8, RZ, 0xc0, !PT ;  /* 0xfffffff810007812 */ /* 0x000fe200078ec0ff */
[----:B------:R-:W-:Y:S01]  /*e040*/  UIMAD UR8, UR14, UR4, URZ ;  /* 0x000000040e0872a4 */ /* 0x000fe2000f8e023f */
[----:B------:R-:W-:Y:S01]  /*e050*/  SHF.R.S32.HI R16, RZ, 0x3, R16 ;  /* 0x00000003ff107819 */ /* 0x000fe20000011410 */
[----:B------:R-:W-:Y:S01]  /*e060*/  @!UP2 ULDC UR9, c[0x0][0x270] ;  /* 0x00009c000009aab9 */ /* 0x000fe20000000800 */
[----:B------:R-:W-:Y:S01]  /*e070*/  @!UP2 ULDC UR14, c[0x0][0x2c4] ;  /* 0x0000b100000eaab9 */ /* 0x000fe20000000800 */
[----:B------:R-:W-:Y:S01]  /*e080*/  IMAD.IADD R7, R7, 0x1, -R0 ;  /* 0x0000000107077824 */ /* 0x000fe200078e0a00 */
[----:B------:R-:W-:Y:S01]  /*e090*/  @UP0 ULDC UR14, c[0x0][0x2e4] ;  /* 0x0000b900000e0ab9 */ /* 0x000fe20000000800 */
[----:B------:R-:W-:Y:S01]  /*e0a0*/  @UP2 UMOV UR15, 0x1 ;  /* 0x00000001000f2882 */ /* 0x000fe20000000000 */
[----:B------:R-:W-:Y:S01]  /*e0b0*/  @!UP2 UIMAD UR15, UR14, UR9, URZ ;  /* 0x000000090e0fa2a4 */ /* 0x000fe2000f8e023f */
[----:B------:R-:W-:Y:S01]  /*e0c0*/  ISETP.GE.AND P1, PT, R16, UR18, PT ;  /* 0x0000001210007c0c */ /* 0x000fe2000bf26270 */
[----:B------:R-:W-:Y:S01]  /*e0d0*/  UIMAD UR5, UR30, UR5, UR8 ;  /* 0x000000051e0572a4 */ /* 0x000fe2000f8e0208 */
[C---:B------:R-:W-:Y:S01]  /*e0e0*/  ISETP.NE.AND P3, PT, R7.reuse, RZ, PT ;  /* 0x000000ff0700720c */ /* 0x040fe20003f65270 */
[----:B------:R-:W-:Y:S01]  /*e0f0*/  IMAD.SHL.U32 R7, R7, 0x8, RZ ;  /* 0x0000000807077824 */ /* 0x000fe200078e00ff */
[----:B------:R-:W-:Y:S01]  /*e100*/  UIMAD UR15, UR29, UR15, URZ ;  /* 0x0000000f1d0f72a4 */ /* 0x000fe2000f8e023f */
[----:B------:R-:W-:Y:S01]  /*e110*/  IMAD.U32 R10, RZ, RZ, UR4 ;  /* 0x00000004ff0a7e24 */ /* 0x000fe2000f8e00ff */
[----:B------:R-:W-:Y:S01]  /*e120*/  @!UP3 ULDC UR8, c[0x0][0x2c4] ;  /* 0x0000b1000008bab9 */ /* 0x000fe20000000800 */
[----:B------:R-:W-:Y:S01]  /*e130*/  @!UP4 UIADD3 UR7, UR13, UR6, URZ ;  /* 0x000000060d07c290 */ /* 0x000fe2000fffe03f */
[--C-:B------:R-:W-:Y:S01]  /*e140*/  SHF.R.S32.HI R17, RZ, 0x1f, R16.reuse ;  /* 0x0000001fff117819 */ /* 0x100fe20000011410 */
[----:B------:R-:W-:Y:S01]  /*e150*/  @!UP4 UMOV UR10, UR12 ;  /* 0x0000000c000acc82 */ /* 0x000fe20008000000 */
[----:B------:R-:W-:Y:S01]  /*e160*/  @!UP1 UIMAD UR16, UR29, UR8, URZ ;  /* 0x000000081d1092a4 */ /* 0x000fe2000f8e023f */
[C---:B------:R-:W-:Y:S01]  /*e170*/  IADD3 R2, P0, R7.reuse, UR10, RZ ;  /* 0x0000000a07027c10 */ /* 0x040fe2000ff1e0ff */
[----:B------:R-:W-:Y:S01]  /*e180*/  @UP2 ULDC UR19, c[0x0][0x2c0] ;  /* 0x0000b00000132ab9 */ /* 0x000fe20000000800 */
[----:B------:R-:W-:Y:S01]  /*e190*/  USEL UR15, UR15, URZ, UP3 ;  /* 0x0000003f0f0f7287 */ /* 0x000fe20009800000 */
[----:B------:R-:W-:Y:S01]  /*e1a0*/  IMAD.WIDE R14, R14, 0x40, R16 ;  /* 0x000000400e0e7825 */ /* 0x000fe200078e0210 */
[----:B------:R-:W-:Y:S01]  /*e1b0*/  @!UP2 UMOV UR19, 0x1 ;  /* 0x000000010013a882 */ /* 0x000fe20000000000 */
[----:B------:R-:W-:Y:S01]  /*e1c0*/  @!UP2 UMOV UR11, UR14 ;  /* 0x0000000e000bac82 */ /* 0x000fe20008000000 */
[C---:B------:R-:W-:Y:S01]  /*e1d0*/  LEA.HI.X.SX32 R3, R7.reuse, UR7, 0x1, P0 ;  /* 0x0000000707037c11 */ /* 0x040fe200080f0eff */
[----:B------:R-:W-:Y:S01]  /*e1e0*/  UIMAD UR6, UR25, UR19, URZ ;  /* 0x00000013190672a4 */ /* 0x000fe2000f8e023f */
[C---:B------:R-:W-:Y:S01]  /*e1f0*/  VIADD R6, R7.reuse, 0x40 ;  /* 0x0000004007067836 */ /* 0x040fe20000000000 */
[----:B------:R-:W-:Y:S01]  /*e200*/  UIMAD UR11, UR30, UR11, UR15 ;  /* 0x0000000b1e0b72a4 */ /* 0x000fe2000f8e020f */
[----:B------:R-:W-:Y:S01]  /*e210*/  VIADD R5, R7, 0x80 ;  /* 0x0000008007057836 */ /* 0x000fe20000000000 */
[----:B------:R-:W-:Y:S01]  /*e220*/  @!UP3 UMOV UR20, UR16 ;  /* 0x000000100014bc82 */ /* 0x000fe20008000000 */
[----:B------:R-:W-:Y:S01]  /*e230*/  USHF.R.S32.HI UR4, URZ, 0x1f, UR6 ;  /* 0x0000001f3f047899 */ /* 0x000fe20008011406 */
[----:B------:R-:W-:Y:S01]  /*e240*/  IMAD.WIDE.U32 R10, R10, UR30, R2 ;  /* 0x0000001e0a0a7c25 */ /* 0x000fe2000f8e0002 */
[----:B------:R-:W-:Y:S01]  /*e250*/  @!UP3 USHF.R.S32.HI UR21, URZ, 0x1f, UR16 ;  /* 0x0000001f3f15b899 */ /* 0x000fe20008011410 */
[C---:B------:R-:W-:Y:S01]  /*e260*/  IADD3 R2, R16.reuse, 0x20, RZ ;  /* 0x0000002010027810 */ /* 0x040fe20007ffe0ff */
[----:B------:R-:W-:Y:S01]  /*e270*/  USHF.R.S32.HI UR7, URZ, 0x1f, UR11 ;  /* 0x0000001f3f077899 */ /* 0x000fe2000801140b */
[----:B------:R-:W-:Y:S01]  /*e280*/  VIADD R3, R16, 0x10 ;  /* 0x0000001010037836 */ /* 0x000fe20000000000 */
[----:B------:R-:W-:Y:S01]  /*e290*/  UIADD3 UR6, UP1, UP0, UR6, UR20, UR11 ;  /* 0x0000001406067290 */ /* 0x000fe2000f83e00b */
[----:B------:R-:W-:Y:S01]  /*e2a0*/  VIADD R13, R11, UR5 ;  /* 0x000000050b0d7c36 */ /* 0x000fe20008000000 */
[----:B------:R-:W-:-:S02]  /*e2b0*/  IADD3 R4, R7, 0xc0, RZ ;  /* 0x000000c007047810 */ /* 0x000fc40007ffe0ff */
[----:B------:R-:W-:Y:S01]  /*e2c0*/  UIADD3.X UR20, UR4, UR21, UR7, UP1, UP0 ;  /* 0x0000001504147290 */ /* 0x000fe20008fe0407 */
[----:B------:R-:W-:Y:S01]  /*e2d0*/  ISETP.GE.AND P0, PT, R3, UR18, PT ;  /* 0x0000001203007c0c */ /* 0x000fe2000bf06270 */
[----:B------:R-:W-:-:S12]  /*e2e0*/  @P1 BRA `(.L_x_143) ;  /* 0x0000000000481947 */ /* 0x000fd80003800000 */
        /* <DEDUP_REMOVED lines=18> */
.L_x_143:
[----:B------:R-:W-:Y:S05]  /*e410*/  BSYNC B0 ;  /* 0x0000000000007941 */ /* 0x000fea0003800000 */
.L_x_142:
        /* <DEDUP_REMOVED lines=25> */
.L_x_145:
[----:B------:R-:W-:Y:S05]  /*e5b0*/  BSYNC B0 ;  /* 0x0000000000007941 */ /* 0x000fea0003800000 */
.L_x_144:
        /* <DEDUP_REMOVED lines=24> */
.L_x_147:
[----:B------:R-:W-:Y:S05]  /*e740*/  BSYNC B0 ;  /* 0x0000000000007941 */ /* 0x000fea0003800000 */
.L_x_146:
        /* <DEDUP_REMOVED lines=26> */
.L_x_149:
[----:B------:R-:W-:Y:S05]  /*e8f0*/  BSYNC B0 ;  /* 0x0000000000007941 */ /* 0x000fea0003800000 */
.L_x_148:
        /* <DEDUP_REMOVED lines=10> */
.L_x_151:
[----:B------:R-:W-:Y:S05]  /*e9a0*/  BSYNC B0 ;  /* 0x0000000000007941 */ /* 0x000fea0003800000 */
.L_x_150:
        /* <DEDUP_REMOVED lines=10> */
.L_x_153:
[----:B------:R-:W-:Y:S05]  /*ea50*/  BSYNC B0 ;  /* 0x0000000000007941 */ /* 0x000fea0003800000 */
.L_x_152:
        /* <DEDUP_REMOVED lines=10> */
.L_x_155:
[----:B------:R-:W-:Y:S05]  /*eb00*/  BSYNC B0 ;  /* 0x0000000000007941 */ /* 0x000fea0003800000 */
.L_x_154:
        /* <DEDUP_REMOVED lines=10> */
.L_x_156:
        /* <DEDUP_REMOVED lines=13> */
.L_x_2389:


//--------------------- .text._ZN5flash16flash_fwd_kernelI23Flash_fwd_kernel_traitsILi256ELi64ELi64ELi4ELb0ELb0EN7cutlass10bfloat16_tE19Flash_kernel_traitsILi256ELi64ELi64ELi4ES3_EELb0ELb0ELb1ELb0ELb0ELb1ELb0ELb0EEEvNS_16Flash_fwd_paramsE --------------------------
	.section	.text._ZN5flash16flash_fwd_kernelI23Flash_fwd_kernel_traitsILi256ELi64ELi64ELi4ELb0ELb0EN7cutlass10bfloat16_tE19Flash_kernel_traitsILi256ELi64ELi64ELi4ES3_EELb0ELb0ELb1ELb0ELb0ELb1ELb0ELb0EEEvNS_16Flash_fwd_paramsE,"ax",@progbits
	.align	128
        .global         _ZN5flash16flash_fwd_kernelI23Flash_fwd_kernel_traitsILi256ELi64ELi64ELi4ELb0ELb0EN7cutlass10bfloat16_tE19Flash_kernel_traitsILi256ELi64ELi64ELi4ES3_EELb0ELb0ELb1ELb0ELb0ELb1ELb0ELb0EEEvNS_16Flash_fwd_paramsE
        .type           _ZN5flash16flash_fwd_kernelI23Flash_fwd_kernel_traitsILi256ELi64ELi64ELi4ELb0ELb0EN7cutlass10bfloat16_tE19Flash_kernel_traitsILi256ELi64ELi64ELi4ES3_EELb0ELb0ELb1ELb0ELb0ELb1ELb0ELb0EEEvNS_16Flash_fwd_paramsE,@function
        .size           _ZN5flash16flash_fwd_kernelI23Flash_fwd_kernel_traitsILi256ELi64ELi64ELi4ELb0ELb0EN7cutlass10bfloat16_tE19Flash_kernel_traitsILi256ELi64ELi64ELi4ES3_EELb0ELb0ELb1ELb0ELb0ELb1ELb0ELb0EEEvNS_16Flash_fwd_paramsE,(.L_x_2390 - _ZN5flash16flash_fwd_kernelI23Flash_fwd_kernel_traitsILi256ELi64ELi64ELi4ELb0ELb0EN7cutlass10bfloat16_tE19Flash_kernel_traitsILi256ELi64ELi64ELi4ES3_EELb0ELb0ELb1ELb0ELb0ELb1ELb0ELb0EEEvNS_16Flash_fwd_paramsE)
        .other          _ZN5flash16flash_fwd_kernelI23Flash_fwd_kernel_traitsILi256ELi64ELi64ELi4ELb0ELb0EN7cutlass10bfloat16_tE19Flash_kernel_traitsILi256ELi64ELi64ELi4ES3_EELb0ELb0ELb1ELb0ELb0ELb1ELb0ELb0EEEvNS_16Flash_fwd_paramsE,@"STO_CUDA_ENTRY STV_DEFAULT"
_ZN5flash16flash_fwd_kernelI23Flash_fwd_kernel_traitsILi256ELi64ELi64ELi4ELb0ELb0EN7cutlass10bfloat16_tE19Flash_kernel_traitsILi256ELi64ELi64ELi4ES3_EELb0ELb0ELb1ELb0ELb0ELb1ELb0ELb0EEEvNS_16Flash_fwd_paramsE:
.text._ZN5flash16flash_fwd_kernelI23Flash_fwd_kernel_traitsILi256ELi64ELi64ELi4ELb0ELb0EN7cutlass10bfloat16_tE19Flash_kernel_traitsILi256ELi64ELi64ELi4ES3_EELb0ELb0ELb1ELb0ELb0ELb1ELb0ELb0EEEvNS_16Flash_fwd_paramsE:
        /* <DEDUP_REMOVED lines=55> */
.L_x_157:
[----:B------:R-:W-:-:S03]  /*0370*/  ULDC UR6, c[0x0][0x2c8] ;  /* 0x0000b20000067ab9 */ /* 0x000fc60000000800 */
.L_x_158:
        /* <DEDUP_REMOVED lines=19> */
[----:B------:R-:W-:Y:S10]  /*04b0*/  @!P0 EXIT ;  /* 0x000000000000894d */ /* 0x000ff40003800000 */
[----:B------:R-:W-:Y:S02]  /*04c0*/  @!UP2 UIADD3 UR22, UR4, UR6, -UR25 ;  /* 0x000000060416a290 */ /* 0x000fe4000fffe819 */
[----:B------:R-:W-:Y:S02]  /*04d0*/  UIADD3 UR5, -UR15, 0x7f, UR21 ;  /* 0x0000007f0f057890 */ /* 0x000fe4000fffe115 */
[----:B------:R-:W-:Y:S01]  /*04e0*/  UIADD3 UR10, UR22, UR21, -UR15 ;  /* 0x00000015160a7290 */ /* 0x000fe2000fffe80f */
[----:B------:R-:W-:Y:S01]  /*04f0*/  ULDC UR20, c[0x0][0x394] ;  /* 0x0000e50000147ab9 */ /* 0x000fe20000000800 */
[----:B------:R-:W-:Y:S01]  /*0500*/  ULDC UR17, c[0x0][0x398] ;  /* 0x0000e60000117ab9 */ /* 0x000fe20000000800 */
[----:B------:R-:W-:Y:S02]  /*0510*/  UIADD3 UR7, UR22, 0x3f, URZ ;  /* 0x0000003f16077890 */ /* 0x000fe4000fffe03f */
[----:B------:R-:W-:Y:S02]  /*0520*/  UIADD3 UR5, UR5, UR17, UR22 ;  /* 0x0000001105057290 */ /* 0x000fe4000fffe016 */
[----:B------:R-:W-:-:S02]  /*0530*/  UIADD3 UR10, UR10, -UR20, URZ ;  /* 0x800000140a0a7290 */ /* 0x000fc4000fffe03f */
[----:B------:R-:W-:Y:S02]  /*0540*/  USHF.R.S32.HI UR6, URZ, 0x1f, UR7 ;  /* 0x0000001f3f067899 */ /* 0x000fe40008011407 */
[----:B------:R-:W-:Y:S02]  /*0550*/  USHF.R.S32.HI UR4, URZ, 0x1f, UR5 ;  /* 0x0000001f3f047899 */ /* 0x000fe40008011405 */
[----:B------:R-:W-:Y:S02]  /*0560*/  USHF.R.S32.HI UR9, URZ, 0x1f, UR10 ;  /* 0x0000001f3f097899 */ /* 0x000fe4000801140a */
[----:B------:R-:W-:Y:S02]  /*0570*/  ULEA.HI UR6, UR6, UR7, URZ, 0x6 ;  /* 0x0000000706067291 */ /* 0x000fe4000f8f303f */
[----:B------:R-:W-:Y:S02]  /*0580*/  ULEA.HI UR4, UR4, UR5, URZ, 0x6 ;  /* 0x0000000504047291 */ /* 0x000fe4000f8f303f */
[----:B------:R-:W-:-:S02]  /*0590*/  ULEA.HI UR9, UR9, UR10, URZ, 0x6 ;  /* 0x0000000a09097291 */ /* 0x000fc4000f8f303f */
[----:B------:R-:W-:Y:S02]  /*05a0*/  USHF.R.S32.HI UR6, URZ, 0x6, UR6 ;  /* 0x000000063f067899 */ /* 0x000fe40008011406 */
[----:B------:R-:W-:Y:S02]  /*05b0*/  USHF.R.S32.HI UR4, URZ, 0x6, UR4 ;  /* 0x000000063f047899 */ /* 0x000fe40008011404 */
[----:B------:R-:W-:Y:S02]  /*05c0*/  USHF.R.S32.HI UR9, URZ, 0x6, UR9 ;  /* 0x000000063f097899 */ /* 0x000fe40008011409 */
[----:B------:R-:W-:Y:S02]  /*05d0*/  UISETP.LT.AND UP0, UPT, UR6, UR4, UPT ;  /* 0x000000040600728c */ /* 0x000fe4000bf01270 */
[----:B------:R-:W-:Y:S02]  /*05e0*/  UISETP.LT.AND UP1, UPT, URZ, UR9, UPT ;  /* 0x000000093f00728c */ /* 0x000fe4000bf21270 */
[----:B------:R-:W-:-:S02]  /*05f0*/  USEL UR16, UR6, UR4, UP0 ;  /* 0x0000000406107287 */ /* 0x000fc40008000000 */
[----:B------:R-:W-:-:S04]  /*0600*/  USEL UR12, URZ, UR9, !UP1 ;  /* 0x000000093f0c7287 */ /* 0x000fc8000c800000 */
[----:B------:R-:W-:-:S06]  /*0610*/  UISETP.GT.AND UP0, UPT, UR16, UR12, UPT ;  /* 0x0000000c1000728c */ /* 0x000fcc000bf04270 */
[----:B------:R-:W-:-:S13]  /*0620*/  PLOP3.LUT P0, PT, PT, PT, UP0, 0x80, 0x0 ;  /* 0x000000000000781c */ /* 0x000fda0003f0f008 */
[----:B------:R-:W-:Y:S05]  /*0630*/  @P0 BRA `(.L_x_159) ;  /* 0x0000000800f00947 */ /* 0x000fea0003800000 */
        /* <DEDUP_REMOVED lines=11> */
[----:B------:R-:W-:Y:S01]  /*06f0*/  @UP1 ULDC.64 UR6, c[0x0][0x298] ;  /* 0x0000a60000061ab9 */ /* 0x000fe20000000a00 */
[----:B------:R-:W-:Y:S01]  /*0700*/  @!UP1 USHF.R.S32.HI UR12, URZ, 0x1f, UR24 ;  /* 0x0000001f3f0c9899 */ /* 0x000fe20008011418 */
[----:B------:R-:W-:Y:S01]  /*0710*/  SHF.R.S32.HI R12, RZ, 0x3, R12 ;  /* 0x00000003ff0c7819 */ /* 0x000fe2000001140c */
[----:B------:R-:W-:Y:S01]  /*0720*/  @UP1 UIMAD.WIDE.U32 UR10, UR13, UR6, URZ ;  /* 0x000000060d0a12a5 */ /* 0x000fe2000f8e003f */
[----:B------:R-:W-:Y:S01]  /*0730*/  IMAD.IADD R0, R4, 0x1, -R3 ;  /* 0x0000000104007824 */ /* 0x000fe200078e0a03 */
[----:B------:R-:W-:Y:S01]  /*0740*/  @!UP1 ULDC.64 UR4, c[0x0][0x290] ;  /* 0x0000a40000049ab9 */ /* 0x000fe20000000a00 */
[----:B------:R-:W-:Y:S01]  /*0750*/  ISETP.GE.AND P4, PT, R12, UR15, PT ;  /* 0x0000000f0c007c0c */ /* 0x000fe2000bf86270 */
[----:B------:R-:W-:Y:S01]  /*0760*/  @!UP1 UIMAD UR6, UR12, UR4, URZ ;  /* 0x000000040c0692a4 */ /* 0x000fe2000f8e023f */
[----:B------:R-:W-:Y:S01]  /*0770*/  IMAD.SHL.U32 R0, R0, 0x8, RZ ;  /* 0x0000000800007824 */ /* 0x000fe200078e00ff */
[----:B------:R-:W-:Y:S01]  /*0780*/  @UP1 UIMAD UR7, UR13, UR7, UR11 ;  /* 0x000000070d0712a4 */ /* 0x000fe2000f8e020b */
[----:B------:R-:W-:Y:S01]  /*0790*/  SHF.R.S32.HI R13, RZ, 0x1f, R12 ;  /* 0x0000001fff0d7819 */ /* 0x000fe2000001140c */
[----:B------:R-:W-:Y:S01]  /*07a0*/  @!UP1 UIMAD.WIDE.U32 UR16, UR24, UR4, URZ ;  /* 0x00000004181092a5 */ /* 0x000fe2000f8e003f */
[C---:B------:R-:W-:Y:S01]  /*07b0*/  VIADD R5, R12.reuse, 0x10 ;  /* 0x000000100c057836 */ /* 0x040fe20000000000 */
[----:B------:R-:W-:Y:S01]  /*07c0*/  ULDC.U8 UR11, c[0x0][0x3d8] ;  /* 0x0000f600000b7ab9 */ /* 0x000fe20000000000 */
[----:B------:R-:W-:Y:S01]  /*07d0*/  @!UP1 UIMAD UR6, UR24, UR5, UR6 ;  /* 0x00000005180692a4 */ /* 0x000fe2000f8e0206 */
[C---:B------:R-:W-:Y:S01]  /*07e0*/  VIADD R4, R12.reuse, 0x20 ;  /* 0x000000200c047836 */ /* 0x040fe20000000000 */
[----:B------:R-:W-:Y:S01]  /*07f0*/  UISETP.NE.AND UP3, UPT, UR11, URZ, UPT ;  /* 0x0000003f0b00728c */ /* 0x000fe2000bf65270 */
[----:B------:R-:W-:Y:S01]  /*0800*/  BSSY B0, `(.L_x_160) ;  /* 0x000003a000007945 */ /* 0x000fe20003800000 */
[----:B------:R-:W-:Y:S01]  /*0810*/  UISETP.NE.AND UP0, UPT, UR11, URZ, !UP2 ;  /* 0x0000003f0b00728c */ /* 0x000fe2000d705270 */
[----:B------:R-:W-:Y:S01]  /*0820*/  ISETP.GE.OR P6, PT, R12, UR15, P3 ;  /* 0x0000000f0c007c0c */ /* 0x000fe20009fc6670 */
[----:B------:R-:W-:Y:S01]  /*0830*/  @!UP1 UIADD3 UR7, UR17, UR6, URZ ;  /* 0x0000000611079290 */ /* 0x000fe2000fffe03f */
[----:B------:R-:W-:Y:S01]  /*0840*/  ISETP.GE.AND P2, PT, R4, UR15, PT ;  /* 0x0000000f04007c0c */ /* 0x000fe2000bf46270 */
[----:B------:R-:W-:Y:S01]  /*0850*/  @!UP1 UMOV UR10, UR16 ;  /* 0x00000010000a9c82 */ /* 0x000fe20008000000 */
[----:B------:R-:W-:Y:S01]  /*0860*/  UISETP.NE.OR UP3, UPT, UR9, URZ, !UP3 ;  /* 0x0000003f0900728c */ /* 0x000fe2000df65670 */
[C---:B------:R-:W-:Y:S01]  /*0870*/  IADD3 R2, P0, R0.reuse, UR10, RZ ;  /* 0x0000000a00027c10 */ /* 0x040fe2000ff1e0ff */
[----:B------:R-:W-:Y:S01]  /*0880*/  @UP2 ULDC.64 UR4, c[0x0][0x2c0] ;  /* 0x0000b00000042ab9 */ /* 0x000fe20000000a00 */
[----:B------:R-:W-:Y:S01]  /*0890*/  USHF.R.S32.HI UR12, URZ, 0x1f, UR8 ;  /* 0x0000001f3f0c7899 */ /* 0x000fe20008011408 */
[C---:B------:R-:W-:Y:S01]  /*08a0*/  ISETP.GE.OR P5, PT, R5.reuse, UR15, P3 ;  /* 0x0000000f05007c0c */ /* 0x040fe20009fa6670 */
[----:B------:R-:W-:Y:S01]  /*08b0*/  @UP2 UIMAD UR20, UR5, UR4, URZ ;  /* 0x00000004051422a4 */ /* 0x000fe2000f8e023f */
[----:B------:R-:W-:Y:S01]  /*08c0*/  LEA.HI.X.SX32 R3, R0, UR7, 0x1, P0 ;  /* 0x0000000700037c11 */ /* 0x000fe200080f0eff */
[----:B------:R-:W-:Y:S01]  /*08d0*/  @!UP2 ULDC UR7, c[0x0][0x2c4] ;  /* 0x0000b1000007aab9 */ /* 0x000fe20000000800 */
[----:B------:R-:W-:Y:S01]  /*08e0*/  ULDC.64 UR4, c[0x0][0x2a0] ;  /* 0x0000a80000047ab9 */ /* 0x000fe20000000a00 */
[----:B------:R-:W-:Y:S01]  /*08f0*/  @UP0 ULDC UR7, c[0x0][0x2e4] ;  /* 0x0000b90000070ab9 */ /* 0x000fe20000000800 */
[----:B------:R-:W-:Y:S01]  /*0900*/  UIMAD UR12, UR12, UR4, URZ ;  /* 0x000000040c0c72a4 */ /* 0x000fe2000f8e023f */
[----:B------:R-:W-:Y:S01]  /*0910*/  IMAD.U32 R6, RZ, RZ, UR4 ;  /* 0x00000004ff067e24 */ /* 0x000fe2000f8e00ff */
[----:B------:R-:W-:Y:S01]  /*0920*/  @UP2 UMOV UR9, 0x1 ;  /* 0x0000000100092882 */ /* 0x000fe20000000000 */
[----:B------:R-:W-:Y:S01]  /*0930*/  @!UP2 ULDC UR4, c[0x0][0x270] ;  /* 0x00009c000004aab9 */ /* 0x000fe20000000800 */
[----:B------:R-:W-:Y:S01]  /*0940*/  @!UP3 ULDC UR6, c[0x0][0x2c4] ;  /* 0x0000b1000006bab9 */ /* 0x000fe20000000800 */
[----:B------:R-:W-:Y:S01]  /*0950*/  @!UP2 UIMAD UR9, UR7, UR4, URZ ;  /* 0x000000040709a2a4 */ /* 0x000fe2000f8e023f */
[----:B------:R-:W-:Y:S01]  /*0960*/  IMAD.WIDE.U32 R6, R6, UR8, R2 ;  /* 0x0000000806067c25 */ /* 0x000fe2000f8e0002 */
[----:B------:R-:W-:Y:S01]  /*0970*/  @!UP3 UIMAD UR6, UR24, UR6, URZ ;  /* 0x000000061806b2a4 */ /* 0x000fe2000f8e023f */
[----:B------:R-:W-:Y:S01]  /*0980*/  ISETP.GE.AND P0, PT, R5, UR15, PT ;  /* 0x0000000f05007c0c */ /* 0x000fe2000bf06270 */
[----:B------:R-:W-:Y:S01]  /*0990*/  UIMAD UR9, UR24, UR9, URZ ;  /* 0x00000009180972a4 */ /* 0x000fe2000f8e023f */
[----:B------:R-:W-:Y:S01]  /*09a0*/  VIADD R2, R12, 0x30 ;  /* 0x000000300c027836 */ /* 0x000fe20000000000 */
[----:B------:R-:W-:Y:S01]  /*09b0*/  @!UP3 USEL UR6, UR6, UR13, !UP1 ;  /* 0x0000000d0606b287 */ /* 0x000fe2000c800000 */
[----:B------:R-:W-:Y:S01]  /*09c0*/  IMAD.WIDE R10, R11, 0x40, R12 ;  /* 0x000000400b0a7825 */ /* 0x000fe200078e020c */
[----:B------:R-:W-:Y:S01]  /*09d0*/  USEL UR9, UR9, URZ, UP3 ;  /* 0x0000003f09097287 */ /* 0x000fe20009800000 */
[----:B------:R-:W-:Y:S01]  /*09e0*/  @UP2 ULDC UR10, c[0x0][0x2c0] ;  /* 0x0000b000000a2ab9 */ /* 0x000fe20000000800 */
[----:B------:R-:W-:Y:S01]  /*09f0*/  @!UP2 UMOV UR10, 0x1 ;  /* 0x00000001000aa882 */ /* 0x000fe20000000000 */
[----:B------:R-:W-:Y:S01]  /*0a00*/  @!UP2 UMOV UR20, UR7 ;  /* 0x000000070014ac82 */ /* 0x000fe20008000000 */
[----:B------:R-:W-:Y:S01]  /*0a10*/  UIMAD UR21, UR21, UR10, URZ ;  /* 0x0000000a151572a4 */ /* 0x000fe2000f8e023f */
[----:B------:R-:W-:Y:S01]  /*0a20*/  ISETP.GE.AND P1, PT, R2, UR15, PT ;  /* 0x0000000f02007c0c */ /* 0x000fe2000bf26270 */
[----:B------:R-:W-:-:S02]  /*0a30*/  UIMAD UR20, UR8, UR20, UR9 ;  /* 0x00000014081472a4 */ /* 0x000fc4000f8e0209 */
[----:B------:R-:W-:Y:S01]  /*0a40*/  UIMAD UR5, UR8, UR5, UR12 ;  /* 0x00000005080572a4 */ /* 0x000fe2000f8e020c */
[----:B------:R-:W-:Y:S01]  /*0a50*/  @!UP3 UMOV UR22, UR6 ;  /* 0x000000060016bc82 */ /* 0x000fe20008000000 */
[----:B------:R-:W-:Y:S02]  /*0a60*/  @!UP3 USHF.R.S32.HI UR23, URZ, 0x1f, UR6 ;  /* 0x0000001f3f17b899 */ /* 0x000fe40008011406 */
[----:B------:R-:W-:Y:S02]  /*0a70*/  USHF.R.S32.HI UR4, URZ, 0x1f, UR21 ;  /* 0x0000001f3f047899 */ /* 0x000fe40008011415 */
[----:B------:R-:W-:Y:S01]  /*0a80*/  VIADD R9, R7, UR5 ;  /* 0x0000000507097c36 */ /* 0x000fe20008000000 */
        /* <DEDUP_REMOVED lines=17> */
.L_x_161:
[----:B------:R-:W-:Y:S05]  /*0ba0*/  BSYNC B0 ;  /* 0x0000000000007941 */ /* 0x000fea0003800000 */
.L_x_160:
        /* <DEDUP_REMOVED lines=20> */
.L_x_163:
[----:B------:R-:W-:Y:S05]  /*0cf0*/  BSYNC B0 ;  /* 0x0000000000007941 */ /* 0x000fea0003800000 */
.L_x_162:
        /* <DEDUP_REMOVED lines=18> */
.L_x_165:
[----:B------:R-:W-:Y:S05]  /*0e20*/  BSYNC B0 ;  /* 0x0000000000007941 */ /* 0x000fea0003800000 */
.L_x_164:
[----:B------:R-:W-:Y:S04]  /*0e30*/  BSSY B0, `(.L_x_166) ;  /* 0x0000011000007945 */ /* 0x000fe80003800000 */
[----:B------:R-:W-:Y:S05]  /*0e40*/  @P1 BRA `(.L_x_167) ;  /* 0x00000000003c1947 */ /* 0x000fea0003800000 */
[----:B------:R-:W-:Y:S01]  /*0e50*/  IADD3 R0, P0, R10, 0x30, RZ ;  /* 0x000000300a007810 */ /* 0x000fe20007f1e0ff */
[----:B------:R-:W-:Y:S01]  /*0e60*/  ULDC.64 UR4, c[0x0][0x298] ;  /* 0x0000a60000047ab9 */ /* 0x000fe20000000a00 */
[----:B------:R-:W-:Y:S02]  /*0e70*/  MOV R7, R9 ;  /* 0x0000000900077202 */ /* 0x000fe40000000f00 */
[----:B------:R-:W-:Y:S01]  /*0e80*/  IADD3.X R3, RZ, R11, RZ, P0, !PT ;  /* 0x0000000bff037210 */ /* 0x000fe200007fe4ff */
[----:B------:R-:W-:-:S04]  /*0e90*/  IMAD.WIDE.U32 R6, R0, UR4, R6 ;  /* 0x0000000400067c25 */ /* 0x000fc8000f8e0006 */
[----:B------:R-:W-:-:S04]  /*0ea0*/  IMAD R3, R3, UR4, RZ ;  /* 0x0000000403037c24 */ /* 0x000fc8000f8e02ff */
        /* <DEDUP_REMOVED lines=9> */
.L_x_167:
[----:B------:R-:W-:Y:S05]  /*0f40*/  BSYNC B0 ;  /* 0x0000000000007941 */ /* 0x000fea0003800000 */
.L_x_166:
        /* <DEDUP_REMOVED lines=10> */
.L_x_169:
[----:B------:R-:W-:Y:S05]  /*0ff0*/  BSYNC B0 ;  /* 0x0000000000007941 */ /* 0x000fea0003800000 */
.L_x_168:
        /* <DEDUP_REMOVED lines=10> */
.L_x_171:
[----:B------:R-:W-:Y:S05]  /*10a0*/  BSYNC B0 ;  /* 0x0000000000007941 */ /* 0x000fea0003800000 */
.L_x_170:
        /* <DEDUP_REMOVED lines=10> */
.L_x_173:
[----:B------:R-:W-:Y:S05]  /*1150*/  BSYNC B0 ;  /* 0x0000000000007941 */ /* 0x000fea0003800000 */
.L_x_172:
[----:B------:R-:W-:Y:S05]  /*1160*/  @P3 EXIT ;  /* 0x000000000000394d */ /* 0x000fea0003800000 */
[----:B------:R-:W-:Y:S01]  /*1170*/  IMAD R0, R2, UR10, RZ ;  /* 0x0000000a02007c24 */ /* 0x000fe2000f8e02ff */
[----:B------:R-:W-:Y:S01]  /*1180*/  ULDC.64 UR4, c[0x0][0x2b0] ;  /* 0x0000ac0000047ab9 */ /* 0x000fe20000000a00 */
[----:B-1----:R-:W-:-:S03]  /*1190*/  IMAD.MOV.U32 R5, RZ, RZ, 0x7f800000 ;  /* 0x7f800000ff057424 */ /* 0x002fc600078e00ff */
[----:B------:R-:W-:-:S04]  /*11a0*/  IADD3 R3, P0, R0, UR6, RZ ;  /* 0x0000000600037c10 */ /* 0x000fc8000ff1e0ff */
[----:B------:R-:W-:Y:S02]  /*11b0*/  LEA.HI.X.SX32 R0, R0, UR22, 0x1, P0 ;  /* 0x0000001600007c11 */ /* 0x000fe400080f0eff */
[----:B------:R-:W-:-:S04]  /*11c0*/  LEA R2, P0, R3, UR4, 0x2 ;  /* 0x0000000403027c11 */ /* 0x000fc8000f8010ff */
[----:B------:R-:W-:-:S05]  /*11d0*/  LEA.HI.X R3, R3, UR5, R0, 0x2, P0 ;  /* 0x0000000503037c11 */ /* 0x000fca00080f1400 */
[----:B------:R-:W-:Y:S01]  /*11e0*/  STG.E desc[UR18][R2.64], R5 ;  /* 0x0000000502007986 */ /* 0x000fe2000c101912 */
[----:B------:R-:W-:Y:S05]  /*11f0*/  EXIT ;  /* 0x000000000000794d */ /* 0x000fea0003800000 */
.L_x_159:
[----:B------:R-:W1:Y:S01]  /*1200*/  LDC R5, c[0x0][0x278] ;  /* 0x00009e00ff057b82 */ /* 0x000e620000000800 */
[----:B------:R-:W2:Y:S01]  /*1210*/  S2R R6, SR_CTAID.Z ;  /* 0x0000000000067919 */ /* 0x000ea20000002700 */
[----:B------:R-:W-:Y:S01]  /*1220*/  UISETP.NE.AND UP0, UPT, UR13, -0x1, UPT ;  /* 0xffffffff0d00788c */ /* 0x000fe2000bf05270 */
[----:B------:R-:W-:Y:S01]  /*1230*/  SHF.R.S32.HI R13, RZ, 0x1f, R4 ;  /* 0x0000001fff0d7819 */ /* 0x000fe20000011404 */
[----:B------:R-:W-:Y:S01]  /*1240*/  IMAD.U32 R23, RZ, RZ, UR14 ;  /* 0x0000000eff177e24 */ /* 0x000fe2000f8e00ff */
[----:B------:R-:W-:Y:S02]  /*1250*/  UIADD3 UR23, UR16, -0x1, URZ ;  /* 0xffffffff10177890 */ /* 0x000fe4000fffe03f */
[----:B------:R-:W-:Y:S02]  /*1260*/  LEA.HI R26, R13, R4, RZ, 0x6 ;  /* 0x000000040d1a7211 */ /* 0x000fe400078f30ff */
[----:B------:R-:W-:-:S03]  /*1270*/  UIMAD UR26, UR23, -0x40, UR22 ;  /* 0xffffffc0171a78a4 */ /* 0x000fc6000f8e0216 */
[----:B------:R-:W-:Y:S01]  /*1280*/  IMAD.SHL.U32 R26, R26, 0x8, RZ ;  /* 0x000000081a1a7824 */ /* 0x000fe200078e00ff */
[----:B------:R-:W-:Y:S01]  /*1290*/  @!UP0 USHF.R.S32.HI UR9, URZ, 0x1f, UR24 ;  /* 0x0000001f3f098899 */ /* 0x000fe20008011418 */
[----:B------:R-:W-:Y:S01]  /*12a0*/  @UP0 ULDC.64 UR4, c[0x0][0x240] ;  /* 0x0000900000040ab9 */ /* 0x000fe20000000a00 */
[----:B------:R-:W-:Y:S01]  /*12b0*/  @!UP0 ULDC.64 UR6, c[0x0][0x228] ;  /* 0x00008a0000068ab9 */ /* 0x000fe20000000a00 */
[----:B------:R-:W-:Y:S02]  /*12c0*/  @UP0 UIMAD.WIDE.U32 UR10, UR13, UR4, URZ ;  /* 0x000000040d0a02a5 */ /* 0x000fe4000f8e003f */
[----:B------:R-:W-:Y:S02]  /*12d0*/  @!UP0 UIMAD UR9, UR9, UR6, URZ ;  /* 0x00000006090982a4 */ /* 0x000fe4000f8e023f */
[----:B------:R-:W-:Y:S02]  /*12e0*/  @!UP0 UIMAD.WIDE.U32 UR28, UR24, UR6, URZ ;  /* 0x00000006181c82a5 */ /* 0x000fe4000f8e003f */
[----:B------:R-:W-:Y:S01]  /*12f0*/  @UP0 UIMAD UR4, UR13, UR5, UR11 ;  /* 0x000000050d0402a4 */ /* 0x000fe2000f8e020b */
[----:B-1----:R-:W-:Y:S01]  /*1300*/  IABS R2, R5 ;  /* 0x0000000500027213 */ /* 0x002fe20000000000 */
[----:B------:R-:W-:-:S02]  /*1310*/  UIADD3 UR5, -UR21, UR15, URZ ;  /* 0x0000000f15057290 */ /* 0x000fc4000fffe13f */
[----:B------:R-:W-:Y:S01]  /*1320*/  @!UP0 UIMAD UR9, UR24, UR7, UR9 ;  /* 0x00000007180982a4 */ /* 0x000fe2000f8e0209 */
[----:B------:R-:W1:Y:S01]  /*1330*/  I2F.RP R7, R2 ;  /* 0x0000000200077306 */ /* 0x000e620000209400 */
[----:B------:R-:W-:Y:S01]  /*1340*/  @!UP0 UMOV UR10, UR28 ;  /* 0x0000001c000a8c82 */ /* 0x000fe20008000000 */
[----:B------:R-:W-:Y:S01]  /*1350*/  ULDC.64 UR6, c[0x0][0x258] ;  /* 0x0000960000067ab9 */ /* 0x000fe20000000a00 */
[----:B------:R-:W-:Y:S01]  /*1360*/  @!UP0 UIADD3 UR4, UR29, UR9, URZ ;  /* 0x000000091d048290 */ /* 0x000fe2000fffe03f */
[----:B------:R-:W-:Y:S01]  /*1370*/  IMAD.U32 R24, RZ, RZ, UR6 ;  /* 0x00000006ff187e24 */ /* 0x000fe2000f8e00ff */
[----:B--2---:R-:W-:Y:S01]  /*1380*/  IABS R6, R6 ;  /* 0x0000000600067213 */ /* 0x004fe20000000000 */
[----:B------:R-:W-:Y:S02]  /*1390*/  UISETP.NE.AND UP0, UPT, UR27, -0x1, UPT ;  /* 0xffffffff1b00788c */ /* 0x000fe4000bf05270 */
[----:B-1----:R-:W1:Y:S02]  /*13a0*/  MUFU.RCP R8, R7 ;  /* 0x0000000700087308 */ /* 0x002e640000001000 */
[----:B-1----:R-:W-:-:S06]  /*13b0*/  VIADD R8, R8, 0xffffffe ;  /* 0x0ffffffe08087836 */ /* 0x002fcc0000000000 */
[----:B------:R-:W1:Y:S02]  /*13c0*/  F2I.FTZ.U32.TRUNC.NTZ R9, R8 ;  /* 0x0000000800097305 */ /* 0x000e64000021f000 */
[----:B-1----:R-:W-:Y:S02]  /*13d0*/  IMAD.MOV R0, RZ, RZ, -R9 ;  /* 0x000000ffff007224 */ /* 0x002fe400078e0a09 */
[----:B------:R-:W-:Y:S02]  /*13e0*/  IMAD.MOV.U32 R8, RZ, RZ, RZ ;  /* 0x000000ffff087224 */ /* 0x000fe400078e00ff */
[----:B------:R-:W-:Y:S01]  /*13f0*/  IMAD R3, R0, R2, RZ ;  /* 0x0000000200037224 */ /* 0x000fe200078e02ff */
[----:B------:R-:W-:-:S03]  /*1400*/  LEA.HI R0, R13, R4, RZ, 0x3 ;  /* 0x000000040d007211 */ /* 0x000fc600078f18ff */
[----:B------:R-:W-:Y:S01]  /*1410*/  IMAD.HI.U32 R3, R9, R3, R8 ;  /* 0x0000000309037227 */ /* 0x000fe200078e0008 */
[----:B------:R-:W-:Y:S02]  /*1420*/  LOP3.LUT R7, R0, 0xfffffff8, RZ, 0xc0, !PT ;  /* 0xfffffff800077812 */ /* 0x000fe400078ec0ff */
[----:B------:R-:W-:-:S03]  /*1430*/  SHF.R.S32.HI R16, RZ, 0x3, R0 ;  /* 0x00000003ff107819 */ /* 0x000fc60000011400 */
[----:B------:R-:W-:Y:S01]  /*1440*/  IMAD.HI.U32 R14, R3, R6, RZ ;  /* 0x00000006030e7227 */ /* 0x000fe200078e00ff */
[----:B------:R-:W-:Y:S02]  /*1450*/  ISETP.GE.AND P1, PT, R16, UR5, PT ;  /* 0x0000000510007c0c */ /* 0x000fe4000bf26270 */
[----:B------:R-:W-:Y:S01]  /*1460*/  SHF.R.S32.HI R17, RZ, 0x1f, R16 ;  /* 0x0000001fff117819 */ /* 0x000fe20000011410 */
[----:B------:R-:W-:Y:S02]  /*1470*/  IMAD.IADD R0, R4, 0x1, -R7 ;  /* 0x0000000104007824 */ /* 0x000fe400078e0a07 */
[----:B------:R-:W-:Y:S02]  /*1480*/  IMAD.MOV R3, RZ, RZ, -R14 ;  /* 0x000000ffff037224 */ /* 0x000fe400078e0a0e */
[----:B------:R-:W-:Y:S02]  /*1490*/  IMAD.SHL.U32 R18, R0, 0x8, RZ ;  /* 0x0000000800127824 */ /* 0x000fe400078e00ff */
[----:B------:R-:W-:-:S02]  /*14a0*/  IMAD R3, R2, R3, R6 ;  /* 0x0000000302037224 */ /* 0x000fc400078e0206 */
[----:B------:R-:W-:Y:S01]  /*14b0*/  IMAD.SHL.U32 R15, R16, 0x40, RZ ;  /* 0x00000040100f7824 */ /* 0x000fe200078e00ff */
[----:B------:R-:W-:Y:S01]  /*14c0*/  SHF.R.S32.HI R19, RZ, 0x1f, R18 ;  /* 0x0000001fff137819 */ /* 0x000fe20000011412 */
[----:B------:R-:W1:Y:S01]  /*14d0*/  @!P1 LDC.64 R6, c[0x0][0x240] ;  /* 0x00009000ff069b82 */ /* 0x000e620000000a00 */
[----:B------:R-:W-:Y:S01]  /*14e0*/  IADD3 R10, P0, R18, UR10, RZ ;  /* 0x0000000a120a7c10 */ /* 0x000fe2000ff1e0ff */
[----:B------:R-:W-:Y:S01]  /*14f0*/  VIADD R20, R16, 0x10 ;  /* 0x0000001010147836 */ /* 0x000fe20000000000 */
[----:B------:R-:W-:Y:S01]  /*1500*/  ISETP.GT.U32.AND P2, PT, R2, R3, PT ;  /* 0x000000030200720c */ /* 0x000fe20003f44070 */
[----:B------:R-:W-:Y:S01]  /*1510*/  VIADD R12, R16, 0x20 ;  /* 0x00000020100c7836 */ /* 0x000fe20000000000 */
[----:B------:R-:W-:Y:S01]  /*1520*/  IADD3.X R11, R19, UR4, RZ, P0, !PT ;  /* 0x00000004130b7c10 */ /* 0x000fe200087fe4ff */
[----:B------:R-:W-:Y:S01]  /*1530*/  USHF.R.S32.HI UR4, URZ, 0x1f, UR8 ;  /* 0x0000001f3f047899 */ /* 0x000fe20008011408 */
[----:B------:R-:W-:Y:S01]  /*1540*/  LOP3.LUT R15, R15, 0x1c0, RZ, 0xc0, !PT ;  /* 0x000001c00f0f7812 */ /* 0x000fe200078ec0ff */
[----:B------:R-:W-:Y:S01]  /*1550*/  IMAD.WIDE R22, R23, 0x40, R16 ;  /* 0x0000004017167825 */ /* 0x000fe200078e0210 */
[----:B------:R-:W-:Y:S01]  /*1560*/  ISETP.GE.AND P4, PT, R20, UR5, PT ;  /* 0x0000000514007c0c */ /* 0x000fe2000bf86270 */
[----:B------:R-:W-:Y:S01]  /*1570*/  UIMAD UR4, UR4, UR6, URZ ;  /* 0x00000006040472a4 */ /* 0x000fe2000f8e023f */
[----:B------:R-:W-:Y:S01]  /*1580*/  LOP3.LUT R8, R15, 0x38, R18, 0xf8, !PT ;  /* 0x000000380f087812 */ /* 0x000fe200078ef812 */
[----:B------:R-:W-:Y:S01]  /*1590*/  IMAD.WIDE.U32 R24, R24, UR8, R10 ;  /* 0x0000000818187c25 */ /* 0x000fe2000f8e000a */
[----:B------:R-:W-:Y:S01]  /*15a0*/  SHF.R.U32.HI R15, RZ, 0x3, R15 ;  /* 0x00000003ff0f7819 */ /* 0x000fe2000001160f */
[----:B------:R-:W-:Y:S01]  /*15b0*/  UIMAD UR7, UR8, UR7, UR4 ;  /* 0x00000007080772a4 */ /* 0x000fe2000f8e0204 */
[----:B------:R-:W-:Y:S01]  /*15c0*/  ISETP.GE.AND P3, PT, R12, UR5, PT ;  /* 0x000000050c007c0c */ /* 0x000fe2000bf66270 */
[----:B------:R-:W-:Y:S01]  /*15d0*/  @!P2 IMAD.IADD R3, R3, 0x1, -R2 ;  /* 0x000000010303a824 */ /* 0x000fe200078e0a02 */
[----:B------:R-:W-:Y:S01]  /*15e0*/  LOP3.LUT R15, R8, R15, RZ, 0x3c, !PT ;  /* 0x0000000f080f7212 */ /* 0x000fe200078e3cff */
[----:B------:R-:W-:Y:S01]  /*15f0*/  @!P2 VIADD R14, R14, 0x1 ;  /* 0x000000010e0ea836 */ /* 0x000fe20000000000 */
[----:B------:R-:W-:Y:S01]  /*1600*/  LOP3.LUT R8, R5, UR8, RZ, 0x3c, !PT ;  /* 0x0000000805087c12 */ /* 0x000fe2000f8e3cff */
[----:B------:R-:W-:Y:S01]  /*1610*/  VIADD R29, R25, UR7 ;  /* 0x00000007191d7c36 */ /* 0x000fe20008000000 */
[----:B------:R-:W2:Y:S01]  /*1620*/  S2UR UR4, SR_CgaCtaId ;  /* 0x00000000000479c3 */ /* 0x000ea20000008800 */
[----:B------:R-:W-:Y:S01]  /*1630*/  ISETP.GE.U32.AND P5, PT, R3, R2, PT ;  /* 0x000000020300720c */ /* 0x000fe20003fa6070 */
[----:B------:R-:W-:Y:S01]  /*1640*/  @!P1 IMAD.MOV.U32 R28, RZ, RZ, R24 ;  /* 0x000000ffff1c9224 */ /* 0x000fe200078e0018 */
[----:B------:R-:W-:Y:S01]  /*1650*/  ISETP.GE.AND P0, PT, R8, RZ, PT ;  /* 0x000000ff0800720c */ /* 0x000fe20003f06270 */
[-C--:B-1----:R-:W-:Y:S01]  /*1660*/  @!P1 IMAD R8, R23, R6.reuse, RZ ;  /* 0x0000000617089224 */ /* 0x082fe200078e02ff */
[----:B------:R-:W-:Y:S01]  /*1670*/  UMOV UR6, 0x400 ;  /* 0x0000040000067882 */ /* 0x000fe20000000000 */
[C---:B------:R-:W-:Y:S01]  /*1680*/  @!P1 IMAD.WIDE.U32 R30, R22.reuse, R6, R28 ;  /* 0x00000006161e9225 */ /* 0x040fe200078e001c */
[----:B------:R-:W-:Y:S01]  /*1690*/  ISETP.NE.AND P2, PT, R5, RZ, PT ;  /* 0x000000ff0500720c */ /* 0x000fe20003f45270 */
[----:B------:R-:W1:Y:S01]  /*16a0*/  @!P1 LDC.64 R2, c[0x0][0x210] ;  /* 0x00008400ff029b82 */ /* 0x000e620000000a00 */
[----:B------:R-:W-:Y:S01]  /*16b0*/  LOP3.LUT R15, R15, 0xfffffe00, R26, 0xf8, !PT ;  /* 0xfffffe000f0f7812 */ /* 0x000fe200078ef81a */
[----:B------:R-:W-:Y:S01]  /*16c0*/  @!P1 IMAD R8, R22, R7, R8 ;  /* 0x0000000716089224 */ /* 0x000fe200078e0208 */
[----:B------:R-:W-:Y:S01]  /*16d0*/  @UP0 ULDC.64 UR8, c[0x0][0x250] ;  /* 0x0000940000080ab9 */ /* 0x000fe20000000a00 */
[----:B------:R-:W-:Y:S01]  /*16e0*/  @!P4 IMAD.MOV.U32 R34, RZ, RZ, R24 ;  /* 0x000000ffff22c224 */ /* 0x000fe200078e0018 */
[----:B------:R-:W-:Y:S01]  /*16f0*/  @UP0 ULDC.64 UR10, c[0x0][0x248] ;  /* 0x00009200000a0ab9 */ /* 0x000fe20000000a00 */
[----:B------:R-:W-:Y:S01]  /*1700*/  @P5 VIADD R14, R14, 0x1 ;  /* 0x000000010e0e5836 */ /* 0x000fe20000000000 */
[C---:B------:R-:W-:Y:S01]  /*1710*/  ISETP.GE.AND P6, PT, R20.reuse, UR26, PT ;  /* 0x0000001a14007c0c */ /* 0x040fe2000bfc6270 */
[----:B------:R-:W3:Y:S01]  /*1720*/  @!P4 LDC.64 R10, c[0x0][0x240] ;  /* 0x00009000ff0acb82 */ /* 0x000ee20000000a00 */
[----:B------:R-:W-:Y:S01]  /*1730*/  @!P1 IMAD.IADD R8, R31, 0x1, R8 ;  /* 0x000000011f089824 */ /* 0x000fe200078e0208 */
[----:B------:R-:W-:Y:S01]  /*1740*/  ISETP.GE.AND P5, PT, R20, UR26, PT ;  /* 0x0000001a14007c0c */ /* 0x000fe2000bfa6270 */
[----:B------:R-:W-:Y:S01]  /*1750*/  @!P0 IMAD.MOV R14, RZ, RZ, -R14 ;  /* 0x000000ffff0e8224 */ /* 0x000fe200078e0a0e */
[----:B------:R-:W-:Y:S01]  /*1760*/  @!P2 LOP3.LUT R14, RZ, R5, RZ, 0x33, !PT ;  /* 0x00000005ff0ea212 */ /* 0x000fe200078e33ff */
[----:B------:R-:W-:Y:S01]  /*1770*/  VIADD R5, R16, 0x30 ;  /* 0x0000003010057836 */ /* 0x000fe20000000000 */
[----:B------:R-:W-:Y:S01]  /*1780*/  @!P4 IADD3 R27, P2, R22, 0x10, RZ ;  /* 0x00000010161bc810 */ /* 0x000fe20007f5e0ff */
[----:B------:R-:W-:Y:S01]  /*1790*/  @!P4 IMAD.MOV.U32 R35, RZ, RZ, R29 ;  /* 0x000000ffff23c224 */ /* 0x000fe200078e001d */
[----:B--2---:R-:W-:Y:S01]  /*17a0*/  ULEA UR4, UR4, UR6, 0x18 ;  /* 0x0000000604047291 */ /* 0x004fe2000f8ec03f */
[----:B------:R-:W2:Y:S01]  /*17b0*/  @!P3 LDC.64 R6, c[0x0][0x240] ;  /* 0x00009000ff06bb82 */ /* 0x000ea20000000a00 */
[----:B------:R-:W-:Y:S01]  /*17c0*/  @!P3 IMAD.MOV.U32 R32, RZ, RZ, R24 ;  /* 0x000000ffff20b224 */ /* 0x000fe200078e0018 */
[----:B------:R-:W-:Y:S01]  /*17d0*/  @UP0 UIADD3 UR6, UR25, UR27, URZ ;  /* 0x0000001b19060290 */ /* 0x000fe2000fffe03f */
[----:B------:R-:W-:Y:S01]  /*17e0*/  @!P4 IMAD.X R31, RZ, RZ, R23, P2 ;  /* 0x000000ffff1fc224 */ /* 0x000fe200010e0617 */
[----:B------:R-:W-:Y:S01]  /*17f0*/  ISETP.GE.AND P2, PT, R5, UR5, PT ;  /* 0x0000000505007c0c */ /* 0x000fe2000bf46270 */
[----:B------:R-:W-:Y:S01]  /*1800*/  @UP0 UIADD3 UR27, UR25, UR27, URZ ;  /* 0x0000001b191b0290 */ /* 0x000fe2000fffe03f */
[----:B------:R-:W-:Y:S01]  /*1810*/  LEA R235, R15, UR4, 0x1 ;  /* 0x000000040feb7c11 */ /* 0x000fe2000f8e08ff */
[----:B------:R-:W-:Y:S01]  /*1820*/  @UP0 UIMAD.WIDE.U32 UR30, UR6, UR10, URZ ;  /* 0x0000000a061e02a5 */ /* 0x000fe2000f8e003f */
[C---:B-1----:R-:W-:Y:S01]  /*1830*/  @!P1 LEA R38, P0, R30.reuse, R2, 0x1 ;  /* 0x000000021e269211 */ /* 0x042fe200078008ff */
[----:B------:R-:W-:Y:S01]  /*1840*/  @UP0 UIMAD.WIDE.U32 UR28, UR27, UR8, URZ ;  /* 0x000000081b1c02a5 */ /* 0x000fe2000f8e003f */
[----:B------:R-:W-:Y:S01]  /*1850*/  @!P4 MOV R20, 0x400 ;  /* 0x000004000014c802 */ /* 0x000fe20000000f00 */
[----:B------:R-:W-:Y:S01]  /*1860*/  @UP0 UIMAD UR27, UR27, UR9, URZ ;  /* 0x000000091b1b02a4 */ /* 0x000fe2000f8e023f */
[----:B------:R-:W-:Y:S01]  /*1870*/  @!P1 LEA.HI.X R39, R30, R3, R8, 0x1, P0 ;  /* 0x000000031e279211 */ /* 0x000fe200000f0c08 */
[----:B------:R-:W-:Y:S01]  /*1880*/  @UP0 UIMAD UR6, UR6, UR11, URZ ;  /* 0x0000000b060602a4 */ /* 0x000fe2000f8e023f */
[----:B------:R-:W-:Y:S01]  /*1890*/  ISETP.GE.AND P0, PT, R16, UR26, PT ;  /* 0x0000001a10007c0c */ /* 0x000fe2000bf06270 */
[----:B------:R-:W1:Y:S01]  /*18a0*/  @!P4 LDC.64 R8, c[0x0][0x210] ;  /* 0x00008400ff08cb82 */ /* 0x000e620000000a00 */
[-C--:B---3--:R-:W-:Y:S01]  /*18b0*/  @!P4 IMAD R26, R31, R10.reuse, RZ ;  /* 0x0000000a1f1ac224 */ /* 0x088fe200078e02ff */
[----:B------:R-:W-:Y:S01]  /*18c0*/  @!PT LDS RZ, [RZ] ;  /* 0x00000000fffff984 */ /* 0x000fe20000000800 */
[----:B------:R-:W-:Y:S01]  /*18d0*/  @!PT LDS RZ, [RZ] ;  /* 0x00000000fffff984 */ /* 0x000fe20000000800 */
[----:B------:R-:W-:Y:S01]  /*18e0*/  @!PT LDS RZ, [RZ] ;  /* 0x00000000fffff984 */ /* 0x000fe20000000800 */
[----:B------:R3:W-:Y:S01]  /*18f0*/  @!P1 LDGSTS.E.BYPASS.LTC128B.128 [R235], desc[UR18][R38.64] ;  /* 0x0000000026eb9fae */ /* 0x0007e2000b901d52 */
[----:B------:R-:W-:Y:S01]  /*1900*/  P2R R21, PR, RZ, 0x1 ;  /* 0x00000001ff157803 */ /* 0x000fe20000000000 */
[C---:B------:R-:W-:Y:S01]  /*1910*/  @!P4 IMAD.WIDE.U32 R34, R27.reuse, R10, R34 ;  /* 0x0000000a1b22c225 */ /* 0x040fe200078e0022 */
[----:B------:R-:W-:Y:S01]  /*1920*/  @!P3 IADD3 R36, P0, R22, 0x20, RZ ;  /* 0x000000201624b810 */ /* 0x000fe20007f1e0ff */
[----:B------:R3:W-:Y:S01]  /*1930*/  @!P1 LDGSTS.E.BYPASS.LTC128B.128 [R235+0x2000], desc[UR18][R38.64+0x80] ;  /* 0x0200008026eb9fae */ /* 0x0007e2000b901d52 */
[----:B------:R-:W-:Y:S01]  /*1940*/  @UP0 UIADD3 UR27, UR29, UR27, URZ ;  /* 0x0000001b1d1b0290 */ /* 0x000fe2000fffe03f */
[----:B------:R-:W4:Y:S01]  /*1950*/  @!P3 LDC.64 R2, c[0x0][0x210] ;  /* 0x00008400ff02bb82 */ /* 0x000f220000000a00 */
[----:B------:R-:W-:Y:S01]  /*1960*/  @!P4 IMAD R31, R27, R11, R26 ;  /* 0x0000000b1b1fc224 */ /* 0x000fe200078e021a */
[----:B------:R3:W-:Y:S01]  /*1970*/  @!P1 LDGSTS.E.BYPASS.LTC128B.128 [R235+0x4000], desc[UR18][R38.64+0x100] ;  /* 0x0400010026eb9fae */ /* 0x0007e2000b901d52 */
[----:B------:R-:W-:Y:S01]  /*1980*/  @!P3 IMAD.X R33, RZ, RZ, R23, P0 ;  /* 0x000000ffff21b224 */ /* 0x000fe200000e0617 */
[----:B------:R-:W-:-:S02]  /*1990*/  @UP0 UIADD3 UR29, UR31, UR6, URZ ;  /* 0x000000061f1d0290 */ /* 0x000fc4000fffe03f */
[----:B------:R3:W-:Y:S01]  /*19a0*/  @!P1 LDGSTS.E.BYPASS.LTC128B.128 [R235+0x6000], desc[UR18][R38.64+0x180] ;  /* 0x0600018026eb9fae */ /* 0x0007e2000b901d52 */
[----:B------:R-:W-:Y:S01]  /*19b0*/  ISETP.NE.AND P1, PT, R21, RZ, PT ;  /* 0x000000ff1500720c */ /* 0x000fe20003f25270 */
[-C--:B--2---:R-:W-:Y:S01]  /*19c0*/  @!P3 IMAD R30, R33, R6.reuse, RZ ;  /* 0x00000006211eb224 */ /* 0x084fe200078e02ff */
[----:B------:R-:W2:Y:S01]  /*19d0*/  @!P4 S2R R11, SR_CgaCtaId ;  /* 0x00000000000bc919 */ /* 0x000ea20000008800 */
[----:B------:R-:W-:Y:S02]  /*19e0*/  @!P3 IMAD.MOV.U32 R33, RZ, RZ, R29 ;  /* 0x000000ffff21b224 */ /* 0x000fe400078e001d */
[C---:B------:R-:W-:Y:S01]  /*19f0*/  @!P3 IMAD R30, R36.reuse, R7, R30 ;  /* 0x00000007241eb224 */ /* 0x040fe200078e021e */
[----:B------:R-:W2:Y:S01]  /*1a00*/  @!P3 S2R R27, SR_CgaCtaId ;  /* 0x00000000001bb919 */ /* 0x000ea20000008800 */
[----:B------:R-:W-:Y:S01]  /*1a10*/  @!P3 IMAD.WIDE.U32 R36, R36, R6, R32 ;  /* 0x000000062424b225 */ /* 0x000fe200078e0020 */
[----:B-1----:R-:W-:Y:S01]  /*1a20*/  @!P4 LEA R32, P0, R34, R8, 0x1 ;  /* 0x000000082220c211 */ /* 0x002fe200078008ff */
[----:B------:R-:W1:Y:S02]  /*1a30*/  @!P2 S2R R10, SR_CgaCtaId ;  /* 0x00000000000aa919 */ /* 0x000e640000008800 */
[----:B------:R-:W-:-:S02]  /*1a40*/  @!P4 IMAD.IADD R6, R35, 0x1, R31 ;  /* 0x000000012306c824 */ /* 0x000fc400078e021f */
[----:B------:R-:W5:Y:S03]  /*1a50*/  @!P1 S2R R26, SR_CgaCtaId ;  /* 0x00000000001a9919 */ /* 0x000f660000008800 */
[----:B------:R-:W-:Y:S01]  /*1a60*/  @!P4 LEA.HI.X R33, R34, R9, R6, 0x1, P0 ;  /* 0x000000092221c211 */ /* 0x000fe200000f0c06 */
[----:B------:R-:W-:Y:S01]  /*1a70*/  @!P3 IMAD.IADD R34, R37, 0x1, R30 ;  /* 0x000000012522b824 */ /* 0x000fe200078e021e */
[----:B------:R-:W1:Y:S01]  /*1a80*/  @!P2 LDC.64 R8, c[0x0][0x240] ;  /* 0x00009000ff08ab82 */ /* 0x000e620000000a00 */
[----:B----4-:R-:W-:-:S04]  /*1a90*/  @!P3 LEA R30, P0, R36, R2, 0x1 ;  /* 0x00000002241eb211 */ /* 0x010fc800078008ff */
[----:B------:R-:W-:Y:S02]  /*1aa0*/  @!P3 LEA.HI.X R31, R36, R3, R34, 0x1, P0 ;  /* 0x00000003241fb211 */ /* 0x000fe400000f0c22 */
[----:B------:R-:W-:Y:S01]  /*1ab0*/  PLOP3.LUT P0, PT, PT, PT, UP0, 0x80, 0x0 ;  /* 0x000000000000781c */ /* 0x000fe20003f0f008 */
[----:B------:R-:W4:Y:S01]  /*1ac0*/  @!P2 LDC.64 R6, c[0x0][0x210] ;  /* 0x00008400ff06ab82 */ /* 0x000f220000000a00 */
[----:B------:R-:W-:Y:S02]  /*1ad0*/  @!P1 MOV R3, 0x400 ;  /* 0x0000040000039802 */ /* 0x000fe40000000f00 */
[----:B--2---:R-:W-:Y:S02]  /*1ae0*/  @!P4 LEA R20, R11, R20, 0x18 ;  /* 0x000000140b14c211 */ /* 0x004fe400078ec0ff */
[----:B-----5:R-:W-:-:S07]  /*1af0*/  @!P1 LEA R2, R26, R3, 0x18 ;  /* 0x000000031a029211 */ /* 0x020fce00078ec0ff */
[----:B---3--:R-:W-:Y:S05]  /*1b00*/  @P0 BRA `(.L_x_174) ;  /* 0x0000000000340947 */ /* 0x008fea0003800000 */
        /* <DEDUP_REMOVED lines=8> */
[----:B------:R-:W-:Y:S01]  /*1b90*/  UIMAD UR29, UR29, UR6, URZ ;  /* 0x000000061d1d72a4 */ /* 0x000fe2000f8e023f */
[----:B------:R-:W-:-:S03]  /*1ba0*/  UMOV UR30, UR32 ;  /* 0x00000020001e7c82 */ /* 0x000fc60008000000 */
[----:B------:R-:W-:Y:S02]  /*1bb0*/  UIMAD UR7, UR24, UR7, UR29 ;  /* 0x00000007180772a4 */ /* 0x000fe4000f8e021d */
[----:B------:R-:W-:-:S04]  /*1bc0*/  UIMAD.WIDE.U32 UR30, UR24, UR6, UR30 ;  /* 0x00000006181e72a5 */ /* 0x000fc8000f8e001e */
[----:B------:R-:W-:Y:S02]  /*1bd0*/  UIADD3 UR29, UR31, UR7, URZ ;  /* 0x000000071f1d7290 */ /* 0x000fe4000fffe03f */
.L_x_174:
[----:B------:R-:W-:Y:S01]  /*1be0*/  @!P2 IADD3 R3, P1, R22, 0x30, RZ ;  /* 0x000000301603a810 */ /* 0x000fe20007f3e0ff */
[----:B------:R-:W-:-:S12]  /*1bf0*/  @P0 BRA `(.L_x_175) ;  /* 0x0000000000340947 */ /* 0x000fd80003800000 */
        /* <DEDUP_REMOVED lines=8> */
[----:B------:R-:W-:-:S04]  /*1c80*/  UIMAD UR25, UR25, UR6, URZ ;  /* 0x00000006191972a4 */ /* 0x000fc8000f8e023f */
[----:B------:R-:W-:Y:S02]  /*1c90*/  UIMAD UR7, UR24, UR7, UR25 ;  /* 0x00000007180772a4 */ /* 0x000fe4000f8e0219 */
[----:B------:R-:W-:-:S04]  /*1ca0*/  UIMAD.WIDE.U32 UR24, UR24, UR6, UR32 ;  /* 0x00000006181872a5 */ /* 0x000fc8000f8e0020 */
[----:B------:R-:W-:-:S03]  /*1cb0*/  UIADD3 UR27, UR25, UR7, URZ ;  /* 0x00000007191b7290 */ /* 0x000fc6000fffe03f */
[----:B------:R-:W-:-:S09]  /*1cc0*/  UMOV UR28, UR24 ;  /* 0x00000018001c7c82 */ /* 0x000fd20008000000 */
.L_x_175:
[----:B------:R-:W-:Y:S01]  /*1cd0*/  @!P2 IMAD.X R23, RZ, RZ, R23, P1 ;  /* 0x000000ffff17a224 */ /* 0x000fe200008e0617 */
[----:B------:R-:W-:Y:S01]  /*1ce0*/  @!P2 MOV R25, 0x400 ;  /* 0x000004000019a802 */ /* 0x000fe20000000f00 */
[----:B------:R-:W-:Y:S01]  /*1cf0*/  IMAD R11, R17, UR10, RZ ;  /* 0x0000000a110b7c24 */ /* 0x000fe2000f8e02ff */
[----:B------:R-:W-:Y:S01]  /*1d00*/  @!P3 MOV R22, 0x400 ;  /* 0x000004000016b802 */ /* 0x000fe20000000f00 */
[----:B-1----:R-:W-:Y:S01]  /*1d10*/  @!P2 IMAD R26, R23, R8, RZ ;  /* 0x00000008171aa224 */ /* 0x002fe200078e02ff */
[----:B------:R-:W-:Y:S01]  /*1d20*/  @!P2 LEA R10, R10, R25, 0x18 ;  /* 0x000000190a0aa211 */ /* 0x000fe200078ec0ff */
[----:B------:R-:W-:Y:S01]  /*1d30*/  @!P4 IMAD R23, R15, 0x2, R20 ;  /* 0x000000020f17c824 */ /* 0x000fe200078e0214 */
[----:B------:R-:W-:Y:S01]  /*1d40*/  @!P3 LEA R22, R27, R22, 0x18 ;  /* 0x000000161b16b211 */ /* 0x000fe200078ec0ff */
[----:B------:R-:W-:Y:S01]  /*1d50*/  IMAD.WIDE.U32 R34, R16, UR10, R18 ;  /* 0x0000000a10227c25 */ /* 0x000fe2000f8e0012 */
[----:B------:R-:W-:Y:S01]  /*1d60*/  ULDC.64 UR6, c[0x0][0x260] ;  /* 0x0000980000067ab9 */ /* 0x000fe20000000a00 */
[----:B------:R-:W-:Y:S01]  /*1d70*/  USHF.L.U64.HI UR25, UR10, 0x6, UR11 ;  /* 0x000000060a197899 */ /* 0x000fe2000801020b */
[----:B------:R-:W-:Y:S01]  /*1d80*/  @!PT LDS RZ, [RZ] ;  /* 0x00000000fffff984 */ /* 0x000fe20000000800 */
[----:B------:R-:W-:Y:S01]  /*1d90*/  @!PT LDS RZ, [RZ] ;  /* 0x00000000fffff984 */ /* 0x000fe20000000800 */
[----:B------:R-:W-:Y:S01]  /*1da0*/  @!PT LDS RZ, [RZ] ;  /* 0x00000000fffff984 */ /* 0x000fe20000000800 */
[----:B------:R-:W-:Y:S01]  /*1db0*/  @!P4 LDGSTS.E.BYPASS.LTC128B.128 [R23+0x800], desc[UR18][R32.64] ;  /* 0x008000002017cfae */ /* 0x000fe2000b901d52 */
[----:B------:R-:W-:Y:S01]  /*1dc0*/  @!P2 IMAD.MOV.U32 R25, RZ, RZ, R29 ;  /* 0x000000ffff19a224 */ /* 0x000fe200078e001d */
[----:B------:R-:W-:Y:S01]  /*1dd0*/  IADD3 R236, P0, R34, UR30, RZ ;  /* 0x0000001e22ec7c10 */ /* 0x000fe2000ff1e0ff */
[----:B------:R-:W-:Y:S01]  /*1de0*/  IMAD R11, R16, UR11, R11 ;  /* 0x0000000b100b7c24 */ /* 0x000fe2000f8e020b */
[----:B------:R-:W-:Y:S01]  /*1df0*/  @!P4 LDGSTS.E.BYPASS.LTC128B.128 [R23+0x2800], desc[UR18][R32.64+0x80] ;  /* 0x028000802017cfae */ /* 0x000fe2000b901d52 */
[C---:B------:R-:W-:Y:S01]  /*1e00*/  @!P2 IMAD R9, R3.reuse, R9, R26 ;  /* 0x000000090309a224 */ /* 0x040fe200078e021a */
[----:B------:R-:W-:Y:S01]  /*1e10*/  USHF.R.S32.HI UR24, URZ, 0x1f, UR23 ;  /* 0x0000001f3f187899 */ /* 0x000fe20008011417 */
[----:B------:R-:W-:Y:S01]  /*1e20*/  @!P2 IMAD.WIDE.U32 R24, R3, R8, R24 ;  /* 0x000000080318a225 */ /* 0x000fe200078e0018 */
[----:B------:R-:W-:Y:S01]  /*1e30*/  @!P4 LDGSTS.E.BYPASS.LTC128B.128 [R23+0x4800], desc[UR18][R32.64+0x100] ;  /* 0x048001002017cfae */ /* 0x000fe2000b901d52 */
[----:B------:R-:W-:Y:S01]  /*1e40*/  IADD3.X R237, R35, UR29, R11, P0, !PT ;  /* 0x0000001d23ed7c10 */ /* 0x000fe200087fe40b */
[----:B------:R-:W-:Y:S01]  /*1e50*/  USHF.L.U32 UR29, UR10, 0x6, URZ ;  /* 0x000000060a1d7899 */ /* 0x000fe2000800063f */
[----:B------:R-:W-:Y:S01]  /*1e60*/  @!P2 IMAD.IADD R8, R25, 0x1, R9 ;  /* 0x000000011908a824 */ /* 0x000fe200078e0209 */
[----:B------:R1:W-:Y:S01]  /*1e70*/  @!P4 LDGSTS.E.BYPASS.LTC128B.128 [R23+0x6800], desc[UR18][R32.64+0x180] ;  /* 0x068001802017cfae */ /* 0x0003e2000b901d52 */
[----:B------:R-:W-:Y:S01]  /*1e80*/  ISETP.NE.AND P4, PT, R21, RZ, PT ;  /* 0x000000ff1500720c */ /* 0x000fe20003f85270 */
[----:B------:R-:W-:Y:S01]  /*1e90*/  @!P3 IMAD R3, R15, 0x2, R22 ;  /* 0x000000020f03b824 */ /* 0x000fe200078e0216 */
[----:B----4-:R-:W-:Y:S01]  /*1ea0*/  @!P2 LEA R34, P0, R24, R6, 0x1 ;  /* 0x000000061822a211 */ /* 0x010fe200078008ff */
[----:B------:R-:W-:Y:S01]  /*1eb0*/  IMAD.WIDE.U32 R236, R14, UR6, R236 ;  /* 0x000000060eec7c25 */ /* 0x000fe2000f8e00ec */
[----:B------:R-:W-:Y:S01]  /*1ec0*/  SHF.R.S32.HI R11, RZ, 0x1f, R14 ;  /* 0x0000001fff0b7819 */ /* 0x000fe2000001140e */
[----:B------:R-:W-:Y:S01]  /*1ed0*/  UIMAD.WIDE.U32 UR30, UR10, 0x20, URZ ;  /* 0x000000200a1e78a5 */ /* 0x000fe2000f8e003f */
[----:B------:R-:W-:Y:S01]  /*1ee0*/  @!P2 LEA.HI.X R35, R24, R7, R8, 0x1, P0 ;  /* 0x000000071823a211 */ /* 0x000fe200000f0c08 */
[----:B------:R-:W-:Y:S01]  /*1ef0*/  @!P3 LDGSTS.E.BYPASS.LTC128B.128 [R3+0x1000], desc[UR18][R30.64] ;  /* 0x010000001e03bfae */ /* 0x000fe2000b901d52 */
[----:B------:R-:W-:Y:S01]  /*1f00*/  IMAD.MOV.U32 R244, RZ, RZ, R236 ;  /* 0x000000fffff47224 */ /* 0x000fe200078e00ec */
[----:B------:R-:W-:Y:S01]  /*1f10*/  ISETP.GE.AND P1, PT, R12, UR26, PT ;  /* 0x0000001a0c007c0c */ /* 0x000fe2000bf26270 */
[----:B------:R-:W-:Y:S01]  /*1f20*/  IMAD R245, R11, UR6, RZ ;  /* 0x000000060bf57c24 */ /* 0x000fe2000f8e02ff */
[----:B------:R-:W-:Y:S01]  /*1f30*/  @!P3 LDGSTS.E.BYPASS.LTC128B.128 [R3+0x3000], desc[UR18][R30.64+0x80] ;  /* 0x030000801e03bfae */ /* 0x000fe2000b901d52 */
[----:B------:R-:W-:Y:S01]  /*1f40*/  UIMAD UR6, UR25, UR23, URZ ;  /* 0x00000017190672a4 */ /* 0x000fe2000f8e023f */
[----:B------:R-:W2:Y:S01]  /*1f50*/  @!P4 LDC.64 R8, c[0x0][0x218] ;  /* 0x00008600ff08cb82 */ /* 0x000ea20000000a00 */
[----:B------:R-:W-:Y:S01]  /*1f60*/  IMAD R245, R14, UR7, R245 ;  /* 0x000000070ef57c24 */ /* 0x000fe2000f8e02f5 */
[----:B------:R-:W-:Y:S01]  /*1f70*/  @!P3 LDGSTS.E.BYPASS.LTC128B.128 [R3+0x5000], desc[UR18][R30.64+0x100] ;  /* 0x050001001e03bfae */ /* 0x000fe2000b901d52 */
[----:B------:R-:W-:Y:S01]  /*1f80*/  UIMAD UR6, UR24, UR29, UR6 ;  /* 0x0000001d180672a4 */ /* 0x000fe2000f8e0206 */
[----:B------:R-:W-:Y:S01]  /*1f90*/  ISETP.GE.AND P0, PT, R5, UR26, PT ;  /* 0x0000001a05007c0c */ /* 0x000fe2000bf06270 */
[----:B------:R-:W-:Y:S01]  /*1fa0*/  IMAD.IADD R245, R237, 0x1, R245 ;  /* 0x00000001edf57824 */ /* 0x000fe200078e02f5 */
[----:B------:R3:W-:Y:S01]  /*1fb0*/  @!P3 LDGSTS.E.BYPASS.LTC128B.128 [R3+0x7000], desc[UR18][R30.64+0x180] ;  /* 0x070001801e03bfae */ /* 0x0007e2000b901d52 */
[-C--:B------:R-:W-:Y:S01]  /*1fc0*/  LEA.HI R20, R13, R4.reuse, RZ, 0x4 ;  /* 0x000000040d147211 */ /* 0x080fe200078f20ff */
[----:B------:R-:W4:Y:S01]  /*1fd0*/  @!P6 LDC.64 R6, c[0x0][0x218] ;  /* 0x00008600ff06eb82 */ /* 0x000f220000000a00 */
[----:B------:R-:W-:Y:S01]  /*1fe0*/  @!P4 IMAD R27, R15, 0x2, R2 ;  /* 0x000000020f1bc824 */ /* 0x000fe200078e0202 */
[----:B------:R-:W5:Y:S01]  /*1ff0*/  @!P1 S2R R22, SR_CgaCtaId ;  /* 0x0000000000169919 */ /* 0x000f620000008800 */
[----:B------:R-:W-:Y:S01]  /*2000*/  SHF.R.S32.HI R233, RZ, 0x4, R20 ;  /* 0x00000004ffe97819 */ /* 0x000fe20000011414 */
[----:B------:R-:W-:Y:S01]  /*2010*/  IMAD.SHL.U32 R246, R4, 0x2, RZ ;  /* 0x0000000204f67824 */ /* 0x000fe200078e00ff */
[----:B------:R-:W-:Y:S01]  /*2020*/  ISETP.GE.AND P3, PT, R12, UR26, PT ;  /* 0x0000001a0c007c0c */ /* 0x000fe2000bf66270 */
[----:B-1----:R-:W1:Y:S01]  /*2030*/  @!P6 S2R R23, SR_CgaCtaId ;  /* 0x000000000017e919 */ /* 0x002e620000008800 */
[----:B------:R-:W-:Y:S01]  /*2040*/  LEA.HI R26, R20, R233, RZ, 0x1 ;  /* 0x000000e9141a7211 */ /* 0x000fe200078f08ff */
[----:B------:R-:W-:Y:S01]  /*2050*/  IMAD.U32 R242, RZ, RZ, UR22 ;  /* 0x00000016fff27e24 */ /* 0x000fe2000f8e00ff */
[----:B------:R-:W-:Y:S01]  /*2060*/  VOTEU.ALL UP0, P0 ;  /* 0x00000000003f7886 */ /* 0x000fe20000000000 */
[----:B------:R-:W-:Y:S01]  /*2070*/  LEA.HI R80, R13, R4, RZ, 0x5 ;  /* 0x000000040d507211 */ /* 0x000fe200078f28ff */
[----:B------:R-:W-:Y:S01]  /*2080*/  UIADD3 UR20, UR22, -UR20, -UR15 ;  /* 0x8000001416147290 */ /* 0x000fe2000fffe80f */
[----:B------:R-:W-:-:S02]  /*2090*/  LOP3.LUT R26, R26, 0xfffffffe, RZ, 0xc0, !PT ;  /* 0xfffffffe1a1a7812 */ /* 0x000fc400078ec0ff */
[----:B------:R-:W-:-:S03]  /*20a0*/  LOP3.LUT R246, R246, 0x6, RZ, 0xc0, !PT ;  /* 0x00000006f6f67812 */ /* 0x000fc600078ec0ff */
[----:B------:R-:W-:Y:S02]  /*20b0*/  IMAD.IADD R233, R233, 0x1, -R26 ;  /* 0x00000001e9e97824 */ /* 0x000fe400078e0a1a */
[----:B---3--:R-:W-:Y:S02]  /*20c0*/  IMAD.U32 R3, RZ, RZ, UR29 ;  /* 0x0000001dff037e24 */ /* 0x008fe4000f8e00ff */
[----:B------:R-:W-:Y:S02]  /*20d0*/  @!P2 IMAD R30, R15, 0x2, R10 ;  /* 0x000000020f1ea824 */ /* 0x000fe400078e020a */
[----:B------:R-:W-:Y:S01]  /*20e0*/  IMAD.WIDE.U32 R24, R3, UR23, R244 ;  /* 0x0000001703187c25 */ /* 0x000fe2000f8e00f4 */
[----:B------:R-:W3:Y:S03]  /*20f0*/  @!P0 S2R R10, SR_CgaCtaId ;  /* 0x00000000000a8919 */ /* 0x000ee60000008800 */
[----:B------:R-:W-:Y:S01]  /*2100*/  VIADD R21, R25, UR6 ;  /* 0x0000000619157c36 */ /* 0x000fe20008000000 */
[----:B------:R-:W-:Y:S01]  /*2110*/  @!P2 LDGSTS.E.BYPASS.LTC128B.128 [R30+0x1800], desc[UR18][R34.64] ;  /* 0x01800000221eafae */ /* 0x000fe2000b901d52 */
[----:B------:R-:W-:Y:S01]  /*2120*/  IMAD.U32 R25, RZ, RZ, UR10 ;  /* 0x0000000aff197e24 */ /* 0x000fe2000f8e00ff */
[----:B------:R-:W-:-:S02]  /*2130*/  USHF.L.U32 UR6, UR11, 0x5, URZ ;  /* 0x000000050b067899 */ /* 0x000fc4000800063f */
[----:B------:R-:W-:Y:S04]  /*2140*/  @!P2 LDGSTS.E.BYPASS.LTC128B.128 [R30+0x3800], desc[UR18][R34.64+0x80] ;  /* 0x03800080221eafae */ /* 0x000fe8000b901d52 */
[----:B------:R-:W-:Y:S04]  /*2150*/  @!P2 LDGSTS.E.BYPASS.LTC128B.128 [R30+0x5800], desc[UR18][R34.64+0x100] ;  /* 0x05800100221eafae */ /* 0x000fe8000b901d52 */
[----:B------:R-:W-:Y:S01]  /*2160*/  @!P2 LDGSTS.E.BYPASS.LTC128B.128 [R30+0x7800], desc[UR18][R34.64+0x180] ;  /* 0x07800180221eafae */ /* 0x000fe2000b901d52 */
[----:B--2---:R-:W-:Y:S02]  /*2170*/  @!P4 LEA R28, P2, R24, R8, 0x1 ;  /* 0x00000008181cc211 */ /* 0x004fe400078408ff */
[----:B------:R-:W-:-:S02]  /*2180*/  @!P6 MOV R8, 0x400 ;  /* 0x000004000008e802 */ /* 0x000fc40000000f00 */
[----:B------:R-:W-:Y:S01]  /*2190*/  @!P4 LEA.HI.X R29, R24, R9, R21, 0x1, P2 ;  /* 0x00000009181dc211 */ /* 0x000fe200010f0c15 */
[----:B------:R-:W-:Y:S01]  /*21a0*/  IMAD.U32 R9, RZ, RZ, UR11 ;  /* 0x0000000bff097e24 */ /* 0x000fe2000f8e00ff */
[----:B------:R-:W-:Y:S02]  /*21b0*/  ISETP.GE.AND P2, PT, R5, UR26, PT ;  /* 0x0000001a05007c0c */ /* 0x000fe4000bf46270 */
[----:B------:R-:W-:Y:S01]  /*21c0*/  LOP3.LUT R5, R20, 0xfffffff0, RZ, 0xc0, !PT ;  /* 0xfffffff014057812 */ /* 0x000fe200078ec0ff */
[----:B------:R-:W-:Y:S01]  /*21d0*/  @!P4 LDGSTS.E.BYPASS.LTC128B.128 [R27+0x8000], desc[UR18][R28.64] ;  /* 0x080000001c1bcfae */ /* 0x000fe2000b901d52 */
[----:B------:R-:W-:Y:S01]  /*21e0*/  IMAD.U32 R20, RZ, RZ, UR10 ;  /* 0x0000000aff147e24 */ /* 0x000fe2000f8e00ff */
[----:B-1----:R-:W-:Y:S02]  /*21f0*/  @!P6 LEA R8, R23, R8, 0x18 ;  /* 0x000000081708e211 */ /* 0x002fe400078ec0ff */
[----:B------:R-:W-:Y:S01]  /*2200*/  IMAD.IADD R5, R4, 0x1, -R5 ;  /* 0x0000000104057824 */ /* 0x000fe200078e0a05 */
[----:B------:R-:W-:Y:S01]  /*2210*/  @!P4 LDGSTS.E.BYPASS.LTC128B.128 [R27+0xa000], desc[UR18][R28.64+0x80] ;  /* 0x0a0000801c1bcfae */ /* 0x000fe2000b901d52 */
[----:B------:R-:W-:-:S03]  /*2220*/  @!P1 MOV R23, 0x400 ;  /* 0x0000040000179802 */ /* 0x000fc60000000f00 */
[----:B------:R-:W-:Y:S01]  /*2230*/  @!P4 LDGSTS.E.BYPASS.LTC128B.128 [R27+0xc000], desc[UR18][R28.64+0x100] ;  /* 0x0c0001001c1bcfae */ /* 0x000fe2000b901d52 */
[----:B------:R-:W-:Y:S02]  /*2240*/  SHF.R.S32.HI R12, RZ, 0x1f, R5 ;  /* 0x0000001fff0c7819 */ /* 0x000fe40000011405 */
[----:B-----5:R-:W-:Y:S01]  /*2250*/  @!P1 LEA R22, R22, R23, 0x18 ;  /* 0x0000001716169211 */ /* 0x020fe200078ec0ff */
[----:B------:R4:W-:Y:S01]  /*2260*/  @!P4 LDGSTS.E.BYPASS.LTC128B.128 [R27+0xe000], desc[UR18][R28.64+0x180] ;  /* 0x0e0001801c1bcfae */ /* 0x0009e2000b901d52 */
[----:B------:R-:W-:Y:S02]  /*2270*/  @!P6 LEA R2, P4, R25, R24, 0x4 ;  /* 0x000000181902e211 */ /* 0x000fe400078820ff */
[----:B------:R-:W-:Y:S01]  /*2280*/  LEA.HI R12, R12, R5, RZ, 0x3 ;  /* 0x000000050c0c7211 */ /* 0x000fe200078f18ff */
[C---:B------:R-:W-:Y:S01]  /*2290*/  @!P1 IMAD R22, R15.reuse, 0x2, R22 ;  /* 0x000000020f169824 */ /* 0x040fe200078e0216 */
[----:B------:R-:W-:Y:S01]  /*22a0*/  @!P6 LEA.HI.X R9, R20, R21, R9, 0x4, P4 ;  /* 0x000000151409e211 */ /* 0x000fe200020f2409 */
[----:B------:R-:W-:Y:S01]  /*22b0*/  @!P6 IMAD R20, R15, 0x2, R8 ;  /* 0x000000020f14e824 */ /* 0x000fe200078e0208 */
[----:B------:R-:W-:Y:S01]  /*22c0*/  @!P0 MOV R23, 0x400 ;  /* 0x0000040000178802 */ /* 0x000fe20000000f00 */
[----:B------:R-:W-:-:S03]  /*22d0*/  IMAD.SHL.U32 R81, R12, 0x40, RZ ;  /* 0x000000400c517824 */ /* 0x000fc600078e00ff */
[----:B---3--:R-:W-:Y:S01]  /*22e0*/  @!P0 LEA R10, R10, R23, 0x18 ;  /* 0x000000170a0a8211 */ /* 0x008fe200078ec0ff */
[----:B------:R-:W-:Y:S01]  /*22f0*/  IMAD.SHL.U32 R23, R16, 0x8, RZ ;  /* 0x0000000810177824 */ /* 0x000fe200078e00ff */
[----:B------:R-:W-:-:S03]  /*2300*/  LOP3.LUT R81, R81, 0xfffffe00, RZ, 0xc0, !PT ;  /* 0xfffffe0051517812 */ /* 0x000fc600078ec0ff */
[----:B------:R-:W-:Y:S01]  /*2310*/  @!P0 IMAD R15, R15, 0x2, R10 ;  /* 0x000000020f0f8824 */ /* 0x000fe200078e020a */
[----:B----4-:R-:W-:Y:S01]  /*2320*/  @!P6 LEA R28, P4, R2, R6, 0x1 ;  /* 0x00000006021ce211 */ /* 0x010fe200078808ff */
[----:B------:R-:W-:Y:S01]  /*2330*/  IMAD.WIDE.U32 R26, R16, UR8, R18 ;  /* 0x00000008101a7c25 */ /* 0x000fe2000f8e0012 */
[----:B------:R-:W-:Y:S02]  /*2340*/  LOP3.LUT R6, R12, 0xfffffff8, RZ, 0xc0, !PT ;  /* 0xfffffff80c067812 */ /* 0x000fe400078ec0ff */
[----:B------:R-:W-:Y:S01]  /*2350*/  @!P6 LEA.HI.X R29, R2, R7, R9, 0x1, P4 ;  /* 0x00000007021de211 */ /* 0x000fe200020f0c09 */
[----:B------:R-:W-:Y:S01]  /*2360*/  IMAD.U32 R9, RZ, RZ, UR6 ;  /* 0x00000006ff097e24 */ /* 0x000fe2000f8e00ff */
[----:B------:R-:W-:Y:S01]  /*2370*/  ISETP.GE.AND P4, PT, R16, UR26, PT ;  /* 0x0000001a10007c0c */ /* 0x000fe2000bf86270 */
[----:B------:R-:W-:Y:S01]  /*2380*/  IMAD.IADD R5, R5, 0x1, -R6 ;  /* 0x0000000105057824 */ /* 0x000fe200078e0a06 */
[----:B------:R-:W-:Y:S01]  /*2390*/  ULDC.64 UR6, c[0x0][0x268] ;  /* 0x00009a0000067ab9 */ /* 0x000fe20000000a00 */
[----:B------:R-:W1:Y:S01]  /*23a0*/  @!P1 LDC.64 R6, c[0x0][0x218] ;  /* 0x00008600ff069b82 */ /* 0x000e620000000a00 */
[----:B------:R-:W-:Y:S01]  /*23b0*/  @!P6 LDGSTS.E.BYPASS.LTC128B.128 [R20+0x8800], desc[UR18][R28.64] ;  /* 0x088000001c14efae */ /* 0x000fe2000b901d52 */
[----:B------:R-:W-:-:S02]  /*23c0*/  IMAD R19, R17, UR8, RZ ;  /* 0x0000000811137c24 */ /* 0x000fc4000f8e02ff */
[----:B------:R-:W-:Y:S01]  /*23d0*/  IMAD R239, R11, UR6, RZ ;  /* 0x000000060bef7c24 */ /* 0x000fe2000f8e02ff */
[----:B------:R-:W-:Y:S01]  /*23e0*/  @!P6 LDGSTS.E.BYPASS.LTC128B.128 [R20+0xa800], desc[UR18][R28.64+0x80] ;  /* 0x0a8000801c14efae */ /* 0x000fe2000b901d52 */
[----:B------:R-:W-:Y:S02]  /*23f0*/  IMAD R16, R16, UR9, R19 ;  /* 0x0000000910107c24 */ /* 0x000fe4000f8e0213 */
[----:B------:R-:W-:Y:S01]  /*2400*/  IMAD.SHL.U32 R2, R0, 0x40, RZ ;  /* 0x0000004000027824 */ /* 0x000fe200078e00ff */
[----:B------:R-:W-:Y:S01]  /*2410*/  @!P6 LDGSTS.E.BYPASS.LTC128B.128 [R20+0xc800], desc[UR18][R28.64+0x100] ;  /* 0x0c8001001c14efae */ /* 0x000fe2000b901d52 */
[----:B------:R-:W-:Y:S01]  /*2420*/  IMAD R239, R14, UR7, R239 ;  /* 0x000000070eef7c24 */ /* 0x000fe2000f8e02ef */
[----:B------:R-:W-:Y:S02]  /*2430*/  UIMAD UR7, UR24, UR8, URZ ;  /* 0x00000008180772a4 */ /* 0x000fe4000f8e023f */
[----:B------:R2:W-:Y:S01]  /*2440*/  @!P6 LDGSTS.E.BYPASS.LTC128B.128 [R20+0xe800], desc[UR18][R28.64+0x180] ;  /* 0x0e8001801c14efae */ /* 0x0005e2000b901d52 */
[----:B------:R-:W-:Y:S01]  /*2450*/  @!P1 IADD3 R8, P6, R24, UR30, RZ ;  /* 0x0000001e18089c10 */ /* 0x000fe2000ffde0ff */
[----:B------:R-:W-:Y:S01]  /*2460*/  UIMAD UR7, UR23, UR9, UR7 ;  /* 0x00000009170772a4 */ /* 0x000fe2000f8e0207 */
[----:B------:R-:W-:-:S02]  /*2470*/  LOP3.LUT R2, R2, 0x1c0, RZ, 0xc0, !PT ;  /* 0x000001c002027812 */ /* 0x000fc400078ec0ff */
[----:B------:R-:W-:Y:S02]  /*2480*/  @!P1 IADD3.X R9, R21, UR31, R9, P6, !PT ;  /* 0x0000001f15099c10 */ /* 0x000fe4000b7fe409 */
[----:B------:R-:W-:Y:S02]  /*2490*/  IADD3 R166, P6, R26, UR28, RZ ;  /* 0x0000001c1aa67c10 */ /* 0x000fe4000ffde0ff */
[----:B------:R-:W-:Y:S02]  /*24a0*/  LOP3.LUT R17, R2, 0x8, R23, 0xf8, !PT ;  /* 0x0000000802117812 */ /* 0x000fe400078ef817 */
[----:B------:R-:W-:Y:S01]  /*24b0*/  IADD3.X R167, R27, UR27, R16, P6, !PT ;  /* 0x0000001b1ba77c10 */ /* 0x000fe2000b7fe410 */
[----:B------:R-:W-:Y:S01]  /*24c0*/  UIMAD.WIDE.U32 UR26, UR23, UR8, URZ ;  /* 0x00000008171a72a5 */ /* 0x000fe2000f8e003f */
[----:B-1----:R-:W-:Y:S02]  /*24d0*/  @!P1 LEA R10, P6, R8, R6, 0x1 ;  /* 0x00000006080a9211 */ /* 0x002fe400078c08ff */
[----:B------:R-:W-:Y:S01]  /*24e0*/  SHF.R.U32.HI R2, RZ, 0x3, R2 ;  /* 0x00000003ff027819 */ /* 0x000fe20000011602 */
[----:B------:R-:W-:Y:S01]  /*24f0*/  IMAD.WIDE.U32 R166, R14, UR6, R166 ;  /* 0x000000060ea67c25 */ /* 0x000fe2000f8e00a6 */
[----:B------:R-:W-:Y:S01]  /*2500*/  @!P1 LEA.HI.X R11, R8, R7, R9, 0x1, P6 ;  /* 0x00000007080b9211 */ /* 0x000fe200030f0c09 */
[----:B------:R-:W-:Y:S01]  /*2510*/  @!UP0 UIMAD UR6, UR11, 0x30, URZ ;  /* 0x000000300b0688a4 */ /* 0x000fe2000f8e023f */
[----:B------:R-:W1:Y:S01]  /*2520*/  @!P0 LDC.64 R6, c[0x0][0x218] ;  /* 0x00008600ff068b82 */ /* 0x000e620000000a00 */
[----:B------:R-:W-:Y:S01]  /*2530*/  LOP3.LUT R2, R17, R2, RZ, 0x3c, !PT ;  /* 0x0000000211027212 */ /* 0x000fe200078e3cff */
[----:B------:R-:W-:Y:S01]  /*2540*/  IMAD.U32 R17, RZ, RZ, UR10 ;  /* 0x0000000aff117e24 */ /* 0x000fe2000f8e00ff */
[----:B------:R-:W-:Y:S01]  /*2550*/  @!P1 LDGSTS.E.BYPASS.LTC128B.128 [R22+0x9000], desc[UR18][R10.64] ;  /* 0x090000000a169fae */ /* 0x000fe2000b901d52 */
[----:B------:R-:W-:Y:S01]  /*2560*/  IMAD.SHL.U32 R14, R5, 0x40, RZ ;  /* 0x00000040050e7824 */ /* 0x000fe200078e00ff */
[----:B------:R-:W-:Y:S01]  /*2570*/  UIADD3 UR7, UR27, UR7, URZ ;  /* 0x000000071b077290 */ /* 0x000fe2000fffe03f */
[----:B------:R-:W-:Y:S01]  /*2580*/  IMAD.U32 R16, RZ, RZ, UR26 ;  /* 0x0000001aff107e24 */ /* 0x000fe2000f8e00ff */
[----:B------:R-:W-:Y:S01]  /*2590*/  @!P1 LDGSTS.E.BYPASS.LTC128B.128 [R22+0xb000], desc[UR18][R10.64+0x80] ;  /* 0x0b0000800a169fae */ /* 0x000fe2000b901d52 */
[----:B--2---:R-:W-:Y:S01]  /*25a0*/  @!P0 IMAD.MOV.U32 R20, RZ, RZ, R24 ;  /* 0x000000ffff148224 */ /* 0x004fe200078e0018 */
[----:B------:R-:W2:Y:S01]  /*25b0*/  @!P4 LDC.64 R8, c[0x0][0x220] ;  /* 0x00008800ff08cb82 */ /* 0x000ea20000000a00 */
[----:B------:R-:W-:Y:S01]  /*25c0*/  LOP3.LUT R14, R14, 0x1c0, RZ, 0xc0, !PT ;  /* 0x000001c00e0e7812 */ /* 0x000fe200078ec0ff */
[----:B------:R-:W-:Y:S01]  /*25d0*/  @!P1 LDGSTS.E.BYPASS.LTC128B.128 [R22+0xd000], desc[UR18][R10.64+0x100] ;  /* 0x0d0001000a169fae */ /* 0x000fe2000b901d52 */
[----:B------:R-:W-:Y:S01]  /*25e0*/  @!P0 IMAD.WIDE.U32 R18, R17, 0x30, R20 ;  /* 0x0000003011128825 */ /* 0x000fe200078e0014 */
[----:B------:R-:W-:-:S02]  /*25f0*/  VOTEU.ALL UP0, P2 ;  /* 0x00000000003f7886 */ /* 0x000fc40001000000 */
[----:B------:R3:W-:Y:S01]  /*2600*/  @!P1 LDGSTS.E.BYPASS.LTC128B.128 [R22+0xf000], desc[UR18][R10.64+0x180] ;  /* 0x0f0001800a169fae */ /* 0x0007e2000b901d52 */
[----:B------:R-:W-:Y:S01]  /*2610*/  IMAD.SHL.U32 R21, R233, 0x8, RZ ;  /* 0x00000008e9157824 */ /* 0x000fe200078e00ff */
[----:B------:R-:W-:Y:S01]  /*2620*/  LEA R20, P1, R16, R166, 0x6 ;  /* 0x000000a610147211 */ /* 0x000fe200078230ff */
[----:B------:R-:W-:Y:S01]  /*2630*/  IMAD.U32 R17, RZ, RZ, UR27 ;  /* 0x0000001bff117e24 */ /* 0x000fe2000f8e00ff */
[----:B------:R-:W-:Y:S01]  /*2640*/  UIMAD.WIDE.U32 UR26, UR8, 0x20, URZ ;  /* 0x00000020081a78a5 */ /* 0x000fe2000f8e003f */
[----:B------:R-:W-:Y:S01]  /*2650*/  IMAD.IADD R239, R167, 0x1, R239 ;  /* 0x00000001a7ef7824 */ /* 0x000fe200078e02ef */
[----:B------:R-:W-:Y:S01]  /*2660*/  LOP3.LUT R17, R14, 0x8, R21, 0xf8, !PT ;  /* 0x000000080e117812 */ /* 0x000fe200078ef815 */
[----:B------:R-:W-:Y:S01]  /*2670*/  IMAD R233, R233, 0x200, R2 ;  /* 0x00000200e9e97824 */ /* 0x000fe200078e0202 */
[----:B------:R-:W-:-:S04]  /*2680*/  SHF.R.U32.HI R14, RZ, 0x3, R14 ;  /* 0x00000003ff0e7819 */ /* 0x000fc8000001160e */
[----:B------:R-:W-:Y:S01]  /*2690*/  LOP3.LUT R2, R17, R14, RZ, 0x3c, !PT ;  /* 0x0000000e11027212 */ /* 0x000fe200078e3cff */
[----:B------:R-:W-:Y:S01]  /*26a0*/  IMAD.U32 R17, RZ, RZ, UR9 ;  /* 0x00000009ff117e24 */ /* 0x000fe2000f8e00ff */
[----:B------:R-:W-:-:S05]  /*26b0*/  LEA R233, R233, UR4, 0x1 ;  /* 0x00000004e9e97c11 */ /* 0x000fca000f8e08ff */
[----:B------:R-:W-:Y:S02]  /*26c0*/  VIADD R231, R233, 0x8020 ;  /* 0x00008020e9e77836 */ /* 0x000fe40000000000 */
[----:B---3--:R-:W-:Y:S01]  /*26d0*/  @!P0 VIADD R10, R19, UR6 ;  /* 0x00000006130a8c36 */ /* 0x008fe20008000000 */
[C---:B-1----:R-:W-:Y:S01]  /*26e0*/  @!P0 LEA R22, P6, R18.reuse, R6, 0x1 ;  /* 0x0000000612168211 */ /* 0x042fe200078c08ff */
[----:B------:R-:W-:Y:S01]  /*26f0*/  IMAD.U32 R11, RZ, RZ, UR7 ;  /* 0x00000007ff0b7e24 */ /* 0x000fe2000f8e00ff */
[----:B------:R-:W-:Y:S01]  /*2700*/  USHF.L.U32 UR6, UR9, 0x5, URZ ;  /* 0x0000000509067899 */ /* 0x000fe2000800063f */
[----:B------:R-:W-:Y:S01]  /*2710*/  IMAD.U32 R19, RZ, RZ, UR8 ;  /* 0x00000008ff137e24 */ /* 0x000fe2000f8e00ff */
[----:B------:R-:W-:Y:S01]  /*2720*/  @!P0 LEA.HI.X R23, R18, R7, R10, 0x1, P6 ;  /* 0x0000000712178211 */ /* 0x000fe200030f0c0a */
[----:B------:R-:W-:Y:S01]  /*2730*/  IMAD.U32 R18, RZ, RZ, UR8 ;  /* 0x00000008ff127e24 */ /* 0x000fe2000f8e00ff */
[----:B------:R-:W-:Y:S01]  /*2740*/  LEA.HI.X R21, R16, R239, R11, 0x6, P1 ;  /* 0x000000ef10157211 */ /* 0x000fe200008f340b */
[----:B------:R-:W1:Y:S01]  /*2750*/  @!P5 LDC.64 R6, c[0x0][0x220] ;  /* 0x00008800ff06db82 */ /* 0x000e620000000a00 */
[----:B------:R-:W-:Y:S01]  /*2760*/  @!P5 LEA R16, P1, R19, R20, 0x4 ;  /* 0x000000141310d211 */ /* 0x000fe200078220ff */
[----:B------:R-:W-:Y:S01]  /*2770*/  @!P0 LDGSTS.E.BYPASS.LTC128B.128 [R15+0x9800], desc[UR18][R22.64] ;  /* 0x09800000160f8fae */ /* 0x000fe2000b901d52 */
[----:B------:R-:W-:Y:S01]  /*2780*/  IMAD.U32 R19, RZ, RZ, UR6 ;  /* 0x00000006ff137e24 */ /* 0x000fe2000f8e00ff */
[----:B------:R-:W-:Y:S01]  /*2790*/  @!UP0 UIMAD UR6, UR9, 0x30, URZ ;  /* 0x00000030090688a4 */ /* 0x000fe2000f8e023f */
[----:B------:R-:W-:Y:S01]  /*27a0*/  @!P5 LEA.HI.X R18, R18, R21, R17, 0x4, P1 ;  /* 0x000000151212d211 */ /* 0x000fe200008f2411 */
[----:B------:R-:W-:Y:S01]  /*27b0*/  @!P0 LDGSTS.E.BYPASS.LTC128B.128 [R15+0xb800], desc[UR18][R22.64+0x80] ;  /* 0x0b800080160f8fae */ /* 0x000fe2000b901d52 */
[C---:B--2---:R-:W-:Y:S01]  /*27c0*/  @!P4 LEA R24, P1, R20.reuse, R8, 0x1 ;  /* 0x000000081418c211 */ /* 0x044fe200078208ff */
[----:B------:R-:W2:Y:S01]  /*27d0*/  @!P3 LDC.64 R10, c[0x0][0x220] ;  /* 0x00008800ff0abb82 */ /* 0x000ea20000000a00 */
[----:B------:R-:W-:Y:S01]  /*27e0*/  IMAD.U32 R17, RZ, RZ, UR8 ;  /* 0x00000008ff117e24 */ /* 0x000fe2000f8e00ff */
[----:B------:R-:W-:Y:S01]  /*27f0*/  @!P0 LDGSTS.E.BYPASS.LTC128B.128 [R15+0xd800], desc[UR18][R22.64+0x100] ;  /* 0x0d800100160f8fae */ /* 0x000fe2000b901d52 */
[C-C-:B------:R-:W-:Y:S01]  /*2800*/  @!P4 LEA.HI.X R25, R20.reuse, R9, R21.reuse, 0x1, P1 ;  /* 0x000000091419c211 */ /* 0x140fe200008f0c15 */
[----:B------:R-:W-:Y:S01]  /*2810*/  UISETP.GT.AND UP0, UPT, UR23, UR12, UPT ;  /* 0x0000000c1700728c */ /* 0x000fe2000bf04270 */
[----:B------:R-:W-:Y:S01]  /*2820*/  @!P2 IMAD.WIDE.U32 R26, R17, 0x30, R20 ;  /* 0x00000030111aa825 */ /* 0x000fe200078e0014 */
[----:B------:R-:W-:Y:S01]  /*2830*/  @!P0 LDGSTS.E.BYPASS.LTC128B.128 [R15+0xf800], desc[UR18][R22.64+0x180] ;  /* 0x0f800180160f8fae */ /* 0x000fe2000b901d52 */
[----:B------:R-:W-:Y:S01]  /*2840*/  @!P3 IADD3 R14, P0, R20, UR26, RZ ;  /* 0x0000001a140ebc10 */ /* 0x000fe2000ff1e0ff */
[----:B------:R-:W3:Y:S02]  /*2850*/  @!P2 LDC.64 R8, c[0x0][0x220] ;  /* 0x00008800ff08ab82 */ /* 0x000ee40000000a00 */
[----:B------:R-:W0:Y:S01]  /*2860*/  LDGDEPBAR ;  /* 0x00000000000079af */ /* 0x000e220000000000 */
[----:B------:R-:W-:-:S02]  /*2870*/  @!P3 IADD3.X R17, R21, UR27, R19, P0, !PT ;  /* 0x0000001b1511bc10 */ /* 0x000fc400087fe413 */
[C---:B-1----:R-:W-:Y:S02]  /*2880*/  @!P5 LEA R20, P0, R16.reuse, R6, 0x1 ;  /* 0x000000061014d211 */ /* 0x042fe400078008ff */
[----:B------:R-:W-:Y:S02]  /*2890*/  SHF.R.S32.HI R6, RZ, 0x5, R80 ;  /* 0x00000005ff067819 */ /* 0x000fe40000011450 */
[----:B------:R-:W-:Y:S01]  /*28a0*/  @!P5 LEA.HI.X R21, R16, R7, R18, 0x1, P0 ;  /* 0x000000071015d211 */ /* 0x000fe200000f0c12 */
[----:B------:R-:W-:Y:S01]  /*28b0*/  @!P2 VIADD R7, R27, UR6 ;  /* 0x000000061b07ac36 */ /* 0x000fe20008000000 */
[----:B------:R-:W-:Y:S01]  /*28c0*/  LEA R243, R6, UR21, 0x4 ;  /* 0x0000001506f37c11 */ /* 0x000fe2000f8e20ff */
[----:B------:R-:W-:Y:S01]  /*28d0*/  UIADD3 UR6, UR22, 0x1, -UR15 ;  /* 0x0000000116067890 */ /* 0x000fe2000fffe80f */
[----:B--2---:R-:W-:-:S04]  /*28e0*/  @!P3 LEA R12, P0, R14, R10, 0x1 ;  /* 0x0000000a0e0cb211 */ /* 0x004fc800078008ff */
[----:B------:R-:W-:Y:S01]  /*28f0*/  @!P3 LEA.HI.X R13, R14, R11, R17, 0x1, P0 ;  /* 0x0000000b0e0db211 */ /* 0x000fe200000f0c11 */
[----:B------:R-:W-:Y:S02]  /*2900*/  IMAD R11, R6, 0x400, R81 ;  /* 0x00000400060b7824 */ /* 0x000fe400078e0251 */
[----:B------:R-:W-:Y:S01]  /*2910*/  IMAD.U32 R240, RZ, RZ, UR6 ;  /* 0x00000006fff07e24 */ /* 0x000fe2000f8e00ff */
[----:B---3--:R-:W-:Y:S01]  /*2920*/  @!P2 LEA R8, P0, R26, R8, 0x1 ;  /* 0x000000081a08a211 */ /* 0x008fe200078008ff */
[----:B------:R-:W-:Y:S01]  /*2930*/  IMAD.IADD R234, R2, 0x1, R11 ;  /* 0x0000000102ea7824 */ /* 0x000fe200078e020b */
[----:B------:R-:W-:-:S04]  /*2940*/  DEPBAR.LE SB0, 0x0 ;  /* 0x000080000000791a */ /* 0x000fc80000000000 */
[----:B------:R-:W-:Y:S01]  /*2950*/  BAR.SYNC.DEFER_BLOCKING 0x0 ;  /* 0x0000000000007b1d */ /* 0x000fe20000010000 */
[----:B------:R-:W-:Y:S01]  /*2960*/  @!P2 LEA.HI.X R9, R26, R9, R7, 0x1, P0 ;  /* 0x000000091a09a211 */ /* 0x000fe200000f0c07 */
[----:B------:R-:W-:Y:S01]  /*2970*/  IMAD.MOV.U32 R7, RZ, RZ, 0x10 ;  /* 0x00000010ff077424 */ /* 0x000fe200078e00ff */
[----:B------:R-:W-:Y:S01]  /*2980*/  LEA R234, R234, UR4, 0x1 ;  /* 0x00000004eaea7c11 */ /* 0x000fe2000f8e08ff */
[----:B------:R-:W-:Y:S02]  /*2990*/  UIADD3 UR6, UR6, UR17, URZ ;  /* 0x0000001106067290 */ /* 0x000fe4000fffe03f */
        /* <DEDUP_REMOVED lines=48> */
[----:B------:R-:W4:Y:S01]  /*2ca0*/  LDSM.16.M88.4 R36, [R233+0x8000] ;  /* 0x00800000e924783b */ /* 0x000f220000000200 */
[----:B------:R-:W-:Y:S02]  /*2cb0*/  SEL R5, R5, 0xffffffe0, !P2 ;  /* 0xffffffe005057807 */ /* 0x000fe40005000000 */
[----:B------:R-:W-:Y:S01]  /*2cc0*/  R2P PR, R0, 0x6 ;  /* 0x0000000600007804 */ /* 0x000fe20000000000 */
[----:B------:R-:W-:Y:S01]  /*2cd0*/  VIADD R0, R233, 0x8000 ;  /* 0x00008000e9007836 */ /* 0x000fe20000000000 */
[----:B------:R-:W5:Y:S01]  /*2ce0*/  LDSM.16.M88.4 R28, [R233+0x8800] ;  /* 0x00880000e91c783b */ /* 0x000f620000000200 */
[----:B------:R-:W-:-:S02]  /*2cf0*/  IMAD R232, R7, 0x2, R234 ;  /* 0x0000000207e87824 */ /* 0x000fc400078e02ea */
[C---:B------:R-:W-:Y:S01]  /*2d00*/  IMAD R230, R5.reuse, 0x2, R234 ;  /* 0x0000000205e67824 */ /* 0x040fe200078e02ea */
[----:B-1----:R-:W1:Y:S01]  /*2d10*/  LDSM.16.M88.4 R20, [R233+0x9000] ;  /* 0x00900000e914783b */ /* 0x002e620000000200 */
[----:B------:R-:W-:-:S03]  /*2d20*/  IMAD R229, R5, 0x2, R232 ;  /* 0x0000000205e57824 */ /* 0x000fc600078e02e8 */
[----:B------:R-:W1:Y:S03]  /*2d30*/  LDSM.16.M88.4 R52, [R233+0x9800] ;  /* 0x00980000e934783b */ /* 0x000e660000000200 */
[----:B------:R-:W-:Y:S01]  /*2d40*/  @P1 VIADD R231, R0, 0xffffffe0 ;  /* 0xffffffe000e71836 */ /* 0x000fe20000000000 */
[----:B------:R-:W-:Y:S01]  /*2d50*/  LDSM.16.M88.4 R60, [R232] ;  /* 0x00000000e83c783b */ /* 0x000fe20000000200 */
[----:B------:R-:W-:-:S03]  /*2d60*/  IMAD.MOV.U32 R0, RZ, RZ, 0x40 ;  /* 0x00000040ff007424 */ /* 0x000fc600078e00ff */
[----:B--2---:R-:W2:Y:S02]  /*2d70*/  LDSM.16.M88.4 R12, [R231] ;  /* 0x00000000e70c783b */ /* 0x004ea40000000200 */
[----:B------:R-:W-:Y:S02]  /*2d80*/  SEL R0, R0, 0xffffffc0, !P2 ;  /* 0xffffffc000007807 */ /* 0x000fe40005000000 */
[----:B------:R-:W2:Y:S03]  /*2d90*/  LDSM.16.M88.4 R44, [R231+0x800] ;  /* 0x00080000e72c783b */ /* 0x000ea60000000200 */
[----:B------:R-:W-:Y:S01]  /*2da0*/  IMAD.IADD R227, R233, 0x1, R0 ;  /* 0x00000001e9e37824 */ /* 0x000fe200078e0200 */
[----:B------:R-:W2:Y:S01]  /*2db0*/  LDSM.16.M88.4 R16, [R231+0x1000] ;  /* 0x00100000e710783b */ /* 0x000ea20000000200 */
[----:B------:R-:W-:-:S03]  /*2dc0*/  IMAD.IADD R220, R0, 0x1, R231 ;  /* 0x0000000100dc7824 */ /* 0x000fc600078e02e7 */
[----:B------:R-:W2:Y:S04]  /*2dd0*/  LDSM.16.M88.4 R72, [R231+0x1800] ;  /* 0x00180000e748783b */ /* 0x000ea80000000200 */
[----:B------:R-:W-:Y:S01]  /*2de0*/  LDSM.16.M88.4 R64, [R230] ;  /* 0x00000000e640783b */ /* 0x000fe20000000200 */
[C---:B----4-:R-:W-:Y:S03]  /*2df0*/  HMMA.16816.F32.BF16 R40, R48.reuse, R36, RZ ;  /* 0x000000243028723c */ /* 0x050fe600000418ff */
[----:B---3--:R-:W3:Y:S04]  /*2e00*/  LDSM.16.M88.4 R8, [R227+0x8000] ;  /* 0x00800000e308783b */ /* 0x008ee80000000200 */
[----:B------:R-:W-:Y:S01]  /*2e10*/  LDSM.16.M88.4 R56, [R227+0x9800] ;  /* 0x00980000e338783b */ /* 0x000fe20000000200 */
[C---:B------:R-:W-:Y:S03]  /*2e20*/  HMMA.16816.F32.BF16 R36, R48.reuse, R38, RZ ;  /* 0x000000263024723c */ /* 0x040fe600000418ff */
[----:B------:R-:W-:Y:S03]  /*2e30*/  LDSM.16.M88.4 R76, [R231+0x3800] ;  /* 0x00380000e74c783b */ /* 0x000fe60000000200 */
[C---:B-----5:R-:W-:Y:S01]  /*2e40*/  HMMA.16816.F32.BF16 R32, R48.reuse, R28, RZ ;  /* 0x0000001c3020723c */ /* 0x060fe200000418ff */
[----:B------:R-:W0:Y:S05]  /*2e50*/  LDGDEPBAR ;  /* 0x00000000000079af */ /* 0x000e2a0000000000 */
[C---:B-1----:R-:W-:Y:S06]  /*2e60*/  HMMA.16816.F32.BF16 R24, R48.reuse, R20, RZ ;  /* 0x000000143018723c */ /* 0x042fec00000418ff */
[C---:B------:R-:W-:Y:S06]  /*2e70*/  HMMA.16816.F32.BF16 R28, R48.reuse, R30, RZ ;  /* 0x0000001e301c723c */ /* 0x040fec00000418ff */
[C---:B------:R-:W-:Y:S06]  /*2e80*/  HMMA.16816.F32.BF16 R20, R48.reuse, R22, RZ ;  /* 0x000000163014723c */ /* 0x040fec00000418ff */
[C---:B------:R-:W-:Y:S06]  /*2e90*/  HMMA.16816.F32.BF16 R68, R48.reuse, R52, RZ ;  /* 0x000000343044723c */ /* 0x040fec00000418ff */
[----:B------:R-:W-:Y:S01]  /*2ea0*/  HMMA.16816.F32.BF16 R48, R48, R54, RZ ;  /* 0x000000363030723c */ /* 0x000fe200000418ff */
[----:B------:R-:W1:Y:S05]  /*2eb0*/  LDSM.16.M88.4 R52, [R227+0x8800] ;  /* 0x00880000e334783b */ /* 0x000e6a0000000200 */
[C---:B--2---:R-:W-:Y:S06]  /*2ec0*/  HMMA.16816.F32.BF16 R40, R60.reuse, R12, R40 ;  /* 0x0000000c3c28723c */ /* 0x044fec0000041828 */
[C---:B------:R-:W-:Y:S01]  /*2ed0*/  HMMA.16816.F32.BF16 R36, R60.reuse, R14, R36 ;  /* 0x0000000e3c24723c */ /* 0x040fe20000041824 */
[----:B------:R-:W2:Y:S05]  /*2ee0*/  LDSM.16.M88.4 R12, [R227+0x9000] ;  /* 0x00900000e30c783b */ /* 0x000eaa0000000200 */
        /* <DEDUP_REMOVED lines=10> */
[C---:B---3--:R-:W-:Y:S06]  /*2f90*/  HMMA.16816.F32.BF16 R40, R64.reuse, R8, R40 ;  /* 0x000000084028723c */ /* 0x048fec0000041828 */
[C---:B------:R-:W-:Y:S01]  /*2fa0*/  HMMA.16816.F32.BF16 R36, R64.reuse, R10, R36 ;  /* 0x0000000a4024723c */ /* 0x040fe20000041824 */
[----:B------:R-:W3:Y:S05]  /*2fb0*/  LDSM.16.M88.4 R8, [R220+0x1000] ;  /* 0x00100000dc08783b */ /* 0x000eea0000000200 */
[C---:B-1----:R-:W-:Y:S06]  /*2fc0*/  HMMA.16816.F32.BF16 R32, R64.reuse, R52, R32 ;  /* 0x000000344020723c */ /* 0x042fec0000041820 */
[C---:B------:R-:W-:Y:S01]  /*2fd0*/  HMMA.16816.F32.BF16 R28, R64.reuse, R54, R28 ;  /* 0x00000036401c723c */ /* 0x040fe2000004181c */
[----:B------:R-:W-:Y:S05]  /*2fe0*/  LDSM.16.M88.4 R52, [R234+0x2000] ;  /* 0x00200000ea34783b */ /* 0x000fea0000000200 */
[C---:B--2---:R-:W-:Y:S06]  /*2ff0*/  HMMA.16816.F32.BF16 R24, R64.reuse, R12, R24 ;  /* 0x0000000c4018723c */ /* 0x044fec0000041818 */
[C---:B------:R-:W-:Y:S01]  /*3000*/  HMMA.16816.F32.BF16 R20, R64.reuse, R14, R20 ;  /* 0x0000000e4014723c */ /* 0x040fe20000041814 */
[----:B------:R-:W1:Y:S05]  /*3010*/  LDSM.16.M88.4 R12, [R233+0xa000] ;  /* 0x00a00000e90c783b */ /* 0x000e6a0000000200 */
[C---:B------:R-:W-:Y:S06]  /*3020*/  HMMA.16816.F32.BF16 R68, R64.reuse, R56, R68 ;  /* 0x000000384044723c */ /* 0x040fec0000041844 */
[----:B------:R-:W-:Y:S01]  /*3030*/  HMMA.16816.F32.BF16 R64, R64, R58, R48 ;  /* 0x0000003a4040723c */ /* 0x000fe20000041830 */
[----:B------:R-:W2:Y:S04]  /*3040*/  LDSM.16.M88.4 R48, [R233+0xa800] ;  /* 0x00a80000e930783b */ /* 0x000ea80000000200 */
[----:B------:R-:W-:Y:S01]  /*3050*/  LDSM.16.M88.4 R56, [R233+0xb800] ;  /* 0x00b80000e938783b */ /* 0x000fe20000000200 */
[C---:B----4-:R-:W-:Y:S06]  /*3060*/  HMMA.16816.F32.BF16 R40, R16.reuse, R44, R40 ;  /* 0x0000002c1028723c */ /* 0x050fec0000041828 */
[C---:B------:R-:W-:Y:S01]  /*3070*/  HMMA.16816.F32.BF16 R36, R16.reuse, R46, R36 ;  /* 0x0000002e1024723c */ /* 0x040fe20000041824 */
[----:B------:R-:W4:Y:S05]  /*3080*/  LDSM.16.M88.4 R44, [R233+0xb000] ;  /* 0x00b00000e92c783b */ /* 0x000f2a0000000200 */
[C---:B-----5:R-:W-:Y:S06]  /*3090*/  HMMA.16816.F32.BF16 R32, R16.reuse, R60, R32 ;  /* 0x0000003c1020723c */ /* 0x060fec0000041820 */
[C---:B------:R-:W-:Y:S01]  /*30a0*/  HMMA.16816.F32.BF16 R28, R16.reuse, R62, R28 ;  /* 0x0000003e101c723c */ /* 0x040fe2000004181c */
[----:B------:R-:W-:Y:S05]  /*30b0*/  LDSM.16.M88.4 R60, [R232+0x2000] ;  /* 0x00200000e83c783b */ /* 0x000fea0000000200 */
[C---:B---3--:R-:W-:Y:S06]  /*30c0*/  HMMA.16816.F32.BF16 R24, R16.reuse, R8, R24 ;  /* 0x000000081018723c */ /* 0x048fec0000041818 */
[C---:B------:R-:W-:Y:S01]  /*30d0*/  HMMA.16816.F32.BF16 R20, R16.reuse, R10, R20 ;  /* 0x0000000a1014723c */ /* 0x040fe20000041814 */
[----:B------:R-:W3:Y:S05]  /*30e0*/  LDSM.16.M88.4 R8, [R231+0x2000] ;  /* 0x00200000e708783b */ /* 0x000eea0000000200 */
        /* <DEDUP_REMOVED lines=10> */
[C---:B----4-:R-:W-:Y:S06]  /*3190*/  HMMA.16816.F32.BF16 R24, R52.reuse, R44, R24 ;  /* 0x0000002c3418723c */ /* 0x050fec0000041818 */
[C---:B------:R-:W-:Y:S01]  /*31a0*/  HMMA.16816.F32.BF16 R20, R52.reuse, R46, R20 ;  /* 0x0000002e3414723c */ /* 0x040fe20000041814 */
[----:B------:R-:W2:Y:S05]  /*31b0*/  LDSM.16.M88.4 R44, [R227+0xa000] ;  /* 0x00a00000e32c783b */ /* 0x000eaa0000000200 */
[C---:B------:R-:W-:Y:S06]  /*31c0*/  HMMA.16816.F32.BF16 R68, R52.reuse, R56, R68 ;  /* 0x000000383444723c */ /* 0x040fec0000041844 */
[----:B------:R-:W-:Y:S01]  /*31d0*/  HMMA.16816.F32.BF16 R64, R52, R58, R64 ;  /* 0x0000003a3440723c */ /* 0x000fe20000041840 */
[----:B------:R-:W4:Y:S04]  /*31e0*/  LDSM.16.M88.4 R56, [R227+0xa800] ;  /* 0x00a80000e338783b */ /* 0x000f280000000200 */
[----:B------:R-:W-:Y:S01]  /*31f0*/  LDSM.16.M88.4 R52, [R220+0x2800] ;  /* 0x00280000dc34783b */ /* 0x000fe20000000200 */
[C---:B---3--:R-:W-:Y:S06]  /*3200*/  HMMA.16816.F32.BF16 R40, R60.reuse, R8, R40 ;  /* 0x000000083c28723c */ /* 0x048fec0000041828 */
[C---:B------:R-:W-:Y:S01]  /*3210*/  HMMA.16816.F32.BF16 R36, R60.reuse, R10, R36 ;  /* 0x0000000a3c24723c */ /* 0x040fe20000041824 */
[----:B------:R-:W3:Y:S05]  /*3220*/  LDSM.16.M88.4 R8, [R227+0xb000] ;  /* 0x00b00000e308783b */ /* 0x000eea0000000200 */
        /* <DEDUP_REMOVED lines=13> */
[C---:B----4-:R-:W-:Y:S06]  /*3300*/  HMMA.16816.F32.BF16 R32, R48.reuse, R56, R32 ;  /* 0x000000383020723c */ /* 0x050fec0000041820 */
[C---:B------:R-:W-:Y:S01]  /*3310*/  HMMA.16816.F32.BF16 R28, R48.reuse, R58, R28 ;  /* 0x0000003a301c723c */ /* 0x040fe2000004181c */
[----:B------:R-:W-:Y:S05]  /*3320*/  LDSM.16.M88.4 R56, [R233+0xc000] ;  /* 0x00c00000e938783b */ /* 0x000fea0000000200 */
[C---:B---3--:R-:W-:Y:S06]  /*3330*/  HMMA.16816.F32.BF16 R24, R48.reuse, R8, R24 ;  /* 0x000000083018723c */ /* 0x048fec0000041818 */
[C---:B------:R-:W-:Y:S01]  /*3340*/  HMMA.16816.F32.BF16 R20, R48.reuse, R10, R20 ;  /* 0x0000000a3014723c */ /* 0x040fe20000041814 */
[----:B------:R-:W3:Y:S05]  /*3350*/  LDSM.16.M88.4 R8, [R234+0x4000] ;  /* 0x00400000ea08783b */ /* 0x000eea0000000200 */
[C---:B------:R-:W-:Y:S06]  /*3360*/  HMMA.16816.F32.BF16 R68, R48.reuse, R72, R68 ;  /* 0x000000483044723c */ /* 0x040fec0000041844 */
[----:B------:R-:W-:Y:S01]  /*3370*/  HMMA.16816.F32.BF16 R64, R48, R74, R64 ;  /* 0x0000004a3040723c */ /* 0x000fe20000041840 */
[----:B------:R-:W4:Y:S04]  /*3380*/  LDSM.16.M88.4 R48, [R233+0xc800] ;  /* 0x00c80000e930783b */ /* 0x000f280000000200 */
[----:B------:R-:W-:Y:S01]  /*3390*/  LDSM.16.M88.4 R72, [R231+0x4000] ;  /* 0x00400000e748783b */ /* 0x000fe20000000200 */
[C---:B-1----:R-:W-:Y:S06]  /*33a0*/  HMMA.16816.F32.BF16 R40, R12.reuse, R16, R40 ;  /* 0x000000100c28723c */ /* 0x042fec0000041828 */
[C---:B------:R-:W-:Y:S01]  /*33b0*/  HMMA.16816.F32.BF16 R36, R12.reuse, R18, R36 ;  /* 0x000000120c24723c */ /* 0x040fe20000041824 */
[----:B------:R-:W1:Y:S05]  /*33c0*/  LDSM.16.M88.4 R16, [R233+0xd000] ;  /* 0x00d00000e910783b */ /* 0x000e6a0000000200 */
[C---:B------:R-:W-:Y:S06]  /*33d0*/  HMMA.16816.F32.BF16 R32, R12.reuse, R52, R32 ;  /* 0x000000340c20723c */ /* 0x040fec0000041820 */
[C---:B------:R-:W-:Y:S01]  /*33e0*/  HMMA.16816.F32.BF16 R28, R12.reuse, R54, R28 ;  /* 0x000000360c1c723c */ /* 0x040fe2000004181c */
[----:B------:R-:W5:Y:S05]  /*33f0*/  LDSM.16.M88.4 R52, [R232+0x4000] ;  /* 0x00400000e834783b */ /* 0x000f6a0000000200 */
[C---:B--2---:R-:W-:Y:S06]  /*3400*/  HMMA.16816.F32.BF16 R24, R12.reuse, R44, R24 ;  /* 0x0000002c0c18723c */ /* 0x044fec0000041818 */
[C---:B------:R-:W-:Y:S01]  /*3410*/  HMMA.16816.F32.BF16 R20, R12.reuse, R46, R20 ;  /* 0x0000002e0c14723c */ /* 0x040fe20000041814 */
[----:B------:R-:W2:Y:S05]  /*3420*/  LDSM.16.M88.4 R44, [R231+0x4800] ;  /* 0x00480000e72c783b */ /* 0x000eaa0000000200 */
[C---:B------:R-:W-:Y:S06]  /*3430*/  HMMA.16816.F32.BF16 R68, R12.reuse, R60, R68 ;  /* 0x0000003c0c44723c */ /* 0x040fec0000041844 */
[----:B------:R-:W-:Y:S01]  /*3440*/  HMMA.16816.F32.BF16 R64, R12, R62, R64 ;  /* 0x0000003e0c40723c */ /* 0x000fe20000041840 */
[----:B------:R-:W2:Y:S04]  /*3450*/  LDSM.16.M88.4 R12, [R231+0x5000] ;  /* 0x00500000e70c783b */ /* 0x000ea80000000200 */
        /* <DEDUP_REMOVED lines=10> */
[C---:B------:R-:W-:Y:S06]  /*3500*/  HMMA.16816.F32.BF16 R68, R8.reuse, R76, R68 ;  /* 0x0000004c0844723c */ /* 0x040fec0000041844 */
[----:B------:R-:W-:Y:S01]  /*3510*/  HMMA.16816.F32.BF16 R64, R8, R78, R64 ;  /* 0x0000004e0840723c */ /* 0x000fe20000041840 */
[----:B------:R-:W1:Y:S04]  /*3520*/  LDSM.16.M88.4 R8, [R227+0xd000] ;  /* 0x00d00000e308783b */ /* 0x000e680000000200 */
[----:B------:R-:W-:Y:S01]  /*3530*/  LDSM.16.M88.4 R76, [R234+0x6000] ;  /* 0x00600000ea4c783b */ /* 0x000fe20000000200 */
[C---:B-----5:R-:W-:Y:S06]  /*3540*/  HMMA.16816.F32.BF16 R40, R52.reuse, R72, R40 ;  /* 0x000000483428723c */ /* 0x060fec0000041828 */
[C---:B------:R-:W-:Y:S01]  /*3550*/  HMMA.16816.F32.BF16 R36, R52.reuse, R74, R36 ;  /* 0x0000004a3424723c */ /* 0x040fe20000041824 */
[----:B------:R-:W-:Y:S05]  /*3560*/  LDSM.16.M88.4 R72, [R227+0xd800] ;  /* 0x00d80000e348783b */ /* 0x000fea0000000200 */
[C---:B--2---:R-:W-:Y:S06]  /*3570*/  HMMA.16816.F32.BF16 R32, R52.reuse, R44, R32 ;  /* 0x0000002c3420723c */ /* 0x044fec0000041820 */
[C---:B------:R-:W-:Y:S01]  /*3580*/  HMMA.16816.F32.BF16 R28, R52.reuse, R46, R28 ;  /* 0x0000002e341c723c */ /* 0x040fe2000004181c */
[----:B------:R-:W-:Y:S05]  /*3590*/  LDSM.16.M88.4 R44, [R229+0x4000] ;  /* 0x00400000e52c783b */ /* 0x000fea0000000200 */
[C---:B------:R-:W-:Y:S06]  /*35a0*/  HMMA.16816.F32.BF16 R24, R52.reuse, R12, R24 ;  /* 0x0000000c3418723c */ /* 0x040fec0000041818 */
[C---:B------:R-:W-:Y:S01]  /*35b0*/  HMMA.16816.F32.BF16 R20, R52.reuse, R14, R20 ;  /* 0x0000000e3414723c */ /* 0x040fe20000041814 */
[----:B------:R-:W2:Y:S05]  /*35c0*/  LDSM.16.M88.4 R12, [R220+0x4000] ;  /* 0x00400000dc0c783b */ /* 0x000eaa0000000200 */
[C---:B---3--:R-:W-:Y:S06]  /*35d0*/  HMMA.16816.F32.BF16 R68, R52.reuse, R56, R68 ;  /* 0x000000383444723c */ /* 0x048fec0000041844 */
[----:B------:R-:W-:Y:S01]  /*35e0*/  HMMA.16816.F32.BF16 R64, R52, R58, R64 ;  /* 0x0000003a3440723c */ /* 0x000fe20000041840 */
[----:B------:R-:W3:Y:S04]  /*35f0*/  LDSM.16.M88.4 R56, [R220+0x4800] ;  /* 0x00480000dc38783b */ /* 0x000ee80000000200 */
[----:B------:R-:W5:Y:S01]  /*3600*/  LDSM.16.M88.4 R52, [R220+0x5000] ;  /* 0x00500000dc34783b */ /* 0x000f620000000200 */
[C---:B----4-:R-:W-:Y:S06]  /*3610*/  HMMA.16816.F32.BF16 R40, R60.reuse, R48, R40 ;  /* 0x000000303c28723c */ /* 0x050fec0000041828 */
[C---:B------:R-:W-:Y:S01]  /*3620*/  HMMA.16816.F32.BF16 R36, R60.reuse, R50, R36 ;  /* 0x000000323c24723c */ /* 0x040fe20000041824 */
[----:B------:R-:W4:Y:S05]  /*3630*/  LDSM.16.M88.4 R48, [R220+0x5800] ;  /* 0x00580000dc30783b */ /* 0x000f2a0000000200 */
[C---:B-1----:R-:W-:Y:S06]  /*3640*/  HMMA.16816.F32.BF16 R32, R60.reuse, R16, R32 ;  /* 0x000000103c20723c */ /* 0x042fec0000041820 */
[C---:B------:R-:W-:Y:S01]  /*3650*/  HMMA.16816.F32.BF16 R28, R60.reuse, R18, R28 ;  /* 0x000000123c1c723c */ /* 0x040fe2000004181c */
[----:B------:R-:W-:Y:S05]  /*3660*/  LDSM.16.M88.4 R16, [R233+0xe000] ;  /* 0x00e00000e910783b */ /* 0x000fea0000000200 */
[C---:B------:R-:W-:Y:S06]  /*3670*/  HMMA.16816.F32.BF16 R24, R60.reuse, R8, R24 ;  /* 0x000000083c18723c */ /* 0x040fec0000041818 */
[----:B------:R-:W-:Y:S01]  /*3680*/  HMMA.16816.F32.BF16 R20, R60, R10, R20 ;  /* 0x0000000a3c14723c */ /* 0x000fe20000041814 */
[----:B------:R-:W1:Y:S05]  /*3690*/  LDSM.16.M88.4 R8, [R233+0xe800] ;  /* 0x00e80000e908783b */ /* 0x000e6a0000000200 */
[C---:B--2---:R-:W-:Y:S06]  /*36a0*/  HMMA.16816.F32.BF16 R40, R44.reuse, R12, R40 ;  /* 0x0000000c2c28723c */ /* 0x044fec0000041828 */
[----:B------:R-:W-:Y:S01]  /*36b0*/  HMMA.16816.F32.BF16 R36, R44, R14, R36 ;  /* 0x0000000e2c24723c */ /* 0x000fe20000041824 */
[----:B------:R-:W2:Y:S05]  /*36c0*/  LDSM.16.M88.4 R12, [R233+0xf000] ;  /* 0x00f00000e90c783b */ /* 0x000eaa0000000200 */
[C---:B------:R-:W-:Y:S06]  /*36d0*/  HMMA.16816.F32.BF16 R68, R60.reuse, R72, R68 ;  /* 0x000000483c44723c */ /* 0x040fec0000041844 */
[----:B------:R-:W-:Y:S01]  /*36e0*/  HMMA.16816.F32.BF16 R64, R60, R74, R64 ;  /* 0x0000004a3c40723c */ /* 0x000fe20000041840 */
[----:B------:R-:W2:Y:S04]  /*36f0*/  LDSM.16.M88.4 R72, [R233+0xf800] ;  /* 0x00f80000e948783b */ /* 0x000ea80000000200 */
[----:B------:R-:W-:Y:S01]  /*3700*/  LDSM.16.M88.4 R60, [R232+0x6000] ;  /* 0x00600000e83c783b */ /* 0x000fe20000000200 */
[C---:B---3--:R-:W-:Y:S06]  /*3710*/  HMMA.16816.F32.BF16 R32, R44.reuse, R56, R32 ;  /* 0x000000382c20723c */ /* 0x048fec0000041820 */
[C---:B------:R-:W-:Y:S01]  /*3720*/  HMMA.16816.F32.BF16 R28, R44.reuse, R58, R28 ;  /* 0x0000003a2c1c723c */ /* 0x040fe2000004181c */
[----:B------:R-:W-:Y:S05]  /*3730*/  LDSM.16.M88.4 R56, [R231+0x6000] ;  /* 0x00600000e738783b */ /* 0x000fea0000000200 */
[C---:B-----5:R-:W-:Y:S06]  /*3740*/  HMMA.16816.F32.BF16 R24, R44.reuse, R52, R24 ;  /* 0x000000342c18723c */ /* 0x060fec0000041818 */
[C---:B------:R-:W-:Y:S01]  /*3750*/  HMMA.16816.F32.BF16 R20, R44.reuse, R54, R20 ;  /* 0x000000362c14723c */ /* 0x040fe20000041814 */
[----:B------:R-:W3:Y:S05]  /*3760*/  LDSM.16.M88.4 R52, [R231+0x6800] ;  /* 0x00680000e734783b */ /* 0x000eea0000000200 */
[C---:B----4-:R-:W-:Y:S06]  /*3770*/  HMMA.16816.F32.BF16 R68, R44.reuse, R48, R68 ;  /* 0x000000302c44723c */ /* 0x050fec0000041844 */
[----:B------:R-:W-:Y:S01]  /*3780*/  HMMA.16816.F32.BF16 R64, R44, R50, R64 ;  /* 0x000000322c40723c */ /* 0x000fe20000041840 */
[----:B------:R-:W4:Y:S04]  /*3790*/  LDSM.16.M88.4 R44, [R231+0x7800] ;  /* 0x00780000e72c783b */ /* 0x000f280000000200 */
[----:B------:R-:W-:Y:S01]  /*37a0*/  LDSM.16.M88.4 R48, [R231+0x7000] ;  /* 0x00700000e730783b */ /* 0x000fe20000000200 */
[C---:B-1----:R-:W-:Y:S06]  /*37b0*/  HMMA.16816.F32.BF16 R32, R76.reuse, R8, R32 ;  /* 0x000000084c20723c */ /* 0x042fec0000041820 */
[C---:B------:R-:W-:Y:S01]  /*37c0*/  HMMA.16816.F32.BF16 R28, R76.reuse, R10, R28 ;  /* 0x0000000a4c1c723c */ /* 0x040fe2000004181c */
[----:B------:R-:W-:Y:S05]  /*37d0*/  LDSM.16.M88.4 R8, [R230+0x6000] ;  /* 0x00600000e608783b */ /* 0x000fea0000000200 */
[C---:B--2---:R-:W-:Y:S06]  /*37e0*/  HMMA.16816.F32.BF16 R24, R76.reuse, R12, R24 ;  /* 0x0000000c4c18723c */ /* 0x044fec0000041818 */
[C---:B------:R-:W-:Y:S01]  /*37f0*/  HMMA.16816.F32.BF16 R20, R76.reuse, R14, R20 ;  /* 0x0000000e4c14723c */ /* 0x040fe20000041814 */
[----:B------:R-:W1:Y:S05]  /*3800*/  LDSM.16.M88.4 R12, [R227+0xe800] ;  /* 0x00e80000e30c783b */ /* 0x000e6a0000000200 */
[C---:B------:R-:W-:Y:S06]  /*3810*/  HMMA.16816.F32.BF16 R40, R76.reuse, R16, R40 ;  /* 0x000000104c28723c */ /* 0x040fec0000041828 */
[C---:B------:R-:W-:Y:S06]  /*3820*/  HMMA.16816.F32.BF16 R68, R76.reuse, R72, R68 ;  /* 0x000000484c44723c */ /* 0x040fec0000041844 */
[C---:B------:R-:W-:Y:S01]  /*3830*/  HMMA.16816.F32.BF16 R36, R76.reuse, R18, R36 ;  /* 0x000000124c24723c */ /* 0x040fe20000041824 */
[----:B------:R-:W2:Y:S05]  /*3840*/  LDSM.16.M88.4 R16, [R227+0xe000] ;  /* 0x00e00000e310783b */ /* 0x000eaa0000000200 */
[----:B------:R-:W-:Y:S01]  /*3850*/  HMMA.16816.F32.BF16 R72, R76, R74, R64 ;  /* 0x0000004a4c48723c */ /* 0x000fe20000041840 */
[----:B------:R-:W5:Y:S05]  /*3860*/  LDSM.16.M88.4 R64, [R227+0xf000] ;  /* 0x00f00000e340783b */ /* 0x000f6a0000000200 */
[C---:B---3--:R-:W-:Y:S06]  /*3870*/  HMMA.16816.F32.BF16 R32, R60.reuse, R52, R32 ;  /* 0x000000343c20723c */ /* 0x048fec0000041820 */
[C---:B------:R-:W-:Y:S06]  /*3880*/  HMMA.16816.F32.BF16 R40, R60.reuse, R56, R40 ;  /* 0x000000383c28723c */ /* 0x040fec0000041828 */
[C---:B------:R-:W-:Y:S06]  /*3890*/  HMMA.16816.F32.BF16 R36, R60.reuse, R58, R36 ;  /* 0x0000003a3c24723c */ /* 0x040fec0000041824 */
[C---:B----4-:R-:W-:Y:S06]  /*38a0*/  HMMA.16816.F32.BF16 R68, R60.reuse, R44, R68 ;  /* 0x0000002c3c44723c */ /* 0x050fec0000041844 */
[C---:B------:R-:W-:Y:S01]  /*38b0*/  HMMA.16816.F32.BF16 R72, R60.reuse, R46, R72 ;  /* 0x0000002e3c48723c */ /* 0x040fe20000041848 */
[----:B------:R-:W3:Y:S05]  /*38c0*/  LDSM.16.M88.4 R44, [R227+0xf800] ;  /* 0x00f80000e32c783b */ /* 0x000eea0000000200 */
[----:B------:R-:W-:Y:S01]  /*38d0*/  HMMA.16816.F32.BF16 R56, R60, R54, R28 ;  /* 0x000000363c38723c */ /* 0x000fe2000004181c */
[----:B------:R-:W-:Y:S04]  /*38e0*/  LDSM.16.M88.4 R28, [R229+0x6000] ;  /* 0x00600000e51c783b */ /* 0x000fe80000000200 */
[----:B------:R-:W4:Y:S01]  /*38f0*/  LDSM.16.M88.4 R52, [R220+0x6000] ;  /* 0x00600000dc34783b */ /* 0x000f220000000200 */
[----:B-1----:R-:W-:Y:S06]  /*3900*/  HMMA.16816.F32.BF16 R32, R8, R12, R32 ;  /* 0x0000000c0820723c */ /* 0x002fec0000041820 */
[----:B------:R-:W-:Y:S01]  /*3910*/  HMMA.16816.F32.BF16 R24, R60, R48, R24 ;  /* 0x000000303c18723c */ /* 0x000fe20000041818 */
[----:B------:R-:W-:-:S05]  /*3920*/  LOP3.LUT R13, R80, 0xffffffe0, RZ, 0xc0, !PT ;  /* 0xffffffe0500d7812 */ /* 0x000fca00078ec0ff */
[----:B------:R-:W-:Y:S01]  /*3930*/  IMAD.IADD R13, R4, 0x1, -R13 ;  /* 0x00000001040d7824 */ /* 0x000fe200078e0a0d */
[----:B------:R-:W-:Y:S04]  /*3940*/  HMMA.16816.F32.BF16 R20, R60, R50, R20 ;  /* 0x000000323c14723c */ /* 0x000fe80000041814 */
[----:B------:R-:W-:Y:S02]  /*3950*/  SHF.R.S32.HI R0, RZ, 0x1f, R13 ;  /* 0x0000001fff007819 */ /* 0x000fe4000001140d */
[----:B--2---:R-:W-:Y:S02]  /*3960*/  HMMA.16816.F32.BF16 R40, R8, R16, R40 ;  /* 0x000000100828723c */ /* 0x004fe40000041828 */
[----:B------:R-:W-:-:S04]  /*3970*/  LEA.HI R13, R0, R13, RZ, 0x2 ;  /* 0x0000000d000d7211 */ /* 0x000fc800078f10ff */
[C---:B------:R-:W-:Y:S01]  /*3980*/  HMMA.16816.F32.BF16 R56, R8.reuse, R14, R56 ;  /* 0x0000000e0838723c */ /* 0x040fe20000041838 */
[----:B------:R-:W-:Y:S01]  /*3990*/  SHF.R.S32.HI R0, RZ, 0x2, R13 ;  /* 0x00000002ff007819 */ /* 0x000fe2000001140d */
[----:B------:R-:W-:Y:S01]  /*39a0*/  IMAD.U32 R17, RZ, RZ, UR23 ;  /* 0x00000017ff117e24 */ /* 0x000fe2000f8e00ff */
[----:B------:R-:W1:Y:S03]  /*39b0*/  LDSM.16.M88.4 R12, [R220+0x6800] ;  /* 0x00680000dc0c783b */ /* 0x000e660000000200 */
[----:B------:R-:W-:Y:S01]  /*39c0*/  HMMA.16816.F32.BF16 R36, R8, R18, R36 ;  /* 0x000000120824723c */ /* 0x000fe20000041824 */
[----:B------:R-:W-:-:S04]  /*39d0*/  IMAD.IADD R243, R0, 0x1, R243 ;  /* 0x0000000100f37824 */ /* 0x000fc800078e02f3 */
[----:B------:R-:W-:Y:S01]  /*39e0*/  VIADD R241, R243, 0x8 ;  /* 0x00000008f3f17836 */ /* 0x000fe20000000000 */
[C---:B-----5:R-:W-:Y:S01]  /*39f0*/  HMMA.16816.F32.BF16 R24, R8.reuse, R64, R24 ;  /* 0x000000400818723c */ /* 0x060fe20000041818 */
[----:B------:R-:W-:Y:S01]  /*3a00*/  IMAD R18, R17, 0x40, R246 ;  /* 0x0000004011127824 */ /* 0x000fe200078e02f6 */
[----:B------:R-:W-:Y:S02]  /*3a10*/  VIADDMNMX R242, R243, UR6, R242, PT ;  /* 0x00000006f3f27c46 */ /* 0x000fe4000b8001f2 */
[----:B------:R-:W-:Y:S01]  /*3a20*/  IADD3 R240, R241, UR17, R240 ;  /* 0x00000011f1f07c10 */ /* 0x000fe2000fffe0f0 */
[C---:B------:R-:W-:Y:S01]  /*3a30*/  VIADD R0, R18.reuse, 0x1 ;  /* 0x0000000112007836 */ /* 0x040fe20000000000 */
[----:B------:R-:W-:Y:S01]  /*3a40*/  HMMA.16816.F32.BF16 R20, R8, R66, R20 ;  /* 0x000000420814723c */ /* 0x000fe20000041814 */
[----:B------:R-:W-:Y:S01]  /*3a50*/  VIADDMNMX R243, R243, UR20, RZ, !PT ;  /* 0x00000014f3f37c46 */ /* 0x000fe2000f8001ff */
[----:B------:R-:W-:Y:S01]  /*3a60*/  VIADD R4, R18, 0x8 ;  /* 0x0000000812047836 */ /* 0x000fe20000000000 */
[----:B------:R-:W-:-:S02]  /*3a70*/  VIMNMX R240, R240, UR22, PT ;  /* 0x00000016f0f07c48 */ /* 0x000fc4000bfe0100 */
[----:B------:R-:W-:Y:S01]  /*3a80*/  VIADDMNMX R241, R241, UR20, RZ, !PT ;  /* 0x00000014f1f17c46 */ /* 0x000fe2000f8001ff */
[C---:B---3--:R-:W-:Y:S01]  /*3a90*/  HMMA.16816.F32.BF16 R68, R8.reuse, R44, R68 ;  /* 0x0000002c0844723c */ /* 0x048fe20000041844 */
[C---:B------:R-:W-:Y:S02]  /*3aa0*/  ISETP.GE.AND P6, PT, R0.reuse, R242, PT ;  /* 0x000000f20000720c */ /* 0x040fe40003fc6270 */
[----:B------:R-:W-:Y:S02]  /*3ab0*/  ISETP.GE.AND P0, PT, R0, R240, PT ;  /* 0x000000f00000720c */ /* 0x000fe40003f06270 */
[----:B------:R-:W-:Y:S01]  /*3ac0*/  ISETP.GE.AND P5, PT, R18, R242, PT ;  /* 0x000000f21200720c */ /* 0x000fe20003fa6270 */
[----:B------:R-:W-:Y:S01]  /*3ad0*/  HMMA.16816.F32.BF16 R72, R8, R46, R72 ;  /* 0x0000002e0848723c */ /* 0x000fe20000041848 */
[----:B------:R-:W2:Y:S01]  /*3ae0*/  LDSM.16.M88.4 R8, [R220+0x7000] ;  /* 0x00700000dc08783b */ /* 0x000ea20000000200 */
[C---:B------:R-:W-:Y:S02]  /*3af0*/  ISETP.LT.OR P6, PT, R0.reuse, R243, P6 ;  /* 0x000000f30000720c */ /* 0x040fe400037c1670 */
[----:B------:R-:W-:Y:S01]  /*3b00*/  ISETP.LT.OR P0, PT, R0, R241, P0 ;  /* 0x000000f10000720c */ /* 0x000fe20000701670 */
[C---:B------:R-:W-:Y:S01]  /*3b10*/  VIADD R0, R18.reuse, 0x9 ;  /* 0x0000000912007836 */ /* 0x040fe20000000000 */
[----:B----4-:R-:W-:Y:S01]  /*3b20*/  HMMA.16816.F32.BF16 R40, R28, R52, R40 ;  /* 0x000000341c28723c */ /* 0x010fe20000041828 */
[----:B------:R-:W-:-:S02]  /*3b30*/  ISETP.LT.OR P5, PT, R18, R243, P5 ;  /* 0x000000f31200720c */ /* 0x000fc40002fa1670 */
[-C--:B------:R-:W-:Y:S02]  /*3b40*/  ISETP.GE.AND P3, PT, R4, R242.reuse, PT ;  /* 0x000000f20400720c */ /* 0x080fe40003f66270 */
[----:B------:R-:W-:Y:S01]  /*3b50*/  ISETP.GE.AND P4, PT, R0, R242, PT ;  /* 0x000000f20000720c */ /* 0x000fe20003f86270 */
[C---:B------:R-:W-:Y:S01]  /*3b60*/  HMMA.16816.F32.BF16 R36, R28.reuse, R54, R36 ;  /* 0x000000361c24723c */ /* 0x040fe20000041824 */
[-C--:B------:R-:W-:Y:S02]  /*3b70*/  ISETP.GE.AND P2, PT, R4, R240.reuse, PT ;  /* 0x000000f00400720c */ /* 0x080fe40003f46270 */
[----:B------:R-:W-:Y:S02]  /*3b80*/  ISETP.GE.AND P1, PT, R0, R240, PT ;  /* 0x000000f00000720c */ /* 0x000fe40003f26270 */
[C---:B------:R-:W-:Y:S01]  /*3b90*/  ISETP.LT.OR P3, PT, R4.reuse, R243, P3 ;  /* 0x000000f30400720c */ /* 0x040fe20001f61670 */
[----:B-1----:R-:W-:Y:S01]  /*3ba0*/  HMMA.16816.F32.BF16 R32, R28, R12, R32 ;  /* 0x0000000c1c20723c */ /* 0x002fe20000041820 */
[----:B------:R-:W-:Y:S01]  /*3bb0*/  ISETP.LT.OR P2, PT, R4, R241, P2 ;  /* 0x000000f10400720c */ /* 0x000fe20001741670 */
[----:B------:R-:W-:Y:S01]  /*3bc0*/  VIADD R4, R18, 0x10 ;  /* 0x0000001012047836 */ /* 0x000fe20000000000 */
[----:B------:R-:W-:-:S02]  /*3bd0*/  ISETP.LT.OR P4, PT, R0, R243, P4 ;  /* 0x000000f30000720c */ /* 0x000fc40002781670 */
[----:B------:R-:W-:Y:S01]  /*3be0*/  ISETP.LT.OR P1, PT, R0, R241, P1 ;  /* 0x000000f10000720c */ /* 0x000fe20000f21670 */
[----:B------:R-:W-:Y:S01]  /*3bf0*/  HMMA.16816.F32.BF16 R56, R28, R14, R56 ;  /* 0x0000000e1c38723c */ /* 0x000fe20000041838 */
[----:B------:R-:W-:Y:S01]  /*3c00*/  VIADD R0, R18, 0x11 ;  /* 0x0000001112007836 */ /* 0x000fe20000000000 */
[----:B------:R-:W1:Y:S01]  /*3c10*/  LDSM.16.M88.4 R12, [R220+0x7800] ;  /* 0x00780000dc0c783b */ /* 0x000e620000000200 */
[----:B------:R-:W-:-:S04]  /*3c20*/  DEPBAR.LE SB0, 0x0 ;  /* 0x000080000000791a */ /* 0x000fc80000000000 */
[----:B------:R-:W-:Y:S02]  /*3c30*/  FSEL R45, R40, -INF , !P5 ;  /* 0xff800000282d7808 */ /* 0x000fe40006800000 */
[C---:B------:R-:W-:Y:S02]  /*3c40*/  ISETP.GE.AND P5, PT, R18.reuse, R240, PT ;  /* 0x000000f01200720c */ /* 0x040fe40003fa6270 */
[----:B------:R-:W-:Y:S02]  /*3c50*/  FSEL R40, R43, -INF , !P0 ;  /* 0xff8000002b287808 */ /* 0x000fe40004000000 */
[----:B------:R-:W-:Y:S02]  /*3c60*/  ISETP.LT.OR P5, PT, R18, R241, P5 ;  /* 0x000000f11200720c */ /* 0x000fe40002fa1670 */
[----:B------:R-:W-:Y:S02]  /*3c70*/  FSEL R41, R41, -INF , !P6 ;  /* 0xff80000029297808 */ /* 0x000fe40007000000 */
[----:B------:R-:W-:Y:S01]  /*3c80*/  FSEL R42, R42, -INF , !P5 ;  /* 0xff8000002a2a7808 */ /* 0x000fe20006800000 */
[----:B--2---:R-:W-:Y:S01]  /*3c90*/  HMMA.16816.F32.BF16 R24, R28, R8, R24 ;  /* 0x000000081c18723c */ /* 0x004fe20000041818 */
[----:B------:R-:W-:-:S02]  /*3ca0*/  FSEL R43, R36, -INF , !P3 ;  /* 0xff800000242b7808 */ /* 0x000fc40005800000 */
[-C--:B------:R-:W-:Y:S02]  /*3cb0*/  ISETP.GE.AND P0, PT, R4, R242.reuse, PT ;  /* 0x000000f20400720c */ /* 0x080fe40003f06270 */
[----:B------:R-:W-:Y:S01]  /*3cc0*/  ISETP.GE.AND P6, PT, R0, R242, PT ;  /* 0x000000f20000720c */ /* 0x000fe20003fc6270 */
[----:B------:R-:W-:Y:S01]  /*3cd0*/  HMMA.16816.F32.BF16 R20, R28, R10, R20 ;  /* 0x0000000a1c14723c */ /* 0x000fe20000041814 */
[-C--:B------:R-:W-:Y:S01]  /*3ce0*/  ISETP.GE.AND P5, PT, R4, R240.reuse, PT ;  /* 0x000000f00400720c */ /* 0x080fe20003fa6270 */
[----:B------:R-:W-:Y:S01]  /*3cf0*/  VIADD R8, R18, 0x20 ;  /* 0x0000002012087836 */ /* 0x000fe20000000000 */
[----:B------:R-:W-:Y:S02]  /*3d00*/  ISETP.GE.AND P3, PT, R0, R240, PT ;  /* 0x000000f00000720c */ /* 0x000fe40003f66270 */
[C---:B------:R-:W-:Y:S02]  /*3d10*/  ISETP.LT.OR P0, PT, R4.reuse, R243, P0 ;  /* 0x000000f30400720c */ /* 0x040fe40000701670 */
[----:B------:R-:W-:Y:S01]  /*3d20*/  ISETP.LT.OR P5, PT, R4, R241, P5 ;  /* 0x000000f10400720c */ /* 0x000fe20002fa1670 */
[----:B------:R-:W-:Y:S01]  /*3d30*/  VIADD R4, R18, 0x18 ;  /* 0x0000001812047836 */ /* 0x000fe20000000000 */
[----:B------:R-:W-:Y:S01]  /*3d40*/  ISETP.LT.OR P6, PT, R0, R243, P6 ;  /* 0x000000f30000720c */ /* 0x000fe200037c1670 */
[----:B------:R-:W-:Y:S01]  /*3d50*/  VIADD R10, R18, 0x28 ;  /* 0x00000028120a7836 */ /* 0x000fe20000000000 */
[----:B------:R-:W-:Y:S01]  /*3d60*/  ISETP.LT.OR P3, PT, R0, R241, P3 ;  /* 0x000000f10000720c */ /* 0x000fe20001f61670 */
[C---:B------:R-:W-:Y:S01]  /*3d70*/  VIADD R0, R18.reuse, 0x19 ;  /* 0x0000001912007836 */ /* 0x040fe20000000000 */
[----:B------:R-:W-:Y:S01]  /*3d80*/  FSEL R37, R37, -INF , !P4 ;  /* 0xff80000025257808 */ /* 0x000fe20006000000 */
[----:B------:R-:W-:Y:S01]  /*3d90*/  VIADD R11, R18, 0x31 ;  /* 0x00000031120b7836 */ /* 0x000fe20000000000 */
[----:B------:R-:W-:-:S02]  /*3da0*/  FSEL R36, R39, -INF , !P1 ;  /* 0xff80000027247808 */ /* 0x000fc40004800000 */
[----:B------:R-:W-:Y:S01]  /*3db0*/  FSEL R38, R38, -INF , !P2 ;  /* 0xff80000026267808 */ /* 0x000fe20005000000 */
[C---:B-1----:R-:W-:Y:S01]  /*3dc0*/  HMMA.16816.F32.BF16 R68, R28.reuse, R12, R68 ;  /* 0x0000000c1c44723c */ /* 0x042fe20000041844 */
[----:B------:R-:W-:Y:S01]  /*3dd0*/  BAR.SYNC.DEFER_BLOCKING 0x0 ;  /* 0x0000000000007b1d */ /* 0x000fe20000010000 */
[----:B------:R-:W-:Y:S02]  /*3de0*/  ISETP.GE.AND P4, PT, R0, R242, PT ;  /* 0x000000f20000720c */ /* 0x000fe40003f86270 */
[----:B------:R-:W-:Y:S02]  /*3df0*/  ISETP.GE.AND P1, PT, R4, R240, PT ;  /* 0x000000f00400720c */ /* 0x000fe40003f26270 */
[----:B------:R-:W-:Y:S01]  /*3e00*/  FSEL R19, R32, -INF , !P0 ;  /* 0xff80000020137808 */ /* 0x000fe20004000000 */
[----:B------:R-:W-:Y:S01]  /*3e10*/  HMMA.16816.F32.BF16 R72, R28, R14, R72 ;  /* 0x0000000e1c48723c */ /* 0x000fe20000041848 */
[----:B------:R-:W-:Y:S02]  /*3e20*/  ISETP.GE.AND P2, PT, R4, R242, PT ;  /* 0x000000f20400720c */ /* 0x000fe40003f46270 */
[----:B------:R-:W-:-:S02]  /*3e30*/  ISETP.GE.AND P0, PT, R0, R240, PT ;  /* 0x000000f00000720c */ /* 0x000fc40003f06270 */
[----:B------:R-:W-:Y:S02]  /*3e40*/  ISETP.LT.OR P1, PT, R4, R241, P1 ;  /* 0x000000f10400720c */ /* 0x000fe40000f21670 */
[-C--:B------:R-:W-:Y:S02]  /*3e50*/  ISETP.LT.OR P4, PT, R0, R243.reuse, P4 ;  /* 0x000000f30000720c */ /* 0x080fe40002781670 */
[----:B------:R-:W-:Y:S02]  /*3e60*/  ISETP.LT.OR P2, PT, R4, R243, P2 ;  /* 0x000000f30400720c */ /* 0x000fe40001741670 */
[----:B------:R-:W-:Y:S01]  /*3e70*/  ISETP.LT.OR P0, PT, R0, R241, P0 ;  /* 0x000000f10000720c */ /* 0x000fe20000701670 */
[----:B------:R-:W-:Y:S01]  /*3e80*/  VIADD R0, R18, 0x21 ;  /* 0x0000002112007836 */ /* 0x000fe20000000000 */
[----:B------:R-:W-:Y:S02]  /*3e90*/  FSEL R33, R33, -INF , !P6 ;  /* 0xff80000021217808 */ /* 0x000fe40007000000 */
[----:B------:R-:W-:-:S02]  /*3ea0*/  FSEL R4, R35, -INF , !P3 ;  /* 0xff80000023047808 */ /* 0x000fc40005800000 */
[C---:B------:R-:W-:Y:S02]  /*3eb0*/  ISETP.GE.AND P3, PT, R8.reuse, R242, PT ;  /* 0x000000f20800720c */ /* 0x040fe40003f66270 */
[----:B------:R-:W-:Y:S02]  /*3ec0*/  ISETP.GE.AND P6, PT, R8, R240, PT ;  /* 0x000000f00800720c */ /* 0x000fe40003fc6270 */
[----:B------:R-:W-:Y:S02]  /*3ed0*/  FSEL R16, R58, -INF , !P1 ;  /* 0xff8000003a107808 */ /* 0x000fe40004800000 */
[----:B------:R-:W-:Y:S02]  /*3ee0*/  FSEL R9, R57, -INF , !P4 ;  /* 0xff80000039097808 */ /* 0x000fe40006000000 */
[C---:B------:R-:W-:Y:S02]  /*3ef0*/  ISETP.GE.AND P1, PT, R10.reuse, R242, PT ;  /* 0x000000f20a00720c */ /* 0x040fe40003f26270 */
[----:B------:R-:W-:-:S02]  /*3f00*/  ISETP.GE.AND P4, PT, R10, R240, PT ;  /* 0x000000f00a00720c */ /* 0x000fc40003f86270 */
[----:B------:R-:W-:Y:S02]  /*3f10*/  FSEL R6, R34, -INF , !P5 ;  /* 0xff80000022067808 */ /* 0x000fe40006800000 */
[----:B------:R-:W-:Y:S02]  /*3f20*/  FSEL R17, R56, -INF , !P2 ;  /* 0xff80000038117808 */ /* 0x000fe40005000000 */
[C---:B------:R-:W-:Y:S02]  /*3f30*/  ISETP.GE.AND P5, PT, R0.reuse, R242, PT ;  /* 0x000000f20000720c */ /* 0x040fe40003fa6270 */
[----:B------:R-:W-:Y:S02]  /*3f40*/  ISETP.GE.AND P2, PT, R0, R240, PT ;  /* 0x000000f00000720c */ /* 0x000fe40003f46270 */
[C---:B------:R-:W-:Y:S02]  /*3f50*/  ISETP.LT.OR P3, PT, R8.reuse, R243, P3 ;  /* 0x000000f30800720c */ /* 0x040fe40001f61670 */
[----:B------:R-:W-:Y:S01]  /*3f60*/  ISETP.LT.OR P6, PT, R8, R241, P6 ;  /* 0x000000f10800720c */ /* 0x000fe200037c1670 */
[----:B------:R-:W-:Y:S01]  /*3f70*/  VIADD R8, R18, 0x29 ;  /* 0x0000002912087836 */ /* 0x000fe20000000000 */
[----:B------:R-:W-:-:S02]  /*3f80*/  ISETP.LT.OR P1, PT, R10, R243, P1 ;  /* 0x000000f30a00720c */ /* 0x000fc40000f21670 */
[----:B------:R-:W-:Y:S02]  /*3f90*/  ISETP.LT.OR P4, PT, R10, R241, P4 ;  /* 0x000000f10a00720c */ /* 0x000fe40002781670 */
[----:B------:R-:W-:Y:S02]  /*3fa0*/  FMNMX.FTZ R10, R45, R41, !PT ;  /* 0x000000292d0a7209 */ /* 0x000fe40007810000 */
[C---:B------:R-:W-:Y:S02]  /*3fb0*/  ISETP.LT.OR P5, PT, R0.reuse, R243, P5 ;  /* 0x000000f30000720c */ /* 0x040fe40002fa1670 */
[----:B------:R-:W-:Y:S02]  /*3fc0*/  ISETP.LT.OR P2, PT, R0, R241, P2 ;  /* 0x000000f10000720c */ /* 0x000fe40001741670 */
[----:B------:R-:W-:Y:S02]  /*3fd0*/  FSEL R0, R59, -INF , !P0 ;  /* 0xff8000003b007808 */ /* 0x000fe40004000000 */
[----:B------:R-:W-:-:S02]  /*3fe0*/  FSEL R201, R24, -INF , !P3 ;  /* 0xff80000018c97808 */ /* 0x000fc40005800000 */
[C---:B------:R-:W-:Y:S02]  /*3ff0*/  ISETP.GE.AND P0, PT, R8.reuse, R242, PT ;  /* 0x000000f20800720c */ /* 0x040fe40003f06270 */
[C---:B------:R-:W-:Y:S02]  /*4000*/  ISETP.GE.AND P3, PT, R8.reuse, R240, PT ;  /* 0x000000f00800720c */ /* 0x040fe40003f66270 */
[----:B------:R-:W-:Y:S02]  /*4010*/  FMNMX.FTZ R10, R43, R10, !PT ;  /* 0x0000000a2b0a7209 */ /* 0x000fe40007810000 */
[C---:B------:R-:W-:Y:S02]  /*4020*/  ISETP.LT.OR P0, PT, R8.reuse, R243, P0 ;  /* 0x000000f30800720c */ /* 0x040fe40000701670 */
[----:B------:R-:W-:Y:S01]  /*4030*/  ISETP.LT.OR P3, PT, R8, R241, P3 ;  /* 0x000000f10800720c */ /* 0x000fe20001f61670 */
[----:B------:R-:W-:Y:S01]  /*4040*/  VIADD R8, R18, 0x30 ;  /* 0x0000003012087836 */ /* 0x000fe20000000000 */
[----:B------:R-:W-:-:S02]  /*4050*/  FMNMX.FTZ R10, R37, R10, !PT ;  /* 0x0000000a250a7209 */ /* 0x000fc40007810000 */
[----:B------:R-:W-:Y:S02]  /*4060*/  FSEL R182, R26, -INF , !P6 ;  /* 0xff8000001ab67808 */ /* 0x000fe40007000000 */
[----:B------:R-:W-:Y:S02]  /*4070*/  FSEL R180, R27, -INF , !P2 ;  /* 0xff8000001bb47808 */ /* 0x000fe40005000000 */
[----:B------:R-:W-:Y:S02]  /*4080*/  FMNMX.FTZ R10, R19, R10, !PT ;  /* 0x0000000a130a7209 */ /* 0x000fe40007810000 */
[C---:B------:R-:W-:Y:S02]  /*4090*/  ISETP.GE.AND P6, PT, R8.reuse, R242, PT ;  /* 0x000000f20800720c */ /* 0x040fe40003fc6270 */
[----:B------:R-:W-:Y:S02]  /*40a0*/  ISETP.GE.AND P2, PT, R8, R240, PT ;  /* 0x000000f00800720c */ /* 0x000fe40003f46270 */
[----:B------:R-:W-:-:S02]  /*40b0*/  FSEL R199, R25, -INF , !P5 ;  /* 0xff80000019c77808 */ /* 0x000fc40006800000 */
[----:B------:R-:W-:Y:S02]  /*40c0*/  FSEL R183, R20, -INF , !P1 ;  /* 0xff80000014b77808 */ /* 0x000fe40004800000 */
[C---:B------:R-:W-:Y:S02]  /*40d0*/  ISETP.GE.AND P5, PT, R11.reuse, R242, PT ;  /* 0x000000f20b00720c */ /* 0x040fe40003fa6270 */
[----:B------:R-:W-:Y:S02]  /*40e0*/  ISETP.GE.AND P1, PT, R11, R240, PT ;  /* 0x000000f00b00720c */ /* 0x000fe40003f26270 */
[----:B------:R-:W-:Y:S02]  /*40f0*/  FMNMX.FTZ R10, R33, R10, !PT ;  /* 0x0000000a210a7209 */ /* 0x000fe40007810000 */
[C---:B------:R-:W-:Y:S02]  /*4100*/  ISETP.LT.OR P6, PT, R8.reuse, R243, P6 ;  /* 0x000000f30800720c */ /* 0x040fe400037c1670 */
[----:B------:R-:W-:Y:S01]  /*4110*/  ISETP.LT.OR P2, PT, R8, R241, P2 ;  /* 0x000000f10800720c */ /* 0x000fe20001741670 */
[C---:B------:R-:W-:Y:S01]  /*4120*/  VIADD R8, R18.reuse, 0x38 ;  /* 0x0000003812087836 */ /* 0x040fe20000000000 */
[C---:B------:R-:W-:Y:S01]  /*4130*/  ISETP.LT.OR P5, PT, R11.reuse, R243, P5 ;  /* 0x000000f30b00720c */ /* 0x040fe20002fa1670 */
[----:B------:R-:W-:Y:S01]  /*4140*/  VIADD R18, R18, 0x39 ;  /* 0x0000003912127836 */ /* 0x000fe20000000000 */
[----:B------:R-:W-:-:S02]  /*4150*/  ISETP.LT.OR P1, PT, R11, R241, P1 ;  /* 0x000000f10b00720c */ /* 0x000fc40000f21670 */
[----:B------:R-:W-:Y:S02]  /*4160*/  FMNMX.FTZ R11, R42, R40, !PT ;  /* 0x000000282a0b7209 */ /* 0x000fe40007810000 */
[----:B------:R-:W-:Y:S02]  /*4170*/  FMNMX.FTZ R10, R17, R10, !PT ;  /* 0x0000000a110a7209 */ /* 0x000fe40007810000 */
[----:B------:R-:W-:Y:S02]  /*4180*/  FSEL R204, R22, -INF , !P4 ;  /* 0xff80000016cc7808 */ /* 0x000fe40006000000 */
[----:B------:R-:W-:Y:S02]  /*4190*/  FSEL R181, R21, -INF , !P0 ;  /* 0xff80000015b57808 */ /* 0x000fe40004000000 */
[C---:B------:R-:W-:Y:S02]  /*41a0*/  ISETP.GE.AND P4, PT, R8.reuse, R242, PT ;  /* 0x000000f20800720c */ /* 0x040fe40003f86270 */
[----:B------:R-:W-:-:S02]  /*41b0*/  ISETP.GE.AND P0, PT, R8, R240, PT ;  /* 0x000000f00800720c */ /* 0x000fc40003f06270 */
[----:B------:R-:W-:Y:S02]  /*41c0*/  FMNMX.FTZ R11, R38, R11, !PT ;  /* 0x0000000b260b7209 */ /* 0x000fe40007810000 */
[----:B------:R-:W-:Y:S02]  /*41d0*/  FMNMX.FTZ R10, R9, R10, !PT ;  /* 0x0000000a090a7209 */ /* 0x000fe40007810000 */
[C---:B------:R-:W-:Y:S02]  /*41e0*/  ISETP.LT.OR P4, PT, R8.reuse, R243, P4 ;  /* 0x000000f30800720c */ /* 0x040fe40002781670 */
[----:B------:R-:W-:Y:S02]  /*41f0*/  ISETP.LT.OR P0, PT, R8, R241, P0 ;  /* 0x000000f10800720c */ /* 0x000fe40000701670 */
[----:B------:R-:W-:Y:S02]  /*4200*/  FMNMX.FTZ R11, R36, R11, !PT ;  /* 0x0000000b240b7209 */ /* 0x000fe40007810000 */
[----:B------:R-:W-:-:S02]  /*4210*/  FMNMX.FTZ R8, R201, R10, !PT ;  /* 0x0000000ac9087209 */ /* 0x000fc40007810000 */
[----:B------:R-:W-:Y:S02]  /*4220*/  FMNMX.FTZ R11, R6, R11, !PT ;  /* 0x0000000b060b7209 */ /* 0x000fe40007810000 */
[----:B------:R-:W-:Y:S02]  /*4230*/  FMNMX.FTZ R8, R199, R8, !PT ;  /* 0x00000008c7087209 */ /* 0x000fe40007810000 */
[----:B------:R-:W-:Y:S02]  /*4240*/  FSEL R214, R23, -INF , !P3 ;  /* 0xff80000017d67808 */ /* 0x000fe40005800000 */
[----:B------:R-:W-:Y:S02]  /*4250*/  FMNMX.FTZ R11, R4, R11, !PT ;  /* 0x0000000b040b7209 */ /* 0x000fe40007810000 */
[----:B------:R-:W-:Y:S02]  /*4260*/  FMNMX.FTZ R8, R183, R8, !PT ;  /* 0x00000008b7087209 */ /* 0x000fe40007810000 */
[----:B------:R-:W-:-:S02]  /*4270*/  ISETP.GE.AND P3, PT, R18, R242, PT ;  /* 0x000000f21200720c */ /* 0x000fc40003f66270 */
[----:B------:R-:W-:Y:S02]  /*4280*/  FSEL R213, R69, -INF , !P5 ;  /* 0xff80000045d57808 */ /* 0x000fe40006800000 */
[----:B------:R-:W-:Y:S02]  /*4290*/  FSEL R215, R68, -INF , !P6 ;  /* 0xff80000044d77808 */ /* 0x000fe40007000000 */
[----:B------:R-:W-:Y:S02]  /*42a0*/  FMNMX.FTZ R11, R16, R11, !PT ;  /* 0x0000000b100b7209 */ /* 0x000fe40007810000 */
[----:B------:R-:W-:Y:S02]  /*42b0*/  FMNMX.FTZ R8, R181, R8, !PT ;  /* 0x00000008b5087209 */ /* 0x000fe40007810000 */
[----:B------:R-:W-:Y:S02]  /*42c0*/  ISETP.LT.OR P5, PT, R18, R243, P3 ;  /* 0x000000f31200720c */ /* 0x000fe40001fa1670 */
[----:B------:R-:W-:-:S02]  /*42d0*/  PLOP3.LUT P3, PT, PT, PT, UP0, 0x80, 0x0 ;  /* 0x000000000000781c */ /* 0x000fc40003f6f008 */
        /* <DEDUP_REMOVED lines=8> */
[----:B------:R-:W-:Y:S02]  /*4360*/  FMNMX.FTZ R11, R204, R11, !PT ;  /* 0x0000000bcc0b7209 */ /* 0x000fe40007810000 */
[----:B------:R-:W-:Y:S01]  /*4370*/  FMNMX.FTZ R8, R209, R8, !PT ;  /* 0x00000008d1087209 */ /* 0x000fe20007810000 */
[----:B------:R-:W-:Y:S06]  /*4380*/  @!P3 BRA `(.L_x_176) ;  /* 0x000000000094b947 */ /* 0x000fec0003800000 */
[----:B------:R-:W-:Y:S02]  /*4390*/  UIADD3 UR7, UR16, -0x2, URZ ;  /* 0xfffffffe10077890 */ /* 0x000fe4000fffe03f */
[----:B------:R-:W-:Y:S02]  /*43a0*/  USHF.L.U32 UR17, UR10, 0x5, URZ ;  /* 0x000000050a117899 */ /* 0x000fe4000800063f */
[----:B------:R-:W-:Y:S02]  /*43b0*/  USHF.R.S32.HI UR6, URZ, 0x1f, UR7 ;  /* 0x0000001f3f067899 */ /* 0x000fe40008011407 */
[----:B------:R-:W-:Y:S01]  /*43c0*/  UIMAD UR25, UR25, UR7, URZ ;  /* 0x00000007191972a4 */ /* 0x000fe2000f8e023f */
[----:B------:R-:W-:-:S03]  /*43d0*/  IMAD.WIDE.U32 R12, R3, UR7, R244 ;  /* 0x00000007030c7c25 */ /* 0x000fc6000f8e00f4 */
[----:B------:R-:W-:-:S03]  /*43e0*/  UIMAD UR25, UR6, UR29, UR25 ;  /* 0x0000001d061972a4 */ /* 0x000fc6000f8e0219 */
[----:B------:R-:W-:Y:S02]  /*43f0*/  ULDC.64 UR6, c[0x0][0x218] ;  /* 0x0000860000067ab9 */ /* 0x000fe40000000a00 */
[----:B------:R-:W-:Y:S01]  /*4400*/  LEA R20, P5, R12, UR6, 0x1 ;  /* 0x000000060c147c11 */ /* 0x000fe2000f8a08ff */
[----:B------:R-:W-:Y:S01]  /*4410*/  VIADD R3, R13, UR25 ;  /* 0x000000190d037c36 */ /* 0x000fe20008000000 */
[----:B------:R-:W-:Y:S02]  /*4420*/  USHF.L.U64.HI UR6, UR10, 0x5, UR11 ;  /* 0x000000050a067899 */ /* 0x000fe4000801020b */
[----:B------:R-:W-:Y:S02]  /*4430*/  IADD3 R14, P4, R20, UR17, RZ ;  /* 0x00000011140e7c10 */ /* 0x000fe4000ff9e0ff */
[----:B------:R-:W-:Y:S02]  /*4440*/  LEA.HI.X R21, R12, UR7, R3, 0x1, P5 ;  /* 0x000000070c157c11 */ /* 0x000fe4000a8f0c03 */
[----:B------:R-:W-:-:S02]  /*4450*/  IADD3 R22, P5, R14, UR17, RZ ;  /* 0x000000110e167c10 */ /* 0x000fc4000ffbe0ff */
        /* <DEDUP_REMOVED lines=24> */
.L_x_176:
[----:B------:R-:W-:Y:S01]  /*45e0*/  FSEL R210, R70, -INF , !P2 ;  /* 0xff80000046d27808 */ /* 0x000fe20005000000 */
[----:B------:R-:W2:Y:S01]  /*45f0*/  SHFL.BFLY PT, R3, R8, 0x2, 0x1f ;  /* 0x0c401f0008037f89 */ /* 0x000ea200000e0000 */
[----:B------:R-:W-:Y:S01]  /*4600*/  FMNMX.FTZ R11, R214, R11, !PT ;  /* 0x0000000bd60b7209 */ /* 0x000fe20007810000 */
[----:B------:R-:W-:Y:S01]  /*4610*/  ULDC UR17, c[0x0][0x2ec] ;  /* 0x0000bb0000117ab9 */ /* 0x000fe20000000800 */
[----:B------:R-:W-:Y:S02]  /*4620*/  ISETP.GE.AND P2, PT, R18, R240, PT ;  /* 0x000000f01200720c */ /* 0x000fe40003f46270 */
[----:B------:R-:W-:Y:S02]  /*4630*/  FSEL R208, R71, -INF , !P1 ;  /* 0xff80000047d07808 */ /* 0x000fe40004800000 */
[----:B------:R-:W-:Y:S02]  /*4640*/  FMNMX.FTZ R11, R210, R11, !PT ;  /* 0x0000000bd20b7209 */ /* 0x000fe40007810000 */
[----:B------:R-:W-:-:S02]  /*4650*/  ISETP.LT.OR P2, PT, R18, R241, P2 ;  /* 0x000000f11200720c */ /* 0x000fc40001741670 */
[----:B------:R-:W-:Y:S02]  /*4660*/  FSEL R206, R74, -INF , !P0 ;  /* 0xff8000004ace7808 */ /* 0x000fe40004000000 */
[----:B------:R-:W-:Y:S02]  /*4670*/  FMNMX.FTZ R11, R208, R11, !PT ;  /* 0x0000000bd00b7209 */ /* 0x000fe40007810000 */
[----:B------:R-:W-:Y:S02]  /*4680*/  FSEL R202, R75, -INF , !P2 ;  /* 0xff8000004bca7808 */ /* 0x000fe40005000000 */
[----:B------:R-:W-:Y:S02]  /*4690*/  FMNMX.FTZ R11, R206, R11, !PT ;  /* 0x0000000bce0b7209 */ /* 0x000fe40007810000 */
[----:B------:R-:W-:Y:S02]  /*46a0*/  IADD3 R228, R81, R2, RZ ;  /* 0x0000000251e47210 */ /* 0x000fe40007ffe0ff */
[----:B-1----:R-:W-:-:S02]  /*46b0*/  FMNMX.FTZ R13, R202, R11, !PT ;  /* 0x0000000bca0d7209 */ /* 0x002fc40007810000 */
[----:B------:R-:W-:Y:S02]  /*46c0*/  LEA R228, R228, UR4, 0x1 ;  /* 0x00000004e4e47c11 */ /* 0x000fe4000f8e08ff */
[----:B--2---:R-:W-:Y:S01]  /*46d0*/  FMNMX.FTZ R11, R8, R3, !PT ;  /* 0x00000003080b7209 */ /* 0x004fe20007810000 */
[----:B------:R-:W1:Y:S01]  /*46e0*/  SHFL.BFLY PT, R10, R13, 0x2, 0x1f ;  /* 0x0c401f000d0a7f89 */ /* 0x000e6200000e0000 */
[-C--:B------:R-:W-:Y:S02]  /*46f0*/  LEA R226, R7, R228.reuse, 0x1 ;  /* 0x000000e407e27211 */ /* 0x080fe400078e08ff */
[C---:B------:R-:W-:Y:S01]  /*4700*/  LEA R225, R5.reuse, R228, 0x1 ;  /* 0x000000e405e17211 */ /* 0x040fe200078e08ff */
        /* <DEDUP_REMOVED lines=13> */
[----:B-1----:R-:W-:-:S03]  /*47e0*/  FMNMX.FTZ R8, R13, R10, !PT ;  /* 0x0000000a0d087209 */ /* 0x002fc60007810000 */
[----:B------:R-:W-:Y:S01]  /*47f0*/  LDSM.16.MT88.4 R48, [R226+0x12000] ;  /* 0x01200000e230783b */ /* 0x000fe20000004200 */
[----:B--2---:R-:W-:-:S03]  /*4800*/  FMNMX.FTZ R164, R11, R164, !PT ;  /* 0x000000a40ba47209 */ /* 0x004fc60007810000 */
[----:B------:R-:W1:Y:S01]  /*4810*/  SHFL.BFLY PT, R3, R8, 0x1, 0x1f ;  /* 0x0c201f0008037f89 */ /* 0x000e6200000e0000 */
[C---:B------:R-:W-:Y:S01]  /*4820*/  FSETP.NEU.FTZ.AND P0, PT, R164.reuse, -INF , PT ;  /* 0xff800000a400780b */ /* 0x040fe20003f1d000 */
[----:B------:R-:W-:Y:S02]  /*4830*/  FMUL.FTZ R212, R164, UR17 ;  /* 0x00000011a4d47c20 */ /* 0x000fe40008410000 */
[----:B------:R-:W-:Y:S03]  /*4840*/  LDSM.16.MT88.4 R56, [R225+0x12000] ;  /* 0x01200000e138783b */ /* 0x000fe60000004200 */
[----:B------:R-:W-:Y:S01]  /*4850*/  FSEL R212, R212, RZ, P0 ;  /* 0x000000ffd4d47208 */ /* 0x000fe20000000000 */
[----:B------:R-:W-:Y:S04]  /*4860*/  LDSM.16.MT88.4 R64, [R224+0x12000] ;  /* 0x01200000e040783b */ /* 0x000fe80000004200 */
[--C-:B------:R-:W-:Y:S01]  /*4870*/  FFMA.FTZ R194, R41, UR17, -R212.reuse ;  /* 0x0000001129c27c23 */ /* 0x100fe200080108d4 */
[--C-:B------:R-:W-:Y:S01]  /*4880*/  FFMA.FTZ R193, R43, UR17, -R212.reuse ;  /* 0x000000112bc17c23 */ /* 0x100fe200080108d4 */
[----:B------:R-:W-:Y:S01]  /*4890*/  LDSM.16.MT88.4 R72, [R228+0x14000] ;  /* 0x01400000e448783b */ /* 0x000fe20000004200 */
[--C-:B------:R-:W-:Y:S01]  /*48a0*/  FFMA.FTZ R2, R9, UR17, -R212.reuse ;  /* 0x0000001109027c23 */ /* 0x100fe200080108d4 */
[--C-:B------:R-:W-:Y:S01]  /*48b0*/  FFMA.FTZ R197, R45, UR17, -R212.reuse ;  /* 0x000000112dc57c23 */ /* 0x100fe200080108d4 */
[--C-:B------:R-:W-:Y:S01]  /*48c0*/  FFMA.FTZ R188, R37, UR17, -R212.reuse ;  /* 0x0000001125bc7c23 */ /* 0x100fe200080108d4 */
[----:B------:R-:W-:Y:S01]  /*48d0*/  LDSM.16.MT88.4 R80, [R226+0x14000] ;  /* 0x01400000e250783b */ /* 0x000fe20000004200 */
[----:B------:R-:W-:Y:S01]  /*48e0*/  MUFU.EX2 R194, R194 ;  /* 0x000000c200c27308 */ /* 0x000fe20000000800 */
[--C-:B------:R-:W-:Y:S01]  /*48f0*/  FFMA.FTZ R189, R19, UR17, -R212.reuse ;  /* 0x0000001113bd7c23 */ /* 0x100fe200080108d4 */
[--C-:B------:R-:W-:Y:S01]  /*4900*/  FFMA.FTZ R185, R17, UR17, -R212.reuse ;  /* 0x0000001111b97c23 */ /* 0x100fe200080108d4 */
[----:B-1----:R-:W-:Y:S01]  /*4910*/  FMNMX.FTZ R3, R8, R3, !PT ;  /* 0x0000000308037209 */ /* 0x002fe20007810000 */
[----:B------:R-:W-:Y:S01]  /*4920*/  LDSM.16.MT88.4 R88, [R225+0x14000] ;  /* 0x01400000e158783b */ /* 0x000fe20000004200 */
[--C-:B------:R-:W-:Y:S01]  /*4930*/  FFMA.FTZ R186, R33, UR17, -R212.reuse ;  /* 0x0000001121ba7c23 */ /* 0x100fe200080108d4 */
[--C-:B------:R-:W-:Y:S01]  /*4940*/  FFMA.FTZ R196, R201, UR17, -R212.reuse ;  /* 0x00000011c9c47c23 */ /* 0x100fe200080108d4 */
[C---:B------:R-:W-:Y:S01]  /*4950*/  FSETP.NEU.FTZ.AND P0, PT, R3.reuse, -INF , PT ;  /* 0xff8000000300780b */ /* 0x040fe20003f1d000 */
[----:B------:R-:W-:Y:S01]  /*4960*/  FMUL.FTZ R205, R3, UR17 ;  /* 0x0000001103cd7c20 */ /* 0x000fe20008410000 */
[----:B------:R-:W-:Y:S01]  /*4970*/  LDSM.16.MT88.4 R96, [R224+0x14000] ;  /* 0x01400000e060783b */ /* 0x000fe20000004200 */
[----:B------:R-:W1:Y:S01]  /*4980*/  MUFU.EX2 R197, R197 ;  /* 0x000000c500c57308 */ /* 0x000e620000000800 */
[--C-:B------:R-:W-:Y:S01]  /*4990*/  FFMA.FTZ R199, R199, UR17, -R212.reuse ;  /* 0x00000011c7c77c23 */ /* 0x100fe200080108d4 */
[--C-:B------:R-:W-:Y:S01]  /*49a0*/  FFMA.FTZ R198, R183, UR17, -R212.reuse ;  /* 0x00000011b7c67c23 */ /* 0x100fe200080108d4 */
[----:B------:R-:W-:Y:S01]  /*49b0*/  FSEL R205, R205, RZ, P0 ;  /* 0x000000ffcdcd7208 */ /* 0x000fe20000000000 */
[----:B------:R-:W-:Y:S01]  /*49c0*/  LDSM.16.MT88.4 R104, [R228+0x16000] ;  /* 0x01600000e468783b */ /* 0x000fe20000004200 */
[--C-:B------:R-:W-:Y:S01]  /*49d0*/  FFMA.FTZ R201, R181, UR17, -R212.reuse ;  /* 0x00000011b5c97c23 */ /* 0x100fe200080108d4 */
[----:B------:R-:W-:Y:S01]  /*49e0*/  FFMA.FTZ R249, R209, UR17, -R212 ;  /* 0x00000011d1f97c23 */ /* 0x000fe200080108d4 */
[----:B------:R-:W-:Y:S01]  /*49f0*/  IADD3 R209, R231, 0x7000, RZ ;  /* 0x00007000e7d17810 */ /* 0x000fe20007ffe0ff */
[--C-:B------:R-:W-:Y:S01]  /*4a00*/  FFMA.FTZ R191, R42, UR17, -R205.reuse ;  /* 0x000000112abf7c23 */ /* 0x100fe200080108cd */
[--C-:B------:R-:W-:Y:S01]  /*4a10*/  FFMA.FTZ R192, R40, UR17, -R205.reuse ;  /* 0x0000001128c07c23 */ /* 0x100fe200080108cd */
[----:B------:R-:W-:Y:S01]  /*4a20*/  LDSM.16.MT88.4 R112, [R226+0x16000] ;  /* 0x01600000e270783b */ /* 0x000fe20000004200 */
[--C-:B------:R-:W-:Y:S01]  /*4a30*/  FFMA.FTZ R195, R38, UR17, -R205.reuse ;  /* 0x0000001126c37c23 */ /* 0x100fe200080108cd */
[--C-:B------:R-:W-:Y:S01]  /*4a40*/  FFMA.FTZ R190, R36, UR17, -R205.reuse ;  /* 0x0000001124be7c23 */ /* 0x100fe200080108cd */
[----:B------:R-:W-:Y:S01]  /*4a50*/  MUFU.EX2 R193, R193 ;  /* 0x000000c100c17308 */ /* 0x000fe20000000800 */
[----:B------:R-:W2:Y:S01]  /*4a60*/  LDSM.16.MT88.4 R40, [R228+0x12000] ;  /* 0x01200000e428783b */ /* 0x000ea20000004200 */
[--C-:B------:R-:W-:Y:S01]  /*4a70*/  FFMA.FTZ R187, R6, UR17, -R205.reuse ;  /* 0x0000001106bb7c23 */ /* 0x100fe200080108cd */
[--C-:B------:R-:W-:Y:S01]  /*4a80*/  FFMA.FTZ R184, R4, UR17, -R205.reuse ;  /* 0x0000001104b87c23 */ /* 0x100fe200080108cd */
[----:B-1----:R-:W-:Y:S01]  /*4a90*/  F2FP.BF16.F32.PACK_AB R128, R194, R197 ;  /* 0x000000c5c280723e */ /* 0x002fe200000010ff */
[----:B------:R-:W1:Y:S01]  /*4aa0*/  LDSM.16.MT88.4 R120, [R225+0x16000] ;  /* 0x01600000e178783b */ /* 0x000e620000004200 */
[--C-:B------:R-:W-:Y:S01]  /*4ab0*/  FFMA.FTZ R165, R16, UR17, -R205.reuse ;  /* 0x0000001110a57c23 */ /* 0x100fe200080108cd */
[--C-:B------:R-:W-:Y:S01]  /*4ac0*/  FFMA.FTZ R0, R0, UR17, -R205.reuse ;  /* 0x0000001100007c23 */ /* 0x100fe200080108cd */
[----:B------:R-:W3:Y:S01]  /*4ad0*/  MUFU.EX2 R188, R188 ;  /* 0x000000bc00bc7308 */ /* 0x000ee20000000800 */
[----:B------:R-:W4:Y:S01]  /*4ae0*/  LDSM.16.MT88.4 R8, [R224+0x16000] ;  /* 0x01600000e008783b */ /* 0x000f220000004200 */
[--C-:B------:R-:W-:Y:S01]  /*4af0*/  FFMA.FTZ R200, R182, UR17, -R205.reuse ;  /* 0x00000011b6c87c23 */ /* 0x100fe200080108cd */
[--C-:B------:R-:W-:Y:S01]  /*4b00*/  FFMA.FTZ R203, R180, UR17, -R205.reuse ;  /* 0x00000011b4cb7c23 */ /* 0x100fe200080108cd */
[--C-:B------:R-:W-:Y:S01]  /*4b10*/  FFMA.FTZ R204, R204, UR17, -R205.reuse ;  /* 0x00000011cccc7c23 */ /* 0x100fe200080108cd */
[----:B------:R-:W5:Y:S01]  /*4b20*/  LDSM.16.MT88.4 R4, [R228+0x10800] ;  /* 0x01080000e404783b */ /* 0x000f620000004200 */
[----:B------:R-:W-:Y:S01]  /*4b30*/  FFMA.FTZ R207, R214, UR17, -R205 ;  /* 0x00000011d6cf7c23 */ /* 0x000fe200080108cd */
[----:B------:R-:W-:Y:S01]  /*4b40*/  FADD.FTZ R194, R197, R194 ;  /* 0x000000c2c5c27221 */ /* 0x000fe20000010000 */
[----:B------:R-:W-:Y:S01]  /*4b50*/  MUFU.EX2 R191, R191 ;  /* 0x000000bf00bf7308 */ /* 0x000fe20000000800 */
[----:B------:R-:W5:Y:S01]  /*4b60*/  LDSM.16.MT88.4 R16, [R224+0x10800] ;  /* 0x01080000e010783b */ /* 0x000f620000004200 */
[----:B------:R-:W-:-:S03]  /*4b70*/  IADD3 R214, R231, 0x4800, RZ ;  /* 0x00004800e7d67810 */ /* 0x000fc60007ffe0ff */
[----:B------:R-:W5:Y:S03]  /*4b80*/  LDSM.16.MT88.4 R20, [R225+0x12800] ;  /* 0x01280000e114783b */ /* 0x000f660000004200 */
[----:B------:R-:W2:Y:S01]  /*4b90*/  MUFU.EX2 R192, R192 ;  /* 0x000000c000c07308 */ /* 0x000ea20000000800 */
[----:B---3--:R-:W-:Y:S01]  /*4ba0*/  F2FP.BF16.F32.PACK_AB R130, R188, R193 ;  /* 0x000000c1bc82723e */ /* 0x008fe200000010ff */
[----:B------:R-:W-:Y:S01]  /*4bb0*/  LDSM.16.MT88.4 R32, [R226+0x12800] ;  /* 0x01280000e220783b */ /* 0x000fe20000004200 */
[----:B------:R-:W-:-:S03]  /*4bc0*/  FADD.FTZ R193, R193, R194 ;  /* 0x000000c2c1c17221 */ /* 0x000fc60000010000 */
[----:B------:R-:W-:Y:S01]  /*4bd0*/  LDSM.16.MT88.4 R24, [R228+0x14800] ;  /* 0x01480000e418783b */ /* 0x000fe20000004200 */
[----:B------:R-:W-:Y:S01]  /*4be0*/  FADD.FTZ R188, R188, R193 ;  /* 0x000000c1bcbc7221 */ /* 0x000fe20000010000 */
[----:B------:R-:W-:Y:S02]  /*4bf0*/  MUFU.EX2 R195, R195 ;  /* 0x000000c300c37308 */ /* 0x000fe40000000800 */
[----:B------:R-:W-:Y:S04]  /*4c00*/  LDSM.16.MT88.4 R176, [R226+0x10800] ;  /* 0x01080000e2b0783b */ /* 0x000fe80000004200 */
[----:B------:R-:W-:Y:S02]  /*4c10*/  LDSM.16.MT88.4 R172, [R225+0x10800] ;  /* 0x01080000e1ac783b */ /* 0x000fe40000004200 */
[----:B------:R-:W3:Y:S01]  /*4c20*/  MUFU.EX2 R190, R190 ;  /* 0x000000be00be7308 */ /* 0x000ee20000000800 */
[----:B--2---:R-:W-:Y:S01]  /*4c30*/  F2FP.BF16.F32.PACK_AB R129, R192, R191 ;  /* 0x000000bfc081723e */ /* 0x004fe200000010ff */
[----:B------:R-:W-:Y:S01]  /*4c40*/  LDSM.16.MT88.4 R168, [R228+0x12800] ;  /* 0x01280000e4a8783b */ /* 0x000fe20000004200 */
[----:B------:R-:W-:-:S03]  /*4c50*/  FADD.FTZ R192, R191, R192 ;  /* 0x000000c0bfc07221 */ /* 0x000fc60000010000 */
[----:B------:R-:W-:Y:S02]  /*4c60*/  LDSM.16.MT88.4 R28, [R224+0x12800] ;  /* 0x01280000e01c783b */ /* 0x000fe40000004200 */
[----:B------:R-:W-:Y:S02]  /*4c70*/  MUFU.EX2 R189, R189 ;  /* 0x000000bd00bd7308 */ /* 0x000fe40000000800 */
[----:B------:R-:W-:Y:S06]  /*4c80*/  LDSM.16.MT88.4 R180, [R228+0x11000] ;  /* 0x01100000e4b4783b */ /* 0x000fec0000004200 */
[----:B------:R-:W2:Y:S01]  /*4c90*/  MUFU.EX2 R186, R186 ;  /* 0x000000ba00ba7308 */ /* 0x000ea20000000800 */
[----:B---3--:R-:W-:Y:S01]  /*4ca0*/  F2FP.BF16.F32.PACK_AB R131, R190, R195 ;  /* 0x000000c3be83723e */ /* 0x008fe200000010ff */
[----:B------:R-:W-:-:S04]  /*4cb0*/  FADD.FTZ R195, R195, R192 ;  /* 0x000000c0c3c37221 */ /* 0x000fc80000010000 */
[----:B------:R-:W-:Y:S02]  /*4cc0*/  FADD.FTZ R190, R190, R195 ;  /* 0x000000c3bebe7221 */ /* 0x000fe40000010000 */
[C---:B------:R-:W-:Y:S01]  /*4cd0*/  HMMA.16816.F32.BF16 R160, R128.reuse, R156, RZ ;  /* 0x0000009c80a0723c */ /* 0x040fe200000418ff */
[----:B------:R-:W-:Y:S05]  /*4ce0*/  MUFU.EX2 R185, R185 ;  /* 0x000000b900b97308 */ /* 0x000fea0000000800 */
[C---:B------:R-:W-:Y:S03]  /*4cf0*/  HMMA.16816.F32.BF16 R152, R128.reuse, R148, RZ ;  /* 0x000000948098723c */ /* 0x040fe600000418ff */
[----:B------:R-:W3:Y:S01]  /*4d00*/  MUFU.EX2 R2, R2 ;  /* 0x0000000200027308 */ /* 0x000ee20000000800 */
[C---:B--2---:R-:W-:Y:S01]  /*4d10*/  F2FP.BF16.F32.PACK_AB R12, R186.reuse, R189 ;  /* 0x000000bdba0c723e */ /* 0x044fe200000010ff */
[----:B------:R-:W-:Y:S01]  /*4d20*/  FADD.FTZ R189, R189, R188 ;  /* 0x000000bcbdbd7221 */ /* 0x000fe20000010000 */
[----:B------:R-:W-:Y:S03]  /*4d30*/  HMMA.16816.F32.BF16 R144, R128, R140, RZ ;  /* 0x0000008c8090723c */ /* 0x000fe600000418ff */
[----:B------:R-:W-:-:S02]  /*4d40*/  FADD.FTZ R186, R186, R189 ;  /* 0x000000bdbaba7221 */ /* 0x000fc40000010000 */
[----:B------:R-:W-:Y:S01]  /*4d50*/  MUFU.EX2 R187, R187 ;  /* 0x000000bb00bb7308 */ /* 0x000fe20000000800 */
[C---:B------:R-:W-:Y:S06]  /*4d60*/  HMMA.16816.F32.BF16 R136, R128.reuse, R132, RZ ;  /* 0x000000848088723c */ /* 0x040fec00000418ff */
[----:B------:R-:W-:Y:S01]  /*4d70*/  HMMA.16816.F32.BF16 R36, R128, R40, RZ ;  /* 0x000000288024723c */ /* 0x000fe200000418ff */
[----:B------:R-:W2:Y:S01]  /*4d80*/  MUFU.EX2 R184, R184 ;  /* 0x000000b800b87308 */ /* 0x000ea20000000800 */
[----:B---3--:R-:W-:Y:S01]  /*4d90*/  F2FP.BF16.F32.PACK_AB R14, R2, R185 ;  /* 0x000000b9020e723e */ /* 0x008fe200000010ff */
[----:B------:R-:W-:-:S03]  /*4da0*/  FADD.FTZ R185, R185, R186 ;  /* 0x000000bab9b97221 */ /* 0x000fc60000010000 */
[C---:B------:R-:W-:Y:S01]  /*4db0*/  HMMA.16816.F32.BF16 R44, R128.reuse, R48, RZ ;  /* 0x00000030802c723c */ /* 0x040fe200000418ff */
[----:B------:R-:W-:Y:S02]  /*4dc0*/  FADD.FTZ R185, R2, R185 ;  /* 0x000000b902b97221 */ /* 0x000fe40000010000 */
[----:B------:R-:W-:Y:S03]  /*4dd0*/  MUFU.EX2 R165, R165 ;  /* 0x000000a500a57308 */ /* 0x000fe60000000800 */
[C---:B------:R-:W-:Y:S05]  /*4de0*/  HMMA.16816.F32.BF16 R52, R128.reuse, R56, RZ ;  /* 0x000000388034723c */ /* 0x040fea00000418ff */
[----:B------:R-:W3:Y:S01]  /*4df0*/  MUFU.EX2 R0, R0 ;  /* 0x0000000000007308 */ /* 0x000ee20000000800 */
[----:B------:R-:W-:Y:S01]  /*4e00*/  HMMA.16816.F32.BF16 R60, R128, R64, RZ ;  /* 0x00000040803c723c */ /* 0x000fe200000418ff */
[----:B--2---:R-:W-:Y:S01]  /*4e10*/  F2FP.BF16.F32.PACK_AB R13, R184, R187 ;  /* 0x000000bbb80d723e */ /* 0x004fe200000010ff */
[----:B------:R-:W-:-:S04]  /*4e20*/  FADD.FTZ R187, R187, R190 ;  /* 0x000000bebbbb7221 */ /* 0x000fc80000010000 */
[----:B------:R-:W-:Y:S01]  /*4e30*/  HMMA.16816.F32.BF16 R68, R128, R72, RZ ;  /* 0x000000488044723c */ /* 0x000fe200000418ff */
[----:B------:R-:W-:Y:S01]  /*4e40*/  MUFU.EX2 R196, R196 ;  /* 0x000000c400c47308 */ /* 0x000fe20000000800 */
[----:B------:R-:W-:-:S04]  /*4e50*/  FADD.FTZ R184, R184, R187 ;  /* 0x000000bbb8b87221 */ /* 0x000fc80000010000 */
[C---:B------:R-:W-:Y:S03]  /*4e60*/  HMMA.16816.F32.BF16 R76, R128.reuse, R80, RZ ;  /* 0x00000050804c723c */ /* 0x040fe600000418ff */
[----:B------:R-:W2:Y:S01]  /*4e70*/  MUFU.EX2 R199, R199 ;  /* 0x000000c700c77308 */ /* 0x000ea20000000800 */
[C---:B---3--:R-:W-:Y:S01]  /*4e80*/  F2FP.BF16.F32.PACK_AB R15, R0.reuse, R165 ;  /* 0x000000a5000f723e */ /* 0x048fe200000010ff */
[----:B------:R-:W-:Y:S01]  /*4e90*/  FADD.FTZ R165, R165, R184 ;  /* 0x000000b8a5a57221 */ /* 0x000fe20000010000 */
[C---:B------:R-:W-:Y:S03]  /*4ea0*/  HMMA.16816.F32.BF16 R84, R128.reuse, R88, RZ ;  /* 0x000000588054723c */ /* 0x040fe600000418ff */
[----:B------:R-:W-:Y:S02]  /*4eb0*/  FADD.FTZ R165, R0, R165 ;  /* 0x000000a500a57221 */ /* 0x000fe40000010000 */
[----:B------:R-:W-:Y:S01]  /*4ec0*/  MUFU.EX2 R198, R198 ;  /* 0x000000c600c67308 */ /* 0x000fe20000000800 */
[C---:B------:R-:W-:Y:S06]  /*4ed0*/  HMMA.16816.F32.BF16 R92, R128.reuse, R96, RZ ;  /* 0x00000060805c723c */ /* 0x040fec00000418ff */
[C---:B------:R-:W-:Y:S01]  /*4ee0*/  HMMA.16816.F32.BF16 R100, R128.reuse, R104, RZ ;  /* 0x000000688064723c */ /* 0x040fe200000418ff */
[----:B------:R-:W-:Y:S05]  /*4ef0*/  MUFU.EX2 R201, R201 ;  /* 0x000000c900c97308 */ /* 0x000fea0000000800 */
[C---:B------:R-:W-:Y:S03]  /*4f00*/  HMMA.16816.F32.BF16 R108, R128.reuse, R112, RZ ;  /* 0x00000070806c723c */ /* 0x040fe600000418ff */
[----:B------:R-:W-:Y:S03]  /*4f10*/  MUFU.EX2 R200, R200 ;  /* 0x000000c800c87308 */ /* 0x000fe60000000800 */
[C---:B-1----:R-:W-:Y:S05]  /*4f20*/  HMMA.16816.F32.BF16 R116, R128.reuse, R120, RZ ;  /* 0x000000788074723c */ /* 0x042fea00000418ff */
[----:B------:R-:W1:Y:S01]  /*4f30*/  MUFU.EX2 R203, R203 ;  /* 0x000000cb00cb7308 */ /* 0x000e620000000800 */
        /* <DEDUP_REMOVED lines=18> */
[C---:B----4-:R-:W-:Y:S06]  /*5060*/  HMMA.16816.F32.BF16 R124, R128.reuse, R8, RZ ;  /* 0x00000008807c723c */ /* 0x050fec00000418ff */
[----:B------:R-:W-:Y:S01]  /*5070*/  HMMA.16816.F32.BF16 R128, R128, R10, RZ ;  /* 0x0000000a8080723c */ /* 0x000fe200000418ff */
[----:B------:R-:W4:Y:S05]  /*5080*/  LDSM.16.MT88.4 R8, [R226+0x14800] ;  /* 0x01480000e208783b */ /* 0x000f2a0000004200 */
[C---:B-----5:R-:W-:Y:S06]  /*5090*/  HMMA.16816.F32.BF16 R160, R12.reuse, R4, R160 ;  /* 0x000000040ca0723c */ /* 0x060fec00000418a0 */
[C---:B------:R-:W-:Y:S01]  /*50a0*/  HMMA.16816.F32.BF16 R156, R12.reuse, R6, R156 ;  /* 0x000000060c9c723c */ /* 0x040fe2000004189c */
[----:B------:R-:W5:Y:S05]  /*50b0*/  LDSM.16.MT88.4 R4, [R225+0x14800] ;  /* 0x01480000e104783b */ /* 0x000f6a0000004200 */
[C---:B------:R-:W-:Y:S06]  /*50c0*/  HMMA.16816.F32.BF16 R136, R12.reuse, R16, R136 ;  /* 0x000000100c88723c */ /* 0x040fec0000041888 */
[C---:B------:R-:W-:Y:S01]  /*50d0*/  HMMA.16816.F32.BF16 R132, R12.reuse, R18, R132 ;  /* 0x000000120c84723c */ /* 0x040fe20000041884 */
[----:B------:R-:W2:Y:S05]  /*50e0*/  LDSM.16.MT88.4 R16, [R224+0x14800] ;  /* 0x01480000e010783b */ /* 0x000eaa0000004200 */
[C---:B------:R-:W-:Y:S06]  /*50f0*/  HMMA.16816.F32.BF16 R52, R12.reuse, R20, R52 ;  /* 0x000000140c34723c */ /* 0x040fec0000041834 */
[C---:B------:R-:W-:Y:S01]  /*5100*/  HMMA.16816.F32.BF16 R56, R12.reuse, R22, R56 ;  /* 0x000000160c38723c */ /* 0x040fe20000041838 */
[----:B------:R-:W1:Y:S05]  /*5110*/  LDSM.16.MT88.4 R20, [R228+0x16800] ;  /* 0x01680000e414783b */ /* 0x000e6a0000004200 */
[C---:B----4-:R-:W-:Y:S06]  /*5120*/  HMMA.16816.F32.BF16 R76, R12.reuse, R8, R76 ;  /* 0x000000080c4c723c */ /* 0x050fec000004184c */
[C---:B------:R-:W-:Y:S01]  /*5130*/  HMMA.16816.F32.BF16 R80, R12.reuse, R10, R80 ;  /* 0x0000000a0c50723c */ /* 0x040fe20000041850 */
[----:B------:R-:W4:Y:S05]  /*5140*/  LDSM.16.MT88.4 R8, [R226+0x16800] ;  /* 0x01680000e208783b */ /* 0x000f2a0000004200 */
[C---:B-----5:R-:W-:Y:S06]  /*5150*/  HMMA.16816.F32.BF16 R84, R12.reuse, R4, R84 ;  /* 0x000000040c54723c */ /* 0x060fec0000041854 */
[C---:B------:R-:W-:Y:S01]  /*5160*/  HMMA.16816.F32.BF16 R88, R12.reuse, R6, R88 ;  /* 0x000000060c58723c */ /* 0x040fe20000041858 */
[----:B------:R-:W5:Y:S05]  /*5170*/  LDSM.16.MT88.4 R4, [R225+0x16800] ;  /* 0x01680000e104783b */ /* 0x000f6a0000004200 */
[C---:B--2---:R-:W-:Y:S06]  /*5180*/  HMMA.16816.F32.BF16 R92, R12.reuse, R16, R92 ;  /* 0x000000100c5c723c */ /* 0x044fec000004185c */
[C---:B------:R-:W-:Y:S01]  /*5190*/  HMMA.16816.F32.BF16 R96, R12.reuse, R18, R96 ;  /* 0x000000120c60723c */ /* 0x040fe20000041860 */
[----:B------:R-:W2:Y:S05]  /*51a0*/  LDSM.16.MT88.4 R16, [R224+0x16800] ;  /* 0x01680000e010783b */ /* 0x000eaa0000004200 */
[C---:B-1----:R-:W-:Y:S06]  /*51b0*/  HMMA.16816.F32.BF16 R100, R12.reuse, R20, R100 ;  /* 0x000000140c64723c */ /* 0x042fec0000041864 */
[C---:B------:R-:W-:Y:S01]  /*51c0*/  HMMA.16816.F32.BF16 R104, R12.reuse, R22, R104 ;  /* 0x000000160c68723c */ /* 0x040fe20000041868 */
[----:B------:R-:W-:Y:S05]  /*51d0*/  LDSM.16.MT88.4 R20, [R228+0x15000] ;  /* 0x01500000e414783b */ /* 0x000fea0000004200 */
[C---:B----4-:R-:W-:Y:S06]  /*51e0*/  HMMA.16816.F32.BF16 R108, R12.reuse, R8, R108 ;  /* 0x000000080c6c723c */ /* 0x050fec000004186c */
        /* <DEDUP_REMOVED lines=20> */
[C---:B-----5:R-:W-:Y:S06]  /*5330*/  HMMA.16816.F32.BF16 R116, R12.reuse, R4, R116 ;  /* 0x000000040c74723c */ /* 0x060fec0000041874 */
[----:B------:R-:W-:Y:S01]  /*5340*/  HMMA.16816.F32.BF16 R120, R12, R6, R120 ;  /* 0x000000060c78723c */ /* 0x000fe20000041878 */
[----:B------:R-:W-:Y:S01]  /*5350*/  F2FP.BF16.F32.PACK_AB R4, R199, R196 ;  /* 0x000000c4c704723e */ /* 0x000fe200000010ff */
[----:B------:R-:W-:Y:S01]  /*5360*/  FADD.FTZ R196, R196, R185 ;  /* 0x000000b9c4c47221 */ /* 0x000fe20000010000 */
[----:B------:R-:W-:Y:S01]  /*5370*/  F2FP.BF16.F32.PACK_AB R5, R203, R200 ;  /* 0x000000c8cb05723e */ /* 0x000fe200000010ff */
[----:B------:R-:W-:-:S02]  /*5380*/  FADD.FTZ R200, R200, R165 ;  /* 0x000000a5c8c87221 */ /* 0x000fc40000010000 */
[C---:B--2---:R-:W-:Y:S01]  /*5390*/  HMMA.16816.F32.BF16 R124, R12.reuse, R16, R124 ;  /* 0x000000100c7c723c */ /* 0x044fe2000004187c */
[----:B------:R-:W-:Y:S01]  /*53a0*/  F2FP.BF16.F32.PACK_AB R6, R201, R198 ;  /* 0x000000c6c906723e */ /* 0x000fe200000010ff */
[----:B------:R-:W-:Y:S01]  /*53b0*/  FADD.FTZ R199, R199, R196 ;  /* 0x000000c4c7c77221 */ /* 0x000fe20000010000 */
[----:B---3--:R-:W-:Y:S01]  /*53c0*/  F2FP.BF16.F32.PACK_AB R7, R207, R204 ;  /* 0x000000cccf07723e */ /* 0x008fe200000010ff */
[----:B------:R-:W-:Y:S02]  /*53d0*/  FADD.FTZ R203, R203, R200 ;  /* 0x000000c8cbcb7221 */ /* 0x000fe40000010000 */
[----:B------:R-:W-:Y:S01]  /*53e0*/  HMMA.16816.F32.BF16 R128, R12, R18, R128 ;  /* 0x000000120c80723c */ /* 0x000fe20000041880 */
[----:B------:R-:W2:Y:S01]  /*53f0*/  LDSM.16.MT88.4 R16, [R226+0x15000] ;  /* 0x01500000e210783b */ /* 0x000ea20000004200 */
[----:B------:R-:W-:Y:S01]  /*5400*/  FADD.FTZ R198, R198, R199 ;  /* 0x000000c7c6c67221 */ /* 0x000fe20000010000 */
[----:B------:R-:W-:Y:S02]  /*5410*/  FADD.FTZ R204, R204, R203 ;  /* 0x000000cbcccc7221 */ /* 0x000fe40000010000 */
[----:B------:R-:W3:Y:S01]  /*5420*/  LDSM.16.MT88.4 R12, [R225+0x15000] ;  /* 0x01500000e10c783b */ /* 0x000ee20000004200 */
[----:B-1----:R-:W-:Y:S01]  /*5430*/  HMMA.16816.F32.BF16 R44, R4, R8, R44 ;  /* 0x00000008042c723c */ /* 0x002fe2000004182c */
[----:B------:R-:W-:Y:S01]  /*5440*/  FADD.FTZ R201, R201, R198 ;  /* 0x000000c6c9c97221 */ /* 0x000fe20000010000 */
[----:B------:R-:W-:-:S04]  /*5450*/  FADD.FTZ R204, R207, R204 ;  /* 0x000000cccfcc7221 */ /* 0x000fc80000010000 */
[C---:B------:R-:W-:Y:S01]  /*5460*/  HMMA.16816.F32.BF16 R48, R4.reuse, R10, R48 ;  /* 0x0000000a0430723c */ /* 0x040fe20000041830 */
[----:B------:R-:W1:Y:S05]  /*5470*/  LDSM.16.MT88.4 R8, [R228+0x17000] ;  /* 0x01700000e408783b */ /* 0x000e6a0000004200 */
        /* <DEDUP_REMOVED lines=9> */
[C---:B---3--:R-:W-:Y:S06]  /*5510*/  HMMA.16816.F32.BF16 R84, R4.reuse, R12, R84 ;  /* 0x0000000c0454723c */ /* 0x048fec0000041854 */
[C---:B------:R-:W-:Y:S01]  /*5520*/  HMMA.16816.F32.BF16 R88, R4.reuse, R14, R88 ;  /* 0x0000000e0458723c */ /* 0x040fe20000041858 */
[----:B------:R-:W3:Y:S05]  /*5530*/  LDSM.16.MT88.4 R12, [R224+0x17000] ;  /* 0x01700000e00c783b */ /* 0x000eea0000004200 */
[C---:B-1----:R-:W-:Y:S06]  /*5540*/  HMMA.16816.F32.BF16 R100, R4.reuse, R8, R100 ;  /* 0x000000080464723c */ /* 0x042fec0000041864 */
[C---:B------:R-:W-:Y:S01]  /*5550*/  HMMA.16816.F32.BF16 R104, R4.reuse, R10, R104 ;  /* 0x0000000a0468723c */ /* 0x040fe20000041868 */
[----:B------:R-:W1:Y:S05]  /*5560*/  LDSM.16.MT88.4 R8, [R228+0x11800] ;  /* 0x01180000e408783b */ /* 0x000e6a0000004200 */
[C---:B-----5:R-:W-:Y:S06]  /*5570*/  HMMA.16816.F32.BF16 R108, R4.reuse, R20, R108 ;  /* 0x00000014046c723c */ /* 0x060fec000004186c */
[C---:B------:R-:W-:Y:S01]  /*5580*/  HMMA.16816.F32.BF16 R112, R4.reuse, R22, R112 ;  /* 0x000000160470723c */ /* 0x040fe20000041870 */
[----:B------:R-:W5:Y:S05]  /*5590*/  LDSM.16.MT88.4 R20, [R225+0x11800] ;  /* 0x01180000e114783b */ /* 0x000f6a0000004200 */
[C---:B------:R-:W-:Y:S06]  /*55a0*/  HMMA.16816.F32.BF16 R160, R4.reuse, R180, R160 ;  /* 0x000000b404a0723c */ /* 0x040fec00000418a0 */
[----:B------:R-:W-:Y:S01]  /*55b0*/  HMMA.16816.F32.BF16 R156, R4, R182, R156 ;  /* 0x000000b6049c723c */ /* 0x000fe2000004189c */
[--C-:B------:R-:W-:Y:S01]  /*55c0*/  FFMA.FTZ R180, R208, UR17, -R205.reuse ;  /* 0x00000011d0b47c23 */ /* 0x100fe200080108cd */
[----:B------:R-:W-:Y:S01]  /*55d0*/  FFMA.FTZ R181, R206, UR17, -R205 ;  /* 0x00000011ceb57c23 */ /* 0x000fe200080108cd */
[----:B------:R-:W-:-:S03]  /*55e0*/  IADD3 R208, R231, 0x7800, RZ ;  /* 0x00007800e7d07810 */ /* 0x000fc60007ffe0ff */
[C---:B------:R-:W-:Y:S01]  /*55f0*/  HMMA.16816.F32.BF16 R152, R4.reuse, R176, R152 ;  /* 0x000000b00498723c */ /* 0x040fe20000041898 */
[--C-:B------:R-:W-:Y:S01]  /*5600*/  FFMA.FTZ R182, R202, UR17, -R205.reuse ;  /* 0x00000011cab67c23 */ /* 0x100fe200080108cd */
[----:B------:R-:W-:Y:S04]  /*5610*/  MUFU.EX2 R180, R180 ;  /* 0x000000b400b47308 */ /* 0x000fe80000000800 */
[C---:B------:R-:W-:Y:S01]  /*5620*/  HMMA.16816.F32.BF16 R148, R4.reuse, R178, R148 ;  /* 0x000000b20494723c */ /* 0x040fe20000041894 */
[--C-:B------:R-:W-:Y:S01]  /*5630*/  FFMA.FTZ R176, R215, UR17, -R212.reuse ;  /* 0x00000011d7b07c23 */ /* 0x100fe200080108d4 */
[--C-:B------:R-:W-:Y:S01]  /*5640*/  FFMA.FTZ R177, R213, UR17, -R212.reuse ;  /* 0x00000011d5b17c23 */ /* 0x100fe200080108d4 */
[C---:B------:R-:W-:Y:S01]  /*5650*/  IADD3 R215, R231.reuse, 0x4000, RZ ;  /* 0x00004000e7d77810 */ /* 0x040fe20007ffe0ff */
[----:B------:R-:W-:Y:S01]  /*5660*/  MUFU.EX2 R181, R181 ;  /* 0x000000b500b57308 */ /* 0x000fe20000000800 */
[----:B------:R-:W-:Y:S01]  /*5670*/  IADD3 R213, R231, 0x5000, RZ ;  /* 0x00005000e7d57810 */ /* 0x000fe20007ffe0ff */
[----:B------:R-:W-:Y:S01]  /*5680*/  HMMA.16816.F32.BF16 R136, R4, R172, R136 ;  /* 0x000000ac0488723c */ /* 0x000fe20000041888 */
[----:B------:R-:W-:Y:S01]  /*5690*/  FFMA.FTZ R178, R211, UR17, -R212 ;  /* 0x00000011d3b27c23 */ /* 0x000fe200080108d4 */
[----:B------:R-:W-:Y:S01]  /*56a0*/  FFMA.FTZ R179, R210, UR17, -R205 ;  /* 0x00000011d2b37c23 */ /* 0x000fe200080108cd */
[----:B------:R-:W-:-:S02]  /*56b0*/  IADD3 R212, R231, 0x5800, RZ ;  /* 0x00005800e7d47810 */ /* 0x000fc40007ffe0ff */
[C---:B------:R-:W-:Y:S01]  /*56c0*/  IADD3 R211, R231.reuse, 0x6000, RZ ;  /* 0x00006000e7d37810 */ /* 0x040fe20007ffe0ff */
[----:B------:R-:W-:Y:S01]  /*56d0*/  MUFU.EX2 R176, R176 ;  /* 0x000000b000b07308 */ /* 0x000fe20000000800 */
[----:B------:R-:W-:Y:S01]  /*56e0*/  HMMA.16816.F32.BF16 R132, R4, R174, R132 ;  /* 0x000000ae0484723c */ /* 0x000fe20000041884 */
[----:B------:R-:W-:Y:S01]  /*56f0*/  LDSM.16.MT88.4 R172, [R226+0x13800] ;  /* 0x01380000e2ac783b */ /* 0x000fe20000004200 */
[----:B------:R-:W-:-:S04]  /*5700*/  IADD3 R210, R231, 0x6800, RZ ;  /* 0x00006800e7d27810 */ /* 0x000fc80007ffe0ff */
[C---:B------:R-:W-:Y:S01]  /*5710*/  HMMA.16816.F32.BF16 R36, R4.reuse, R168, R36 ;  /* 0x000000a80424723c */ /* 0x040fe20000041824 */
[----:B------:R-:W1:Y:S05]  /*5720*/  MUFU.EX2 R177, R177 ;  /* 0x000000b100b17308 */ /* 0x000e6a0000000800 */
        /* <DEDUP_REMOVED lines=14> */
[C---:B--2---:R-:W-:Y:S06]  /*5810*/  HMMA.16816.F32.BF16 R116, R4.reuse, R16, R116 ;  /* 0x000000100474723c */ /* 0x044fec0000041874 */
[C---:B------:R-:W-:Y:S01]  /*5820*/  HMMA.16816.F32.BF16 R120, R4.reuse, R18, R120 ;  /* 0x000000120478723c */ /* 0x040fe20000041878 */
[----:B------:R-:W2:Y:S05]  /*5830*/  LDSM.16.MT88.4 R16, [R224+0x11800] ;  /* 0x01180000e010783b */ /* 0x000eaa0000004200 */
[C---:B---3--:R-:W-:Y:S06]  /*5840*/  HMMA.16816.F32.BF16 R124, R4.reuse, R12, R124 ;  /* 0x0000000c047c723c */ /* 0x048fec000004187c */
[----:B------:R-:W-:Y:S01]  /*5850*/  HMMA.16816.F32.BF16 R128, R4, R14, R128 ;  /* 0x0000000e0480723c */ /* 0x000fe20000041880 */
[----:B------:R-:W3:Y:S06]  /*5860*/  LDSM.16.MT88.4 R12, [R228+0x13800] ;  /* 0x01380000e40c783b */ /* 0x000eec0000004200 */
[----:B-1----:R-:W-:Y:S01]  /*5870*/  F2FP.BF16.F32.PACK_AB R4, R177, R176 ;  /* 0x000000b0b104723e */ /* 0x002fe200000010ff */
        /* <DEDUP_REMOVED lines=42> */
[C---:B--2---:R-:W-:Y:S06]  /*5b20*/  HMMA.16816.F32.BF16 R100, R4.reuse, R16, R100 ;  /* 0x000000100464723c */ /* 0x044fec0000041864 */
[C---:B------:R-:W-:Y:S06]  /*5b30*/  HMMA.16816.F32.BF16 R104, R4.reuse, R18, R104 ;  /* 0x000000120468723c */ /* 0x040fec0000041868 */
[C---:B---3--:R-:W-:Y:S06]  /*5b40*/  HMMA.16816.F32.BF16 R108, R4.reuse, R12, R108 ;  /* 0x0000000c046c723c */ /* 0x048fec000004186c */
[C---:B------:R-:W-:Y:S06]  /*5b50*/  HMMA.16816.F32.BF16 R112, R4.reuse, R14, R112 ;  /* 0x0000000e0470723c */ /* 0x040fec0000041870 */
[C---:B-1----:R-:W-:Y:S06]  /*5b60*/  HMMA.16816.F32.BF16 R116, R4.reuse, R8, R116 ;  /* 0x000000080474723c */ /* 0x042fec0000041874 */
[C---:B------:R-:W-:Y:S06]  /*5b70*/  HMMA.16816.F32.BF16 R120, R4.reuse, R10, R120 ;  /* 0x0000000a0478723c */ /* 0x040fec0000041878 */
[C---:B-----5:R-:W-:Y:S06]  /*5b80*/  HMMA.16816.F32.BF16 R124, R4.reuse, R20, R124 ;  /* 0x00000014047c723c */ /* 0x060fec000004187c */
[----:B------:R-:W-:Y:S01]  /*5b90*/  HMMA.16816.F32.BF16 R128, R4, R22, R128 ;  /* 0x000000160480723c */ /* 0x000fe20000041880 */
[----:B------:R-:W-:-:S08]  /*5ba0*/  NOP ;  /* 0x0000000000007918 */ /* 0x000fd00000000000 */
[----:B------:R-:W-:-:S15]  /*5bb0*/  @!P3 BRA `(.L_x_177) ;  /* 0x000000380014b947 */ /* 0x000fde0003800000 */
[----:B------:R-:W-:Y:S01]  /*5bc0*/  UIADD3 UR23, UR16, -0x2, URZ ;  /* 0xfffffffe10177890 */ /* 0x000fe2000fffe03f */
[----:B------:R-:W-:-:S04]  /*5bd0*/  DEPBAR.LE SB0, 0x0 ;  /* 0x000080000000791a */ /* 0x000fc80000000000 */
[----:B------:R-:W-:Y:S01]  /*5be0*/  USHF.R.S32.HI UR6, URZ, 0x1f, UR23 ;  /* 0x0000001f3f067899 */ /* 0x000fe20008011417 */
[----:B------:R-:W-:Y:S01]  /*5bf0*/  IMAD.U32 R165, RZ, RZ, UR23 ;  /* 0x00000017ffa57e24 */ /* 0x000fe2000f8e00ff */
[----:B------:R-:W-:Y:S02]  /*5c00*/  UIMAD.WIDE.U32 UR20, UR23, UR8, URZ ;  /* 0x00000008171472a5 */ /* 0x000fe4000f8e003f */
[----:B------:R-:W-:Y:S02]  /*5c10*/  UIMAD UR6, UR6, UR8, URZ ;  /* 0x00000008060672a4 */ /* 0x000fe4000f8e023f */
[----:B------:R-:W-:Y:S02]  /*5c20*/  USHF.L.U32 UR4, UR8, 0x5, URZ ;  /* 0x0000000508047899 */ /* 0x000fe4000800063f */
[----:B------:R-:W-:Y:S01]  /*5c30*/  UIMAD UR6, UR23, UR9, UR6 ;  /* 0x00000009170672a4 */ /* 0x000fe2000f8e0206 */
[----:B------:R-:W-:Y:S01]  /*5c40*/  IMAD.U32 R6, RZ, RZ, UR20 ;  /* 0x00000014ff067e24 */ /* 0x000fe2000f8e00ff */
[----:B------:R-:W-:Y:S01]  /*5c50*/  UISETP.GT.AND UP0, UPT, UR23, UR12, UPT ;  /* 0x0000000c1700728c */ /* 0x000fe2000bf04270 */
[----:B------:R-:W-:Y:S01]  /*5c60*/  IMAD.U32 R7, RZ, RZ, UR21 ;  /* 0x00000015ff077e24 */ /* 0x000fe2000f8e00ff */
[----:B------:R-:W-:Y:S01]  /*5c70*/  UIADD3 UR6, UR21, UR6, URZ ;  /* 0x0000000615067290 */ /* 0x000fe2000fffe03f */
[----:B------:R-:W-:Y:S01]  /*5c80*/  BAR.SYNC.DEFER_BLOCKING 0x0 ;  /* 0x0000000000007b1d */ /* 0x000fe20000010000 */
[----:B------:R-:W-:-:S04]  /*5c90*/  LEA R0, P0, R6, R166, 0x6 ;  /* 0x000000a606007211 */ /* 0x000fc800078030ff */
[----:B------:R-:W-:Y:S01]  /*5ca0*/  IMAD.U32 R5, RZ, RZ, UR6 ;  /* 0x00000006ff057e24 */ /* 0x000fe2000f8e00ff */
[----:B------:R-:W-:Y:S02]  /*5cb0*/  ULDC.64 UR6, c[0x0][0x220] ;  /* 0x0000880000067ab9 */ /* 0x000fe40000000a00 */
[----:B------:R-:W-:Y:S01]  /*5cc0*/  LEA R4, P1, R0, UR6, 0x1 ;  /* 0x0000000600047c11 */ /* 0x000fe2000f8208ff */
[----:B------:R-:W-:Y:S01]  /*5cd0*/  USHF.L.U64.HI UR6, UR8, 0x5, UR9 ;  /* 0x0000000508067899 */ /* 0x000fe20008010209 */
[----:B------:R-:W-:Y:S02]  /*5ce0*/  LEA.HI.X R5, R6, R239, R5, 0x6, P0 ;  /* 0x000000ef06057211 */ /* 0x000fe400000f3405 */
[----:B------:R-:W-:Y:S02]  /*5cf0*/  IADD3 R6, P0, R4, UR4, RZ ;  /* 0x0000000404067c10 */ /* 0x000fe4000ff1e0ff */
[----:B------:R-:W-:Y:S01]  /*5d00*/  LEA.HI.X R5, R0, UR7, R5, 0x1, P1 ;  /* 0x0000000700057c11 */ /* 0x000fe200088f0c05 */
[----:B------:R-:W-:Y:S01]  /*5d10*/  IMAD R0, R165, 0x40, R246 ;  /* 0x00000040a5007824 */ /* 0x000fe200078e02f6 */
[----:B------:R-:W-:-:S02]  /*5d20*/  IADD3 R22, P1, R6, UR4, RZ ;  /* 0x0000000406167c10 */ /* 0x000fc4000ff3e0ff */
[----:B------:R-:W-:Y:S01]  /*5d30*/  IADD3.X R7, R5, UR6, RZ, P0, !PT ;  /* 0x0000000605077c10 */ /* 0x000fe200087fe4ff */
[----:B------:R-:W-:Y:S01]  /*5d40*/  VIADD R2, R0, 0x1 ;  /* 0x0000000100027836 */ /* 0x000fe20000000000 */
[----:B------:R-:W-:Y:S02]  /*5d50*/  IADD3 R20, P0, R22, UR4, RZ ;  /* 0x0000000416147c10 */ /* 0x000fe4000ff1e0ff */
[----:B------:R-:W-:Y:S01]  /*5d60*/  IADD3.X R23, R7, UR6, RZ, P1, !PT ;  /* 0x0000000607177c10 */ /* 0x000fe20008ffe4ff */
[----:B------:R-:W-:Y:S01]  /*5d70*/  @!PT LDS RZ, [RZ] ;  /* 0x00000000fffff984 */ /* 0x000fe20000000800 */
[----:B------:R-:W-:Y:S01]  /*5d80*/  @!PT LDS RZ, [RZ] ;  /* 0x00000000fffff984 */ /* 0x000fe20000000800 */
[----:B------:R-:W-:Y:S01]  /*5d90*/  @!PT LDS RZ, [RZ] ;  /* 0x00000000fffff984 */ /* 0x000fe20000000800 */
[----:B------:R-:W-:Y:S01]  /*5da0*/  LDGSTS.E.BYPASS.LTC128B.128 [R235+0x10000], desc[UR18][R4.64] ;  /* 0x1000000004eb7fae */ /* 0x000fe2000b901d52 */
[-C--:B------:R-:W-:Y:S02]  /*5db0*/  ISETP.GE.AND P1, PT, R0, R242.reuse, PT ;  /* 0x000000f20000720c */ /* 0x080fe40003f26270 */
[----:B------:R-:W-:Y:S01]  /*5dc0*/  IADD3.X R21, R23, UR6, RZ, P0, !PT ;  /* 0x0000000617157c10 */ /* 0x000fe200087fe4ff */
[----:B------:R-:W-:Y:S01]  /*5dd0*/  LDGSTS.E.BYPASS.LTC128B.128 [R235+0x12000], desc[UR18][R4.64+0x80] ;  /* 0x1200008004eb7fae */ /* 0x000fe2000b901d52 */
[----:B------:R-:W-:-:S02]  /*5de0*/  ISETP.GE.AND P6, PT, R2, R242, PT ;  /* 0x000000f20200720c */ /* 0x000fc40003fc6270 */
[-C--:B------:R-:W-:Y:S01]  /*5df0*/  ISETP.GE.AND P0, PT, R2, R240.reuse, PT ;  /* 0x000000f00200720c */ /* 0x080fe20003f06270 */
[----:B------:R-:W-:Y:S01]  /*5e00*/  LDGSTS.E.BYPASS.LTC128B.128 [R235+0x14000], desc[UR18][R4.64+0x100] ;  /* 0x1400010004eb7fae */ /* 0x000fe2000b901d52 */
[-C--:B------:R-:W-:Y:S02]  /*5e10*/  ISETP.LT.OR P1, PT, R0, R243.reuse, P1 ;  /* 0x000000f30000720c */ /* 0x080fe40000f21670 */
[C---:B------:R-:W-:Y:S01]  /*5e20*/  ISETP.LT.OR P6, PT, R2.reuse, R243, P6 ;  /* 0x000000f30200720c */ /* 0x040fe200037c1670 */
[----:B------:R-:W-:Y:S01]  /*5e30*/  LDGSTS.E.BYPASS.LTC128B.128 [R235+0x16000], desc[UR18][R4.64+0x180] ;  /* 0x1600018004eb7fae */ /* 0x000fe2000b901d52 */
[-C--:B------:R-:W-:Y:S01]  /*5e40*/  ISETP.LT.OR P0, PT, R2, R241.reuse, P0 ;  /* 0x000000f10200720c */ /* 0x080fe20000701670 */
[C---:B------:R-:W-:Y:S01]  /*5e50*/  VIADD R2, R0.reuse, 0x9 ;  /* 0x0000000900027836 */ /* 0x040fe20000000000 */
[----:B------:R-:W-:Y:S01]  /*5e60*/  ISETP.GE.AND P5, PT, R0, R240, PT ;  /* 0x000000f00000720c */ /* 0x000fe20003fa6270 */
[----:B------:R-:W-:Y:S03]  /*5e70*/  LDGSTS.E.BYPASS.LTC128B.128 [R235+0x10800], desc[UR18][R6.64] ;  /* 0x1080000006eb7fae */ /* 0x000fe6000b901d52 */
[----:B------:R-:W-:Y:S01]  /*5e80*/  ISETP.GE.AND P4, PT, R2, R242, PT ;  /* 0x000000f20200720c */ /* 0x000fe20003f86270 */
[----:B------:R-:W-:Y:S01]  /*5e90*/  LDGSTS.E.BYPASS.LTC128B.128 [R235+0x12800], desc[UR18][R6.64+0x80] ;  /* 0x1280008006eb7fae */ /* 0x000fe2000b901d52 */
[----:B------:R-:W-:-:S02]  /*5ea0*/  ISETP.LT.OR P5, PT, R0, R241, P5 ;  /* 0x000000f10000720c */ /* 0x000fc40002fa1670 */
[----:B------:R-:W-:Y:S01]  /*5eb0*/  ISETP.LT.OR P4, PT, R2, R243, P4 ;  /* 0x000000f30200720c */ /* 0x000fe20002781670 */
[----:B------:R-:W-:Y:S04]  /*5ec0*/  LDGSTS.E.BYPASS.LTC128B.128 [R235+0x14800], desc[UR18][R6.64+0x100] ;  /* 0x1480010006eb7fae */ /* 0x000fe8000b901d52 */
[----:B------:R1:W-:Y:S04]  /*5ed0*/  LDGSTS.E.BYPASS.LTC128B.128 [R235+0x16800], desc[UR18][R6.64+0x180] ;  /* 0x1680018006eb7fae */ /* 0x0003e8000b901d52 */
        /* <DEDUP_REMOVED lines=8> */
[----:B------:R-:W-:Y:S04]  /*5f60*/  LDSM.16.M88.4 R184, [R234] ;  /* 0x00000000eab8783b */ /* 0x000fe80000000200 */
[----:B------:R-:W1:Y:S04]  /*5f70*/  LDSM.16.M88.4 R32, [R233+0x8000] ;  /* 0x00800000e920783b */ /* 0x000e680000000200 */
[----:B------:R-:W3:Y:S04]  /*5f80*/  LDSM.16.M88.4 R24, [R233+0x8800] ;  /* 0x00880000e918783b */ /* 0x000ee80000000200 */
[----:B------:R-:W2:Y:S04]  /*5f90*/  LDSM.16.M88.4 R16, [R233+0x9000] ;  /* 0x00900000e910783b */ /* 0x000ea80000000200 */
[----:B------:R-:W4:Y:S04]  /*5fa0*/  LDSM.16.M88.4 R12, [R233+0x9800] ;  /* 0x00980000e90c783b */ /* 0x000f280000000200 */
[----:B------:R-:W-:Y:S04]  /*5fb0*/  LDSM.16.M88.4 R8, [R232] ;  /* 0x00000000e808783b */ /* 0x000fe80000000200 */
[----:B------:R-:W5:Y:S04]  /*5fc0*/  LDSM.16.M88.4 R196, [R231] ;  /* 0x00000000e7c4783b */ /* 0x000f680000000200 */
[----:B------:R-:W5:Y:S04]  /*5fd0*/  LDSM.16.M88.4 R176, [R223] ;  /* 0x00000000dfb0783b */ /* 0x000f680000000200 */
[----:B------:R-:W5:Y:S04]  /*5fe0*/  LDSM.16.M88.4 R172, [R222] ;  /* 0x00000000deac783b */ /* 0x000f680000000200 */
[----:B------:R-:W5:Y:S04]  /*5ff0*/  LDSM.16.M88.4 R168, [R221] ;  /* 0x00000000dda8783b */ /* 0x000f680000000200 */
[----:B------:R-:W-:Y:S01]  /*6000*/  LDSM.16.M88.4 R192, [R227+0x8000] ;  /* 0x00800000e3c0783b */ /* 0x000fe20000000200 */
[C---:B-1----:R-:W-:Y:S03]  /*6010*/  HMMA.16816.F32.BF16 R4, R184.reuse, R32, RZ ;  /* 0x00000020b804723c */ /* 0x042fe600000418ff */
[----:B------:R-:W-:Y:S04]  /*6020*/  LDSM.16.M88.4 R180, [R227+0x8800] ;  /* 0x00880000e3b4783b */ /* 0x000fe80000000200 */
[----:B------:R-:W-:Y:S01]  /*6030*/  LDSM.16.M88.4 R200, [R220+0x800] ;  /* 0x00080000dcc8783b */ /* 0x000fe20000000200 */
[C---:B------:R-:W-:Y:S03]  /*6040*/  HMMA.16816.F32.BF16 R32, R184.reuse, R34, RZ ;  /* 0x00000022b820723c */ /* 0x040fe600000418ff */
[----:B------:R-:W0:Y:S03]  /*6050*/  LDGDEPBAR ;  /* 0x00000000000079af */ /* 0x000e260000000000 */
[C---:B---3--:R-:W-:Y:S06]  /*6060*/  HMMA.16816.F32.BF16 R28, R184.reuse, R24, RZ ;  /* 0x00000018b81c723c */ /* 0x048fec00000418ff */
[C---:B--2---:R-:W-:Y:S06]  /*6070*/  HMMA.16816.F32.BF16 R20, R184.reuse, R16, RZ ;  /* 0x00000010b814723c */ /* 0x044fec00000418ff */
[C---:B------:R-:W-:Y:S06]  /*6080*/  HMMA.16816.F32.BF16 R24, R184.reuse, R26, RZ ;  /* 0x0000001ab818723c */ /* 0x040fec00000418ff */
[C---:B------:R-:W-:Y:S06]  /*6090*/  HMMA.16816.F32.BF16 R16, R184.reuse, R18, RZ ;  /* 0x00000012b810723c */ /* 0x040fec00000418ff */
[C---:B----4-:R-:W-:Y:S06]  /*60a0*/  HMMA.16816.F32.BF16 R188, R184.reuse, R12, RZ ;  /* 0x0000000cb8bc723c */ /* 0x050fec00000418ff */
[----:B------:R-:W-:Y:S01]  /*60b0*/  HMMA.16816.F32.BF16 R184, R184, R14, RZ ;  /* 0x0000000eb8b8723c */ /* 0x000fe200000418ff */
[----:B------:R-:W1:Y:S05]  /*60c0*/  LDSM.16.M88.4 R12, [R230] ;  /* 0x00000000e60c783b */ /* 0x000e6a0000000200 */
[C---:B-----5:R-:W-:Y:S06]  /*60d0*/  HMMA.16816.F32.BF16 R4, R8.reuse, R196, R4 ;  /* 0x000000c40804723c */ /* 0x060fec0000041804 */
[C---:B------:R-:W-:Y:S01]  /*60e0*/  HMMA.16816.F32.BF16 R32, R8.reuse, R198, R32 ;  /* 0x000000c60820723c */ /* 0x040fe20000041820 */
[----:B------:R-:W-:Y:S05]  /*60f0*/  LDSM.16.M88.4 R196, [R220+0x1000] ;  /* 0x00100000dcc4783b */ /* 0x000fea0000000200 */
[C---:B------:R-:W-:Y:S06]  /*6100*/  HMMA.16816.F32.BF16 R28, R8.reuse, R176, R28 ;  /* 0x000000b0081c723c */ /* 0x040fec000004181c */
[C---:B------:R-:W-:Y:S01]  /*6110*/  HMMA.16816.F32.BF16 R24, R8.reuse, R178, R24 ;  /* 0x000000b20818723c */ /* 0x040fe20000041818 */
[----:B------:R-:W2:Y:S05]  /*6120*/  LDSM.16.M88.4 R176, [R227+0x9000] ;  /* 0x00900000e3b0783b */ /* 0x000eaa0000000200 */
[C---:B------:R-:W-:Y:S06]  /*6130*/  HMMA.16816.F32.BF16 R20, R8.reuse, R172, R20 ;  /* 0x000000ac0814723c */ /* 0x040fec0000041814 */
[C---:B------:R-:W-:Y:S01]  /*6140*/  HMMA.16816.F32.BF16 R16, R8.reuse, R174, R16 ;  /* 0x000000ae0810723c */ /* 0x040fe20000041810 */
[----:B------:R-:W-:Y:S05]  /*6150*/  LDSM.16.M88.4 R172, [R229] ;  /* 0x00000000e5ac783b */ /* 0x000fea0000000200 */
[C---:B------:R-:W-:Y:S06]  /*6160*/  HMMA.16816.F32.BF16 R188, R8.reuse, R168, R188 ;  /* 0x000000a808bc723c */ /* 0x040fec00000418bc */
[----:B------:R-:W-:Y:S01]  /*6170*/  HMMA.16816.F32.BF16 R184, R8, R170, R184 ;  /* 0x000000aa08b8723c */ /* 0x000fe200000418b8 */
[----:B------:R-:W3:Y:S04]  /*6180*/  LDSM.16.M88.4 R168, [R227+0x9800] ;  /* 0x00980000e3a8783b */ /* 0x000ee80000000200 */
[----:B------:R-:W4:Y:S01]  /*6190*/  LDSM.16.M88.4 R8, [R220] ;  /* 0x00000000dc08783b */ /* 0x000f220000000200 */
[C---:B-1----:R-:W-:Y:S06]  /*61a0*/  HMMA.16816.F32.BF16 R4, R12.reuse, R192, R4 ;  /* 0x000000c00c04723c */ /* 0x042fec0000041804 */
[C---:B------:R-:W-:Y:S01]  /*61b0*/  HMMA.16816.F32.BF16 R32, R12.reuse, R194, R32 ;  /* 0x000000c20c20723c */ /* 0x040fe20000041820 */
[----:B------:R-:W1:Y:S05]  /*61c0*/  LDSM.16.M88.4 R192, [R220+0x1800] ;  /* 0x00180000dcc0783b */ /* 0x000e6a0000000200 */
[C---:B------:R-:W-:Y:S06]  /*61d0*/  HMMA.16816.F32.BF16 R28, R12.reuse, R180, R28 ;  /* 0x000000b40c1c723c */ /* 0x040fec000004181c */
[C---:B------:R-:W-:Y:S01]  /*61e0*/  HMMA.16816.F32.BF16 R24, R12.reuse, R182, R24 ;  /* 0x000000b60c18723c */ /* 0x040fe20000041818 */
[----:B------:R-:W-:Y:S05]  /*61f0*/  LDSM.16.M88.4 R180, [R233+0xa000] ;  /* 0x00a00000e9b4783b */ /* 0x000fea0000000200 */
[C---:B--2---:R-:W-:Y:S06]  /*6200*/  HMMA.16816.F32.BF16 R20, R12.reuse, R176, R20 ;  /* 0x000000b00c14723c */ /* 0x044fec0000041814 */
[C---:B------:R-:W-:Y:S01]  /*6210*/  HMMA.16816.F32.BF16 R16, R12.reuse, R178, R16 ;  /* 0x000000b20c10723c */ /* 0x040fe20000041810 */
[----:B------:R-:W-:Y:S05]  /*6220*/  LDSM.16.M88.4 R176, [R233+0xa800] ;  /* 0x00a80000e9b0783b */ /* 0x000fea0000000200 */
[C---:B---3--:R-:W-:Y:S06]  /*6230*/  HMMA.16816.F32.BF16 R188, R12.reuse, R168, R188 ;  /* 0x000000a80cbc723c */ /* 0x048fec00000418bc */
[----:B------:R-:W-:Y:S01]  /*6240*/  HMMA.16816.F32.BF16 R184, R12, R170, R184 ;  /* 0x000000aa0cb8723c */ /* 0x000fe200000418b8 */
[----:B------:R-:W-:Y:S04]  /*6250*/  LDSM.16.M88.4 R168, [R233+0xb000] ;  /* 0x00b00000e9a8783b */ /* 0x000fe80000000200 */
[----:B------:R-:W-:Y:S01]  /*6260*/  LDSM.16.M88.4 R12, [R233+0xb800] ;  /* 0x00b80000e90c783b */ /* 0x000fe20000000200 */
[C---:B----4-:R-:W-:Y:S06]  /*6270*/  HMMA.16816.F32.BF16 R4, R172.reuse, R8, R4 ;  /* 0x00000008ac04723c */ /* 0x050fec0000041804 */
[C---:B------:R-:W-:Y:S01]  /*6280*/  HMMA.16816.F32.BF16 R32, R172.reuse, R10, R32 ;  /* 0x0000000aac20723c */ /* 0x040fe20000041820 */
[----:B------:R-:W2:Y:S05]  /*6290*/  LDSM.16.M88.4 R8, [R234+0x2000] ;  /* 0x00200000ea08783b */ /* 0x000eaa0000000200 */
[C---:B------:R-:W-:Y:S06]  /*62a0*/  HMMA.16816.F32.BF16 R28, R172.reuse, R200, R28 ;  /* 0x000000c8ac1c723c */ /* 0x040fec000004181c */
[C---:B------:R-:W-:Y:S01]  /*62b0*/  HMMA.16816.F32.BF16 R24, R172.reuse, R202, R24 ;  /* 0x000000caac18723c */ /* 0x040fe20000041818 */
[----:B------:R-:W-:Y:S05]  /*62c0*/  LDSM.16.M88.4 R200, [R227+0xe000] ;  /* 0x00e00000e3c8783b */ /* 0x000fea0000000200 */
[C---:B------:R-:W-:Y:S06]  /*62d0*/  HMMA.16816.F32.BF16 R20, R172.reuse, R196, R20 ;  /* 0x000000c4ac14723c */ /* 0x040fec0000041814 */
[C---:B------:R-:W-:Y:S01]  /*62e0*/  HMMA.16816.F32.BF16 R16, R172.reuse, R198, R16 ;  /* 0x000000c6ac10723c */ /* 0x040fe20000041810 */
[----:B------:R-:W-:Y:S05]  /*62f0*/  LDSM.16.M88.4 R196, [R219] ;  /* 0x00000000dbc4783b */ /* 0x000fea0000000200 */
[C---:B-1----:R-:W-:Y:S06]  /*6300*/  HMMA.16816.F32.BF16 R188, R172.reuse, R192, R188 ;  /* 0x000000c0acbc723c */ /* 0x042fec00000418bc */
[----:B------:R-:W-:Y:S01]  /*6310*/  HMMA.16816.F32.BF16 R184, R172, R194, R184 ;  /* 0x000000c2acb8723c */ /* 0x000fe200000418b8 */
[----:B------:R-:W1:Y:S04]  /*6320*/  LDSM.16.M88.4 R172, [R232+0x2000] ;  /* 0x00200000e8ac783b */ /* 0x000e680000000200 */
[----:B------:R-:W3:Y:S01]  /*6330*/  LDSM.16.M88.4 R192, [R218] ;  /* 0x00000000dac0783b */ /* 0x000ee20000000200 */
[C---:B--2---:R-:W-:Y:S06]  /*6340*/  HMMA.16816.F32.BF16 R4, R8.reuse, R180, R4 ;  /* 0x000000b40804723c */ /* 0x044fec0000041804 */
[C---:B------:R-:W-:Y:S01]  /*6350*/  HMMA.16816.F32.BF16 R32, R8.reuse, R182, R32 ;  /* 0x000000b60820723c */ /* 0x040fe20000041820 */
[----:B------:R-:W2:Y:S05]  /*6360*/  LDSM.16.M88.4 R180, [R217] ;  /* 0x00000000d9b4783b */ /* 0x000eaa0000000200 */
[C---:B------:R-:W-:Y:S06]  /*6370*/  HMMA.16816.F32.BF16 R28, R8.reuse, R176, R28 ;  /* 0x000000b0081c723c */ /* 0x040fec000004181c */
[C---:B------:R-:W-:Y:S01]  /*6380*/  HMMA.16816.F32.BF16 R24, R8.reuse, R178, R24 ;  /* 0x000000b20818723c */ /* 0x040fe20000041818 */
[----:B------:R-:W4:Y:S05]  /*6390*/  LDSM.16.M88.4 R176, [R216] ;  /* 0x00000000d8b0783b */ /* 0x000f2a0000000200 */
[C---:B------:R-:W-:Y:S06]  /*63a0*/  HMMA.16816.F32.BF16 R20, R8.reuse, R168, R20 ;  /* 0x000000a80814723c */ /* 0x040fec0000041814 */
[C---:B------:R-:W-:Y:S01]  /*63b0*/  HMMA.16816.F32.BF16 R16, R8.reuse, R170, R16 ;  /* 0x000000aa0810723c */ /* 0x040fe20000041810 */
[----:B------:R-:W-:Y:S05]  /*63c0*/  LDSM.16.M88.4 R168, [R230+0x2000] ;  /* 0x00200000e6a8783b */ /* 0x000fea0000000200 */
[C---:B------:R-:W-:Y:S06]  /*63d0*/  HMMA.16816.F32.BF16 R188, R8.reuse, R12, R188 ;  /* 0x0000000c08bc723c */ /* 0x040fec00000418bc */
[----:B------:R-:W-:Y:S01]  /*63e0*/  HMMA.16816.F32.BF16 R184, R8, R14, R184 ;  /* 0x0000000e08b8723c */ /* 0x000fe200000418b8 */
[----:B------:R-:W5:Y:S04]  /*63f0*/  LDSM.16.M88.4 R8, [R227+0xa000] ;  /* 0x00a00000e308783b */ /* 0x000f680000000200 */
[----:B------:R-:W5:Y:S01]  /*6400*/  LDSM.16.M88.4 R12, [R227+0xa800] ;  /* 0x00a80000e30c783b */ /* 0x000f620000000200 */
[C---:B-1----:R-:W-:Y:S06]  /*6410*/  HMMA.16816.F32.BF16 R4, R172.reuse, R196, R4 ;  /* 0x000000c4ac04723c */ /* 0x042fec0000041804 */
[C---:B------:R-:W-:Y:S01]  /*6420*/  HMMA.16816.F32.BF16 R32, R172.reuse, R198, R32 ;  /* 0x000000c6ac20723c */ /* 0x040fe20000041820 */
[----:B------:R-:W1:Y:S05]  /*6430*/  LDSM.16.M88.4 R196, [R227+0xb000] ;  /* 0x00b00000e3c4783b */ /* 0x000e6a0000000200 */
[C---:B---3--:R-:W-:Y:S06]  /*6440*/  HMMA.16816.F32.BF16 R28, R172.reuse, R192, R28 ;  /* 0x000000c0ac1c723c */ /* 0x048fec000004181c */
[C---:B------:R-:W-:Y:S01]  /*6450*/  HMMA.16816.F32.BF16 R24, R172.reuse, R194, R24 ;  /* 0x000000c2ac18723c */ /* 0x040fe20000041818 */
[----:B------:R-:W3:Y:S05]  /*6460*/  LDSM.16.M88.4 R192, [R227+0xb800] ;  /* 0x00b80000e3c0783b */ /* 0x000eea0000000200 */
[C---:B--2---:R-:W-:Y:S06]  /*6470*/  HMMA.16816.F32.BF16 R20, R172.reuse, R180, R20 ;  /* 0x000000b4ac14723c */ /* 0x044fec0000041814 */
[C---:B------:R-:W-:Y:S01]  /*6480*/  HMMA.16816.F32.BF16 R16, R172.reuse, R182, R16 ;  /* 0x000000b6ac10723c */ /* 0x040fe20000041810 */
[----:B------:R-:W-:Y:S05]  /*6490*/  LDSM.16.M88.4 R180, [R220+0x2000] ;  /* 0x00200000dcb4783b */ /* 0x000fea0000000200 */
[C---:B----4-:R-:W-:Y:S06]  /*64a0*/  HMMA.16816.F32.BF16 R188, R172.reuse, R176, R188 ;  /* 0x000000b0acbc723c */ /* 0x050fec00000418bc */
[----:B------:R-:W-:Y:S01]  /*64b0*/  HMMA.16816.F32.BF16 R184, R172, R178, R184 ;  /* 0x000000b2acb8723c */ /* 0x000fe200000418b8 */
[----:B------:R-:W-:Y:S04]  /*64c0*/  LDSM.16.M88.4 R176, [R220+0x2800] ;  /* 0x00280000dcb0783b */ /* 0x000fe80000000200 */
[----:B------:R-:W-:Y:S01]  /*64d0*/  LDSM.16.M88.4 R172, [R220+0x3000] ;  /* 0x00300000dcac783b */ /* 0x000fe20000000200 */
[C---:B-----5:R-:W-:Y:S06]  /*64e0*/  HMMA.16816.F32.BF16 R4, R168.reuse, R8, R4 ;  /* 0x00000008a804723c */ /* 0x060fec0000041804 */
[C---:B------:R-:W-:Y:S01]  /*64f0*/  HMMA.16816.F32.BF16 R32, R168.reuse, R10, R32 ;  /* 0x0000000aa820723c */ /* 0x040fe20000041820 */
[----:B------:R-:W2:Y:S05]  /*6500*/  LDSM.16.M88.4 R8, [R229+0x2000] ;  /* 0x00200000e508783b */ /* 0x000eaa0000000200 */
[C---:B------:R-:W-:Y:S06]  /*6510*/  HMMA.16816.F32.BF16 R28, R168.reuse, R12, R28 ;  /* 0x0000000ca81c723c */ /* 0x040fec000004181c */
[C---:B------:R-:W-:Y:S01]  /*6520*/  HMMA.16816.F32.BF16 R24, R168.reuse, R14, R24 ;  /* 0x0000000ea818723c */ /* 0x040fe20000041818 */
[----:B------:R-:W4:Y:S05]  /*6530*/  LDSM.16.M88.4 R12, [R220+0x3800] ;  /* 0x00380000dc0c783b */ /* 0x000f2a0000000200 */
[C---:B-1----:R-:W-:Y:S06]  /*6540*/  HMMA.16816.F32.BF16 R20, R168.reuse, R196, R20 ;  /* 0x000000c4a814723c */ /* 0x042fec0000041814 */
[C---:B------:R-:W-:Y:S01]  /*6550*/  HMMA.16816.F32.BF16 R16, R168.reuse, R198, R16 ;  /* 0x000000c6a810723c */ /* 0x040fe20000041810 */
[----:B------:R-:W-:Y:S05]  /*6560*/  LDSM.16.M88.4 R196, [R233+0xc000] ;  /* 0x00c00000e9c4783b */ /* 0x000fea0000000200 */
[C---:B---3--:R-:W-:Y:S06]  /*6570*/  HMMA.16816.F32.BF16 R188, R168.reuse, R192, R188 ;  /* 0x000000c0a8bc723c */ /* 0x048fec00000418bc */
[----:B------:R-:W-:Y:S01]  /*6580*/  HMMA.16816.F32.BF16 R184, R168, R194, R184 ;  /* 0x000000c2a8b8723c */ /* 0x000fe200000418b8 */
[----:B------:R-:W1:Y:S04]  /*6590*/  LDSM.16.M88.4 R168, [R234+0x4000] ;  /* 0x00400000eaa8783b */ /* 0x000e680000000200 */
[----:B------:R-:W3:Y:S01]  /*65a0*/  LDSM.16.M88.4 R192, [R233+0xc800] ;  /* 0x00c80000e9c0783b */ /* 0x000ee20000000200 */
[C---:B--2---:R-:W-:Y:S06]  /*65b0*/  HMMA.16816.F32.BF16 R4, R8.reuse, R180, R4 ;  /* 0x000000b40804723c */ /* 0x044fec0000041804 */
        /* <DEDUP_REMOVED lines=8> */
[C---:B----4-:R-:W-:Y:S06]  /*6640*/  HMMA.16816.F32.BF16 R188, R8.reuse, R12, R188 ;  /* 0x0000000c08bc723c */ /* 0x050fec00000418bc */
[----:B------:R-:W-:Y:S01]  /*6650*/  HMMA.16816.F32.BF16 R184, R8, R14, R184 ;  /* 0x0000000e08b8723c */ /* 0x000fe200000418b8 */
[----:B------:R-:W-:Y:S04]  /*6660*/  LDSM.16.M88.4 R12, [R232+0x4000] ;  /* 0x00400000e80c783b */ /* 0x000fe80000000200 */
[----:B------:R-:W4:Y:S01]  /*6670*/  LDSM.16.M88.4 R8, [R215] ;  /* 0x00000000d708783b */ /* 0x000f220000000200 */
[C---:B-1----:R-:W-:Y:S06]  /*6680*/  HMMA.16816.F32.BF16 R4, R168.reuse, R196, R4 ;  /* 0x000000c4a804723c */ /* 0x042fec0000041804 */
[C---:B------:R-:W-:Y:S01]  /*6690*/  HMMA.16816.F32.BF16 R32, R168.reuse, R198, R32 ;  /* 0x000000c6a820723c */ /* 0x040fe20000041820 */
[----:B------:R-:W1:Y:S05]  /*66a0*/  LDSM.16.M88.4 R196, [R213] ;  /* 0x00000000d5c4783b */ /* 0x000e6a0000000200 */
[C---:B---3--:R-:W-:Y:S06]  /*66b0*/  HMMA.16816.F32.BF16 R28, R168.reuse, R192, R28 ;  /* 0x000000c0a81c723c */ /* 0x048fec000004181c */
[C---:B------:R-:W-:Y:S01]  /*66c0*/  HMMA.16816.F32.BF16 R24, R168.reuse, R194, R24 ;  /* 0x000000c2a818723c */ /* 0x040fe20000041818 */
[----:B------:R-:W3:Y:S05]  /*66d0*/  LDSM.16.M88.4 R192, [R212] ;  /* 0x00000000d4c0783b */ /* 0x000eea0000000200 */
[C---:B--2---:R-:W-:Y:S06]  /*66e0*/  HMMA.16816.F32.BF16 R188, R168.reuse, R176, R188 ;  /* 0x000000b0a8bc723c */ /* 0x044fec00000418bc */
[C---:B------:R-:W-:Y:S01]  /*66f0*/  HMMA.16816.F32.BF16 R184, R168.reuse, R178, R184 ;  /* 0x000000b2a8b8723c */ /* 0x040fe200000418b8 */
[----:B------:R-:W-:Y:S05]  /*6700*/  LDSM.16.M88.4 R176, [R227+0xc000] ;  /* 0x00c00000e3b0783b */ /* 0x000fea0000000200 */
[----:B------:R-:W-:Y:S06]  /*6710*/  HMMA.16816.F32.BF16 R20, R168, R180, R20 ;  /* 0x000000b4a814723c */ /* 0x000fec0000041814 */
[C---:B----4-:R-:W-:Y:S06]  /*6720*/  HMMA.16816.F32.BF16 R4, R12.reuse, R8, R4 ;  /* 0x000000080c04723c */ /* 0x050fec0000041804 */
[----:B------:R-:W-:Y:S01]  /*6730*/  HMMA.16816.F32.BF16 R32, R12, R10, R32 ;  /* 0x0000000a0c20723c */ /* 0x000fe20000041820 */
[----:B------:R-:W2:Y:S05]  /*6740*/  LDSM.16.M88.4 R8, [R230+0x4000] ;  /* 0x00400000e608783b */ /* 0x000eaa0000000200 */
[----:B------:R-:W-:Y:S01]  /*6750*/  HMMA.16816.F32.BF16 R16, R168, R182, R16 ;  /* 0x000000b6a810723c */ /* 0x000fe20000041810 */
[----:B------:R-:W4:Y:S04]  /*6760*/  LDSM.16.M88.4 R168, [R227+0xc800] ;  /* 0x00c80000e3a8783b */ /* 0x000f280000000200 */
[----:B------:R-:W5:Y:S01]  /*6770*/  LDSM.16.M88.4 R180, [R227+0xd000] ;  /* 0x00d00000e3b4783b */ /* 0x000f620000000200 */
[C---:B------:R-:W-:Y:S06]  /*6780*/  HMMA.16816.F32.BF16 R28, R12.reuse, R172, R28 ;  /* 0x000000ac0c1c723c */ /* 0x040fec000004181c */
[C---:B------:R-:W-:Y:S01]  /*6790*/  HMMA.16816.F32.BF16 R24, R12.reuse, R174, R24 ;  /* 0x000000ae0c18723c */ /* 0x040fe20000041818 */
[----:B------:R-:W5:Y:S05]  /*67a0*/  LDSM.16.M88.4 R172, [R227+0xd800] ;  /* 0x00d80000e3ac783b */ /* 0x000f6a0000000200 */
[C---:B-1----:R-:W-:Y:S06]  /*67b0*/  HMMA.16816.F32.BF16 R20, R12.reuse, R196, R20 ;  /* 0x000000c40c14723c */ /* 0x042fec0000041814 */
[C---:B------:R-:W-:Y:S01]  /*67c0*/  HMMA.16816.F32.BF16 R16, R12.reuse, R198, R16 ;  /* 0x000000c60c10723c */ /* 0x040fe20000041810 */
[----:B------:R-:W-:Y:S05]  /*67d0*/  LDSM.16.M88.4 R196, [R220+0x4800] ;  /* 0x00480000dcc4783b */ /* 0x000fea0000000200 */
[C---:B---3--:R-:W-:Y:S06]  /*67e0*/  HMMA.16816.F32.BF16 R188, R12.reuse, R192, R188 ;  /* 0x000000c00cbc723c */ /* 0x048fec00000418bc */
[----:B------:R-:W-:Y:S01]  /*67f0*/  HMMA.16816.F32.BF16 R184, R12, R194, R184 ;  /* 0x000000c20cb8723c */ /* 0x000fe200000418b8 */
[----:B------:R-:W-:Y:S04]  /*6800*/  LDSM.16.M88.4 R12, [R229+0x4000] ;  /* 0x00400000e50c783b */ /* 0x000fe80000000200 */
[----:B------:R-:W1:Y:S01]  /*6810*/  LDSM.16.M88.4 R192, [R220+0x4000] ;  /* 0x00400000dcc0783b */ /* 0x000e620000000200 */
[C---:B--2---:R-:W-:Y:S06]  /*6820*/  HMMA.16816.F32.BF16 R4, R8.reuse, R176, R4 ;  /* 0x000000b00804723c */ /* 0x044fec0000041804 */
[C---:B------:R-:W-:Y:S01]  /*6830*/  HMMA.16816.F32.BF16 R32, R8.reuse, R178, R32 ;  /* 0x000000b20820723c */ /* 0x040fe20000041820 */
[----:B------:R-:W2:Y:S05]  /*6840*/  LDSM.16.M88.4 R176, [R220+0x5000] ;  /* 0x00500000dcb0783b */ /* 0x000eaa0000000200 */
[C---:B----4-:R-:W-:Y:S06]  /*6850*/  HMMA.16816.F32.BF16 R28, R8.reuse, R168, R28 ;  /* 0x000000a8081c723c */ /* 0x050fec000004181c */
[C---:B------:R-:W-:Y:S01]  /*6860*/  HMMA.16816.F32.BF16 R24, R8.reuse, R170, R24 ;  /* 0x000000aa0818723c */ /* 0x040fe20000041818 */
[----:B------:R-:W3:Y:S05]  /*6870*/  LDSM.16.M88.4 R168, [R220+0x5800] ;  /* 0x00580000dca8783b */ /* 0x000eea0000000200 */
[C---:B-----5:R-:W-:Y:S06]  /*6880*/  HMMA.16816.F32.BF16 R20, R8.reuse, R180, R20 ;  /* 0x000000b40814723c */ /* 0x060fec0000041814 */
[C---:B------:R-:W-:Y:S01]  /*6890*/  HMMA.16816.F32.BF16 R16, R8.reuse, R182, R16 ;  /* 0x000000b60810723c */ /* 0x040fe20000041810 */
[----:B------:R-:W-:Y:S05]  /*68a0*/  LDSM.16.M88.4 R180, [R233+0xe000] ;  /* 0x00e00000e9b4783b */ /* 0x000fea0000000200 */
[C---:B------:R-:W-:Y:S06]  /*68b0*/  HMMA.16816.F32.BF16 R188, R8.reuse, R172, R188 ;  /* 0x000000ac08bc723c */ /* 0x040fec00000418bc */
[----:B------:R-:W-:Y:S01]  /*68c0*/  HMMA.16816.F32.BF16 R184, R8, R174, R184 ;  /* 0x000000ae08b8723c */ /* 0x000fe200000418b8 */
[----:B------:R-:W-:Y:S04]  /*68d0*/  LDSM.16.M88.4 R172, [R234+0x6000] ;  /* 0x00600000eaac783b */ /* 0x000fe80000000200 */
[----:B------:R-:W4:Y:S01]  /*68e0*/  LDSM.16.M88.4 R8, [R233+0xe800] ;  /* 0x00e80000e908783b */ /* 0x000f220000000200 */
        /* <DEDUP_REMOVED lines=8> */
[----:B------:R-:W2:Y:S05]  /*6970*/  LDSM.16.M88.4 R176, [R233+0xf800] ;  /* 0x00f80000e9b0783b */ /* 0x000eaa0000000200 */
[C---:B---3--:R-:W-:Y:S06]  /*6980*/  HMMA.16816.F32.BF16 R188, R12.reuse, R168, R188 ;  /* 0x000000a80cbc723c */ /* 0x048fec00000418bc */
[----:B------:R-:W-:Y:S01]  /*6990*/  HMMA.16816.F32.BF16 R184, R12, R170, R184 ;  /* 0x000000aa0cb8723c */ /* 0x000fe200000418b8 */
[----:B------:R-:W3:Y:S04]  /*69a0*/  LDSM.16.M88.4 R168, [R211] ;  /* 0x00000000d3a8783b */ /* 0x000ee80000000200 */
[----:B------:R-:W5:Y:S01]  /*69b0*/  LDSM.16.M88.4 R12, [R210] ;  /* 0x00000000d20c783b */ /* 0x000f620000000200 */
[C---:B----4-:R-:W-:Y:S06]  /*69c0*/  HMMA.16816.F32.BF16 R28, R172.reuse, R8, R28 ;  /* 0x00000008ac1c723c */ /* 0x050fec000004181c */
[C---:B------:R-:W-:Y:S01]  /*69d0*/  HMMA.16816.F32.BF16 R24, R172.reuse, R10, R24 ;  /* 0x0000000aac18723c */ /* 0x040fe20000041818 */
[----:B------:R-:W4:Y:S05]  /*69e0*/  LDSM.16.M88.4 R8, [R209] ;  /* 0x00000000d108783b */ /* 0x000f2a0000000200 */
[C---:B------:R-:W-:Y:S06]  /*69f0*/  HMMA.16816.F32.BF16 R4, R172.reuse, R180, R4 ;  /* 0x000000b4ac04723c */ /* 0x040fec0000041804 */
[C---:B------:R-:W-:Y:S01]  /*6a00*/  HMMA.16816.F32.BF16 R32, R172.reuse, R182, R32 ;  /* 0x000000b6ac20723c */ /* 0x040fe20000041820 */
[----:B------:R-:W4:Y:S05]  /*6a10*/  LDSM.16.M88.4 R180, [R230+0x6000] ;  /* 0x00600000e6b4783b */ /* 0x000f2a0000000200 */
[C---:B-1----:R-:W-:Y:S06]  /*6a20*/  HMMA.16816.F32.BF16 R20, R172.reuse, R192, R20 ;  /* 0x000000c0ac14723c */ /* 0x042fec0000041814 */
[C---:B------:R-:W-:Y:S01]  /*6a30*/  HMMA.16816.F32.BF16 R16, R172.reuse, R194, R16 ;  /* 0x000000c2ac10723c */ /* 0x040fe20000041810 */
[----:B------:R-:W-:Y:S05]  /*6a40*/  LDSM.16.M88.4 R192, [R208] ;  /* 0x00000000d0c0783b */ /* 0x000fea0000000200 */
[C---:B--2---:R-:W-:Y:S06]  /*6a50*/  HMMA.16816.F32.BF16 R188, R172.reuse, R176, R188 ;  /* 0x000000b0acbc723c */ /* 0x044fec00000418bc */
[----:B------:R-:W-:Y:S01]  /*6a60*/  HMMA.16816.F32.BF16 R184, R172, R178, R184 ;  /* 0x000000b2acb8723c */ /* 0x000fe200000418b8 */
[----:B------:R-:W1:Y:S04]  /*6a70*/  LDSM.16.M88.4 R176, [R227+0xe800] ;  /* 0x00e80000e3b0783b */ /* 0x000e680000000200 */
[----:B------:R-:W2:Y:S01]  /*6a80*/  LDSM.16.M88.4 R172, [R227+0xf000] ;  /* 0x00f00000e3ac783b */ /* 0x000ea20000000200 */
[C---:B---3--:R-:W-:Y:S06]  /*6a90*/  HMMA.16816.F32.BF16 R4, R196.reuse, R168, R4 ;  /* 0x000000a8c404723c */ /* 0x048fec0000041804 */
[C---:B------:R-:W-:Y:S01]  /*6aa0*/  HMMA.16816.F32.BF16 R32, R196.reuse, R170, R32 ;  /* 0x000000aac420723c */ /* 0x040fe20000041820 */
[----:B------:R-:W-:Y:S05]  /*6ab0*/  LDSM.16.M88.4 R168, [R227+0xf800] ;  /* 0x00f80000e3a8783b */ /* 0x000fea0000000200 */
[C---:B-----5:R-:W-:Y:S06]  /*6ac0*/  HMMA.16816.F32.BF16 R28, R196.reuse, R12, R28 ;  /* 0x0000000cc41c723c */ /* 0x060fec000004181c */
[C---:B------:R-:W-:Y:S01]  /*6ad0*/  HMMA.16816.F32.BF16 R24, R196.reuse, R14, R24 ;  /* 0x0000000ec418723c */ /* 0x040fe20000041818 */
[----:B------:R-:W-:Y:S05]  /*6ae0*/  LDSM.16.M88.4 R12, [R229+0x6000] ;  /* 0x00600000e50c783b */ /* 0x000fea0000000200 */
[C---:B----4-:R-:W-:Y:S06]  /*6af0*/  HMMA.16816.F32.BF16 R20, R196.reuse, R8, R20 ;  /* 0x00000008c414723c */ /* 0x050fec0000041814 */
[----:B------:R-:W-:Y:S01]  /*6b00*/  HMMA.16816.F32.BF16 R16, R196, R10, R16 ;  /* 0x0000000ac410723c */ /* 0x000fe20000041810 */
[----:B------:R-:W3:Y:S05]  /*6b10*/  LDSM.16.M88.4 R8, [R220+0x6000] ;  /* 0x00600000dc08783b */ /* 0x000eea0000000200 */
[C---:B------:R-:W-:Y:S06]  /*6b20*/  HMMA.16816.F32.BF16 R4, R180.reuse, R200, R4 ;  /* 0x000000c8b404723c */ /* 0x040fec0000041804 */
[C---:B------:R-:W-:Y:S06]  /*6b30*/  HMMA.16816.F32.BF16 R32, R180.reuse, R202, R32 ;  /* 0x000000cab420723c */ /* 0x040fec0000041820 */
[C---:B-1----:R-:W-:Y:S06]  /*6b40*/  HMMA.16816.F32.BF16 R28, R180.reuse, R176, R28 ;  /* 0x000000b0b41c723c */ /* 0x042fec000004181c */
[----:B------:R-:W-:Y:S01]  /*6b50*/  HMMA.16816.F32.BF16 R24, R180, R178, R24 ;  /* 0x000000b2b418723c */ /* 0x000fe20000041818 */
[----:B------:R-:W1:Y:S05]  /*6b60*/  LDSM.16.M88.4 R176, [R220+0x6800] ;  /* 0x00680000dcb0783b */ /* 0x000e6a0000000200 */
[----:B------:R-:W-:Y:S06]  /*6b70*/  HMMA.16816.F32.BF16 R188, R196, R192, R188 ;  /* 0x000000c0c4bc723c */ /* 0x000fec00000418bc */
[----:B--2---:R-:W-:Y:S06]  /*6b80*/  HMMA.16816.F32.BF16 R20, R180, R172, R20 ;  /* 0x000000acb414723c */ /* 0x004fec0000041814 */
[C---:B---3--:R-:W-:Y:S06]  /*6b90*/  HMMA.16816.F32.BF16 R4, R12.reuse, R8, R4 ;  /* 0x000000080c04723c */ /* 0x048fec0000041804 */
[----:B------:R-:W-:Y:S01]  /*6ba0*/  HMMA.16816.F32.BF16 R32, R12, R10, R32 ;  /* 0x0000000a0c20723c */ /* 0x000fe20000041820 */
[----:B------:R-:W2:Y:S05]  /*6bb0*/  LDSM.16.M88.4 R8, [R220+0x7000] ;  /* 0x00700000dc08783b */ /* 0x000eaa0000000200 */
[C---:B------:R-:W-:Y:S06]  /*6bc0*/  HMMA.16816.F32.BF16 R188, R180.reuse, R168, R188 ;  /* 0x000000a8b4bc723c */ /* 0x040fec00000418bc */
[----:B------:R-:W-:Y:S01]  /*6bd0*/  HMMA.16816.F32.BF16 R16, R180, R174, R16 ;  /* 0x000000aeb410723c */ /* 0x000fe20000041810 */
[----:B------:R-:W-:-:S05]  /*6be0*/  VIADD R168, R0, 0x8 ;  /* 0x0000000800a87836 */ /* 0x000fca0000000000 */
[----:B------:R-:W-:Y:S01]  /*6bf0*/  ISETP.GE.AND P3, PT, R168, R242, PT ;  /* 0x000000f2a800720c */ /* 0x000fe20003f66270 */
[C---:B-1----:R-:W-:Y:S01]  /*6c00*/  HMMA.16816.F32.BF16 R28, R12.reuse, R176, R28 ;  /* 0x000000b00c1c723c */ /* 0x042fe2000004181c */
[----:B------:R-:W-:Y:S01]  /*6c10*/  FSEL R165, R4, -INF , !P1 ;  /* 0xff80000004a57808 */ /* 0x000fe20004800000 */
[----:B------:R-:W-:Y:S01]  /*6c20*/  VIADD R4, R0, 0x11 ;  /* 0x0000001100047836 */ /* 0x000fe20000000000 */
[----:B------:R-:W-:Y:S02]  /*6c30*/  ISETP.LT.OR P3, PT, R168, R243, P3 ;  /* 0x000000f3a800720c */ /* 0x000fe40001f61670 */
[----:B------:R-:W-:Y:S01]  /*6c40*/  ISETP.GE.AND P1, PT, R2, R240, PT ;  /* 0x000000f00200720c */ /* 0x000fe20003f26270 */
[----:B------:R-:W-:Y:S01]  /*6c50*/  HMMA.16816.F32.BF16 R24, R12, R178, R24 ;  /* 0x000000b20c18723c */ /* 0x000fe20000041818 */
[----:B------:R-:W-:Y:S02]  /*6c60*/  FSEL R169, R5, -INF , !P6 ;  /* 0xff80000005a97808 */ /* 0x000fe40007000000 */
[----:B------:R-:W-:Y:S01]  /*6c70*/  FSEL R175, R32, -INF , !P3 ;  /* 0xff80000020af7808 */ /* 0x000fe20005800000 */
[----:B------:R-:W-:Y:S01]  /*6c80*/  VIADD R32, R0, 0x18 ;  /* 0x0000001800207836 */ /* 0x000fe20000000000 */
[C---:B------:R-:W-:Y:S01]  /*6c90*/  ISETP.GE.AND P6, PT, R4.reuse, R242, PT ;  /* 0x000000f20400720c */ /* 0x040fe20003fc6270 */
[----:B------:R-:W-:Y:S01]  /*6ca0*/  HMMA.16816.F32.BF16 R184, R196, R194, R184 ;  /* 0x000000c2c4b8723c */ /* 0x000fe200000418b8 */
[----:B------:R-:W-:-:S02]  /*6cb0*/  ISETP.GE.AND P3, PT, R4, R240, PT ;  /* 0x000000f00400720c */ /* 0x000fc40003f66270 */
[----:B------:R-:W-:Y:S02]  /*6cc0*/  ISETP.GE.AND P2, PT, R168, R240, PT ;  /* 0x000000f0a800720c */ /* 0x000fe40003f46270 */
[----:B------:R-:W-:Y:S02]  /*6cd0*/  ISETP.LT.OR P1, PT, R2, R241, P1 ;  /* 0x000000f10200720c */ /* 0x000fe40000f21670 */
[----:B------:R-:W-:Y:S02]  /*6ce0*/  FSEL R2, R6, -INF , !P5 ;  /* 0xff80000006027808 */ /* 0x000fe40006800000 */
[----:B------:R-:W-:Y:S01]  /*6cf0*/  FSEL R196, R7, -INF , !P0 ;  /* 0xff80000007c47808 */ /* 0x000fe20004000000 */
[----:B--2---:R-:W-:Y:S01]  /*6d00*/  HMMA.16816.F32.BF16 R20, R12, R8, R20 ;  /* 0x000000080c14723c */ /* 0x004fe20000041814 */
[C---:B------:R-:W-:Y:S02]  /*6d10*/  ISETP.LT.OR P6, PT, R4.reuse, R243, P6 ;  /* 0x000000f30400720c */ /* 0x040fe400037c1670 */
[----:B------:R-:W-:-:S02]  /*6d20*/  ISETP.LT.OR P3, PT, R4, R241, P3 ;  /* 0x000000f10400720c */ /* 0x000fc40001f61670 */
[----:B------:R-:W1:Y:S01]  /*6d30*/  LDSM.16.M88.4 R4, [R220+0x7800] ;  /* 0x00780000dc04783b */ /* 0x000e620000000200 */
[----:B------:R-:W-:Y:S01]  /*6d40*/  ISETP.LT.OR P2, PT, R168, R241, P2 ;  /* 0x000000f1a800720c */ /* 0x000fe20001741670 */
[C---:B------:R-:W-:Y:S01]  /*6d50*/  VIADD R168, R0.reuse, 0x10 ;  /* 0x0000001000a87836 */ /* 0x040fe20000000000 */
[----:B------:R-:W-:Y:S01]  /*6d60*/  FSEL R201, R33, -INF , !P4 ;  /* 0xff80000021c97808 */ /* 0x000fe20006000000 */
[----:B------:R-:W-:Y:S01]  /*6d70*/  VIADD R8, R0, 0x21 ;  /* 0x0000002100087836 */ /* 0x000fe20000000000 */
[----:B------:R-:W-:Y:S01]  /*6d80*/  FSEL R200, R34, -INF , !P2 ;  /* 0xff80000022c87808 */ /* 0x000fe20005000000 */
[----:B------:R-:W-:Y:S01]  /*6d90*/  VIADD R33, R0, 0x19 ;  /* 0x0000001900217836 */ /* 0x000fe20000000000 */
[-C--:B------:R-:W-:Y:S01]  /*6da0*/  ISETP.GE.AND P0, PT, R168, R242.reuse, PT ;  /* 0x000000f2a800720c */ /* 0x080fe20003f06270 */
[----:B------:R-:W-:Y:S01]  /*6db0*/  VIADD R9, R0, 0x20 ;  /* 0x0000002000097836 */ /* 0x000fe20000000000 */
[----:B------:R-:W-:Y:S01]  /*6dc0*/  ISETP.GE.AND P2, PT, R32, R242, PT ;  /* 0x000000f22000720c */ /* 0x000fe20003f46270 */
[----:B------:R-:W-:Y:S01]  /*6dd0*/  HMMA.16816.F32.BF16 R16, R12, R10, R16 ;  /* 0x0000000a0c10723c */ /* 0x000fe20000041810 */
[----:B------:R-:W-:Y:S01]  /*6de0*/  ISETP.LT.OR P0, PT, R168, R243, P0 ;  /* 0x000000f3a800720c */ /* 0x000fe20000701670 */
[----:B------:R-:W-:-:S04]  /*6df0*/  DEPBAR.LE SB0, 0x0 ;  /* 0x000080000000791a */ /* 0x000fc80000000000 */
[----:B------:R-:W-:Y:S01]  /*6e00*/  ISETP.LT.OR P2, PT, R32, R243, P2 ;  /* 0x000000f32000720c */ /* 0x000fe20001741670 */
[----:B------:R-:W-:Y:S01]  /*6e10*/  HMMA.16816.F32.BF16 R184, R180, R170, R184 ;  /* 0x000000aab4b8723c */ /* 0x000fe200000418b8 */
[----:B------:R-:W-:Y:S02]  /*6e20*/  FSEL R193, R29, -INF , !P6 ;  /* 0xff8000001dc17808 */ /* 0x000fe40007000000 */
[----:B------:R-:W-:Y:S02]  /*6e30*/  FSEL R199, R28, -INF , !P0 ;  /* 0xff8000001cc77808 */ /* 0x000fe40004000000 */
[----:B------:R-:W-:Y:S02]  /*6e40*/  FSEL R29, R24, -INF , !P2 ;  /* 0xff800000181d7808 */ /* 0x000fe40005000000 */
[----:B------:R-:W-:Y:S02]  /*6e50*/  FSEL R28, R31, -INF , !P3 ;  /* 0xff8000001f1c7808 */ /* 0x000fe40005800000 */
[----:B------:R-:W-:-:S02]  /*6e60*/  ISETP.GE.AND P6, PT, R8, R242, PT ;  /* 0x000000f20800720c */ /* 0x000fc40003fc6270 */
[-C--:B------:R-:W-:Y:S02]  /*6e70*/  ISETP.GE.AND P2, PT, R8, R240.reuse, PT ;  /* 0x000000f00800720c */ /* 0x080fe40003f46270 */
[----:B------:R-:W-:Y:S02]  /*6e80*/  ISETP.GE.AND P0, PT, R33, R240, PT ;  /* 0x000000f02100720c */ /* 0x000fe40003f06270 */
[----:B------:R-:W-:Y:S02]  /*6e90*/  ISETP.GE.AND P3, PT, R9, R242, PT ;  /* 0x000000f20900720c */ /* 0x000fe40003f66270 */
[----:B------:R-:W-:Y:S02]  /*6ea0*/  ISETP.GE.AND P5, PT, R168, R240, PT ;  /* 0x000000f0a800720c */ /* 0x000fe40003fa6270 */
[C---:B------:R-:W-:Y:S01]  /*6eb0*/  ISETP.LT.OR P6, PT, R8.reuse, R243, P6 ;  /* 0x000000f30800720c */ /* 0x040fe200037c1670 */
[----:B------:R-:W-:Y:S01]  /*6ec0*/  BAR.SYNC.DEFER_BLOCKING 0x0 ;  /* 0x0000000000007b1d */ /* 0x000fe20000010000 */
[-C--:B------:R-:W-:Y:S01]  /*6ed0*/  ISETP.LT.OR P2, PT, R8, R241.reuse, P2 ;  /* 0x000000f10800720c */ /* 0x080fe20001741670 */
[----:B------:R-:W-:Y:S01]  /*6ee0*/  VIADD R8, R0, 0x29 ;  /* 0x0000002900087836 */ /* 0x000fe20000000000 */
[----:B------:R-:W-:Y:S01]  /*6ef0*/  ISETP.LT.OR P0, PT, R33, R241, P0 ;  /* 0x000000f12100720c */ /* 0x000fe20000701670 */
[----:B-1----:R-:W-:Y:S01]  /*6f00*/  HMMA.16816.F32.BF16 R188, R12, R4, R188 ;  /* 0x000000040cbc723c */ /* 0x002fe200000418bc */
[----:B------:R-:W-:-:S02]  /*6f10*/  ISETP.LT.OR P3, PT, R9, R243, P3 ;  /* 0x000000f30900720c */ /* 0x000fc40001f61670 */
[----:B------:R-:W-:Y:S02]  /*6f20*/  ISETP.LT.OR P5, PT, R168, R241, P5 ;  /* 0x000000f1a800720c */ /* 0x000fe40002fa1670 */
[----:B------:R-:W-:Y:S02]  /*6f30*/  FSEL R24, R27, -INF , !P0 ;  /* 0xff8000001b187808 */ /* 0x000fe40004000000 */
[----:B------:R-:W-:Y:S01]  /*6f40*/  FSEL R195, R20, -INF , !P3 ;  /* 0xff80000014c37808 */ /* 0x000fe20005800000 */
[----:B------:R-:W-:Y:S01]  /*6f50*/  VIADD R4, R0, 0x30 ;  /* 0x0000003000047836 */ /* 0x000fe20000000000 */
[----:B------:R-:W-:Y:S01]  /*6f60*/  FSEL R30, R30, -INF , !P5 ;  /* 0xff8000001e1e7808 */ /* 0x000fe20006800000 */
[----:B------:R-:W-:Y:S01]  /*6f70*/  VIADD R5, R0, 0x31 ;  /* 0x0000003100057836 */ /* 0x000fe20000000000 */
[C---:B------:R-:W-:Y:S02]  /*6f80*/  ISETP.GE.AND P0, PT, R8.reuse, R242, PT ;  /* 0x000000f20800720c */ /* 0x040fe40003f06270 */
[----:B------:R-:W-:-:S02]  /*6f90*/  ISETP.GE.AND P3, PT, R8, R240, PT ;  /* 0x000000f00800720c */ /* 0x000fc40003f66270 */
[----:B------:R-:W-:Y:S02]  /*6fa0*/  FSEL R198, R35, -INF , !P1 ;  /* 0xff80000023c67808 */ /* 0x000fe40004800000 */
[CC--:B------:R-:W-:Y:S02]  /*6fb0*/  ISETP.GE.AND P5, PT, R9.reuse, R240.reuse, PT ;  /* 0x000000f00900720c */ /* 0x0c0fe40003fa6270 */
[----:B------:R-:W-:Y:S02]  /*6fc0*/  ISETP.GE.AND P1, PT, R32, R240, PT ;  /* 0x000000f02000720c */ /* 0x000fe40003f26270 */
[C---:B------:R-:W-:Y:S02]  /*6fd0*/  ISETP.LT.OR P0, PT, R8.reuse, R243, P0 ;  /* 0x000000f30800720c */ /* 0x040fe40000701670 */
[-C--:B------:R-:W-:Y:S02]  /*6fe0*/  ISETP.LT.OR P3, PT, R8, R241.reuse, P3 ;  /* 0x000000f10800720c */ /* 0x080fe40001f61670 */
[----:B------:R-:W-:Y:S01]  /*6ff0*/  ISETP.LT.OR P5, PT, R9, R241, P5 ;  /* 0x000000f10900720c */ /* 0x000fe20002fa1670 */
[----:B------:R-:W-:Y:S01]  /*7000*/  VIADD R9, R0, 0x28 ;  /* 0x0000002800097836 */ /* 0x000fe20000000000 */
[----:B------:R-:W-:-:S02]  /*7010*/  FMNMX.FTZ R8, R164, R165, !PT ;  /* 0x000000a5a4087209 */ /* 0x000fc40007810000 */
[----:B------:R-:W-:Y:S02]  /*7020*/  ISETP.LT.OR P1, PT, R32, R241, P1 ;  /* 0x000000f12000720c */ /* 0x000fe40000f21670 */
[----:B------:R-:W-:Y:S02]  /*7030*/  FMNMX.FTZ R8, R169, R8, !PT ;  /* 0x00000008a9087209 */ /* 0x000fe40007810000 */
[----:B------:R-:W-:Y:S02]  /*7040*/  FSEL R26, R26, -INF , !P1 ;  /* 0xff8000001a1a7808 */ /* 0x000fe40004800000 */
[-C--:B------:R-:W-:Y:S02]  /*7050*/  ISETP.GE.AND P4, PT, R33, R242.reuse, PT ;  /* 0x000000f22100720c */ /* 0x080fe40003f86270 */
[----:B------:R-:W-:Y:S02]  /*7060*/  ISETP.GE.AND P1, PT, R9, R242, PT ;  /* 0x000000f20900720c */ /* 0x000fe40003f26270 */
[----:B------:R-:W-:-:S02]  /*7070*/  FMNMX.FTZ R8, R175, R8, !PT ;  /* 0x00000008af087209 */ /* 0x000fc40007810000 */
[-C--:B------:R-:W-:Y:S02]  /*7080*/  ISETP.LT.OR P4, PT, R33, R243.reuse, P4 ;  /* 0x000000f32100720c */ /* 0x080fe40002781670 */
[----:B------:R-:W-:Y:S02]  /*7090*/  ISETP.LT.OR P1, PT, R9, R243, P1 ;  /* 0x000000f30900720c */ /* 0x000fe40000f21670 */
[----:B------:R-:W-:Y:S02]  /*70a0*/  FMNMX.FTZ R8, R201, R8, !PT ;  /* 0x00000008c9087209 */ /* 0x000fe40007810000 */
[----:B------:R-:W-:Y:S02]  /*70b0*/  FSEL R25, R25, -INF , !P4 ;  /* 0xff80000019197808 */ /* 0x000fe40006000000 */
[----:B------:R-:W-:Y:S02]  /*70c0*/  FSEL R34, R22, -INF , !P5 ;  /* 0xff80000016227808 */ /* 0x000fe40006800000 */
[----:B------:R-:W-:-:S02]  /*70d0*/  FSEL R35, R21, -INF , !P6 ;  /* 0xff80000015237808 */ /* 0x000fc40007000000 */
[----:B------:R-:W-:Y:S02]  /*70e0*/  FSEL R32, R23, -INF , !P2 ;  /* 0xff80000017207808 */ /* 0x000fe40005000000 */
[----:B------:R-:W-:Y:S02]  /*70f0*/  FSEL R33, R16, -INF , !P1 ;  /* 0xff80000010217808 */ /* 0x000fe40004800000 */
[----:B------:R-:W-:Y:S02]  /*7100*/  ISETP.GE.AND P4, PT, R9, R240, PT ;  /* 0x000000f00900720c */ /* 0x000fe40003f86270 */
[C---:B------:R-:W-:Y:S02]  /*7110*/  ISETP.GE.AND P6, PT, R4.reuse, R242, PT ;  /* 0x000000f20400720c */ /* 0x040fe40003fc6270 */
[----:B------:R-:W-:Y:S02]  /*7120*/  ISETP.GE.AND P2, PT, R4, R240, PT ;  /* 0x000000f00400720c */ /* 0x000fe40003f46270 */
[----:B------:R-:W-:-:S02]  /*7130*/  ISETP.GE.AND P5, PT, R5, R242, PT ;  /* 0x000000f20500720c */ /* 0x000fc40003fa6270 */
[----:B------:R-:W-:Y:S02]  /*7140*/  ISETP.GE.AND P1, PT, R5, R240, PT ;  /* 0x000000f00500720c */ /* 0x000fe40003f26270 */
[----:B------:R-:W-:Y:S02]  /*7150*/  FMNMX.FTZ R8, R199, R8, !PT ;  /* 0x00000008c7087209 */ /* 0x000fe40007810000 */
[----:B------:R-:W-:Y:S02]  /*7160*/  ISETP.LT.OR P4, PT, R9, R241, P4 ;  /* 0x000000f10900720c */ /* 0x000fe40002781670 */
[C---:B------:R-:W-:Y:S02]  /*7170*/  ISETP.LT.OR P6, PT, R4.reuse, R243, P6 ;  /* 0x000000f30400720c */ /* 0x040fe400037c1670 */
[----:B------:R-:W-:Y:S02]  /*7180*/  ISETP.LT.OR P2, PT, R4, R241, P2 ;  /* 0x000000f10400720c */ /* 0x000fe40001741670 */
[----:B------:R-:W-:-:S02]  /*7190*/  ISETP.LT.OR P5, PT, R5, R243, P5 ;  /* 0x000000f30500720c */ /* 0x000fc40002fa1670 */
[----:B------:R-:W-:Y:S02]  /*71a0*/  ISETP.LT.OR P1, PT, R5, R241, P1 ;  /* 0x000000f10500720c */ /* 0x000fe40000f21670 */
[----:B------:R-:W-:Y:S01]  /*71b0*/  HMMA.16816.F32.BF16 R4, R12, R6, R184 ;  /* 0x000000060c04723c */ /* 0x000fe200000418b8 */
[----:B------:R-:W-:Y:S02]  /*71c0*/  FMNMX.FTZ R9, R3, R2, !PT ;  /* 0x0000000203097209 */ /* 0x000fe40007810000 */
[----:B------:R-:W-:Y:S01]  /*71d0*/  FMNMX.FTZ R10, R193, R8, !PT ;  /* 0x00000008c10a7209 */ /* 0x000fe20007810000 */
[----:B------:R-:W-:Y:S01]  /*71e0*/  VIADD R8, R0, 0x38 ;  /* 0x0000003800087836 */ /* 0x000fe20000000000 */
[----:B------:R-:W-:Y:S01]  /*71f0*/  FMNMX.FTZ R9, R196, R9, !PT ;  /* 0x00000009c4097209 */ /* 0x000fe20007810000 */
[----:B------:R-:W-:Y:S01]  /*7200*/  VIADD R0, R0, 0x39 ;  /* 0x0000003900007836 */ /* 0x000fe20000000000 */
[----:B------:R-:W-:Y:S02]  /*7210*/  FMNMX.FTZ R10, R29, R10, !PT ;  /* 0x0000000a1d0a7209 */ /* 0x000fe40007810000 */
[----:B------:R-:W-:-:S02]  /*7220*/  FMNMX.FTZ R9, R200, R9, !PT ;  /* 0x00000009c8097209 */ /* 0x000fc40007810000 */
[----:B------:R-:W-:Y:S02]  /*7230*/  FMNMX.FTZ R10, R25, R10, !PT ;  /* 0x0000000a190a7209 */ /* 0x000fe40007810000 */
[----:B------:R-:W-:Y:S02]  /*7240*/  FSEL R194, R18, -INF , !P4 ;  /* 0xff80000012c27808 */ /* 0x000fe40006000000 */
[----:B------:R-:W-:Y:S02]  /*7250*/  FSEL R197, R17, -INF , !P0 ;  /* 0xff80000011c57808 */ /* 0x000fe40004000000 */
[C---:B------:R-:W-:Y:S02]  /*7260*/  ISETP.GE.AND P4, PT, R8.reuse, R242, PT ;  /* 0x000000f20800720c */ /* 0x040fe40003f86270 */
[----:B------:R-:W-:Y:S02]  /*7270*/  ISETP.GE.AND P0, PT, R8, R240, PT ;  /* 0x000000f00800720c */ /* 0x000fe40003f06270 */
[----:B------:R-:W-:-:S02]  /*7280*/  FMNMX.FTZ R9, R198, R9, !PT ;  /* 0x00000009c6097209 */ /* 0x000fc40007810000 */
[----:B------:R-:W-:Y:S02]  /*7290*/  FMNMX.FTZ R10, R195, R10, !PT ;  /* 0x0000000ac30a7209 */ /* 0x000fe40007810000 */
[C---:B------:R-:W-:Y:S02]  /*72a0*/  ISETP.LT.OR P4, PT, R8.reuse, R243, P4 ;  /* 0x000000f30800720c */ /* 0x040fe40002781670 */
[----:B------:R-:W-:Y:S02]  /*72b0*/  ISETP.LT.OR P0, PT, R8, R241, P0 ;  /* 0x000000f10800720c */ /* 0x000fe40000701670 */
[----:B------:R-:W-:Y:S02]  /*72c0*/  FMNMX.FTZ R9, R30, R9, !PT ;  /* 0x000000091e097209 */ /* 0x000fe40007810000 */
[----:B------:R-:W-:Y:S02]  /*72d0*/  FMNMX.FTZ R8, R35, R10, !PT ;  /* 0x0000000a23087209 */ /* 0x000fe40007810000 */
[----:B------:R-:W-:-:S02]  /*72e0*/  FMNMX.FTZ R9, R28, R9, !PT ;  /* 0x000000091c097209 */ /* 0x000fc40007810000 */
[----:B------:R-:W-:Y:S02]  /*72f0*/  FMNMX.FTZ R8, R33, R8, !PT ;  /* 0x0000000821087209 */ /* 0x000fe40007810000 */
[----:B------:R-:W-:Y:S02]  /*7300*/  FSEL R185, R188, -INF , !P6 ;  /* 0xff800000bcb97808 */ /* 0x000fe40007000000 */
[----:B------:R-:W-:Y:S02]  /*7310*/  FMNMX.FTZ R9, R26, R9, !PT ;  /* 0x000000091a097209 */ /* 0x000fe40007810000 */
[----:B------:R-:W-:Y:S02]  /*7320*/  FMNMX.FTZ R8, R197, R8, !PT ;  /* 0x00000008c5087209 */ /* 0x000fe40007810000 */
[----:B------:R-:W-:Y:S02]  /*7330*/  FSEL R181, R4, -INF , !P4 ;  /* 0xff80000004b57808 */ /* 0x000fe40006000000 */
[----:B------:R-:W-:-:S02]  /*7340*/  PLOP3.LUT P4, PT, PT, PT, UP0, 0x80, 0x0 ;  /* 0x000000000000781c */ /* 0x000fc40003f8f008 */
[----:B------:R-:W-:Y:S02]  /*7350*/  FSEL R192, R19, -INF , !P3 ;  /* 0xff80000013c07808 */ /* 0x000fe40005800000 */
[----:B------:R-:W-:Y:S02]  /*7360*/  ISETP.GE.AND P3, PT, R0, R242, PT ;  /* 0x000000f20000720c */ /* 0x000fe40003f66270 */
[----:B------:R-:W-:Y:S02]  /*7370*/  FSEL R183, R189, -INF , !P5 ;  /* 0xff800000bdb77808 */ /* 0x000fe40006800000 */
[----:B------:R-:W-:Y:S02]  /*7380*/  FMNMX.FTZ R11, R24, R9, !PT ;  /* 0x00000009180b7209 */ /* 0x000fe40007810000 */
[----:B------:R-:W-:Y:S02]  /*7390*/  FMNMX.FTZ R8, R185, R8, !PT ;  /* 0x00000008b9087209 */ /* 0x000fe40007810000 */
[----:B------:R-:W-:-:S02]  /*73a0*/  ISETP.LT.OR P3, PT, R0, R243, P3 ;  /* 0x000000f30000720c */ /* 0x000fc40001f61670 */
[----:B------:R-:W-:Y:S02]  /*73b0*/  FMNMX.FTZ R11, R34, R11, !PT ;  /* 0x0000000b220b7209 */ /* 0x000fe40007810000 */
[----:B------:R-:W-:Y:S02]  /*73c0*/  FMNMX.FTZ R4, R183, R8, !PT ;  /* 0x00000008b7047209 */ /* 0x000fe40007810000 */
[----:B------:R-:W-:Y:S02]  /*73d0*/  FSEL R179, R5, -INF , !P3 ;  /* 0xff80000005b37808 */ /* 0x000fe40005800000 */
[----:B------:R-:W-:Y:S02]  /*73e0*/  FMNMX.FTZ R11, R32, R11, !PT ;  /* 0x0000000b200b7209 */ /* 0x000fe40007810000 */
[----:B------:R-:W-:Y:S02]  /*73f0*/  FMNMX.FTZ R4, R181, R4, !PT ;  /* 0x00000004b5047209 */ /* 0x000fe40007810000 */
[----:B------:R-:W-:-:S02]  /*7400*/  FSEL R180, R190, -INF , !P2 ;  /* 0xff800000beb47808 */ /* 0x000fc40005000000 */
[----:B------:R-:W-:Y:S02]  /*7410*/  FMNMX.FTZ R11, R194, R11, !PT ;  /* 0x0000000bc20b7209 */ /* 0x000fe40007810000 */
[----:B------:R-:W-:Y:S01]  /*7420*/  FMNMX.FTZ R5, R179, R4, !PT ;  /* 0x00000004b3057209 */ /* 0x000fe20007810000 */
[----:B------:R-:W-:Y:S06]  /*7430*/  @!P4 BRA `(.L_x_178) ;  /* 0x0000000000a8c947 */ /* 0x000fec0003800000 */
[----:B------:R-:W-:-:S04]  /*7440*/  UIADD3 UR16, UR16, -0x3, URZ ;  /* 0xfffffffd10107890 */ /* 0x000fc8000fffe03f */
[----:B------:R-:W-:Y:S02]  /*7450*/  USHF.R.S32.HI UR4, URZ, 0x1f, UR16 ;  /* 0x0000001f3f047899 */ /* 0x000fe40008011410 */
[----:B------:R-:W-:Y:S02]  /*7460*/  UIMAD.WIDE.U32 UR20, UR16, UR10, URZ ;  /* 0x0000000a101472a5 */ /* 0x000fe4000f8e003f */
[----:B------:R-:W-:-:S04]  /*7470*/  UIMAD UR4, UR4, UR10, URZ ;  /* 0x0000000a040472a4 */ /* 0x000fc8000f8e023f */
[----:B------:R-:W-:Y:S01]  /*7480*/  UIMAD UR4, UR16, UR11, UR4 ;  /* 0x0000000b100472a4 */ /* 0x000fe2000f8e0204 */
[----:B------:R-:W-:Y:S02]  /*7490*/  IMAD.U32 R12, RZ, RZ, UR20 ;  /* 0x00000014ff0c7e24 */ /* 0x000fe4000f8e00ff */
[----:B------:R-:W-:Y:S01]  /*74a0*/  IMAD.U32 R13, RZ, RZ, UR21 ;  /* 0x00000015ff0d7e24 */ /* 0x000fe2000f8e00ff */
[----:B------:R-:W-:Y:S02]  /*74b0*/  UIADD3 UR6, UR21, UR4, URZ ;  /* 0x0000000415067290 */ /* 0x000fe4000fffe03f */
[----:B------:R-:W-:Y:S01]  /*74c0*/  LEA R4, P2, R12, R236, 0x6 ;  /* 0x000000ec0c047211 */ /* 0x000fe200078430ff */
[----:B------:R-:W-:-:S03]  /*74d0*/  USHF.L.U32 UR4, UR10, 0x5, URZ ;  /* 0x000000050a047899 */ /* 0x000fc6000800063f */
[----:B------:R-:W-:Y:S01]  /*74e0*/  IMAD.U32 R9, RZ, RZ, UR6 ;  /* 0x00000006ff097e24 */ /* 0x000fe2000f8e00ff */
[----:B------:R-:W-:Y:S02]  /*74f0*/  ULDC.64 UR6, c[0x0][0x218] ;  /* 0x0000860000067ab9 */ /* 0x000fe40000000a00 */
[----:B------:R-:W-:Y:S01]  /*7500*/  LEA R8, P3, R4, UR6, 0x1 ;  /* 0x0000000604087c11 */ /* 0x000fe2000f8608ff */
[----:B------:R-:W-:Y:S01]  /*7510*/  USHF.L.U64.HI UR6, UR10, 0x5, UR11 ;  /* 0x000000050a067899 */ /* 0x000fe2000801020b */
[----:B------:R-:W-:Y:S02]  /*7520*/  LEA.HI.X R9, R12, R245, R9, 0x6, P2 ;  /* 0x000000f50c097211 */ /* 0x000fe400010f3409 */
        /* <DEDUP_REMOVED lines=27> */
.L_x_178:
[----:B-1----:R-:W-:Y:S01]  /*76e0*/  FMNMX.FTZ R9, R192, R11, !PT ;  /* 0x0000000bc0097209 */ /* 0x002fe20007810000 */
[----:B------:R-:W1:Y:S01]  /*76f0*/  SHFL.BFLY PT, R4, R5, 0x2, 0x1f ;  /* 0x0c401f0005047f89 */ /* 0x000e6200000e0000 */
[----:B------:R-:W-:Y:S02]  /*7700*/  ISETP.GE.AND P2, PT, R0, R240, PT ;  /* 0x000000f00000720c */ /* 0x000fe40003f46270 */
[----:B------:R-:W-:Y:S01]  /*7710*/  FSEL R178, R191, -INF , !P1 ;  /* 0xff800000bfb27808 */ /* 0x000fe20004800000 */
[----:B------:R-:W-:Y:S01]  /*7720*/  LDSM.16.MT88.4 R12, [R228+0x10000] ;  /* 0x01000000e40c783b */ /* 0x000fe20000004200 */
[----:B------:R-:W-:Y:S02]  /*7730*/  FMNMX.FTZ R9, R180, R9, !PT ;  /* 0x00000009b4097209 */ /* 0x000fe40007810000 */
[----:B------:R-:W-:Y:S01]  /*7740*/  ISETP.LT.OR P2, PT, R0, R241, P2 ;  /* 0x000000f10000720c */ /* 0x000fe20001741670 */
[----:B------:R-:W-:Y:S01]  /*7750*/  LDSM.16.MT88.4 R16, [R225+0x10000] ;  /* 0x01000000e110783b */ /* 0x000fe20000004200 */
[----:B------:R-:W-:-:S02]  /*7760*/  FSEL R176, R6, -INF , !P0 ;  /* 0xff80000006b07808 */ /* 0x000fc40004000000 */
[----:B------:R-:W-:Y:S01]  /*7770*/  FMNMX.FTZ R9, R178, R9, !PT ;  /* 0x00000009b2097209 */ /* 0x000fe20007810000 */
[----:B------:R-:W-:Y:S01]  /*7780*/  LDSM.16.MT88.4 R20, [R224+0x10800] ;  /* 0x01080000e014783b */ /* 0x000fe20000004200 */
[----:B------:R-:W-:Y:S02]  /*7790*/  FSEL R174, R7, -INF , !P2 ;  /* 0xff80000007ae7808 */ /* 0x000fe40005000000 */
[----:B------:R-:W-:Y:S02]  /*77a0*/  FMNMX.FTZ R7, R176, R9, !PT ;  /* 0x00000009b0077209 */ /* 0x000fe40007810000 */
[----:B------:R-:W-:Y:S02]  /*77b0*/  LDSM.16.MT88.4 R8, [R226+0x10000] ;  /* 0x01000000e208783b */ /* 0x000fe40000004200 */
[----:B------:R-:W-:-:S05]  /*77c0*/  FMNMX.FTZ R7, R174, R7, !PT ;  /* 0x00000007ae077209 */ /* 0x000fca0007810000 */
[----:B------:R-:W2:Y:S01]  /*77d0*/  SHFL.BFLY PT, R0, R7, 0x2, 0x1f ;  /* 0x0c401f0007007f89 */ /* 0x000ea200000e0000 */
[----:B-1----:R-:W-:-:S05]  /*77e0*/  FMNMX.FTZ R4, R5, R4, !PT ;  /* 0x0000000405047209 */ /* 0x002fca0007810000 */
[----:B------:R-:W1:Y:S01]  /*77f0*/  SHFL.BFLY PT, R173, R4, 0x1, 0x1f ;  /* 0x0c201f0004ad7f89 */ /* 0x000e6200000e0000 */
[----:B--2---:R-:W-:-:S05]  /*7800*/  FMNMX.FTZ R0, R7, R0, !PT ;  /* 0x0000000007007209 */ /* 0x004fca0007810000 */
[----:B------:R-:W2:Y:S01]  /*7810*/  SHFL.BFLY PT, R171, R0, 0x1, 0x1f ;  /* 0x0c201f0000ab7f89 */ /* 0x000ea200000e0000 */
[----:B-1----:R-:W-:-:S04]  /*7820*/  FMNMX.FTZ R173, R4, R173, !PT ;  /* 0x000000ad04ad7209 */ /* 0x002fc80007810000 */
[C---:B------:R-:W-:Y:S01]  /*7830*/  FSETP.NEU.FTZ.AND P1, PT, R173.reuse, -INF , PT ;  /* 0xff800000ad00780b */ /* 0x040fe20003f3d000 */
[----:B------:R-:W-:-:S03]  /*7840*/  FMUL.FTZ R182, R173, UR17 ;  /* 0x00000011adb67c20 */ /* 0x000fc60008410000 */
[----:B------:R-:W-:Y:S02]  /*7850*/  FSEL R5, R173, RZ, P1 ;  /* 0x000000ffad057208 */ /* 0x000fe40000800000 */
[----:B------:R-:W-:-:S03]  /*7860*/  FSEL R182, R182, RZ, P1 ;  /* 0x000000ffb6b67208 */ /* 0x000fc60000800000 */
[----:B------:R-:W-:Y:S02]  /*7870*/  FADD.FTZ R4, R164, -R5 ;  /* 0x80000005a4047221 */ /* 0x000fe40000010000 */
[--C-:B------:R-:W-:Y:S01]  /*7880*/  FFMA.FTZ R172, R165, UR17, -R182.reuse ;  /* 0x00000011a5ac7c23 */ /* 0x100fe200080108b6 */
[--C-:B------:R-:W-:Y:S01]  /*7890*/  FFMA.FTZ R170, R175, UR17, -R182.reuse ;  /* 0x00000011afaa7c23 */ /* 0x100fe200080108b6 */
[--C-:B------:R-:W-:Y:S01]  /*78a0*/  FFMA.FTZ R169, R169, UR17, -R182.reuse ;  /* 0x00000011a9a97c23 */ /* 0x100fe200080108b6 */
[--C-:B------:R-:W-:Y:S01]  /*78b0*/  FFMA.FTZ R165, R201, UR17, -R182.reuse ;  /* 0x00000011c9a57c23 */ /* 0x100fe200080108b6 */
[----:B------:R-:W-:Y:S01]  /*78c0*/  FMUL.FTZ R164, R4, UR17 ;  /* 0x0000001104a47c20 */ /* 0x000fe20008410000 */
[--C-:B------:R-:W-:Y:S01]  /*78d0*/  FFMA.FTZ R187, R193, UR17, -R182.reuse ;  /* 0x00000011c1bb7c23 */ /* 0x100fe200080108b6 */
[----:B------:R-:W-:Y:S01]  /*78e0*/  MUFU.EX2 R172, R172 ;  /* 0x000000ac00ac7308 */ /* 0x000fe20000000800 */
[--C-:B------:R-:W-:Y:S01]  /*78f0*/  FFMA.FTZ R184, R199, UR17, -R182.reuse ;  /* 0x00000011c7b87c23 */ /* 0x100fe200080108b6 */
[----:B--2---:R-:W-:Y:S01]  /*7900*/  FMNMX.FTZ R171, R0, R171, !PT ;  /* 0x000000ab00ab7209 */ /* 0x004fe20007810000 */
[--C-:B------:R-:W-:Y:S01]  /*7910*/  FFMA.FTZ R186, R29, UR17, -R182.reuse ;  /* 0x000000111dba7c23 */ /* 0x100fe200080108b6 */
[--C-:B------:R-:W-:Y:S01]  /*7920*/  FFMA.FTZ R189, R25, UR17, -R182.reuse ;  /* 0x0000001119bd7c23 */ /* 0x100fe200080108b6 */
[--C-:B------:R-:W-:Y:S01]  /*7930*/  FFMA.FTZ R195, R195, UR17, -R182.reuse ;  /* 0x00000011c3c37c23 */ /* 0x100fe200080108b6 */
[C---:B------:R-:W-:Y:S01]  /*7940*/  FSETP.NEU.FTZ.AND P0, PT, R171.reuse, -INF , PT ;  /* 0xff800000ab00780b */ /* 0x040fe20003f1d000 */
[----:B------:R-:W-:Y:S01]  /*7950*/  FMUL.FTZ R177, R171, UR17 ;  /* 0x00000011abb17c20 */ /* 0x000fe20008410000 */
[----:B------:R-:W1:Y:S01]  /*7960*/  MUFU.EX2 R169, R169 ;  /* 0x000000a900a97308 */ /* 0x000e620000000800 */
[--C-:B------:R-:W-:Y:S01]  /*7970*/  FFMA.FTZ R197, R197, UR17, -R182.reuse ;  /* 0x00000011c5c57c23 */ /* 0x100fe200080108b6 */
[----:B------:R-:W-:Y:S01]  /*7980*/  FSEL R6, R171, RZ, P0 ;  /* 0x000000ffab067208 */ /* 0x000fe20000000000 */
[--C-:B------:R-:W-:Y:S01]  /*7990*/  FFMA.FTZ R185, R185, UR17, -R182.reuse ;  /* 0x00000011b9b97c23 */ /* 0x100fe200080108b6 */
[----:B------:R-:W-:Y:S01]  /*79a0*/  FSEL R177, R177, RZ, P0 ;  /* 0x000000ffb1b17208 */ /* 0x000fe20000000000 */
[----:B------:R-:W-:-:S02]  /*79b0*/  FFMA.FTZ R181, R181, UR17, -R182 ;  /* 0x00000011b5b57c23 */ /* 0x000fc400080108b6 */
[----:B------:R-:W-:Y:S01]  /*79c0*/  FADD.FTZ R6, R3, -R6 ;  /* 0x8000000603067221 */ /* 0x000fe20000010000 */
[----:B------:R-:W-:Y:S01]  /*79d0*/  MUFU.EX2 R170, R170 ;  /* 0x000000aa00aa7308 */ /* 0x000fe20000000800 */
[--C-:B------:R-:W-:Y:S01]  /*79e0*/  FFMA.FTZ R168, R2, UR17, -R177.reuse ;  /* 0x0000001102a87c23 */ /* 0x100fe200080108b1 */
[--C-:B------:R-:W-:Y:S01]  /*79f0*/  FFMA.FTZ R2, R196, UR17, -R177.reuse ;  /* 0x00000011c4027c23 */ /* 0x100fe200080108b1 */
[--C-:B------:R-:W-:Y:S01]  /*7a00*/  FFMA.FTZ R0, R200, UR17, -R177.reuse ;  /* 0x00000011c8007c23 */ /* 0x100fe200080108b1 */
[--C-:B------:R-:W-:Y:S01]  /*7a10*/  FFMA.FTZ R175, R198, UR17, -R177.reuse ;  /* 0x00000011c6af7c23 */ /* 0x100fe200080108b1 */
[----:B------:R-:W-:Y:S01]  /*7a20*/  FMUL.FTZ R3, R6, UR17 ;  /* 0x0000001106037c20 */ /* 0x000fe20008410000 */
[--C-:B------:R-:W-:Y:S01]  /*7a30*/  FFMA.FTZ R188, R30, UR17, -R177.reuse ;  /* 0x000000111ebc7c23 */ /* 0x100fe200080108b1 */
[--C-:B------:R-:W-:Y:S01]  /*7a40*/  FFMA.FTZ R191, R28, UR17, -R177.reuse ;  /* 0x000000111cbf7c23 */ /* 0x100fe200080108b1 */
[----:B------:R-:W2:Y:S01]  /*7a50*/  MUFU.EX2 R165, R165 ;  /* 0x000000a500a57308 */ /* 0x000ea20000000800 */
[----:B-1----:R-:W-:Y:S01]  /*7a60*/  F2FP.BF16.F32.PACK_AB R4, R169, R172 ;  /* 0x000000aca904723e */ /* 0x002fe200000010ff */
[--C-:B------:R-:W-:Y:S01]  /*7a70*/  FFMA.FTZ R190, R26, UR17, -R177.reuse ;  /* 0x000000111abe7c23 */ /* 0x100fe200080108b1 */
[--C-:B------:R-:W-:Y:S01]  /*7a80*/  FFMA.FTZ R193, R24, UR17, -R177.reuse ;  /* 0x0000001118c17c23 */ /* 0x100fe200080108b1 */
[----:B------:R-:W-:Y:S01]  /*7a90*/  LDSM.16.MT88.4 R28, [R226+0x10800] ;  /* 0x01080000e21c783b */ /* 0x000fe20000004200 */
[--C-:B------:R-:W-:Y:S01]  /*7aa0*/  FFMA.FTZ R196, R35, UR17, -R182.reuse ;  /* 0x0000001123c47c23 */ /* 0x100fe200080108b6 */
[--C-:B------:R-:W-:Y:S01]  /*7ab0*/  FFMA.FTZ R198, R33, UR17, -R182.reuse ;  /* 0x0000001121c67c23 */ /* 0x100fe200080108b6 */
[--C-:B------:R-:W-:Y:S01]  /*7ac0*/  FFMA.FTZ R199, R34, UR17, -R177.reuse ;  /* 0x0000001122c77c23 */ /* 0x100fe200080108b1 */
[----:B------:R-:W-:Y:S01]  /*7ad0*/  MUFU.EX2 R168, R168 ;  /* 0x000000a800a87308 */ /* 0x000fe20000000800 */
[----:B------:R-:W-:Y:S01]  /*7ae0*/  LDSM.16.MT88.4 R24, [R225+0x10800] ;  /* 0x01080000e118783b */ /* 0x000fe20000004200 */
[--C-:B------:R-:W-:Y:S01]  /*7af0*/  FFMA.FTZ R200, R32, UR17, -R177.reuse ;  /* 0x0000001120c87c23 */ /* 0x100fe200080108b1 */
[--C-:B------:R-:W-:Y:S01]  /*7b00*/  FFMA.FTZ R194, R194, UR17, -R177.reuse ;  /* 0x00000011c2c27c23 */ /* 0x100fe200080108b1 */
[--C-:B------:R-:W-:Y:S01]  /*7b10*/  FFMA.FTZ R201, R192, UR17, -R177.reuse ;  /* 0x00000011c0c97c23 */ /* 0x100fe200080108b1 */
[----:B------:R-:W-:Y:S01]  /*7b20*/  LDSM.16.MT88.4 R32, [R228+0x11000] ;  /* 0x01100000e420783b */ /* 0x000fe20000004200 */
[--C-:B------:R-:W-:Y:S01]  /*7b30*/  FFMA.FTZ R192, R183, UR17, -R182.reuse ;  /* 0x00000011b7c07c23 */ /* 0x100fe200080108b6 */
[----:B------:R-:W-:Y:S01]  /*7b40*/  FFMA.FTZ R182, R179, UR17, -R182 ;  /* 0x00000011b3b67c23 */ /* 0x000fe200080108b6 */
[----:B------:R-:W1:Y:S01]  /*7b50*/  MUFU.EX2 R2, R2 ;  /* 0x0000000200027308 */ /* 0x000e620000000800 */
[----:B--2---:R-:W-:Y:S01]  /*7b60*/  F2FP.BF16.F32.PACK_AB R6, R165, R170 ;  /* 0x000000aaa506723e */ /* 0x004fe200000010ff */
[--C-:B------:R-:W-:Y:S01]  /*7b70*/  FFMA.FTZ R179, R180, UR17, -R177.reuse ;  /* 0x00000011b4b37c23 */ /* 0x100fe200080108b1 */
[--C-:B------:R-:W-:Y:S01]  /*7b80*/  FFMA.FTZ R178, R178, UR17, -R177.reuse ;  /* 0x00000011b2b27c23 */ /* 0x100fe200080108b1 */
[--C-:B------:R-:W-:Y:S01]  /*7b90*/  FFMA.FTZ R176, R176, UR17, -R177.reuse ;  /* 0x00000011b0b07c23 */ /* 0x100fe200080108b1 */
[----:B------:R-:W-:-:S03]  /*7ba0*/  FFMA.FTZ R177, R174, UR17, -R177 ;  /* 0x00000011aeb17c23 */ /* 0x000fc600080108b1 */
[----:B------:R-:W-:Y:S08]  /*7bb0*/  MUFU.EX2 R0, R0 ;  /* 0x0000000000007308 */ /* 0x000ff00000000800 */
[----:B------:R-:W2:Y:S01]  /*7bc0*/  MUFU.EX2 R175, R175 ;  /* 0x000000af00af7308 */ /* 0x000ea20000000800 */
[----:B-1----:R-:W-:-:S07]  /*7bd0*/  F2FP.BF16.F32.PACK_AB R5, R2, R168 ;  /* 0x000000a80205723e */ /* 0x002fce00000010ff */
[----:B------:R-:W1:Y:S08]  /*7be0*/  MUFU.EX2 R164, R164 ;  /* 0x000000a400a47308 */ /* 0x000e700000000800 */
[----:B------:R-:W3:Y:S01]  /*7bf0*/  MUFU.EX2 R3, R3 ;  /* 0x0000000300037308 */ /* 0x000ee20000000800 */
[----:B--2---:R-:W-:-:S07]  /*7c00*/  F2FP.BF16.F32.PACK_AB R7, R175, R0 ;  /* 0x00000000af07723e */ /* 0x004fce00000010ff */
[----:B------:R-:W-:Y:S01]  /*7c10*/  MUFU.EX2 R184, R184 ;  /* 0x000000b800b87308 */ /* 0x000fe20000000800 */
[-C--:B-1----:R-:W-:Y:S01]  /*7c20*/  FMUL.FTZ R160, R160, R164.reuse ;  /* 0x000000a4a0a07220 */ /* 0x082fe20000410000 */
[-C--:B------:R-:W-:Y:S01]  /*7c30*/  FMUL.FTZ R161, R161, R164.reuse ;  /* 0x000000a4a1a17220 */ /* 0x080fe20000410000 */
[-C--:B------:R-:W-:Y:S01]  /*7c40*/  FMUL.FTZ R156, R156, R164.reuse ;  /* 0x000000a49c9c7220 */ /* 0x080fe20000410000 */
[-C--:B------:R-:W-:Y:S01]  /*7c50*/  FMUL.FTZ R157, R157, R164.reuse ;  /* 0x000000a49d9d7220 */ /* 0x080fe20000410000 */
[-C--:B------:R-:W-:Y:S01]  /*7c60*/  FMUL.FTZ R144, R144, R164.reuse ;  /* 0x000000a490907220 */ /* 0x080fe20000410000 */
[-C--:B------:R-:W-:Y:S01]  /*7c70*/  FMUL.FTZ R145, R145, R164.reuse ;  /* 0x000000a491917220 */ /* 0x080fe20000410000 */
[-C--:B------:R-:W-:Y:S01]  /*7c80*/  FMUL.FTZ R140, R140, R164.reuse ;  /* 0x000000a48c8c7220 */ /* 0x080fe20000410000 */
[-C--:B------:R-:W-:Y:S01]  /*7c90*/  FMUL.FTZ R141, R141, R164.reuse ;  /* 0x000000a48d8d7220 */ /* 0x080fe20000410000 */
[-C--:B---3--:R-:W-:Y:S01]  /*7ca0*/  FMUL.FTZ R162, R162, R3.reuse ;  /* 0x00000003a2a27220 */ /* 0x088fe20000410000 */
[-C--:B------:R-:W-:Y:S01]  /*7cb0*/  FMUL.FTZ R163, R163, R3.reuse ;  /* 0x00000003a3a37220 */ /* 0x080fe20000410000 */
[-C--:B------:R-:W-:Y:S01]  /*7cc0*/  FMUL.FTZ R158, R158, R3.reuse ;  /* 0x000000039e9e7220 */ /* 0x080fe20000410000 */
[-C--:B------:R-:W-:Y:S01]  /*7cd0*/  FMUL.FTZ R159, R159, R3.reuse ;  /* 0x000000039f9f7220 */ /* 0x080fe20000410000 */
[-C--:B------:R-:W-:Y:S01]  /*7ce0*/  FMUL.FTZ R146, R146, R3.reuse ;  /* 0x0000000392927220 */ /* 0x080fe20000410000 */
[-C--:B------:R-:W-:Y:S01]  /*7cf0*/  FMUL.FTZ R147, R147, R3.reuse ;  /* 0x0000000393937220 */ /* 0x080fe20000410000 */
[-C--:B------:R-:W-:Y:S01]  /*7d00*/  FMUL.FTZ R142, R142, R3.reuse ;  /* 0x000000038e8e7220 */ /* 0x080fe20000410000 */
[-C--:B------:R-:W-:Y:S01]  /*7d10*/  FMUL.FTZ R143, R143, R3.reuse ;  /* 0x000000038f8f7220 */ /* 0x080fe20000410000 */
[C---:B------:R-:W-:Y:S01]  /*7d20*/  HMMA.16816.F32.BF16 R160, R4.reuse, R12, R160 ;  /* 0x0000000c04a0723c */ /* 0x040fe200000418a0 */
[-C--:B------:R-:W-:Y:S01]  /*7d30*/  FMUL.FTZ R152, R152, R164.reuse ;  /* 0x000000a498987220 */ /* 0x080fe20000410000 */
[-C--:B------:R-:W-:Y:S01]  /*7d40*/  FMUL.FTZ R153, R153, R164.reuse ;  /* 0x000000a499997220 */ /* 0x080fe20000410000 */
[-C--:B------:R-:W-:Y:S01]  /*7d50*/  FMUL.FTZ R148, R148, R164.reuse ;  /* 0x000000a494947220 */ /* 0x080fe20000410000 */
[-C--:B------:R-:W-:Y:S01]  /*7d60*/  FMUL.FTZ R149, R149, R164.reuse ;  /* 0x000000a495957220 */ /* 0x080fe20000410000 */
[-C--:B------:R-:W-:Y:S01]  /*7d70*/  FMUL.FTZ R154, R154, R3.reuse ;  /* 0x000000039a9a7220 */ /* 0x080fe20000410000 */
[C---:B------:R-:W-:Y:S01]  /*7d80*/  HMMA.16816.F32.BF16 R156, R4.reuse, R14, R156 ;  /* 0x0000000e049c723c */ /* 0x040fe2000004189c */
[----:B------:R-:W1:Y:S01]  /*7d90*/  LDSM.16.MT88.4 R12, [R224+0x10000] ;  /* 0x01000000e00c783b */ /* 0x000e620000004200 */
        /* <DEDUP_REMOVED lines=11> */
[----:B------:R-:W2:Y:S01]  /*7e50*/  LDSM.16.MT88.4 R16, [R226+0x12000] ;  /* 0x01200000e210783b */ /* 0x000ea20000004200 */
        /* <DEDUP_REMOVED lines=11> */
[----:B------:R-:W3:Y:S01]  /*7f10*/  LDSM.16.MT88.4 R8, [R228+0x12000] ;  /* 0x01200000e408783b */ /* 0x000ee20000004200 */
[-C--:B------:R-:W-:Y:S01]  /*7f20*/  FMUL.FTZ R51, R51, R3.reuse ;  /* 0x0000000333337220 */ /* 0x080fe20000410000 */
        /* <DEDUP_REMOVED lines=14> */
[C---:B-1----:R-:W-:Y:S01]  /*8010*/  HMMA.16816.F32.BF16 R136, R4.reuse, R12, R136 ;  /* 0x0000000c0488723c */ /* 0x042fe20000041888 */
        /* <DEDUP_REMOVED lines=11> */
[C---:B--2---:R-:W-:Y:S01]  /*80d0*/  HMMA.16816.F32.BF16 R44, R4.reuse, R16, R44 ;  /* 0x00000010042c723c */ /* 0x044fe2000004182c */
        /* <DEDUP_REMOVED lines=11> */
[C---:B---3--:R-:W-:Y:S01]  /*8190*/  HMMA.16816.F32.BF16 R36, R4.reuse, R8, R36 ;  /* 0x000000080424723c */ /* 0x048fe20000041824 */
        /* <DEDUP_REMOVED lines=59> */
[----:B------:R-:W4:Y:S01]  /*8550*/  MUFU.EX2 R187, R187 ;  /* 0x000000bb00bb7308 */ /* 0x000f220000000800 */
[-C--:B------:R-:W-:Y:S01]  /*8560*/  FMUL.FTZ R124, R124, R164.reuse ;  /* 0x000000a47c7c7220 */ /* 0x080fe20000410000 */
[-C--:B------:R-:W-:Y:S01]  /*8570*/  FMUL.FTZ R125, R125, R164.reuse ;  /* 0x000000a47d7d7220 */ /* 0x080fe20000410000 */
[-C--:B------:R-:W-:Y:S01]  /*8580*/  FMUL.FTZ R128, R128, R164.reuse ;  /* 0x000000a480807220 */ /* 0x080fe20000410000 */
[-C--:B------:R-:W-:Y:S01]  /*8590*/  FMUL.FTZ R126, R126, R3.reuse ;  /* 0x000000037e7e7220 */ /* 0x080fe20000410000 */
[-C--:B------:R-:W-:Y:S01]  /*85a0*/  FMUL.FTZ R127, R127, R3.reuse ;  /* 0x000000037f7f7220 */ /* 0x080fe20000410000 */
[-C--:B------:R-:W-:Y:S01]  /*85b0*/  FMUL.FTZ R129, R129, R164.reuse ;  /* 0x000000a481817220 */ /* 0x080fe20000410000 */
[-C--:B------:R-:W-:Y:S01]  /*85c0*/  FMUL.FTZ R130, R130, R3.reuse ;  /* 0x0000000382827220 */ /* 0x080fe20000410000 */
[----:B------:R-:W-:Y:S01]  /*85d0*/  MUFU.EX2 R186, R186 ;  /* 0x000000ba00ba7308 */ /* 0x000fe20000000800 */
[-C--:B------:R-:W-:Y:S01]  /*85e0*/  FMUL.FTZ R131, R131, R3.reuse ;  /* 0x0000000383837220 */ /* 0x080fe20000410000 */
[----:B-1----:R-:W-:Y:S01]  /*85f0*/  HMMA.16816.F32.BF16 R76, R4, R12, R76 ;  /* 0x0000000c044c723c */ /* 0x002fe2000004184c */
[----:B------:R-:W-:Y:S01]  /*8600*/  FFMA.FTZ R164, R249, R164, R172 ;  /* 0x000000a4f9a47223 */ /* 0x000fe200000100ac */
[----:B------:R-:W-:-:S03]  /*8610*/  FFMA.FTZ R3, R247, R3, R168 ;  /* 0x00000003f7037223 */ /* 0x000fc600000100a8 */
[----:B------:R-:W-:Y:S01]  /*8620*/  FADD.FTZ R169, R169, R164 ;  /* 0x000000a4a9a97221 */ /* 0x000fe20000010000 */
[C---:B------:R-:W-:Y:S01]  /*8630*/  HMMA.16816.F32.BF16 R80, R4.reuse, R14, R80 ;  /* 0x0000000e0450723c */ /* 0x040fe20000041850 */
[----:B------:R-:W1:Y:S01]  /*8640*/  LDSM.16.MT88.4 R12, [R228+0x16000] ;  /* 0x01600000e40c783b */ /* 0x000e620000004200 */
[----:B------:R-:W-:Y:S01]  /*8650*/  MUFU.EX2 R189, R189 ;  /* 0x000000bd00bd7308 */ /* 0x000fe20000000800 */
[----:B------:R-:W-:Y:S01]  /*8660*/  FADD.FTZ R3, R2, R3 ;  /* 0x0000000302037221 */ /* 0x000fe20000010000 */
[----:B------:R-:W-:Y:S01]  /*8670*/  FADD.FTZ R170, R170, R169 ;  /* 0x000000a9aaaa7221 */ /* 0x000fe20000010000 */
[----:B------:R-:W-:Y:S01]  /*8680*/  MOV R164, R173 ;  /* 0x000000ad00a47202 */ /* 0x000fe20000000f00 */
[C---:B--2---:R-:W-:Y:S01]  /*8690*/  HMMA.16816.F32.BF16 R92, R4.reuse, R16, R92 ;  /* 0x00000010045c723c */ /* 0x044fe2000004185c */
[----:B------:R-:W-:Y:S01]  /*86a0*/  FADD.FTZ R0, R0, R3 ;  /* 0x0000000300007221 */ /* 0x000fe20000010000 */
[----:B------:R-:W-:Y:S02]  /*86b0*/  FADD.FTZ R165, R165, R170 ;  /* 0x000000aaa5a57221 */ /* 0x000fe40000010000 */
[----:B------:R-:W-:Y:S01]  /*86c0*/  MUFU.EX2 R188, R188 ;  /* 0x000000bc00bc7308 */ /* 0x000fe20000000800 */
[----:B------:R-:W-:Y:S01]  /*86d0*/  FADD.FTZ R175, R175, R0 ;  /* 0x00000000afaf7221 */ /* 0x000fe20000010000 */
[C---:B------:R-:W-:Y:S01]  /*86e0*/  HMMA.16816.F32.BF16 R96, R4.reuse, R18, R96 ;  /* 0x000000120460723c */ /* 0x040fe20000041860 */
[----:B------:R-:W2:Y:S05]  /*86f0*/  LDSM.16.MT88.4 R16, [R225+0x16000] ;  /* 0x01600000e110783b */ /* 0x000eaa0000004200 */
[C---:B---3--:R-:W-:Y:S01]  /*8700*/  HMMA.16816.F32.BF16 R84, R4.reuse, R8, R84 ;  /* 0x000000080454723c */ /* 0x048fe20000041854 */
[----:B------:R-:W3:Y:S05]  /*8710*/  MUFU.EX2 R191, R191 ;  /* 0x000000bf00bf7308 */ /* 0x000eea0000000800 */
[C---:B------:R-:W-:Y:S01]  /*8720*/  HMMA.16816.F32.BF16 R88, R4.reuse, R10, R88 ;  /* 0x0000000a0458723c */ /* 0x040fe20000041858 */
[----:B------:R-:W5:Y:S02]  /*8730*/  LDSM.16.MT88.4 R8, [R226+0x16000] ;  /* 0x01600000e208783b */ /* 0x000f640000004200 */
[----:B------:R-:W-:Y:S08]  /*8740*/  MUFU.EX2 R190, R190 ;  /* 0x000000be00be7308 */ /* 0x000ff00000000800 */
[----:B------:R-:W3:Y:S01]  /*8750*/  MUFU.EX2 R193, R193 ;  /* 0x000000c100c17308 */ /* 0x000ee20000000800 */
[C---:B-1----:R-:W-:Y:S07]  /*8760*/  HMMA.16816.F32.BF16 R100, R4.reuse, R12, R100 ;  /* 0x0000000c0464723c */ /* 0x042fee0000041864 */
[----:B------:R-:W1:Y:S01]  /*8770*/  MUFU.EX2 R195, R195 ;  /* 0x000000c300c37308 */ /* 0x000e620000000800 */
[C---:B------:R-:W-:Y:S01]  /*8780*/  HMMA.16816.F32.BF16 R104, R4.reuse, R14, R104 ;  /* 0x0000000e0468723c */ /* 0x040fe20000041868 */
[----:B------:R-:W4:Y:S06]  /*8790*/  LDSM.16.MT88.4 R12, [R224+0x16000] ;  /* 0x01600000e00c783b */ /* 0x000f2c0000004200 */
[----:B------:R-:W1:Y:S01]  /*87a0*/  MUFU.EX2 R196, R196 ;  /* 0x000000c400c47308 */ /* 0x000e620000000800 */
[C---:B--2---:R-:W-:Y:S06]  /*87b0*/  HMMA.16816.F32.BF16 R116, R4.reuse, R16, R116 ;  /* 0x000000100474723c */ /* 0x044fec0000041874 */
[C---:B------:R-:W-:Y:S01]  /*87c0*/  HMMA.16816.F32.BF16 R120, R4.reuse, R18, R120 ;  /* 0x000000120478723c */ /* 0x040fe20000041878 */
[----:B------:R-:W2:Y:S01]  /*87d0*/  LDSM.16.MT88.4 R16, [R228+0x12800] ;  /* 0x01280000e410783b */ /* 0x000ea20000004200 */
[----:B------:R-:W1:Y:S04]  /*87e0*/  MUFU.EX2 R198, R198 ;  /* 0x000000c600c67308 */ /* 0x000e680000000800 */
[C---:B-----5:R-:W-:Y:S04]  /*87f0*/  HMMA.16816.F32.BF16 R108, R4.reuse, R8, R108 ;  /* 0x00000008046c723c */ /* 0x060fe8000004186c */
[----:B------:R-:W5:Y:S02]  /*8800*/  MUFU.EX2 R197, R197 ;  /* 0x000000c500c57308 */ /* 0x000f640000000800 */
[C---:B------:R-:W-:Y:S01]  /*8810*/  HMMA.16816.F32.BF16 R112, R4.reuse, R10, R112 ;  /* 0x0000000a0470723c */ /* 0x040fe20000041870 */
[----:B------:R-:W5:Y:S05]  /*8820*/  LDSM.16.MT88.4 R8, [R228+0x10800] ;  /* 0x01080000e408783b */ /* 0x000f6a0000004200 */
[----:B------:R-:W-:Y:S08]  /*8830*/  MUFU.EX2 R199, R199 ;  /* 0x000000c700c77308 */ /* 0x000ff00000000800 */
[----:B------:R-:W5:Y:S01]  /*8840*/  MUFU.EX2 R200, R200 ;  /* 0x000000c800c87308 */ /* 0x000f620000000800 */
[C---:B----4-:R-:W-:Y:S07]  /*8850*/  HMMA.16816.F32.BF16 R124, R4.reuse, R12, R124 ;  /* 0x0000000c047c723c */ /* 0x050fee000004187c */
[----:B------:R-:W-:Y:S01]  /*8860*/  MUFU.EX2 R194, R194 ;  /* 0x000000c200c27308 */ /* 0x000fe20000000800 */
[----:B------:R-:W-:Y:S01]  /*8870*/  HMMA.16816.F32.BF16 R128, R4, R14, R128 ;  /* 0x0000000e0480723c */ /* 0x000fe20000041880 */
[----:B------:R-:W4:Y:S06]  /*8880*/  LDSM.16.MT88.4 R12, [R226+0x12800] ;  /* 0x01280000e20c783b */ /* 0x000f2c0000004200 */
[----:B------:R-:W-:Y:S01]  /*8890*/  F2FP.BF16.F32.PACK_AB R4, R187, R184 ;  /* 0x000000b8bb04723e */ /* 0x000fe200000010ff */
[----:B------:R-:W4:Y:S01]  /*88a0*/  MUFU.EX2 R201, R201 ;  /* 0x000000c900c97308 */ /* 0x000f220000000800 */
[----:B---3--:R-:W-:Y:S01]  /*88b0*/  F2FP.BF16.F32.PACK_AB R5, R191, R188 ;  /* 0x000000bcbf05723e */ /* 0x008fe200000010ff */
[----:B------:R-:W-:Y:S01]  /*88c0*/  FADD.FTZ R184, R184, R165 ;  /* 0x000000a5b8b87221 */ /* 0x000fe20000010000 */
[----:B------:R-:W-:Y:S01]  /*88d0*/  F2FP.BF16.F32.PACK_AB R6, R189, R186 ;  /* 0x000000babd06723e */ /* 0x000fe200000010ff */
[----:B------:R-:W-:Y:S01]  /*88e0*/  FADD.FTZ R188, R188, R175 ;  /* 0x000000afbcbc7221 */ /* 0x000fe20000010000 */
[----:B------:R-:W-:Y:S01]  /*88f0*/  F2FP.BF16.F32.PACK_AB R7, R193, R190 ;  /* 0x000000bec107723e */ /* 0x000fe200000010ff */
[----:B------:R-:W-:-:S02]  /*8900*/  FADD.FTZ R187, R187, R184 ;  /* 0x000000b8bbbb7221 */ /* 0x000fc40000010000 */
[----:B------:R-:W-:Y:S01]  /*8910*/  MUFU.EX2 R185, R185 ;  /* 0x000000b900b97308 */ /* 0x000fe20000000800 */
[----:B------:R-:W-:Y:S01]  /*8920*/  FADD.FTZ R191, R191, R188 ;  /* 0x000000bcbfbf7221 */ /* 0x000fe20000010000 */
[----:B------:R-:W-:Y:S02]  /*8930*/  FADD.FTZ R0, R186, R187 ;  /* 0x000000bbba007221 */ /* 0x000fe40000010000 */
[C---:B--2---:R-:W-:Y:S01]  /*8940*/  HMMA.16816.F32.BF16 R36, R4.reuse, R16, R36 ;  /* 0x000000100424723c */ /* 0x044fe20000041824 */
[----:B------:R-:W-:Y:S01]  /*8950*/  FADD.FTZ R2, R190, R191 ;  /* 0x000000bfbe027221 */ /* 0x000fe20000010000 */
[----:B------:R-:W-:Y:S02]  /*8960*/  FADD.FTZ R0, R189, R0 ;  /* 0x00000000bd007221 */ /* 0x000fe40000010000 */
[----:B------:R-:W2:Y:S01]  /*8970*/  MUFU.EX2 R192, R192 ;  /* 0x000000c000c07308 */ /* 0x000ea20000000800 */
[----:B------:R-:W-:Y:S01]  /*8980*/  FADD.FTZ R2, R193, R2 ;  /* 0x00000002c1027221 */ /* 0x000fe20000010000 */
[----:B------:R-:W-:Y:S01]  /*8990*/  HMMA.16816.F32.BF16 R40, R4, R18, R40 ;  /* 0x000000120428723c */ /* 0x000fe20000041828 */
[----:B------:R-:W3:Y:S01]  /*89a0*/  LDSM.16.MT88.4 R16, [R225+0x14800] ;  /* 0x01480000e110783b */ /* 0x000ee20000004200 */
[----:B-1----:R-:W-:-:S04]  /*89b0*/  FADD.FTZ R3, R195, R0 ;  /* 0x00000000c3037221 */ /* 0x002fc80000010000 */
[----:B-----5:R-:W-:Y:S01]  /*89c0*/  HMMA.16816.F32.BF16 R160, R4, R8, R160 ;  /* 0x0000000804a0723c */ /* 0x020fe200000418a0 */
[----:B------:R-:W-:Y:S01]  /*89d0*/  MUFU.EX2 R181, R181 ;  /* 0x000000b500b57308 */ /* 0x000fe20000000800 */
[----:B------:R-:W-:-:S04]  /*89e0*/  FADD.FTZ R3, R196, R3 ;  /* 0x00000003c4037221 */ /* 0x000fc80000010000 */
[C---:B------:R-:W-:Y:S01]  /*89f0*/  HMMA.16816.F32.BF16 R156, R4.reuse, R10, R156 ;  /* 0x0000000a049c723c */ /* 0x040fe2000004189c */
[----:B------:R-:W1:Y:S01]  /*8a00*/  LDSM.16.MT88.4 R8, [R225+0x12800] ;  /* 0x01280000e108783b */ /* 0x000e620000004200 */
[----:B------:R-:W-:Y:S01]  /*8a10*/  FADD.FTZ R0, R198, R3 ;  /* 0x00000003c6007221 */ /* 0x000fe20000010000 */
[----:B------:R-:W-:Y:S01]  /*8a20*/  MUFU.EX2 R182, R182 ;  /* 0x000000b600b67308 */ /* 0x000fe20000000800 */
[----:B------:R-:W-:Y:S02]  /*8a30*/  MOV R3, R171 ;  /* 0x000000ab00037202 */ /* 0x000fe40000000f00 */
[----:B------:R-:W-:Y:S01]  /*8a40*/  HMMA.16816.F32.BF16 R136, R4, R20, R136 ;  /* 0x000000140488723c */ /* 0x000fe20000041888 */
[----:B------:R-:W-:-:S04]  /*8a50*/  FADD.FTZ R0, R197, R0 ;  /* 0x00000000c5007221 */ /* 0x000fc80000010000 */
[----:B------:R-:W-:Y:S01]  /*8a60*/  MUFU.EX2 R179, R179 ;  /* 0x000000b300b37308 */ /* 0x000fe20000000800 */
[C---:B------:R-:W-:Y:S01]  /*8a70*/  HMMA.16816.F32.BF16 R132, R4.reuse, R22, R132 ;  /* 0x000000160484723c */ /* 0x040fe20000041884 */
[----:B------:R-:W5:Y:S05]  /*8a80*/  LDSM.16.MT88.4 R20, [R226+0x14800] ;  /* 0x01480000e214783b */ /* 0x000f6a0000004200 */
[C---:B------:R-:W-:Y:S01]  /*8a90*/  HMMA.16816.F32.BF16 R152, R4.reuse, R28, R152 ;  /* 0x0000001c0498723c */ /* 0x040fe20000041898 */
[----:B------:R-:W2:Y:S05]  /*8aa0*/  MUFU.EX2 R178, R178 ;  /* 0x000000b200b27308 */ /* 0x000eaa0000000800 */
[C---:B------:R-:W-:Y:S01]  /*8ab0*/  HMMA.16816.F32.BF16 R148, R4.reuse, R30, R148 ;  /* 0x0000001e0494723c */ /* 0x040fe20000041894 */
[----:B------:R-:W2:Y:S02]  /*8ac0*/  LDSM.16.MT88.4 R28, [R224+0x12800] ;  /* 0x01280000e01c783b */ /* 0x000ea40000004200 */
[----:B------:R-:W-:Y:S03]  /*8ad0*/  MUFU.EX2 R176, R176 ;  /* 0x000000b000b07308 */ /* 0x000fe60000000800 */
[C---:B------:R-:W-:Y:S05]  /*8ae0*/  HMMA.16816.F32.BF16 R144, R4.reuse, R24, R144 ;  /* 0x000000180490723c */ /* 0x040fea0000041890 */
[----:B------:R-:W2:Y:S01]  /*8af0*/  MUFU.EX2 R177, R177 ;  /* 0x000000b100b17308 */ /* 0x000ea20000000800 */
        /* <DEDUP_REMOVED lines=22> */
[----:B------:R-:W-:Y:S05]  /*8c60*/  LDSM.16.MT88.4 R12, [R228+0x13000] ;  /* 0x01300000e40c783b */ /* 0x000fea0000004200 */
        /* <DEDUP_REMOVED lines=8> */
[----:B------:R-:W4:Y:S05]  /*8cf0*/  LDSM.16.MT88.4 R20, [R224+0x13000] ;  /* 0x01300000e014783b */ /* 0x000f2a0000004200 */
[C---:B--2---:R-:W-:Y:S06]  /*8d00*/  HMMA.16816.F32.BF16 R108, R4.reuse, R28, R108 ;  /* 0x0000001c046c723c */ /* 0x044fec000004186c */
[----:B------:R-:W-:Y:S01]  /*8d10*/  HMMA.16816.F32.BF16 R112, R4, R30, R112 ;  /* 0x0000001e0470723c */ /* 0x000fe20000041870 */
[----:B------:R-:W2:Y:S06]  /*8d20*/  LDSM.16.MT88.4 R28, [R225+0x11000] ;  /* 0x01100000e11c783b */ /* 0x000eac0000004200 */
[----:B------:R-:W-:-:S02]  /*8d30*/  F2FP.BF16.F32.PACK_AB R4, R196, R195 ;  /* 0x000000c3c404723e */ /* 0x000fc400000010ff */
[----:B------:R-:W-:Y:S02]  /*8d40*/  F2FP.BF16.F32.PACK_AB R5, R200, R199 ;  /* 0x000000c7c805723e */ /* 0x000fe400000010ff */
[----:B------:R-:W-:Y:S02]  /*8d50*/  F2FP.BF16.F32.PACK_AB R6, R197, R198 ;  /* 0x000000c6c506723e */ /* 0x000fe400000010ff */
[----:B------:R-:W-:-:S07]  /*8d60*/  F2FP.BF16.F32.PACK_AB R7, R201, R194 ;  /* 0x000000c2c907723e */ /* 0x000fce00000010ff */
        /* <DEDUP_REMOVED lines=12> */
[C---:B----4-:R-:W-:Y:S06]  /*8e30*/  HMMA.16816.F32.BF16 R60, R4.reuse, R20, R60 ;  /* 0x00000014043c723c */ /* 0x050fec000004183c */
[C---:B------:R-:W-:Y:S01]  /*8e40*/  HMMA.16816.F32.BF16 R64, R4.reuse, R22, R64 ;  /* 0x000000160440723c */ /* 0x040fe20000041840 */
[----:B------:R-:W4:Y:S05]  /*8e50*/  LDSM.16.MT88.4 R20, [R226+0x17000] ;  /* 0x01700000e214783b */ /* 0x000f2a0000004200 */
[C---:B--2---:R-:W-:Y:S06]  /*8e60*/  HMMA.16816.F32.BF16 R144, R4.reuse, R28, R144 ;  /* 0x0000001c0490723c */ /* 0x044fec0000041890 */
[C---:B------:R-:W-:Y:S01]  /*8e70*/  HMMA.16816.F32.BF16 R140, R4.reuse, R30, R140 ;  /* 0x0000001e048c723c */ /* 0x040fe2000004188c */
[----:B------:R-:W2:Y:S05]  /*8e80*/  LDSM.16.MT88.4 R28, [R228+0x15000] ;  /* 0x01500000e41c783b */ /* 0x000eaa0000004200 */
[C---:B-----5:R-:W-:Y:S06]  /*8e90*/  HMMA.16816.F32.BF16 R52, R4.reuse, R24, R52 ;  /* 0x000000180434723c */ /* 0x060fec0000041834 */
        /* <DEDUP_REMOVED lines=14> */
[C---:B------:R-:W-:Y:S06]  /*8f80*/  HMMA.16816.F32.BF16 R160, R4.reuse, R32, R160 ;  /* 0x0000002004a0723c */ /* 0x040fec00000418a0 */
[C---:B------:R-:W-:Y:S01]  /*8f90*/  HMMA.16816.F32.BF16 R156, R4.reuse, R34, R156 ;  /* 0x00000022049c723c */ /* 0x040fe2000004189c */
[----:B------:R-:W4:Y:S05]  /*8fa0*/  LDSM.16.MT88.4 R32, [R228+0x11800] ;  /* 0x01180000e420783b */ /* 0x000f2a0000004200 */
[C---:B--2---:R-:W-:Y:S06]  /*8fb0*/  HMMA.16816.F32.BF16 R68, R4.reuse, R28, R68 ;  /* 0x0000001c0444723c */ /* 0x044fec0000041844 */
[C---:B------:R-:W-:Y:S01]  /*8fc0*/  HMMA.16816.F32.BF16 R72, R4.reuse, R30, R72 ;  /* 0x0000001e0448723c */ /* 0x040fe20000041848 */
[----:B------:R-:W-:Y:S05]  /*8fd0*/  LDSM.16.MT88.4 R28, [R224+0x11800] ;  /* 0x01180000e01c783b */ /* 0x000fea0000004200 */
[C---:B-----5:R-:W-:Y:S06]  /*8fe0*/  HMMA.16816.F32.BF16 R100, R4.reuse, R24, R100 ;  /* 0x000000180464723c */ /* 0x060fec0000041864 */
[C---:B------:R-:W-:Y:S01]  /*8ff0*/  HMMA.16816.F32.BF16 R104, R4.reuse, R26, R104 ;  /* 0x0000001a0468723c */ /* 0x040fe20000041868 */
[----:B------:R-:W2:Y:S05]  /*9000*/  LDSM.16.MT88.4 R24, [R225+0x11800] ;  /* 0x01180000e118783b */ /* 0x000eaa0000004200 */
[C---:B---3--:R-:W-:Y:S06]  /*9010*/  HMMA.16816.F32.BF16 R116, R4.reuse, R16, R116 ;  /* 0x000000100474723c */ /* 0x048fec0000041874 */
[C---:B------:R-:W-:Y:S01]  /*9020*/  HMMA.16816.F32.BF16 R120, R4.reuse, R18, R120 ;  /* 0x000000120478723c */ /* 0x040fe20000041878 */
[----:B------:R-:W-:Y:S05]  /*9030*/  LDSM.16.MT88.4 R16, [R226+0x13800] ;  /* 0x01380000e210783b */ /* 0x000fea0000004200 */
[C---:B------:R-:W-:Y:S06]  /*9040*/  HMMA.16816.F32.BF16 R124, R4.reuse, R12, R124 ;  /* 0x0000000c047c723c */ /* 0x040fec000004187c */
[----:B------:R-:W-:Y:S01]  /*9050*/  HMMA.16816.F32.BF16 R128, R4, R14, R128 ;  /* 0x0000000e0480723c */ /* 0x000fe20000041880 */
[----:B------:R-:W-:Y:S06]  /*9060*/  LDSM.16.MT88.4 R12, [R225+0x13800] ;  /* 0x01380000e10c783b */ /* 0x000fec0000004200 */
[----:B------:R-:W-:Y:S01]  /*9070*/  F2FP.BF16.F32.PACK_AB R4, R192, R185 ;  /* 0x000000b9c004723e */ /* 0x000fe200000010ff */
[----:B------:R-:W-:Y:S01]  /*9080*/  FADD.FTZ R185, R185, R0 ;  /* 0x00000000b9b97221 */ /* 0x000fe20000010000 */
[----:B------:R-:W-:-:S02]  /*9090*/  F2FP.BF16.F32.PACK_AB R5, R178, R179 ;  /* 0x000000b3b205723e */ /* 0x000fc400000010ff */
[----:B------:R-:W-:Y:S01]  /*90a0*/  F2FP.BF16.F32.PACK_AB R6, R182, R181 ;  /* 0x000000b5b606723e */ /* 0x000fe200000010ff */
[----:B------:R-:W-:Y:S01]  /*90b0*/  FADD.FTZ R192, R192, R185 ;  /* 0x000000b9c0c07221 */ /* 0x000fe20000010000 */
[----:B------:R-:W-:-:S03]  /*90c0*/  F2FP.BF16.F32.PACK_AB R7, R177, R176 ;  /* 0x000000b0b107723e */ /* 0x000fc600000010ff */
[----:B------:R-:W-:-:S04]  /*90d0*/  FADD.FTZ R181, R181, R192 ;  /* 0x000000c0b5b57221 */ /* 0x000fc80000010000 */
[----:B-1----:R-:W-:Y:S01]  /*90e0*/  HMMA.16816.F32.BF16 R152, R4, R8, R152 ;  /* 0x000000080498723c */ /* 0x002fe20000041898 */
[----:B------:R-:W-:-:S05]  /*90f0*/  FADD.FTZ R249, R182, R181 ;  /* 0x000000b5b6f97221 */ /* 0x000fca0000010000 */
[C---:B------:R-:W-:Y:S01]  /*9100*/  HMMA.16816.F32.BF16 R148, R4.reuse, R10, R148 ;  /* 0x0000000a0494723c */ /* 0x040fe20000041894 */
[----:B------:R-:W1:Y:S05]  /*9110*/  LDSM.16.MT88.4 R8, [R224+0x13800] ;  /* 0x01380000e008783b */ /* 0x000e6a0000004200 */
[C---:B----4-:R-:W-:Y:S06]  /*9120*/  HMMA.16816.F32.BF16 R36, R4.reuse, R20, R36 ;  /* 0x000000140424723c */ /* 0x050fec0000041824 */
[C---:B------:R-:W-:Y:S01]  /*9130*/  HMMA.16816.F32.BF16 R40, R4.reuse, R22, R40 ;  /* 0x000000160428723c */ /* 0x040fe20000041828 */
[----:B------:R-:W3:Y:S05]  /*9140*/  LDSM.16.MT88.4 R20, [R224+0x15800] ;  /* 0x01580000e014783b */ /* 0x000eea0000004200 */
[C---:B------:R-:W-:Y:S06]  /*9150*/  HMMA.16816.F32.BF16 R160, R4.reuse, R32, R160 ;  /* 0x0000002004a0723c */ /* 0x040fec00000418a0 */
[C---:B------:R-:W-:Y:S01]  /*9160*/  HMMA.16816.F32.BF16 R156, R4.reuse, R34, R156 ;  /* 0x00000022049c723c */ /* 0x040fe2000004189c */
[----:B------:R-:W-:Y:S05]  /*9170*/  LDSM.16.MT88.4 R32, [R226+0x15800] ;  /* 0x01580000e220783b */ /* 0x000fea0000004200 */
[C---:B--2---:R-:W-:Y:S06]  /*9180*/  HMMA.16816.F32.BF16 R144, R4.reuse, R24, R144 ;  /* 0x000000180490723c */ /* 0x044fec0000041890 */
[C---:B------:R-:W-:Y:S01]  /*9190*/  HMMA.16816.F32.BF16 R140, R4.reuse, R26, R140 ;  /* 0x0000001a048c723c */ /* 0x040fe2000004188c */
[----:B------:R-:W-:Y:S05]  /*91a0*/  LDSM.16.MT88.4 R24, [R228+0x15800] ;  /* 0x01580000e418783b */ /* 0x000fea0000004200 */
        /* <DEDUP_REMOVED lines=16> */
[----:B------:R-:W-:Y:S01]  /*92b0*/  HMMA.16816.F32.BF16 R68, R4, R24, R68 ;  /* 0x000000180444723c */ /* 0x000fe20000041844 */
[----:B------:R-:W-:-:S04]  /*92c0*/  FADD.FTZ R9, R199, R2 ;  /* 0x00000002c7097221 */ /* 0x000fc80000010000 */
[----:B------:R-:W-:Y:S01]  /*92d0*/  FADD.FTZ R9, R200, R9 ;  /* 0x00000009c8097221 */ /* 0x000fe20000010000 */
[----:B------:R-:W-:Y:S03]  /*92e0*/  HMMA.16816.F32.BF16 R72, R4, R26, R72 ;  /* 0x0000001a0448723c */ /* 0x000fe60000041848 */
[----:B------:R-:W-:-:S03]  /*92f0*/  FADD.FTZ R2, R194, R9 ;  /* 0x00000009c2027221 */ /* 0x000fc60000010000 */
[----:B------:R-:W-:Y:S01]  /*9300*/  HMMA.16816.F32.BF16 R76, R4, R32, R76 ;  /* 0x00000020044c723c */ /* 0x000fe2000004184c */
[----:B------:R-:W-:-:S04]  /*9310*/  FADD.FTZ R2, R201, R2 ;  /* 0x00000002c9027221 */ /* 0x000fc80000010000 */
[----:B------:R-:W-:Y:S01]  /*9320*/  FADD.FTZ R179, R179, R2 ;  /* 0x00000002b3b37221 */ /* 0x000fe20000010000 */
[----:B------:R-:W-:Y:S03]  /*9330*/  HMMA.16816.F32.BF16 R80, R4, R34, R80 ;  /* 0x000000220450723c */ /* 0x000fe60000041850 */
[----:B------:R-:W-:-:S03]  /*9340*/  FADD.FTZ R179, R178, R179 ;  /* 0x000000b3b2b37221 */ /* 0x000fc60000010000 */
[----:B--2---:R-:W-:Y:S01]  /*9350*/  HMMA.16816.F32.BF16 R84, R4, R28, R84 ;  /* 0x0000001c0454723c */ /* 0x004fe20000041854 */
[----:B------:R-:W-:-:S04]  /*9360*/  FADD.FTZ R176, R176, R179 ;  /* 0x000000b3b0b07221 */ /* 0x000fc80000010000 */
[----:B------:R-:W-:Y:S01]  /*9370*/  FADD.FTZ R247, R177, R176 ;  /* 0x000000b0b1f77221 */ /* 0x000fe20000010000 */
[C---:B------:R-:W-:Y:S06]  /*9380*/  HMMA.16816.F32.BF16 R88, R4.reuse, R30, R88 ;  /* 0x0000001e0458723c */ /* 0x040fec0000041858 */
[C---:B----4-:R-:W-:Y:S06]  /*9390*/  HMMA.16816.F32.BF16 R100, R4.reuse, R16, R100 ;  /* 0x000000100464723c */ /* 0x050fec0000041864 */
[C---:B------:R-:W-:Y:S06]  /*93a0*/  HMMA.16816.F32.BF16 R104, R4.reuse, R18, R104 ;  /* 0x000000120468723c */ /* 0x040fec0000041868 */
[C---:B-----5:R-:W-:Y:S06]  /*93b0*/  HMMA.16816.F32.BF16 R108, R4.reuse, R12, R108 ;  /* 0x0000000c046c723c */ /* 0x060fec000004186c */
[C---:B------:R-:W-:Y:S06]  /*93c0*/  HMMA.16816.F32.BF16 R112, R4.reuse, R14, R112 ;  /* 0x0000000e0470723c */ /* 0x040fec0000041870 */
[C---:B------:R-:W-:Y:S06]  /*93d0*/  HMMA.16816.F32.BF16 R120, R4.reuse, R10, R120 ;  /* 0x0000000a0478723c */ /* 0x040fec0000041878 */
[C---:B---3--:R-:W-:Y:S06]  /*93e0*/  HMMA.16816.F32.BF16 R124, R4.reuse, R20, R124 ;  /* 0x00000014047c723c */ /* 0x048fec000004187c */
[----:B------:R-:W-:-:S15]  /*93f0*/  HMMA.16816.F32.BF16 R128, R4, R22, R128 ;  /* 0x000000160480723c */ /* 0x000fde0000041880 */
[----:B------:R-:W-:-:S09]  /*9400*/  NOP ;  /* 0x0000000000007918 */ /* 0x000fd20000000000 */
.L_x_177:
[----:B------:R-:W-:-:S06]  /*9410*/  UISETP.GT.AND UP0, UPT, UR23, UR12, UPT ;  /* 0x0000000c1700728c */ /* 0x000fcc000bf04270 */
[----:B------:R-:W-:-:S13]  /*9420*/  PLOP3.LUT P0, PT, PT, PT, UP0, 0x80, 0x0 ;  /* 0x000000000000781c */ /* 0x000fda0003f0f008 */
[----:B------:R-:W-:Y:S05]  /*9430*/  @!P0 BRA `(.L_x_179) ;  /* 0x0000003800708947 */ /* 0x000fea0003800000 */
[----:B------:R-:W-:Y:S01]  /*9440*/  MOV R2, R3 ;  /* 0x0000000300027202 */ /* 0x000fe20000000f00 */
[----:B------:R-:W-:Y:S01]  /*9450*/  USHF.L.U64.HI UR16, UR10, 0x5, UR11 ;  /* 0x000000050a107899 */ /* 0x000fe2000801020b */
[----:B------:R-:W-:Y:S01]  /*9460*/  MOV R0, R164 ;  /* 0x000000a400007202 */ /* 0x000fe20000000f00 */
[----:B------:R-:W-:Y:S01]  /*9470*/  USHF.L.U32 UR17, UR10, 0x5, URZ ;  /* 0x000000050a117899 */ /* 0x000fe2000800063f */
[----:B------:R-:W-:Y:S01]  /*9480*/  MOV R238, R166 ;  /* 0x000000a600ee7202 */ /* 0x000fe20000000f00 */
[----:B------:R-:W-:Y:S02]  /*9490*/  USHF.L.U64.HI UR21, UR8, 0x5, UR9 ;  /* 0x0000000508157899 */ /* 0x000fe40008010209 */
[----:B------:R-:W-:Y:S02]  /*94a0*/  USHF.L.U32 UR20, UR8, 0x5, URZ ;  /* 0x0000000508147899 */ /* 0x000fe4000800063f */
[----:B------:R-:W-:Y:S02]  /*94b0*/  USHF.L.U64.HI UR22, UR8, 0x6, UR9 ;  /* 0x0000000608167899 */ /* 0x000fe40008010209 */
[----:B------:R-:W-:Y:S01]  /*94c0*/  USHF.L.U32 UR25, UR8, 0x6, URZ ;  /* 0x0000000608197899 */ /* 0x000fe2000800063f */
[----:B------:R-:W-:Y:S01]  /*94d0*/  ULDC UR4, c[0x0][0x2ec] ;  /* 0x0000bb0000047ab9 */ /* 0x000fe20000000800 */
[----:B------:R-:W-:Y:S01]  /*94e0*/  ULDC.64 UR6, c[0x0][0x218] ;  /* 0x0000860000067ab9 */ /* 0x000fe20000000a00 */
[----:B------:R-:W-:Y:S01]  /*94f0*/  ULDC.64 UR10, c[0x0][0x220] ;  /* 0x00008800000a7ab9 */ /* 0x000fe20000000a00 */
[----:B------:R-:W-:Y:S01]  /*9500*/  ULDC.64 UR8, c[0x0][0x248] ;  /* 0x0000920000087ab9 */ /* 0x000fe20000000a00 */
[----:B------:R-:W-:Y:S07]  /*9510*/  BRA `(.L_x_180) ;  /* 0x0000000000a07947 */ /* 0x000fee0003800000 */
.L_x_182:
        /* <DEDUP_REMOVED lines=40> */
.L_x_180:
[----:B------:R-:W-:Y:S04]  /*97a0*/  DEPBAR.LE SB0, 0x0 ;  /* 0x000080000000791a */ /* 0x000fe80000000000 */
[----:B------:R-:W-:Y:S01]  /*97b0*/  BAR.SYNC.DEFER_BLOCKING 0x0 ;  /* 0x0000000000007b1d */ /* 0x000fe20000010000 */
[----:B------:R-:W-:Y:S04]  /*97c0*/  UIADD3 UR24, UR23, -0x1, URZ ;  /* 0xffffffff17187890 */ /* 0x000fe8000fffe03f */
[----:B------:R-:W-:Y:S02]  /*97d0*/  USHF.R.S32.HI UR27, URZ, 0x1f, UR24 ;  /* 0x0000001f3f1b7899 */ /* 0x000fe40008011418 */
[----:B------:R-:W-:Y:S01]  /*97e0*/  UIMAD UR26, UR22, UR24, URZ ;  /* 0x00000018161a72a4 */ /* 0x000fe2000f8e023f */
[----:B------:R-:W-:Y:S01]  /*97f0*/  IMAD.U32 R3, RZ, RZ, UR24 ;  /* 0x00000018ff037e24 */ /* 0x000fe2000f8e00ff */
[----:B------:R-:W-:Y:S02]  /*9800*/  UISETP.GT.AND UP0, UPT, UR24, UR12, UPT ;  /* 0x0000000c1800728c */ /* 0x000fe4000bf04270 */
[----:B------:R-:W-:Y:S01]  /*9810*/  UIMAD UR26, UR27, UR25, UR26 ;  /* 0x000000191b1a72a4 */ /* 0x000fe2000f8e021a */
[----:B------:R-:W-:Y:S05]  /*9820*/  IMAD.WIDE.U32 R34, R3, UR25, R238 ;  /* 0x0000001903227c25 */ /* 0x000fea000f8e00ee */
[----:B------:R-:W-:Y:S01]  /*9830*/  VIADD R3, R35, UR26 ;  /* 0x0000001a23037c36 */ /* 0x000fe20008000000 */
[C---:B------:R-:W-:Y:S04]  /*9840*/  LEA R32, P0, R34.reuse, UR10, 0x1 ;  /* 0x0000000a22207c11 */ /* 0x040fe8000f8008ff */
[----:B------:R-:W-:Y:S01]  /*9850*/  LEA.HI.X R33, R34, UR11, R3, 0x1, P0 ;  /* 0x0000000b22217c11 */ /* 0x000fe200080f0c03 */
[----:B------:R-:W-:Y:S01]  /*9860*/  IMAD.U32 R3, RZ, RZ, UR24 ;  /* 0x00000018ff037e24 */ /* 0x000fe2000f8e00ff */
[----:B------:R-:W-:Y:S03]  /*9870*/  IADD3 R6, P0, R32, UR20, RZ ;  /* 0x0000001420067c10 */ /* 0x000fe6000ff1e0ff */
[----:B------:R-:W-:Y:S01]  /*9880*/  @!PT LDS RZ, [RZ] ;  /* 0x00000000fffff984 */ /* 0x000fe20000000800 */
[----:B------:R-:W-:Y:S01]  /*9890*/  @!PT LDS RZ, [RZ] ;  /* 0x00000000fffff984 */ /* 0x000fe20000000800 */
[----:B------:R-:W-:Y:S01]  /*98a0*/  @!PT LDS RZ, [RZ] ;  /* 0x00000000fffff984 */ /* 0x000fe20000000800 */
[----:B------:R-:W-:Y:S01]  /*98b0*/  LDGSTS.E.BYPASS.LTC128B.128 [R235+0x10000], desc[UR18][R32.64] ;  /* 0x1000000020eb7fae */ /* 0x000fe2000b901d52 */
[----:B------:R-:W-:Y:S01]  /*98c0*/  IADD3.X R7, R33, UR21, RZ, P0, !PT ;  /* 0x0000001521077c10 */ /* 0x000fe200087fe4ff */
[----:B------:R-:W-:Y:S01]  /*98d0*/  IMAD R3, R3, 0x40, R246 ;  /* 0x0000004003037824 */ /* 0x000fe200078e02f6 */
[----:B------:R-:W-:Y:S01]  /*98e0*/  IADD3 R250, P0, R6, UR20, RZ ;  /* 0x0000001406fa7c10 */ /* 0x000fe2000ff1e0ff */
[----:B------:R-:W-:Y:S02]  /*98f0*/  LDGSTS.E.BYPASS.LTC128B.128 [R235+0x12000], desc[UR18][R32.64+0x80] ;  /* 0x1200008020eb7fae */ /* 0x000fe4000b901d52 */
[----:B------:R-:W-:Y:S01]  /*9900*/  VIADD R248, R3, 0x8 ;  /* 0x0000000803f87836 */ /* 0x000fe20000000000 */
[----:B------:R-:W-:Y:S01]  /*9910*/  IADD3.X R251, R7, UR21, RZ, P0, !PT ;  /* 0x0000001507fb7c10 */ /* 0x000fe200087fe4ff */
[----:B------:R-:W-:Y:S01]  /*9920*/  LDGSTS.E.BYPASS.LTC128B.128 [R235+0x14000], desc[UR18][R32.64+0x100] ;  /* 0x1400010020eb7fae */ /* 0x000fe2000b901d52 */
[----:B------:R-:W-:Y:S02]  /*9930*/  IADD3 R34, P0, R250, UR20, RZ ;  /* 0x00000014fa227c10 */ /* 0x000fe4000ff1e0ff */
[CC--:B------:R-:W-:Y:S01]  /*9940*/  ISETP.GE.AND P4, PT, R248.reuse, R243.reuse, PT ;  /* 0x000000f3f800720c */ /* 0x0c0fe20003f86270 */
[----:B------:R-:W-:Y:S01]  /*9950*/  LDGSTS.E.BYPASS.LTC128B.128 [R235+0x16000], desc[UR18][R32.64+0x180] ;  /* 0x1600018020eb7fae */ /* 0x000fe2000b901d52 */
[----:B------:R-:W-:Y:S02]  /*9960*/  IADD3.X R35, R251, UR21, RZ, P0, !PT ;  /* 0x00000015fb237c10 */ /* 0x000fe400087fe4ff */
[C---:B------:R-:W-:Y:S01]  /*9970*/  ISETP.GE.AND P0, PT, R3.reuse, R243, PT ;  /* 0x000000f30300720c */ /* 0x040fe20003f06270 */
[----:B------:R-:W-:Y:S01]  /*9980*/  LDGSTS.E.BYPASS.LTC128B.128 [R235+0x10800], desc[UR18][R6.64] ;  /* 0x1080000006eb7fae */ /* 0x000fe2000b901d52 */
[C---:B------:R-:W-:Y:S02]  /*9990*/  ISETP.GE.AND P2, PT, R248.reuse, R241, PT ;  /* 0x000000f1f800720c */ /* 0x040fe40003f46270 */
[CC--:B------:R-:W-:Y:S01]  /*99a0*/  ISETP.GE.OR P0, PT, R3.reuse, R242.reuse, !P0 ;  /* 0x000000f20300720c */ /* 0x0c0fe20004706670 */
[----:B------:R-:W-:Y:S01]  /*99b0*/  LDGSTS.E.BYPASS.LTC128B.128 [R235+0x12800], desc[UR18][R6.64+0x80] ;  /* 0x1280008006eb7fae */ /* 0x000fe2000b901d52 */
[C---:B------:R-:W-:Y:S02]  /*99c0*/  ISETP.GE.OR P4, PT, R248.reuse, R242, !P4 ;  /* 0x000000f2f800720c */ /* 0x040fe40006786670 */
[----:B------:R-:W-:Y:S01]  /*99d0*/  ISETP.GE.OR P2, PT, R248, R240, !P2 ;  /* 0x000000f0f800720c */ /* 0x000fe20005746670 */
[----:B------:R-:W-:Y:S01]  /*99e0*/  LDGSTS.E.BYPASS.LTC128B.128 [R235+0x14800], desc[UR18][R6.64+0x100] ;  /* 0x1480010006eb7fae */ /* 0x000fe2000b901d52 */
[C---:B------:R-:W-:Y:S03]  /*99f0*/  VIADD R248, R3.reuse, 0x11 ;  /* 0x0000001103f87836 */ /* 0x040fe60000000000 */
        /* <DEDUP_REMOVED lines=10> */
[----:B------:R-:W3:Y:S01]  /*9aa0*/  LDSM.16.M88.4 R168, [R233+0x8000] ;  /* 0x00800000e9a8783b */ /* 0x000ee20000000200 */
[C---:B-1----:R-:W-:Y:S03]  /*9ab0*/  VIADD R250, R3.reuse, 0x1 ;  /* 0x0000000103fa7836 */ /* 0x042fe60000000000 */
[----:B------:R-:W1:Y:S04]  /*9ac0*/  LDSM.16.M88.4 R172, [R233+0x8800] ;  /* 0x00880000e9ac783b */ /* 0x000e680000000200 */
[----:B------:R-:W4:Y:S01]  /*9ad0*/  LDSM.16.M88.4 R176, [R233+0x9000] ;  /* 0x00900000e9b0783b */ /* 0x000f220000000200 */
[C---:B------:R-:W-:Y:S02]  /*9ae0*/  ISETP.GE.AND P6, PT, R250.reuse, R243, PT ;  /* 0x000000f3fa00720c */ /* 0x040fe40003fc6270 */
[C---:B------:R-:W-:Y:S01]  /*9af0*/  ISETP.GE.AND P5, PT, R250.reuse, R241, PT ;  /* 0x000000f1fa00720c */ /* 0x040fe20003fa6270 */
[----:B------:R-:W5:Y:S01]  /*9b00*/  LDSM.16.M88.4 R180, [R233+0x9800] ;  /* 0x00980000e9b4783b */ /* 0x000f620000000200 */
[C---:B------:R-:W-:Y:S02]  /*9b10*/  ISETP.GE.OR P6, PT, R250.reuse, R242, !P6 ;  /* 0x000000f2fa00720c */ /* 0x040fe400077c6670 */
[----:B------:R-:W-:Y:S01]  /*9b20*/  ISETP.GE.OR P5, PT, R250, R240, !P5 ;  /* 0x000000f0fa00720c */ /* 0x000fe20006fa6670 */
[----:B------:R-:W0:Y:S01]  /*9b30*/  LDGDEPBAR ;  /* 0x00000000000079af */ /* 0x000e220000000000 */
[C---:B------:R-:W-:Y:S03]  /*9b40*/  VIADD R250, R3.reuse, 0x9 ;  /* 0x0000000903fa7836 */ /* 0x040fe60000000000 */
[----:B------:R-:W-:Y:S02]  /*9b50*/  LDSM.16.M88.4 R184, [R232] ;  /* 0x00000000e8b8783b */ /* 0x000fe40000000200 */
[C---:B------:R-:W-:Y:S02]  /*9b60*/  ISETP.GE.AND P3, PT, R250.reuse, R243, PT ;  /* 0x000000f3fa00720c */ /* 0x040fe40003f66270 */
[----:B------:R-:W2:Y:S01]  /*9b70*/  LDSM.16.M88.4 R188, [R231] ;  /* 0x00000000e7bc783b */ /* 0x000ea20000000200 */
[CC--:B------:R-:W-:Y:S02]  /*9b80*/  ISETP.GE.AND P1, PT, R250.reuse, R241.reuse, PT ;  /* 0x000000f1fa00720c */ /* 0x0c0fe40003f26270 */
[C---:B------:R-:W-:Y:S01]  /*9b90*/  ISETP.GE.OR P3, PT, R250.reuse, R242, !P3 ;  /* 0x000000f2fa00720c */ /* 0x040fe20005f66670 */
[----:B------:R-:W2:Y:S01]  /*9ba0*/  LDSM.16.M88.4 R192, [R223] ;  /* 0x00000000dfc0783b */ /* 0x000ea20000000200 */
[-C--:B------:R-:W-:Y:S01]  /*9bb0*/  ISETP.GE.OR P1, PT, R250, R240.reuse, !P1 ;  /* 0x000000f0fa00720c */ /* 0x080fe20004f26670 */
[C---:B------:R-:W-:Y:S02]  /*9bc0*/  VIADD R250, R3.reuse, 0x10 ;  /* 0x0000001003fa7836 */ /* 0x040fe40000000000 */
[----:B------:R-:W2:Y:S04]  /*9bd0*/  LDSM.16.M88.4 R196, [R222] ;  /* 0x00000000dec4783b */ /* 0x000ea80000000200 */
[----:B------:R-:W2:Y:S01]  /*9be0*/  LDSM.16.M88.4 R200, [R221] ;  /* 0x00000000ddc8783b */ /* 0x000ea20000000200 */
[C---:B---3--:R-:W-:Y:S03]  /*9bf0*/  HMMA.16816.F32.BF16 R4, R164.reuse, R168, RZ ;  /* 0x000000a8a404723c */ /* 0x048fe600000418ff */
[----:B------:R-:W-:Y:S03]  /*9c00*/  LDSM.16.M88.4 R204, [R227+0x9000] ;  /* 0x00900000e3cc783b */ /* 0x000fe60000000200 */
[C---:B------:R-:W-:Y:S01]  /*9c10*/  HMMA.16816.F32.BF16 R8, R164.reuse, R170, RZ ;  /* 0x000000aaa408723c */ /* 0x040fe200000418ff */
[----:B------:R-:W-:Y:S05]  /*9c20*/  LDSM.16.M88.4 R168, [R230] ;  /* 0x00000000e6a8783b */ /* 0x000fea0000000200 */
[C---:B-1----:R-:W-:Y:S06]  /*9c30*/  HMMA.16816.F32.BF16 R12, R164.reuse, R172, RZ ;  /* 0x000000aca40c723c */ /* 0x042fec00000418ff */
[C---:B------:R-:W-:Y:S01]  /*9c40*/  HMMA.16816.F32.BF16 R16, R164.reuse, R174, RZ ;  /* 0x000000aea410723c */ /* 0x040fe200000418ff */
[----:B------:R-:W1:Y:S05]  /*9c50*/  LDSM.16.M88.4 R172, [R227+0x8000] ;  /* 0x00800000e3ac783b */ /* 0x000e6a0000000200 */
[C---:B----4-:R-:W-:Y:S06]  /*9c60*/  HMMA.16816.F32.BF16 R20, R164.reuse, R176, RZ ;  /* 0x000000b0a414723c */ /* 0x050fec00000418ff */
[C---:B------:R-:W-:Y:S01]  /*9c70*/  HMMA.16816.F32.BF16 R24, R164.reuse, R178, RZ ;  /* 0x000000b2a418723c */ /* 0x040fe200000418ff */
[----:B------:R-:W3:Y:S05]  /*9c80*/  LDSM.16.M88.4 R176, [R227+0x8800] ;  /* 0x00880000e3b0783b */ /* 0x000eea0000000200 */
[C---:B-----5:R-:W-:Y:S06]  /*9c90*/  HMMA.16816.F32.BF16 R28, R164.reuse, R180, RZ ;  /* 0x000000b4a41c723c */ /* 0x060fec00000418ff */
[----:B--2---:R-:W-:Y:S01]  /*9ca0*/  HMMA.16816.F32.BF16 R32, R164, R182, RZ ;  /* 0x000000b6a420723c */ /* 0x004fe200000418ff */
[----:B------:R-:W2:Y:S04]  /*9cb0*/  LDSM.16.M88.4 R164, [R227+0x9800] ;  /* 0x00980000e3a4783b */ /* 0x000ea80000000200 */
[----:B------:R-:W-:Y:S01]  /*9cc0*/  LDSM.16.M88.4 R180, [R229] ;  /* 0x00000000e5b4783b */ /* 0x000fe20000000200 */
[C---:B------:R-:W-:Y:S06]  /*9cd0*/  HMMA.16816.F32.BF16 R4, R184.reuse, R188, R4 ;  /* 0x000000bcb804723c */ /* 0x040fec0000041804 */
[C---:B------:R-:W-:Y:S01]  /*9ce0*/  HMMA.16816.F32.BF16 R8, R184.reuse, R190, R8 ;  /* 0x000000beb808723c */ /* 0x040fe20000041808 */
[----:B------:R-:W4:Y:S05]  /*9cf0*/  LDSM.16.M88.4 R188, [R220] ;  /* 0x00000000dcbc783b */ /* 0x000f2a0000000200 */
[C---:B------:R-:W-:Y:S06]  /*9d00*/  HMMA.16816.F32.BF16 R12, R184.reuse, R192, R12 ;  /* 0x000000c0b80c723c */ /* 0x040fec000004180c */
[C---:B------:R-:W-:Y:S01]  /*9d10*/  HMMA.16816.F32.BF16 R16, R184.reuse, R194, R16 ;  /* 0x000000c2b810723c */ /* 0x040fe20000041810 */
[----:B------:R-:W5:Y:S05]  /*9d20*/  LDSM.16.M88.4 R192, [R220+0x800] ;  /* 0x00080000dcc0783b */ /* 0x000f6a0000000200 */
[C---:B------:R-:W-:Y:S06]  /*9d30*/  HMMA.16816.F32.BF16 R20, R184.reuse, R196, R20 ;  /* 0x000000c4b814723c */ /* 0x040fec0000041814 */
[C---:B------:R-:W-:Y:S01]  /*9d40*/  HMMA.16816.F32.BF16 R24, R184.reuse, R198, R24 ;  /* 0x000000c6b818723c */ /* 0x040fe20000041818 */
[----:B------:R-:W5:Y:S05]  /*9d50*/  LDSM.16.M88.4 R196, [R220+0x1000] ;  /* 0x00100000dcc4783b */ /* 0x000f6a0000000200 */
[C---:B------:R-:W-:Y:S06]  /*9d60*/  HMMA.16816.F32.BF16 R28, R184.reuse, R200, R28 ;  /* 0x000000c8b81c723c */ /* 0x040fec000004181c */
[----:B------:R-:W-:Y:S01]  /*9d70*/  HMMA.16816.F32.BF16 R32, R184, R202, R32 ;  /* 0x000000cab820723c */ /* 0x000fe20000041820 */
[----:B------:R-:W5:Y:S04]  /*9d80*/  LDSM.16.M88.4 R184, [R220+0x1800] ;  /* 0x00180000dcb8783b */ /* 0x000f680000000200 */
[----:B------:R-:W-:Y:S01]  /*9d90*/  LDSM.16.M88.4 R200, [R233+0xa800] ;  /* 0x00a80000e9c8783b */ /* 0x000fe20000000200 */
[C---:B-1----:R-:W-:Y:S06]  /*9da0*/  HMMA.16816.F32.BF16 R4, R168.reuse, R172, R4 ;  /* 0x000000aca804723c */ /* 0x042fec0000041804 */
[C---:B------:R-:W-:Y:S01]  /*9db0*/  HMMA.16816.F32.BF16 R8, R168.reuse, R174, R8 ;  /* 0x000000aea808723c */ /* 0x040fe20000041808 */
[----:B------:R-:W-:Y:S05]  /*9dc0*/  LDSM.16.M88.4 R172, [R234+0x2000] ;  /* 0x00200000eaac783b */ /* 0x000fea0000000200 */
[C---:B---3--:R-:W-:Y:S06]  /*9dd0*/  HMMA.16816.F32.BF16 R12, R168.reuse, R176, R12 ;  /* 0x000000b0a80c723c */ /* 0x048fec000004180c */
[C---:B------:R-:W-:Y:S01]  /*9de0*/  HMMA.16816.F32.BF16 R16, R168.reuse, R178, R16 ;  /* 0x000000b2a810723c */ /* 0x040fe20000041810 */
[----:B------:R-:W1:Y:S05]  /*9df0*/  LDSM.16.M88.4 R176, [R233+0xa000] ;  /* 0x00a00000e9b0783b */ /* 0x000e6a0000000200 */
[C---:B------:R-:W-:Y:S06]  /*9e00*/  HMMA.16816.F32.BF16 R20, R168.reuse, R204, R20 ;  /* 0x000000cca814723c */ /* 0x040fec0000041814 */
[C---:B------:R-:W-:Y:S01]  /*9e10*/  HMMA.16816.F32.BF16 R24, R168.reuse, R206, R24 ;  /* 0x000000cea818723c */ /* 0x040fe20000041818 */
[----:B------:R-:W3:Y:S05]  /*9e20*/  LDSM.16.M88.4 R204, [R233+0xb000] ;  /* 0x00b00000e9cc783b */ /* 0x000eea0000000200 */
[C---:B--2---:R-:W-:Y:S06]  /*9e30*/  HMMA.16816.F32.BF16 R28, R168.reuse, R164, R28 ;  /* 0x000000a4a81c723c */ /* 0x044fec000004181c */
[----:B------:R-:W-:Y:S01]  /*9e40*/  HMMA.16816.F32.BF16 R32, R168, R166, R32 ;  /* 0x000000a6a820723c */ /* 0x000fe20000041820 */
[----:B------:R-:W2:Y:S04]  /*9e50*/  LDSM.16.M88.4 R164, [R233+0xb800] ;  /* 0x00b80000e9a4783b */ /* 0x000ea80000000200 */
[----:B------:R-:W-:Y:S01]  /*9e60*/  LDSM.16.M88.4 R168, [R232+0x2000] ;  /* 0x00200000e8a8783b */ /* 0x000fe20000000200 */
[C---:B----4-:R-:W-:Y:S06]  /*9e70*/  HMMA.16816.F32.BF16 R4, R180.reuse, R188, R4 ;  /* 0x000000bcb404723c */ /* 0x050fec0000041804 */
[C---:B------:R-:W-:Y:S01]  /*9e80*/  HMMA.16816.F32.BF16 R8, R180.reuse, R190, R8 ;  /* 0x000000beb408723c */ /* 0x040fe20000041808 */
[----:B------:R-:W4:Y:S05]  /*9e90*/  LDSM.16.M88.4 R188, [R219] ;  /* 0x00000000dbbc783b */ /* 0x000f2a0000000200 */
[C---:B-----5:R-:W-:Y:S06]  /*9ea0*/  HMMA.16816.F32.BF16 R12, R180.reuse, R192, R12 ;  /* 0x000000c0b40c723c */ /* 0x060fec000004180c */
[C---:B------:R-:W-:Y:S01]  /*9eb0*/  HMMA.16816.F32.BF16 R16, R180.reuse, R194, R16 ;  /* 0x000000c2b410723c */ /* 0x040fe20000041810 */
[----:B------:R-:W5:Y:S05]  /*9ec0*/  LDSM.16.M88.4 R192, [R218] ;  /* 0x00000000dac0783b */ /* 0x000f6a0000000200 */
[C---:B------:R-:W-:Y:S06]  /*9ed0*/  HMMA.16816.F32.BF16 R20, R180.reuse, R196, R20 ;  /* 0x000000c4b414723c */ /* 0x040fec0000041814 */
[C---:B------:R-:W-:Y:S01]  /*9ee0*/  HMMA.16816.F32.BF16 R24, R180.reuse, R198, R24 ;  /* 0x000000c6b418723c */ /* 0x040fe20000041818 */
[----:B------:R-:W5:Y:S05]  /*9ef0*/  LDSM.16.M88.4 R196, [R217] ;  /* 0x00000000d9c4783b */ /* 0x000f6a0000000200 */
[C---:B------:R-:W-:Y:S06]  /*9f00*/  HMMA.16816.F32.BF16 R28, R180.reuse, R184, R28 ;  /* 0x000000b8b41c723c */ /* 0x040fec000004181c */
[----:B------:R-:W-:Y:S01]  /*9f10*/  HMMA.16816.F32.BF16 R32, R180, R186, R32 ;  /* 0x000000bab420723c */ /* 0x000fe20000041820 */
[----:B------:R-:W5:Y:S04]  /*9f20*/  LDSM.16.M88.4 R180, [R216] ;  /* 0x00000000d8b4783b */ /* 0x000f680000000200 */
[----:B------:R-:W-:Y:S01]  /*9f30*/  LDSM.16.M88.4 R184, [R227+0xa000] ;  /* 0x00a00000e3b8783b */ /* 0x000fe20000000200 */
[C---:B-1----:R-:W-:Y:S06]  /*9f40*/  HMMA.16816.F32.BF16 R4, R172.reuse, R176, R4 ;  /* 0x000000b0ac04723c */ /* 0x042fec0000041804 */
[C---:B------:R-:W-:Y:S01]  /*9f50*/  HMMA.16816.F32.BF16 R8, R172.reuse, R178, R8 ;  /* 0x000000b2ac08723c */ /* 0x040fe20000041808 */
[----:B------:R-:W1:Y:S05]  /*9f60*/  LDSM.16.M88.4 R176, [R230+0x2000] ;  /* 0x00200000e6b0783b */ /* 0x000e6a0000000200 */
[C---:B------:R-:W-:Y:S06]  /*9f70*/  HMMA.16816.F32.BF16 R12, R172.reuse, R200, R12 ;  /* 0x000000c8ac0c723c */ /* 0x040fec000004180c */
[C---:B------:R-:W-:Y:S01]  /*9f80*/  HMMA.16816.F32.BF16 R16, R172.reuse, R202, R16 ;  /* 0x000000caac10723c */ /* 0x040fe20000041810 */
[----:B------:R-:W1:Y:S05]  /*9f90*/  LDSM.16.M88.4 R200, [R227+0xa800] ;  /* 0x00a80000e3c8783b */ /* 0x000e6a0000000200 */
[C---:B---3--:R-:W-:Y:S06]  /*9fa0*/  HMMA.16816.F32.BF16 R20, R172.reuse, R204, R20 ;  /* 0x000000ccac14723c */ /* 0x048fec0000041814 */
        /* <DEDUP_REMOVED lines=114> */
[C---:B------:R-:W-:Y:S06]  /*a6d0*/  HMMA.16816.F32.BF16 R16, R172.reuse, R194, R16 ;  /* 0x000000c2ac10723c */ /* 0x040fec0000041810 */
[C---:B------:R-:W-:Y:S06]  /*a6e0*/  HMMA.16816.F32.BF16 R20, R172.reuse, R196, R20 ;  /* 0x000000c4ac14723c */ /* 0x040fec0000041814 */
[C---:B------:R-:W-:Y:S06]  /*a6f0*/  HMMA.16816.F32.BF16 R24, R172.reuse, R198, R24 ;  /* 0x000000c6ac18723c */ /* 0x040fec0000041818 */
[C---:B------:R-:W-:Y:S06]  /*a700*/  HMMA.16816.F32.BF16 R28, R172.reuse, R168, R28 ;  /* 0x000000a8ac1c723c */ /* 0x040fec000004181c */
[----:B------:R-:W-:Y:S01]  /*a710*/  HMMA.16816.F32.BF16 R32, R172, R170, R32 ;  /* 0x000000aaac20723c */ /* 0x000fe20000041820 */
[----:B------:R-:W5:Y:S05]  /*a720*/  LDSM.16.M88.4 R168, [R220+0x6800] ;  /* 0x00680000dca8783b */ /* 0x000f6a0000000200 */
[C---:B-1----:R-:W-:Y:S06]  /*a730*/  HMMA.16816.F32.BF16 R4, R180.reuse, R184, R4 ;  /* 0x000000b8b404723c */ /* 0x042fec0000041804 */
[C---:B------:R-:W-:Y:S06]  /*a740*/  HMMA.16816.F32.BF16 R8, R180.reuse, R186, R8 ;  /* 0x000000bab408723c */ /* 0x040fec0000041808 */
[C---:B------:R-:W-:Y:S06]  /*a750*/  HMMA.16816.F32.BF16 R12, R180.reuse, R200, R12 ;  /* 0x000000c8b40c723c */ /* 0x040fec000004180c */
[C---:B------:R-:W-:Y:S06]  /*a760*/  HMMA.16816.F32.BF16 R16, R180.reuse, R202, R16 ;  /* 0x000000cab410723c */ /* 0x040fec0000041810 */
[C---:B---3--:R-:W-:Y:S06]  /*a770*/  HMMA.16816.F32.BF16 R20, R180.reuse, R204, R20 ;  /* 0x000000ccb414723c */ /* 0x048fec0000041814 */
[C---:B------:R-:W-:Y:S06]  /*a780*/  HMMA.16816.F32.BF16 R24, R180.reuse, R206, R24 ;  /* 0x000000ceb418723c */ /* 0x040fec0000041818 */
[C---:B--2---:R-:W-:Y:S06]  /*a790*/  HMMA.16816.F32.BF16 R28, R180.reuse, R164, R28 ;  /* 0x000000a4b41c723c */ /* 0x044fec000004181c */
[----:B------:R-:W-:Y:S01]  /*a7a0*/  HMMA.16816.F32.BF16 R32, R180, R166, R32 ;  /* 0x000000a6b420723c */ /* 0x000fe20000041820 */
[----:B------:R-:W1:Y:S05]  /*a7b0*/  LDSM.16.M88.4 R164, [R220+0x7000] ;  /* 0x00700000dca4783b */ /* 0x000e6a0000000200 */
[C---:B----4-:R-:W-:Y:S06]  /*a7c0*/  HMMA.16816.F32.BF16 R4, R176.reuse, R188, R4 ;  /* 0x000000bcb004723c */ /* 0x050fec0000041804 */
[C---:B------:R-:W-:Y:S06]  /*a7d0*/  HMMA.16816.F32.BF16 R8, R176.reuse, R190, R8 ;  /* 0x000000beb008723c */ /* 0x040fec0000041808 */
[C---:B-----5:R-:W-:Y:S06]  /*a7e0*/  HMMA.16816.F32.BF16 R12, R176.reuse, R168, R12 ;  /* 0x000000a8b00c723c */ /* 0x060fec000004180c */
[C---:B------:R-:W-:Y:S01]  /*a7f0*/  HMMA.16816.F32.BF16 R16, R176.reuse, R170, R16 ;  /* 0x000000aab010723c */ /* 0x040fe20000041810 */
[----:B------:R-:W2:Y:S01]  /*a800*/  LDSM.16.M88.4 R168, [R220+0x7800] ;  /* 0x00780000dca8783b */ /* 0x000ea20000000200 */
[----:B------:R-:W-:Y:S04]  /*a810*/  DEPBAR.LE SB0, 0x0 ;  /* 0x000080000000791a */ /* 0x000fe80000000000 */
[----:B------:R-:W-:Y:S01]  /*a820*/  FSEL R190, R4, -INF , !P0 ;  /* 0xff80000004be7808 */ /* 0x000fe20004000000 */
[----:B------:R-:W-:Y:S01]  /*a830*/  BAR.SYNC.DEFER_BLOCKING 0x0 ;  /* 0x0000000000007b1d */ /* 0x000fe20000010000 */
[----:B------:R-:W-:Y:S03]  /*a840*/  ISETP.GE.AND P0, PT, R3, R241, PT ;  /* 0x000000f10300720c */ /* 0x000fe60003f06270 */
[----:B------:R-:W-:Y:S02]  /*a850*/  FSEL R189, R5, -INF , !P6 ;  /* 0xff80000005bd7808 */ /* 0x000fe40007000000 */
[----:B------:R-:W-:Y:S02]  /*a860*/  ISETP.GE.OR P0, PT, R3, R240, !P0 ;  /* 0x000000f00300720c */ /* 0x000fe40004706670 */
[----:B------:R-:W-:Y:S02]  /*a870*/  FSEL R191, R8, -INF , !P4 ;  /* 0xff80000008bf7808 */ /* 0x000fe40006000000 */
[----:B------:R-:W-:Y:S01]  /*a880*/  FSEL R5, R6, -INF , !P0 ;  /* 0xff80000006057808 */ /* 0x000fe20004000000 */
[C---:B-1----:R-:W-:Y:S05]  /*a890*/  HMMA.16816.F32.BF16 R20, R176.reuse, R164, R20 ;  /* 0x000000a4b014723c */ /* 0x042fea0000041814 */
[----:B------:R-:W-:Y:S01]  /*a8a0*/  FSEL R7, R7, -INF , !P5 ;  /* 0xff80000007077808 */ /* 0x000fe20006800000 */
[C---:B------:R-:W-:Y:S03]  /*a8b0*/  HMMA.16816.F32.BF16 R24, R176.reuse, R166, R24 ;  /* 0x000000a6b018723c */ /* 0x040fe60000041818 */
[C---:B------:R-:W-:Y:S02]  /*a8c0*/  ISETP.GE.AND P6, PT, R248.reuse, R243, PT ;  /* 0x000000f3f800720c */ /* 0x040fe40003fc6270 */
[----:B------:R-:W-:Y:S02]  /*a8d0*/  ISETP.GE.AND P4, PT, R248, R241, PT ;  /* 0x000000f1f800720c */ /* 0x000fe40003f86270 */
[C---:B------:R-:W-:Y:S02]  /*a8e0*/  ISETP.GE.AND P0, PT, R250.reuse, R243, PT ;  /* 0x000000f3fa00720c */ /* 0x040fe40003f06270 */
[----:B------:R-:W-:Y:S02]  /*a8f0*/  ISETP.GE.AND P5, PT, R250, R241, PT ;  /* 0x000000f1fa00720c */ /* 0x000fe40003fa6270 */
[C---:B------:R-:W-:Y:S02]  /*a900*/  ISETP.GE.OR P6, PT, R248.reuse, R242, !P6 ;  /* 0x000000f2f800720c */ /* 0x040fe400077c6670 */
[----:B------:R-:W-:Y:S01]  /*a910*/  ISETP.GE.OR P4, PT, R248, R240, !P4 ;  /* 0x000000f0f800720c */ /* 0x000fe20006786670 */
[C---:B------:R-:W-:Y:S01]  /*a920*/  VIADD R248, R3.reuse, 0x19 ;  /* 0x0000001903f87836 */ /* 0x040fe20000000000 */
[C---:B------:R-:W-:Y:S02]  /*a930*/  ISETP.GE.OR P0, PT, R250.reuse, R242, !P0 ;  /* 0x000000f2fa00720c */ /* 0x040fe40004706670 */
[----:B------:R-:W-:Y:S01]  /*a940*/  ISETP.GE.OR P5, PT, R250, R240, !P5 ;  /* 0x000000f0fa00720c */ /* 0x000fe20006fa6670 */
[----:B------:R-:W-:Y:S01]  /*a950*/  VIADD R250, R3, 0x18 ;  /* 0x0000001803fa7836 */ /* 0x000fe20000000000 */
[----:B------:R-:W-:Y:S01]  /*a960*/  FSEL R195, R9, -INF , !P3 ;  /* 0xff80000009c37808 */ /* 0x000fe20005800000 */
[C---:B--2---:R-:W-:Y:S03]  /*a970*/  HMMA.16816.F32.BF16 R28, R176.reuse, R168, R28 ;  /* 0x000000a8b01c723c */ /* 0x044fe6000004181c */
[----:B------:R-:W-:Y:S02]  /*a980*/  FSEL R9, R10, -INF , !P2 ;  /* 0xff8000000a097808 */ /* 0x000fe40005000000 */
[----:B------:R-:W-:Y:S01]  /*a990*/  FSEL R197, R12, -INF , !P0 ;  /* 0xff8000000cc57808 */ /* 0x000fe20004000000 */
[----:B------:R-:W-:Y:S03]  /*a9a0*/  HMMA.16816.F32.BF16 R32, R176, R170, R32 ;  /* 0x000000aab020723c */ /* 0x000fe60000041820 */
[C---:B------:R-:W-:Y:S02]  /*a9b0*/  ISETP.GE.AND P2, PT, R248.reuse, R243, PT ;  /* 0x000000f3f800720c */ /* 0x040fe40003f46270 */
[----:B------:R-:W-:Y:S02]  /*a9c0*/  FSEL R10, R11, -INF , !P1 ;  /* 0xff8000000b0a7808 */ /* 0x000fe40004800000 */
        /* <DEDUP_REMOVED lines=9> */
[----:B------:R-:W-:Y:S02]  /*aa60*/  FSEL R173, R13, -INF , !P6 ;  /* 0xff8000000dad7808 */ /* 0x000fe40007000000 */
[----:B------:R-:W-:Y:S02]  /*aa70*/  FSEL R194, R16, -INF , !P3 ;  /* 0xff80000010c27808 */ /* 0x000fe40005800000 */
[----:B------:R-:W-:Y:S02]  /*aa80*/  FSEL R201, R15, -INF , !P4 ;  /* 0xff8000000fc97808 */ /* 0x000fe40006000000 */
[C---:B------:R-:W-:Y:S02]  /*aa90*/  ISETP.GE.AND P6, PT, R248.reuse, R243, PT ;  /* 0x000000f3f800720c */ /* 0x040fe40003fc6270 */
[----:B------:R-:W-:Y:S02]  /*aaa0*/  ISETP.GE.AND P3, PT, R248, R241, PT ;  /* 0x000000f1f800720c */ /* 0x000fe40003f66270 */
[----:B------:R-:W-:Y:S02]  /*aab0*/  ISETP.GE.AND P4, PT, R250, R243, PT ;  /* 0x000000f3fa00720c */ /* 0x000fe40003f86270 */
[C---:B------:R-:W-:Y:S02]  /*aac0*/  ISETP.GE.OR P6, PT, R248.reuse, R242, !P6 ;  /* 0x000000f2f800720c */ /* 0x040fe400077c6670 */
[----:B------:R-:W-:Y:S01]  /*aad0*/  ISETP.GE.OR P3, PT, R248, R240, !P3 ;  /* 0x000000f0f800720c */ /* 0x000fe20005f66670 */
[C---:B------:R-:W-:Y:S01]  /*aae0*/  VIADD R248, R3.reuse, 0x29 ;  /* 0x0000002903f87836 */ /* 0x040fe20000000000 */
[----:B------:R-:W-:Y:S02]  /*aaf0*/  FSEL R174, R14, -INF , !P5 ;  /* 0xff8000000eae7808 */ /* 0x000fe40006800000 */
[C---:B------:R-:W-:Y:S02]  /*ab00*/  ISETP.GE.OR P4, PT, R250.reuse, R242, !P4 ;  /* 0x000000f2fa00720c */ /* 0x040fe40006786670 */
[----:B------:R-:W-:Y:S02]  /*ab10*/  ISETP.GE.AND P5, PT, R250, R241, PT ;  /* 0x000000f1fa00720c */ /* 0x000fe40003fa6270 */
[----:B------:R-:W-:Y:S02]  /*ab20*/  FSEL R198, R18, -INF , !P1 ;  /* 0xff80000012c67808 */ /* 0x000fe40004800000 */
[----:B------:R-:W-:Y:S02]  /*ab30*/  FSEL R184, R20, -INF , !P4 ;  /* 0xff80000014b87808 */ /* 0x000fe40006000000 */
[----:B------:R-:W-:Y:S01]  /*ab40*/  ISETP.GE.OR P5, PT, R250, R240, !P5 ;  /* 0x000000f0fa00720c */ /* 0x000fe20006fa6670 */
[----:B------:R-:W-:Y:S01]  /*ab50*/  VIADD R250, R3, 0x28 ;  /* 0x0000002803fa7836 */ /* 0x000fe20000000000 */
[C---:B------:R-:W-:Y:S02]  /*ab60*/  ISETP.GE.AND P1, PT, R248.reuse, R243, PT ;  /* 0x000000f3f800720c */ /* 0x040fe40003f26270 */
[C---:B------:R-:W-:Y:S02]  /*ab70*/  ISETP.GE.AND P4, PT, R248.reuse, R241, PT ;  /* 0x000000f1f800720c */ /* 0x040fe40003f86270 */
[C---:B------:R-:W-:Y:S02]  /*ab80*/  ISETP.GE.OR P1, PT, R248.reuse, R242, !P1 ;  /* 0x000000f2f800720c */ /* 0x040fe40004f26670 */
[----:B------:R-:W-:Y:S02]  /*ab90*/  ISETP.GE.OR P4, PT, R248, R240, !P4 ;  /* 0x000000f0f800720c */ /* 0x000fe40006786670 */
[----:B------:R-:W-:Y:S02]  /*aba0*/  FSEL R199, R17, -INF , !P2 ;  /* 0xff80000011c77808 */ /* 0x000fe40005000000 */
[----:B------:R-:W-:Y:S02]  /*abb0*/  FSEL R203, R19, -INF , !P0 ;  /* 0xff80000013cb7808 */ /* 0x000fe40004000000 */
[----:B------:R-:W-:Y:S02]  /*abc0*/  FMNMX.FTZ R248, R190, R0, !PT ;  /* 0x00000000bef87209 */ /* 0x000fe40007810000 */
[C---:B------:R-:W-:Y:S02]  /*abd0*/  ISETP.GE.AND P2, PT, R250.reuse, R243, PT ;  /* 0x000000f3fa00720c */ /* 0x040fe40003f46270 */
[C---:B------:R-:W-:Y:S02]  /*abe0*/  ISETP.GE.AND P0, PT, R250.reuse, R241, PT ;  /* 0x000000f1fa00720c */ /* 0x040fe40003f06270 */
[----:B------:R-:W-:Y:S01]  /*abf0*/  FMNMX.FTZ R252, R189, R248, !PT ;  /* 0x000000f8bdfc7209 */ /* 0x000fe20007810000 */
[C---:B------:R-:W-:Y:S01]  /*ac00*/  VIADD R248, R3.reuse, 0x31 ;  /* 0x0000003103f87836 */ /* 0x040fe20000000000 */
[C---:B------:R-:W-:Y:S02]  /*ac10*/  ISETP.GE.OR P2, PT, R250.reuse, R242, !P2 ;  /* 0x000000f2fa00720c */ /* 0x040fe40005746670 */
[----:B------:R-:W-:Y:S01]  /*ac20*/  ISETP.GE.OR P0, PT, R250, R240, !P0 ;  /* 0x000000f0fa00720c */ /* 0x000fe20004706670 */
[----:B------:R-:W-:Y:S01]  /*ac30*/  VIADD R250, R3, 0x30 ;  /* 0x0000003003fa7836 */ /* 0x000fe20000000000 */
[----:B------:R-:W-:Y:S02]  /*ac40*/  FMNMX.FTZ R252, R191, R252, !PT ;  /* 0x000000fcbffc7209 */ /* 0x000fe40007810000 */
[----:B------:R-:W-:Y:S02]  /*ac50*/  FSEL R205, R21, -INF , !P6 ;  /* 0xff80000015cd7808 */ /* 0x000fe40007000000 */
[----:B------:R-:W-:Y:S02]  /*ac60*/  FSEL R202, R23, -INF , !P3 ;  /* 0xff80000017ca7808 */ /* 0x000fe40005800000 */
[C---:B------:R-:W-:Y:S02]  /*ac70*/  ISETP.GE.AND P6, PT, R250.reuse, R243, PT ;  /* 0x000000f3fa00720c */ /* 0x040fe40003fc6270 */
[----:B------:R-:W-:Y:S02]  /*ac80*/  ISETP.GE.AND P3, PT, R250, R241, PT ;  /* 0x000000f1fa00720c */ /* 0x000fe40003f66270 */
[----:B------:R-:W-:Y:S02]  /*ac90*/  FMNMX.FTZ R252, R195, R252, !PT ;  /* 0x000000fcc3fc7209 */ /* 0x000fe40007810000 */
[----:B------:R-:W-:Y:S02]  /*aca0*/  FSEL R206, R22, -INF , !P5 ;  /* 0xff80000016ce7808 */ /* 0x000fe40006800000 */
[----:B------:R-:W-:Y:S02]  /*acb0*/  FSEL R207, R24, -INF , !P2 ;  /* 0xff80000018cf7808 */ /* 0x000fe40005000000 */
[C---:B------:R-:W-:Y:S02]  /*acc0*/  ISETP.GE.AND P5, PT, R248.reuse, R243, PT ;  /* 0x000000f3f800720c */ /* 0x040fe40003fa6270 */
[----:B------:R-:W-:Y:S02]  /*acd0*/  ISETP.GE.AND P2, PT, R248, R241, PT ;  /* 0x000000f1f800720c */ /* 0x000fe40003f46270 */
[C---:B------:R-:W-:Y:S02]  /*ace0*/  ISETP.GE.OR P6, PT, R250.reuse, R242, !P6 ;  /* 0x000000f2fa00720c */ /* 0x040fe400077c6670 */
[----:B------:R-:W-:Y:S02]  /*acf0*/  ISETP.GE.OR P3, PT, R250, R240, !P3 ;  /* 0x000000f0fa00720c */ /* 0x000fe40005f66670 */
[----:B------:R-:W-:Y:S02]  /*ad00*/  FMNMX.FTZ R250, R197, R252, !PT ;  /* 0x000000fcc5fa7209 */ /* 0x000fe40007810000 */
[C---:B------:R-:W-:Y:S02]  /*ad10*/  ISETP.GE.OR P5, PT, R248.reuse, R242, !P5 ;  /* 0x000000f2f800720c */ /* 0x040fe40006fa6670 */
[----:B------:R-:W-:Y:S02]  /*ad20*/  ISETP.GE.OR P2, PT, R248, R240, !P2 ;  /* 0x000000f0f800720c */ /* 0x000fe40005746670 */
[----:B------:R-:W-:Y:S02]  /*ad30*/  FMNMX.FTZ R248, R5, R2, !PT ;  /* 0x0000000205f87209 */ /* 0x000fe40007810000 */
[----:B------:R-:W-:Y:S01]  /*ad40*/  FMNMX.FTZ R251, R173, R250, !PT ;  /* 0x000000faadfb7209 */ /* 0x000fe20007810000 */
[----:B------:R-:W-:Y:S01]  /*ad50*/  VIADD R250, R3, 0x38 ;  /* 0x0000003803fa7836 */ /* 0x000fe20000000000 */
[----:B------:R-:W-:Y:S01]  /*ad60*/  FMNMX.FTZ R248, R7, R248, !PT ;  /* 0x000000f807f87209 */ /* 0x000fe20007810000 */
[----:B------:R-:W-:Y:S01]  /*ad70*/  VIADD R3, R3, 0x39 ;  /* 0x0000003903037836 */ /* 0x000fe20000000000 */
[----:B------:R-:W-:Y:S02]  /*ad80*/  FMNMX.FTZ R252, R194, R251, !PT ;  /* 0x000000fbc2fc7209 */ /* 0x000fe40007810000 */
[----:B------:R-:W-:Y:S02]  /*ad90*/  FMNMX.FTZ R251, R9, R248, !PT ;  /* 0x000000f809fb7209 */ /* 0x000fe40007810000 */
[----:B------:R-:W-:Y:S02]  /*ada0*/  FMNMX.FTZ R248, R199, R252, !PT ;  /* 0x000000fcc7f87209 */ /* 0x000fe40007810000 */
[----:B------:R-:W-:Y:S02]  /*adb0*/  FSEL R200, R25, -INF , !P1 ;  /* 0xff80000019c87808 */ /* 0x000fe40004800000 */
[----:B------:R-:W-:Y:S02]  /*adc0*/  FSEL R187, R26, -INF , !P0 ;  /* 0xff8000001abb7808 */ /* 0x000fe40004000000 */
[C---:B------:R-:W-:Y:S02]  /*add0*/  ISETP.GE.AND P1, PT, R250.reuse, R243, PT ;  /* 0x000000f3fa00720c */ /* 0x040fe40003f26270 */
[----:B------:R-:W-:Y:S02]  /*ade0*/  ISETP.GE.AND P0, PT, R250, R241, PT ;  /* 0x000000f1fa00720c */ /* 0x000fe40003f06270 */
[----:B------:R-:W-:Y:S02]  /*adf0*/  FMNMX.FTZ R251, R10, R251, !PT ;  /* 0x000000fb0afb7209 */ /* 0x000fe40007810000 */
[----:B------:R-:W-:Y:S02]  /*ae00*/  FMNMX.FTZ R248, R184, R248, !PT ;  /* 0x000000f8b8f87209 */ /* 0x000fe40007810000 */
[C---:B------:R-:W-:Y:S02]  /*ae10*/  ISETP.GE.OR P1, PT, R250.reuse, R242, !P1 ;  /* 0x000000f2fa00720c */ /* 0x040fe40004f26670 */
[----:B------:R-:W-:Y:S02]  /*ae20*/  ISETP.GE.OR P0, PT, R250, R240, !P0 ;  /* 0x000000f0fa00720c */ /* 0x000fe40004706670 */
[----:B------:R-:W-:Y:S02]  /*ae30*/  FMNMX.FTZ R250, R174, R251, !PT ;  /* 0x000000fbaefa7209 */ /* 0x000fe40007810000 */
[----:B------:R-:W-:Y:S02]  /*ae40*/  FMNMX.FTZ R248, R205, R248, !PT ;  /* 0x000000f8cdf87209 */ /* 0x000fe40007810000 */
[----:B------:R-:W-:Y:S02]  /*ae50*/  FMNMX.FTZ R251, R201, R250, !PT ;  /* 0x000000fac9fb7209 */ /* 0x000fe40007810000 */
[----:B------:R-:W-:Y:S02]  /*ae60*/  FMNMX.FTZ R248, R207, R248, !PT ;  /* 0x000000f8cff87209 */ /* 0x000fe40007810000 */
[----:B------:R-:W-:Y:S02]  /*ae70*/  FMNMX.FTZ R250, R198, R251, !PT ;  /* 0x000000fbc6fa7209 */ /* 0x000fe40007810000 */
[----:B------:R-:W-:Y:S02]  /*ae80*/  FSEL R186, R28, -INF , !P6 ;  /* 0xff8000001cba7808 */ /* 0x000fe40007000000 */
[----:B------:R-:W-:Y:S02]  /*ae90*/  FMNMX.FTZ R251, R200, R248, !PT ;  /* 0x000000f8c8fb7209 */ /* 0x000fe40007810000 */
[----:B------:R-:W-:Y:S02]  /*aea0*/  FSEL R185, R27, -INF , !P4 ;  /* 0xff8000001bb97808 */ /* 0x000fe40006000000 */
[----:B------:R-:W-:Y:S02]  /*aeb0*/  FMNMX.FTZ R248, R186, R251, !PT ;  /* 0x000000fbbaf87209 */ /* 0x000fe40007810000 */
[----:B------:R-:W-:Y:S02]  /*aec0*/  FSEL R251, R32, -INF , !P1 ;  /* 0xff80000020fb7808 */ /* 0x000fe40004800000 */
[----:B------:R-:W-:Y:S02]  /*aed0*/  PLOP3.LUT P1, PT, PT, PT, UP0, 0x80, 0x0 ;  /* 0x000000000000781c */ /* 0x000fe40003f2f008 */
[----:B------:R-:W-:Y:S02]  /*aee0*/  ISETP.GE.AND P4, PT, R3, R243, PT ;  /* 0x000000f30300720c */ /* 0x000fe40003f86270 */
[----:B------:R-:W-:Y:S02]  /*aef0*/  FSEL R252, R29, -INF , !P5 ;  /* 0xff8000001dfc7808 */ /* 0x000fe40006800000 */
[----:B------:R-:W-:Y:S02]  /*af00*/  FMNMX.FTZ R250, R203, R250, !PT ;  /* 0x000000facbfa7209 */ /* 0x000fe40007810000 */
[----:B------:R-:W-:Y:S02]  /*af10*/  ISETP.GE.OR P4, PT, R3, R242, !P4 ;  /* 0x000000f20300720c */ /* 0x000fe40006786670 */
[----:B------:R-:W-:Y:S02]  /*af20*/  FMNMX.FTZ R32, R206, R250, !PT ;  /* 0x000000face207209 */ /* 0x000fe40007810000 */
[----:B------:R-:W-:Y:S02]  /*af30*/  FMNMX.FTZ R248, R252, R248, !PT ;  /* 0x000000f8fcf87209 */ /* 0x000fe40007810000 */
[----:B------:R-:W-:Y:S02]  /*af40*/  FSEL R250, R33, -INF , !P4 ;  /* 0xff80000021fa7808 */ /* 0x000fe40006000000 */
[----:B------:R-:W-:Y:S02]  /*af50*/  FMNMX.FTZ R32, R202, R32, !PT ;  /* 0x00000020ca207209 */ /* 0x000fe40007810000 */
[----:B------:R-:W-:Y:S02]  /*af60*/  FMNMX.FTZ R33, R251, R248, !PT ;  /* 0x000000f8fb217209 */ /* 0x000fe40007810000 */
[----:B------:R-:W-:Y:S02]  /*af70*/  FSEL R248, R30, -INF , !P3 ;  /* 0xff8000001ef87808 */ /* 0x000fe40005800000 */
[----:B------:R-:W-:Y:S02]  /*af80*/  FMNMX.FTZ R32, R187, R32, !PT ;  /* 0x00000020bb207209 */ /* 0x000fe40007810000 */
[----:B------:R-:W-:Y:S01]  /*af90*/  FMNMX.FTZ R33, R250, R33, !PT ;  /* 0x00000021fa217209 */ /* 0x000fe20007810000 */
[----:B------:R-:W-:Y:S06]  /*afa0*/  @P1 BRA `(.L_x_182) ;  /* 0xffffffe4005c1947 */ /* 0x000fec000383ffff */
.L_x_181:
[----:B------:R-:W-:Y:S01]  /*afb0*/  FMNMX.FTZ R11, R185, R32, !PT ;  /* 0x00000020b90b7209 */ /* 0x000fe20007810000 */
[----:B------:R-:W2:Y:S01]  /*afc0*/  SHFL.BFLY PT, R4, R33, 0x2, 0x1f ;  /* 0x0c401f0021047f89 */ /* 0x000ea200000e0000 */
[----:B------:R-:W-:Y:S01]  /*afd0*/  FSEL R182, R31, -INF , !P2 ;  /* 0xff8000001fb67808 */ /* 0x000fe20005000000 */
[----:B------:R-:W-:Y:S01]  /*afe0*/  UISETP.GT.AND UP0, UPT, UR24, UR12, UPT ;  /* 0x0000000c1800728c */ /* 0x000fe2000bf04270 */
[C---:B------:R-:W-:Y:S05]  /*aff0*/  ISETP.GE.AND P1, PT, R3.reuse, R241, PT ;  /* 0x000000f10300720c */ /* 0x040fea0003f26270 */
[----:B-1----:R-:W-:Y:S01]  /*b000*/  LDSM.16.MT88.4 R16, [R228+0x10000] ;  /* 0x01000000e410783b */ /* 0x002fe20000004200 */
[----:B------:R-:W-:Y:S01]  /*b010*/  FMNMX.FTZ R11, R248, R11, !PT ;  /* 0x0000000bf80b7209 */ /* 0x000fe20007810000 */
[----:B------:R-:W-:Y:S01]  /*b020*/  UMOV UR23, UR24 ;  /* 0x0000001800177c82 */ /* 0x000fe20008000000 */
[----:B------:R-:W-:Y:S02]  /*b030*/  FSEL R180, R34, -INF , !P0 ;  /* 0xff80000022b47808 */ /* 0x000fe40004000000 */
[----:B------:R-:W-:Y:S02]  /*b040*/  ISETP.GE.OR P1, PT, R3, R240, !P1 ;  /* 0x000000f00300720c */ /* 0x000fe40004f26670 */
[----:B------:R-:W-:Y:S01]  /*b050*/  FMNMX.FTZ R11, R182, R11, !PT ;  /* 0x0000000bb60b7209 */ /* 0x000fe20007810000 */
[----:B------:R-:W-:Y:S01]  /*b060*/  LDSM.16.MT88.4 R24, [R226+0x10000] ;  /* 0x01000000e218783b */ /* 0x000fe20000004200 */
[----:B------:R-:W-:Y:S02]  /*b070*/  FSEL R165, R35, -INF , !P1 ;  /* 0xff80000023a57808 */ /* 0x000fe40004800000 */
[----:B------:R-:W-:Y:S04]  /*b080*/  FMNMX.FTZ R8, R180, R11, !PT ;  /* 0x0000000bb4087209 */ /* 0x000fe80007810000 */
[----:B------:R-:W-:Y:S01]  /*b090*/  FMNMX.FTZ R6, R165, R8, !PT ;  /* 0x00000008a5067209 */ /* 0x000fe20007810000 */
[----:B------:R-:W-:Y:S08]  /*b0a0*/  LDSM.16.MT88.4 R176, [R224+0x14800] ;  /* 0x01480000e0b0783b */ /* 0x000ff00000004200 */
[----:B------:R-:W1:Y:S01]  /*b0b0*/  SHFL.BFLY PT, R3, R6, 0x2, 0x1f ;  /* 0x0c401f0006037f89 */ /* 0x000e6200000e0000 */
[----:B--2---:R-:W-:Y:S07]  /*b0c0*/  FMNMX.FTZ R33, R33, R4, !PT ;  /* 0x0000000421217209 */ /* 0x004fee0007810000 */
[----:B------:R-:W2:Y:S01]  /*b0d0*/  SHFL.BFLY PT, R164, R33, 0x1, 0x1f ;  /* 0x0c201f0021a47f89 */ /* 0x000ea200000e0000 */
[----:B-1----:R-:W-:Y:S07]  /*b0e0*/  FMNMX.FTZ R4, R6, R3, !PT ;  /* 0x0000000306047209 */ /* 0x002fee0007810000 */
[----:B------:R-:W1:Y:S01]  /*b0f0*/  SHFL.BFLY PT, R3, R4, 0x1, 0x1f ;  /* 0x0c201f0004037f89 */ /* 0x000e6200000e0000 */
[----:B--2---:R-:W-:Y:S07]  /*b100*/  FMNMX.FTZ R164, R33, R164, !PT ;  /* 0x000000a421a47209 */ /* 0x004fee0007810000 */
[----:B------:R-:W2:Y:S01]  /*b110*/  LDSM.16.MT88.4 R32, [R225+0x10000] ;  /* 0x01000000e120783b */ /* 0x000ea20000004200 */
[C---:B------:R-:W-:Y:S01]  /*b120*/  FSETP.NEU.FTZ.AND P1, PT, R164.reuse, -INF , PT ;  /* 0xff800000a400780b */ /* 0x040fe20003f3d000 */
[----:B------:R-:W-:Y:S05]  /*b130*/  FMUL.FTZ R183, R164, UR4 ;  /* 0x00000004a4b77c20 */ /* 0x000fea0008410000 */
[----:B------:R-:W-:Y:S05]  /*b140*/  FSEL R183, R183, RZ, P1 ;  /* 0x000000ffb7b77208 */ /* 0x000fea0000800000 */
[--C-:B------:R-:W-:Y:S01]  /*b150*/  FFMA.FTZ R188, R195, UR4, -R183.reuse ;  /* 0x00000004c3bc7c23 */ /* 0x100fe200080108b7 */
[--C-:B------:R-:W-:Y:S01]  /*b160*/  FFMA.FTZ R193, R190, UR4, -R183.reuse ;  /* 0x00000004bec17c23 */ /* 0x100fe200080108b7 */
[--C-:B------:R-:W-:Y:S01]  /*b170*/  FFMA.FTZ R190, R189, UR4, -R183.reuse ;  /* 0x00000004bdbe7c23 */ /* 0x100fe200080108b7 */
[--C-:B------:R-:W-:Y:S01]  /*b180*/  FFMA.FTZ R189, R191, UR4, -R183.reuse ;  /* 0x00000004bfbd7c23 */ /* 0x100fe200080108b7 */
[--C-:B------:R-:W-:Y:S01]  /*b190*/  FFMA.FTZ R186, R186, UR4, -R183.reuse ;  /* 0x00000004baba7c23 */ /* 0x100fe200080108b7 */
[--C-:B------:R-:W-:Y:S01]  /*b1a0*/  FFMA.FTZ R192, R197, UR4, -R183.reuse ;  /* 0x00000004c5c07c23 */ /* 0x100fe200080108b7 */
[----:B------:R-:W-:Y:S01]  /*b1b0*/  MUFU.EX2 R188, R188 ;  /* 0x000000bc00bc7308 */ /* 0x000fe20000000800 */
[--C-:B------:R-:W-:Y:S01]  /*b1c0*/  FFMA.FTZ R197, R173, UR4, -R183.reuse ;  /* 0x00000004adc57c23 */ /* 0x100fe200080108b7 */
[----:B-1----:R-:W-:Y:S01]  /*b1d0*/  FMNMX.FTZ R3, R4, R3, !PT ;  /* 0x0000000304037209 */ /* 0x002fe20007810000 */
[--C-:B------:R-:W-:Y:S01]  /*b1e0*/  FFMA.FTZ R194, R194, UR4, -R183.reuse ;  /* 0x00000004c2c27c23 */ /* 0x100fe200080108b7 */
[--C-:B------:R-:W-:Y:S01]  /*b1f0*/  FFMA.FTZ R199, R199, UR4, -R183.reuse ;  /* 0x00000004c7c77c23 */ /* 0x100fe200080108b7 */
[--C-:B------:R-:W-:Y:S01]  /*b200*/  FFMA.FTZ R204, R184, UR4, -R183.reuse ;  /* 0x00000004b8cc7c23 */ /* 0x100fe200080108b7 */
[C---:B------:R-:W-:Y:S01]  /*b210*/  FSETP.NEU.FTZ.AND P0, PT, R3.reuse, -INF , PT ;  /* 0xff8000000300780b */ /* 0x040fe20003f1d000 */
[----:B------:R-:W-:Y:S03]  /*b220*/  FMUL.FTZ R181, R3, UR4 ;  /* 0x0000000403b57c20 */ /* 0x000fe60008410000 */
[----:B------:R-:W-:Y:S01]  /*b230*/  MUFU.EX2 R193, R193 ;  /* 0x000000c100c17308 */ /* 0x000fe20000000800 */
[--C-:B------:R-:W-:Y:S01]  /*b240*/  FFMA.FTZ R205, R205, UR4, -R183.reuse ;  /* 0x00000004cdcd7c23 */ /* 0x100fe200080108b7 */
[--C-:B------:R-:W-:Y:S01]  /*b250*/  FFMA.FTZ R207, R207, UR4, -R183.reuse ;  /* 0x00000004cfcf7c23 */ /* 0x100fe200080108b7 */
[--C-:B------:R-:W-:Y:S01]  /*b260*/  FFMA.FTZ R200, R200, UR4, -R183.reuse ;  /* 0x00000004c8c87c23 */ /* 0x100fe200080108b7 */
[----:B------:R-:W-:Y:S01]  /*b270*/  FSEL R181, R181, RZ, P0 ;  /* 0x000000ffb5b57208 */ /* 0x000fe20000000000 */
[--C-:B------:R-:W-:Y:S01]  /*b280*/  FFMA.FTZ R252, R252, UR4, -R183.reuse ;  /* 0x00000004fcfc7c23 */ /* 0x100fe200080108b7 */
[--C-:B------:R-:W-:Y:S01]  /*b290*/  FFMA.FTZ R251, R251, UR4, -R183.reuse ;  /* 0x00000004fbfb7c23 */ /* 0x100fe200080108b7 */
[----:B------:R-:W-:Y:S03]  /*b2a0*/  FFMA.FTZ R183, R250, UR4, -R183 ;  /* 0x00000004fab77c23 */ /* 0x000fe600080108b7 */
[----:B------:R-:W1:Y:S01]  /*b2b0*/  MUFU.EX2 R190, R190 ;  /* 0x000000be00be7308 */ /* 0x000e620000000800 */
[--C-:B------:R-:W-:Y:S01]  /*b2c0*/  FFMA.FTZ R195, R5, UR4, -R181.reuse ;  /* 0x0000000405c37c23 */ /* 0x100fe200080108b5 */
[----:B------:R-:W-:Y:S01]  /*b2d0*/  FSEL R5, R164, RZ, P1 ;  /* 0x000000ffa4057208 */ /* 0x000fe20000800000 */
[--C-:B------:R-:W-:Y:S01]  /*b2e0*/  FFMA.FTZ R167, R7, UR4, -R181.reuse ;  /* 0x0000000407a77c23 */ /* 0x100fe200080108b5 */
[--C-:B------:R-:W-:Y:S01]  /*b2f0*/  FFMA.FTZ R166, R9, UR4, -R181.reuse ;  /* 0x0000000409a67c23 */ /* 0x100fe200080108b5 */
[--C-:B------:R-:W-:Y:S01]  /*b300*/  FFMA.FTZ R191, R10, UR4, -R181.reuse ;  /* 0x000000040abf7c23 */ /* 0x100fe200080108b5 */
[--C-:B------:R-:W-:Y:S01]  /*b310*/  FFMA.FTZ R196, R174, UR4, -R181.reuse ;  /* 0x00000004aec47c23 */ /* 0x100fe200080108b5 */
[----:B------:R-:W-:Y:S01]  /*b320*/  FADD.FTZ R0, -R5, R0 ;  /* 0x0000000005007221 */ /* 0x000fe20000010100 */
[----:B------:R-:W-:Y:S02]  /*b330*/  FSEL R5, R3, RZ, P0 ;  /* 0x000000ff03057208 */ /* 0x000fe40000000000 */
[----:B------:R-:W3:Y:S01]  /*b340*/  MUFU.EX2 R189, R189 ;  /* 0x000000bd00bd7308 */ /* 0x000ee20000000800 */
[----:B------:R-:W-:Y:S01]  /*b350*/  LDSM.16.MT88.4 R172, [R228+0x14800] ;  /* 0x01480000e4ac783b */ /* 0x000fe20000004200 */
[----:B------:R-:W-:Y:S01]  /*b360*/  FMUL.FTZ R6, R0, UR4 ;  /* 0x0000000400067c20 */ /* 0x000fe20008410000 */
[--C-:B------:R-:W-:Y:S01]  /*b370*/  FFMA.FTZ R187, R187, UR4, -R181.reuse ;  /* 0x00000004bbbb7c23 */ /* 0x100fe200080108b5 */
[----:B------:R-:W-:Y:S01]  /*b380*/  FADD.FTZ R0, -R5, R2 ;  /* 0x0000000205007221 */ /* 0x000fe20000010100 */
[--C-:B------:R-:W-:Y:S01]  /*b390*/  FFMA.FTZ R185, R185, UR4, -R181.reuse ;  /* 0x00000004b9b97c23 */ /* 0x100fe200080108b5 */
[--C-:B------:R-:W-:Y:S01]  /*b3a0*/  FFMA.FTZ R182, R182, UR4, -R181.reuse ;  /* 0x00000004b6b67c23 */ /* 0x100fe200080108b5 */
[--C-:B------:R-:W-:Y:S01]  /*b3b0*/  FFMA.FTZ R201, R201, UR4, -R181.reuse ;  /* 0x00000004c9c97c23 */ /* 0x100fe200080108b5 */
[----:B------:R-:W-:Y:S02]  /*b3c0*/  FMUL.FTZ R8, R0, UR4 ;  /* 0x0000000400087c20 */ /* 0x000fe40008410000 */
[----:B------:R-:W-:Y:S01]  /*b3d0*/  MUFU.EX2 R195, R195 ;  /* 0x000000c300c37308 */ /* 0x000fe20000000800 */
[----:B-1----:R-:W-:Y:S01]  /*b3e0*/  F2FP.BF16.F32.PACK_AB R168, R190, R193 ;  /* 0x000000c1bea8723e */ /* 0x002fe200000010ff */
[--C-:B------:R-:W-:Y:S01]  /*b3f0*/  FFMA.FTZ R198, R198, UR4, -R181.reuse ;  /* 0x00000004c6c67c23 */ /* 0x100fe200080108b5 */
[--C-:B------:R-:W-:Y:S01]  /*b400*/  FFMA.FTZ R203, R203, UR4, -R181.reuse ;  /* 0x00000004cbcb7c23 */ /* 0x100fe200080108b5 */
[--C-:B------:R-:W-:Y:S01]  /*b410*/  FFMA.FTZ R206, R206, UR4, -R181.reuse ;  /* 0x00000004cece7c23 */ /* 0x100fe200080108b5 */
[--C-:B------:R-:W-:Y:S01]  /*b420*/  FFMA.FTZ R202, R202, UR4, -R181.reuse ;  /* 0x00000004caca7c23 */ /* 0x100fe200080108b5 */
[----:B------:R-:W-:Y:S01]  /*b430*/  FFMA.FTZ R248, R248, UR4, -R181 ;  /* 0x00000004f8f87c23 */ /* 0x000fe200080108b5 */
[----:B------:R-:W-:Y:S03]  /*b440*/  PLOP3.LUT P0, PT, PT, PT, UP0, 0x80, 0x0 ;  /* 0x000000000000781c */ /* 0x000fe60003f0f008 */
[----:B------:R-:W1:Y:S01]  /*b450*/  MUFU.EX2 R167, R167 ;  /* 0x000000a700a77308 */ /* 0x000e620000000800 */
[----:B---3--:R-:W-:Y:S09]  /*b460*/  F2FP.BF16.F32.PACK_AB R170, R188, R189 ;  /* 0x000000bdbcaa723e */ /* 0x008ff200000010ff */
[----:B------:R-:W-:Y:S10]  /*b470*/  MUFU.EX2 R166, R166 ;  /* 0x000000a600a67308 */ /* 0x000ff40000000800 */
[----:B------:R-:W3:Y:S01]  /*b480*/  MUFU.EX2 R191, R191 ;  /* 0x000000bf00bf7308 */ /* 0x000ee20000000800 */
[----:B-1----:R-:W-:Y:S09]  /*b490*/  F2FP.BF16.F32.PACK_AB R169, R167, R195 ;  /* 0x000000c3a7a9723e */ /* 0x002ff200000010ff */
[----:B------:R-:W1:Y:S10]  /*b4a0*/  MUFU.EX2 R2, R6 ;  /* 0x0000000600027308 */ /* 0x000e740000000800 */
[----:B------:R-:W4:Y:S01]  /*b4b0*/  MUFU.EX2 R0, R8 ;  /* 0x0000000800007308 */ /* 0x000f220000000800 */
[----:B---3--:R-:W-:Y:S09]  /*b4c0*/  F2FP.BF16.F32.PACK_AB R171, R191, R166 ;  /* 0x000000a6bfab723e */ /* 0x008ff200000010ff */
[----:B------:R-:W-:Y:S01]  /*b4d0*/  MUFU.EX2 R184, R187 ;  /* 0x000000bb00b87308 */ /* 0x000fe20000000800 */
[C---:B-1----:R-:W-:Y:S01]  /*b4e0*/  FMUL.FTZ R4, R2.reuse, R160 ;  /* 0x000000a002047220 */ /* 0x042fe20000410000 */
[C---:B------:R-:W-:Y:S01]  /*b4f0*/  FMUL.FTZ R5, R2.reuse, R161 ;  /* 0x000000a102057220 */ /* 0x040fe20000410000 */
[C---:B------:R-:W-:Y:S01]  /*b500*/  FMUL.FTZ R9, R2.reuse, R157 ;  /* 0x0000009d02097220 */ /* 0x040fe20000410000 */
[C---:B------:R-:W-:Y:S01]  /*b510*/  FMUL.FTZ R12, R2.reuse, R152 ;  /* 0x00000098020c7220 */ /* 0x040fe20000410000 */
[C---:B------:R-:W-:Y:S01]  /*b520*/  FMUL.FTZ R13, R2.reuse, R153 ;  /* 0x00000099020d7220 */ /* 0x040fe20000410000 */
[C---:B------:R-:W-:Y:S01]  /*b530*/  FMUL.FTZ R20, R2.reuse, R144 ;  /* 0x0000009002147220 */ /* 0x040fe20000410000 */
[C---:B------:R-:W-:Y:S01]  /*b540*/  FMUL.FTZ R21, R2.reuse, R145 ;  /* 0x0000009102157220 */ /* 0x040fe20000410000 */
[----:B------:R-:W-:Y:S01]  /*b550*/  FMUL.FTZ R28, R2, R136 ;  /* 0x00000088021c7220 */ /* 0x000fe20000410000 */
[C---:B----4-:R-:W-:Y:S01]  /*b560*/  FMUL.FTZ R6, R0.reuse, R162 ;  /* 0x000000a200067220 */ /* 0x050fe20000410000 */
[----:B------:R-:W-:Y:S01]  /*b570*/  FMUL.FTZ R7, R0, R163 ;  /* 0x000000a300077220 */ /* 0x000fe20000410000 */
[----:B------:R-:W-:Y:S01]  /*b580*/  FMUL.FTZ R8, R2, R156 ;  /* 0x0000009c02087220 */ /* 0x000fe20000410000 */
[C---:B------:R-:W-:Y:S01]  /*b590*/  FMUL.FTZ R10, R0.reuse, R158 ;  /* 0x0000009e000a7220 */ /* 0x040fe20000410000 */
[C---:B------:R-:W-:Y:S01]  /*b5a0*/  FMUL.FTZ R11, R0.reuse, R159 ;  /* 0x0000009f000b7220 */ /* 0x040fe20000410000 */
[----:B------:R-:W1:Y:S01]  /*b5b0*/  LDSM.16.MT88.4 R160, [R224+0x10000] ;  /* 0x01000000e0a0783b */ /* 0x000e620000004200 */
[C---:B------:R-:W-:Y:S01]  /*b5c0*/  FMUL.FTZ R14, R0.reuse, R154 ;  /* 0x0000009a000e7220 */ /* 0x040fe20000410000 */
[----:B------:R-:W-:Y:S01]  /*b5d0*/  FMUL.FTZ R15, R0, R155 ;  /* 0x0000009b000f7220 */ /* 0x000fe20000410000 */
[C---:B------:R-:W-:Y:S01]  /*b5e0*/  HMMA.16816.F32.BF16 R4, R168.reuse, R16, R4 ;  /* 0x00000010a804723c */ /* 0x040fe20000041804 */
[----:B------:R-:W-:Y:S04]  /*b5f0*/  MUFU.EX2 R250, R183 ;  /* 0x000000b700fa7308 */ /* 0x000fe80000000800 */
[----:B------:R-:W3:Y:S01]  /*b600*/  LDSM.16.MT88.4 R152, [R228+0x12000] ;  /* 0x01200000e498783b */ /* 0x000ee20000004200 */
[C---:B------:R-:W-:Y:S05]  /*b610*/  HMMA.16816.F32.BF16 R8, R168.reuse, R18, R8 ;  /* 0x00000012a808723c */ /* 0x040fea0000041808 */
[----:B------:R-:W-:Y:S01]  /*b620*/  MUFU.EX2 R192, R192 ;  /* 0x000000c000c07308 */ /* 0x000fe20000000800 */
[C---:B------:R-:W-:Y:S01]  /*b630*/  FMUL.FTZ R16, R2.reuse, R148 ;  /* 0x0000009402107220 */ /* 0x040fe20000410000 */
[C---:B------:R-:W-:Y:S01]  /*b640*/  HMMA.16816.F32.BF16 R12, R168.reuse, R24, R12 ;  /* 0x00000018a80c723c */ /* 0x040fe2000004180c */
[----:B------:R-:W-:Y:S03]  /*b650*/  LDSM.16.MT88.4 R156, [R228+0x12800] ;  /* 0x01280000e49c783b */ /* 0x000fe60000004200 */
[----:B------:R-:W-:Y:S01]  /*b660*/  FMUL.FTZ R17, R2, R149 ;  /* 0x0000009502117220 */ /* 0x000fe20000410000 */
[C---:B------:R-:W-:Y:S01]  /*b670*/  FMUL.FTZ R18, R0.reuse, R150 ;  /* 0x0000009600127220 */ /* 0x040fe20000410000 */
[C---:B------:R-:W-:Y:S01]  /*b680*/  FMUL.FTZ R19, R0.reuse, R151 ;  /* 0x0000009700137220 */ /* 0x040fe20000410000 */
[C---:B------:R-:W-:Y:S02]  /*b690*/  FMUL.FTZ R22, R0.reuse, R146 ;  /* 0x0000009200167220 */ /* 0x040fe40000410000 */
[----:B------:R-:W-:Y:S01]  /*b6a0*/  LDSM.16.MT88.4 R148, [R225+0x10800] ;  /* 0x01080000e194783b */ /* 0x000fe20000004200 */
[----:B------:R-:W4:Y:S01]  /*b6b0*/  MUFU.EX2 R197, R197 ;  /* 0x000000c500c57308 */ /* 0x000f220000000800 */
[----:B------:R-:W-:Y:S01]  /*b6c0*/  FMUL.FTZ R23, R0, R147 ;  /* 0x0000009300177220 */ /* 0x000fe20000410000 */
[C---:B------:R-:W-:Y:S01]  /*b6d0*/  FMUL.FTZ R24, R2.reuse, R140 ;  /* 0x0000008c02187220 */ /* 0x040fe20000410000 */
[C---:B------:R-:W-:Y:S01]  /*b6e0*/  FMUL.FTZ R25, R2.reuse, R141 ;  /* 0x0000008d02197220 */ /* 0x040fe20000410000 */
[C---:B------:R-:W-:Y:S03]  /*b6f0*/  HMMA.16816.F32.BF16 R16, R168.reuse, R26, R16 ;  /* 0x0000001aa810723c */ /* 0x040fe60000041810 */
[----:B------:R-:W5:Y:S01]  /*b700*/  LDSM.16.MT88.4 R144, [R226+0x12000] ;  /* 0x01200000e290783b */ /* 0x000f620000004200 */
[----:B------:R-:W-:Y:S01]  /*b710*/  FMUL.FTZ R29, R2, R137 ;  /* 0x00000089021d7220 */ /* 0x000fe20000410000 */
[C---:B------:R-:W-:Y:S01]  /*b720*/  FMUL.FTZ R30, R0.reuse, R138 ;  /* 0x0000008a001e7220 */ /* 0x040fe20000410000 */
[C---:B--2---:R-:W-:Y:S01]  /*b730*/  HMMA.16816.F32.BF16 R20, R168.reuse, R32, R20 ;  /* 0x00000020a814723c */ /* 0x044fe20000041814 */
[----:B------:R-:W-:Y:S04]  /*b740*/  MUFU.EX2 R194, R194 ;  /* 0x000000c200c27308 */ /* 0x000fe80000000800 */
[C---:B------:R-:W-:Y:S01]  /*b750*/  FMUL.FTZ R26, R0.reuse, R142 ;  /* 0x0000008e001a7220 */ /* 0x040fe20000410000 */
[C---:B------:R-:W-:Y:S01]  /*b760*/  FMUL.FTZ R27, R0.reuse, R143 ;  /* 0x0000008f001b7220 */ /* 0x040fe20000410000 */
[----:B------:R-:W-:Y:S01]  /*b770*/  FMUL.FTZ R31, R0, R139 ;  /* 0x0000008b001f7220 */ /* 0x000fe20000410000 */
[----:B------:R-:W-:Y:S03]  /*b780*/  LDSM.16.MT88.4 R140, [R228+0x14000] ;  /* 0x01400000e48c783b */ /* 0x000fe60000004200 */
[----:B------:R-:W2:Y:S01]  /*b790*/  MUFU.EX2 R199, R199 ;  /* 0x000000c700c77308 */ /* 0x000ea20000000800 */
[C---:B------:R-:W-:Y:S01]  /*b7a0*/  FMUL.FTZ R32, R2.reuse, R132 ;  /* 0x0000008402207220 */ /* 0x040fe20000410000 */
[C---:B------:R-:W-:Y:S01]  /*b7b0*/  FMUL.FTZ R33, R2.reuse, R133 ;  /* 0x0000008502217220 */ /* 0x040fe20000410000 */
[C---:B------:R-:W-:Y:S02]  /*b7c0*/  HMMA.16816.F32.BF16 R24, R168.reuse, R34, R24 ;  /* 0x00000022a818723c */ /* 0x040fe40000041818 */
[----:B------:R-:W4:Y:S01]  /*b7d0*/  LDSM.16.MT88.4 R136, [R225+0x12000] ;  /* 0x01200000e188783b */ /* 0x000f220000004200 */
[C---:B------:R-:W-:Y:S01]  /*b7e0*/  FMUL.FTZ R36, R2.reuse, R36 ;  /* 0x0000002402247220 */ /* 0x040fe20000410000 */
[----:B------:R-:W-:Y:S02]  /*b7f0*/  FMUL.FTZ R37, R2, R37 ;  /* 0x0000002502257220 */ /* 0x000fe40000410000 */
[C---:B-1----:R-:W-:Y:S01]  /*b800*/  HMMA.16816.F32.BF16 R28, R168.reuse, R160, R28 ;  /* 0x000000a0a81c723c */ /* 0x042fe2000004181c */
[----:B------:R-:W-:Y:S04]  /*b810*/  MUFU.EX2 R196, R196 ;  /* 0x000000c400c47308 */ /* 0x000fe80000000800 */
[C---:B------:R-:W-:Y:S01]  /*b820*/  FMUL.FTZ R34, R0.reuse, R134 ;  /* 0x0000008600227220 */ /* 0x040fe20000410000 */
[C---:B------:R-:W-:Y:S01]  /*b830*/  FMUL.FTZ R35, R0.reuse, R135 ;  /* 0x0000008700237220 */ /* 0x040fe20000410000 */
[C---:B------:R-:W-:Y:S01]  /*b840*/  FMUL.FTZ R38, R0.reuse, R38 ;  /* 0x0000002600267220 */ /* 0x040fe20000410000 */
[----:B------:R-:W-:Y:S01]  /*b850*/  FMUL.FTZ R39, R0, R39 ;  /* 0x0000002700277220 */ /* 0x000fe20000410000 */
[----:B------:R-:W1:Y:S02]  /*b860*/  LDSM.16.MT88.4 R132, [R224+0x12000] ;  /* 0x01200000e084783b */ /* 0x000e640000004200 */
[----:B------:R-:W2:Y:S01]  /*b870*/  MUFU.EX2 R201, R201 ;  /* 0x000000c900c97308 */ /* 0x000ea20000000800 */
[C---:B------:R-:W-:Y:S01]  /*b880*/  FMUL.FTZ R40, R2.reuse, R40 ;  /* 0x0000002802287220 */ /* 0x040fe20000410000 */
[----:B------:R-:W-:Y:S01]  /*b890*/  FMUL.FTZ R41, R2, R41 ;  /* 0x0000002902297220 */ /* 0x000fe20000410000 */
[C---:B------:R-:W-:Y:S03]  /*b8a0*/  HMMA.16816.F32.BF16 R32, R168.reuse, R162, R32 ;  /* 0x000000a2a820723c */ /* 0x040fe60000041820 */
[C---:B------:R-:W-:Y:S01]  /*b8b0*/  FMUL.FTZ R42, R0.reuse, R42 ;  /* 0x0000002a002a7220 */ /* 0x040fe20000410000 */
[----:B------:R-:W-:Y:S01]  /*b8c0*/  FMUL.FTZ R43, R0, R43 ;  /* 0x0000002b002b7220 */ /* 0x000fe20000410000 */
[----:B------:R-:W-:Y:S01]  /*b8d0*/  LDSM.16.MT88.4 R160, [R226+0x12800] ;  /* 0x01280000e2a0783b */ /* 0x000fe20000004200 */
[C---:B---3--:R-:W-:Y:S01]  /*b8e0*/  HMMA.16816.F32.BF16 R36, R168.reuse, R152, R36 ;  /* 0x00000098a824723c */ /* 0x048fe20000041824 */
[----:B------:R-:W-:Y:S04]  /*b8f0*/  MUFU.EX2 R198, R198 ;  /* 0x000000c600c67308 */ /* 0x000fe80000000800 */
[C---:B------:R-:W-:Y:S01]  /*b900*/  FMUL.FTZ R44, R2.reuse, R44 ;  /* 0x0000002c022c7220 */ /* 0x040fe20000410000 */
[C---:B------:R-:W-:Y:S01]  /*b910*/  HMMA.16816.F32.BF16 R40, R168.reuse, R154, R40 ;  /* 0x0000009aa828723c */ /* 0x040fe20000041828 */
[----:B------:R-:W-:Y:S04]  /*b920*/  LDSM.16.MT88.4 R152, [R224+0x10800] ;  /* 0x01080000e098783b */ /* 0x000fe80000004200 */
[----:B------:R-:W3:Y:S01]  /*b930*/  MUFU.EX2 R203, R203 ;  /* 0x000000cb00cb7308 */ /* 0x000ee20000000800 */
[----:B------:R-:W-:Y:S01]  /*b940*/  FMUL.FTZ R45, R2, R45 ;  /* 0x0000002d022d7220 */ /* 0x000fe20000410000 */
[C---:B------:R-:W-:Y:S01]  /*b950*/  FMUL.FTZ R46, R0.reuse, R46 ;  /* 0x0000002e002e7220 */ /* 0x040fe20000410000 */
[----:B------:R-:W-:Y:S03]  /*b960*/  FMUL.FTZ R47, R0, R47 ;  /* 0x0000002f002f7220 */ /* 0x000fe60000410000 */
[C---:B------:R-:W-:Y:S01]  /*b970*/  FMUL.FTZ R48, R2.reuse, R48 ;  /* 0x0000003002307220 */ /* 0x040fe20000410000 */
[----:B------:R-:W-:Y:S01]  /*b980*/  FMUL.FTZ R49, R2, R49 ;  /* 0x0000003102317220 */ /* 0x000fe20000410000 */
[C---:B------:R-:W-:Y:S01]  /*b990*/  FMUL.FTZ R50, R0.reuse, R50 ;  /* 0x0000003200327220 */ /* 0x040fe20000410000 */
[----:B------:R-:W-:Y:S01]  /*b9a0*/  FMUL.FTZ R51, R0, R51 ;  /* 0x0000003300337220 */ /* 0x000fe20000410000 */
[C---:B-----5:R-:W-:Y:S01]  /*b9b0*/  HMMA.16816.F32.BF16 R44, R168.reuse, R144, R44 ;  /* 0x00000090a82c723c */ /* 0x060fe2000004182c */
[----:B------:R-:W-:Y:S02]  /*b9c0*/  MUFU.EX2 R204, R204 ;  /* 0x000000cc00cc7308 */ /* 0x000fe40000000800 */
[C---:B------:R-:W-:Y:S01]  /*b9d0*/  FMUL.FTZ R52, R2.reuse, R52 ;  /* 0x0000003402347220 */ /* 0x040fe20000410000 */
[----:B------:R-:W-:Y:S01]  /*b9e0*/  FMUL.FTZ R53, R2, R53 ;  /* 0x0000003502357220 */ /* 0x000fe20000410000 */
[C---:B------:R-:W-:Y:S01]  /*b9f0*/  FMUL.FTZ R54, R0.reuse, R54 ;  /* 0x0000003600367220 */ /* 0x040fe20000410000 */
[C---:B------:R-:W-:Y:S01]  /*ba00*/  HMMA.16816.F32.BF16 R48, R168.reuse, R146, R48 ;  /* 0x00000092a830723c */ /* 0x040fe20000041830 */
[----:B------:R-:W5:Y:S04]  /*ba10*/  LDSM.16.MT88.4 R144, [R226+0x14000] ;  /* 0x01400000e290783b */ /* 0x000f680000004200 */
[----:B------:R-:W-:Y:S01]  /*ba20*/  MUFU.EX2 R205, R205 ;  /* 0x000000cd00cd7308 */ /* 0x000fe20000000800 */
[----:B------:R-:W-:Y:S01]  /*ba30*/  FMUL.FTZ R55, R0, R55 ;  /* 0x0000003700377220 */ /* 0x000fe20000410000 */
[C---:B------:R-:W-:Y:S01]  /*ba40*/  FMUL.FTZ R56, R2.reuse, R56 ;  /* 0x0000003802387220 */ /* 0x040fe20000410000 */
[----:B------:R-:W-:Y:S03]  /*ba50*/  FMUL.FTZ R57, R2, R57 ;  /* 0x0000003902397220 */ /* 0x000fe60000410000 */
[C---:B------:R-:W-:Y:S01]  /*ba60*/  FMUL.FTZ R58, R0.reuse, R58 ;  /* 0x0000003a003a7220 */ /* 0x040fe20000410000 */
[----:B------:R-:W-:Y:S01]  /*ba70*/  FMUL.FTZ R59, R0, R59 ;  /* 0x0000003b003b7220 */ /* 0x000fe20000410000 */
[C---:B----4-:R-:W-:Y:S02]  /*ba80*/  HMMA.16816.F32.BF16 R52, R168.reuse, R136, R52 ;  /* 0x00000088a834723c */ /* 0x050fe40000041834 */
[----:B------:R-:W-:Y:S01]  /*ba90*/  MUFU.EX2 R207, R207 ;  /* 0x000000cf00cf7308 */ /* 0x000fe20000000800 */
[C---:B------:R-:W-:Y:S01]  /*baa0*/  FMUL.FTZ R60, R2.reuse, R60 ;  /* 0x0000003c023c7220 */ /* 0x040fe20000410000 */
[----:B------:R-:W-:Y:S01]  /*bab0*/  FMUL.FTZ R61, R2, R61 ;  /* 0x0000003d023d7220 */ /* 0x000fe20000410000 */
[C---:B------:R-:W-:Y:S01]  /*bac0*/  FMUL.FTZ R62, R0.reuse, R62 ;  /* 0x0000003e003e7220 */ /* 0x040fe20000410000 */
[C---:B------:R-:W-:Y:S01]  /*bad0*/  HMMA.16816.F32.BF16 R56, R168.reuse, R138, R56 ;  /* 0x0000008aa838723c */ /* 0x040fe20000041838 */
[----:B------:R-:W4:Y:S05]  /*bae0*/  LDSM.16.MT88.4 R136, [R225+0x14000] ;  /* 0x01400000e188783b */ /* 0x000f2a0000004200 */
[----:B------:R-:W-:Y:S01]  /*baf0*/  MUFU.EX2 R200, R200 ;  /* 0x000000c800c87308 */ /* 0x000fe20000000800 */
[----:B------:R-:W-:Y:S01]  /*bb00*/  FMUL.FTZ R63, R0, R63 ;  /* 0x0000003f003f7220 */ /* 0x000fe20000410000 */
[C---:B------:R-:W-:Y:S03]  /*bb10*/  FMUL.FTZ R64, R2.reuse, R64 ;  /* 0x0000004002407220 */ /* 0x040fe60000410000 */
[----:B------:R-:W-:Y:S01]  /*bb20*/  FMUL.FTZ R65, R2, R65 ;  /* 0x0000004102417220 */ /* 0x000fe20000410000 */
[C---:B------:R-:W-:Y:S01]  /*bb30*/  FMUL.FTZ R66, R0.reuse, R66 ;  /* 0x0000004200427220 */ /* 0x040fe20000410000 */
[----:B------:R-:W-:Y:S01]  /*bb40*/  FMUL.FTZ R67, R0, R67 ;  /* 0x0000004300437220 */ /* 0x000fe20000410000 */
[C---:B-1----:R-:W-:Y:S02]  /*bb50*/  HMMA.16816.F32.BF16 R60, R168.reuse, R132, R60 ;  /* 0x00000084a83c723c */ /* 0x042fe4000004183c */
[----:B------:R-:W1:Y:S01]  /*bb60*/  MUFU.EX2 R206, R206 ;  /* 0x000000ce00ce7308 */ /* 0x000e620000000800 */
[C---:B------:R-:W-:Y:S01]  /*bb70*/  FMUL.FTZ R68, R2.reuse, R68 ;  /* 0x0000004402447220 */ /* 0x040fe20000410000 */
[----:B------:R-:W-:Y:S01]  /*bb80*/  FMUL.FTZ R69, R2, R69 ;  /* 0x0000004502457220 */ /* 0x000fe20000410000 */
[C---:B------:R-:W-:Y:S01]  /*bb90*/  FMUL.FTZ R70, R0.reuse, R70 ;  /* 0x0000004600467220 */ /* 0x040fe20000410000 */
[C---:B------:R-:W-:Y:S01]  /*bba0*/  HMMA.16816.F32.BF16 R64, R168.reuse, R134, R64 ;  /* 0x00000086a840723c */ /* 0x040fe20000041840 */
[----:B------:R-:W2:Y:S05]  /*bbb0*/  LDSM.16.MT88.4 R132, [R224+0x14000] ;  /* 0x01400000e084783b */ /* 0x000eaa0000004200 */
[----:B------:R-:W1:Y:S01]  /*bbc0*/  MUFU.EX2 R202, R202 ;  /* 0x000000ca00ca7308 */ /* 0x000e620000000800 */
[----:B------:R-:W-:Y:S01]  /*bbd0*/  FMUL.FTZ R71, R0, R71 ;  /* 0x0000004700477220 */ /* 0x000fe20000410000 */
[C---:B------:R-:W-:Y:S03]  /*bbe0*/  FMUL.FTZ R72, R2.reuse, R72 ;  /* 0x0000004802487220 */ /* 0x040fe60000410000 */
[----:B------:R-:W-:Y:S01]  /*bbf0*/  FMUL.FTZ R73, R2, R73 ;  /* 0x0000004902497220 */ /* 0x000fe20000410000 */
[C---:B------:R-:W-:Y:S01]  /*bc00*/  FMUL.FTZ R74, R0.reuse, R74 ;  /* 0x0000004a004a7220 */ /* 0x040fe20000410000 */
[----:B------:R-:W-:Y:S01]  /*bc10*/  FMUL.FTZ R75, R0, R75 ;  /* 0x0000004b004b7220 */ /* 0x000fe20000410000 */
[C---:B------:R-:W-:Y:S02]  /*bc20*/  HMMA.16816.F32.BF16 R68, R168.reuse, R140, R68 ;  /* 0x0000008ca844723c */ /* 0x040fe40000041844 */
[----:B------:R-:W-:Y:S01]  /*bc30*/  MUFU.EX2 R252, R252 ;  /* 0x000000fc00fc7308 */ /* 0x000fe20000000800 */
[C---:B------:R-:W-:Y:S01]  /*bc40*/  FMUL.FTZ R76, R2.reuse, R76 ;  /* 0x0000004c024c7220 */ /* 0x040fe20000410000 */
[----:B------:R-:W-:Y:S01]  /*bc50*/  FMUL.FTZ R77, R2, R77 ;  /* 0x0000004d024d7220 */ /* 0x000fe20000410000 */
[C---:B------:R-:W-:Y:S01]  /*bc60*/  FMUL.FTZ R78, R0.reuse, R78 ;  /* 0x0000004e004e7220 */ /* 0x040fe20000410000 */
[C---:B------:R-:W-:Y:S01]  /*bc70*/  HMMA.16816.F32.BF16 R72, R168.reuse, R142, R72 ;  /* 0x0000008ea848723c */ /* 0x040fe20000041848 */
[----:B------:R-:W3:Y:S05]  /*bc80*/  LDSM.16.MT88.4 R140, [R228+0x16000] ;  /* 0x01600000e48c783b */ /* 0x000eea0000004200 */
[----:B------:R-:W-:Y:S01]  /*bc90*/  MUFU.EX2 R251, R251 ;  /* 0x000000fb00fb7308 */ /* 0x000fe20000000800 */
[----:B------:R-:W-:Y:S01]  /*bca0*/  FMUL.FTZ R79, R0, R79 ;  /* 0x0000004f004f7220 */ /* 0x000fe20000410000 */
[C---:B------:R-:W-:Y:S03]  /*bcb0*/  FMUL.FTZ R80, R2.reuse, R80 ;  /* 0x0000005002507220 */ /* 0x040fe60000410000 */
[----:B------:R-:W-:Y:S01]  /*bcc0*/  FMUL.FTZ R81, R2, R81 ;  /* 0x0000005102517220 */ /* 0x000fe20000410000 */
[C---:B------:R-:W-:Y:S01]  /*bcd0*/  FMUL.FTZ R82, R0.reuse, R82 ;  /* 0x0000005200527220 */ /* 0x040fe20000410000 */
[----:B------:R-:W-:Y:S01]  /*bce0*/  FMUL.FTZ R83, R0, R83 ;  /* 0x0000005300537220 */ /* 0x000fe20000410000 */
[C---:B-----5:R-:W-:Y:S02]  /*bcf0*/  HMMA.16816.F32.BF16 R76, R168.reuse, R144, R76 ;  /* 0x00000090a84c723c */ /* 0x060fe4000004184c */
[----:B------:R-:W-:Y:S01]  /*bd00*/  MUFU.EX2 R248, R248 ;  /* 0x000000f800f87308 */ /* 0x000fe20000000800 */
[C---:B------:R-:W-:Y:S01]  /*bd10*/  FMUL.FTZ R84, R2.reuse, R84 ;  /* 0x0000005402547220 */ /* 0x040fe20000410000 */
[----:B------:R-:W-:Y:S01]  /*bd20*/  FMUL.FTZ R85, R2, R85 ;  /* 0x0000005502557220 */ /* 0x000fe20000410000 */
        /* <DEDUP_REMOVED lines=15> */
[C---:B------:R-:W-:Y:S01]  /*be20*/  FMUL.FTZ R96, R2.reuse, R96 ;  /* 0x0000006002607220 */ /* 0x040fe20000410000 */
[----:B------:R-:W-:Y:S01]  /*be30*/  FMUL.FTZ R97, R2, R97 ;  /* 0x0000006102617220 */ /* 0x000fe20000410000 */
[C---:B------:R-:W-:Y:S03]  /*be40*/  FMUL.FTZ R98, R0.reuse, R98 ;  /* 0x0000006200627220 */ /* 0x040fe60000410000 */
[----:B------:R-:W-:Y:S01]  /*be50*/  FMUL.FTZ R99, R0, R99 ;  /* 0x0000006300637220 */ /* 0x000fe20000410000 */
[C---:B--2---:R-:W-:Y:S03]  /*be60*/  HMMA.16816.F32.BF16 R92, R168.reuse, R132, R92 ;  /* 0x00000084a85c723c */ /* 0x044fe6000004185c */
[C---:B------:R-:W-:Y:S01]  /*be70*/  FMUL.FTZ R100, R2.reuse, R100 ;  /* 0x0000006402647220 */ /* 0x040fe20000410000 */
[----:B------:R-:W-:Y:S01]  /*be80*/  FMUL.FTZ R101, R2, R101 ;  /* 0x0000006502657220 */ /* 0x000fe20000410000 */
[C---:B------:R-:W-:Y:S01]  /*be90*/  FMUL.FTZ R102, R0.reuse, R102 ;  /* 0x0000006600667220 */ /* 0x040fe20000410000 */
[C---:B------:R-:W-:Y:S01]  /*bea0*/  HMMA.16816.F32.BF16 R96, R168.reuse, R134, R96 ;  /* 0x00000086a860723c */ /* 0x040fe20000041860 */
[----:B------:R-:W2:Y:S04]  /*beb0*/  LDSM.16.MT88.4 R132, [R225+0x16000] ;  /* 0x01600000e184783b */ /* 0x000ea80000004200 */
[----:B------:R-:W-:Y:S01]  /*bec0*/  FMUL.FTZ R103, R0, R103 ;  /* 0x0000006700677220 */ /* 0x000fe20000410000 */
[C---:B------:R-:W-:Y:S01]  /*bed0*/  FMUL.FTZ R104, R2.reuse, R104 ;  /* 0x0000006802687220 */ /* 0x040fe20000410000 */
[----:B------:R-:W-:Y:S01]  /*bee0*/  FMUL.FTZ R105, R2, R105 ;  /* 0x0000006902697220 */ /* 0x000fe20000410000 */
[C---:B------:R-:W-:Y:S03]  /*bef0*/  FMUL.FTZ R106, R0.reuse, R106 ;  /* 0x0000006a006a7220 */ /* 0x040fe60000410000 */
        /* <DEDUP_REMOVED lines=27> */
[C---:B------:R-:W-:Y:S05]  /*c0b0*/  HMMA.16816.F32.BF16 R120, R168.reuse, R134, R120 ;  /* 0x00000086a878723c */ /* 0x040fea0000041878 */
[----:B------:R-:W-:Y:S01]  /*c0c0*/  FMUL.FTZ R127, R0, R127 ;  /* 0x0000007f007f7220 */ /* 0x000fe20000410000 */
[C---:B------:R-:W-:Y:S01]  /*c0d0*/  FMUL.FTZ R128, R2.reuse, R128 ;  /* 0x0000008002807220 */ /* 0x040fe20000410000 */
[----:B------:R-:W-:Y:S01]  /*c0e0*/  FMUL.FTZ R129, R2, R129 ;  /* 0x0000008102817220 */ /* 0x000fe20000410000 */
[C---:B------:R-:W-:Y:S03]  /*c0f0*/  FMUL.FTZ R130, R0.reuse, R130 ;  /* 0x0000008200827220 */ /* 0x040fe60000410000 */
[----:B------:R-:W-:Y:S01]  /*c100*/  FMUL.FTZ R131, R0, R131 ;  /* 0x0000008300837220 */ /* 0x000fe20000410000 */
[C---:B---3--:R-:W-:Y:S03]  /*c110*/  HMMA.16816.F32.BF16 R124, R168.reuse, R140, R124 ;  /* 0x0000008ca87c723c */ /* 0x048fe6000004187c */
[----:B------:R-:W-:Y:S01]  /*c120*/  F2FP.BF16.F32.PACK_AB R132, R197, R192 ;  /* 0x000000c0c584723e */ /* 0x000fe200000010ff */
[----:B------:R-:W-:Y:S01]  /*c130*/  FFMA.FTZ R193, R2, R249, R193 ;  /* 0x000000f902c17223 */ /* 0x000fe200000100c1 */
[----:B------:R-:W-:Y:S01]  /*c140*/  F2FP.BF16.F32.PACK_AB R134, R199, R194 ;  /* 0x000000c2c786723e */ /* 0x000fe200000010ff */
[----:B------:R-:W-:Y:S01]  /*c150*/  HMMA.16816.F32.BF16 R128, R168, R142, R128 ;  /* 0x0000008ea880723c */ /* 0x000fe20000041880 */
[----:B------:R-:W2:Y:S04]  /*c160*/  LDSM.16.MT88.4 R140, [R225+0x12800] ;  /* 0x01280000e18c783b */ /* 0x000ea80000004200 */
[----:B------:R-:W-:Y:S01]  /*c170*/  F2FP.BF16.F32.PACK_AB R133, R201, R196 ;  /* 0x000000c4c985723e */ /* 0x000fe200000010ff */
[----:B------:R-:W-:Y:S01]  /*c180*/  FFMA.FTZ R195, R0, R247, R195 ;  /* 0x000000f700c37223 */ /* 0x000fe200000100c3 */
[----:B------:R-:W-:Y:S01]  /*c190*/  F2FP.BF16.F32.PACK_AB R135, R203, R198 ;  /* 0x000000c6cb87723e */ /* 0x000fe200000010ff */
[----:B------:R-:W-:Y:S01]  /*c1a0*/  FADD.FTZ R190, R190, R193 ;  /* 0x000000c1bebe7221 */ /* 0x000fe20000010000 */
[----:B------:R-:W3:Y:S02]  /*c1b0*/  LDSM.16.MT88.4 R168, [R224+0x12800] ;  /* 0x01280000e0a8783b */ /* 0x000ee40000004200 */
[----:B------:R-:W-:Y:S01]  /*c1c0*/  MOV R2, R3 ;  /* 0x0000000300027202 */ /* 0x000fe20000000f00 */
[----:B------:R-:W-:Y:S02]  /*c1d0*/  FADD.FTZ R195, R167, R195 ;  /* 0x000000c3a7c37221 */ /* 0x000fe40000010000 */
[C---:B----4-:R-:W-:Y:S05]  /*c1e0*/  HMMA.16816.F32.BF16 R4, R132.reuse, R136, R4 ;  /* 0x000000888404723c */ /* 0x050fea0000041804 */
[----:B------:R-:W-:Y:S01]  /*c1f0*/  FADD.FTZ R166, R166, R195 ;  /* 0x000000c3a6a67221 */ /* 0x000fe20000010000 */
[C---:B------:R-:W-:Y:S01]  /*c200*/  HMMA.16816.F32.BF16 R8, R132.reuse, R138, R8 ;  /* 0x0000008a8408723c */ /* 0x040fe20000041808 */
[----:B------:R-:W4:Y:S04]  /*c210*/  LDSM.16.MT88.4 R136, [R226+0x14800] ;  /* 0x01480000e288783b */ /* 0x000f280000004200 */
[----:B------:R-:W-:Y:S01]  /*c220*/  FADD.FTZ R191, R191, R166 ;  /* 0x000000a6bfbf7221 */ /* 0x000fe20000010000 */
[C---:B------:R-:W-:Y:S05]  /*c230*/  HMMA.16816.F32.BF16 R12, R132.reuse, R144, R12 ;  /* 0x00000090840c723c */ /* 0x040fea000004180c */
[----:B------:R-:W-:Y:S01]  /*c240*/  FADD.FTZ R196, R196, R191 ;  /* 0x000000bfc4c47221 */ /* 0x000fe20000010000 */
[C---:B------:R-:W-:Y:S01]  /*c250*/  HMMA.16816.F32.BF16 R16, R132.reuse, R146, R16 ;  /* 0x000000928410723c */ /* 0x040fe20000041810 */
[----:B------:R-:W5:Y:S04]  /*c260*/  LDSM.16.MT88.4 R144, [R225+0x14800] ;  /* 0x01480000e190783b */ /* 0x000f680000004200 */
[----:B------:R-:W-:Y:S01]  /*c270*/  FADD.FTZ R201, R201, R196 ;  /* 0x000000c4c9c97221 */ /* 0x000fe20000010000 */
[C---:B------:R-:W-:Y:S05]  /*c280*/  HMMA.16816.F32.BF16 R20, R132.reuse, R148, R20 ;  /* 0x000000948414723c */ /* 0x040fea0000041814 */
[----:B------:R-:W-:Y:S01]  /*c290*/  FADD.FTZ R198, R198, R201 ;  /* 0x000000c9c6c67221 */ /* 0x000fe20000010000 */
[C---:B------:R-:W-:Y:S01]  /*c2a0*/  HMMA.16816.F32.BF16 R24, R132.reuse, R150, R24 ;  /* 0x000000968418723c */ /* 0x040fe20000041818 */
[----:B------:R-:W5:Y:S04]  /*c2b0*/  LDSM.16.MT88.4 R148, [R228+0x16800] ;  /* 0x01680000e494783b */ /* 0x000f680000004200 */
[----:B------:R-:W-:Y:S01]  /*c2c0*/  FADD.FTZ R203, R203, R198 ;  /* 0x000000c6cbcb7221 */ /* 0x000fe20000010000 */
[C---:B------:R-:W-:Y:S05]  /*c2d0*/  HMMA.16816.F32.BF16 R28, R132.reuse, R152, R28 ;  /* 0x00000098841c723c */ /* 0x040fea000004181c */
[----:B-1----:R-:W-:Y:S01]  /*c2e0*/  FADD.FTZ R203, R206, R203 ;  /* 0x000000cbcecb7221 */ /* 0x002fe20000010000 */
[C---:B------:R-:W-:Y:S01]  /*c2f0*/  HMMA.16816.F32.BF16 R32, R132.reuse, R154, R32 ;  /* 0x0000009a8420723c */ /* 0x040fe20000041820 */
[----:B------:R-:W-:Y:S04]  /*c300*/  LDSM.16.MT88.4 R152, [R225+0x11000] ;  /* 0x01100000e198783b */ /* 0x000fe80000004200 */
[----:B------:R-:W-:Y:S01]  /*c310*/  FADD.FTZ R203, R202, R203 ;  /* 0x000000cbcacb7221 */ /* 0x000fe20000010000 */
[C---:B------:R-:W-:Y:S06]  /*c320*/  HMMA.16816.F32.BF16 R36, R132.reuse, R156, R36 ;  /* 0x0000009c8424723c */ /* 0x040fec0000041824 */
[C---:B------:R-:W-:Y:S01]  /*c330*/  HMMA.16816.F32.BF16 R40, R132.reuse, R158, R40 ;  /* 0x0000009e8428723c */ /* 0x040fe20000041828 */
[----:B------:R-:W-:Y:S05]  /*c340*/  LDSM.16.MT88.4 R156, [R224+0x11000] ;  /* 0x01100000e09c783b */ /* 0x000fea0000004200 */
[C---:B------:R-:W-:Y:S06]  /*c350*/  HMMA.16816.F32.BF16 R44, R132.reuse, R160, R44 ;  /* 0x000000a0842c723c */ /* 0x040fec000004182c */
[C---:B------:R-:W-:Y:S01]  /*c360*/  HMMA.16816.F32.BF16 R48, R132.reuse, R162, R48 ;  /* 0x000000a28430723c */ /* 0x040fe20000041830 */
[----:B------:R-:W-:Y:S05]  /*c370*/  LDSM.16.MT88.4 R160, [R228+0x13000] ;  /* 0x01300000e4a0783b */ /* 0x000fea0000004200 */
[C---:B--2---:R-:W-:Y:S06]  /*c380*/  HMMA.16816.F32.BF16 R52, R132.reuse, R140, R52 ;  /* 0x0000008c8434723c */ /* 0x044fec0000041834 */
[C---:B------:R-:W-:Y:S01]  /*c390*/  HMMA.16816.F32.BF16 R56, R132.reuse, R142, R56 ;  /* 0x0000008e8438723c */ /* 0x040fe20000041838 */
[----:B------:R-:W1:Y:S05]  /*c3a0*/  LDSM.16.MT88.4 R140, [R226+0x16800] ;  /* 0x01680000e28c783b */ /* 0x000e6a0000004200 */
[C---:B---3--:R-:W-:Y:S06]  /*c3b0*/  HMMA.16816.F32.BF16 R60, R132.reuse, R168, R60 ;  /* 0x000000a8843c723c */ /* 0x048fec000004183c */
[C---:B------:R-:W-:Y:S01]  /*c3c0*/  HMMA.16816.F32.BF16 R64, R132.reuse, R170, R64 ;  /* 0x000000aa8440723c */ /* 0x040fe20000041840 */
[----:B------:R-:W-:Y:S05]  /*c3d0*/  LDSM.16.MT88.4 R168, [R226+0x13000] ;  /* 0x01300000e2a8783b */ /* 0x000fea0000004200 */
[C---:B------:R-:W-:Y:S06]  /*c3e0*/  HMMA.16816.F32.BF16 R68, R132.reuse, R172, R68 ;  /* 0x000000ac8444723c */ /* 0x040fec0000041844 */
[C---:B------:R-:W-:Y:S01]  /*c3f0*/  HMMA.16816.F32.BF16 R72, R132.reuse, R174, R72 ;  /* 0x000000ae8448723c */ /* 0x040fe20000041848 */
[----:B------:R-:W-:Y:S05]  /*c400*/  LDSM.16.MT88.4 R172, [R225+0x13000] ;  /* 0x01300000e1ac783b */ /* 0x000fea0000004200 */
[C---:B----4-:R-:W-:Y:S06]  /*c410*/  HMMA.16816.F32.BF16 R76, R132.reuse, R136, R76 ;  /* 0x00000088844c723c */ /* 0x050fec000004184c */
[C---:B------:R-:W-:Y:S01]  /*c420*/  HMMA.16816.F32.BF16 R80, R132.reuse, R138, R80 ;  /* 0x0000008a8450723c */ /* 0x040fe20000041850 */
[----:B------:R-:W2:Y:S05]  /*c430*/  LDSM.16.MT88.4 R136, [R225+0x16800] ;  /* 0x01680000e188783b */ /* 0x000eaa0000004200 */
[C---:B-----5:R-:W-:Y:S06]  /*c440*/  HMMA.16816.F32.BF16 R84, R132.reuse, R144, R84 ;  /* 0x000000908454723c */ /* 0x060fec0000041854 */
[C---:B------:R-:W-:Y:S01]  /*c450*/  HMMA.16816.F32.BF16 R88, R132.reuse, R146, R88 ;  /* 0x000000928458723c */ /* 0x040fe20000041858 */
[----:B------:R-:W3:Y:S05]  /*c460*/  LDSM.16.MT88.4 R144, [R224+0x16800] ;  /* 0x01680000e090783b */ /* 0x000eea0000004200 */
[C---:B------:R-:W-:Y:S01]  /*c470*/  HMMA.16816.F32.BF16 R92, R132.reuse, R176, R92 ;  /* 0x000000b0845c723c */ /* 0x040fe2000004185c */
[----:B------:R-:W4:Y:S05]  /*c480*/  MUFU.EX2 R177, R185 ;  /* 0x000000b900b17308 */ /* 0x000f2a0000000800 */
[C---:B------:R-:W-:Y:S05]  /*c490*/  HMMA.16816.F32.BF16 R96, R132.reuse, R178, R96 ;  /* 0x000000b28460723c */ /* 0x040fea0000041860 */
[----:B------:R-:W-:Y:S01]  /*c4a0*/  MUFU.EX2 R176, R186 ;  /* 0x000000ba00b07308 */ /* 0x000fe20000000800 */
[C---:B------:R-:W-:Y:S09]  /*c4b0*/  HMMA.16816.F32.BF16 R100, R132.reuse, R148, R100 ;  /* 0x000000948464723c */ /* 0x040ff20000041864 */
[----:B------:R-:W-:Y:S01]  /*c4c0*/  MUFU.EX2 R179, R182 ;  /* 0x000000b600b37308 */ /* 0x000fe20000000800 */
[C---:B------:R-:W-:Y:S01]  /*c4d0*/  HMMA.16816.F32.BF16 R104, R132.reuse, R150, R104 ;  /* 0x000000968468723c */ /* 0x040fe20000041868 */
[----:B------:R-:W5:Y:S05]  /*c4e0*/  LDSM.16.MT88.4 R148, [R228+0x11000] ;  /* 0x01100000e494783b */ /* 0x000f6a0000004200 */
[C---:B-1----:R-:W-:Y:S06]  /*c4f0*/  HMMA.16816.F32.BF16 R108, R132.reuse, R140, R108 ;  /* 0x0000008c846c723c */ /* 0x042fec000004186c */
[C---:B------:R-:W-:Y:S01]  /*c500*/  HMMA.16816.F32.BF16 R112, R132.reuse, R142, R112 ;  /* 0x0000008e8470723c */ /* 0x040fe20000041870 */
[----:B------:R-:W1:Y:S05]  /*c510*/  LDSM.16.MT88.4 R140, [R226+0x11000] ;  /* 0x01100000e28c783b */ /* 0x000e6a0000004200 */
[C---:B--2---:R-:W-:Y:S06]  /*c520*/  HMMA.16816.F32.BF16 R116, R132.reuse, R136, R116 ;  /* 0x000000888474723c */ /* 0x044fec0000041874 */
[C---:B------:R-:W-:Y:S05]  /*c530*/  HMMA.16816.F32.BF16 R120, R132.reuse, R138, R120 ;  /* 0x0000008a8478723c */ /* 0x040fea0000041878 */
[----:B------:R-:W-:Y:S01]  /*c540*/  F2FP.BF16.F32.PACK_AB R136, R205, R204 ;  /* 0x000000cccd88723e */ /* 0x000fe200000010ff */
[C---:B---3--:R-:W-:Y:S05]  /*c550*/  HMMA.16816.F32.BF16 R124, R132.reuse, R144, R124 ;  /* 0x00000090847c723c */ /* 0x048fea000004187c */
[----:B----4-:R-:W-:Y:S01]  /*c560*/  F2FP.BF16.F32.PACK_AB R139, R177, R184 ;  /* 0x000000b8b18b723e */ /* 0x010fe200000010ff */
[----:B------:R-:W-:Y:S01]  /*c570*/  HMMA.16816.F32.BF16 R128, R132, R146, R128 ;  /* 0x000000928480723c */ /* 0x000fe20000041880 */
[----:B------:R-:W2:Y:S04]  /*c580*/  LDSM.16.MT88.4 R132, [R224+0x13000] ;  /* 0x01300000e084783b */ /* 0x000ea80000004200 */
[----:B------:R-:W-:Y:S02]  /*c590*/  F2FP.BF16.F32.PACK_AB R138, R200, R207 ;  /* 0x000000cfc88a723e */ /* 0x000fe400000010ff */
[----:B------:R-:W-:Y:S02]  /*c5a0*/  F2FP.BF16.F32.PACK_AB R137, R202, R206 ;  /* 0x000000ceca89723e */ /* 0x000fe400000010ff */
[----:B------:R-:W3:Y:S05]  /*c5b0*/  LDSM.16.MT88.4 R144, [R228+0x15000] ;  /* 0x01500000e490783b */ /* 0x000eea0000004200 */
[C---:B-----5:R-:W-:Y:S06]  /*c5c0*/  HMMA.16816.F32.BF16 R4, R136.reuse, R148, R4 ;  /* 0x000000948804723c */ /* 0x060fec0000041804 */
[C---:B------:R-:W-:Y:S01]  /*c5d0*/  HMMA.16816.F32.BF16 R8, R136.reuse, R150, R8 ;  /* 0x000000968808723c */ /* 0x040fe20000041808 */
[----:B------:R-:W4:Y:S05]  /*c5e0*/  LDSM.16.MT88.4 R148, [R226+0x15000] ;  /* 0x01500000e294783b */ /* 0x000f2a0000004200 */
[C---:B-1----:R-:W-:Y:S06]  /*c5f0*/  HMMA.16816.F32.BF16 R12, R136.reuse, R140, R12 ;  /* 0x0000008c880c723c */ /* 0x042fec000004180c */
[C---:B------:R-:W-:Y:S01]  /*c600*/  HMMA.16816.F32.BF16 R16, R136.reuse, R142, R16 ;  /* 0x0000008e8810723c */ /* 0x040fe20000041810 */
[----:B------:R-:W1:Y:S05]  /*c610*/  LDSM.16.MT88.4 R140, [R225+0x15000] ;  /* 0x01500000e18c783b */ /* 0x000e6a0000004200 */
[C---:B------:R-:W-:Y:S06]  /*c620*/  HMMA.16816.F32.BF16 R20, R136.reuse, R152, R20 ;  /* 0x000000988814723c */ /* 0x040fec0000041814 */
[C---:B------:R-:W-:Y:S01]  /*c630*/  HMMA.16816.F32.BF16 R24, R136.reuse, R154, R24 ;  /* 0x0000009a8818723c */ /* 0x040fe20000041818 */
[----:B------:R-:W5:Y:S05]  /*c640*/  LDSM.16.MT88.4 R152, [R224+0x15000] ;  /* 0x01500000e098783b */ /* 0x000f6a0000004200 */
[C---:B------:R-:W-:Y:S06]  /*c650*/  HMMA.16816.F32.BF16 R28, R136.reuse, R156, R28 ;  /* 0x0000009c881c723c */ /* 0x040fec000004181c */
[C---:B------:R-:W-:Y:S01]  /*c660*/  HMMA.16816.F32.BF16 R32, R136.reuse, R158, R32 ;  /* 0x0000009e8820723c */ /* 0x040fe20000041820 */
[----:B------:R-:W5:Y:S05]  /*c670*/  LDSM.16.MT88.4 R156, [R228+0x17000] ;  /* 0x01700000e49c783b */ /* 0x000f6a0000004200 */
[C---:B------:R-:W-:Y:S06]  /*c680*/  HMMA.16816.F32.BF16 R36, R136.reuse, R160, R36 ;  /* 0x000000a08824723c */ /* 0x040fec0000041824 */
[C---:B------:R-:W-:Y:S06]  /*c690*/  HMMA.16816.F32.BF16 R40, R136.reuse, R162, R40 ;  /* 0x000000a28828723c */ /* 0x040fec0000041828 */
[C---:B------:R-:W-:Y:S06]  /*c6a0*/  HMMA.16816.F32.BF16 R44, R136.reuse, R168, R44 ;  /* 0x000000a8882c723c */ /* 0x040fec000004182c */
[C---:B------:R-:W-:Y:S06]  /*c6b0*/  HMMA.16816.F32.BF16 R48, R136.reuse, R170, R48 ;  /* 0x000000aa8830723c */ /* 0x040fec0000041830 */
[C---:B------:R-:W-:Y:S05]  /*c6c0*/  HMMA.16816.F32.BF16 R52, R136.reuse, R172, R52 ;  /* 0x000000ac8834723c */ /* 0x040fea0000041834 */
[----:B------:R-:W-:Y:S01]  /*c6d0*/  F2FP.BF16.F32.PACK_AB R170, R250, R251 ;  /* 0x000000fbfaaa723e */ /* 0x000fe200000010ff */
[C---:B------:R-:W-:Y:S01]  /*c6e0*/  HMMA.16816.F32.BF16 R56, R136.reuse, R174, R56 ;  /* 0x000000ae8838723c */ /* 0x040fe20000041838 */
[----:B------:R-:W-:Y:S05]  /*c6f0*/  LDSM.16.MT88.4 R172, [R224+0x11800] ;  /* 0x01180000e0ac783b */ /* 0x000fea0000004200 */
        /* <DEDUP_REMOVED lines=8> */
[----:B------:R-:W-:Y:S05]  /*c780*/  LDSM.16.MT88.4 R148, [R226+0x11800] ;  /* 0x01180000e294783b */ /* 0x000fea0000004200 */
[C---:B-1----:R-:W-:Y:S06]  /*c790*/  HMMA.16816.F32.BF16 R84, R136.reuse, R140, R84 ;  /* 0x0000008c8854723c */ /* 0x042fec0000041854 */
[C---:B------:R-:W-:Y:S01]  /*c7a0*/  HMMA.16816.F32.BF16 R88, R136.reuse, R142, R88 ;  /* 0x0000008e8858723c */ /* 0x040fe20000041858 */
[----:B------:R-:W1:Y:S05]  /*c7b0*/  LDSM.16.MT88.4 R140, [R225+0x17000] ;  /* 0x01700000e18c783b */ /* 0x000e6a0000004200 */
[C---:B-----5:R-:W-:Y:S06]  /*c7c0*/  HMMA.16816.F32.BF16 R92, R136.reuse, R152, R92 ;  /* 0x00000098885c723c */ /* 0x060fec000004185c */
[C---:B------:R-:W-:Y:S05]  /*c7d0*/  HMMA.16816.F32.BF16 R96, R136.reuse, R154, R96 ;  /* 0x0000009a8860723c */ /* 0x040fea0000041860 */
[--C-:B------:R-:W-:Y:S01]  /*c7e0*/  FFMA.FTZ R152, R180, UR4, -R181.reuse ;  /* 0x00000004b4987c23 */ /* 0x100fe200080108b5 */
[C---:B------:R-:W-:Y:S03]  /*c7f0*/  HMMA.16816.F32.BF16 R100, R136.reuse, R156, R100 ;  /* 0x0000009c8864723c */ /* 0x040fe60000041864 */
[----:B------:R-:W3:Y:S02]  /*c800*/  MUFU.EX2 R178, R152 ;  /* 0x0000009800b27308 */ /* 0x000ee40000000800 */
[----:B------:R-:W-:Y:S01]  /*c810*/  FFMA.FTZ R181, R165, UR4, -R181 ;  /* 0x00000004a5b57c23 */ /* 0x000fe200080108b5 */
[C---:B------:R-:W-:Y:S01]  /*c820*/  HMMA.16816.F32.BF16 R104, R136.reuse, R158, R104 ;  /* 0x0000009e8868723c */ /* 0x040fe20000041868 */
[----:B------:R-:W4:Y:S06]  /*c830*/  LDSM.16.MT88.4 R156, [R228+0x11800] ;  /* 0x01180000e49c783b */ /* 0x000f2c0000004200 */
[----:B------:R5:W4:Y:S01]  /*c840*/  MUFU.EX2 R165, R181 ;  /* 0x000000b500a57308 */ /* 0x000b220000000800 */
[C---:B--2---:R-:W-:Y:S06]  /*c850*/  HMMA.16816.F32.BF16 R108, R136.reuse, R132, R108 ;  /* 0x00000084886c723c */ /* 0x044fec000004186c */
[C---:B------:R-:W-:Y:S01]  /*c860*/  HMMA.16816.F32.BF16 R112, R136.reuse, R134, R112 ;  /* 0x000000868870723c */ /* 0x040fe20000041870 */
[----:B------:R-:W2:Y:S05]  /*c870*/  LDSM.16.MT88.4 R132, [R225+0x11800] ;  /* 0x01180000e184783b */ /* 0x000eaa0000004200 */
[C---:B-1----:R-:W-:Y:S03]  /*c880*/  HMMA.16816.F32.BF16 R116, R136.reuse, R140, R116 ;  /* 0x0000008c8874723c */ /* 0x042fe60000041874 */
[----:B-----5:R-:W-:Y:S03]  /*c890*/  LDSM.16.MT88.4 R180, [R226+0x13800] ;  /* 0x01380000e2b4783b */ /* 0x020fe60000004200 */
[C---:B------:R-:W-:Y:S05]  /*c8a0*/  HMMA.16816.F32.BF16 R120, R136.reuse, R142, R120 ;  /* 0x0000008e8878723c */ /* 0x040fea0000041878 */
[----:B---3--:R-:W-:Y:S01]  /*c8b0*/  MOV R140, R178 ;  /* 0x000000b2008c7202 */ /* 0x008fe20000000f00 */
[C---:B------:R-:W-:Y:S05]  /*c8c0*/  HMMA.16816.F32.BF16 R124, R136.reuse, R144, R124 ;  /* 0x00000090887c723c */ /* 0x040fea000004187c */
[----:B------:R-:W-:Y:S01]  /*c8d0*/  MOV R141, R179 ;  /* 0x000000b3008d7202 */ /* 0x000fe20000000f00 */
[----:B------:R-:W-:Y:S05]  /*c8e0*/  HMMA.16816.F32.BF16 R128, R136, R146, R128 ;  /* 0x000000928880723c */ /* 0x000fea0000041880 */
[----:B------:R-:W-:Y:S02]  /*c8f0*/  F2FP.BF16.F32.PACK_AB R169, R141, R248 ;  /* 0x000000f88da9723e */ /* 0x000fe400000010ff */
[----:B------:R-:W-:Y:S04]  /*c900*/  MOV R137, R176 ;  /* 0x000000b000897202 */ /* 0x000fe80000000f00 */
[----:B------:R-:W-:Y:S02]  /*c910*/  F2FP.BF16.F32.PACK_AB R168, R252, R137 ;  /* 0x00000089fca8723e */ /* 0x000fe400000010ff */
[----:B----4-:R-:W-:Y:S02]  /*c920*/  F2FP.BF16.F32.PACK_AB R171, R165, R140 ;  /* 0x0000008ca5ab723e */ /* 0x010fe400000010ff */
[----:B------:R-:W-:Y:S02]  /*c930*/  MOV R138, R177 ;  /* 0x000000b1008a7202 */ /* 0x000fe40000000f00 */
[----:B------:R-:W1:Y:S01]  /*c940*/  LDSM.16.MT88.4 R176, [R228+0x13800] ;  /* 0x01380000e4b0783b */ /* 0x000e620000004200 */
[----:B------:R-:W-:Y:S02]  /*c950*/  MOV R139, R184 ;  /* 0x000000b8008b7202 */ /* 0x000fe40000000f00 */
[C---:B------:R-:W-:Y:S05]  /*c960*/  HMMA.16816.F32.BF16 R160, R168.reuse, R156, R4 ;  /* 0x0000009ca8a0723c */ /* 0x040fea0000041804 */
[----:B------:R-:W3:Y:S01]  /*c970*/  LDSM.16.MT88.4 R184, [R225+0x13800] ;  /* 0x01380000e1b8783b */ /* 0x000ee20000004200 */
[C---:B------:R-:W-:Y:S06]  /*c980*/  HMMA.16816.F32.BF16 R156, R168.reuse, R158, R8 ;  /* 0x0000009ea89c723c */ /* 0x040fec0000041808 */
[C---:B------:R-:W-:Y:S01]  /*c990*/  HMMA.16816.F32.BF16 R152, R168.reuse, R148, R12 ;  /* 0x00000094a898723c */ /* 0x040fe2000004180c */
[----:B------:R-:W4:Y:S05]  /*c9a0*/  LDSM.16.MT88.4 R4, [R224+0x13800] ;  /* 0x01380000e004783b */ /* 0x000f2a0000004200 */
[C---:B------:R-:W-:Y:S03]  /*c9b0*/  HMMA.16816.F32.BF16 R148, R168.reuse, R150, R16 ;  /* 0x00000096a894723c */ /* 0x040fe60000041810 */
[----:B------:R-:W5:Y:S03]  /*c9c0*/  LDSM.16.MT88.4 R8, [R228+0x15800] ;  /* 0x01580000e408783b */ /* 0x000f660000004200 */
[C---:B--2---:R-:W-:Y:S05]  /*c9d0*/  HMMA.16816.F32.BF16 R144, R168.reuse, R132, R20 ;  /* 0x00000084a890723c */ /* 0x044fea0000041814 */
[----:B------:R-:W2:Y:S02]  /*c9e0*/  LDSM.16.MT88.4 R12, [R226+0x15800] ;  /* 0x01580000e20c783b */ /* 0x000ea40000004200 */
[----:B------:R-:W-:Y:S04]  /*c9f0*/  MOV R132, R140 ;  /* 0x0000008c00847202 */ /* 0x000fe80000000f00 */
[----:B------:R-:W-:Y:S02]  /*ca00*/  MOV R133, R141 ;  /* 0x0000008d00857202 */ /* 0x000fe40000000f00 */
[C---:B------:R-:W-:Y:S01]  /*ca10*/  HMMA.16816.F32.BF16 R140, R168.reuse, R134, R24 ;  /* 0x00000086a88c723c */ /* 0x040fe20000041818 */
[----:B------:R-:W2:Y:S06]  /*ca20*/  LDSM.16.MT88.4 R16, [R225+0x15800] ;  /* 0x01580000e110783b */ /* 0x000eac0000004200 */
[----:B------:R-:W-:Y:S02]  /*ca30*/  MOV R25, R137 ;  /* 0x0000008900197202 */ /* 0x000fe40000000f00 */
[----:B------:R-:W2:Y:S02]  /*ca40*/  LDSM.16.MT88.4 R20, [R224+0x15800] ;  /* 0x01580000e014783b */ /* 0x000ea40000004200 */
[----:B------:R-:W-:Y:S02]  /*ca50*/  MOV R26, R138 ;  /* 0x0000008a001a7202 */ /* 0x000fe40000000f00 */
[----:B------:R-:W-:Y:S02]  /*ca60*/  MOV R27, R139 ;  /* 0x0000008b001b7202 */ /* 0x000fe40000000f00 */
[C---:B------:R-:W-:Y:S02]  /*ca70*/  HMMA.16816.F32.BF16 R136, R168.reuse, R172, R28 ;  /* 0x000000aca888723c */ /* 0x040fe4000004181c */
[----:B------:R-:W-:Y:S05]  /*ca80*/  LDSM.16.MT88.4 R28, [R226+0x17800] ;  /* 0x01780000e21c783b */ /* 0x000fea0000004200 */
[----:B------:R-:W-:Y:S04]  /*ca90*/  MOV R173, R132 ;  /* 0x0000008400ad7202 */ /* 0x000fe80000000f00 */
[----:B------:R-:W-:Y:S02]  /*caa0*/  MOV R172, R133 ;  /* 0x0000008500ac7202 */ /* 0x000fe40000000f00 */
[C---:B------:R-:W-:Y:S06]  /*cab0*/  HMMA.16816.F32.BF16 R132, R168.reuse, R174, R32 ;  /* 0x000000aea884723c */ /* 0x040fec0000041820 */
[C---:B-1----:R-:W-:Y:S05]  /*cac0*/  HMMA.16816.F32.BF16 R36, R168.reuse, R176, R36 ;  /* 0x000000b0a824723c */ /* 0x042fea0000041824 */
[----:B------:R-:W-:Y:S01]  /*cad0*/  MOV R35, R25 ;  /* 0x0000001900237202 */ /* 0x000fe20000000f00 */
[C---:B------:R-:W-:Y:S05]  /*cae0*/  HMMA.16816.F32.BF16 R40, R168.reuse, R178, R40 ;  /* 0x000000b2a828723c */ /* 0x040fea0000041828 */
[----:B------:R-:W-:Y:S01]  /*caf0*/  MOV R34, R26 ;  /* 0x0000001a00227202 */ /* 0x000fe20000000f00 */
[C---:B------:R-:W-:Y:S05]  /*cb00*/  HMMA.16816.F32.BF16 R44, R168.reuse, R180, R44 ;  /* 0x000000b4a82c723c */ /* 0x040fea000004182c */
[----:B------:R-:W-:Y:S01]  /*cb10*/  MOV R33, R27 ;  /* 0x0000001b00217202 */ /* 0x000fe20000000f00 */
[C---:B------:R-:W-:Y:S01]  /*cb20*/  HMMA.16816.F32.BF16 R48, R168.reuse, R182, R48 ;  /* 0x000000b6a830723c */ /* 0x040fe20000041830 */
[----:B------:R-:W1:Y:S05]  /*cb30*/  LDSM.16.MT88.4 R24, [R228+0x17800] ;  /* 0x01780000e418783b */ /* 0x000e6a0000004200 */
[C---:B---3--:R-:W-:Y:S06]  /*cb40*/  HMMA.16816.F32.BF16 R52, R168.reuse, R184, R52 ;  /* 0x000000b8a834723c */ /* 0x048fec0000041834 */
[C---:B------:R-:W-:Y:S06]  /*cb50*/  HMMA.16816.F32.BF16 R56, R168.reuse, R186, R56 ;  /* 0x000000baa838723c */ /* 0x040fec0000041838 */
[C---:B----4-:R-:W-:Y:S06]  /*cb60*/  HMMA.16816.F32.BF16 R60, R168.reuse, R4, R60 ;  /* 0x00000004a83c723c */ /* 0x050fec000004183c */
[C---:B------:R-:W-:Y:S01]  /*cb70*/  HMMA.16816.F32.BF16 R64, R168.reuse, R6, R64 ;  /* 0x00000006a840723c */ /* 0x040fe20000041840 */
[----:B------:R-:W3:Y:S05]  /*cb80*/  LDSM.16.MT88.4 R4, [R225+0x17800] ;  /* 0x01780000e104783b */ /* 0x000eea0000004200 */
[C---:B-----5:R-:W-:Y:S06]  /*cb90*/  HMMA.16816.F32.BF16 R68, R168.reuse, R8, R68 ;  /* 0x00000008a844723c */ /* 0x060fec0000041844 */
[C---:B------:R-:W-:Y:S01]  /*cba0*/  HMMA.16816.F32.BF16 R72, R168.reuse, R10, R72 ;  /* 0x0000000aa848723c */ /* 0x040fe20000041848 */
[----:B------:R-:W4:Y:S05]  /*cbb0*/  LDSM.16.MT88.4 R8, [R224+0x17800] ;  /* 0x01780000e008783b */ /* 0x000f2a0000004200 */
[C---:B--2---:R-:W-:Y:S06]  /*cbc0*/  HMMA.16816.F32.BF16 R76, R168.reuse, R12, R76 ;  /* 0x0000000ca84c723c */ /* 0x044fec000004184c */
[C---:B------:R-:W-:Y:S05]  /*cbd0*/  HMMA.16816.F32.BF16 R80, R168.reuse, R14, R80 ;  /* 0x0000000ea850723c */ /* 0x040fea0000041850 */
[----:B------:R-:W-:Y:S01]  /*cbe0*/  FADD.FTZ R13, R189, R190 ;  /* 0x000000bebd0d7221 */ /* 0x000fe20000010000 */
        /* <DEDUP_REMOVED lines=8> */
[C---:B-1----:R-:W-:Y:S05]  /*cc70*/  HMMA.16816.F32.BF16 R100, R168.reuse, R24, R100 ;  /* 0x00000018a864723c */ /* 0x042fea0000041864 */
[----:B------:R-:W-:Y:S01]  /*cc80*/  FADD.FTZ R199, R199, R194 ;  /* 0x000000c2c7c77221 */ /* 0x000fe20000010000 */
[C---:B------:R-:W-:Y:S05]  /*cc90*/  HMMA.16816.F32.BF16 R104, R168.reuse, R26, R104 ;  /* 0x0000001aa868723c */ /* 0x040fea0000041868 */
[----:B------:R-:W-:Y:S01]  /*cca0*/  FADD.FTZ R0, R204, R199 ;  /* 0x000000c7cc007221 */ /* 0x000fe20000010000 */
[C---:B------:R-:W-:Y:S05]  /*ccb0*/  HMMA.16816.F32.BF16 R108, R168.reuse, R28, R108 ;  /* 0x0000001ca86c723c */ /* 0x040fea000004186c */
[----:B------:R-:W-:Y:S01]  /*ccc0*/  FADD.FTZ R0, R205, R0 ;  /* 0x00000000cd007221 */ /* 0x000fe20000010000 */
[C---:B------:R-:W-:Y:S05]  /*ccd0*/  HMMA.16816.F32.BF16 R112, R168.reuse, R30, R112 ;  /* 0x0000001ea870723c */ /* 0x040fea0000041870 */
[----:B------:R-:W-:Y:S01]  /*cce0*/  FADD.FTZ R207, R207, R0 ;  /* 0x00000000cfcf7221 */ /* 0x000fe20000010000 */
[C---:B---3--:R-:W-:Y:S05]  /*ccf0*/  HMMA.16816.F32.BF16 R116, R168.reuse, R4, R116 ;  /* 0x00000004a874723c */ /* 0x048fea0000041874 */
[----:B------:R-:W-:Y:S01]  /*cd00*/  FADD.FTZ R0, R33, R203 ;  /* 0x000000cb21007221 */ /* 0x000fe20000010000 */
[C---:B------:R-:W-:Y:S05]  /*cd10*/  HMMA.16816.F32.BF16 R120, R168.reuse, R6, R120 ;  /* 0x00000006a878723c */ /* 0x040fea0000041878 */
[----:B------:R-:W-:Y:S01]  /*cd20*/  FADD.FTZ R5, R34, R0 ;  /* 0x0000000022057221 */ /* 0x000fe20000010000 */
[C---:B----4-:R-:W-:Y:S05]  /*cd30*/  HMMA.16816.F32.BF16 R124, R168.reuse, R8, R124 ;  /* 0x00000008a87c723c */ /* 0x050fea000004187c */
[----:B------:R-:W-:Y:S01]  /*cd40*/  FADD.FTZ R7, R200, R207 ;  /* 0x000000cfc8077221 */ /* 0x000fe20000010000 */
[----:B------:R-:W-:Y:S05]  /*cd50*/  HMMA.16816.F32.BF16 R128, R168, R10, R128 ;  /* 0x0000000aa880723c */ /* 0x000fea0000041880 */
[----:B------:R-:W-:Y:S01]  /*cd60*/  FADD.FTZ R5, R248, R5 ;  /* 0x00000005f8057221 */ /* 0x000fe20000010000 */
[----:B------:R-:W-:Y:S05]  /*cd70*/  FADD.FTZ R7, R35, R7 ;  /* 0x0000000723077221 */ /* 0x000fea0000010000 */
[----:B------:R-:W-:Y:S01]  /*cd80*/  FADD.FTZ R5, R172, R5 ;  /* 0x00000005ac057221 */ /* 0x000fe20000010000 */
[----:B------:R-:W-:Y:S03]  /*cd90*/  FADD.FTZ R252, R252, R7 ;  /* 0x00000007fcfc7221 */ /* 0x000fe60000010000 */
[----:B------:R-:W-:Y:S01]  /*cda0*/  FADD.FTZ R0, R173, R5 ;  /* 0x00000005ad007221 */ /* 0x000fe20000010000 */
[----:B------:R-:W-:Y:S03]  /*cdb0*/  FADD.FTZ R249, R251, R252 ;  /* 0x000000fcfbf97221 */ /* 0x000fe60000010000 */
[----:B------:R-:W-:Y:S01]  /*cdc0*/  FADD.FTZ R247, R165, R0 ;  /* 0x00000000a5f77221 */ /* 0x000fe20000010000 */
[----:B------:R-:W-:Y:S01]  /*cdd0*/  MOV R0, R164 ;  /* 0x000000a400007202 */ /* 0x000fe20000000f00 */
[----:B------:R-:W-:Y:S01]  /*cde0*/  FADD.FTZ R249, R250, R249 ;  /* 0x000000f9faf97221 */ /* 0x000fe20000010000 */
[----:B------:R-:W-:Y:S06]  /*cdf0*/  @P0 BRA `(.L_x_180) ;  /* 0xffffffc800680947 */ /* 0x000fec000383ffff */
.L_x_179:
[----:B------:R-:W1:Y:S01]  /*ce00*/  SHFL.BFLY PT, R2, R249, 0x2, 0x1f ;  /* 0x0c401f00f9027f89 */ /* 0x000e6200000e0000 */
[----:B------:R-:W2:Y:S01]  /*ce10*/  S2UR UR4, SR_CgaCtaId ;  /* 0x00000000000479c3 */ /* 0x000ea20000008800 */
[----:B------:R-:W-:Y:S01]  /*ce20*/  MOV R12, 0x3f800000 ;  /* 0x3f800000000c7802 */ /* 0x000fe20000000f00 */
[----:B------:R-:W-:Y:S01]  /*ce30*/  UMOV UR6, 0x400 ;  /* 0x0000040000067882 */ /* 0x000fe20000000000 */
[----:B------:R-:W3:Y:S01]  /*ce40*/  SHFL.BFLY PT, R4, R247, 0x2, 0x1f ;  /* 0x0c401f00f7047f89 */ /* 0x000ee200000e0000 */
[----:B------:R-:W-:Y:S01]  /*ce50*/  UISETP.NE.AND UP0, UPT, UR13, -0x1, UPT ;  /* 0xffffffff0d00788c */ /* 0x000fe2000bf05270 */
[----:B------:R-:W4:Y:S01]  /*ce60*/  S2R R6, SR_TID.X ;  /* 0x0000000000067919 */ /* 0x000f220000002100 */
[----:B------:R-:W5:Y:S01]  /*ce70*/  S2R R0, SR_TID.X ;  /* 0x0000000000007919 */ /* 0x000f620000002100 */
[----:B-1----:R-:W-:Y:S01]  /*ce80*/  FADD.FTZ R2, R2, R249 ;  /* 0x000000f902027221 */ /* 0x002fe20000010000 */
[----:B--2---:R-:W-:Y:S01]  /*ce90*/  ULEA UR4, UR4, UR6, 0x18 ;  /* 0x0000000604047291 */ /* 0x004fe2000f8ec03f */
[----:B---3--:R-:W-:-:S03]  /*cea0*/  FADD.FTZ R13, R4, R247 ;  /* 0x000000f7040d7221 */ /* 0x008fc60000010000 */
[----:B------:R-:W1:Y:S03]  /*ceb0*/  SHFL.BFLY PT, R9, R2, 0x1, 0x1f ;  /* 0x0c201f0002097f89 */ /* 0x000e6600000e0000 */
[----:B------:R-:W-:Y:S02]  /*cec0*/  @UP0 ULDC.64 UR6, c[0x0][0x298] ;  /* 0x0000a60000060ab9 */ /* 0x000fe40000000a00 */
[----:B------:R-:W-:Y:S01]  /*ced0*/  @UP0 UIMAD.WIDE.U32 UR10, UR13, UR6, URZ ;  /* 0x000000060d0a02a5 */ /* 0x000fe2000f8e003f */
[----:B------:R-:W2:Y:S01]  /*cee0*/  SHFL.BFLY PT, R8, R13, 0x1, 0x1f ;  /* 0x0c201f000d087f89 */ /* 0x000ea200000e0000 */
[----:B----4-:R-:W-:-:S04]  /*cef0*/  SHF.R.S32.HI R11, RZ, 0x1f, R6 ;  /* 0x0000001fff0b7819 */ /* 0x010fc80000011406 */
[CC--:B------:R-:W-:Y:S02]  /*cf00*/  LEA.HI R7, R11.reuse, R6.reuse, RZ, 0x5 ;  /* 0x000000060b077211 */ /* 0x0c0fe400078f28ff */
[----:B-----5:R-:W-:Y:S02]  /*cf10*/  SHF.R.S32.HI R5, RZ, 0x1f, R0 ;  /* 0x0000001fff057819 */ /* 0x020fe40000011400 */
[----:B------:R-:W-:Y:S02]  /*cf20*/  LEA.HI R11, R11, R6, RZ, 0x2 ;  /* 0x000000060b0b7211 */ /* 0x000fe400078f10ff */
[-C--:B------:R-:W-:Y:S02]  /*cf30*/  LEA.HI R15, R5, R0.reuse, RZ, 0x5 ;  /* 0x00000000050f7211 */ /* 0x080fe400078f28ff */
[----:B------:R-:W-:Y:S01]  /*cf40*/  LOP3.LUT R17, R11, 0x3ffffffc, RZ, 0xc0, !PT ;  /* 0x3ffffffc0b117812 */ /* 0x000fe200078ec0ff */
[----:B-1----:R-:W-:Y:S01]  /*cf50*/  FADD.FTZ R9, R2, R9 ;  /* 0x0000000902097221 */ /* 0x002fe20000010000 */
[----:B------:R-:W-:-:S02]  /*cf60*/  LEA.HI R2, R5, R0, RZ, 0x3 ;  /* 0x0000000005027211 */ /* 0x000fc400078f18ff */
[----:B------:R-:W-:Y:S01]  /*cf70*/  LOP3.LUT R15, R15, 0xffffffe0, RZ, 0xc0, !PT ;  /* 0xffffffe00f0f7812 */ /* 0x000fe200078ec0ff */
[----:B--2---:R-:W-:Y:S01]  /*cf80*/  FADD.FTZ R8, R13, R8 ;  /* 0x000000080d087221 */ /* 0x004fe20000010000 */
[----:B------:R-:W-:Y:S02]  /*cf90*/  LOP3.LUT R13, R7, 0xffffffe0, RZ, 0xc0, !PT ;  /* 0xffffffe0070d7812 */ /* 0x000fe400078ec0ff */
[----:B------:R-:W-:Y:S02]  /*cfa0*/  IADD3 R10, -R17, R6, RZ ;  /* 0x00000006110a7210 */ /* 0x000fe40007ffe1ff */
[----:B------:R-:W-:Y:S02]  /*cfb0*/  LOP3.LUT R5, R2, 0xfffffff8, RZ, 0xc0, !PT ;  /* 0xfffffff802057812 */ /* 0x000fe400078ec0ff */
[----:B------:R-:W-:Y:S02]  /*cfc0*/  IADD3 R6, R6, -R13, RZ ;  /* 0x8000000d06067210 */ /* 0x000fe40007ffe0ff */
[----:B------:R-:W-:-:S02]  /*cfd0*/  IADD3 R4, R0, -R15, RZ ;  /* 0x8000000f00047210 */ /* 0x000fc40007ffe0ff */
[----:B------:R-:W-:Y:S02]  /*cfe0*/  IADD3 R0, -R5, R0, RZ ;  /* 0x0000000005007210 */ /* 0x000fe40007ffe1ff */
[----:B------:R-:W-:Y:S02]  /*cff0*/  LOP3.LUT P4, RZ, R6, 0x3, RZ, 0xc0, !PT ;  /* 0x0000000306ff7812 */ /* 0x000fe4000788c0ff */
[--C-:B------:R-:W-:Y:S02]  /*d000*/  SHF.R.S32.HI R5, RZ, 0x2, R11.reuse ;  /* 0x00000002ff057819 */ /* 0x100fe4000001140b */
[----:B------:R-:W-:Y:S02]  /*d010*/  SHF.R.S32.HI R6, RZ, 0x1f, R11 ;  /* 0x0000001fff067819 */ /* 0x000fe4000001140b */
[----:B------:R-:W-:Y:S02]  /*d020*/  FSETP.NE.FTZ.AND P3, PT, R9, RZ, PT ;  /* 0x000000ff0900720b */ /* 0x000fe40003f75000 */
[----:B------:R-:W-:-:S02]  /*d030*/  FSETP.NE.FTZ.AND P0, PT, R8, RZ, PT ;  /* 0x000000ff0800720b */ /* 0x000fc40003f15000 */
[----:B------:R-:W-:Y:S02]  /*d040*/  LEA.HI R6, R6, R5, RZ, 0x3 ;  /* 0x0000000506067211 */ /* 0x000fe400078f18ff */
[----:B------:R-:W-:Y:S02]  /*d050*/  MOV R13, 0x3f800000 ;  /* 0x3f800000000d7802 */ /* 0x000fe40000000f00 */
[----:B------:R-:W-:Y:S02]  /*d060*/  LOP3.LUT R6, R6, 0xfffffff8, RZ, 0xc0, !PT ;  /* 0xfffffff806067812 */ /* 0x000fe400078ec0ff */
[----:B------:R-:W-:Y:S02]  /*d070*/  SHF.R.S32.HI R7, RZ, 0x5, R7 ;  /* 0x00000005ff077819 */ /* 0x000fe40000011407 */
[----:B------:R-:W-:Y:S01]  /*d080*/  IADD3 R6, R5, -R6, RZ ;  /* 0x8000000605067210 */ /* 0x000fe20007ffe0ff */
[----:B------:R-:W1:Y:S01]  /*d090*/  @P3 MUFU.RCP R12, R9 ;  /* 0x00000009000c3308 */ /* 0x000e620000001000 */
[----:B------:R-:W-:-:S02]  /*d0a0*/  LEA R10, R7, R10, 0x9 ;  /* 0x0000000a070a7211 */ /* 0x000fc400078e48ff */
[C---:B------:R-:W-:Y:S02]  /*d0b0*/  SHF.L.U32 R5, R6.reuse, 0x6, RZ ;  /* 0x0000000606057819 */ /* 0x040fe400000006ff */
[C---:B------:R-:W-:Y:S02]  /*d0c0*/  LOP3.LUT R11, R6.reuse, 0x1, RZ, 0xc0, !PT ;  /* 0x00000001060b7812 */ /* 0x040fe400078ec0ff */
[----:B------:R-:W-:Y:S01]  /*d0d0*/  LOP3.LUT R5, R5, 0x1c0, RZ, 0xc0, !PT ;  /* 0x000001c005057812 */ /* 0x000fe200078ec0ff */
[----:B------:R-:W2:Y:S01]  /*d0e0*/  @P0 MUFU.RCP R13, R8 ;  /* 0x00000008000d0308 */ /* 0x000ea20000001000 */
[----:B------:R-:W-:Y:S02]  /*d0f0*/  ISETP.NE.U32.AND P5, PT, R11, 0x1, PT ;  /* 0x000000010b00780c */ /* 0x000fe40003fa5070 */
[----:B------:R-:W-:Y:S02]  /*d100*/  LEA.HI R5, R5, R5, RZ, 0x1d ;  /* 0x0000000505057211 */ /* 0x000fe400078fe8ff */
[----:B------:R-:W-:-:S02]  /*d110*/  R2P PR, R6, 0x6 ;  /* 0x0000000606007804 */ /* 0x000fc40000000000 */
[----:B------:R-:W-:Y:S02]  /*d120*/  LEA R5, R10, R5, 0x1 ;  /* 0x000000050a057211 */ /* 0x000fe400078e08ff */
[----:B------:R-:W-:Y:S01]  /*d130*/  MOV R6, 0x20 ;  /* 0x0000002000067802 */ /* 0x000fe20000000f00 */
[C---:B-1----:R-:W-:Y:S01]  /*d140*/  FMUL.FTZ R160, R12.reuse, R160 ;  /* 0x000000a00ca07220 */ /* 0x042fe20000410000 */
[----:B------:R-:W-:Y:S01]  /*d150*/  LEA R5, R5, UR4, 0x1 ;  /* 0x0000000405057c11 */ /* 0x000fe2000f8e08ff */
[C---:B------:R-:W-:Y:S01]  /*d160*/  FMUL.FTZ R161, R12.reuse, R161 ;  /* 0x000000a10ca17220 */ /* 0x040fe20000410000 */
[C---:B------:R-:W-:Y:S01]  /*d170*/  FMUL.FTZ R156, R12.reuse, R156 ;  /* 0x0000009c0c9c7220 */ /* 0x040fe20000410000 */
[C---:B------:R-:W-:Y:S01]  /*d180*/  FMUL.FTZ R157, R12.reuse, R157 ;  /* 0x0000009d0c9d7220 */ /* 0x040fe20000410000 */
[----:B------:R-:W-:Y:S01]  /*d190*/  MOV R10, 0x40 ;  /* 0x00000040000a7802 */ /* 0x000fe20000000f00 */
[C---:B------:R-:W-:Y:S01]  /*d1a0*/  FMUL.FTZ R152, R12.reuse, R152 ;  /* 0x000000980c987220 */ /* 0x040fe20000410000 */
        /* <DEDUP_REMOVED lines=102> */
[----:B------:R-:W-:Y:S01]  /*d810*/  FMUL.FTZ R44, R12, R44 ;  /* 0x0000002c0c2c7220 */ /* 0x000fe20000410000 */
        /* <DEDUP_REMOVED lines=11> */
[C---:B------:R-:W-:Y:S01]  /*d8d0*/  FMUL.FTZ R49, R12.reuse, R49 ;  /* 0x000000310c317220 */ /* 0x040fe20000410000 */
[----:B------:R-:W-:Y:S01]  /*d8e0*/  IADD3 R23, R15, R10, RZ ;  /* 0x0000000a0f177210 */ /* 0x000fe20007ffe0ff */
        /* <DEDUP_REMOVED lines=40> */
[----:B------:R-:W-:Y:S01]  /*db70*/  @UP0 UIMAD UR4, UR13, UR7, UR11 ;  /* 0x000000070d0402a4 */ /* 0x000fe2000f8e020b */
        /* <DEDUP_REMOVED lines=56> */
.L_x_183:
        /* <DEDUP_REMOVED lines=19> */
[----:B-1----:R-:W-:-:S04]  /*e030*/  @!UP0 UIMAD UR13, UR7, UR6, URZ ;  /* 0x00000006070d82a4 */ /* 0x002fc8000f8e023f */
[----:B------:R-:W-:Y:S02]  /*e040*/  USHF.R.S32.HI UR6, URZ, 0x1f, UR13 ;  /* 0x0000001f3f067899 */ /* 0x000fe4000801140d */
[----:B------:R-:W-:-:S04]  /*e050*/  IMAD.U32 R24, RZ, RZ, UR13 ;  /* 0x0000000dff187e24 */ /* 0x000fc8000f8e00ff */
[----:B------:R-:W-:-:S07]  /*e060*/  MOV R25, UR6 ;  /* 0x0000000600197c02 */ /* 0x000fce0008000f00 */
.L_x_184:
[----:B------:R-:W-:Y:S01]  /*e070*/  ISETP.NE.AND P6, PT, RZ, UR8, PT ;  /* 0x00000008ff007c0c */ /* 0x000fe2000bfc5270 */
[----:B------:R-:W-:Y:S01]  /*e080*/  STS [R23+0x400], R134 ;  /* 0x0004008617007388 */ /* 0x000fe20000000800 */
[----:B------:R-:W-:Y:S01]  /*e090*/  PLOP3.LUT P2, PT, PT, PT, PT, 0x8, 0x0 ;  /* 0x000000000000781c */ /* 0x000fe20003f4e170 */
[----:B------:R-:W1:Y:S01]  /*e0a0*/  S2UR UR6, SR_CTAID.X ;  /* 0x00000000000679c3 */ /* 0x000e620000002500 */
[----:B------:R-:W-:Y:S01]  /*e0b0*/  SHF.R.S32.HI R2, RZ, 0x3, R2 ;  /* 0x00000003ff027819 */ /* 0x000fe20000011402 */
[----:B------:R-:W-:Y:S01]  /*e0c0*/  STS [R5+0x2000], R36 ;  /* 0x0020002405007388 */ /* 0x000fe20000000800 */
[----:B------:R-:W-:Y:S01]  /*e0d0*/  @P3 MUFU.LG2 R9, R9 ;  /* 0x0000000900093308 */ /* 0x000fe20000000c00 */
[----:B------:R-:W-:Y:S01]  /*e0e0*/  SHF.R.S32.HI R20, RZ, 0x1f, R7 ;  /* 0x0000001fff147819 */ /* 0x000fe20000011407 */
[----:B------:R-:W-:Y:S01]  /*e0f0*/  BSSY B0, `(.L_x_185) ;  /* 0x0000072000007945 */ /* 0x000fe20003800000 */
[----:B------:R-:W-:Y:S01]  /*e100*/  STS [R5+0x2400], R38 ;  /* 0x0024002605007388 */ /* 0x000fe20000000800 */
[----:B------:R-:W-:-:S02]  /*e110*/  VIADD R18, R2, 0x10 ;  /* 0x0000001002127836 */ /* 0x000fc40000000000 */
[----:B------:R-:W-:Y:S01]  /*e120*/  IMAD.SHL.U32 R0, R0, 0x8, RZ ;  /* 0x0000000800007824 */ /* 0x000fe200078e00ff */
[----:B------:R-:W-:Y:S01]  /*e130*/  STS [R11+0x2000], R40 ;  /* 0x002000280b007388 */ /* 0x000fe20000000800 */
[----:B------:R-:W2:Y:S01]  /*e140*/  @!P6 LDC R6, c[0x0][0x2c4] ;  /* 0x0000b100ff06eb82 */ /* 0x000ea20000000800 */
[----:B------:R-:W-:Y:S01]  /*e150*/  @!P6 PLOP3.LUT P2, PT, P5, PT, PT, 0x80, 0x0 ;  /* 0x000000000000e81c */ /* 0x000fe20002f4f070 */
[----:B------:R-:W3:Y:S01]  /*e160*/  @P0 MUFU.LG2 R8, R8 ;  /* 0x0000000800080308 */ /* 0x000ee20000000c00 */
[----:B------:R-:W-:Y:S01]  /*e170*/  STS [R11+0x2400], R42 ;  /* 0x0024002a0b007388 */ /* 0x000fe20000000800 */
[----:B------:R-:W-:-:S03]  /*e180*/  ISETP.GE.AND P5, PT, R18, UR5, PT ;  /* 0x0000000512007c0c */ /* 0x000fc6000bfa6270 */
[----:B------:R-:W-:Y:S01]  /*e190*/  STS [R13+0x2000], R44 ;  /* 0x0020002c0d007388 */ /* 0x000fe20000000800 */
[----:B------:R-:W4:Y:S03]  /*e1a0*/  @!P6 LDC R29, c[0x0][0x270] ;  /* 0x00009c00ff1deb82 */ /* 0x000f260000000800 */
[----:B------:R-:W-:Y:S04]  /*e1b0*/  STS [R13+0x2400], R46 ;  /* 0x0024002e0d007388 */ /* 0x000fe80000000800 */
[----:B------:R-:W-:Y:S01]  /*e1c0*/  STS [R15+0x2000], R48 ;  /* 0x002000300f007388 */ /* 0x000fe20000000800 */
[----:B------:R-:W1:Y:S03]  /*e1d0*/  @P6 LDC R16, c[0x0][0x2c0] ;  /* 0x0000b000ff106b82 */ /* 0x000e660000000800 */
[----:B------:R-:W-:Y:S01]  /*e1e0*/  STS [R15+0x2400], R50 ;  /* 0x002400320f007388 */ /* 0x000fe20000000800 */
[----:B---3--:R-:W-:-:S03]  /*e1f0*/  @P0 FMUL.FTZ R8, R8, 0.69314718246459960938 ;  /* 0x3f31721808080820 */ /* 0x008fc60000410000 */
[----:B------:R-:W-:Y:S01]  /*e200*/  STS [R17+0x2000], R52 ;  /* 0x0020003411007388 */ /* 0x000fe20000000800 */
[----:B--2---:R-:W2:Y:S03]  /*e210*/  @P2 LDC R6, c[0x0][0x2e4] ;  /* 0x0000b900ff062b82 */ /* 0x004ea60000000800 */
[----:B------:R-:W-:Y:S04]  /*e220*/  STS [R17+0x2400], R54 ;  /* 0x0024003611007388 */ /* 0x000fe80000000800 */
[----:B------:R-:W-:Y:S01]  /*e230*/  STS [R19+0x2000], R56 ;  /* 0x0020003813007388 */ /* 0x000fe20000000800 */
[----:B------:R-:W3:Y:S03]  /*e240*/  @P6 LDC.64 R26, c[0x0][0x2c0] ;  /* 0x0000b000ff1a6b82 */ /* 0x000ee60000000a00 */
[----:B------:R-:W-:Y:S04]  /*e250*/  STS [R19+0x2400], R58 ;  /* 0x0024003a13007388 */ /* 0x000fe80000000800 */
[----:B------:R-:W-:Y:S01]  /*e260*/  STS [R21+0x2000], R60 ;  /* 0x0020003c15007388 */ /* 0x000fe20000000800 */
[----:B------:R-:W5:Y:S01]  /*e270*/  @P0 LDC R18, c[0x0][0x2e8] ;  /* 0x0000ba00ff120b82 */ /* 0x000f620000000800 */
[----:B------:R-:W-:-:S02]  /*e280*/  @!P6 IMAD.MOV.U32 R16, RZ, RZ, 0x1 ;  /* 0x00000001ff10e424 */ /* 0x000fc400078e00ff */
[----:B------:R-:W-:Y:S04]  /*e290*/  STS [R21+0x2400], R62 ;  /* 0x0024003e15007388 */ /* 0x000fe80000000800 */
[----:B------:R-:W-:Y:S04]  /*e2a0*/  STS [R23+0x2000], R64 ;  /* 0x0020004017007388 */ /* 0x000fe80000000800 */
[----:B------:R-:W-:Y:S04]  /*e2b0*/  STS [R23+0x2400], R66 ;  /* 0x0024004217007388 */ /* 0x000fe80000000800 */
[----:B------:R-:W-:Y:S01]  /*e2c0*/  STS [R5+0x4000], R68 ;  /* 0x0040004405007388 */ /* 0x000fe20000000800 */
[----:B---3--:R-:W-:Y:S01]  /*e2d0*/  @P6 IMAD R26, R27, R26, RZ ;  /* 0x0000001a1b1a6224 */ /* 0x008fe200078e02ff */
[----:B--2---:R-:W-:-:S02]  /*e2e0*/  @!P6 MOV R26, R6 ;  /* 0x00000006001ae202 */ /* 0x004fc40000000f00 */
        /* <DEDUP_REMOVED lines=20> */
[----:B------:R-:W-:Y:S04]  /*e430*/  STS [R13+0x6400], R110 ;  /* 0x0064006e0d007388 */ /* 0x000fe80000000800 */
[----:B------:R-:W-:Y:S04]  /*e440*/  STS [R15+0x6000], R112 ;  /* 0x006000700f007388 */ /* 0x000fe80000000800 */
[----:B------:R-:W-:Y:S04]  /*e450*/  STS [R15+0x6400], R114 ;  /* 0x006400720f007388 */ /* 0x000fe80000000800 */
[----:B------:R-:W-:Y:S04]  /*e460*/  STS [R17+0x6000], R116 ;  /* 0x0060007411007388 */ /* 0x000fe80000000800 */
[----:B------:R3:W-:Y:S01]  /*e470*/  STS [R17+0x6400], R118 ;  /* 0x0064007611007388 */ /* 0x0007e20000000800 */
[----:B--2---:R-:W-:-:S02]  /*e480*/  @P6 IMAD.MOV.U32 R11, RZ, RZ, 0x1 ;  /* 0x00000001ff0b6424 */ /* 0x004fc400078e00ff */
[----:B----4-:R-:W-:Y:S01]  /*e490*/  @!P6 IMAD R11, R6, R29, RZ ;  /* 0x0000001d060be224 */ /* 0x010fe200078e02ff */
[----:B------:R-:W-:Y:S01]  /*e4a0*/  STS [R19+0x6000], R120 ;  /* 0x0060007813007388 */ /* 0x000fe20000000800 */
[----:B------:R-:W-:-:S03]  /*e4b0*/  LEA.HI R6, R20, R7, RZ, 0x2 ;  /* 0x0000000714067211 */ /* 0x000fc600078f10ff */
[----:B------:R2:W-:Y:S01]  /*e4c0*/  STS [R19+0x6400], R122 ;  /* 0x0064007a13007388 */ /* 0x0005e20000000800 */
[----:B------:R-:W-:-:S03]  /*e4d0*/  LOP3.LUT R6, R6, 0xffffffc, RZ, 0xc0, !PT ;  /* 0x0ffffffc06067812 */ /* 0x000fc600078ec0ff */
[----:B------:R-:W-:Y:S01]  /*e4e0*/  STS [R21+0x6000], R124 ;  /* 0x0060007c15007388 */ /* 0x000fe20000000800 */
[----:B------:R-:W-:-:S03]  /*e4f0*/  IADD3 R6, R7, -R6, RZ ;  /* 0x8000000607067210 */ /* 0x000fc60007ffe0ff */
[----:B------:R4:W-:Y:S04]  /*e500*/  STS [R21+0x6400], R126 ;  /* 0x0064007e15007388 */ /* 0x0009e80000000800 */
[----:B------:R5:W-:Y:S04]  /*e510*/  STS [R23+0x6000], R128 ;  /* 0x0060008017007388 */ /* 0x000be80000000800 */
[----:B------:R5:W-:Y:S01]  /*e520*/  STS [R23+0x6400], R130 ;  /* 0x0064008217007388 */ /* 0x000be20000000800 */
[----:B---3--:R-:W-:Y:S01]  /*e530*/  VIADD R17, R2, 0x20 ;  /* 0x0000002002117836 */ /* 0x008fe20000000000 */
[----:B------:R-:W-:Y:S04]  /*e540*/  BAR.SYNC.DEFER_BLOCKING 0x0 ;  /* 0x0000000000007b1d */ /* 0x000fe80000010000 */
[----:B------:R-:W-:-:S04]  /*e550*/  ISETP.GE.AND P2, PT, R17, UR5, PT ;  /* 0x0000000511007c0c */ /* 0x000fc8000bf46270 */
[----:B--2---:R-:W2:Y:S01]  /*e560*/  @P3 LDC R19, c[0x0][0x2e8] ;  /* 0x0000ba00ff133b82 */ /* 0x004ea20000000800 */
[----:B------:R-:W3:Y:S01]  /*e570*/  S2R R10, SR_CTAID.Y ;  /* 0x00000000000a7919 */ /* 0x000ee20000002600 */
[----:B------:R-:W5:Y:S01]  /*e580*/  S2R R5, SR_CTAID.Z ;  /* 0x0000000000057919 */ /* 0x000f620000002700 */
[----:B----4-:R-:W-:Y:S01]  /*e590*/  @P3 FMUL.FTZ R21, R9, 0.69314718246459960938 ;  /* 0x3f31721809153820 */ /* 0x010fe20000410000 */
[----:B-1----:R-:W-:-:S04]  /*e5a0*/  IMAD R9, R16, UR6, RZ ;  /* 0x0000000610097c24 */ /* 0x002fc8000f8e02ff */
[----:B------:R-:W-:-:S05]  /*e5b0*/  IMAD.SHL.U32 R9, R9, 0x40, RZ ;  /* 0x0000004009097824 */ /* 0x000fca00078e00ff */
[----:B------:R-:W-:Y:S01]  /*e5c0*/  SHF.R.S32.HI R7, RZ, 0x1f, R9 ;  /* 0x0000001fff077819 */ /* 0x000fe20000011409 */
[----:B------:R1:W4:Y:S01]  /*e5d0*/  LDS.128 R12, [R235+0x1800] ;  /* 0x00180000eb0c7984 */ /* 0x0003220000000c00 */
[----:B---3--:R-:W-:Y:S02]  /*e5e0*/  IMAD R10, R10, R11, RZ ;  /* 0x0000000b0a0a7224 */ /* 0x008fe400078e02ff */
[----:B------:R-:W-:-:S03]  /*e5f0*/  VIADD R11, R2, 0x30 ;  /* 0x00000030020b7836 */ /* 0x000fc60000000000 */
[----:B------:R-:W-:Y:S01]  /*e600*/  SEL R17, R10, RZ, !P1 ;  /* 0x000000ff0a117207 */ /* 0x000fe20004800000 */
[----:B------:R-:W-:Y:S01]  /*e610*/  IMAD.MOV.U32 R10, RZ, RZ, 0x7f800000 ;  /* 0x7f800000ff0a7424 */ /* 0x000fe200078e00ff */
[----:B------:R-:W-:Y:S01]  /*e620*/  ISETP.GE.AND P1, PT, R11, UR5, PT ;  /* 0x000000050b007c0c */ /* 0x000fe2000bf26270 */
[----:B--2---:R-:W-:Y:S01]  /*e630*/  @P3 FFMA.FTZ R10, R164, R19, R21 ;  /* 0x00000013a40a3223 */ /* 0x004fe20000010015 */
[----:B------:R-:W-:Y:S01]  /*e640*/  SHF.R.S32.HI R11, RZ, 0x1f, R4 ;  /* 0x0000001fff0b7819 */ /* 0x000fe20000011404 */
[----:B-----5:R-:W-:-:S03]  /*e650*/  IMAD R17, R5, R26, R17 ;  /* 0x0000001a05117224 */ /* 0x020fc600078e0211 */
[----:B------:R-:W-:Y:S01]  /*e660*/  LEA.HI R11, R11, R4, RZ, 0x2 ;  /* 0x000000040b0b7211 */ /* 0x000fe200078f10ff */
[----:B------:R-:W-:Y:S02]  /*e670*/  IMAD.MOV.U32 R4, RZ, RZ, 0x7f800000 ;  /* 0x7f800000ff047424 */ /* 0x000fe400078e00ff */
[----:B------:R-:W-:Y:S01]  /*e680*/  @P0 FFMA.FTZ R4, R3, R18, R8 ;  /* 0x0000001203040223 */ /* 0x000fe20000010008 */
[----:B------:R-:W-:Y:S02]  /*e690*/  SHF.R.S32.HI R19, RZ, 0x2, R11 ;  /* 0x00000002ff137819 */ /* 0x000fe4000001140b */
[--C-:B------:R-:W-:Y:S02]  /*e6a0*/  IADD3 R11, P6, P3, R9, R24, R17.reuse ;  /* 0x00000018090b7210 */ /* 0x100fe40007bde011 */
[----:B------:R-:W-:Y:S02]  /*e6b0*/  SHF.R.S32.HI R24, RZ, 0x1f, R17 ;  /* 0x0000001fff187819 */ /* 0x000fe40000011411 */
[----:B------:R-:W-:-:S02]  /*e6c0*/  LEA R17, R6, R19, 0x4 ;  /* 0x0000001306117211 */ /* 0x000fc400078e20ff */
[----:B------:R-:W-:Y:S01]  /*e6d0*/  IADD3.X R24, R7, R25, R24, P6, P3 ;  /* 0x0000001907187210 */ /* 0x000fe200037e6418 */
[----:B-1--4-:R-:W-:Y:S06]  /*e6e0*/  @P4 BRA `(.L_x_186) ;  /* 0x0000000000484947 */ /* 0x012fec0003800000 */
        /* <DEDUP_REMOVED lines=18> */
.L_x_186:
[----:B------:R-:W-:Y:S05]  /*e810*/  BSYNC B0 ;  /* 0x0000000000007941 */ /* 0x000fea0003800000 */
.L_x_185:
[----:B-1----:R-:W-:Y:S01]  /*e820*/  SHF.R.S32.HI R4, RZ, 0x1f, R0 ;  /* 0x0000001fff047819 */ /* 0x002fe20000011400 */
[----:B------:R-:W-:Y:S01]  /*e830*/  ULDC.64 UR6, c[0x0][0x2a0] ;  /* 0x0000a80000067ab9 */ /* 0x000fe20000000a00 */
[----:B------:R-:W-:Y:S01]  /*e840*/  IADD3 R26, P0, R0, UR10, RZ ;  /* 0x0000000a001a7c10 */ /* 0x000fe2000ff1e0ff */
[----:B------:R1:W2:Y:S01]  /*e850*/  LDS.128 R20, [R235] ;  /* 0x00000000eb147984 */ /* 0x0002a20000000c00 */
[----:B------:R-:W-:Y:S01]  /*e860*/  SHF.R.S32.HI R0, RZ, 0x1f, R5 ;  /* 0x0000001fff007819 */ /* 0x000fe20000011405 */
[----:B------:R-:W-:Y:S01]  /*e870*/  IMAD.U32 R25, RZ, RZ, UR14 ;  /* 0x0000000eff197e24 */ /* 0x000fe2000f8e00ff */
[----:B------:R-:W-:Y:S01]  /*e880*/  IADD3.X R27, R4, UR4, RZ, P0, !PT ;  /* 0x00000004041b7c10 */ /* 0x000fe200087fe4ff */
[----:B------:R1:W3:Y:S01]  /*e890*/  LDS.128 R16, [R235+0x2000] ;  /* 0x00200000eb107984 */ /* 0x0002e20000000c00 */
[----:B------:R-:W-:Y:S01]  /*e8a0*/  ISETP.GE.AND P0, PT, R2, UR5, PT ;  /* 0x0000000502007c0c */ /* 0x000fe2000bf06270 */
[----:B------:R-:W-:Y:S01]  /*e8b0*/  IMAD R0, R0, UR6, RZ ;  /* 0x0000000600007c24 */ /* 0x000fe2000f8e02ff */
[----:B------:R-:W-:Y:S01]  /*e8c0*/  SHF.R.S32.HI R3, RZ, 0x1f, R2 ;  /* 0x0000001fff037819 */ /* 0x000fe20000011402 */
[C---:B------:R-:W-:Y:S01]  /*e8d0*/  IMAD.WIDE.U32 R26, R5.reuse, UR6, R26 ;  /* 0x00000006051a7c25 */ /* 0x040fe2000f8e001a */
[----:B------:R1:W4:Y:S01]  /*e8e0*/  LDS.128 R8, [R235+0x4000] ;  /* 0x00400000eb087984 */ /* 0x0003220000000c00 */
[----:B------:R-:W-:Y:S02]  /*e8f0*/  BSSY B0, `(.L_x_187) ;  /* 0x0000013000007945 */ /* 0x000fe40003800000 */
[----:B------:R-:W-:-:S02]  /*e900*/  IMAD R29, R5, UR7, R0 ;  /* 0x00000007051d7c24 */ /* 0x000fc4000f8e0200 */
[----:B------:R1:W1:Y:S01]  /*e910*/  LDS.128 R4, [R235+0x6000] ;  /* 0x00600000eb047984 */ /* 0x0002620000000c00 */
[----:B------:R-:W-:-:S04]  /*e920*/  IMAD.WIDE R24, R25, 0x40, R2 ;  /* 0x0000004019187825 */ /* 0x000fc800078e0202 */
[----:B------:R-:W-:Y:S01]  /*e930*/  IMAD.IADD R29, R29, 0x1, R27 ;  /* 0x000000011d1d7824 */ /* 0x000fe200078e021b */
[----:B------:R-:W-:Y:S06]  /*e940*/  @P0 BRA `(.L_x_188) ;  /* 0x0000000000340947 */ /* 0x000fec0003800000 */
        /* <DEDUP_REMOVED lines=10> */
[----:B---3--:R2:W-:Y:S04]  /*e9f0*/  STG.E.128 desc[UR18][R2.64+0x80], R16 ;  /* 0x0000801002007986 */ /* 0x0085e8000c101d12 */
[----:B----4-:R2:W-:Y:S04]  /*ea00*/  STG.E.128 desc[UR18][R2.64+0x100], R8 ;  /* 0x0001000802007986 */ /* 0x0105e8000c101d12 */
[----:B-1----:R2:W-:Y:S02]  /*ea10*/  STG.E.128 desc[UR18][R2.64+0x180], R4 ;  /* 0x0001800402007986 */ /* 0x0025e4000c101d12 */
.L_x_188:
[----:B------:R-:W-:Y:S05]  /*ea20*/  BSYNC B0 ;  /* 0x0000000000007941 */ /* 0x000fea0003800000 */
.L_x_187:
        /* <DEDUP_REMOVED lines=20> */
[----:B----4-:R2:W-:Y:S04]  /*eb70*/  STG.E.128 desc[UR18][R2.64+0x100], R8 ;  /* 0x0001000802007986 */ /* 0x0105e8000c101d12 */
[----:B-1----:R2:W-:Y:S02]  /*eb80*/  STG.E.128 desc[UR18][R2.64+0x180], R4 ;  /* 0x0001800402007986 */ /* 0x0025e4000c101d12 */
.L_x_190:
[----:B------:R-:W-:Y:S05]  /*eb90*/  BSYNC B0 ;  /* 0x0000000000007941 */ /* 0x000fea0003800000 */
.L_x_189:
        /* <DEDUP_REMOVED lines=20> */
[----:B------:R2:W-:Y:S04]  /*ece0*/  STG.E.128 desc[UR18][R2.64+0x100], R8 ;  /* 0x0001000802007986 */ /* 0x0005e8000c101d12 */
[----:B-1----:R2:W-:Y:S02]  /*ecf0*/  STG.E.128 desc[UR18][R2.64+0x180], R4 ;  /* 0x0001800402007986 */ /* 0x0025e4000c101d12 */
.L_x_192:
[----:B------:R-:W-:Y:S05]  /*ed00*/  BSYNC B0 ;  /* 0x0000000000007941 */ /* 0x000fea0003800000 */
.L_x_191:
[----:B--2---:R2:W2:Y:S04]  /*ed10*/  LDS.128 R8, [R235+0x3800] ;  /* 0x00380000eb087984 */ /* 0x0044a80000000c00 */
[----:B-1----:R1:W1:Y:S04]  /*ed20*/  LDS.128 R4, [R235+0x5800] ;  /* 0x00580000eb047984 */ /* 0x0022680000000c00 */
        /* <DEDUP_REMOVED lines=19> */
.L_x_193:
        /* <DEDUP_REMOVED lines=10> */
.L_x_2390:


//--------------------- .text._ZN5flash16flash_fwd_kernelI23Flash_fwd_kernel_traitsILi256ELi64ELi64ELi4ELb0ELb0EN7cutlass10bfloat16_tE19Flash_kernel_traitsILi256ELi64ELi64ELi4ES3_EELb0ELb0ELb1ELb0ELb0ELb0ELb0ELb0EEEvNS_16Flash_fwd_paramsE --------------------------
	.section	.text._ZN5flash16flash_fwd_kernelI23Flash_fwd_kernel_traitsILi256ELi64ELi64ELi4ELb0ELb0EN7cutlass10bfloat16_tE19Flash_kernel_traitsILi256ELi64ELi64ELi4ES3_EELb0ELb0ELb1ELb0ELb0ELb0ELb0ELb0EEEvNS_16Flash_fwd_paramsE,"ax",@progbits
	.align	128
        .global         _ZN5flash16flash_fwd_kernelI23Flash_fwd_kernel_traitsILi256ELi64ELi64ELi4ELb0ELb0EN7cutlass10bfloat16_tE19Flash_kernel_traitsILi256ELi64ELi64ELi4ES3_EELb0ELb0ELb1ELb0ELb0ELb0ELb0ELb0EEEvNS_16Flash_fwd_paramsE
        .type           _ZN5flash16flash_fwd_kernelI23Flash_fwd_kernel_traitsILi256ELi64ELi64ELi4ELb0ELb0EN7cutlass10bfloat16_tE19Flash_kernel_traitsILi256ELi64ELi64ELi4ES3_EELb0ELb0ELb1ELb0ELb0ELb0ELb0ELb0EEEvNS_16Flash_fwd_paramsE,@function
        .size           _ZN5flash16flash_fwd_kernelI23Flash_fwd_kernel_traitsILi256ELi64ELi64ELi4ELb0ELb0EN7cutlass10bfloat16_tE19Flash_kernel_traitsILi256ELi64ELi64ELi4ES3_EELb0ELb0ELb1ELb0ELb0ELb0ELb0ELb0EEEvNS_16Flash_fwd_paramsE,(.L_x_2391 - _ZN5flash16flash_fwd_kernelI23Flash_fwd_kernel_traitsILi256ELi64ELi64ELi4ELb0ELb0EN7cutlass10bfloat16_tE19Flash_kernel_traitsILi256ELi64ELi64ELi4ES3_EELb0ELb0ELb1ELb0ELb0ELb0ELb0ELb0EEEvNS_16Flash_fwd_paramsE)
        .other          _ZN5flash16flash_fwd_kernelI23Flash_fwd_kernel_traitsILi256ELi64ELi64ELi4ELb0ELb0EN7cutlass10bfloat16_tE19Flash_kernel_traitsILi256ELi64ELi64ELi4ES3_EELb0ELb0ELb1ELb0ELb0ELb0ELb0ELb0EEEvNS_16Flash_fwd_paramsE,@"STO_CUDA_ENTRY STV_DEFAULT"
_ZN5flash16flash_fwd_kernelI23Flash_fwd_kernel_traitsILi256ELi64ELi64ELi4ELb0ELb0EN7cutlass10bfloat16_tE19Flash_kernel_traitsILi256ELi64ELi64ELi4ES3_EELb0ELb0ELb1ELb0ELb0ELb0ELb0ELb0EEEvNS_16Flash_fwd_paramsE:
.text._ZN5flash16flash_fwd_kernelI23Flash_fwd_kernel_traitsILi256ELi64ELi64ELi4ELb0ELb0EN7cutlass10bfloat16_tE19Flash_kernel_traitsILi256ELi64ELi64ELi4ES3_EELb0ELb0ELb1ELb0ELb0ELb0ELb0ELb0EEEvNS_16Flash_fwd_paramsE:
[----:B------:R-:W1:Y:S08]  /*0000*/  LDC R1, c[0x0][0x28] ;  /* 0x00000a00ff017b82 */ /* 0x000e700000000800 */
[----:B------:R-:W2:Y:S01]  /*0010*/  S2UR UR12, SR_CTAID.Y ;  /* 0x00000000000c79c3 */ /* 0x000ea20000002600 */
[----:B------:R-:W-:Y:S01]  /*0020*/  ULDC.64 UR4, c[0x0][0x300] ;  /* 0x0000c00000047ab9 */ /* 0x000fe20000000a00 */
[----:B------:R-:W-:Y:S01]  /*0030*/  ULDC.64 UR6, c[0x0][0x2f0] ;  /* 0x0000bc0000067ab9 */ /* 0x000fe20000000a00 */
[----:B------:R-:W-:Y:S01]  /*0040*/  UISETP.NE.U32.AND UP1, UPT, UR4, URZ, UPT ;  /* 0x0000003f0400728c */ /* 0x000fe2000bf25070 */
[----:B-1----:R-:W-:Y:S01]  /*0050*/  VIADD R1, R1, 0xffffff68 ;  /* 0xffffff6801017836 */ /* 0x002fe20000000000 */
[----:B------:R-:W-:-:S02]  /*0060*/  UISETP.NE.U32.AND UP2, UPT, UR6, URZ, UPT ;  /* 0x0000003f0600728c */ /* 0x000fc4000bf45070 */
[----:B------:R-:W-:Y:S01]  /*0070*/  UISETP.NE.AND.EX UP1, UPT, UR5, URZ, UPT, UP1 ;  /* 0x0000003f0500728c */ /* 0x000fe2000bf25310 */
[----:B------:R-:W-:Y:S01]  /*0080*/  ULDC.64 UR8, c[0x0][0x2f0] ;  /* 0x0000bc0000087ab9 */ /* 0x000fe20000000a00 */
[----:B------:R-:W-:Y:S01]  /*0090*/  UISETP.NE.AND.EX UP2, UPT, UR7, URZ, UPT, UP2 ;  /* 0x0000003f0700728c */ /* 0x000fe2000bf45320 */
[----:B------:R-:W-:-:S03]  /*00a0*/  ULDC.U8 UR4, c[0x0][0x3c2] ;  /* 0x0000f08000047ab9 */ /* 0x000fc60000000000 */
[----:B------:R-:W-:Y:S01]  /*00b0*/  PLOP3.LUT P0, PT, PT, PT, UP1, 0x80, 0x0 ;  /* 0x000000000000781c */ /* 0x000fe20003f0f018 */
[----:B------:R-:W-:Y:S01]  /*00c0*/  ULDC.64 UR6, c[0x0][0x2f8] ;  /* 0x0000be0000067ab9 */ /* 0x000fe20000000a00 */
[----:B------:R-:W-:Y:S01]  /*00d0*/  UISETP.NE.AND UP3, UPT, UR4, URZ, UPT ;  /* 0x0000003f0400728c */ /* 0x000fe2000bf65270 */
[----:B------:R-:W-:Y:S01]  /*00e0*/  PLOP3.LUT P2, PT, PT, PT, UP2, 0x80, 0x0 ;  /* 0x000000000000781c */ /* 0x000fe20003f4f028 */
[----:B------:R-:W-:Y:S01]  /*00f0*/  UISETP.EQ.U32.AND UP0, UPT, UR6, URZ, UPT ;  /* 0x0000003f0600728c */ /* 0x000fe2000bf02070 */
[----:B------:R-:W-:Y:S01]  /*0100*/  ULDC.64 UR30, c[0x0][0x208] ;  /* 0x00008200001e7ab9 */ /* 0x000fe20000000a00 */
[----:B------:R-:W-:Y:S02]  /*0110*/  ULDC.64 UR4, c[0x0][0x2f8] ;  /* 0x0000be0000047ab9 */ /* 0x000fe40000000a00 */
[----:B------:R-:W-:Y:S02]  /*0120*/  UISETP.EQ.OR.EX UP0, UPT, UR7, URZ, !UP3, UP0 ;  /* 0x0000003f0700728c */ /* 0x000fe4000df02700 */
[----:B--2---:R-:W-:-:S06]  /*0130*/  UIMAD.WIDE UR8, UR12, 0x4, UR8 ;  /* 0x000000040c0878a5 */ /* 0x004fcc000f8e0208 */
[----:B------:R-:W-:Y:S02]  /*0140*/  IMAD.U32 R2, RZ, RZ, UR8 ;  /* 0x00000008ff027e24 */ /* 0x000fe4000f8e00ff */
[----:B------:R-:W-:Y:S01]  /*0150*/  IMAD.U32 R3, RZ, RZ, UR9 ;  /* 0x00000009ff037e24 */ /* 0x000fe2000f8e00ff */
[----:B------:R-:W-:Y:S02]  /*0160*/  @UP1 ULDC.64 UR8, c[0x0][0x300] ;  /* 0x0000c00000081ab9 */ /* 0x000fe40000000a00 */
[----:B------:R-:W-:Y:S02]  /*0170*/  @UP1 UIMAD.WIDE UR8, UR12, 0x4, UR8 ;  /* 0x000000040c0818a5 */ /* 0x000fe4000f8e0208 */
[----:B------:R-:W2:Y:S04]  /*0180*/  @P2 LDG.E R7, desc[UR30][R2.64] ;  /* 0x0000001e02072981 */ /* 0x000ea8000c1e1900 */
[----:B------:R-:W-:Y:S01]  /*0190*/  IMAD.U32 R4, RZ, RZ, UR8 ;  /* 0x00000008ff047e24 */ /* 0x000fe2000f8e00ff */
[----:B------:R1:W3:Y:S01]  /*01a0*/  @P2 LDG.E R6, desc[UR30][R2.64+0x4] ;  /* 0x0000041e02062981 */ /* 0x0002e2000c1e1900 */
[----:B------:R-:W-:Y:S01]  /*01b0*/  IMAD.U32 R5, RZ, RZ, UR9 ;  /* 0x00000009ff057e24 */ /* 0x000fe2000f8e00ff */
[----:B------:R-:W-:Y:S01]  /*01c0*/  PLOP3.LUT P1, PT, PT, PT, UP0, 0x80, 0x0 ;  /* 0x000000000000781c */ /* 0x000fe20003f2f008 */
[----:B------:R-:W-:-:S03]  /*01d0*/  UIMAD.WIDE UR4, UR12, 0x4, UR4 ;  /* 0x000000040c0478a5 */ /* 0x000fc6000f8e0204 */
[----:B------:R-:W4:Y:S03]  /*01e0*/  @P0 LDG.E R4, desc[UR30][R4.64] ;  /* 0x0000001e04040981 */ /* 0x000f26000c1e1900 */
[----:B-1----:R-:W-:Y:S02]  /*01f0*/  IMAD.U32 R2, RZ, RZ, UR4 ;  /* 0x00000004ff027e24 */ /* 0x002fe4000f8e00ff */
        /* <DEDUP_REMOVED lines=13> */
[----:B------:R-:W-:-:S07]  /*02d0*/  @UP2 UIADD3 UR16, UR16, -UR14, URZ ;  /* 0x8000000e10102290 */ /* 0x000fce000fffe03f */
[----:B------:R-:W-:Y:S01]  /*02e0*/  @!UP2 ULDC UR16, c[0x0][0x2c4] ;  /* 0x0000b1000010aab9 */ /* 0x000fe20000000800 */
[----:B-----5:R-:W-:Y:S01]  /*02f0*/  @!P1 R2UR UR8, R0 ;  /* 0x00000000000892ca */ /* 0x020fe200000e0000 */
[----:B-1----:R-:W-:-:S14]  /*0300*/  @!P0 BRA `(.L_x_194) ;  /* 0x00000000001c8947 */ /* 0x002fdc0003800000 */
[----:B------:R-:W-:-:S13]  /*0310*/  PLOP3.LUT P0, PT, PT, PT, UP3, 0x80, 0x0 ;  /* 0x000000000000781c */ /* 0x000fda0003f0f038 */
[----:B------:R-:W2:Y:S04]  /*0320*/  @P0 LDG.E R0, desc[UR30][R2.64+0x4] ;  /* 0x0000041e02000981 */ /* 0x000ea8000c1e1900 */
[----:B------:R-:W3:Y:S01]  /*0330*/  @!P0 LDG.E R2, desc[UR30][R2.64] ;  /* 0x0000001e02028981 */ /* 0x000ee2000c1e1900 */
[----:B--2---:R-:W-:-:S13]  /*0340*/  @P0 R2UR UR5, R0 ;  /* 0x00000000000502ca */ /* 0x004fda00000e0000 */
[----:B------:R-:W-:-:S07]  /*0350*/  @UP3 UIADD3 UR5, UR5, -UR8, URZ ;  /* 0x8000000805053290 */ /* 0x000fce000fffe03f */
[----:B---3--:R-:W-:Y:S01]  /*0360*/  @!P0 R2UR UR5, R2 ;  /* 0x00000000020582ca */ /* 0x008fe200000e0000 */
[----:B------:R-:W-:-:S14]  /*0370*/  BRA `(.L_x_195) ;  /* 0x0000000000047947 */ /* 0x000fdc0003800000 */
.L_x_194:
[----:B------:R-:W-:-:S05]  /*0380*/  ULDC UR5, c[0x0][0x2c8] ;  /* 0x0000b20000057ab9 */ /* 0x000fca0000000800 */
.L_x_195:
        /* <DEDUP_REMOVED lines=48> */
[----:B------:R-:W-:Y:S01]  /*0690*/  IMAD.U32 R6, RZ, RZ, UR15 ;  /* 0x0000000fff067e24 */ /* 0x000fe2000f8e00ff */
[----:B------:R-:W-:Y:S01]  /*06a0*/  UISETP.NE.AND UP2, UPT, UR5, URZ, UPT ;  /* 0x0000003f0500728c */ /* 0x000fe2000bf45270 */
[----:B------:R-:W-:Y:S01]  /*06b0*/  LEA.HI R10, R10, R107, RZ, 0x3 ;  /* 0x0000006b0a0a7211 */ /* 0x000fe200078f18ff */
[----:B------:R-:W-:Y:S01]  /*06c0*/  UMOV UR20, URZ ;  /* 0x0000003f00147c82 */ /* 0x000fe20008000000 */
[----:B------:R-:W-:Y:S01]  /*06d0*/  UMOV UR21, URZ ;  /* 0x0000003f00157c82 */ /* 0x000fe20008000000 */
[----:B------:R-:W-:Y:S01]  /*06e0*/  BSSY B0, `(.L_x_197) ;  /* 0x0000051000007945 */ /* 0x000fe20003800000 */
        /* <DEDUP_REMOVED lines=8> */
[----:B------:R-:W-:Y:S01]  /*0770*/  @UP1 UIMAD UR9, UR14, UR9, UR11 ;  /* 0x000000090e0912a4 */ /* 0x000fe2000f8e020b */
[--C-:B------:R-:W-:Y:S01]  /*0780*/  SHF.R.S32.HI R11, RZ, 0x1f, R10.reuse ;  /* 0x0000001fff0b7819 */ /* 0x100fe2000001140a */
[----:B------:R-:W-:Y:S01]  /*0790*/  @!UP1 UIMAD UR8, UR13, UR6, URZ ;  /* 0x000000060d0892a4 */ /* 0x000fe2000f8e023f */
[C---:B------:R-:W-:Y:S01]  /*07a0*/  ISETP.NE.AND P3, PT, R0.reuse, RZ, PT ;  /* 0x000000ff0000720c */ /* 0x040fe20003f65270 */
[----:B------:R-:W-:Y:S01]  /*07b0*/  ULDC.U8 UR11, c[0x0][0x3d8] ;  /* 0x0000f600000b7ab9 */ /* 0x000fe20000000000 */
[----:B------:R-:W-:Y:S01]  /*07c0*/  @!UP1 UIMAD.WIDE.U32 UR18, UR12, UR6, URZ ;  /* 0x000000060c1292a5 */ /* 0x000fe2000f8e003f */
[----:B------:R-:W-:Y:S01]  /*07d0*/  IMAD.SHL.U32 R0, R0, 0x8, RZ ;  /* 0x0000000800007824 */ /* 0x000fe200078e00ff */
[----:B------:R-:W-:Y:S01]  /*07e0*/  UISETP.NE.AND UP3, UPT, UR11, URZ, UPT ;  /* 0x0000003f0b00728c */ /* 0x000fe2000bf65270 */
[----:B------:R-:W-:Y:S01]  /*07f0*/  VIADD R14, R10, 0x10 ;  /* 0x000000100a0e7836 */ /* 0x000fe20000000000 */
[----:B------:R-:W-:Y:S01]  /*0800*/  UISETP.NE.AND UP0, UPT, UR11, URZ, !UP2 ;  /* 0x0000003f0b00728c */ /* 0x000fe2000d705270 */
[----:B------:R-:W-:Y:S01]  /*0810*/  IMAD.WIDE R6, R6, 0x40, R10 ;  /* 0x0000004006067825 */ /* 0x000fe200078e020a */
[----:B------:R-:W-:Y:S01]  /*0820*/  @!UP1 UIMAD UR8, UR12, UR7, UR8 ;  /* 0x000000070c0892a4 */ /* 0x000fe2000f8e0208 */
[----:B------:R-:W-:Y:S01]  /*0830*/  IADD3 R16, R10, 0x20, RZ ;  /* 0x000000200a107810 */ /* 0x000fe20007ffe0ff */
[----:B------:R-:W-:Y:S01]  /*0840*/  UISETP.NE.OR UP3, UPT, UR5, URZ, !UP3 ;  /* 0x0000003f0500728c */ /* 0x000fe2000df65670 */
[C---:B------:R-:W-:Y:S01]  /*0850*/  VIADD R19, R0.reuse, 0x40 ;  /* 0x0000004000137836 */ /* 0x040fe20000000000 */
[----:B------:R-:W-:Y:S01]  /*0860*/  @UP2 ULDC.64 UR6, c[0x0][0x2c0] ;  /* 0x0000b00000062ab9 */ /* 0x000fe20000000a00 */
[----:B------:R-:W-:Y:S01]  /*0870*/  USHF.R.S32.HI UR13, URZ, 0x1f, UR4 ;  /* 0x0000001f3f0d7899 */ /* 0x000fe20008011404 */
[C---:B------:R-:W-:Y:S01]  /*0880*/  VIADD R18, R0.reuse, 0x80 ;  /* 0x0000008000127836 */ /* 0x040fe20000000000 */
[----:B------:R-:W-:Y:S01]  /*0890*/  @UP2 UIMAD UR17, UR7, UR6, URZ ;  /* 0x00000006071122a4 */ /* 0x000fe2000f8e023f */
[----:B------:R-:W-:Y:S01]  /*08a0*/  IADD3 R17, R0, 0xc0, RZ ;  /* 0x000000c000117810 */ /* 0x000fe20007ffe0ff */
[----:B------:R-:W-:Y:S01]  /*08b0*/  @!UP2 ULDC UR5, c[0x0][0x270] ;  /* 0x00009c000005aab9 */ /* 0x000fe20000000800 */
[----:B------:R-:W-:Y:S01]  /*08c0*/  ULDC.64 UR6, c[0x0][0x2a0] ;  /* 0x0000a80000067ab9 */ /* 0x000fe20000000a00 */
[----:B------:R-:W-:Y:S01]  /*08d0*/  @UP2 UMOV UR11, 0x1 ;  /* 0x00000001000b2882 */ /* 0x000fe20000000000 */
[----:B------:R-:W-:Y:S01]  /*08e0*/  UIMAD UR13, UR13, UR6, URZ ;  /* 0x000000060d0d72a4 */ /* 0x000fe2000f8e023f */
[----:B------:R-:W-:Y:S01]  /*08f0*/  IMAD.U32 R12, RZ, RZ, UR6 ;  /* 0x00000006ff0c7e24 */ /* 0x000fe2000f8e00ff */
[----:B------:R-:W-:Y:S01]  /*0900*/  @UP1 UMOV UR22, UR10 ;  /* 0x0000000a00161c82 */ /* 0x000fe20008000000 */
[----:B------:R-:W-:Y:S01]  /*0910*/  @!UP2 ULDC UR6, c[0x0][0x2c4] ;  /* 0x0000b1000006aab9 */ /* 0x000fe20000000800 */
[----:B------:R-:W-:Y:S01]  /*0920*/  @UP0 ULDC UR6, c[0x0][0x2e4] ;  /* 0x0000b90000060ab9 */ /* 0x000fe20000000800 */
[----:B------:R-:W-:Y:S01]  /*0930*/  @!UP3 ULDC UR10, c[0x0][0x2c4] ;  /* 0x0000b100000abab9 */ /* 0x000fe20000000800 */
[----:B------:R-:W-:-:S02]  /*0940*/  @!UP2 UIMAD UR11, UR6, UR5, URZ ;  /* 0x00000005060ba2a4 */ /* 0x000fc4000f8e023f */
[----:B------:R-:W-:Y:S01]  /*0950*/  @!UP1 UIADD3 UR9, UR19, UR8, URZ ;  /* 0x0000000813099290 */ /* 0x000fe2000fffe03f */
[----:B------:R-:W-:Y:S01]  /*0960*/  @!UP1 UMOV UR22, UR18 ;  /* 0x0000001200169c82 */ /* 0x000fe20008000000 */
[----:B------:R-:W-:Y:S01]  /*0970*/  @!UP3 UIMAD UR10, UR12, UR10, URZ ;  /* 0x0000000a0c0ab2a4 */ /* 0x000fe2000f8e023f */
[C---:B------:R-:W-:Y:S01]  /*0980*/  IADD3 R2, P0, R0.reuse, UR22, RZ ;  /* 0x0000001600027c10 */ /* 0x040fe2000ff1e0ff */
[----:B------:R-:W-:Y:S02]  /*0990*/  UIMAD UR11, UR12, UR11, URZ ;  /* 0x0000000b0c0b72a4 */ /* 0x000fe4000f8e023f */
[----:B------:R-:W-:Y:S01]  /*09a0*/  UIMAD UR7, UR4, UR7, UR13 ;  /* 0x00000007040772a4 */ /* 0x000fe2000f8e020d */
[----:B------:R-:W-:Y:S01]  /*09b0*/  LEA.HI.X.SX32 R3, R0, UR9, 0x1, P0 ;  /* 0x0000000900037c11 */ /* 0x000fe200080f0eff */
[----:B------:R-:W-:Y:S01]  /*09c0*/  @!UP3 USEL UR10, UR10, UR14, !UP1 ;  /* 0x0000000e0a0ab287 */ /* 0x000fe2000c800000 */
[----:B------:R-:W-:Y:S01]  /*09d0*/  ISETP.GE.AND P0, PT, R14, UR16, PT ;  /* 0x000000100e007c0c */ /* 0x000fe2000bf06270 */
[----:B------:R-:W-:Y:S01]  /*09e0*/  @UP2 ULDC UR13, c[0x0][0x2c0] ;  /* 0x0000b000000d2ab9 */ /* 0x000fe20000000800 */
[----:B------:R-:W-:Y:S01]  /*09f0*/  USEL UR11, UR11, URZ, UP3 ;  /* 0x0000003f0b0b7287 */ /* 0x000fe20009800000 */
[----:B------:R-:W-:Y:S01]  /*0a00*/  IMAD.WIDE.U32 R12, R12, UR4, R2 ;  /* 0x000000040c0c7c25 */ /* 0x000fe2000f8e0002 */
[----:B------:R-:W-:Y:S01]  /*0a10*/  @!UP2 UMOV UR13, 0x1 ;  /* 0x00000001000da882 */ /* 0x000fe20000000000 */
[----:B------:R-:W-:Y:S01]  /*0a20*/  @!UP2 UMOV UR17, UR6 ;  /* 0x000000060011ac82 */ /* 0x000fe20008000000 */
[----:B------:R-:W-:Y:S01]  /*0a30*/  UIMAD UR6, UR27, UR13, URZ ;  /* 0x0000000d1b0672a4 */ /* 0x000fe2000f8e023f */
[----:B------:R-:W-:Y:S01]  /*0a40*/  VIADD R9, R13, UR7 ;  /* 0x000000070d097c36 */ /* 0x000fe20008000000 */
        /* <DEDUP_REMOVED lines=26> */
.L_x_198:
[----:B------:R-:W-:Y:S05]  /*0bf0*/  BSYNC B0 ;  /* 0x0000000000007941 */ /* 0x000fea0003800000 */
.L_x_197:
[----:B------:R-:W-:Y:S01]  /*0c00*/  BSSY B0, `(.L_x_199) ;  /* 0x0000019000007945 */ /* 0x000fe20003800000 */
[----:B------:R-:W-:Y:S02]  /*0c10*/  ISETP.GE.AND P1, PT, R16, UR16, PT ;  /* 0x0000001010007c0c */ /* 0x000fe4000bf26270 */
[----:B------:R-:W-:Y:S01]  /*0c20*/  IADD3 R15, R10, 0x30, RZ ;  /* 0x000000300a0f7810 */ /* 0x000fe20007ffe0ff */
[----:B------:R-:W-:Y:S05]  /*0c30*/  @P0 BRA `(.L_x_200) ;  /* 0x0000000000540947 */ /* 0x000fea0003800000 */
[----:B-1----:R-:W-:Y:S01]  /*0c40*/  IADD3 R2, P0, R6, 0x10, RZ ;  /* 0x0000001006027810 */ /* 0x002fe20007f1e0ff */
        /* <DEDUP_REMOVED lines=20> */
.L_x_200:
[----:B------:R-:W-:Y:S05]  /*0d90*/  BSYNC B0 ;  /* 0x0000000000007941 */ /* 0x000fea0003800000 */
.L_x_199:
[----:B------:R-:W-:Y:S01]  /*0da0*/  BSSY B0, `(.L_x_201) ;  /* 0x0000018000007945 */ /* 0x000fe20003800000 */
[----:B------:R-:W-:-:S03]  /*0db0*/  ISETP.GE.AND P0, PT, R15, UR16, PT ;  /* 0x000000100f007c0c */ /* 0x000fc6000bf06270 */
[----:B------:R-:W-:Y:S10]  /*0dc0*/  @P1 BRA `(.L_x_202) ;  /* 0x0000000000541947 */ /* 0x000ff40003800000 */
[----:B-12---:R-:W-:Y:S01]  /*0dd0*/  IADD3 R2, P1, R6, 0x20, RZ ;  /* 0x0000002006027810 */ /* 0x006fe20007f3e0ff */
        /* <DEDUP_REMOVED lines=20> */
.L_x_202:
[----:B------:R-:W-:Y:S05]  /*0f20*/  BSYNC B0 ;  /* 0x0000000000007941 */ /* 0x000fea0003800000 */
.L_x_201:
        /* <DEDUP_REMOVED lines=8> */
[----:B-123--:R-:W-:Y:S01]  /*0fb0*/  IMAD.MOV.U32 R2, RZ, RZ, R12 ;  /* 0x000000ffff027224 */ /* 0x00efe200078e000c */
[----:B------:R-:W-:Y:S01]  /*0fc0*/  ULDC UR7, c[0x0][0x2d0] ;  /* 0x0000b40000077ab9 */ /* 0x000fe20000000800 */
[----:B------:R-:W-:Y:S01]  /*0fd0*/  IMAD.MOV.U32 R3, RZ, RZ, R9 ;  /* 0x000000ffff037224 */ /* 0x000fe200078e0009 */
[----:B------:R-:W-:Y:S01]  /*0fe0*/  ISETP.GE.AND P2, PT, R19, UR7, PT ;  /* 0x0000000713007c0c */ /* 0x000fe2000bf46270 */
[----:B------:R-:W-:Y:S01]  /*0ff0*/  IMAD.X R6, RZ, RZ, R7, P0 ;  /* 0x000000ffff067224 */ /* 0x000fe200000e0607 */
[----:B------:R-:W-:Y:S01]  /*1000*/  ISETP.GE.AND P0, PT, R0, UR7, PT ;  /* 0x0000000700007c0c */ /* 0x000fe2000bf06270 */
[----:B------:R-:W-:-:S04]  /*1010*/  IMAD.WIDE.U32 R4, R8, UR4, R2 ;  /* 0x0000000408047c25 */ /* 0x000fc8000f8e0002 */
        /* <DEDUP_REMOVED lines=12> */
.L_x_204:
[----:B------:R-:W-:Y:S05]  /*10e0*/  BSYNC B0 ;  /* 0x0000000000007941 */ /* 0x000fea0003800000 */
.L_x_203:
[----:B------:R-:W-:Y:S04]  /*10f0*/  BSSY B0, `(.L_x_205) ;  /* 0x000000a000007945 */ /* 0x000fe80003800000 */
[----:B------:R-:W-:Y:S05]  /*1100*/  @P6 BRA `(.L_x_206) ;  /* 0x0000000000206947 */ /* 0x000fea0003800000 */
[----:B------:R-:W-:Y:S01]  /*1110*/  IMAD R0, R10, UR13, RZ ;  /* 0x0000000d0a007c24 */ /* 0x000fe2000f8e02ff */
[----:B------:R-:W-:-:S04]  /*1120*/  ULDC.64 UR4, c[0x0][0x2b0] ;  /* 0x0000ac0000047ab9 */ /* 0x000fc80000000a00 */
[----:B-1234-:R-:W-:-:S04]  /*1130*/  IADD3 R3, P0, R0, UR6, RZ ;  /* 0x0000000600037c10 */ /* 0x01efc8000ff1e0ff */
[----:B------:R-:W-:Y:S02]  /*1140*/  LEA.HI.X.SX32 R0, R0, UR20, 0x1, P0 ;  /* 0x0000001400007c11 */ /* 0x000fe400080f0eff */
[----:B------:R-:W-:-:S04]  /*1150*/  LEA R2, P0, R3, UR4, 0x2 ;  /* 0x0000000403027c11 */ /* 0x000fc8000f8010ff */
[----:B------:R-:W-:Y:S01]  /*1160*/  LEA.HI.X R3, R3, UR5, R0, 0x2, P0 ;  /* 0x0000000503037c11 */ /* 0x000fe200080f1400 */
[----:B------:R-:W-:-:S05]  /*1170*/  IMAD.MOV.U32 R0, RZ, RZ, 0x7f800000 ;  /* 0x7f800000ff007424 */ /* 0x000fca00078e00ff */
[----:B------:R1:W-:Y:S03]  /*1180*/  STG.E desc[UR30][R2.64], R0 ;  /* 0x0000000002007986 */ /* 0x0003e6000c10191e */
.L_x_206:
[----:B------:R-:W-:Y:S05]  /*1190*/  BSYNC B0 ;  /* 0x0000000000007941 */ /* 0x000fea0003800000 */
.L_x_205:
[----:B------:R-:W-:Y:S04]  /*11a0*/  BSSY B0, `(.L_x_207) ;  /* 0x000000a000007945 */ /* 0x000fe80003800000 */
[----:B------:R-:W-:Y:S05]  /*11b0*/  @P5 BRA `(.L_x_208) ;  /* 0x0000000000205947 */ /* 0x000fea0003800000 */
[----:B-1----:R-:W-:Y:S01]  /*11c0*/  IMAD R0, R14, UR13, RZ ;  /* 0x0000000d0e007c24 */ /* 0x002fe2000f8e02ff */
[----:B------:R-:W-:-:S04]  /*11d0*/  ULDC.64 UR4, c[0x0][0x2b0] ;  /* 0x0000ac0000047ab9 */ /* 0x000fc80000000a00 */
[----:B--234-:R-:W-:-:S04]  /*11e0*/  IADD3 R3, P0, R0, UR6, RZ ;  /* 0x0000000600037c10 */ /* 0x01cfc8000ff1e0ff */
[----:B------:R-:W-:Y:S02]  /*11f0*/  LEA.HI.X.SX32 R0, R0, UR20, 0x1, P0 ;  /* 0x0000001400007c11 */ /* 0x000fe400080f0eff */
[----:B------:R-:W-:-:S04]  /*1200*/  LEA R2, P0, R3, UR4, 0x2 ;  /* 0x0000000403027c11 */ /* 0x000fc8000f8010ff */
[----:B------:R-:W-:Y:S01]  /*1210*/  LEA.HI.X R3, R3, UR5, R0, 0x2, P0 ;  /* 0x0000000503037c11 */ /* 0x000fe200080f1400 */
[----:B------:R-:W-:-:S05]  /*1220*/  IMAD.MOV.U32 R0, RZ, RZ, 0x7f800000 ;  /* 0x7f800000ff007424 */ /* 0x000fca00078e00ff */
[----:B------:R1:W-:Y:S03]  /*1230*/  STG.E desc[UR30][R2.64], R0 ;  /* 0x0000000002007986 */ /* 0x0003e6000c10191e */
.L_x_208:
[----:B------:R-:W-:Y:S05]  /*1240*/  BSYNC B0 ;  /* 0x0000000000007941 */ /* 0x000fea0003800000 */
.L_x_207:
        /* <DEDUP_REMOVED lines=10> */
.L_x_210:
[----:B------:R-:W-:Y:S05]  /*12f0*/  BSYNC B0 ;  /* 0x0000000000007941 */ /* 0x000fea0003800000 */
.L_x_209:
[----:B------:R-:W-:Y:S05]  /*1300*/  @P3 EXIT ;  /* 0x000000000000394d */ /* 0x000fea0003800000 */
[----:B-1----:R-:W-:Y:S01]  /*1310*/  IMAD R0, R15, UR13, RZ ;  /* 0x0000000d0f007c24 */ /* 0x002fe2000f8e02ff */
[----:B------:R-:W-:-:S04]  /*1320*/  ULDC.64 UR4, c[0x0][0x2b0] ;  /* 0x0000ac0000047ab9 */ /* 0x000fc80000000a00 */
[----:B--234-:R-:W-:-:S04]  /*1330*/  IADD3 R3, P0, R0, UR6, RZ ;  /* 0x0000000600037c10 */ /* 0x01cfc8000ff1e0ff */
[----:B------:R-:W-:Y:S02]  /*1340*/  LEA.HI.X.SX32 R0, R0, UR20, 0x1, P0 ;  /* 0x0000001400007c11 */ /* 0x000fe400080f0eff */
[----:B------:R-:W-:-:S04]  /*1350*/  LEA R2, P0, R3, UR4, 0x2 ;  /* 0x0000000403027c11 */ /* 0x000fc8000f8010ff */
[----:B------:R-:W-:Y:S01]  /*1360*/  LEA.HI.X R3, R3, UR5, R0, 0x2, P0 ;  /* 0x0000000503037c11 */ /* 0x000fe200080f1400 */
[----:B------:R-:W-:-:S05]  /*1370*/  IMAD.MOV.U32 R0, RZ, RZ, 0x7f800000 ;  /* 0x7f800000ff007424 */ /* 0x000fca00078e00ff */
[----:B------:R-:W-:Y:S01]  /*1380*/  STG.E desc[UR30][R2.64], R0 ;  /* 0x0000000002007986 */ /* 0x000fe2000c10191e */
[----:B------:R-:W-:Y:S05]  /*1390*/  EXIT ;  /* 0x000000000000794d */ /* 0x000fea0003800000 */
.L_x_196:
        /* <DEDUP_REMOVED lines=11> */
[----:B------:R-:W-:Y:S02]  /*1450*/  @!UP1 UIMAD UR9, UR9, UR6, URZ ;  /* 0x00000006090992a4 */ /* 0x000fe4000f8e023f */
[----:B------:R-:W-:Y:S02]  /*1460*/  @!UP1 UIMAD.WIDE.U32 UR18, UR12, UR6, URZ ;  /* 0x000000060c1292a5 */ /* 0x000fe4000f8e003f */
        /* <DEDUP_REMOVED lines=16> */
[----:B------:R-:W-:Y:S02]  /*1570*/  UMOV UR18, UR24 ;  /* 0x0000001800127c82 */ /* 0x000fe40008000000 */
[----:B------:R-:W-:Y:S02]  /*1580*/  UIMAD.WIDE.U32 UR18, UR12, UR6, UR18 ;  /* 0x000000060c1272a5 */ /* 0x000fe4000f8e0012 */
[----:B------:R-:W-:-:S04]  /*1590*/  UIMAD UR7, UR12, UR7, UR9 ;  /* 0x000000070c0772a4 */ /* 0x000fc8000f8e0209 */
[----:B------:R-:W-:Y:S01]  /*15a0*/  UIADD3 UR24, UR19, UR7, URZ ;  /* 0x0000000713187290 */ /* 0x000fe2000fffe03f */
[----:B------:R-:W-:-:S11]  /*15b0*/  UMOV UR26, UR18 ;  /* 0x00000012001a7c82 */ /* 0x000fd60008000000 */
.L_x_211:
[----:B------:R-:W-:Y:S01]  /*15c0*/  ULDC UR6, c[0x0][0x278] ;  /* 0x00009e0000067ab9 */ /* 0x000fe20000000800 */
[----:B------:R-:W1:Y:S01]  /*15d0*/  S2R R2, SR_CTAID.Z ;  /* 0x0000000000027919 */ /* 0x000e620000002700 */
[----:B------:R-:W-:Y:S01]  /*15e0*/  IMAD.U32 R0, RZ, RZ, UR6 ;  /* 0x00000006ff007e24 */ /* 0x000fe2000f8e00ff */
[----:B------:R-:W-:Y:S01]  /*15f0*/  SHF.R.S32.HI R32, RZ, 0x1f, R107 ;  /* 0x0000001fff207819 */ /* 0x000fe2000001146b */
[----:B------:R-:W-:Y:S01]  /*1600*/  IMAD.U32 R12, RZ, RZ, UR15 ;  /* 0x0000000fff0c7e24 */ /* 0x000fe2000f8e00ff */
[----:B------:R-:W-:Y:S02]  /*1610*/  UIADD3 UR32, -UR27, UR16, URZ ;  /* 0x000000101b207290 */ /* 0x000fe4000fffe13f */
[----:B------:R-:W-:Y:S02]  /*1620*/  IABS R0, R0 ;  /* 0x0000000000007213 */ /* 0x000fe40000000000 */
[----:B------:R-:W-:Y:S02]  /*1630*/  LEA.HI R3, R32, R107, RZ, 0x6 ;  /* 0x0000006b20037211 */ /* 0x000fe400078f30ff */
[----:B------:R-:W-:-:S13]  /*1640*/  R2UR UR7, R0 ;  /* 0x00000000000772ca */ /* 0x000fda00000e0000 */
[----:B------:R-:W2:Y:S08]  /*1650*/  I2F.RP R0, UR7 ;  /* 0x0000000700007d06 */ /* 0x000eb00008209400 */
[----:B--2---:R-:W2:Y:S02]  /*1660*/  MUFU.RCP R0, R0 ;  /* 0x0000000000007308 */ /* 0x004ea40000001000 */
[----:B--2---:R-:W-:-:S06]  /*1670*/  VIADD R0, R0, 0xffffffe ;  /* 0x0ffffffe00007836 */ /* 0x004fcc0000000000 */
[----:B------:R-:W2:Y:S02]  /*1680*/  F2I.FTZ.U32.TRUNC.NTZ R0, R0 ;  /* 0x0000000000007305 */ /* 0x000ea4000021f000 */
[----:B--2---:R-:W-:Y:S02]  /*1690*/  R2UR UR19, R0 ;  /* 0x00000000001372ca */ /* 0x004fe400000e0000 */
[----:B-1----:R-:W-:-:S04]  /*16a0*/  IABS R0, R2 ;  /* 0x0000000200007213 */ /* 0x002fc80000000000 */
[----:B------:R-:W-:Y:S02]  /*16b0*/  R2UR UR9, R0 ;  /* 0x00000000000972ca */ /* 0x000fe400000e0000 */
[----:B------:R-:W-:-:S04]  /*16c0*/  LEA.HI R0, R32, R107, RZ, 0x3 ;  /* 0x0000006b20007211 */ /* 0x000fc800078f18ff */
[----:B------:R-:W-:Y:S01]  /*16d0*/  SHF.R.S32.HI R244, RZ, 0x3, R0 ;  /* 0x00000003fff47819 */ /* 0x000fe20000011400 */
[----:B------:R-:W-:Y:S01]  /*16e0*/  UIADD3 UR18, URZ, -UR19, URZ ;  /* 0x800000133f127290 */ /* 0x000fe2000fffe03f */
[----:B------:R-:W-:Y:S02]  /*16f0*/  LOP3.LUT R0, R0, 0xfffffff8, RZ, 0xc0, !PT ;  /* 0xfffffff800007812 */ /* 0x000fe400078ec0ff */
[----:B------:R-:W-:Y:S01]  /*1700*/  SHF.R.S32.HI R245, RZ, 0x1f, R244 ;  /* 0x0000001ffff57819 */ /* 0x000fe200000114f4 */
[----:B------:R-:W-:Y:S01]  /*1710*/  UIMAD UR23, UR18, UR7, URZ ;  /* 0x00000007121772a4 */ /* 0x000fe2000f8e023f */
[----:B------:R-:W-:Y:S02]  /*1720*/  IMAD.SHL.U32 R2, R244, 0x40, RZ ;  /* 0x00000040f4027824 */ /* 0x000fe400078e00ff */
[----:B------:R-:W-:Y:S01]  /*1730*/  UMOV UR18, URZ ;  /* 0x0000003f00127c82 */ /* 0x000fe20008000000 */
[----:B------:R-:W-:Y:S01]  /*1740*/  IMAD.IADD R31, R107, 0x1, -R0 ;  /* 0x000000016b1f7824 */ /* 0x000fe200078e0a00 */
[----:B------:R-:W-:Y:S01]  /*1750*/  UIMAD.WIDE.U32 UR18, UR19, UR23, UR18 ;  /* 0x00000017131272a5 */ /* 0x000fe2000f8e0012 */
[----:B------:R-:W-:Y:S01]  /*1760*/  LOP3.LUT R0, R2, 0x1c0, RZ, 0xc0, !PT ;  /* 0x000001c002007812 */ /* 0x000fe200078ec0ff */
[----:B------:R-:W-:-:S02]  /*1770*/  IMAD.WIDE R12, R12, 0x40, R244 ;  /* 0x000000400c0c7825 */ /* 0x000fc400078e02f4 */
[----:B------:R-:W-:Y:S02]  /*1780*/  UIMAD.WIDE.U32 UR18, UR19, UR9, URZ ;  /* 0x00000009131272a5 */ /* 0x000fe4000f8e003f */
[----:B------:R-:W-:Y:S02]  /*1790*/  IMAD.SHL.U32 R28, R31, 0x8, RZ ;  /* 0x000000081f1c7824 */ /* 0x000fe400078e00ff */
[----:B------:R-:W-:-:S03]  /*17a0*/  UIADD3 UR18, -UR19, URZ, URZ ;  /* 0x0000003f13127290 */ /* 0x000fc6000fffe13f */
[----:B------:R-:W-:Y:S01]  /*17b0*/  LOP3.LUT R2, R0, 0x38, R28, 0xf8, !PT ;  /* 0x0000003800027812 */ /* 0x000fe200078ef81c */
[----:B------:R-:W-:Y:S01]  /*17c0*/  UIMAD UR9, UR7, UR18, UR9 ;  /* 0x00000012070972a4 */ /* 0x000fe2000f8e0209 */
[----:B------:R-:W-:Y:S01]  /*17d0*/  SHF.R.U32.HI R0, RZ, 0x3, R0 ;  /* 0x00000003ff007819 */ /* 0x000fe20000011600 */
[----:B------:R-:W-:Y:S01]  /*17e0*/  USHF.R.S32.HI UR18, URZ, 0x1f, UR4 ;  /* 0x0000001f3f127899 */ /* 0x000fe20008011404 */
[----:B------:R-:W-:Y:S01]  /*17f0*/  SHF.R.S32.HI R29, RZ, 0x1f, R28 ;  /* 0x0000001fff1d7819 */ /* 0x000fe2000001141c */
[----:B------:R-:W-:Y:S01]  /*1800*/  UISETP.GT.U32.AND UP1, UPT, UR7, UR9, UPT ;  /* 0x000000090700728c */ /* 0x000fe2000bf24070 */
[----:B------:R-:W-:Y:S01]  /*1810*/  LOP3.LUT R0, R2, R0, RZ, 0x3c, !PT ;  /* 0x0000000002007212 */ /* 0x000fe200078e3cff */
[----:B------:R-:W-:-:S05]  /*1820*/  IMAD.SHL.U32 R2, R3, 0x8, RZ ;  /* 0x0000000803027824 */ /* 0x000fca00078e00ff */
[----:B------:R-:W-:-:S04]  /*1830*/  LOP3.LUT R219, R0, 0xfffffe00, R2, 0xf8, !PT ;  /* 0xfffffe0000db7812 */ /* 0x000fc800078ef802 */
        /* <DEDUP_REMOVED lines=12> */
[----:B------:R-:W-:Y:S02]  /*1900*/  @!UP2 ULOP3.LUT UR19, URZ, UR6, URZ, 0x33, !UPT ;  /* 0x000000063f13a292 */ /* 0x000fe4000f8e333f */
[----:B------:R-:W-:Y:S01]  /*1910*/  @UP0 UIADD3 UR25, UR37, UR7, URZ ;  /* 0x0000000725190290 */ /* 0x000fe2000fffe03f */
[----:B------:R-:W-:Y:S01]  /*1920*/  @UP0 UMOV UR28, UR36 ;  /* 0x00000024001c0c82 */ /* 0x000fe20008000000 */
        /* <DEDUP_REMOVED lines=15> */
.L_x_212:
[----:B------:R-:W-:Y:S01]  /*1a20*/  ULDC.64 UR12, c[0x0][0x258] ;  /* 0x00009600000c7ab9 */ /* 0x000fe20000000a00 */
[----:B------:R-:W-:Y:S01]  /*1a30*/  IMAD R0, R245, UR10, RZ ;  /* 0x0000000af5007c24 */ /* 0x000fe2000f8e02ff */
[----:B------:R-:W-:Y:S01]  /*1a40*/  UIMAD UR18, UR18, UR12, URZ ;  /* 0x0000000c121272a4 */ /* 0x000fe2000f8e023f */
[----:B------:R-:W-:Y:S01]  /*1a50*/  IADD3 R2, P0, R28, UR34, RZ ;  /* 0x000000221c027c10 */ /* 0x000fe2000ff1e0ff */
[----:B------:R-:W1:Y:S01]  /*1a60*/  S2UR UR35, SR_CgaCtaId ;  /* 0x00000000002379c3 */ /* 0x000e620000008800 */
[----:B------:R-:W-:Y:S01]  /*1a70*/  IMAD R6, R244, UR11, R0 ;  /* 0x0000000bf4067c24 */ /* 0x000fe2000f8e0200 */
[----:B------:R-:W-:Y:S01]  /*1a80*/  UIMAD UR34, UR4, UR13, UR18 ;  /* 0x0000000d042272a4 */ /* 0x000fe2000f8e0212 */
[----:B------:R-:W-:Y:S01]  /*1a90*/  IMAD.U32 R0, RZ, RZ, UR12 ;  /* 0x0000000cff007e24 */ /* 0x000fe2000f8e00ff */
[C---:B------:R-:W-:Y:S01]  /*1aa0*/  IADD3 R112, R28.reuse, 0x40, RZ ;  /* 0x000000401c707810 */ /* 0x040fe20007ffe0ff */
[----:B------:R-:W-:Y:S01]  /*1ab0*/  ULDC.64 UR12, c[0x0][0x268] ;  /* 0x00009a00000c7ab9 */ /* 0x000fe20000000a00 */
[C---:B------:R-:W-:Y:S01]  /*1ac0*/  VIADD R111, R28.reuse, 0x80 ;  /* 0x000000801c6f7836 */ /* 0x040fe20000000000 */
[----:B------:R-:W-:Y:S01]  /*1ad0*/  IADD3 R110, R28, 0xc0, RZ ;  /* 0x000000c01c6e7810 */ /* 0x000fe20007ffe0ff */
[----:B------:R-:W-:Y:S01]  /*1ae0*/  IMAD.U32 R33, RZ, RZ, UR12 ;  /* 0x0000000cff217e24 */ /* 0x000fe2000f8e00ff */
[----:B------:R2:W-:Y:S01]  /*1af0*/  STL [R1+0x58], R112 ;  /* 0x0000587001007387 */ /* 0x0005e20000100800 */
[----:B------:R-:W-:Y:S01]  /*1b00*/  IMAD.WIDE.U32 R4, R244, UR10, R28 ;  /* 0x0000000af4047c25 */ /* 0x000fe2000f8e001c */
[----:B------:R-:W-:Y:S01]  /*1b10*/  IADD3.X R3, R29, UR17, RZ, P0, !PT ;  /* 0x000000111d037c10 */ /* 0x000fe200087fe4ff */
[----:B------:R-:W-:Y:S01]  /*1b20*/  ULDC.64 UR6, c[0x0][0x260] ;  /* 0x0000980000067ab9 */ /* 0x000fe20000000a00 */
[----:B------:R2:W-:Y:S01]  /*1b30*/  STL [R1+0x2c], R111 ;  /* 0x00002c6f01007387 */ /* 0x0005e20000100800 */
[----:B------:R-:W-:Y:S01]  /*1b40*/  UIADD3 UR18, UR20, -0x1, URZ ;  /* 0xffffffff14127890 */ /* 0x000fe2000fffe03f */
[----:B------:R-:W-:Y:S01]  /*1b50*/  IADD3 R10, P0, R4, UR26, RZ ;  /* 0x0000001a040a7c10 */ /* 0x000fe2000ff1e0ff */
[----:B------:R-:W-:Y:S01]  /*1b60*/  IMAD.WIDE.U32 R16, R0, UR4, R2 ;  /* 0x0000000400107c25 */ /* 0x000fe2000f8e0002 */
[----:B------:R2:W-:Y:S01]  /*1b70*/  STL [R1+0x88], R33 ;  /* 0x0000882101007387 */ /* 0x0005e20000100800 */
[----:B------:R-:W-:Y:S01]  /*1b80*/  UIMAD UR23, UR33, UR6, URZ ;  /* 0x00000006211772a4 */ /* 0x000fe2000f8e023f */
[----:B------:R-:W-:Y:S01]  /*1b90*/  IADD3.X R11, R5, UR24, R6, P0, !PT ;  /* 0x00000018050b7c10 */ /* 0x000fe200087fe406 */
[----:B------:R-:W-:Y:S01]  /*1ba0*/  UMOV UR4, 0x400 ;  /* 0x0000040000047882 */ /* 0x000fe20000000000 */
[----:B------:R2:W-:Y:S01]  /*1bb0*/  STL [R1+0x5c], R110 ;  /* 0x00005c6e01007387 */ /* 0x0005e20000100800 */
[C---:B------:R-:W-:Y:S01]  /*1bc0*/  ISETP.GE.AND P0, PT, R244.reuse, UR32, PT ;  /* 0x00000020f4007c0c */ /* 0x040fe2000bf06270 */
[----:B------:R-:W-:Y:S01]  /*1bd0*/  UIMAD UR33, UR33, UR12, URZ ;  /* 0x0000000c212172a4 */ /* 0x000fe2000f8e023f */
[----:B------:R-:W-:Y:S01]  /*1be0*/  IADD3 R0, R244, 0x10, RZ ;  /* 0x00000010f4007810 */ /* 0x000fe20007ffe0ff */
[----:B------:R-:W-:Y:S01]  /*1bf0*/  UIMAD UR17, UR18, -0x40, UR29 ;  /* 0xffffffc0121178a4 */ /* 0x000fe2000f8e021d */
[----:B------:R-:W-:Y:S01]  /*1c00*/  IMAD.U32 R19, RZ, RZ, UR6 ;  /* 0x00000006ff137e24 */ /* 0x000fe2000f8e00ff */
[----:B-1----:R-:W-:Y:S01]  /*1c10*/  ULEA UR4, UR35, UR4, 0x18 ;  /* 0x0000000423047291 */ /* 0x002fe2000f8ec03f */
[----:B------:R-:W-:Y:S01]  /*1c20*/  IADD3 R15, R17, UR34, RZ ;  /* 0x00000022110f7c10 */ /* 0x000fe2000fffe0ff */
[----:B------:R-:W-:Y:S01]  /*1c30*/  UIMAD UR23, UR19, UR7, UR23 ;  /* 0x00000007131772a4 */ /* 0x000fe2000f8e0217 */
[----:B------:R-:W-:Y:S01]  /*1c40*/  BSSY B0, `(.L_x_213) ;  /* 0x0000035000007945 */ /* 0x000fe20003800000 */
[----:B------:R-:W-:Y:S01]  /*1c50*/  UIMAD UR13, UR19, UR13, UR33 ;  /* 0x0000000d130d72a4 */ /* 0x000fe2000f8e0221 */
[----:B------:R-:W-:Y:S01]  /*1c60*/  LEA.HI R24, R32, R107, RZ, 0x4 ;  /* 0x0000006b20187211 */ /* 0x000fe200078f20ff */
[----:B------:R-:W-:Y:S01]  /*1c70*/  VIADD R26, R244, 0x20 ;  /* 0x00000020f41a7836 */ /* 0x000fe20000000000 */
[----:B------:R-:W-:Y:S01]  /*1c80*/  ISETP.GE.AND P2, PT, R0, UR32, PT ;  /* 0x0000002000007c0c */ /* 0x000fe2000bf46270 */
[----:B------:R-:W-:Y:S01]  /*1c90*/  VIADD R27, R244, 0x30 ;  /* 0x00000030f41b7836 */ /* 0x000fe20000000000 */
[----:B------:R-:W-:-:S02]  /*1ca0*/  ISETP.GE.AND P1, PT, R0, UR17, PT ;  /* 0x0000001100007c0c */ /* 0x000fc4000bf26270 */
[----:B------:R-:W-:Y:S01]  /*1cb0*/  LEA R219, R219, UR4, 0x1 ;  /* 0x00000004dbdb7c11 */ /* 0x000fe2000f8e08ff */
[----:B------:R-:W-:Y:S10]  /*1cc0*/  @P0 BRA `(.L_x_214) ;  /* 0x0000000000b00947 */ /* 0x000ff40003800000 */
        /* <DEDUP_REMOVED lines=12> */
[----:B------:R-:W4:Y:S08]  /*1d90*/  @!P6 LDC.64 R6, c[0x0][0x210] ;  /* 0x00008400ff06eb82 */ /* 0x000f300000000a00 */
[----:B------:R-:W5:Y:S01]  /*1da0*/  @!P4 LDC.64 R20, c[0x0][0x210] ;  /* 0x00008400ff14cb82 */ /* 0x000f620000000a00 */
[----:B-1----:R-:W-:-:S04]  /*1db0*/  @!P5 LEA R4, P3, R8, R4, 0x1 ;  /* 0x000000040804d211 */ /* 0x002fc800078608ff */
[----:B------:R-:W-:Y:S02]  /*1dc0*/  @!P5 LEA.HI.X R5, R8, R5, R18, 0x1, P3 ;  /* 0x000000050805d211 */ /* 0x000fe400018f0c12 */
[----:B------:R-:W-:Y:S02]  /*1dd0*/  ISETP.GE.AND P3, PT, R110, UR33, PT ;  /* 0x000000216e007c0c */ /* 0x000fe4000bf66270 */
[----:B----4-:R-:W-:-:S04]  /*1de0*/  @!P6 LEA R6, P0, R8, R6, 0x1 ;  /* 0x000000060806e211 */ /* 0x010fc800078008ff */
[C---:B------:R-:W-:Y:S02]  /*1df0*/  @!P6 LEA.HI.X R7, R8.reuse, R7, R18, 0x1, P0 ;  /* 0x000000070807e211 */ /* 0x040fe400000f0c12 */
[----:B-----5:R-:W-:-:S03]  /*1e00*/  @!P4 LEA R2, P0, R8, R20, 0x1 ;  /* 0x000000140802c211 */ /* 0x020fc600078008ff */
        /* <DEDUP_REMOVED lines=24> */
.L_x_214:
[----:B------:R-:W-:Y:S05]  /*1f90*/  BSYNC B0 ;  /* 0x0000000000007941 */ /* 0x000fea0003800000 */
.L_x_213:
[----:B------:R-:W-:Y:S01]  /*1fa0*/  IMAD.WIDE.U32 R34, R19, UR19, R10 ;  /* 0x0000001313227c25 */ /* 0x000fe2000f8e000a */
[----:B------:R-:W-:Y:S01]  /*1fb0*/  ISETP.GE.AND P0, PT, R0, UR17, PT ;  /* 0x0000001100007c0c */ /* 0x000fe2000bf06270 */
[----:B------:R-:W-:Y:S01]  /*1fc0*/  BSSY B0, `(.L_x_215) ;  /* 0x000003a000007945 */ /* 0x000fe20003800000 */
[----:B-1-3--:R-:W-:Y:S01]  /*1fd0*/  LOP3.LUT R2, R24, 0xfffffff0, RZ, 0xc0, !PT ;  /* 0xfffffff018027812 */ /* 0x00afe200078ec0ff */
[----:B------:R-:W-:Y:S01]  /*1fe0*/  IMAD R0, R245, UR8, RZ ;  /* 0x00000008f5007c24 */ /* 0x000fe2000f8e02ff */
[----:B------:R1:W-:Y:S01]  /*1ff0*/  STL.64 [R1+0x70], R34 ;  /* 0x0000702201007387 */ /* 0x0003e20000100a00 */
[----:B------:R-:W-:Y:S01]  /*2000*/  ISETP.GE.AND P5, PT, R26, UR32, PT ;  /* 0x000000201a007c0c */ /* 0x000fe2000bfa6270 */
[C---:B------:R-:W-:Y:S01]  /*2010*/  IMAD.WIDE.U32 R22, R244.reuse, UR8, R28 ;  /* 0x00000008f4167c25 */ /* 0x040fe2000f8e001c */
[----:B------:R-:W-:Y:S02]  /*2020*/  ISETP.GE.AND P6, PT, R27, UR32, PT ;  /* 0x000000201b007c0c */ /* 0x000fe4000bfc6270 */
[----:B------:R-:W-:Y:S01]  /*2030*/  SHF.R.S32.HI R21, RZ, 0x4, R24 ;  /* 0x00000004ff157819 */ /* 0x000fe20000011418 */
[----:B------:R-:W-:Y:S01]  /*2040*/  IMAD R25, R244, UR9, R0 ;  /* 0x00000009f4197c24 */ /* 0x000fe2000f8e0200 */
[----:B------:R-:W-:Y:S01]  /*2050*/  IADD3 R20, -R2, R107, RZ ;  /* 0x0000006b02147210 */ /* 0x000fe20007ffe1ff */
[----:B------:R-:W-:Y:S08]  /*2060*/  @P2 BRA `(.L_x_216) ;  /* 0x0000000000bc2947 */ /* 0x000ff00003800000 */
[----:B------:R-:W-:Y:S01]  /*2070*/  ULDC UR12, c[0x0][0x2d0] ;  /* 0x0000b400000c7ab9 */ /* 0x000fe20000000800 */
[----:B------:R-:W-:Y:S01]  /*2080*/  IADD3 R4, P3, R12, 0x10, RZ ;  /* 0x000000100c047810 */ /* 0x000fe20007f7e0ff */
[----:B------:R-:W-:Y:S01]  /*2090*/  ULDC.64 UR6, c[0x0][0x240] ;  /* 0x0000900000067ab9 */ /* 0x000fe20000000a00 */
[----:B------:R-:W-:Y:S01]  /*20a0*/  ISETP.GE.AND P2, PT, R28, UR12, PT ;  /* 0x0000000c1c007c0c */ /* 0x000fe2000bf46270 */
[----:B------:R-:W-:Y:S01]  /*20b0*/  IMAD.MOV.U32 R2, RZ, RZ, R16 ;  /* 0x000000ffff027224 */ /* 0x000fe200078e0010 */
[----:B------:R-:W-:Y:S01]  /*20c0*/  ISETP.GE.AND P4, PT, R112, UR12, PT ;  /* 0x0000000c70007c0c */ /* 0x000fe2000bf86270 */
[----:B------:R-:W-:Y:S02]  /*20d0*/  IMAD.X R0, RZ, RZ, R13, P3 ;  /* 0x000000ffff007224 */ /* 0x000fe400018e060d */
[----:B------:R-:W-:Y:S02]  /*20e0*/  IMAD.MOV.U32 R3, RZ, RZ, R15 ;  /* 0x000000ffff037224 */ /* 0x000fe400078e000f */
[----:B------:R-:W-:-:S02]  /*20f0*/  IMAD R0, R0, UR6, RZ ;  /* 0x0000000600007c24 */ /* 0x000fc4000f8e02ff */
[----:B------:R-:W-:-:S04]  /*2100*/  IMAD.WIDE.U32 R2, R4, UR6, R2 ;  /* 0x0000000604027c25 */ /* 0x000fc8000f8e0002 */
[----:B------:R-:W3:Y:S01]  /*2110*/  @!P2 LDC.64 R6, c[0x0][0x210] ;  /* 0x00008400ff06ab82 */ /* 0x000ee20000000a00 */
[----:B------:R-:W-:Y:S01]  /*2120*/  IMAD R0, R4, UR7, R0 ;  /* 0x0000000704007c24 */ /* 0x000fe2000f8e0200 */
[----:B------:R4:W-:Y:S03]  /*2130*/  @P2 STS.128 [R219+0x800], RZ ;  /* 0x000800ffdb002388 */ /* 0x0009e60000000c00 */
[----:B------:R-:W-:Y:S01]  /*2140*/  IMAD.IADD R0, R3, 0x1, R0 ;  /* 0x0000000103007824 */ /* 0x000fe200078e0200 */
[----:B---3--:R-:W-:-:S04]  /*2150*/  @!P2 LEA R4, P3, R2, R6, 0x1 ;  /* 0x000000060204a211 */ /* 0x008fc800078608ff */
[C---:B------:R-:W-:Y:S02]  /*2160*/  @!P2 LEA.HI.X R5, R2.reuse, R7, R0, 0x1, P3 ;  /* 0x000000070205a211 */ /* 0x040fe400018f0c00 */
[----:B------:R-:W-:Y:S01]  /*2170*/  ISETP.GE.AND P3, PT, R111, UR12, PT ;  /* 0x0000000c6f007c0c */ /* 0x000fe2000bf66270 */
[----:B------:R-:W3:Y:S02]  /*2180*/  @!P4 LDC.64 R6, c[0x0][0x210] ;  /* 0x00008400ff06cb82 */ /* 0x000ee40000000a00 */
[----:B------:R-:W-:Y:S01]  /*2190*/  @!PT LDS RZ, [RZ] ;  /* 0x00000000fffff984 */ /* 0x000fe20000000800 */
[----:B------:R-:W-:Y:S01]  /*21a0*/  @!PT LDS RZ, [RZ] ;  /* 0x00000000fffff984 */ /* 0x000fe20000000800 */
[----:B------:R-:W-:Y:S01]  /*21b0*/  @!PT LDS RZ, [RZ] ;  /* 0x00000000fffff984 */ /* 0x000fe20000000800 */
[----:B------:R5:W-:Y:S04]  /*21c0*/  @!P2 LDGSTS.E.BYPASS.LTC128B.128 [R219+0x800], desc[UR30][R4.64] ;  /* 0x0080000004dbafae */ /* 0x000be8000b901d5e */
[----:B------:R4:W-:Y:S06]  /*21d0*/  @P4 STS.128 [R219+0x2800], RZ ;  /* 0x002800ffdb004388 */ /* 0x0009ec0000000c00 */
[----:B------:R-:W5:Y:S01]  /*21e0*/  @!P3 LDC.64 R8, c[0x0][0x210] ;  /* 0x00008400ff08bb82 */ /* 0x000f620000000a00 */
[----:B---3--:R-:W-:-:S04]  /*21f0*/  @!P4 LEA R6, P2, R2, R6, 0x1 ;  /* 0x000000060206c211 */ /* 0x008fc800078408ff */
[----:B------:R-:W-:-:S05]  /*2200*/  @!P4 LEA.HI.X R7, R2, R7, R0, 0x1, P2 ;  /* 0x000000070207c211 */ /* 0x000fca00010f0c00 */
[----:B------:R-:W-:Y:S01]  /*2210*/  @!PT LDS RZ, [RZ] ;  /* 0x00000000fffff984 */ /* 0x000fe20000000800 */
[----:B------:R-:W-:Y:S01]  /*2220*/  @!PT LDS RZ, [RZ] ;  /* 0x00000000fffff984 */ /* 0x000fe20000000800 */
[----:B------:R-:W-:Y:S01]  /*2230*/  @!PT LDS RZ, [RZ] ;  /* 0x00000000fffff984 */ /* 0x000fe20000000800 */
[----:B------:R4:W-:Y:S01]  /*2240*/  @!P4 LDGSTS.E.BYPASS.LTC128B.128 [R219+0x2800], desc[UR30][R6.64+0x80] ;  /* 0x0280008006dbcfae */ /* 0x0009e2000b901d5e */
[----:B-----5:R-:W-:-:S03]  /*2250*/  @!P3 LEA R4, P2, R2, R8, 0x1 ;  /* 0x000000080204b211 */ /* 0x020fc600078408ff */
[----:B------:R4:W-:Y:S01]  /*2260*/  @P3 STS.128 [R219+0x4800], RZ ;  /* 0x004800ffdb003388 */ /* 0x0009e20000000c00 */
[----:B------:R-:W-:Y:S02]  /*2270*/  @!P3 LEA.HI.X R5, R2, R9, R0, 0x1, P2 ;  /* 0x000000090205b211 */ /* 0x000fe400010f0c00 */
[----:B------:R-:W-:-:S03]  /*2280*/  ISETP.GE.AND P2, PT, R110, UR12, PT ;  /* 0x0000000c6e007c0c */ /* 0x000fc6000bf46270 */
[----:B------:R-:W-:Y:S01]  /*2290*/  @!PT LDS RZ, [RZ] ;  /* 0x00000000fffff984 */ /* 0x000fe20000000800 */
[----:B------:R-:W-:Y:S01]  /*22a0*/  @!PT LDS RZ, [RZ] ;  /* 0x00000000fffff984 */ /* 0x000fe20000000800 */
[----:B------:R-:W-:Y:S01]  /*22b0*/  @!PT LDS RZ, [RZ] ;  /* 0x00000000fffff984 */ /* 0x000fe20000000800 */
[----:B------:R4:W-:Y:S10]  /*22c0*/  @!P3 LDGSTS.E.BYPASS.LTC128B.128 [R219+0x4800], desc[UR30][R4.64+0x100] ;  /* 0x0480010004dbbfae */ /* 0x0009f4000b901d5e */
        /* <DEDUP_REMOVED lines=9> */
.L_x_216:
[----:B------:R-:W-:Y:S05]  /*2360*/  BSYNC B0 ;  /* 0x0000000000007941 */ /* 0x000fea0003800000 */
.L_x_215:
[----:B------:R-:W-:Y:S04]  /*2370*/  BSSY B0, `(.L_x_217) ;  /* 0x0000031000007945 */ /* 0x000fe80003800000 */
[----:B------:R-:W-:Y:S05]  /*2380*/  @P5 BRA `(.L_x_218) ;  /* 0x0000000000bc5947 */ /* 0x000fea0003800000 */
[----:B------:R-:W-:Y:S01]  /*2390*/  ULDC UR12, c[0x0][0x2d0] ;  /* 0x0000b400000c7ab9 */ /* 0x000fe20000000800 */
[----:B---34-:R-:W-:Y:S01]  /*23a0*/  IADD3 R4, P2, R12, 0x20, RZ ;  /* 0x000000200c047810 */ /* 0x018fe20007f5e0ff */
        /* <DEDUP_REMOVED lines=9> */
[----:B------:R-:W3:Y:S01]  /*2440*/  @!P3 LDC.64 R6, c[0x0][0x210] ;  /* 0x00008400ff06bb82 */ /* 0x000ee20000000a00 */
[----:B------:R-:W-:Y:S01]  /*2450*/  IMAD R0, R4, UR7, R0 ;  /* 0x0000000704007c24 */ /* 0x000fe2000f8e0200 */
[----:B------:R4:W-:Y:S03]  /*2460*/  @P3 STS.128 [R219+0x1000], RZ ;  /* 0x001000ffdb003388 */ /* 0x0009e60000000c00 */
[----:B------:R-:W-:-:S03]  /*2470*/  IMAD.IADD R0, R3, 0x1, R0 ;  /* 0x0000000103007824 */ /* 0x000fc600078e0200 */
[----:B------:R-:W5:Y:S08]  /*2480*/  @!P5 LDC.64 R8, c[0x0][0x210] ;  /* 0x00008400ff08db82 */ /* 0x000f700000000a00 */
[----:B------:R-:W1:Y:S01]  /*2490*/  @!P4 LDC.64 R10, c[0x0][0x210] ;  /* 0x00008400ff0acb82 */ /* 0x000e620000000a00 */
[----:B---3--:R-:W-:-:S04]  /*24a0*/  @!P3 LEA R4, P2, R2, R6, 0x1 ;  /* 0x000000060204b211 */ /* 0x008fc800078408ff */
[C---:B------:R-:W-:Y:S02]  /*24b0*/  @!P3 LEA.HI.X R5, R2.reuse, R7, R0, 0x1, P2 ;  /* 0x000000070205b211 */ /* 0x040fe400010f0c00 */
[----:B-----5:R-:W-:-:S03]  /*24c0*/  @!P5 LEA R6, P2, R2, R8, 0x1 ;  /* 0x000000080206d211 */ /* 0x020fc600078408ff */
[----:B------:R-:W-:Y:S01]  /*24d0*/  @!PT LDS RZ, [RZ] ;  /* 0x00000000fffff984 */ /* 0x000fe20000000800 */
[----:B------:R-:W-:Y:S01]  /*24e0*/  @!PT LDS RZ, [RZ] ;  /* 0x00000000fffff984 */ /* 0x000fe20000000800 */
[----:B------:R-:W-:Y:S01]  /*24f0*/  @!PT LDS RZ, [RZ] ;  /* 0x00000000fffff984 */ /* 0x000fe20000000800 */
[----:B------:R1:W-:Y:S01]  /*2500*/  @!P3 LDGSTS.E.BYPASS.LTC128B.128 [R219+0x1000], desc[UR30][R4.64] ;  /* 0x0100000004dbbfae */ /* 0x0003e2000b901d5e */
[----:B------:R-:W-:-:S03]  /*2510*/  @!P5 LEA.HI.X R7, R2, R9, R0, 0x1, P2 ;  /* 0x000000090207d211 */ /* 0x000fc600010f0c00 */
[----:B------:R4:W-:Y:S01]  /*2520*/  @P5 STS.128 [R219+0x3000], RZ ;  /* 0x003000ffdb005388 */ /* 0x0009e20000000c00 */
[----:B------:R-:W-:-:S03]  /*2530*/  ISETP.GE.AND P2, PT, R110, UR12, PT ;  /* 0x0000000c6e007c0c */ /* 0x000fc6000bf46270 */
[----:B------:R-:W-:Y:S01]  /*2540*/  @!PT LDS RZ, [RZ] ;  /* 0x00000000fffff984 */ /* 0x000fe20000000800 */
[----:B------:R-:W-:Y:S01]  /*2550*/  @!PT LDS RZ, [RZ] ;  /* 0x00000000fffff984 */ /* 0x000fe20000000800 */
[----:B------:R-:W-:Y:S01]  /*2560*/  @!PT LDS RZ, [RZ] ;  /* 0x00000000fffff984 */ /* 0x000fe20000000800 */
[----:B------:R4:W-:Y:S04]  /*2570*/  @!P5 LDGSTS.E.BYPASS.LTC128B.128 [R219+0x3000], desc[UR30][R6.64+0x80] ;  /* 0x0300008006dbdfae */ /* 0x0009e8000b901d5e */
[----:B------:R4:W-:Y:S01]  /*2580*/  @P4 STS.128 [R219+0x5000], RZ ;  /* 0x005000ffdb004388 */ /* 0x0009e20000000c00 */
[----:B-1----:R-:W-:-:S04]  /*2590*/  @!P4 LEA R4, P3, R2, R10, 0x1 ;  /* 0x0000000a0204c211 */ /* 0x002fc800078608ff */
[----:B------:R-:W-:-:S05]  /*25a0*/  @!P4 LEA.HI.X R5, R2, R11, R0, 0x1, P3 ;  /* 0x0000000b0205c211 */ /* 0x000fca00018f0c00 */
        /* <DEDUP_REMOVED lines=13> */
.L_x_218:
[----:B------:R-:W-:Y:S05]  /*2680*/  BSYNC B0 ;  /* 0x0000000000007941 */ /* 0x000fea0003800000 */
.L_x_217:
[----:B------:R-:W-:Y:S04]  /*2690*/  BSSY B0, `(.L_x_219) ;  /* 0x0000031000007945 */ /* 0x000fe80003800000 */
[----:B------:R-:W-:Y:S05]  /*26a0*/  @P6 BRA `(.L_x_220) ;  /* 0x0000000000bc6947 */ /* 0x000fea0003800000 */
[----:B------:R-:W-:Y:S01]  /*26b0*/  ULDC UR12, c[0x0][0x2d0] ;  /* 0x0000b400000c7ab9 */ /* 0x000fe20000000800 */
[----:B-1-34-:R-:W-:Y:S01]  /*26c0*/  IADD3 R4, P2, R12, 0x30, RZ ;  /* 0x000000300c047810 */ /* 0x01afe20007f5e0ff */
        /* <DEDUP_REMOVED lines=45> */
.L_x_220:
[----:B------:R-:W-:Y:S05]  /*29a0*/  BSYNC B0 ;  /* 0x0000000000007941 */ /* 0x000fea0003800000 */
.L_x_219:
[----:B------:R-:W-:Y:S01]  /*29b0*/  VIADD R109, R35, UR23 ;  /* 0x00000017236d7c36 */ /* 0x000fe20008000000 */
[----:B------:R-:W-:Y:S01]  /*29c0*/  USHF.L.U32 UR32, UR10, 0x6, URZ ;  /* 0x000000060a207899 */ /* 0x000fe2000800063f */
[----:B------:R-:W-:Y:S01]  /*29d0*/  IMAD.MOV.U32 R108, RZ, RZ, R34 ;  /* 0x000000ffff6c7224 */ /* 0x000fe200078e0022 */
[----:B------:R-:W-:Y:S01]  /*29e0*/  USHF.L.U64.HI UR12, UR10, 0x6, UR11 ;  /* 0x000000060a0c7899 */ /* 0x000fe2000801020b */
[----:B------:R-:W-:Y:S01]  /*29f0*/  ISETP.GE.AND P3, PT, R244, UR17, PT ;  /* 0x00000011f4007c0c */ /* 0x000fe2000bf66270 */
[----:B------:R-:W-:Y:S01]  /*2a00*/  USHF.R.S32.HI UR37, URZ, 0x1f, UR18 ;  /* 0x0000001f3f257899 */ /* 0x000fe20008011412 */
[----:B-1-3--:R-:W-:Y:S01]  /*2a10*/  SHF.R.S32.HI R2, RZ, 0x1f, R20 ;  /* 0x0000001fff027819 */ /* 0x00afe20000011414 */
[----:B------:R1:W-:Y:S01]  /*2a20*/  STL.64 [R1+0x68], R108 ;  /* 0x0000686c01007387 */ /* 0x0003e20000100a00 */
[----:B------:R-:W-:Y:S01]  /*2a30*/  UIMAD UR6, UR12, UR18, URZ ;  /* 0x000000120c0672a4 */ /* 0x000fe2000f8e023f */
[----:B------:R-:W-:Y:S01]  /*2a40*/  IMAD.U32 R104, RZ, RZ, UR32 ;  /* 0x00000020ff687e24 */ /* 0x000fe2000f8e00ff */
[----:B------:R-:W-:Y:S01]  /*2a50*/  LEA.HI R0, R24, R21, RZ, 0x1 ;  /* 0x0000001518007211 */ /* 0x000fe200078f08ff */
[----:B------:R-:W-:Y:S01]  /*2a60*/  BSSY B0, `(.L_x_221) ;  /* 0x0000032000007945 */ /* 0x000fe20003800000 */
[----:B------:R-:W-:Y:S01]  /*2a70*/  LEA.HI R24, R2, R20, RZ, 0x3 ;  /* 0x0000001402187211 */ /* 0x000fe200078f18ff */
[----:B------:R-:W-:Y:S01]  /*2a80*/  UIMAD UR6, UR37, UR32, UR6 ;  /* 0x00000020250672a4 */ /* 0x000fe2000f8e0206 */
[----:B------:R-:W-:Y:S01]  /*2a90*/  IMAD.WIDE.U32 R2, R104, UR18, R108 ;  /* 0x0000001268027c25 */ /* 0x000fe2000f8e006c */
[----:B------:R-:W-:-:S02]  /*2aa0*/  LOP3.LUT R0, R0, 0xfffffffe, RZ, 0xc0, !PT ;  /* 0xfffffffe00007812 */ /* 0x000fc400078ec0ff */
[----:B----4-:R-:W-:Y:S02]  /*2ab0*/  LOP3.LUT R4, R24, 0xfffffff8, RZ, 0xc0, !PT ;  /* 0xfffffff818047812 */ /* 0x010fe400078ec0ff */
[----:B------:R-:W-:Y:S01]  /*2ac0*/  IADD3 R18, P2, R22, UR28, RZ ;  /* 0x0000001c16127c10 */ /* 0x000fe2000ff5e0ff */
[----:B------:R-:W-:Y:S02]  /*2ad0*/  VIADD R5, R3, UR6 ;  /* 0x0000000603057c36 */ /* 0x000fe40008000000 */
[----:B------:R-:W-:Y:S01]  /*2ae0*/  IMAD.IADD R21, R21, 0x1, -R0 ;  /* 0x0000000115157824 */ /* 0x000fe200078e0a00 */
[----:B------:R-:W-:Y:S01]  /*2af0*/  IADD3.X R19, R23, UR25, R25, P2, !PT ;  /* 0x0000001917137c10 */ /* 0x000fe200097fe419 */
[----:B------:R-:W-:Y:S01]  /*2b00*/  IMAD.IADD R30, R20, 0x1, -R4 ;  /* 0x00000001141e7824 */ /* 0x000fe200078e0a04 */
[----:B------:R-:W-:Y:S07]  /*2b10*/  @P3 BRA `(.L_x_222) ;  /* 0x0000000000983947 */ /* 0x000fee0003800000 */
[----:B------:R-:W-:Y:S02]  /*2b20*/  ULDC UR6, c[0x0][0x2d0] ;  /* 0x0000b40000067ab9 */ /* 0x000fe40000000800 */
[----:B------:R-:W-:Y:S02]  /*2b30*/  ISETP.GE.AND P5, PT, R112, UR6, PT ;  /* 0x0000000670007c0c */ /* 0x000fe4000bfa6270 */
[----:B------:R-:W-:Y:S02]  /*2b40*/  ISETP.GE.AND P6, PT, R28, UR6, PT ;  /* 0x000000061c007c0c */ /* 0x000fe4000bfc6270 */
[----:B------:R-:W-:-:S09]  /*2b50*/  ISETP.GE.AND P4, PT, R111, UR6, PT ;  /* 0x000000066f007c0c */ /* 0x000fd2000bf86270 */
[----:B------:R-:W3:Y:S02]  /*2b60*/  @!P5 LDC.64 R8, c[0x0][0x218] ;  /* 0x00008600ff08db82 */ /* 0x000ee40000000a00 */
[----:B------:R4:W-:Y:S06]  /*2b70*/  @P6 STS.128 [R219+0x8000], RZ ;  /* 0x008000ffdb006388 */ /* 0x0009ec0000000c00 */
[----:B------:R-:W5:Y:S08]  /*2b80*/  @!P6 LDC.64 R10, c[0x0][0x218] ;  /* 0x00008600ff0aeb82 */ /* 0x000f700000000a00 */
[----:B------:R-:W2:Y:S01]  /*2b90*/  @!P4 LDC.64 R6, c[0x0][0x218] ;  /* 0x00008600ff06cb82 */ /* 0x000ea20000000a00 */
        /* <DEDUP_REMOVED lines=30> */
.L_x_222:
[----:B------:R-:W-:Y:S05]  /*2d80*/  BSYNC B0 ;  /* 0x0000000000007941 */ /* 0x000fea0003800000 */
.L_x_221:
[----:B---34-:R-:W-:Y:S01]  /*2d90*/  IMAD.SHL.U32 R6, R31, 0x40, RZ ;  /* 0x000000401f067824 */ /* 0x018fe200078e00ff */
[----:B------:R-:W-:Y:S01]  /*2da0*/  USHF.L.U64.HI UR33, UR10, 0x4, UR11 ;  /* 0x000000040a217899 */ /* 0x000fe2000801020b */
[----:B------:R-:W-:Y:S01]  /*2db0*/  IMAD.SHL.U32 R0, R30, 0x40, RZ ;  /* 0x000000401e007824 */ /* 0x000fe200078e00ff */
[----:B------:R-:W-:Y:S01]  /*2dc0*/  USHF.L.U32 UR34, UR10, 0x4, URZ ;  /* 0x000000040a227899 */ /* 0x000fe2000800063f */
[----:B------:R-:W-:Y:S01]  /*2dd0*/  BSSY B0, `(.L_x_223) ;  /* 0x0000030000007945 */ /* 0x000fe20003800000 */
[----:B------:R-:W-:Y:S01]  /*2de0*/  ISETP.GE.AND P5, PT, R26, UR17, PT ;  /* 0x000000111a007c0c */ /* 0x000fe2000bfa6270 */
[----:B------:R-:W-:Y:S01]  /*2df0*/  IMAD.SHL.U32 R20, R244, 0x8, RZ ;  /* 0x00000008f4147824 */ /* 0x000fe200078e00ff */
[----:B------:R-:W-:Y:S01]  /*2e00*/  ISETP.GE.AND P6, PT, R27, UR17, PT ;  /* 0x000000111b007c0c */ /* 0x000fe2000bfc6270 */
[----:B------:R-:W-:Y:S01]  /*2e10*/  IMAD.SHL.U32 R22, R21, 0x8, RZ ;  /* 0x0000000815167824 */ /* 0x000fe200078e00ff */
[----:B------:R-:W-:Y:S02]  /*2e20*/  LOP3.LUT R16, R6, 0x1c0, RZ, 0xc0, !PT ;  /* 0x000001c006107812 */ /* 0x000fe400078ec0ff */
[----:B------:R-:W-:Y:S01]  /*2e30*/  LOP3.LUT R17, R0, 0x1c0, RZ, 0xc0, !PT ;  /* 0x000001c000117812 */ /* 0x000fe200078ec0ff */
[----:B------:R-:W-:Y:S08]  /*2e40*/  @P1 BRA `(.L_x_224) ;  /* 0x0000000000a01947 */ /* 0x000ff00003800000 */
[----:B------:R-:W-:Y:S01]  /*2e50*/  ULDC UR6, c[0x0][0x2d0] ;  /* 0x0000b40000067ab9 */ /* 0x000fe20000000800 */
[----:B------:R-:W-:Y:S02]  /*2e60*/  IADD3 R0, P1, R2, UR34, RZ ;  /* 0x0000002202007c10 */ /* 0x000fe4000ff3e0ff */
[----:B------:R-:W-:Y:S02]  /*2e70*/  ISETP.GE.AND P2, PT, R28, UR6, PT ;  /* 0x000000061c007c0c */ /* 0x000fe4000bf46270 */
[----:B------:R-:W-:Y:S02]  /*2e80*/  ISETP.GE.AND P4, PT, R112, UR6, PT ;  /* 0x0000000670007c0c */ /* 0x000fe4000bf86270 */
[----:B------:R-:W-:Y:S02]  /*2e90*/  ISETP.GE.AND P3, PT, R111, UR6, PT ;  /* 0x000000066f007c0c */ /* 0x000fe4000bf66270 */
[----:B------:R-:W-:-:S07]  /*2ea0*/  IADD3.X R10, R5, UR33, RZ, P1, !PT ;  /* 0x00000021050a7c10 */ /* 0x000fce0008ffe4ff */
[----:B------:R-:W3:Y:S01]  /*2eb0*/  @!P2 LDC.64 R6, c[0x0][0x218] ;  /* 0x00008600ff06ab82 */ /* 0x000ee20000000a00 */
[----:B------:R4:W-:Y:S07]  /*2ec0*/  @P2 STS.128 [R219+0x8800], RZ ;  /* 0x008800ffdb002388 */ /* 0x0009ee0000000c00 */
        /* <DEDUP_REMOVED lines=32> */
.L_x_224:
[----:B------:R-:W-:Y:S05]  /*30d0*/  BSYNC B0 ;  /* 0x0000000000007941 */ /* 0x000fea0003800000 */
.L_x_223:
[----:B------:R-:W-:Y:S04]  /*30e0*/  BSSY B0, `(.L_x_225) ;  /* 0x000002d000007945 */ /* 0x000fe80003800000 */
[----:B------:R-:W-:Y:S05]  /*30f0*/  @P5 BRA `(.L_x_226) ;  /* 0x0000000000ac5947 */ /* 0x000fea0003800000 */
[----:B------:R-:W-:Y:S01]  /*3100*/  ULDC UR6, c[0x0][0x2d0] ;  /* 0x0000b40000067ab9 */ /* 0x000fe20000000800 */
[----:B------:R-:W-:Y:S01]  /*3110*/  IMAD.U32 R0, RZ, RZ, UR10 ;  /* 0x0000000aff007e24 */ /* 0x000fe2000f8e00ff */
[----:B------:R-:W-:Y:S01]  /*3120*/  ISETP.GE.AND P4, PT, R112, UR6, PT ;  /* 0x0000000670007c0c */ /* 0x000fe2000bf86270 */
[----:B---34-:R-:W-:Y:S01]  /*3130*/  IMAD.U32 R6, RZ, RZ, UR10 ;  /* 0x0000000aff067e24 */ /* 0x018fe2000f8e00ff */
[----:B------:R-:W-:Y:S01]  /*3140*/  ISETP.GE.AND P5, PT, R28, UR6, PT ;  /* 0x000000061c007c0c */ /* 0x000fe2000bfa6270 */
[----:B------:R-:W-:Y:S01]  /*3150*/  IMAD.U32 R12, RZ, RZ, UR11 ;  /* 0x0000000bff0c7e24 */ /* 0x000fe2000f8e00ff */
[----:B------:R-:W-:Y:S02]  /*3160*/  ISETP.GE.AND P3, PT, R111, UR6, PT ;  /* 0x000000066f007c0c */ /* 0x000fe4000bf66270 */
[----:B------:R-:W-:-:S04]  /*3170*/  LEA R0, P1, R0, R2, 0x5 ;  /* 0x0000000200007211 */ /* 0x000fc800078228ff */
[----:B------:R-:W-:-:S03]  /*3180*/  LEA.HI.X R12, R6, R5, R12, 0x5, P1 ;  /* 0x00000005060c7211 */ /* 0x000fc600008f2c0c */
[----:B------:R-:W3:Y:S02]  /*3190*/  @!P4 LDC.64 R8, c[0x0][0x218] ;  /* 0x00008600ff08cb82 */ /* 0x000ee40000000a00 */
[----:B------:R4:W-:Y:S06]  /*31a0*/  @P5 STS.128 [R219+0x9000], RZ ;  /* 0x009000ffdb005388 */ /* 0x0009ec0000000c00 */
[----:B------:R-:W5:Y:S08]  /*31b0*/  @!P5 LDC.64 R10, c[0x0][0x218] ;  /* 0x00008600ff0adb82 */ /* 0x000f700000000a00 */
[----:B------:R-:W1:Y:S01]  /*31c0*/  @!P3 LDC.64 R14, c[0x0][0x218] ;  /* 0x00008600ff0ebb82 */ /* 0x000e620000000a00 */
[----:B---3--:R-:W-:-:S04]  /*31d0*/  @!P4 LEA R8, P1, R0, R8, 0x1 ;  /* 0x000000080008c211 */ /* 0x008fc800078208ff */
        /* <DEDUP_REMOVED lines=29> */
.L_x_226:
[----:B------:R-:W-:Y:S05]  /*33b0*/  BSYNC B0 ;  /* 0x0000000000007941 */ /* 0x000fea0003800000 */
.L_x_225:
        /* <DEDUP_REMOVED lines=11> */
[----:B----4-:R-:W4:Y:S01]  /*3470*/  @!P6 LDC.64 R8, c[0x0][0x218] ;  /* 0x00008600ff08eb82 */ /* 0x010f220000000a00 */
[----:B------:R2:W-:Y:S07]  /*3480*/  @P6 STS.128 [R219+0x9800], RZ ;  /* 0x009800ffdb006388 */ /* 0x0005ee0000000c00 */
[----:B-1-3--:R-:W1:Y:S08]  /*3490*/  @!P5 LDC.64 R6, c[0x0][0x218] ;  /* 0x00008600ff06db82 */ /* 0x00ae700000000a00 */
[----:B------:R-:W3:Y:S01]  /*34a0*/  @!P3 LDC.64 R10, c[0x0][0x218] ;  /* 0x00008600ff0abb82 */ /* 0x000ee20000000a00 */
[----:B----4-:R-:W-:-:S04]  /*34b0*/  @!P6 LEA R8, P1, R2, R8, 0x1 ;  /* 0x000000080208e211 */ /* 0x010fc800078208ff */
[--C-:B------:R-:W-:Y:S02]  /*34c0*/  @!P6 LEA.HI.X R9, R2, R9, R0.reuse, 0x1, P1 ;  /* 0x000000090209e211 */ /* 0x100fe400008f0c00 */
[----:B------:R-:W-:Y:S02]  /*34d0*/  ISETP.GE.AND P1, PT, R110, UR6, PT ;  /* 0x000000066e007c0c */ /* 0x000fe4000bf26270 */
[C---:B-1----:R-:W-:Y:S01]  /*34e0*/  @!P5 LEA R6, P4, R2.reuse, R6, 0x1 ;  /* 0x000000060206d211 */ /* 0x042fe200078808ff */
[----:B------:R-:W-:Y:S01]  /*34f0*/  @!PT LDS RZ, [RZ] ;  /* 0x00000000fffff984 */ /* 0x000fe20000000800 */
[----:B------:R-:W-:Y:S01]  /*3500*/  @!PT LDS RZ, [RZ] ;  /* 0x00000000fffff984 */ /* 0x000fe20000000800 */
[----:B------:R-:W-:Y:S01]  /*3510*/  @!PT LDS RZ, [RZ] ;  /* 0x00000000fffff984 */ /* 0x000fe20000000800 */
[----:B------:R2:W-:Y:S03]  /*3520*/  @!P6 LDGSTS.E.BYPASS.LTC128B.128 [R219+0x9800], desc[UR30][R8.64] ;  /* 0x0980000008dbefae */ /* 0x0005e6000b901d5e */
[C---:B------:R-:W-:Y:S01]  /*3530*/  @!P5 LEA.HI.X R7, R2.reuse, R7, R0, 0x1, P4 ;  /* 0x000000070207d211 */ /* 0x040fe200020f0c00 */
[----:B------:R2:W-:Y:S01]  /*3540*/  @P5 STS.128 [R219+0xb800], RZ ;  /* 0x00b800ffdb005388 */ /* 0x0005e20000000c00 */
[----:B---3--:R-:W-:-:S03]  /*3550*/  @!P3 LEA R4, P2, R2, R10, 0x1 ;  /* 0x0000000a0204b211 */ /* 0x008fc600078408ff */
        /* <DEDUP_REMOVED lines=19> */
.L_x_228:
[----:B------:R-:W-:Y:S05]  /*3690*/  BSYNC B0 ;  /* 0x0000000000007941 */ /* 0x000fea0003800000 */
.L_x_227:
[----:B------:R-:W0:Y:S01]  /*36a0*/  LDGDEPBAR ;  /* 0x00000000000079af */ /* 0x000e220000000000 */
[----:B------:R-:W-:Y:S01]  /*36b0*/  ISETP.GE.AND P1, PT, R244, UR17, PT ;  /* 0x00000011f4007c0c */ /* 0x000fe2000bf26270 */
[----:B----4-:R-:W-:Y:S01]  /*36c0*/  IMAD.WIDE.U32 R10, R33, UR19, R18 ;  /* 0x00000013210a7c25 */ /* 0x010fe2000f8e0012 */
[----:B------:R-:W-:Y:S01]  /*36d0*/  USHF.L.U64.HI UR35, UR8, 0x6, UR9 ;  /* 0x0000000608237899 */ /* 0x000fe20008010209 */
[----:B------:R-:W-:Y:S01]  /*36e0*/  LOP3.LUT R2, R17, 0x8, R22, 0xf8, !PT ;  /* 0x0000000811027812 */ /* 0x000fe200078ef816 */
[----:B------:R-:W-:Y:S01]  /*36f0*/  USHF.L.U32 UR36, UR8, 0x6, URZ ;  /* 0x0000000608247899 */ /* 0x000fe2000800063f */
[----:B--2---:R-:W-:Y:S01]  /*3700*/  VIADD R9, R11, UR13 ;  /* 0x0000000d0b097c36 */ /* 0x004fe20008000000 */
[----:B------:R2:W-:Y:S01]  /*3710*/  STL.64 [R1+0x80], R10 ;  /* 0x0000800a01007387 */ /* 0x0005e20000100a00 */
[----:B------:R-:W-:Y:S01]  /*3720*/  IMAD.MOV.U32 R8, RZ, RZ, R10 ;  /* 0x000000ffff087224 */ /* 0x000fe200078e000a */
[----:B-1----:R-:W-:Y:S01]  /*3730*/  SHF.R.U32.HI R5, RZ, 0x3, R17 ;  /* 0x00000003ff057819 */ /* 0x002fe20000011611 */
[----:B------:R-:W-:Y:S01]  /*3740*/  UIMAD UR6, UR35, UR18, URZ ;  /* 0x00000012230672a4 */ /* 0x000fe2000f8e023f */
[----:B---3--:R-:W-:Y:S01]  /*3750*/  IMAD.U32 R6, RZ, RZ, UR18 ;  /* 0x00000012ff067e24 */ /* 0x008fe2000f8e00ff */
[----:B------:R-:W-:Y:S01]  /*3760*/  LOP3.LUT R0, R16, 0x8, R20, 0xf8, !PT ;  /* 0x0000000810007812 */ /* 0x000fe200078ef814 */
[----:B------:R2:W-:Y:S01]  /*3770*/  STL.64 [R1+0x78], R8 ;  /* 0x0000780801007387 */ /* 0x0005e20000100a00 */
[----:B------:R-:W-:Y:S01]  /*3780*/  LOP3.LUT R5, R2, R5, RZ, 0x3c, !PT ;  /* 0x0000000502057212 */ /* 0x000fe200078e3cff */
[----:B------:R-:W-:Y:S01]  /*3790*/  IMAD.SHL.U32 R2, R24, 0x40, RZ ;  /* 0x0000004018027824 */ /* 0x000fe200078e00ff */
[----:B------:R-:W-:Y:S01]  /*37a0*/  SHF.R.U32.HI R3, RZ, 0x3, R16 ;  /* 0x00000003ff037819 */ /* 0x000fe20000011610 */
[----:B------:R-:W-:Y:S01]  /*37b0*/  UIMAD UR6, UR37, UR36, UR6 ;  /* 0x00000024250672a4 */ /* 0x000fe2000f8e0206 */
[----:B------:R-:W-:Y:S01]  /*37c0*/  LEA.HI R106, R32, R107, RZ, 0x5 ;  /* 0x0000006b206a7211 */ /* 0x000fe200078f28ff */
[----:B------:R-:W-:Y:S01]  /*37d0*/  IMAD.WIDE.U32 R6, R6, UR36, R8 ;  /* 0x0000002406067c25 */ /* 0x000fe2000f8e0008 */
[----:B------:R-:W-:Y:S01]  /*37e0*/  LOP3.LUT R0, R0, R3, RZ, 0x3c, !PT ;  /* 0x0000000300007212 */ /* 0x000fe200078e3cff */
[----:B------:R-:W-:Y:S01]  /*37f0*/  BSSY B0, `(.L_x_229) ;  /* 0x0000034000007945 */ /* 0x000fe20003800000 */
[----:B------:R-:W-:Y:S01]  /*3800*/  LOP3.LUT R5, R5, 0xfffffe00, R2, 0xf8, !PT ;  /* 0xfffffe0005057812 */ /* 0x000fe200078ef802 */
[----:B------:R-:W-:Y:S01]  /*3810*/  VIADD R3, R7, UR6 ;  /* 0x0000000607037c36 */ /* 0x000fe20008000000 */
[----:B------:R-:W-:-:S04]  /*3820*/  DEPBAR.LE SB0, 0x0 ;  /* 0x000080000000791a */ /* 0x000fc80000000000 */
[----:B------:R-:W-:Y:S01]  /*3830*/  BAR.SYNC.DEFER_BLOCKING 0x0 ;  /* 0x0000000000007b1d */ /* 0x000fe20000010000 */
[----:B------:R-:W-:Y:S01]  /*3840*/  SHF.R.S32.HI R105, RZ, 0x5, R106 ;  /* 0x00000005ff697819 */ /* 0x000fe2000001146a */
[----:B------:R-:W-:Y:S01]  /*3850*/  IMAD R0, R21, 0x200, R0 ;  /* 0x0000020015007824 */ /* 0x000fe200078e0200 */
[----:B------:R-:W-:-:S03]  /*3860*/  ISETP.GE.AND P5, PT, R26, UR17, PT ;  /* 0x000000111a007c0c */ /* 0x000fc6000bfa6270 */
[----:B------:R-:W-:Y:S01]  /*3870*/  IMAD R2, R105, 0x400, R5 ;  /* 0x0000040069027824 */ /* 0x000fe200078e0205 */
        /* <DEDUP_REMOVED lines=9> */
[----:B--2---:R-:W1:Y:S02]  /*3910*/  @!P4 LDC.64 R10, c[0x0][0x220] ;  /* 0x00008800ff0acb82 */ /* 0x004e640000000a00 */
[----:B------:R3:W-:Y:S06]  /*3920*/  @P6 STS.128 [R219+0x10000], RZ ;  /* 0x010000ffdb006388 */ /* 0x0007ec0000000c00 */
[----:B------:R-:W2:Y:S08]  /*3930*/  @!P6 LDC.64 R12, c[0x0][0x220] ;  /* 0x00008800ff0ceb82 */ /* 0x000eb00000000a00 */
[----:B------:R-:W4:Y:S01]  /*3940*/  @!P3 LDC.64 R8, c[0x0][0x220] ;  /* 0x00008800ff08bb82 */ /* 0x000f220000000a00 */
[----:B-1----:R-:W-:-:S04]  /*3950*/  @!P4 LEA R10, P1, R6, R10, 0x1 ;  /* 0x0000000a060ac211 */ /* 0x002fc800078208ff */
[----:B------:R-:W-:Y:S02]  /*3960*/  @!P4 LEA.HI.X R11, R6, R11, R3, 0x1, P1 ;  /* 0x0000000b060bc211 */ /* 0x000fe400008f0c03 */
[----:B------:R-:W-:Y:S02]  /*3970*/  ISETP.GE.AND P1, PT, R110, UR6, PT ;  /* 0x000000066e007c0c */ /* 0x000fe4000bf26270 */
[----:B--2---:R-:W-:-:S04]  /*3980*/  @!P6 LEA R12, P2, R6, R12, 0x1 ;  /* 0x0000000c060ce211 */ /* 0x004fc800078408ff */
        /* <DEDUP_REMOVED lines=26> */
.L_x_230:
[----:B------:R-:W-:Y:S05]  /*3b30*/  BSYNC B0 ;  /* 0x0000000000007941 */ /* 0x000fea0003800000 */
.L_x_229:
[----:B------:R4:W-:Y:S01]  /*3b40*/  @P0 STS.128 [R219+0x10800], RZ ;  /* 0x010800ffdb000388 */ /* 0x0009e20000000c00 */
[----:B------:R-:W-:Y:S01]  /*3b50*/  USHF.L.U64.HI UR37, UR8, 0x4, UR9 ;  /* 0x0000000408257899 */ /* 0x000fe20008010209 */
[----:B------:R-:W-:Y:S01]  /*3b60*/  BSSY B0, `(.L_x_231) ;  /* 0x0000031000007945 */ /* 0x000fe20003800000 */
[----:B------:R-:W-:Y:S01]  /*3b70*/  USHF.L.U32 UR38, UR8, 0x4, URZ ;  /* 0x0000000408267899 */ /* 0x000fe2000800063f */
[----:B------:R4:W-:Y:S01]  /*3b80*/  @P0 STS.128 [R219+0x12800], RZ ;  /* 0x012800ffdb000388 */ /* 0x0009e20000000c00 */
[----:B------:R-:W-:Y:S02]  /*3b90*/  ISETP.GE.AND P6, PT, R27, UR17, PT ;  /* 0x000000111b007c0c */ /* 0x000fe4000bfc6270 */
[----:B------:R-:W-:Y:S01]  /*3ba0*/  LEA R192, R0, UR4, 0x1 ;  /* 0x0000000400c07c11 */ /* 0x000fe2000f8e08ff */
[----:B------:R4:W-:Y:S01]  /*3bb0*/  @P0 STS.128 [R219+0x14800], RZ ;  /* 0x014800ffdb000388 */ /* 0x0009e20000000c00 */
[----:B------:R-:W-:-:S03]  /*3bc0*/  LEA R199, R2, UR4, 0x1 ;  /* 0x0000000402c77c11 */ /* 0x000fc6000f8e08ff */
[----:B------:R4:W-:Y:S01]  /*3bd0*/  @P0 STS.128 [R219+0x16800], RZ ;  /* 0x016800ffdb000388 */ /* 0x0009e20000000c00 */
[----:B------:R-:W-:Y:S05]  /*3be0*/  @P0 BRA `(.L_x_232) ;  /* 0x0000000000a00947 */ /* 0x000fea0003800000 */
        /* <DEDUP_REMOVED lines=9> */
[----:B-1----:R-:W1:Y:S01]  /*3c80*/  @!P2 LDC.64 R8, c[0x0][0x220] ;  /* 0x00008800ff08ab82 */ /* 0x002e620000000a00 */
        /* <DEDUP_REMOVED lines=30> */
.L_x_232:
[----:B------:R-:W-:Y:S05]  /*3e70*/  BSYNC B0 ;  /* 0x0000000000007941 */ /* 0x000fea0003800000 */
.L_x_231:
        /* <DEDUP_REMOVED lines=9> */
[----:B-123--:R-:W-:Y:S01]  /*3f10*/  IMAD.U32 R8, RZ, RZ, UR9 ;  /* 0x00000009ff087e24 */ /* 0x00efe2000f8e00ff */
[----:B------:R-:W-:Y:S02]  /*3f20*/  ISETP.GE.AND P4, PT, R112, UR6, PT ;  /* 0x0000000670007c0c */ /* 0x000fe4000bf86270 */
[----:B------:R-:W-:Y:S02]  /*3f30*/  ISETP.GE.AND P2, PT, R111, UR6, PT ;  /* 0x000000066f007c0c */ /* 0x000fe4000bf46270 */
[----:B------:R-:W-:-:S04]  /*3f40*/  LEA R0, P0, R4, R6, 0x5 ;  /* 0x0000000604007211 */ /* 0x000fc800078028ff */
[----:B------:R-:W-:-:S03]  /*3f50*/  LEA.HI.X R4, R4, R3, R8, 0x5, P0 ;  /* 0x0000000304047211 */ /* 0x000fc600000f2c08 */
[----:B------:R-:W1:Y:S01]  /*3f60*/  @!P5 LDC.64 R12, c[0x0][0x220] ;  /* 0x00008800ff0cdb82 */ /* 0x000e620000000a00 */
[----:B------:R2:W-:Y:S07]  /*3f70*/  @P5 STS.128 [R219+0x11000], RZ ;  /* 0x011000ffdb005388 */ /* 0x0005ee0000000c00 */
[----:B------:R-:W3:Y:S08]  /*3f80*/  @!P4 LDC.64 R10, c[0x0][0x220] ;  /* 0x00008800ff0acb82 */ /* 0x000ef00000000a00 */
[----:B------:R-:W5:Y:S01]  /*3f90*/  @!P2 LDC.64 R14, c[0x0][0x220] ;  /* 0x00008800ff0eab82 */ /* 0x000f620000000a00 */
[----:B-1----:R-:W-:-:S04]  /*3fa0*/  @!P5 LEA R12, P0, R0, R12, 0x1 ;  /* 0x0000000c000cd211 */ /* 0x002fc800078008ff */
[--C-:B------:R-:W-:Y:S02]  /*3fb0*/  @!P5 LEA.HI.X R13, R0, R13, R4.reuse, 0x1, P0 ;  /* 0x0000000d000dd211 */ /* 0x100fe400000f0c04 */
[----:B------:R-:W-:Y:S02]  /*3fc0*/  ISETP.GE.AND P0, PT, R110, UR6, PT ;  /* 0x000000066e007c0c */ /* 0x000fe4000bf06270 */
        /* <DEDUP_REMOVED lines=27> */
.L_x_234:
[----:B------:R-:W-:Y:S05]  /*4180*/  BSYNC B0 ;  /* 0x0000000000007941 */ /* 0x000fea0003800000 */
.L_x_233:
        /* <DEDUP_REMOVED lines=17> */
[----:B-1----:R-:W1:Y:S08]  /*42a0*/  @!P4 LDC.64 R8, c[0x0][0x220] ;  /* 0x00008800ff08cb82 */ /* 0x002e700000000a00 */
[----:B------:R-:W5:Y:S01]  /*42b0*/  @!P2 LDC.64 R12, c[0x0][0x220] ;  /* 0x00008800ff0cab82 */ /* 0x000f620000000a00 */
[----:B--2---:R-:W-:-:S04]  /*42c0*/  @!P5 LEA R10, P0, R2, R10, 0x1 ;  /* 0x0000000a020ad211 */ /* 0x004fc800078008ff */
        /* <DEDUP_REMOVED lines=29> */
.L_x_236:
[----:B------:R-:W-:Y:S05]  /*44a0*/  BSYNC B0 ;  /* 0x0000000000007941 */ /* 0x000fea0003800000 */
.L_x_235:
[----:B-123--:R-:W-:Y:S01]  /*44b0*/  LDSM.16.M88.4 R8, [R199] ;  /* 0x00000000c708783b */ /* 0x00efe20000000200 */
[----:B------:R-:W-:Y:S01]  /*44c0*/  R2P PR, R31, 0x6 ;  /* 0x000000061f007804 */ /* 0x000fe20000000000 */
[----:B------:R-:W-:Y:S01]  /*44d0*/  IMAD.MOV.U32 R4, RZ, RZ, 0x10 ;  /* 0x00000010ff047424 */ /* 0x000fe200078e00ff */
[----:B------:R-:W-:Y:S01]  /*44e0*/  LOP3.LUT P0, RZ, R30, 0x2, RZ, 0xc0, !PT ;  /* 0x000000021eff7812 */ /* 0x000fe2000780c0ff */
[----:B------:R-:W1:Y:S01]  /*44f0*/  LDSM.16.M88.4 R20, [R192+0x8000] ;  /* 0x00800000c014783b */ /* 0x000e620000000200 */
[C---:B------:R-:W-:Y:S01]  /*4500*/  VIADD R0, R192.reuse, 0x8000 ;  /* 0x00008000c0007836 */ /* 0x040fe20000000000 */
[----:B------:R-:W-:Y:S01]  /*4510*/  LEA R6, R105, UR27, 0x4 ;  /* 0x0000001b69067c11 */ /* 0x000fe2000f8e20ff */
[----:B------:R-:W-:Y:S01]  /*4520*/  VIADD R203, R192, 0x8020 ;  /* 0x00008020c0cb7836 */ /* 0x000fe20000000000 */
[----:B------:R-:W2:Y:S01]  /*4530*/  LDSM.16.M88.4 R16, [R192+0x8800] ;  /* 0x00880000c010783b */ /* 0x000ea20000000200 */
[----:B------:R-:W-:Y:S01]  /*4540*/  SEL R4, R4, 0xfffffff0, !P0 ;  /* 0xfffffff004047807 */ /* 0x000fe20004000000 */
[----:B------:R-:W-:Y:S01]  /*4550*/  IMAD.MOV.U32 R2, RZ, RZ, 0x40 ;  /* 0x00000040ff027424 */ /* 0x000fe200078e00ff */
[----:B------:R-:W-:Y:S01]  /*4560*/  LOP3.LUT P0, RZ, R30, 0x4, RZ, 0xc0, !PT ;  /* 0x000000041eff7812 */ /* 0x000fe2000780c0ff */
[----:B------:R-:W3:Y:S01]  /*4570*/  LDSM.16.M88.4 R24, [R192+0x9000] ;  /* 0x00900000c018783b */ /* 0x000ee20000000200 */
[----:B------:R-:W-:Y:S01]  /*4580*/  UIADD3 UR6, UR29, 0x1, -UR16 ;  /* 0x000000011d067890 */ /* 0x000fe2000fffe810 */
[----:B------:R-:W-:Y:S01]  /*4590*/  IMAD R200, R4, 0x2, R199 ;  /* 0x0000000204c87824 */ /* 0x000fe200078e02c7 */
[----:B------:R-:W-:Y:S01]  /*45a0*/  SEL R2, R2, 0xffffffc0, !P2 ;  /* 0xffffffc002027807 */ /* 0x000fe20005000000 */
[----:B------:R-:W-:Y:S01]  /*45b0*/  @P1 VIADD R203, R0, 0xffffffe0 ;  /* 0xffffffe000cb1836 */ /* 0x000fe20000000000 */
[----:B------:R-:W5:Y:S01]  /*45c0*/  LDSM.16.M88.4 R48, [R192+0x9800] ;  /* 0x00980000c030783b */ /* 0x000f620000000200 */
[----:B------:R-:W-:Y:S01]  /*45d0*/  IMAD.MOV.U32 R0, RZ, RZ, 0x20 ;  /* 0x00000020ff007424 */ /* 0x000fe200078e00ff */
[----:B------:R-:W-:Y:S01]  /*45e0*/  UIADD3 UR22, UR29, -UR22, -UR16 ;  /* 0x800000161d167290 */ /* 0x000fe2000fffe810 */
[----:B------:R-:W-:Y:S01]  /*45f0*/  IMAD.IADD R198, R192, 0x1, R2 ;  /* 0x00000001c0c67824 */ /* 0x000fe200078e0202 */
[----:B------:R-:W-:Y:S01]  /*4600*/  LDSM.16.M88.4 R12, [R200] ;  /* 0x00000000c80c783b */ /* 0x000fe20000000200 */
[----:B------:R-:W-:Y:S01]  /*4610*/  IMAD.IADD R197, R2, 0x1, R203 ;  /* 0x0000000102c57824 */ /* 0x000fe200078e02cb */
[----:B------:R-:W-:Y:S01]  /*4620*/  SEL R0, R0, 0xffffffe0, !P0 ;  /* 0xffffffe000007807 */ /* 0x000fe20004000000 */
[----:B------:R-:W-:Y:S01]  /*4630*/  UISETP.GT.AND UP0, UPT, UR18, UR5, UPT ;  /* 0x000000051200728c */ /* 0x000fe2000bf04270 */
[----:B------:R-:W4:Y:S01]  /*4640*/  LDSM.16.M88.4 R44, [R203] ;  /* 0x00000000cb2c783b */ /* 0x000f220000000200 */
[----:B------:R-:W-:Y:S01]  /*4650*/  LOP3.LUT R2, R106, 0xffffffe0, RZ, 0xc0, !PT ;  /* 0xffffffe06a027812 */ /* 0x000fe200078ec0ff */
[----:B------:R-:W-:-:S02]  /*4660*/  VIADD R218, R203, 0x800 ;  /* 0x00000800cbda7836 */ /* 0x000fc40000000000 */
[----:B------:R-:W4:Y:S01]  /*4670*/  LDSM.16.M88.4 R56, [R203+0x800] ;  /* 0x00080000cb38783b */ /* 0x000f220000000200 */
[C---:B------:R-:W-:Y:S02]  /*4680*/  IMAD R202, R0.reuse, 0x2, R199 ;  /* 0x0000000200ca7824 */ /* 0x040fe400078e02c7 */
[----:B------:R-:W-:Y:S01]  /*4690*/  IMAD R201, R0, 0x2, R200 ;  /* 0x0000000200c97824 */ /* 0x000fe200078e02c8 */
[----:B------:R-:W4:Y:S01]  /*46a0*/  LDSM.16.M88.4 R64, [R203+0x1000] ;  /* 0x00100000cb40783b */ /* 0x000f220000000200 */
[C---:B------:R-:W-:Y:S02]  /*46b0*/  IMAD.IADD R2, R107.reuse, 0x1, -R2 ;  /* 0x000000016b027824 */ /* 0x040fe400078e0a02 */
[----:B------:R-:W-:Y:S01]  /*46c0*/  IMAD.SHL.U32 R107, R107, 0x2, RZ ;  /* 0x000000026b6b7824 */ /* 0x000fe200078e00ff */
[----:B------:R-:W4:Y:S01]  /*46d0*/  LDSM.16.M88.4 R80, [R203+0x1800] ;  /* 0x00180000cb50783b */ /* 0x000f220000000200 */
[C---:B------:R-:W-:Y:S01]  /*46e0*/  VIADD R217, R203.reuse, 0x1000 ;  /* 0x00001000cbd97836 */ /* 0x040fe20000000000 */
[----:B------:R-:W-:Y:S01]  /*46f0*/  SHF.R.S32.HI R3, RZ, 0x1f, R2 ;  /* 0x0000001fff037819 */ /* 0x000fe20000011402 */
[----:B------:R-:W-:Y:S01]  /*4700*/  VIADD R216, R203, 0x1800 ;  /* 0x00001800cbd87836 */ /* 0x000fe20000000000 */
[----:B------:R-:W-:Y:S01]  /*4710*/  LDSM.16.M88.4 R92, [R198+0x8000] ;  /* 0x00800000c65c783b */ /* 0x000fe20000000200 */
[----:B------:R-:W-:Y:S01]  /*4720*/  LOP3.LUT R113, R107, 0x6, RZ, 0xc0, !PT ;  /* 0x000000066b717812 */ /* 0x000fe200078ec0ff */
[----:B------:R-:W-:Y:S01]  /*4730*/  VIADD R215, R203, 0x2000 ;  /* 0x00002000cbd77836 */ /* 0x000fe20000000000 */
[C---:B-1----:R-:W-:Y:S01]  /*4740*/  HMMA.16816.F32.BF16 R36, R8.reuse, R20, RZ ;  /* 0x000000140824723c */ /* 0x042fe200000418ff */
[----:B------:R-:W-:Y:S01]  /*4750*/  LDSM.16.M88.4 R88, [R198+0x8800] ;  /* 0x00880000c658783b */ /* 0x000fe20000000200 */
[----:B------:R-:W-:Y:S01]  /*4760*/  LEA.HI R2, R3, R2, RZ, 0x2 ;  /* 0x0000000203027211 */ /* 0x000fe200078f10ff */
[----:B------:R-:W-:Y:S01]  /*4770*/  IMAD.U32 R3, RZ, RZ, UR6 ;  /* 0x00000006ff037e24 */ /* 0x000fe2000f8e00ff */
[----:B------:R-:W-:Y:S01]  /*4780*/  UIADD3 UR6, UR6, UR21, URZ ;  /* 0x0000001506067290 */ /* 0x000fe2000fffe03f */
[----:B------:R-:W-:Y:S01]  /*4790*/  LDSM.16.M88.4 R84, [R198+0x9000] ;  /* 0x00900000c654783b */ /* 0x000fe20000000200 */
[----:B------:R-:W-:Y:S01]  /*47a0*/  HMMA.16816.F32.BF16 R20, R8, R22, RZ ;  /* 0x000000160814723c */ /* 0x000fe200000418ff */
[----:B------:R-:W-:Y:S01]  /*47b0*/  SHF.R.S32.HI R2, RZ, 0x2, R2 ;  /* 0x00000002ff027819 */ /* 0x000fe20000011402 */
[C---:B------:R-:W-:Y:S01]  /*47c0*/  VIADD R214, R203.reuse, 0x2800 ;  /* 0x00002800cbd67836 */ /* 0x040fe20000000000 */
[----:B------:R-:W-:Y:S01]  /*47d0*/  LDSM.16.M88.4 R96, [R198+0x9800] ;  /* 0x00980000c660783b */ /* 0x000fe20000000200 */
[----:B------:R-:W-:-:S02]  /*47e0*/  VIADD R213, R203, 0x3000 ;  /* 0x00003000cbd57836 */ /* 0x000fc40000000000 */
[C---:B--2---:R-:W-:Y:S01]  /*47f0*/  HMMA.16816.F32.BF16 R32, R8.reuse, R16, RZ ;  /* 0x000000100820723c */ /* 0x044fe200000418ff */
[----:B------:R-:W-:Y:S01]  /*4800*/  LDSM.16.M88.4 R100, [R197] ;  /* 0x00000000c564783b */ /* 0x000fe20000000200 */
[----:B------:R-:W-:Y:S02]  /*4810*/  IMAD.IADD R6, R2, 0x1, R6 ;  /* 0x0000000102067824 */ /* 0x000fe400078e0206 */
[----:B------:R-:W-:Y:S01]  /*4820*/  IMAD.U32 R2, RZ, RZ, UR18 ;  /* 0x00000012ff027e24 */ /* 0x000fe2000f8e00ff */
[----:B------:R-:W0:Y:S01]  /*4830*/  LDGDEPBAR ;  /* 0x00000000000079af */ /* 0x000e220000000000 */
[----:B------:R-:W-:Y:S01]  /*4840*/  HMMA.16816.F32.BF16 R40, R8, R18, RZ ;  /* 0x000000120828723c */ /* 0x000fe200000418ff */
[C---:B------:R-:W-:Y:S01]  /*4850*/  VIADD R7, R6.reuse, 0x8 ;  /* 0x0000000806077836 */ /* 0x040fe20000000000 */
[----:B------:R-:W-:Y:S01]  /*4860*/  VIADDMNMX R221, R6, UR22, RZ, !PT ;  /* 0x0000001606dd7c46 */ /* 0x000fe2000f8001ff */
[----:B------:R-:W1:Y:S01]  /*4870*/  LDSM.16.M88.4 R16, [R202] ;  /* 0x00000000ca10783b */ /* 0x000e620000000200 */
[----:B------:R-:W-:-:S02]  /*4880*/  IMAD R2, R2, 0x40, R113 ;  /* 0x0000004002027824 */ /* 0x000fc400078e0271 */
[C---:B---3--:R-:W-:Y:S01]  /*4890*/  HMMA.16816.F32.BF16 R52, R8.reuse, R24, RZ ;  /* 0x000000180834723c */ /* 0x048fe200000418ff */
[----:B------:R-:W-:Y:S01]  /*48a0*/  VIADDMNMX R220, R7, UR22, RZ, !PT ;  /* 0x0000001607dc7c46 */ /* 0x000fe2000f8001ff */
[C---:B------:R-:W-:Y:S02]  /*48b0*/  VIADD R212, R203.reuse, 0x3800 ;  /* 0x00003800cbd47836 */ /* 0x040fe40000000000 */
[C---:B------:R-:W-:Y:S02]  /*48c0*/  VIADD R211, R203.reuse, 0x4000 ;  /* 0x00004000cbd37836 */ /* 0x040fe40000000000 */
[C---:B------:R-:W-:Y:S01]  /*48d0*/  HMMA.16816.F32.BF16 R60, R8.reuse, R26, RZ ;  /* 0x0000001a083c723c */ /* 0x040fe200000418ff */
[C---:B------:R-:W-:Y:S02]  /*48e0*/  VIADD R210, R203.reuse, 0x4800 ;  /* 0x00004800cbd27836 */ /* 0x040fe40000000000 */
[C---:B------:R-:W-:Y:S02]  /*48f0*/  VIADD R209, R203.reuse, 0x5000 ;  /* 0x00005000cbd17836 */ /* 0x040fe40000000000 */
[C---:B------:R-:W-:Y:S01]  /*4900*/  VIADD R208, R203.reuse, 0x5800 ;  /* 0x00005800cbd07836 */ /* 0x040fe20000000000 */
[----:B-----5:R-:W-:Y:S01]  /*4910*/  HMMA.16816.F32.BF16 R72, R8, R48, RZ ;  /* 0x000000300848723c */ /* 0x020fe200000418ff */
[----:B------:R-:W-:-:S02]  /*4920*/  VIADD R207, R203, 0x6000 ;  /* 0x00006000cbcf7836 */ /* 0x000fc40000000000 */
[C---:B------:R-:W-:Y:S02]  /*4930*/  VIADD R206, R203.reuse, 0x6800 ;  /* 0x00006800cbce7836 */ /* 0x040fe40000000000 */
[C---:B------:R-:W-:Y:S01]  /*4940*/  VIADD R205, R203.reuse, 0x7000 ;  /* 0x00007000cbcd7836 */ /* 0x040fe20000000000 */
[----:B------:R-:W-:Y:S01]  /*4950*/  HMMA.16816.F32.BF16 R76, R8, R50, RZ ;  /* 0x00000032084c723c */ /* 0x000fe200000418ff */
[----:B------:R-:W2:Y:S01]  /*4960*/  LDSM.16.M88.4 R8, [R201] ;  /* 0x00000000c908783b */ /* 0x000ea20000000200 */
[----:B------:R-:W-:-:S04]  /*4970*/  VIADD R204, R203, 0x7800 ;  /* 0x00007800cbcc7836 */ /* 0x000fc80000000000 */
[C---:B----4-:R-:W-:Y:S06]  /*4980*/  HMMA.16816.F32.BF16 R68, R12.reuse, R44, R36 ;  /* 0x0000002c0c44723c */ /* 0x050fec0000041824 */
[C---:B------:R-:W-:Y:S06]  /*4990*/  HMMA.16816.F32.BF16 R24, R12.reuse, R46, R20 ;  /* 0x0000002e0c18723c */ /* 0x040fec0000041814 */
[C---:B------:R-:W-:Y:S06]  /*49a0*/  HMMA.16816.F32.BF16 R20, R12.reuse, R56, R32 ;  /* 0x000000380c14723c */ /* 0x040fec0000041820 */
[C---:B------:R-:W-:Y:S01]  /*49b0*/  HMMA.16816.F32.BF16 R32, R12.reuse, R58, R40 ;  /* 0x0000003a0c20723c */ /* 0x040fe20000041828 */
[----:B------:R-:W-:Y:S05]  /*49c0*/  LDSM.16.M88.4 R56, [R197+0x1000] ;  /* 0x00100000c538783b */ /* 0x000fea0000000200 */
[C---:B------:R-:W-:Y:S06]  /*49d0*/  HMMA.16816.F32.BF16 R36, R12.reuse, R64, R52 ;  /* 0x000000400c24723c */ /* 0x040fec0000041834 */
[C---:B------:R-:W-:Y:S01]  /*49e0*/  HMMA.16816.F32.BF16 R44, R12.reuse, R66, R60 ;  /* 0x000000420c2c723c */ /* 0x040fe2000004183c */
[----:B------:R-:W3:Y:S05]  /*49f0*/  LDSM.16.M88.4 R64, [R197+0x800] ;  /* 0x00080000c540783b */ /* 0x000eea0000000200 */
[C---:B------:R-:W-:Y:S01]  /*4a00*/  HMMA.16816.F32.BF16 R48, R12.reuse, R80, R72 ;  /* 0x000000500c30723c */ /* 0x040fe20000041848 */
[----:B------:R-:W-:Y:S05]  /*4a10*/  LDSM.16.M88.4 R72, [R192+0xa800] ;  /* 0x00a80000c048783b */ /* 0x000fea0000000200 */
[----:B------:R-:W-:Y:S01]  /*4a20*/  HMMA.16816.F32.BF16 R52, R12, R82, R76 ;  /* 0x000000520c34723c */ /* 0x000fe2000004184c */
[----:B------:R-:W-:Y:S04]  /*4a30*/  LDSM.16.M88.4 R12, [R199+0x2000] ;  /* 0x00200000c70c783b */ /* 0x000fe80000000200 */
[----:B------:R-:W-:Y:S01]  /*4a40*/  LDSM.16.M88.4 R76, [R192+0xa000] ;  /* 0x00a00000c04c783b */ /* 0x000fe20000000200 */
[C---:B-1----:R-:W-:Y:S03]  /*4a50*/  HMMA.16816.F32.BF16 R60, R16.reuse, R92, R68 ;  /* 0x0000005c103c723c */ /* 0x042fe60000041844 */
[----:B------:R-:W1:Y:S03]  /*4a60*/  LDSM.16.M88.4 R68, [R197+0x1800] ;  /* 0x00180000c544783b */ /* 0x000e660000000200 */
[C---:B------:R-:W-:Y:S01]  /*4a70*/  HMMA.16816.F32.BF16 R40, R16.reuse, R94, R24 ;  /* 0x0000005e1028723c */ /* 0x040fe20000041818 */
[----:B------:R-:W-:Y:S04]  /*4a80*/  LDSM.16.M88.4 R80, [R203+0x3800] ;  /* 0x00380000cb50783b */ /* 0x000fe80000000200 */
[----:B------:R-:W-:Y:S01]  /*4a90*/  LDSM.16.M88.4 R92, [R197+0x2000] ;  /* 0x00200000c55c783b */ /* 0x000fe20000000200 */
        /* <DEDUP_REMOVED lines=8> */
[----:B------:R-:W-:Y:S05]  /*4b20*/  LDSM.16.M88.4 R96, [R197+0x4800] ;  /* 0x00480000c560783b */ /* 0x000fea0000000200 */
[C---:B--2---:R-:W-:Y:S06]  /*4b30*/  HMMA.16816.F32.BF16 R60, R8.reuse, R100, R60 ;  /* 0x00000064083c723c */ /* 0x044fec000004183c */
[C---:B------:R-:W-:Y:S06]  /*4b40*/  HMMA.16816.F32.BF16 R44, R8.reuse, R102, R40 ;  /* 0x00000066082c723c */ /* 0x040fec0000041828 */
[C---:B---3--:R-:W-:Y:S06]  /*4b50*/  HMMA.16816.F32.BF16 R40, R8.reuse, R64, R24 ;  /* 0x000000400828723c */ /* 0x048fec0000041818 */
[C---:B------:R-:W-:Y:S01]  /*4b60*/  HMMA.16816.F32.BF16 R24, R8.reuse, R66, R20 ;  /* 0x000000420818723c */ /* 0x040fe20000041814 */
[----:B------:R-:W2:Y:S04]  /*4b70*/  LDSM.16.M88.4 R64, [R192+0xb800] ;  /* 0x00b80000c040783b */ /* 0x000ea80000000200 */
[----:B------:R-:W-:Y:S01]  /*4b80*/  LDSM.16.M88.4 R20, [R200+0x2000] ;  /* 0x00200000c814783b */ /* 0x000fe20000000200 */
[C---:B------:R-:W-:Y:S06]  /*4b90*/  HMMA.16816.F32.BF16 R16, R8.reuse, R56, R32 ;  /* 0x000000380810723c */ /* 0x040fec0000041820 */
[C---:B------:R-:W-:Y:S01]  /*4ba0*/  HMMA.16816.F32.BF16 R32, R8.reuse, R58, R36 ;  /* 0x0000003a0820723c */ /* 0x040fe20000041824 */
[----:B------:R-:W3:Y:S05]  /*4bb0*/  LDSM.16.M88.4 R56, [R203+0x2000] ;  /* 0x00200000cb38783b */ /* 0x000eea0000000200 */
[C---:B-1----:R-:W-:Y:S06]  /*4bc0*/  HMMA.16816.F32.BF16 R36, R8.reuse, R68, R48 ;  /* 0x000000440824723c */ /* 0x042fec0000041830 */
[----:B------:R-:W-:Y:S01]  /*4bd0*/  HMMA.16816.F32.BF16 R52, R8, R70, R52 ;  /* 0x000000460834723c */ /* 0x000fe20000041834 */
[----:B------:R-:W1:Y:S04]  /*4be0*/  LDSM.16.M88.4 R68, [R203+0x2800] ;  /* 0x00280000cb44783b */ /* 0x000e680000000200 */
[----:B------:R-:W-:Y:S01]  /*4bf0*/  LDSM.16.M88.4 R8, [R202+0x2000] ;  /* 0x00200000ca08783b */ /* 0x000fe20000000200 */
[C---:B------:R-:W-:Y:S06]  /*4c00*/  HMMA.16816.F32.BF16 R60, R12.reuse, R76, R60 ;  /* 0x0000004c0c3c723c */ /* 0x040fec000004183c */
[C---:B------:R-:W-:Y:S01]  /*4c10*/  HMMA.16816.F32.BF16 R48, R12.reuse, R78, R44 ;  /* 0x0000004e0c30723c */ /* 0x040fe2000004182c */
[----:B------:R-:W5:Y:S05]  /*4c20*/  LDSM.16.M88.4 R76, [R203+0x3000] ;  /* 0x00300000cb4c783b */ /* 0x000f6a0000000200 */
[C---:B------:R-:W-:Y:S06]  /*4c30*/  HMMA.16816.F32.BF16 R44, R12.reuse, R72, R40 ;  /* 0x000000480c2c723c */ /* 0x040fec0000041828 */
[C---:B------:R-:W-:Y:S01]  /*4c40*/  HMMA.16816.F32.BF16 R40, R12.reuse, R74, R24 ;  /* 0x0000004a0c28723c */ /* 0x040fe20000041818 */
[----:B------:R-:W-:Y:S05]  /*4c50*/  LDSM.16.M88.4 R72, [R198+0xa800] ;  /* 0x00a80000c648783b */ /* 0x000fea0000000200 */
[C---:B----4-:R-:W-:Y:S06]  /*4c60*/  HMMA.16816.F32.BF16 R24, R12.reuse, R84, R16 ;  /* 0x000000540c18723c */ /* 0x050fec0000041810 */
[C---:B------:R-:W-:Y:S01]  /*4c70*/  HMMA.16816.F32.BF16 R16, R12.reuse, R86, R32 ;  /* 0x000000560c10723c */ /* 0x040fe20000041820 */
[----:B------:R-:W4:Y:S05]  /*4c80*/  LDSM.16.M88.4 R84, [R198+0xa000] ;  /* 0x00a00000c654783b */ /* 0x000f2a0000000200 */
[C---:B--2---:R-:W-:Y:S06]  /*4c90*/  HMMA.16816.F32.BF16 R32, R12.reuse, R64, R36 ;  /* 0x000000400c20723c */ /* 0x044fec0000041824 */
[----:B------:R-:W-:Y:S01]  /*4ca0*/  HMMA.16816.F32.BF16 R36, R12, R66, R52 ;  /* 0x000000420c24723c */ /* 0x000fe20000041834 */
[----:B------:R-:W2:Y:S05]  /*4cb0*/  LDSM.16.M88.4 R64, [R198+0xb000] ;  /* 0x00b00000c640783b */ /* 0x000eaa0000000200 */
[C---:B---3--:R-:W-:Y:S06]  /*4cc0*/  HMMA.16816.F32.BF16 R60, R20.reuse, R56, R60 ;  /* 0x00000038143c723c */ /* 0x048fec000004183c */
[C---:B-1----:R-:W-:Y:S06]  /*4cd0*/  HMMA.16816.F32.BF16 R52, R20.reuse, R68, R44 ;  /* 0x000000441434723c */ /* 0x042fec000004182c */
[C---:B------:R-:W-:Y:S06]  /*4ce0*/  HMMA.16816.F32.BF16 R56, R20.reuse, R58, R48 ;  /* 0x0000003a1438723c */ /* 0x040fec0000041830 */
[C---:B-----5:R-:W-:Y:S06]  /*4cf0*/  HMMA.16816.F32.BF16 R44, R20.reuse, R76, R24 ;  /* 0x0000004c142c723c */ /* 0x060fec0000041818 */
[C---:B------:R-:W-:Y:S01]  /*4d00*/  HMMA.16816.F32.BF16 R12, R20.reuse, R78, R16 ;  /* 0x0000004e140c723c */ /* 0x040fe20000041810 */
[----:B------:R-:W1:Y:S04]  /*4d10*/  LDSM.16.M88.4 R16, [R201+0x2000] ;  /* 0x00200000c910783b */ /* 0x000e680000000200 */
[----:B------:R-:W3:Y:S01]  /*4d20*/  LDSM.16.M88.4 R76, [R197+0x2800] ;  /* 0x00280000c54c783b */ /* 0x000ee20000000200 */
[C---:B------:R-:W-:Y:S03]  /*4d30*/  HMMA.16816.F32.BF16 R48, R20.reuse, R70, R40 ;  /* 0x000000461430723c */ /* 0x040fe60000041828 */
[----:B------:R-:W-:Y:S03]  /*4d40*/  LDSM.16.M88.4 R68, [R192+0xc000] ;  /* 0x00c00000c044783b */ /* 0x000fe60000000200 */
[C---:B------:R-:W-:Y:S01]  /*4d50*/  HMMA.16816.F32.BF16 R24, R20.reuse, R82, R36 ;  /* 0x000000521418723c */ /* 0x040fe20000041824 */
[----:B------:R-:W5:Y:S05]  /*4d60*/  LDSM.16.M88.4 R36, [R197+0x3000] ;  /* 0x00300000c524783b */ /* 0x000f6a0000000200 */
[----:B------:R-:W-:Y:S01]  /*4d70*/  HMMA.16816.F32.BF16 R32, R20, R80, R32 ;  /* 0x000000501420723c */ /* 0x000fe20000041820 */
[----:B------:R-:W-:Y:S04]  /*4d80*/  LDSM.16.M88.4 R20, [R199+0x4000] ;  /* 0x00400000c714783b */ /* 0x000fe80000000200 */
[----:B------:R-:W-:Y:S01]  /*4d90*/  LDSM.16.M88.4 R80, [R203+0x4800] ;  /* 0x00480000cb50783b */ /* 0x000fe20000000200 */
[C---:B----4-:R-:W-:Y:S03]  /*4da0*/  HMMA.16816.F32.BF16 R40, R8.reuse, R84, R60 ;  /* 0x000000540828723c */ /* 0x050fe6000004183c */
[----:B------:R-:W-:Y:S03]  /*4db0*/  LDSM.16.M88.4 R60, [R192+0xc800] ;  /* 0x00c80000c03c783b */ /* 0x000fe60000000200 */
[C---:B------:R-:W-:Y:S01]  /*4dc0*/  HMMA.16816.F32.BF16 R56, R8.reuse, R86, R56 ;  /* 0x000000560838723c */ /* 0x040fe20000041838 */
[----:B------:R-:W-:Y:S05]  /*4dd0*/  LDSM.16.M88.4 R84, [R203+0x4000] ;  /* 0x00400000cb54783b */ /* 0x000fea0000000200 */
        /* <DEDUP_REMOVED lines=8> */
[----:B------:R-:W4:Y:S05]  /*4e60*/  LDSM.16.M88.4 R88, [R192+0xd800] ;  /* 0x00d80000c058783b */ /* 0x000f2a0000000200 */
[C---:B-1----:R-:W-:Y:S06]  /*4e70*/  HMMA.16816.F32.BF16 R40, R16.reuse, R92, R40 ;  /* 0x0000005c1028723c */ /* 0x042fec0000041828 */
[C---:B------:R-:W-:Y:S01]  /*4e80*/  HMMA.16816.F32.BF16 R56, R16.reuse, R94, R56 ;  /* 0x0000005e1038723c */ /* 0x040fe20000041838 */
[----:B------:R-:W-:Y:S05]  /*4e90*/  LDSM.16.M88.4 R92, [R198+0xd000] ;  /* 0x00d00000c65c783b */ /* 0x000fea0000000200 */
[C---:B---3--:R-:W-:Y:S06]  /*4ea0*/  HMMA.16816.F32.BF16 R52, R16.reuse, R76, R52 ;  /* 0x0000004c1034723c */ /* 0x048fec0000041834 */
[C---:B------:R-:W-:Y:S01]  /*4eb0*/  HMMA.16816.F32.BF16 R48, R16.reuse, R78, R48 ;  /* 0x0000004e1030723c */ /* 0x040fe20000041830 */
[----:B------:R-:W-:Y:S05]  /*4ec0*/  LDSM.16.M88.4 R76, [R203+0x5000] ;  /* 0x00500000cb4c783b */ /* 0x000fea0000000200 */
[C---:B-----5:R-:W-:Y:S06]  /*4ed0*/  HMMA.16816.F32.BF16 R44, R16.reuse, R36, R44 ;  /* 0x00000024102c723c */ /* 0x060fec000004182c */
[C---:B------:R-:W-:Y:S01]  /*4ee0*/  HMMA.16816.F32.BF16 R36, R16.reuse, R38, R12 ;  /* 0x000000261024723c */ /* 0x040fe2000004180c */
[----:B------:R-:W1:Y:S05]  /*4ef0*/  LDSM.16.M88.4 R12, [R200+0x4000] ;  /* 0x00400000c80c783b */ /* 0x000e6a0000000200 */
[C---:B--2---:R-:W-:Y:S06]  /*4f00*/  HMMA.16816.F32.BF16 R32, R16.reuse, R64, R32 ;  /* 0x000000401020723c */ /* 0x044fec0000041820 */
[----:B------:R-:W-:Y:S01]  /*4f10*/  HMMA.16816.F32.BF16 R24, R16, R66, R8 ;  /* 0x000000421018723c */ /* 0x000fe20000041808 */
[----:B------:R-:W2:Y:S04]  /*4f20*/  LDSM.16.M88.4 R64, [R203+0x5800] ;  /* 0x00580000cb40783b */ /* 0x000ea80000000200 */
[----:B------:R-:W-:Y:S01]  /*4f30*/  LDSM.16.M88.4 R8, [R202+0x4000] ;  /* 0x00400000ca08783b */ /* 0x000fe20000000200 */
[C---:B------:R-:W-:Y:S06]  /*4f40*/  HMMA.16816.F32.BF16 R16, R20.reuse, R68, R40 ;  /* 0x000000441410723c */ /* 0x040fec0000041828 */
[C---:B------:R-:W-:Y:S01]  /*4f50*/  HMMA.16816.F32.BF16 R56, R20.reuse, R70, R56 ;  /* 0x000000461438723c */ /* 0x040fe20000041838 */
[----:B------:R-:W-:Y:S05]  /*4f60*/  LDSM.16.M88.4 R68, [R198+0xc800] ;  /* 0x00c80000c644783b */ /* 0x000fea0000000200 */
[C---:B------:R-:W-:Y:S06]  /*4f70*/  HMMA.16816.F32.BF16 R40, R20.reuse, R60, R52 ;  /* 0x0000003c1428723c */ /* 0x040fec0000041834 */
[C---:B------:R-:W-:Y:S06]  /*4f80*/  HMMA.16816.F32.BF16 R48, R20.reuse, R62, R48 ;  /* 0x0000003e1430723c */ /* 0x040fec0000041830 */
[C---:B----4-:R-:W-:Y:S06]  /*4f90*/  HMMA.16816.F32.BF16 R44, R20.reuse, R72, R44 ;  /* 0x00000048142c723c */ /* 0x050fec000004182c */
        /* <DEDUP_REMOVED lines=9> */
[C---:B------:R-:W-:Y:S06]  /*5030*/  HMMA.16816.F32.BF16 R40, R12.reuse, R80, R40 ;  /* 0x000000500c28723c */ /* 0x040fec0000041828 */
[C---:B------:R-:W-:Y:S01]  /*5040*/  HMMA.16816.F32.BF16 R52, R12.reuse, R82, R48 ;  /* 0x000000520c34723c */ /* 0x040fe20000041830 */
[----:B------:R-:W-:Y:S05]  /*5050*/  LDSM.16.M88.4 R80, [R192+0xe000] ;  /* 0x00e00000c050783b */ /* 0x000fea0000000200 */
[C---:B------:R-:W-:Y:S06]  /*5060*/  HMMA.16816.F32.BF16 R60, R12.reuse, R78, R60 ;  /* 0x0000004e0c3c723c */ /* 0x040fec000004183c */
[C---:B--2---:R-:W-:Y:S06]  /*5070*/  HMMA.16816.F32.BF16 R56, R12.reuse, R64, R36 ;  /* 0x000000400c38723c */ /* 0x044fec0000041824 */
[C---:B------:R-:W-:Y:S01]  /*5080*/  HMMA.16816.F32.BF16 R36, R12.reuse, R66, R32 ;  /* 0x000000420c24723c */ /* 0x040fe20000041820 */
[----:B------:R-:W2:Y:S05]  /*5090*/  LDSM.16.M88.4 R64, [R197+0x5000] ;  /* 0x00500000c540783b */ /* 0x000eaa0000000200 */
[----:B------:R-:W-:Y:S01]  /*50a0*/  HMMA.16816.F32.BF16 R48, R12, R76, R44 ;  /* 0x0000004c0c30723c */ /* 0x000fe2000004182c */
[----:B------:R-:W-:Y:S05]  /*50b0*/  LDSM.16.M88.4 R76, [R192+0xf000] ;  /* 0x00f00000c04c783b */ /* 0x000fea0000000200 */
[C---:B---3--:R-:W-:Y:S06]  /*50c0*/  HMMA.16816.F32.BF16 R32, R8.reuse, R72, R24 ;  /* 0x000000480820723c */ /* 0x048fec0000041818 */
[C---:B------:R-:W-:Y:S01]  /*50d0*/  HMMA.16816.F32.BF16 R24, R8.reuse, R74, R16 ;  /* 0x0000004a0818723c */ /* 0x040fe20000041810 */
[----:B------:R-:W-:Y:S04]  /*50e0*/  LDSM.16.M88.4 R16, [R199+0x6000] ;  /* 0x00600000c710783b */ /* 0x000fe80000000200 */
[----:B------:R-:W-:Y:S01]  /*50f0*/  LDSM.16.M88.4 R72, [R192+0xe800] ;  /* 0x00e80000c048783b */ /* 0x000fe20000000200 */
[C---:B------:R-:W-:Y:S06]  /*5100*/  HMMA.16816.F32.BF16 R12, R8.reuse, R68, R40 ;  /* 0x00000044080c723c */ /* 0x040fec0000041828 */
[C---:B------:R-:W-:Y:S01]  /*5110*/  HMMA.16816.F32.BF16 R44, R8.reuse, R70, R52 ;  /* 0x00000046082c723c */ /* 0x040fe20000041834 */
[----:B------:R-:W3:Y:S05]  /*5120*/  LDSM.16.M88.4 R68, [R197+0x5800] ;  /* 0x00580000c544783b */ /* 0x000eea0000000200 */
[C---:B------:R-:W-:Y:S06]  /*5130*/  HMMA.16816.F32.BF16 R60, R8.reuse, R94, R60 ;  /* 0x0000005e083c723c */ /* 0x040fec000004183c */
[C---:B------:R-:W-:Y:S01]  /*5140*/  HMMA.16816.F32.BF16 R48, R8.reuse, R92, R48 ;  /* 0x0000005c0830723c */ /* 0x040fe20000041830 */
[----:B------:R-:W-:Y:S05]  /*5150*/  LDSM.16.M88.4 R92, [R203+0x6000] ;  /* 0x00600000cb5c783b */ /* 0x000fea0000000200 */
[C---:B-1----:R-:W-:Y:S06]  /*5160*/  HMMA.16816.F32.BF16 R52, R8.reuse, R84, R56 ;  /* 0x000000540834723c */ /* 0x042fec0000041838 */
[----:B------:R-:W-:Y:S01]  /*5170*/  HMMA.16816.F32.BF16 R40, R8, R86, R36 ;  /* 0x000000560828723c */ /* 0x000fe20000041824 */
[----:B------:R-:W-:Y:S04]  /*5180*/  LDSM.16.M88.4 R8, [R200+0x6000] ;  /* 0x00600000c808783b */ /* 0x000fe80000000200 */
[----:B------:R-:W-:Y:S01]  /*5190*/  LDSM.16.M88.4 R84, [R203+0x7000] ;  /* 0x00700000cb54783b */ /* 0x000fe20000000200 */
[C---:B------:R-:W-:Y:S06]  /*51a0*/  HMMA.16816.F32.BF16 R36, R20.reuse, R88, R32 ;  /* 0x000000581424723c */ /* 0x040fec0000041820 */
[C---:B------:R-:W-:Y:S01]  /*51b0*/  HMMA.16816.F32.BF16 R32, R20.reuse, R90, R24 ;  /* 0x0000005a1420723c */ /* 0x040fe20000041818 */
[----:B------:R-:W1:Y:S05]  /*51c0*/  LDSM.16.M88.4 R88, [R192+0xf800] ;  /* 0x00f80000c058783b */ /* 0x000e6a0000000200 */
[C---:B------:R-:W-:Y:S06]  /*51d0*/  HMMA.16816.F32.BF16 R24, R20.reuse, R96, R12 ;  /* 0x000000601418723c */ /* 0x040fec000004180c */
[C---:B------:R-:W-:Y:S06]  /*51e0*/  HMMA.16816.F32.BF16 R12, R20.reuse, R98, R44 ;  /* 0x00000062140c723c */ /* 0x040fec000004182c */
[C---:B--2---:R-:W-:Y:S01]  /*51f0*/  HMMA.16816.F32.BF16 R56, R20.reuse, R66, R60 ;  /* 0x000000421438723c */ /* 0x044fe2000004183c */
[----:B------:R-:W2:Y:S05]  /*5200*/  LDSM.16.M88.4 R60, [R203+0x6800] ;  /* 0x00680000cb3c783b */ /* 0x000eaa0000000200 */
[C---:B------:R-:W-:Y:S01]  /*5210*/  HMMA.16816.F32.BF16 R48, R20.reuse, R64, R48 ;  /* 0x000000401430723c */ /* 0x040fe20000041830 */
[----:B------:R-:W-:Y:S05]  /*5220*/  LDSM.16.M88.4 R64, [R198+0xf000] ;  /* 0x00f00000c640783b */ /* 0x000fea0000000200 */
[C---:B---3--:R-:W-:Y:S06]  /*5230*/  HMMA.16816.F32.BF16 R52, R20.reuse, R68, R52 ;  /* 0x000000441434723c */ /* 0x048fec0000041834 */
[----:B------:R-:W-:Y:S01]  /*5240*/  HMMA.16816.F32.BF16 R44, R20, R70, R40 ;  /* 0x00000046142c723c */ /* 0x000fe20000041828 */
[----:B------:R-:W-:Y:S05]  /*5250*/  LDSM.16.M88.4 R68, [R198+0xe800] ;  /* 0x00e80000c644783b */ /* 0x000fea0000000200 */
[C---:B------:R-:W-:Y:S06]  /*5260*/  HMMA.16816.F32.BF16 R40, R16.reuse, R80, R36 ;  /* 0x000000501028723c */ /* 0x040fec0000041824 */
[C---:B------:R-:W-:Y:S01]  /*5270*/  HMMA.16816.F32.BF16 R36, R16.reuse, R82, R32 ;  /* 0x000000521024723c */ /* 0x040fe20000041820 */
[----:B------:R-:W-:Y:S05]  /*5280*/  LDSM.16.M88.4 R80, [R198+0xe000] ;  /* 0x00e00000c650783b */ /* 0x000fea0000000200 */
[C---:B------:R-:W-:Y:S06]  /*5290*/  HMMA.16816.F32.BF16 R32, R16.reuse, R72, R24 ;  /* 0x000000481020723c */ /* 0x040fec0000041818 */
[C---:B------:R-:W-:Y:S01]  /*52a0*/  HMMA.16816.F32.BF16 R24, R16.reuse, R74, R12 ;  /* 0x0000004a1018723c */ /* 0x040fe2000004180c */
[----:B------:R-:W3:Y:S04]  /*52b0*/  LDSM.16.M88.4 R72, [R203+0x7800] ;  /* 0x00780000cb48783b */ /* 0x000ee80000000200 */
[----:B------:R-:W4:Y:S01]  /*52c0*/  LDSM.16.M88.4 R12, [R202+0x6000] ;  /* 0x00600000ca0c783b */ /* 0x000f220000000200 */
[C---:B------:R-:W-:Y:S06]  /*52d0*/  HMMA.16816.F32.BF16 R20, R16.reuse, R76, R48 ;  /* 0x0000004c1014723c */ /* 0x040fec0000041830 */
[C---:B-1----:R-:W-:Y:S06]  /*52e0*/  HMMA.16816.F32.BF16 R52, R16.reuse, R88, R52 ;  /* 0x000000581034723c */ /* 0x042fec0000041834 */
[C---:B------:R-:W-:Y:S01]  /*52f0*/  HMMA.16816.F32.BF16 R56, R16.reuse, R78, R56 ;  /* 0x0000004e1038723c */ /* 0x040fe20000041838 */
[----:B------:R-:W-:Y:S05]  /*5300*/  LDSM.16.M88.4 R76, [R197+0x6000] ;  /* 0x00600000c54c783b */ /* 0x000fea0000000200 */
[----:B------:R-:W-:Y:S01]  /*5310*/  HMMA.16816.F32.BF16 R48, R16, R90, R44 ;  /* 0x0000005a1030723c */ /* 0x000fe2000004182c */
[----:B------:R-:W1:Y:S05]  /*5320*/  LDSM.16.M88.4 R16, [R201+0x6000] ;  /* 0x00600000c910783b */ /* 0x000e6a0000000200 */
[C---:B------:R-:W-:Y:S06]  /*5330*/  HMMA.16816.F32.BF16 R44, R8.reuse, R92, R40 ;  /* 0x0000005c082c723c */ /* 0x040fec0000041828 */
[C---:B------:R-:W-:Y:S06]  /*5340*/  HMMA.16816.F32.BF16 R40, R8.reuse, R94, R36 ;  /* 0x0000005e0828723c */ /* 0x040fec0000041824 */
[C---:B--2---:R-:W-:Y:S06]  /*5350*/  HMMA.16816.F32.BF16 R36, R8.reuse, R60, R32 ;  /* 0x0000003c0824723c */ /* 0x044fec0000041820 */
[C---:B------:R-:W-:Y:S06]  /*5360*/  HMMA.16816.F32.BF16 R32, R8.reuse, R62, R24 ;  /* 0x0000003e0820723c */ /* 0x040fec0000041818 */
[C---:B------:R-:W-:Y:S06]  /*5370*/  HMMA.16816.F32.BF16 R20, R8.reuse, R84, R20 ;  /* 0x000000540814723c */ /* 0x040fec0000041814 */
[C---:B---3--:R-:W-:Y:S06]  /*5380*/  HMMA.16816.F32.BF16 R52, R8.reuse, R72, R52 ;  /* 0x000000480834723c */ /* 0x048fec0000041834 */
[C---:B------:R-:W-:Y:S06]  /*5390*/  HMMA.16816.F32.BF16 R24, R8.reuse, R86, R56 ;  /* 0x000000560818723c */ /* 0x040fec0000041838 */
[----:B------:R-:W-:Y:S06]  /*53a0*/  HMMA.16816.F32.BF16 R72, R8, R74, R48 ;  /* 0x0000004a0848723c */ /* 0x000fec0000041830 */
[C---:B----4-:R-:W-:Y:S01]  /*53b0*/  HMMA.16816.F32.BF16 R8, R12.reuse, R80, R44 ;  /* 0x000000500c08723c */ /* 0x050fe2000004182c */
[----:B------:R-:W2:Y:S05]  /*53c0*/  LDSM.16.M88.4 R44, [R198+0xf800] ;  /* 0x00f80000c62c783b */ /* 0x000eaa0000000200 */
[C---:B------:R-:W-:Y:S01]  /*53d0*/  HMMA.16816.F32.BF16 R56, R12.reuse, R70, R32 ;  /* 0x000000460c38723c */ /* 0x040fe20000041820 */
[----:B------:R-:W3:Y:S05]  /*53e0*/  LDSM.16.M88.4 R32, [R197+0x6800] ;  /* 0x00680000c520783b */ /* 0x000eea0000000200 */
[C---:B------:R-:W-:Y:S06]  /*53f0*/  HMMA.16816.F32.BF16 R40, R12.reuse, R82, R40 ;  /* 0x000000520c28723c */ /* 0x040fec0000041828 */
[C---:B------:R-:W-:Y:S06]  /*5400*/  HMMA.16816.F32.BF16 R60, R12.reuse, R64, R20 ;  /* 0x000000400c3c723c */ /* 0x040fec0000041814 */
[----:B------:R-:W-:Y:S06]  /*5410*/  HMMA.16816.F32.BF16 R64, R12, R66, R24 ;  /* 0x000000420c40723c */ /* 0x000fec0000041818 */
[----:B-1----:R-:W-:Y:S06]  /*5420*/  HMMA.16816.F32.BF16 R24, R16, R76, R8 ;  /* 0x0000004c1018723c */ /* 0x002fec0000041808 */
[----:B------:R-:W-:Y:S01]  /*5430*/  HMMA.16816.F32.BF16 R48, R12, R68, R36 ;  /* 0x000000440c30723c */ /* 0x000fe20000041824 */
[----:B------:R-:W1:Y:S01]  /*5440*/  LDSM.16.M88.4 R36, [R197+0x7000] ;  /* 0x00700000c524783b */ /* 0x000e620000000200 */
[----:B------:R-:W-:Y:S01]  /*5450*/  IMAD.U32 R9, RZ, RZ, UR29 ;  /* 0x0000001dff097e24 */ /* 0x000fe2000f8e00ff */
[----:B------:R-:W-:Y:S01]  /*5460*/  IADD3 R8, R7, UR21, R3 ;  /* 0x0000001507087c10 */ /* 0x000fe2000fffe003 */
[----:B------:R-:W-:-:S02]  /*5470*/  VIADD R3, R2, 0x1 ;  /* 0x0000000102037836 */ /* 0x000fc40000000000 */
[----:B------:R-:W-:Y:S01]  /*5480*/  HMMA.16816.F32.BF16 R20, R16, R78, R40 ;  /* 0x0000004e1014723c */ /* 0x000fe20000041828 */
[----:B------:R-:W-:Y:S01]  /*5490*/  VIADDMNMX R223, R6, UR6, R9, PT ;  /* 0x0000000606df7c46 */ /* 0x000fe2000b800109 */
[----:B------:R-:W-:Y:S01]  /*54a0*/  VIADD R6, R2, 0x8 ;  /* 0x0000000802067836 */ /* 0x000fe20000000000 */
[----:B------:R-:W-:Y:S02]  /*54b0*/  VIMNMX R222, R8, UR29, PT ;  /* 0x0000001d08de7c48 */ /* 0x000fe4000bfe0100 */
[CC--:B------:R-:W-:Y:S01]  /*54c0*/  ISETP.GE.AND P6, PT, R3.reuse, R223.reuse, PT ;  /* 0x000000df0300720c */ /* 0x0c0fe20003fc6270 */
[C---:B--2---:R-:W-:Y:S01]  /*54d0*/  HMMA.16816.F32.BF16 R52, R12.reuse, R44, R52 ;  /* 0x0000002c0c34723c */ /* 0x044fe20000041834 */
[CC--:B------:R-:W-:Y:S02]  /*54e0*/  ISETP.GE.AND P2, PT, R3.reuse, R222.reuse, PT ;  /* 0x000000de0300720c */ /* 0x0c0fe40003f46270 */
[C---:B------:R-:W-:Y:S02]  /*54f0*/  ISETP.GE.AND P0, PT, R2.reuse, R223, PT ;  /* 0x000000df0200720c */ /* 0x040fe40003f06270 */
[----:B------:R-:W-:Y:S01]  /*5500*/  ISETP.GE.AND P3, PT, R2, R222, PT ;  /* 0x000000de0200720c */ /* 0x000fe20003f66270 */
[----:B------:R-:W-:Y:S01]  /*5510*/  HMMA.16816.F32.BF16 R44, R12, R46, R72 ;  /* 0x0000002e0c2c723c */ /* 0x000fe20000041848 */
[----:B------:R-:W-:-:S02]  /*5520*/  ISETP.LT.OR P6, PT, R3, R221, P6 ;  /* 0x000000dd0300720c */ /* 0x000fc400037c1670 */
[-C--:B------:R-:W-:Y:S01]  /*5530*/  ISETP.LT.OR P2, PT, R3, R220.reuse, P2 ;  /* 0x000000dc0300720c */ /* 0x080fe20001741670 */
[C---:B------:R-:W-:Y:S01]  /*5540*/  VIADD R3, R2.reuse, 0x9 ;  /* 0x0000000902037836 */ /* 0x040fe20000000000 */
[C---:B------:R-:W-:Y:S01]  /*5550*/  ISETP.LT.OR P0, PT, R2.reuse, R221, P0 ;  /* 0x000000dd0200720c */ /* 0x040fe20000701670 */
[----:B---3--:R-:W-:Y:S01]  /*5560*/  HMMA.16816.F32.BF16 R8, R16, R32, R48 ;  /* 0x000000201008723c */ /* 0x008fe20000041830 */
[----:B------:R-:W-:Y:S02]  /*5570*/  ISETP.LT.OR P3, PT, R2, R220, P3 ;  /* 0x000000dc0200720c */ /* 0x000fe40001f61670 */
[----:B------:R-:W-:Y:S02]  /*5580*/  FSEL R43, R24, -INF , !P0 ;  /* 0xff800000182b7808 */ /* 0x000fe40004000000 */
[----:B------:R-:W-:Y:S02]  /*5590*/  FSEL R42, R26, -INF , !P3 ;  /* 0xff8000001a2a7808 */ /* 0x000fe40005800000 */
[----:B------:R-:W-:-:S02]  /*55a0*/  FSEL R31, R25, -INF , !P6 ;  /* 0xff800000191f7808 */ /* 0x000fc40007000000 */
[----:B------:R-:W-:Y:S02]  /*55b0*/  FSEL R41, R27, -INF , !P2 ;  /* 0xff8000001b297808 */ /* 0x000fe40005000000 */
[----:B------:R-:W-:Y:S01]  /*55c0*/  HMMA.16816.F32.BF16 R24, R16, R34, R56 ;  /* 0x000000221018723c */ /* 0x000fe20000041838 */
[----:B------:R-:W2:Y:S01]  /*55d0*/  LDSM.16.M88.4 R32, [R197+0x7800] ;  /* 0x00780000c520783b */ /* 0x000ea20000000200 */
[----:B------:R-:W-:Y:S01]  /*55e0*/  ISETP.GE.AND P5, PT, R3, R223, PT ;  /* 0x000000df0300720c */ /* 0x000fe20003fa6270 */
[----:B------:R-:W-:-:S04]  /*55f0*/  DEPBAR.LE SB0, 0x0 ;  /* 0x000080000000791a */ /* 0x000fc80000000000 */
[----:B------:R-:W-:Y:S01]  /*5600*/  BAR.SYNC.DEFER_BLOCKING 0x0 ;  /* 0x0000000000007b1d */ /* 0x000fe20000010000 */
[CC--:B------:R-:W-:Y:S01]  /*5610*/  ISETP.GE.AND P0, PT, R3.reuse, R222.reuse, PT ;  /* 0x000000de0300720c */ /* 0x0c0fe20003f06270 */
[----:B-1----:R-:W-:Y:S01]  /*5620*/  HMMA.16816.F32.BF16 R12, R16, R36, R60 ;  /* 0x00000024100c723c */ /* 0x002fe2000004183c */
[C---:B------:R-:W-:Y:S02]  /*5630*/  ISETP.GE.AND P1, PT, R6.reuse, R223, PT ;  /* 0x000000df0600720c */ /* 0x040fe40003f26270 */
[----:B------:R-:W-:Y:S02]  /*5640*/  ISETP.GE.AND P4, PT, R6, R222, PT ;  /* 0x000000de0600720c */ /* 0x000fe40003f86270 */
[CC--:B------:R-:W-:Y:S02]  /*5650*/  ISETP.LT.OR P5, PT, R3.reuse, R221.reuse, P5 ;  /* 0x000000dd0300720c */ /* 0x0c0fe40002fa1670 */
[----:B------:R-:W-:Y:S01]  /*5660*/  ISETP.LT.OR P0, PT, R3, R220, P0 ;  /* 0x000000dc0300720c */ /* 0x000fe20000701670 */
[----:B------:R-:W-:Y:S01]  /*5670*/  VIADD R3, R2, 0x11 ;  /* 0x0000001102037836 */ /* 0x000fe20000000000 */
[----:B------:R-:W-:-:S02]  /*5680*/  ISETP.LT.OR P1, PT, R6, R221, P1 ;  /* 0x000000dd0600720c */ /* 0x000fc40000f21670 */
[----:B------:R-:W-:Y:S01]  /*5690*/  ISETP.LT.OR P4, PT, R6, R220, P4 ;  /* 0x000000dc0600720c */ /* 0x000fe20002781670 */
[----:B------:R-:W-:Y:S01]  /*56a0*/  VIADD R6, R2, 0x10 ;  /* 0x0000001002067836 */ /* 0x000fe20000000000 */
[----:B------:R-:W-:Y:S02]  /*56b0*/  FSEL R40, R20, -INF , !P1 ;  /* 0xff80000014287808 */ /* 0x000fe40004800000 */
[CC--:B------:R-:W-:Y:S02]  /*56c0*/  ISETP.GE.AND P6, PT, R3.reuse, R223.reuse, PT ;  /* 0x000000df0300720c */ /* 0x0c0fe40003fc6270 */
[-C--:B------:R-:W-:Y:S02]  /*56d0*/  ISETP.GE.AND P1, PT, R3, R222.reuse, PT ;  /* 0x000000de0300720c */ /* 0x080fe40003f26270 */
[C---:B------:R-:W-:Y:S02]  /*56e0*/  ISETP.GE.AND P2, PT, R6.reuse, R223, PT ;  /* 0x000000df0600720c */ /* 0x040fe40003f46270 */
[----:B------:R-:W-:-:S02]  /*56f0*/  ISETP.GE.AND P3, PT, R6, R222, PT ;  /* 0x000000de0600720c */ /* 0x000fc40003f66270 */
[CC--:B------:R-:W-:Y:S02]  /*5700*/  ISETP.LT.OR P6, PT, R3.reuse, R221.reuse, P6 ;  /* 0x000000dd0300720c */ /* 0x0c0fe400037c1670 */
[-C--:B------:R-:W-:Y:S01]  /*5710*/  ISETP.LT.OR P1, PT, R3, R220.reuse, P1 ;  /* 0x000000dc0300720c */ /* 0x080fe20000f21670 */
[----:B------:R-:W-:Y:S01]  /*5720*/  VIADD R3, R2, 0x19 ;  /* 0x0000001902037836 */ /* 0x000fe20000000000 */
[C---:B------:R-:W-:Y:S02]  /*5730*/  ISETP.LT.OR P2, PT, R6.reuse, R221, P2 ;  /* 0x000000dd0600720c */ /* 0x040fe40001741670 */
[----:B------:R-:W-:Y:S01]  /*5740*/  ISETP.LT.OR P3, PT, R6, R220, P3 ;  /* 0x000000dc0600720c */ /* 0x000fe20001f61670 */
[----:B------:R-:W-:Y:S01]  /*5750*/  VIADD R6, R2, 0x18 ;  /* 0x0000001802067836 */ /* 0x000fe20000000000 */
[----:B------:R-:W-:Y:S02]  /*5760*/  FSEL R30, R21, -INF , !P5 ;  /* 0xff800000151e7808 */ /* 0x000fe40006800000 */
[----:B------:R-:W-:-:S02]  /*5770*/  FSEL R128, R8, -INF , !P2 ;  /* 0xff80000008807808 */ /* 0x000fc40005000000 */
[----:B------:R-:W-:Y:S02]  /*5780*/  FSEL R48, R22, -INF , !P4 ;  /* 0xff80000016307808 */ /* 0x000fe40006000000 */
[----:B------:R-:W-:Y:S02]  /*5790*/  FSEL R49, R23, -INF , !P0 ;  /* 0xff80000017317808 */ /* 0x000fe40004000000 */
[CC--:B------:R-:W-:Y:S01]  /*57a0*/  ISETP.GE.AND P5, PT, R3.reuse, R223.reuse, PT ;  /* 0x000000df0300720c */ /* 0x0c0fe20003fa6270 */
[----:B------:R-:W-:Y:S01]  /*57b0*/  HMMA.16816.F32.BF16 R20, R16, R38, R64 ;  /* 0x000000261014723c */ /* 0x000fe20000041840 */
        /* <DEDUP_REMOVED lines=21> */
[----:B------:R-:W-:Y:S01]  /*5910*/  VIADD R3, R2, 0x29 ;  /* 0x0000002902037836 */ /* 0x000fe20000000000 */
[C---:B------:R-:W-:Y:S02]  /*5920*/  ISETP.LT.OR P1, PT, R6.reuse, R221, P1 ;  /* 0x000000dd0600720c */ /* 0x040fe40000f21670 */
[----:B------:R-:W-:Y:S01]  /*5930*/  ISETP.LT.OR P3, PT, R6, R220, P3 ;  /* 0x000000dc0600720c */ /* 0x000fe20001f61670 */
[----:B------:R-:W-:Y:S01]  /*5940*/  VIADD R6, R2, 0x28 ;  /* 0x0000002802067836 */ /* 0x000fe20000000000 */
[----:B------:R-:W-:Y:S02]  /*5950*/  FSEL R133, R25, -INF , !P5 ;  /* 0xff80000019857808 */ /* 0x000fe40006800000 */
[----:B------:R-:W-:Y:S02]  /*5960*/  FSEL R186, R12, -INF , !P1 ;  /* 0xff8000000cba7808 */ /* 0x000fe40004800000 */
[----:B------:R-:W-:-:S02]  /*5970*/  FSEL R145, R27, -INF , !P2 ;  /* 0xff8000001b917808 */ /* 0x000fc40005000000 */
[CC--:B------:R-:W-:Y:S02]  /*5980*/  ISETP.GE.AND P5, PT, R3.reuse, R223.reuse, PT ;  /* 0x000000df0300720c */ /* 0x0c0fe40003fa6270 */
[CC--:B------:R-:W-:Y:S02]  /*5990*/  ISETP.GE.AND P1, PT, R3.reuse, R222.reuse, PT ;  /* 0x000000de0300720c */ /* 0x0c0fe40003f26270 */
[----:B------:R-:W-:Y:S02]  /*59a0*/  FSEL R144, R26, -INF , !P4 ;  /* 0xff8000001a907808 */ /* 0x000fe40006000000 */
[C---:B------:R-:W-:Y:S02]  /*59b0*/  ISETP.GE.AND P2, PT, R6.reuse, R223, PT ;  /* 0x000000df0600720c */ /* 0x040fe40003f46270 */
[----:B------:R-:W-:Y:S02]  /*59c0*/  ISETP.GE.AND P4, PT, R6, R222, PT ;  /* 0x000000de0600720c */ /* 0x000fe40003f86270 */
        /* <DEDUP_REMOVED lines=8> */
[----:B------:R-:W-:-:S02]  /*5a50*/  ISETP.GE.AND P6, PT, R3, R223, PT ;  /* 0x000000df0300720c */ /* 0x000fc40003fc6270 */
[----:B------:R-:W-:Y:S02]  /*5a60*/  ISETP.GE.AND P2, PT, R3, R222, PT ;  /* 0x000000de0300720c */ /* 0x000fe40003f46270 */
[----:B------:R-:W-:Y:S02]  /*5a70*/  FSEL R252, R15, -INF , !P0 ;  /* 0xff8000000ffc7808 */ /* 0x000fe40004000000 */
[----:B------:R-:W-:Y:S02]  /*5a80*/  ISETP.GE.AND P0, PT, R6, R223, PT ;  /* 0x000000df0600720c */ /* 0x000fe40003f06270 */
[CC--:B------:R-:W-:Y:S02]  /*5a90*/  ISETP.LT.OR P6, PT, R3.reuse, R221.reuse, P6 ;  /* 0x000000dd0300720c */ /* 0x0c0fe400037c1670 */
[----:B------:R-:W-:Y:S01]  /*5aa0*/  ISETP.LT.OR P2, PT, R3, R220, P2 ;  /* 0x000000dc0300720c */ /* 0x000fe20001741670 */
[----:B------:R-:W-:Y:S01]  /*5ab0*/  VIADD R3, R2, 0x38 ;  /* 0x0000003802037836 */ /* 0x000fe20000000000 */
[----:B------:R-:W-:Y:S01]  /*5ac0*/  ISETP.LT.OR P0, PT, R6, R221, P0 ;  /* 0x000000dd0600720c */ /* 0x000fe20000701670 */
[----:B------:R-:W-:Y:S01]  /*5ad0*/  VIADD R2, R2, 0x39 ;  /* 0x0000003902027836 */ /* 0x000fe20000000000 */
[----:B------:R-:W-:-:S02]  /*5ae0*/  FSEL R247, R14, -INF , !P3 ;  /* 0xff8000000ef77808 */ /* 0x000fc40005800000 */
[-C--:B------:R-:W-:Y:S02]  /*5af0*/  ISETP.GE.AND P3, PT, R6, R222.reuse, PT ;  /* 0x000000de0600720c */ /* 0x080fe40003f66270 */
[----:B------:R-:W-:Y:S02]  /*5b00*/  FSEL R246, R22, -INF , !P4 ;  /* 0xff80000016f67808 */ /* 0x000fe40006000000 */
[----:B------:R-:W-:Y:S02]  /*5b10*/  FSEL R177, R8, -INF , !P0 ;  /* 0xff80000008b17808 */ /* 0x000fe40004000000 */
[C---:B------:R-:W-:Y:S02]  /*5b20*/  ISETP.GE.AND P4, PT, R2.reuse, R223, PT ;  /* 0x000000df0200720c */ /* 0x040fe40003f86270 */
[----:B------:R-:W-:Y:S02]  /*5b30*/  ISETP.GE.AND P0, PT, R2, R222, PT ;  /* 0x000000de0200720c */ /* 0x000fe40003f06270 */
[----:B------:R-:W-:-:S02]  /*5b40*/  ISETP.LT.OR P3, PT, R6, R220, P3 ;  /* 0x000000dc0600720c */ /* 0x000fc40001f61670 */
[----:B------:R-:W-:Y:S02]  /*5b50*/  FSEL R184, R21, -INF , !P5 ;  /* 0xff80000015b87808 */ /* 0x000fe40006800000 */
[C---:B------:R-:W-:Y:S02]  /*5b60*/  ISETP.GE.AND P5, PT, R3.reuse, R223, PT ;  /* 0x000000df0300720c */ /* 0x040fe40003fa6270 */
[CC--:B------:R-:W-:Y:S02]  /*5b70*/  ISETP.LT.OR P4, PT, R2.reuse, R221.reuse, P4 ;  /* 0x000000dd0200720c */ /* 0x0c0fe40002781670 */
[----:B------:R-:W-:Y:S02]  /*5b80*/  ISETP.LT.OR P0, PT, R2, R220, P0 ;  /* 0x000000dc0200720c */ /* 0x000fe40000701670 */
[----:B------:R-:W-:Y:S02]  /*5b90*/  FSEL R2, R10, -INF , !P3 ;  /* 0xff8000000a027808 */ /* 0x000fe40005800000 */
[----:B------:R-:W-:-:S02]  /*5ba0*/  ISETP.LT.OR P5, PT, R3, R221, P5 ;  /* 0x000000dd0300720c */ /* 0x000fc40002fa1670 */
[----:B------:R-:W-:Y:S01]  /*5bb0*/  FSEL R178, R19, -INF , !P0 ;  /* 0xff80000013b27808 */ /* 0x000fe20004000000 */
[----:B------:R1:W-:Y:S01]  /*5bc0*/  STL [R1+0x60], R2 ;  /* 0x0000600201007387 */ /* 0x0003e20000100800 */
[----:B------:R-:W-:Y:S02]  /*5bd0*/  PLOP3.LUT P0, PT, PT, PT, UP0, 0x80, 0x0 ;  /* 0x000000000000781c */ /* 0x000fe40003f0f008 */
[----:B------:R-:W-:Y:S02]  /*5be0*/  FSEL R234, R23, -INF , !P1 ;  /* 0xff80000017ea7808 */ /* 0x000fe40004800000 */
[----:B------:R-:W-:Y:S02]  /*5bf0*/  ISETP.GE.AND P1, PT, R3, R222, PT ;  /* 0x000000de0300720c */ /* 0x000fe40003f26270 */
[----:B------:R-:W-:Y:S02]  /*5c00*/  FSEL R225, R9, -INF , !P6 ;  /* 0xff80000009e17808 */ /* 0x000fe40007000000 */
[----:B------:R-:W-:-:S02]  /*5c10*/  ISETP.LT.OR P1, PT, R3, R220, P1 ;  /* 0x000000dc0300720c */ /* 0x000fc40000f21670 */
[----:B------:R-:W-:Y:S02]  /*5c20*/  FSEL R235, R11, -INF , !P2 ;  /* 0xff8000000beb7808 */ /* 0x000fe40005000000 */
[----:B------:R-:W-:Y:S02]  /*5c30*/  FSEL R7, R18, -INF , !P1 ;  /* 0xff80000012077808 */ /* 0x000fe40004800000 */
[----:B------:R-:W-:Y:S02]  /*5c40*/  FSEL R232, R17, -INF , !P4 ;  /* 0xff80000011e87808 */ /* 0x000fe40006000000 */
[----:B-1----:R-:W-:-:S05]  /*5c50*/  FSEL R2, R16, -INF , !P5 ;  /* 0xff80000010027808 */ /* 0x002fca0006800000 */
[----:B------:R1:W-:Y:S01]  /*5c60*/  STL [R1+0x50], R2 ;  /* 0x0000500201007387 */ /* 0x0003e20000100800 */
[----:B------:R-:W-:Y:S05]  /*5c70*/  @!P0 BRA `(.L_x_237) ;  /* 0x0000000800548947 */ /* 0x000fea0003800000 */
[----:B------:R-:W-:Y:S01]  /*5c80*/  ULDC UR6, c[0x0][0x2d0] ;  /* 0x0000b40000067ab9 */ /* 0x000fe20000000800 */
[----:B------:R-:W-:Y:S01]  /*5c90*/  UIADD3 UR7, UR20, -0x2, URZ ;  /* 0xfffffffe14077890 */ /* 0x000fe2000fffe03f */
[----:B------:R-:W-:Y:S01]  /*5ca0*/  ISETP.GE.AND P6, PT, R28, UR6, PT ;  /* 0x000000061c007c0c */ /* 0x000fe2000bfc6270 */
[----:B------:R-:W-:Y:S01]  /*5cb0*/  BSSY B0, `(.L_x_238) ;  /* 0x0000090000007945 */ /* 0x000fe20003800000 */
[----:B------:R-:W-:Y:S01]  /*5cc0*/  ISETP.GE.AND P5, PT, R112, UR6, PT ;  /* 0x0000000670007c0c */ /* 0x000fe2000bfa6270 */
[----:B------:R-:W-:Y:S01]  /*5cd0*/  UIMAD UR12, UR12, UR7, URZ ;  /* 0x000000070c0c72a4 */ /* 0x000fe2000f8e023f */
[----:B------:R-:W-:Y:S01]  /*5ce0*/  ISETP.GE.AND P4, PT, R111, UR6, PT ;  /* 0x000000066f007c0c */ /* 0x000fe2000bf86270 */
[----:B-1----:R-:W-:Y:S01]  /*5cf0*/  IMAD.WIDE.U32 R2, R104, UR7, R108 ;  /* 0x0000000768027c25 */ /* 0x002fe2000f8e006c */
        /* <DEDUP_REMOVED lines=37> */
[----:B------:R-:W2:Y:S02]  /*5f50*/  @!P3 LDC.64 R18, c[0x0][0x218] ;  /* 0x00008600ff12bb82 */ /* 0x000ea40000000a00 */
[----:B------:R-:W-:Y:S01]  /*5f60*/  @!PT LDS RZ, [RZ] ;  /* 0x00000000fffff984 */ /* 0x000fe20000000800 */
[----:B------:R-:W-:Y:S01]  /*5f70*/  @!PT LDS RZ, [RZ] ;  /* 0x00000000fffff984 */ /* 0x000fe20000000800 */
[----:B------:R-:W-:Y:S01]  /*5f80*/  @!PT LDS RZ, [RZ] ;  /* 0x00000000fffff984 */ /* 0x000fe20000000800 */
[----:B------:R3:W-:Y:S04]  /*5f90*/  @!P3 LDGSTS.E.BYPASS.LTC128B.128 [R219+0xe000], desc[UR30][R12.64+0x180] ;  /* 0x0e0001800cdbbfae */ /* 0x0007e8000b901d5e */
[----:B------:R2:W-:Y:S02]  /*5fa0*/  @P6 STS.128 [R219+0x8800], RZ ;  /* 0x008800ffdb006388 */ /* 0x0005e40000000c00 */
[----:B------:R-:W2:Y:S01]  /*5fb0*/  @!P4 LDC.64 R28, c[0x0][0x218] ;  /* 0x00008600ff1ccb82 */ /* 0x000ea20000000a00 */
[----:B-1----:R-:W-:-:S07]  /*5fc0*/  @!P6 LEA R10, P1, R3, R16, 0x1 ;  /* 0x00000010030ae211 */ /* 0x002fce00078208ff */
[----:B------:R-:W1:Y:S01]  /*5fd0*/  @!P3 LDC.64 R26, c[0x0][0x218] ;  /* 0x00008600ff1abb82 */ /* 0x000e620000000a00 */
[C---:B------:R-:W-:Y:S02]  /*5fe0*/  @!P6 LEA.HI.X R11, R3.reuse, R17, R6, 0x1, P1 ;  /* 0x00000011030be211 */ /* 0x040fe400008f0c06 */
[----:B----4-:R-:W-:-:S03]  /*5ff0*/  @!P5 LEA R8, P1, R3, R22, 0x1 ;  /* 0x000000160308d211 */ /* 0x010fc600078208ff */
[----:B------:R-:W-:Y:S01]  /*6000*/  @!PT LDS RZ, [RZ] ;  /* 0x00000000fffff984 */ /* 0x000fe20000000800 */
[----:B------:R-:W-:Y:S01]  /*6010*/  @!PT LDS RZ, [RZ] ;  /* 0x00000000fffff984 */ /* 0x000fe20000000800 */
[----:B------:R-:W-:Y:S01]  /*6020*/  @!PT LDS RZ, [RZ] ;  /* 0x00000000fffff984 */ /* 0x000fe20000000800 */
[----:B------:R2:W-:Y:S01]  /*6030*/  @!P6 LDGSTS.E.BYPASS.LTC128B.128 [R219+0x8800], desc[UR30][R10.64] ;  /* 0x088000000adbefae */ /* 0x0005e2000b901d5e */
[C---:B------:R-:W-:Y:S01]  /*6040*/  @!P5 LEA.HI.X R9, R3.reuse, R23, R6, 0x1, P1 ;  /* 0x000000170309d211 */ /* 0x040fe200008f0c06 */
[----:B-----5:R-:W4:Y:S02]  /*6050*/  @!P6 LDC.64 R14, c[0x0][0x218] ;  /* 0x00008600ff0eeb82 */ /* 0x020f240000000a00 */
        /* <DEDUP_REMOVED lines=9> */
[----:B------:R-:W-:-:S03]  /*60f0*/  IADD3 R2, P2, R3, UR34, RZ ;  /* 0x0000002203027c10 */ /* 0x000fc6000ff5e0ff */
[----:B------:R-:W-:Y:S01]  /*6100*/  @!PT LDS RZ, [RZ] ;  /* 0x00000000fffff984 */ /* 0x000fe20000000800 */
[----:B------:R-:W-:Y:S01]  /*6110*/  @!PT LDS RZ, [RZ] ;  /* 0x00000000fffff984 */ /* 0x000fe20000000800 */
[----:B------:R-:W-:Y:S01]  /*6120*/  @!PT LDS RZ, [RZ] ;  /* 0x00000000fffff984 */ /* 0x000fe20000000800 */
[----:B------:R5:W-:Y:S02]  /*6130*/  @!P4 LDGSTS.E.BYPASS.LTC128B.128 [R219+0xc800], desc[UR30][R12.64+0x100] ;  /* 0x0c8001000cdbcfae */ /* 0x000be4000b901d5e */
[----:B------:R-:W5:Y:S02]  /*6140*/  @!P6 LDC.64 R20, c[0x0][0x218] ;  /* 0x00008600ff14eb82 */ /* 0x000f640000000a00 */
[----:B------:R1:W-:Y:S06]  /*6150*/  @P3 STS.128 [R219+0xe800], RZ ;  /* 0x00e800ffdb003388 */ /* 0x0003ec0000000c00 */
[----:B------:R-:W5:Y:S01]  /*6160*/  @!P5 LDC.64 R22, c[0x0][0x218] ;  /* 0x00008600ff16db82 */ /* 0x000f620000000a00 */
[----:B--2---:R-:W-:-:S04]  /*6170*/  @!P3 LEA R10, P1, R3, R18, 0x1 ;  /* 0x00000012030ab211 */ /* 0x004fc800078208ff */
[----:B------:R-:W-:Y:S02]  /*6180*/  @!P3 LEA.HI.X R11, R3, R19, R6, 0x1, P1 ;  /* 0x00000013030bb211 */ /* 0x000fe400008f0c06 */
[----:B----4-:R-:W-:Y:S01]  /*6190*/  @!P6 LEA R14, P1, R2, R14, 0x1 ;  /* 0x0000000e020ee211 */ /* 0x010fe200078208ff */
[----:B------:R-:W2:Y:S01]  /*61a0*/  @!P4 LDC.64 R24, c[0x0][0x218] ;  /* 0x00008600ff18cb82 */ /* 0x000ea20000000a00 */
[----:B------:R-:W-:Y:S01]  /*61b0*/  IADD3.X R6, R6, UR33, RZ, P2, !PT ;  /* 0x0000002106067c10 */ /* 0x000fe200097fe4ff */
[----:B------:R-:W-:Y:S01]  /*61c0*/  @!PT LDS RZ, [RZ] ;  /* 0x00000000fffff984 */ /* 0x000fe20000000800 */
[----:B------:R-:W-:Y:S01]  /*61d0*/  @!PT LDS RZ, [RZ] ;  /* 0x00000000fffff984 */ /* 0x000fe20000000800 */
[----:B------:R-:W-:Y:S01]  /*61e0*/  @!PT LDS RZ, [RZ] ;  /* 0x00000000fffff984 */ /* 0x000fe20000000800 */
[----:B------:R4:W-:Y:S01]  /*61f0*/  @!P3 LDGSTS.E.BYPASS.LTC128B.128 [R219+0xe800], desc[UR30][R10.64+0x180] ;  /* 0x0e8001800adbbfae */ /* 0x0009e2000b901d5e */
[C---:B---3--:R-:W-:Y:S02]  /*6200*/  @!P5 LEA R8, P2, R2.reuse, R16, 0x1 ;  /* 0x000000100208d211 */ /* 0x048fe400078408ff */
[C---:B------:R-:W-:Y:S01]  /*6210*/  @!P6 LEA.HI.X R15, R2.reuse, R15, R6, 0x1, P1 ;  /* 0x0000000f020fe211 */ /* 0x040fe200008f0c06 */
[----:B------:R3:W-:Y:S01]  /*6220*/  @P6 STS.128 [R219+0x9000], RZ ;  /* 0x009000ffdb006388 */ /* 0x0007e20000000c00 */
[----:B------:R-:W-:-:S02]  /*6230*/  @!P4 LEA R18, P1, R2, R28, 0x1 ;  /* 0x0000001c0212c211 */ /* 0x000fc400078208ff */
[C-C-:B------:R-:W-:Y:S01]  /*6240*/  @!P5 LEA.HI.X R9, R2.reuse, R17, R6.reuse, 0x1, P2 ;  /* 0x000000110209d211 */ /* 0x140fe200010f0c06 */
[----:B------:R-:W-:Y:S01]  /*6250*/  @!PT LDS RZ, [RZ] ;  /* 0x00000000fffff984 */ /* 0x000fe20000000800 */
[----:B------:R-:W-:Y:S01]  /*6260*/  @!PT LDS RZ, [RZ] ;  /* 0x00000000fffff984 */ /* 0x000fe20000000800 */
[----:B------:R-:W-:Y:S01]  /*6270*/  @!PT LDS RZ, [RZ] ;  /* 0x00000000fffff984 */ /* 0x000fe20000000800 */
[----:B------:R-:W-:Y:S01]  /*6280*/  @!P6 LDGSTS.E.BYPASS.LTC128B.128 [R219+0x9000], desc[UR30][R14.64] ;  /* 0x090000000edbefae */ /* 0x000fe2000b901d5e */
[C-C-:B------:R-:W-:Y:S02]  /*6290*/  @!P4 LEA.HI.X R19, R2.reuse, R29, R6.reuse, 0x1, P1 ;  /* 0x0000001d0213c211 */ /* 0x140fe400008f0c06 */
[C---:B-1----:R-:W-:Y:S01]  /*62a0*/  @!P3 LEA R16, P1, R2.reuse, R26, 0x1 ;  /* 0x0000001a0210b211 */ /* 0x042fe200078208ff */
[----:B------:R3:W-:Y:S01]  /*62b0*/  @P5 STS.128 [R219+0xb000], RZ ;  /* 0x00b000ffdb005388 */ /* 0x0007e20000000c00 */
[C---:B------:R-:W-:Y:S02]  /*62c0*/  IADD3 R3, P2, R2.reuse, UR34, RZ ;  /* 0x0000002202037c10 */ /* 0x040fe4000ff5e0ff */
[----:B------:R-:W-:Y:S01]  /*62d0*/  @!P3 LEA.HI.X R17, R2, R27, R6, 0x1, P1 ;  /* 0x0000001b0211b211 */ /* 0x000fe200008f0c06 */
[----:B------:R-:W-:Y:S01]  /*62e0*/  @!PT LDS RZ, [RZ] ;  /* 0x00000000fffff984 */ /* 0x000fe20000000800 */
[----:B------:R-:W-:Y:S01]  /*62f0*/  @!PT LDS RZ, [RZ] ;  /* 0x00000000fffff984 */ /* 0x000fe20000000800 */
[----:B------:R-:W-:Y:S01]  /*6300*/  @!PT LDS RZ, [RZ] ;  /* 0x00000000fffff984 */ /* 0x000fe20000000800 */
[----:B------:R2:W-:Y:S01]  /*6310*/  @!P5 LDGSTS.E.BYPASS.LTC128B.128 [R219+0xb000], desc[UR30][R8.64+0x80] ;  /* 0x0b00008008dbdfae */ /* 0x0005e2000b901d5e */
[----:B-----5:R-:W-:-:S02]  /*6320*/  @!P6 LEA R12, P1, R3, R20, 0x1 ;  /* 0x00000014030ce211 */ /* 0x020fc400078208ff */
[----:B------:R-:W-:Y:S01]  /*6330*/  IADD3.X R6, R6, UR33, RZ, P2, !PT ;  /* 0x0000002106067c10 */ /* 0x000fe200097fe4ff */
[----:B------:R3:W-:Y:S03]  /*6340*/  @P4 STS.128 [R219+0xd000], RZ ;  /* 0x00d000ffdb004388 */ /* 0x0007e60000000c00 */
[C---:B------:R-:W-:Y:S01]  /*6350*/  @!P6 LEA.HI.X R13, R3.reuse, R21, R6, 0x1, P1 ;  /* 0x00000015030de211 */ /* 0x040fe200008f0c06 */
[----:B------:R-:W-:Y:S01]  /*6360*/  @!PT LDS RZ, [RZ] ;  /* 0x00000000fffff984 */ /* 0x000fe20000000800 */
[----:B------:R-:W-:Y:S01]  /*6370*/  @!PT LDS RZ, [RZ] ;  /* 0x00000000fffff984 */ /* 0x000fe20000000800 */
[----:B------:R-:W-:Y:S01]  /*6380*/  @!PT LDS RZ, [RZ] ;  /* 0x00000000fffff984 */ /* 0x000fe20000000800 */
[----:B------:R3:W-:Y:S01]  /*6390*/  @!P4 LDGSTS.E.BYPASS.LTC128B.128 [R219+0xd000], desc[UR30][R18.64+0x100] ;  /* 0x0d00010012dbcfae */ /* 0x0007e2000b901d5e */
[----:B----4-:R-:W-:-:S03]  /*63a0*/  @!P5 LEA R10, P2, R3, R22, 0x1 ;  /* 0x00000016030ad211 */ /* 0x010fc600078408ff */
[----:B------:R3:W-:Y:S01]  /*63b0*/  @P3 STS.128 [R219+0xf000], RZ ;  /* 0x00f000ffdb003388 */ /* 0x0007e20000000c00 */
[----:B------:R-:W-:-:S03]  /*63c0*/  @!P5 LEA.HI.X R11, R3, R23, R6, 0x1, P2 ;  /* 0x00000017030bd211 */ /* 0x000fc600010f0c06 */
        /* <DEDUP_REMOVED lines=8> */
[----:B------:R3:W-:Y:S01]  /*6450*/  @!P6 LDGSTS.E.BYPASS.LTC128B.128 [R219+0x9800], desc[UR30][R12.64] ;  /* 0x098000000cdbefae */ /* 0x0007e2000b901d5e */
[----:B--2---:R-:W-:-:S03]  /*6460*/  @!P4 LEA R8, P1, R3, R24, 0x1 ;  /* 0x000000180308c211 */ /* 0x004fc600078208ff */
        /* <DEDUP_REMOVED lines=14> */
[----:B------:R-:W-:-:S04]  /*6550*/  LEA R2, P1, R3, UR6, 0x1 ;  /* 0x0000000603027c11 */ /* 0x000fc8000f8208ff */
[----:B------:R-:W-:-:S05]  /*6560*/  LEA.HI.X R3, R3, UR7, R6, 0x1, P1 ;  /* 0x0000000703037c11 */ /* 0x000fca00088f0c06 */
[----:B------:R-:W-:Y:S01]  /*6570*/  @!PT LDS RZ, [RZ] ;  /* 0x00000000fffff984 */ /* 0x000fe20000000800 */
[----:B------:R-:W-:Y:S01]  /*6580*/  @!PT LDS RZ, [RZ] ;  /* 0x00000000fffff984 */ /* 0x000fe20000000800 */
[----:B------:R-:W-:Y:S01]  /*6590*/  @!PT LDS RZ, [RZ] ;  /* 0x00000000fffff984 */ /* 0x000fe20000000800 */
[----:B------:R1:W-:Y:S04]  /*65a0*/  LDGSTS.E.BYPASS.LTC128B.128 [R219+0xf800], desc[UR30][R2.64+0x180] ;  /* 0x0f80018002db7fae */ /* 0x0003e8000b901d5e */
.L_x_239:
[----:B------:R-:W-:Y:S05]  /*65b0*/  BSYNC B0 ;  /* 0x0000000000007941 */ /* 0x000fea0003800000 */
.L_x_238:
[----:B------:R-:W0:Y:S02]  /*65c0*/  LDGDEPBAR ;  /* 0x00000000000079af */ /* 0x000e240000000000 */
.L_x_237:
[----:B------:R2:W-:Y:S01]  /*65d0*/  STL [R1+0x94], R198 ;  /* 0x000094c601007387 */ /* 0x0005e20000100800 */
[----:B-1----:R-:W-:Y:S01]  /*65e0*/  FMNMX.FTZ R2, R43, R31, !PT ;  /* 0x0000001f2b027209 */ /* 0x002fe20007810000 */
[----:B------:R-:W-:Y:S02]  /*65f0*/  ULDC UR8, c[0x0][0x2ec] ;  /* 0x0000bb0000087ab9 */ /* 0x000fe40000000800 */
[----:B--2---:R-:W2:Y:S04]  /*6600*/  LDL.LU R198, [R1+0x50] ;  /* 0x0000500001c67983 */ /* 0x004ea80000300800 */
[----:B------:R1:W-:Y:S04]  /*6610*/  STL [R1+0x90], R197 ;  /* 0x000090c501007387 */ /* 0x0003e80000100800 */
[----:B-1----:R-:W4:Y:S01]  /*6620*/  LDL.LU R197, [R1+0x60] ;  /* 0x0000600001c57983 */ /* 0x002f220000300800 */
[----:B------:R-:W-:-:S02]  /*6630*/  FMNMX.FTZ R2, R40, R2, !PT ;  /* 0x0000000228027209 */ /* 0x000fc40007810000 */
[----:B---3--:R-:W-:Y:S01]  /*6640*/  MOV R9, R7 ;  /* 0x0000000700097202 */ /* 0x008fe20000000f00 */
[----:B------:R-:W-:Y:S01]  /*6650*/  STL [R1+0x8c], R192 ;  /* 0x00008cc001007387 */ /* 0x000fe20000100800 */
[----:B------:R-:W-:Y:S02]  /*6660*/  FMNMX.FTZ R2, R30, R2, !PT ;  /* 0x000000021e027209 */ /* 0x000fe40007810000 */
[----:B------:R-:W-:Y:S02]  /*6670*/  LEA R193, R5, UR4, 0x1 ;  /* 0x0000000405c17c11 */ /* 0x000fe4000f8e08ff */
[----:B------:R-:W-:Y:S02]  /*6680*/  FMNMX.FTZ R2, R128, R2, !PT ;  /* 0x0000000280027209 */ /* 0x000fe40007810000 */
[----:B------:R-:W-:Y:S01]  /*6690*/  LEA R196, R0, R193, 0x1 ;  /* 0x000000c100c47211 */ /* 0x000fe200078e08ff */
[----:B------:R-:W-:Y:S01]  /*66a0*/  IMAD R194, R4, 0x2, R193 ;  /* 0x0000000204c27824 */ /* 0x000fe200078e02c1 */
[----:B------:R-:W-:Y:S01]  /*66b0*/  FMNMX.FTZ R3, R134, R2, !PT ;  /* 0x0000000286037209 */ /* 0x000fe20007810000 */
[----:B------:R-:W-:Y:S01]  /*66c0*/  LDSM.16.MT88.4 R44, [R193+0x10000] ;  /* 0x01000000c12c783b */ /* 0x000fe20000004200 */
[----:B------:R-:W-:Y:S01]  /*66d0*/  FMNMX.FTZ R2, R42, R41, !PT ;  /* 0x000000292a027209 */ /* 0x000fe20007810000 */
[----:B------:R-:W-:Y:S01]  /*66e0*/  IMAD R195, R0, 0x2, R194 ;  /* 0x0000000200c37824 */ /* 0x000fe200078e02c2 */
[----:B------:R-:W-:Y:S01]  /*66f0*/  FMNMX.FTZ R3, R135, R3, !PT ;  /* 0x0000000387037209 */ /* 0x000fe20007810000 */
[----:B------:R-:W-:Y:S01]  /*6700*/  LDSM.16.MT88.4 R24, [R196+0x10000] ;  /* 0x01000000c418783b */ /* 0x000fe20000004200 */
[----:B------:R-:W-:-:S02]  /*6710*/  FMNMX.FTZ R2, R48, R2, !PT ;  /* 0x0000000230027209 */ /* 0x000fc40007810000 */
[----:B------:R-:W-:Y:S01]  /*6720*/  FMNMX.FTZ R132, R133, R3, !PT ;  /* 0x0000000385847209 */ /* 0x000fe20007810000 */
[----:B------:R-:W-:Y:S01]  /*6730*/  LDSM.16.MT88.4 R20, [R195+0x10000] ;  /* 0x01000000c314783b */ /* 0x000fe20000004200 */
[----:B------:R-:W-:Y:S02]  /*6740*/  FMNMX.FTZ R2, R49, R2, !PT ;  /* 0x0000000231027209 */ /* 0x000fe40007810000 */
[----:B------:R-:W-:Y:S01]  /*6750*/  FMNMX.FTZ R132, R186, R132, !PT ;  /* 0x00000084ba847209 */ /* 0x000fe20007810000 */
[----:B------:R-:W-:Y:S01]  /*6760*/  LDSM.16.MT88.4 R16, [R193+0x12000] ;  /* 0x01200000c110783b */ /* 0x000fe20000004200 */
[----:B------:R-:W-:Y:S02]  /*6770*/  FMNMX.FTZ R2, R147, R2, !PT ;  /* 0x0000000293027209 */ /* 0x000fe40007810000 */
        /* <DEDUP_REMOVED lines=12> */
[----:B------:R-:W-:Y:S02]  /*6840*/  FMNMX.FTZ R132, R225, R132, !PT ;  /* 0x00000084e1847209 */ /* 0x000fe40007810000 */
[----:B------:R-:W-:-:S04]  /*6850*/  FMNMX.FTZ R2, R252, R2, !PT ;  /* 0x00000002fc027209 */ /* 0x000fc80007810000 */
[----:B------:R-:W-:-:S04]  /*6860*/  FMNMX.FTZ R2, R246, R2, !PT ;  /* 0x00000002f6027209 */ /* 0x000fc80007810000 */
[----:B------:R-:W-:Y:S02]  /*6870*/  FMNMX.FTZ R2, R234, R2, !PT ;  /* 0x00000002ea027209 */ /* 0x000fe40007810000 */
[----:B--2---:R-:W-:-:S04]  /*6880*/  FMNMX.FTZ R132, R198, R132, !PT ;  /* 0x00000084c6847209 */ /* 0x004fc80007810000 */
[----:B------:R-:W-:-:S05]  /*6890*/  FMNMX.FTZ R132, R232, R132, !PT ;  /* 0x00000084e8847209 */ /* 0x000fca0007810000 */
[----:B------:R-:W1:Y:S01]  /*68a0*/  SHFL.BFLY PT, R6, R132, 0x2, 0x1f ;  /* 0x0c401f0084067f89 */ /* 0x000e6200000e0000 */
[----:B----4-:R-:W-:-:S04]  /*68b0*/  FMNMX.FTZ R2, R197, R2, !PT ;  /* 0x00000002c5027209 */ /* 0x010fc80007810000 */
[----:B------:R-:W-:Y:S02]  /*68c0*/  FMNMX.FTZ R2, R235, R2, !PT ;  /* 0x00000002eb027209 */ /* 0x000fe40007810000 */
[----:B-1----:R-:W-:Y:S02]  /*68d0*/  FMNMX.FTZ R132, R132, R6, !PT ;  /* 0x0000000684847209 */ /* 0x002fe40007810000 */
[----:B------:R-:W-:-:S03]  /*68e0*/  FMNMX.FTZ R2, R9, R2, !PT ;  /* 0x0000000209027209 */ /* 0x000fc60007810000 */
[----:B------:R-:W1:Y:S01]  /*68f0*/  SHFL.BFLY PT, R6, R132, 0x1, 0x1f ;  /* 0x0c201f0084067f89 */ /* 0x000e6200000e0000 */
[----:B------:R-:W-:-:S05]  /*6900*/  FMNMX.FTZ R2, R178, R2, !PT ;  /* 0x00000002b2027209 */ /* 0x000fca0007810000 */
[----:B------:R-:W2:Y:S01]  /*6910*/  SHFL.BFLY PT, R3, R2, 0x2, 0x1f ;  /* 0x0c401f0002037f89 */ /* 0x000ea200000e0000 */
[----:B-1----:R-:W-:-:S04]  /*6920*/  FMNMX.FTZ R132, R132, R6, !PT ;  /* 0x0000000684847209 */ /* 0x002fc80007810000 */
[C---:B------:R-:W-:Y:S01]  /*6930*/  FSETP.NEU.FTZ.AND P1, PT, R132.reuse, -INF , PT ;  /* 0xff8000008400780b */ /* 0x040fe20003f3d000 */
[----:B------:R-:W-:Y:S01]  /*6940*/  FMUL.FTZ R8, R132, UR8 ;  /* 0x0000000884087c20 */ /* 0x000fe20008410000 */
[----:B--2---:R-:W-:-:S04]  /*6950*/  FMNMX.FTZ R2, R2, R3, !PT ;  /* 0x0000000302027209 */ /* 0x004fc80007810000 */
[----:B------:R-:W-:Y:S01]  /*6960*/  FSEL R8, R8, RZ, P1 ;  /* 0x000000ff08087208 */ /* 0x000fe20000800000 */
[----:B------:R-:W1:Y:S04]  /*6970*/  SHFL.BFLY PT, R7, R2, 0x1, 0x1f ;  /* 0x0c201f0002077f89 */ /* 0x000e6800000e0000 */
[--C-:B------:R-:W-:Y:S01]  /*6980*/  FFMA.FTZ R3, R43, UR8, -R8.reuse ;  /* 0x000000082b037c23 */ /* 0x100fe20008010808 */
[----:B------:R-:W-:-:S03]  /*6990*/  FFMA.FTZ R6, R40, UR8, -R8 ;  /* 0x0000000828067c23 */ /* 0x000fc60008010808 */
[----:B------:R1:W-:Y:S08]  /*69a0*/  MUFU.EX2 R176, R3 ;  /* 0x0000000300b07308 */ /* 0x0003f00000000800 */
[----:B------:R2:W-:Y:S01]  /*69b0*/  MUFU.EX2 R10, R6 ;  /* 0x00000006000a7308 */ /* 0x0005e20000000800 */
[----:B-1----:R-:W-:Y:S01]  /*69c0*/  FMNMX.FTZ R3, R2, R7, !PT ;  /* 0x0000000702037209 */ /* 0x002fe20007810000 */
[----:B------:R-:W-:-:S03]  /*69d0*/  FFMA.FTZ R2, R31, UR8, -R8 ;  /* 0x000000081f027c23 */ /* 0x000fc60008010808 */
[----:B------:R-:W-:-:S03]  /*69e0*/  FSETP.NEU.FTZ.AND P1, PT, R3, -INF , PT ;  /* 0xff8000000300780b */ /* 0x000fc60003f3d000 */
[----:B------:R1:W3:Y:S01]  /*69f0*/  MUFU.EX2 R168, R2 ;  /* 0x0000000200a87308 */ /* 0x0002e20000000800 */
[----:B--2---:R-:W-:Y:S02]  /*6a00*/  FFMA.FTZ R6, R30, UR8, -R8 ;  /* 0x000000081e067c23 */ /* 0x004fe40008010808 */
[----:B------:R-:W-:Y:S05]  /*6a10*/  LDSM.16.MT88.4 R28, [R194+0x10000] ;  /* 0x01000000c21c783b */ /* 0x000fea0000004200 */
[----:B------:R2:W4:Y:S01]  /*6a20*/  MUFU.EX2 R169, R6 ;  /* 0x0000000600a97308 */ /* 0x0005220000000800 */
[----:B-1----:R-:W-:-:S05]  /*6a30*/  FMUL.FTZ R2, R3, UR8 ;  /* 0x0000000803027c20 */ /* 0x002fca0008410000 */
[----:B------:R-:W-:-:S05]  /*6a40*/  FSEL R2, R2, RZ, P1 ;  /* 0x000000ff02027208 */ /* 0x000fca0000800000 */
[--C-:B------:R-:W-:Y:S01]  /*6a50*/  FFMA.FTZ R4, R48, UR8, -R2.reuse ;  /* 0x0000000830047c23 */ /* 0x100fe20008010802 */
[--C-:B------:R-:W-:Y:S01]  /*6a60*/  FFMA.FTZ R0, R49, UR8, -R2.reuse ;  /* 0x0000000831007c23 */ /* 0x100fe20008010802 */
[--C-:B--2---:R-:W-:Y:S01]  /*6a70*/  FFMA.FTZ R6, R42, UR8, -R2.reuse ;  /* 0x000000082a067c23 */ /* 0x104fe20008010802 */
[----:B------:R-:W1:Y:S01]  /*6a80*/  LDSM.16.MT88.4 R48, [R194+0x14000] ;  /* 0x01400000c230783b */ /* 0x000e620000004200 */
[----:B------:R-:W-:Y:S01]  /*6a90*/  FFMA.FTZ R5, R41, UR8, -R2 ;  /* 0x0000000829057c23 */ /* 0x000fe20008010802 */
[----:B------:R3:W-:Y:S02]  /*6aa0*/  MUFU.EX2 R11, R4 ;  /* 0x00000004000b7308 */ /* 0x0007e40000000800 */
[----:B------:R-:W2:Y:S06]  /*6ab0*/  LDSM.16.MT88.4 R40, [R196+0x12000] ;  /* 0x01200000c428783b */ /* 0x000eac0000004200 */
[----:B------:R4:W-:Y:S08]  /*6ac0*/  MUFU.EX2 R233, R6 ;  /* 0x0000000600e97308 */ /* 0x0009f00000000800 */
[----:B------:R-:W1:Y:S01]  /*6ad0*/  MUFU.EX2 R140, R5 ;  /* 0x00000005008c7308 */ /* 0x000e620000000800 */
[----:B---3--:R-:W-:-:S07]  /*6ae0*/  F2FP.BF16.F32.PACK_AB R4, R168, R176 ;  /* 0x000000b0a804723e */ /* 0x008fce00000010ff */
[----:B------:R3:W2:Y:S01]  /*6af0*/  MUFU.EX2 R224, R0 ;  /* 0x0000000000e07308 */ /* 0x0006a20000000800 */
[----:B----4-:R-:W-:Y:S02]  /*6b00*/  F2FP.BF16.F32.PACK_AB R6, R169, R10 ;  /* 0x0000000aa906723e */ /* 0x010fe400000010ff */
[----:B-1----:R-:W-:Y:S01]  /*6b10*/  F2FP.BF16.F32.PACK_AB R5, R140, R233 ;  /* 0x000000e98c05723e */ /* 0x002fe200000010ff */
[----:B---3--:R-:W-:Y:S01]  /*6b20*/  FFMA.FTZ R0, R128, UR8, -R8 ;  /* 0x0000000880007c23 */ /* 0x008fe20008010808 */
[----:B--2---:R-:W-:-:S03]  /*6b30*/  F2FP.BF16.F32.PACK_AB R7, R224, R11 ;  /* 0x0000000be007723e */ /* 0x004fc600000010ff */
[----:B------:R1:W-:Y:S04]  /*6b40*/  MUFU.EX2 R170, R0 ;  /* 0x0000000000aa7308 */ /* 0x0003e80000000800 */
[C---:B------:R-:W-:Y:S06]  /*6b50*/  HMMA.16816.F32.BF16 R92, R4.reuse, R44, RZ ;  /* 0x0000002c045c723c */ /* 0x040fec00000418ff */
[C---:B------:R-:W-:Y:S06]  /*6b60*/  HMMA.16816.F32.BF16 R116, R4.reuse, R46, RZ ;  /* 0x0000002e0474723c */ /* 0x040fec00000418ff */
[----:B------:R-:W-:Y:S01]  /*6b70*/  HMMA.16816.F32.BF16 R124, R4, R50, RZ ;  /* 0x00000032047c723c */ /* 0x000fe200000418ff */
[----:B-1----:R-:W-:-:S04]  /*6b80*/  FFMA.FTZ R0, R134, UR8, -R8 ;  /* 0x0000000886007c23 */ /* 0x002fc80008010808 */
[----:B------:R1:W2:Y:S01]  /*6b90*/  MUFU.EX2 R192, R0 ;  /* 0x0000000000c07308 */ /* 0x0002a20000000800 */
[----:B------:R-:W-:Y:S01]  /*6ba0*/  HMMA.16816.F32.BF16 R88, R4, R28, RZ ;  /* 0x0000001c0458723c */ /* 0x000fe200000418ff */
[----:B------:R-:W-:-:S05]  /*6bb0*/  MOV R51, R225 ;  /* 0x000000e100337202 */ /* 0x000fca0000000f00 */
[C---:B------:R-:W-:Y:S01]  /*6bc0*/  HMMA.16816.F32.BF16 R112, R4.reuse, R30, RZ ;  /* 0x0000001e0470723c */ /* 0x040fe200000418ff */
[----:B------:R-:W3:Y:S05]  /*6bd0*/  LDSM.16.MT88.4 R28, [R195+0x14000] ;  /* 0x01400000c31c783b */ /* 0x000eea0000004200 */
[----:B------:R-:W-:Y:S01]  /*6be0*/  HMMA.16816.F32.BF16 R84, R4, R24, RZ ;  /* 0x000000180454723c */ /* 0x000fe200000418ff */
[----:B-1----:R-:W-:Y:S01]  /*6bf0*/  FFMA.FTZ R0, R135, UR8, -R8 ;  /* 0x0000000887007c23 */ /* 0x002fe20008010808 */
[----:B------:R-:W-:-:S04]  /*6c00*/  MOV R135, R140 ;  /* 0x0000008c00877202 */ /* 0x000fc80000000f00 */
[C---:B------:R-:W-:Y:S01]  /*6c10*/  HMMA.16816.F32.BF16 R64, R4.reuse, R26, RZ ;  /* 0x0000001a0440723c */ /* 0x040fe200000418ff */
[----:B------:R-:W-:Y:S01]  /*6c20*/  LDSM.16.MT88.4 R24, [R195+0x16000] ;  /* 0x01600000c318783b */ /* 0x000fe20000004200 */
[----:B------:R1:W-:Y:S04]  /*6c30*/  MUFU.EX2 R50, R0 ;  /* 0x0000000000327308 */ /* 0x0003e80000000800 */
[C---:B------:R-:W-:Y:S06]  /*6c40*/  HMMA.16816.F32.BF16 R80, R4.reuse, R20, RZ ;  /* 0x000000140450723c */ /* 0x040fec00000418ff */
[C---:B------:R-:W-:Y:S01]  /*6c50*/  HMMA.16816.F32.BF16 R60, R4.reuse, R22, RZ ;  /* 0x00000016043c723c */ /* 0x040fe200000418ff */
[----:B------:R-:W-:Y:S05]  /*6c60*/  LDSM.16.MT88.4 R20, [R196+0x16000] ;  /* 0x01600000c414783b */ /* 0x000fea0000004200 */
[----:B------:R-:W-:Y:S01]  /*6c70*/  HMMA.16816.F32.BF16 R44, R4, R16, RZ ;  /* 0x00000010042c723c */ /* 0x000fe200000418ff */
[----:B-1----:R-:W-:Y:S01]  /*6c80*/  FFMA.FTZ R0, R133, UR8, -R8 ;  /* 0x0000000885007c23 */ /* 0x002fe20008010808 */
[----:B------:R-:W-:-:S04]  /*6c90*/  IMAD.MOV.U32 R133, RZ, RZ, R235 ;  /* 0x000000ffff857224 */ /* 0x000fc800078e00eb */
[C---:B------:R-:W-:Y:S01]  /*6ca0*/  HMMA.16816.F32.BF16 R56, R4.reuse, R18, RZ ;  /* 0x000000120438723c */ /* 0x040fe200000418ff */
[----:B------:R-:W-:Y:S05]  /*6cb0*/  LDSM.16.MT88.4 R16, [R194+0x16000] ;  /* 0x01600000c210783b */ /* 0x000fea0000004200 */
[C---:B------:R-:W-:Y:S06]  /*6cc0*/  HMMA.16816.F32.BF16 R76, R4.reuse, R12, RZ ;  /* 0x0000000c044c723c */ /* 0x040fec00000418ff */
[C---:B------:R-:W-:Y:S01]  /*6cd0*/  HMMA.16816.F32.BF16 R108, R4.reuse, R14, RZ ;  /* 0x0000000e046c723c */ /* 0x040fe200000418ff */
[----:B------:R-:W1:Y:S05]  /*6ce0*/  LDSM.16.MT88.4 R12, [R193+0x16000] ;  /* 0x01600000c10c783b */ /* 0x000e6a0000004200 */
[C---:B------:R-:W-:Y:S01]  /*6cf0*/  HMMA.16816.F32.BF16 R120, R4.reuse, R48, RZ ;  /* 0x000000300478723c */ /* 0x040fe200000418ff */
[----:B------:R4:W-:Y:S05]  /*6d00*/  MUFU.EX2 R49, R0 ;  /* 0x0000000000317308 */ /* 0x0009ea0000000800 */
[C---:B------:R-:W-:Y:S06]  /*6d10*/  HMMA.16816.F32.BF16 R68, R4.reuse, R36, RZ ;  /* 0x000000240444723c */ /* 0x040fec00000418ff */
[----:B------:R-:W-:Y:S01]  /*6d20*/  HMMA.16816.F32.BF16 R100, R4, R38, RZ ;  /* 0x000000260464723c */ /* 0x000fe200000418ff */
[----:B------:R-:W2:Y:S01]  /*6d30*/  LDSM.16.MT88.4 R36, [R193+0x10800] ;  /* 0x01080000c124783b */ /* 0x000ea20000004200 */
[----:B----4-:R-:W-:-:S04]  /*6d40*/  FFMA.FTZ R0, R147, UR8, -R2 ;  /* 0x0000000893007c23 */ /* 0x010fc80008010802 */
[C---:B------:R-:W-:Y:S01]  /*6d50*/  HMMA.16816.F32.BF16 R72, R4.reuse, R40, RZ ;  /* 0x000000280448723c */ /* 0x040fe200000418ff */
[----:B------:R-:W-:Y:S01]  /*6d60*/  MOV R147, R234 ;  /* 0x000000ea00937202 */ /* 0x000fe20000000f00 */
[----:B------:R4:W-:Y:S04]  /*6d70*/  MUFU.EX2 R171, R0 ;  /* 0x0000000000ab7308 */ /* 0x0009e80000000800 */
[C---:B------:R-:W-:Y:S06]  /*6d80*/  HMMA.16816.F32.BF16 R104, R4.reuse, R42, RZ ;  /* 0x0000002a0468723c */ /* 0x040fec00000418ff */
[C---:B------:R-:W-:Y:S06]  /*6d90*/  HMMA.16816.F32.BF16 R128, R4.reuse, R52, RZ ;  /* 0x000000340480723c */ /* 0x040fec00000418ff */
[----:B------:R-:W-:Y:S01]  /*6da0*/  HMMA.16816.F32.BF16 R40, R4, R32, RZ ;  /* 0x000000200428723c */ /* 0x000fe200000418ff */
[----:B----4-:R-:W-:Y:S01]  /*6db0*/  FFMA.FTZ R0, R146, UR8, -R2 ;  /* 0x0000000892007c23 */ /* 0x010fe20008010802 */
[----:B------:R-:W-:-:S03]  /*6dc0*/  MOV R146, R232 ;  /* 0x000000e800927202 */ /* 0x000fc60000000f00 */
[----:B------:R4:W2:Y:S01]  /*6dd0*/  MUFU.EX2 R179, R0 ;  /* 0x0000000000b37308 */ /* 0x0008a20000000800 */
[C---:B------:R-:W-:Y:S06]  /*6de0*/  HMMA.16816.F32.BF16 R96, R4.reuse, R34, RZ ;  /* 0x000000220460723c */ /* 0x040fec00000418ff */
[C---:B------:R-:W-:Y:S06]  /*6df0*/  HMMA.16816.F32.BF16 R52, R4.reuse, R54, RZ ;  /* 0x000000360434723c */ /* 0x040fec00000418ff */
[----:B---3--:R-:W-:Y:S01]  /*6e00*/  HMMA.16816.F32.BF16 R136, R4, R28, RZ ;  /* 0x0000001c0488723c */ /* 0x008fe200000418ff */
[----:B----4-:R-:W-:-:S05]  /*6e10*/  FFMA.FTZ R0, R144, UR8, -R2 ;  /* 0x0000000890007c23 */ /* 0x010fca0008010802 */
[C---:B------:R-:W-:Y:S01]  /*6e20*/  HMMA.16816.F32.BF16 R140, R4.reuse, R30, RZ ;  /* 0x0000001e048c723c */ /* 0x040fe200000418ff */
[----:B------:R-:W-:Y:S01]  /*6e30*/  LDSM.16.MT88.4 R28, [R194+0x10800] ;  /* 0x01080000c21c783b */ /* 0x000fe20000004200 */
[----:B------:R3:W-:Y:S04]  /*6e40*/  MUFU.EX2 R48, R0 ;  /* 0x0000000000307308 */ /* 0x0007e80000000800 */
[C---:B-1----:R-:W-:Y:S06]  /*6e50*/  HMMA.16816.F32.BF16 R148, R4.reuse, R12, RZ ;  /* 0x0000000c0494723c */ /* 0x042fec00000418ff */
[C---:B------:R-:W-:Y:S01]  /*6e60*/  HMMA.16816.F32.BF16 R152, R4.reuse, R14, RZ ;  /* 0x0000000e0498723c */ /* 0x040fe200000418ff */
[----:B------:R-:W-:Y:S05]  /*6e70*/  LDSM.16.MT88.4 R12, [R195+0x10800] ;  /* 0x01080000c30c783b */ /* 0x000fea0000004200 */
[----:B------:R-:W-:Y:S01]  /*6e80*/  HMMA.16816.F32.BF16 R156, R4, R16, RZ ;  /* 0x00000010049c723c */ /* 0x000fe200000418ff */
[----:B---3--:R-:W-:-:S04]  /*6e90*/  FFMA.FTZ R0, R145, UR8, -R2 ;  /* 0x0000000891007c23 */ /* 0x008fc80008010802 */
[----:B------:R-:W1:Y:S01]  /*6ea0*/  MUFU.EX2 R134, R0 ;  /* 0x0000000000867308 */ /* 0x000e620000000800 */
[C---:B------:R-:W-:Y:S01]  /*6eb0*/  HMMA.16816.F32.BF16 R160, R4.reuse, R18, RZ ;  /* 0x0000001204a0723c */ /* 0x040fe200000418ff */
[----:B------:R-:W3:Y:S05]  /*6ec0*/  LDSM.16.MT88.4 R16, [R196+0x10800] ;  /* 0x01080000c410783b */ /* 0x000eea0000004200 */
[C---:B------:R-:W-:Y:S06]  /*6ed0*/  HMMA.16816.F32.BF16 R164, R4.reuse, R20, RZ ;  /* 0x0000001404a4723c */ /* 0x040fec00000418ff */
[C---:B------:R-:W-:Y:S01]  /*6ee0*/  HMMA.16816.F32.BF16 R172, R4.reuse, R22, RZ ;  /* 0x0000001604ac723c */ /* 0x040fe200000418ff */
[----:B------:R-:W4:Y:S05]  /*6ef0*/  LDSM.16.MT88.4 R20, [R193+0x12800] ;  /* 0x01280000c114783b */ /* 0x000f2a0000004200 */
[C---:B------:R-:W-:Y:S06]  /*6f00*/  HMMA.16816.F32.BF16 R188, R4.reuse, R24, RZ ;  /* 0x0000001804bc723c */ /* 0x040fec00000418ff */
[----:B------:R-:W-:Y:S07]  /*6f10*/  HMMA.16816.F32.BF16 R180, R4, R26, RZ ;  /* 0x0000001a04b4723c */ /* 0x000fee00000418ff */
[----:B--2---:R-:W-:-:S02]  /*6f20*/  F2FP.BF16.F32.PACK_AB R4, R192, R170 ;  /* 0x000000aac004723e */ /* 0x004fc400000010ff */
[----:B------:R-:W-:Y:S02]  /*6f30*/  F2FP.BF16.F32.PACK_AB R5, R179, R171 ;  /* 0x000000abb305723e */ /* 0x000fe400000010ff */
[----:B------:R-:W-:Y:S02]  /*6f40*/  F2FP.BF16.F32.PACK_AB R6, R49, R50 ;  /* 0x000000323106723e */ /* 0x000fe400000010ff */
[----:B-1----:R-:W-:-:S07]  /*6f50*/  F2FP.BF16.F32.PACK_AB R7, R134, R48 ;  /* 0x000000308607723e */ /* 0x002fce00000010ff */
[C---:B------:R-:W-:Y:S06]  /*6f60*/  HMMA.16816.F32.BF16 R32, R4.reuse, R36, R92 ;  /* 0x000000240420723c */ /* 0x040fec000004185c */
[----:B------:R-:W-:Y:S01]  /*6f70*/  HMMA.16816.F32.BF16 R36, R4, R38, R116 ;  /* 0x000000260424723c */ /* 0x000fe20000041874 */
[----:B------:R-:W-:Y:S01]  /*6f80*/  MOV R94, R224 ;  /* 0x000000e0005e7202 */ /* 0x000fe20000000f00 */
[----:B------:R-:W-:Y:S02]  /*6f90*/  IMAD.MOV.U32 R95, RZ, RZ, R49 ;  /* 0x000000ffff5f7224 */ /* 0x000fe400078e0031 */
[----:B------:R-:W-:-:S02]  /*6fa0*/  IMAD.MOV.U32 R49, RZ, RZ, R233 ;  /* 0x000000ffff317224 */ /* 0x000fc400078e00e9 */
[C---:B---3--:R-:W-:Y:S06]  /*6fb0*/  HMMA.16816.F32.BF16 R240, R4.reuse, R16, R84 ;  /* 0x0000001004f0723c */ /* 0x048fec0000041854 */
[C---:B------:R-:W-:Y:S01]  /*6fc0*/  HMMA.16816.F32.BF16 R224, R4.reuse, R18, R64 ;  /* 0x0000001204e0723c */ /* 0x040fe20000041840 */
[----:B------:R-:W1:Y:S01]  /*6fd0*/  LDSM.16.MT88.4 R16, [R193+0x14800] ;  /* 0x01480000c110783b */ /* 0x000e620000004200 */
[----:B------:R-:W-:Y:S01]  /*6fe0*/  IMAD.MOV.U32 R87, RZ, RZ, R146 ;  /* 0x000000ffff577224 */ /* 0x000fe200078e0092 */
[----:B------:R-:W-:Y:S01]  /*6ff0*/  MOV R85, R171 ;  /* 0x000000ab00557202 */ /* 0x000fe20000000f00 */
[----:B------:R-:W-:Y:S01]  /*7000*/  IMAD.MOV.U32 R86, RZ, RZ, R133 ;  /* 0x000000ffff567224 */ /* 0x000fe200078e0085 */
[----:B------:R-:W-:Y:S01]  /*7010*/  MOV R133, R169 ;  /* 0x000000a900857202 */ /* 0x000fe20000000f00 */
[----:B------:R-:W-:Y:S01]  /*7020*/  IMAD.MOV.U32 R26, RZ, RZ, R34 ;  /* 0x000000ffff1a7224 */ /* 0x000fe200078e0022 */
[----:B------:R-:W-:Y:S01]  /*7030*/  MOV R93, R35 ;  /* 0x00000023005d7202 */ /* 0x000fe20000000f00 */
[----:B------:R-:W-:Y:S01]  /*7040*/  IMAD.MOV.U32 R92, RZ, RZ, R33 ;  /* 0x000000ffff5c7224 */ /* 0x000fe200078e0021 */
[----:B------:R-:W-:Y:S01]  /*7050*/  MOV R0, R32 ;  /* 0x0000002000007202 */ /* 0x000fe20000000f00 */
[C---:B------:R-:W-:Y:S01]  /*7060*/  HMMA.16816.F32.BF16 R228, R4.reuse, R30, R112 ;  /* 0x0000001e04e4723c */ /* 0x040fe20000041870 */
[----:B------:R-:W2:Y:S01]  /*7070*/  LDSM.16.MT88.4 R32, [R194+0x12800] ;  /* 0x01280000c220783b */ /* 0x000ea20000004200 */
[----:B------:R-:W-:Y:S01]  /*7080*/  IMAD.MOV.U32 R25, RZ, RZ, R37 ;  /* 0x000000ffff197224 */ /* 0x000fe200078e0025 */
[----:B------:R-:W-:Y:S01]  /*7090*/  MOV R24, R36 ;  /* 0x0000002400187202 */ /* 0x000fe20000000f00 */
[----:B------:R-:W-:Y:S01]  /*70a0*/  IMAD.MOV.U32 R145, RZ, RZ, R38 ;  /* 0x000000ffff917224 */ /* 0x000fe200078e0026 */
[----:B------:R-:W-:Y:S01]  /*70b0*/  MOV R144, R39 ;  /* 0x0000002700907202 */ /* 0x000fe20000000f00 */
[C---:B------:R-:W-:Y:S01]  /*70c0*/  HMMA.16816.F32.BF16 R112, R4.reuse, R12, R80 ;  /* 0x0000000c0470723c */ /* 0x040fe20000041850 */
[----:B------:R-:W3:Y:S01]  /*70d0*/  LDSM.16.MT88.4 R36, [R196+0x12800] ;  /* 0x01280000c424783b */ /* 0x000ee20000004200 */
[----:B------:R-:W-:Y:S01]  /*70e0*/  MOV R67, R93 ;  /* 0x0000005d00437202 */ /* 0x000fe20000000f00 */
[----:B------:R-:W-:Y:S01]  /*70f0*/  IMAD.MOV.U32 R93, RZ, RZ, R177 ;  /* 0x000000ffff5d7224 */ /* 0x000fe200078e00b1 */
[----:B------:R-:W-:Y:S01]  /*7100*/  MOV R64, R145 ;  /* 0x0000009100407202 */ /* 0x000fe20000000f00 */
[----:B------:R-:W-:Y:S01]  /*7110*/  IMAD.MOV.U32 R65, RZ, RZ, R144 ;  /* 0x000000ffff417224 */ /* 0x000fe200078e0090 */
[----:B------:R-:W-:Y:S01]  /*7120*/  HMMA.16816.F32.BF16 R116, R4, R14, R60 ;  /* 0x0000000e0474723c */ /* 0x000fe2000004183c */
[----:B------:R-:W3:Y:S01]  /*7130*/  LDSM.16.MT88.4 R12, [R194+0x14800] ;  /* 0x01480000c20c783b */ /* 0x000ee20000004200 */
[----:B------:R-:W-:-:S02]  /*7140*/  IMAD.MOV.U32 R84, RZ, RZ, R170 ;  /* 0x000000ffff547224 */ /* 0x000fc400078e00aa */
[----:B------:R-:W-:Y:S02]  /*7150*/  IMAD.MOV.U32 R66, RZ, RZ, R168 ;  /* 0x000000ffff427224 */ /* 0x000fe400078e00a8 */
[C---:B------:R-:W-:Y:S06]  /*7160*/  HMMA.16816.F32.BF16 R248, R4.reuse, R28, R88 ;  /* 0x0000001c04f8723c */ /* 0x040fec0000041858 */
[----:B----4-:R-:W-:Y:S01]  /*7170*/  HMMA.16816.F32.BF16 R236, R4, R20, R44 ;  /* 0x0000001404ec723c */ /* 0x010fe2000004182c */
[----:B------:R-:W-:Y:S01]  /*7180*/  IMAD.MOV.U32 R91, RZ, RZ, R26 ;  /* 0x000000ffff5b7224 */ /* 0x000fe200078e001a */
[----:B------:R-:W-:Y:S01]  /*7190*/  MOV R90, R24 ;  /* 0x00000018005a7202 */ /* 0x000fe20000000f00 */
[----:B------:R-:W-:-:S02]  /*71a0*/  IMAD.MOV.U32 R89, RZ, RZ, R25 ;  /* 0x000000ffff597224 */ /* 0x000fc400078e0019 */
[----:B------:R-:W4:Y:S01]  /*71b0*/  LDSM.16.MT88.4 R24, [R195+0x12800] ;  /* 0x01280000c318783b */ /* 0x000f220000004200 */
[C---:B------:R-:W-:Y:S01]  /*71c0*/  HMMA.16816.F32.BF16 R56, R4.reuse, R22, R56 ;  /* 0x000000160438723c */ /* 0x040fe20000041838 */
[----:B------:R-:W-:Y:S01]  /*71d0*/  IMAD.MOV.U32 R61, RZ, RZ, R89 ;  /* 0x000000ffff3d7224 */ /* 0x000fe200078e0059 */
[----:B------:R-:W-:Y:S01]  /*71e0*/  MOV R62, R90 ;  /* 0x0000005a003e7202 */ /* 0x000fe20000000f00 */
[----:B------:R-:W4:Y:S01]  /*71f0*/  LDSM.16.MT88.4 R20, [R196+0x14800] ;  /* 0x01480000c414783b */ /* 0x000f220000004200 */
[----:B------:R-:W-:Y:S01]  /*7200*/  IMAD.MOV.U32 R63, RZ, RZ, R91 ;  /* 0x000000ffff3f7224 */ /* 0x000fe200078e005b */
[----:B------:R-:W-:Y:S01]  /*7210*/  MOV R89, R0 ;  /* 0x0000000000597202 */ /* 0x000fe20000000f00 */
[----:B------:R-:W-:Y:S01]  /*7220*/  IMAD.MOV.U32 R88, RZ, RZ, R92 ;  /* 0x000000ffff587224 */ /* 0x000fe200078e005c */
[----:B------:R-:W-:Y:S01]  /*7230*/  MOV R91, R178 ;  /* 0x000000b2005b7202 */ /* 0x000fe20000000f00 */
[----:B------:R-:W-:Y:S01]  /*7240*/  IMAD.MOV.U32 R90, RZ, RZ, R179 ;  /* 0x000000ffff5a7224 */ /* 0x000fe200078e00b3 */
[----:B------:R-:W-:Y:S01]  /*7250*/  MOV R92, R176 ;  /* 0x000000b0005c7202 */ /* 0x000fe20000000f00 */
[----:B-1----:R-:W-:Y:S01]  /*7260*/  HMMA.16816.F32.BF16 R44, R4, R16, R40 ;  /* 0x00000010042c723c */ /* 0x002fe20000041828 */
[----:B------:R-:W-:-:S05]  /*7270*/  MOV R0, R147 ;  /* 0x0000009300007202 */ /* 0x000fca0000000f00 */
[C---:B--2---:R-:W-:Y:S01]  /*7280*/  HMMA.16816.F32.BF16 R232, R4.reuse, R32, R76 ;  /* 0x0000002004e8723c */ /* 0x044fe2000004184c */
[----:B------:R-:W-:Y:S01]  /*7290*/  MOV R40, R90 ;  /* 0x0000005a00287202 */ /* 0x000fe20000000f00 */
[----:B------:R-:W-:Y:S01]  /*72a0*/  IMAD.MOV.U32 R16, RZ, RZ, R91 ;  /* 0x000000ffff107224 */ /* 0x000fe200078e005b */
[----:B------:R-:W-:Y:S01]  /*72b0*/  MOV R42, R88 ;  /* 0x00000058002a7202 */ /* 0x000fe20000000f00 */
[----:B------:R-:W-:Y:S02]  /*72c0*/  IMAD.MOV.U32 R41, RZ, RZ, R89 ;  /* 0x000000ffff297224 */ /* 0x000fe400078e0059 */
[C---:B------:R-:W-:Y:S01]  /*72d0*/  HMMA.16816.F32.BF16 R28, R4.reuse, R34, R108 ;  /* 0x00000022041c723c */ /* 0x040fe2000004186c */
[----:B------:R-:W-:Y:S01]  /*72e0*/  IMAD.MOV.U32 R43, RZ, RZ, R93 ;  /* 0x000000ffff2b7224 */ /* 0x000fe200078e005d */
[----:B------:R-:W-:Y:S01]  /*72f0*/  MOV R82, R57 ;  /* 0x0000003900527202 */ /* 0x000fe20000000f00 */
[----:B------:R-:W-:Y:S01]  /*7300*/  IMAD.MOV.U32 R83, RZ, RZ, R56 ;  /* 0x000000ffff537224 */ /* 0x000fe200078e0038 */
[----:B------:R-:W-:Y:S01]  /*7310*/  MOV R80, R59 ;  /* 0x0000003b00507202 */ /* 0x000fe20000000f00 */
[----:B------:R-:W-:Y:S01]  /*7320*/  IMAD.MOV.U32 R81, RZ, RZ, R58 ;  /* 0x000000ffff517224 */ /* 0x000fe200078e003a */
[C---:B---3--:R-:W-:Y:S06]  /*7330*/  HMMA.16816.F32.BF16 R32, R4.reuse, R38, R104 ;  /* 0x000000260420723c */ /* 0x048fec0000041868 */
[----:B------:R-:W-:Y:S01]  /*7340*/  HMMA.16816.F32.BF16 R176, R4, R36, R72 ;  /* 0x0000002404b0723c */ /* 0x000fe20000041848 */
[----:B------:R-:W-:Y:S01]  /*7350*/  IMAD.MOV.U32 R39, RZ, RZ, R51 ;  /* 0x000000ffff277224 */ /* 0x000fe200078e0033 */
[----:B------:R-:W-:-:S04]  /*7360*/  MOV R38, R48 ;  /* 0x0000003000267202 */ /* 0x000fc80000000f00 */
[----:B------:R-:W-:Y:S01]  /*7370*/  HMMA.16816.F32.BF16 R56, R4, R18, R96 ;  /* 0x000000120438723c */ /* 0x000fe20000041860 */
[----:B------:R-:W-:Y:S01]  /*7380*/  MOV R36, R50 ;  /* 0x0000003200247202 */ /* 0x000fe20000000f00 */
[----:B------:R-:W-:-:S04]  /*7390*/  IMAD.MOV.U32 R37, RZ, RZ, R95 ;  /* 0x000000ffff257224 */ /* 0x000fc800078e005f */
[C---:B------:R-:W-:Y:S01]  /*73a0*/  HMMA.16816.F32.BF16 R76, R4.reuse, R14, R124 ;  /* 0x0000000e044c723c */ /* 0x040fe2000004187c */
        /* <DEDUP_REMOVED lines=8> */
[----:B------:R-:W-:Y:S01]  /*7430*/  IMAD.MOV.U32 R105, RZ, RZ, R34 ;  /* 0x000000ffff697224 */ /* 0x000fe200078e0022 */
[----:B------:R-:W-:Y:S01]  /*7440*/  HMMA.16816.F32.BF16 R48, R4, R12, R120 ;  /* 0x0000000c0430723c */ /* 0x000fe20000041878 */
[----:B------:R-:W1:Y:S01]  /*7450*/  LDSM.16.MT88.4 R32, [R193+0x16800] ;  /* 0x01680000c120783b */ /* 0x000e620000004200 */
[----:B------:R-:W-:-:S03]  /*7460*/  MOV R19, R92 ;  /* 0x0000005c00137202 */ /* 0x000fc60000000f00 */
[----:B------:R-:W-:Y:S01]  /*7470*/  LDSM.16.MT88.4 R12, [R194+0x16800] ;  /* 0x01680000c20c783b */ /* 0x000fe20000004200 */
[C---:B----4-:R-:W-:Y:S01]  /*7480*/  HMMA.16816.F32.BF16 R144, R4.reuse, R26, R100 ;  /* 0x0000001a0490723c */ /* 0x050fe20000041864 */
[----:B------:R-:W-:Y:S01]  /*7490*/  MOV R122, R0 ;  /* 0x00000000007a7202 */ /* 0x000fe20000000f00 */
[----:B------:R-:W-:Y:S01]  /*74a0*/  FFMA.FTZ R0, R186, UR8, -R8 ;  /* 0x00000008ba007c23 */ /* 0x000fe20008010808 */
[----:B------:R-:W2:Y:S01]  /*74b0*/  LDSM.16.MT88.4 R28, [R195+0x14800] ;  /* 0x01480000c31c783b */ /* 0x000ea20000004200 */
[----:B------:R-:W-:Y:S01]  /*74c0*/  IMAD.MOV.U32 R123, RZ, RZ, R134 ;  /* 0x000000ffff7b7224 */ /* 0x000fe200078e0086 */
[----:B------:R-:W-:Y:S01]  /*74d0*/  MOV R121, R19 ;  /* 0x0000001300797202 */ /* 0x000fe20000000f00 */
[----:B------:R3:W-:Y:S01]  /*74e0*/  MUFU.EX2 R125, R0 ;  /* 0x00000000007d7308 */ /* 0x0007e20000000800 */
[----:B------:R-:W-:Y:S01]  /*74f0*/  MOV R103, R61 ;  /* 0x0000003d00677202 */ /* 0x000fe20000000f00 */
[----:B------:R-:W-:Y:S01]  /*7500*/  IMAD.MOV.U32 R102, RZ, RZ, R62 ;  /* 0x000000ffff667224 */ /* 0x000fe200078e003e */
[----:B------:R-:W-:Y:S01]  /*7510*/  MOV R100, R63 ;  /* 0x0000003f00647202 */ /* 0x000fe20000000f00 */
[C---:B------:R-:W-:Y:S01]  /*7520*/  HMMA.16816.F32.BF16 R168, R4.reuse, R24, R68 ;  /* 0x0000001804a8723c */ /* 0x040fe20000041844 */
[----:B------:R-:W-:Y:S01]  /*7530*/  IMAD.MOV.U32 R101, RZ, RZ, R67 ;  /* 0x000000ffff657224 */ /* 0x000fe200078e0043 */
[----:B------:R-:W4:Y:S01]  /*7540*/  LDSM.16.MT88.4 R24, [R195+0x16800] ;  /* 0x01680000c318783b */ /* 0x000f220000004200 */
[----:B------:R-:W-:Y:S01]  /*7550*/  IMAD.MOV.U32 R126, RZ, RZ, R122 ;  /* 0x000000ffff7e7224 */ /* 0x000fe200078e007a */
[----:B------:R-:W-:Y:S01]  /*7560*/  MOV R127, R123 ;  /* 0x0000007b007f7202 */ /* 0x000fe20000000f00 */
[----:B------:R-:W-:Y:S01]  /*7570*/  IMAD.MOV.U32 R122, RZ, RZ, R16 ;  /* 0x000000ffff7a7224 */ /* 0x000fe200078e0010 */
[C---:B------:R-:W-:Y:S01]  /*7580*/  HMMA.16816.F32.BF16 R60, R4.reuse, R20, R128 ;  /* 0x00000014043c723c */ /* 0x040fe20000041880 */
[----:B------:R-:W-:Y:S01]  /*7590*/  MOV R123, R40 ;  /* 0x00000028007b7202 */ /* 0x000fe20000000f00 */
[----:B------:R-:W-:Y:S01]  /*75a0*/  IMAD.MOV.U32 R16, RZ, RZ, R100 ;  /* 0x000000ffff107224 */ /* 0x000fe200078e0064 */
[----:B------:R-:W-:Y:S01]  /*75b0*/  MOV R40, R101 ;  /* 0x0000006500287202 */ /* 0x000fe20000000f00 */
[----:B------:R-:W-:Y:S01]  /*75c0*/  IMAD.MOV.U32 R100, RZ, RZ, R102 ;  /* 0x000000ffff647224 */ /* 0x000fe200078e0066 */
[----:B------:R-:W-:Y:S01]  /*75d0*/  MOV R19, R42 ;  /* 0x0000002a00137202 */ /* 0x000fe20000000f00 */
[C---:B------:R-:W-:Y:S01]  /*75e0*/  HMMA.16816.F32.BF16 R88, R4.reuse, R22, R52 ;  /* 0x000000160458723c */ /* 0x040fe20000041834 */
[----:B---3--:R-:W-:Y:S01]  /*75f0*/  FFMA.FTZ R0, R185, UR8, -R8 ;  /* 0x00000008b9007c23 */ /* 0x008fe20008010808 */
[----:B------:R-:W3:Y:S01]  /*7600*/  LDSM.16.MT88.4 R20, [R196+0x16800] ;  /* 0x01680000c414783b */ /* 0x000ee20000004200 */
[----:B------:R-:W-:Y:S01]  /*7610*/  MOV R101, R103 ;  /* 0x0000006700657202 */ /* 0x000fe20000000f00 */
[----:B------:R-:W-:Y:S01]  /*7620*/  IMAD.MOV.U32 R102, RZ, RZ, R64 ;  /* 0x000000ffff667224 */ /* 0x000fe200078e0040 */
[----:B------:R2:W4:Y:S01]  /*7630*/  MUFU.EX2 R128, R0 ;  /* 0x0000000000807308 */ /* 0x0005220000000800 */
[----:B------:R-:W-:Y:S01]  /*7640*/  MOV R103, R65 ;  /* 0x0000004100677202 */ /* 0x000fe20000000f00 */
[----:B------:R-:W-:Y:S01]  /*7650*/  IMAD.MOV.U32 R64, RZ, RZ, R85 ;  /* 0x000000ffff407224 */ /* 0x000fe200078e0055 */
[----:B------:R-:W-:Y:S01]  /*7660*/  MOV R42, R84 ;  /* 0x00000054002a7202 */ /* 0x000fe20000000f00 */
[----:B------:R-:W-:Y:S01]  /*7670*/  IMAD.MOV.U32 R130, RZ, RZ, R122 ;  /* 0x000000ffff827224 */ /* 0x000fe200078e007a */
[----:B------:R-:W-:Y:S01]  /*7680*/  MOV R67, R94 ;  /* 0x0000005e00437202 */ /* 0x000fe20000000f00 */
[----:B------:R-:W-:Y:S01]  /*7690*/  IMAD.MOV.U32 R54, RZ, RZ, R126 ;  /* 0x000000ffff367224 */ /* 0x000fe200078e007e */
[----:B------:R-:W-:Y:S01]  /*76a0*/  MOV R65, R86 ;  /* 0x0000005600417202 */ /* 0x000fe20000000f00 */
[----:B-1----:R-:W-:Y:S01]  /*76b0*/  HMMA.16816.F32.BF16 R68, R4, R34, R152 ;  /* 0x000000220444723c */ /* 0x002fe20000041898 */
[----:B------:R-:W-:-:S02]  /*76c0*/  MOV R129, R121 ;  /* 0x0000007900817202 */ /* 0x000fc40000000f00 */
[----:B------:R-:W-:Y:S01]  /*76d0*/  MOV R131, R123 ;  /* 0x0000007b00837202 */ /* 0x000fe20000000f00 */
[----:B------:R-:W-:Y:S01]  /*76e0*/  IMAD.MOV.U32 R123, RZ, RZ, R64 ;  /* 0x000000ffff7b7224 */ /* 0x000fe200078e0040 */
[----:B------:R-:W-:Y:S01]  /*76f0*/  MOV R122, R42 ;  /* 0x0000002a007a7202 */ /* 0x000fe20000000f00 */
[C---:B------:R-:W-:Y:S01]  /*7700*/  HMMA.16816.F32.BF16 R92, R4.reuse, R32, R148 ;  /* 0x00000020045c723c */ /* 0x040fe20000041894 */
[----:B------:R-:W-:Y:S01]  /*7710*/  MOV R42, R67 ;  /* 0x00000043002a7202 */ /* 0x000fe20000000f00 */
[----:B------:R-:W-:Y:S01]  /*7720*/  LDSM.16.MT88.4 R32, [R194+0x13000] ;  /* 0x01300000c220783b */ /* 0x000fe20000004200 */
[----:B--2---:R-:W-:Y:S01]  /*7730*/  FFMA.FTZ R0, R187, UR8, -R8 ;  /* 0x00000008bb007c23 */ /* 0x004fe20008010808 */
[----:B------:R-:W-:Y:S01]  /*7740*/  MOV R55, R127 ;  /* 0x0000007f00377202 */ /* 0x000fe20000000f00 */
[----:B------:R-:W-:Y:S01]  /*7750*/  IMAD.MOV.U32 R127, RZ, RZ, R16 ;  /* 0x000000ffff7f7224 */ /* 0x000fe200078e0010 */
[----:B------:R-:W-:Y:S01]  /*7760*/  MOV R126, R19 ;  /* 0x00000013007e7202 */ /* 0x000fe20000000f00 */
[----:B------:R1:W2:Y:S01]  /*7770*/  MUFU.EX2 R120, R0 ;  /* 0x0000000000787308 */ /* 0x0002a20000000800 */
[C---:B------:R-:W-:Y:S01]  /*7780*/  HMMA.16816.F32.BF16 R96, R4.reuse, R28, R136 ;  /* 0x0000001c0460723c */ /* 0x040fe20000041888 */
[----:B------:R-:W-:Y:S01]  /*7790*/  MOV R185, R130 ;  /* 0x0000008200b97202 */ /* 0x000fe20000000f00 */
[----:B------:R-:W-:Y:S01]  /*77a0*/  IMAD.MOV.U32 R151, RZ, RZ, R198 ;  /* 0x000000ffff977224 */ /* 0x000fe200078e00c6 */
[----:B------:R-:W-:Y:S01]  /*77b0*/  MOV R187, R127 ;  /* 0x0000007f00bb7202 */ /* 0x000fe20000000f00 */
[----:B------:R-:W-:Y:S01]  /*77c0*/  IMAD.MOV.U32 R127, RZ, RZ, R42 ;  /* 0x000000ffff7f7224 */ /* 0x000fe200078e002a */
[----:B------:R-:W-:Y:S01]  /*77d0*/  MOV R149, R39 ;  /* 0x0000002700957202 */ /* 0x000fe20000000f00 */
[----:B------:R-:W-:Y:S01]  /*77e0*/  HMMA.16816.F32.BF16 R72, R4, R30, R140 ;  /* 0x0000001e0448723c */ /* 0x000fe2000004188c */
[----:B------:R-:W-:Y:S01]  /*77f0*/  LDSM.16.MT88.4 R28, [R193+0x11000] ;  /* 0x01100000c11c783b */ /* 0x000fe20000004200 */
[----:B------:R-:W-:Y:S01]  /*7800*/  MOV R137, R55 ;  /* 0x0000003700897202 */ /* 0x000fe20000000f00 */
[----:B------:R-:W-:Y:S01]  /*7810*/  IMAD.MOV.U32 R138, RZ, RZ, R131 ;  /* 0x000000ffff8a7224 */ /* 0x000fe200078e0083 */
[----:B------:R-:W-:Y:S01]  /*7820*/  MOV R131, R123 ;  /* 0x0000007b00837202 */ /* 0x000fe20000000f00 */
[----:B------:R3:W5:Y:S01]  /*7830*/  LDL.LU R198, [R1+0x94] ;  /* 0x0000940001c67983 */ /* 0x0007620000300800 */
[----:B------:R-:W-:Y:S01]  /*7840*/  MOV R148, R137 ;  /* 0x0000008900947202 */ /* 0x000fe20000000f00 */
[----:B------:R-:W-:Y:S01]  /*7850*/  IMAD.MOV.U32 R143, RZ, RZ, R126 ;  /* 0x000000ffff8f7224 */ /* 0x000fe200078e007e */
[----:B----4-:R-:W-:Y:S01]  /*7860*/  MOV R141, R128 ;  /* 0x00000080008d7202 */ /* 0x010fe20000000f00 */
[----:B------:R-:W-:-:S02]  /*7870*/  IMAD.MOV.U32 R137, RZ, RZ, R36 ;  /* 0x000000ffff897224 */ /* 0x000fc400078e0024 */
[----:B-1----:R-:W-:Y:S01]  /*7880*/  FFMA.FTZ R0, R184, UR8, -R8 ;  /* 0x00000008b8007c23 */ /* 0x002fe20008010808 */
[----:B--2---:R-:W-:Y:S01]  /*7890*/  MOV R153, R120 ;  /* 0x0000007800997202 */ /* 0x004fe20000000f00 */
[----:B------:R-:W-:Y:S01]  /*78a0*/  IMAD.MOV.U32 R120, RZ, RZ, R18 ;  /* 0x000000ffff787224 */ /* 0x000fe200078e0012 */
[----:B------:R-:W-:Y:S01]  /*78b0*/  MOV R128, R43 ;  /* 0x0000002b00807202 */ /* 0x000fe20000000f00 */
[----:B------:R1:W-:Y:S01]  /*78c0*/  MUFU.EX2 R134, R0 ;  /* 0x0000000000867308 */ /* 0x0003e20000000800 */
[----:B------:R-:W-:Y:S01]  /*78d0*/  IMAD.MOV.U32 R18, RZ, RZ, R41 ;  /* 0x000000ffff127224 */ /* 0x000fe200078e0029 */
[----:B------:R-:W-:Y:S01]  /*78e0*/  MOV R123, R80 ;  /* 0x00000050007b7202 */ /* 0x000fe20000000f00 */
[----:B------:R-:W-:Y:S01]  /*78f0*/  IMAD.MOV.U32 R41, RZ, RZ, R66 ;  /* 0x000000ffff297224 */ /* 0x000fe200078e0042 */
[----:B------:R-:W-:Y:S01]  /*7900*/  MOV R150, R37 ;  /* 0x0000002500967202 */ /* 0x000fe20000000f00 */
[----:B------:R-:W-:Y:S02]  /*7910*/  IMAD.MOV.U32 R66, RZ, RZ, R87 ;  /* 0x000000ffff427224 */ /* 0x000fe400078e0057 */
[----:B------:R-:W-:Y:S01]  /*7920*/  IMAD.MOV.U32 R186, RZ, RZ, R120 ;  /* 0x000000ffffba7224 */ /* 0x000fe200078e0078 */
[----:B------:R-:W-:Y:S01]  /*7930*/  MOV R120, R40 ;  /* 0x0000002800787202 */ /* 0x000fe20000000f00 */
[----:B------:R-:W-:Y:S01]  /*7940*/  IMAD.MOV.U32 R121, RZ, RZ, R41 ;  /* 0x000000ffff797224 */ /* 0x000fe200078e0029 */
[----:B------:R-:W-:Y:S01]  /*7950*/  MOV R40, R65 ;  /* 0x0000004100287202 */ /* 0x000fe20000000f00 */
[----:B------:R-:W-:Y:S01]  /*7960*/  IMAD.MOV.U32 R41, RZ, RZ, R66 ;  /* 0x000000ffff297224 */ /* 0x000fe200078e0042 */
[C---:B------:R-:W-:Y:S01]  /*7970*/  HMMA.16816.F32.BF16 R84, R4.reuse, R12, R156 ;  /* 0x0000000c0454723c */ /* 0x040fe2000004189c */
[----:B------:R-:W-:Y:S01]  /*7980*/  IMAD.MOV.U32 R139, RZ, RZ, R186 ;  /* 0x000000ffff8b7224 */ /* 0x000fe200078e00ba */
[----:B------:R-:W-:Y:S01]  /*7990*/  MOV R126, R121 ;  /* 0x00000079007e7202 */ /* 0x000fe20000000f00 */
[----:B------:R-:W-:Y:S01]  /*79a0*/  IMAD.MOV.U32 R186, RZ, RZ, R129 ;  /* 0x000000ffffba7224 */ /* 0x000fe200078e0081 */
[----:B------:R-:W-:Y:S01]  /*79b0*/  MOV R129, R41 ;  /* 0x0000002900817202 */ /* 0x000fe20000000f00 */
[----:B-1----:R-:W-:Y:S01]  /*79c0*/  FFMA.FTZ R0, R247, UR8, -R2 ;  /* 0x00000008f7007c23 */ /* 0x002fe20008010802 */
[C---:B------:R-:W-:Y:S01]  /*79d0*/  HMMA.16816.F32.BF16 R64, R4.reuse, R14, R160 ;  /* 0x0000000e0440723c */ /* 0x040fe200000418a0 */
[----:B------:R-:W1:Y:S01]  /*79e0*/  LDSM.16.MT88.4 R12, [R196+0x11000] ;  /* 0x01100000c40c783b */ /* 0x000e620000004200 */
[----:B------:R-:W-:Y:S01]  /*79f0*/  IMAD.MOV.U32 R136, RZ, RZ, R120 ;  /* 0x000000ffff887224 */ /* 0x000fe200078e0078 */
[----:B------:R2:W4:Y:S01]  /*7a00*/  MUFU.EX2 R17, R0 ;  /* 0x0000000000117308 */ /* 0x0005220000000800 */
[----:B------:R-:W-:Y:S01]  /*7a10*/  IMAD.MOV.U32 R130, RZ, RZ, R40 ;  /* 0x000000ffff827224 */ /* 0x000fe200078e0028 */
[----:B------:R-:W-:Y:S01]  /*7a20*/  MOV R121, R82 ;  /* 0x0000005200797202 */ /* 0x000fe20000000f00 */
[----:B------:R-:W-:Y:S01]  /*7a30*/  HMMA.16816.F32.BF16 R40, R4, R24, R188 ;  /* 0x000000180428723c */ /* 0x000fe200000418bc */
[----:B------:R-:W-:-:S06]  /*7a40*/  IMAD.MOV.U32 R120, RZ, RZ, R83 ;  /* 0x000000ffff787224 */ /* 0x000fcc00078e0053 */
[----:B------:R-:W-:Y:S02]  /*7a50*/  IMAD.MOV.U32 R191, RZ, RZ, R141 ;  /* 0x000000ffffbf7224 */ /* 0x000fe400078e008d */
[----:B------:R-:W-:Y:S02]  /*7a60*/  IMAD.MOV.U32 R141, RZ, RZ, R143 ;  /* 0x000000ffff8d7224 */ /* 0x000fe400078e008f */
[----:B------:R-:W-:Y:S02]  /*7a70*/  IMAD.MOV.U32 R143, RZ, RZ, R136 ;  /* 0x000000ffff8f7224 */ /* 0x000fe400078e0088 */
[----:B------:R-:W-:Y:S02]  /*7a80*/  IMAD.MOV.U32 R136, RZ, RZ, R38 ;  /* 0x000000ffff887224 */ /* 0x000fe400078e0026 */
[----:B--2---:R-:W-:Y:S01]  /*7a90*/  FFMA.FTZ R0, R252, UR8, -R2 ;  /* 0x00000008fc007c23 */ /* 0x004fe20008010802 */
[----:B----4-:R-:W-:-:S03]  /*7aa0*/  IMAD.MOV.U32 R161, RZ, RZ, R17 ;  /* 0x000000ffffa17224 */ /* 0x010fc600078e0011 */
[----:B------:R2:W4:Y:S02]  /*7ab0*/  MUFU.EX2 R154, R0 ;  /* 0x00000000009a7308 */ /* 0x0005240000000800 */
[----:B--2---:R-:W-:Y:S01]  /*7ac0*/  FFMA.FTZ R0, R246, UR8, -R2 ;  /* 0x00000008f6007c23 */ /* 0x004fe20008010802 */
[----:B------:R-:W-:Y:S01]  /*7ad0*/  MOV R246, R125 ;  /* 0x0000007d00f67202 */ /* 0x000fe20000000f00 */
[----:B------:R-:W-:Y:S02]  /*7ae0*/  IMAD.MOV.U32 R125, RZ, RZ, R18 ;  /* 0x000000ffff7d7224 */ /* 0x000fe400078e0012 */
[----:B------:R-:W2:Y:S02]  /*7af0*/  LDSM.16.MT88.4 R16, [R194+0x11000] ;  /* 0x01100000c210783b */ /* 0x000ea40000004200 */
[----:B------:R1:W-:Y:S01]  /*7b00*/  MUFU.EX2 R124, R0 ;  /* 0x00000000007c7308 */ /* 0x0003e20000000800 */
[----:B------:R-:W-:Y:S01]  /*7b10*/  MOV R142, R125 ;  /* 0x0000007d008e7202 */ /* 0x000fe20000000f00 */
[----:B------:R-:W-:Y:S01]  /*7b20*/  IMAD.MOV.U32 R125, RZ, RZ, R122 ;  /* 0x000000ffff7d7224 */ /* 0x000fe200078e007a */
[----:B------:R-:W-:Y:S01]  /*7b30*/  HMMA.16816.F32.BF16 R36, R4, R26, R180 ;  /* 0x0000001a0424723c */ /* 0x000fe200000418b4 */
[----:B------:R-:W-:Y:S01]  /*7b40*/  IMAD.MOV.U32 R122, RZ, RZ, R81 ;  /* 0x000000ffff7a7224 */ /* 0x000fe200078e0051 */
[----:B------:R-:W-:-:S02]  /*7b50*/  MOV R140, R142 ;  /* 0x0000008e008c7202 */ /* 0x000fc40000000f00 */
[----:B------:R-:W-:Y:S01]  /*7b60*/  MOV R184, R197 ;  /* 0x000000c500b87202 */ /* 0x000fe20000000f00 */
[----:B------:R-:W-:Y:S01]  /*7b70*/  IMAD.MOV.U32 R247, RZ, RZ, R185 ;  /* 0x000000fffff77224 */ /* 0x000fe200078e00b9 */
[----:B---3--:R-:W-:Y:S01]  /*7b80*/  HMMA.16816.F32.BF16 R80, R4, R20, R164 ;  /* 0x000000140450723c */ /* 0x008fe200000418a4 */
[----:B------:R-:W-:Y:S01]  /*7b90*/  MOV R142, R187 ;  /* 0x000000bb008e7202 */ /* 0x000fe20000000f00 */
[----:B-1----:R-:W-:Y:S01]  /*7ba0*/  FFMA.FTZ R0, R54, UR8, -R2 ;  /* 0x0000000836007c23 */ /* 0x002fe20008010802 */
[----:B------:R-:W-:-:S03]  /*7bb0*/  MOV R163, R138 ;  /* 0x0000008a00a37202 */ /* 0x000fc60000000f00 */
[----:B------:R-:W-:Y:S01]  /*7bc0*/  HMMA.16816.F32.BF16 R52, R4, R22, R172 ;  /* 0x000000160434723c */ /* 0x000fe200000418ac */
[----:B------:R-:W-:Y:S01]  /*7bd0*/  MOV R252, R148 ;  /* 0x0000009400fc7202 */ /* 0x000fe20000000f00 */
[----:B------:R-:W1:Y:S01]  /*7be0*/  MUFU.EX2 R160, R0 ;  /* 0x0000000000a07308 */ /* 0x000e620000000800 */
[----:B------:R-:W-:Y:S01]  /*7bf0*/  IMAD.MOV.U32 R187, RZ, RZ, R192 ;  /* 0x000000ffffbb7224 */ /* 0x000fe200078e00c0 */
[----:B------:R-:W-:Y:S01]  /*7c00*/  MOV R162, R184 ;  /* 0x000000b800a27202 */ /* 0x000fe20000000f00 */
[----:B------:R-:W-:Y:S02]  /*7c10*/  LDSM.16.MT88.4 R24, [R193+0x13000] ;  /* 0x01300000c118783b */ /* 0x000fe40000004200 */
[----:B------:R-:W-:Y:S02]  /*7c20*/  F2FP.BF16.F32.PACK_AB R4, R191, R246 ;  /* 0x000000f6bf04723e */ /* 0x000fe400000010ff */
[----:B----4-:R-:W-:Y:S01]  /*7c30*/  F2FP.BF16.F32.PACK_AB R5, R154, R161 ;  /* 0x000000a19a05723e */ /* 0x010fe200000010ff */
[----:B------:R3:W5:Y:S01]  /*7c40*/  LDL.LU R197, [R1+0x90] ;  /* 0x0000900001c57983 */ /* 0x0007620000300800 */
[----:B------:R-:W-:Y:S01]  /*7c50*/  F2FP.BF16.F32.PACK_AB R6, R134, R153 ;  /* 0x000000998606723e */ /* 0x000fe200000010ff */
[----:B------:R-:W-:Y:S01]  /*7c60*/  IMAD.MOV.U32 R152, RZ, RZ, R187 ;  /* 0x000000ffff987224 */ /* 0x000fe200078e00bb */
[----:B------:R-:W-:Y:S01]  /*7c70*/  MOV R138, R186 ;  /* 0x000000ba008a7202 */ /* 0x000fe20000000f00 */
[----:B------:R-:W4:Y:S01]  /*7c80*/  LDSM.16.MT88.4 R20, [R195+0x11000] ;  /* 0x01100000c314783b */ /* 0x000f220000004200 */
[----:B-1----:R-:W-:Y:S01]  /*7c90*/  F2FP.BF16.F32.PACK_AB R7, R160, R124 ;  /* 0x0000007ca007723e */ /* 0x002fe200000010ff */
[----:B------:R-:W-:Y:S01]  /*7ca0*/  IMAD.MOV.U32 R184, RZ, RZ, R111 ;  /* 0x000000ffffb87224 */ /* 0x000fe200078e006f */
[----:B------:R-:W-:Y:S01]  /*7cb0*/  MOV R185, R110 ;  /* 0x0000006e00b97202 */ /* 0x000fe20000000f00 */
[----:B------:R-:W-:Y:S01]  /*7cc0*/  IMAD.MOV.U32 R186, RZ, RZ, R109 ;  /* 0x000000ffffba7224 */ /* 0x000fe200078e006d */
[----:B------:R-:W-:Y:S01]  /*7cd0*/  MOV R187, R108 ;  /* 0x0000006c00bb7202 */ /* 0x000fe20000000f00 */
[----:B------:R-:W-:Y:S01]  /*7ce0*/  IMAD.MOV.U32 R175, RZ, RZ, R149 ;  /* 0x000000ffffaf7224 */ /* 0x000fe200078e0095 */
[----:B------:R-:W-:Y:S01]  /*7cf0*/  MOV R155, R150 ;  /* 0x00000096009b7202 */ /* 0x000fe20000000f00 */
[C---:B------:R-:W-:Y:S01]  /*7d00*/  HMMA.16816.F32.BF16 R156, R4.reuse, R12, R240 ;  /* 0x0000000c049c723c */ /* 0x040fe200000418f0 */
[----:B------:R-:W-:Y:S01]  /*7d10*/  IMAD.MOV.U32 R0, RZ, RZ, R151 ;  /* 0x000000ffff007224 */ /* 0x000fe200078e0097 */
[----:B------:R-:W-:Y:S01]  /*7d20*/  MOV R189, R163 ;  /* 0x000000a300bd7202 */ /* 0x000fe20000000f00 */
[----:B------:R-:W-:Y:S01]  /*7d30*/  IMAD.MOV.U32 R188, RZ, RZ, R162 ;  /* 0x000000ffffbc7224 */ /* 0x000fe200078e00a2 */
[----:B------:R3:W5:Y:S02]  /*7d40*/  LDL.LU R192, [R1+0x8c] ;  /* 0x00008c0001c07983 */ /* 0x0007640000300800 */
[C---:B------:R-:W-:Y:S02]  /*7d50*/  HMMA.16816.F32.BF16 R108, R4.reuse, R14, R224 ;  /* 0x0000000e046c723c */ /* 0x040fe400000418e0 */
[----:B------:R-:W1:Y:S04]  /*7d60*/  LDSM.16.MT88.4 R12, [R193+0x15000] ;  /* 0x01500000c10c783b */ /* 0x000e680000004200 */
[C---:B--2---:R-:W-:Y:S06]  /*7d70*/  HMMA.16816.F32.BF16 R148, R4.reuse, R16, R248 ;  /* 0x000000100494723c */ /* 0x044fec00000418f8 */
[----:B------:R-:W-:Y:S01]  /*7d80*/  HMMA.16816.F32.BF16 R140, R4, R28, R140 ;  /* 0x0000001c048c723c */ /* 0x000fe2000004188c */
[----:B------:R-:W-:Y:S01]  /*7d90*/  IMAD.MOV.U32 R248, RZ, RZ, R107 ;  /* 0x000000fffff87224 */ /* 0x000fe200078e006b */
[----:B------:R-:W-:Y:S01]  /*7da0*/  MOV R249, R106 ;  /* 0x0000006a00f97202 */ /* 0x000fe20000000f00 */
[----:B------:R-:W-:Y:S01]  /*7db0*/  IMAD.MOV.U32 R250, RZ, RZ, R105 ;  /* 0x000000fffffa7224 */ /* 0x000fe200078e0069 */
[----:B------:R-:W-:-:S02]  /*7dc0*/  MOV R251, R104 ;  /* 0x0000006800fb7202 */ /* 0x000fc40000000f00 */
[C---:B------:R-:W-:Y:S01]  /*7dd0*/  HMMA.16816.F32.BF16 R100, R4.reuse, R30, R100 ;  /* 0x0000001e0464723c */ /* 0x040fe20000041864 */
[----:B------:R-:W2:Y:S05]  /*7de0*/  LDSM.16.MT88.4 R28, [R196+0x13000] ;  /* 0x01300000c41c783b */ /* 0x000eaa0000004200 */
[C---:B------:R-:W-:Y:S01]  /*7df0*/  HMMA.16816.F32.BF16 R104, R4.reuse, R18, R228 ;  /* 0x000000120468723c */ /* 0x040fe200000418e4 */
[----:B------:R-:W3:Y:S05]  /*7e00*/  LDSM.16.MT88.4 R16, [R195+0x13000] ;  /* 0x01300000c310783b */ /* 0x000eea0000004200 */
[C---:B----4-:R-:W-:Y:S06]  /*7e10*/  HMMA.16816.F32.BF16 R164, R4.reuse, R20, R112 ;  /* 0x0000001404a4723c */ /* 0x050fec0000041870 */
[C---:B------:R-:W-:Y:S01]  /*7e20*/  HMMA.16816.F32.BF16 R112, R4.reuse, R22, R116 ;  /* 0x000000160470723c */ /* 0x040fe20000041874 */
[----:B------:R-:W4:Y:S05]  /*7e30*/  LDSM.16.MT88.4 R20, [R194+0x15000] ;  /* 0x01500000c214783b */ /* 0x000f2a0000004200 */
[C---:B-1----:R-:W-:Y:S06]  /*7e40*/  HMMA.16816.F32.BF16 R56, R4.reuse, R14, R56 ;  /* 0x0000000e0438723c */ /* 0x042fec0000041838 */
[C---:B------:R-:W-:Y:S06]  /*7e50*/  HMMA.16816.F32.BF16 R116, R4.reuse, R24, R236 ;  /* 0x000000180474723c */ /* 0x040fec00000418ec */
[C---:B------:R-:W-:Y:S06]  /*7e60*/  HMMA.16816.F32.BF16 R224, R4.reuse, R34, R184 ;  /* 0x0000002204e0723c */ /* 0x040fec00000418b8 */
[C---:B--2---:R-:W-:Y:S06]  /*7e70*/  HMMA.16816.F32.BF16 R184, R4.reuse, R28, R176 ;  /* 0x0000001c04b8723c */ /* 0x044fec00000418b0 */
[C---:B------:R-:W-:Y:S06]  /*7e80*/  HMMA.16816.F32.BF16 R236, R4.reuse, R30, R248 ;  /* 0x0000001e04ec723c */ /* 0x040fec00000418f8 */
[----:B---3--:R-:W-:Y:S01]  /*7e90*/  HMMA.16816.F32.BF16 R28, R4, R16, R168 ;  /* 0x00000010041c723c */ /* 0x008fe200000418a8 */
[----:B------:R-:W-:-:S02]  /*7ea0*/  MOV R183, R0 ;  /* 0x0000000000b77202 */ /* 0x000fc40000000f00 */
[----:B------:R-:W-:Y:S01]  /*7eb0*/  MOV R0, R128 ;  /* 0x0000008000007202 */ /* 0x000fe20000000f00 */
[----:B------:R-:W-:Y:S02]  /*7ec0*/  IMAD.MOV.U32 R182, RZ, RZ, R175 ;  /* 0x000000ffffb67224 */ /* 0x000fe400078e00af */
[C---:B------:R-:W-:Y:S01]  /*7ed0*/  HMMA.16816.F32.BF16 R248, R4.reuse, R12, R44 ;  /* 0x0000000c04f8723c */ /* 0x040fe2000004182c */
[----:B------:R-:W-:Y:S02]  /*7ee0*/  IMAD.MOV.U32 R190, RZ, RZ, R247 ;  /* 0x000000ffffbe7224 */ /* 0x000fe400078e00f7 */
[--C-:B------:R-:W-:Y:S01]  /*7ef0*/  FFMA.FTZ R0, R0, UR8, -R8.reuse ;  /* 0x0000000800007c23 */ /* 0x100fe20008010808 */
[----:B------:R-:W-:Y:S01]  /*7f00*/  MOV R162, R138 ;  /* 0x0000008a00a27202 */ /* 0x000fe20000000f00 */
[----:B------:R-:W-:Y:S01]  /*7f10*/  IMAD.MOV.U32 R163, RZ, RZ, R139 ;  /* 0x000000ffffa37224 */ /* 0x000fe200078e008b */
[C---:B------:R-:W-:Y:S01]  /*7f20*/  HMMA.16816.F32.BF16 R120, R4.reuse, R26, R120 ;  /* 0x0000001a0478723c */ /* 0x040fe20000041878 */
[----:B------:R-:W-:Y:S01]  /*7f30*/  IMAD.MOV.U32 R46, RZ, RZ, R57 ;  /* 0x000000ffff2e7224 */ /* 0x000fe200078e0039 */
[----:B------:R-:W-:Y:S01]  /*7f40*/  MOV R138, R130 ;  /* 0x00000082008a7202 */ /* 0x000fe20000000f00 */
[----:B------:R1:W-:Y:S01]  /*7f50*/  MUFU.EX2 R57, R0 ;  /* 0x0000000000397308 */ /* 0x0003e20000000800 */
[----:B------:R-:W-:Y:S01]  /*7f60*/  IMAD.MOV.U32 R247, RZ, RZ, R129 ;  /* 0x000000fffff77224 */ /* 0x000fe200078e0081 */
[----:B------:R-:W2:Y:S01]  /*7f70*/  LDSM.16.MT88.4 R24, [R196+0x15000] ;  /* 0x01500000c418783b */ /* 0x000ea20000004200 */
[C---:B------:R-:W-:Y:S01]  /*7f80*/  HMMA.16816.F32.BF16 R172, R4.reuse, R32, R232 ;  /* 0x0000002004ac723c */ /* 0x040fe200000418e8 */
[----:B------:R-:W-:Y:S01]  /*7f90*/  IMAD.MOV.U32 R139, RZ, RZ, R131 ;  /* 0x000000ffff8b7224 */ /* 0x000fe200078e0083 */
[----:B------:R-:W-:Y:S01]  /*7fa0*/  MOV R47, R56 ;  /* 0x00000038002f7202 */ /* 0x000fe20000000f00 */
[----:B------:R-:W3:Y:S03]  /*7fb0*/  LDSM.16.MT88.4 R32, [R195+0x15000] ;  /* 0x01500000c320783b */ /* 0x000ee60000004200 */
[----:B------:R-:W-:Y:S01]  /*7fc0*/  MOV R131, R28 ;  /* 0x0000001c00837202 */ /* 0x000fe20000000f00 */
[----:B------:R-:W-:Y:S01]  /*7fd0*/  IMAD.MOV.U32 R130, RZ, RZ, R29 ;  /* 0x000000ffff827224 */ /* 0x000fe200078e001d */
[----:B------:R-:W-:Y:S01]  /*7fe0*/  MOV R129, R30 ;  /* 0x0000001e00817202 */ /* 0x000fe20000000f00 */
[----:B------:R-:W-:Y:S01]  /*7ff0*/  IMAD.MOV.U32 R128, RZ, RZ, R31 ;  /* 0x000000ffff807224 */ /* 0x000fe200078e001f */
[----:B------:R-:W-:Y:S01]  /*8000*/  HMMA.16816.F32.BF16 R232, R4, R18, R144 ;  /* 0x0000001204e8723c */ /* 0x000fe20000041890 */
[----:B------:R-:W-:Y:S01]  /*8010*/  LDSM.16.MT88.4 R28, [R193+0x17000] ;  /* 0x01700000c11c783b */ /* 0x000fe20000004200 */
[----:B-1----:R-:W-:-:S03]  /*8020*/  FFMA.FTZ R0, R182, UR8, -R8 ;  /* 0x00000008b6007c23 */ /* 0x002fc60008010808 */
[----:B------:R-:W1:Y:S01]  /*8030*/  LDSM.16.MT88.4 R16, [R194+0x17000] ;  /* 0x01700000c210783b */ /* 0x000e620000004200 */
[----:B------:R4:W1:Y:S01]  /*8040*/  MUFU.EX2 R56, R0 ;  /* 0x0000000000387308 */ /* 0x0008620000000800 */
[----:B------:R-:W-:Y:S01]  /*8050*/  IMAD.MOV.U32 R171, RZ, RZ, R246 ;  /* 0x000000ffffab7224 */ /* 0x000fe200078e00f6 */
[----:B------:R-:W-:Y:S01]  /*8060*/  MOV R246, R252 ;  /* 0x000000fc00f67202 */ /* 0x000fe20000000f00 */
[----:B------:R-:W-:Y:S01]  /*8070*/  IMAD.MOV.U32 R147, RZ, RZ, R11 ;  /* 0x000000ffff937224 */ /* 0x000fe200078e000b */
[----:B------:R-:W-:Y:S01]  /*8080*/  MOV R170, R161 ;  /* 0x000000a100aa7202 */ /* 0x000fe20000000f00 */
[----:B------:R-:W-:Y:S01]  /*8090*/  IMAD.MOV.U32 R146, RZ, RZ, R9 ;  /* 0x000000ffff927224 */ /* 0x000fe200078e0009 */
[----:B------:R-:W-:Y:S01]  /*80a0*/  MOV R161, R10 ;  /* 0x0000000a00a17202 */ /* 0x000fe20000000f00 */
[----:B------:R-:W-:Y:S01]  /*80b0*/  LDSM.16.MT88.4 R12, [R196+0x17000] ;  /* 0x01700000c40c783b */ /* 0x000fe20000004200 */
[----:B----4-:R-:W-:-:S04]  /*80c0*/  FFMA.FTZ R0, R183, UR8, -R8 ;  /* 0x00000008b7007c23 */ /* 0x010fc80008010808 */
[----:B------:R4:W-:Y:S01]  /*80d0*/  MUFU.EX2 R252, R0 ;  /* 0x0000000000fc7308 */ /* 0x0009e20000000800 */
[----:B------:R-:W-:Y:S01]  /*80e0*/  MOV R144, R188 ;  /* 0x000000bc00907202 */ /* 0x000fe20000000f00 */
[----:B----4-:R-:W-:Y:S02]  /*80f0*/  FFMA.FTZ R0, R247, UR8, -R8 ;  /* 0x00000008f7007c23 */ /* 0x010fe40008010808 */
[----:B------:R-:W4:Y:S04]  /*8100*/  LDSM.16.MT88.4 R8, [R195+0x17000] ;  /* 0x01700000c308783b */ /* 0x000f280000004200 */
[----:B------:R2:W-:Y:S01]  /*8110*/  MUFU.EX2 R247, R0 ;  /* 0x0000000000f77308 */ /* 0x0005e20000000800 */
[----:B------:R-:W-:Y:S01]  /*8120*/  HMMA.16816.F32.BF16 R240, R4, R20, R48 ;  /* 0x0000001404f0723c */ /* 0x000fe20000041830 */
[----:B------:R-:W-:Y:S01]  /*8130*/  MOV R45, R58 ;  /* 0x0000003a002d7202 */ /* 0x000fe20000000f00 */
[----:B------:R-:W-:-:S05]  /*8140*/  IMAD.MOV.U32 R58, RZ, RZ, R137 ;  /* 0x000000ffff3a7224 */ /* 0x000fca00078e0089 */
[----:B------:R-:W-:Y:S01]  /*8150*/  IMAD.MOV.U32 R20, RZ, RZ, R246 ;  /* 0x000000ffff147224 */ /* 0x000fe200078e00f6 */
[----:B------:R-:W-:Y:S01]  /*8160*/  MOV R49, R136 ;  /* 0x0000008800317202 */ /* 0x000fe20000000f00 */
[----:B------:R-:W-:Y:S01]  /*8170*/  IMAD.MOV.U32 R48, RZ, RZ, R154 ;  /* 0x000000ffff307224 */ /* 0x000fe200078e009a */
[----:B------:R-:W-:Y:S01]  /*8180*/  MOV R154, R139 ;  /* 0x0000008b009a7202 */ /* 0x000fe20000000f00 */
[----:B--2---:R-:W-:-:S04]  /*8190*/  FFMA.FTZ R0, R144, UR8, -R2 ;  /* 0x0000000890007c23 */ /* 0x004fc80008010802 */
[----:B------:R2:W-:Y:S01]  /*81a0*/  MUFU.EX2 R246, R0 ;  /* 0x0000000000f67308 */ /* 0x0005e20000000800 */
[----:B------:R-:W-:Y:S02]  /*81b0*/  MOV R168, R190 ;  /* 0x000000be00a87202 */ /* 0x000fe40000000f00 */
[----:B------:R-:W-:Y:S01]  /*81c0*/  MOV R21, R155 ;  /* 0x0000009b00157202 */ /* 0x000fe20000000f00 */
[----:B------:R-:W-:Y:S01]  /*81d0*/  IMAD.MOV.U32 R155, RZ, RZ, R125 ;  /* 0x000000ffff9b7224 */ /* 0x000fe200078e007d */
[----:B------:R-:W-:Y:S01]  /*81e0*/  HMMA.16816.F32.BF16 R228, R4, R22, R76 ;  /* 0x0000001604e4723c */ /* 0x000fe2000004184c */
[----:B------:R-:W-:Y:S01]  /*81f0*/  IMAD.MOV.U32 R169, RZ, RZ, R191 ;  /* 0x000000ffffa97224 */ /* 0x000fe200078e00bf */
[----:B------:R-:W-:Y:S01]  /*8200*/  MOV R125, R126 ;  /* 0x0000007e007d7202 */ /* 0x000fe20000000f00 */
[----:B------:R-:W-:Y:S02]  /*8210*/  IMAD.MOV.U32 R126, RZ, RZ, R127 ;  /* 0x000000ffff7e7224 */ /* 0x000fe400078e007f */
[----:B--2---:R-:W-:-:S02]  /*8220*/  FFMA.FTZ R0, R138, UR8, -R2 ;  /* 0x000000088a007c23 */ /* 0x004fc40008010802 */
[----:B------:R-:W2:Y:S01]  /*8230*/  LDSM.16.MT88.4 R136, [R193+0x11800] ;  /* 0x01180000c188783b */ /* 0x000ea20000004200 */
[----:B------:R-:W-:Y:S01]  /*8240*/  IMAD.MOV.U32 R76, RZ, RZ, R168 ;  /* 0x000000ffff4c7224 */ /* 0x000fe200078e00a8 */
[----:B------:R-:W-:Y:S01]  /*8250*/  MOV R127, R135 ;  /* 0x00000087007f7202 */ /* 0x000fe20000000f00 */
[----:B------:R-:W-:Y:S01]  /*8260*/  IMAD.MOV.U32 R145, RZ, RZ, R189 ;  /* 0x000000ffff917224 */ /* 0x000fe200078e00bd */
[----:B------:R3:W2:Y:S01]  /*8270*/  MUFU.EX2 R135, R0 ;  /* 0x0000000000877308 */ /* 0x0006a20000000800 */
[----:B------:R-:W-:Y:S01]  /*8280*/  MOV R79, R169 ;  /* 0x000000a9004f7202 */ /* 0x000fe20000000f00 */
[----:B------:R-:W-:Y:S01]  /*8290*/  IMAD.MOV.U32 R78, RZ, RZ, R170 ;  /* 0x000000ffff4e7224 */ /* 0x000fe200078e00aa */
[----:B------:R-:W-:Y:S01]  /*82a0*/  MOV R77, R171 ;  /* 0x000000ab004d7202 */ /* 0x000fe20000000f00 */
[----:B------:R-:W-:Y:S01]  /*82b0*/  HMMA.16816.F32.BF16 R188, R4, R24, R60 ;  /* 0x0000001804bc723c */ /* 0x000fe2000004183c */
[----:B------:R-:W-:Y:S01]  /*82c0*/  IMAD.MOV.U32 R44, RZ, RZ, R59 ;  /* 0x000000ffff2c7224 */ /* 0x000fe200078e003b */
[----:B------:R-:W-:-:S02]  /*82d0*/  MOV R59, R145 ;  /* 0x00000091003b7202 */ /* 0x000fc40000000f00 */
[----:B------:R-:W-:Y:S02]  /*82e0*/  MOV R50, R134 ;  /* 0x0000008600327202 */ /* 0x000fe40000000f00 */
[----:B------:R-:W-:Y:S01]  /*82f0*/  HMMA.16816.F32.BF16 R176, R4, R26, R88 ;  /* 0x0000001a04b0723c */ /* 0x000fe20000041858 */
[--C-:B---3--:R-:W-:Y:S01]  /*8300*/  FFMA.FTZ R0, R146, UR8, -R2.reuse ;  /* 0x0000000892007c23 */ /* 0x108fe20008010802 */
[----:B------:R-:W-:-:S04]  /*8310*/  FFMA.FTZ R2, R76, UR8, -R2 ;  /* 0x000000084c027c23 */ /* 0x000fc80008010802 */
[C---:B------:R-:W-:Y:S06]  /*8320*/  HMMA.16816.F32.BF16 R180, R4.reuse, R32, R96 ;  /* 0x0000002004b4723c */ /* 0x040fec0000041860 */
[C---:B------:R-:W-:Y:S01]  /*8330*/  HMMA.16816.F32.BF16 R168, R4.reuse, R34, R72 ;  /* 0x0000002204a8723c */ /* 0x040fe20000041848 */
[----:B------:R3:W-:Y:S05]  /*8340*/  MUFU.EX2 R134, R0 ;  /* 0x0000000000867308 */ /* 0x0007ea0000000800 */
[C---:B-1----:R-:W-:Y:S01]  /*8350*/  HMMA.16816.F32.BF16 R24, R4.reuse, R16, R84 ;  /* 0x000000100418723c */ /* 0x042fe20000041854 */
        /* <DEDUP_REMOVED lines=8> */
[----:B------:R-:W1:Y:S01]  /*83e0*/  MUFU.EX2 R133, R2 ;  /* 0x0000000200857308 */ /* 0x000e620000000800 */
[----:B------:R-:W-:Y:S01]  /*83f0*/  IMAD.MOV.U32 R86, RZ, RZ, R124 ;  /* 0x000000ffff567224 */ /* 0x000fe200078e007c */
[----:B------:R-:W-:Y:S01]  /*8400*/  LDSM.16.MT88.4 R72, [R193+0x15800] ;  /* 0x01580000c148783b */ /* 0x000fe20000004200 */
[----:B------:R-:W-:Y:S01]  /*8410*/  HMMA.16816.F32.BF16 R28, R4, R30, R68 ;  /* 0x0000001e041c723c */ /* 0x000fe20000041844 */
[----:B------:R-:W-:Y:S01]  /*8420*/  IMAD.MOV.U32 R92, RZ, RZ, R58 ;  /* 0x000000ffff5c7224 */ /* 0x000fe200078e003a */
[----:B------:R-:W-:Y:S01]  /*8430*/  MOV R58, R125 ;  /* 0x0000007d003a7202 */ /* 0x000fe20000000f00 */
[----:B------:R-:W-:Y:S01]  /*8440*/  IMAD.MOV.U32 R85, RZ, RZ, R126 ;  /* 0x000000ffff557224 */ /* 0x000fe200078e007e */
[----:B------:R-:W-:Y:S03]  /*8450*/  LDSM.16.MT88.4 R144, [R194+0x11800] ;  /* 0x01180000c290783b */ /* 0x000fe60000004200 */
[----:B------:R-:W-:Y:S01]  /*8460*/  IMAD.MOV.U32 R70, RZ, RZ, R152 ;  /* 0x000000ffff467224 */ /* 0x000fe200078e0098 */
[----:B------:R-:W-:Y:S01]  /*8470*/  MOV R69, R153 ;  /* 0x0000009900457202 */ /* 0x000fe20000000f00 */
[----:B------:R-:W-:Y:S01]  /*8480*/  IMAD.MOV.U32 R68, RZ, RZ, R154 ;  /* 0x000000ffff447224 */ /* 0x000fe200078e009a */
[----:B------:R-:W-:Y:S01]  /*8490*/  LDSM.16.MT88.4 R88, [R196+0x15800] ;  /* 0x01580000c458783b */ /* 0x000fe20000004200 */
[----:B------:R-:W-:-:S03]  /*84a0*/  MOV R71, R59 ;  /* 0x0000003b00477202 */ /* 0x000fc60000000f00 */
[----:B------:R-:W1:Y:S01]  /*84b0*/  LDSM.16.MT88.4 R152, [R196+0x11800] ;  /* 0x01180000c498783b */ /* 0x000e620000004200 */
[----:B------:R-:W-:Y:S02]  /*84c0*/  MOV R59, R127 ;  /* 0x0000007f003b7202 */ /* 0x000fe40000000f00 */
[----:B----4-:R-:W-:Y:S01]  /*84d0*/  HMMA.16816.F32.BF16 R124, R4, R8, R40 ;  /* 0x00000008047c723c */ /* 0x010fe20000041828 */
[----:B------:R-:W-:Y:S01]  /*84e0*/  MOV R95, R21 ;  /* 0x00000015005f7202 */ /* 0x000fe20000000f00 */
[----:B------:R-:W4:Y:S01]  /*84f0*/  LDSM.16.MT88.4 R40, [R193+0x13800] ;  /* 0x01380000c128783b */ /* 0x000f220000004200 */
[----:B------:R-:W-:-:S03]  /*8500*/  IMAD.MOV.U32 R94, RZ, RZ, R48 ;  /* 0x000000ffff5e7224 */ /* 0x000fc600078e0030 */
[C---:B------:R-:W-:Y:S01]  /*8510*/  HMMA.16816.F32.BF16 R20, R4.reuse, R18, R64 ;  /* 0x000000120414723c */ /* 0x040fe20000041840 */
[----:B------:R-:W-:Y:S01]  /*8520*/  MOV R93, R49 ;  /* 0x00000031005d7202 */ /* 0x000fe20000000f00 */
[----:B------:R-:W-:Y:S01]  /*8530*/  IMAD.MOV.U32 R63, RZ, RZ, R128 ;  /* 0x000000ffff3f7224 */ /* 0x000fe200078e0080 */
[----:B------:R-:W-:Y:S03]  /*8540*/  LDSM.16.MT88.4 R96, [R195+0x15800] ;  /* 0x01580000c360783b */ /* 0x000fe60000004200 */
[C---:B------:R-:W-:Y:S06]  /*8550*/  HMMA.16816.F32.BF16 R16, R4.reuse, R12, R80 ;  /* 0x0000000c0410723c */ /* 0x040fec0000041850 */
[C---:B------:R-:W-:Y:S01]  /*8560*/  HMMA.16816.F32.BF16 R8, R4.reuse, R10, R36 ;  /* 0x0000000a0408723c */ /* 0x040fe20000041824 */
[----:B------:R-:W-:Y:S01]  /*8570*/  F2FP.BF16.F32.PACK_AB R128, R56, R57 ;  /* 0x000000393880723e */ /* 0x000fe200000010ff */
[----:B---3--:R-:W-:Y:S01]  /*8580*/  IMAD.MOV.U32 R0, RZ, RZ, R163 ;  /* 0x000000ffff007224 */ /* 0x008fe200078e00a3 */
[----:B--2---:R-:W-:Y:S01]  /*8590*/  F2FP.BF16.F32.PACK_AB R129, R135, R246 ;  /* 0x000000f68781723e */ /* 0x004fe200000010ff */
[----:B------:R-:W-:Y:S02]  /*85a0*/  LDSM.16.MT88.4 R64, [R195+0x13800] ;  /* 0x01380000c340783b */ /* 0x000fe40000004200 */
[----:B------:R-:W-:Y:S01]  /*85b0*/  HMMA.16816.F32.BF16 R12, R4, R14, R52 ;  /* 0x0000000e040c723c */ /* 0x000fe20000041834 */
[----:B------:R-:W-:Y:S01]  /*85c0*/  F2FP.BF16.F32.PACK_AB R130, R247, R252 ;  /* 0x000000fcf782723e */ /* 0x000fe200000010ff */
[----:B------:R-:W-:Y:S05]  /*85d0*/  LDSM.16.MT88.4 R80, [R194+0x15800] ;  /* 0x01580000c250783b */ /* 0x000fea0000004200 */
[----:B------:R-:W-:Y:S01]  /*85e0*/  MOV R7, R50 ;  /* 0x0000003200077202 */ /* 0x000fe20000000f00 */
[----:B------:R-:W-:-:S02]  /*85f0*/  IMAD.MOV.U32 R6, RZ, RZ, R51 ;  /* 0x000000ffff067224 */ /* 0x000fc400078e0033 */
[----:B------:R-:W2:Y:S01]  /*8600*/  LDSM.16.MT88.4 R48, [R194+0x13800] ;  /* 0x01380000c230783b */ /* 0x000ea20000004200 */
[----:B-1----:R-:W-:-:S07]  /*8610*/  F2FP.BF16.F32.PACK_AB R131, R133, R134 ;  /* 0x000000868583723e */ /* 0x002fce00000010ff */
[C---:B------:R-:W-:Y:S06]  /*8620*/  HMMA.16816.F32.BF16 R140, R128.reuse, R136, R140 ;  /* 0x00000088808c723c */ /* 0x040fec000004188c */
[----:B------:R-:W-:Y:S07]  /*8630*/  HMMA.16816.F32.BF16 R136, R128, R138, R100 ;  /* 0x0000008a8088723c */ /* 0x000fee0000041864 */
[----:B------:R-:W-:Y:S01]  /*8640*/  MOV R100, R57 ;  /* 0x0000003900647202 */ /* 0x000fe20000000f00 */
[----:B------:R-:W-:Y:S01]  /*8650*/  IMAD.MOV.U32 R101, RZ, RZ, R58 ;  /* 0x000000ffff657224 */ /* 0x000fe200078e003a */
[----:B------:R-:W-:Y:S01]  /*8660*/  MOV R102, R56 ;  /* 0x0000003800667202 */ /* 0x000fe20000000f00 */
[----:B------:R-:W-:-:S02]  /*8670*/  IMAD.MOV.U32 R103, RZ, RZ, R59 ;  /* 0x000000ffff677224 */ /* 0x000fc400078e003b */
[----:B------:R-:W1:Y:S01]  /*8680*/  LDSM.16.MT88.4 R56, [R196+0x13800] ;  /* 0x01380000c438783b */ /* 0x000e620000004200 */
[C---:B------:R-:W-:Y:S06]  /*8690*/  HMMA.16816.F32.BF16 R156, R128.reuse, R152, R156 ;  /* 0x00000098809c723c */ /* 0x040fec000004189c */
[----:B------:R-:W-:Y:S01]  /*86a0*/  HMMA.16816.F32.BF16 R152, R128, R154, R108 ;  /* 0x0000009a8098723c */ /* 0x000fe2000004186c */
[----:B------:R-:W-:-:S06]  /*86b0*/  MOV R5, R161 ;  /* 0x000000a100057202 */ /* 0x000fcc0000000f00 */
[----:B------:R-:W-:Y:S02]  /*86c0*/  IMAD.MOV.U32 R109, RZ, RZ, R46 ;  /* 0x000000ffff6d7224 */ /* 0x000fe400078e002e */
[----:B------:R-:W-:Y:S01]  /*86d0*/  IMAD.MOV.U32 R111, RZ, RZ, R44 ;  /* 0x000000ffff6f7224 */ /* 0x000fe200078e002c */
[----:B----4-:R-:W-:Y:S01]  /*86e0*/  HMMA.16816.F32.BF16 R36, R128, R40, R116 ;  /* 0x000000288024723c */ /* 0x010fe20000041874 */
[----:B------:R-:W-:Y:S02]  /*86f0*/  MOV R108, R47 ;  /* 0x0000002f006c7202 */ /* 0x000fe40000000f00 */
[----:B------:R-:W-:-:S04]  /*8700*/  MOV R110, R45 ;  /* 0x0000002d006e7202 */ /* 0x000fc80000000f00 */
[----:B------:R-:W-:Y:S02]  /*8710*/  IMAD.MOV.U32 R117, RZ, RZ, R109 ;  /* 0x000000ffff757224 */ /* 0x000fe400078e006d */
[----:B------:R-:W-:Y:S02]  /*8720*/  IMAD.MOV.U32 R119, RZ, RZ, R111 ;  /* 0x000000ffff777224 */ /* 0x000fe400078e006f */
[----:B------:R-:W-:Y:S02]  /*8730*/  IMAD.MOV.U32 R109, RZ, RZ, R101 ;  /* 0x000000ffff6d7224 */ /* 0x000fe400078e0065 */
[----:B------:R-:W-:Y:S01]  /*8740*/  IMAD.MOV.U32 R111, RZ, RZ, R103 ;  /* 0x000000ffff6f7224 */ /* 0x000fe200078e0067 */
[----:B--2---:R-:W-:Y:S01]  /*8750*/  HMMA.16816.F32.BF16 R44, R128, R48, R172 ;  /* 0x00000030802c723c */ /* 0x004fe200000418ac */
[----:B------:R-:W-:Y:S01]  /*8760*/  IMAD.MOV.U32 R4, RZ, RZ, R160 ;  /* 0x000000ffff047224 */ /* 0x000fe200078e00a0 */
[----:B------:R-:W-:Y:S02]  /*8770*/  MOV R116, R108 ;  /* 0x0000006c00747202 */ /* 0x000fe40000000f00 */
[----:B------:R-:W-:Y:S01]  /*8780*/  MOV R118, R110 ;  /* 0x0000006e00767202 */ /* 0x000fe20000000f00 */
[----:B------:R-:W-:Y:S01]  /*8790*/  IMAD.MOV.U32 R101, RZ, RZ, R5 ;  /* 0x000000ffff657224 */ /* 0x000fe200078e0005 */
[----:B------:R-:W-:Y:S01]  /*87a0*/  MOV R2, R162 ;  /* 0x000000a200027202 */ /* 0x000fe20000000f00 */
[----:B------:R-:W-:Y:S01]  /*87b0*/  IMAD.MOV.U32 R175, RZ, RZ, R109 ;  /* 0x000000ffffaf7224 */ /* 0x000fe200078e006d */
[----:B------:R-:W-:Y:S01]  /*87c0*/  MOV R108, R100 ;  /* 0x00000064006c7202 */ /* 0x000fe20000000f00 */
[----:B------:R-:W2:Y:S01]  /*87d0*/  LDSM.16.MT88.4 R160, [R195+0x11800] ;  /* 0x01180000c3a0783b */ /* 0x000ea20000004200 */
[----:B------:R-:W-:-:S02]  /*87e0*/  MOV R110, R102 ;  /* 0x00000066006e7202 */ /* 0x000fc40000000f00 */
[----:B------:R-:W-:Y:S02]  /*87f0*/  MOV R102, R6 ;  /* 0x0000000600667202 */ /* 0x000fe40000000f00 */
        /* <DEDUP_REMOVED lines=11> */
[----:B------:R-:W-:Y:S01]  /*88b0*/  FADD.FTZ R0, R0, R109 ;  /* 0x0000006d00007221 */ /* 0x000fe20000010000 */
[----:B------:R-:W-:Y:S01]  /*88c0*/  MOV R111, R102 ;  /* 0x00000066006f7202 */ /* 0x000fe20000000f00 */
[----:B------:R-:W-:Y:S01]  /*88d0*/  FADD.FTZ R2, R2, R175 ;  /* 0x000000af02027221 */ /* 0x000fe20000010000 */
[----:B------:R-:W-:-:S02]  /*88e0*/  MOV R84, R68 ;  /* 0x0000004400547202 */ /* 0x000fc40000000f00 */
[----:B------:R-:W-:Y:S02]  /*88f0*/  MOV R86, R70 ;  /* 0x0000004600567202 */ /* 0x000fe40000000f00 */
[----:B------:R-:W-:Y:S01]  /*8900*/  MOV R110, R101 ;  /* 0x00000065006e7202 */ /* 0x000fe20000000f00 */
[----:B------:R-:W-:Y:S01]  /*8910*/  HMMA.16816.F32.BF16 R68, R128, R72, R248 ;  /* 0x000000488044723c */ /* 0x000fe200000418f8 */
[----:B------:R-:W-:-:S05]  /*8920*/  FADD.FTZ R0, R111, R0 ;  /* 0x000000006f007221 */ /* 0x000fca0000010000 */
[----:B------:R-:W-:Y:S01]  /*8930*/  HMMA.16816.F32.BF16 R72, R128, R74, R116 ;  /* 0x0000004a8048723c */ /* 0x000fe20000041874 */
[----:B------:R-:W-:-:S06]  /*8940*/  FADD.FTZ R2, R110, R2 ;  /* 0x000000026e027221 */ /* 0x000fcc0000010000 */
[----:B------:R-:W-:Y:S02]  /*8950*/  MOV R117, R5 ;  /* 0x0000000500757202 */ /* 0x000fe40000000f00 */
[----:B------:R-:W-:Y:S02]  /*8960*/  MOV R116, R4 ;  /* 0x0000000400747202 */ /* 0x000fe40000000f00 */
[----:B------:R-:W-:Y:S01]  /*8970*/  MOV R119, R84 ;  /* 0x0000005400777202 */ /* 0x000fe20000000f00 */
[----:B------:R-:W-:Y:S01]  /*8980*/  FADD.FTZ R0, R117, R0 ;  /* 0x0000000075007221 */ /* 0x000fe20000010000 */
[----:B------:R-:W-:Y:S01]  /*8990*/  MOV R118, R7 ;  /* 0x0000000700767202 */ /* 0x000fe20000000f00 */
[----:B-1----:R-:W-:Y:S01]  /*89a0*/  HMMA.16816.F32.BF16 R52, R128, R56, R184 ;  /* 0x000000388034723c */ /* 0x002fe200000418b8 */
[----:B------:R-:W-:Y:S01]  /*89b0*/  FADD.FTZ R2, R116, R2 ;  /* 0x0000000274027221 */ /* 0x000fe20000010000 */
[----:B------:R-:W-:-:S04]  /*89c0*/  FADD.FTZ R0, R119, R0 ;  /* 0x0000000077007221 */ /* 0x000fc80000010000 */
[----:B------:R-:W-:Y:S01]  /*89d0*/  HMMA.16816.F32.BF16 R56, R128, R58, R236 ;  /* 0x0000003a8038723c */ /* 0x000fe200000418ec */
[----:B------:R-:W-:-:S06]  /*89e0*/  FADD.FTZ R2, R118, R2 ;  /* 0x0000000276027221 */ /* 0x000fcc0000010000 */
[----:B------:R-:W-:Y:S02]  /*89f0*/  MOV R237, R87 ;  /* 0x0000005700ed7202 */ /* 0x000fe40000000f00 */
[----:B------:R-:W-:Y:S02]  /*8a00*/  MOV R236, R86 ;  /* 0x0000005600ec7202 */ /* 0x000fe40000000f00 */
[----:B------:R-:W-:Y:S01]  /*8a10*/  MOV R239, R93 ;  /* 0x0000005d00ef7202 */ /* 0x000fe20000000f00 */
[----:B------:R-:W-:Y:S01]  /*8a20*/  FADD.FTZ R0, R237, R0 ;  /* 0x00000000ed007221 */ /* 0x000fe20000010000 */
[----:B------:R-:W-:Y:S02]  /*8a30*/  IMAD.MOV.U32 R238, RZ, RZ, R92 ;  /* 0x000000ffffee7224 */ /* 0x000fe400078e005c */
[----:B------:R-:W-:Y:S01]  /*8a40*/  FADD.FTZ R2, R236, R2 ;  /* 0x00000002ec027221 */ /* 0x000fe20000010000 */
[----:B------:R-:W-:Y:S01]  /*8a50*/  MOV R185, R76 ;  /* 0x0000004c00b97202 */ /* 0x000fe20000000f00 */
[----:B------:R-:W-:Y:S01]  /*8a60*/  FADD.FTZ R0, R239, R0 ;  /* 0x00000000ef007221 */ /* 0x000fe20000010000 */
[----:B------:R-:W-:-:S02]  /*8a70*/  IMAD.MOV.U32 R184, RZ, RZ, R95 ;  /* 0x000000ffffb87224 */ /* 0x000fc400078e005f */
[----:B------:R-:W-:Y:S01]  /*8a80*/  FADD.FTZ R2, R238, R2 ;  /* 0x00000002ee027221 */ /* 0x000fe20000010000 */
[----:B------:R-:W-:Y:S01]  /*8a90*/  MOV R186, R77 ;  /* 0x0000004d00ba7202 */ /* 0x000fe20000000f00 */
[----:B------:R-:W-:Y:S02]  /*8aa0*/  IMAD.MOV.U32 R187, RZ, RZ, R78 ;  /* 0x000000ffffbb7224 */ /* 0x000fe400078e004e */
[----:B------:R-:W-:Y:S01]  /*8ab0*/  FADD.FTZ R0, R185, R0 ;  /* 0x00000000b9007221 */ /* 0x000fe20000010000 */
[----:B------:R-:W-:Y:S01]  /*8ac0*/  FADD.FTZ R2, R184, R2 ;  /* 0x00000002b8027221 */ /* 0x000fe20000010000 */
[----:B------:R-:W-:Y:S02]  /*8ad0*/  HMMA.16816.F32.BF16 R48, R128, R50, R224 ;  /* 0x000000328030723c */ /* 0x000fe400000418e0 */
[----:B------:R-:W-:Y:S01]  /*8ae0*/  FADD.FTZ R0, R187, R0 ;  /* 0x00000000bb007221 */ /* 0x000fe20000010000 */
[----:B------:R-:W-:-:S04]  /*8af0*/  FADD.FTZ R2, R186, R2 ;  /* 0x00000002ba027221 */ /* 0x000fc80000010000 */
[----:B------:R-:W-:Y:S02]  /*8b00*/  MOV R225, R94 ;  /* 0x0000005e00e17202 */ /* 0x000fe40000000f00 */
[----:B------:R-:W-:Y:S01]  /*8b10*/  MOV R224, R79 ;  /* 0x0000004f00e07202 */ /* 0x000fe20000000f00 */
[----:B------:R-:W-:Y:S02]  /*8b20*/  IMAD.MOV.U32 R227, RZ, RZ, R6 ;  /* 0x000000ffffe37224 */ /* 0x000fe400078e0006 */
[----:B------:R-:W-:Y:S01]  /*8b30*/  FADD.FTZ R0, R225, R0 ;  /* 0x00000000e1007221 */ /* 0x000fe20000010000 */
[----:B------:R-:W-:Y:S02]  /*8b40*/  IMAD.MOV.U32 R226, RZ, RZ, R85 ;  /* 0x000000ffffe27224 */ /* 0x000fe400078e0055 */
[----:B------:R-:W-:Y:S01]  /*8b50*/  FADD.FTZ R2, R224, R2 ;  /* 0x00000002e0027221 */ /* 0x000fe20000010000 */
[----:B------:R-:W-:Y:S01]  /*8b60*/  HMMA.16816.F32.BF16 R148, R128, R144, R148 ;  /* 0x000000908094723c */ /* 0x000fe20000041894 */
[----:B------:R-:W-:-:S02]  /*8b70*/  IMAD.MOV.U32 R173, RZ, RZ, R100 ;  /* 0x000000ffffad7224 */ /* 0x000fc400078e0064 */
[----:B------:R-:W-:Y:S01]  /*8b80*/  FADD.FTZ R0, R227, R0 ;  /* 0x00000000e3007221 */ /* 0x000fe20000010000 */
[----:B------:R-:W-:Y:S02]  /*8b90*/  IMAD.MOV.U32 R172, RZ, RZ, R103 ;  /* 0x000000ffffac7224 */ /* 0x000fe400078e0067 */
[----:B------:R-:W-:Y:S01]  /*8ba0*/  FADD.FTZ R2, R226, R2 ;  /* 0x00000002e2027221 */ /* 0x000fe20000010000 */
[----:B------:R-:W-:Y:S01]  /*8bb0*/  LDSM.16.MT88.4 R4, [R195+0x17800] ;  /* 0x01780000c304783b */ /* 0x000fe20000004200 */
[----:B--2---:R-:W-:Y:S01]  /*8bc0*/  HMMA.16816.F32.BF16 R164, R128, R160, R164 ;  /* 0x000000a080a4723c */ /* 0x004fe200000418a4 */
[----:B------:R-:W-:-:S05]  /*8bd0*/  FADD.FTZ R0, R173, R0 ;  /* 0x00000000ad007221 */ /* 0x000fca0000010000 */
[C---:B------:R-:W-:Y:S01]  /*8be0*/  HMMA.16816.F32.BF16 R144, R128.reuse, R146, R104 ;  /* 0x000000928090723c */ /* 0x040fe20000041868 */
[----:B------:R-:W1:Y:S05]  /*8bf0*/  LDSM.16.MT88.4 R104, [R193+0x17800] ;  /* 0x01780000c168783b */ /* 0x000e6a0000004200 */
[C---:B------:R-:W-:Y:S01]  /*8c00*/  HMMA.16816.F32.BF16 R160, R128.reuse, R162, R112 ;  /* 0x000000a280a0723c */ /* 0x040fe20000041870 */
[----:B------:R-:W2:Y:S05]  /*8c10*/  LDSM.16.MT88.4 R112, [R194+0x17800] ;  /* 0x01780000c270783b */ /* 0x000eaa0000004200 */
[----:B------:R-:W-:Y:S01]  /*8c20*/  HMMA.16816.F32.BF16 R40, R128, R42, R120 ;  /* 0x0000002a8028723c */ /* 0x000fe20000041878 */
[----:B------:R-:W3:Y:S01]  /*8c30*/  LDSM.16.MT88.4 R120, [R196+0x17800] ;  /* 0x01780000c478783b */ /* 0x000ee20000004200 */
[----:B------:R-:W-:Y:S01]  /*8c40*/  FADD.FTZ R2, R172, R2 ;  /* 0x00000002ac027221 */ /* 0x000fe20000010000 */
[----:B------:R-:W-:Y:S01]  /*8c50*/  MOV R175, R108 ;  /* 0x0000006c00af7202 */ /* 0x000fe20000000f00 */
[----:B------:R-:W-:-:S02]  /*8c60*/  FADD.FTZ R0, R246, R0 ;  /* 0x00000000f6007221 */ /* 0x000fc40000010000 */
[----:B------:R-:W-:Y:S02]  /*8c70*/  FADD.FTZ R2, R174, R2 ;  /* 0x00000002ae027221 */ /* 0x000fe40000010000 */
[----:B------:R-:W-:Y:S02]  /*8c80*/  FADD.FTZ R0, R135, R0 ;  /* 0x0000000087007221 */ /* 0x000fe40000010000 */
[----:B------:R-:W-:Y:S02]  /*8c90*/  FADD.FTZ R2, R175, R2 ;  /* 0x00000002af027221 */ /* 0x000fe40000010000 */
[----:B------:R-:W-:Y:S02]  /*8ca0*/  FADD.FTZ R0, R134, R0 ;  /* 0x0000000086007221 */ /* 0x000fe40000010000 */
[----:B------:R-:W-:Y:S02]  /*8cb0*/  FADD.FTZ R2, R252, R2 ;  /* 0x00000002fc027221 */ /* 0x000fe40000010000 */
[----:B------:R-:W-:-:S02]  /*8cc0*/  FADD.FTZ R252, R133, R0 ;  /* 0x0000000085fc7221 */ /* 0x000fc40000010000 */
[----:B------:R-:W-:-:S03]  /*8cd0*/  FADD.FTZ R248, R247, R2 ;  /* 0x00000002f7f87221 */ /* 0x000fc60000010000 */
[----:B------:R4:W-:Y:S04]  /*8ce0*/  STL [R1+0x28], R252 ;  /* 0x000028fc01007387 */ /* 0x0009e80000100800 */
[----:B------:R4:W-:Y:S01]  /*8cf0*/  STL [R1+0x24], R248 ;  /* 0x000024f801007387 */ /* 0x0009e20000100800 */
[C---:B------:R-:W-:Y:S06]  /*8d00*/  HMMA.16816.F32.BF16 R60, R128.reuse, R64, R60 ;  /* 0x00000040803c723c */ /* 0x040fec000004183c */
[C---:B------:R-:W-:Y:S06]  /*8d10*/  HMMA.16816.F32.BF16 R76, R128.reuse, R80, R240 ;  /* 0x00000050804c723c */ /* 0x040fec00000418f0 */
[C---:B------:R-:W-:Y:S06]  /*8d20*/  HMMA.16816.F32.BF16 R84, R128.reuse, R88, R188 ;  /* 0x000000588054723c */ /* 0x040fec00000418bc */
[C---:B------:R-:W-:Y:S06]  /*8d30*/  HMMA.16816.F32.BF16 R92, R128.reuse, R96, R180 ;  /* 0x00000060805c723c */ /* 0x040fec00000418b4 */
[C---:B-1----:R-:W-:Y:S06]  /*8d40*/  HMMA.16816.F32.BF16 R100, R128.reuse, R104, R32 ;  /* 0x000000688064723c */ /* 0x042fec0000041820 */
[C---:B--2---:R-:W-:Y:S06]  /*8d50*/  HMMA.16816.F32.BF16 R108, R128.reuse, R112, R24 ;  /* 0x00000070806c723c */ /* 0x044fec0000041818 */
[C---:B---3--:R-:W-:Y:S06]  /*8d60*/  HMMA.16816.F32.BF16 R116, R128.reuse, R120, R16 ;  /* 0x000000788074723c */ /* 0x048fec0000041810 */
        /* <DEDUP_REMOVED lines=8> */
[----:B------:R-:W-:Y:S01]  /*8df0*/  HMMA.16816.F32.BF16 R128, R128, R6, R8 ;  /* 0x000000068080723c */ /* 0x000fe20000041808 */
[----:B------:R-:W-:-:S08]  /*8e00*/  NOP ;  /* 0x0000000000007918 */ /* 0x000fd00000000000 */
[----:B----4-:R-:W-:-:S15]  /*8e10*/  @!P0 BRA `(.L_x_240) ;  /* 0x0000005400008947 */ /* 0x010fde0003800000 */
[----:B------:R-:W2:Y:S01]  /*8e20*/  LDL R225, [R1+0x58] ;  /* 0x0000580001e17983 */ /* 0x000ea20000100800 */
[----:B------:R-:W-:-:S03]  /*8e30*/  ULDC UR4, c[0x0][0x2d0] ;  /* 0x0000b40000047ab9 */ /* 0x000fc60000000800 */
[----:B------:R-:W3:Y:S04]  /*8e40*/  LDL R226, [R1+0x2c] ;  /* 0x00002c0001e27983 */ /* 0x000ee80000100800 */
[----:B------:R-:W4:Y:S04]  /*8e50*/  LDL R227, [R1+0x5c] ;  /* 0x00005c0001e37983 */ /* 0x000f280000100800 */
[----:B------:R-:W4:Y:S04]  /*8e60*/  LDL.64 R172, [R1+0x78] ;  /* 0x0000780001ac7983 */ /* 0x000f280000100a00 */
[----:B------:R-:W4:Y:S01]  /*8e70*/  LDL.64 R174, [R1+0x80] ;  /* 0x0000800001ae7983 */ /* 0x000f220000100a00 */
[----:B------:R-:W-:Y:S01]  /*8e80*/  UIADD3 UR18, UR20, -0x2, URZ ;  /* 0xfffffffe14127890 */ /* 0x000fe2000fffe03f */
[----:B------:R-:W-:-:S04]  /*8e90*/  DEPBAR.LE SB0, 0x0 ;  /* 0x000080000000791a */ /* 0x000fc80000000000 */
[----:B------:R-:W1:Y:S01]  /*8ea0*/  S2R R2, SR_TID.X ;  /* 0x0000000000027919 */ /* 0x000e620000002100 */
[----:B------:R-:W-:Y:S02]  /*8eb0*/  USHF.R.S32.HI UR6, URZ, 0x1f, UR18 ;  /* 0x0000001f3f067899 */ /* 0x000fe40008011412 */
[----:B------:R-:W-:Y:S01]  /*8ec0*/  UISETP.GT.AND UP0, UPT, UR18, UR5, UPT ;  /* 0x000000051200728c */ /* 0x000fe2000bf04270 */
[----:B-1----:R-:W-:-:S04]  /*8ed0*/  SHF.R.S32.HI R0, RZ, 0x1f, R2 ;  /* 0x0000001fff007819 */ /* 0x002fc80000011402 */
[----:B------:R-:W-:-:S04]  /*8ee0*/  LEA.HI R0, R0, R2, RZ, 0x3 ;  /* 0x0000000200007211 */ /* 0x000fc800078f18ff */
[----:B------:R-:W-:-:S05]  /*8ef0*/  LOP3.LUT R0, R0, 0xfffffff8, RZ, 0xc0, !PT ;  /* 0xfffffff800007812 */ /* 0x000fca00078ec0ff */
[----:B------:R-:W-:-:S04]  /*8f00*/  IMAD.IADD R0, R2, 0x1, -R0 ;  /* 0x0000000102007824 */ /* 0x000fc800078e0a00 */
[----:B------:R-:W-:Y:S01]  /*8f10*/  IMAD.SHL.U32 R0, R0, 0x8, RZ ;  /* 0x0000000800007824 */ /* 0x000fe200078e00ff */
[----:B------:R-:W-:Y:S04]  /*8f20*/  BAR.SYNC.DEFER_BLOCKING 0x0 ;  /* 0x0000000000007b1d */ /* 0x000fe80000010000 */
[----:B------:R-:W-:Y:S01]  /*8f30*/  ISETP.GE.AND P5, PT, R0, UR4, PT ;  /* 0x0000000400007c0c */ /* 0x000fe2000bfa6270 */
[----:B------:R-:W-:-:S12]  /*8f40*/  IMAD.U32 R0, RZ, RZ, UR18 ;  /* 0x00000012ff007e24 */ /* 0x000fd8000f8e00ff */
[----:B------:R-:W1:Y:S01]  /*8f50*/  @!P5 LDC.64 R6, c[0x0][0x220] ;  /* 0x00008800ff06db82 */ /* 0x000e620000000a00 */
[----:B------:R-:W-:Y:S07]  /*8f60*/  @P5 STS.128 [R219+0x10000], RZ ;  /* 0x010000ffdb005388 */ /* 0x000fee0000000c00 */
[----:B------:R-:W1:Y:S08]  /*8f70*/  @!P5 LDC.64 R14, c[0x0][0x220] ;  /* 0x00008800ff0edb82 */ /* 0x000e700000000a00 */
[----:B------:R-:W1:Y:S08]  /*8f80*/  @!P5 LDC.64 R18, c[0x0][0x220] ;  /* 0x00008800ff12db82 */ /* 0x000e700000000a00 */
[----:B------:R-:W1:Y:S01]  /*8f90*/  @!P5 LDC.64 R24, c[0x0][0x220] ;  /* 0x00008800ff18db82 */ /* 0x000e620000000a00 */
[----:B--2---:R-:W-:-:S02]  /*8fa0*/  ISETP.GE.AND P4, PT, R225, UR4, PT ;  /* 0x00000004e1007c0c */ /* 0x004fc4000bf86270 */
[----:B---3--:R-:W-:Y:S02]  /*8fb0*/  ISETP.GE.AND P3, PT, R226, UR4, PT ;  /* 0x00000004e2007c0c */ /* 0x008fe4000bf66270 */
[----:B----4-:R-:W-:Y:S01]  /*8fc0*/  ISETP.GE.AND P2, PT, R227, UR4, PT ;  /* 0x00000004e3007c0c */ /* 0x010fe2000bf46270 */
[----:B------:R-:W-:Y:S01]  /*8fd0*/  UIMAD UR4, UR35, UR18, URZ ;  /* 0x00000012230472a4 */ /* 0x000fe2000f8e023f */
[----:B------:R-:W-:-:S07]  /*8fe0*/  IMAD.MOV.U32 R5, RZ, RZ, R173 ;  /* 0x000000ffff057224 */ /* 0x000fce00078e00ad */
[----:B------:R-:W2:Y:S01]  /*8ff0*/  @!P4 LDC.64 R8, c[0x0][0x220] ;  /* 0x00008800ff08cb82 */ /* 0x000ea20000000a00 */
[----:B------:R-:W-:Y:S01]  /*9000*/  UIMAD UR4, UR6, UR36, UR4 ;  /* 0x00000024060472a4 */ /* 0x000fe2000f8e0204 */
[----:B------:R-:W-:-:S04]  /*9010*/  IMAD.MOV.U32 R4, RZ, RZ, R174 ;  /* 0x000000ffff047224 */ /* 0x000fc800078e00ae */
[----:B------:R-:W-:Y:S02]  /*9020*/  IMAD.WIDE.U32 R4, R0, UR36, R4 ;  /* 0x0000002400047c25 */ /* 0x000fe4000f8e0004 */
[----:B------:R-:W3:Y:S02]  /*9030*/  @!P3 LDC.64 R12, c[0x0][0x220] ;  /* 0x00008800ff0cbb82 */ /* 0x000ee40000000a00 */
[----:B------:R-:W-:Y:S01]  /*9040*/  VIADD R0, R5, UR4 ;  /* 0x0000000405007c36 */ /* 0x000fe20008000000 */
[----:B-1----:R-:W-:-:S05]  /*9050*/  @!P5 LEA R6, P1, R4, R6, 0x1 ;  /* 0x000000060406d211 */ /* 0x002fca00078208ff */
[----:B------:R-:W1:Y:S01]  /*9060*/  @!P2 LDC.64 R10, c[0x0][0x220] ;  /* 0x00008800ff0aab82 */ /* 0x000e620000000a00 */
[C---:B------:R-:W-:Y:S02]  /*9070*/  @!P5 LEA.HI.X R7, R4.reuse, R7, R0, 0x1, P1 ;  /* 0x000000070407d211 */ /* 0x040fe400008f0c00 */
[----:B------:R-:W-:-:S03]  /*9080*/  IADD3 R2, P1, R4, UR38, RZ ;  /* 0x0000002604027c10 */ /* 0x000fc6000ff3e0ff */
[----:B------:R-:W-:Y:S01]  /*9090*/  @!PT LDS RZ, [RZ] ;  /* 0x00000000fffff984 */ /* 0x000fe20000000800 */
[----:B------:R-:W-:Y:S01]  /*90a0*/  @!PT LDS RZ, [RZ] ;  /* 0x00000000fffff984 */ /* 0x000fe20000000800 */
[----:B------:R-:W-:Y:S01]  /*90b0*/  @!PT LDS RZ, [RZ] ;  /* 0x00000000fffff984 */ /* 0x000fe20000000800 */
[----:B------:R4:W-:Y:S02]  /*90c0*/  @!P5 LDGSTS.E.BYPASS.LTC128B.128 [R219+0x10000], desc[UR30][R6.64] ;  /* 0x1000000006dbdfae */ /* 0x0009e4000b901d5e */
[----:B------:R-:W4:Y:S01]  /*90d0*/  @!P4 LDC.64 R16, c[0x0][0x220] ;  /* 0x00008800ff10cb82 */ /* 0x000f220000000a00 */
[C---:B--2---:R-:W-:Y:S01]  /*90e0*/  @!P4 LEA R8, P0, R4.reuse, R8, 0x1 ;  /* 0x000000080408c211 */ /* 0x044fe200078008ff */
[----:B------:R-:W-:Y:S03]  /*90f0*/  @P4 STS.128 [R219+0x12000], RZ ;  /* 0x012000ffdb004388 */ /* 0x000fe60000000c00 */
[----:B------:R-:W-:-:S03]  /*9100*/  @!P4 LEA.HI.X R9, R4, R9, R0, 0x1, P0 ;  /* 0x000000090409c211 */ /* 0x000fc600000f0c00 */
[----:B------:R-:W2:Y:S01]  /*9110*/  @!P3 LDC.64 R22, c[0x0][0x220] ;  /* 0x00008800ff16bb82 */ /* 0x000ea20000000a00 */
[C---:B---3--:R-:W-:Y:S01]  /*9120*/  @!P3 LEA R12, P0, R4.reuse, R12, 0x1 ;  /* 0x0000000c040cb211 */ /* 0x048fe200078008ff */
[----:B------:R-:W-:Y:S01]  /*9130*/  @!PT LDS RZ, [RZ] ;  /* 0x00000000fffff984 */ /* 0x000fe20000000800 */
[----:B------:R-:W-:Y:S01]  /*9140*/  @!PT LDS RZ, [RZ] ;  /* 0x00000000fffff984 */ /* 0x000fe20000000800 */
[----:B------:R-:W-:Y:S01]  /*9150*/  @!PT LDS RZ, [RZ] ;  /* 0x00000000fffff984 */ /* 0x000fe20000000800 */
[----:B------:R3:W-:Y:S03]  /*9160*/  @!P4 LDGSTS.E.BYPASS.LTC128B.128 [R219+0x12000], desc[UR30][R8.64+0x80] ;  /* 0x1200008008dbcfae */ /* 0x0007e6000b901d5e */
[C-C-:B------:R-:W-:Y:S01]  /*9170*/  @!P3 LEA.HI.X R13, R4.reuse, R13, R0.reuse, 0x1, P0 ;  /* 0x0000000d040db211 */ /* 0x140fe200000f0c00 */
[----:B------:R-:W-:Y:S01]  /*9180*/  @P3 STS.128 [R219+0x14000], RZ ;  /* 0x014000ffdb003388 */ /* 0x000fe20000000c00 */
[C---:B-1----:R-:W-:Y:S01]  /*9190*/  @!P2 LEA R10, P0, R4.reuse, R10, 0x1 ;  /* 0x0000000a040aa211 */ /* 0x042fe200078008ff */
[----:B------:R-:W1:Y:S02]  /*91a0*/  @!P2 LDC.64 R20, c[0x0][0x220] ;  /* 0x00008800ff14ab82 */ /* 0x000e640000000a00 */
[----:B------:R-:W-:Y:S01]  /*91b0*/  @!PT LDS RZ, [RZ] ;  /* 0x00000000fffff984 */ /* 0x000fe20000000800 */
[----:B------:R-:W-:Y:S01]  /*91c0*/  @!PT LDS RZ, [RZ] ;  /* 0x00000000fffff984 */ /* 0x000fe20000000800 */
[----:B------:R-:W-:Y:S01]  /*91d0*/  @!PT LDS RZ, [RZ] ;  /* 0x00000000fffff984 */ /* 0x000fe20000000800 */
[----:B------:R2:W-:Y:S01]  /*91e0*/  @!P3 LDGSTS.E.BYPASS.LTC128B.128 [R219+0x14000], desc[UR30][R12.64+0x100] ;  /* 0x140001000cdbbfae */ /* 0x0005e2000b901d5e */
[----:B------:R-:W-:-:S02]  /*91f0*/  @!P2 LEA.HI.X R11, R4, R11, R0, 0x1, P0 ;  /* 0x0000000b040ba211 */ /* 0x000fc400000f0c00 */
[----:B------:R-:W-:Y:S01]  /*9200*/  IADD3.X R4, R0, UR37, RZ, P1, !PT ;  /* 0x0000002500047c10 */ /* 0x000fe20008ffe4ff */
[----:B------:R-:W-:Y:S01]  /*9210*/  @P2 STS.128 [R219+0x16000], RZ ;  /* 0x016000ffdb002388 */ /* 0x000fe20000000c00 */
[C---:B------:R-:W-:Y:S02]  /*9220*/  IADD3 R0, P1, R2.reuse, UR38, RZ ;  /* 0x0000002602007c10 */ /* 0x040fe4000ff3e0ff */
[----:B----4-:R-:W-:Y:S01]  /*9230*/  @!P5 LEA R6, P0, R2, R14, 0x1 ;  /* 0x0000000e0206d211 */ /* 0x010fe200078008ff */
[----:B------:R-:W-:Y:S01]  /*9240*/  @!PT LDS RZ, [RZ] ;  /* 0x00000000fffff984 */ /* 0x000fe20000000800 */
[----:B------:R-:W-:Y:S01]  /*9250*/  @!PT LDS RZ, [RZ] ;  /* 0x00000000fffff984 */ /* 0x000fe20000000800 */
[----:B------:R-:W-:Y:S01]  /*9260*/  @!PT LDS RZ, [RZ] ;  /* 0x00000000fffff984 */ /* 0x000fe20000000800 */
[----:B------:R4:W-:Y:S01]  /*9270*/  @!P2 LDGSTS.E.BYPASS.LTC128B.128 [R219+0x16000], desc[UR30][R10.64+0x180] ;  /* 0x160001800adbafae */ /* 0x0009e2000b901d5e */
[----:B------:R-:W-:Y:S02]  /*9280*/  IADD3.X R5, R4, UR37, RZ, P1, !PT ;  /* 0x0000002504057c10 */ /* 0x000fe40008ffe4ff */
[C---:B------:R-:W-:Y:S01]  /*9290*/  @!P5 LEA.HI.X R7, R2.reuse, R15, R4, 0x1, P0 ;  /* 0x0000000f0207d211 */ /* 0x040fe200000f0c04 */
[----:B------:R-:W-:Y:S01]  /*92a0*/  @P5 STS.128 [R219+0x10800], RZ ;  /* 0x010800ffdb005388 */ /* 0x000fe20000000c00 */
[----:B------:R-:W1:Y:S03]  /*92b0*/  @!P3 LDC.64 R14, c[0x0][0x220] ;  /* 0x00008800ff0ebb82 */ /* 0x000e660000000a00 */
[----:B------:R-:W-:Y:S01]  /*92c0*/  @!PT LDS RZ, [RZ] ;  /* 0x00000000fffff984 */ /* 0x000fe20000000800 */
[----:B------:R-:W-:Y:S01]  /*92d0*/  @!PT LDS RZ, [RZ] ;  /* 0x00000000fffff984 */ /* 0x000fe20000000800 */
[----:B------:R-:W-:Y:S01]  /*92e0*/  @!PT LDS RZ, [RZ] ;  /* 0x00000000fffff984 */ /* 0x000fe20000000800 */
[----:B------:R-:W-:Y:S01]  /*92f0*/  @!P5 LDGSTS.E.BYPASS.LTC128B.128 [R219+0x10800], desc[UR30][R6.64] ;  /* 0x1080000006dbdfae */ /* 0x000fe2000b901d5e */
[----:B---3--:R-:W-:-:S03]  /*9300*/  @!P4 LEA R8, P0, R2, R16, 0x1 ;  /* 0x000000100208c211 */ /* 0x008fc600078008ff */
[----:B------:R-:W-:Y:S01]  /*9310*/  @P4 STS.128 [R219+0x12800], RZ ;  /* 0x012800ffdb004388 */ /* 0x000fe20000000c00 */
[----:B------:R-:W-:Y:S02]  /*9320*/  @!P4 LEA.HI.X R9, R2, R17, R4, 0x1, P0 ;  /* 0x000000110209c211 */ /* 0x000fe400000f0c04 */
[----:B------:R-:W3:Y:S01]  /*9330*/  @!P4 LDC.64 R16, c[0x0][0x220] ;  /* 0x00008800ff10cb82 */ /* 0x000ee20000000a00 */
[C---:B--2---:R-:W-:Y:S02]  /*9340*/  @!P5 LEA R12, P1, R0.reuse, R18, 0x1 ;  /* 0x00000012000cd211 */ /* 0x044fe400078208ff */
[----:B------:R-:W-:Y:S01]  /*9350*/  @!PT LDS RZ, [RZ] ;  /* 0x00000000fffff984 */ /* 0x000fe20000000800 */
[----:B------:R-:W-:Y:S01]  /*9360*/  @!PT LDS RZ, [RZ] ;  /* 0x00000000fffff984 */ /* 0x000fe20000000800 */
[----:B------:R-:W-:Y:S01]  /*9370*/  @!PT LDS RZ, [RZ] ;  /* 0x00000000fffff984 */ /* 0x000fe20000000800 */
[----:B------:R1:W-:Y:S02]  /*9380*/  @!P4 LDGSTS.E.BYPASS.LTC128B.128 [R219+0x12800], desc[UR30][R8.64+0x80] ;  /* 0x1280008008dbcfae */ /* 0x0003e4000b901d5e */
[----:B------:R-:W-:Y:S02]  /*9390*/  @!P5 LEA.HI.X R13, R0, R19, R5, 0x1, P1 ;  /* 0x00000013000dd211 */ /* 0x000fe400008f0c05 */
[----:B------:R-:W-:Y:S01]  /*93a0*/  @P3 STS.128 [R219+0x14800], RZ ;  /* 0x014800ffdb003388 */ /* 0x000fe20000000c00 */
[----:B------:R-:W2:Y:S01]  /*93b0*/  @!P3 LDC.64 R18, c[0x0][0x220] ;  /* 0x00008800ff12bb82 */ /* 0x000ea20000000a00 */
[----:B----4-:R-:W-:-:S04]  /*93c0*/  @!P3 LEA R10, P0, R2, R22, 0x1 ;  /* 0x00000016020ab211 */ /* 0x010fc800078008ff */
[----:B------:R-:W-:-:S03]  /*93d0*/  @!P3 LEA.HI.X R11, R2, R23, R4, 0x1, P0 ;  /* 0x00000017020bb211 */ /* 0x000fc600000f0c04 */
[----:B------:R-:W4:Y:S02]  /*93e0*/  @!P2 LDC.64 R22, c[0x0][0x220] ;  /* 0x00008800ff16ab82 */ /* 0x000f240000000a00 */
[----:B------:R-:W-:Y:S01]  /*93f0*/  @!PT LDS RZ, [RZ] ;  /* 0x00000000fffff984 */ /* 0x000fe20000000800 */
[----:B------:R-:W-:Y:S01]  /*9400*/  @!PT LDS RZ, [RZ] ;  /* 0x00000000fffff984 */ /* 0x000fe20000000800 */
[----:B------:R-:W-:Y:S01]  /*9410*/  @!PT LDS RZ, [RZ] ;  /* 0x00000000fffff984 */ /* 0x000fe20000000800 */
[----:B------:R3:W-:Y:S04]  /*9420*/  @!P3 LDGSTS.E.BYPASS.LTC128B.128 [R219+0x14800], desc[UR30][R10.64+0x100] ;  /* 0x148001000adbbfae */ /* 0x0007e8000b901d5e */
[----:B------:R-:W-:Y:S01]  /*9430*/  @P2 STS.128 [R219+0x16800], RZ ;  /* 0x016800ffdb002388 */ /* 0x000fe20000000c00 */
[----:B-1----:R-:W-:-:S04]  /*9440*/  @!P2 LEA R8, P0, R2, R20, 0x1 ;  /* 0x000000140208a211 */ /* 0x002fc800078008ff */
[----:B------:R-:W-:Y:S02]  /*9450*/  @!P2 LEA.HI.X R9, R2, R21, R4, 0x1, P0 ;  /* 0x000000150209a211 */ /* 0x000fe400000f0c04 */
[----:B------:R-:W1:Y:S01]  /*9460*/  @!P2 LDC.64 R20, c[0x0][0x220] ;  /* 0x00008800ff14ab82 */ /* 0x000e620000000a00 */
[C---:B---3--:R-:W-:Y:S02]  /*9470*/  @!P4 LEA R6, P0, R0.reuse, R16, 0x1 ;  /* 0x000000100006c211 */ /* 0x048fe400078008ff */
[----:B------:R-:W-:Y:S01]  /*9480*/  @!PT LDS RZ, [RZ] ;  /* 0x00000000fffff984 */ /* 0x000fe20000000800 */
[----:B------:R-:W-:Y:S01]  /*9490*/  @!PT LDS RZ, [RZ] ;  /* 0x00000000fffff984 */ /* 0x000fe20000000800 */
[----:B------:R-:W-:Y:S01]  /*94a0*/  @!PT LDS RZ, [RZ] ;  /* 0x00000000fffff984 */ /* 0x000fe20000000800 */
[----:B------:R3:W-:Y:S01]  /*94b0*/  @!P2 LDGSTS.E.BYPASS.LTC128B.128 [R219+0x16800], desc[UR30][R8.64+0x180] ;  /* 0x1680018008dbafae */ /* 0x0007e2000b901d5e */
[C---:B------:R-:W-:Y:S02]  /*94c0*/  IADD3 R2, P1, R0.reuse, UR38, RZ ;  /* 0x0000002600027c10 */ /* 0x040fe4000ff3e0ff */
[C---:B------:R-:W-:Y:S01]  /*94d0*/  @!P4 LEA.HI.X R7, R0.reuse, R17, R5, 0x1, P0 ;  /* 0x000000110007c211 */ /* 0x040fe200000f0c05 */
[----:B------:R-:W-:Y:S01]  /*94e0*/  @P5 STS.128 [R219+0x11000], RZ ;  /* 0x011000ffdb005388 */ /* 0x000fe20000000c00 */
[----:B------:R-:W-:Y:S01]  /*94f0*/  IADD3.X R4, R5, UR37, RZ, P1, !PT ;  /* 0x0000002505047c10 */ /* 0x000fe20008ffe4ff */
[----:B------:R-:W2:Y:S02]  /*9500*/  @!P4 LDC.64 R10, c[0x0][0x220] ;  /* 0x00008800ff0acb82 */ /* 0x000ea40000000a00 */
        /* <DEDUP_REMOVED lines=8> */
[----:B------:R1:W-:Y:S04]  /*9590*/  @!P4 LDGSTS.E.BYPASS.LTC128B.128 [R219+0x13000], desc[UR30][R6.64+0x80] ;  /* 0x1300008006dbcfae */ /* 0x0003e8000b901d5e */
[----:B------:R-:W-:Y:S01]  /*95a0*/  @P3 STS.128 [R219+0x15000], RZ ;  /* 0x015000ffdb003388 */ /* 0x000fe20000000c00 */
[----:B---3--:R-:W-:-:S02]  /*95b0*/  @!P3 LEA R8, P0, R0, R14, 0x1 ;  /* 0x0000000e0008b211 */ /* 0x008fc400078008ff */
[----:B------:R-:W-:Y:S02]  /*95c0*/  @!P5 LEA R14, P1, R2, R24, 0x1 ;  /* 0x00000018020ed211 */ /* 0x000fe400078208ff */
[--C-:B------:R-:W-:Y:S02]  /*95d0*/  @!P3 LEA.HI.X R9, R0, R15, R5.reuse, 0x1, P0 ;  /* 0x0000000f0009b211 */ /* 0x100fe400000f0c05 */
[C---:B--2---:R-:W-:Y:S02]  /*95e0*/  @!P4 LEA R10, P6, R2.reuse, R10, 0x1 ;  /* 0x0000000a020ac211 */ /* 0x044fe400078c08ff */
[--C-:B------:R-:W-:Y:S01]  /*95f0*/  @!P5 LEA.HI.X R15, R2, R25, R4.reuse, 0x1, P1 ;  /* 0x00000019020fd211 */ /* 0x100fe200008f0c04 */
[----:B------:R-:W-:Y:S01]  /*9600*/  @!PT LDS RZ, [RZ] ;  /* 0x00000000fffff984 */ /* 0x000fe20000000800 */
[----:B------:R-:W-:Y:S01]  /*9610*/  @!PT LDS RZ, [RZ] ;  /* 0x00000000fffff984 */ /* 0x000fe20000000800 */
[----:B------:R-:W-:Y:S01]  /*9620*/  @!PT LDS RZ, [RZ] ;  /* 0x00000000fffff984 */ /* 0x000fe20000000800 */
[----:B------:R2:W-:Y:S01]  /*9630*/  @!P3 LDGSTS.E.BYPASS.LTC128B.128 [R219+0x15000], desc[UR30][R8.64+0x100] ;  /* 0x1500010008dbbfae */ /* 0x0005e2000b901d5e */
[----:B----4-:R-:W-:Y:S02]  /*9640*/  @!P2 LEA R12, P0, R0, R22, 0x1 ;  /* 0x00000016000ca211 */ /* 0x010fe400078008ff */
[----:B------:R-:W-:Y:S01]  /*9650*/  @!P4 LEA.HI.X R11, R2, R11, R4, 0x1, P6 ;  /* 0x0000000b020bc211 */ /* 0x000fe200030f0c04 */
[----:B------:R-:W-:Y:S01]  /*9660*/  @P2 STS.128 [R219+0x17000], RZ ;  /* 0x017000ffdb002388 */ /* 0x000fe20000000c00 */
[----:B------:R-:W-:-:S02]  /*9670*/  @!P2 LEA.HI.X R13, R0, R23, R5, 0x1, P0 ;  /* 0x00000017000da211 */ /* 0x000fc400000f0c05 */
[----:B-1----:R-:W-:-:S03]  /*9680*/  @!P2 LEA R6, P0, R2, R20, 0x1 ;  /* 0x000000140206a211 */ /* 0x002fc600078008ff */
[----:B------:R-:W-:Y:S01]  /*9690*/  @!PT LDS RZ, [RZ] ;  /* 0x00000000fffff984 */ /* 0x000fe20000000800 */
[----:B------:R-:W-:Y:S01]  /*96a0*/  @!PT LDS RZ, [RZ] ;  /* 0x00000000fffff984 */ /* 0x000fe20000000800 */
[----:B------:R-:W-:Y:S01]  /*96b0*/  @!PT LDS RZ, [RZ] ;  /* 0x00000000fffff984 */ /* 0x000fe20000000800 */
[----:B------:R-:W-:Y:S01]  /*96c0*/  @!P2 LDGSTS.E.BYPASS.LTC128B.128 [R219+0x17000], desc[UR30][R12.64+0x180] ;  /* 0x170001800cdbafae */ /* 0x000fe2000b901d5e */
[----:B------:R-:W-:-:S03]  /*96d0*/  @!P2 LEA.HI.X R7, R2, R21, R4, 0x1, P0 ;  /* 0x000000150207a211 */ /* 0x000fc600000f0c04 */
[----:B------:R-:W-:Y:S01]  /*96e0*/  @P5 STS.128 [R219+0x11800], RZ ;  /* 0x011800ffdb005388 */ /* 0x000fe20000000c00 */
[----:B------:R-:W-:-:S03]  /*96f0*/  PLOP3.LUT P0, PT, PT, PT, UP0, 0x80, 0x0 ;  /* 0x000000000000781c */ /* 0x000fc60003f0f008 */
        /* <DEDUP_REMOVED lines=8> */
[----:B------:R-:W-:Y:S01]  /*9780*/  @!P4 LDGSTS.E.BYPASS.LTC128B.128 [R219+0x13800], desc[UR30][R10.64+0x80] ;  /* 0x138000800adbcfae */ /* 0x000fe2000b901d5e */
[----:B--2---:R-:W-:-:S03]  /*9790*/  @!P3 LEA R8, P1, R2, R18, 0x1 ;  /* 0x000000120208b211 */ /* 0x004fc600078208ff */
[----:B------:R-:W-:Y:S01]  /*97a0*/  @P3 STS.128 [R219+0x15800], RZ ;  /* 0x015800ffdb003388 */ /* 0x000fe20000000c00 */
[----:B------:R-:W-:-:S05]  /*97b0*/  @!P3 LEA.HI.X R9, R2, R19, R4, 0x1, P1 ;  /* 0x000000130209b211 */ /* 0x000fca00008f0c04 */
        /* <DEDUP_REMOVED lines=9> */
[----:B-1---5:R-:W-:Y:S04]  /*9850*/  LDSM.16.M88.4 R12, [R192+0x8000] ;  /* 0x00800000c00c783b */ /* 0x022fe80000000200 */
[----:B------:R-:W-:Y:S04]  /*9860*/  LDSM.16.M88.4 R20, [R192+0x8800] ;  /* 0x00880000c014783b */ /* 0x000fe80000000200 */
[----:B------:R-:W-:Y:S04]  /*9870*/  LDSM.16.M88.4 R172, [R192+0x9000] ;  /* 0x00900000c0ac783b */ /* 0x000fe80000000200 */
[----:B------:R-:W-:Y:S04]  /*9880*/  LDSM.16.M88.4 R168, [R192+0x9800] ;  /* 0x00980000c0a8783b */ /* 0x000fe80000000200 */
[----:B--2---:R-:W-:Y:S04]  /*9890*/  LDSM.16.M88.4 R8, [R200] ;  /* 0x00000000c808783b */ /* 0x004fe80000000200 */
[----:B------:R-:W-:Y:S04]  /*98a0*/  LDSM.16.M88.4 R32, [R203] ;  /* 0x00000000cb20783b */ /* 0x000fe80000000200 */
[----:B---3--:R-:W1:Y:S04]  /*98b0*/  LDSM.16.M88.4 R4, [R199] ;  /* 0x00000000c704783b */ /* 0x008e680000000200 */
[----:B------:R-:W2:Y:S04]  /*98c0*/  LDSM.16.M88.4 R176, [R218] ;  /* 0x00000000dab0783b */ /* 0x000ea80000000200 */
[----:B------:R-:W3:Y:S04]  /*98d0*/  LDSM.16.M88.4 R232, [R217] ;  /* 0x00000000d9e8783b */ /* 0x000ee80000000200 */
[----:B------:R-:W4:Y:S04]  /*98e0*/  LDSM.16.M88.4 R236, [R216] ;  /* 0x00000000d8ec783b */ /* 0x000f280000000200 */
[----:B------:R-:W-:Y:S04]  /*98f0*/  LDSM.16.M88.4 R240, [R192+0xa800] ;  /* 0x00a80000c0f0783b */ /* 0x000fe80000000200 */
[----:B------:R-:W0:Y:S01]  /*9900*/  LDGDEPBAR ;  /* 0x00000000000079af */ /* 0x000e220000000000 */
        /* <DEDUP_REMOVED lines=9> */
[C---:B------:R-:W-:Y:S01]  /*99a0*/  HMMA.16816.F32.BF16 R224, R8.reuse, R32, R28 ;  /* 0x0000002008e0723c */ /* 0x040fe2000004181c */
[----:B------:R-:W-:Y:S05]  /*99b0*/  LDSM.16.M88.4 R28, [R198+0x8800] ;  /* 0x00880000c61c783b */ /* 0x000fea0000000200 */
[C---:B------:R-:W-:Y:S01]  /*99c0*/  HMMA.16816.F32.BF16 R184, R8.reuse, R34, R24 ;  /* 0x0000002208b8723c */ /* 0x040fe20000041818 */
[----:B------:R-:W1:Y:S04]  /*99d0*/  LDSM.16.M88.4 R32, [R198+0x8000] ;  /* 0x00800000c620783b */ /* 0x000e680000000200 */
[----:B------:R-:W1:Y:S01]  /*99e0*/  LDSM.16.M88.4 R24, [R198+0x9000] ;  /* 0x00900000c618783b */ /* 0x000e620000000200 */
[C---:B--2---:R-:W-:Y:S06]  /*99f0*/  HMMA.16816.F32.BF16 R168, R8.reuse, R176, R16 ;  /* 0x000000b008a8723c */ /* 0x044fec0000041810 */
[C---:B------:R-:W-:Y:S06]  /*9a00*/  HMMA.16816.F32.BF16 R20, R8.reuse, R178, R12 ;  /* 0x000000b20814723c */ /* 0x040fec000004180c */
[C---:B---3--:R-:W-:Y:S06]  /*9a10*/  HMMA.16816.F32.BF16 R16, R8.reuse, R232, R180 ;  /* 0x000000e80810723c */ /* 0x048fec00000418b4 */
[C---:B------:R-:W-:Y:S01]  /*9a20*/  HMMA.16816.F32.BF16 R12, R8.reuse, R234, R172 ;  /* 0x000000ea080c723c */ /* 0x040fe200000418ac */
[----:B------:R-:W2:Y:S05]  /*9a30*/  LDSM.16.M88.4 R232, [R198+0x9800] ;  /* 0x00980000c6e8783b */ /* 0x000eaa0000000200 */
[C---:B----4-:R-:W-:Y:S06]  /*9a40*/  HMMA.16816.F32.BF16 R176, R8.reuse, R238, R188 ;  /* 0x000000ee08b0723c */ /* 0x050fec00000418bc */
[----:B------:R-:W-:Y:S01]  /*9a50*/  HMMA.16816.F32.BF16 R172, R8, R236, R228 ;  /* 0x000000ec08ac723c */ /* 0x000fe200000418e4 */
[----:B------:R-:W-:Y:S04]  /*9a60*/  LDSM.16.M88.4 R8, [R201] ;  /* 0x00000000c908783b */ /* 0x000fe80000000200 */
[----:B------:R-:W3:Y:S01]  /*9a70*/  LDSM.16.M88.4 R236, [R197] ;  /* 0x00000000c5ec783b */ /* 0x000ee20000000200 */
[C---:B-1----:R-:W-:Y:S06]  /*9a80*/  HMMA.16816.F32.BF16 R188, R4.reuse, R32, R224 ;  /* 0x0000002004bc723c */ /* 0x042fec00000418e0 */
[C---:B------:R-:W-:Y:S01]  /*9a90*/  HMMA.16816.F32.BF16 R224, R4.reuse, R28, R168 ;  /* 0x0000001c04e0723c */ /* 0x040fe200000418a8 */
[----:B------:R-:W1:Y:S05]  /*9aa0*/  LDSM.16.M88.4 R168, [R197+0x800] ;  /* 0x00080000c5a8783b */ /* 0x000e6a0000000200 */
[C---:B------:R-:W-:Y:S01]  /*9ab0*/  HMMA.16816.F32.BF16 R228, R4.reuse, R34, R184 ;  /* 0x0000002204e4723c */ /* 0x040fe200000418b8 */
[----:B------:R-:W4:Y:S05]  /*9ac0*/  LDSM.16.M88.4 R32, [R197+0x1000] ;  /* 0x00100000c520783b */ /* 0x000f2a0000000200 */
[C---:B------:R-:W-:Y:S01]  /*9ad0*/  HMMA.16816.F32.BF16 R184, R4.reuse, R30, R20 ;  /* 0x0000001e04b8723c */ /* 0x040fe20000041814 */
[----:B------:R-:W4:Y:S05]  /*9ae0*/  LDSM.16.M88.4 R20, [R197+0x1800] ;  /* 0x00180000c514783b */ /* 0x000f2a0000000200 */
[C---:B------:R-:W-:Y:S06]  /*9af0*/  HMMA.16816.F32.BF16 R180, R4.reuse, R24, R16 ;  /* 0x0000001804b4723c */ /* 0x040fec0000041810 */
[C---:B------:R-:W-:Y:S06]  /*9b00*/  HMMA.16816.F32.BF16 R28, R4.reuse, R26, R12 ;  /* 0x0000001a041c723c */ /* 0x040fec000004180c */
[C---:B--2---:R-:W-:Y:S01]  /*9b10*/  HMMA.16816.F32.BF16 R24, R4.reuse, R232, R172 ;  /* 0x000000e80418723c */ /* 0x044fe200000418ac */
[----:B------:R-:W-:Y:S05]  /*9b20*/  LDSM.16.M88.4 R172, [R192+0xa000] ;  /* 0x00a00000c0ac783b */ /* 0x000fea0000000200 */
[----:B------:R-:W-:Y:S01]  /*9b30*/  HMMA.16816.F32.BF16 R16, R4, R234, R176 ;  /* 0x000000ea0410723c */ /* 0x000fe200000418b0 */
[----:B------:R-:W2:Y:S05]  /*9b40*/  LDSM.16.M88.4 R4, [R199+0x2000] ;  /* 0x00200000c704783b */ /* 0x000eaa0000000200 */
[C---:B---3--:R-:W-:Y:S06]  /*9b50*/  HMMA.16816.F32.BF16 R12, R8.reuse, R236, R188 ;  /* 0x000000ec080c723c */ /* 0x048fec00000418bc */
[C---:B------:R-:W-:Y:S06]  /*9b60*/  HMMA.16816.F32.BF16 R176, R8.reuse, R238, R228 ;  /* 0x000000ee08b0723c */ /* 0x040fec00000418e4 */
[C---:B-1----:R-:W-:Y:S01]  /*9b70*/  HMMA.16816.F32.BF16 R236, R8.reuse, R168, R224 ;  /* 0x000000a808ec723c */ /* 0x042fe200000418e0 */
[----:B------:R-:W1:Y:S05]  /*9b80*/  LDSM.16.M88.4 R224, [R192+0xb000] ;  /* 0x00b00000c0e0783b */ /* 0x000e6a0000000200 */
[C---:B------:R-:W-:Y:S01]  /*9b90*/  HMMA.16816.F32.BF16 R232, R8.reuse, R170, R184 ;  /* 0x000000aa08e8723c */ /* 0x040fe200000418b8 */
[----:B------:R-:W3:Y:S05]  /*9ba0*/  LDSM.16.M88.4 R184, [R192+0xb800] ;  /* 0x00b80000c0b8783b */ /* 0x000eea0000000200 */
[C---:B----4-:R-:W-:Y:S06]  /*9bb0*/  HMMA.16816.F32.BF16 R228, R8.reuse, R32, R180 ;  /* 0x0000002008e4723c */ /* 0x050fec00000418b4 */
[C---:B------:R-:W-:Y:S01]  /*9bc0*/  HMMA.16816.F32.BF16 R188, R8.reuse, R34, R28 ;  /* 0x0000002208bc723c */ /* 0x040fe2000004181c */
[----:B------:R-:W-:Y:S04]  /*9bd0*/  LDSM.16.M88.4 R32, [R215] ;  /* 0x00000000d720783b */ /* 0x000fe80000000200 */
[----:B------:R-:W-:Y:S01]  /*9be0*/  LDSM.16.M88.4 R28, [R214] ;  /* 0x00000000d61c783b */ /* 0x000fe20000000200 */
[C---:B------:R-:W-:Y:S06]  /*9bf0*/  HMMA.16816.F32.BF16 R180, R8.reuse, R20, R24 ;  /* 0x0000001408b4723c */ /* 0x040fec0000041818 */
[----:B------:R-:W-:Y:S01]  /*9c00*/  HMMA.16816.F32.BF16 R168, R8, R22, R16 ;  /* 0x0000001608a8723c */ /* 0x000fe20000041810 */
[----:B------:R-:W4:Y:S05]  /*9c10*/  LDSM.16.M88.4 R8, [R200+0x2000] ;  /* 0x00200000c808783b */ /* 0x000f2a0000000200 */
[C---:B--2---:R-:W-:Y:S06]  /*9c20*/  HMMA.16816.F32.BF16 R24, R4.reuse, R172, R12 ;  /* 0x000000ac0418723c */ /* 0x044fec000004180c */
[C---:B------:R-:W-:Y:S06]  /*9c30*/  HMMA.16816.F32.BF16 R20, R4.reuse, R174, R176 ;  /* 0x000000ae0414723c */ /* 0x040fec00000418b0 */
[C---:B------:R-:W-:Y:S01]  /*9c40*/  HMMA.16816.F32.BF16 R16, R4.reuse, R240, R236 ;  /* 0x000000f00410723c */ /* 0x040fe200000418ec */
[----:B------:R-:W2:Y:S05]  /*9c50*/  LDSM.16.M88.4 R236, [R213] ;  /* 0x00000000d5ec783b */ /* 0x000eaa0000000200 */
[C---:B------:R-:W-:Y:S01]  /*9c60*/  HMMA.16816.F32.BF16 R12, R4.reuse, R242, R232 ;  /* 0x000000f2040c723c */ /* 0x040fe200000418e8 */
[----:B------:R-:W2:Y:S04]  /*9c70*/  LDSM.16.M88.4 R232, [R212] ;  /* 0x00000000d4e8783b */ /* 0x000ea80000000200 */
[----:B------:R-:W-:Y:S01]  /*9c80*/  LDSM.16.M88.4 R240, [R198+0xb800] ;  /* 0x00b80000c6f0783b */ /* 0x000fe20000000200 */
[C---:B-1----:R-:W-:Y:S06]  /*9c90*/  HMMA.16816.F32.BF16 R228, R4.reuse, R224, R228 ;  /* 0x000000e004e4723c */ /* 0x042fec00000418e4 */
[C---:B------:R-:W-:Y:S06]  /*9ca0*/  HMMA.16816.F32.BF16 R188, R4.reuse, R226, R188 ;  /* 0x000000e204bc723c */ /* 0x040fec00000418bc */
[C---:B---3--:R-:W-:Y:S06]  /*9cb0*/  HMMA.16816.F32.BF16 R180, R4.reuse, R184, R180 ;  /* 0x000000b804b4723c */ /* 0x048fec00000418b4 */
[----:B------:R-:W-:Y:S01]  /*9cc0*/  HMMA.16816.F32.BF16 R184, R4, R186, R168 ;  /* 0x000000ba04b8723c */ /* 0x000fe200000418a8 */
[----:B------:R-:W-:Y:S05]  /*9cd0*/  LDSM.16.M88.4 R4, [R202+0x2000] ;  /* 0x00200000ca04783b */ /* 0x000fea0000000200 */
[C---:B----4-:R-:W-:Y:S01]  /*9ce0*/  HMMA.16816.F32.BF16 R176, R8.reuse, R32, R24 ;  /* 0x0000002008b0723c */ /* 0x050fe20000041818 */
[----:B------:R-:W-:Y:S05]  /*9cf0*/  LDSM.16.M88.4 R24, [R198+0xb000] ;  /* 0x00b00000c618783b */ /* 0x000fea0000000200 */
[C---:B------:R-:W-:Y:S01]  /*9d00*/  HMMA.16816.F32.BF16 R172, R8.reuse, R34, R20 ;  /* 0x0000002208ac723c */ /* 0x040fe20000041814 */
[----:B------:R-:W1:Y:S05]  /*9d10*/  LDSM.16.M88.4 R32, [R198+0xa000] ;  /* 0x00a00000c620783b */ /* 0x000e6a0000000200 */
[C---:B------:R-:W-:Y:S06]  /*9d20*/  HMMA.16816.F32.BF16 R168, R8.reuse, R28, R16 ;  /* 0x0000001c08a8723c */ /* 0x040fec0000041810 */
[C---:B------:R-:W-:Y:S01]  /*9d30*/  HMMA.16816.F32.BF16 R20, R8.reuse, R30, R12 ;  /* 0x0000001e0814723c */ /* 0x040fe2000004180c */
[----:B------:R-:W3:Y:S05]  /*9d40*/  LDSM.16.M88.4 R28, [R198+0xa800] ;  /* 0x00a80000c61c783b */ /* 0x000eea0000000200 */
[C---:B--2---:R-:W-:Y:S06]  /*9d50*/  HMMA.16816.F32.BF16 R16, R8.reuse, R236, R228 ;  /* 0x000000ec0810723c */ /* 0x044fec00000418e4 */
[C---:B------:R-:W-:Y:S01]  /*9d60*/  HMMA.16816.F32.BF16 R12, R8.reuse, R238, R188 ;  /* 0x000000ee080c723c */ /* 0x040fe200000418bc */
[----:B------:R-:W-:Y:S05]  /*9d70*/  LDSM.16.M88.4 R236, [R197+0x2000] ;  /* 0x00200000c5ec783b */ /* 0x000fea0000000200 */
[C---:B------:R-:W-:Y:S06]  /*9d80*/  HMMA.16816.F32.BF16 R224, R8.reuse, R232, R180 ;  /* 0x000000e808e0723c */ /* 0x040fec00000418b4 */
[----:B------:R-:W-:Y:S01]  /*9d90*/  HMMA.16816.F32.BF16 R188, R8, R234, R184 ;  /* 0x000000ea08bc723c */ /* 0x000fe200000418b8 */
[----:B------:R-:W2:Y:S04]  /*9da0*/  LDSM.16.M88.4 R8, [R201+0x2000] ;  /* 0x00200000c908783b */ /* 0x000ea80000000200 */
        /* <DEDUP_REMOVED lines=10> */
[C---:B------:R-:W-:Y:S06]  /*9e50*/  HMMA.16816.F32.BF16 R16, R4.reuse, R240, R224 ;  /* 0x000000f00410723c */ /* 0x040fec00000418e0 */
[----:B------:R-:W-:Y:S01]  /*9e60*/  HMMA.16816.F32.BF16 R12, R4, R242, R188 ;  /* 0x000000f2040c723c */ /* 0x000fe200000418bc */
[----:B------:R-:W4:Y:S04]  /*9e70*/  LDSM.16.M88.4 R4, [R199+0x4000] ;  /* 0x00400000c704783b */ /* 0x000f280000000200 */
[----:B------:R-:W-:Y:S01]  /*9e80*/  LDSM.16.M88.4 R240, [R209] ;  /* 0x00000000d1f0783b */ /* 0x000fe20000000200 */
[C---:B--2---:R-:W-:Y:S03]  /*9e90*/  HMMA.16816.F32.BF16 R172, R8.reuse, R236, R228 ;  /* 0x000000ec08ac723c */ /* 0x044fe600000418e4 */
[----:B------:R-:W-:Y:S03]  /*9ea0*/  LDSM.16.M88.4 R228, [R210] ;  /* 0x00000000d2e4783b */ /* 0x000fe60000000200 */
[C---:B------:R-:W-:Y:S01]  /*9eb0*/  HMMA.16816.F32.BF16 R224, R8.reuse, R238, R184 ;  /* 0x000000ee08e0723c */ /* 0x040fe200000418b8 */
[----:B------:R-:W2:Y:S05]  /*9ec0*/  LDSM.16.M88.4 R236, [R192+0xc800] ;  /* 0x00c80000c0ec783b */ /* 0x000eaa0000000200 */
[C---:B-1----:R-:W-:Y:S06]  /*9ed0*/  HMMA.16816.F32.BF16 R184, R8.reuse, R28, R180 ;  /* 0x0000001c08b8723c */ /* 0x042fec00000418b4 */
[C---:B------:R-:W-:Y:S01]  /*9ee0*/  HMMA.16816.F32.BF16 R188, R8.reuse, R30, R176 ;  /* 0x0000001e08bc723c */ /* 0x040fe200000418b0 */
[----:B------:R-:W-:Y:S05]  /*9ef0*/  LDSM.16.M88.4 R28, [R211] ;  /* 0x00000000d31c783b */ /* 0x000fea0000000200 */
[C---:B---3--:R-:W-:Y:S01]  /*9f00*/  HMMA.16816.F32.BF16 R180, R8.reuse, R24, R168 ;  /* 0x0000001808b4723c */ /* 0x048fe200000418a8 */
[----:B------:R-:W1:Y:S05]  /*9f10*/  LDSM.16.M88.4 R168, [R192+0xd000] ;  /* 0x00d00000c0a8783b */ /* 0x000e6a0000000200 */
[C---:B------:R-:W-:Y:S01]  /*9f20*/  HMMA.16816.F32.BF16 R176, R8.reuse, R26, R20 ;  /* 0x0000001a08b0723c */ /* 0x040fe20000041814 */
[----:B------:R-:W3:Y:S05]  /*9f30*/  LDSM.16.M88.4 R20, [R192+0xd800] ;  /* 0x00d80000c014783b */ /* 0x000eea0000000200 */
[C---:B------:R-:W-:Y:S06]  /*9f40*/  HMMA.16816.F32.BF16 R24, R8.reuse, R32, R16 ;  /* 0x000000200818723c */ /* 0x040fec0000041810 */
[----:B------:R-:W-:Y:S01]  /*9f50*/  HMMA.16816.F32.BF16 R16, R8, R34, R12 ;  /* 0x000000220810723c */ /* 0x000fe2000004180c */
[----:B------:R-:W3:Y:S05]  /*9f60*/  LDSM.16.M88.4 R8, [R200+0x4000] ;  /* 0x00400000c808783b */ /* 0x000eea0000000200 */
[C---:B----4-:R-:W-:Y:S06]  /*9f70*/  HMMA.16816.F32.BF16 R12, R4.reuse, R232, R172 ;  /* 0x000000e8040c723c */ /* 0x050fec00000418ac */
[C---:B------:R-:W-:Y:S06]  /*9f80*/  HMMA.16816.F32.BF16 R32, R4.reuse, R234, R224 ;  /* 0x000000ea0420723c */ /* 0x040fec00000418e0 */
[C---:B--2---:R-:W-:Y:S06]  /*9f90*/  HMMA.16816.F32.BF16 R172, R4.reuse, R236, R184 ;  /* 0x000000ec04ac723c */ /* 0x044fec00000418b8 */
[C---:B------:R-:W-:Y:S06]  /*9fa0*/  HMMA.16816.F32.BF16 R188, R4.reuse, R238, R188 ;  /* 0x000000ee04bc723c */ /* 0x040fec00000418bc */
[C---:B-1----:R-:W-:Y:S06]  /*9fb0*/  HMMA.16816.F32.BF16 R224, R4.reuse, R168, R180 ;  /* 0x000000a804e0723c */ /* 0x042fec00000418b4 */
[C---:B---3--:R-:W-:Y:S01]  /*9fc0*/  HMMA.16816.F32.BF16 R184, R4.reuse, R20, R24 ;  /* 0x0000001404b8723c */ /* 0x048fe20000041818 */
[----:B------:R-:W1:Y:S05]  /*9fd0*/  LDSM.16.M88.4 R24, [R208] ;  /* 0x00000000d018783b */ /* 0x000e6a0000000200 */
[C---:B------:R-:W-:Y:S01]  /*9fe0*/  HMMA.16816.F32.BF16 R232, R4.reuse, R170, R176 ;  /* 0x000000aa04e8723c */ /* 0x040fe200000418b0 */
[----:B------:R-:W-:Y:S04]  /*9ff0*/  LDSM.16.M88.4 R168, [R198+0xc800] ;  /* 0x00c80000c6a8783b */ /* 0x000fe80000000200 */
[----:B------:R-:W-:Y:S01]  /*a000*/  LDSM.16.M88.4 R176, [R198+0xd000] ;  /* 0x00d00000c6b0783b */ /* 0x000fe20000000200 */
[----:B------:R-:W-:Y:S03]  /*a010*/  HMMA.16816.F32.BF16 R180, R4, R22, R16 ;  /* 0x0000001604b4723c */ /* 0x000fe60000041810 */
[----:B------:R-:W2:Y:S03]  /*a020*/  LDSM.16.M88.4 R4, [R202+0x4000] ;  /* 0x00400000ca04783b */ /* 0x000ea60000000200 */
[C---:B------:R-:W-:Y:S01]  /*a030*/  HMMA.16816.F32.BF16 R16, R8.reuse, R28, R12 ;  /* 0x0000001c0810723c */ /* 0x040fe2000004180c */
[----:B------:R-:W3:Y:S05]  /*a040*/  LDSM.16.M88.4 R20, [R198+0xc000] ;  /* 0x00c00000c614783b */ /* 0x000eea0000000200 */
[C---:B------:R-:W-:Y:S06]  /*a050*/  HMMA.16816.F32.BF16 R12, R8.reuse, R30, R32 ;  /* 0x0000001e080c723c */ /* 0x040fec0000041820 */
[C---:B------:R-:W-:Y:S06]  /*a060*/  HMMA.16816.F32.BF16 R32, R8.reuse, R228, R172 ;  /* 0x000000e40820723c */ /* 0x040fec00000418ac */
[C---:B------:R-:W-:Y:S01]  /*a070*/  HMMA.16816.F32.BF16 R28, R8.reuse, R230, R188 ;  /* 0x000000e6081c723c */ /* 0x040fe200000418bc */
[----:B------:R-:W-:Y:S05]  /*a080*/  LDSM.16.M88.4 R188, [R197+0x4000] ;  /* 0x00400000c5bc783b */ /* 0x000fea0000000200 */
[C---:B------:R-:W-:Y:S06]  /*a090*/  HMMA.16816.F32.BF16 R172, R8.reuse, R240, R224 ;  /* 0x000000f008ac723c */ /* 0x040fec00000418e0 */
[C---:B------:R-:W-:Y:S01]  /*a0a0*/  HMMA.16816.F32.BF16 R228, R8.reuse, R242, R232 ;  /* 0x000000f208e4723c */ /* 0x040fe200000418e8 */
[----:B------:R-:W4:Y:S05]  /*a0b0*/  LDSM.16.M88.4 R240, [R198+0xd800] ;  /* 0x00d80000c6f0783b */ /* 0x000f2a0000000200 */
[C---:B-1----:R-:W-:Y:S06]  /*a0c0*/  HMMA.16816.F32.BF16 R236, R8.reuse, R24, R184 ;  /* 0x0000001808ec723c */ /* 0x042fec00000418b8 */
[----:B------:R-:W-:Y:S01]  /*a0d0*/  HMMA.16816.F32.BF16 R184, R8, R26, R180 ;  /* 0x0000001a08b8723c */ /* 0x000fe200000418b4 */
[----:B------:R-:W1:Y:S05]  /*a0e0*/  LDSM.16.M88.4 R8, [R201+0x4000] ;  /* 0x00400000c908783b */ /* 0x000e6a0000000200 */
[C---:B--2---:R-:W-:Y:S06]  /*a0f0*/  HMMA.16816.F32.BF16 R180, R4.reuse, R168, R32 ;  /* 0x000000a804b4723c */ /* 0x044fec0000041820 */
[C---:B------:R-:W-:Y:S01]  /*a100*/  HMMA.16816.F32.BF16 R32, R4.reuse, R170, R28 ;  /* 0x000000aa0420723c */ /* 0x040fe2000004181c */
[----:B------:R-:W-:Y:S05]  /*a110*/  LDSM.16.M88.4 R168, [R197+0x5000] ;  /* 0x00500000c5a8783b */ /* 0x000fea0000000200 */
[C---:B------:R-:W-:Y:S01]  /*a120*/  HMMA.16816.F32.BF16 R28, R4.reuse, R176, R172 ;  /* 0x000000b0041c723c */ /* 0x040fe200000418ac */
[----:B------:R-:W2:Y:S05]  /*a130*/  LDSM.16.M88.4 R172, [R197+0x4800] ;  /* 0x00480000c5ac783b */ /* 0x000eaa0000000200 */
[C---:B---3--:R-:W-:Y:S01]  /*a140*/  HMMA.16816.F32.BF16 R232, R4.reuse, R20, R16 ;  /* 0x0000001404e8723c */ /* 0x048fe20000041810 */
[----:B------:R-:W3:Y:S05]  /*a150*/  LDSM.16.M88.4 R16, [R197+0x5800] ;  /* 0x00580000c510783b */ /* 0x000eea0000000200 */
[C---:B------:R-:W-:Y:S06]  /*a160*/  HMMA.16816.F32.BF16 R224, R4.reuse, R22, R12 ;  /* 0x0000001604e0723c */ /* 0x040fec000004180c */
[C---:B------:R-:W-:Y:S06]  /*a170*/  HMMA.16816.F32.BF16 R24, R4.reuse, R178, R228 ;  /* 0x000000b20418723c */ /* 0x040fec00000418e4 */
[C---:B----4-:R-:W-:Y:S01]  /*a180*/  HMMA.16816.F32.BF16 R20, R4.reuse, R240, R236 ;  /* 0x000000f00414723c */ /* 0x050fe200000418ec */
[----:B------:R-:W-:Y:S05]  /*a190*/  LDSM.16.M88.4 R236, [R192+0xe000] ;  /* 0x00e00000c0ec783b */ /* 0x000fea0000000200 */
[----:B------:R-:W-:Y:S01]  /*a1a0*/  HMMA.16816.F32.BF16 R12, R4, R242, R184 ;  /* 0x000000f2040c723c */ /* 0x000fe200000418b8 */
[----:B------:R-:W4:Y:S04]  /*a1b0*/  LDSM.16.M88.4 R4, [R199+0x6000] ;  /* 0x00600000c704783b */ /* 0x000f280000000200 */
[----:B------:R-:W-:Y:S01]  /*a1c0*/  LDSM.16.M88.4 R240, [R198+0xf000] ;  /* 0x00f00000c6f0783b */ /* 0x000fe20000000200 */
[C---:B-1----:R-:W-:Y:S03]  /*a1d0*/  HMMA.16816.F32.BF16 R176, R8.reuse, R188, R232 ;  /* 0x000000bc08b0723c */ /* 0x042fe600000418e8 */
[----:B------:R-:W-:Y:S03]  /*a1e0*/  LDSM.16.M88.4 R232, [R206] ;  /* 0x00000000cee8783b */ /* 0x000fe60000000200 */
[C---:B------:R-:W-:Y:S01]  /*a1f0*/  HMMA.16816.F32.BF16 R228, R8.reuse, R190, R224 ;  /* 0x000000be08e4723c */ /* 0x040fe200000418e0 */
[----:B------:R-:W1:Y:S05]  /*a200*/  LDSM.16.M88.4 R188, [R192+0xe800] ;  /* 0x00e80000c0bc783b */ /* 0x000e6a0000000200 */
[C---:B--2---:R-:W-:Y:S01]  /*a210*/  HMMA.16816.F32.BF16 R224, R8.reuse, R172, R180 ;  /* 0x000000ac08e0723c */ /* 0x044fe200000418b4 */
[----:B------:R-:W-:Y:S05]  /*a220*/  LDSM.16.M88.4 R180, [R192+0xf000] ;  /* 0x00f00000c0b4783b */ /* 0x000fea0000000200 */
[C---:B------:R-:W-:Y:S06]  /*a230*/  HMMA.16816.F32.BF16 R184, R8.reuse, R174, R32 ;  /* 0x000000ae08b8723c */ /* 0x040fec0000041820 */
[C---:B------:R-:W-:Y:S01]  /*a240*/  HMMA.16816.F32.BF16 R172, R8.reuse, R168, R28 ;  /* 0x000000a808ac723c */ /* 0x040fe2000004181c */
[----:B------:R-:W2:Y:S05]  /*a250*/  LDSM.16.M88.4 R28, [R192+0xf800] ;  /* 0x00f80000c01c783b */ /* 0x000eaa0000000200 */
[C---:B------:R-:W-:Y:S06]  /*a260*/  HMMA.16816.F32.BF16 R168, R8.reuse, R170, R24 ;  /* 0x000000aa08a8723c */ /* 0x040fec0000041818 */
[C---:B---3--:R-:W-:Y:S01]  /*a270*/  HMMA.16816.F32.BF16 R32, R8.reuse, R16, R20 ;  /* 0x000000100820723c */ /* 0x048fe20000041814 */
[----:B------:R-:W-:Y:S05]  /*a280*/  LDSM.16.M88.4 R20, [R207] ;  /* 0x00000000cf14783b */ /* 0x000fea0000000200 */
[----:B------:R-:W-:Y:S01]  /*a290*/  HMMA.16816.F32.BF16 R24, R8, R18, R12 ;  /* 0x000000120818723c */ /* 0x000fe2000004180c */
[----:B------:R-:W3:Y:S05]  /*a2a0*/  LDSM.16.M88.4 R12, [R200+0x6000] ;  /* 0x00600000c80c783b */ /* 0x000eea0000000200 */
[C---:B----4-:R-:W-:Y:S06]  /*a2b0*/  HMMA.16816.F32.BF16 R16, R4.reuse, R236, R176 ;  /* 0x000000ec0410723c */ /* 0x050fec00000418b0 */
[C---:B------:R-:W-:Y:S01]  /*a2c0*/  HMMA.16816.F32.BF16 R8, R4.reuse, R238, R228 ;  /* 0x000000ee0408723c */ /* 0x040fe200000418e4 */
[----:B------:R-:W-:Y:S05]  /*a2d0*/  LDSM.16.M88.4 R236, [R198+0xf800] ;  /* 0x00f80000c6ec783b */ /* 0x000fea0000000200 */
[C---:B-1----:R-:W-:Y:S06]  /*a2e0*/  HMMA.16816.F32.BF16 R228, R4.reuse, R188, R224 ;  /* 0x000000bc04e4723c */ /* 0x042fec00000418e0 */
[C---:B------:R-:W-:Y:S01]  /*a2f0*/  HMMA.16816.F32.BF16 R184, R4.reuse, R190, R184 ;  /* 0x000000be04b8723c */ /* 0x040fe200000418b8 */
[----:B------:R-:W1:Y:S05]  /*a300*/  LDSM.16.M88.4 R188, [R205] ;  /* 0x00000000cdbc783b */ /* 0x000e6a0000000200 */
[C---:B--2---:R-:W-:Y:S01]  /*a310*/  HMMA.16816.F32.BF16 R176, R4.reuse, R28, R32 ;  /* 0x0000001c04b0723c */ /* 0x044fe20000041820 */
[----:B------:R-:W2:Y:S05]  /*a320*/  LDSM.16.M88.4 R32, [R204] ;  /* 0x00000000cc20783b */ /* 0x000eaa0000000200 */
[C---:B------:R-:W-:Y:S06]  /*a330*/  HMMA.16816.F32.BF16 R224, R4.reuse, R180, R172 ;  /* 0x000000b404e0723c */ /* 0x040fec00000418ac */
[----:B------:R-:W-:Y:S06]  /*a340*/  HMMA.16816.F32.BF16 R180, R4, R182, R168 ;  /* 0x000000b604b4723c */ /* 0x000fec00000418a8 */
[----:B---3--:R-:W-:Y:S06]  /*a350*/  HMMA.16816.F32.BF16 R168, R12, R20, R16 ;  /* 0x000000140ca8723c */ /* 0x008fec0000041810 */
[----:B------:R-:W-:Y:S01]  /*a360*/  HMMA.16816.F32.BF16 R172, R4, R30, R24 ;  /* 0x0000001e04ac723c */ /* 0x000fe20000041818 */
[----:B------:R-:W-:Y:S04]  /*a370*/  LDSM.16.M88.4 R24, [R198+0xe800] ;  /* 0x00e80000c618783b */ /* 0x000fe80000000200 */
[----:B------:R-:W-:Y:S01]  /*a380*/  LDSM.16.M88.4 R28, [R198+0xe000] ;  /* 0x00e00000c61c783b */ /* 0x000fe20000000200 */
[C---:B------:R-:W-:Y:S03]  /*a390*/  HMMA.16816.F32.BF16 R20, R12.reuse, R22, R8 ;  /* 0x000000160c14723c */ /* 0x040fe60000041808 */
[----:B------:R-:W3:Y:S03]  /*a3a0*/  LDSM.16.M88.4 R8, [R202+0x6000] ;  /* 0x00600000ca08783b */ /* 0x000ee60000000200 */
[C---:B------:R-:W-:Y:S06]  /*a3b0*/  HMMA.16816.F32.BF16 R16, R12.reuse, R232, R228 ;  /* 0x000000e80c10723c */ /* 0x040fec00000418e4 */
[C---:B------:R-:W-:Y:S06]  /*a3c0*/  HMMA.16816.F32.BF16 R4, R12.reuse, R234, R184 ;  /* 0x000000ea0c04723c */ /* 0x040fec00000418b8 */
[C---:B-1----:R-:W-:Y:S06]  /*a3d0*/  HMMA.16816.F32.BF16 R224, R12.reuse, R188, R224 ;  /* 0x000000bc0ce0723c */ /* 0x042fec00000418e0 */
[C---:B------:R-:W-:Y:S06]  /*a3e0*/  HMMA.16816.F32.BF16 R232, R12.reuse, R190, R180 ;  /* 0x000000be0ce8723c */ /* 0x040fec00000418b4 */
[C---:B--2---:R-:W-:Y:S06]  /*a3f0*/  HMMA.16816.F32.BF16 R228, R12.reuse, R32, R176 ;  /* 0x000000200ce4723c */ /* 0x044fec00000418b0 */
[----:B------:R-:W-:Y:S01]  /*a400*/  HMMA.16816.F32.BF16 R188, R12, R34, R172 ;  /* 0x000000220cbc723c */ /* 0x000fe200000418ac */
[----:B------:R-:W-:Y:S04]  /*a410*/  LDSM.16.M88.4 R172, [R197+0x6000] ;  /* 0x00600000c5ac783b */ /* 0x000fe80000000200 */
[----:B------:R-:W-:Y:S01]  /*a420*/  LDSM.16.M88.4 R32, [R197+0x7000] ;  /* 0x00700000c520783b */ /* 0x000fe20000000200 */
[C---:B---3--:R-:W-:Y:S06]  /*a430*/  HMMA.16816.F32.BF16 R176, R8.reuse, R24, R16 ;  /* 0x0000001808b0723c */ /* 0x048fec0000041810 */
[C---:B------:R-:W-:Y:S01]  /*a440*/  HMMA.16816.F32.BF16 R184, R8.reuse, R28, R168 ;  /* 0x0000001c08b8723c */ /* 0x040fe200000418a8 */
[----:B------:R-:W-:Y:S05]  /*a450*/  LDSM.16.M88.4 R168, [R197+0x6800] ;  /* 0x00680000c5a8783b */ /* 0x000fea0000000200 */
[C---:B------:R-:W-:Y:S01]  /*a460*/  HMMA.16816.F32.BF16 R24, R8.reuse, R26, R4 ;  /* 0x0000001a0818723c */ /* 0x040fe20000041804 */
[----:B------:R-:W1:Y:S05]  /*a470*/  LDSM.16.M88.4 R4, [R201+0x6000] ;  /* 0x00600000c904783b */ /* 0x000e6a0000000200 */
[----:B------:R-:W-:Y:S01]  /*a480*/  HMMA.16816.F32.BF16 R180, R8, R30, R20 ;  /* 0x0000001e08b4723c */ /* 0x000fe20000041814 */
[----:B------:R-:W2:Y:S01]  /*a490*/  LDSM.16.M88.4 R28, [R197+0x7800] ;  /* 0x00780000c51c783b */ /* 0x000ea20000000200 */
[----:B------:R-:W-:-:S04]  /*a4a0*/  DEPBAR.LE SB0, 0x0 ;  /* 0x000080000000791a */ /* 0x000fc80000000000 */
[C---:B------:R-:W-:Y:S06]  /*a4b0*/  HMMA.16816.F32.BF16 R20, R8.reuse, R240, R224 ;  /* 0x000000f00814723c */ /* 0x040fec00000418e0 */
[C---:B------:R-:W-:Y:S06]  /*a4c0*/  HMMA.16816.F32.BF16 R16, R8.reuse, R242, R232 ;  /* 0x000000f20810723c */ /* 0x040fec00000418e8 */
[C---:B------:R-:W-:Y:S06]  /*a4d0*/  HMMA.16816.F32.BF16 R12, R8.reuse, R236, R228 ;  /* 0x000000ec080c723c */ /* 0x040fec00000418e4 */
[----:B------:R-:W-:Y:S06]  /*a4e0*/  HMMA.16816.F32.BF16 R8, R8, R238, R188 ;  /* 0x000000ee0808723c */ /* 0x000fec00000418bc */
[C---:B-1----:R-:W-:Y:S06]  /*a4f0*/  HMMA.16816.F32.BF16 R184, R4.reuse, R172, R184 ;  /* 0x000000ac04b8723c */ /* 0x042fec00000418b8 */
[C---:B------:R-:W-:Y:S06]  /*a500*/  HMMA.16816.F32.BF16 R180, R4.reuse, R174, R180 ;  /* 0x000000ae04b4723c */ /* 0x040fec00000418b4 */
[C---:B------:R-:W-:Y:S06]  /*a510*/  HMMA.16816.F32.BF16 R176, R4.reuse, R168, R176 ;  /* 0x000000a804b0723c */ /* 0x040fec00000418b0 */
[C---:B------:R-:W-:Y:S06]  /*a520*/  HMMA.16816.F32.BF16 R24, R4.reuse, R170, R24 ;  /* 0x000000aa0418723c */ /* 0x040fec0000041818 */
[C---:B------:R-:W-:Y:S06]  /*a530*/  HMMA.16816.F32.BF16 R168, R4.reuse, R32, R20 ;  /* 0x0000002004a8723c */ /* 0x040fec0000041814 */
[C---:B------:R-:W-:Y:S06]  /*a540*/  HMMA.16816.F32.BF16 R224, R4.reuse, R34, R16 ;  /* 0x0000002204e0723c */ /* 0x040fec0000041810 */
[C---:B--2---:R-:W-:Y:S06]  /*a550*/  HMMA.16816.F32.BF16 R188, R4.reuse, R28, R12 ;  /* 0x0000001c04bc723c */ /* 0x044fec000004180c */
[----:B------:R-:W-:Y:S01]  /*a560*/  HMMA.16816.F32.BF16 R172, R4, R30, R8 ;  /* 0x0000001e04ac723c */ /* 0x000fe20000041808 */
[----:B------:R-:W-:Y:S06]  /*a570*/  BAR.SYNC.DEFER_BLOCKING 0x0 ;  /* 0x0000000000007b1d */ /* 0x000fec0000010000 */
[----:B------:R-:W-:-:S02]  /*a580*/  NOP ;  /* 0x0000000000007918 */ /* 0x000fc40000000000 */
[----:B------:R-:W-:-:S15]  /*a590*/  @!P0 BRA `(.L_x_241) ;  /* 0x00000008005c8947 */ /* 0x000fde0003800000 */
[----:B------:R-:W2:Y:S04]  /*a5a0*/  LDL.64 R134, [R1+0x70] ;  /* 0x0000700001867983 */ /* 0x000ea80000100a00 */
[----:B------:R-:W3:Y:S01]  /*a5b0*/  LDL.64 R250, [R1+0x68] ;  /* 0x0000680001fa7983 */ /* 0x000ee20000100a00 */
[----:B------:R-:W-:Y:S01]  /*a5c0*/  UIADD3 UR20, UR20, -0x3, URZ ;  /* 0xfffffffd14147890 */ /* 0x000fe2000fffe03f */
[----:B------:R-:W1:Y:S01]  /*a5d0*/  @!P5 LDC.64 R6, c[0x0][0x218] ;  /* 0x00008600ff06db82 */ /* 0x000e620000000a00 */
[----:B------:R-:W-:Y:S01]  /*a5e0*/  BSSY B0, `(.L_x_242) ;  /* 0x0000091000007945 */ /* 0x000fe20003800000 */
[----:B------:R4:W-:Y:S01]  /*a5f0*/  @P5 STS.128 [R219+0x8000], RZ ;  /* 0x008000ffdb005388 */ /* 0x0009e20000000c00 */
[----:B------:R-:W-:Y:S02]  /*a600*/  USHF.R.S32.HI UR4, URZ, 0x1f, UR20 ;  /* 0x0000001f3f047899 */ /* 0x000fe40008011414 */
[----:B------:R-:W-:-:S02]  /*a610*/  UIMAD.WIDE.U32 UR6, UR20, UR10, URZ ;  /* 0x0000000a140672a5 */ /* 0x000fc4000f8e003f */
[----:B------:R-:W-:Y:S01]  /*a620*/  UIMAD UR4, UR4, UR10, URZ ;  /* 0x0000000a040472a4 */ /* 0x000fe2000f8e023f */
[----:B------:R-:W5:Y:S03]  /*a630*/  @!P3 LDC.64 R10, c[0x0][0x218] ;  /* 0x00008600ff0abb82 */ /* 0x000f660000000a00 */
[----:B------:R-:W-:Y:S01]  /*a640*/  UIMAD UR4, UR20, UR11, UR4 ;  /* 0x0000000b140472a4 */ /* 0x000fe2000f8e0204 */
[----:B------:R-:W-:Y:S02]  /*a650*/  IMAD.U32 R4, RZ, RZ, UR6 ;  /* 0x00000006ff047e24 */ /* 0x000fe4000f8e00ff */
[----:B------:R-:W-:Y:S01]  /*a660*/  IMAD.U32 R5, RZ, RZ, UR7 ;  /* 0x00000007ff057e24 */ /* 0x000fe2000f8e00ff */
[----:B------:R-:W-:Y:S01]  /*a670*/  UIADD3 UR4, UR7, UR4, URZ ;  /* 0x0000000407047290 */ /* 0x000fe2000fffe03f */
[----:B------:R-:W4:Y:S05]  /*a680*/  @!P4 LDC.64 R8, c[0x0][0x218] ;  /* 0x00008600ff08cb82 */ /* 0x000f2a0000000a00 */
[----:B------:R-:W-:-:S03]  /*a690*/  IMAD.U32 R0, RZ, RZ, UR4 ;  /* 0x00000004ff007e24 */ /* 0x000fc6000f8e00ff */
[----:B------:R-:W5:Y:S08]  /*a6a0*/  @!P2 LDC.64 R14, c[0x0][0x218] ;  /* 0x00008600ff0eab82 */ /* 0x000f700000000a00 */
[----:B------:R-:W5:Y:S08]  /*a6b0*/  @!P5 LDC.64 R18, c[0x0][0x218] ;  /* 0x00008600ff12db82 */ /* 0x000f700000000a00 */
[----:B------:R-:W5:Y:S08]  /*a6c0*/  @!P4 LDC.64 R22, c[0x0][0x218] ;  /* 0x00008600ff16cb82 */ /* 0x000f700000000a00 */
[----:B------:R-:W5:Y:S08]  /*a6d0*/  @!P3 LDC.64 R16, c[0x0][0x218] ;  /* 0x00008600ff10bb82 */ /* 0x000f700000000a00 */
[----:B------:R-:W5:Y:S01]  /*a6e0*/  @!P2 LDC.64 R20, c[0x0][0x218] ;  /* 0x00008600ff14ab82 */ /* 0x000f620000000a00 */
[----:B--2---:R-:W-:-:S04]  /*a6f0*/  LEA R2, P0, R4, R134, 0x6 ;  /* 0x0000008604027211 */ /* 0x004fc800078030ff */
[----:B---3--:R-:W-:Y:S02]  /*a700*/  LEA.HI.X R4, R4, R251, R0, 0x6, P0 ;  /* 0x000000fb04047211 */ /* 0x008fe400000f3400 */
[C---:B-1----:R-:W-:Y:S02]  /*a710*/  @!P5 LEA R6, P0, R2.reuse, R6, 0x1 ;  /* 0x000000060206d211 */ /* 0x042fe400078008ff */
[C---:B----4-:R-:W-:Y:S02]  /*a720*/  @!P4 LEA R8, P1, R2.reuse, R8, 0x1 ;  /* 0x000000080208c211 */ /* 0x050fe400078208ff */
[C-C-:B------:R-:W-:Y:S02]  /*a730*/  @!P5 LEA.HI.X R7, R2.reuse, R7, R4.reuse, 0x1, P0 ;  /* 0x000000070207d211 */ /* 0x140fe400000f0c04 */
[C---:B-----5:R-:W-:Y:S02]  /*a740*/  @!P3 LEA R12, P0, R2.reuse, R10, 0x1 ;  /* 0x0000000a020cb211 */ /* 0x060fe400078008ff */
[C-C-:B------:R-:W-:Y:S01]  /*a750*/  @!P4 LEA.HI.X R9, R2.reuse, R9, R4.reuse, 0x1, P1 ;  /* 0x000000090209c211 */ /* 0x140fe200008f0c04 */
[----:B------:R-:W-:Y:S01]  /*a760*/  @!PT LDS RZ, [RZ] ;  /* 0x00000000fffff984 */ /* 0x000fe20000000800 */
[----:B------:R-:W-:Y:S01]  /*a770*/  @!PT LDS RZ, [RZ] ;  /* 0x00000000fffff984 */ /* 0x000fe20000000800 */
[----:B------:R-:W-:Y:S01]  /*a780*/  @!PT LDS RZ, [RZ] ;  /* 0x00000000fffff984 */ /* 0x000fe20000000800 */
[----:B------:R1:W-:Y:S01]  /*a790*/  @!P5 LDGSTS.E.BYPASS.LTC128B.128 [R219+0x8000], desc[UR30][R6.64] ;  /* 0x0800000006dbdfae */ /* 0x0003e2000b901d5e */
[----:B------:R-:W-:-:S02]  /*a7a0*/  @!P3 LEA.HI.X R13, R2, R11, R4, 0x1, P0 ;  /* 0x0000000b020db211 */ /* 0x000fc400000f0c04 */
[C---:B------:R-:W-:Y:S01]  /*a7b0*/  @!P2 LEA R10, P0, R2.reuse, R14, 0x1 ;  /* 0x0000000e020aa211 */ /* 0x040fe200078008ff */
[----:B------:R2:W-:Y:S01]  /*a7c0*/  @P4 STS.128 [R219+0xa000], RZ ;  /* 0x00a000ffdb004388 */ /* 0x0005e20000000c00 */
[C---:B------:R-:W-:Y:S02]  /*a7d0*/  IADD3 R0, P1, R2.reuse, UR34, RZ ;  /* 0x0000002202007c10 */ /* 0x040fe4000ff3e0ff */
[----:B------:R-:W-:Y:S01]  /*a7e0*/  @!P2 LEA.HI.X R11, R2, R15, R4, 0x1, P0 ;  /* 0x0000000f020ba211 */ /* 0x000fe200000f0c04 */
[----:B------:R-:W-:Y:S01]  /*a7f0*/  @!PT LDS RZ, [RZ] ;  /* 0x00000000fffff984 */ /* 0x000fe20000000800 */
[----:B------:R-:W-:Y:S01]  /*a800*/  @!PT LDS RZ, [RZ] ;  /* 0x00000000fffff984 */ /* 0x000fe20000000800 */
[----:B------:R-:W-:Y:S01]  /*a810*/  @!PT LDS RZ, [RZ] ;  /* 0x00000000fffff984 */ /* 0x000fe20000000800 */
[----:B------:R3:W-:Y:S01]  /*a820*/  @!P4 LDGSTS.E.BYPASS.LTC128B.128 [R219+0xa000], desc[UR30][R8.64+0x80] ;  /* 0x0a00008008dbcfae */ /* 0x0007e2000b901d5e */
[----:B------:R-:W-:Y:S01]  /*a830*/  IADD3.X R2, R4, UR33, RZ, P1, !PT ;  /* 0x0000002104027c10 */ /* 0x000fe20008ffe4ff */
[----:B------:R-:W4:Y:S02]  /*a840*/  @!P3 LDC.64 R14, c[0x0][0x218] ;  /* 0x00008600ff0ebb82 */ /* 0x000f240000000a00 */
        /* <DEDUP_REMOVED lines=10> */
[----:B-1----:R-:W-:-:S03]  /*a8f0*/  @!P5 LEA R6, P0, R0, R18, 0x1 ;  /* 0x000000120006d211 */ /* 0x002fc600078008ff */
[----:B------:R1:W-:Y:S01]  /*a900*/  @P5 STS.128 [R219+0x8800], RZ ;  /* 0x008800ffdb005388 */ /* 0x0003e20000000c00 */
[C-C-:B------:R-:W-:Y:S02]  /*a910*/  @!P5 LEA.HI.X R7, R0.reuse, R19, R2.reuse, 0x1, P0 ;  /* 0x000000130007d211 */ /* 0x140fe400000f0c02 */
[C---:B------:R-:W-:Y:S01]  /*a920*/  @!P4 LEA R4, P0, R0.reuse, R22, 0x1 ;  /* 0x000000160004c211 */ /* 0x040fe200078008ff */
[----:B------:R-:W1:Y:S02]  /*a930*/  @!P4 LDC.64 R18, c[0x0][0x218] ;  /* 0x00008600ff12cb82 */ /* 0x000e640000000a00 */
[----:B------:R-:W-:Y:S01]  /*a940*/  @!PT LDS RZ, [RZ] ;  /* 0x00000000fffff984 */ /* 0x000fe20000000800 */
[----:B------:R-:W-:Y:S01]  /*a950*/  @!PT LDS RZ, [RZ] ;  /* 0x00000000fffff984 */ /* 0x000fe20000000800 */
[----:B------:R-:W-:Y:S01]  /*a960*/  @!PT LDS RZ, [RZ] ;  /* 0x00000000fffff984 */ /* 0x000fe20000000800 */
[----:B------:R4:W-:Y:S01]  /*a970*/  @!P5 LDGSTS.E.BYPASS.LTC128B.128 [R219+0x8800], desc[UR30][R6.64] ;  /* 0x0880000006dbdfae */ /* 0x0009e2000b901d5e */
[----:B------:R-:W-:-:S03]  /*a980*/  @!P4 LEA.HI.X R5, R0, R23, R2, 0x1, P0 ;  /* 0x000000170005c211 */ /* 0x000fc600000f0c02 */
[----:B------:R1:W-:Y:S02]  /*a990*/  @P4 STS.128 [R219+0xa800], RZ ;  /* 0x00a800ffdb004388 */ /* 0x0003e40000000c00 */
[----:B---3--:R-:W3:Y:S02]  /*a9a0*/  @!P5 LDC.64 R8, c[0x0][0x218] ;  /* 0x00008600ff08db82 */ /* 0x008ee40000000a00 */
[----:B------:R-:W-:Y:S01]  /*a9b0*/  @!PT LDS RZ, [RZ] ;  /* 0x00000000fffff984 */ /* 0x000fe20000000800 */
[----:B------:R-:W-:Y:S01]  /*a9c0*/  @!PT LDS RZ, [RZ] ;  /* 0x00000000fffff984 */ /* 0x000fe20000000800 */
[----:B------:R-:W-:Y:S01]  /*a9d0*/  @!PT LDS RZ, [RZ] ;  /* 0x00000000fffff984 */ /* 0x000fe20000000800 */
[----:B------:R3:W-:Y:S04]  /*a9e0*/  @!P4 LDGSTS.E.BYPASS.LTC128B.128 [R219+0xa800], desc[UR30][R4.64+0x80] ;  /* 0x0a80008004dbcfae */ /* 0x0007e8000b901d5e */
[----:B------:R1:W-:Y:S02]  /*a9f0*/  @P3 STS.128 [R219+0xc800], RZ ;  /* 0x00c800ffdb003388 */ /* 0x0003e40000000c00 */
[----:B-----5:R-:W5:Y:S01]  /*aa00*/  @!P4 LDC.64 R12, c[0x0][0x218] ;  /* 0x00008600ff0ccb82 */ /* 0x020f620000000a00 */
[----:B--2---:R-:W-:-:S04]  /*aa10*/  @!P2 LEA R10, P0, R0, R20, 0x1 ;  /* 0x00000014000aa211 */ /* 0x004fc800078008ff */
[----:B------:R-:W-:-:S03]  /*aa20*/  @!P2 LEA.HI.X R11, R0, R21, R2, 0x1, P0 ;  /* 0x00000015000ba211 */ /* 0x000fc600000f0c02 */
[----:B------:R-:W2:Y:S01]  /*aa30*/  @!P2 LDC.64 R22, c[0x0][0x218] ;  /* 0x00008600ff16ab82 */ /* 0x000ea20000000a00 */
[----:B----4-:R-:W-:-:S07]  /*aa40*/  @!P3 LEA R6, P1, R0, R16, 0x1 ;  /* 0x000000100006b211 */ /* 0x010fce00078208ff */
[----:B------:R-:W4:Y:S01]  /*aa50*/  @!P3 LDC.64 R20, c[0x0][0x218] ;  /* 0x00008600ff14bb82 */ /* 0x000f220000000a00 */
[C---:B------:R-:W-:Y:S02]  /*aa60*/  @!P3 LEA.HI.X R7, R0.reuse, R17, R2, 0x1, P1 ;  /* 0x000000110007b211 */ /* 0x040fe400008f0c02 */
[----:B------:R-:W-:-:S03]  /*aa70*/  IADD3 R0, P1, R0, UR34, RZ ;  /* 0x0000002200007c10 */ /* 0x000fc6000ff3e0ff */
[----:B------:R-:W-:Y:S01]  /*aa80*/  @!PT LDS RZ, [RZ] ;  /* 0x00000000fffff984 */ /* 0x000fe20000000800 */
[----:B------:R-:W-:Y:S01]  /*aa90*/  @!PT LDS RZ, [RZ] ;  /* 0x00000000fffff984 */ /* 0x000fe20000000800 */
[----:B------:R-:W-:Y:S01]  /*aaa0*/  @!PT LDS RZ, [RZ] ;  /* 0x00000000fffff984 */ /* 0x000fe20000000800 */
[----:B------:R5:W-:Y:S01]  /*aab0*/  @!P3 LDGSTS.E.BYPASS.LTC128B.128 [R219+0xc800], desc[UR30][R6.64+0x100] ;  /* 0x0c80010006dbbfae */ /* 0x000be2000b901d5e */
[----:B---3--:R-:W-:Y:S01]  /*aac0*/  @!P5 LEA R8, P0, R0, R8, 0x1 ;  /* 0x000000080008d211 */ /* 0x008fe200078008ff */
[----:B------:R-:W3:Y:S01]  /*aad0*/  @!P5 LDC.64 R16, c[0x0][0x218] ;  /* 0x00008600ff10db82 */ /* 0x000ee20000000a00 */
[----:B------:R-:W-:Y:S01]  /*aae0*/  IADD3.X R4, R2, UR33, RZ, P1, !PT ;  /* 0x0000002102047c10 */ /* 0x000fe20008ffe4ff */
[----:B------:R1:W-:Y:S03]  /*aaf0*/  @P2 STS.128 [R219+0xe800], RZ ;  /* 0x00e800ffdb002388 */ /* 0x0003e60000000c00 */
[C---:B------:R-:W-:Y:S01]  /*ab00*/  @!P5 LEA.HI.X R9, R0.reuse, R9, R4, 0x1, P0 ;  /* 0x000000090009d211 */ /* 0x040fe200000f0c04 */
        /* <DEDUP_REMOVED lines=10> */
[----:B-----5:R-:W-:-:S02]  /*abb0*/  @!P4 LEA R6, P0, R0, R12, 0x1 ;  /* 0x0000000c0006c211 */ /* 0x020fc400078008ff */
[C---:B------:R-:W-:Y:S02]  /*abc0*/  @!P3 LEA R12, P6, R0.reuse, R14, 0x1 ;  /* 0x0000000e000cb211 */ /* 0x040fe400078c08ff */
[C-C-:B------:R-:W-:Y:S02]  /*abd0*/  @!P4 LEA.HI.X R7, R0.reuse, R13, R4.reuse, 0x1, P0 ;  /* 0x0000000d0007c211 */ /* 0x140fe400000f0c04 */
[C---:B------:R-:W-:Y:S02]  /*abe0*/  IADD3 R2, P0, R0.reuse, UR34, RZ ;  /* 0x0000002200027c10 */ /* 0x040fe4000ff1e0ff */
[C---:B--2---:R-:W-:Y:S01]  /*abf0*/  @!P2 LEA R10, P1, R0.reuse, R22, 0x1 ;  /* 0x00000016000aa211 */ /* 0x044fe200078208ff */
[----:B------:R-:W-:Y:S01]  /*ac00*/  @!PT LDS RZ, [RZ] ;  /* 0x00000000fffff984 */ /* 0x000fe20000000800 */
[----:B------:R-:W-:Y:S01]  /*ac10*/  @!PT LDS RZ, [RZ] ;  /* 0x00000000fffff984 */ /* 0x000fe20000000800 */
[----:B------:R-:W-:Y:S01]  /*ac20*/  @!PT LDS RZ, [RZ] ;  /* 0x00000000fffff984 */ /* 0x000fe20000000800 */
[----:B------:R1:W-:Y:S01]  /*ac30*/  @!P4 LDGSTS.E.BYPASS.LTC128B.128 [R219+0xb000], desc[UR30][R6.64+0x80] ;  /* 0x0b00008006dbcfae */ /* 0x0003e2000b901d5e */
[C-C-:B------:R-:W-:Y:S02]  /*ac40*/  @!P3 LEA.HI.X R13, R0.reuse, R15, R4.reuse, 0x1, P6 ;  /* 0x0000000f000db211 */ /* 0x140fe400030f0c04 */
[----:B------:R-:W-:Y:S01]  /*ac50*/  @!P2 LEA.HI.X R11, R0, R23, R4, 0x1, P1 ;  /* 0x00000017000ba211 */ /* 0x000fe200008f0c04 */
[----:B------:R2:W-:Y:S01]  /*ac60*/  @P3 STS.128 [R219+0xd000], RZ ;  /* 0x00d000ffdb003388 */ /* 0x0005e20000000c00 */
[----:B------:R-:W-:-:S02]  /*ac70*/  IADD3.X R0, R4, UR33, RZ, P0, !PT ;  /* 0x0000002104007c10 */ /* 0x000fc400087fe4ff */
[C---:B---3--:R-:W-:Y:S01]  /*ac80*/  @!P5 LEA R8, P6, R2.reuse, R16, 0x1 ;  /* 0x000000100208d211 */ /* 0x048fe200078c08ff */
[----:B------:R-:W-:Y:S01]  /*ac90*/  @!PT LDS RZ, [RZ] ;  /* 0x00000000fffff984 */ /* 0x000fe20000000800 */
[----:B------:R-:W-:Y:S01]  /*aca0*/  @!PT LDS RZ, [RZ] ;  /* 0x00000000fffff984 */ /* 0x000fe20000000800 */
[----:B------:R-:W-:Y:S01]  /*acb0*/  @!PT LDS RZ, [RZ] ;  /* 0x00000000fffff984 */ /* 0x000fe20000000800 */
[----:B------:R2:W-:Y:S01]  /*acc0*/  @!P3 LDGSTS.E.BYPASS.LTC128B.128 [R219+0xd000], desc[UR30][R12.64+0x100] ;  /* 0x0d0001000cdbbfae */ /* 0x0005e2000b901d5e */
[C---:B----4-:R-:W-:Y:S02]  /*acd0*/  @!P3 LEA R4, P0, R2.reuse, R20, 0x1 ;  /* 0x000000140204b211 */ /* 0x050fe400078008ff */
[C-C-:B------:R-:W-:Y:S01]  /*ace0*/  @!P5 LEA.HI.X R9, R2.reuse, R17, R0.reuse, 0x1, P6 ;  /* 0x000000110209d211 */ /* 0x140fe200030f0c00 */
        /* <DEDUP_REMOVED lines=13> */
[----:B------:R-:W-:-:S05]  /*adc0*/  @!P4 LEA.HI.X R7, R2, R19, R0, 0x1, P1 ;  /* 0x000000130207c211 */ /* 0x000fca00008f0c00 */
        /* <DEDUP_REMOVED lines=18> */
.L_x_243:
[----:B------:R-:W-:Y:S05]  /*aef0*/  BSYNC B0 ;  /* 0x0000000000007941 */ /* 0x000fea0003800000 */
.L_x_242:
[----:B------:R-:W0:Y:S02]  /*af00*/  LDGDEPBAR ;  /* 0x00000000000079af */ /* 0x000e240000000000 */
.L_x_241:
[----:B------:R-:W3:Y:S01]  /*af10*/  S2R R2, SR_TID.X ;  /* 0x0000000000027919 */ /* 0x000ee20000002100 */
[----:B------:R-:W-:Y:S01]  /*af20*/  IMAD.U32 R0, RZ, RZ, UR18 ;  /* 0x00000012ff007e24 */ /* 0x000fe2000f8e00ff */
[----:B------:R-:W-:Y:S04]  /*af30*/  LDSM.16.MT88.4 R16, [R193+0x10000] ;  /* 0x01000000c110783b */ /* 0x000fe80000004200 */
[----:B------:R-:W-:Y:S01]  /*af40*/  LDSM.16.MT88.4 R20, [R196+0x10000] ;  /* 0x01000000c414783b */ /* 0x000fe20000004200 */
[----:B---3--:R-:W-:-:S04]  /*af50*/  SHF.L.U32 R2, R2, 0x1, RZ ;  /* 0x0000000102027819 */ /* 0x008fc800000006ff */
[----:B------:R-:W-:-:S04]  /*af60*/  LOP3.LUT R2, R2, 0x6, RZ, 0xc0, !PT ;  /* 0x0000000602027812 */ /* 0x000fc800078ec0ff */
[----:B------:R-:W-:-:S04]  /*af70*/  LEA R0, R0, R2, 0x6 ;  /* 0x0000000200007211 */ /* 0x000fc800078e30ff */
[C---:B------:R-:W-:Y:S01]  /*af80*/  IADD3 R2, R0.reuse, 0x8, RZ ;  /* 0x0000000800027810 */ /* 0x040fe20007ffe0ff */
[C---:B-12---:R-:W-:Y:S01]  /*af90*/  VIADD R4, R0.reuse, 0x1 ;  /* 0x0000000100047836 */ /* 0x046fe20000000000 */
[-C--:B------:R-:W-:Y:S02]  /*afa0*/  ISETP.GE.AND P2, PT, R0, R223.reuse, PT ;  /* 0x000000df0000720c */ /* 0x080fe40003f46270 */
[C---:B------:R-:W-:Y:S02]  /*afb0*/  ISETP.GE.AND P0, PT, R2.reuse, R223, PT ;  /* 0x000000df0200720c */ /* 0x040fe40003f06270 */
[C---:B------:R-:W-:Y:S02]  /*afc0*/  ISETP.GE.AND P3, PT, R2.reuse, R222, PT ;  /* 0x000000de0200720c */ /* 0x040fe40003f66270 */
[CC--:B------:R-:W-:Y:S02]  /*afd0*/  ISETP.LT.OR P0, PT, R2.reuse, R221.reuse, P0 ;  /* 0x000000dd0200720c */ /* 0x0c0fe40000701670 */
[----:B------:R-:W-:Y:S01]  /*afe0*/  ISETP.LT.OR P3, PT, R2, R220, P3 ;  /* 0x000000dc0200720c */ /* 0x000fe20001f61670 */
[C---:B------:R-:W-:Y:S01]  /*aff0*/  VIADD R2, R0.reuse, 0x9 ;  /* 0x0000000900027836 */ /* 0x040fe20000000000 */
[----:B------:R-:W-:-:S02]  /*b000*/  ISETP.LT.OR P2, PT, R0, R221, P2 ;  /* 0x000000dd0000720c */ /* 0x000fc40001741670 */
[CC--:B------:R-:W-:Y:S02]  /*b010*/  ISETP.GE.AND P1, PT, R4.reuse, R223.reuse, PT ;  /* 0x000000df0400720c */ /* 0x0c0fe40003f26270 */
[-C--:B------:R-:W-:Y:S02]  /*b020*/  ISETP.GE.AND P4, PT, R4, R222.reuse, PT ;  /* 0x000000de0400720c */ /* 0x080fe40003f86270 */
[-C--:B------:R-:W-:Y:S02]  /*b030*/  ISETP.GE.AND P5, PT, R0, R222.reuse, PT ;  /* 0x000000de0000720c */ /* 0x080fe40003fa6270 */
[----:B------:R-:W-:Y:S02]  /*b040*/  FSEL R6, R184, -INF , !P2 ;  /* 0xff800000b8067808 */ /* 0x000fe40005000000 */
[C---:B------:R-:W-:Y:S02]  /*b050*/  ISETP.GE.AND P6, PT, R2.reuse, R223, PT ;  /* 0x000000df0200720c */ /* 0x040fe40003fc6270 */
[----:B------:R-:W-:-:S02]  /*b060*/  ISETP.GE.AND P2, PT, R2, R222, PT ;  /* 0x000000de0200720c */ /* 0x000fc40003f46270 */
[CC--:B------:R-:W-:Y:S02]  /*b070*/  ISETP.LT.OR P1, PT, R4.reuse, R221.reuse, P1 ;  /* 0x000000dd0400720c */ /* 0x0c0fe40000f21670 */
[-C--:B------:R-:W-:Y:S02]  /*b080*/  ISETP.LT.OR P4, PT, R4, R220.reuse, P4 ;  /* 0x000000dc0400720c */ /* 0x080fe40002781670 */
[CC--:B------:R-:W-:Y:S02]  /*b090*/  ISETP.LT.OR P5, PT, R0.reuse, R220.reuse, P5 ;  /* 0x000000dc0000720c */ /* 0x0c0fe40002fa1670 */
[----:B------:R-:W-:Y:S02]  /*b0a0*/  IADD3 R4, R0, 0x10, RZ ;  /* 0x0000001000047810 */ /* 0x000fe40007ffe0ff */
[C---:B------:R-:W-:Y:S02]  /*b0b0*/  ISETP.LT.OR P6, PT, R2.reuse, R221, P6 ;  /* 0x000000dd0200720c */ /* 0x040fe400037c1670 */
[----:B------:R-:W-:Y:S01]  /*b0c0*/  ISETP.LT.OR P2, PT, R2, R220, P2 ;  /* 0x000000dc0200720c */ /* 0x000fe20001741670 */
[----:B------:R-:W-:Y:S01]  /*b0d0*/  VIADD R2, R0, 0x11 ;  /* 0x0000001100027836 */ /* 0x000fe20000000000 */
[----:B------:R-:W-:-:S02]  /*b0e0*/  FSEL R7, R186, -INF , !P5 ;  /* 0xff800000ba077808 */ /* 0x000fc40006800000 */
[----:B------:R-:W-:Y:S02]  /*b0f0*/  FSEL R12, R185, -INF , !P1 ;  /* 0xff800000b90c7808 */ /* 0x000fe40004800000 */
[C---:B------:R-:W-:Y:S02]  /*b100*/  ISETP.GE.AND P5, PT, R4.reuse, R223, PT ;  /* 0x000000df0400720c */ /* 0x040fe40003fa6270 */
[C---:B------:R-:W-:Y:S02]  /*b110*/  ISETP.GE.AND P1, PT, R4.reuse, R222, PT ;  /* 0x000000de0400720c */ /* 0x040fe40003f26270 */
[----:B------:R-:W-:Y:S02]  /*b120*/  FSEL R11, R187, -INF , !P4 ;  /* 0xff800000bb0b7808 */ /* 0x000fe40006000000 */
[C---:B------:R-:W-:Y:S02]  /*b130*/  ISETP.LT.OR P5, PT, R4.reuse, R221, P5 ;  /* 0x000000dd0400720c */ /* 0x040fe40002fa1670 */
[----:B------:R-:W-:-:S02]  /*b140*/  ISETP.LT.OR P1, PT, R4, R220, P1 ;  /* 0x000000dc0400720c */ /* 0x000fc40000f21670 */
[----:B------:R-:W-:Y:S02]  /*b150*/  ISETP.GE.AND P4, PT, R2, R223, PT ;  /* 0x000000df0200720c */ /* 0x000fe40003f86270 */
[----:B------:R-:W-:Y:S02]  /*b160*/  FSEL R9, R180, -INF , !P0 ;  /* 0xff800000b4097808 */ /* 0x000fe40004000000 */
[----:B------:R-:W-:Y:S02]  /*b170*/  IADD3 R4, R0, 0x18, RZ ;  /* 0x0000001800047810 */ /* 0x000fe40007ffe0ff */
[----:B------:R-:W-:Y:S02]  /*b180*/  ISETP.GE.AND P0, PT, R2, R222, PT ;  /* 0x000000de0200720c */ /* 0x000fe40003f06270 */
[----:B------:R-:W-:Y:S02]  /*b190*/  FSEL R10, R182, -INF , !P3 ;  /* 0xff800000b60a7808 */ /* 0x000fe40005800000 */
[----:B------:R-:W-:-:S02]  /*b1a0*/  FSEL R14, R181, -INF , !P6 ;  /* 0xff800000b50e7808 */ /* 0x000fc40007000000 */
[----:B------:R-:W-:Y:S02]  /*b1b0*/  ISETP.LT.OR P4, PT, R2, R221, P4 ;  /* 0x000000dd0200720c */ /* 0x000fe40002781670 */
[C---:B------:R-:W-:Y:S02]  /*b1c0*/  ISETP.GE.AND P3, PT, R4.reuse, R223, PT ;  /* 0x000000df0400720c */ /* 0x040fe40003f66270 */
[----:B------:R-:W-:Y:S02]  /*b1d0*/  ISETP.GE.AND P6, PT, R4, R222, PT ;  /* 0x000000de0400720c */ /* 0x000fe40003fc6270 */
[----:B------:R-:W-:Y:S01]  /*b1e0*/  ISETP.LT.OR P0, PT, R2, R220, P0 ;  /* 0x000000dc0200720c */ /* 0x000fe20000701670 */
[C---:B------:R-:W-:Y:S01]  /*b1f0*/  VIADD R2, R0.reuse, 0x19 ;  /* 0x0000001900027836 */ /* 0x040fe20000000000 */
[----:B------:R-:W-:Y:S02]  /*b200*/  IADD3 R5, R0, 0x20, RZ ;  /* 0x0000002000057810 */ /* 0x000fe40007ffe0ff */
[----:B------:R-:W-:-:S02]  /*b210*/  FSEL R32, R178, -INF , !P1 ;  /* 0xff800000b2207808 */ /* 0x000fc40004800000 */
[----:B------:R-:W-:Y:S02]  /*b220*/  FSEL R29, R177, -INF , !P4 ;  /* 0xff800000b11d7808 */ /* 0x000fe40006000000 */
[C---:B------:R-:W-:Y:S02]  /*b230*/  ISETP.LT.OR P3, PT, R4.reuse, R221, P3 ;  /* 0x000000dd0400720c */ /* 0x040fe40001f61670 */
[----:B------:R-:W-:Y:S01]  /*b240*/  ISETP.LT.OR P6, PT, R4, R220, P6 ;  /* 0x000000dc0400720c */ /* 0x000fe200037c1670 */
[----:B------:R-:W-:Y:S01]  /*b250*/  VIADD R4, R0, 0x21 ;  /* 0x0000002100047836 */ /* 0x000fe20000000000 */
[C---:B------:R-:W-:Y:S02]  /*b260*/  ISETP.GE.AND P1, PT, R5.reuse, R223, PT ;  /* 0x000000df0500720c */ /* 0x040fe40003f26270 */
[----:B------:R-:W-:Y:S02]  /*b270*/  ISETP.GE.AND P4, PT, R5, R222, PT ;  /* 0x000000de0500720c */ /* 0x000fe40003f86270 */
[----:B------:R-:W-:-:S02]  /*b280*/  FSEL R8, R183, -INF , !P2 ;  /* 0xff800000b7087808 */ /* 0x000fc40005000000 */
[----:B------:R-:W-:Y:S02]  /*b290*/  FSEL R28, R176, -INF , !P5 ;  /* 0xff800000b01c7808 */ /* 0x000fe40006800000 */
[C---:B------:R-:W-:Y:S02]  /*b2a0*/  ISETP.GE.AND P2, PT, R2.reuse, R223, PT ;  /* 0x000000df0200720c */ /* 0x040fe40003f46270 */
[----:B------:R-:W-:Y:S02]  /*b2b0*/  ISETP.GE.AND P5, PT, R2, R222, PT ;  /* 0x000000de0200720c */ /* 0x000fe40003fa6270 */
[C---:B------:R-:W-:Y:S02]  /*b2c0*/  ISETP.LT.OR P1, PT, R5.reuse, R221, P1 ;  /* 0x000000dd0500720c */ /* 0x040fe40000f21670 */
[----:B------:R-:W-:Y:S02]  /*b2d0*/  ISETP.LT.OR P4, PT, R5, R220, P4 ;  /* 0x000000dc0500720c */ /* 0x000fe40002781670 */
[----:B------:R-:W-:-:S02]  /*b2e0*/  FSEL R33, R179, -INF , !P0 ;  /* 0xff800000b3217808 */ /* 0x000fc40004000000 */
[----:B------:R-:W-:Y:S02]  /*b2f0*/  FSEL R30, R24, -INF , !P3 ;  /* 0xff800000181e7808 */ /* 0x000fe40005800000 */
[----:B------:R-:W-:Y:S02]  /*b300*/  FMNMX.FTZ R5, R132, R6, !PT ;  /* 0x0000000684057209 */ /* 0x000fe40007810000 */
[C---:B------:R-:W-:Y:S02]  /*b310*/  ISETP.LT.OR P2, PT, R2.reuse, R221, P2 ;  /* 0x000000dd0200720c */ /* 0x040fe40001741670 */
[----:B------:R-:W-:Y:S02]  /*b320*/  ISETP.LT.OR P5, PT, R2, R220, P5 ;  /* 0x000000dc0200720c */ /* 0x000fe40002fa1670 */
[C---:B------:R-:W-:Y:S02]  /*b330*/  ISETP.GE.AND P0, PT, R4.reuse, R223, PT ;  /* 0x000000df0400720c */ /* 0x040fe40003f06270 */
[----:B------:R-:W-:-:S02]  /*b340*/  ISETP.GE.AND P3, PT, R4, R222, PT ;  /* 0x000000de0400720c */ /* 0x000fc40003f66270 */
[----:B------:R-:W-:Y:S02]  /*b350*/  IADD3 R2, R0, 0x28, RZ ;  /* 0x0000002800027810 */ /* 0x000fe40007ffe0ff */
[----:B------:R-:W-:Y:S02]  /*b360*/  FMNMX.FTZ R5, R12, R5, !PT ;  /* 0x000000050c057209 */ /* 0x000fe40007810000 */
[----:B------:R-:W-:Y:S02]  /*b370*/  FSEL R34, R26, -INF , !P6 ;  /* 0xff8000001a227808 */ /* 0x000fe40007000000 */
[----:B------:R-:W-:Y:S02]  /*b380*/  FSEL R31, R25, -INF , !P2 ;  /* 0xff800000191f7808 */ /* 0x000fe40005000000 */
[C---:B------:R-:W-:Y:S02]  /*b390*/  ISETP.LT.OR P0, PT, R4.reuse, R221, P0 ;  /* 0x000000dd0400720c */ /* 0x040fe40000701670 */
[----:B------:R-:W-:Y:S01]  /*b3a0*/  ISETP.LT.OR P3, PT, R4, R220, P3 ;  /* 0x000000dc0400720c */ /* 0x000fe20001f61670 */
[----:B------:R-:W-:Y:S01]  /*b3b0*/  VIADD R4, R0, 0x29 ;  /* 0x0000002900047836 */ /* 0x000fe20000000000 */
[----:B------:R-:W-:-:S02]  /*b3c0*/  ISETP.GE.AND P6, PT, R2, R223, PT ;  /* 0x000000df0200720c */ /* 0x000fc40003fc6270 */
[C---:B------:R-:W-:Y:S02]  /*b3d0*/  ISETP.GE.AND P2, PT, R2.reuse, R222, PT ;  /* 0x000000de0200720c */ /* 0x040fe40003f46270 */
[----:B------:R-:W-:Y:S02]  /*b3e0*/  FMNMX.FTZ R5, R9, R5, !PT ;  /* 0x0000000509057209 */ /* 0x000fe40007810000 */
[C---:B------:R-:W-:Y:S02]  /*b3f0*/  ISETP.LT.OR P6, PT, R2.reuse, R221, P6 ;  /* 0x000000dd0200720c */ /* 0x040fe400037c1670 */
[----:B------:R-:W-:Y:S02]  /*b400*/  ISETP.LT.OR P2, PT, R2, R220, P2 ;  /* 0x000000dc0200720c */ /* 0x000fe40001741670 */
[----:B------:R-:W-:Y:S02]  /*b410*/  FSEL R35, R27, -INF , !P5 ;  /* 0xff8000001b237808 */ /* 0x000fe40006800000 */
[----:B------:R-:W-:-:S02]  /*b420*/  FSEL R230, R168, -INF , !P1 ;  /* 0xff800000a8e67808 */ /* 0x000fc40004800000 */
[----:B------:R-:W-:Y:S02]  /*b430*/  IADD3 R2, R0, 0x30, RZ ;  /* 0x0000003000027810 */ /* 0x000fe40007ffe0ff */
[C---:B------:R-:W-:Y:S02]  /*b440*/  ISETP.GE.AND P5, PT, R4.reuse, R223, PT ;  /* 0x000000df0400720c */ /* 0x040fe40003fa6270 */
[----:B------:R-:W-:Y:S02]  /*b450*/  ISETP.GE.AND P1, PT, R4, R222, PT ;  /* 0x000000de0400720c */ /* 0x000fe40003f26270 */
[----:B------:R-:W-:Y:S02]  /*b460*/  FMNMX.FTZ R5, R14, R5, !PT ;  /* 0x000000050e057209 */ /* 0x000fe40007810000 */
[----:B------:R-:W-:Y:S02]  /*b470*/  FSEL R247, R170, -INF , !P4 ;  /* 0xff800000aaf77808 */ /* 0x000fe40006000000 */
[----:B------:R-:W-:-:S02]  /*b480*/  FSEL R231, R169, -INF , !P0 ;  /* 0xff800000a9e77808 */ /* 0x000fc40004000000 */
[C---:B------:R-:W-:Y:S02]  /*b490*/  ISETP.GE.AND P4, PT, R2.reuse, R223, PT ;  /* 0x000000df0200720c */ /* 0x040fe40003f86270 */
[----:B------:R-:W-:Y:S02]  /*b4a0*/  ISETP.GE.AND P0, PT, R2, R222, PT ;  /* 0x000000de0200720c */ /* 0x000fe40003f06270 */
[C---:B------:R-:W-:Y:S02]  /*b4b0*/  ISETP.LT.OR P5, PT, R4.reuse, R221, P5 ;  /* 0x000000dd0400720c */ /* 0x040fe40002fa1670 */
[----:B------:R-:W-:Y:S02]  /*b4c0*/  ISETP.LT.OR P1, PT, R4, R220, P1 ;  /* 0x000000dc0400720c */ /* 0x000fe40000f21670 */
[----:B------:R-:W-:Y:S02]  /*b4d0*/  FMNMX.FTZ R4, R28, R5, !PT ;  /* 0x000000051c047209 */ /* 0x000fe40007810000 */
[----:B------:R-:W-:-:S02]  /*b4e0*/  FMNMX.FTZ R5, R3, R7, !PT ;  /* 0x0000000703057209 */ /* 0x000fc40007810000 */
[C---:B------:R-:W-:Y:S02]  /*b4f0*/  ISETP.LT.OR P4, PT, R2.reuse, R221, P4 ;  /* 0x000000dd0200720c */ /* 0x040fe40002781670 */
[----:B------:R-:W-:Y:S02]  /*b500*/  ISETP.LT.OR P0, PT, R2, R220, P0 ;  /* 0x000000dc0200720c */ /* 0x000fe40000701670 */
[----:B------:R-:W-:Y:S01]  /*b510*/  FMNMX.FTZ R2, R29, R4, !PT ;  /* 0x000000041d027209 */ /* 0x000fe20007810000 */
[----:B------:R-:W-:Y:S01]  /*b520*/  VIADD R4, R0, 0x31 ;  /* 0x0000003100047836 */ /* 0x000fe20000000000 */
[----:B------:R-:W-:Y:S02]  /*b530*/  FMNMX.FTZ R5, R11, R5, !PT ;  /* 0x000000050b057209 */ /* 0x000fe40007810000 */
[----:B------:R-:W-:Y:S02]  /*b540*/  FMNMX.FTZ R15, R30, R2, !PT ;  /* 0x000000021e0f7209 */ /* 0x000fe40007810000 */
[----:B------:R-:W-:-:S02]  /*b550*/  FMNMX.FTZ R5, R10, R5, !PT ;  /* 0x000000050a057209 */ /* 0x000fc40007810000 */
[----:B------:R-:W-:Y:S02]  /*b560*/  FMNMX.FTZ R15, R31, R15, !PT ;  /* 0x0000000f1f0f7209 */ /* 0x000fe40007810000 */
[----:B------:R-:W-:Y:S02]  /*b570*/  FMNMX.FTZ R5, R8, R5, !PT ;  /* 0x0000000508057209 */ /* 0x000fe40007810000 */
[----:B------:R-:W-:Y:S02]  /*b580*/  FMNMX.FTZ R15, R230, R15, !PT ;  /* 0x0000000fe60f7209 */ /* 0x000fe40007810000 */
[----:B------:R-:W-:Y:S02]  /*b590*/  FMNMX.FTZ R5, R32, R5, !PT ;  /* 0x0000000520057209 */ /* 0x000fe40007810000 */
[----:B------:R-:W-:Y:S02]  /*b5a0*/  FSEL R228, R224, -INF , !P6 ;  /* 0xff800000e0e47808 */ /* 0x000fe40007000000 */
[----:B------:R-:W-:-:S02]  /*b5b0*/  FMNMX.FTZ R15, R231, R15, !PT ;  /* 0x0000000fe70f7209 */ /* 0x000fc40007810000 */
[----:B------:R-:W-:Y:S02]  /*b5c0*/  FMNMX.FTZ R5, R33, R5, !PT ;  /* 0x0000000521057209 */ /* 0x000fe40007810000 */
[----:B------:R-:W-:Y:S02]  /*b5d0*/  FSEL R246, R171, -INF , !P3 ;  /* 0xff800000abf67808 */ /* 0x000fe40005800000 */
[C---:B------:R-:W-:Y:S01]  /*b5e0*/  IADD3 R2, R0.reuse, 0x38, RZ ;  /* 0x0000003800027810 */ /* 0x040fe20007ffe0ff */
[----:B------:R-:W-:Y:S01]  /*b5f0*/  VIADD R0, R0, 0x39 ;  /* 0x0000003900007836 */ /* 0x000fe20000000000 */
[----:B------:R-:W-:Y:S02]  /*b600*/  ISETP.GE.AND P3, PT, R4, R223, PT ;  /* 0x000000df0400720c */ /* 0x000fe40003f66270 */
[----:B------:R-:W-:Y:S02]  /*b610*/  FSEL R229, R225, -INF , !P5 ;  /* 0xff800000e1e57808 */ /* 0x000fe40006800000 */
[----:B------:R-:W-:-:S02]  /*b620*/  FMNMX.FTZ R15, R228, R15, !PT ;  /* 0x0000000fe40f7209 */ /* 0x000fc40007810000 */
[----:B------:R-:W-:Y:S02]  /*b630*/  FMNMX.FTZ R5, R34, R5, !PT ;  /* 0x0000000522057209 */ /* 0x000fe40007810000 */
[----:B------:R-:W-:Y:S02]  /*b640*/  ISETP.GE.AND P6, PT, R2, R223, PT ;  /* 0x000000df0200720c */ /* 0x000fe40003fc6270 */
[----:B------:R-:W-:Y:S02]  /*b650*/  ISETP.LT.OR P3, PT, R4, R221, P3 ;  /* 0x000000dd0400720c */ /* 0x000fe40001f61670 */
[----:B------:R-:W-:Y:S02]  /*b660*/  FSEL R188, R188, -INF , !P4 ;  /* 0xff800000bcbc7808 */ /* 0x000fe40006000000 */
[----:B------:R-:W-:Y:S02]  /*b670*/  FMNMX.FTZ R15, R229, R15, !PT ;  /* 0x0000000fe50f7209 */ /* 0x000fe40007810000 */
[----:B------:R-:W-:-:S02]  /*b680*/  FMNMX.FTZ R5, R35, R5, !PT ;  /* 0x0000000523057209 */ /* 0x000fc40007810000 */
[----:B------:R-:W-:Y:S02]  /*b690*/  ISETP.GE.AND P5, PT, R0, R223, PT ;  /* 0x000000df0000720c */ /* 0x000fe40003fa6270 */
[----:B------:R-:W-:Y:S02]  /*b6a0*/  ISETP.LT.OR P6, PT, R2, R221, P6 ;  /* 0x000000dd0200720c */ /* 0x000fe400037c1670 */
[----:B------:R-:W-:Y:S02]  /*b6b0*/  FSEL R189, R189, -INF , !P3 ;  /* 0xff800000bdbd7808 */ /* 0x000fe40005800000 */
[----:B------:R-:W-:Y:S02]  /*b6c0*/  FMNMX.FTZ R15, R188, R15, !PT ;  /* 0x0000000fbc0f7209 */ /* 0x000fe40007810000 */
[----:B------:R-:W-:Y:S02]  /*b6d0*/  FMNMX.FTZ R5, R247, R5, !PT ;  /* 0x00000005f7057209 */ /* 0x000fe40007810000 */
[----:B------:R-:W-:-:S02]  /*b6e0*/  ISETP.LT.OR P5, PT, R0, R221, P5 ;  /* 0x000000dd0000720c */ /* 0x000fc40002fa1670 */
[----:B------:R-:W-:Y:S02]  /*b6f0*/  FSEL R172, R172, -INF , !P6 ;  /* 0xff800000acac7808 */ /* 0x000fe40007000000 */
[----:B------:R-:W-:Y:S02]  /*b700*/  FMNMX.FTZ R15, R189, R15, !PT ;  /* 0x0000000fbd0f7209 */ /* 0x000fe40007810000 */
[----:B------:R-:W-:Y:S02]  /*b710*/  FSEL R238, R226, -INF , !P2 ;  /* 0xff800000e2ee7808 */ /* 0x000fe40005000000 */
[----:B------:R-:W-:Y:S02]  /*b720*/  FMNMX.FTZ R5, R246, R5, !PT ;  /* 0x00000005f6057209 */ /* 0x000fe40007810000 */
[----:B------:R-:W-:Y:S02]  /*b730*/  FSEL R239, R227, -INF , !P1 ;  /* 0xff800000e3ef7808 */ /* 0x000fe40004800000 */
[----:B------:R-:W-:-:S02]  /*b740*/  FSEL R173, R173, -INF , !P5 ;  /* 0xff800000adad7808 */ /* 0x000fc40006800000 */
[----:B------:R-:W-:Y:S02]  /*b750*/  FMNMX.FTZ R15, R172, R15, !PT ;  /* 0x0000000fac0f7209 */ /* 0x000fe40007810000 */
[-C--:B------:R-:W-:Y:S02]  /*b760*/  ISETP.GE.AND P1, PT, R2, R222.reuse, PT ;  /* 0x000000de0200720c */ /* 0x080fe40003f26270 */
[----:B------:R-:W-:Y:S02]  /*b770*/  ISETP.GE.AND P2, PT, R4, R222, PT ;  /* 0x000000de0400720c */ /* 0x000fe40003f46270 */
[----:B------:R-:W-:Y:S02]  /*b780*/  FMNMX.FTZ R13, R238, R5, !PT ;  /* 0x00000005ee0d7209 */ /* 0x000fe40007810000 */
[----:B------:R-:W-:Y:S02]  /*b790*/  FMNMX.FTZ R5, R173, R15, !PT ;  /* 0x0000000fad057209 */ /* 0x000fe40007810000 */
[----:B------:R-:W-:-:S02]  /*b7a0*/  ISETP.LT.OR P1, PT, R2, R220, P1 ;  /* 0x000000dc0200720c */ /* 0x000fc40000f21670 */
[----:B------:R-:W-:Y:S02]  /*b7b0*/  ISETP.LT.OR P2, PT, R4, R220, P2 ;  /* 0x000000dc0400720c */ /* 0x000fe40001741670 */
[----:B------:R-:W-:Y:S02]  /*b7c0*/  FSEL R15, R190, -INF , !P0 ;  /* 0xff800000be0f7808 */ /* 0x000fe40004000000 */
[----:B------:R-:W-:Y:S02]  /*b7d0*/  FMNMX.FTZ R2, R239, R13, !PT ;  /* 0x0000000def027209 */ /* 0x000fe40007810000 */
[----:B------:R-:W-:Y:S01]  /*b7e0*/  ISETP.GE.AND P0, PT, R0, R222, PT ;  /* 0x000000de0000720c */ /* 0x000fe20003f06270 */
[----:B------:R-:W1:Y:S01]  /*b7f0*/  SHFL.BFLY PT, R13, R5, 0x2, 0x1f ;  /* 0x0c401f00050d7f89 */ /* 0x000e6200000e0000 */
[----:B------:R-:W-:Y:S02]  /*b800*/  FSEL R191, R191, -INF , !P2 ;  /* 0xff800000bfbf7808 */ /* 0x000fe40005000000 */
[----:B------:R-:W-:-:S02]  /*b810*/  FMNMX.FTZ R2, R15, R2, !PT ;  /* 0x000000020f027209 */ /* 0x000fc40007810000 */
[----:B------:R-:W-:Y:S02]  /*b820*/  ISETP.LT.OR P0, PT, R0, R220, P0 ;  /* 0x000000dc0000720c */ /* 0x000fe40000701670 */
[----:B------:R-:W-:Y:S02]  /*b830*/  FSEL R174, R174, -INF , !P1 ;  /* 0xff800000aeae7808 */ /* 0x000fe40004800000 */
[----:B------:R-:W-:Y:S02]  /*b840*/  FMNMX.FTZ R0, R191, R2, !PT ;  /* 0x00000002bf007209 */ /* 0x000fe40007810000 */
[----:B------:R-:W-:Y:S02]  /*b850*/  FSEL R175, R175, -INF , !P0 ;  /* 0xff800000afaf7808 */ /* 0x000fe40004000000 */
[----:B------:R-:W-:-:S04]  /*b860*/  FMNMX.FTZ R0, R174, R0, !PT ;  /* 0x00000000ae007209 */ /* 0x000fc80007810000 */
        /* <DEDUP_REMOVED lines=8> */
[----:B------:R-:W-:-:S05]  /*b8f0*/  FMUL.FTZ R13, R237, UR8 ;  /* 0x00000008ed0d7c20 */ /* 0x000fca0008410000 */
[----:B------:R-:W-:-:S05]  /*b900*/  FSEL R13, R13, RZ, P1 ;  /* 0x000000ff0d0d7208 */ /* 0x000fca0000800000 */
[--C-:B------:R-:W-:Y:S01]  /*b910*/  FFMA.FTZ R12, R12, UR8, -R13.reuse ;  /* 0x000000080c0c7c23 */ /* 0x100fe2000801080d */
[--C-:B------:R-:W-:Y:S01]  /*b920*/  FFMA.FTZ R6, R6, UR8, -R13.reuse ;  /* 0x0000000806067c23 */ /* 0x100fe2000801080d */
[--C-:B------:R-:W-:Y:S01]  /*b930*/  FFMA.FTZ R9, R9, UR8, -R13.reuse ;  /* 0x0000000809097c23 */ /* 0x100fe2000801080d */
[----:B------:R-:W-:Y:S01]  /*b940*/  FFMA.FTZ R14, R14, UR8, -R13 ;  /* 0x000000080e0e7c23 */ /* 0x000fe2000801080d */
[----:B------:R1:W-:Y:S01]  /*b950*/  MUFU.EX2 R242, R12 ;  /* 0x0000000c00f27308 */ /* 0x0003e20000000800 */
[----:B--2---:R-:W-:Y:S02]  /*b960*/  FMNMX.FTZ R236, R0, R4, !PT ;  /* 0x0000000400ec7209 */ /* 0x004fe40007810000 */
[----:B------:R-:W-:Y:S02]  /*b970*/  FSEL R4, R237, RZ, P1 ;  /* 0x000000ffed047208 */ /* 0x000fe40000800000 */
[----:B------:R-:W-:-:S03]  /*b980*/  FSETP.NEU.FTZ.AND P0, PT, R236, -INF , PT ;  /* 0xff800000ec00780b */ /* 0x000fc60003f1d000 */
[----:B------:R-:W-:Y:S01]  /*b990*/  MUFU.EX2 R232, R6 ;  /* 0x0000000600e87308 */ /* 0x000fe20000000800 */
[----:B------:R-:W-:Y:S01]  /*b9a0*/  FADD.FTZ R4, R132, -R4 ;  /* 0x8000000484047221 */ /* 0x000fe20000010000 */
[----:B------:R-:W-:-:S03]  /*b9b0*/  FSEL R2, R236, RZ, P0 ;  /* 0x000000ffec027208 */ /* 0x000fc60000000000 */
[----:B------:R-:W-:-:S03]  /*b9c0*/  FMUL.FTZ R4, R4, UR8 ;  /* 0x0000000804047c20 */ /* 0x000fc60008410000 */
[----:B------:R-:W-:Y:S01]  /*b9d0*/  MUFU.EX2 R233, R9 ;  /* 0x0000000900e97308 */ /* 0x000fe20000000800 */
[----:B-1----:R-:W-:-:S05]  /*b9e0*/  FMUL.FTZ R12, R236, UR8 ;  /* 0x00000008ec0c7c20 */ /* 0x002fca0008410000 */
[----:B------:R-:W-:Y:S02]  /*b9f0*/  FSEL R12, R12, RZ, P0 ;  /* 0x000000ff0c0c7208 */ /* 0x000fe40000000000 */
[----:B------:R-:W1:Y:S03]  /*ba00*/  MUFU.EX2 R235, R14 ;  /* 0x0000000e00eb7308 */ /* 0x000e660000000800 */
[--C-:B------:R-:W-:Y:S01]  /*ba10*/  FFMA.FTZ R0, R8, UR8, -R12.reuse ;  /* 0x0000000808007c23 */ /* 0x100fe2000801080c */
[--C-:B------:R-:W-:Y:S01]  /*ba20*/  FFMA.FTZ R7, R7, UR8, -R12.reuse ;  /* 0x0000000807077c23 */ /* 0x100fe2000801080c */
[--C-:B------:R-:W-:Y:S01]  /*ba30*/  FFMA.FTZ R11, R11, UR8, -R12.reuse ;  /* 0x000000080b0b7c23 */ /* 0x100fe2000801080c */
[----:B------:R-:W-:Y:S02]  /*ba40*/  FFMA.FTZ R10, R10, UR8, -R12 ;  /* 0x000000080a0a7c23 */ /* 0x000fe4000801080c */
[----:B------:R2:W-:Y:S08]  /*ba50*/  MUFU.EX2 R234, R0 ;  /* 0x0000000000ea7308 */ /* 0x0005f00000000800 */
[----:B------:R-:W-:Y:S01]  /*ba60*/  MUFU.EX2 R135, R7 ;  /* 0x0000000700877308 */ /* 0x000fe20000000800 */
[----:B-1----:R-:W-:Y:S01]  /*ba70*/  F2FP.BF16.F32.PACK_AB R6, R235, R233 ;  /* 0x000000e9eb06723e */ /* 0x002fe200000010ff */
[----:B------:R-:W-:-:S06]  /*ba80*/  IMAD.MOV.U32 R14, RZ, RZ, R174 ;  /* 0x000000ffff0e7224 */ /* 0x000fcc00078e00ae */
[----:B------:R-:W1:Y:S01]  /*ba90*/  MUFU.EX2 R241, R11 ;  /* 0x0000000b00f17308 */ /* 0x000e620000000800 */
[----:B--2---:R-:W-:-:S04]  /*baa0*/  FADD.FTZ R0, R3, -R2 ;  /* 0x8000000203007221 */ /* 0x004fc80000010000 */
[----:B------:R-:W-:-:S03]  /*bab0*/  FMUL.FTZ R0, R0, UR8 ;  /* 0x0000000800007c20 */ /* 0x000fc60008410000 */
[----:B------:R-:W2:Y:S08]  /*bac0*/  MUFU.EX2 R240, R10 ;  /* 0x0000000a00f07308 */ /* 0x000eb00000000800 */
[----:B------:R3:W4:Y:S01]  /*bad0*/  MUFU.EX2 R2, R4 ;  /* 0x0000000400027308 */ /* 0x0007220000000800 */
[----:B-1----:R-:W-:-:S07]  /*bae0*/  F2FP.BF16.F32.PACK_AB R5, R241, R135 ;  /* 0x00000087f105723e */ /* 0x002fce00000010ff */
[----:B------:R-:W1:Y:S01]  /*baf0*/  MUFU.EX2 R0, R0 ;  /* 0x0000000000007308 */ /* 0x000e620000000800 */
[----:B--2---:R-:W-:Y:S01]  /*bb00*/  F2FP.BF16.F32.PACK_AB R7, R234, R240 ;  /* 0x000000f0ea07723e */ /* 0x004fe200000010ff */
[----:B------:R-:W2:Y:S01]  /*bb10*/  LDSM.16.MT88.4 R8, [R194+0x10000] ;  /* 0x01000000c208783b */ /* 0x000ea20000004200 */
[----:B---3--:R-:W-:Y:S01]  /*bb20*/  F2FP.BF16.F32.PACK_AB R4, R242, R232 ;  /* 0x000000e8f204723e */ /* 0x008fe200000010ff */
[-C--:B----4-:R-:W-:Y:S01]  /*bb30*/  FMUL.FTZ R140, R140, R2.reuse ;  /* 0x000000028c8c7220 */ /* 0x090fe20000410000 */
[-C--:B------:R-:W-:Y:S01]  /*bb40*/  FMUL.FTZ R141, R141, R2.reuse ;  /* 0x000000028d8d7220 */ /* 0x080fe20000410000 */
[-C--:B------:R-:W-:Y:S01]  /*bb50*/  FMUL.FTZ R136, R136, R2.reuse ;  /* 0x0000000288887220 */ /* 0x080fe20000410000 */
[-C--:B------:R-:W-:Y:S01]  /*bb60*/  FMUL.FTZ R137, R137, R2.reuse ;  /* 0x0000000289897220 */ /* 0x080fe20000410000 */
[-C--:B------:R-:W-:Y:S01]  /*bb70*/  FMUL.FTZ R148, R148, R2.reuse ;  /* 0x0000000294947220 */ /* 0x080fe20000410000 */
[-C--:B------:R-:W-:Y:S01]  /*bb80*/  FMUL.FTZ R149, R149, R2.reuse ;  /* 0x0000000295957220 */ /* 0x080fe20000410000 */
[----:B------:R-:W-:Y:S01]  /*bb90*/  FMUL.FTZ R144, R144, R2 ;  /* 0x0000000290907220 */ /* 0x000fe20000410000 */
[-C--:B-1----:R-:W-:Y:S01]  /*bba0*/  FMUL.FTZ R142, R142, R0.reuse ;  /* 0x000000008e8e7220 */ /* 0x082fe20000410000 */
[-C--:B------:R-:W-:Y:S01]  /*bbb0*/  FMUL.FTZ R143, R143, R0.reuse ;  /* 0x000000008f8f7220 */ /* 0x080fe20000410000 */
[-C--:B------:R-:W-:Y:S01]  /*bbc0*/  FMUL.FTZ R138, R138, R0.reuse ;  /* 0x000000008a8a7220 */ /* 0x080fe20000410000 */
[----:B------:R-:W-:Y:S01]  /*bbd0*/  FMUL.FTZ R139, R139, R0 ;  /* 0x000000008b8b7220 */ /* 0x000fe20000410000 */
[----:B------:R-:W-:Y:S01]  /*bbe0*/  FMUL.FTZ R145, R145, R2 ;  /* 0x0000000291917220 */ /* 0x000fe20000410000 */
[-C--:B------:R-:W-:Y:S01]  /*bbf0*/  FMUL.FTZ R150, R150, R0.reuse ;  /* 0x0000000096967220 */ /* 0x080fe20000410000 */
[-C--:B------:R-:W-:Y:S01]  /*bc00*/  FMUL.FTZ R151, R151, R0.reuse ;  /* 0x0000000097977220 */ /* 0x080fe20000410000 */
[-C--:B------:R-:W-:Y:S01]  /*bc10*/  FMUL.FTZ R146, R146, R0.reuse ;  /* 0x0000000092927220 */ /* 0x080fe20000410000 */
[C---:B------:R-:W-:Y:S01]  /*bc20*/  HMMA.16816.F32.BF16 R184, R4.reuse, R16, R140 ;  /* 0x0000001004b8723c */ /* 0x040fe2000004188c */
[----:B------:R-:W-:Y:S01]  /*bc30*/  FMUL.FTZ R147, R147, R0 ;  /* 0x0000000093937220 */ /* 0x000fe20000410000 */
[-C--:B------:R-:W-:Y:S01]  /*bc40*/  FMUL.FTZ R152, R152, R2.reuse ;  /* 0x0000000298987220 */ /* 0x080fe20000410000 */
[----:B------:R-:W-:Y:S01]  /*bc50*/  FMUL.FTZ R153, R153, R2 ;  /* 0x0000000299997220 */ /* 0x000fe20000410000 */
[-C--:B------:R-:W-:Y:S01]  /*bc60*/  FMUL.FTZ R154, R154, R0.reuse ;  /* 0x000000009a9a7220 */ /* 0x080fe20000410000 */
[----:B------:R-:W-:Y:S01]  /*bc70*/  FMUL.FTZ R155, R155, R0 ;  /* 0x000000009b9b7220 */ /* 0x000fe20000410000 */
[----:B------:R-:W-:Y:S01]  /*bc80*/  HMMA.16816.F32.BF16 R16, R4, R18, R136 ;  /* 0x000000120410723c */ /* 0x000fe20000041888 */
[-C--:B------:R-:W-:Y:S01]  /*bc90*/  FMUL.FTZ R164, R164, R2.reuse ;  /* 0x00000002a4a47220 */ /* 0x080fe20000410000 */
[-C--:B------:R-:W-:Y:S01]  /*bca0*/  FMUL.FTZ R165, R165, R2.reuse ;  /* 0x00000002a5a57220 */ /* 0x080fe20000410000 */
[-C--:B------:R-:W-:Y:S01]  /*bcb0*/  FMUL.FTZ R160, R160, R2.reuse ;  /* 0x00000002a0a07220 */ /* 0x080fe20000410000 */
[----:B------:R-:W-:Y:S01]  /*bcc0*/  FMUL.FTZ R161, R161, R2 ;  /* 0x00000002a1a17220 */ /* 0x000fe20000410000 */
[-C--:B------:R-:W-:Y:S01]  /*bcd0*/  FMUL.FTZ R166, R166, R0.reuse ;  /* 0x00000000a6a67220 */ /* 0x080fe20000410000 */
[----:B------:R-:W-:Y:S01]  /*bce0*/  FMUL.FTZ R167, R167, R0 ;  /* 0x00000000a7a77220 */ /* 0x000fe20000410000 */
[----:B------:R-:W-:-:S02]  /*bcf0*/  IMAD.MOV.U32 R139, RZ, RZ, R233 ;  /* 0x000000ffff8b7224 */ /* 0x000fc400078e00e9 */
[-C--:B------:R-:W-:Y:S01]  /*bd00*/  FMUL.FTZ R162, R162, R0.reuse ;  /* 0x00000000a2a27220 */ /* 0x080fe20000410000 */
[----:B------:R-:W-:Y:S01]  /*bd10*/  FMUL.FTZ R163, R163, R0 ;  /* 0x00000000a3a37220 */ /* 0x000fe20000410000 */
[----:B------:R-:W-:Y:S01]  /*bd20*/  IMAD.MOV.U32 R233, RZ, RZ, R248 ;  /* 0x000000ffffe97224 */ /* 0x000fe200078e00f8 */
[C---:B--2---:R-:W-:Y:S01]  /*bd30*/  HMMA.16816.F32.BF16 R148, R4.reuse, R8, R148 ;  /* 0x000000080494723c */ /* 0x044fe20000041894 */
[----:B------:R-:W-:Y:S01]  /*bd40*/  MOV R142, R242 ;  /* 0x000000f2008e7202 */ /* 0x000fe20000000f00 */
[----:B------:R-:W-:Y:S01]  /*bd50*/  IMAD.MOV.U32 R141, RZ, RZ, R241 ;  /* 0x000000ffff8d7224 */ /* 0x000fe200078e00f1 */
[----:B------:R-:W-:Y:S01]  /*bd60*/  MOV R140, R240 ;  /* 0x000000f0008c7202 */ /* 0x000fe20000000f00 */
[-C--:B------:R-:W-:Y:S01]  /*bd70*/  FMUL.FTZ R36, R36, R2.reuse ;  /* 0x0000000224247220 */ /* 0x080fe20000410000 */
[----:B------:R-:W-:Y:S01]  /*bd80*/  MOV R137, R235 ;  /* 0x000000eb00897202 */ /* 0x000fe20000000f00 */
[C---:B------:R-:W-:Y:S01]  /*bd90*/  HMMA.16816.F32.BF16 R248, R4.reuse, R10, R144 ;  /* 0x0000000a04f8723c */ /* 0x040fe20000041890 */
[----:B------:R-:W1:Y:S01]  /*bda0*/  LDSM.16.MT88.4 R8, [R193+0x12000] ;  /* 0x01200000c108783b */ /* 0x000e620000004200 */
[-C--:B------:R-:W-:Y:S01]  /*bdb0*/  FMUL.FTZ R37, R37, R2.reuse ;  /* 0x0000000225257220 */ /* 0x080fe20000410000 */
[-C--:B------:R-:W-:Y:S01]  /*bdc0*/  FMUL.FTZ R40, R40, R2.reuse ;  /* 0x0000000228287220 */ /* 0x080fe20000410000 */
[----:B------:R-:W-:Y:S01]  /*bdd0*/  FMUL.FTZ R41, R41, R2 ;  /* 0x0000000229297220 */ /* 0x000fe20000410000 */
[----:B------:R-:W-:Y:S01]  /*bde0*/  FMUL.FTZ R38, R38, R0 ;  /* 0x0000000026267220 */ /* 0x000fe20000410000 */
[----:B------:R-:W-:Y:S01]  /*bdf0*/  HMMA.16816.F32.BF16 R240, R4, R22, R152 ;  /* 0x0000001604f0723c */ /* 0x000fe20000041898 */
[----:B------:R-:W-:Y:S01]  /*be00*/  MOV R134, R16 ;  /* 0x0000001000867202 */ /* 0x000fe20000000f00 */
[----:B------:R-:W-:Y:S01]  /*be10*/  IMAD.MOV.U32 R133, RZ, RZ, R17 ;  /* 0x000000ffff857224 */ /* 0x000fe200078e0011 */
[----:B------:R-:W-:Y:S01]  /*be20*/  MOV R132, R18 ;  /* 0x0000001200847202 */ /* 0x000fe20000000f00 */
[----:B------:R-:W-:Y:S01]  /*be30*/  IMAD.MOV.U32 R27, RZ, RZ, R19 ;  /* 0x000000ffff1b7224 */ /* 0x000fe200078e0013 */
[----:B------:R-:W-:Y:S01]  /*be40*/  MOV R147, R234 ;  /* 0x000000ea00937202 */ /* 0x000fe20000000f00 */
[----:B------:R-:W2:Y:S01]  /*be50*/  LDSM.16.MT88.4 R16, [R195+0x10000] ;  /* 0x01000000c310783b */ /* 0x000ea20000004200 */
[----:B------:R-:W-:Y:S01]  /*be60*/  MOV R155, R233 ;  /* 0x000000e9009b7202 */ /* 0x000fe20000000f00 */
[----:B------:R-:W-:-:S02]  /*be70*/  IMAD.MOV.U32 R154, RZ, RZ, R232 ;  /* 0x000000ffff9a7224 */ /* 0x000fc400078e00e8 */
[-C--:B------:R-:W-:Y:S01]  /*be80*/  FMUL.FTZ R39, R39, R0.reuse ;  /* 0x0000000027277220 */ /* 0x080fe20000410000 */
[-C--:B------:R-:W-:Y:S01]  /*be90*/  FMUL.FTZ R42, R42, R0.reuse ;  /* 0x000000002a2a7220 */ /* 0x080fe20000410000 */
[----:B------:R-:W-:Y:S01]  /*bea0*/  FMUL.FTZ R43, R43, R0 ;  /* 0x000000002b2b7220 */ /* 0x000fe20000410000 */
[-C--:B------:R-:W-:Y:S01]  /*beb0*/  FMUL.FTZ R156, R156, R2.reuse ;  /* 0x000000029c9c7220 */ /* 0x080fe20000410000 */
[----:B------:R-:W-:Y:S01]  /*bec0*/  FMUL.FTZ R157, R157, R2 ;  /* 0x000000029d9d7220 */ /* 0x000fe20000410000 */
[-C--:B------:R-:W-:Y:S01]  /*bed0*/  FMUL.FTZ R158, R158, R0.reuse ;  /* 0x000000009e9e7220 */ /* 0x080fe20000410000 */
[----:B------:R-:W-:Y:S01]  /*bee0*/  FMUL.FTZ R159, R159, R0 ;  /* 0x000000009f9f7220 */ /* 0x000fe20000410000 */
[-C--:B------:R-:W-:Y:S01]  /*bef0*/  FMUL.FTZ R52, R52, R2.reuse ;  /* 0x0000000234347220 */ /* 0x080fe20000410000 */
[-C--:B------:R-:W-:Y:S01]  /*bf00*/  FMUL.FTZ R53, R53, R2.reuse ;  /* 0x0000000235357220 */ /* 0x080fe20000410000 */
[-C--:B------:R-:W-:Y:S01]  /*bf10*/  FMUL.FTZ R56, R56, R2.reuse ;  /* 0x0000000238387220 */ /* 0x080fe20000410000 */
[----:B------:R-:W-:Y:S01]  /*bf20*/  FMUL.FTZ R57, R57, R2 ;  /* 0x0000000239397220 */ /* 0x000fe20000410000 */
[-C--:B------:R-:W-:Y:S01]  /*bf30*/  FMUL.FTZ R54, R54, R0.reuse ;  /* 0x0000000036367220 */ /* 0x080fe20000410000 */
[-C--:B------:R-:W-:Y:S01]  /*bf40*/  FMUL.FTZ R55, R55, R0.reuse ;  /* 0x0000000037377220 */ /* 0x080fe20000410000 */
[-C--:B------:R-:W-:Y:S01]  /*bf50*/  FMUL.FTZ R58, R58, R0.reuse ;  /* 0x000000003a3a7220 */ /* 0x080fe20000410000 */
[----:B------:R-:W-:Y:S01]  /*bf60*/  FMUL.FTZ R59, R59, R0 ;  /* 0x000000003b3b7220 */ /* 0x000fe20000410000 */
        /* <DEDUP_REMOVED lines=10> */
[C---:B------:R-:W-:Y:S01]  /*c010*/  HMMA.16816.F32.BF16 R156, R4.reuse, R20, R156 ;  /* 0x00000014049c723c */ /* 0x040fe2000004189c */
[----:B------:R-:W3:Y:S01]  /*c020*/  LDSM.16.MT88.4 R20, [R194+0x12000] ;  /* 0x01200000c214783b */ /* 0x000ee20000004200 */
[-C--:B------:R-:W-:Y:S01]  /*c030*/  FMUL.FTZ R60, R60, R2.reuse ;  /* 0x000000023c3c7220 */ /* 0x080fe20000410000 */
[-C--:B------:R-:W-:Y:S01]  /*c040*/  FMUL.FTZ R61, R61, R2.reuse ;  /* 0x000000023d3d7220 */ /* 0x080fe20000410000 */
[-C--:B------:R-:W-:Y:S01]  /*c050*/  FMUL.FTZ R64, R64, R2.reuse ;  /* 0x0000000240407220 */ /* 0x080fe20000410000 */
[----:B------:R-:W-:Y:S01]  /*c060*/  FMUL.FTZ R65, R65, R2 ;  /* 0x0000000241417220 */ /* 0x000fe20000410000 */
[C---:B-1----:R-:W-:Y:S01]  /*c070*/  HMMA.16816.F32.BF16 R184, R4.reuse, R8, R36 ;  /* 0x0000000804b8723c */ /* 0x042fe20000041824 */
[-C--:B------:R-:W-:Y:S01]  /*c080*/  FMUL.FTZ R62, R62, R0.reuse ;  /* 0x000000003e3e7220 */ /* 0x080fe20000410000 */
[-C--:B------:R-:W-:Y:S01]  /*c090*/  FMUL.FTZ R63, R63, R0.reuse ;  /* 0x000000003f3f7220 */ /* 0x080fe20000410000 */
[-C--:B------:R-:W-:Y:S01]  /*c0a0*/  FMUL.FTZ R66, R66, R0.reuse ;  /* 0x0000000042427220 */ /* 0x080fe20000410000 */
[----:B------:R-:W-:Y:S01]  /*c0b0*/  FMUL.FTZ R67, R67, R0 ;  /* 0x0000000043437220 */ /* 0x000fe20000410000 */
[-C--:B------:R-:W-:Y:S01]  /*c0c0*/  FMUL.FTZ R44, R44, R2.reuse ;  /* 0x000000022c2c7220 */ /* 0x080fe20000410000 */
[C---:B--2---:R-:W-:Y:S01]  /*c0d0*/  HMMA.16816.F32.BF16 R232, R4.reuse, R16, R164 ;  /* 0x0000001004e8723c */ /* 0x044fe200000418a4 */
[-C--:B------:R-:W-:Y:S01]  /*c0e0*/  FMUL.FTZ R45, R45, R2.reuse ;  /* 0x000000022d2d7220 */ /* 0x080fe20000410000 */
[-C--:B------:R-:W-:Y:S01]  /*c0f0*/  FMUL.FTZ R48, R48, R2.reuse ;  /* 0x0000000230307220 */ /* 0x080fe20000410000 */
[----:B------:R-:W-:Y:S01]  /*c100*/  FMUL.FTZ R49, R49, R2 ;  /* 0x0000000231317220 */ /* 0x000fe20000410000 */
[-C--:B------:R-:W-:Y:S01]  /*c110*/  FMUL.FTZ R46, R46, R0.reuse ;  /* 0x000000002e2e7220 */ /* 0x080fe20000410000 */
[-C--:B------:R-:W-:Y:S01]  /*c120*/  FMUL.FTZ R47, R47, R0.reuse ;  /* 0x000000002f2f7220 */ /* 0x080fe20000410000 */
[C---:B------:R-:W-:Y:S01]  /*c130*/  HMMA.16816.F32.BF16 R224, R4.reuse, R18, R160 ;  /* 0x0000001204e0723c */ /* 0x040fe200000418a0 */
[----:B------:R-:W1:Y:S01]  /*c140*/  LDSM.16.MT88.4 R16, [R196+0x12000] ;  /* 0x01200000c410783b */ /* 0x000e620000004200 */
[-C--:B------:R-:W-:Y:S01]  /*c150*/  FMUL.FTZ R50, R50, R0.reuse ;  /* 0x0000000032327220 */ /* 0x080fe20000410000 */
[----:B------:R-:W-:Y:S01]  /*c160*/  FMUL.FTZ R51, R51, R0 ;  /* 0x0000000033337220 */ /* 0x000fe20000410000 */
[-C--:B------:R-:W-:Y:S01]  /*c170*/  FMUL.FTZ R76, R76, R2.reuse ;  /* 0x000000024c4c7220 */ /* 0x080fe20000410000 */
[-C--:B------:R-:W-:Y:S01]  /*c180*/  FMUL.FTZ R77, R77, R2.reuse ;  /* 0x000000024d4d7220 */ /* 0x080fe20000410000 */
[----:B------:R-:W-:Y:S01]  /*c190*/  HMMA.16816.F32.BF16 R188, R4, R10, R40 ;  /* 0x0000000a04bc723c */ /* 0x000fe20000041828 */
[----:B------:R-:W2:Y:S01]  /*c1a0*/  LDSM.16.MT88.4 R8, [R195+0x12000] ;  /* 0x01200000c308783b */ /* 0x000ea20000004200 */
[-C--:B------:R-:W-:Y:S01]  /*c1b0*/  FMUL.FTZ R80, R80, R2.reuse ;  /* 0x0000000250507220 */ /* 0x080fe20000410000 */
[----:B------:R-:W-:Y:S01]  /*c1c0*/  FMUL.FTZ R81, R81, R2 ;  /* 0x0000000251517220 */ /* 0x000fe20000410000 */
[-C--:B------:R-:W-:Y:S01]  /*c1d0*/  FMUL.FTZ R78, R78, R0.reuse ;  /* 0x000000004e4e7220 */ /* 0x080fe20000410000 */
[-C--:B------:R-:W-:Y:S01]  /*c1e0*/  FMUL.FTZ R79, R79, R0.reuse ;  /* 0x000000004f4f7220 */ /* 0x080fe20000410000 */
[-C--:B------:R-:W-:Y:S01]  /*c1f0*/  FMUL.FTZ R82, R82, R0.reuse ;  /* 0x0000000052527220 */ /* 0x080fe20000410000 */
[----:B------:R-:W-:Y:S01]  /*c200*/  FMUL.FTZ R83, R83, R0 ;  /* 0x0000000053537220 */ /* 0x000fe20000410000 */
[----:B------:R-:W-:Y:S01]  /*c210*/  MOV R42, R136 ;  /* 0x00000088002a7202 */ /* 0x000fe20000000f00 */
[----:B------:R-:W-:-:S02]  /*c220*/  IMAD.MOV.U32 R41, RZ, RZ, R137 ;  /* 0x000000ffff297224 */ /* 0x000fc400078e0089 */
[-C--:B------:R-:W-:Y:S01]  /*c230*/  FMUL.FTZ R84, R84, R2.reuse ;  /* 0x0000000254547220 */ /* 0x080fe20000410000 */
[----:B------:R-:W-:Y:S01]  /*c240*/  FMUL.FTZ R85, R85, R2 ;  /* 0x0000000255557220 */ /* 0x000fe20000410000 */
[-C--:B------:R-:W-:Y:S01]  /*c250*/  FMUL.FTZ R86, R86, R0.reuse ;  /* 0x0000000056567220 */ /* 0x080fe20000410000 */
[----:B------:R-:W-:Y:S01]  /*c260*/  FMUL.FTZ R87, R87, R0 ;  /* 0x0000000057577220 */ /* 0x000fe20000410000 */
[----:B------:R-:W-:Y:S01]  /*c270*/  IMAD.MOV.U32 R36, RZ, RZ, R26 ;  /* 0x000000ffff247224 */ /* 0x000fe200078e001a */
[----:B------:R-:W-:Y:S01]  /*c280*/  MOV R37, R25 ;  /* 0x0000001900257202 */ /* 0x000fe20000000f00 */
[----:B------:R-:W-:Y:S01]  /*c290*/  IMAD.MOV.U32 R38, RZ, RZ, R24 ;  /* 0x000000ffff267224 */ /* 0x000fe200078e0018 */
[C---:B---3--:R-:W-:Y:S01]  /*c2a0*/  HMMA.16816.F32.BF16 R176, R4.reuse, R20, R44 ;  /* 0x0000001404b0723c */ /* 0x048fe2000004182c */
[-C--:B------:R-:W-:Y:S01]  /*c2b0*/  FMUL.FTZ R68, R68, R2.reuse ;  /* 0x0000000244447220 */ /* 0x080fe20000410000 */
[----:B------:R-:W-:Y:S01]  /*c2c0*/  FMUL.FTZ R69, R69, R2 ;  /* 0x0000000245457220 */ /* 0x000fe20000410000 */
[-C--:B------:R-:W-:Y:S01]  /*c2d0*/  FMUL.FTZ R70, R70, R0.reuse ;  /* 0x0000000046467220 */ /* 0x080fe20000410000 */
[----:B------:R-:W-:Y:S01]  /*c2e0*/  FMUL.FTZ R71, R71, R0 ;  /* 0x0000000047477220 */ /* 0x000fe20000410000 */
[-C--:B------:R-:W-:Y:S01]  /*c2f0*/  FMUL.FTZ R100, R100, R2.reuse ;  /* 0x0000000264647220 */ /* 0x080fe20000410000 */
[C---:B------:R-:W-:Y:S01]  /*c300*/  HMMA.16816.F32.BF16 R180, R4.reuse, R22, R48 ;  /* 0x0000001604b4723c */ /* 0x040fe20000041830 */
[----:B------:R-:W3:Y:S01]  /*c310*/  LDSM.16.MT88.4 R20, [R193+0x14000] ;  /* 0x01400000c114783b */ /* 0x000ee20000004200 */
[----:B------:R-:W-:Y:S01]  /*c320*/  MOV R47, R27 ;  /* 0x0000001b002f7202 */ /* 0x000fe20000000f00 */
[----:B------:R-:W-:Y:S01]  /*c330*/  FMUL.FTZ R101, R101, R2 ;  /* 0x0000000265657220 */ /* 0x000fe20000410000 */
[-C--:B------:R-:W-:Y:S01]  /*c340*/  FMUL.FTZ R102, R102, R0.reuse ;  /* 0x0000000066667220 */ /* 0x080fe20000410000 */
[----:B------:R-:W4:Y:S01]  /*c350*/  LDSM.16.MT88.4 R24, [R195+0x14000] ;  /* 0x01400000c318783b */ /* 0x000f220000004200 */
[----:B------:R-:W-:Y:S01]  /*c360*/  FMUL.FTZ R103, R103, R0 ;  /* 0x0000000067677220 */ /* 0x000fe20000410000 */
[-C--:B------:R-:W-:Y:S01]  /*c370*/  FMUL.FTZ R104, R104, R2.reuse ;  /* 0x0000000268687220 */ /* 0x080fe20000410000 */
[----:B------:R-:W-:Y:S01]  /*c380*/  FMUL.FTZ R105, R105, R2 ;  /* 0x0000000269697220 */ /* 0x000fe20000410000 */
[-C--:B------:R-:W-:Y:S01]  /*c390*/  FMUL.FTZ R106, R106, R0.reuse ;  /* 0x000000006a6a7220 */ /* 0x080fe20000410000 */
[----:B------:R-:W-:Y:S01]  /*c3a0*/  FMUL.FTZ R107, R107, R0 ;  /* 0x000000006b6b7220 */ /* 0x000fe20000410000 */
[-C--:B------:R-:W-:Y:S01]  /*c3b0*/  FMUL.FTZ R72, R72, R2.reuse ;  /* 0x0000000248487220 */ /* 0x080fe20000410000 */
[C---:B-1----:R-:W-:Y:S01]  /*c3c0*/  HMMA.16816.F32.BF16 R168, R4.reuse, R16, R52 ;  /* 0x0000001004a8723c */ /* 0x042fe20000041834 */
[----:B------:R-:W-:Y:S01]  /*c3d0*/  FMUL.FTZ R73, R73, R2 ;  /* 0x0000000249497220 */ /* 0x000fe20000410000 */
[-C--:B------:R-:W-:Y:S01]  /*c3e0*/  FMUL.FTZ R74, R74, R0.reuse ;  /* 0x000000004a4a7220 */ /* 0x080fe20000410000 */
[----:B------:R-:W-:Y:S01]  /*c3f0*/  FMUL.FTZ R75, R75, R0 ;  /* 0x000000004b4b7220 */ /* 0x000fe20000410000 */
[-C--:B------:R-:W-:Y:S01]  /*c400*/  FMUL.FTZ R88, R88, R2.reuse ;  /* 0x0000000258587220 */ /* 0x080fe20000410000 */
[----:B------:R-:W-:Y:S01]  /*c410*/  FMUL.FTZ R89, R89, R2 ;  /* 0x0000000259597220 */ /* 0x000fe20000410000 */
[----:B------:R-:W-:Y:S01]  /*c420*/  HMMA.16816.F32.BF16 R172, R4, R18, R56 ;  /* 0x0000001204ac723c */ /* 0x000fe20000041838 */
[----:B------:R-:W1:Y:S01]  /*c430*/  LDSM.16.MT88.4 R16, [R194+0x14000] ;  /* 0x01400000c210783b */ /* 0x000e620000004200 */
[----:B------:R-:W-:Y:S01]  /*c440*/  MOV R55, R138 ;  /* 0x0000008a00377202 */ /* 0x000fe20000000f00 */
[----:B------:R-:W-:-:S02]  /*c450*/  IMAD.MOV.U32 R54, RZ, RZ, R139 ;  /* 0x000000ffff367224 */ /* 0x000fc400078e008b */
[-C--:B------:R-:W-:Y:S01]  /*c460*/  FMUL.FTZ R90, R90, R0.reuse ;  /* 0x000000005a5a7220 */ /* 0x080fe20000410000 */
[----:B------:R-:W-:Y:S01]  /*c470*/  FMUL.FTZ R91, R91, R0 ;  /* 0x000000005b5b7220 */ /* 0x000fe20000410000 */
[C---:B--2---:R-:W-:Y:S01]  /*c480*/  HMMA.16816.F32.BF16 R160, R4.reuse, R8, R60 ;  /* 0x0000000804a0723c */ /* 0x044fe2000004183c */
[----:B------:R-:W-:Y:S01]  /*c490*/  MOV R59, R154 ;  /* 0x0000009a003b7202 */ /* 0x000fe20000000f00 */
[----:B------:R-:W-:Y:S01]  /*c4a0*/  IMAD.MOV.U32 R58, RZ, RZ, R155 ;  /* 0x000000ffff3a7224 */ /* 0x000fe200078e009b */
[----:B------:R-:W-:Y:S01]  /*c4b0*/  MOV R57, R144 ;  /* 0x0000009000397202 */ /* 0x000fe20000000f00 */
[----:B------:R-:W-:Y:S01]  /*c4c0*/  IMAD.MOV.U32 R56, RZ, RZ, R145 ;  /* 0x000000ffff387224 */ /* 0x000fe200078e0091 */
[----:B------:R-:W-:Y:S01]  /*c4d0*/  MOV R53, R140 ;  /* 0x0000008c00357202 */ /* 0x000fe20000000f00 */
[C---:B------:R-:W-:Y:S01]  /*c4e0*/  HMMA.16816.F32.BF16 R136, R4.reuse, R10, R64 ;  /* 0x0000000a0488723c */ /* 0x040fe20000041840 */
[----:B------:R-:W2:Y:S01]  /*c4f0*/  LDSM.16.MT88.4 R8, [R196+0x14000] ;  /* 0x01400000c408783b */ /* 0x000ea20000004200 */
[----:B------:R-:W-:Y:S01]  /*c500*/  MOV R63, R146 ;  /* 0x00000092003f7202 */ /* 0x000fe20000000f00 */
[----:B------:R-:W-:Y:S01]  /*c510*/  IMAD.MOV.U32 R43, RZ, RZ, R147 ;  /* 0x000000ffff2b7224 */ /* 0x000fe200078e0093 */
[----:B------:R-:W-:Y:S01]  /*c520*/  MOV R61, R142 ;  /* 0x0000008e003d7202 */ /* 0x000fe20000000f00 */
[----:B------:R-:W-:Y:S01]  /*c530*/  IMAD.MOV.U32 R62, RZ, RZ, R141 ;  /* 0x000000ffff3e7224 */ /* 0x000fe200078e008d */
[----:B------:R-:W-:Y:S01]  /*c540*/  MOV R39, R3 ;  /* 0x0000000300277202 */ /* 0x000fe20000000f00 */
[----:B------:R-:W-:Y:S01]  /*c550*/  FFMA.FTZ R3, R28, UR8, -R13 ;  /* 0x000000081c037c23 */ /* 0x000fe2000801080d */
[-C--:B------:R-:W-:Y:S01]  /*c560*/  FMUL.FTZ R92, R92, R2.reuse ;  /* 0x000000025c5c7220 */ /* 0x080fe20000410000 */
[----:B------:R-:W-:Y:S01]  /*c570*/  FMUL.FTZ R93, R93, R2 ;  /* 0x000000025d5d7220 */ /* 0x000fe20000410000 */
[-C--:B------:R-:W-:Y:S01]  /*c580*/  FMUL.FTZ R94, R94, R0.reuse ;  /* 0x000000005e5e7220 */ /* 0x080fe20000410000 */
[C---:B---3--:R-:W-:Y:S01]  /*c590*/  HMMA.16816.F32.BF16 R144, R4.reuse, R20, R68 ;  /* 0x000000140490723c */ /* 0x048fe20000041844 */
[----:B------:R3:W-:Y:S01]  /*c5a0*/  MUFU.EX2 R60, R3 ;  /* 0x00000003003c7308 */ /* 0x0007e20000000800 */
[----:B------:R-:W-:Y:S01]  /*c5b0*/  FMUL.FTZ R95, R95, R0 ;  /* 0x000000005f5f7220 */ /* 0x000fe20000410000 */
[-C--:B------:R-:W-:Y:S01]  /*c5c0*/  FMUL.FTZ R96, R96, R2.reuse ;  /* 0x0000000260607220 */ /* 0x080fe20000410000 */
[----:B------:R-:W-:Y:S01]  /*c5d0*/  FMUL.FTZ R97, R97, R2 ;  /* 0x0000000261617220 */ /* 0x000fe20000410000 */
[-C--:B------:R-:W-:Y:S01]  /*c5e0*/  FMUL.FTZ R98, R98, R0.reuse ;  /* 0x0000000062627220 */ /* 0x080fe20000410000 */
[C---:B------:R-:W-:Y:S01]  /*c5f0*/  HMMA.16816.F32.BF16 R72, R4.reuse, R22, R72 ;  /* 0x000000160448723c */ /* 0x040fe20000041848 */
[----:B------:R-:W-:Y:S01]  /*c600*/  IMAD.MOV.U32 R70, RZ, RZ, R143 ;  /* 0x000000ffff467224 */ /* 0x000fe200078e008f */
[----:B------:R-:W5:Y:S01]  /*c610*/  LDSM.16.MT88.4 R20, [R194+0x16000] ;  /* 0x01600000c214783b */ /* 0x000f620000004200 */
[----:B------:R-:W-:Y:S01]  /*c620*/  FMUL.FTZ R99, R99, R0 ;  /* 0x0000000063637220 */ /* 0x000fe20000410000 */
[----:B------:R-:W-:Y:S01]  /*c630*/  MOV R51, R135 ;  /* 0x0000008700337202 */ /* 0x000fe20000000f00 */
[----:B------:R-:W-:Y:S01]  /*c640*/  IMAD.MOV.U32 R44, RZ, RZ, R134 ;  /* 0x000000ffff2c7224 */ /* 0x000fe200078e0086 */
[----:B------:R-:W-:Y:S01]  /*c650*/  MOV R45, R133 ;  /* 0x00000085002d7202 */ /* 0x000fe20000000f00 */
[----:B------:R-:W-:Y:S01]  /*c660*/  IMAD.MOV.U32 R46, RZ, RZ, R132 ;  /* 0x000000ffff2e7224 */ /* 0x000fe200078e0084 */
[C---:B----4-:R-:W-:Y:S01]  /*c670*/  HMMA.16816.F32.BF16 R92, R4.reuse, R24, R92 ;  /* 0x00000018045c723c */ /* 0x050fe2000004185c */
[-C--:B------:R-:W-:Y:S01]  /*c680*/  FMUL.FTZ R124, R124, R2.reuse ;  /* 0x000000027c7c7220 */ /* 0x080fe20000410000 */
[----:B------:R-:W-:Y:S01]  /*c690*/  FMUL.FTZ R125, R125, R2 ;  /* 0x000000027d7d7220 */ /* 0x000fe20000410000 */
[-C--:B------:R-:W-:Y:S01]  /*c6a0*/  FMUL.FTZ R126, R126, R0.reuse ;  /* 0x000000007e7e7220 */ /* 0x080fe20000410000 */
[--C-:B---3--:R-:W-:Y:S01]  /*c6b0*/  FFMA.FTZ R3, R30, UR8, -R13.reuse ;  /* 0x000000081e037c23 */ /* 0x108fe2000801080d */
[----:B------:R-:W-:Y:S01]  /*c6c0*/  FMUL.FTZ R127, R127, R0 ;  /* 0x000000007f7f7220 */ /* 0x000fe20000410000 */
[C---:B-1----:R-:W-:Y:S01]  /*c6d0*/  HMMA.16816.F32.BF16 R164, R4.reuse, R16, R76 ;  /* 0x0000001004a4723c */ /* 0x042fe2000004184c */
[-C--:B------:R-:W-:Y:S01]  /*c6e0*/  FMUL.FTZ R128, R128, R2.reuse ;  /* 0x0000000280807220 */ /* 0x080fe20000410000 */
[----:B------:R1:W-:Y:S01]  /*c6f0*/  MUFU.EX2 R66, R3 ;  /* 0x0000000300427308 */ /* 0x0003e20000000800 */
[----:B------:R-:W-:Y:S01]  /*c700*/  FMUL.FTZ R129, R129, R2 ;  /* 0x0000000281817220 */ /* 0x000fe20000410000 */
[-C--:B------:R-:W-:Y:S01]  /*c710*/  FMUL.FTZ R130, R130, R0.reuse ;  /* 0x0000000082827220 */ /* 0x080fe20000410000 */
[----:B------:R-:W-:Y:S01]  /*c720*/  FMUL.FTZ R131, R131, R0 ;  /* 0x0000000083837220 */ /* 0x000fe20000410000 */
[C---:B------:R-:W-:Y:S01]  /*c730*/  HMMA.16816.F32.BF16 R80, R4.reuse, R18, R80 ;  /* 0x000000120450723c */ /* 0x040fe20000041850 */
[----:B------:R-:W3:Y:S01]  /*c740*/  LDSM.16.MT88.4 R16, [R193+0x16000] ;  /* 0x01600000c110783b */ /* 0x000ee20000004200 */
[-C--:B------:R-:W-:Y:S01]  /*c750*/  FMUL.FTZ R108, R108, R2.reuse ;  /* 0x000000026c6c7220 */ /* 0x080fe20000410000 */
[----:B------:R-:W-:Y:S01]  /*c760*/  FMUL.FTZ R109, R109, R2 ;  /* 0x000000026d6d7220 */ /* 0x000fe20000410000 */
[-C--:B------:R-:W-:Y:S01]  /*c770*/  FMUL.FTZ R110, R110, R0.reuse ;  /* 0x000000006e6e7220 */ /* 0x080fe20000410000 */
[----:B------:R-:W-:Y:S01]  /*c780*/  FMUL.FTZ R111, R111, R0 ;  /* 0x000000006f6f7220 */ /* 0x000fe20000410000 */
[C---:B--2---:R-:W-:Y:S01]  /*c790*/  HMMA.16816.F32.BF16 R152, R4.reuse, R8, R84 ;  /* 0x000000080498723c */ /* 0x044fe20000041854 */
[-C--:B------:R-:W-:Y:S01]  /*c7a0*/  FMUL.FTZ R112, R112, R2.reuse ;  /* 0x0000000270707220 */ /* 0x080fe20000410000 */
[----:B------:R-:W-:Y:S01]  /*c7b0*/  FMUL.FTZ R113, R113, R2 ;  /* 0x0000000271717220 */ /* 0x000fe20000410000 */
[-C--:B------:R-:W-:Y:S01]  /*c7c0*/  FMUL.FTZ R114, R114, R0.reuse ;  /* 0x0000000072727220 */ /* 0x080fe20000410000 */
[----:B------:R-:W-:Y:S01]  /*c7d0*/  FMUL.FTZ R115, R115, R0 ;  /* 0x0000000073737220 */ /* 0x000fe20000410000 */
[-C--:B------:R-:W-:Y:S01]  /*c7e0*/  FMUL.FTZ R116, R116, R2.reuse ;  /* 0x0000000274747220 */ /* 0x080fe20000410000 */
[C---:B------:R-:W-:Y:S01]  /*c7f0*/  HMMA.16816.F32.BF16 R140, R4.reuse, R10, R88 ;  /* 0x0000000a048c723c */ /* 0x040fe20000041858 */
[--C-:B------:R-:W-:Y:S01]  /*c800*/  FFMA.FTZ R8, R29, UR8, -R13.reuse ;  /* 0x000000081d087c23 */ /* 0x100fe2000801080d */
[----:B-1----:R-:W-:Y:S01]  /*c810*/  FFMA.FTZ R3, R31, UR8, -R13 ;  /* 0x000000081f037c23 */ /* 0x002fe2000801080d */
[----:B------:R-:W-:Y:S01]  /*c820*/  FMUL.FTZ R117, R117, R2 ;  /* 0x0000000275757220 */ /* 0x000fe20000410000 */
[-C--:B------:R-:W-:Y:S01]  /*c830*/  FMUL.FTZ R118, R118, R0.reuse ;  /* 0x0000000076767220 */ /* 0x080fe20000410000 */
[----:B------:R1:W2:Y:S01]  /*c840*/  MUFU.EX2 R79, R8 ;  /* 0x00000008004f7308 */ /* 0x0002a20000000800 */
[C---:B------:R-:W-:Y:S01]  /*c850*/  HMMA.16816.F32.BF16 R132, R4.reuse, R26, R96 ;  /* 0x0000001a0484723c */ /* 0x040fe20000041860 */
[----:B------:R-:W-:Y:S01]  /*c860*/  LDSM.16.MT88.4 R24, [R193+0x10800] ;  /* 0x01080000c118783b */ /* 0x000fe20000004200 */
[----:B------:R-:W-:Y:S01]  /*c870*/  FMUL.FTZ R119, R119, R0 ;  /* 0x0000000077777220 */ /* 0x000fe20000410000 */
[-C--:B------:R-:W-:Y:S01]  /*c880*/  FMUL.FTZ R120, R120, R2.reuse ;  /* 0x0000000278787220 */ /* 0x080fe20000410000 */
[----:B------:R-:W-:Y:S01]  /*c890*/  FMUL.FTZ R121, R121, R2 ;  /* 0x0000000279797220 */ /* 0x000fe20000410000 */
[-C--:B------:R-:W-:Y:S01]  /*c8a0*/  FMUL.FTZ R122, R122, R0.reuse ;  /* 0x000000007a7a7220 */ /* 0x080fe20000410000 */
[----:B------:R-:W-:Y:S01]  /*c8b0*/  FMUL.FTZ R123, R123, R0 ;  /* 0x000000007b7b7220 */ /* 0x000fe20000410000 */
[----:B------:R4:W-:Y:S01]  /*c8c0*/  MUFU.EX2 R40, R3 ;  /* 0x0000000300287308 */ /* 0x0009e20000000800 */
[----:B------:R-:W-:Y:S01]  /*c8d0*/  LDSM.16.MT88.4 R28, [R194+0x10800] ;  /* 0x01080000c21c783b */ /* 0x000fe20000004200 */
[C---:B-----5:R-:W-:Y:S01]  /*c8e0*/  HMMA.16816.F32.BF16 R108, R4.reuse, R20, R108 ;  /* 0x00000014046c723c */ /* 0x060fe2000004186c */
[----:B------:R-:W-:Y:S01]  /*c8f0*/  IMAD.MOV.U32 R64, RZ, RZ, R51 ;  /* 0x000000ffff407224 */ /* 0x000fe200078e0033 */
[----:B------:R-:W-:Y:S01]  /*c900*/  MOV R77, R53 ;  /* 0x00000035004d7202 */ /* 0x000fe20000000f00 */
[----:B------:R-:W-:Y:S01]  /*c910*/  IMAD.MOV.U32 R78, RZ, RZ, R54 ;  /* 0x000000ffff4e7224 */ /* 0x000fe200078e0036 */
[----:B------:R-:W-:Y:S01]  /*c920*/  MOV R87, R61 ;  /* 0x0000003d00577202 */ /* 0x000fe20000000f00 */
[----:B------:R-:W-:Y:S01]  /*c930*/  IMAD.MOV.U32 R76, RZ, RZ, R62 ;  /* 0x000000ffff4c7224 */ /* 0x000fe200078e003e */
[C---:B------:R-:W-:Y:S01]  /*c940*/  HMMA.16816.F32.BF16 R112, R4.reuse, R22, R112 ;  /* 0x000000160470723c */ /* 0x040fe20000041870 */
[----:B-1----:R-:W1:Y:S04]  /*c950*/  LDSM.16.MT88.4 R8, [R196+0x16000] ;  /* 0x01600000c408783b */ /* 0x002e680000004200 */
[----:B------:R-:W-:Y:S01]  /*c960*/  LDSM.16.MT88.4 R20, [R193+0x12800] ;  /* 0x01280000c114783b */ /* 0x000fe20000004200 */
[----:B---3--:R-:W-:Y:S01]  /*c970*/  HMMA.16816.F32.BF16 R100, R4, R16, R100 ;  /* 0x000000100464723c */ /* 0x008fe20000041864 */
[----:B----4-:R-:W-:-:S04]  /*c980*/  FFMA.FTZ R3, R32, UR8, -R12 ;  /* 0x0000000820037c23 */ /* 0x010fc8000801080c */
[----:B------:R3:W-:Y:S01]  /*c990*/  MUFU.EX2 R71, R3 ;  /* 0x0000000300477308 */ /* 0x0007e20000000800 */
[----:B------:R-:W-:Y:S01]  /*c9a0*/  HMMA.16816.F32.BF16 R104, R4, R18, R104 ;  /* 0x000000120468723c */ /* 0x000fe20000041868 */
[----:B------:R-:W4:Y:S01]  /*c9b0*/  LDSM.16.MT88.4 R16, [R195+0x16000] ;  /* 0x01600000c310783b */ /* 0x000f220000004200 */
[----:B---3--:R-:W-:-:S05]  /*c9c0*/  FFMA.FTZ R3, R33, UR8, -R12 ;  /* 0x0000000821037c23 */ /* 0x008fca000801080c */
[----:B------:R3:W5:Y:S01]  /*c9d0*/  MUFU.EX2 R67, R3 ;  /* 0x0000000300437308 */ /* 0x0007620000000800 */
[C---:B-1----:R-:W-:Y:S06]  /*c9e0*/  HMMA.16816.F32.BF16 R116, R4.reuse, R8, R116 ;  /* 0x000000080474723c */ /* 0x042fec0000041874 */
[----:B------:R-:W-:Y:S01]  /*c9f0*/  HMMA.16816.F32.BF16 R120, R4, R10, R120 ;  /* 0x0000000a0478723c */ /* 0x000fe20000041878 */
[----:B--2---:R-:W-:Y:S01]  /*ca00*/  F2FP.BF16.F32.PACK_AB R8, R79, R60 ;  /* 0x0000003c4f08723e */ /* 0x004fe200000010ff */
[----:B---3--:R-:W-:Y:S01]  /*ca10*/  FFMA.FTZ R3, R34, UR8, -R12 ;  /* 0x0000000822037c23 */ /* 0x008fe2000801080c */
[----:B-----5:R-:W-:-:S04]  /*ca20*/  F2FP.BF16.F32.PACK_AB R9, R67, R71 ;  /* 0x000000474309723e */ /* 0x020fc800000010ff */
[----:B------:R-:W-:Y:S01]  /*ca30*/  F2FP.BF16.F32.PACK_AB R10, R40, R66 ;  /* 0x00000042280a723e */ /* 0x000fe200000010ff */
[C---:B----4-:R-:W-:Y:S01]  /*ca40*/  HMMA.16816.F32.BF16 R124, R4.reuse, R16, R124 ;  /* 0x00000010047c723c */ /* 0x050fe2000004187c */
[----:B------:R1:W-:Y:S05]  /*ca50*/  MUFU.EX2 R65, R3 ;  /* 0x0000000300417308 */ /* 0x0003ea0000000800 */
[----:B------:R-:W-:Y:S01]  /*ca60*/  HMMA.16816.F32.BF16 R128, R4, R18, R128 ;  /* 0x000000120480723c */ /* 0x000fe20000041880 */
[----:B------:R-:W2:Y:S04]  /*ca70*/  LDSM.16.MT88.4 R16, [R196+0x10800] ;  /* 0x01080000c410783b */ /* 0x000ea80000004200 */
[----:B------:R-:W3:Y:S01]  /*ca80*/  LDSM.16.MT88.4 R4, [R195+0x10800] ;  /* 0x01080000c304783b */ /* 0x000ee20000004200 */
[----:B-1----:R-:W-:-:S03]  /*ca90*/  FFMA.FTZ R3, R35, UR8, -R12 ;  /* 0x0000000823037c23 */ /* 0x002fc6000801080c */
[----:B------:R-:W-:Y:S01]  /*caa0*/  LDSM.16.MT88.4 R32, [R193+0x16800] ;  /* 0x01680000c120783b */ /* 0x000fe20000004200 */
[----:B------:R-:W1:Y:S02]  /*cab0*/  MUFU.EX2 R52, R3 ;  /* 0x0000000300347308 */ /* 0x000e640000000800 */
[----:B-1----:R-:W-:Y:S01]  /*cac0*/  F2FP.BF16.F32.PACK_AB R11, R52, R65 ;  /* 0x00000041340b723e */ /* 0x002fe200000010ff */
[----:B------:R-:W-:-:S06]  /*cad0*/  FFMA.FTZ R3, R230, UR8, -R13 ;  /* 0x00000008e6037c23 */ /* 0x000fcc000801080d */
[C---:B------:R-:W-:Y:S06]  /*cae0*/  HMMA.16816.F32.BF16 R36, R8.reuse, R24, R36 ;  /* 0x000000180824723c */ /* 0x040fec0000041824 */
[C---:B------:R-:W-:Y:S01]  /*caf0*/  HMMA.16816.F32.BF16 R44, R8.reuse, R26, R44 ;  /* 0x0000001a082c723c */ /* 0x040fe2000004182c */
[----:B------:R-:W1:Y:S05]  /*cb00*/  LDSM.16.MT88.4 R24, [R194+0x12800] ;  /* 0x01280000c218783b */ /* 0x000e6a0000004200 */
[C---:B------:R-:W-:Y:S06]  /*cb10*/  HMMA.16816.F32.BF16 R48, R8.reuse, R30, R248 ;  /* 0x0000001e0830723c */ /* 0x040fec00000418f8 */
[C---:B------:R-:W-:Y:S01]  /*cb20*/  HMMA.16816.F32.BF16 R148, R8.reuse, R28, R148 ;  /* 0x0000001c0894723c */ /* 0x040fe20000041894 */
[----:B------:R-:W-:Y:S01]  /*cb30*/  MOV R249, R52 ;  /* 0x0000003400f97202 */ /* 0x000fe20000000f00 */
[----:B------:R-:W-:Y:S01]  /*cb40*/  IMAD.MOV.U32 R248, RZ, RZ, R55 ;  /* 0x000000fffff87224 */ /* 0x000fe200078e0037 */
[----:B------:R-:W-:Y:S01]  /*cb50*/  MOV R251, R70 ;  /* 0x0000004600fb7202 */ /* 0x000fe20000000f00 */
[----:B------:R-:W-:Y:S01]  /*cb60*/  IMAD.MOV.U32 R250, RZ, RZ, R71 ;  /* 0x000000fffffa7224 */ /* 0x000fe200078e0047 */
[----:B------:R-:W4:Y:S01]  /*cb70*/  LDSM.16.MT88.4 R28, [R196+0x12800] ;  /* 0x01280000c41c783b */ /* 0x000f220000004200 */
[C---:B--2---:R-:W-:Y:S06]  /*cb80*/  HMMA.16816.F32.BF16 R52, R8.reuse, R18, R240 ;  /* 0x000000120834723c */ /* 0x044fec00000418f0 */
[C---:B------:R-:W-:Y:S01]  /*cb90*/  HMMA.16816.F32.BF16 R68, R8.reuse, R22, R188 ;  /* 0x000000160844723c */ /* 0x040fe200000418bc */
[----:B------:R-:W-:Y:S01]  /*cba0*/  MOV R243, R41 ;  /* 0x0000002900f37202 */ /* 0x000fe20000000f00 */
[----:B------:R-:W-:Y:S01]  /*cbb0*/  IMAD.MOV.U32 R242, RZ, RZ, R40 ;  /* 0x000000fffff27224 */ /* 0x000fe200078e0028 */
[----:B------:R-:W-:Y:S01]  /*cbc0*/  MOV R241, R42 ;  /* 0x0000002a00f17202 */ /* 0x000fe20000000f00 */
[----:B------:R-:W-:Y:S01]  /*cbd0*/  IMAD.MOV.U32 R240, RZ, RZ, R43 ;  /* 0x000000fffff07224 */ /* 0x000fe200078e002b */
[----:B------:R-:W-:Y:S01]  /*cbe0*/  MOV R230, R243 ;  /* 0x000000f300e67202 */ /* 0x000fe20000000f00 */
[----:B---3--:R-:W-:Y:S01]  /*cbf0*/  HMMA.16816.F32.BF16 R40, R8, R4, R232 ;  /* 0x000000040828723c */ /* 0x008fe200000418e8 */
[----:B------:R-:W-:Y:S01]  /*cc00*/  MOV R191, R64 ;  /* 0x0000004000bf7202 */ /* 0x000fe20000000f00 */
[----:B------:R-:W-:Y:S01]  /*cc10*/  IMAD.MOV.U32 R190, RZ, RZ, R65 ;  /* 0x000000ffffbe7224 */ /* 0x000fe200078e0041 */
[----:B------:R-:W-:Y:S01]  /*cc20*/  MOV R189, R66 ;  /* 0x0000004200bd7202 */ /* 0x000fe20000000f00 */
[----:B------:R-:W-:-:S02]  /*cc30*/  IMAD.MOV.U32 R188, RZ, RZ, R67 ;  /* 0x000000ffffbc7224 */ /* 0x000fc400078e0043 */
[C---:B------:R-:W-:Y:S01]  /*cc40*/  HMMA.16816.F32.BF16 R156, R8.reuse, R16, R156 ;  /* 0x00000010089c723c */ /* 0x040fe2000004189c */
[----:B------:R-:W-:Y:S01]  /*cc50*/  MOV R235, R60 ;  /* 0x0000003c00eb7202 */ /* 0x000fe20000000f00 */
[----:B------:R-:W-:Y:S01]  /*cc60*/  IMAD.MOV.U32 R234, RZ, RZ, R63 ;  /* 0x000000ffffea7224 */ /* 0x000fe200078e003f */
[----:B------:R-:W-:Y:S01]  /*cc70*/  MOV R233, R56 ;  /* 0x0000003800e97202 */ /* 0x000fe20000000f00 */
[----:B------:R-:W-:Y:S01]  /*cc80*/  IMAD.MOV.U32 R232, RZ, RZ, R57 ;  /* 0x000000ffffe87224 */ /* 0x000fe200078e0039 */
[----:B------:R-:W2:Y:S01]  /*cc90*/  LDSM.16.MT88.4 R16, [R195+0x12800] ;  /* 0x01280000c310783b */ /* 0x000ea20000004200 */
[C---:B------:R-:W-:Y:S03]  /*cca0*/  HMMA.16816.F32.BF16 R60, R8.reuse, R6, R224 ;  /* 0x00000006083c723c */ /* 0x040fe600000418e0 */
[----:B------:R-:W-:Y:S03]  /*ccb0*/  LDSM.16.MT88.4 R4, [R193+0x14800] ;  /* 0x01480000c104783b */ /* 0x000fe60000004200 */
[C---:B-1----:R-:W-:Y:S01]  /*ccc0*/  HMMA.16816.F32.BF16 R64, R8.reuse, R24, R176 ;  /* 0x000000180840723c */ /* 0x042fe200000418b0 */
[----:B------:R-:W-:Y:S01]  /*ccd0*/  MOV R227, R58 ;  /* 0x0000003a00e37202 */ /* 0x000fe20000000f00 */
[----:B------:R-:W-:Y:S01]  /*cce0*/  IMAD.MOV.U32 R224, RZ, RZ, R59 ;  /* 0x000000ffffe07224 */ /* 0x000fe200078e003b */
[----:B------:R1:W3:Y:S03]  /*ccf0*/  MUFU.EX2 R176, R3 ;  /* 0x0000000300b07308 */ /* 0x0002e60000000800 */
[----:B------:R-:W-:Y:S01]  /*cd00*/  HMMA.16816.F32.BF16 R56, R8, R20, R184 ;  /* 0x000000140838723c */ /* 0x000fe200000418b8 */
[----:B------:R-:W5:Y:S01]  /*cd10*/  LDSM.16.MT88.4 R20, [R194+0x14800] ;  /* 0x01480000c214783b */ /* 0x000f620000004200 */
[----:B------:R-:W-:Y:S01]  /*cd20*/  IMAD.MOV.U32 R179, RZ, RZ, R76 ;  /* 0x000000ffffb37224 */ /* 0x000fe200078e004c */
[----:B------:R-:W-:Y:S01]  /*cd30*/  MOV R178, R87 ;  /* 0x0000005700b27202 */ /* 0x000fe20000000f00 */
[----:B------:R-:W-:-:S02]  /*cd40*/  IMAD.MOV.U32 R177, RZ, RZ, R188 ;  /* 0x000000ffffb17224 */ /* 0x000fc400078e00bc */
[C---:B----4-:R-:W-:Y:S01]  /*cd50*/  HMMA.16816.F32.BF16 R84, R8.reuse, R28, R168 ;  /* 0x0000001c0854723c */ /* 0x050fe200000418a8 */
[----:B------:R-:W-:Y:S01]  /*cd60*/  MOV R184, R77 ;  /* 0x0000004d00b87202 */ /* 0x000fe20000000f00 */
[----:B------:R-:W-:Y:S01]  /*cd70*/  IMAD.MOV.U32 R185, RZ, RZ, R78 ;  /* 0x000000ffffb97224 */ /* 0x000fe200078e004e */
[----:B------:R-:W-:Y:S01]  /*cd80*/  MOV R186, R79 ;  /* 0x0000004f00ba7202 */ /* 0x000fe20000000f00 */
[----:B------:R-:W-:Y:S02]  /*cd90*/  IMAD.MOV.U32 R187, RZ, RZ, R252 ;  /* 0x000000ffffbb7224 */ /* 0x000fe400078e00fc */
[----:B------:R-:W-:Y:S01]  /*cda0*/  HMMA.16816.F32.BF16 R76, R8, R26, R180 ;  /* 0x0000001a084c723c */ /* 0x000fe200000418b4 */
[----:B------:R-:W4:Y:S01]  /*cdb0*/  LDSM.16.MT88.4 R24, [R196+0x14800] ;  /* 0x01480000c418783b */ /* 0x000f220000004200 */
[----:B-1----:R-:W-:Y:S01]  /*cdc0*/  FFMA.FTZ R3, R231, UR8, -R13 ;  /* 0x00000008e7037c23 */ /* 0x002fe2000801080d */
[----:B------:R-:W-:Y:S01]  /*cdd0*/  IMAD.MOV.U32 R188, RZ, RZ, R248 ;  /* 0x000000ffffbc7224 */ /* 0x000fe200078e00f8 */
[----:B------:R-:W-:-:S02]  /*cde0*/  MOV R231, R242 ;  /* 0x000000f200e77202 */ /* 0x000fc40000000f00 */
[C---:B------:R-:W-:Y:S01]  /*cdf0*/  HMMA.16816.F32.BF16 R88, R8.reuse, R30, R172 ;  /* 0x0000001e0858723c */ /* 0x040fe200000418ac */
[----:B------:R-:W-:Y:S01]  /*ce00*/  LDSM.16.MT88.4 R28, [R195+0x14800] ;  /* 0x01480000c31c783b */ /* 0x000fe20000004200 */
[----:B------:R1:W3:Y:S04]  /*ce10*/  MUFU.EX2 R225, R3 ;  /* 0x0000000300e17308 */ /* 0x0002e80000000800 */
[C---:B------:R-:W-:Y:S06]  /*ce20*/  HMMA.16816.F32.BF16 R104, R8.reuse, R34, R104 ;  /* 0x000000220868723c */ /* 0x040fec0000041868 */
[C---:B--2---:R-:W-:Y:S06]  /*ce30*/  HMMA.16816.F32.BF16 R96, R8.reuse, R16, R160 ;  /* 0x000000100860723c */ /* 0x044fec00000418a0 */
[----:B------:R-:W-:Y:S01]  /*ce40*/  HMMA.16816.F32.BF16 R136, R8, R18, R136 ;  /* 0x000000120888723c */ /* 0x000fe20000041888 */
[----:B------:R-:W2:Y:S01]  /*ce50*/  LDSM.16.MT88.4 R16, [R194+0x16800] ;  /* 0x01680000c210783b */ /* 0x000ea20000004200 */
[----:B-1----:R-:W-:Y:S01]  /*ce60*/  FFMA.FTZ R3, R228, UR8, -R13 ;  /* 0x00000008e4037c23 */ /* 0x002fe2000801080d */
[----:B------:R-:W-:-:S03]  /*ce70*/  IMAD.MOV.U32 R228, RZ, RZ, R241 ;  /* 0x000000ffffe47224 */ /* 0x000fc600078e00f1 */
[C---:B-----5:R-:W-:Y:S01]  /*ce80*/  HMMA.16816.F32.BF16 R164, R8.reuse, R20, R164 ;  /* 0x0000001408a4723c */ /* 0x060fe200000418a4 */
[----:B------:R1:W-:Y:S05]  /*ce90*/  MUFU.EX2 R226, R3 ;  /* 0x0000000300e27308 */ /* 0x0003ea0000000800 */
[C---:B------:R-:W-:Y:S01]  /*cea0*/  HMMA.16816.F32.BF16 R168, R8.reuse, R22, R80 ;  /* 0x0000001608a8723c */ /* 0x040fe20000041850 */
[----:B------:R-:W5:Y:S05]  /*ceb0*/  LDSM.16.MT88.4 R20, [R195+0x16800] ;  /* 0x01680000c314783b */ /* 0x000f6a0000004200 */
[C---:B------:R-:W-:Y:S06]  /*cec0*/  HMMA.16816.F32.BF16 R144, R8.reuse, R4, R144 ;  /* 0x000000040890723c */ /* 0x040fec0000041890 */
[----:B------:R-:W-:Y:S01]  /*ced0*/  HMMA.16816.F32.BF16 R160, R8, R6, R72 ;  /* 0x0000000608a0723c */ /* 0x000fe20000041848 */
[----:B------:R-:W3:Y:S01]  /*cee0*/  LDSM.16.MT88.4 R4, [R196+0x16800] ;  /* 0x01680000c404783b */ /* 0x000ee20000004200 */
[----:B-1----:R-:W-:Y:S01]  /*cef0*/  FFMA.FTZ R3, R229, UR8, -R13 ;  /* 0x00000008e5037c23 */ /* 0x002fe2000801080d */
[----:B------:R-:W-:-:S03]  /*cf00*/  MOV R229, R240 ;  /* 0x000000f000e57202 */ /* 0x000fc60000000f00 */
[----:B------:R1:W-:Y:S01]  /*cf10*/  MUFU.EX2 R252, R3 ;  /* 0x0000000300fc7308 */ /* 0x0003e20000000800 */
[C---:B----4-:R-:W-:Y:S06]  /*cf20*/  HMMA.16816.F32.BF16 R152, R8.reuse, R24, R152 ;  /* 0x000000180898723c */ /* 0x050fec0000041898 */
[C---:B------:R-:W-:Y:S01]  /*cf30*/  HMMA.16816.F32.BF16 R140, R8.reuse, R26, R140 ;  /* 0x0000001a088c723c */ /* 0x040fe2000004188c */
[----:B------:R-:W4:Y:S05]  /*cf40*/  LDSM.16.MT88.4 R24, [R193+0x11000] ;  /* 0x01100000c118783b */ /* 0x000f2a0000004200 */
[----:B------:R-:W-:Y:S01]  /*cf50*/  HMMA.16816.F32.BF16 R72, R8, R32, R100 ;  /* 0x000000200848723c */ /* 0x000fe20000041864 */
[----:B------:R-:W4:Y:S01]  /*cf60*/  LDSM.16.MT88.4 R32, [R194+0x11000] ;  /* 0x01100000c220783b */ /* 0x000f220000004200 */
[----:B-1----:R-:W-:-:S04]  /*cf70*/  FFMA.FTZ R3, R247, UR8, -R12 ;  /* 0x00000008f7037c23 */ /* 0x002fc8000801080c */
[C---:B--2---:R-:W-:Y:S01]  /*cf80*/  HMMA.16816.F32.BF16 R108, R8.reuse, R16, R108 ;  /* 0x00000010086c723c */ /* 0x044fe2000004186c */
[----:B------:R1:W-:Y:S05]  /*cf90*/  MUFU.EX2 R247, R3 ;  /* 0x0000000300f77308 */ /* 0x0003ea0000000800 */
[C---:B-----5:R-:W-:Y:S06]  /*cfa0*/  HMMA.16816.F32.BF16 R172, R8.reuse, R20, R124 ;  /* 0x0000001408ac723c */ /* 0x060fec000004187c */
[----:B------:R-:W-:Y:S01]  /*cfb0*/  HMMA.16816.F32.BF16 R128, R8, R22, R128 ;  /* 0x000000160880723c */ /* 0x000fe20000041880 */
[----:B------:R-:W2:Y:S01]  /*cfc0*/  LDSM.16.MT88.4 R20, [R196+0x11000] ;  /* 0x01100000c414783b */ /* 0x000ea20000004200 */
[----:B---3--:R-:W-:-:S02]  /*cfd0*/  MOV R126, R176 ;  /* 0x000000b0007e7202 */ /* 0x008fc40000000f00 */
[----:B------:R-:W-:Y:S02]  /*cfe0*/  MOV R176, R189 ;  /* 0x000000bd00b07202 */ /* 0x000fe40000000f00 */
[C---:B------:R-:W-:Y:S01]  /*cff0*/  HMMA.16816.F32.BF16 R112, R8.reuse, R18, R112 ;  /* 0x000000120870723c */ /* 0x040fe20000041870 */
[----:B-1----:R-:W-:Y:S01]  /*d000*/  FFMA.FTZ R3, R246, UR8, -R12 ;  /* 0x00000008f6037c23 */ /* 0x002fe2000801080c */
[----:B------:R-:W1:Y:S01]  /*d010*/  LDSM.16.MT88.4 R16, [R195+0x11000] ;  /* 0x01100000c310783b */ /* 0x000e620000004200 */
[----:B------:R-:W-:Y:S02]  /*d020*/  MOV R189, R249 ;  /* 0x000000f900bd7202 */ /* 0x000fe40000000f00 */
[----:B------:R3:W5:Y:S01]  /*d030*/  MUFU.EX2 R246, R3 ;  /* 0x0000000300f67308 */ /* 0x0007620000000800 */
[----:B------:R-:W-:Y:S01]  /*d040*/  HMMA.16816.F32.BF16 R80, R8, R28, R92 ;  /* 0x0000001c0850723c */ /* 0x000fe2000004185c */
[----:B------:R-:W-:-:S05]  /*d050*/  MOV R127, R189 ;  /* 0x000000bd007f7202 */ /* 0x000fca0000000f00 */
[C---:B------:R-:W-:Y:S01]  /*d060*/  HMMA.16816.F32.BF16 R132, R8.reuse, R30, R132 ;  /* 0x0000001e0884723c */ /* 0x040fe20000041884 */
[----:B------:R-:W-:Y:S01]  /*d070*/  MOV R125, R174 ;  /* 0x000000ae007d7202 */ /* 0x000fe20000000f00 */
[----:B------:R-:W-:Y:S01]  /*d080*/  IMAD.MOV.U32 R124, RZ, RZ, R175 ;  /* 0x000000ffff7c7224 */ /* 0x000fe200078e00af */
[----:B------:R-:W-:Y:S01]  /*d090*/  MOV R174, R191 ;  /* 0x000000bf00ae7202 */ /* 0x000fe20000000f00 */
[----:B------:R-:W-:Y:S01]  /*d0a0*/  IMAD.MOV.U32 R175, RZ, RZ, R190 ;  /* 0x000000ffffaf7224 */ /* 0x000fe200078e00be */
[----:B------:R-:W-:Y:S01]  /*d0b0*/  LDSM.16.MT88.4 R28, [R194+0x13000] ;  /* 0x01300000c21c783b */ /* 0x000fe20000004200 */
[C---:B------:R-:W-:Y:S01]  /*d0c0*/  HMMA.16816.F32.BF16 R180, R8.reuse, R4, R116 ;  /* 0x0000000408b4723c */ /* 0x040fe20000041874 */
[----:B------:R-:W-:Y:S01]  /*d0d0*/  MOV R190, R250 ;  /* 0x000000fa00be7202 */ /* 0x000fe20000000f00 */
[----:B------:R-:W-:Y:S01]  /*d0e0*/  IMAD.MOV.U32 R191, RZ, RZ, R251 ;  /* 0x000000ffffbf7224 */ /* 0x000fe200078e00fb */
[----:B------:R-:W-:Y:S01]  /*d0f0*/  MOV R93, R173 ;  /* 0x000000ad005d7202 */ /* 0x000fe20000000f00 */
[----:B---3--:R-:W-:Y:S01]  /*d100*/  FFMA.FTZ R3, R238, UR8, -R12 ;  /* 0x00000008ee037c23 */ /* 0x008fe2000801080c */
[----:B------:R-:W-:Y:S01]  /*d110*/  IMAD.MOV.U32 R92, RZ, RZ, R172 ;  /* 0x000000ffff5c7224 */ /* 0x000fe200078e00ac */
[----:B------:R-:W-:Y:S01]  /*d120*/  HMMA.16816.F32.BF16 R120, R8, R6, R120 ;  /* 0x000000060878723c */ /* 0x000fe20000041878 */
[----:B------:R-:W3:Y:S01]  /*d130*/  LDSM.16.MT88.4 R8, [R193+0x13000] ;  /* 0x01300000c108783b */ /* 0x000ee20000004200 */
[----:B------:R4:W-:Y:S01]  /*d140*/  MUFU.EX2 R238, R3 ;  /* 0x0000000300ee7308 */ /* 0x0009e20000000800 */
[----:B------:R-:W-:Y:S01]  /*d150*/  F2FP.BF16.F32.PACK_AB R4, R225, R126 ;  /* 0x0000007ee104723e */ /* 0x000fe200000010ff */
[----:B------:R-:W-:Y:S01]  /*d160*/  IMAD.MOV.U32 R172, RZ, RZ, R227 ;  /* 0x000000ffffac7224 */ /* 0x000fe200078e00e3 */
[----:B-----5:R-:W-:Y:S01]  /*d170*/  F2FP.BF16.F32.PACK_AB R5, R246, R247 ;  /* 0x000000f7f605723e */ /* 0x020fe200000010ff */
[----:B------:R-:W-:Y:S01]  /*d180*/  IMAD.MOV.U32 R94, RZ, RZ, R234 ;  /* 0x000000ffff5e7224 */ /* 0x000fe200078e00ea */
[----:B------:R-:W-:-:S02]  /*d190*/  F2FP.BF16.F32.PACK_AB R6, R252, R226 ;  /* 0x000000e2fc06723e */ /* 0x000fc400000010ff */
[----:B------:R-:W-:Y:S02]  /*d1a0*/  MOV R173, R224 ;  /* 0x000000e000ad7202 */ /* 0x000fe40000000f00 */
[----:B------:R-:W-:Y:S02]  /*d1b0*/  MOV R227, R232 ;  /* 0x000000e800e37202 */ /* 0x000fe40000000f00 */
[----:B------:R-:W-:Y:S02]  /*d1c0*/  MOV R224, R233 ;  /* 0x000000e900e07202 */ /* 0x000fe40000000f00 */
[----:B------:R-:W-:Y:S01]  /*d1d0*/  MOV R95, R235 ;  /* 0x000000eb005f7202 */ /* 0x000fe20000000f00 */
[----:B----4-:R-:W-:-:S04]  /*d1e0*/  FFMA.FTZ R3, R239, UR8, -R12 ;  /* 0x00000008ef037c23 */ /* 0x010fc8000801080c */
[----:B------:R-:W4:Y:S02]  /*d1f0*/  MUFU.EX2 R239, R3 ;  /* 0x0000000300ef7308 */ /* 0x000f240000000800 */
[----:B----4-:R-:W-:Y:S02]  /*d200*/  F2FP.BF16.F32.PACK_AB R7, R239, R238 ;  /* 0x000000eeef07723e */ /* 0x010fe400000010ff */
[----:B------:R-:W-:-:S05]  /*d210*/  MOV R3, R188 ;  /* 0x000000bc00037202 */ /* 0x000fca0000000f00 */
[----:B------:R-:W-:Y:S01]  /*d220*/  HMMA.16816.F32.BF16 R248, R4, R24, R36 ;  /* 0x0000001804f8723c */ /* 0x000fe20000041824 */
[----:B------:R-:W4:Y:S01]  /*d230*/  LDSM.16.MT88.4 R36, [R196+0x13000] ;  /* 0x01300000c424783b */ /* 0x000f220000004200 */
[----:B------:R-:W-:-:S04]  /*d240*/  FFMA.FTZ R3, R3, UR8, -R13 ;  /* 0x0000000803037c23 */ /* 0x000fc8000801080d */
[C---:B------:R-:W-:Y:S06]  /*d250*/  HMMA.16816.F32.BF16 R148, R4.reuse, R32, R148 ;  /* 0x000000200494723c */ /* 0x040fec0000041894 */
[C---:B------:R-:W-:Y:S01]  /*d260*/  HMMA.16816.F32.BF16 R48, R4.reuse, R34, R48 ;  /* 0x000000220430723c */ /* 0x040fe20000041830 */
[----:B------:R-:W5:Y:S05]  /*d270*/  LDSM.16.MT88.4 R32, [R195+0x13000] ;  /* 0x01300000c320783b */ /* 0x000f6a0000004200 */
[C---:B------:R-:W-:Y:S01]  /*d280*/  HMMA.16816.F32.BF16 R44, R4.reuse, R26, R44 ;  /* 0x0000001a042c723c */ /* 0x040fe2000004182c */
[----:B------:R-:W5:Y:S05]  /*d290*/  LDSM.16.MT88.4 R24, [R193+0x15000] ;  /* 0x01500000c118783b */ /* 0x000f6a0000004200 */
[C---:B--2---:R-:W-:Y:S06]  /*d2a0*/  HMMA.16816.F32.BF16 R156, R4.reuse, R20, R156 ;  /* 0x00000014049c723c */ /* 0x044fec000004189c */
[C---:B------:R-:W-:Y:S01]  /*d2b0*/  HMMA.16816.F32.BF16 R52, R4.reuse, R22, R52 ;  /* 0x000000160434723c */ /* 0x040fe20000041834 */
[----:B------:R-:W-:Y:S05]  /*d2c0*/  LDSM.16.MT88.4 R20, [R195+0x15000] ;  /* 0x01500000c314783b */ /* 0x000fea0000004200 */
[C---:B-1----:R-:W-:Y:S06]  /*d2d0*/  HMMA.16816.F32.BF16 R240, R4.reuse, R16, R40 ;  /* 0x0000001004f0723c */ /* 0x042fec0000041828 */
[----:B------:R-:W-:Y:S01]  /*d2e0*/  HMMA.16816.F32.BF16 R60, R4, R18, R60 ;  /* 0x00000012043c723c */ /* 0x000fe2000004183c */
[----:B------:R-:W1:Y:S01]  /*d2f0*/  LDSM.16.MT88.4 R16, [R194+0x15000] ;  /* 0x01500000c210783b */ /* 0x000e620000004200 */
[----:B------:R-:W-:Y:S01]  /*d300*/  IMAD.MOV.U32 R43, RZ, RZ, R229 ;  /* 0x000000ffff2b7224 */ /* 0x000fe200078e00e5 */
[----:B------:R-:W-:Y:S01]  /*d310*/  MOV R42, R95 ;  /* 0x0000005f002a7202 */ /* 0x000fe20000000f00 */
[----:B------:R-:W-:-:S02]  /*d320*/  IMAD.MOV.U32 R41, RZ, RZ, R190 ;  /* 0x000000ffff297224 */ /* 0x000fc400078e00be */
[C---:B---3--:R-:W-:Y:S06]  /*d330*/  HMMA.16816.F32.BF16 R232, R4.reuse, R8, R56 ;  /* 0x0000000804e8723c */ /* 0x048fec0000041838 */
[----:B------:R-:W-:Y:S01]  /*d340*/  HMMA.16816.F32.BF16 R68, R4, R10, R68 ;  /* 0x0000000a0444723c */ /* 0x000fe20000041844 */
[----:B------:R-:W2:Y:S01]  /*d350*/  LDSM.16.MT88.4 R8, [R196+0x15000] ;  /* 0x01500000c408783b */ /* 0x000ea20000004200 */
[----:B------:R-:W-:Y:S01]  /*d360*/  MOV R58, R228 ;  /* 0x000000e4003a7202 */ /* 0x000fe20000000f00 */
[----:B------:R-:W-:Y:S01]  /*d370*/  IMAD.MOV.U32 R56, RZ, RZ, R230 ;  /* 0x000000ffff387224 */ /* 0x000fe200078e00e6 */
[----:B------:R-:W-:-:S02]  /*d380*/  MOV R57, R231 ;  /* 0x000000e700397202 */ /* 0x000fc40000000f00 */
[----:B------:R-:W-:Y:S01]  /*d390*/  HMMA.16816.F32.BF16 R228, R4, R28, R64 ;  /* 0x0000001c04e4723c */ /* 0x000fe20000041840 */
[----:B------:R-:W-:-:S05]  /*d3a0*/  MOV R59, R94 ;  /* 0x0000005e003b7202 */ /* 0x000fca0000000f00 */
[C---:B----4-:R-:W-:Y:S01]  /*d3b0*/  HMMA.16816.F32.BF16 R84, R4.reuse, R36, R84 ;  /* 0x000000240454723c */ /* 0x050fe20000041854 */
[----:B------:R-:W-:Y:S01]  /*d3c0*/  MOV R64, R191 ;  /* 0x000000bf00407202 */ /* 0x000fe20000000f00 */
[----:B------:R-:W-:Y:S01]  /*d3d0*/  IMAD.MOV.U32 R66, RZ, RZ, R225 ;  /* 0x000000ffff427224 */ /* 0x000fe200078e00e1 */
[----:B------:R-:W-:Y:S02]  /*d3e0*/  MOV R65, R224 ;  /* 0x000000e000417202 */ /* 0x000fe40000000f00 */
[----:B------:R-:W-:Y:S01]  /*d3f0*/  MOV R67, R226 ;  /* 0x000000e200437202 */ /* 0x000fe20000000f00 */
[----:B------:R-:W-:Y:S01]  /*d400*/  HMMA.16816.F32.BF16 R88, R4, R38, R88 ;  /* 0x000000260458723c */ /* 0x000fe20000041858 */
[----:B------:R-:W-:Y:S01]  /*d410*/  MOV R36, R93 ;  /* 0x0000005d00247202 */ /* 0x000fe20000000f00 */
[----:B------:R-:W-:-:S04]  /*d420*/  IMAD.MOV.U32 R37, RZ, RZ, R92 ;  /* 0x000000ffff257224 */ /* 0x000fc800078e005c */
[----:B-----5:R-:W-:Y:S01]  /*d430*/  HMMA.16816.F32.BF16 R92, R4, R32, R96 ;  /* 0x00000020045c723c */ /* 0x020fe20000041860 */
[----:B------:R-:W-:-:S05]  /*d440*/  MOV R39, R227 ;  /* 0x000000e300277202 */ /* 0x000fca0000000f00 */
[C---:B------:R-:W-:Y:S01]  /*d450*/  HMMA.16816.F32.BF16 R224, R4.reuse, R24, R144 ;  /* 0x0000001804e0723c */ /* 0x040fe20000041890 */
        /* <DEDUP_REMOVED lines=8> */
[----:B------:R3:W-:Y:S01]  /*d4e0*/  MUFU.EX2 R33, R3 ;  /* 0x0000000300217308 */ /* 0x0007e20000000800 */
        /* <DEDUP_REMOVED lines=12> */
[----:B------:R-:W-:Y:S01]  /*d5b0*/  MOV R57, R174 ;  /* 0x000000ae00397202 */ /* 0x000fe20000000f00 */
[----:B------:R-:W-:Y:S01]  /*d5c0*/  IMAD.MOV.U32 R174, RZ, RZ, R186 ;  /* 0x000000ffffae7224 */ /* 0x000fe200078e00ba */
[----:B------:R-:W-:Y:S01]  /*d5d0*/  MOV R66, R177 ;  /* 0x000000b100427202 */ /* 0x000fe20000000f00 */
[----:B------:R-:W4:Y:S01]  /*d5e0*/  LDSM.16.MT88.4 R28, [R193+0x17000] ;  /* 0x01700000c11c783b */ /* 0x000f220000004200 */
[----:B---3--:R-:W-:Y:S01]  /*d5f0*/  FFMA.FTZ R3, R32, UR8, -R13 ;  /* 0x0000000820037c23 */ /* 0x008fe2000801080d */
[----:B------:R-:W-:Y:S01]  /*d600*/  MOV R67, R178 ;  /* 0x000000b200437202 */ /* 0x000fe20000000f00 */
[----:B-1----:R-:W-:Y:S01]  /*d610*/  HMMA.16816.F32.BF16 R188, R4, R16, R164 ;  /* 0x0000001004bc723c */ /* 0x002fe200000418a4 */
[----:B------:R-:W-:Y:S01]  /*d620*/  MOV R172, R184 ;  /* 0x000000b800ac7202 */ /* 0x000fe20000000f00 */
[----:B------:R1:W3:Y:S01]  /*d630*/  MUFU.EX2 R32, R3 ;  /* 0x0000000300207308 */ /* 0x0002e20000000800 */
[----:B------:R-:W-:-:S02]  /*d640*/  MOV R173, R185 ;  /* 0x000000b900ad7202 */ /* 0x000fc40000000f00 */
[----:B------:R-:W-:Y:S01]  /*d650*/  MOV R175, R187 ;  /* 0x000000bb00af7202 */ /* 0x000fe20000000f00 */
[C---:B------:R-:W-:Y:S01]  /*d660*/  HMMA.16816.F32.BF16 R168, R4.reuse, R18, R168 ;  /* 0x0000001204a8723c */ /* 0x040fe200000418a8 */
[----:B------:R-:W-:Y:S01]  /*d670*/  MOV R137, R139 ;  /* 0x0000008b00897202 */ /* 0x000fe20000000f00 */
[----:B------:R-:W5:Y:S01]  /*d680*/  LDSM.16.MT88.4 R16, [R196+0x17000] ;  /* 0x01700000c410783b */ /* 0x000f620000004200 */
[----:B------:R-:W-:Y:S02]  /*d690*/  MOV R146, R96 ;  /* 0x0000006000927202 */ /* 0x000fe40000000f00 */
[----:B------:R-:W-:Y:S01]  /*d6a0*/  MOV R139, R97 ;  /* 0x00000061008b7202 */ /* 0x000fe20000000f00 */
[----:B------:R-:W-:Y:S01]  /*d6b0*/  IMAD.MOV.U32 R97, RZ, RZ, R65 ;  /* 0x000000ffff617224 */ /* 0x000fe200078e0041 */
[----:B------:R-:W-:Y:S01]  /*d6c0*/  MOV R136, R99 ;  /* 0x0000006300887202 */ /* 0x000fe20000000f00 */
[----:B--2---:R-:W-:Y:S01]  /*d6d0*/  HMMA.16816.F32.BF16 R184, R4, R8, R152 ;  /* 0x0000000804b8723c */ /* 0x004fe20000041898 */
[----:B------:R-:W-:Y:S01]  /*d6e0*/  MOV R96, R64 ;  /* 0x0000004000607202 */ /* 0x000fe20000000f00 */
[----:B------:R-:W-:Y:S01]  /*d6f0*/  IMAD.MOV.U32 R64, RZ, RZ, R56 ;  /* 0x000000ffff407224 */ /* 0x000fe200078e0038 */
[----:B------:R-:W-:Y:S01]  /*d700*/  MOV R98, R66 ;  /* 0x0000004200627202 */ /* 0x000fe20000000f00 */
[----:B------:R-:W-:-:S02]  /*d710*/  IMAD.MOV.U32 R144, RZ, RZ, R136 ;  /* 0x000000ffff907224 */ /* 0x000fc400078e0088 */
[----:B-1----:R-:W-:Y:S01]  /*d720*/  FFMA.FTZ R3, R145, UR8, -R13 ;  /* 0x0000000891037c23 */ /* 0x002fe2000801080d */
[----:B------:R-:W-:Y:S01]  /*d730*/  MOV R99, R67 ;  /* 0x0000004300637202 */ /* 0x000fe20000000f00 */
[----:B------:R-:W-:Y:S01]  /*d740*/  IMAD.MOV.U32 R67, RZ, RZ, R174 ;  /* 0x000000ffff437224 */ /* 0x000fe200078e00ae */
[----:B------:R-:W-:Y:S01]  /*d750*/  MOV R65, R172 ;  /* 0x000000ac00417202 */ /* 0x000fe20000000f00 */
[C---:B------:R-:W-:Y:S01]  /*d760*/  HMMA.16816.F32.BF16 R176, R4.reuse, R10, R140 ;  /* 0x0000000a04b0723c */ /* 0x040fe2000004188c */
[----:B------:R-:W-:Y:S01]  /*d770*/  MOV R66, R173 ;  /* 0x000000ad00427202 */ /* 0x000fe20000000f00 */
[----:B------:R-:W1:Y:S01]  /*d780*/  LDSM.16.MT88.4 R8, [R195+0x17000] ;  /* 0x01700000c308783b */ /* 0x000e620000004200 */
[----:B------:R-:W-:Y:S02]  /*d790*/  MOV R56, R175 ;  /* 0x000000af00387202 */ /* 0x000fe40000000f00 */
[----:B------:R-:W-:Y:S01]  /*d7a0*/  MOV R145, R137 ;  /* 0x0000008900917202 */ /* 0x000fe20000000f00 */
[C---:B------:R-:W-:Y:S01]  /*d7b0*/  HMMA.16816.F32.BF16 R172, R4.reuse, R20, R80 ;  /* 0x0000001404ac723c */ /* 0x040fe20000041850 */
[----:B------:R2:W-:Y:S01]  /*d7c0*/  MUFU.EX2 R21, R3 ;  /* 0x0000000300157308 */ /* 0x0005e20000000800 */
[----:B------:R-:W-:Y:S01]  /*d7d0*/  MOV R136, R124 ;  /* 0x0000007c00887202 */ /* 0x000fe20000000f00 */
[----:B------:R-:W-:Y:S01]  /*d7e0*/  IMAD.MOV.U32 R38, RZ, RZ, R169 ;  /* 0x000000ffff267224 */ /* 0x000fe200078e00a9 */
[----:B------:R-:W-:Y:S01]  /*d7f0*/  MOV R140, R145 ;  /* 0x00000091008c7202 */ /* 0x000fe20000000f00 */
[----:B------:R-:W-:Y:S01]  /*d800*/  LDSM.16.MT88.4 R152, [R196+0x11800] ;  /* 0x01180000c498783b */ /* 0x000fe20000004200 */
[C---:B------:R-:W-:Y:S01]  /*d810*/  HMMA.16816.F32.BF16 R116, R4.reuse, R26, R160 ;  /* 0x0000001a0474723c */ /* 0x040fe200000418a0 */
[----:B------:R-:W-:Y:S01]  /*d820*/  MOV R137, R126 ;  /* 0x0000007e00897202 */ /* 0x000fe20000000f00 */
[----:B------:R-:W-:Y:S01]  /*d830*/  IMAD.MOV.U32 R82, RZ, RZ, R65 ;  /* 0x000000ffff527224 */ /* 0x000fe200078e0041 */
[----:B------:R-:W-:Y:S01]  /*d840*/  MOV R143, R136 ;  /* 0x00000088008f7202 */ /* 0x000fe20000000f00 */
[----:B------:R-:W3:Y:S01]  /*d850*/  LDSM.16.MT88.4 R24, [R194+0x17000] ;  /* 0x01700000c218783b */ /* 0x000ee20000004200 */
[----:B------:R-:W-:Y:S01]  /*d860*/  MOV R40, R168 ;  /* 0x000000a800287202 */ /* 0x000fe20000000f00 */
[----:B------:R-:W-:Y:S01]  /*d870*/  IMAD.MOV.U32 R165, RZ, RZ, R137 ;  /* 0x000000ffffa57224 */ /* 0x000fe200078e0089 */
[----:B------:R-:W-:Y:S01]  /*d880*/  MOV R163, R147 ;  /* 0x0000009300a37202 */ /* 0x000fe20000000f00 */
[----:B------:R-:W-:Y:S01]  /*d890*/  IMAD.MOV.U32 R147, RZ, RZ, R125 ;  /* 0x000000ffff937224 */ /* 0x000fe200078e007d */
[----:B------:R-:W-:Y:S01]  /*d8a0*/  MOV R167, R139 ;  /* 0x0000008b00a77202 */ /* 0x000fe20000000f00 */
[C---:B------:R-:W-:Y:S01]  /*d8b0*/  HMMA.16816.F32.BF16 R132, R4.reuse, R22, R132 ;  /* 0x000000160484723c */ /* 0x040fe20000041884 */
[----:B------:R-:W-:Y:S01]  /*d8c0*/  MOV R35, R170 ;  /* 0x000000aa00237202 */ /* 0x000fe20000000f00 */
[----:B--2---:R-:W-:Y:S01]  /*d8d0*/  FFMA.FTZ R3, R146, UR8, -R13 ;  /* 0x0000000892037c23 */ /* 0x004fe2000801080d */
[----:B------:R-:W-:Y:S01]  /*d8e0*/  MOV R146, R138 ;  /* 0x0000008a00927202 */ /* 0x000fe20000000f00 */
[----:B------:R-:W-:Y:S01]  /*d8f0*/  IMAD.MOV.U32 R138, RZ, RZ, R127 ;  /* 0x000000ffff8a7224 */ /* 0x000fe200078e007f */
[----:B------:R-:W-:Y:S01]  /*d900*/  MOV R142, R147 ;  /* 0x00000093008e7202 */ /* 0x000fe20000000f00 */
[----:B------:R2:W3:Y:S01]  /*d910*/  MUFU.EX2 R20, R3 ;  /* 0x0000000300147308 */ /* 0x0004e20000000800 */
[----:B------:R-:W-:Y:S01]  /*d920*/  MOV R34, R171 ;  /* 0x000000ab00227202 */ /* 0x000fe20000000f00 */
[----:B------:R-:W-:Y:S01]  /*d930*/  IMAD.MOV.U32 R141, RZ, RZ, R146 ;  /* 0x000000ffff8d7224 */ /* 0x000fe200078e0092 */
[----:B------:R-:W-:Y:S01]  /*d940*/  MOV R166, R138 ;  /* 0x0000008a00a67202 */ /* 0x000fe20000000f00 */
[C---:B----4-:R-:W-:Y:S01]  /*d950*/  HMMA.16816.F32.BF16 R124, R4.reuse, R28, R72 ;  /* 0x0000001c047c723c */ /* 0x050fe20000041848 */
[----:B------:R-:W-:Y:S01]  /*d960*/  LDSM.16.MT88.4 R136, [R193+0x11800] ;  /* 0x01180000c188783b */ /* 0x000fe20000004200 */
[----:B------:R-:W-:Y:S01]  /*d970*/  MOV R80, R99 ;  /* 0x0000006300507202 */ /* 0x000fe20000000f00 */
[----:B------:R-:W-:Y:S01]  /*d980*/  IMAD.MOV.U32 R23, RZ, RZ, R165 ;  /* 0x000000ffff177224 */ /* 0x000fe200078e00a5 */
[----:B------:R-:W-:Y:S01]  /*d990*/  MOV R81, R64 ;  /* 0x0000004000517202 */ /* 0x000fe20000000f00 */
[----:B------:R-:W-:Y:S01]  /*d9a0*/  IMAD.MOV.U32 R99, RZ, RZ, R56 ;  /* 0x000000ffff637224 */ /* 0x000fe200078e0038 */
[----:B-----5:R-:W-:Y:S01]  /*d9b0*/  HMMA.16816.F32.BF16 R168, R4, R16, R180 ;  /* 0x0000001004a8723c */ /* 0x020fe200000418b4 */
[----:B------:R-:W-:Y:S01]  /*d9c0*/  IMAD.MOV.U32 R75, RZ, RZ, R40 ;  /* 0x000000ffff4b7224 */ /* 0x000fe200078e0028 */
[----:B------:R-:W-:Y:S01]  /*d9d0*/  MOV R72, R41 ;  /* 0x0000002900487202 */ /* 0x000fe20000000f00 */
[----:B------:R-:W-:Y:S01]  /*d9e0*/  IMAD.MOV.U32 R74, RZ, RZ, R43 ;  /* 0x000000ffff4a7224 */ /* 0x000fe200078e002b */
[----:B------:R-:W-:-:S02]  /*d9f0*/  MOV R73, R42 ;  /* 0x0000002a00497202 */ /* 0x000fc40000000f00 */
[C---:B-1----:R-:W-:Y:S01]  /*da00*/  HMMA.16816.F32.BF16 R180, R4.reuse, R8, R140 ;  /* 0x0000000804b4723c */ /* 0x042fe2000004188c */
[----:B--2---:R-:W-:Y:S01]  /*da10*/  FFMA.FTZ R3, R15, UR8, -R12 ;  /* 0x000000080f037c23 */ /* 0x004fe2000801080c */
[----:B------:R-:W-:Y:S01]  /*da20*/  LDSM.16.MT88.4 R40, [R193+0x13800] ;  /* 0x01380000c128783b */ /* 0x000fe20000004200 */
[----:B------:R-:W-:Y:S02]  /*da30*/  MOV R83, R66 ;  /* 0x0000004200537202 */ /* 0x000fe40000000f00 */
[----:B------:R1:W-:Y:S01]  /*da40*/  MUFU.EX2 R15, R3 ;  /* 0x00000003000f7308 */ /* 0x0003e20000000800 */
[----:B------:R-:W-:Y:S01]  /*da50*/  HMMA.16816.F32.BF16 R8, R4, R10, R128 ;  /* 0x0000000a0408723c */ /* 0x000fe20000041880 */
[----:B------:R-:W-:-:S05]  /*da60*/  MOV R22, R166 ;  /* 0x000000a600167202 */ /* 0x000fca0000000f00 */
[----:B---3--:R-:W-:Y:S01]  /*da70*/  HMMA.16816.F32.BF16 R108, R4, R24, R108 ;  /* 0x00000018046c723c */ /* 0x008fe2000004186c */
[----:B------:R-:W-:Y:S02]  /*da80*/  F2FP.BF16.F32.PACK_AB R128, R32, R33 ;  /* 0x000000212080723e */ /* 0x000fe400000010ff */
[----:B------:R-:W-:-:S03]  /*da90*/  F2FP.BF16.F32.PACK_AB R130, R20, R21 ;  /* 0x000000151482723e */ /* 0x000fc600000010ff */
[----:B------:R-:W-:Y:S01]  /*daa0*/  HMMA.16816.F32.BF16 R28, R4, R30, R104 ;  /* 0x0000001e041c723c */ /* 0x000fe20000041868 */
[----:B------:R-:W-:Y:S01]  /*dab0*/  LDSM.16.MT88.4 R104, [R193+0x17800] ;  /* 0x01780000c168783b */ /* 0x000fe20000004200 */
[----:B-1----:R-:W-:Y:S01]  /*dac0*/  FFMA.FTZ R3, R163, UR8, -R12 ;  /* 0x00000008a3037c23 */ /* 0x002fe2000801080c */
[----:B------:R-:W-:-:S03]  /*dad0*/  MOV R163, R144 ;  /* 0x0000009000a37202 */ /* 0x000fc60000000f00 */
[C---:B------:R-:W-:Y:S01]  /*dae0*/  HMMA.16816.F32.BF16 R24, R4.reuse, R26, R112 ;  /* 0x0000001a0418723c */ /* 0x040fe20000041870 */
[----:B------:R-:W1:Y:S01]  /*daf0*/  LDSM.16.MT88.4 R144, [R194+0x11800] ;  /* 0x01180000c290783b */ /* 0x000e620000004200 */
[----:B------:R2:W3:Y:S03]  /*db00*/  MUFU.EX2 R13, R3 ;  /* 0x00000003000d7308 */ /* 0x0004e60000000800 */
[----:B------:R-:W-:Y:S01]  /*db10*/  LDSM.16.MT88.4 R112, [R194+0x17800] ;  /* 0x01780000c270783b */ /* 0x000fe20000004200 */
[----:B------:R-:W-:Y:S03]  /*db20*/  HMMA.16816.F32.BF16 R16, R4, R18, R120 ;  /* 0x000000120410723c */ /* 0x000fe60000041878 */
[----:B------:R-:W-:Y:S04]  /*db30*/  LDSM.16.MT88.4 R120, [R196+0x17800] ;  /* 0x01780000c478783b */ /* 0x000fe80000004200 */
[----:B------:R-:W-:Y:S01]  /*db40*/  IMAD.MOV.U32 R6, RZ, RZ, R35 ;  /* 0x000000ffff067224 */ /* 0x000fe200078e0023 */
[----:B------:R-:W-:Y:S01]  /*db50*/  MOV R7, R34 ;  /* 0x0000002200077202 */ /* 0x000fe20000000f00 */
[----:B------:R-:W-:Y:S01]  /*db60*/  IMAD.MOV.U32 R35, RZ, RZ, R36 ;  /* 0x000000ffff237224 */ /* 0x000fe200078e0024 */
[----:B------:R-:W-:-:S02]  /*db70*/  MOV R5, R38 ;  /* 0x0000002600057202 */ /* 0x000fc40000000f00 */
[----:B------:R-:W-:Y:S01]  /*db80*/  MOV R34, R39 ;  /* 0x0000002700227202 */ /* 0x000fe20000000f00 */
[--C-:B--2---:R-:W-:Y:S01]  /*db90*/  FFMA.FTZ R3, R14, UR8, -R12.reuse ;  /* 0x000000080e037c23 */ /* 0x104fe2000801080c */
[----:B---3--:R-:W-:Y:S02]  /*dba0*/  F2FP.BF16.F32.PACK_AB R129, R13, R15 ;  /* 0x0000000f0d81723e */ /* 0x008fe400000010ff */
[----:B------:R-:W-:Y:S01]  /*dbb0*/  MOV R4, R75 ;  /* 0x0000004b00047202 */ /* 0x000fe20000000f00 */
[----:B------:R2:W-:Y:S02]  /*dbc0*/  MUFU.EX2 R14, R3 ;  /* 0x00000003000e7308 */ /* 0x0005e40000000800 */
[----:B--2---:R-:W-:Y:S01]  /*dbd0*/  FFMA.FTZ R3, R163, UR8, -R12 ;  /* 0x00000008a3037c23 */ /* 0x004fe2000801080c */
[----:B------:R-:W-:Y:S01]  /*dbe0*/  MOV R12, R167 ;  /* 0x000000a7000c7202 */ /* 0x000fe20000000f00 */
[----:B------:R-:W2:Y:S04]  /*dbf0*/  LDSM.16.MT88.4 R160, [R195+0x11800] ;  /* 0x01180000c3a0783b */ /* 0x000ea80000004200 */
[----:B------:R-:W3:Y:S02]  /*dc00*/  MUFU.EX2 R3, R3 ;  /* 0x0000000300037308 */ /* 0x000ee40000000800 */
[----:B---3--:R-:W-:-:S07]  /*dc10*/  F2FP.BF16.F32.PACK_AB R131, R3, R14 ;  /* 0x0000000e0383723e */ /* 0x008fce00000010ff */
[C---:B-1----:R-:W-:Y:S06]  /*dc20*/  HMMA.16816.F32.BF16 R148, R128.reuse, R144, R148 ;  /* 0x000000908094723c */ /* 0x042fec0000041894 */
[C---:B------:R-:W-:Y:S01]  /*dc30*/  HMMA.16816.F32.BF16 R144, R128.reuse, R146, R48 ;  /* 0x000000928090723c */ /* 0x040fe20000041830 */
[----:B------:R-:W1:Y:S05]  /*dc40*/  LDSM.16.MT88.4 R48, [R194+0x13800] ;  /* 0x01380000c230783b */ /* 0x000e6a0000004200 */
[C---:B------:R-:W-:Y:S06]  /*dc50*/  HMMA.16816.F32.BF16 R140, R128.reuse, R136, R248 ;  /* 0x00000088808c723c */ /* 0x040fec00000418f8 */
[C---:B--2---:R-:W-:Y:S01]  /*dc60*/  HMMA.16816.F32.BF16 R164, R128.reuse, R160, R240 ;  /* 0x000000a080a4723c */ /* 0x044fe200000418f0 */
[----:B------:R-:W-:Y:S01]  /*dc70*/  MOV R251, R96 ;  /* 0x0000006000fb7202 */ /* 0x000fe20000000f00 */
[----:B------:R-:W-:Y:S01]  /*dc80*/  IMAD.MOV.U32 R249, RZ, RZ, R98 ;  /* 0x000000fffff97224 */ /* 0x000fe200078e0062 */
[----:B------:R-:W-:Y:S01]  /*dc90*/  MOV R250, R97 ;  /* 0x0000006100fa7202 */ /* 0x000fe20000000f00 */
[----:B------:R-:W-:Y:S01]  /*dca0*/  IMAD.MOV.U32 R97, RZ, RZ, R59 ;  /* 0x000000ffff617224 */ /* 0x000fe200078e003b */
[----:B------:R-:W-:Y:S01]  /*dcb0*/  MOV R98, R57 ;  /* 0x0000003900627202 */ /* 0x000fe20000000f00 */
[----:B------:R-:W-:Y:S01]  /*dcc0*/  HMMA.16816.F32.BF16 R136, R128, R138, R44 ;  /* 0x0000008a8088723c */ /* 0x000fe2000004182c */
[----:B------:R-:W-:Y:S01]  /*dcd0*/  MOV R240, R37 ;  /* 0x0000002500f07202 */ /* 0x000fe20000000f00 */
[----:B------:R-:W-:Y:S01]  /*dce0*/  IMAD.MOV.U32 R241, RZ, RZ, R74 ;  /* 0x000000fffff17224 */ /* 0x000fe200078e004a */
[----:B------:R-:W-:-:S02]  /*dcf0*/  MOV R96, R58 ;  /* 0x0000003a00607202 */ /* 0x000fc40000000f00 */
[----:B------:R-:W2:Y:S01]  /*dd00*/  LDSM.16.MT88.4 R56, [R196+0x13800] ;  /* 0x01380000c438783b */ /* 0x000ea20000004200 */
[C---:B------:R-:W-:Y:S01]  /*dd10*/  HMMA.16816.F32.BF16 R36, R128.reuse, R40, R232 ;  /* 0x000000288024723c */ /* 0x040fe200000418e8 */
[----:B------:R-:W-:Y:S02]  /*dd20*/  MOV R242, R73 ;  /* 0x0000004900f27202 */ /* 0x000fe40000000f00 */
[----:B------:R-:W-:Y:S02]  /*dd30*/  MOV R243, R72 ;  /* 0x0000004800f37202 */ /* 0x000fe40000000f00 */
[----:B------:R-:W-:Y:S01]  /*dd40*/  MOV R248, R67 ;  /* 0x0000004300f87202 */ /* 0x000fe20000000f00 */
[C---:B------:R-:W-:Y:S01]  /*dd50*/  HMMA.16816.F32.BF16 R156, R128.reuse, R152, R156 ;  /* 0x00000098809c723c */ /* 0x040fe2000004189c */
[----:B------:R-:W-:Y:S01]  /*dd60*/  MOV R232, R80 ;  /* 0x0000005000e87202 */ /* 0x000fe20000000f00 */
[----:B------:R-:W-:Y:S01]  /*dd70*/  IMAD.MOV.U32 R233, RZ, RZ, R81 ;  /* 0x000000ffffe97224 */ /* 0x000fe200078e0051 */
[----:B------:R-:W-:Y:S01]  /*dd80*/  MOV R235, R82 ;  /* 0x0000005200eb7202 */ /* 0x000fe20000000f00 */
[----:B------:R-:W-:Y:S01]  /*dd90*/  LDSM.16.MT88.4 R64, [R195+0x13800] ;  /* 0x01380000c340783b */ /* 0x000fe20000004200 */
[----:B------:R-:W-:Y:S01]  /*dda0*/  MOV R234, R83 ;  /* 0x0000005300ea7202 */ /* 0x000fe20000000f00 */
[C---:B------:R-:W-:Y:S02]  /*ddb0*/  HMMA.16816.F32.BF16 R152, R128.reuse, R154, R52 ;  /* 0x0000009a8098723c */ /* 0x040fe40000041834 */
[----:B------:R-:W3:Y:S04]  /*ddc0*/  LDSM.16.MT88.4 R80, [R194+0x15800] ;  /* 0x01580000c250783b */ /* 0x000ee80000004200 */
[C---:B-1----:R-:W-:Y:S01]  /*ddd0*/  HMMA.16816.F32.BF16 R44, R128.reuse, R48, R228 ;  /* 0x00000030802c723c */ /* 0x042fe200000418e4 */
[----:B------:R-:W1:Y:S05]  /*dde0*/  LDSM.16.MT88.4 R72, [R193+0x15800] ;  /* 0x01580000c148783b */ /* 0x000e6a0000004200 */
[----:B------:R-:W-:Y:S01]  /*ddf0*/  HMMA.16816.F32.BF16 R48, R128, R50, R76 ;  /* 0x000000328030723c */ /* 0x000fe2000004184c */
[----:B------:R-:W-:Y:S01]  /*de00*/  MOV R229, R97 ;  /* 0x0000006100e57202 */ /* 0x000fe20000000f00 */
[----:B------:R-:W-:Y:S01]  /*de10*/  IMAD.MOV.U32 R228, RZ, RZ, R96 ;  /* 0x000000ffffe47224 */ /* 0x000fe200078e0060 */
[----:B------:R-:W-:Y:S01]  /*de20*/  MOV R230, R98 ;  /* 0x0000006200e67202 */ /* 0x000fe20000000f00 */
[----:B------:R-:W-:-:S02]  /*de30*/  IMAD.MOV.U32 R231, RZ, RZ, R99 ;  /* 0x000000ffffe77224 */ /* 0x000fc400078e0063 */
[----:B------:R-:W-:Y:S01]  /*de40*/  FFMA.FTZ R2, R229, R2, R228 ;  /* 0x00000002e5027223 */ /* 0x000fe200000100e4 */
[----:B------:R-:W-:Y:S01]  /*de50*/  LDSM.16.MT88.4 R96, [R195+0x15800] ;  /* 0x01580000c360783b */ /* 0x000fe20000004200 */
[----:B------:R-:W-:Y:S01]  /*de60*/  FFMA.FTZ R0, R231, R0, R230 ;  /* 0x00000000e7007223 */ /* 0x000fe200000100e6 */
[C---:B------:R-:W-:Y:S01]  /*de70*/  HMMA.16816.F32.BF16 R160, R128.reuse, R162, R60 ;  /* 0x000000a280a0723c */ /* 0x040fe2000004183c */
[----:B------:R-:W-:Y:S02]  /*de80*/  FADD.FTZ R2, R232, R2 ;  /* 0x00000002e8027221 */ /* 0x000fe40000010000 */
[----:B------:R-:W-:Y:S02]  /*de90*/  FADD.FTZ R0, R233, R0 ;  /* 0x00000000e9007221 */ /* 0x000fe40000010000 */
[----:B------:R-:W-:Y:S01]  /*dea0*/  FADD.FTZ R2, R234, R2 ;  /* 0x00000002ea027221 */ /* 0x000fe20000010000 */
[----:B--2---:R-:W-:Y:S01]  /*deb0*/  HMMA.16816.F32.BF16 R52, R128, R56, R84 ;  /* 0x000000388034723c */ /* 0x004fe20000041854 */
[----:B------:R-:W-:-:S02]  /*dec0*/  FADD.FTZ R0, R235, R0 ;  /* 0x00000000eb007221 */ /* 0x000fc40000010000 */
[----:B------:R-:W-:Y:S02]  /*ded0*/  FADD.FTZ R2, R240, R2 ;  /* 0x00000002f0027221 */ /* 0x000fe40000010000 */
[----:B------:R-:W-:Y:S01]  /*dee0*/  FADD.FTZ R0, R241, R0 ;  /* 0x00000000f1007221 */ /* 0x000fe20000010000 */
[C---:B------:R-:W-:Y:S01]  /*def0*/  HMMA.16816.F32.BF16 R56, R128.reuse, R58, R88 ;  /* 0x0000003a8038723c */ /* 0x040fe20000041858 */
[----:B------:R-:W-:Y:S01]  /*df00*/  FADD.FTZ R2, R242, R2 ;  /* 0x00000002f2027221 */ /* 0x000fe20000010000 */
[----:B------:R-:W2:Y:S01]  /*df10*/  LDSM.16.MT88.4 R88, [R196+0x15800] ;  /* 0x01580000c458783b */ /* 0x000ea20000004200 */
[----:B------:R-:W-:Y:S02]  /*df20*/  FADD.FTZ R0, R243, R0 ;  /* 0x00000000f3007221 */ /* 0x000fe40000010000 */
[----:B------:R-:W-:Y:S01]  /*df30*/  FADD.FTZ R2, R248, R2 ;  /* 0x00000002f8027221 */ /* 0x000fe20000010000 */
[----:B------:R-:W-:Y:S01]  /*df40*/  HMMA.16816.F32.BF16 R40, R128, R42, R68 ;  /* 0x0000002a8028723c */ /* 0x000fe20000041844 */
[----:B------:R-:W-:-:S02]  /*df50*/  FADD.FTZ R0, R249, R0 ;  /* 0x00000000f9007221 */ /* 0x000fc40000010000 */
[----:B------:R-:W-:Y:S02]  /*df60*/  FADD.FTZ R2, R250, R2 ;  /* 0x00000002fa027221 */ /* 0x000fe40000010000 */
[----:B------:R-:W-:Y:S01]  /*df70*/  FADD.FTZ R0, R251, R0 ;  /* 0x00000000fb007221 */ /* 0x000fe20000010000 */
[C---:B---3--:R-:W-:Y:S01]  /*df80*/  HMMA.16816.F32.BF16 R76, R128.reuse, R80, R188 ;  /* 0x00000050804c723c */ /* 0x048fe200000418bc */
[----:B------:R-:W-:Y:S02]  /*df90*/  FADD.FTZ R2, R12, R2 ;  /* 0x000000020c027221 */ /* 0x000fe40000010000 */
[----:B------:R-:W-:Y:S02]  /*dfa0*/  FADD.FTZ R0, R22, R0 ;  /* 0x0000000016007221 */ /* 0x000fe40000010000 */
[----:B------:R-:W-:Y:S01]  /*dfb0*/  FADD.FTZ R2, R23, R2 ;  /* 0x0000000217027221 */ /* 0x000fe20000010000 */
[----:B------:R-:W-:Y:S01]  /*dfc0*/  HMMA.16816.F32.BF16 R80, R128, R82, R4 ;  /* 0x000000528050723c */ /* 0x000fe20000041804 */
[----:B------:R-:W3:Y:S01]  /*dfd0*/  LDSM.16.MT88.4 R4, [R195+0x17800] ;  /* 0x01780000c304783b */ /* 0x000ee20000004200 */
[----:B------:R-:W-:Y:S01]  /*dfe0*/  FADD.FTZ R0, R247, R0 ;  /* 0x00000000f7007221 */ /* 0x000fe20000010000 */
[----:B------:R-:W-:-:S03]  /*dff0*/  FADD.FTZ R2, R34, R2 ;  /* 0x0000000222027221 */ /* 0x000fc60000010000 */
[----:B------:R-:W-:Y:S01]  /*e000*/  FADD.FTZ R0, R246, R0 ;  /* 0x00000000f6007221 */ /* 0x000fe20000010000 */
[----:B------:R-:W-:Y:S01]  /*e010*/  FADD.FTZ R2, R35, R2 ;  /* 0x0000000223027221 */ /* 0x000fe20000010000 */
[----:B------:R-:W-:Y:S02]  /*e020*/  HMMA.16816.F32.BF16 R60, R128, R64, R92 ;  /* 0x00000040803c723c */ /* 0x000fe4000004185c */
[----:B------:R-:W-:Y:S01]  /*e030*/  FADD.FTZ R0, R238, R0 ;  /* 0x00000000ee007221 */ /* 0x000fe20000010000 */
[----:B------:R-:W-:-:S03]  /*e040*/  FADD.FTZ R2, R252, R2 ;  /* 0x00000002fc027221 */ /* 0x000fc60000010000 */
[----:B------:R-:W-:Y:S01]  /*e050*/  FADD.FTZ R0, R239, R0 ;  /* 0x00000000ef007221 */ /* 0x000fe20000010000 */
[----:B------:R-:W-:Y:S01]  /*e060*/  FADD.FTZ R2, R33, R2 ;  /* 0x0000000221027221 */ /* 0x000fe20000010000 */
[----:B-1----:R-:W-:Y:S02]  /*e070*/  HMMA.16816.F32.BF16 R68, R128, R72, R224 ;  /* 0x000000488044723c */ /* 0x002fe400000418e0 */
        /* <DEDUP_REMOVED lines=8> */
[----:B------:R-:W-:Y:S01]  /*e100*/  HMMA.16816.F32.BF16 R72, R128, R74, R116 ;  /* 0x0000004a8048723c */ /* 0x000fe20000041874 */
[----:B------:R1:W-:Y:S01]  /*e110*/  STL [R1+0x24], R2 ;  /* 0x0000240201007387 */ /* 0x0003e20000100800 */
[----:B------:R-:W-:-:S03]  /*e120*/  MOV R3, R236 ;  /* 0x000000ec00037202 */ /* 0x000fc60000000f00 */
[----:B------:R1:W-:Y:S01]  /*e130*/  STL [R1+0x28], R0 ;  /* 0x0000280001007387 */ /* 0x0003e20000100800 */
[C---:B--2---:R-:W-:Y:S06]  /*e140*/  HMMA.16816.F32.BF16 R84, R128.reuse, R88, R184 ;  /* 0x000000588054723c */ /* 0x044fec00000418b8 */
[C---:B------:R-:W-:Y:S06]  /*e150*/  HMMA.16816.F32.BF16 R92, R128.reuse, R96, R172 ;  /* 0x00000060805c723c */ /* 0x040fec00000418ac */
[C---:B------:R-:W-:Y:S06]  /*e160*/  HMMA.16816.F32.BF16 R100, R128.reuse, R104, R124 ;  /* 0x000000688064723c */ /* 0x040fec000004187c */
[C---:B------:R-:W-:Y:S06]  /*e170*/  HMMA.16816.F32.BF16 R108, R128.reuse, R112, R108 ;  /* 0x00000070806c723c */ /* 0x040fec000004186c */
[C---:B------:R-:W-:Y:S06]  /*e180*/  HMMA.16816.F32.BF16 R116, R128.reuse, R120, R168 ;  /* 0x000000788074723c */ /* 0x040fec00000418a8 */
[C---:B------:R-:W-:Y:S06]  /*e190*/  HMMA.16816.F32.BF16 R88, R128.reuse, R90, R176 ;  /* 0x0000005a8058723c */ /* 0x040fec00000418b0 */
[C---:B------:R-:W-:Y:S06]  /*e1a0*/  HMMA.16816.F32.BF16 R96, R128.reuse, R98, R132 ;  /* 0x000000628060723c */ /* 0x040fec0000041884 */
[----:B------:R-:W-:Y:S01]  /*e1b0*/  HMMA.16816.F32.BF16 R104, R128, R106, R28 ;  /* 0x0000006a8068723c */ /* 0x000fe2000004181c */
[----:B------:R-:W-:-:S05]  /*e1c0*/  MOV R132, R237 ;  /* 0x000000ed00847202 */ /* 0x000fca0000000f00 */
[C---:B------:R-:W-:Y:S06]  /*e1d0*/  HMMA.16816.F32.BF16 R112, R128.reuse, R114, R24 ;  /* 0x000000728070723c */ /* 0x040fec0000041818 */
[C---:B------:R-:W-:Y:S06]  /*e1e0*/  HMMA.16816.F32.BF16 R120, R128.reuse, R122, R16 ;  /* 0x0000007a8078723c */ /* 0x040fec0000041810 */
[C---:B---3--:R-:W-:Y:S06]  /*e1f0*/  HMMA.16816.F32.BF16 R124, R128.reuse, R4, R180 ;  /* 0x00000004807c723c */ /* 0x048fec00000418b4 */
[----:B-1----:R-:W-:-:S15]  /*e200*/  HMMA.16816.F32.BF16 R128, R128, R6, R8 ;  /* 0x000000068080723c */ /* 0x002fde0000041808 */
[----:B------:R-:W-:-:S09]  /*e210*/  NOP ;  /* 0x0000000000007918 */ /* 0x000fd20000000000 */
.L_x_240:
[----:B------:R-:W-:-:S06]  /*e220*/  UISETP.GT.AND UP0, UPT, UR18, UR5, UPT ;  /* 0x000000051200728c */ /* 0x000fcc000bf04270 */
[----:B------:R-:W-:-:S13]  /*e230*/  PLOP3.LUT P0, PT, PT, PT, UP0, 0x80, 0x0 ;  /* 0x000000000000781c */ /* 0x000fda0003f0f008 */
[----:B------:R-:W-:Y:S05]  /*e240*/  @!P0 BRA `(.L_x_244) ;  /* 0x0000004800bc8947 */ /* 0x000fea0003800000 */
[----:B------:R-:W2:Y:S01]  /*e250*/  LDL.LU R2, [R1+0x88] ;  /* 0x0000880001027983 */ /* 0x000ea20000300800 */
[----:B------:R-:W-:Y:S01]  /*e260*/  ULDC UR4, c[0x0][0x260] ;  /* 0x0000980000047ab9 */ /* 0x000fe20000000800 */
[----:B------:R-:W-:Y:S01]  /*e270*/  IMAD.U32 R8, RZ, RZ, UR24 ;  /* 0x00000018ff087e24 */ /* 0x000fe2000f8e00ff */
[----:B------:R-:W-:Y:S01]  /*e280*/  ULDC.64 UR8, c[0x0][0x218] ;  /* 0x0000860000087ab9 */ /* 0x000fe20000000a00 */
[----:B------:R-:W1:Y:S01]  /*e290*/  S2R R0, SR_TID.X ;  /* 0x0000000000007919 */ /* 0x000e620000002100 */
[----:B------:R-:W-:Y:S01]  /*e2a0*/  IMAD.U32 R6, RZ, RZ, UR4 ;  /* 0x00000004ff067e24 */ /* 0x000fe2000f8e00ff */
[----:B------:R-:W-:Y:S01]  /*e2b0*/  ULDC UR4, c[0x0][0x2d0] ;  /* 0x0000b40000047ab9 */ /* 0x000fe20000000800 */
[----:B------:R-:W-:Y:S01]  /*e2c0*/  ULDC.64 UR6, c[0x0][0x220] ;  /* 0x0000880000067ab9 */ /* 0x000fe20000000a00 */
[----:B------:R-:W-:Y:S01]  /*e2d0*/  SHF.R.S32.HI R251, RZ, 0x1f, R244 ;  /* 0x0000001ffffb7819 */ /* 0x000fe200000114f4 */
[----:B------:R-:W-:Y:S01]  /*e2e0*/  IMAD.MOV.U32 R134, RZ, RZ, R3 ;  /* 0x000000ffff867224 */ /* 0x000fe200078e0003 */
[----:B------:R-:W-:Y:S01]  /*e2f0*/  UIADD3 UR10, UR18, -0x2, URZ ;  /* 0xfffffffe120a7890 */ /* 0x000fe2000fffe03f */
[----:B------:R-:W-:Y:S01]  /*e300*/  IMAD.MOV.U32 R133, RZ, RZ, R132 ;  /* 0x000000ffff857224 */ /* 0x000fe200078e0084 */
[----:B------:R-:W-:Y:S01]  /*e310*/  UMOV UR20, URZ ;  /* 0x0000003f00147c82 */ /* 0x000fe20008000000 */
[----:B------:R-:W-:Y:S01]  /*e320*/  ULDC UR11, c[0x0][0x2d0] ;  /* 0x0000b400000b7ab9 */ /* 0x000fe20000000800 */
[----:B-1----:R-:W-:-:S04]  /*e330*/  SHF.R.S32.HI R4, RZ, 0x1f, R0 ;  /* 0x0000001fff047819 */ /* 0x002fc80000011400 */
[----:B------:R-:W-:-:S04]  /*e340*/  LEA.HI R4, R4, R0, RZ, 0x3 ;  /* 0x0000000004047211 */ /* 0x000fc800078f18ff */
[----:B------:R-:W-:-:S05]  /*e350*/  LOP3.LUT R4, R4, 0xfffffff8, RZ, 0xc0, !PT ;  /* 0xfffffff804047812 */ /* 0x000fca00078ec0ff */
[----:B------:R-:W-:-:S04]  /*e360*/  IMAD.IADD R4, R0, 0x1, -R4 ;  /* 0x0000000100047824 */ /* 0x000fc800078e0a04 */
[----:B------:R-:W-:-:S05]  /*e370*/  IMAD.SHL.U32 R4, R4, 0x8, RZ ;  /* 0x0000000804047824 */ /* 0x000fca00078e00ff */
[----:B------:R-:W-:Y:S01]  /*e380*/  ISETP.GE.AND P2, PT, R4, UR4, PT ;  /* 0x0000000404007c0c */ /* 0x000fe2000bf46270 */
[----:B------:R-:W-:Y:S01]  /*e390*/  IMAD.MOV.U32 R250, RZ, RZ, R244 ;  /* 0x000000fffffa7224 */ /* 0x000fe200078e00f4 */
[--C-:B------:R-:W-:Y:S01]  /*e3a0*/  SHF.R.S32.HI R5, RZ, 0x1f, R4.reuse ;  /* 0x0000001fff057819 */ /* 0x100fe20000011404 */
[----:B------:R-:W-:Y:S02]  /*e3b0*/  ULDC UR4, c[0x0][0x2ec] ;  /* 0x0000bb0000047ab9 */ /* 0x000fe40000000800 */
[----:B------:R-:W-:-:S03]  /*e3c0*/  IMAD.WIDE.U32 R6, R6, UR19, R4 ;  /* 0x0000001306067c25 */ /* 0x000fc6000f8e0004 */
[----:B------:R-:W-:-:S05]  /*e3d0*/  IADD3 R0, P1, R6, UR26, RZ ;  /* 0x0000001a06007c10 */ /* 0x000fca000ff3e0ff */
[----:B------:R-:W1:Y:S01]  /*e3e0*/  @!P2 LDC.64 R10, c[0x0][0x220] ;  /* 0x00008800ff0aab82 */ /* 0x000e620000000a00 */
[----:B------:R-:W-:Y:S02]  /*e3f0*/  IADD3.X R8, R8, UR23, R7, P1, !PT ;  /* 0x0000001708087c10 */ /* 0x000fe40008ffe407 */
[----:B------:R-:W-:-:S05]  /*e400*/  LEA R6, P1, R0, UR8, 0x1 ;  /* 0x0000000800067c11 */ /* 0x000fca000f8208ff */
[----:B------:R-:W3:Y:S01]  /*e410*/  @!P2 LDC.64 R12, c[0x0][0x220] ;  /* 0x00008800ff0cab82 */ /* 0x000ee20000000a00 */
[----:B------:R-:W-:Y:S01]  /*e420*/  LEA.HI.X R0, R0, UR9, R8, 0x1, P1 ;  /* 0x0000000900007c11 */ /* 0x000fe200088f0c08 */
[----:B------:R-:W-:Y:S01]  /*e430*/  ULDC.64 UR8, c[0x0][0x248] ;  /* 0x0000920000087ab9 */ /* 0x000fe20000000a00 */
[----:B-1----:R1:W-:Y:S04]  /*e440*/  @!P2 STL.64 [R1+0x50], R10 ;  /* 0x0000500a0100a387 */ /* 0x0023e80000100a00 */
[----:B---3--:R-:W-:Y:S04]  /*e450*/  @!P2 STL.64 [R1+0x48], R12 ;  /* 0x0000480c0100a387 */ /* 0x008fe80000100a00 */
[----:B------:R3:W-:Y:S01]  /*e460*/  STL [R1+0x20], R6 ;  /* 0x0000200601007387 */ /* 0x0007e20000100800 */
[----:B-1----:R-:W1:Y:S08]  /*e470*/  @!P2 LDC.64 R10, c[0x0][0x220] ;  /* 0x00008800ff0aab82 */ /* 0x002e700000000a00 */
[----:B---3--:R-:W3:Y:S01]  /*e480*/  @!P2 LDC.64 R6, c[0x0][0x220] ;  /* 0x00008800ff06ab82 */ /* 0x008ee20000000a00 */
[----:B-1----:R-:W-:Y:S01]  /*e490*/  @!P2 STL.64 [R1+0x40], R10 ;  /* 0x0000400a0100a387 */ /* 0x002fe20000100a00 */
[----:B--2---:R-:W-:-:S04]  /*e4a0*/  IMAD.WIDE.U32 R4, R2, UR19, R4 ;  /* 0x0000001302047c25 */ /* 0x004fc8000f8e0004 */
[----:B------:R-:W-:Y:S01]  /*e4b0*/  IMAD.U32 R2, RZ, RZ, UR25 ;  /* 0x00000019ff027e24 */ /* 0x000fe2000f8e00ff */
[----:B------:R-:W-:-:S04]  /*e4c0*/  IADD3 R252, P0, R4, UR28, RZ ;  /* 0x0000001c04fc7c10 */ /* 0x000fc8000ff1e0ff */
[----:B------:R-:W-:Y:S01]  /*e4d0*/  IADD3.X R4, R2, UR13, R5, P0, !PT ;  /* 0x0000000d02047c10 */ /* 0x000fe200087fe405 */
[----:B------:R-:W-:Y:S01]  /*e4e0*/  UIADD3 UR13, UR18, -0x1, URZ ;  /* 0xffffffff120d7890 */ /* 0x000fe2000fffe03f */
[----:B------:R-:W-:-:S04]  /*e4f0*/  LEA R2, P0, R252, UR6, 0x1 ;  /* 0x00000006fc027c11 */ /* 0x000fc8000f8008ff */
[----:B------:R-:W-:Y:S01]  /*e500*/  LEA.HI.X R252, R252, UR7, R4, 0x1, P0 ;  /* 0x00000007fcfc7c11 */ /* 0x000fe200080f0c04 */
[----:B------:R1:W-:Y:S01]  /*e510*/  STL [R1+0x18], R2 ;  /* 0x0000180201007387 */ /* 0x0003e20000100800 */
[C---:B------:R-:W-:Y:S01]  /*e520*/  IADD3 R4, P1, R244.reuse, 0x10, RZ ;  /* 0x00000010f4047810 */ /* 0x040fe20007f3e0ff */
[----:B------:R-:W-:Y:S02]  /*e530*/  ULDC.64 UR6, c[0x0][0x250] ;  /* 0x0000940000067ab9 */ /* 0x000fe40000000a00 */
[----:B---3--:R2:W-:Y:S04]  /*e540*/  @!P2 STL.64 [R1+0x38], R6 ;  /* 0x000038060100a387 */ /* 0x0085e80000100a00 */
[----:B------:R-:W-:Y:S04]  /*e550*/  STL [R1+0x1c], R0 ;  /* 0x00001c0001007387 */ /* 0x000fe80000100800 */
[----:B------:R3:W-:Y:S01]  /*e560*/  STL [R1+0x8], R4 ;  /* 0x0000080401007387 */ /* 0x0007e20000100800 */
[----:B-1----:R-:W-:-:S05]  /*e570*/  IADD3 R2, P0, R244, 0x30, RZ ;  /* 0x00000030f4027810 */ /* 0x002fca0007f1e0ff */
[----:B------:R1:W-:Y:S01]  /*e580*/  STL [R1], R2 ;  /* 0x0000000201007387 */ /* 0x0003e20000100800 */
[----:B--2---:R-:W-:-:S05]  /*e590*/  IADD3 R6, P3, R244, 0x20, RZ ;  /* 0x00000020f4067810 */ /* 0x004fca0007f7e0ff */
[----:B------:R-:W-:-:S05]  /*e5a0*/  IMAD.X R7, RZ, RZ, R251, P3 ;  /* 0x000000ffff077224 */ /* 0x000fca00018e06fb */
[----:B------:R-:W-:Y:S04]  /*e5b0*/  STL.64 [R1+0x10], R6 ;  /* 0x0000100601007387 */ /* 0x000fe80000100a00 */
[----:B------:R-:W2:Y:S04]  /*e5c0*/  LDL.LU.64 R12, [R1+0x78] ;  /* 0x00007800010c7983 */ /* 0x000ea80000300a00 */
[----:B------:R-:W1:Y:S04]  /*e5d0*/  LDL.LU.64 R10, [R1+0x80] ;  /* 0x00008000010a7983 */ /* 0x000e680000300a00 */
[----:B---3--:R3:W4:Y:S01]  /*e5e0*/  LDL.64 R4, [R1+0x8] ;  /* 0x0000080001047983 */ /* 0x0087220000100a00 */
[----:B------:R-:W-:-:S02]  /*e5f0*/  IMAD.X R3, RZ, RZ, R251, P0 ;  /* 0x000000ffff037224 */ /* 0x000fc400000e06fb */
[----:B-1----:R-:W-:Y:S02]  /*e600*/  IMAD.MOV.U32 R2, RZ, RZ, R10 ;  /* 0x000000ffff027224 */ /* 0x002fe400078e000a */
[----:B----4-:R-:W-:-:S05]  /*e610*/  IMAD.X R5, RZ, RZ, R251, P1 ;  /* 0x000000ffff057224 */ /* 0x010fca00008e06fb */
[----:B------:R-:W-:Y:S04]  /*e620*/  STL [R1+0xc], R5 ;  /* 0x00000c0501007387 */ /* 0x000fe80000100800 */
[----:B------:R2:W-:Y:S02]  /*e630*/  STL [R1+0x4], R3 ;  /* 0x0000040301007387 */ /* 0x0005e40000100800 */
[----:B--2---:R-:W-:-:S05]  /*e640*/  IMAD.MOV.U32 R3, RZ, RZ, R13 ;  /* 0x000000ffff037224 */ /* 0x004fca00078e000d */
[----:B------:R3:W-:Y:S01]  /*e650*/  STL.64 [R1+0x30], R2 ;  /* 0x0000300201007387 */ /* 0x0007e20000100a00 */
[----:B------:R-:W-:Y:S05]  /*e660*/  BRA `(.L_x_245) ;  /* 0x0000000400c47947 */ /* 0x000fea0003800000 */
.L_x_247:
[----:B------:R-:W2:Y:S01]  /*e670*/  LDL.64 R188, [R1+0x70] ;  /* 0x0000700001bc7983 */ /* 0x000ea20000100a00 */
[----:B------:R-:W1:Y:S01]  /*e680*/  @!P2 LDC.64 R180, c[0x0][0x218] ;  /* 0x00008600ffb4ab82 */ /* 0x000e620000000a00 */
[----:B------:R-:W-:Y:S02]  /*e690*/  UIADD3 UR19, UR18, -0x2, URZ ;  /* 0xfffffffe12137890 */ /* 0x000fe4000fffe03f */
[----:B------:R-:W3:Y:S02]  /*e6a0*/  LDL.64 R186, [R1+0x68] ;  /* 0x0000680001ba7983 */ /* 0x000ee40000100a00 */
[----:B------:R-:W-:Y:S02]  /*e6b0*/  USHF.R.S32.HI UR17, URZ, 0x1f, UR19 ;  /* 0x0000001f3f117899 */ /* 0x000fe40008011413 */
[----:B------:R4:W-:Y:S01]  /*e6c0*/  @P2 STS.128 [R219+0x8000], RZ ;  /* 0x008000ffdb002388 */ /* 0x0009e20000000c00 */
[----:B------:R-:W-:Y:S01]  /*e6d0*/  UIMAD.WIDE.U32 UR22, UR19, UR8, URZ ;  /* 0x00000008131672a5 */ /* 0x000fe2000f8e003f */
[----:B------:R-:W5:Y:S01]  /*e6e0*/  @!P2 LDC.64 R178, c[0x0][0x218] ;  /* 0x00008600ffb2ab82 */ /* 0x000f620000000a00 */
[----:B------:R-:W-:Y:S04]  /*e6f0*/  UIMAD UR17, UR17, UR8, URZ ;  /* 0x00000008111172a4 */ /* 0x000fe8000f8e023f */
[----:B------:R-:W-:Y:S01]  /*e700*/  UIMAD UR17, UR19, UR9, UR17 ;  /* 0x00000009131172a4 */ /* 0x000fe2000f8e0211 */
[----:B------:R-:W-:Y:S02]  /*e710*/  IMAD.U32 R174, RZ, RZ, UR22 ;  /* 0x00000016ffae7e24 */ /* 0x000fe4000f8e00ff */
[----:B------:R-:W-:Y:S01]  /*e720*/  IMAD.U32 R175, RZ, RZ, UR23 ;  /* 0x00000017ffaf7e24 */ /* 0x000fe2000f8e00ff */
[----:B------:R-:W-:Y:S01]  /*e730*/  UIADD3 UR17, UR23, UR17, URZ ;  /* 0x0000001117117290 */ /* 0x000fe2000fffe03f */
[----:B------:R-:W4:Y:S05]  /*e740*/  @!P2 LDC.64 R176, c[0x0][0x218] ;  /* 0x00008600ffb0ab82 */ /* 0x000f2a0000000a00 */
[----:B------:R-:W-:Y:S03]  /*e750*/  IMAD.U32 R175, RZ, RZ, UR17 ;  /* 0x00000011ffaf7e24 */ /* 0x000fe6000f8e00ff */
[----:B------:R-:W4:Y:S01]  /*e760*/  @!P2 LDC.64 R182, c[0x0][0x218] ;  /* 0x00008600ffb6ab82 */ /* 0x000f220000000a00 */
[C---:B--2---:R-:W-:Y:S04]  /*e770*/  LEA R135, P0, R174.reuse, R188, 0x6 ;  /* 0x000000bcae877211 */ /* 0x044fe800078030ff */
[----:B---3--:R-:W-:Y:S02]  /*e780*/  LEA.HI.X R174, R174, R187, R175, 0x6, P0 ;  /* 0x000000bbaeae7211 */ /* 0x008fe400000f34af */
[C---:B-1----:R-:W-:Y:S04]  /*e790*/  @!P2 LEA R180, P0, R135.reuse, R180, 0x1 ;  /* 0x000000b487b4a211 */ /* 0x042fe800078008ff */
[C---:B------:R-:W-:Y:S02]  /*e7a0*/  @!P2 LEA.HI.X R181, R135.reuse, R181, R174, 0x1, P0 ;  /* 0x000000b587b5a211 */ /* 0x040fe400000f0cae */
[----:B------:R-:W-:Y:S03]  /*e7b0*/  IADD3 R135, P0, R135, UR34, RZ ;  /* 0x0000002287877c10 */ /* 0x000fe6000ff1e0ff */
[----:B------:R-:W-:Y:S01]  /*e7c0*/  @!PT LDS RZ, [RZ] ;  /* 0x00000000fffff984 */ /* 0x000fe20000000800 */
[----:B------:R-:W-:Y:S01]  /*e7d0*/  @!PT LDS RZ, [RZ] ;  /* 0x00000000fffff984 */ /* 0x000fe20000000800 */
[----:B------:R-:W-:Y:S01]  /*e7e0*/  @!PT LDS RZ, [RZ] ;  /* 0x00000000fffff984 */ /* 0x000fe20000000800 */
[----:B------:R1:W-:Y:S01]  /*e7f0*/  @!P2 LDGSTS.E.BYPASS.LTC128B.128 [R219+0x8000], desc[UR30][R180.64] ;  /* 0x08000000b4dbafae */ /* 0x0003e2000b901d5e */
[----:B------:R-:W-:Y:S02]  /*e800*/  IADD3.X R174, R174, UR33, RZ, P0, !PT ;  /* 0x00000021aeae7c10 */ /* 0x000fe400087fe4ff */
[C---:B-----5:R-:W-:Y:S01]  /*e810*/  @!P2 LEA R178, P0, R135.reuse, R178, 0x1 ;  /* 0x000000b287b2a211 */ /* 0x060fe200078008ff */
[----:B------:R1:W-:Y:S03]  /*e820*/  @P6 STS.128 [R219+0xa000], RZ ;  /* 0x00a000ffdb006388 */ /* 0x0003e60000000c00 */
[C---:B------:R-:W-:Y:S01]  /*e830*/  @!P2 LEA.HI.X R179, R135.reuse, R179, R174, 0x1, P0 ;  /* 0x000000b387b3a211 */ /* 0x040fe200000f0cae */
[----:B------:R-:W-:Y:S01]  /*e840*/  @!PT LDS RZ, [RZ] ;  /* 0x00000000fffff984 */ /* 0x000fe20000000800 */
[----:B------:R-:W-:Y:S01]  /*e850*/  @!PT LDS RZ, [RZ] ;  /* 0x00000000fffff984 */ /* 0x000fe20000000800 */
[----:B------:R-:W-:Y:S01]  /*e860*/  @!PT LDS RZ, [RZ] ;  /* 0x00000000fffff984 */ /* 0x000fe20000000800 */
[----:B------:R1:W-:Y:S01]  /*e870*/  @!P6 LDGSTS.E.BYPASS.LTC128B.128 [R219+0xa000], desc[UR30][R172.64+0x80] ;  /* 0x0a000080acdbefae */ /* 0x0003e2000b901d5e */
[----:B------:R-:W-:Y:S03]  /*e880*/  IADD3 R135, P0, R135, UR34, RZ ;  /* 0x0000002287877c10 */ /* 0x000fe6000ff1e0ff */
[----:B------:R1:W-:Y:S01]  /*e890*/  @P5 STS.128 [R219+0xc000], RZ ;  /* 0x00c000ffdb005388 */ /* 0x0003e20000000c00 */
[----:B------:R-:W-:Y:S02]  /*e8a0*/  IADD3.X R174, R174, UR33, RZ, P0, !PT ;  /* 0x00000021aeae7c10 */ /* 0x000fe400087fe4ff */
[C---:B----4-:R-:W-:Y:S01]  /*e8b0*/  @!P2 LEA R176, P0, R135.reuse, R176, 0x1 ;  /* 0x000000b087b0a211 */ /* 0x050fe200078008ff */
[----:B------:R-:W-:Y:S01]  /*e8c0*/  @!PT LDS RZ, [RZ] ;  /* 0x00000000fffff984 */ /* 0x000fe20000000800 */
[----:B------:R-:W-:Y:S01]  /*e8d0*/  @!PT LDS RZ, [RZ] ;  /* 0x00000000fffff984 */ /* 0x000fe20000000800 */
[----:B------:R-:W-:Y:S01]  /*e8e0*/  @!PT LDS RZ, [RZ] ;  /* 0x00000000fffff984 */ /* 0x000fe20000000800 */
[----:B------:R1:W-:Y:S03]  /*e8f0*/  @!P5 LDGSTS.E.BYPASS.LTC128B.128 [R219+0xc000], desc[UR30][R172.64+0x100] ;  /* 0x0c000100acdbdfae */ /* 0x0003e6000b901d5e */
[C---:B------:R-:W-:Y:S01]  /*e900*/  @!P2 LEA.HI.X R177, R135.reuse, R177, R174, 0x1, P0 ;  /* 0x000000b187b1a211 */ /* 0x040fe200000f0cae */
[----:B------:R1:W-:Y:S01]  /*e910*/  @P4 STS.128 [R219+0xe000], RZ ;  /* 0x00e000ffdb004388 */ /* 0x0003e20000000c00 */
[----:B------:R-:W-:Y:S03]  /*e920*/  IADD3 R135, P0, R135, UR34, RZ ;  /* 0x0000002287877c10 */ /* 0x000fe6000ff1e0ff */
[----:B------:R-:W-:Y:S01]  /*e930*/  @!PT LDS RZ, [RZ] ;  /* 0x00000000fffff984 */ /* 0x000fe20000000800 */
[----:B------:R-:W-:Y:S01]  /*e940*/  @!PT LDS RZ, [RZ] ;  /* 0x00000000fffff984 */ /* 0x000fe20000000800 */
[----:B------:R-:W-:Y:S01]  /*e950*/  @!PT LDS RZ, [RZ] ;  /* 0x00000000fffff984 */ /* 0x000fe20000000800 */
[----:B------:R1:W-:Y:S01]  /*e960*/  @!P4 LDGSTS.E.BYPASS.LTC128B.128 [R219+0xe000], desc[UR30][R172.64+0x180] ;  /* 0x0e000180acdbcfae */ /* 0x0003e2000b901d5e */
[----:B------:R-:W-:Y:S02]  /*e970*/  IADD3.X R175, R174, UR33, RZ, P0, !PT ;  /* 0x00000021aeaf7c10 */ /* 0x000fe400087fe4ff */
[C---:B------:R-:W-:Y:S01]  /*e980*/  @!P2 LEA R174, P0, R135.reuse, R182, 0x1 ;  /* 0x000000b687aea211 */ /* 0x040fe200078008ff */
        /* <DEDUP_REMOVED lines=63> */
.L_x_245:
[----:B-1-3--:R-:W2:Y:S01]  /*ed80*/  LDL.64 R2, [R1+0x30] ;  /* 0x0000300001027983 */ /* 0x00aea20000100a00 */
[----:B------:R-:W-:Y:S01]  /*ed90*/  UIADD3 UR12, UR18, -0x1, URZ ;  /* 0xffffffff120c7890 */ /* 0x000fe2000fffe03f */
[----:B------:R-:W-:Y:S04]  /*eda0*/  DEPBAR.LE SB0, 0x0 ;  /* 0x000080000000791a */ /* 0x000fe80000000000 */
[----:B------:R-:W3:Y:S01]  /*edb0*/  LDL R0, [R1+0x50] ;  /* 0x0000500001007983 */ /* 0x000ee20000100800 */
[----:B------:R-:W-:Y:S01]  /*edc0*/  UIADD3 UR21, UR13, -UR20, URZ ;  /* 0x800000140d157290 */ /* 0x000fe2000fffe03f */
[----:B------:R-:W-:Y:S01]  /*edd0*/  IMAD.U32 R4, RZ, RZ, UR12 ;  /* 0x0000000cff047e24 */ /* 0x000fe2000f8e00ff */
[----:B------:R-:W-:Y:S01]  /*ede0*/  USHF.R.S32.HI UR19, URZ, 0x1f, UR12 ;  /* 0x0000001f3f137899 */ /* 0x000fe2000801140c */
[----:B------:R-:W4:Y:S01]  /*edf0*/  LDL R23, [R1+0x58] ;  /* 0x0000580001177983 */ /* 0x000f220000100800 */
[----:B------:R-:W-:Y:S02]  /*ee00*/  UIMAD UR17, UR35, UR12, URZ ;  /* 0x0000000c231172a4 */ /* 0x000fe4000f8e023f */
[----:B------:R-:W-:Y:S01]  /*ee10*/  IMAD.U32 R20, RZ, RZ, UR21 ;  /* 0x00000015ff147e24 */ /* 0x000fe2000f8e00ff */
[----:B------:R-:W4:Y:S01]  /*ee20*/  LDL R12, [R1+0x54] ;  /* 0x00005400010c7983 */ /* 0x000f220000100800 */
[----:B------:R-:W-:Y:S02]  /*ee30*/  UIMAD UR17, UR19, UR36, UR17 ;  /* 0x00000024131172a4 */ /* 0x000fe4000f8e0211 */
[----:B------:R-:W-:Y:S01]  /*ee40*/  UISETP.GT.AND UP0, UPT, UR12, UR5, UPT ;  /* 0x000000050c00728c */ /* 0x000fe2000bf04270 */
[----:B------:R-:W4:Y:S04]  /*ee50*/  LDL R24, [R1+0x18] ;  /* 0x0000180001187983 */ /* 0x000f280000100800 */
[----:B------:R-:W4:Y:S04]  /*ee60*/  LDL R22, [R1+0x2c] ;  /* 0x00002c0001167983 */ /* 0x000f280000100800 */
[----:B------:R-:W4:Y:S04]  /*ee70*/  LDL R10, [R1+0x40] ;  /* 0x00004000010a7983 */ /* 0x000f280000100800 */
[----:B------:R-:W4:Y:S04]  /*ee80*/  LDL R9, [R1+0x38] ;  /* 0x0000380001097983 */ /* 0x000f280000100800 */
[----:B------:R-:W4:Y:S04]  /*ee90*/  LDL R21, [R1+0x5c] ;  /* 0x00005c0001157983 */ /* 0x000f280000100800 */
[----:B------:R-:W4:Y:S04]  /*eea0*/  LDL R11, [R1+0x48] ;  /* 0x00004800010b7983 */ /* 0x000f280000100800 */
[----:B------:R-:W4:Y:S04]  /*eeb0*/  LDL R27, [R1+0x4c] ;  /* 0x00004c00011b7983 */ /* 0x000f280000100800 */
[----:B------:R-:W4:Y:S04]  /*eec0*/  LDL.64 R230, [R1+0x8] ;  /* 0x0000080001e67983 */ /* 0x000f280000100a00 */
[----:B------:R-:W4:Y:S04]  /*eed0*/  LDL R26, [R1+0x44] ;  /* 0x00004400011a7983 */ /* 0x000f280000100800 */
[----:B------:R-:W4:Y:S04]  /*eee0*/  LDL R25, [R1+0x3c] ;  /* 0x00003c0001197983 */ /* 0x000f280000100800 */
[----:B------:R-:W4:Y:S04]  /*eef0*/  LDL.64 R228, [R1+0x10] ;  /* 0x0000100001e47983 */ /* 0x000f280000100a00 */
[----:B------:R-:W4:Y:S01]  /*ef00*/  LDL.64 R226, [R1] ;  /* 0x0000000001e27983 */ /* 0x000f220000100a00 */
[----:B------:R-:W-:Y:S06]  /*ef10*/  BAR.SYNC.DEFER_BLOCKING 0x0 ;  /* 0x0000000000007b1d */ /* 0x000fec0000010000 */
[----:B------:R-:W-:Y:S04]  /*ef20*/  @P2 STS.128 [R219+0x10000], RZ ;  /* 0x010000ffdb002388 */ /* 0x000fe80000000c00 */
[----:B------:R-:W4:Y:S04]  /*ef30*/  LDL R225, [R1+0x20] ;  /* 0x0000200001e17983 */ /* 0x000f280000100800 */
[----:B------:R-:W4:Y:S01]  /*ef40*/  LDL R224, [R1+0x1c] ;  /* 0x00001c0001e07983 */ /* 0x000f220000100800 */
[----:B------:R-:W1:Y:S02]  /*ef50*/  S2R R135, SR_TID.X ;  /* 0x0000000000877919 */ /* 0x000e640000002100 */
[----:B-1----:R-:W-:Y:S05]  /*ef60*/  IMAD.SHL.U32 R135, R135, 0x2, RZ ;  /* 0x0000000287877824 */ /* 0x002fea00078e00ff */
[----:B------:R-:W-:Y:S01]  /*ef70*/  LOP3.LUT R135, R135, 0x6, RZ, 0xc0, !PT ;  /* 0x0000000687877812 */ /* 0x000fe200078ec0ff */
[----:B--2---:R-:W-:Y:S01]  /*ef80*/  IMAD.WIDE.U32 R4, R4, UR36, R2 ;  /* 0x0000002404047c25 */ /* 0x004fe2000f8e0002 */
[C---:B------:R-:W-:Y:S03]  /*ef90*/  LEA R2, P0, R20.reuse, R250, 0x6 ;  /* 0x000000fa14027211 */ /* 0x040fe600078030ff */
[----:B------:R-:W-:Y:S01]  /*efa0*/  VIADD R6, R5, UR17 ;  /* 0x0000001105067c36 */ /* 0x000fe20008000000 */
[----:B------:R-:W-:Y:S01]  /*efb0*/  LEA.HI.X.SX32 R3, R20, R251, 0x6, P0 ;  /* 0x000000fb14037211 */ /* 0x000fe200000f36ff */
[----:B------:R-:W-:Y:S01]  /*efc0*/  IMAD.WIDE.U32 R18, R2, UR6, RZ ;  /* 0x0000000602127c25 */ /* 0x000fe2000f8e00ff */
[C---:B------:R-:W-:Y:S01]  /*efd0*/  IADD3 R5, P1, R4.reuse, UR38, RZ ;  /* 0x0000002604057c10 */ /* 0x040fe2000ff3e0ff */
[----:B------:R-:W-:Y:S01]  /*efe0*/  UIADD3 UR17, UR10, -UR20, URZ ;  /* 0x800000140a117290 */ /* 0x000fe2000fffe03f */
[----:B---3--:R-:W-:Y:S01]  /*eff0*/  @!P2 LEA R16, P0, R4, R0, 0x1 ;  /* 0x000000000410a211 */ /* 0x008fe200078008ff */
[----:B------:R-:W-:Y:S01]  /*f000*/  IMAD R8, R3, UR6, RZ ;  /* 0x0000000603087c24 */ /* 0x000fe2000f8e02ff */
[----:B----4-:R-:W-:Y:S02]  /*f010*/  ISETP.GE.AND P6, PT, R23, UR11, PT ;  /* 0x0000000b17007c0c */ /* 0x010fe4000bfc6270 */
[----:B------:R-:W-:Y:S01]  /*f020*/  IADD3.X R7, R6, UR37, RZ, P1, !PT ;  /* 0x0000002506077c10 */ /* 0x000fe20008ffe4ff */
[----:B------:R-:W-:Y:S01]  /*f030*/  IMAD.U32 R132, RZ, RZ, UR17 ;  /* 0x00000011ff847e24 */ /* 0x000fe2000f8e00ff */
[----:B------:R-:W-:Y:S01]  /*f040*/  @!P2 LEA.HI.X R17, R4, R12, R6, 0x1, P0 ;  /* 0x0000000c0411a211 */ /* 0x000fe200000f0c06 */
[----:B------:R-:W-:Y:S01]  /*f050*/  IMAD R6, R2, UR7, R8 ;  /* 0x0000000702067c24 */ /* 0x000fe2000f8e0208 */
[----:B------:R-:W-:Y:S02]  /*f060*/  IADD3 R0, P1, R5, UR38, RZ ;  /* 0x0000002605007c10 */ /* 0x000fe4000ff3e0ff */
[----:B------:R-:W-:Y:S01]  /*f070*/  LEA R8, P4, R18, R24, 0x1 ;  /* 0x0000001812087211 */ /* 0x000fe200078808ff */
[----:B------:R-:W-:Y:S01]  /*f080*/  IMAD.IADD R6, R19, 0x1, R6 ;  /* 0x0000000113067824 */ /* 0x000fe200078e0206 */
[----:B------:R-:W-:Y:S01]  /*f090*/  IADD3.X R3, R7, UR37, RZ, P1, !PT ;  /* 0x0000002507037c10 */ /* 0x000fe20008ffe4ff */
[----:B------:R-:W-:Y:S01]  /*f0a0*/  @!PT LDS RZ, [RZ] ;  /* 0x00000000fffff984 */ /* 0x000fe20000000800 */
[----:B------:R-:W-:Y:S01]  /*f0b0*/  @!PT LDS RZ, [RZ] ;  /* 0x00000000fffff984 */ /* 0x000fe20000000800 */
[----:B------:R-:W-:Y:S01]  /*f0c0*/  @!PT LDS RZ, [RZ] ;  /* 0x00000000fffff984 */ /* 0x000fe20000000800 */
[----:B------:R-:W-:Y:S01]  /*f0d0*/  @!P2 LDGSTS.E.BYPASS.LTC128B.128 [R219+0x10000], desc[UR30][R16.64] ;  /* 0x1000000010dbafae */ /* 0x000fe2000b901d5e */
[----:B------:R-:W-:Y:S02]  /*f0e0*/  @!P2 IADD3 R4, P0, R0, UR38, RZ ;  /* 0x000000260004ac10 */ /* 0x000fe4000ff1e0ff */
[----:B------:R-:W-:Y:S01]  /*f0f0*/  ISETP.GE.AND P5, PT, R22, UR11, PT ;  /* 0x0000000b16007c0c */ /* 0x000fe2000bfa6270 */
[----:B------:R-:W-:Y:S01]  /*f100*/  @P6 STS.128 [R219+0x12000], RZ ;  /* 0x012000ffdb006388 */ /* 0x000fe20000000c00 */
[----:B------:R-:W-:Y:S02]  /*f110*/  @!P2 LEA R12, P1, R0, R10, 0x1 ;  /* 0x0000000a000ca211 */ /* 0x000fe400078208ff */
[----:B------:R-:W-:Y:S02]  /*f120*/  @!P2 IADD3.X R2, R3, UR37, RZ, P0, !PT ;  /* 0x000000250302ac10 */ /* 0x000fe400087fe4ff */
[----:B------:R-:W-:Y:S02]  /*f130*/  @!P2 LEA R10, P0, R4, R9, 0x1 ;  /* 0x00000009040aa211 */ /* 0x000fe400078008ff */
[----:B------:R-:W-:Y:S02]  /*f140*/  LEA.HI.X R9, R18, R252, R6, 0x1, P4 ;  /* 0x000000fc12097211 */ /* 0x000fe400020f0c06 */
[----:B------:R-:W-:Y:S03]  /*f150*/  ISETP.GE.AND P4, PT, R21, UR11, PT ;  /* 0x0000000b15007c0c */ /* 0x000fe6000bf86270 */
[----:B------:R-:W-:Y:S01]  /*f160*/  @!PT LDS RZ, [RZ] ;  /* 0x00000000fffff984 */ /* 0x000fe20000000800 */
[----:B------:R-:W-:Y:S01]  /*f170*/  @!PT LDS RZ, [RZ] ;  /* 0x00000000fffff984 */ /* 0x000fe20000000800 */
[----:B------:R-:W-:Y:S01]  /*f180*/  @!PT LDS RZ, [RZ] ;  /* 0x00000000fffff984 */ /* 0x000fe20000000800 */
[----:B------:R-:W-:Y:S01]  /*f190*/  @!P6 LDGSTS.E.BYPASS.LTC128B.128 [R219+0x12000], desc[UR30][R8.64+0x80] ;  /* 0x1200008008dbefae */ /* 0x000fe2000b901d5e */
[C---:B------:R-:W-:Y:S03]  /*f1a0*/  @!P2 LEA R14, P3, R5.reuse, R11, 0x1 ;  /* 0x0000000b050ea211 */ /* 0x040fe600078608ff */
[----:B------:R-:W-:Y:S01]  /*f1b0*/  @P5 STS.128 [R219+0x14000], RZ ;  /* 0x014000ffdb005388 */ /* 0x000fe20000000c00 */
[----:B------:R-:W-:Y:S02]  /*f1c0*/  @!P2 LEA.HI.X R15, R5, R27, R7, 0x1, P3 ;  /* 0x0000001b050fa211 */ /* 0x000fe400018f0c07 */
[C---:B------:R-:W-:Y:S01]  /*f1d0*/  LEA R6, P3, R20.reuse, R230, 0x6 ;  /* 0x000000e614067211 */ /* 0x040fe200078630ff */
[----:B------:R-:W-:Y:S01]  /*f1e0*/  @!PT LDS RZ, [RZ] ;  /* 0x00000000fffff984 */ /* 0x000fe20000000800 */
[----:B------:R-:W-:Y:S01]  /*f1f0*/  @!PT LDS RZ, [RZ] ;  /* 0x00000000fffff984 */ /* 0x000fe20000000800 */
[----:B------:R-:W-:Y:S01]  /*f200*/  @!PT LDS RZ, [RZ] ;  /* 0x00000000fffff984 */ /* 0x000fe20000000800 */
[----:B------:R-:W-:Y:S03]  /*f210*/  @!P5 LDGSTS.E.BYPASS.LTC128B.128 [R219+0x14000], desc[UR30][R8.64+0x100] ;  /* 0x1400010008dbdfae */ /* 0x000fe6000b901d5e */
[----:B------:R-:W-:Y:S01]  /*f220*/  LEA.HI.X.SX32 R7, R20, R231, 0x6, P3 ;  /* 0x000000e714077211 */ /* 0x000fe200018f36ff */
[----:B------:R-:W-:Y:S01]  /*f230*/  @P4 STS.128 [R219+0x16000], RZ ;  /* 0x016000ffdb004388 */ /* 0x000fe20000000c00 */
[----:B------:R-:W-:Y:S01]  /*f240*/  @!P2 LEA.HI.X R13, R0, R26, R3, 0x1, P1 ;  /* 0x0000001a000da211 */ /* 0x000fe200008f0c03 */
[----:B------:R-:W-:Y:S01]  /*f250*/  IMAD.WIDE.U32 R22, R6, UR6, RZ ;  /* 0x0000000606167c25 */ /* 0x000fe2000f8e00ff */
[----:B------:R-:W-:Y:S01]  /*f260*/  @!P2 LEA.HI.X R11, R4, R25, R2, 0x1, P0 ;  /* 0x00000019040ba211 */ /* 0x000fe200000f0c02 */
[----:B------:R-:W-:Y:S01]  /*f270*/  @!PT LDS RZ, [RZ] ;  /* 0x00000000fffff984 */ /* 0x000fe20000000800 */
[----:B------:R-:W-:Y:S01]  /*f280*/  @!PT LDS RZ, [RZ] ;  /* 0x00000000fffff984 */ /* 0x000fe20000000800 */
[----:B------:R-:W-:Y:S01]  /*f290*/  @!PT LDS RZ, [RZ] ;  /* 0x00000000fffff984 */ /* 0x000fe20000000800 */
[----:B------:R-:W-:Y:S02]  /*f2a0*/  @!P4 LDGSTS.E.BYPASS.LTC128B.128 [R219+0x16000], desc[UR30][R8.64+0x180] ;  /* 0x1600018008dbcfae */ /* 0x000fe4000b901d5e */
[----:B------:R-:W-:Y:S01]  /*f2b0*/  IMAD R0, R7, UR6, RZ ;  /* 0x0000000607007c24 */ /* 0x000fe2000f8e02ff */
[----:B------:R-:W-:Y:S01]  /*f2c0*/  LEA R4, P1, R20, R228, 0x6 ;  /* 0x000000e414047211 */ /* 0x000fe200078230ff */
[----:B------:R-:W-:Y:S02]  /*f2d0*/  @P2 STS.128 [R219+0x10800], RZ ;  /* 0x010800ffdb002388 */ /* 0x000fe40000000c00 */
[----:B------:R-:W-:Y:S01]  /*f2e0*/  IMAD R0, R6, UR7, R0 ;  /* 0x0000000706007c24 */ /* 0x000fe2000f8e0200 */
[----:B------:R-:W-:Y:S01]  /*f2f0*/  LEA R6, P3, R22, R24, 0x1 ;  /* 0x0000001816067211 */ /* 0x000fe200078608ff */
[----:B------:R-:W-:Y:S01]  /*f300*/  @!PT LDS RZ, [RZ] ;  /* 0x00000000fffff984 */ /* 0x000fe20000000800 */
[----:B------:R-:W-:Y:S01]  /*f310*/  @!PT LDS RZ, [RZ] ;  /* 0x00000000fffff984 */ /* 0x000fe20000000800 */
[----:B------:R-:W-:Y:S01]  /*f320*/  @!PT LDS RZ, [RZ] ;  /* 0x00000000fffff984 */ /* 0x000fe20000000800 */
[----:B------:R-:W-:Y:S01]  /*f330*/  @!P2 LDGSTS.E.BYPASS.LTC128B.128 [R219+0x10800], desc[UR30][R14.64] ;  /* 0x108000000edbafae */ /* 0x000fe2000b901d5e */
[C---:B------:R-:W-:Y:S01]  /*f340*/  LEA.HI.X.SX32 R5, R20.reuse, R229, 0x6, P1 ;  /* 0x000000e514057211 */ /* 0x040fe200008f36ff */
[----:B------:R-:W-:Y:S01]  /*f350*/  IMAD.IADD R0, R23, 0x1, R0 ;  /* 0x0000000117007824 */ /* 0x000fe200078e0200 */
[----:B------:R-:W-:Y:S01]  /*f360*/  LEA R2, P0, R20, R226, 0x6 ;  /* 0x000000e214027211 */ /* 0x000fe200078030ff */
[----:B------:R-:W-:Y:S02]  /*f370*/  @P6 STS.128 [R219+0x12800], RZ ;  /* 0x012800ffdb006388 */ /* 0x000fe40000000c00 */
[----:B------:R-:W-:Y:S01]  /*f380*/  IMAD R5, R5, UR6, RZ ;  /* 0x0000000605057c24 */ /* 0x000fe2000f8e02ff */
[----:B------:R-:W-:Y:S01]  /*f390*/  LEA.HI.X R7, R22, R252, R0, 0x1, P3 ;  /* 0x000000fc16077211 */ /* 0x000fe200018f0c00 */
[----:B------:R-:W-:Y:S01]  /*f3a0*/  IMAD.WIDE.U32 R18, R2, UR6, RZ ;  /* 0x0000000602127c25 */ /* 0x000fe2000f8e00ff */
[----:B------:R-:W-:Y:S03]  /*f3b0*/  LEA.HI.X.SX32 R3, R20, R227, 0x6, P0 ;  /* 0x000000e314037211 */ /* 0x000fe600000f36ff */
[----:B------:R-:W-:Y:S01]  /*f3c0*/  @!PT LDS RZ, [RZ] ;  /* 0x00000000fffff984 */ /* 0x000fe20000000800 */
[----:B------:R-:W-:Y:S01]  /*f3d0*/  @!PT LDS RZ, [RZ] ;  /* 0x00000000fffff984 */ /* 0x000fe20000000800 */
[----:B------:R-:W-:Y:S01]  /*f3e0*/  @!PT LDS RZ, [RZ] ;  /* 0x00000000fffff984 */ /* 0x000fe20000000800 */
[----:B------:R-:W-:Y:S01]  /*f3f0*/  @!P6 LDGSTS.E.BYPASS.LTC128B.128 [R219+0x12800], desc[UR30][R6.64+0x80] ;  /* 0x1280008006dbefae */ /* 0x000fe2000b901d5e */
[C---:B------:R-:W-:Y:S02]  /*f400*/  IMAD R5, R4.reuse, UR7, R5 ;  /* 0x0000000704057c24 */ /* 0x040fe4000f8e0205 */
[----:B------:R-:W-:Y:S01]  /*f410*/  IMAD.WIDE.U32 R20, R4, UR6, RZ ;  /* 0x0000000604147c25 */ /* 0x000fe2000f8e00ff */
[----:B------:R-:W-:Y:S03]  /*f420*/  @P5 STS.128 [R219+0x14800], RZ ;  /* 0x014800ffdb005388 */ /* 0x000fe60000000c00 */
[----:B------:R-:W-:Y:S01]  /*f430*/  IMAD.IADD R5, R21, 0x1, R5 ;  /* 0x0000000115057824 */ /* 0x000fe200078e0205 */
[----:B------:R-:W-:Y:S01]  /*f440*/  @!PT LDS RZ, [RZ] ;  /* 0x00000000fffff984 */ /* 0x000fe20000000800 */
[----:B------:R-:W-:Y:S01]  /*f450*/  @!PT LDS RZ, [RZ] ;  /* 0x00000000fffff984 */ /* 0x000fe20000000800 */
[----:B------:R-:W-:Y:S01]  /*f460*/  @!PT LDS RZ, [RZ] ;  /* 0x00000000fffff984 */ /* 0x000fe20000000800 */
[----:B------:R-:W-:Y:S01]  /*f470*/  @!P5 LDGSTS.E.BYPASS.LTC128B.128 [R219+0x14800], desc[UR30][R6.64+0x100] ;  /* 0x1480010006dbdfae */ /* 0x000fe2000b901d5e */
[C---:B------:R-:W-:Y:S01]  /*f480*/  LEA R4, P1, R20.reuse, R24, 0x1 ;  /* 0x0000001814047211 */ /* 0x040fe200078208ff */
[----:B------:R-:W-:Y:S02]  /*f490*/  IMAD R3, R3, UR6, RZ ;  /* 0x0000000603037c24 */ /* 0x000fe4000f8e02ff */
[----:B------:R-:W-:Y:S01]  /*f4a0*/  @P4 STS.128 [R219+0x16800], RZ ;  /* 0x016800ffdb004388 */ /* 0x000fe20000000c00 */
[----:B------:R-:W-:Y:S01]  /*f4b0*/  LEA.HI.X R5, R20, R252, R5, 0x1, P1 ;  /* 0x000000fc14057211 */ /* 0x000fe200008f0c05 */
[----:B------:R-:W-:Y:S01]  /*f4c0*/  IMAD R3, R2, UR7, R3 ;  /* 0x0000000702037c24 */ /* 0x000fe2000f8e0203 */
[C---:B------:R-:W-:Y:S01]  /*f4d0*/  LEA R2, P0, R18.reuse, R24, 0x1 ;  /* 0x0000001812027211 */ /* 0x040fe200078008ff */
[----:B------:R-:W-:Y:S01]  /*f4e0*/  @!PT LDS RZ, [RZ] ;  /* 0x00000000fffff984 */ /* 0x000fe20000000800 */
[----:B------:R-:W-:Y:S01]  /*f4f0*/  @!PT LDS RZ, [RZ] ;  /* 0x00000000fffff984 */ /* 0x000fe20000000800 */
[----:B------:R-:W-:Y:S01]  /*f500*/  @!PT LDS RZ, [RZ] ;  /* 0x00000000fffff984 */ /* 0x000fe20000000800 */
[----:B------:R-:W-:Y:S02]  /*f510*/  @!P4 LDGSTS.E.BYPASS.LTC128B.128 [R219+0x16800], desc[UR30][R6.64+0x180] ;  /* 0x1680018006dbcfae */ /* 0x000fe4000b901d5e */
[----:B------:R-:W-:Y:S02]  /*f520*/  IMAD.IADD R3, R19, 0x1, R3 ;  /* 0x0000000113037824 */ /* 0x000fe400078e0203 */
[----:B------:R-:W-:Y:S03]  /*f530*/  @P2 STS.128 [R219+0x11000], RZ ;  /* 0x011000ffdb002388 */ /* 0x000fe60000000c00 */
[----:B------:R-:W-:Y:S01]  /*f540*/  LEA.HI.X R3, R18, R252, R3, 0x1, P0 ;  /* 0x000000fc12037211 */ /* 0x000fe200000f0c03 */
        /* <DEDUP_REMOVED lines=40> */
[----:B-1---5:R-:W1:Y:S04]  /*f7d0*/  LDSM.16.M88.4 R8, [R192+0x8000] ;  /* 0x00800000c008783b */ /* 0x022e680000000200 */
[----:B------:R-:W3:Y:S04]  /*f7e0*/  LDSM.16.M88.4 R16, [R192+0x8800] ;  /* 0x00880000c010783b */ /* 0x000ee80000000200 */
[----:B------:R-:W4:Y:S04]  /*f7f0*/  LDSM.16.M88.4 R24, [R192+0x9000] ;  /* 0x00900000c018783b */ /* 0x000f280000000200 */
[----:B------:R-:W4:Y:S04]  /*f800*/  LDSM.16.M88.4 R168, [R192+0x9800] ;  /* 0x00980000c0a8783b */ /* 0x000f280000000200 */
[----:B------:R-:W0:Y:S01]  /*f810*/  LDGDEPBAR ;  /* 0x00000000000079af */ /* 0x000e220000000000 */
[C---:B--2---:R-:W-:Y:S03]  /*f820*/  LEA R2, P0, R132.reuse, R250, 0x6 ;  /* 0x000000fa84027211 */ /* 0x044fe600078030ff */
[----:B------:R-:W-:Y:S01]  /*f830*/  LDSM.16.M88.4 R172, [R200] ;  /* 0x00000000c8ac783b */ /* 0x000fe20000000200 */
[----:B------:R-:W-:Y:S03]  /*f840*/  LEA.HI.X.SX32 R3, R132, R251, 0x6, P0 ;  /* 0x000000fb84037211 */ /* 0x000fe600000f36ff */
[----:B------:R-:W2:Y:S04]  /*f850*/  LDSM.16.M88.4 R176, [R203] ;  /* 0x00000000cbb0783b */ /* 0x000ea80000000200 */
[----:B------:R-:W-:Y:S01]  /*f860*/  LDSM.16.M88.4 R180, [R217] ;  /* 0x00000000d9b4783b */ /* 0x000fe20000000200 */
[----:B------:R-:W-:Y:S03]  /*f870*/  IMAD R0, R3, UR8, RZ ;  /* 0x0000000803007c24 */ /* 0x000fe6000f8e02ff */
[----:B------:R-:W-:Y:S04]  /*f880*/  LDSM.16.M88.4 R184, [R202] ;  /* 0x00000000cab8783b */ /* 0x000fe80000000200 */
[----:B------:R-:W-:Y:S01]  /*f890*/  LDSM.16.M88.4 R188, [R198+0x8000] ;  /* 0x00800000c6bc783b */ /* 0x000fe20000000200 */
[C---:B-1----:R-:W-:Y:S06]  /*f8a0*/  HMMA.16816.F32.BF16 R4, R32.reuse, R8, RZ ;  /* 0x000000082004723c */ /* 0x042fec00000418ff */
[C---:B------:R-:W-:Y:S06]  /*f8b0*/  HMMA.16816.F32.BF16 R8, R32.reuse, R10, RZ ;  /* 0x0000000a2008723c */ /* 0x040fec00000418ff */
[C---:B---3--:R-:W-:Y:S06]  /*f8c0*/  HMMA.16816.F32.BF16 R12, R32.reuse, R16, RZ ;  /* 0x00000010200c723c */ /* 0x048fec00000418ff */
[C---:B------:R-:W-:Y:S06]  /*f8d0*/  HMMA.16816.F32.BF16 R16, R32.reuse, R18, RZ ;  /* 0x000000122010723c */ /* 0x040fec00000418ff */
[C---:B----4-:R-:W-:Y:S06]  /*f8e0*/  HMMA.16816.F32.BF16 R20, R32.reuse, R24, RZ ;  /* 0x000000182014723c */ /* 0x050fec00000418ff */
[C---:B------:R-:W-:Y:S06]  /*f8f0*/  HMMA.16816.F32.BF16 R24, R32.reuse, R26, RZ ;  /* 0x0000001a2018723c */ /* 0x040fec00000418ff */
[C---:B------:R-:W-:Y:S06]  /*f900*/  HMMA.16816.F32.BF16 R28, R32.reuse, R168, RZ ;  /* 0x000000a8201c723c */ /* 0x040fec00000418ff */
[----:B------:R-:W-:Y:S01]  /*f910*/  HMMA.16816.F32.BF16 R32, R32, R170, RZ ;  /* 0x000000aa2020723c */ /* 0x000fe200000418ff */
[----:B------:R-:W1:Y:S05]  /*f920*/  LDSM.16.M88.4 R168, [R218] ;  /* 0x00000000daa8783b */ /* 0x000e6a0000000200 */
[C---:B--2---:R-:W-:Y:S06]  /*f930*/  HMMA.16816.F32.BF16 R4, R172.reuse, R176, R4 ;  /* 0x000000b0ac04723c */ /* 0x044fec0000041804 */
[C---:B------:R-:W-:Y:S01]  /*f940*/  HMMA.16816.F32.BF16 R8, R172.reuse, R178, R8 ;  /* 0x000000b2ac08723c */ /* 0x040fe20000041808 */
[----:B------:R-:W2:Y:S05]  /*f950*/  LDSM.16.M88.4 R176, [R216] ;  /* 0x00000000d8b0783b */ /* 0x000eaa0000000200 */
[C---:B-1----:R-:W-:Y:S06]  /*f960*/  HMMA.16816.F32.BF16 R12, R172.reuse, R168, R12 ;  /* 0x000000a8ac0c723c */ /* 0x042fec000004180c */
[C---:B------:R-:W-:Y:S01]  /*f970*/  HMMA.16816.F32.BF16 R16, R172.reuse, R170, R16 ;  /* 0x000000aaac10723c */ /* 0x040fe20000041810 */
[----:B------:R-:W1:Y:S05]  /*f980*/  LDSM.16.M88.4 R168, [R198+0x8800] ;  /* 0x00880000c6a8783b */ /* 0x000e6a0000000200 */
[C---:B------:R-:W-:Y:S06]  /*f990*/  HMMA.16816.F32.BF16 R20, R172.reuse, R180, R20 ;  /* 0x000000b4ac14723c */ /* 0x040fec0000041814 */
[C---:B------:R-:W-:Y:S01]  /*f9a0*/  HMMA.16816.F32.BF16 R24, R172.reuse, R182, R24 ;  /* 0x000000b6ac18723c */ /* 0x040fe20000041818 */
[----:B------:R-:W-:Y:S05]  /*f9b0*/  LDSM.16.M88.4 R180, [R201] ;  /* 0x00000000c9b4783b */ /* 0x000fea0000000200 */
[C---:B--2---:R-:W-:Y:S06]  /*f9c0*/  HMMA.16816.F32.BF16 R28, R172.reuse, R176, R28 ;  /* 0x000000b0ac1c723c */ /* 0x044fec000004181c */
[----:B------:R-:W-:Y:S01]  /*f9d0*/  HMMA.16816.F32.BF16 R32, R172, R178, R32 ;  /* 0x000000b2ac20723c */ /* 0x000fe20000041820 */
[----:B------:R-:W2:Y:S04]  /*f9e0*/  LDSM.16.M88.4 R172, [R198+0x9000] ;  /* 0x00900000c6ac783b */ /* 0x000ea80000000200 */
[----:B------:R-:W3:Y:S01]  /*f9f0*/  LDSM.16.M88.4 R176, [R198+0x9800] ;  /* 0x00980000c6b0783b */ /* 0x000ee20000000200 */
[C---:B------:R-:W-:Y:S06]  /*fa00*/  HMMA.16816.F32.BF16 R4, R184.reuse, R188, R4 ;  /* 0x000000bcb804723c */ /* 0x040fec0000041804 */
[C---:B------:R-:W-:Y:S01]  /*fa10*/  HMMA.16816.F32.BF16 R8, R184.reuse, R190, R8 ;  /* 0x000000beb808723c */ /* 0x040fe20000041808 */
[----:B------:R-:W4:Y:S05]  /*fa20*/  LDSM.16.M88.4 R188, [R197] ;  /* 0x00000000c5bc783b */ /* 0x000f2a0000000200 */
        /* <DEDUP_REMOVED lines=8> */
[----:B------:R-:W3:Y:S04]  /*fab0*/  LDSM.16.M88.4 R176, [R197+0x1800] ;  /* 0x00180000c5b0783b */ /* 0x000ee80000000200 */
        /* <DEDUP_REMOVED lines=23> */
[C---:B---3--:R-:W-:Y:S06]  /*fc30*/  HMMA.16816.F32.BF16 R28, R184.reuse, R176, R28 ;  /* 0x000000b0b81c723c */ /* 0x048fec000004181c */
[----:B------:R-:W-:Y:S01]  /*fc40*/  HMMA.16816.F32.BF16 R32, R184, R178, R32 ;  /* 0x000000b2b820723c */ /* 0x000fe20000041820 */
[----:B------:R-:W3:Y:S04]  /*fc50*/  LDSM.16.M88.4 R176, [R212] ;  /* 0x00000000d4b0783b */ /* 0x000ee80000000200 */
        /* <DEDUP_REMOVED lines=129> */
[----:B------:R-:W3:Y:S01]  /*10470*/  LDSM.16.M88.4 R176, [R197+0x7800] ;  /* 0x00780000c5b0783b */ /* 0x000ee20000000200 */
[----:B------:R-:W-:Y:S04]  /*10480*/  DEPBAR.LE SB0, 0x0 ;  /* 0x000080000000791a */ /* 0x000fe80000000000 */
[C---:B----4-:R-:W-:Y:S01]  /*10490*/  HMMA.16816.F32.BF16 R4, R180.reuse, R188, R4 ;  /* 0x000000bcb404723c */ /* 0x050fe20000041804 */
[----:B------:R-:W-:Y:S05]  /*104a0*/  BAR.SYNC.DEFER_BLOCKING 0x0 ;  /* 0x0000000000007b1d */ /* 0x000fea0000010000 */
[C---:B------:R-:W-:Y:S06]  /*104b0*/  HMMA.16816.F32.BF16 R8, R180.reuse, R190, R8 ;  /* 0x000000beb408723c */ /* 0x040fec0000041808 */
[C---:B-1----:R-:W-:Y:S06]  /*104c0*/  HMMA.16816.F32.BF16 R12, R180.reuse, R168, R12 ;  /* 0x000000a8b40c723c */ /* 0x042fec000004180c */
[C---:B------:R-:W-:Y:S05]  /*104d0*/  HMMA.16816.F32.BF16 R16, R180.reuse, R170, R16 ;  /* 0x000000aab410723c */ /* 0x040fea0000041810 */
[C---:B------:R-:W-:Y:S01]  /*104e0*/  IMAD.WIDE.U32 R168, R2.reuse, UR8, RZ ;  /* 0x0000000802a87c25 */ /* 0x040fe2000f8e00ff */
[C---:B--2---:R-:W-:Y:S05]  /*104f0*/  HMMA.16816.F32.BF16 R20, R180.reuse, R172, R20 ;  /* 0x000000acb414723c */ /* 0x044fea0000041814 */
[----:B------:R-:W-:Y:S01]  /*10500*/  IMAD R2, R2, UR9, R0 ;  /* 0x0000000902027c24 */ /* 0x000fe2000f8e0200 */
[C---:B------:R-:W-:Y:S01]  /*10510*/  HMMA.16816.F32.BF16 R24, R180.reuse, R174, R24 ;  /* 0x000000aeb418723c */ /* 0x040fe20000041818 */
[----:B------:R-:W-:Y:S04]  /*10520*/  IMAD.U32 R0, RZ, RZ, UR12 ;  /* 0x0000000cff007e24 */ /* 0x000fe8000f8e00ff */
[----:B------:R-:W-:Y:S01]  /*10530*/  IMAD.IADD R2, R169, 0x1, R2 ;  /* 0x00000001a9027824 */ /* 0x000fe200078e0202 */
[----:B------:R-:W-:Y:S01]  /*10540*/  LEA R172, P0, R168, R225, 0x1 ;  /* 0x000000e1a8ac7211 */ /* 0x000fe200078008ff */
[----:B------:R-:W-:Y:S01]  /*10550*/  IMAD R0, R0, 0x40, R135 ;  /* 0x0000004000007824 */ /* 0x000fe200078e0287 */
[----:B------:R-:W-:Y:S01]  /*10560*/  LEA R170, P3, R132, R230, 0x6 ;  /* 0x000000e684aa7211 */ /* 0x000fe200078630ff */
[C---:B---3--:R-:W-:Y:S03]  /*10570*/  HMMA.16816.F32.BF16 R28, R180.reuse, R176, R28 ;  /* 0x000000b0b41c723c */ /* 0x048fe6000004181c */
[----:B------:R-:W-:Y:S01]  /*10580*/  LEA.HI.X R173, R168, R224, R2, 0x1, P0 ;  /* 0x000000e0a8ad7211 */ /* 0x000fe200000f0c02 */
[----:B------:R-:W-:Y:S01]  /*10590*/  IMAD.WIDE.U32 R184, R170, UR8, RZ ;  /* 0x00000008aab87c25 */ /* 0x000fe2000f8e00ff */
[----:B------:R-:W-:Y:S01]  /*105a0*/  LEA R2, P0, R132, R226, 0x6 ;  /* 0x000000e284027211 */ /* 0x000fe200078030ff */
[----:B------:R-:W-:Y:S05]  /*105b0*/  HMMA.16816.F32.BF16 R32, R180, R178, R32 ;  /* 0x000000b2b420723c */ /* 0x000fea0000041820 */
[----:B------:R-:W-:Y:S01]  /*105c0*/  IMAD.WIDE.U32 R174, R2, UR8, RZ ;  /* 0x0000000802ae7c25 */ /* 0x000fe2000f8e00ff */
[C---:B------:R-:W-:Y:S02]  /*105d0*/  LEA.HI.X.SX32 R3, R132.reuse, R227, 0x6, P0 ;  /* 0x000000e384037211 */ /* 0x040fe400000f36ff */
[C---:B------:R-:W-:Y:S03]  /*105e0*/  LEA R168, P1, R132.reuse, R228, 0x6 ;  /* 0x000000e484a87211 */ /* 0x040fe600078230ff */
[----:B------:R-:W-:Y:S01]  /*105f0*/  IMAD R3, R3, UR8, RZ ;  /* 0x0000000803037c24 */ /* 0x000fe2000f8e02ff */
[----:B------:R-:W-:Y:S01]  /*10600*/  LEA.HI.X.SX32 R171, R132, R231, 0x6, P3 ;  /* 0x000000e784ab7211 */ /* 0x000fe200018f36ff */
[----:B------:R-:W-:Y:S01]  /*10610*/  IMAD.WIDE.U32 R176, R168, UR8, RZ ;  /* 0x00000008a8b07c25 */ /* 0x000fe2000f8e00ff */
[----:B------:R-:W-:Y:S03]  /*10620*/  LEA.HI.X.SX32 R169, R132, R229, 0x6, P1 ;  /* 0x000000e584a97211 */ /* 0x000fe600008f36ff */
[----:B------:R-:W-:Y:S01]  /*10630*/  IMAD R3, R2, UR9, R3 ;  /* 0x0000000902037c24 */ /* 0x000fe2000f8e0203 */
[-C--:B------:R-:W-:Y:S01]  /*10640*/  LEA R2, P0, R174, R225.reuse, 0x1 ;  /* 0x000000e1ae027211 */ /* 0x080fe200078008ff */
[----:B------:R-:W-:Y:S02]  /*10650*/  IMAD R132, R171, UR8, RZ ;  /* 0x00000008ab847c24 */ /* 0x000fe4000f8e02ff */
[----:B------:R-:W-:Y:S02]  /*10660*/  IMAD.IADD R3, R175, 0x1, R3 ;  /* 0x00000001af037824 */ /* 0x000fe400078e0203 */
[----:B------:R-:W-:Y:S01]  /*10670*/  IMAD R132, R170, UR9, R132 ;  /* 0x00000009aa847c24 */ /* 0x000fe2000f8e0284 */
[-C--:B------:R-:W-:Y:S01]  /*10680*/  LEA R170, P3, R184, R225.reuse, 0x1 ;  /* 0x000000e1b8aa7211 */ /* 0x080fe200078608ff */
[----:B------:R-:W-:Y:S01]  /*10690*/  IMAD R135, R169, UR8, RZ ;  /* 0x00000008a9877c24 */ /* 0x000fe2000f8e02ff */
[-C--:B------:R-:W-:Y:S01]  /*106a0*/  LEA.HI.X R3, R174, R224.reuse, R3, 0x1, P0 ;  /* 0x000000e0ae037211 */ /* 0x080fe200000f0c03 */
[----:B------:R-:W-:Y:S01]  /*106b0*/  IMAD.IADD R132, R185, 0x1, R132 ;  /* 0x00000001b9847824 */ /* 0x000fe200078e0284 */
[----:B------:R-:W-:Y:S01]  /*106c0*/  PLOP3.LUT P0, PT, PT, PT, UP0, 0x80, 0x0 ;  /* 0x000000000000781c */ /* 0x000fe20003f0f008 */
[----:B------:R-:W-:Y:S01]  /*106d0*/  IMAD R135, R168, UR9, R135 ;  /* 0x00000009a8877c24 */ /* 0x000fe2000f8e0287 */
[----:B------:R-:W-:Y:S02]  /*106e0*/  LEA R168, P1, R176, R225, 0x1 ;  /* 0x000000e1b0a87211 */ /* 0x000fe400078208ff */
[-C--:B------:R-:W-:Y:S01]  /*106f0*/  LEA.HI.X R171, R184, R224.reuse, R132, 0x1, P3 ;  /* 0x000000e0b8ab7211 */ /* 0x080fe200018f0c84 */
[----:B------:R-:W-:Y:S02]  /*10700*/  IMAD.IADD R135, R177, 0x1, R135 ;  /* 0x00000001b1877824 */ /* 0x000fe400078e0287 */
[----:B------:R-:W-:Y:S03]  /*10710*/  VIADD R132, R0, 0x1 ;  /* 0x0000000100847836 */ /* 0x000fe60000000000 */
[----:B------:R-:W-:Y:S02]  /*10720*/  LEA.HI.X R169, R176, R224, R135, 0x1, P1 ;  /* 0x000000e0b0a97211 */ /* 0x000fe400008f0c87 */
[C---:B------:R-:W-:Y:S02]  /*10730*/  ISETP.GE.AND P3, PT, R132.reuse, R221, PT ;  /* 0x000000dd8400720c */ /* 0x040fe40003f66270 */
[----:B------:R-:W-:Y:S01]  /*10740*/  ISETP.GE.AND P1, PT, R132, R220, PT ;  /* 0x000000dc8400720c */ /* 0x000fe20003f26270 */
[----:B------:R-:W-:Y:S01]  /*10750*/  @!UPT UIADD3 URZ, URZ, URZ, URZ ;  /* 0x0000003f3f3ff290 */ /* 0x000fe2000fffe03f */
[----:B------:R-:W-:Y:S11]  /*10760*/  @P0 BRA `(.L_x_247) ;  /* 0xffffffdc00c00947 */ /* 0x000ff6000383ffff */
.L_x_246:
[----:B------:R-:W-:Y:S01]  /*10770*/  ISETP.GE.AND P0, PT, R0, R221, PT ;  /* 0x000000dd0000720c */ /* 0x000fe20003f06270 */
[----:B------:R-:W-:Y:S01]  /*10780*/  UISETP.GT.AND UP0, UPT, UR12, UR5, UPT ;  /* 0x000000050c00728c */ /* 0x000fe2000bf04270 */
[-C--:B------:R-:W-:Y:S01]  /*10790*/  ISETP.GE.OR P3, PT, R132, R223.reuse, !P3 ;  /* 0x000000df8400720c */ /* 0x080fe20005f66670 */
[----:B------:R-:W-:Y:S01]  /*107a0*/  UIADD3 UR20, UR20, 0x1, URZ ;  /* 0x0000000114147890 */ /* 0x000fe2000fffe03f */
[C---:B------:R-:W-:Y:S01]  /*107b0*/  ISETP.GE.OR P4, PT, R0.reuse, R223, !P0 ;  /* 0x000000df0000720c */ /* 0x040fe20004786670 */
[----:B------:R-:W-:Y:S01]  /*107c0*/  UIADD3 UR18, UR18, -0x1, URZ ;  /* 0xffffffff12127890 */ /* 0x000fe2000fffe03f */
[C---:B-1----:R-:W-:Y:S02]  /*107d0*/  IADD3 R3, R0.reuse, 0x8, RZ ;  /* 0x0000000800037810 */ /* 0x042fe40007ffe0ff */
[----:B------:R-:W-:Y:S02]  /*107e0*/  IADD3 R2, R0, 0x9, RZ ;  /* 0x0000000900027810 */ /* 0x000fe40007ffe0ff */
[----:B------:R-:W-:Y:S02]  /*107f0*/  ISETP.GE.OR P6, PT, R132, R222, !P1 ;  /* 0x000000de8400720c */ /* 0x000fe40004fc6670 */
[----:B------:R-:W-:Y:S02]  /*10800*/  FSEL R4, R4, -INF , !P4 ;  /* 0xff80000004047808 */ /* 0x000fe40006000000 */
[----:B------:R-:W-:Y:S02]  /*10810*/  FSEL R5, R5, -INF , !P3 ;  /* 0xff80000005057808 */ /* 0x000fe40005800000 */
[CC--:B------:R-:W-:Y:S02]  /*10820*/  ISETP.GE.AND P5, PT, R3.reuse, R221.reuse, PT ;  /* 0x000000dd0300720c */ /* 0x0c0fe40003fa6270 */
[CC--:B------:R-:W-:Y:S02]  /*10830*/  ISETP.GE.AND P0, PT, R3.reuse, R220.reuse, PT ;  /* 0x000000dc0300720c */ /* 0x0c0fe40003f06270 */
[C---:B------:R-:W-:Y:S02]  /*10840*/  ISETP.GE.AND P4, PT, R2.reuse, R221, PT ;  /* 0x000000dd0200720c */ /* 0x040fe40003f86270 */
[-C--:B------:R-:W-:Y:S02]  /*10850*/  ISETP.GE.AND P3, PT, R2, R220.reuse, PT ;  /* 0x000000dc0200720c */ /* 0x080fe40003f66270 */
[C---:B------:R-:W-:Y:S02]  /*10860*/  ISETP.GE.AND P1, PT, R0.reuse, R220, PT ;  /* 0x000000dc0000720c */ /* 0x040fe40003f26270 */
[CC--:B------:R-:W-:Y:S02]  /*10870*/  ISETP.GE.OR P5, PT, R3.reuse, R223.reuse, !P5 ;  /* 0x000000df0300720c */ /* 0x0c0fe40006fa6670 */
[-C--:B------:R-:W-:Y:S02]  /*10880*/  ISETP.GE.OR P0, PT, R3, R222.reuse, !P0 ;  /* 0x000000de0300720c */ /* 0x080fe40004706670 */
[-C--:B------:R-:W-:Y:S02]  /*10890*/  ISETP.GE.OR P1, PT, R0, R222.reuse, !P1 ;  /* 0x000000de0000720c */ /* 0x080fe40004f26670 */
[C---:B------:R-:W-:Y:S02]  /*108a0*/  ISETP.GE.OR P4, PT, R2.reuse, R223, !P4 ;  /* 0x000000df0200720c */ /* 0x040fe40006786670 */
[----:B------:R-:W-:Y:S02]  /*108b0*/  ISETP.GE.OR P3, PT, R2, R222, !P3 ;  /* 0x000000de0200720c */ /* 0x000fe40005f66670 */
[C---:B------:R-:W-:Y:S02]  /*108c0*/  IADD3 R3, R0.reuse, 0x10, RZ ;  /* 0x0000001000037810 */ /* 0x040fe40007ffe0ff */
[----:B------:R-:W-:Y:S02]  /*108d0*/  IADD3 R2, R0, 0x11, RZ ;  /* 0x0000001100027810 */ /* 0x000fe40007ffe0ff */
[----:B------:R-:W-:Y:S02]  /*108e0*/  FSEL R6, R6, -INF , !P1 ;  /* 0xff80000006067808 */ /* 0x000fe40004800000 */
[----:B------:R-:W-:Y:S02]  /*108f0*/  FSEL R7, R7, -INF , !P6 ;  /* 0xff80000007077808 */ /* 0x000fe40007000000 */
[----:B------:R-:W-:Y:S02]  /*10900*/  FSEL R8, R8, -INF , !P5 ;  /* 0xff80000008087808 */ /* 0x000fe40006800000 */
[----:B------:R-:W-:Y:S02]  /*10910*/  FSEL R9, R9, -INF , !P4 ;  /* 0xff80000009097808 */ /* 0x000fe40006000000 */
[CC--:B------:R-:W-:Y:S02]  /*10920*/  ISETP.GE.AND P6, PT, R3.reuse, R221.reuse, PT ;  /* 0x000000dd0300720c */ /* 0x0c0fe40003fc6270 */
[CC--:B------:R-:W-:Y:S02]  /*10930*/  ISETP.GE.AND P1, PT, R3.reuse, R220.reuse, PT ;  /* 0x000000dc0300720c */ /* 0x0c0fe40003f26270 */
[C---:B------:R-:W-:Y:S02]  /*10940*/  ISETP.GE.AND P5, PT, R2.reuse, R221, PT ;  /* 0x000000dd0200720c */ /* 0x040fe40003fa6270 */
[C---:B------:R-:W-:Y:S02]  /*10950*/  ISETP.GE.AND P4, PT, R2.reuse, R220, PT ;  /* 0x000000dc0200720c */ /* 0x040fe40003f86270 */
[CC--:B------:R-:W-:Y:S02]  /*10960*/  ISETP.GE.OR P6, PT, R3.reuse, R223.reuse, !P6 ;  /* 0x000000df0300720c */ /* 0x0c0fe400077c6670 */
        /* <DEDUP_REMOVED lines=10> */
[C---:B------:R-:W-:Y:S02]  /*10a10*/  ISETP.GE.AND P6, PT, R2.reuse, R221, PT ;  /* 0x000000dd0200720c */ /* 0x040fe40003fc6270 */
[CC--:B------:R-:W-:Y:S02]  /*10a20*/  ISETP.GE.AND P0, PT, R3.reuse, R220.reuse, PT ;  /* 0x000000dc0300720c */ /* 0x0c0fe40003f06270 */
[C---:B------:R-:W-:Y:S02]  /*10a30*/  ISETP.GE.AND P5, PT, R2.reuse, R220, PT ;  /* 0x000000dc0200720c */ /* 0x040fe40003fa6270 */
[CC--:B------:R-:W-:Y:S02]  /*10a40*/  ISETP.GE.OR P3, PT, R3.reuse, R223.reuse, !P3 ;  /* 0x000000df0300720c */ /* 0x0c0fe40005f66670 */
[C---:B------:R-:W-:Y:S02]  /*10a50*/  ISETP.GE.OR P6, PT, R2.reuse, R223, !P6 ;  /* 0x000000df0200720c */ /* 0x040fe400077c6670 */
[-C--:B------:R-:W-:Y:S02]  /*10a60*/  ISETP.GE.OR P0, PT, R3, R222.reuse, !P0 ;  /* 0x000000de0300720c */ /* 0x080fe40004706670 */
[----:B------:R-:W-:Y:S02]  /*10a70*/  ISETP.GE.OR P5, PT, R2, R222, !P5 ;  /* 0x000000de0200720c */ /* 0x000fe40006fa6670 */
[C---:B------:R-:W-:Y:S02]  /*10a80*/  IADD3 R2, R0.reuse, 0x20, RZ ;  /* 0x0000002000027810 */ /* 0x040fe40007ffe0ff */
[----:B------:R-:W-:Y:S02]  /*10a90*/  IADD3 R3, R0, 0x21, RZ ;  /* 0x0000002100037810 */ /* 0x000fe40007ffe0ff */
[----:B------:R-:W-:Y:S02]  /*10aa0*/  FSEL R179, R15, -INF , !P4 ;  /* 0xff8000000fb37808 */ /* 0x000fe40006000000 */
[----:B------:R-:W-:Y:S02]  /*10ab0*/  FSEL R177, R16, -INF , !P3 ;  /* 0xff80000010b17808 */ /* 0x000fe40005800000 */
[----:B------:R-:W-:Y:S02]  /*10ac0*/  FSEL R176, R17, -INF , !P6 ;  /* 0xff80000011b07808 */ /* 0x000fe40007000000 */
[-C--:B------:R-:W-:Y:S02]  /*10ad0*/  ISETP.GE.AND P4, PT, R2, R221.reuse, PT ;  /* 0x000000dd0200720c */ /* 0x080fe40003f86270 */
[C---:B------:R-:W-:Y:S02]  /*10ae0*/  ISETP.GE.AND P3, PT, R3.reuse, R221, PT ;  /* 0x000000dd0300720c */ /* 0x040fe40003f66270 */
[C---:B------:R-:W-:Y:S02]  /*10af0*/  ISETP.GE.AND P6, PT, R3.reuse, R220, PT ;  /* 0x000000dc0300720c */ /* 0x040fe40003fc6270 */
[----:B------:R-:W-:Y:S02]  /*10b00*/  FMNMX.FTZ R12, R4, R133, !PT ;  /* 0x00000085040c7209 */ /* 0x000fe40007810000 */
[-C--:B------:R-:W-:Y:S02]  /*10b10*/  ISETP.GE.OR P4, PT, R2, R223.reuse, !P4 ;  /* 0x000000df0200720c */ /* 0x080fe40006786670 */
[C---:B------:R-:W-:Y:S02]  /*10b20*/  ISETP.GE.OR P3, PT, R3.reuse, R223, !P3 ;  /* 0x000000df0300720c */ /* 0x040fe40005f66670 */
[----:B------:R-:W-:Y:S02]  /*10b30*/  ISETP.GE.OR P6, PT, R3, R222, !P6 ;  /* 0x000000de0300720c */ /* 0x000fe400077c6670 */
[----:B------:R-:W-:Y:S02]  /*10b40*/  IADD3 R3, R0, 0x29, RZ ;  /* 0x0000002900037810 */ /* 0x000fe40007ffe0ff */
[----:B------:R-:W-:Y:S02]  /*10b50*/  FMNMX.FTZ R12, R5, R12, !PT ;  /* 0x0000000c050c7209 */ /* 0x000fe40007810000 */
[----:B------:R-:W-:Y:S02]  /*10b60*/  FSEL R183, R20, -INF , !P4 ;  /* 0xff80000014b77808 */ /* 0x000fe40006000000 */
[----:B------:R-:W-:Y:S02]  /*10b70*/  FSEL R184, R21, -INF , !P3 ;  /* 0xff80000015b87808 */ /* 0x000fe40005800000 */
[C---:B------:R-:W-:Y:S02]  /*10b80*/  ISETP.GE.AND P4, PT, R3.reuse, R221, PT ;  /* 0x000000dd0300720c */ /* 0x040fe40003f86270 */
[C---:B------:R-:W-:Y:S02]  /*10b90*/  ISETP.GE.AND P3, PT, R3.reuse, R220, PT ;  /* 0x000000dc0300720c */ /* 0x040fe40003f66270 */
[----:B------:R-:W-:Y:S02]  /*10ba0*/  FMNMX.FTZ R12, R8, R12, !PT ;  /* 0x0000000c080c7209 */ /* 0x000fe40007810000 */
[C---:B------:R-:W-:Y:S02]  /*10bb0*/  ISETP.GE.OR P3, PT, R3.reuse, R222, !P3 ;  /* 0x000000de0300720c */ /* 0x040fe40005f66670 */
[----:B------:R-:W-:Y:S02]  /*10bc0*/  ISETP.GE.OR P4, PT, R3, R223, !P4 ;  /* 0x000000df0300720c */ /* 0x000fe40006786670 */
[----:B------:R-:W-:Y:S02]  /*10bd0*/  FMNMX.FTZ R3, R9, R12, !PT ;  /* 0x0000000c09037209 */ /* 0x000fe40007810000 */
[----:B------:R-:W-:Y:S02]  /*10be0*/  FMNMX.FTZ R12, R6, R134, !PT ;  /* 0x00000086060c7209 */ /* 0x000fe40007810000 */
[----:B------:R-:W-:Y:S02]  /*10bf0*/  FSEL R178, R14, -INF , !P1 ;  /* 0xff8000000eb27808 */ /* 0x000fe40004800000 */
[C---:B------:R-:W-:Y:S02]  /*10c00*/  ISETP.GE.AND P1, PT, R2.reuse, R220, PT ;  /* 0x000000dc0200720c */ /* 0x040fe40003f26270 */
[----:B------:R-:W-:Y:S02]  /*10c10*/  FMNMX.FTZ R12, R7, R12, !PT ;  /* 0x0000000c070c7209 */ /* 0x000fe40007810000 */
[----:B------:R-:W-:Y:S02]  /*10c20*/  ISETP.GE.OR P1, PT, R2, R222, !P1 ;  /* 0x000000de0200720c */ /* 0x000fe40004f26670 */
[----:B------:R-:W-:Y:S02]  /*10c30*/  FMNMX.FTZ R12, R10, R12, !PT ;  /* 0x0000000c0a0c7209 */ /* 0x000fe40007810000 */
[----:B------:R-:W-:Y:S02]  /*10c40*/  IADD3 R2, R0, 0x28, RZ ;  /* 0x0000002800027810 */ /* 0x000fe40007ffe0ff */
[----:B------:R-:W-:Y:S02]  /*10c50*/  FMNMX.FTZ R3, R174, R3, !PT ;  /* 0x00000003ae037209 */ /* 0x000fe40007810000 */
[----:B------:R-:W-:Y:S02]  /*10c60*/  FSEL R181, R18, -INF , !P0 ;  /* 0xff80000012b57808 */ /* 0x000fe40004000000 */
[----:B------:R-:W-:Y:S02]  /*10c70*/  FSEL R180, R19, -INF , !P5 ;  /* 0xff80000013b47808 */ /* 0x000fe40006800000 */
[----:B------:R-:W-:Y:S02]  /*10c80*/  FMNMX.FTZ R12, R11, R12, !PT ;  /* 0x0000000c0b0c7209 */ /* 0x000fe40007810000 */
[C---:B------:R-:W-:Y:S02]  /*10c90*/  ISETP.GE.AND P5, PT, R2.reuse, R221, PT ;  /* 0x000000dd0200720c */ /* 0x040fe40003fa6270 */
[----:B------:R-:W-:Y:S02]  /*10ca0*/  ISETP.GE.AND P0, PT, R2, R220, PT ;  /* 0x000000dc0200720c */ /* 0x000fe40003f06270 */
[----:B------:R-:W-:Y:S02]  /*10cb0*/  FMNMX.FTZ R13, R175, R3, !PT ;  /* 0x00000003af0d7209 */ /* 0x000fe40007810000 */
[----:B------:R-:W-:Y:S02]  /*10cc0*/  FMNMX.FTZ R12, R178, R12, !PT ;  /* 0x0000000cb20c7209 */ /* 0x000fe40007810000 */
[C---:B------:R-:W-:Y:S02]  /*10cd0*/  ISETP.GE.OR P5, PT, R2.reuse, R223, !P5 ;  /* 0x000000df0200720c */ /* 0x040fe40006fa6670 */
[----:B------:R-:W-:Y:S02]  /*10ce0*/  ISETP.GE.OR P0, PT, R2, R222, !P0 ;  /* 0x000000de0200720c */ /* 0x000fe40004706670 */
[----:B------:R-:W-:Y:S02]  /*10cf0*/  IADD3 R2, R0, 0x30, RZ ;  /* 0x0000003000027810 */ /* 0x000fe40007ffe0ff */
[----:B------:R-:W-:Y:S02]  /*10d00*/  FMNMX.FTZ R13, R177, R13, !PT ;  /* 0x0000000db10d7209 */ /* 0x000fe40007810000 */
[----:B------:R-:W-:Y:S02]  /*10d10*/  FSEL R187, R22, -INF , !P1 ;  /* 0xff80000016bb7808 */ /* 0x000fe40004800000 */
[----:B------:R-:W-:Y:S02]  /*10d20*/  FSEL R188, R23, -INF , !P6 ;  /* 0xff80000017bc7808 */ /* 0x000fe40007000000 */
[----:B------:R-:W-:Y:S01]  /*10d30*/  FMNMX.FTZ R12, R179, R12, !PT ;  /* 0x0000000cb30c7209 */ /* 0x000fe20007810000 */
[----:B------:R-:W-:Y:S01]  /*10d40*/  LDSM.16.MT88.4 R20, [R194+0x10000] ;  /* 0x01000000c214783b */ /* 0x000fe20000004200 */
[C---:B------:R-:W-:Y:S02]  /*10d50*/  ISETP.GE.AND P1, PT, R2.reuse, R221, PT ;  /* 0x000000dd0200720c */ /* 0x040fe40003f26270 */
[----:B------:R-:W-:Y:S02]  /*10d60*/  ISETP.GE.AND P6, PT, R2, R220, PT ;  /* 0x000000dc0200720c */ /* 0x000fe40003fc6270 */
[----:B------:R-:W-:Y:S02]  /*10d70*/  FMNMX.FTZ R132, R176, R13, !PT ;  /* 0x0000000db0847209 */ /* 0x000fe40007810000 */
[----:B------:R-:W-:Y:S02]  /*10d80*/  FMNMX.FTZ R12, R181, R12, !PT ;  /* 0x0000000cb50c7209 */ /* 0x000fe40007810000 */
[C---:B------:R-:W-:Y:S02]  /*10d90*/  ISETP.GE.OR P1, PT, R2.reuse, R223, !P1 ;  /* 0x000000df0200720c */ /* 0x040fe40004f26670 */
[----:B------:R-:W-:Y:S02]  /*10da0*/  ISETP.GE.OR P6, PT, R2, R222, !P6 ;  /* 0x000000de0200720c */ /* 0x000fe400077c6670 */
[C---:B------:R-:W-:Y:S02]  /*10db0*/  IADD3 R2, R0.reuse, 0x38, RZ ;  /* 0x0000003800027810 */ /* 0x040fe40007ffe0ff */
[C---:B------:R-:W-:Y:S02]  /*10dc0*/  IADD3 R3, R0.reuse, 0x31, RZ ;  /* 0x0000003100037810 */ /* 0x040fe40007ffe0ff */
[----:B------:R-:W-:Y:S02]  /*10dd0*/  FMNMX.FTZ R132, R183, R132, !PT ;  /* 0x00000084b7847209 */ /* 0x000fe40007810000 */
[----:B------:R-:W-:Y:S02]  /*10de0*/  IADD3 R0, R0, 0x39, RZ ;  /* 0x0000003900007810 */ /* 0x000fe40007ffe0ff */
[----:B------:R-:W-:Y:S02]  /*10df0*/  FMNMX.FTZ R12, R180, R12, !PT ;  /* 0x0000000cb40c7209 */ /* 0x000fe40007810000 */
[----:B------:R-:W-:Y:S02]  /*10e00*/  FSEL R235, R28, -INF , !P1 ;  /* 0xff8000001ceb7808 */ /* 0x000fe40004800000 */
[----:B------:R-:W-:Y:S02]  /*10e10*/  FSEL R182, R24, -INF , !P5 ;  /* 0xff80000018b67808 */ /* 0x000fe40006800000 */
[----:B------:R-:W-:Y:S02]  /*10e20*/  FMNMX.FTZ R132, R184, R132, !PT ;  /* 0x00000084b8847209 */ /* 0x000fe40007810000 */
[-C--:B------:R-:W-:Y:S02]  /*10e30*/  ISETP.GE.AND P1, PT, R0, R221.reuse, PT ;  /* 0x000000dd0000720c */ /* 0x080fe40003f26270 */
[----:B------:R-:W-:Y:S02]  /*10e40*/  FMNMX.FTZ R12, R187, R12, !PT ;  /* 0x0000000cbb0c7209 */ /* 0x000fe40007810000 */
[----:B------:R-:W-:Y:S02]  /*10e50*/  FSEL R185, R25, -INF , !P4 ;  /* 0xff80000019b97808 */ /* 0x000fe40006000000 */
[----:B------:R-:W-:Y:S02]  /*10e60*/  FMNMX.FTZ R132, R182, R132, !PT ;  /* 0x00000084b6847209 */ /* 0x000fe40007810000 */
[C---:B------:R-:W-:Y:S02]  /*10e70*/  ISETP.GE.AND P5, PT, R3.reuse, R221, PT ;  /* 0x000000dd0300720c */ /* 0x040fe40003fa6270 */
[----:B------:R-:W-:Y:S02]  /*10e80*/  ISETP.GE.OR P1, PT, R0, R223, !P1 ;  /* 0x000000df0000720c */ /* 0x000fe40004f26670 */
[----:B------:R-:W-:Y:S02]  /*10e90*/  FSEL R186, R26, -INF , !P0 ;  /* 0xff8000001aba7808 */ /* 0x000fe40004000000 */
[----:B------:R-:W-:Y:S02]  /*10ea0*/  FMNMX.FTZ R12, R188, R12, !PT ;  /* 0x0000000cbc0c7209 */ /* 0x000fe40007810000 */
[C---:B------:R-:W-:Y:S02]  /*10eb0*/  ISETP.GE.AND P4, PT, R2.reuse, R221, PT ;  /* 0x000000dd0200720c */ /* 0x040fe40003f86270 */
[-C--:B------:R-:W-:Y:S02]  /*10ec0*/  ISETP.GE.OR P5, PT, R3, R223.reuse, !P5 ;  /* 0x000000df0300720c */ /* 0x080fe40006fa6670 */
[----:B------:R-:W-:Y:S02]  /*10ed0*/  FMNMX.FTZ R132, R185, R132, !PT ;  /* 0x00000084b9847209 */ /* 0x000fe40007810000 */
[----:B------:R-:W-:Y:S02]  /*10ee0*/  FSEL R239, R33, -INF , !P1 ;  /* 0xff80000021ef7808 */ /* 0x000fe40004800000 */
[----:B------:R-:W-:Y:S02]  /*10ef0*/  ISETP.GE.AND P0, PT, R2, R220, PT ;  /* 0x000000dc0200720c */ /* 0x000fe40003f06270 */
[----:B------:R-:W-:Y:S02]  /*10f00*/  FSEL R226, R27, -INF , !P3 ;  /* 0xff8000001be27808 */ /* 0x000fe40005800000 */
[----:B------:R-:W-:Y:S02]  /*10f10*/  FMNMX.FTZ R12, R186, R12, !PT ;  /* 0x0000000cba0c7209 */ /* 0x000fe40007810000 */
[----:B------:R-:W-:Y:S02]  /*10f20*/  ISETP.GE.AND P1, PT, R3, R220, PT ;  /* 0x000000dc0300720c */ /* 0x000fe40003f26270 */
[----:B------:R-:W-:Y:S02]  /*10f30*/  FSEL R236, R29, -INF , !P5 ;  /* 0xff8000001dec7808 */ /* 0x000fe40006800000 */
[----:B------:R-:W-:Y:S02]  /*10f40*/  FMNMX.FTZ R132, R235, R132, !PT ;  /* 0x00000084eb847209 */ /* 0x000fe40007810000 */
[C---:B------:R-:W-:Y:S02]  /*10f50*/  ISETP.GE.OR P4, PT, R2.reuse, R223, !P4 ;  /* 0x000000df0200720c */ /* 0x040fe40006786670 */
[----:B------:R-:W-:Y:S02]  /*10f60*/  ISETP.GE.OR P0, PT, R2, R222, !P0 ;  /* 0x000000de0200720c */ /* 0x000fe40004706670 */
[----:B------:R-:W-:Y:S02]  /*10f70*/  FSEL R238, R30, -INF , !P6 ;  /* 0xff8000001eee7808 */ /* 0x000fe40007000000 */
[----:B------:R-:W-:Y:S02]  /*10f80*/  FMNMX.FTZ R2, R226, R12, !PT ;  /* 0x0000000ce2027209 */ /* 0x000fe40007810000 */
[----:B------:R-:W-:Y:S01]  /*10f90*/  ISETP.GE.OR P1, PT, R3, R222, !P1 ;  /* 0x000000de0300720c */ /* 0x000fe20004f26670 */
[----:B------:R-:W-:Y:S01]  /*10fa0*/  LDSM.16.MT88.4 R12, [R193+0x10000] ;  /* 0x01000000c10c783b */ /* 0x000fe20000004200 */
[----:B------:R-:W-:Y:S02]  /*10fb0*/  FSEL R237, R32, -INF , !P4 ;  /* 0xff80000020ed7808 */ /* 0x000fe40006000000 */
[----:B------:R-:W-:Y:S02]  /*10fc0*/  FMNMX.FTZ R132, R236, R132, !PT ;  /* 0x00000084ec847209 */ /* 0x000fe40007810000 */
[----:B------:R-:W-:Y:S02]  /*10fd0*/  ISETP.GE.AND P3, PT, R0, R220, PT ;  /* 0x000000dc0000720c */ /* 0x000fe40003f66270 */
[----:B------:R-:W-:Y:S02]  /*10fe0*/  FSEL R240, R31, -INF , !P1 ;  /* 0xff8000001ff07808 */ /* 0x000fe40004800000 */
[----:B------:R-:W-:Y:S01]  /*10ff0*/  FMNMX.FTZ R2, R238, R2, !PT ;  /* 0x00000002ee027209 */ /* 0x000fe20007810000 */
[----:B------:R-:W-:Y:S01]  /*11000*/  LDSM.16.MT88.4 R28, [R196+0x10000] ;  /* 0x01000000c41c783b */ /* 0x000fe20000004200 */
[----:B------:R-:W-:Y:S02]  /*11010*/  FMNMX.FTZ R132, R237, R132, !PT ;  /* 0x00000084ed847209 */ /* 0x000fe40007810000 */
[----:B------:R-:W-:Y:S02]  /*11020*/  ISETP.GE.OR P3, PT, R0, R222, !P3 ;  /* 0x000000de0000720c */ /* 0x000fe40005f66670 */
[----:B------:R-:W-:Y:S02]  /*11030*/  FSEL R241, R34, -INF , !P0 ;  /* 0xff80000022f17808 */ /* 0x000fe40004000000 */
[----:B------:R-:W-:Y:S02]  /*11040*/  FMNMX.FTZ R0, R240, R2, !PT ;  /* 0x00000002f0007209 */ /* 0x000fe40007810000 */
[----:B------:R-:W-:Y:S02]  /*11050*/  FMNMX.FTZ R132, R239, R132, !PT ;  /* 0x00000084ef847209 */ /* 0x000fe40007810000 */
[----:B------:R-:W-:Y:S02]  /*11060*/  FSEL R135, R35, -INF , !P3 ;  /* 0xff80000023877808 */ /* 0x000fe40005800000 */
[----:B------:R-:W-:Y:S01]  /*11070*/  FMNMX.FTZ R0, R241, R0, !PT ;  /* 0x00000000f1007209 */ /* 0x000fe20007810000 */
[----:B------:R-:W-:Y:S03]  /*11080*/  SHFL.BFLY PT, R3, R132, 0x2, 0x1f ;  /* 0x0c401f0084037f89 */ /* 0x000fe600000e0000 */
[----:B------:R-:W-:Y:S05]  /*11090*/  FMNMX.FTZ R0, R135, R0, !PT ;  /* 0x0000000087007209 */ /* 0x000fea0007810000 */
[----:B------:R-:W1:Y:S02]  /*110a0*/  SHFL.BFLY PT, R2, R0, 0x2, 0x1f ;  /* 0x0c401f0000027f89 */ /* 0x000e6400000e0000 */
[----:B-1----:R-:W-:Y:S02]  /*110b0*/  FMNMX.FTZ R0, R0, R2, !PT ;  /* 0x0000000200007209 */ /* 0x002fe40007810000 */
[----:B------:R-:W-:Y:S04]  /*110c0*/  FMNMX.FTZ R132, R132, R3, !PT ;  /* 0x0000000384847209 */ /* 0x000fe80007810000 */
[----:B------:R-:W-:Y:S08]  /*110d0*/  SHFL.BFLY PT, R2, R0, 0x1, 0x1f ;  /* 0x0c201f0000027f89 */ /* 0x000ff000000e0000 */
[----:B------:R-:W1:Y:S02]  /*110e0*/  SHFL.BFLY PT, R3, R132, 0x1, 0x1f ;  /* 0x0c201f0084037f89 */ /* 0x000e6400000e0000 */
[----:B-1----:R-:W-:Y:S02]  /*110f0*/  FMNMX.FTZ R132, R132, R3, !PT ;  /* 0x0000000384847209 */ /* 0x002fe40007810000 */
[----:B------:R-:W-:Y:S02]  /*11100*/  FMNMX.FTZ R3, R0, R2, !PT ;  /* 0x0000000200037209 */ /* 0x000fe40007810000 */
[C---:B------:R-:W-:Y:S01]  /*11110*/  FSETP.NEU.FTZ.AND P1, PT, R132.reuse, -INF , PT ;  /* 0xff8000008400780b */ /* 0x040fe20003f3d000 */
[C---:B------:R-:W-:Y:S01]  /*11120*/  FMUL.FTZ R172, R132.reuse, UR4 ;  /* 0x0000000484ac7c20 */ /* 0x040fe20008410000 */
[C---:B------:R-:W-:Y:S01]  /*11130*/  FSETP.NEU.FTZ.AND P0, PT, R3.reuse, -INF , PT ;  /* 0xff8000000300780b */ /* 0x040fe20003f1d000 */
[----:B------:R-:W-:Y:S01]  /*11140*/  FMUL.FTZ R173, R3, UR4 ;  /* 0x0000000403ad7c20 */ /* 0x000fe20008410000 */
[----:B------:R-:W-:Y:S02]  /*11150*/  FSEL R0, R132, RZ, P1 ;  /* 0x000000ff84007208 */ /* 0x000fe40000800000 */
[----:B------:R-:W-:Y:S02]  /*11160*/  FSEL R172, R172, RZ, P1 ;  /* 0x000000ffacac7208 */ /* 0x000fe40000800000 */
[----:B------:R-:W-:Y:S01]  /*11170*/  FSEL R173, R173, RZ, P0 ;  /* 0x000000ffadad7208 */ /* 0x000fe20000000000 */
[----:B------:R-:W-:Y:S01]  /*11180*/  FADD.FTZ R2, -R0, R133 ;  /* 0x0000008500027221 */ /* 0x000fe20000010100 */
[----:B------:R-:W-:Y:S01]  /*11190*/  FSEL R0, R3, RZ, P0 ;  /* 0x000000ff03007208 */ /* 0x000fe20000000000 */
[--C-:B------:R-:W-:Y:S01]  /*111a0*/  FFMA.FTZ R4, R4, UR4, -R172.reuse ;  /* 0x0000000404047c23 */ /* 0x100fe200080108ac */
[--C-:B------:R-:W-:Y:S01]  /*111b0*/  FFMA.FTZ R5, R5, UR4, -R172.reuse ;  /* 0x0000000405057c23 */ /* 0x100fe200080108ac */
[----:B------:R-:W-:Y:S01]  /*111c0*/  FMUL.FTZ R2, R2, UR4 ;  /* 0x0000000402027c20 */ /* 0x000fe20008410000 */
[----:B------:R-:W-:Y:S01]  /*111d0*/  FFMA.FTZ R8, R8, UR4, -R172 ;  /* 0x0000000408087c23 */ /* 0x000fe200080108ac */
[----:B------:R-:W-:Y:S01]  /*111e0*/  FADD.FTZ R0, -R0, R134 ;  /* 0x0000008600007221 */ /* 0x000fe20000010100 */
[--C-:B------:R-:W-:Y:S01]  /*111f0*/  FFMA.FTZ R9, R9, UR4, -R172.reuse ;  /* 0x0000000409097c23 */ /* 0x100fe200080108ac */
[--C-:B------:R-:W-:Y:S01]  /*11200*/  FFMA.FTZ R6, R6, UR4, -R173.reuse ;  /* 0x0000000406067c23 */ /* 0x100fe200080108ad */
[--C-:B------:R-:W-:Y:S01]  /*11210*/  FFMA.FTZ R7, R7, UR4, -R173.reuse ;  /* 0x0000000407077c23 */ /* 0x100fe200080108ad */
[----:B------:R-:W-:Y:S01]  /*11220*/  FMUL.FTZ R0, R0, UR4 ;  /* 0x0000000400007c20 */ /* 0x000fe20008410000 */
[--C-:B------:R-:W-:Y:S01]  /*11230*/  FFMA.FTZ R10, R10, UR4, -R173.reuse ;  /* 0x000000040a0a7c23 */ /* 0x100fe200080108ad */
[--C-:B------:R-:W-:Y:S01]  /*11240*/  FFMA.FTZ R11, R11, UR4, -R173.reuse ;  /* 0x000000040b0b7c23 */ /* 0x100fe200080108ad */
[----:B------:R-:W-:Y:S01]  /*11250*/  MUFU.EX2 R247, R4 ;  /* 0x0000000400f77308 */ /* 0x000fe20000000800 */
[--C-:B------:R-:W-:Y:S01]  /*11260*/  FFMA.FTZ R133, R174, UR4, -R172.reuse ;  /* 0x00000004ae857c23 */ /* 0x100fe200080108ac */
[--C-:B------:R-:W-:Y:S01]  /*11270*/  FFMA.FTZ R134, R178, UR4, -R173.reuse ;  /* 0x00000004b2867c23 */ /* 0x100fe200080108ad */
[----:B------:R-:W-:Y:S07]  /*11280*/  PLOP3.LUT P0, PT, PT, PT, UP0, 0x80, 0x0 ;  /* 0x000000000000781c */ /* 0x000fee0003f0f008 */
[----:B------:R-:W1:Y:S10]  /*11290*/  MUFU.EX2 R246, R5 ;  /* 0x0000000500f67308 */ /* 0x000e740000000800 */
[----:B------:R-:W-:Y:S10]  /*112a0*/  MUFU.EX2 R249, R8 ;  /* 0x0000000800f97308 */ /* 0x000ff40000000800 */
[----:B------:R-:W2:Y:S01]  /*112b0*/  MUFU.EX2 R248, R9 ;  /* 0x0000000900f87308 */ /* 0x000ea20000000800 */
[----:B-1----:R-:W-:Y:S09]  /*112c0*/  F2FP.BF16.F32.PACK_AB R168, R246, R247 ;  /* 0x000000f7f6a8723e */ /* 0x002ff200000010ff */
[----:B------:R-:W-:Y:S10]  /*112d0*/  MUFU.EX2 R242, R6 ;  /* 0x0000000600f27308 */ /* 0x000ff40000000800 */
[----:B------:R-:W1:Y:S01]  /*112e0*/  MUFU.EX2 R245, R7 ;  /* 0x0000000700f57308 */ /* 0x000e620000000800 */
[----:B--2---:R-:W-:Y:S09]  /*112f0*/  F2FP.BF16.F32.PACK_AB R170, R248, R249 ;  /* 0x000000f9f8aa723e */ /* 0x004ff200000010ff */
[----:B------:R-:W-:Y:S10]  /*11300*/  MUFU.EX2 R244, R10 ;  /* 0x0000000a00f47308 */ /* 0x000ff40000000800 */
[----:B------:R-:W2:Y:S01]  /*11310*/  MUFU.EX2 R243, R11 ;  /* 0x0000000b00f37308 */ /* 0x000ea20000000800 */
[----:B-1----:R-:W-:Y:S09]  /*11320*/  F2FP.BF16.F32.PACK_AB R169, R245, R242 ;  /* 0x000000f2f5a9723e */ /* 0x002ff200000010ff */
[----:B------:R-:W1:Y:S10]  /*11330*/  MUFU.EX2 R2, R2 ;  /* 0x0000000200027308 */ /* 0x000e740000000800 */
[----:B------:R-:W3:Y:S01]  /*11340*/  MUFU.EX2 R0, R0 ;  /* 0x0000000000007308 */ /* 0x000ee20000000800 */
[----:B--2---:R-:W-:Y:S09]  /*11350*/  F2FP.BF16.F32.PACK_AB R171, R243, R244 ;  /* 0x000000f4f3ab723e */ /* 0x004ff200000010ff */
[----:B------:R2:W-:Y:S01]  /*11360*/  MUFU.EX2 R234, R133 ;  /* 0x0000008500ea7308 */ /* 0x0005e20000000800 */
        /* <DEDUP_REMOVED lines=8> */
[C---:B---3--:R-:W-:Y:S01]  /*113f0*/  FMUL.FTZ R6, R0.reuse, R142 ;  /* 0x0000008e00067220 */ /* 0x048fe20000410000 */
[C---:B------:R-:W-:Y:S01]  /*11400*/  FMUL.FTZ R7, R0.reuse, R143 ;  /* 0x0000008f00077220 */ /* 0x040fe20000410000 */
[C---:B------:R-:W-:Y:S01]  /*11410*/  FMUL.FTZ R10, R0.reuse, R138 ;  /* 0x0000008a000a7220 */ /* 0x040fe20000410000 */
[C---:B------:R-:W-:Y:S01]  /*11420*/  FMUL.FTZ R11, R0.reuse, R139 ;  /* 0x0000008b000b7220 */ /* 0x040fe20000410000 */
[----:B------:R-:W-:Y:S01]  /*11430*/  LDSM.16.MT88.4 R140, [R193+0x12000] ;  /* 0x01200000c18c783b */ /* 0x000fe20000004200 */
[C---:B------:R-:W-:Y:S01]  /*11440*/  FMUL.FTZ R18, R0.reuse, R146 ;  /* 0x0000009200127220 */ /* 0x040fe20000410000 */
[C---:B------:R-:W-:Y:S01]  /*11450*/  FMUL.FTZ R19, R0.reuse, R147 ;  /* 0x0000009300137220 */ /* 0x040fe20000410000 */
[C---:B------:R-:W-:Y:S01]  /*11460*/  FMUL.FTZ R26, R0.reuse, R154 ;  /* 0x0000009a001a7220 */ /* 0x040fe20000410000 */
[C---:B------:R-:W-:Y:S01]  /*11470*/  HMMA.16816.F32.BF16 R4, R168.reuse, R12, R4 ;  /* 0x0000000ca804723c */ /* 0x040fe20000041804 */
[----:B------:R-:W-:Y:S03]  /*11480*/  MUFU.EX2 R230, R134 ;  /* 0x0000008600e67308 */ /* 0x000fe60000000800 */
[----:B------:R-:W1:Y:S01]  /*11490*/  LDSM.16.MT88.4 R136, [R195+0x10000] ;  /* 0x01000000c388783b */ /* 0x000e620000004200 */
[----:B------:R-:W-:Y:S01]  /*114a0*/  FMUL.FTZ R27, R0, R155 ;  /* 0x0000009b001b7220 */ /* 0x000fe20000410000 */
[C---:B------:R-:W-:Y:S05]  /*114b0*/  HMMA.16816.F32.BF16 R8, R168.reuse, R14, R8 ;  /* 0x0000000ea808723c */ /* 0x040fea0000041808 */
[C---:B------:R-:W-:Y:S01]  /*114c0*/  FMUL.FTZ R12, R2.reuse, R148 ;  /* 0x00000094020c7220 */ /* 0x040fe20000410000 */
[----:B------:R-:W-:Y:S01]  /*114d0*/  FMUL.FTZ R13, R2, R149 ;  /* 0x00000095020d7220 */ /* 0x000fe20000410000 */
[C---:B------:R-:W-:Y:S01]  /*114e0*/  FMUL.FTZ R14, R0.reuse, R150 ;  /* 0x00000096000e7220 */ /* 0x040fe20000410000 */
[----:B------:R-:W-:Y:S01]  /*114f0*/  FMUL.FTZ R15, R0, R151 ;  /* 0x00000097000f7220 */ /* 0x000fe20000410000 */
[----:B------:R-:W3:Y:S02]  /*11500*/  LDSM.16.MT88.4 R144, [R194+0x12000] ;  /* 0x01200000c290783b */ /* 0x000ee40000004200 */
[C---:B------:R-:W-:Y:S01]  /*11510*/  FMUL.FTZ R32, R2.reuse, R160 ;  /* 0x000000a002207220 */ /* 0x040fe20000410000 */
[----:B------:R-:W-:Y:S01]  /*11520*/  FMUL.FTZ R33, R2, R161 ;  /* 0x000000a102217220 */ /* 0x000fe20000410000 */
[C---:B------:R-:W-:Y:S01]  /*11530*/  FMUL.FTZ R34, R0.reuse, R162 ;  /* 0x000000a200227220 */ /* 0x040fe20000410000 */
[----:B------:R-:W-:Y:S01]  /*11540*/  FMUL.FTZ R35, R0, R163 ;  /* 0x000000a300237220 */ /* 0x000fe20000410000 */
[C---:B------:R-:W-:Y:S02]  /*11550*/  HMMA.16816.F32.BF16 R12, R168.reuse, R20, R12 ;  /* 0x00000014a80c723c */ /* 0x040fe4000004180c */
[----:B------:R-:W-:Y:S01]  /*11560*/  LDSM.16.MT88.4 R148, [R196+0x10800] ;  /* 0x01080000c494783b */ /* 0x000fe20000004200 */
[--C-:B--2---:R-:W-:Y:S01]  /*11570*/  FFMA.FTZ R133, R175, UR4, -R172.reuse ;  /* 0x00000004af857c23 */ /* 0x104fe200080108ac */
[C---:B------:R-:W-:Y:S01]  /*11580*/  FMUL.FTZ R36, R2.reuse, R36 ;  /* 0x0000002402247220 */ /* 0x040fe20000410000 */
[C---:B------:R-:W-:Y:S01]  /*11590*/  FMUL.FTZ R37, R2.reuse, R37 ;  /* 0x0000002502257220 */ /* 0x040fe20000410000 */
[C---:B------:R-:W-:Y:S01]  /*115a0*/  HMMA.16816.F32.BF16 R16, R168.reuse, R22, R16 ;  /* 0x00000016a810723c */ /* 0x040fe20000041810 */
[----:B------:R2:W4:Y:S03]  /*115b0*/  MUFU.EX2 R233, R133 ;  /* 0x0000008500e97308 */ /* 0x0005260000000800 */
[----:B------:R-:W-:Y:S01]  /*115c0*/  LDSM.16.MT88.4 R152, [R195+0x10800] ;  /* 0x01080000c398783b */ /* 0x000fe20000004200 */
[C---:B------:R-:W-:Y:S01]  /*115d0*/  FMUL.FTZ R20, R2.reuse, R156 ;  /* 0x0000009c02147220 */ /* 0x040fe20000410000 */
[----:B------:R-:W-:Y:S01]  /*115e0*/  FMUL.FTZ R21, R2, R157 ;  /* 0x0000009d02157220 */ /* 0x000fe20000410000 */
[C---:B------:R-:W-:Y:S01]  /*115f0*/  FMUL.FTZ R22, R0.reuse, R158 ;  /* 0x0000009e00167220 */ /* 0x040fe20000410000 */
[C---:B------:R-:W-:Y:S03]  /*11600*/  FMUL.FTZ R23, R0.reuse, R159 ;  /* 0x0000009f00177220 */ /* 0x040fe60000410000 */
[C---:B------:R-:W-:Y:S01]  /*11610*/  FMUL.FTZ R38, R0.reuse, R38 ;  /* 0x0000002600267220 */ /* 0x040fe20000410000 */
[----:B------:R-:W-:Y:S01]  /*11620*/  LDSM.16.MT88.4 R156, [R194+0x11800] ;  /* 0x01180000c29c783b */ /* 0x000fe20000004200 */
[----:B------:R-:W-:Y:S01]  /*11630*/  FMUL.FTZ R39, R0, R39 ;  /* 0x0000002700277220 */ /* 0x000fe20000410000 */
[C---:B------:R-:W-:Y:S01]  /*11640*/  FMUL.FTZ R40, R2.reuse, R40 ;  /* 0x0000002802287220 */ /* 0x040fe20000410000 */
[C---:B------:R-:W-:Y:S03]  /*11650*/  HMMA.16816.F32.BF16 R20, R168.reuse, R28, R20 ;  /* 0x0000001ca814723c */ /* 0x040fe60000041814 */
[--C-:B--2---:R-:W-:Y:S01]  /*11660*/  FFMA.FTZ R133, R177, UR4, -R172.reuse ;  /* 0x00000004b1857c23 */ /* 0x104fe200080108ac */
[C---:B------:R-:W-:Y:S01]  /*11670*/  FMUL.FTZ R41, R2.reuse, R41 ;  /* 0x0000002902297220 */ /* 0x040fe20000410000 */
[----:B------:R-:W-:Y:S01]  /*11680*/  LDSM.16.MT88.4 R160, [R196+0x11800] ;  /* 0x01180000c4a0783b */ /* 0x000fe20000004200 */
[C---:B------:R-:W-:Y:S01]  /*11690*/  HMMA.16816.F32.BF16 R24, R168.reuse, R30, R24 ;  /* 0x0000001ea818723c */ /* 0x040fe20000041818 */
[----:B------:R2:W-:Y:S04]  /*116a0*/  MUFU.EX2 R232, R133 ;  /* 0x0000008500e87308 */ /* 0x0005e80000000800 */
[C---:B------:R-:W-:Y:S01]  /*116b0*/  FMUL.FTZ R28, R2.reuse, R164 ;  /* 0x000000a4021c7220 */ /* 0x040fe20000410000 */
[----:B------:R-:W-:Y:S01]  /*116c0*/  FMUL.FTZ R29, R2, R165 ;  /* 0x000000a5021d7220 */ /* 0x000fe20000410000 */
[C---:B------:R-:W-:Y:S01]  /*116d0*/  FMUL.FTZ R30, R0.reuse, R166 ;  /* 0x000000a6001e7220 */ /* 0x040fe20000410000 */
[C---:B------:R-:W-:Y:S03]  /*116e0*/  FMUL.FTZ R31, R0.reuse, R167 ;  /* 0x000000a7001f7220 */ /* 0x040fe60000410000 */
[C---:B------:R-:W-:Y:S01]  /*116f0*/  FMUL.FTZ R42, R0.reuse, R42 ;  /* 0x0000002a002a7220 */ /* 0x040fe20000410000 */
[----:B------:R-:W-:Y:S01]  /*11700*/  FMUL.FTZ R43, R0, R43 ;  /* 0x0000002b002b7220 */ /* 0x000fe20000410000 */
[C---:B------:R-:W-:Y:S01]  /*11710*/  FMUL.FTZ R44, R2.reuse, R44 ;  /* 0x0000002c022c7220 */ /* 0x040fe20000410000 */
[----:B------:R-:W-:Y:S01]  /*11720*/  FMUL.FTZ R45, R2, R45 ;  /* 0x0000002d022d7220 */ /* 0x000fe20000410000 */
[C---:B-1----:R-:W-:Y:S03]  /*11730*/  HMMA.16816.F32.BF16 R28, R168.reuse, R136, R28 ;  /* 0x00000088a81c723c */ /* 0x042fe6000004181c */
[--C-:B--2---:R-:W-:Y:S01]  /*11740*/  FFMA.FTZ R133, R176, UR4, -R172.reuse ;  /* 0x00000004b0857c23 */ /* 0x104fe200080108ac */
[C---:B------:R-:W-:Y:S01]  /*11750*/  FMUL.FTZ R46, R0.reuse, R46 ;  /* 0x0000002e002e7220 */ /* 0x040fe20000410000 */
[----:B------:R-:W-:Y:S01]  /*11760*/  FMUL.FTZ R47, R0, R47 ;  /* 0x0000002f002f7220 */ /* 0x000fe20000410000 */
[C---:B------:R-:W-:Y:S01]  /*11770*/  HMMA.16816.F32.BF16 R32, R168.reuse, R138, R32 ;  /* 0x0000008aa820723c */ /* 0x040fe20000041820 */
[----:B------:R-:W1:Y:S01]  /*11780*/  LDSM.16.MT88.4 R136, [R196+0x12000] ;  /* 0x01200000c488783b */ /* 0x000e620000004200 */
[----:B------:R2:W5:Y:S03]  /*11790*/  MUFU.EX2 R231, R133 ;  /* 0x0000008500e77308 */ /* 0x0005660000000800 */
[C---:B------:R-:W-:Y:S01]  /*117a0*/  FMUL.FTZ R48, R2.reuse, R48 ;  /* 0x0000003002307220 */ /* 0x040fe20000410000 */
[C---:B------:R-:W-:Y:S05]  /*117b0*/  HMMA.16816.F32.BF16 R36, R168.reuse, R140, R36 ;  /* 0x0000008ca824723c */ /* 0x040fea0000041824 */
[----:B------:R-:W-:Y:S01]  /*117c0*/  FMUL.FTZ R49, R2, R49 ;  /* 0x0000003102317220 */ /* 0x000fe20000410000 */
[C---:B------:R-:W-:Y:S01]  /*117d0*/  HMMA.16816.F32.BF16 R40, R168.reuse, R142, R40 ;  /* 0x0000008ea828723c */ /* 0x040fe20000041828 */
[----:B------:R-:W4:Y:S04]  /*117e0*/  LDSM.16.MT88.4 R140, [R195+0x12000] ;  /* 0x01200000c38c783b */ /* 0x000f280000004200 */
[C---:B------:R-:W-:Y:S01]  /*117f0*/  FMUL.FTZ R50, R0.reuse, R50 ;  /* 0x0000003200327220 */ /* 0x040fe20000410000 */
[C---:B---3--:R-:W-:Y:S05]  /*11800*/  HMMA.16816.F32.BF16 R44, R168.reuse, R144, R44 ;  /* 0x00000090a82c723c */ /* 0x048fea000004182c */
[----:B------:R-:W-:Y:S01]  /*11810*/  FMUL.FTZ R51, R0, R51 ;  /* 0x0000003300337220 */ /* 0x000fe20000410000 */
[--C-:B--2---:R-:W-:Y:S01]  /*11820*/  FFMA.FTZ R133, R179, UR4, -R173.reuse ;  /* 0x00000004b3857c23 */ /* 0x104fe200080108ad */
[C---:B------:R-:W-:Y:S01]  /*11830*/  FMUL.FTZ R52, R2.reuse, R52 ;  /* 0x0000003402347220 */ /* 0x040fe20000410000 */
[----:B------:R-:W-:Y:S02]  /*11840*/  LDSM.16.MT88.4 R176, [R193+0x13800] ;  /* 0x01380000c1b0783b */ /* 0x000fe40000004200 */
[----:B------:R2:W3:Y:S01]  /*11850*/  MUFU.EX2 R229, R133 ;  /* 0x0000008500e57308 */ /* 0x0004e20000000800 */
[----:B------:R-:W-:Y:S01]  /*11860*/  FMUL.FTZ R53, R2, R53 ;  /* 0x0000003502357220 */ /* 0x000fe20000410000 */
[C---:B------:R-:W-:Y:S03]  /*11870*/  HMMA.16816.F32.BF16 R48, R168.reuse, R146, R48 ;  /* 0x00000092a830723c */ /* 0x040fe60000041830 */
[C---:B------:R-:W-:Y:S01]  /*11880*/  FMUL.FTZ R54, R0.reuse, R54 ;  /* 0x0000003600367220 */ /* 0x040fe20000410000 */
[----:B------:R-:W5:Y:S01]  /*11890*/  LDSM.16.MT88.4 R144, [R193+0x14000] ;  /* 0x01400000c190783b */ /* 0x000f620000004200 */
[----:B------:R-:W-:Y:S01]  /*118a0*/  FMUL.FTZ R55, R0, R55 ;  /* 0x0000003700377220 */ /* 0x000fe20000410000 */
[C---:B------:R-:W-:Y:S01]  /*118b0*/  FMUL.FTZ R56, R2.reuse, R56 ;  /* 0x0000003802387220 */ /* 0x040fe20000410000 */
[----:B------:R-:W-:Y:S01]  /*118c0*/  FMUL.FTZ R57, R2, R57 ;  /* 0x0000003902397220 */ /* 0x000fe20000410000 */
[C---:B------:R-:W-:Y:S03]  /*118d0*/  FMUL.FTZ R58, R0.reuse, R58 ;  /* 0x0000003a003a7220 */ /* 0x040fe60000410000 */
[----:B------:R-:W-:Y:S01]  /*118e0*/  FMUL.FTZ R59, R0, R59 ;  /* 0x0000003b003b7220 */ /* 0x000fe20000410000 */
[C---:B-1----:R-:W-:Y:S03]  /*118f0*/  HMMA.16816.F32.BF16 R52, R168.reuse, R136, R52 ;  /* 0x00000088a834723c */ /* 0x042fe60000041834 */
[C---:B------:R-:W-:Y:S01]  /*11900*/  FMUL.FTZ R60, R2.reuse, R60 ;  /* 0x0000003c023c7220 */ /* 0x040fe20000410000 */
[----:B------:R-:W-:Y:S01]  /*11910*/  FMUL.FTZ R61, R2, R61 ;  /* 0x0000003d023d7220 */ /* 0x000fe20000410000 */
        /* <DEDUP_REMOVED lines=19> */
[C---:B-----5:R-:W-:Y:S03]  /*11a50*/  HMMA.16816.F32.BF16 R68, R168.reuse, R144, R68 ;  /* 0x00000090a844723c */ /* 0x060fe60000041844 */
[C---:B------:R-:W-:Y:S01]  /*11a60*/  FMUL.FTZ R76, R2.reuse, R76 ;  /* 0x0000004c024c7220 */ /* 0x040fe20000410000 */
[----:B------:R-:W-:Y:S01]  /*11a70*/  FMUL.FTZ R77, R2, R77 ;  /* 0x0000004d024d7220 */ /* 0x000fe20000410000 */
[C---:B------:R-:W-:Y:S01]  /*11a80*/  FMUL.FTZ R78, R0.reuse, R78 ;  /* 0x0000004e004e7220 */ /* 0x040fe20000410000 */
[C---:B------:R-:W-:Y:S01]  /*11a90*/  HMMA.16816.F32.BF16 R72, R168.reuse, R146, R72 ;  /* 0x00000092a848723c */ /* 0x040fe20000041848 */
[----:B------:R-:W5:Y:S04]  /*11aa0*/  LDSM.16.MT88.4 R144, [R195+0x14000] ;  /* 0x01400000c390783b */ /* 0x000f680000004200 */
        /* <DEDUP_REMOVED lines=45> */
[--C-:B--2---:R-:W-:Y:S01]  /*11d80*/  FFMA.FTZ R133, R181, UR4, -R173.reuse ;  /* 0x00000004b5857c23 */ /* 0x104fe200080108ad */
[C---:B------:R-:W-:Y:S01]  /*11d90*/  FMUL.FTZ R112, R2.reuse, R112 ;  /* 0x0000007002707220 */ /* 0x040fe20000410000 */
[----:B------:R-:W-:Y:S02]  /*11da0*/  FMUL.FTZ R113, R2, R113 ;  /* 0x0000007102717220 */ /* 0x000fe40000410000 */
[----:B------:R2:W-:Y:S01]  /*11db0*/  MUFU.EX2 R228, R133 ;  /* 0x0000008500e47308 */ /* 0x0005e20000000800 */
[C---:B------:R-:W-:Y:S01]  /*11dc0*/  FMUL.FTZ R114, R0.reuse, R114 ;  /* 0x0000007200727220 */ /* 0x040fe20000410000 */
[C---:B----4-:R-:W-:Y:S03]  /*11dd0*/  HMMA.16816.F32.BF16 R108, R168.reuse, R140, R108 ;  /* 0x0000008ca86c723c */ /* 0x050fe6000004186c */
[----:B------:R-:W-:Y:S01]  /*11de0*/  FMUL.FTZ R115, R0, R115 ;  /* 0x0000007300737220 */ /* 0x000fe20000410000 */
[C---:B------:R-:W-:Y:S01]  /*11df0*/  FMUL.FTZ R116, R2.reuse, R116 ;  /* 0x0000007402747220 */ /* 0x040fe20000410000 */
[----:B------:R-:W-:Y:S01]  /*11e00*/  FMUL.FTZ R117, R2, R117 ;  /* 0x0000007502757220 */ /* 0x000fe20000410000 */
[C---:B------:R-:W-:Y:S01]  /*11e10*/  FMUL.FTZ R118, R0.reuse, R118 ;  /* 0x0000007600767220 */ /* 0x040fe20000410000 */
[----:B------:R-:W-:Y:S01]  /*11e20*/  FMUL.FTZ R119, R0, R119 ;  /* 0x0000007700777220 */ /* 0x000fe20000410000 */
[C---:B------:R-:W-:Y:S02]  /*11e30*/  FMUL.FTZ R120, R2.reuse, R120 ;  /* 0x0000007802787220 */ /* 0x040fe40000410000 */
[C---:B------:R-:W-:Y:S01]  /*11e40*/  HMMA.16816.F32.BF16 R112, R168.reuse, R142, R112 ;  /* 0x0000008ea870723c */ /* 0x040fe20000041870 */
[----:B------:R-:W4:Y:S02]  /*11e50*/  LDSM.16.MT88.4 R140, [R193+0x10800] ;  /* 0x01080000c18c783b */ /* 0x000f240000004200 */
[----:B------:R-:W-:Y:S01]  /*11e60*/  FMUL.FTZ R121, R2, R121 ;  /* 0x0000007902797220 */ /* 0x000fe20000410000 */
[C---:B------:R-:W-:Y:S01]  /*11e70*/  FMUL.FTZ R122, R0.reuse, R122 ;  /* 0x0000007a007a7220 */ /* 0x040fe20000410000 */
[----:B------:R-:W-:Y:S01]  /*11e80*/  FMUL.FTZ R123, R0, R123 ;  /* 0x0000007b007b7220 */ /* 0x000fe20000410000 */
[C---:B-----5:R-:W-:Y:S05]  /*11e90*/  HMMA.16816.F32.BF16 R116, R168.reuse, R144, R116 ;  /* 0x00000090a874723c */ /* 0x060fea0000041874 */
[--C-:B--2---:R-:W-:Y:S01]  /*11ea0*/  FFMA.FTZ R133, R180, UR4, -R173.reuse ;  /* 0x00000004b4857c23 */ /* 0x104fe200080108ad */
[C---:B------:R-:W-:Y:S01]  /*11eb0*/  HMMA.16816.F32.BF16 R120, R168.reuse, R146, R120 ;  /* 0x00000092a878723c */ /* 0x040fe20000041878 */
[----:B------:R-:W2:Y:S02]  /*11ec0*/  LDSM.16.MT88.4 R144, [R194+0x10800] ;  /* 0x01080000c290783b */ /* 0x000ea40000004200 */
[----:B------:R5:W3:Y:S02]  /*11ed0*/  MUFU.EX2 R227, R133 ;  /* 0x0000008500e37308 */ /* 0x000ae40000000800 */
        /* <DEDUP_REMOVED lines=8> */
[C---:B-1----:R-:W-:Y:S03]  /*11f60*/  HMMA.16816.F32.BF16 R124, R168.reuse, R136, R124 ;  /* 0x00000088a87c723c */ /* 0x042fe6000004187c */
[--C-:B-----5:R-:W-:Y:S03]  /*11f70*/  FFMA.FTZ R133, R183, UR4, -R172.reuse ;  /* 0x00000004b7857c23 */ /* 0x120fe600080108ac */
[----:B------:R-:W-:Y:S01]  /*11f80*/  HMMA.16816.F32.BF16 R128, R168, R138, R128 ;  /* 0x0000008aa880723c */ /* 0x000fe20000041880 */
[----:B------:R1:W-:Y:S04]  /*11f90*/  MUFU.EX2 R225, R133 ;  /* 0x0000008500e17308 */ /* 0x0003e80000000800 */
[----:B------:R-:W-:Y:S02]  /*11fa0*/  F2FP.BF16.F32.PACK_AB R136, R233, R234 ;  /* 0x000000eae988723e */ /* 0x000fe400000010ff */
[----:B------:R-:W-:Y:S04]  /*11fb0*/  F2FP.BF16.F32.PACK_AB R138, R231, R232 ;  /* 0x000000e8e78a723e */ /* 0x000fe800000010ff */
[----:B---3--:R-:W-:Y:S02]  /*11fc0*/  F2FP.BF16.F32.PACK_AB R137, R229, R230 ;  /* 0x000000e6e589723e */ /* 0x008fe400000010ff */
[----:B------:R-:W-:Y:S07]  /*11fd0*/  F2FP.BF16.F32.PACK_AB R139, R227, R228 ;  /* 0x000000e4e38b723e */ /* 0x000fee00000010ff */
[C---:B----4-:R-:W-:Y:S05]  /*11fe0*/  HMMA.16816.F32.BF16 R4, R136.reuse, R140, R4 ;  /* 0x0000008c8804723c */ /* 0x050fea0000041804 */
[--C-:B-1----:R-:W-:Y:S01]  /*11ff0*/  FFMA.FTZ R133, R184, UR4, -R172.reuse ;  /* 0x00000004b8857c23 */ /* 0x102fe200080108ac */
[C---:B------:R-:W-:Y:S01]  /*12000*/  HMMA.16816.F32.BF16 R8, R136.reuse, R142, R8 ;  /* 0x0000008e8808723c */ /* 0x040fe20000041808 */
[----:B------:R-:W1:Y:S02]  /*12010*/  LDSM.16.MT88.4 R140, [R193+0x12800] ;  /* 0x01280000c18c783b */ /* 0x000e640000004200 */
[----:B------:R3:W4:Y:S03]  /*12020*/  MUFU.EX2 R224, R133 ;  /* 0x0000008500e07308 */ /* 0x0007260000000800 */
[C---:B--2---:R-:W-:Y:S06]  /*12030*/  HMMA.16816.F32.BF16 R12, R136.reuse, R144, R12 ;  /* 0x00000090880c723c */ /* 0x044fec000004180c */
[C---:B------:R-:W-:Y:S01]  /*12040*/  HMMA.16816.F32.BF16 R16, R136.reuse, R146, R16 ;  /* 0x000000928810723c */ /* 0x040fe20000041810 */
[----:B------:R-:W2:Y:S05]  /*12050*/  LDSM.16.MT88.4 R144, [R194+0x12800] ;  /* 0x01280000c290783b */ /* 0x000eaa0000004200 */
[C---:B------:R-:W-:Y:S05]  /*12060*/  HMMA.16816.F32.BF16 R20, R136.reuse, R148, R20 ;  /* 0x000000948814723c */ /* 0x040fea0000041814 */
[--C-:B---3--:R-:W-:Y:S01]  /*12070*/  FFMA.FTZ R133, R182, UR4, -R172.reuse ;  /* 0x00000004b6857c23 */ /* 0x108fe200080108ac */
[C---:B------:R-:W-:Y:S01]  /*12080*/  HMMA.16816.F32.BF16 R24, R136.reuse, R150, R24 ;  /* 0x000000968818723c */ /* 0x040fe20000041818 */
[----:B------:R-:W3:Y:S02]  /*12090*/  LDSM.16.MT88.4 R148, [R196+0x12800] ;  /* 0x01280000c494783b */ /* 0x000ee40000004200 */
[----:B------:R5:W-:Y:S03]  /*120a0*/  MUFU.EX2 R190, R133 ;  /* 0x0000008500be7308 */ /* 0x000be60000000800 */
[C---:B------:R-:W-:Y:S06]  /*120b0*/  HMMA.16816.F32.BF16 R28, R136.reuse, R152, R28 ;  /* 0x00000098881c723c */ /* 0x040fec000004181c */
[C---:B------:R-:W-:Y:S01]  /*120c0*/  HMMA.16816.F32.BF16 R32, R136.reuse, R154, R32 ;  /* 0x0000009a8820723c */ /* 0x040fe20000041820 */
[----:B------:R-:W4:Y:S05]  /*120d0*/  LDSM.16.MT88.4 R152, [R195+0x12800] ;  /* 0x01280000c398783b */ /* 0x000f2a0000004200 */
[C---:B-1----:R-:W-:Y:S05]  /*120e0*/  HMMA.16816.F32.BF16 R36, R136.reuse, R140, R36 ;  /* 0x0000008c8824723c */ /* 0x042fea0000041824 */
[--C-:B-----5:R-:W-:Y:S01]  /*120f0*/  FFMA.FTZ R133, R185, UR4, -R172.reuse ;  /* 0x00000004b9857c23 */ /* 0x120fe200080108ac */
[C---:B------:R-:W-:Y:S01]  /*12100*/  HMMA.16816.F32.BF16 R40, R136.reuse, R142, R40 ;  /* 0x0000008e8828723c */ /* 0x040fe20000041828 */
[----:B------:R-:W1:Y:S02]  /*12110*/  LDSM.16.MT88.4 R140, [R193+0x14800] ;  /* 0x01480000c18c783b */ /* 0x000e640000004200 */
[----:B------:R5:W1:Y:S03]  /*12120*/  MUFU.EX2 R191, R133 ;  /* 0x0000008500bf7308 */ /* 0x000a660000000800 */
[C---:B--2---:R-:W-:Y:S06]  /*12130*/  HMMA.16816.F32.BF16 R44, R136.reuse, R144, R44 ;  /* 0x00000090882c723c */ /* 0x044fec000004182c */
[C---:B------:R-:W-:Y:S01]  /*12140*/  HMMA.16816.F32.BF16 R48, R136.reuse, R146, R48 ;  /* 0x000000928830723c */ /* 0x040fe20000041830 */
[----:B------:R-:W2:Y:S05]  /*12150*/  LDSM.16.MT88.4 R144, [R194+0x14800] ;  /* 0x01480000c290783b */ /* 0x000eaa0000004200 */
[C---:B---3--:R-:W-:Y:S05]  /*12160*/  HMMA.16816.F32.BF16 R52, R136.reuse, R148, R52 ;  /* 0x000000948834723c */ /* 0x048fea0000041834 */
[--C-:B-----5:R-:W-:Y:S01]  /*12170*/  FFMA.FTZ R133, R187, UR4, -R173.reuse ;  /* 0x00000004bb857c23 */ /* 0x120fe200080108ad */
[C---:B------:R-:W-:Y:S01]  /*12180*/  HMMA.16816.F32.BF16 R56, R136.reuse, R150, R56 ;  /* 0x000000968838723c */ /* 0x040fe20000041838 */
[----:B------:R-:W3:Y:S02]  /*12190*/  LDSM.16.MT88.4 R148, [R196+0x14800] ;  /* 0x01480000c494783b */ /* 0x000ee40000004200 */
[----:B------:R5:W-:Y:S03]  /*121a0*/  MUFU.EX2 R189, R133 ;  /* 0x0000008500bd7308 */ /* 0x000be60000000800 */
[C---:B----4-:R-:W-:Y:S06]  /*121b0*/  HMMA.16816.F32.BF16 R60, R136.reuse, R152, R60 ;  /* 0x00000098883c723c */ /* 0x050fec000004183c */
        /* <DEDUP_REMOVED lines=21> */
[----:B------:R-:W5:Y:S02]  /*12310*/  LDL.LU R226, [R1+0x28] ;  /* 0x0000280001e27983 */ /* 0x000f640000300800 */
[----:B------:R1:W4:Y:S02]  /*12320*/  MUFU.EX2 R186, R133 ;  /* 0x0000008500ba7308 */ /* 0x0003240000000800 */
[----:B------:R-:W4:Y:S01]  /*12330*/  LDSM.16.MT88.4 R140, [R193+0x11000] ;  /* 0x01100000c18c783b */ /* 0x000f220000004200 */
[C---:B--2---:R-:W-:Y:S06]  /*12340*/  HMMA.16816.F32.BF16 R108, R136.reuse, R144, R108 ;  /* 0x00000090886c723c */ /* 0x044fec000004186c */
[C---:B------:R-:W-:Y:S01]  /*12350*/  HMMA.16816.F32.BF16 R112, R136.reuse, R146, R112 ;  /* 0x000000928870723c */ /* 0x040fe20000041870 */
[----:B------:R-:W2:Y:S05]  /*12360*/  LDSM.16.MT88.4 R144, [R194+0x11000] ;  /* 0x01100000c290783b */ /* 0x000eaa0000004200 */
[C---:B---3--:R-:W-:Y:S05]  /*12370*/  HMMA.16816.F32.BF16 R116, R136.reuse, R148, R116 ;  /* 0x000000948874723c */ /* 0x048fea0000041874 */
[--C-:B-1----:R-:W-:Y:S01]  /*12380*/  FFMA.FTZ R133, R235, UR4, -R172.reuse ;  /* 0x00000004eb857c23 */ /* 0x102fe200080108ac */
[C---:B------:R-:W-:Y:S01]  /*12390*/  HMMA.16816.F32.BF16 R120, R136.reuse, R150, R120 ;  /* 0x000000968878723c */ /* 0x040fe20000041878 */
[----:B------:R-:W3:Y:S02]  /*123a0*/  LDL.LU R235, [R1+0x24] ;  /* 0x0000240001eb7983 */ /* 0x000ee40000300800 */
[----:B------:R1:W-:Y:S02]  /*123b0*/  MUFU.EX2 R185, R133 ;  /* 0x0000008500b97308 */ /* 0x0003e40000000800 */
[----:B------:R-:W2:Y:S01]  /*123c0*/  LDSM.16.MT88.4 R148, [R196+0x11000] ;  /* 0x01100000c494783b */ /* 0x000ea20000004200 */
[C---:B----4-:R-:W-:Y:S06]  /*123d0*/  HMMA.16816.F32.BF16 R124, R136.reuse, R152, R124 ;  /* 0x00000098887c723c */ /* 0x050fec000004187c */
[----:B------:R-:W-:Y:S01]  /*123e0*/  HMMA.16816.F32.BF16 R128, R136, R154, R128 ;  /* 0x0000009a8880723c */ /* 0x000fe20000041880 */
[----:B------:R-:W4:Y:S06]  /*123f0*/  LDSM.16.MT88.4 R152, [R195+0x11000] ;  /* 0x01100000c398783b */ /* 0x000f2c0000004200 */
[----:B------:R-:W-:Y:S01]  /*12400*/  F2FP.BF16.F32.PACK_AB R136, R224, R225 ;  /* 0x000000e1e088723e */ /* 0x000fe200000010ff */
[--C-:B-1----:R-:W-:Y:S03]  /*12410*/  FFMA.FTZ R133, R236, UR4, -R172.reuse ;  /* 0x00000004ec857c23 */ /* 0x102fe600080108ac */
[----:B------:R-:W-:Y:S01]  /*12420*/  F2FP.BF16.F32.PACK_AB R138, R191, R190 ;  /* 0x000000bebf8a723e */ /* 0x000fe200000010ff */
[----:B------:R1:W4:Y:S01]  /*12430*/  MUFU.EX2 R184, R133 ;  /* 0x0000008500b87308 */ /* 0x0003220000000800 */
[----:B------:R-:W-:Y:S02]  /*12440*/  F2FP.BF16.F32.PACK_AB R137, R188, R189 ;  /* 0x000000bdbc89723e */ /* 0x000fe400000010ff */
[----:B------:R-:W-:Y:S07]  /*12450*/  F2FP.BF16.F32.PACK_AB R139, R186, R187 ;  /* 0x000000bbba8b723e */ /* 0x000fee00000010ff */
[C---:B------:R-:W-:Y:S06]  /*12460*/  HMMA.16816.F32.BF16 R4, R136.reuse, R140, R4 ;  /* 0x0000008c8804723c */ /* 0x040fec0000041804 */
[C---:B------:R-:W-:Y:S01]  /*12470*/  HMMA.16816.F32.BF16 R8, R136.reuse, R142, R8 ;  /* 0x0000008e8808723c */ /* 0x040fe20000041808 */
[----:B------:R-:W4:Y:S04]  /*12480*/  LDSM.16.MT88.4 R140, [R193+0x13000] ;  /* 0x01300000c18c783b */ /* 0x000f280000004200 */
[--C-:B-1----:R-:W-:Y:S01]  /*12490*/  FFMA.FTZ R133, R237, UR4, -R172.reuse ;  /* 0x00000004ed857c23 */ /* 0x102fe200080108ac */
[C---:B--2---:R-:W-:Y:S03]  /*124a0*/  HMMA.16816.F32.BF16 R12, R136.reuse, R144, R12 ;  /* 0x00000090880c723c */ /* 0x044fe6000004180c */
[----:B------:R1:W-:Y:S02]  /*124b0*/  MUFU.EX2 R183, R133 ;  /* 0x0000008500b77308 */ /* 0x0003e40000000800 */
[----:B------:R-:W-:Y:S01]  /*124c0*/  FFMA.FTZ R172, R239, UR4, -R172 ;  /* 0x00000004efac7c23 */ /* 0x000fe200080108ac */
[C---:B------:R-:W-:Y:S01]  /*124d0*/  HMMA.16816.F32.BF16 R16, R136.reuse, R146, R16 ;  /* 0x000000928810723c */ /* 0x040fe20000041810 */
[----:B------:R-:W2:Y:S06]  /*124e0*/  LDSM.16.MT88.4 R144, [R194+0x13000] ;  /* 0x01300000c290783b */ /* 0x000eac0000004200 */
[----:B------:R-:W1:Y:S01]  /*124f0*/  MUFU.EX2 R182, R172 ;  /* 0x000000ac00b67308 */ /* 0x000e620000000800 */
[C---:B------:R-:W-:Y:S03]  /*12500*/  HMMA.16816.F32.BF16 R20, R136.reuse, R148, R20 ;  /* 0x000000948814723c */ /* 0x040fe60000041814 */
[----:B----4-:R-:W-:Y:S03]  /*12510*/  F2FP.BF16.F32.PACK_AB R168, R184, R185 ;  /* 0x000000b9b8a8723e */ /* 0x010fe600000010ff */
[C---:B------:R-:W-:Y:S01]  /*12520*/  HMMA.16816.F32.BF16 R24, R136.reuse, R150, R24 ;  /* 0x000000968818723c */ /* 0x040fe20000041818 */
[----:B------:R-:W4:Y:S04]  /*12530*/  LDSM.16.MT88.4 R148, [R196+0x13000] ;  /* 0x01300000c494783b */ /* 0x000f280000004200 */
[--C-:B-1----:R-:W-:Y:S01]  /*12540*/  FFMA.FTZ R133, R238, UR4, -R173.reuse ;  /* 0x00000004ee857c23 */ /* 0x102fe200080108ad */
[C---:B------:R-:W-:Y:S03]  /*12550*/  HMMA.16816.F32.BF16 R28, R136.reuse, R152, R28 ;  /* 0x00000098881c723c */ /* 0x040fe6000004181c */
[----:B------:R1:W-:Y:S02]  /*12560*/  MUFU.EX2 R181, R133 ;  /* 0x0000008500b57308 */ /* 0x0003e40000000800 */
[----:B------:R-:W-:Y:S01]  /*12570*/  F2FP.BF16.F32.PACK_AB R170, R182, R183 ;  /* 0x000000b7b6aa723e */ /* 0x000fe200000010ff */
[C---:B------:R-:W-:Y:S01]  /*12580*/  HMMA.16816.F32.BF16 R32, R136.reuse, R154, R32 ;  /* 0x0000009a8820723c */ /* 0x040fe20000041820 */
[----:B------:R-:W4:Y:S05]  /*12590*/  LDSM.16.MT88.4 R152, [R195+0x13000] ;  /* 0x01300000c398783b */ /* 0x000f2a0000004200 */
[C---:B------:R-:W-:Y:S06]  /*125a0*/  HMMA.16816.F32.BF16 R36, R136.reuse, R140, R36 ;  /* 0x0000008c8824723c */ /* 0x040fec0000041824 */
[C---:B------:R-:W-:Y:S01]  /*125b0*/  HMMA.16816.F32.BF16 R40, R136.reuse, R142, R40 ;  /* 0x0000008e8828723c */ /* 0x040fe20000041828 */
[----:B------:R-:W4:Y:S04]  /*125c0*/  LDSM.16.MT88.4 R140, [R193+0x15000] ;  /* 0x01500000c18c783b */ /* 0x000f280000004200 */
[--C-:B-1----:R-:W-:Y:S01]  /*125d0*/  FFMA.FTZ R133, R240, UR4, -R173.reuse ;  /* 0x00000004f0857c23 */ /* 0x102fe200080108ad */
[C---:B--2---:R-:W-:Y:S03]  /*125e0*/  HMMA.16816.F32.BF16 R44, R136.reuse, R144, R44 ;  /* 0x00000090882c723c */ /* 0x044fe6000004182c */
[----:B------:R1:W2:Y:S03]  /*125f0*/  MUFU.EX2 R134, R133 ;  /* 0x0000008500867308 */ /* 0x0002a60000000800 */
[C---:B------:R-:W-:Y:S01]  /*12600*/  HMMA.16816.F32.BF16 R48, R136.reuse, R146, R48 ;  /* 0x000000928830723c */ /* 0x040fe20000041830 */
[----:B------:R-:W2:Y:S05]  /*12610*/  LDSM.16.MT88.4 R144, [R194+0x15000] ;  /* 0x01500000c290783b */ /* 0x000eaa0000004200 */
[C---:B----4-:R-:W-:Y:S06]  /*12620*/  HMMA.16816.F32.BF16 R52, R136.reuse, R148, R52 ;  /* 0x000000948834723c */ /* 0x050fec0000041834 */
[C---:B------:R-:W-:Y:S01]  /*12630*/  HMMA.16816.F32.BF16 R56, R136.reuse, R150, R56 ;  /* 0x000000968838723c */ /* 0x040fe20000041838 */
[----:B------:R-:W4:Y:S04]  /*12640*/  LDSM.16.MT88.4 R148, [R196+0x15000] ;  /* 0x01500000c494783b */ /* 0x000f280000004200 */
[--C-:B-1----:R-:W-:Y:S01]  /*12650*/  FFMA.FTZ R133, R241, UR4, -R173.reuse ;  /* 0x00000004f1857c23 */ /* 0x102fe200080108ad */
[C---:B------:R-:W-:Y:S03]  /*12660*/  HMMA.16816.F32.BF16 R60, R136.reuse, R152, R60 ;  /* 0x00000098883c723c */ /* 0x040fe6000004183c */
[----:B------:R-:W-:Y:S02]  /*12670*/  MUFU.EX2 R180, R133 ;  /* 0x0000008500b47308 */ /* 0x000fe40000000800 */
[----:B------:R-:W-:Y:S01]  /*12680*/  FFMA.FTZ R173, R135, UR4, -R173 ;  /* 0x0000000487ad7c23 */ /* 0x000fe200080108ad */
[C---:B------:R-:W-:Y:S01]  /*12690*/  HMMA.16816.F32.BF16 R64, R136.reuse, R154, R64 ;  /* 0x0000009a8840723c */ /* 0x040fe20000041840 */
[----:B------:R-:W1:Y:S06]  /*126a0*/  LDSM.16.MT88.4 R152, [R195+0x15000] ;  /* 0x01500000c398783b */ /* 0x000e6c0000004200 */
[----:B------:R4:W4:Y:S01]  /*126b0*/  MUFU.EX2 R133, R173 ;  /* 0x000000ad00857308 */ /* 0x0009220000000800 */
[C---:B------:R-:W-:Y:S03]  /*126c0*/  HMMA.16816.F32.BF16 R68, R136.reuse, R140, R68 ;  /* 0x0000008c8844723c */ /* 0x040fe60000041844 */
[----:B--2---:R-:W-:Y:S03]  /*126d0*/  F2FP.BF16.F32.PACK_AB R169, R134, R181 ;  /* 0x000000b586a9723e */ /* 0x004fe600000010ff */
[C---:B------:R-:W-:Y:S01]  /*126e0*/  HMMA.16816.F32.BF16 R72, R136.reuse, R142, R72 ;  /* 0x0000008e8848723c */ /* 0x040fe20000041848 */
[----:B------:R-:W2:Y:S05]  /*126f0*/  LDSM.16.MT88.4 R140, [R193+0x17000] ;  /* 0x01700000c18c783b */ /* 0x000eaa0000004200 */
[C---:B------:R-:W-:Y:S03]  /*12700*/  HMMA.16816.F32.BF16 R76, R136.reuse, R144, R76 ;  /* 0x00000090884c723c */ /* 0x040fe6000004184c */
[----:B----4-:R-:W-:Y:S02]  /*12710*/  LDSM.16.MT88.4 R172, [R195+0x11800] ;  /* 0x01180000c3ac783b */ /* 0x010fe40000004200 */
[----:B------:R-:W-:Y:S01]  /*12720*/  F2FP.BF16.F32.PACK_AB R171, R133, R180 ;  /* 0x000000b485ab723e */ /* 0x000fe200000010ff */
[C---:B------:R-:W-:Y:S06]  /*12730*/  HMMA.16816.F32.BF16 R80, R136.reuse, R146, R80 ;  /* 0x000000928850723c */ /* 0x040fec0000041850 */
[C---:B------:R-:W-:Y:S01]  /*12740*/  HMMA.16816.F32.BF16 R84, R136.reuse, R148, R84 ;  /* 0x000000948854723c */ /* 0x040fe20000041854 */
[----:B------:R-:W4:Y:S05]  /*12750*/  LDSM.16.MT88.4 R144, [R194+0x17000] ;  /* 0x01700000c290783b */ /* 0x000f2a0000004200 */
[C---:B------:R-:W-:Y:S03]  /*12760*/  HMMA.16816.F32.BF16 R88, R136.reuse, R150, R88 ;  /* 0x000000968858723c */ /* 0x040fe60000041858 */
[----:B------:R-:W4:Y:S03]  /*12770*/  LDSM.16.MT88.4 R148, [R196+0x17000] ;  /* 0x01700000c494783b */ /* 0x000f260000004200 */
[C---:B-1----:R-:W-:Y:S06]  /*12780*/  HMMA.16816.F32.BF16 R92, R136.reuse, R152, R92 ;  /* 0x00000098885c723c */ /* 0x042fec000004185c */
[C---:B------:R-:W-:Y:S01]  /*12790*/  HMMA.16816.F32.BF16 R96, R136.reuse, R154, R96 ;  /* 0x0000009a8860723c */ /* 0x040fe20000041860 */
[----:B------:R-:W1:Y:S05]  /*127a0*/  LDSM.16.MT88.4 R152, [R195+0x17000] ;  /* 0x01700000c398783b */ /* 0x000e6a0000004200 */
[C---:B--2---:R-:W-:Y:S06]  /*127b0*/  HMMA.16816.F32.BF16 R100, R136.reuse, R140, R100 ;  /* 0x0000008c8864723c */ /* 0x044fec0000041864 */
[C---:B------:R-:W-:Y:S06]  /*127c0*/  HMMA.16816.F32.BF16 R104, R136.reuse, R142, R104 ;  /* 0x0000008e8868723c */ /* 0x040fec0000041868 */
[C---:B----4-:R-:W-:Y:S06]  /*127d0*/  HMMA.16816.F32.BF16 R108, R136.reuse, R144, R108 ;  /* 0x00000090886c723c */ /* 0x050fec000004186c */
[C---:B------:R-:W-:Y:S01]  /*127e0*/  HMMA.16816.F32.BF16 R112, R136.reuse, R146, R112 ;  /* 0x000000928870723c */ /* 0x040fe20000041870 */
[----:B------:R-:W2:Y:S05]  /*127f0*/  LDSM.16.MT88.4 R144, [R193+0x11800] ;  /* 0x01180000c190783b */ /* 0x000eaa0000004200 */
[C---:B------:R-:W-:Y:S06]  /*12800*/  HMMA.16816.F32.BF16 R116, R136.reuse, R148, R116 ;  /* 0x000000948874723c */ /* 0x040fec0000041874 */
[C---:B------:R-:W-:Y:S06]  /*12810*/  HMMA.16816.F32.BF16 R120, R136.reuse, R150, R120 ;  /* 0x000000968878723c */ /* 0x040fec0000041878 */
[C---:B-1----:R-:W-:Y:S06]  /*12820*/  HMMA.16816.F32.BF16 R124, R136.reuse, R152, R124 ;  /* 0x00000098887c723c */ /* 0x042fec000004187c */
[----:B------:R-:W-:Y:S06]  /*12830*/  HMMA.16816.F32.BF16 R128, R136, R154, R128 ;  /* 0x0000009a8880723c */ /* 0x000fec0000041880 */
[C---:B--2---:R-:W-:Y:S01]  /*12840*/  HMMA.16816.F32.BF16 R140, R168.reuse, R144, R4 ;  /* 0x00000090a88c723c */ /* 0x044fe20000041804 */
[----:B------:R-:W1:Y:S05]  /*12850*/  LDSM.16.MT88.4 R4, [R194+0x13800] ;  /* 0x01380000c204783b */ /* 0x000e6a0000004200 */
[C---:B------:R-:W-:Y:S03]  /*12860*/  HMMA.16816.F32.BF16 R136, R168.reuse, R146, R8 ;  /* 0x00000092a888723c */ /* 0x040fe60000041808 */
[----:B------:R-:W2:Y:S03]  /*12870*/  LDSM.16.MT88.4 R8, [R196+0x13800] ;  /* 0x01380000c408783b */ /* 0x000ea60000004200 */
[C---:B------:R-:W-:Y:S05]  /*12880*/  HMMA.16816.F32.BF16 R148, R168.reuse, R156, R12 ;  /* 0x0000009ca894723c */ /* 0x040fea000004180c */
[----:B------:R-:W4:Y:S01]  /*12890*/  LDSM.16.MT88.4 R12, [R195+0x13800] ;  /* 0x01380000c30c783b */ /* 0x000f220000004200 */
[C---:B------:R-:W-:Y:S06]  /*128a0*/  HMMA.16816.F32.BF16 R144, R168.reuse, R158, R16 ;  /* 0x0000009ea890723c */ /* 0x040fec0000041810 */
[C---:B------:R-:W-:Y:S01]  /*128b0*/  HMMA.16816.F32.BF16 R156, R168.reuse, R160, R20 ;  /* 0x000000a0a89c723c */ /* 0x040fe20000041814 */
[----:B------:R-:W5:Y:S05]  /*128c0*/  LDSM.16.MT88.4 R16, [R193+0x15800] ;  /* 0x01580000c110783b */ /* 0x000f6a0000004200 */
[C---:B------:R-:W-:Y:S03]  /*128d0*/  HMMA.16816.F32.BF16 R152, R168.reuse, R162, R24 ;  /* 0x000000a2a898723c */ /* 0x040fe60000041818 */
[----:B------:R-:W5:Y:S03]  /*128e0*/  LDSM.16.MT88.4 R20, [R194+0x15800] ;  /* 0x01580000c214783b */ /* 0x000f660000004200 */
[C---:B------:R-:W-:Y:S06]  /*128f0*/  HMMA.16816.F32.BF16 R164, R168.reuse, R172, R28 ;  /* 0x000000aca8a4723c */ /* 0x040fec000004181c */
[C---:B------:R-:W-:Y:S06]  /*12900*/  HMMA.16816.F32.BF16 R160, R168.reuse, R174, R32 ;  /* 0x000000aea8a0723c */ /* 0x040fec0000041820 */
[C---:B------:R-:W-:Y:S06]  /*12910*/  HMMA.16816.F32.BF16 R36, R168.reuse, R176, R36 ;  /* 0x000000b0a824723c */ /* 0x040fec0000041824 */
[C---:B------:R-:W-:Y:S05]  /*12920*/  HMMA.16816.F32.BF16 R40, R168.reuse, R178, R40 ;  /* 0x000000b2a828723c */ /* 0x040fea0000041828 */
[----:B---3--:R-:W-:Y:S01]  /*12930*/  FFMA.FTZ R2, R2, R235, R247 ;  /* 0x000000eb02027223 */ /* 0x008fe200000100f7 */
[C---:B-1----:R-:W-:Y:S06]  /*12940*/  HMMA.16816.F32.BF16 R44, R168.reuse, R4, R44 ;  /* 0x00000004a82c723c */ /* 0x042fec000004182c */
[C---:B------:R-:W-:Y:S01]  /*12950*/  HMMA.16816.F32.BF16 R48, R168.reuse, R6, R48 ;  /* 0x00000006a830723c */ /* 0x040fe20000041830 */
[----:B------:R-:W1:Y:S05]  /*12960*/  LDSM.16.MT88.4 R4, [R196+0x15800] ;  /* 0x01580000c404783b */ /* 0x000e6a0000004200 */
[C---:B--2---:R-:W-:Y:S06]  /*12970*/  HMMA.16816.F32.BF16 R52, R168.reuse, R8, R52 ;  /* 0x00000008a834723c */ /* 0x044fec0000041834 */
[C---:B------:R-:W-:Y:S01]  /*12980*/  HMMA.16816.F32.BF16 R56, R168.reuse, R10, R56 ;  /* 0x0000000aa838723c */ /* 0x040fe20000041838 */
[----:B------:R-:W2:Y:S05]  /*12990*/  LDSM.16.MT88.4 R8, [R195+0x15800] ;  /* 0x01580000c308783b */ /* 0x000eaa0000004200 */
[C---:B----4-:R-:W-:Y:S06]  /*129a0*/  HMMA.16816.F32.BF16 R60, R168.reuse, R12, R60 ;  /* 0x0000000ca83c723c */ /* 0x050fec000004183c */
[C---:B------:R-:W-:Y:S01]  /*129b0*/  HMMA.16816.F32.BF16 R64, R168.reuse, R14, R64 ;  /* 0x0000000ea840723c */ /* 0x040fe20000041840 */
[----:B------:R-:W3:Y:S05]  /*129c0*/  LDSM.16.MT88.4 R12, [R193+0x17800] ;  /* 0x01780000c10c783b */ /* 0x000eea0000004200 */
[C---:B-----5:R-:W-:Y:S06]  /*129d0*/  HMMA.16816.F32.BF16 R68, R168.reuse, R16, R68 ;  /* 0x00000010a844723c */ /* 0x060fec0000041844 */
[C---:B------:R-:W-:Y:S01]  /*129e0*/  HMMA.16816.F32.BF16 R72, R168.reuse, R18, R72 ;  /* 0x00000012a848723c */ /* 0x040fe20000041848 */
[----:B------:R-:W4:Y:S05]  /*129f0*/  LDSM.16.MT88.4 R16, [R194+0x17800] ;  /* 0x01780000c210783b */ /* 0x000f2a0000004200 */
[C---:B------:R-:W-:Y:S06]  /*12a00*/  HMMA.16816.F32.BF16 R76, R168.reuse, R20, R76 ;  /* 0x00000014a84c723c */ /* 0x040fec000004184c */
[C---:B------:R-:W-:Y:S05]  /*12a10*/  HMMA.16816.F32.BF16 R80, R168.reuse, R22, R80 ;  /* 0x00000016a850723c */ /* 0x040fea0000041850 */
[----:B------:R-:W-:Y:S01]  /*12a20*/  FFMA.FTZ R20, R0, R226, R242 ;  /* 0x000000e200147223 */ /* 0x000fe200000100f2 */
[C---:B-1----:R-:W-:Y:S05]  /*12a30*/  HMMA.16816.F32.BF16 R84, R168.reuse, R4, R84 ;  /* 0x00000004a854723c */ /* 0x042fea0000041854 */
[----:B------:R-:W-:Y:S01]  /*12a40*/  FADD.FTZ R0, R246, R2 ;  /* 0x00000002f6007221 */ /* 0x000fe20000010000 */
[C---:B------:R-:W-:Y:S01]  /*12a50*/  HMMA.16816.F32.BF16 R88, R168.reuse, R6, R88 ;  /* 0x00000006a858723c */ /* 0x040fe20000041858 */
[----:B------:R-:W1:Y:S04]  /*12a60*/  LDSM.16.MT88.4 R4, [R196+0x17800] ;  /* 0x01780000c404783b */ /* 0x000e680000004200 */
[----:B------:R-:W-:Y:S01]  /*12a70*/  FADD.FTZ R2, R245, R20 ;  /* 0x00000014f5027221 */ /* 0x000fe20000010000 */
[C---:B--2---:R-:W-:Y:S05]  /*12a80*/  HMMA.16816.F32.BF16 R92, R168.reuse, R8, R92 ;  /* 0x00000008a85c723c */ /* 0x044fea000004185c */
[----:B------:R-:W-:Y:S01]  /*12a90*/  FADD.FTZ R20, R249, R0 ;  /* 0x00000000f9147221 */ /* 0x000fe20000010000 */
[C---:B------:R-:W-:Y:S01]  /*12aa0*/  HMMA.16816.F32.BF16 R96, R168.reuse, R10, R96 ;  /* 0x0000000aa860723c */ /* 0x040fe20000041860 */
[----:B------:R-:W2:Y:S04]  /*12ab0*/  LDSM.16.MT88.4 R8, [R195+0x17800] ;  /* 0x01780000c308783b */ /* 0x000ea80000004200 */
[----:B------:R-:W-:Y:S01]  /*12ac0*/  FADD.FTZ R0, R244, R2 ;  /* 0x00000002f4007221 */ /* 0x000fe20000010000 */
[C---:B---3--:R-:W-:Y:S05]  /*12ad0*/  HMMA.16816.F32.BF16 R100, R168.reuse, R12, R100 ;  /* 0x0000000ca864723c */ /* 0x048fea0000041864 */
[----:B------:R-:W-:Y:S01]  /*12ae0*/  FADD.FTZ R2, R243, R0 ;  /* 0x00000000f3027221 */ /* 0x000fe20000010000 */
[C---:B------:R-:W-:Y:S05]  /*12af0*/  HMMA.16816.F32.BF16 R104, R168.reuse, R14, R104 ;  /* 0x0000000ea868723c */ /* 0x040fea0000041868 */
[----:B------:R-:W-:Y:S01]  /*12b00*/  FADD.FTZ R12, R248, R20 ;  /* 0x00000014f80c7221 */ /* 0x000fe20000010000 */
[C---:B----4-:R-:W-:Y:S05]  /*12b10*/  HMMA.16816.F32.BF16 R108, R168.reuse, R16, R108 ;  /* 0x00000010a86c723c */ /* 0x050fea000004186c */
[----:B------:R-:W-:Y:S01]  /*12b20*/  FADD.FTZ R0, R234, R12 ;  /* 0x0000000cea007221 */ /* 0x000fe20000010000 */
[C---:B------:R-:W-:Y:S05]  /*12b30*/  HMMA.16816.F32.BF16 R112, R168.reuse, R18, R112 ;  /* 0x00000012a870723c */ /* 0x040fea0000041870 */
[----:B------:R-:W-:Y:S01]  /*12b40*/  FADD.FTZ R2, R230, R2 ;  /* 0x00000002e6027221 */ /* 0x000fe20000010000 */
[C---:B-1----:R-:W-:Y:S05]  /*12b50*/  HMMA.16816.F32.BF16 R116, R168.reuse, R4, R116 ;  /* 0x00000004a874723c */ /* 0x042fea0000041874 */
[----:B------:R-:W-:Y:S01]  /*12b60*/  FADD.FTZ R12, R233, R0 ;  /* 0x00000000e90c7221 */ /* 0x000fe20000010000 */
[----:B------:R-:W-:Y:S01]  /*12b70*/  FADD.FTZ R0, R229, R2 ;  /* 0x00000002e5007221 */ /* 0x000fe20000010000 */
[C---:B------:R-:W-:Y:S04]  /*12b80*/  HMMA.16816.F32.BF16 R120, R168.reuse, R6, R120 ;  /* 0x00000006a878723c */ /* 0x040fe80000041878 */
[----:B------:R-:W-:Y:S01]  /*12b90*/  FADD.FTZ R12, R232, R12 ;  /* 0x0000000ce80c7221 */ /* 0x000fe20000010000 */
[----:B------:R-:W-:Y:S01]  /*12ba0*/  FADD.FTZ R2, R228, R0 ;  /* 0x00000000e4027221 */ /* 0x000fe20000010000 */
[C---:B--2---:R-:W-:Y:S05]  /*12bb0*/  HMMA.16816.F32.BF16 R124, R168.reuse, R8, R124 ;  /* 0x00000008a87c723c */ /* 0x044fea000004187c */
[----:B------:R-:W-:Y:S01]  /*12bc0*/  FADD.FTZ R2, R227, R2 ;  /* 0x00000002e3027221 */ /* 0x000fe20000010000 */
[----:B------:R-:W-:Y:S01]  /*12bd0*/  FADD.FTZ R0, R231, R12 ;  /* 0x0000000ce7007221 */ /* 0x000fe20000010000 */
[----:B------:R-:W-:Y:S04]  /*12be0*/  HMMA.16816.F32.BF16 R128, R168, R10, R128 ;  /* 0x0000000aa880723c */ /* 0x000fe80000041880 */
[----:B------:R-:W-:Y:S01]  /*12bf0*/  FADD.FTZ R12, R225, R0 ;  /* 0x00000000e10c7221 */ /* 0x000fe20000010000 */
[----:B------:R-:W-:Y:S03]  /*12c00*/  FADD.FTZ R0, R189, R2 ;  /* 0x00000002bd007221 */ /* 0x000fe60000010000 */
[----:B------:R-:W-:Y:S03]  /*12c10*/  FADD.FTZ R4, R224, R12 ;  /* 0x0000000ce0047221 */ /* 0x000fe60000010000 */
[----:B------:R-:W-:Y:S01]  /*12c20*/  FADD.FTZ R2, R188, R0 ;  /* 0x00000000bc027221 */ /* 0x000fe20000010000 */
        /* <DEDUP_REMOVED lines=9> */
[----:B------:R-:W-:Y:S02]  /*12cc0*/  MOV R134, R3 ;  /* 0x0000000300867202 */ /* 0x000fe40000000f00 */
[----:B------:R-:W-:Y:S01]  /*12cd0*/  FADD.FTZ R0, R180, R0 ;  /* 0x00000000b4007221 */ /* 0x000fe20000010000 */
[----:B------:R-:W-:Y:S03]  /*12ce0*/  FADD.FTZ R2, R182, R2 ;  /* 0x00000002b6027221 */ /* 0x000fe60000010000 */
[----:B------:R-:W-:Y:S01]  /*12cf0*/  FADD.FTZ R0, R133, R0 ;  /* 0x0000000085007221 */ /* 0x000fe20000010000 */
[----:B------:R-:W-:Y:S01]  /*12d00*/  MOV R133, R132 ;  /* 0x0000008400857202 */ /* 0x000fe20000000f00 */
[----:B------:R1:W-:Y:S04]  /*12d10*/  STL [R1+0x24], R2 ;  /* 0x0000240201007387 */ /* 0x0003e80000100800 */
[----:B------:R1:W-:Y:S01]  /*12d20*/  STL [R1+0x28], R0 ;  /* 0x0000280001007387 */ /* 0x0003e20000100800 */
[----:B------:R-:W-:Y:S05]  /*12d30*/  @P0 BRA `(.L_x_245) ;  /* 0xffffffc000100947 */ /* 0x000fea000383ffff */
.L_x_244:
[----:B------:R-:W2:Y:S04]  /*12d40*/  LDL.LU R13, [R1+0x24] ;  /* 0x00002400010d7983 */ /* 0x000ea80000300800 */
[----:B------:R-:W3:Y:S01]  /*12d50*/  LDL.LU R12, [R1+0x28] ;  /* 0x00002800010c7983 */ /* 0x000ee20000300800 */
[----:B------:R-:W4:Y:S01]  /*12d60*/  S2UR UR6, SR_CgaCtaId ;  /* 0x00000000000679c3 */ /* 0x000f220000008800 */
[----:B------:R-:W-:Y:S01]  /*12d70*/  UISETP.NE.AND UP0, UPT, UR14, -0x1, UPT ;  /* 0xffffffff0e00788c */ /* 0x000fe2000bf05270 */
[----:B------:R-:W-:Y:S01]  /*12d80*/  IMAD.MOV.U32 R172, RZ, RZ, 0x20 ;  /* 0x00000020ffac7424 */ /* 0x000fe200078e00ff */
[----:B------:R-:W1:Y:S01]  /*12d90*/  S2R R10, SR_TID.X ;  /* 0x00000000000a7919 */ /* 0x000e620000002100 */
[----:B------:R-:W-:-:S03]  /*12da0*/  IMAD.MOV.U32 R134, RZ, RZ, 0x40 ;  /* 0x00000040ff867424 */ /* 0x000fc600078e00ff */
[----:B------:R-:W-:-:S05]  /*12db0*/  PLOP3.LUT P0, PT, PT, PT, UP0, 0x80, 0x0 ;  /* 0x000000000000781c */ /* 0x000fca0003f0f008 */
[----:B------:R-:W-:Y:S02]  /*12dc0*/  @UP0 ULDC.64 UR4, c[0x0][0x298] ;  /* 0x0000a60000040ab9 */ /* 0x000fe40000000a00 */
[----:B------:R-:W-:-:S03]  /*12dd0*/  @UP0 UIMAD.WIDE.U32 UR8, UR14, UR4, URZ ;  /* 0x000000040e0802a5 */ /* 0x000fc6000f8e003f */
[----:B------:R-:W-:Y:S01]  /*12de0*/  UMOV UR4, 0x400 ;  /* 0x0000040000047882 */ /* 0x000fe20000000000 */
[----:B------:R-:W-:Y:S02]  /*12df0*/  @UP0 UIMAD UR7, UR14, UR5, UR9 ;  /* 0x000000050e0702a4 */ /* 0x000fe4000f8e0209 */
[----:B----4-:R-:W-:Y:S01]  /*12e00*/  ULEA UR6, UR6, UR4, 0x18 ;  /* 0x0000000406067291 */ /* 0x010fe2000f8ec03f */
[----:B-1----:R-:W-:-:S04]  /*12e10*/  SHF.R.S32.HI R11, RZ, 0x1f, R10 ;  /* 0x0000001fff0b7819 */ /* 0x002fc8000001140a */
[CC--:B------:R-:W-:Y:S02]  /*12e20*/  LEA.HI R2, R11.reuse, R10.reuse, RZ, 0x2 ;  /* 0x0000000a0b027211 */ /* 0x0c0fe400078f10ff */
[----:B------:R-:W-:Y:S02]  /*12e30*/  LEA.HI R9, R11, R10, RZ, 0x5 ;  /* 0x0000000a0b097211 */ /* 0x000fe400078f28ff */
[--C-:B------:R-:W-:Y:S02]  /*12e40*/  SHF.R.S32.HI R4, RZ, 0x2, R2.reuse ;  /* 0x00000002ff047819 */ /* 0x100fe40000011402 */
[----:B------:R-:W-:Y:S02]  /*12e50*/  SHF.R.S32.HI R0, RZ, 0x1f, R2 ;  /* 0x0000001fff007819 */ /* 0x000fe40000011402 */
[----:B------:R-:W-:Y:S02]  /*12e60*/  LOP3.LUT R2, R2, 0x3ffffffc, RZ, 0xc0, !PT ;  /* 0x3ffffffc02027812 */ /* 0x000fe400078ec0ff */
[----:B------:R-:W-:-:S02]  /*12e70*/  LEA.HI R0, R0, R4, RZ, 0x3 ;  /* 0x0000000400007211 */ /* 0x000fc400078f18ff */
[----:B------:R-:W-:Y:S01]  /*12e80*/  SHF.R.S32.HI R184, RZ, 0x5, R9 ;  /* 0x00000005ffb87819 */ /* 0x000fe20000011409 */
[----:B------:R-:W-:Y:S01]  /*12e90*/  IMAD.IADD R2, R10, 0x1, -R2 ;  /* 0x000000010a027824 */ /* 0x000fe200078e0a02 */
[----:B------:R-:W-:-:S03]  /*12ea0*/  LOP3.LUT R0, R0, 0xfffffff8, RZ, 0xc0, !PT ;  /* 0xfffffff800007812 */ /* 0x000fc600078ec0ff */
[----:B------:R-:W-:Y:S02]  /*12eb0*/  IMAD R6, R184, 0x200, R2 ;  /* 0x00000200b8067824 */ /* 0x000fe400078e0202 */
[----:B------:R-:W-:-:S04]  /*12ec0*/  IMAD.IADD R0, R4, 0x1, -R0 ;  /* 0x0000000104007824 */ /* 0x000fc800078e0a00 */
[C---:B------:R-:W-:Y:S01]  /*12ed0*/  IMAD.SHL.U32 R4, R0.reuse, 0x40, RZ ;  /* 0x0000004000047824 */ /* 0x040fe200078e00ff */
[----:B------:R-:W-:-:S04]  /*12ee0*/  R2P PR, R0, 0x6 ;  /* 0x0000000600007804 */ /* 0x000fc80000000000 */
[----:B------:R-:W-:Y:S02]  /*12ef0*/  LOP3.LUT R4, R4, 0x1c0, RZ, 0xc0, !PT ;  /* 0x000001c004047812 */ /* 0x000fe400078ec0ff */
[----:B------:R-:W-:Y:S02]  /*12f00*/  SEL R172, R172, 0xffffffe0, !P1 ;  /* 0xffffffe0acac7807 */ /* 0x000fe40004800000 */
[----:B------:R-:W-:Y:S02]  /*12f10*/  LEA.HI R5, R4, R4, RZ, 0x1d ;  /* 0x0000000404057211 */ /* 0x000fe400078fe8ff */
[----:B------:R-:W-:-:S03]  /*12f20*/  SEL R134, R134, 0xffffffc0, !P2 ;  /* 0xffffffc086867807 */ /* 0x000fc60005000000 */
[----:B------:R-:W-:-:S05]  /*12f30*/  IMAD.U32 R5, R6, 0x2, R5 ;  /* 0x0000000206057824 */ /* 0x000fca00078e0005 */
[----:B------:R-:W-:Y:S01]  /*12f40*/  LEA R31, R5, UR6, 0x1 ;  /* 0x00000006051f7c11 */ /* 0x000fe2000f8e08ff */
[----:B--2---:R-:W1:Y:S04]  /*12f50*/  SHFL.BFLY PT, R7, R13, 0x2, 0x1f ;  /* 0x0c401f000d077f89 */ /* 0x004e6800000e0000 */
[----:B---3--:R-:W2:Y:S01]  /*12f60*/  SHFL.BFLY PT, R8, R12, 0x2, 0x1f ;  /* 0x0c401f000c087f89 */ /* 0x008ea200000e0000 */
[----:B-1----:R-:W-:Y:S01]  /*12f70*/  FADD.FTZ R2, R7, R13 ;  /* 0x0000000d07027221 */ /* 0x002fe20000010000 */
[----:B--2---:R-:W-:-:S04]  /*12f80*/  FADD.FTZ R4, R8, R12 ;  /* 0x0000000c08047221 */ /* 0x004fc80000010000 */
[----:B------:R1:W2:Y:S04]  /*12f90*/  SHFL.BFLY PT, R6, R2, 0x1, 0x1f ;  /* 0x0c201f0002067f89 */ /* 0x0002a800000e0000 */
[----:B------:R1:W3:Y:S01]  /*12fa0*/  SHFL.BFLY PT, R7, R4, 0x1, 0x1f ;  /* 0x0c201f0004077f89 */ /* 0x0002e200000e0000 */
[----:B------:R-:W-:Y:S05]  /*12fb0*/  @P0 BRA `(.L_x_248) ;  /* 0x00000000001c0947 */ /* 0x000fea0003800000 */
[----:B------:R-:W4:Y:S01]  /*12fc0*/  S2UR UR7, SR_CTAID.Y ;  /* 0x00000000000779c3 */ /* 0x000f220000002600 */
[----:B------:R-:W-:Y:S01]  /*12fd0*/  ULDC.64 UR4, c[0x0][0x290] ;  /* 0x0000a40000047ab9 */ /* 0x000fe20000000a00 */
[----:B----4-:R-:W-:Y:S02]  /*12fe0*/  USHF.R.S32.HI UR6, URZ, 0x1f, UR7 ;  /* 0x0000001f3f067899 */ /* 0x010fe40008011407 */
[----:B------:R-:W-:Y:S02]  /*12ff0*/  UIMAD.WIDE.U32 UR8, UR7, UR4, URZ ;  /* 0x00000004070872a5 */ /* 0x000fe4000f8e003f */
[----:B------:R-:W-:-:S04]  /*13000*/  UIMAD UR6, UR6, UR4, URZ ;  /* 0x00000004060672a4 */ /* 0x000fc8000f8e023f */
[----:B------:R-:W-:-:S04]  /*13010*/  UIMAD UR5, UR7, UR5, UR6 ;  /* 0x00000005070572a4 */ /* 0x000fc8000f8e0206 */
[----:B------:R-:W-:-:S12]  /*13020*/  UIADD3 UR7, UR9, UR5, URZ ;  /* 0x0000000509077290 */ /* 0x000fd8000fffe03f */
.L_x_248:
[----:B------:R-:W-:Y:S01]  /*13030*/  ULDC.U8 UR4, c[0x0][0x3d8] ;  /* 0x0000f60000047ab9 */ /* 0x000fe20000000000 */
[----:B------:R-:W-:Y:S01]  /*13040*/  ULDC.U8 UR6, c[0x0][0x3d9] ;  /* 0x0000f64000067ab9 */ /* 0x000fe20000000000 */
[----:B------:R-:W-:Y:S02]  /*13050*/  ISETP.NE.AND P3, PT, RZ, UR4, PT ;  /* 0x00000004ff007c0c */ /* 0x000fe4000bf65270 */
[----:B------:R-:W-:Y:S02]  /*13060*/  CS2R R168, SRZ ;  /* 0x0000000000a87805 */ /* 0x000fe4000001ff00 */
[----:B------:R-:W-:Y:S02]  /*13070*/  PLOP3.LUT P6, PT, PT, PT, PT, 0x8, 0x0 ;  /* 0x000000000000781c */ /* 0x000fe40003fce170 */
[----:B------:R-:W-:-:S13]  /*13080*/  ISETP.NE.OR P0, PT, RZ, UR6, !P3 ;  /* 0x00000006ff007c0c */ /* 0x000fda000df05670 */
[----:B------:R-:W-:Y:S05]  /*13090*/  @P0 BRA `(.L_x_249) ;  /* 0x00000000001c0947 */ /* 0x000fea0003800000 */
[----:B------:R-:W4:Y:S01]  /*130a0*/  S2UR UR5, SR_CTAID.Y ;  /* 0x00000000000579c3 */ /* 0x000f220000002600 */
[----:B------:R-:W-:Y:S01]  /*130b0*/  ULDC UR4, c[0x0][0x2c4] ;  /* 0x0000b10000047ab9 */ /* 0x000fe20000000800 */
[----:B------:R-:W-:Y:S01]  /*130c0*/  PLOP3.LUT P6, PT, PT, PT, PT, 0x80, 0x0 ;  /* 0x000000000000781c */ /* 0x000fe20003fcf070 */
[----:B----4-:R-:W-:-:S04]  /*130d0*/  @!UP0 UIMAD UR14, UR5, UR4, URZ ;  /* 0x00000004050e82a4 */ /* 0x010fc8000f8e023f */
[----:B------:R-:W-:Y:S02]  /*130e0*/  USHF.R.S32.HI UR4, URZ, 0x1f, UR14 ;  /* 0x0000001f3f047899 */ /* 0x000fe4000801140e */
[----:B------:R-:W-:-:S04]  /*130f0*/  IMAD.U32 R168, RZ, RZ, UR14 ;  /* 0x0000000effa87e24 */ /* 0x000fc8000f8e00ff */
[----:B------:R-:W-:-:S07]  /*13100*/  MOV R169, UR4 ;  /* 0x0000000400a97c02 */ /* 0x000fce0008000f00 */
.L_x_249:
[----:B------:R-:W4:Y:S01]  /*13110*/  S2UR UR4, SR_CTAID.X ;  /* 0x00000000000479c3 */ /* 0x000f220000002500 */
[----:B------:R-:W-:Y:S01]  /*13120*/  ISETP.NE.AND P1, PT, RZ, UR6, PT ;  /* 0x00000006ff007c0c */ /* 0x000fe2000bf25270 */
[----:B--2---:R-:W-:Y:S01]  /*13130*/  FADD.FTZ R135, R2, R6 ;  /* 0x0000000602877221 */ /* 0x004fe20000010000 */
[----:B---3--:R-:W-:Y:S01]  /*13140*/  FADD.FTZ R170, R4, R7 ;  /* 0x0000000704aa7221 */ /* 0x008fe20000010000 */
[----:B------:R-:W-:Y:S01]  /*13150*/  LEA.HI R183, R11, R10, RZ, 0x3 ;  /* 0x0000000a0bb77211 */ /* 0x000fe200078f18ff */
[----:B------:R-:W-:Y:S01]  /*13160*/  BSSY B0, `(.L_x_250) ;  /* 0x0000161000007945 */ /* 0x000fe20003800000 */
[----:B------:R-:W-:Y:S02]  /*13170*/  LOP3.LUT R0, R0, 0x1, RZ, 0xc0, !PT ;  /* 0x0000000100007812 */ /* 0x000fe400078ec0ff */
[----:B------:R-:W-:Y:S02]  /*13180*/  FSETP.NE.FTZ.AND P5, PT, R135, RZ, PT ;  /* 0x000000ff8700720b */ /* 0x000fe40003fb5000 */
[----:B------:R-:W-:-:S02]  /*13190*/  FSETP.NE.FTZ.AND P4, PT, R170, RZ, PT ;  /* 0x000000ffaa00720b */ /* 0x000fc40003f95000 */
[----:B-1----:R-:W-:Y:S02]  /*131a0*/  SHF.R.S32.HI R2, RZ, 0x3, R183 ;  /* 0x00000003ff027819 */ /* 0x002fe400000114b7 */
[----:B------:R-:W-:Y:S01]  /*131b0*/  ISETP.NE.U32.AND P2, PT, R0, 0x1, PT ;  /* 0x000000010000780c */ /* 0x000fe20003f45070 */
[----:B------:R-:W1:Y:S01]  /*131c0*/  @!P1 LDC R171, c[0x0][0x2c4] ;  /* 0x0000b100ffab9b82 */ /* 0x000e620000000800 */
[----:B------:R-:W-:Y:S02]  /*131d0*/  MOV R0, 0x3f800000 ;  /* 0x3f80000000007802 */ /* 0x000fe40000000f00 */
[----:B------:R-:W-:Y:S02]  /*131e0*/  PLOP3.LUT P0, PT, PT, PT, PT, 0x8, 0x0 ;  /* 0x000000000000781c */ /* 0x000fe40003f0e170 */
[----:B------:R-:W-:Y:S02]  /*131f0*/  @!P1 PLOP3.LUT P0, PT, P3, PT, PT, 0x80, 0x0 ;  /* 0x000000000000981c */ /* 0x000fe40001f0f070 */
[----:B------:R-:W2:Y:S01]  /*13200*/  @P5 MUFU.RCP R0, R135 ;  /* 0x0000008700005308 */ /* 0x000ea20000001000 */
[----:B------:R-:W-:Y:S01]  /*13210*/  LOP3.LUT R9, R9, 0xffffffe0, RZ, 0xc0, !PT ;  /* 0xffffffe009097812 */ /* 0x000fe200078ec0ff */
[----:B----4-:R-:W-:Y:S01]  /*13220*/  UIMAD UR6, UR4, -0x40, UR16 ;  /* 0xffffffc0040678a4 */ /* 0x010fe2000f8e0210 */
[----:B------:R-:W-:-:S02]  /*13230*/  LEA.HI.SX32 R5, R183, 0x10, 0x1d ;  /* 0x00000010b7057811 */ /* 0x000fc400078feaff */
[----:B------:R-:W-:Y:S02]  /*13240*/  LEA.HI.SX32 R4, R183, 0x20, 0x1d ;  /* 0x00000020b7047811 */ /* 0x000fe400078feaff */
[C---:B------:R-:W-:Y:S02]  /*13250*/  IADD3 R133, R31.reuse, -0x10, RZ ;  /* 0xfffffff01f857810 */ /* 0x040fe40007ffe0ff */
[----:B------:R-:W-:Y:S02]  /*13260*/  ISETP.GE.AND P3, PT, R2, UR6, PT ;  /* 0x0000000602007c0c */ /* 0x000fe4000bf66270 */
[----:B------:R-:W-:Y:S02]  /*13270*/  MOV R2, 0x3f800000 ;  /* 0x3f80000000027802 */ /* 0x000fe40000000f00 */
[----:B------:R-:W-:Y:S02]  /*13280*/  @P2 IADD3 R133, R31, 0x10, RZ ;  /* 0x000000101f852810 */ /* 0x000fe40007ffe0ff */
[----:B------:R-:W-:-:S02]  /*13290*/  IADD3 R185, R10, -R9, RZ ;  /* 0x800000090ab97210 */ /* 0x000fc40007ffe0ff */
[----:B------:R-:W3:Y:S01]  /*132a0*/  @P4 MUFU.RCP R2, R170 ;  /* 0x000000aa00024308 */ /* 0x000ee20000001000 */
[C---:B--2---:R-:W-:Y:S01]  /*132b0*/  FMUL.FTZ R182, R0.reuse, R140 ;  /* 0x0000008c00b67220 */ /* 0x044fe20000410000 */
[C---:B------:R-:W-:Y:S01]  /*132c0*/  FMUL.FTZ R173, R0.reuse, R141 ;  /* 0x0000008d00ad7220 */ /* 0x040fe20000410000 */
[C---:B------:R-:W-:Y:S01]  /*132d0*/  FMUL.FTZ R176, R0.reuse, R164 ;  /* 0x000000a400b07220 */ /* 0x040fe20000410000 */
[----:B------:R-:W-:Y:S01]  /*132e0*/  ISETP.GE.AND P2, PT, R5, UR6, PT ;  /* 0x0000000605007c0c */ /* 0x000fe2000bf46270 */
[----:B-1----:R-:W1:Y:S01]  /*132f0*/  @P0 LDC R171, c[0x0][0x2e4] ;  /* 0x0000b900ffab0b82 */ /* 0x002e620000000800 */
[C---:B------:R-:W-:Y:S01]  /*13300*/  FMUL.FTZ R181, R0.reuse, R136 ;  /* 0x0000008800b57220 */ /* 0x040fe20000410000 */
[C---:B------:R-:W-:Y:S01]  /*13310*/  FMUL.FTZ R175, R0.reuse, R160 ;  /* 0x000000a000af7220 */ /* 0x040fe20000410000 */
[C---:B------:R-:W-:Y:S01]  /*13320*/  FMUL.FTZ R174, R0.reuse, R36 ;  /* 0x0000002400ae7220 */ /* 0x040fe20000410000 */
[----:B------:R-:W-:Y:S01]  /*13330*/  FMUL.FTZ R164, R0, R40 ;  /* 0x0000002800a47220 */ /* 0x000fe20000410000 */
[----:B------:R-:W-:Y:S01]  /*13340*/  ISETP.GE.AND P0, PT, R4, UR6, PT ;  /* 0x0000000604007c0c */ /* 0x000fe2000bf06270 */
        /* <DEDUP_REMOVED lines=12> */
[----:B------:R-:W-:Y:S01]  /*13410*/  FMUL.FTZ R6, R2, R142 ;  /* 0x0000008e02067220 */ /* 0x000fe20000410000 */
        /* <DEDUP_REMOVED lines=46> */
[C---:B------:R-:W-:Y:S01]  /*13700*/  FMUL.FTZ R139, R2.reuse, R139 ;  /* 0x0000008b028b7220 */ /* 0x040fe20000410000 */
[C---:B------:R-:W-:Y:S01]  /*13710*/  FMUL.FTZ R4, R2.reuse, R138 ;  /* 0x0000008a02047220 */ /* 0x040fe20000410000 */
[----:B------:R-:W-:Y:S01]  /*13720*/  F2FP.BF16.F32.PACK_AB R0, R173, R182 ;  /* 0x000000b6ad00723e */ /* 0x000fe200000010ff */
[C---:B------:R-:W-:Y:S01]  /*13730*/  FMUL.FTZ R151, R2.reuse, R151 ;  /* 0x0000009702977220 */ /* 0x040fe20000410000 */
[C---:B------:R-:W-:Y:S01]  /*13740*/  FMUL.FTZ R9, R2.reuse, R150 ;  /* 0x0000009602097220 */ /* 0x040fe20000410000 */
[C---:B------:R-:W-:Y:S01]  /*13750*/  FMUL.FTZ R21, R2.reuse, R39 ;  /* 0x0000002702157220 */ /* 0x040fe20000410000 */
        /* <DEDUP_REMOVED lines=60> */
[----:B------:R2:W-:Y:S01]  /*13b20*/  STS [R31], R0 ;  /* 0x000000001f007388 */ /* 0x0005e20000000800 */
[----:B------:R-:W-:-:S02]  /*13b30*/  F2FP.BF16.F32.PACK_AB R2, R149, R180 ;  /* 0x000000b49502723e */ /* 0x000fc400000010ff */
[----:B------:R-:W-:Y:S01]  /*13b40*/  F2FP.BF16.F32.PACK_AB R9, R151, R9 ;  /* 0x000000099709723e */ /* 0x000fe200000010ff */
[----:B------:R3:W-:Y:S01]  /*13b50*/  STS [R31+0x400], R6 ;  /* 0x000400061f007388 */ /* 0x0007e20000000800 */
[----:B------:R-:W-:Y:S02]  /*13b60*/  F2FP.BF16.F32.PACK_AB R35, R67, R35 ;  /* 0x000000234323723e */ /* 0x000fe400000010ff */
[----:B------:R-:W-:Y:S01]  /*13b70*/  F2FP.BF16.F32.PACK_AB R8, R8, R179 ;  /* 0x000000b30808723e */ /* 0x000fe200000010ff */
[----:B------:R4:W-:Y:S01]  /*13b80*/  STS [R133+0x400], R4 ;  /* 0x0004000485007388 */ /* 0x0009e20000000800 */
[----:B------:R-:W-:Y:S02]  /*13b90*/  F2FP.BF16.F32.PACK_AB R7, R147, R7 ;  /* 0x000000079307723e */ /* 0x000fe400000010ff */
[----:B------:R-:W-:Y:S01]  /*13ba0*/  IADD3 R67, R172, R133, RZ ;  /* 0x00000085ac437210 */ /* 0x000fe20007ffe0ff */
[----:B------:R1:W-:Y:S01]  /*13bb0*/  STS [R133], R5 ;  /* 0x0000000585007388 */ /* 0x0003e20000000800 */
[----:B------:R-:W-:-:S02]  /*13bc0*/  F2FP.BF16.F32.PACK_AB R10, R10, R178 ;  /* 0x000000b20a0a723e */ /* 0x000fc400000010ff */
[----:B------:R-:W-:Y:S02]  /*13bd0*/  F2FP.BF16.F32.PACK_AB R11, R159, R11 ;  /* 0x0000000b9f0b723e */ /* 0x000fe400000010ff */
[----:B------:R-:W-:Y:S02]  /*13be0*/  F2FP.BF16.F32.PACK_AB R56, R153, R177 ;  /* 0x000000b19938723e */ /* 0x000fe400000010ff */
[----:B------:R-:W-:Y:S02]  /*13bf0*/  F2FP.BF16.F32.PACK_AB R55, R155, R154 ;  /* 0x0000009a9b37723e */ /* 0x000fe400000010ff */
[----:B------:R-:W-:Y:S02]  /*13c00*/  F2FP.BF16.F32.PACK_AB R54, R165, R176 ;  /* 0x000000b0a536723e */ /* 0x000fe400000010ff */
[----:B------:R-:W-:Y:S02]  /*13c10*/  F2FP.BF16.F32.PACK_AB R53, R167, R53 ;  /* 0x00000035a735723e */ /* 0x000fe400000010ff */
[----:B--2---:R-:W-:-:S02]  /*13c20*/  IADD3 R0, R31, R172, RZ ;  /* 0x000000ac1f007210 */ /* 0x004fc40007ffe0ff */
[----:B------:R-:W-:Y:S02]  /*13c30*/  F2FP.BF16.F32.PACK_AB R52, R161, R175 ;  /* 0x000000afa134723e */ /* 0x000fe400000010ff */
[----:B---3--:R-:W-:Y:S01]  /*13c40*/  IADD3 R6, R134, R133, RZ ;  /* 0x0000008586067210 */ /* 0x008fe20007ffe0ff */
[----:B------:R2:W-:Y:S01]  /*13c50*/  STS [R0], R2 ;  /* 0x0000000200007388 */ /* 0x0005e20000000800 */
[----:B------:R-:W-:Y:S02]  /*13c60*/  F2FP.BF16.F32.PACK_AB R51, R163, R162 ;  /* 0x000000a2a333723e */ /* 0x000fe400000010ff */
[----:B----4-:R-:W-:Y:S01]  /*13c70*/  IADD3 R4, R31, R134, RZ ;  /* 0x000000861f047210 */ /* 0x010fe20007ffe0ff */
[----:B------:R3:W-:Y:S01]  /*13c80*/  STS [R0+0x400], R9 ;  /* 0x0004000900007388 */ /* 0x0007e20000000800 */
[----:B------:R-:W-:Y:S02]  /*13c90*/  F2FP.BF16.F32.PACK_AB R50, R144, R174 ;  /* 0x000000ae9032723e */ /* 0x000fe400000010ff */
[----:B-1----:R-:W-:Y:S01]  /*13ca0*/  IADD3 R5, R67, R134, RZ ;  /* 0x0000008643057210 */ /* 0x002fe20007ffe0ff */
[----:B------:R-:W-:Y:S01]  /*13cb0*/  STS [R67], R8 ;  /* 0x0000000843007388 */ /* 0x000fe20000000800 */
[----:B------:R-:W-:-:S02]  /*13cc0*/  F2FP.BF16.F32.PACK_AB R49, R21, R49 ;  /* 0x000000311531723e */ /* 0x000fc400000010ff */
[----:B------:R-:W-:Y:S01]  /*13cd0*/  F2FP.BF16.F32.PACK_AB R48, R141, R164 ;  /* 0x000000a48d30723e */ /* 0x000fe200000010ff */
[----:B------:R1:W-:Y:S01]  /*13ce0*/  STS [R67+0x400], R7 ;  /* 0x0004000743007388 */ /* 0x0003e20000000800 */
[----:B------:R-:W-:Y:S02]  /*13cf0*/  F2FP.BF16.F32.PACK_AB R47, R19, R42 ;  /* 0x0000002a132f723e */ /* 0x000fe400000010ff */
[----:B------:R-:W-:Y:S01]  /*13d00*/  F2FP.BF16.F32.PACK_AB R46, R140, R160 ;  /* 0x000000a08c2e723e */ /* 0x000fe200000010ff */
[----:B------:R-:W-:Y:S01]  /*13d10*/  STS [R4], R10 ;  /* 0x0000000a04007388 */ /* 0x000fe20000000800 */
[----:B------:R-:W-:Y:S02]  /*13d20*/  F2FP.BF16.F32.PACK_AB R45, R17, R45 ;  /* 0x0000002d112d723e */ /* 0x000fe400000010ff */
[----:B------:R-:W-:Y:S01]  /*13d30*/  F2FP.BF16.F32.PACK_AB R44, R44, R157 ;  /* 0x0000009d2c2c723e */ /* 0x000fe200000010ff */
[----:B------:R4:W-:Y:S01]  /*13d40*/  STS [R4+0x400], R11 ;  /* 0x0004000b04007388 */ /* 0x0009e20000000800 */
[----:B------:R-:W-:-:S02]  /*13d50*/  F2FP.BF16.F32.PACK_AB R43, R15, R43 ;  /* 0x0000002b0f2b723e */ /* 0x000fc400000010ff */
[----:B------:R-:W-:Y:S01]  /*13d60*/  F2FP.BF16.F32.PACK_AB R42, R137, R156 ;  /* 0x0000009c892a723e */ /* 0x000fe200000010ff */
[----:B------:R-:W-:Y:S01]  /*13d70*/  STS [R6], R56 ;  /* 0x0000003806007388 */ /* 0x000fe20000000800 */
[----:B--2---:R-:W-:Y:S02]  /*13d80*/  IADD3 R2, R0, R134, RZ ;  /* 0x0000008600027210 */ /* 0x004fe40007ffe0ff */
[----:B------:R-:W-:Y:S01]  /*13d90*/  F2FP.BF16.F32.PACK_AB R41, R13, R41 ;  /* 0x000000290d29723e */ /* 0x000fe200000010ff */
[----:B------:R-:W-:Y:S01]  /*13da0*/  STS [R6+0x400], R55 ;  /* 0x0004003706007388 */ /* 0x000fe20000000800 */
[----:B------:R-:W-:Y:S01]  /*13db0*/  F2FP.BF16.F32.PACK_AB R40, R40, R152 ;  /* 0x000000982828723e */ /* 0x000fe200000010ff */
[----:B---3--:R-:W2:Y:S01]  /*13dc0*/  @P1 LDC R9, c[0x0][0x2c0] ;  /* 0x0000b000ff091b82 */ /* 0x008ea20000000800 */
[----:B------:R-:W-:Y:S01]  /*13dd0*/  F2FP.BF16.F32.PACK_AB R39, R59, R39 ;  /* 0x000000273b27723e */ /* 0x000fe200000010ff */
[----:B------:R-:W-:Y:S01]  /*13de0*/  STS [R2], R54 ;  /* 0x0000003602007388 */ /* 0x000fe20000000800 */
[----:B------:R-:W-:-:S02]  /*13df0*/  F2FP.BF16.F32.PACK_AB R38, R136, R148 ;  /* 0x000000948826723e */ /* 0x000fc400000010ff */
[----:B------:R-:W-:Y:S01]  /*13e00*/  F2FP.BF16.F32.PACK_AB R37, R63, R37 ;  /* 0x000000253f25723e */ /* 0x000fe200000010ff */
[----:B------:R-:W-:Y:S01]  /*13e10*/  STS [R2+0x400], R53 ;  /* 0x0004003502007388 */ /* 0x000fe20000000800 */
[----:B------:R-:W-:Y:S01]  /*13e20*/  F2FP.BF16.F32.PACK_AB R36, R36, R145 ;  /* 0x000000912424723e */ /* 0x000fe200000010ff */
[----:B-1----:R-:W1:Y:S01]  /*13e30*/  @!P1 LDC R7, c[0x0][0x270] ;  /* 0x00009c00ff079b82 */ /* 0x002e620000000800 */
[----:B------:R-:W-:Y:S01]  /*13e40*/  F2FP.BF16.F32.PACK_AB R34, R34, R68 ;  /* 0x000000442222723e */ /* 0x000fe200000010ff */
[----:B------:R-:W-:Y:S01]  /*13e50*/  STS [R5], R52 ;  /* 0x0000003405007388 */ /* 0x000fe20000000800 */
[----:B------:R-:W-:Y:S02]  /*13e60*/  F2FP.BF16.F32.PACK_AB R33, R71, R33 ;  /* 0x000000214721723e */ /* 0x000fe400000010ff */
[----:B------:R-:W-:Y:S01]  /*13e70*/  F2FP.BF16.F32.PACK_AB R32, R32, R72 ;  /* 0x000000482020723e */ /* 0x000fe200000010ff */
[----:B------:R-:W-:Y:S01]  /*13e80*/  STS [R5+0x400], R51 ;  /* 0x0004003305007388 */ /* 0x000fe20000000800 */
[----:B------:R-:W-:Y:S01]  /*13e90*/  F2FP.BF16.F32.PACK_AB R30, R75, R30 ;  /* 0x0000001e4b1e723e */ /* 0x000fe200000010ff */
[----:B----4-:R-:W3:Y:S01]  /*13ea0*/  @P1 LDC.64 R10, c[0x0][0x2c0] ;  /* 0x0000b000ff0a1b82 */ /* 0x010ee20000000a00 */
        /* <DEDUP_REMOVED lines=8> */
[----:B------:R-:W-:Y:S02]  /*13f30*/  F2FP.BF16.F32.PACK_AB R24, R87, R24 ;  /* 0x000000185718723e */ /* 0x000fe400000010ff */
        /* <DEDUP_REMOVED lines=33> */
[----:B------:R-:W-:Y:S01]  /*14150*/  @!P1 MOV R9, 0x1 ;  /* 0x0000000100099802 */ /* 0x000fe20000000f00 */
        /* <DEDUP_REMOVED lines=19> */
[----:B------:R2:W-:Y:S01]  /*14290*/  STS [R31+0x6400], R16 ;  /* 0x006400101f007388 */ /* 0x0005e20000000800 */
[----:B----4-:R-:W4:Y:S03]  /*142a0*/  S2R R28, SR_TID.X ;  /* 0x00000000001c7919 */ /* 0x010f260000002100 */
[----:B------:R1:W-:Y:S04]  /*142b0*/  STS [R133+0x6000], R15 ;  /* 0x0060000f85007388 */ /* 0x0003e80000000800 */
[----:B------:R-:W-:Y:S04]  /*142c0*/  STS [R133+0x6400], R14 ;  /* 0x0064000e85007388 */ /* 0x000fe80000000800 */
[----:B------:R-:W-:Y:S04]  /*142d0*/  STS [R0+0x6000], R13 ;  /* 0x0060000d00007388 */ /* 0x000fe80000000800 */
[----:B------:R3:W-:Y:S04]  /*142e0*/  STS [R0+0x6400], R12 ;  /* 0x0064000c00007388 */ /* 0x0007e80000000800 */
[----:B------:R-:W-:Y:S01]  /*142f0*/  STS [R67+0x6000], R63 ;  /* 0x0060003f43007388 */ /* 0x000fe20000000800 */
[----:B--2---:R-:W-:-:S03]  /*14300*/  MOV R16, 0x7f800000 ;  /* 0x7f80000000107802 */ /* 0x004fc60000000f00 */
[----:B------:R-:W-:Y:S04]  /*14310*/  STS [R67+0x6400], R62 ;  /* 0x0064003e43007388 */ /* 0x000fe80000000800 */
[----:B------:R-:W-:Y:S01]  /*14320*/  STS [R4+0x6000], R61 ;  /* 0x0060003d04007388 */ /* 0x000fe20000000800 */
[----:B-1----:R-:W-:-:S03]  /*14330*/  MOV R15, 0x7f800000 ;  /* 0x7f800000000f7802 */ /* 0x002fc60000000f00 */
[----:B------:R1:W-:Y:S01]  /*14340*/  STS [R4+0x6400], R60 ;  /* 0x0064003c04007388 */ /* 0x0003e20000000800 */
[----:B----4-:R-:W-:-:S03]  /*14350*/  SHF.R.S32.HI R17, RZ, 0x1f, R28 ;  /* 0x0000001fff117819 */ /* 0x010fc6000001141c */
[----:B------:R-:W-:Y:S04]  /*14360*/  STS [R6+0x6000], R59 ;  /* 0x0060003b06007388 */ /* 0x000fe80000000800 */
[----:B------:R-:W-:Y:S01]  /*14370*/  STS [R6+0x6400], R58 ;  /* 0x0064003a06007388 */ /* 0x000fe20000000800 */
[CC--:B---3--:R-:W-:Y:S01]  /*14380*/  LEA.HI R0, R17.reuse, R28.reuse, RZ, 0x5 ;  /* 0x0000001c11007211 */ /* 0x0c8fe200078f28ff */
[----:B------:R-:W2:Y:S01]  /*14390*/  @P5 LDC R12, c[0x0][0x2e8] ;  /* 0x0000ba00ff0c5b82 */ /* 0x000ea20000000800 */
[----:B------:R-:W-:Y:S01]  /*143a0*/  LEA.HI R17, R17, R28, RZ, 0x3 ;  /* 0x0000001c11117211 */ /* 0x000fe200078f18ff */
[----:B------:R-:W-:Y:S01]  /*143b0*/  STS [R2+0x6000], R57 ;  /* 0x0060003902007388 */ /* 0x000fe20000000800 */
[----:B------:R-:W-:-:S03]  /*143c0*/  LOP3.LUT R0, R0, 0xffffffe0, RZ, 0xc0, !PT ;  /* 0xffffffe000007812 */ /* 0x000fc600078ec0ff */
[----:B------:R3:W-:Y:S01]  /*143d0*/  STS [R2+0x6400], R66 ;  /* 0x0064004202007388 */ /* 0x0007e20000000800 */
[----:B------:R-:W-:-:S03]  /*143e0*/  IADD3 R0, R28, -R0, RZ ;  /* 0x800000001c007210 */ /* 0x000fc60007ffe0ff */
[----:B------:R-:W-:Y:S04]  /*143f0*/  STS [R5+0x6000], R65 ;  /* 0x0060004105007388 */ /* 0x000fe80000000800 */
[----:B------:R4:W-:Y:S01]  /*14400*/  STS [R5+0x6400], R64 ;  /* 0x0064004005007388 */ /* 0x0009e20000000800 */
[----:B-1----:R-:W-:Y:S01]  /*14410*/  @P1 MOV R4, 0x1 ;  /* 0x0000000100041802 */ /* 0x002fe20000000f00 */
[----:B------:R-:W-:Y:S01]  /*14420*/  @!P1 IMAD R4, R171, R7, RZ ;  /* 0x00000007ab049224 */ /* 0x000fe200078e02ff */
[----:B------:R-:W-:Y:S06]  /*14430*/  BAR.SYNC.DEFER_BLOCKING 0x0 ;  /* 0x0000000000007b1d */ /* 0x000fec0000010000 */
[----:B------:R-:W1:Y:S01]  /*14440*/  @P5 MUFU.LG2 R7, R135 ;  /* 0x0000008700075308 */ /* 0x000e620000000c00 */
[----:B------:R-:W4:Y:S01]  /*14450*/  S2R R8, SR_CTAID.Y ;  /* 0x0000000000087919 */ /* 0x000f220000002600 */
[----:B------:R-:W2:Y:S01]  /*14460*/  S2R R18, SR_CTAID.Z ;  /* 0x0000000000127919 */ /* 0x000ea20000002700 */
[----:B---3--:R-:W-:-:S04]  /*14470*/  SHF.R.S32.HI R2, RZ, 0x1f, R184 ;  /* 0x0000001fff027819 */ /* 0x008fc800000114b8 */
[----:B------:R-:W-:-:S04]  /*14480*/  LEA.HI R2, R2, R184, RZ, 0x2 ;  /* 0x000000b802027211 */ /* 0x000fc800078f10ff */
[----:B------:R-:W-:Y:S01]  /*14490*/  LOP3.LUT R2, R2, 0xffffffc, RZ, 0xc0, !PT ;  /* 0x0ffffffc02027812 */ /* 0x000fe200078ec0ff */
[----:B------:R3:W3:Y:S01]  /*144a0*/  LDS.128 R32, [R219+0x1800] ;  /* 0x00180000db207984 */ /* 0x0006e20000000c00 */
[----:B----4-:R-:W-:Y:S02]  /*144b0*/  IMAD R5, R8, R4, RZ ;  /* 0x0000000408057224 */ /* 0x010fe400078e02ff */
[----:B------:R-:W-:Y:S01]  /*144c0*/  @P1 IMAD R4, R11, R10, RZ ;  /* 0x0000000a0b041224 */ /* 0x000fe200078e02ff */
[----:B------:R-:W4:Y:S01]  /*144d0*/  @P4 MUFU.LG2 R8, R170 ;  /* 0x000000aa00084308 */ /* 0x000f220000000c00 */
[----:B------:R-:W3:Y:S01]  /*144e0*/  @P4 LDC R11, c[0x0][0x2e8] ;  /* 0x0000ba00ff0b4b82 */ /* 0x000ee20000000800 */
[----:B------:R-:W-:Y:S02]  /*144f0*/  SHF.R.S32.HI R10, RZ, 0x1f, R0 ;  /* 0x0000001fff0a7819 */ /* 0x000fe40000011400 */
[----:B------:R-:W-:Y:S01]  /*14500*/  SEL R6, R5, RZ, !P6 ;  /* 0x000000ff05067207 */ /* 0x000fe20007000000 */
[----:B-1----:R-:W-:Y:S01]  /*14510*/  @P5 FMUL.FTZ R5, R7, 0.69314718246459960938 ;  /* 0x3f31721807055820 */ /* 0x002fe20000410000 */
[----:B------:R-:W-:-:S02]  /*14520*/  LOP3.LUT P6, RZ, R185, 0x3, RZ, 0xc0, !PT ;  /* 0x00000003b9ff7812 */ /* 0x000fc400078cc0ff */
[----:B------:R-:W-:Y:S01]  /*14530*/  @!P1 MOV R4, R171 ;  /* 0x000000ab00049202 */ /* 0x000fe20000000f00 */
[----:B--2---:R-:W-:Y:S01]  /*14540*/  @P5 FFMA.FTZ R16, R132, R12, R5 ;  /* 0x0000000c84105223 */ /* 0x004fe20000010005 */
[----:B------:R-:W-:Y:S01]  /*14550*/  LEA.HI R7, R10, R0, RZ, 0x2 ;  /* 0x000000000a077211 */ /* 0x000fe200078f10ff */
[----:B------:R-:W-:Y:S01]  /*14560*/  IMAD R0, R9, UR4, RZ ;  /* 0x0000000409007c24 */ /* 0x000fe2000f8e02ff */
[----:B------:R-:W-:Y:S01]  /*14570*/  IADD3 R10, R184, -R2, RZ ;  /* 0x80000002b80a7210 */ /* 0x000fe20007ffe0ff */
[----:B------:R-:W-:Y:S01]  /*14580*/  IMAD R2, R18, R4, R6 ;  /* 0x0000000412027224 */ /* 0x000fe200078e0206 */
[----:B------:R-:W-:Y:S02]  /*14590*/  SHF.R.S32.HI R5, RZ, 0x2, R7 ;  /* 0x00000002ff057819 */ /* 0x000fe40000011407 */
[----:B------:R-:W-:Y:S01]  /*145a0*/  SHF.L.U32 R0, R0, 0x6, RZ ;  /* 0x0000000600007819 */ /* 0x000fe200000006ff */
[----:B----4-:R-:W-:Y:S01]  /*145b0*/  @P4 FMUL.FTZ R8, R8, 0.69314718246459960938 ;  /* 0x3f31721808084820 */ /* 0x010fe20000410000 */
[----:B------:R-:W-:-:S02]  /*145c0*/  LOP3.LUT R4, R17, 0xfffffff8, RZ, 0xc0, !PT ;  /* 0xfffffff811047812 */ /* 0x000fc400078ec0ff */
[----:B------:R-:W-:Y:S02]  /*145d0*/  IADD3 R6, P5, P1, R0, R168, R2 ;  /* 0x000000a800067210 */ /* 0x000fe400079be002 */
[----:B------:R-:W-:Y:S02]  /*145e0*/  SHF.R.S32.HI R7, RZ, 0x1f, R0 ;  /* 0x0000001fff077819 */ /* 0x000fe40000011400 */
[----:B------:R-:W-:Y:S01]  /*145f0*/  SHF.R.S32.HI R2, RZ, 0x1f, R2 ;  /* 0x0000001fff027819 */ /* 0x000fe20000011402 */
[----:B---3--:R-:W-:Y:S01]  /*14600*/  @P4 FFMA.FTZ R15, R3, R11, R8 ;  /* 0x0000000b030f4223 */ /* 0x008fe20000010008 */
[----:B------:R-:W-:Y:S02]  /*14610*/  LEA R0, R10, R5, 0x4 ;  /* 0x000000050a007211 */ /* 0x000fe400078e20ff */
[----:B------:R-:W-:Y:S02]  /*14620*/  IADD3 R14, -R4, R28, RZ ;  /* 0x0000001c040e7210 */ /* 0x000fe40007ffe1ff */
        /* <DEDUP_REMOVED lines=9> */
[CC--:B------:R-:W-:Y:S02]  /*146c0*/  @!P6 IADD3 R2, P4, R0.reuse, R6.reuse, RZ ;  /* 0x000000060002e210 */ /* 0x0c0fe40007f9e0ff */
[----:B------:R-:W2:Y:S01]  /*146d0*/  @!P5 LDC.64 R12, c[0x0][0x2b0] ;  /* 0x0000ac00ff0cdb82 */ /* 0x000ea20000000a00 */
[C---:B------:R-:W-:Y:S02]  /*146e0*/  @!P5 IADD3 R6, P1, R3.reuse, R6, RZ ;  /* 0x000000060306d210 */ /* 0x040fe40007f3e0ff */
        /* <DEDUP_REMOVED lines=8> */
.L_x_251:
[----:B------:R-:W-:Y:S05]  /*14770*/  BSYNC B0 ;  /* 0x0000000000007941 */ /* 0x000fea0003800000 */
.L_x_250:
[----:B------:R2:W5:Y:S04]  /*14780*/  LDL R30, [R1+0x5c] ;  /* 0x00005c00011e7983 */ /* 0x0005680000100800 */
[----:B------:R2:W5:Y:S04]  /*14790*/  LDL R31, [R1+0x2c] ;  /* 0x00002c00011f7983 */ /* 0x0005680000100800 */
[----:B------:R2:W5:Y:S01]  /*147a0*/  LDL R36, [R1+0x58] ;  /* 0x0000580001247983 */ /* 0x0005620000100800 */
[----:B------:R-:W-:Y:S01]  /*147b0*/  IMAD.SHL.U32 R28, R14, 0x8, RZ ;  /* 0x000000080e1c7824 */ /* 0x000fe200078e00ff */
[----:B------:R-:W-:Y:S01]  /*147c0*/  SHF.R.S32.HI R8, RZ, 0x1f, R18 ;  /* 0x0000001fff087819 */ /* 0x000fe20000011412 */
[----:B------:R-:W-:Y:S01]  /*147d0*/  ULDC.64 UR4, c[0x0][0x2a0] ;  /* 0x0000a80000047ab9 */ /* 0x000fe20000000a00 */
[----:B-1----:R-:W-:Y:S01]  /*147e0*/  SHF.R.S32.HI R2, RZ, 0x3, R17 ;  /* 0x00000003ff027819 */ /* 0x002fe20000011411 */
[----:B------:R2:W1:Y:S01]  /*147f0*/  LDS.128 R24, [R219] ;  /* 0x00000000db187984 */ /* 0x0004620000000c00 */
[----:B------:R-:W-:Y:S01]  /*14800*/  SHF.R.S32.HI R0, RZ, 0x1f, R28 ;  /* 0x0000001fff007819 */ /* 0x000fe2000001141c */
[----:B------:R-:W-:Y:S01]  /*14810*/  IMAD.U32 R5, RZ, RZ, UR15 ;  /* 0x0000000fff057e24 */ /* 0x000fe2000f8e00ff */
[----:B------:R-:W-:Y:S01]  /*14820*/  IADD3 R6, P1, R28, UR8, RZ ;  /* 0x000000081c067c10 */ /* 0x000fe2000ff3e0ff */
[----:B------:R2:W3:Y:S01]  /*14830*/  LDS.128 R20, [R219+0x2000] ;  /* 0x00200000db147984 */ /* 0x0004e20000000c00 */
[----:B------:R-:W-:Y:S01]  /*14840*/  LEA.HI.SX32 R4, R183, 0x30, 0x1d ;  /* 0x00000030b7047811 */ /* 0x000fe200078feaff */
[----:B------:R-:W-:Y:S01]  /*14850*/  BSSY B0, `(.L_x_252) ;  /* 0x000001e000007945 */ /* 0x000fe20003800000 */
[----:B------:R-:W-:Y:S01]  /*14860*/  IADD3.X R7, R0, UR7, RZ, P1, !PT ;  /* 0x0000000700077c10 */ /* 0x000fe20008ffe4ff */
[----:B------:R-:W-:Y:S01]  /*14870*/  IMAD R0, R8, UR4, RZ ;  /* 0x0000000408007c24 */ /* 0x000fe2000f8e02ff */
[----:B------:R2:W4:Y:S01]  /*14880*/  LDS.128 R12, [R219+0x6000] ;  /* 0x00600000db0c7984 */ /* 0x0005220000000c00 */
[----:B------:R-:W-:-:S02]  /*14890*/  SHF.R.S32.HI R3, RZ, 0x1f, R2 ;  /* 0x0000001fff037819 */ /* 0x000fc40000011402 */
[----:B------:R-:W-:Y:S01]  /*148a0*/  IMAD R0, R18, UR5, R0 ;  /* 0x0000000512007c24 */ /* 0x000fe2000f8e0200 */
[----:B------:R-:W-:Y:S01]  /*148b0*/  ISETP.GE.AND P1, PT, R4, UR6, PT ;  /* 0x0000000604007c0c */ /* 0x000fe2000bf26270 */
[----:B------:R-:W-:Y:S02]  /*148c0*/  IMAD.WIDE.U32 R10, R18, UR4, R6 ;  /* 0x00000004120a7c25 */ /* 0x000fe4000f8e0006 */
[----:B------:R2:W1:Y:S02]  /*148d0*/  LDS.128 R16, [R219+0x4000] ;  /* 0x00400000db107984 */ /* 0x0004640000000c00 */
[----:B------:R-:W-:-:S04]  /*148e0*/  IMAD.WIDE R4, R5, 0x40, R2 ;  /* 0x0000004005047825 */ /* 0x000fc800078e0202 */
        /* <DEDUP_REMOVED lines=8> */
[----:B-----5:R-:W-:Y:S02]  /*14970*/  ISETP.GE.AND P5, PT, R36, UR7, PT ;  /* 0x0000000724007c0c */ /* 0x020fe4000bfa6270 */
[----:B------:R-:W-:Y:S01]  /*14980*/  ISETP.GE.AND P4, PT, R31, UR7, PT ;  /* 0x000000071f007c0c */ /* 0x000fe2000bf86270 */
[----:B------:R-:W-:Y:S01]  /*14990*/  IMAD R0, R4, UR5, R0 ;  /* 0x0000000504007c24 */ /* 0x000fe2000f8e0200 */
[----:B------:R-:W-:-:S02]  /*149a0*/  ULDC.64 UR4, c[0x0][0x280] ;  /* 0x0000a00000047ab9 */ /* 0x000fc40000000a00 */
[----:B------:R-:W-:Y:S01]  /*149b0*/  LEA R2, P3, R6, UR4, 0x1 ;  /* 0x0000000406027c11 */ /* 0x000fe2000f8608ff */
[----:B------:R-:W-:-:S05]  /*149c0*/  IMAD.IADD R0, R7, 0x1, R0 ;  /* 0x0000000107007824 */ /* 0x000fca00078e0200 */
[----:B------:R-:W-:Y:S02]  /*149d0*/  LEA.HI.X R3, R6, UR5, R0, 0x1, P3 ;  /* 0x0000000506037c11 */ /* 0x000fe400098f0c00 */
[----:B------:R-:W-:-:S03]  /*149e0*/  ISETP.GE.AND P3, PT, R30, UR7, PT ;  /* 0x000000071e007c0c */ /* 0x000fc6000bf66270 */
[----:B-1----:R1:W-:Y:S04]  /*149f0*/  @!P6 STG.E.128 desc[UR30][R2.64], R24 ;  /* 0x000000180200e986 */ /* 0x0023e8000c101d1e */
[----:B---3--:R1:W-:Y:S04]  /*14a00*/  @!P5 STG.E.128 desc[UR30][R2.64+0x80], R20 ;  /* 0x000080140200d986 */ /* 0x0083e8000c101d1e */
[----:B------:R1:W-:Y:S04]  /*14a10*/  @!P4 STG.E.128 desc[UR30][R2.64+0x100], R16 ;  /* 0x000100100200c986 */ /* 0x0003e8000c101d1e */
[----:B----4-:R1:W-:Y:S02]  /*14a20*/  @!P3 STG.E.128 desc[UR30][R2.64+0x180], R12 ;  /* 0x0001800c0200b986 */ /* 0x0103e4000c101d1e */
.L_x_253:
[----:B------:R-:W-:Y:S05]  /*14a30*/  BSYNC B0 ;  /* 0x0000000000007941 */ /* 0x000fea0003800000 */
.L_x_252:
[----:B-1----:R1:W1:Y:S01]  /*14a40*/  LDS.128 R24, [R219+0x800] ;  /* 0x00080000db187984 */ /* 0x0022620000000c00 */
[----:B------:R-:W-:Y:S03]  /*14a50*/  BSSY B0, `(.L_x_254) ;  /* 0x000001a000007945 */ /* 0x000fe60003800000 */
[----:B---3--:R3:W1:Y:S04]  /*14a60*/  LDS.128 R20, [R219+0x2800] ;  /* 0x00280000db147984 */ /* 0x0086680000000c00 */
[----:B------:R3:W1:Y:S04]  /*14a70*/  LDS.128 R16, [R219+0x4800] ;  /* 0x00480000db107984 */ /* 0x0006680000000c00 */
[----:B----4-:R3:W4:Y:S01]  /*14a80*/  LDS.128 R12, [R219+0x6800] ;  /* 0x00680000db0c7984 */ /* 0x0107220000000c00 */
[----:B------:R-:W-:Y:S05]  /*14a90*/  @P2 BRA `(.L_x_255) ;  /* 0x0000000000542947 */ /* 0x000fea0003800000 */
[----:B------:R-:W-:Y:S01]  /*14aa0*/  IADD3 R0, P2, R4, 0x10, RZ ;  /* 0x0000001004007810 */ /* 0x000fe20007f5e0ff */
[----:B------:R-:W-:Y:S01]  /*14ab0*/  ULDC.64 UR4, c[0x0][0x298] ;  /* 0x0000a60000047ab9 */ /* 0x000fe20000000a00 */
[----:B------:R-:W-:Y:S01]  /*14ac0*/  IMAD.MOV.U32 R3, RZ, RZ, R9 ;  /* 0x000000ffff037224 */ /* 0x000fe200078e0009 */
[----:B------:R-:W-:Y:S02]  /*14ad0*/  ULDC UR7, c[0x0][0x2d0] ;  /* 0x0000b40000077ab9 */ /* 0x000fe40000000800 */
[----:B------:R-:W-:Y:S01]  /*14ae0*/  IMAD.X R2, RZ, RZ, R5, P2 ;  /* 0x000000ffff027224 */ /* 0x000fe200010e0605 */
[----:B------:R-:W-:Y:S02]  /*14af0*/  ISETP.GE.AND P5, PT, R28, UR7, PT ;  /* 0x000000071c007c0c */ /* 0x000fe4000bfa6270 */
[----:B-----5:R-:W-:Y:S01]  /*14b00*/  ISETP.GE.AND P4, PT, R36, UR7, PT ;  /* 0x0000000724007c0c */ /* 0x020fe2000bf86270 */
[----:B------:R-:W-:Y:S01]  /*14b10*/  IMAD R29, R2, UR4, RZ ;  /* 0x00000004021d7c24 */ /* 0x000fe2000f8e02ff */
[----:B------:R-:W-:Y:S01]  /*14b20*/  ISETP.GE.AND P3, PT, R31, UR7, PT ;  /* 0x000000071f007c0c */ /* 0x000fe2000bf66270 */
[----:B------:R-:W-:Y:S01]  /*14b30*/  IMAD.MOV.U32 R2, RZ, RZ, R10 ;  /* 0x000000ffff027224 */ /* 0x000fe200078e000a */
[----:B------:R-:W-:-:S03]  /*14b40*/  ISETP.GE.AND P2, PT, R30, UR7, PT ;  /* 0x000000071e007c0c */ /* 0x000fc6000bf46270 */
[----:B------:R-:W-:-:S04]  /*14b50*/  IMAD.WIDE.U32 R6, R0, UR4, R2 ;  /* 0x0000000400067c25 */ /* 0x000fc8000f8e0002 */
[----:B------:R-:W-:Y:S01]  /*14b60*/  IMAD R0, R0, UR5, R29 ;  /* 0x0000000500007c24 */ /* 0x000fe2000f8e021d */
[----:B------:R-:W-:Y:S02]  /*14b70*/  ULDC.64 UR4, c[0x0][0x280] ;  /* 0x0000a00000047ab9 */ /* 0x000fe40000000a00 */
[----:B------:R-:W-:Y:S01]  /*14b80*/  LEA R2, P6, R6, UR4, 0x1 ;  /* 0x0000000406027c11 */ /* 0x000fe2000f8c08ff */
[----:B------:R-:W-:-:S05]  /*14b90*/  IMAD.IADD R0, R7, 0x1, R0 ;  /* 0x0000000107007824 */ /* 0x000fca00078e0200 */
[----:B------:R-:W-:-:S05]  /*14ba0*/  LEA.HI.X R3, R6, UR5, R0, 0x1, P6 ;  /* 0x0000000506037c11 */ /* 0x000fca000b0f0c00 */
[----:B-1----:R1:W-:Y:S04]  /*14bb0*/  @!P5 STG.E.128 desc[UR30][R2.64], R24 ;  /* 0x000000180200d986 */ /* 0x0023e8000c101d1e */
[----:B------:R1:W-:Y:S04]  /*14bc0*/  @!P4 STG.E.128 desc[UR30][R2.64+0x80], R20 ;  /* 0x000080140200c986 */ /* 0x0003e8000c101d1e */
[----:B------:R1:W-:Y:S04]  /*14bd0*/  @!P3 STG.E.128 desc[UR30][R2.64+0x100], R16 ;  /* 0x000100100200b986 */ /* 0x0003e8000c101d1e */
[----:B----4-:R1:W-:Y:S02]  /*14be0*/  @!P2 STG.E.128 desc[UR30][R2.64+0x180], R12 ;  /* 0x0001800c0200a986 */ /* 0x0103e4000c101d1e */
.L_x_255:
[----:B------:R-:W-:Y:S05]  /*14bf0*/  BSYNC B0 ;  /* 0x0000000000007941 */ /* 0x000fea0003800000 */
.L_x_254:
[----:B-1----:R1:W1:Y:S01]  /*14c00*/  LDS.128 R24, [R219+0x1000] ;  /* 0x00100000db187984 */ /* 0x0022620000000c00 */
[----:B------:R-:W-:Y:S03]  /*14c10*/  BSSY B0, `(.L_x_256) ;  /* 0x000001a000007945 */ /* 0x000fe60003800000 */
[----:B------:R1:W1:Y:S04]  /*14c20*/  LDS.128 R20, [R219+0x3000] ;  /* 0x00300000db147984 */ /* 0x0002680000000c00 */
[----:B------:R1:W1:Y:S04]  /*14c30*/  LDS.128 R16, [R219+0x5000] ;  /* 0x00500000db107984 */ /* 0x0002680000000c00 */
[----:B----4-:R4:W1:Y:S01]  /*14c40*/  LDS.128 R12, [R219+0x7000] ;  /* 0x00700000db0c7984 */ /* 0x0108620000000c00 */
        /* <DEDUP_REMOVED lines=21> */
[----:B------:R1:W-:Y:S02]  /*14da0*/  @!P0 STG.E.128 desc[UR30][R2.64+0x180], R12 ;  /* 0x0001800c02008986 */ /* 0x0003e4000c101d1e */
.L_x_257:
[----:B------:R-:W-:Y:S05]  /*14db0*/  BSYNC B0 ;  /* 0x0000000000007941 */ /* 0x000fea0003800000 */
.L_x_256:
[----:B-1----:R1:W1:Y:S04]  /*14dc0*/  LDS.128 R20, [R219+0x3800] ;  /* 0x00380000db147984 */ /* 0x0022680000000c00 */
[----:B------:R1:W1:Y:S04]  /*14dd0*/  LDS.128 R16, [R219+0x5800] ;  /* 0x00580000db107984 */ /* 0x0002680000000c00 */
[----:B------:R1:W1:Y:S01]  /*14de0*/  LDS.128 R12, [R219+0x7800] ;  /* 0x00780000db0c7984 */ /* 0x0002620000000c00 */
[----:B------:R-:W-:Y:S05]  /*14df0*/  @P1 EXIT ;  /* 0x000000000000194d */ /* 0x000fea0003800000 */
        /* <DEDUP_REMOVED lines=9> */
[----:B------:R-:W-:-:S04]  /*14e90*/  IMAD.MOV.U32 R2, RZ, RZ, R10 ;  /* 0x000000ffff027224 */ /* 0x000fc800078e000a */
[----:B------:R-:W-:-:S04]  /*14ea0*/  IMAD.WIDE.U32 R4, R0, UR4, R2 ;  /* 0x0000000400047c25 */ /* 0x000fc8000f8e0002 */
[----:B------:R-:W-:Y:S01]  /*14eb0*/  IMAD R0, R0, UR5, R6 ;  /* 0x0000000500007c24 */ /* 0x000fe2000f8e0206 */
[----:B------:R-:W-:Y:S02]  /*14ec0*/  ULDC.64 UR4, c[0x0][0x280] ;  /* 0x0000a00000047ab9 */ /* 0x000fe40000000a00 */
[----:B------:R-:W-:Y:S01]  /*14ed0*/  LEA R2, P0, R4, UR4, 0x1 ;  /* 0x0000000404027c11 */ /* 0x000fe2000f8008ff */
[----:B------:R-:W-:-:S05]  /*14ee0*/  IMAD.IADD R0, R5, 0x1, R0 ;  /* 0x0000000105007824 */ /* 0x000fca00078e0200 */
[----:B------:R-:W-:Y:S02]  /*14ef0*/  LEA.HI.X R3, R4, UR5, R0, 0x1, P0 ;  /* 0x0000000504037c11 */ /* 0x000fe400080f0c00 */
[----:B------:R-:W-:-:S03]  /*14f00*/  ISETP.GE.AND P0, PT, R30, UR6, PT ;  /* 0x000000061e007c0c */ /* 0x000fc6000bf06270 */
[----:B------:R2:W-:Y:S04]  /*14f10*/  @!P3 STG.E.128 desc[UR30][R2.64], R32 ;  /* 0x000000200200b986 */ /* 0x0005e8000c101d1e */
[----:B-1----:R2:W-:Y:S04]  /*14f20*/  @!P2 STG.E.128 desc[UR30][R2.64+0x80], R20 ;  /* 0x000080140200a986 */ /* 0x0025e8000c101d1e */
[----:B------:R2:W-:Y:S02]  /*14f30*/  @!P1 STG.E.128 desc[UR30][R2.64+0x100], R16 ;  /* 0x0001001002009986 */ /* 0x0005e4000c101d1e */
[----:B------:R-:W-:Y:S05]  /*14f40*/  @P0 EXIT ;  /* 0x000000000000094d */ /* 0x000fea0003800000 */
[----:B------:R-:W-:Y:S01]  /*14f50*/  STG.E.128 desc[UR30][R2.64+0x180], R12 ;  /* 0x0001800c02007986 */ /* 0x000fe2000c101d1e */
[----:B------:R-:W-:Y:S05]  /*14f60*/  EXIT ;  /* 0x000000000000794d */ /* 0x000fea0003800000 */
.L_x_258:
        /* <DEDUP_REMOVED lines=9> */
.L_x_2391:


//--------------------- .text._ZN5flash16flash_fwd_kernelI23Flash_fwd_kernel_traitsILi256ELi64ELi64ELi4ELb0ELb0EN7cutlass10bfloat16_tE19Flash_kernel_traitsILi256ELi64ELi64ELi4ES3_EELb0ELb0ELb1ELb1ELb0ELb0ELb0ELb0EEEvNS_16Flash_fwd_paramsE --------------------------
	.section	.text._ZN5flash16flash_fwd_kernelI23Flash_fwd_kernel_traitsILi256ELi64ELi64ELi4ELb0ELb0EN7cutlass10bfloat16_tE19Flash_kernel_traitsILi256ELi64ELi64ELi4ES3_EELb0ELb0ELb1ELb1ELb0ELb0ELb0ELb0EEEvNS_16Flash_fwd_paramsE,"ax",@progbits
	.align	128
        .global         _ZN5flash16flash_fwd_kernelI23Flash_fwd_kernel_traitsILi256ELi64ELi64ELi4ELb0ELb0EN7cutlass10bfloat16_tE19Flash_kernel_traitsILi256ELi64ELi64ELi4ES3_EELb0ELb0ELb1ELb1ELb0ELb0ELb0ELb0EEEvNS_16Flash_fwd_paramsE
        .type           _ZN5flash16flash_fwd_kernelI23Flash_fwd_kernel_traitsILi256ELi64ELi64ELi4ELb0ELb0EN7cutlass10bfloat16_tE19Flash_kernel_traitsILi256ELi64ELi64ELi4ES3_EELb0ELb0ELb1ELb1ELb0ELb0ELb0ELb0EEEvNS_16Flash_fwd_paramsE,@function
        .size           _ZN5flash16flash_fwd_kernelI23Flash_fwd_kernel_traitsILi256ELi64ELi64ELi4ELb0ELb0EN7cutlass10bfloat16_tE19Flash_kernel_traitsILi256ELi64ELi64ELi4ES3_EELb0ELb0ELb1ELb1ELb0ELb0ELb0ELb0EEEvNS_16Flash_fwd_paramsE,(.L_x_2392 - _ZN5flash16flash_fwd_kernelI23Flash_fwd_kernel_traitsILi256ELi64ELi64ELi4ELb0ELb0EN7cutlass10bfloat16_tE19Flash_kernel_traitsILi256ELi64ELi64ELi4ES3_EELb0ELb0ELb1ELb1ELb0ELb0ELb0ELb0EEEvNS_16Flash_fwd_paramsE)
        .other          _ZN5flash16flash_fwd_kernelI23Flash_fwd_kernel_traitsILi256ELi64ELi64ELi4ELb0ELb0EN7cutlass10bfloat16_tE19Flash_kernel_traitsILi256ELi64ELi64ELi4ES3_EELb0ELb0ELb1ELb1ELb0ELb0ELb0ELb0EEEvNS_16Flash_fwd_paramsE,@"STO_CUDA_ENTRY STV_DEFAULT"
_ZN5flash16flash_fwd_kernelI23Flash_fwd_kernel_traitsILi256ELi64ELi64ELi4ELb0ELb0EN7cutlass10bfloat16_tE19Flash_kernel_traitsILi256ELi64ELi64ELi4ES3_EELb0ELb0ELb1ELb1ELb0ELb0ELb0ELb0EEEvNS_16Flash_fwd_paramsE:
.text._ZN5flash16flash_fwd_kernelI23Flash_fwd_kernel_traitsILi256ELi64ELi64ELi4ELb0ELb0EN7cutlass10bfloat16_tE19Flash_kernel_traitsILi256ELi64ELi64ELi4ES3_EELb0ELb0ELb1ELb1ELb0ELb0ELb0ELb0EEEvNS_16Flash_fwd_paramsE:
        /* <DEDUP_REMOVED lines=10> */
[----:B------:R-:W-:Y:S02]  /*00a0*/  ULDC.U8 UR6, c[0x0][0x3c2] ;  /* 0x0000f08000067ab9 */ /* 0x000fe40000000000 */
[----:B------:R-:W-:Y:S01]  /*00b0*/  PLOP3.LUT P0, PT, PT, PT, UP1, 0x80, 0x0 ;  /* 0x000000000000781c */ /* 0x000fe20003f0f018 */
[----:B------:R-:W-:Y:S01]  /*00c0*/  ULDC.64 UR4, c[0x0][0x2f8] ;  /* 0x0000be0000047ab9 */ /* 0x000fe20000000a00 */
[----:B------:R-:W-:Y:S01]  /*00d0*/  PLOP3.LUT P2, PT, PT, PT, UP2, 0x80, 0x0 ;  /* 0x000000000000781c */ /* 0x000fe20003f4f028 */
[----:B------:R-:W-:Y:S02]  /*00e0*/  UISETP.NE.AND UP3, UPT, UR6, URZ, UPT ;  /* 0x0000003f0600728c */ /* 0x000fe4000bf65270 */
[----:B------:R-:W-:Y:S01]  /*00f0*/  UISETP.EQ.U32.AND UP0, UPT, UR4, URZ, UPT ;  /* 0x0000003f0400728c */ /* 0x000fe2000bf02070 */
[----:B------:R-:W-:Y:S01]  /*0100*/  ULDC.64 UR34, c[0x0][0x208] ;  /* 0x0000820000227ab9 */ /* 0x000fe20000000a00 */
[----:B------:R-:W-:-:S02]  /*0110*/  ULDC.64 UR6, c[0x0][0x2f8] ;  /* 0x0000be0000067ab9 */ /* 0x000fc40000000a00 */
        /* <DEDUP_REMOVED lines=38> */
.L_x_259:
[----:B------:R-:W-:-:S03]  /*0380*/  ULDC UR6, c[0x0][0x2c8] ;  /* 0x0000b20000067ab9 */ /* 0x000fc60000000800 */
.L_x_260:
        /* <DEDUP_REMOVED lines=65> */
[----:B------:R-:W-:Y:S01]  /*07a0*/  ULDC.U8 UR9, c[0x0][0x3d8] ;  /* 0x0000f60000097ab9 */ /* 0x000fe20000000000 */
[----:B------:R-:W-:Y:S01]  /*07b0*/  @!UP1 UIMAD UR6, UR29, UR5, UR6 ;  /* 0x000000051d0692a4 */ /* 0x000fe2000f8e0206 */
[--C-:B------:R-:W-:Y:S01]  /*07c0*/  SHF.R.S32.HI R17, RZ, 0x1f, R16.reuse ;  /* 0x0000001fff117819 */ /* 0x100fe20000011410 */
[----:B------:R-:W-:Y:S01]  /*07d0*/  UISETP.NE.AND UP3, UPT, UR9, URZ, UPT ;  /* 0x0000003f0900728c */ /* 0x000fe2000bf65270 */
[----:B------:R-:W-:Y:S01]  /*07e0*/  VIADD R5, R16, 0x10 ;  /* 0x0000001010057836 */ /* 0x000fe20000000000 */
[----:B------:R-:W-:Y:S01]  /*07f0*/  UISETP.NE.AND UP0, UPT, UR9, URZ, !UP2 ;  /* 0x0000003f0900728c */ /* 0x000fe2000d705270 */
[----:B------:R-:W-:Y:S01]  /*0800*/  ISETP.NE.AND P3, PT, R4, RZ, PT ;  /* 0x000000ff0400720c */ /* 0x000fe20003f65270 */
[----:B------:R-:W-:Y:S01]  /*0810*/  UISETP.NE.OR UP3, UPT, UR8, URZ, !UP3 ;  /* 0x0000003f0800728c */ /* 0x000fe2000df65670 */
[----:B------:R-:W-:Y:S01]  /*0820*/  IMAD.WIDE R14, R15, 0x40, R16 ;  /* 0x000000400f0e7825 */ /* 0x000fe200078e0210 */
[----:B------:R-:W-:Y:S01]  /*0830*/  @UP1 UIMAD UR7, UR14, UR7, UR11 ;  /* 0x000000070e0712a4 */ /* 0x000fe2000f8e020b */
[----:B------:R-:W-:Y:S01]  /*0840*/  IADD3 R4, R16, 0x20, RZ ;  /* 0x0000002010047810 */ /* 0x000fe20007ffe0ff */
[----:B------:R-:W-:Y:S01]  /*0850*/  @UP2 ULDC.64 UR4, c[0x0][0x2c0] ;  /* 0x0000b00000042ab9 */ /* 0x000fe20000000a00 */
[----:B------:R-:W-:Y:S01]  /*0860*/  USHF.R.S32.HI UR11, URZ, 0x1f, UR32 ;  /* 0x0000001f3f0b7899 */ /* 0x000fe20008011420 */
[C---:B------:R-:W-:Y:S01]  /*0870*/  VIADD R8, R9.reuse, 0x40 ;  /* 0x0000004009087836 */ /* 0x040fe20000000000 */
[----:B------:R-:W-:Y:S01]  /*0880*/  @UP2 UIMAD UR17, UR5, UR4, URZ ;  /* 0x00000004051122a4 */ /* 0x000fe2000f8e023f */
[C---:B------:R-:W-:Y:S01]  /*0890*/  VIADD R7, R9.reuse, 0x80 ;  /* 0x0000008009077836 */ /* 0x040fe20000000000 */
[----:B------:R-:W-:Y:S01]  /*08a0*/  @!UP2 ULDC UR8, c[0x0][0x2c4] ;  /* 0x0000b1000008aab9 */ /* 0x000fe20000000800 */
[----:B------:R-:W-:Y:S01]  /*08b0*/  ULDC.64 UR4, c[0x0][0x2a0] ;  /* 0x0000a80000047ab9 */ /* 0x000fe20000000a00 */
[----:B------:R-:W-:Y:S01]  /*08c0*/  @UP0 ULDC UR8, c[0x0][0x2e4] ;  /* 0x0000b90000080ab9 */ /* 0x000fe20000000800 */
[----:B------:R-:W-:Y:S01]  /*08d0*/  UIMAD UR11, UR11, UR4, URZ ;  /* 0x000000040b0b72a4 */ /* 0x000fe2000f8e023f */
[----:B------:R-:W-:Y:S01]  /*08e0*/  IMAD.U32 R10, RZ, RZ, UR4 ;  /* 0x00000004ff0a7e24 */ /* 0x000fe2000f8e00ff */
[----:B------:R-:W-:Y:S01]  /*08f0*/  @UP2 UMOV UR9, 0x1 ;  /* 0x0000000100092882 */ /* 0x000fe20000000000 */
[----:B------:R-:W-:Y:S01]  /*0900*/  @!UP2 ULDC UR4, c[0x0][0x270] ;  /* 0x00009c000004aab9 */ /* 0x000fe20000000800 */
[----:B------:R-:W-:Y:S01]  /*0910*/  @UP1 UMOV UR20, UR10 ;  /* 0x0000000a00141c82 */ /* 0x000fe20008000000 */
[----:B------:R-:W-:Y:S01]  /*0920*/  @!UP2 UIMAD UR9, UR8, UR4, URZ ;  /* 0x000000040809a2a4 */ /* 0x000fe2000f8e023f */
[----:B------:R-:W-:Y:S01]  /*0930*/  IADD3 R6, R9, 0xc0, RZ ;  /* 0x000000c009067810 */ /* 0x000fe20007ffe0ff */
[----:B------:R-:W-:Y:S01]  /*0940*/  @!UP3 ULDC UR10, c[0x0][0x2c4] ;  /* 0x0000b100000abab9 */ /* 0x000fe20000000800 */
[----:B------:R-:W-:-:S02]  /*0950*/  @!UP1 UIADD3 UR7, UR13, UR6, URZ ;  /* 0x000000060d079290 */ /* 0x000fc4000fffe03f */
[----:B------:R-:W-:Y:S02]  /*0960*/  @!UP3 UIMAD UR10, UR29, UR10, URZ ;  /* 0x0000000a1d0ab2a4 */ /* 0x000fe4000f8e023f */
[----:B------:R-:W-:Y:S01]  /*0970*/  UIMAD UR9, UR29, UR9, URZ ;  /* 0x000000091d0972a4 */ /* 0x000fe2000f8e023f */
[----:B------:R-:W-:Y:S01]  /*0980*/  @!UP1 UMOV UR20, UR12 ;  /* 0x0000000c00149c82 */ /* 0x000fe20008000000 */
[----:B------:R-:W-:Y:S01]  /*0990*/  UIMAD UR5, UR32, UR5, UR11 ;  /* 0x00000005200572a4 */ /* 0x000fe2000f8e020b */
[C---:B------:R-:W-:Y:S01]  /*09a0*/  IADD3 R2, P0, R9.reuse, UR20, RZ ;  /* 0x0000001409027c10 */ /* 0x040fe2000ff1e0ff */
[----:B------:R-:W-:Y:S01]  /*09b0*/  @!UP3 USEL UR10, UR10, UR14, !UP1 ;  /* 0x0000000e0a0ab287 */ /* 0x000fe2000c800000 */
[----:B------:R-:W-:Y:S01]  /*09c0*/  @UP2 ULDC UR11, c[0x0][0x2c0] ;  /* 0x0000b000000b2ab9 */ /* 0x000fe20000000800 */
[----:B------:R-:W-:Y:S01]  /*09d0*/  USEL UR9, UR9, URZ, UP3 ;  /* 0x0000003f09097287 */ /* 0x000fe20009800000 */
[----:B------:R-:W-:Y:S01]  /*09e0*/  LEA.HI.X.SX32 R3, R9, UR7, 0x1, P0 ;  /* 0x0000000709037c11 */ /* 0x000fe200080f0eff */
[----:B------:R-:W-:Y:S01]  /*09f0*/  @!UP2 UMOV UR11, 0x1 ;  /* 0x00000001000ba882 */ /* 0x000fe20000000000 */
[----:B------:R-:W-:Y:S01]  /*0a00*/  @!UP2 UMOV UR17, UR8 ;  /* 0x000000080011ac82 */ /* 0x000fe20008000000 */
[----:B------:R-:W-:Y:S01]  /*0a10*/  UIMAD UR6, UR31, UR11, URZ ;  /* 0x0000000b1f0672a4 */ /* 0x000fe2000f8e023f */
[----:B------:R-:W-:Y:S01]  /*0a20*/  ISETP.GE.AND P0, PT, R5, UR16, PT ;  /* 0x0000001005007c0c */ /* 0x000fe2000bf06270 */
[----:B------:R-:W-:Y:S01]  /*0a30*/  UIMAD UR17, UR32, UR17, UR9 ;  /* 0x00000011201172a4 */ /* 0x000fe2000f8e0209 */
[----:B------:R-:W-:Y:S01]  /*0a40*/  IMAD.WIDE.U32 R10, R10, UR32, R2 ;  /* 0x000000200a0a7c25 */ /* 0x000fe2000f8e0002 */
[----:B------:R-:W-:Y:S01]  /*0a50*/  @!UP3 UMOV UR18, UR10 ;  /* 0x0000000a0012bc82 */ /* 0x000fe20008000000 */
[----:B------:R-:W-:-:S02]  /*0a60*/  USHF.R.S32.HI UR4, URZ, 0x1f, UR6 ;  /* 0x0000001f3f047899 */ /* 0x000fc40008011406 */
[----:B------:R-:W-:Y:S01]  /*0a70*/  @!UP3 USHF.R.S32.HI UR19, URZ, 0x1f, UR10 ;  /* 0x0000001f3f13b899 */ /* 0x000fe2000801140a */
[----:B------:R-:W-:Y:S01]  /*0a80*/  VIADD R13, R11, UR5 ;  /* 0x000000050b0d7c36 */ /* 0x000fe20008000000 */
        /* <DEDUP_REMOVED lines=22> */
.L_x_263:
[----:B------:R-:W-:Y:S05]  /*0bf0*/  BSYNC B0 ;  /* 0x0000000000007941 */ /* 0x000fea0003800000 */
.L_x_262:
[----:B------:R-:W-:Y:S01]  /*0c00*/  BSSY B0, `(.L_x_264) ;  /* 0x0000019000007945 */ /* 0x000fe20003800000 */
[----:B------:R-:W-:Y:S02]  /*0c10*/  ISETP.GE.AND P1, PT, R4, UR16, PT ;  /* 0x0000001004007c0c */ /* 0x000fe4000bf26270 */
[----:B-1----:R-:W-:Y:S01]  /*0c20*/  IADD3 R2, R16, 0x30, RZ ;  /* 0x0000003010027810 */ /* 0x002fe20007ffe0ff */
        /* <DEDUP_REMOVED lines=22> */
.L_x_265:
[----:B------:R-:W-:Y:S05]  /*0d90*/  BSYNC B0 ;  /* 0x0000000000007941 */ /* 0x000fea0003800000 */
.L_x_264:
[----:B------:R-:W-:Y:S01]  /*0da0*/  BSSY B0, `(.L_x_266) ;  /* 0x0000018000007945 */ /* 0x000fe20003800000 */
[----:B------:R-:W-:-:S03]  /*0db0*/  ISETP.GE.AND P0, PT, R2, UR16, PT ;  /* 0x0000001002007c0c */ /* 0x000fc6000bf06270 */
[----:B------:R-:W-:Y:S10]  /*0dc0*/  @P1 BRA `(.L_x_267) ;  /* 0x0000000000541947 */ /* 0x000ff40003800000 */
        /* <DEDUP_REMOVED lines=14> */
[----:B-1----:R-:W-:Y:S01]  /*0eb0*/  LEA R20, P6, R18, UR4, 0x1 ;  /* 0x0000000412147c11 */ /* 0x002fe2000f8c08ff */
[----:B------:R-:W-:-:S05]  /*0ec0*/  IMAD.IADD R0, R19, 0x1, R0 ;  /* 0x0000000113007824 */ /* 0x000fca00078e0200 */
[----:B------:R-:W-:-:S05]  /*0ed0*/  LEA.HI.X R21, R18, UR5, R0, 0x1, P6 ;  /* 0x0000000512157c11 */ /* 0x000fca000b0f0c00 */
[----:B------:R2:W-:Y:S04]  /*0ee0*/  @!P5 STG.E.128 desc[UR34][R20.64], RZ ;  /* 0x000000ff1400d986 */ /* 0x0005e8000c101d22 */
[----:B------:R2:W-:Y:S04]  /*0ef0*/  @!P4 STG.E.128 desc[UR34][R20.64+0x80], RZ ;  /* 0x000080ff1400c986 */ /* 0x0005e8000c101d22 */
[----:B------:R2:W-:Y:S04]  /*0f00*/  @!P2 STG.E.128 desc[UR34][R20.64+0x100], RZ ;  /* 0x000100ff1400a986 */ /* 0x0005e8000c101d22 */
[----:B------:R2:W-:Y:S02]  /*0f10*/  @!P1 STG.E.128 desc[UR34][R20.64+0x180], RZ ;  /* 0x000180ff14009986 */ /* 0x0005e4000c101d22 */
.L_x_267:
[----:B------:R-:W-:Y:S05]  /*0f20*/  BSYNC B0 ;  /* 0x0000000000007941 */ /* 0x000fea0003800000 */
.L_x_266:
        /* <DEDUP_REMOVED lines=26> */
.L_x_269:
[----:B------:R-:W-:Y:S05]  /*10d0*/  BSYNC B0 ;  /* 0x0000000000007941 */ /* 0x000fea0003800000 */
.L_x_268:
        /* <DEDUP_REMOVED lines=10> */
.L_x_271:
[----:B------:R-:W-:Y:S05]  /*1180*/  BSYNC B0 ;  /* 0x0000000000007941 */ /* 0x000fea0003800000 */
.L_x_270:
[----:B------:R-:W-:Y:S04]  /*1190*/  BSSY B0, `(.L_x_272) ;  /* 0x000000a000007945 */ /* 0x000fe80003800000 */
[----:B------:R-:W-:Y:S05]  /*11a0*/  @P5 BRA `(.L_x_273) ;  /* 0x0000000000205947 */ /* 0x000fea0003800000 */
[----:B------:R-:W-:Y:S01]  /*11b0*/  IMAD R0, R5, UR11, RZ ;  /* 0x0000000b05007c24 */ /* 0x000fe2000f8e02ff */
[----:B------:R-:W-:-:S04]  /*11c0*/  ULDC.64 UR4, c[0x0][0x2b0] ;  /* 0x0000ac0000047ab9 */ /* 0x000fc80000000a00 */
[----:B----4-:R-:W-:-:S04]  /*11d0*/  IADD3 R3, P0, R0, UR6, RZ ;  /* 0x0000000600037c10 */ /* 0x010fc8000ff1e0ff */
[----:B------:R-:W-:Y:S02]  /*11e0*/  LEA.HI.X.SX32 R0, R0, UR18, 0x1, P0 ;  /* 0x0000001200007c11 */ /* 0x000fe400080f0eff */
[----:B------:R-:W-:-:S04]  /*11f0*/  LEA R6, P0, R3, UR4, 0x2 ;  /* 0x0000000403067c11 */ /* 0x000fc8000f8010ff */
[----:B------:R-:W-:Y:S01]  /*1200*/  LEA.HI.X R7, R3, UR5, R0, 0x2, P0 ;  /* 0x0000000503077c11 */ /* 0x000fe200080f1400 */
[----:B------:R-:W-:-:S05]  /*1210*/  IMAD.MOV.U32 R3, RZ, RZ, 0x7f800000 ;  /* 0x7f800000ff037424 */ /* 0x000fca00078e00ff */
[----:B------:R4:W-:Y:S03]  /*1220*/  STG.E desc[UR34][R6.64], R3 ;  /* 0x0000000306007986 */ /* 0x0009e6000c101922 */
.L_x_273:
[----:B------:R-:W-:Y:S05]  /*1230*/  BSYNC B0 ;  /* 0x0000000000007941 */ /* 0x000fea0003800000 */
.L_x_272:
        /* <DEDUP_REMOVED lines=10> */
.L_x_275:
[----:B------:R-:W-:Y:S05]  /*12e0*/  BSYNC B0 ;  /* 0x0000000000007941 */ /* 0x000fea0003800000 */
.L_x_274:
        /* <DEDUP_REMOVED lines=10> */
.L_x_261:
        /* <DEDUP_REMOVED lines=32> */
[----:B------:R-:W-:Y:S01]  /*1590*/  UIADD3 UR26, UR21, UR7, URZ ;  /* 0x00000007151a7290 */ /* 0x000fe2000fffe03f */
[----:B------:R-:W-:-:S11]  /*15a0*/  UMOV UR28, UR20 ;  /* 0x00000014001c7c82 */ /* 0x000fd60008000000 */
.L_x_276:
[----:B------:R-:W-:Y:S01]  /*15b0*/  ULDC UR6, c[0x0][0x278] ;  /* 0x00009e0000067ab9 */ /* 0x000fe20000000800 */
[----:B------:R-:W1:Y:S01]  /*15c0*/  S2R R2, SR_CTAID.Z ;  /* 0x0000000000027919 */ /* 0x000e620000002700 */
[----:B------:R-:W-:Y:S01]  /*15d0*/  IMAD.U32 R0, RZ, RZ, UR6 ;  /* 0x00000006ff007e24 */ /* 0x000fe2000f8e00ff */
[----:B------:R-:W-:Y:S01]  /*15e0*/  UMOV UR20, URZ ;  /* 0x0000003f00147c82 */ /* 0x000fe20008000000 */
[----:B------:R-:W-:Y:S01]  /*15f0*/  SHF.R.S32.HI R13, RZ, 0x1f, R4 ;  /* 0x0000001fff0d7819 */ /* 0x000fe20000011404 */
[----:B------:R-:W-:Y:S01]  /*1600*/  @UP0 UIADD3 UR9, UR8, UR9, URZ ;  /* 0x0000000908090290 */ /* 0x000fe2000fffe03f */
[----:B------:R-:W-:Y:S01]  /*1610*/  IMAD.U32 R23, RZ, RZ, UR15 ;  /* 0x0000000fff177e24 */ /* 0x000fe2000f8e00ff */
[----:B------:R-:W-:Y:S01]  /*1620*/  IABS R0, R0 ;  /* 0x0000000000007213 */ /* 0x000fe20000000000 */
[----:B------:R-:W-:Y:S01]  /*1630*/  USHF.R.S32.HI UR17, URZ, 0x1f, UR32 ;  /* 0x0000001f3f117899 */ /* 0x000fe20008011420 */
[----:B------:R-:W-:Y:S01]  /*1640*/  LEA.HI R166, R13, R4, RZ, 0x3 ;  /* 0x000000040da67211 */ /* 0x000fe200078f18ff */
[----:B------:R-:W-:Y:S01]  /*1650*/  UIADD3 UR37, -UR31, UR16, URZ ;  /* 0x000000101f257290 */ /* 0x000fe2000fffe13f */
[----:B------:R-:W-:-:S02]  /*1660*/  R2UR UR7, R0 ;  /* 0x00000000000772ca */ /* 0x000fc400000e0000 */
[----:B------:R-:W-:Y:S02]  /*1670*/  LOP3.LUT R5, R166, 0xfffffff8, RZ, 0xc0, !PT ;  /* 0xfffffff8a6057812 */ /* 0x000fe400078ec0ff */
[----:B------:R-:W-:-:S03]  /*1680*/  SHF.R.S32.HI R166, RZ, 0x3, R166 ;  /* 0x00000003ffa67819 */ /* 0x000fc600000114a6 */
[----:B------:R-:W-:Y:S01]  /*1690*/  IMAD.IADD R5, R4, 0x1, -R5 ;  /* 0x0000000104057824 */ /* 0x000fe200078e0a05 */
[----:B------:R-:W-:-:S03]  /*16a0*/  SHF.R.S32.HI R167, RZ, 0x1f, R166 ;  /* 0x0000001fffa77819 */ /* 0x000fc600000114a6 */
[----:B------:R-:W-:Y:S02]  /*16b0*/  IMAD.SHL.U32 R84, R5, 0x8, RZ ;  /* 0x0000000805547824 */ /* 0x000fe400078e00ff */
[----:B------:R-:W2:Y:S01]  /*16c0*/  I2F.RP R3, UR7 ;  /* 0x0000000700037d06 */ /* 0x000ea20008209400 */
[----:B------:R-:W-:Y:S02]  /*16d0*/  IMAD.WIDE R22, R23, 0x40, R166 ;  /* 0x0000004017167825 */ /* 0x000fe400078e02a6 */
[----:B------:R-:W-:Y:S02]  /*16e0*/  SHF.R.S32.HI R85, RZ, 0x1f, R84 ;  /* 0x0000001fff557819 */ /* 0x000fe40000011454 */
[----:B-1----:R-:W-:-:S04]  /*16f0*/  IABS R2, R2 ;  /* 0x0000000200027213 */ /* 0x002fc80000000000 */
[----:B------:R-:W-:Y:S01]  /*1700*/  R2UR UR10, R2 ;  /* 0x00000000020a72ca */ /* 0x000fe200000e0000 */
[----:B--2---:R-:W1:Y:S02]  /*1710*/  MUFU.RCP R0, R3 ;  /* 0x0000000300007308 */ /* 0x004e640000001000 */
[----:B-1----:R-:W-:Y:S02]  /*1720*/  VIADD R0, R0, 0xffffffe ;  /* 0x0ffffffe00007836 */ /* 0x002fe40000000000 */
[----:B------:R-:W-:-:S04]  /*1730*/  IMAD.SHL.U32 R3, R166, 0x40, RZ ;  /* 0x00000040a6037824 */ /* 0x000fc800078e00ff */
[----:B------:R-:W1:Y:S01]  /*1740*/  F2I.FTZ.U32.TRUNC.NTZ R0, R0 ;  /* 0x0000000000007305 */ /* 0x000e62000021f000 */
[----:B------:R-:W-:-:S04]  /*1750*/  LOP3.LUT R3, R3, 0x1c0, RZ, 0xc0, !PT ;  /* 0x000001c003037812 */ /* 0x000fc800078ec0ff */
[----:B------:R-:W-:Y:S02]  /*1760*/  LOP3.LUT R7, R3, 0x38, R84, 0xf8, !PT ;  /* 0x0000003803077812 */ /* 0x000fe400078ef854 */
[----:B------:R-:W-:Y:S02]  /*1770*/  SHF.R.U32.HI R242, RZ, 0x3, R3 ;  /* 0x00000003fff27819 */ /* 0x000fe40000011603 */
[----:B------:R-:W-:Y:S02]  /*1780*/  LEA.HI R3, R13, R4, RZ, 0x6 ;  /* 0x000000040d037211 */ /* 0x000fe400078f30ff */
[----:B------:R-:W-:-:S03]  /*1790*/  LOP3.LUT R242, R7, R242, RZ, 0x3c, !PT ;  /* 0x000000f207f27212 */ /* 0x000fc600078e3cff */
[----:B------:R-:W-:Y:S01]  /*17a0*/  IMAD.SHL.U32 R3, R3, 0x8, RZ ;  /* 0x0000000803037824 */ /* 0x000fe200078e00ff */
[----:B-1----:R-:W-:-:S13]  /*17b0*/  R2UR UR21, R0 ;  /* 0x00000000001572ca */ /* 0x002fda00000e0000 */
[----:B------:R-:W-:-:S04]  /*17c0*/  UIADD3 UR11, URZ, -UR21, URZ ;  /* 0x800000153f0b7290 */ /* 0x000fc8000fffe03f */
[----:B------:R-:W-:-:S04]  /*17d0*/  UIMAD UR11, UR11, UR7, URZ ;  /* 0x000000070b0b72a4 */ /* 0x000fc8000f8e023f */
[----:B------:R-:W-:-:S07]  /*17e0*/  UIMAD.WIDE.U32 UR20, UR21, UR11, UR20 ;  /* 0x0000000b151472a5 */ /* 0x000fce000f8e0014 */
[----:B------:R-:W-:Y:S02]  /*17f0*/  UMOV UR11, UR21 ;  /* 0x00000015000b7c82 */ /* 0x000fe40008000000 */
[----:B------:R-:W-:Y:S02]  /*1800*/  UIMAD.WIDE.U32 UR20, UR11, UR10, URZ ;  /* 0x0000000a0b1472a5 */ /* 0x000fe4000f8e003f */
[----:B------:R-:W-:Y:S02]  /*1810*/  UIADD3 UR20, UR22, -0x1, URZ ;  /* 0xffffffff16147890 */ /* 0x000fe4000fffe03f */
        /* <DEDUP_REMOVED lines=32> */
.L_x_277:
[----:B------:R-:W-:Y:S01]  /*1a20*/  IADD3 R6, P0, R84, UR4, RZ ;  /* 0x0000000454067c10 */ /* 0x000fe2000ff1e0ff */
[----:B------:R-:W1:Y:S01]  /*1a30*/  S2UR UR4, SR_CgaCtaId ;  /* 0x00000000000479c3 */ /* 0x000e620000008800 */
[----:B------:R-:W-:Y:S01]  /*1a40*/  ULDC.64 UR8, c[0x0][0x258] ;  /* 0x0000960000087ab9 */ /* 0x000fe20000000a00 */
[----:B------:R-:W-:Y:S01]  /*1a50*/  ISETP.GE.AND P1, PT, R166, UR37, PT ;  /* 0x00000025a6007c0c */ /* 0x000fe2000bf26270 */
[----:B------:R-:W-:Y:S01]  /*1a60*/  UIMAD UR38, UR17, UR8, URZ ;  /* 0x00000008112672a4 */ /* 0x000fe2000f8e023f */
[----:B------:R-:W-:Y:S01]  /*1a70*/  IADD3.X R7, R85, UR18, RZ, P0, !PT ;  /* 0x0000001255077c10 */ /* 0x000fe200087fe4ff */
[----:B------:R-:W-:Y:S01]  /*1a80*/  IMAD.U32 R18, RZ, RZ, UR8 ;  /* 0x00000008ff127e24 */ /* 0x000fe2000f8e00ff */
[----:B------:R-:W-:Y:S01]  /*1a90*/  ULDC.64 UR6, c[0x0][0x260] ;  /* 0x0000980000067ab9 */ /* 0x000fe20000000a00 */
[----:B------:R-:W-:Y:S01]  /*1aa0*/  UIMAD UR38, UR32, UR9, UR38 ;  /* 0x00000009202672a4 */ /* 0x000fe2000f8e0226 */
[----:B------:R-:W-:Y:S01]  /*1ab0*/  IMAD.U32 R244, RZ, RZ, UR6 ;  /* 0x00000006fff47e24 */ /* 0x000fe2000f8e00ff */
[----:B------:R-:W-:Y:S01]  /*1ac0*/  UIMAD UR25, UR36, UR6, URZ ;  /* 0x00000006241972a4 */ /* 0x000fe2000f8e023f */
[----:B------:R-:W-:Y:S01]  /*1ad0*/  IMAD.WIDE.U32 R18, R18, UR32, R6 ;  /* 0x0000002012127c25 */ /* 0x000fe2000f8e0006 */
[----:B------:R-:W-:Y:S01]  /*1ae0*/  ULDC.64 UR8, c[0x0][0x268] ;  /* 0x00009a0000087ab9 */ /* 0x000fe20000000a00 */
[----:B------:R-:W-:Y:S01]  /*1af0*/  UMOV UR6, 0x400 ;  /* 0x0000040000067882 */ /* 0x000fe20000000000 */
[----:B------:R-:W-:Y:S01]  /*1b00*/  UIMAD UR36, UR36, UR8, URZ ;  /* 0x00000008242472a4 */ /* 0x000fe2000f8e023f */
[----:B------:R-:W-:Y:S01]  /*1b10*/  VIADD R0, R166, 0x20 ;  /* 0x00000020a6007836 */ /* 0x000fe20000000000 */
[----:B------:R-:W-:Y:S01]  /*1b20*/  LOP3.LUT R242, R242, 0xfffffe00, R3, 0xf8, !PT ;  /* 0xfffffe00f2f27812 */ /* 0x000fe200078ef803 */
[----:B------:R-:W-:Y:S01]  /*1b30*/  USHF.R.S32.HI UR19, URZ, 0x1f, UR20 ;  /* 0x0000001f3f137899 */ /* 0x000fe20008011414 */
[C---:B------:R-:W-:Y:S01]  /*1b40*/  IADD3 R2, R166.reuse, 0x10, RZ ;  /* 0x00000010a6027810 */ /* 0x040fe20007ffe0ff */
[----:B------:R-:W-:Y:S01]  /*1b50*/  UIMAD UR25, UR21, UR7, UR25 ;  /* 0x00000007151972a4 */ /* 0x000fe2000f8e0219 */
[----:B------:R-:W-:Y:S01]  /*1b60*/  IADD3 R21, R19, UR38, RZ ;  /* 0x0000002613157c10 */ /* 0x000fe2000fffe0ff */
[----:B------:R-:W-:Y:S01]  /*1b70*/  UIMAD UR18, UR20, -0x40, UR33 ;  /* 0xffffffc0141278a4 */ /* 0x000fe2000f8e0221 */
[----:B------:R-:W-:Y:S01]  /*1b80*/  BSSY B0, `(.L_x_278) ;  /* 0x000003a000007945 */ /* 0x000fe20003800000 */
[----:B------:R-:W-:Y:S01]  /*1b90*/  UIMAD UR36, UR21, UR9, UR36 ;  /* 0x00000009152472a4 */ /* 0x000fe2000f8e0224 */
[----:B------:R-:W-:Y:S01]  /*1ba0*/  VIADD R16, R166, 0x30 ;  /* 0x00000030a6107836 */ /* 0x000fe20000000000 */
[----:B-1----:R-:W-:Y:S01]  /*1bb0*/  ULEA UR4, UR4, UR6, 0x18 ;  /* 0x0000000604047291 */ /* 0x002fe2000f8ec03f */
[----:B------:R-:W-:Y:S01]  /*1bc0*/  ISETP.GE.AND P0, PT, R2, UR37, PT ;  /* 0x0000002502007c0c */ /* 0x000fe2000bf06270 */
[----:B------:R-:W-:Y:S01]  /*1bd0*/  VIADD R240, R84, 0x80 ;  /* 0x0000008054f07836 */ /* 0x000fe20000000000 */
[----:B------:R-:W-:Y:S01]  /*1be0*/  ISETP.GE.AND P5, PT, R0, UR37, PT ;  /* 0x0000002500007c0c */ /* 0x000fe2000bfa6270 */
[----:B------:R-:W-:Y:S01]  /*1bf0*/  IMAD R3, R167, UR12, RZ ;  /* 0x0000000ca7037c24 */ /* 0x000fe2000f8e02ff */
[----:B------:R-:W-:Y:S01]  /*1c00*/  IADD3 R241, R84, 0x40, RZ ;  /* 0x0000004054f17810 */ /* 0x000fe20007ffe0ff */
[----:B------:R-:W-:Y:S01]  /*1c10*/  IMAD.WIDE.U32 R26, R166, UR12, R84 ;  /* 0x0000000ca61a7c25 */ /* 0x000fe2000f8e0054 */
[----:B------:R-:W-:-:S02]  /*1c20*/  IADD3 R231, R84, 0xc0, RZ ;  /* 0x000000c054e77810 */ /* 0x000fc40007ffe0ff */
[----:B------:R-:W-:Y:S01]  /*1c30*/  LEA R242, R242, UR4, 0x1 ;  /* 0x00000004f2f27c11 */ /* 0x000fe2000f8e08ff */
[----:B------:R-:W-:Y:S01]  /*1c40*/  IMAD.U32 R165, RZ, RZ, UR8 ;  /* 0x00000008ffa57e24 */ /* 0x000fe2000f8e00ff */
        /* <DEDUP_REMOVED lines=45> */
.L_x_279:
[----:B------:R-:W-:Y:S05]  /*1f20*/  BSYNC B0 ;  /* 0x0000000000007941 */ /* 0x000fea0003800000 */
.L_x_278:
[----:B-12---:R-:W-:Y:S01]  /*1f30*/  IMAD R7, R166, UR13, R3 ;  /* 0x0000000da6077c24 */ /* 0x006fe2000f8e0203 */
[----:B------:R-:W-:Y:S01]  /*1f40*/  IADD3 R26, P1, R26, UR28, RZ ;  /* 0x0000001c1a1a7c10 */ /* 0x000fe2000ff3e0ff */
[----:B------:R-:W-:Y:S01]  /*1f50*/  IMAD R3, R167, UR10, RZ ;  /* 0x0000000aa7037c24 */ /* 0x000fe2000f8e02ff */
[----:B------:R-:W-:Y:S01]  /*1f60*/  BSSY B0, `(.L_x_280) ;  /* 0x0000035000007945 */ /* 0x000fe20003800000 */
[----:B------:R-:W-:Y:S01]  /*1f70*/  ISETP.GE.AND P6, PT, R16, UR37, PT ;  /* 0x0000002510007c0c */ /* 0x000fe2000bfc6270 */
[----:B------:R-:W-:Y:S01]  /*1f80*/  IMAD.WIDE.U32 R14, R166, UR10, R84 ;  /* 0x0000000aa60e7c25 */ /* 0x000fe2000f8e0054 */
[----:B------:R-:W-:-:S03]  /*1f90*/  IADD3.X R27, R27, UR26, R7, P1, !PT ;  /* 0x0000001a1b1b7c10 */ /* 0x000fc60008ffe407 */
[----:B------:R-:W-:Y:S01]  /*1fa0*/  IMAD R12, R166, UR11, R3 ;  /* 0x0000000ba60c7c24 */ /* 0x000fe2000f8e0203 */
[----:B------:R-:W-:Y:S07]  /*1fb0*/  @P0 BRA `(.L_x_281) ;  /* 0x0000000000bc0947 */ /* 0x000fee0003800000 */
        /* <DEDUP_REMOVED lines=13> */
[----:B------:R2:W-:Y:S06]  /*2090*/  @P4 STS.128 [R242+0x800], RZ ;  /* 0x000800fff2004388 */ /* 0x0005ec0000000c00 */
[----:B------:R-:W3:Y:S08]  /*20a0*/  @!P3 LDC.64 R8, c[0x0][0x210] ;  /* 0x00008400ff08bb82 */ /* 0x000ef00000000a00 */
[----:B------:R-:W4:Y:S01]  /*20b0*/  @!P2 LDC.64 R6, c[0x0][0x210] ;  /* 0x00008400ff06ab82 */ /* 0x000f220000000a00 */
[----:B-1----:R-:W-:Y:S01]  /*20c0*/  @!P4 LEA R24, P1, R28, R10, 0x1 ;  /* 0x0000000a1c18c211 */ /* 0x002fe200078208ff */
[----:B------:R-:W-:-:S05]  /*20d0*/  IMAD.IADD R10, R29, 0x1, R3 ;  /* 0x000000011d0a7824 */ /* 0x000fca00078e0203 */
[C---:B------:R-:W-:Y:S02]  /*20e0*/  @!P4 LEA.HI.X R25, R28.reuse, R11, R10, 0x1, P1 ;  /* 0x0000000b1c19c211 */ /* 0x040fe400008f0c0a */
[----:B---3--:R-:W-:-:S03]  /*20f0*/  @!P3 LEA R8, P0, R28, R8, 0x1 ;  /* 0x000000081c08b211 */ /* 0x008fc600078008ff */
[----:B------:R-:W-:Y:S01]  /*2100*/  @!PT LDS RZ, [RZ] ;  /* 0x00000000fffff984 */ /* 0x000fe20000000800 */
[----:B------:R-:W-:Y:S01]  /*2110*/  @!PT LDS RZ, [RZ] ;  /* 0x00000000fffff984 */ /* 0x000fe20000000800 */
[----:B------:R-:W-:Y:S01]  /*2120*/  @!PT LDS RZ, [RZ] ;  /* 0x00000000fffff984 */ /* 0x000fe20000000800 */
[----:B------:R2:W-:Y:S01]  /*2130*/  @!P4 LDGSTS.E.BYPASS.LTC128B.128 [R242+0x800], desc[UR34][R24.64] ;  /* 0x0080000018f2cfae */ /* 0x0005e2000b901d62 */
[C---:B------:R-:W-:Y:S02]  /*2140*/  @!P3 LEA.HI.X R9, R28.reuse, R9, R10, 0x1, P0 ;  /* 0x000000091c09b211 */ /* 0x040fe400000f0c0a */
[----:B------:R-:W-:Y:S01]  /*2150*/  ISETP.GE.AND P0, PT, R231, UR8, PT ;  /* 0x00000008e7007c0c */ /* 0x000fe2000bf06270 */
        /* <DEDUP_REMOVED lines=21> */
.L_x_281:
[----:B------:R-:W-:Y:S05]  /*22b0*/  BSYNC B0 ;  /* 0x0000000000007941 */ /* 0x000fea0003800000 */
.L_x_280:
[----:B------:R-:W-:Y:S04]  /*22c0*/  BSSY B0, `(.L_x_282) ;  /* 0x0000031000007945 */ /* 0x000fe80003800000 */
[----:B------:R-:W-:Y:S05]  /*22d0*/  @P5 BRA `(.L_x_283) ;  /* 0x0000000000bc5947 */ /* 0x000fea0003800000 */
[----:B------:R-:W-:Y:S01]  /*22e0*/  ULDC UR8, c[0x0][0x2d0] ;  /* 0x0000b40000087ab9 */ /* 0x000fe20000000800 */
[----:B--2---:R-:W-:Y:S01]  /*22f0*/  IADD3 R24, P0, R22, 0x20, RZ ;  /* 0x0000002016187810 */ /* 0x004fe20007f1e0ff */
        /* <DEDUP_REMOVED lines=9> */
[----:B------:R-:W2:Y:S01]  /*2390*/  @!P5 LDC.64 R10, c[0x0][0x210] ;  /* 0x00008400ff0adb82 */ /* 0x000ea20000000a00 */
[----:B------:R-:W-:Y:S01]  /*23a0*/  IMAD R3, R24, UR7, R3 ;  /* 0x0000000718037c24 */ /* 0x000fe2000f8e0203 */
[----:B------:R3:W-:Y:S06]  /*23b0*/  @P5 STS.128 [R242+0x1000], RZ ;  /* 0x001000fff2005388 */ /* 0x0007ec0000000c00 */
[----:B------:R-:W4:Y:S08]  /*23c0*/  @!P4 LDC.64 R8, c[0x0][0x210] ;  /* 0x00008400ff08cb82 */ /* 0x000f300000000a00 */
[----:B-1----:R-:W1:Y:S01]  /*23d0*/  @!P2 LDC.64 R6, c[0x0][0x210] ;  /* 0x00008400ff06ab82 */ /* 0x002e620000000a00 */
[----:B--2---:R-:W-:Y:S01]  /*23e0*/  @!P5 LEA R24, P0, R28, R10, 0x1 ;  /* 0x0000000a1c18d211 */ /* 0x004fe200078008ff */
[----:B------:R-:W-:-:S05]  /*23f0*/  IMAD.IADD R10, R29, 0x1, R3 ;  /* 0x000000011d0a7824 */ /* 0x000fca00078e0203 */
        /* <DEDUP_REMOVED lines=29> */
.L_x_283:
[----:B------:R-:W-:Y:S05]  /*25d0*/  BSYNC B0 ;  /* 0x0000000000007941 */ /* 0x000fea0003800000 */
.L_x_282:
[----:B------:R-:W-:Y:S01]  /*25e0*/  USHF.L.U32 UR37, UR12, 0x6, URZ ;  /* 0x000000060c257899 */ /* 0x000fe2000800063f */
[----:B------:R-:W-:Y:S01]  /*25f0*/  BSSY B0, `(.L_x_284) ;  /* 0x0000031000007945 */ /* 0x000fe20003800000 */
[----:B------:R-:W-:-:S03]  /*2600*/  IMAD.WIDE.U32 R244, R244, UR21, R26 ;  /* 0x00000015f4f47c25 */ /* 0x000fc6000f8e001a */
        /* <DEDUP_REMOVED lines=11> */
[----:B------:R-:W5:Y:S01]  /*26c0*/  @!P5 LDC.64 R10, c[0x0][0x210] ;  /* 0x00008400ff0adb82 */ /* 0x000f620000000a00 */
[----:B------:R-:W-:Y:S01]  /*26d0*/  IMAD R20, R3, UR7, R20 ;  /* 0x0000000703147c24 */ /* 0x000fe2000f8e0214 */
[----:B------:R5:W-:Y:S03]  /*26e0*/  @P5 STS.128 [R242+0x1800], RZ ;  /* 0x001800fff2005388 */ /* 0x000be60000000c00 */
[----:B------:R-:W-:-:S03]  /*26f0*/  IMAD.IADD R20, R19, 0x1, R20 ;  /* 0x0000000113147824 */ /* 0x000fc600078e0214 */
[----:B--23--:R-:W2:Y:S08]  /*2700*/  @!P4 LDC.64 R8, c[0x0][0x210] ;  /* 0x00008400ff08cb82 */ /* 0x00ceb00000000a00 */
[----:B-1--4-:R-:W1:Y:S01]  /*2710*/  @!P2 LDC.64 R6, c[0x0][0x210] ;  /* 0x00008400ff06ab82 */ /* 0x012e620000000a00 */
[----:B-----5:R-:W-:-:S04]  /*2720*/  @!P5 LEA R10, P0, R18, R10, 0x1 ;  /* 0x0000000a120ad211 */ /* 0x020fc800078008ff */
[C-C-:B------:R-:W-:Y:S02]  /*2730*/  @!P5 LEA.HI.X R11, R18.reuse, R11, R20.reuse, 0x1, P0 ;  /* 0x0000000b120bd211 */ /* 0x140fe400000f0c14 */
[----:B------:R-:W-:Y:S02]  /*2740*/  ISETP.GE.AND P0, PT, R231, UR8, PT ;  /* 0x00000008e7007c0c */ /* 0x000fe4000bf06270 */
[C---:B--2---:R-:W-:Y:S01]  /*2750*/  @!P4 LEA R8, P3, R18.reuse, R8, 0x1 ;  /* 0x000000081208c211 */ /* 0x044fe200078608ff */
        /* <DEDUP_REMOVED lines=26> */
.L_x_285:
[----:B------:R-:W-:Y:S05]  /*2900*/  BSYNC B0 ;  /* 0x0000000000007941 */ /* 0x000fea0003800000 */
.L_x_284:
[----:B------:R-:W-:Y:S01]  /*2910*/  USHF.L.U64.HI UR38, UR12, 0x6, UR13 ;  /* 0x000000060c267899 */ /* 0x000fe2000801020d */
[----:B------:R-:W-:Y:S01]  /*2920*/  ISETP.GE.AND P1, PT, R166, UR18, PT ;  /* 0x00000012a6007c0c */ /* 0x000fe2000bf26270 */
[----:B------:R-:W-:Y:S01]  /*2930*/  VIADD R247, R245, UR25 ;  /* 0x00000019f5f77c36 */ /* 0x000fe20008000000 */
[----:B------:R-:W-:Y:S01]  /*2940*/  MOV R246, R244 ;  /* 0x000000f400f67202 */ /* 0x000fe20000000f00 */
[----:B------:R-:W-:Y:S01]  /*2950*/  UIMAD UR6, UR38, UR20, URZ ;  /* 0x00000014260672a4 */ /* 0x000fe2000f8e023f */
[----:B------:R-:W-:Y:S01]  /*2960*/  IMAD.U32 R3, RZ, RZ, UR37 ;  /* 0x00000025ff037e24 */ /* 0x000fe2000f8e00ff */
[----:B------:R-:W-:Y:S01]  /*2970*/  BSSY B0, `(.L_x_286) ;  /* 0x000002d000007945 */ /* 0x000fe20003800000 */
[----:B------:R-:W-:Y:S01]  /*2980*/  ISETP.GE.AND P0, PT, R2, UR18, PT ;  /* 0x0000001202007c0c */ /* 0x000fe2000bf06270 */
[----:B------:R-:W-:Y:S01]  /*2990*/  UIMAD UR6, UR19, UR37, UR6 ;  /* 0x00000025130672a4 */ /* 0x000fe2000f8e0206 */
[----:B------:R-:W-:Y:S01]  /*29a0*/  IMAD.WIDE.U32 R18, R3, UR20, R246 ;  /* 0x0000001403127c25 */ /* 0x000fe2000f8e00f6 */
[----:B------:R-:W-:-:S04]  /*29b0*/  ISETP.GE.AND P5, PT, R0, UR18, PT ;  /* 0x0000001200007c0c */ /* 0x000fc8000bfa6270 */
[----:B------:R-:W-:Y:S01]  /*29c0*/  VIADD R21, R19, UR6 ;  /* 0x0000000613157c36 */ /* 0x000fe20008000000 */
        /* <DEDUP_REMOVED lines=39> */
.L_x_287:
[----:B------:R-:W-:Y:S05]  /*2c40*/  BSYNC B0 ;  /* 0x0000000000007941 */ /* 0x000fea0003800000 */
.L_x_286:
        /* <DEDUP_REMOVED lines=45> */
.L_x_289:
[----:B------:R-:W-:Y:S05]  /*2f20*/  BSYNC B0 ;  /* 0x0000000000007941 */ /* 0x000fea0003800000 */
.L_x_288:
[----:B------:R-:W-:Y:S04]  /*2f30*/  BSSY B0, `(.L_x_290) ;  /* 0x000002d000007945 */ /* 0x000fe80003800000 */
[----:B------:R-:W-:Y:S05]  /*2f40*/  @P5 BRA `(.L_x_291) ;  /* 0x0000000000ac5947 */ /* 0x000fea0003800000 */
[----:B------:R-:W-:Y:S01]  /*2f50*/  ULDC UR6, c[0x0][0x2d0] ;  /* 0x0000b40000067ab9 */ /* 0x000fe20000000800 */
[----:B------:R-:W-:Y:S01]  /*2f60*/  IMAD.U32 R23, RZ, RZ, UR12 ;  /* 0x0000000cff177e24 */ /* 0x000fe2000f8e00ff */
[----:B------:R-:W-:Y:S01]  /*2f70*/  ISETP.GE.AND P5, PT, R84, UR6, PT ;  /* 0x0000000654007c0c */ /* 0x000fe2000bfa6270 */
[----:B------:R-:W-:Y:S01]  /*2f80*/  IMAD.U32 R22, RZ, RZ, UR12 ;  /* 0x0000000cff167e24 */ /* 0x000fe2000f8e00ff */
[----:B------:R-:W-:Y:S01]  /*2f90*/  ISETP.GE.AND P4, PT, R241, UR6, PT ;  /* 0x00000006f1007c0c */ /* 0x000fe2000bf86270 */
[----:B------:R-:W-:Y:S01]  /*2fa0*/  IMAD.U32 R17, RZ, RZ, UR13 ;  /* 0x0000000dff117e24 */ /* 0x000fe2000f8e00ff */
        /* <DEDUP_REMOVED lines=37> */
.L_x_291:
[----:B------:R-:W-:Y:S05]  /*3200*/  BSYNC B0 ;  /* 0x0000000000007941 */ /* 0x000fea0003800000 */
.L_x_290:
        /* <DEDUP_REMOVED lines=45> */
.L_x_293:
[----:B------:R-:W-:Y:S05]  /*34e0*/  BSYNC B0 ;  /* 0x0000000000007941 */ /* 0x000fea0003800000 */
.L_x_292:
        /* <DEDUP_REMOVED lines=9> */
[----:B------:R-:W-:Y:S02]  /*3580*/  @UP1 UMOV UR43, UR17 ;  /* 0x00000011002b1c82 */ /* 0x000fe40008000000 */
[----:B------:R-:W-:Y:S01]  /*3590*/  @UP1 UIMAD.WIDE.U32 UR42, UR29, UR6, UR42 ;  /* 0x000000061d2a12a5 */ /* 0x000fe2000f8e002a */
[----:B------:R-:W-:Y:S01]  /*35a0*/  LEA.HI R229, R13, R4, RZ, 0x4 ;  /* 0x000000040de57211 */ /* 0x000fe200078f20ff */
[----:B------:R-:W-:Y:S01]  /*35b0*/  @UP1 UIMAD UR7, UR29, UR7, UR41 ;  /* 0x000000071d0712a4 */ /* 0x000fe2000f8e0229 */
[----:B------:R-:W-:-:S04]  /*35c0*/  DEPBAR.LE SB0, 0x0 ;  /* 0x000080000000791a */ /* 0x000fc80000000000 */
[----:B------:R-:W-:Y:S02]  /*35d0*/  @UP1 ULEA UR8, UP0, UR42, UR8, 0x2 ;  /* 0x000000082a081291 */ /* 0x000fe4000f80103f */
[----:B------:R-:W-:Y:S01]  /*35e0*/  @UP1 UIADD3 UR7, UR43, UR7, URZ ;  /* 0x000000072b071290 */ /* 0x000fe2000fffe03f */
[----:B------:R-:W-:Y:S01]  /*35f0*/  ISETP.GE.AND P0, PT, R2, UR18, PT ;  /* 0x0000001202007c0c */ /* 0x000fe2000bf06270 */
[----:B------:R-:W-:Y:S02]  /*3600*/  @UP1 ULDC UR6, c[0x0][0x2e8] ;  /* 0x0000ba0000061ab9 */ /* 0x000fe40000000800 */
[----:B------:R-:W-:Y:S01]  /*3610*/  @UP1 ULEA.HI.X UR9, UR42, UR9, UR7, 0x2, UP0 ;  /* 0x000000092a091291 */ /* 0x000fe200080f1407 */
[----:B------:R-:W-:-:S05]  /*3620*/  IMAD.U32 R20, RZ, RZ, UR8 ;  /* 0x00000008ff147e24 */ /* 0x000fca000f8e00ff */
[----:B------:R-:W-:-:S05]  /*3630*/  IMAD.U32 R21, RZ, RZ, UR9 ;  /* 0x00000009ff157e24 */ /* 0x000fca000f8e00ff */
[----:B-1234-:R-:W2:Y:S01]  /*3640*/  @P1 LDG.E R6, desc[UR34][R20.64] ;  /* 0x0000002214061981 */ /* 0x01eea2000c1e1900 */
[C---:B------:R-:W-:Y:S01]  /*3650*/  LOP3.LUT R7, R229.reuse, 0xfffffff0, RZ, 0xc0, !PT ;  /* 0xfffffff0e5077812 */ /* 0x040fe200078ec0ff */
[----:B------:R-:W-:Y:S01]  /*3660*/  IMAD.SHL.U32 R9, R166, 0x8, RZ ;  /* 0x00000008a6097824 */ /* 0x000fe200078e00ff */
[----:B------:R-:W-:Y:S01]  /*3670*/  SHF.R.S32.HI R10, RZ, 0x4, R229 ;  /* 0x00000004ff0a7819 */ /* 0x000fe200000114e5 */
[----:B------:R-:W-:Y:S01]  /*3680*/  USHF.L.U64.HI UR8, UR10, 0x6, UR11 ;  /* 0x000000060a087899 */ /* 0x000fe2000801020b */
[----:B------:R-:W-:Y:S01]  /*3690*/  IADD3 R14, P2, R14, UR30, RZ ;  /* 0x0000001e0e0e7c10 */ /* 0x000fe2000ff5e0ff */
[----:B------:R-:W-:Y:S01]  /*36a0*/  IMAD.IADD R18, R4, 0x1, -R7 ;  /* 0x0000000104127824 */ /* 0x000fe200078e0a07 */
[----:B------:R-:W-:Y:S01]  /*36b0*/  LEA.HI R229, R229, R10, RZ, 0x1 ;  /* 0x0000000ae5e57211 */ /* 0x000fe200078f08ff */
[----:B------:R-:W-:Y:S01]  /*36c0*/  USHF.L.U32 UR9, UR10, 0x6, URZ ;  /* 0x000000060a097899 */ /* 0x000fe2000800063f */
[----:B------:R-:W-:Y:S01]  /*36d0*/  IADD3.X R15, R15, UR27, R12, P2, !PT ;  /* 0x0000001b0f0f7c10 */ /* 0x000fe200097fe40c */
[----:B------:R-:W-:Y:S01]  /*36e0*/  UIMAD UR7, UR8, UR20, URZ ;  /* 0x00000014080772a4 */ /* 0x000fe2000f8e023f */
[----:B------:R-:W-:Y:S01]  /*36f0*/  SHF.R.S32.HI R7, RZ, 0x1f, R18 ;  /* 0x0000001fff077819 */ /* 0x000fe20000011412 */
[----:B------:R-:W-:Y:S01]  /*3700*/  UMOV UR17, URZ ;  /* 0x0000003f00117c82 */ /* 0x000fe20008000000 */
[----:B------:R-:W-:Y:S01]  /*3710*/  BAR.SYNC.DEFER_BLOCKING 0x0 ;  /* 0x0000000000007b1d */ /* 0x000fe20000010000 */
[----:B------:R-:W-:Y:S01]  /*3720*/  ISETP.GE.AND P2, PT, R166, UR18, PT ;  /* 0x00000012a6007c0c */ /* 0x000fe2000bf46270 */
[----:B------:R-:W-:Y:S01]  /*3730*/  IMAD.WIDE.U32 R198, R165, UR21, R14 ;  /* 0x00000015a5c67c25 */ /* 0x000fe2000f8e000e */
[----:B------:R-:W-:Y:S01]  /*3740*/  LEA.HI R8, R7, R18, RZ, 0x3 ;  /* 0x0000001207087211 */ /* 0x000fe200078f18ff */
[----:B------:R-:W-:Y:S01]  /*3750*/  UIMAD UR19, UR19, UR9, UR7 ;  /* 0x00000009131372a4 */ /* 0x000fe2000f8e0207 */
[----:B------:R-:W-:Y:S01]  /*3760*/  LOP3.LUT R229, R229, 0xfffffffe, RZ, 0xc0, !PT ;  /* 0xfffffffee5e57812 */ /* 0x000fe200078ec0ff */
[----:B------:R-:W-:Y:S01]  /*3770*/  VIADD R201, R199, UR36 ;  /* 0x00000024c7c97c36 */ /* 0x000fe20008000000 */
[----:B------:R-:W-:Y:S01]  /*3780*/  LOP3.LUT R7, R8, 0xfffffff8, RZ, 0xc0, !PT ;  /* 0xfffffff808077812 */ /* 0x000fe200078ec0ff */
[----:B------:R-:W-:Y:S01]  /*3790*/  IMAD.MOV.U32 R200, RZ, RZ, R198 ;  /* 0x000000ffffc87224 */ /* 0x000fe200078e00c6 */
[----:B------:R1:W-:Y:S01]  /*37a0*/  STL.64 [R1+0x38], R198 ;  /* 0x000038c601007387 */ /* 0x0003e20000100a00 */
[----:B------:R-:W-:Y:S01]  /*37b0*/  IMAD.IADD R229, R10, 0x1, -R229 ;  /* 0x000000010ae57824 */ /* 0x000fe200078e0ae5 */
[----:B------:R-:W-:Y:S01]  /*37c0*/  ISETP.GE.AND P5, PT, R0, UR18, PT ;  /* 0x0000001200007c0c */ /* 0x000fe2000bfa6270 */
[----:B------:R-:W-:Y:S01]  /*37d0*/  IMAD.IADD R2, R18, 0x1, -R7 ;  /* 0x0000000112027824 */ /* 0x000fe200078e0a07 */
[----:B------:R1:W-:Y:S01]  /*37e0*/  STL.64 [R1+0x48], R200 ;  /* 0x000048c801007387 */ /* 0x0003e20000100a00 */
[----:B------:R-:W2:Y:S01]  /*37f0*/  @P1 MUFU.RCP R7, UR6 ;  /* 0x0000000600071d08 */ /* 0x000ea20008001000 */
[----:B------:R-:W-:Y:S01]  /*3800*/  IMAD.SHL.U32 R10, R5, 0x40, RZ ;  /* 0x00000040050a7824 */ /* 0x000fe200078e00ff */
[----:B------:R-:W-:Y:S01]  /*3810*/  BSSY B0, `(.L_x_294) ;  /* 0x0000042000007945 */ /* 0x000fe20003800000 */
[----:B------:R-:W-:-:S02]  /*3820*/  IMAD.SHL.U32 R18, R2, 0x40, RZ ;  /* 0x0000004002127824 */ /* 0x000fc400078e00ff */
[----:B------:R-:W-:Y:S01]  /*3830*/  IMAD.SHL.U32 R11, R229, 0x8, RZ ;  /* 0x00000008e50b7824 */ /* 0x000fe200078e00ff */
[----:B------:R-:W-:Y:S01]  /*3840*/  LOP3.LUT R10, R10, 0x1c0, RZ, 0xc0, !PT ;  /* 0x000001c00a0a7812 */ /* 0x000fe200078ec0ff */
[----:B------:R-:W-:Y:S01]  /*3850*/  IMAD.U32 R14, RZ, RZ, UR20 ;  /* 0x00000014ff0e7e24 */ /* 0x000fe2000f8e00ff */
[----:B------:R-:W-:Y:S01]  /*3860*/  LOP3.LUT R18, R18, 0x1c0, RZ, 0xc0, !PT ;  /* 0x000001c012127812 */ /* 0x000fe200078ec0ff */
[----:B------:R1:W-:Y:S01]  /*3870*/  @P2 STS.128 [R242+0x10000], RZ ;  /* 0x010000fff2002388 */ /* 0x0003e20000000c00 */
[----:B------:R-:W-:Y:S01]  /*3880*/  LOP3.LUT R9, R10, 0x8, R9, 0xf8, !PT ;  /* 0x000000080a097812 */ /* 0x000fe200078ef809 */
[----:B------:R-:W-:Y:S01]  /*3890*/  IMAD.WIDE.U32 R14, R14, UR9, R200 ;  /* 0x000000090e0e7c25 */ /* 0x000fe2000f8e00c8 */
[----:B------:R-:W-:Y:S01]  /*38a0*/  SHF.R.U32.HI R10, RZ, 0x3, R10 ;  /* 0x00000003ff0a7819 */ /* 0x000fe2000001160a */
[----:B------:R1:W-:Y:S01]  /*38b0*/  @P2 STS.128 [R242+0x12000], RZ ;  /* 0x012000fff2002388 */ /* 0x0003e20000000c00 */
[----:B------:R-:W-:Y:S01]  /*38c0*/  LOP3.LUT R11, R18, 0x8, R11, 0xf8, !PT ;  /* 0x00000008120b7812 */ /* 0x000fe200078ef80b */
[----:B------:R-:W-:Y:S01]  /*38d0*/  VIADD R17, R15, UR19 ;  /* 0x000000130f117c36 */ /* 0x000fe20008000000 */
[----:B------:R-:W-:Y:S01]  /*38e0*/  SHF.R.U32.HI R18, RZ, 0x3, R18 ;  /* 0x00000003ff127819 */ /* 0x000fe20000011612 */
[----:B------:R1:W-:Y:S01]  /*38f0*/  @P2 STS.128 [R242+0x14000], RZ ;  /* 0x014000fff2002388 */ /* 0x0003e20000000c00 */
[----:B------:R-:W-:Y:S01]  /*3900*/  LOP3.LUT R10, R9, R10, RZ, 0x3c, !PT ;  /* 0x0000000a090a7212 */ /* 0x000fe200078e3cff */
[----:B------:R-:W-:Y:S01]  /*3910*/  IMAD.SHL.U32 R9, R8, 0x40, RZ ;  /* 0x0000004008097824 */ /* 0x000fe200078e00ff */
[----:B------:R-:W-:Y:S01]  /*3920*/  LOP3.LUT R0, R11, R18, RZ, 0x3c, !PT ;  /* 0x000000120b007212 */ /* 0x000fe200078e3cff */
[----:B------:R1:W-:Y:S02]  /*3930*/  @P2 STS.128 [R242+0x16000], RZ ;  /* 0x016000fff2002388 */ /* 0x0003e40000000c00 */
[----:B------:R-:W-:Y:S01]  /*3940*/  IMAD R229, R229, 0x200, R10 ;  /* 0x00000200e5e57824 */ /* 0x000fe200078e020a */
[----:B------:R-:W-:Y:S01]  /*3950*/  LOP3.LUT R0, R0, 0xfffffe00, R9, 0xf8, !PT ;  /* 0xfffffe0000007812 */ /* 0x000fe200078ef809 */
[----:B--2---:R-:W-:Y:S01]  /*3960*/  @P1 FMUL.FTZ R7, R6, R7 ;  /* 0x0000000706071220 */ /* 0x004fe20000410000 */
[----:B------:R-:W-:-:S04]  /*3970*/  LEA.HI R6, R13, R4, RZ, 0x5 ;  /* 0x000000040d067211 */ /* 0x000fc800078f28ff */
[----:B------:R-:W-:Y:S02]  /*3980*/  @P1 R2UR UR6, R7 ;  /* 0x00000000070612ca */ /* 0x000fe400000e0000 */
[----:B------:R-:W-:-:S05]  /*3990*/  SHF.R.S32.HI R87, RZ, 0x5, R6 ;  /* 0x00000005ff577819 */ /* 0x000fca0000011406 */
[----:B------:R-:W-:-:S06]  /*39a0*/  IMAD R230, R87, 0x400, R0 ;  /* 0x0000040057e67824 */ /* 0x000fcc00078e0200 */
        /* <DEDUP_REMOVED lines=40> */
.L_x_295:
[----:B------:R-:W-:Y:S05]  /*3c30*/  BSYNC B0 ;  /* 0x0000000000007941 */ /* 0x000fea0003800000 */
.L_x_294:
        /* <DEDUP_REMOVED lines=17> */
[----:B--2---:R-:W2:Y:S02]  /*3d50*/  @!P3 LDC.64 R10, c[0x0][0x220] ;  /* 0x00008800ff0abb82 */ /* 0x004ea40000000a00 */
        /* <DEDUP_REMOVED lines=33> */
.L_x_297:
[----:B------:R-:W-:Y:S05]  /*3f70*/  BSYNC B0 ;  /* 0x0000000000007941 */ /* 0x000fea0003800000 */
.L_x_296:
        /* <DEDUP_REMOVED lines=48> */
.L_x_299:
[----:B------:R-:W-:Y:S05]  /*4280*/  BSYNC B0 ;  /* 0x0000000000007941 */ /* 0x000fea0003800000 */
.L_x_298:
        /* <DEDUP_REMOVED lines=49> */
.L_x_301:
[----:B------:R-:W-:Y:S05]  /*45a0*/  BSYNC B0 ;  /* 0x0000000000007941 */ /* 0x000fea0003800000 */
.L_x_300:
[----:B------:R-:W-:Y:S01]  /*45b0*/  LDSM.16.M88.4 R44, [R230] ;  /* 0x00000000e62c783b */ /* 0x000fe20000000200 */
[----:B------:R-:W-:Y:S01]  /*45c0*/  R2P PR, R5, 0x6 ;  /* 0x0000000605007804 */ /* 0x000fe20000000000 */
[----:B------:R-:W-:Y:S01]  /*45d0*/  IMAD.MOV.U32 R7, RZ, RZ, 0x10 ;  /* 0x00000010ff077424 */ /* 0x000fe200078e00ff */
[C---:B------:R-:W-:Y:S01]  /*45e0*/  LOP3.LUT P0, RZ, R2.reuse, 0x2, RZ, 0xc0, !PT ;  /* 0x0000000202ff7812 */ /* 0x040fe2000780c0ff */
[----:B------:R-:W5:Y:S01]  /*45f0*/  LDSM.16.M88.4 R36, [R229+0x8000] ;  /* 0x00800000e524783b */ /* 0x000f620000000200 */
[----:B------:R-:W-:Y:S01]  /*4600*/  VIADD R5, R229, 0x8000 ;  /* 0x00008000e5057836 */ /* 0x000fe20000000000 */
[----:B------:R-:W-:Y:S01]  /*4610*/  LEA R252, R87, UR31, 0x4 ;  /* 0x0000001f57fc7c11 */ /* 0x000fe2000f8e20ff */
[----:B------:R-:W-:Y:S01]  /*4620*/  VIADD R227, R229, 0x8020 ;  /* 0x00008020e5e37836 */ /* 0x000fe20000000000 */
[----:B------:R-:W-:Y:S01]  /*4630*/  SEL R7, R7, 0xfffffff0, !P0 ;  /* 0xfffffff007077807 */ /* 0x000fe20004000000 */
[----:B------:R-:W3:Y:S01]  /*4640*/  LDSM.16.M88.4 R28, [R229+0x8800] ;  /* 0x00880000e51c783b */ /* 0x000ee20000000200 */
[----:B------:R-:W-:Y:S01]  /*4650*/  LOP3.LUT P0, RZ, R2, 0x4, RZ, 0xc0, !PT ;  /* 0x0000000402ff7812 */ /* 0x000fe2000780c0ff */
[----:B------:R-:W-:Y:S01]  /*4660*/  IMAD.MOV.U32 R2, RZ, RZ, 0x40 ;  /* 0x00000040ff027424 */ /* 0x000fe200078e00ff */
[----:B------:R-:W-:Y:S01]  /*4670*/  UIADD3 UR7, UR33, 0x1, -UR16 ;  /* 0x0000000121077890 */ /* 0x000fe2000fffe810 */
[----:B------:R-:W3:Y:S01]  /*4680*/  LDSM.16.M88.4 R20, [R229+0x9000] ;  /* 0x00900000e514783b */ /* 0x000ee20000000200 */
[----:B------:R-:W-:Y:S01]  /*4690*/  IMAD R228, R7, 0x2, R230 ;  /* 0x0000000207e47824 */ /* 0x000fe200078e02e6 */
[----:B------:R-:W-:Y:S01]  /*46a0*/  UIADD3 UR10, UR33, -UR16, URZ ;  /* 0x80000010210a7290 */ /* 0x000fe2000fffe03f */
[----:B------:R-:W-:Y:S01]  /*46b0*/  @P1 VIADD R227, R5, 0xffffffe0 ;  /* 0xffffffe005e31836 */ /* 0x000fe20000000000 */
[----:B------:R-:W3:Y:S01]  /*46c0*/  LDSM.16.M88.4 R52, [R229+0x9800] ;  /* 0x00980000e534783b */ /* 0x000ee20000000200 */
[----:B------:R-:W-:Y:S01]  /*46d0*/  IMAD.MOV.U32 R5, RZ, RZ, 0x20 ;  /* 0x00000020ff057424 */ /* 0x000fe200078e00ff */
[----:B------:R-:W-:Y:S01]  /*46e0*/  SEL R2, R2, 0xffffffc0, !P2 ;  /* 0xffffffc002027807 */ /* 0x000fe20005000000 */
[----:B------:R-:W-:Y:S01]  /*46f0*/  UIADD3 UR6, UR7, UR23, URZ ;  /* 0x0000001707067290 */ /* 0x000fe2000fffe03f */
[----:B------:R-:W-:Y:S01]  /*4700*/  LDSM.16.M88.4 R16, [R228] ;  /* 0x00000000e410783b */ /* 0x000fe20000000200 */
[----:B------:R-:W-:Y:S01]  /*4710*/  UISETP.GT.AND UP0, UPT, UR20, UR5, UPT ;  /* 0x000000051400728c */ /* 0x000fe2000bf04270 */
[----:B------:R-:W-:Y:S01]  /*4720*/  SEL R5, R5, 0xffffffe0, !P0 ;  /* 0xffffffe005057807 */ /* 0x000fe20004000000 */
[----:B------:R-:W-:Y:S01]  /*4730*/  IMAD.IADD R223, R229, 0x1, R2 ;  /* 0x00000001e5df7824 */ /* 0x000fe200078e0202 */
[----:B--2-4-:R-:W2:Y:S01]  /*4740*/  LDSM.16.M88.4 R12, [R227] ;  /* 0x00000000e30c783b */ /* 0x014ea20000000200 */
[----:B------:R-:W-:-:S02]  /*4750*/  IMAD.IADD R216, R2, 0x1, R227 ;  /* 0x0000000102d87824 */ /* 0x000fc400078e02e3 */
[C---:B------:R-:W-:Y:S01]  /*4760*/  IMAD R226, R5.reuse, 0x2, R230 ;  /* 0x0000000205e27824 */ /* 0x040fe200078e02e6 */
[----:B------:R-:W4:Y:S01]  /*4770*/  LDSM.16.M88.4 R48, [R227+0x800] ;  /* 0x00080000e330783b */ /* 0x000f220000000200 */
[----:B------:R-:W-:Y:S02]  /*4780*/  IMAD R225, R5, 0x2, R228 ;  /* 0x0000000205e17824 */ /* 0x000fe400078e02e4 */
[C---:B------:R-:W-:Y:S01]  /*4790*/  VIADD R219, R227.reuse, 0x800 ;  /* 0x00000800e3db7836 */ /* 0x040fe20000000000 */
[----:B-1----:R-:W1:Y:S01]  /*47a0*/  LDSM.16.M88.4 R8, [R227+0x1000] ;  /* 0x00100000e308783b */ /* 0x002e620000000200 */
[C---:B------:R-:W-:Y:S02]  /*47b0*/  VIADD R218, R227.reuse, 0x1000 ;  /* 0x00001000e3da7836 */ /* 0x040fe40000000000 */
[C---:B------:R-:W-:Y:S01]  /*47c0*/  VIADD R217, R227.reuse, 0x1800 ;  /* 0x00001800e3d97836 */ /* 0x040fe20000000000 */
[----:B------:R-:W1:Y:S01]  /*47d0*/  LDSM.16.M88.4 R72, [R227+0x1800] ;  /* 0x00180000e348783b */ /* 0x000e620000000200 */
[----:B------:R-:W-:-:S02]  /*47e0*/  VIADD R215, R227, 0x2000 ;  /* 0x00002000e3d77836 */ /* 0x000fc40000000000 */
[C---:B------:R-:W-:Y:S01]  /*47f0*/  VIADD R214, R227.reuse, 0x2800 ;  /* 0x00002800e3d67836 */ /* 0x040fe20000000000 */
[----:B------:R-:W-:Y:S01]  /*4800*/  LDSM.16.M88.4 R64, [R226] ;  /* 0x00000000e240783b */ /* 0x000fe20000000200 */
[C---:B------:R-:W-:Y:S01]  /*4810*/  VIADD R213, R227.reuse, 0x3000 ;  /* 0x00003000e3d57836 */ /* 0x040fe20000000000 */
[C---:B-----5:R-:W-:Y:S02]  /*4820*/  HMMA.16816.F32.BF16 R40, R44.reuse, R36, RZ ;  /* 0x000000242c28723c */ /* 0x060fe400000418ff */
[----:B------:R-:W5:Y:S01]  /*4830*/  LDSM.16.M88.4 R56, [R223+0x8000] ;  /* 0x00800000df38783b */ /* 0x000f620000000200 */
[C---:B------:R-:W-:Y:S02]  /*4840*/  VIADD R212, R227.reuse, 0x3800 ;  /* 0x00003800e3d47836 */ /* 0x040fe40000000000 */
[C---:B------:R-:W-:Y:S01]  /*4850*/  VIADD R211, R227.reuse, 0x4000 ;  /* 0x00004000e3d37836 */ /* 0x040fe20000000000 */
[----:B------:R-:W-:Y:S01]  /*4860*/  LDSM.16.M88.4 R76, [R223+0x9800] ;  /* 0x00980000df4c783b */ /* 0x000fe20000000200 */
[----:B------:R-:W-:Y:S01]  /*4870*/  HMMA.16816.F32.BF16 R36, R44, R38, RZ ;  /* 0x000000262c24723c */ /* 0x000fe200000418ff */
[----:B------:R-:W-:-:S02]  /*4880*/  VIADD R210, R227, 0x4800 ;  /* 0x00004800e3d27836 */ /* 0x000fc40000000000 */
[----:B------:R-:W-:Y:S01]  /*4890*/  LDSM.16.M88.4 R60, [R216] ;  /* 0x00000000d83c783b */ /* 0x000fe20000000200 */
[C---:B------:R-:W-:Y:S02]  /*48a0*/  VIADD R209, R227.reuse, 0x5000 ;  /* 0x00005000e3d17836 */ /* 0x040fe40000000000 */
[C---:B---3--:R-:W-:Y:S01]  /*48b0*/  HMMA.16816.F32.BF16 R32, R44.reuse, R28, RZ ;  /* 0x0000001c2c20723c */ /* 0x048fe200000418ff */
[----:B------:R-:W-:Y:S01]  /*48c0*/  LDSM.16.M88.4 R80, [R227+0x5800] ;  /* 0x00580000e350783b */ /* 0x000fe20000000200 */
[C---:B------:R-:W-:Y:S02]  /*48d0*/  VIADD R208, R227.reuse, 0x5800 ;  /* 0x00005800e3d07836 */ /* 0x040fe40000000000 */
[C---:B------:R-:W-:Y:S01]  /*48e0*/  VIADD R207, R227.reuse, 0x6000 ;  /* 0x00006000e3cf7836 */ /* 0x040fe20000000000 */
[----:B------:R-:W0:Y:S01]  /*48f0*/  LDGDEPBAR ;  /* 0x00000000000079af */ /* 0x000e220000000000 */
[----:B------:R-:W-:Y:S01]  /*4900*/  HMMA.16816.F32.BF16 R24, R44, R20, RZ ;  /* 0x000000142c18723c */ /* 0x000fe200000418ff */
[----:B------:R-:W-:-:S02]  /*4910*/  VIADD R206, R227, 0x6800 ;  /* 0x00006800e3ce7836 */ /* 0x000fc40000000000 */
[C---:B------:R-:W-:Y:S02]  /*4920*/  VIADD R205, R227.reuse, 0x7000 ;  /* 0x00007000e3cd7836 */ /* 0x040fe40000000000 */
[----:B------:R-:W-:Y:S01]  /*4930*/  VIADD R204, R227, 0x7800 ;  /* 0x00007800e3cc7836 */ /* 0x000fe20000000000 */
[C---:B------:R-:W-:Y:S06]  /*4940*/  HMMA.16816.F32.BF16 R28, R44.reuse, R30, RZ ;  /* 0x0000001e2c1c723c */ /* 0x040fec00000418ff */
[C---:B------:R-:W-:Y:S06]  /*4950*/  HMMA.16816.F32.BF16 R20, R44.reuse, R22, RZ ;  /* 0x000000162c14723c */ /* 0x040fec00000418ff */
[C---:B------:R-:W-:Y:S06]  /*4960*/  HMMA.16816.F32.BF16 R68, R44.reuse, R52, RZ ;  /* 0x000000342c44723c */ /* 0x040fec00000418ff */
[----:B------:R-:W-:Y:S01]  /*4970*/  HMMA.16816.F32.BF16 R44, R44, R54, RZ ;  /* 0x000000362c2c723c */ /* 0x000fe200000418ff */
[----:B------:R-:W3:Y:S05]  /*4980*/  LDSM.16.M88.4 R52, [R223+0x8800] ;  /* 0x00880000df34783b */ /* 0x000eea0000000200 */
[C---:B--2---:R-:W-:Y:S06]  /*4990*/  HMMA.16816.F32.BF16 R40, R16.reuse, R12, R40 ;  /* 0x0000000c1028723c */ /* 0x044fec0000041828 */
[C---:B------:R-:W-:Y:S01]  /*49a0*/  HMMA.16816.F32.BF16 R36, R16.reuse, R14, R36 ;  /* 0x0000000e1024723c */ /* 0x040fe20000041824 */
[----:B------:R-:W2:Y:S05]  /*49b0*/  LDSM.16.M88.4 R12, [R223+0x9000] ;  /* 0x00900000df0c783b */ /* 0x000eaa0000000200 */
[C---:B----4-:R-:W-:Y:S06]  /*49c0*/  HMMA.16816.F32.BF16 R32, R16.reuse, R48, R32 ;  /* 0x000000301020723c */ /* 0x050fec0000041820 */
[C---:B------:R-:W-:Y:S01]  /*49d0*/  HMMA.16816.F32.BF16 R28, R16.reuse, R50, R28 ;  /* 0x00000032101c723c */ /* 0x040fe2000004181c */
[----:B------:R-:W-:Y:S05]  /*49e0*/  LDSM.16.M88.4 R48, [R216+0x800] ;  /* 0x00080000d830783b */ /* 0x000fea0000000200 */
[C---:B-1----:R-:W-:Y:S06]  /*49f0*/  HMMA.16816.F32.BF16 R24, R16.reuse, R8, R24 ;  /* 0x000000081018723c */ /* 0x042fec0000041818 */
[C---:B------:R-:W-:Y:S01]  /*4a00*/  HMMA.16816.F32.BF16 R20, R16.reuse, R10, R20 ;  /* 0x0000000a1014723c */ /* 0x040fe20000041814 */
[----:B------:R-:W1:Y:S05]  /*4a10*/  LDSM.16.M88.4 R8, [R225] ;  /* 0x00000000e108783b */ /* 0x000e6a0000000200 */
[C---:B------:R-:W-:Y:S06]  /*4a20*/  HMMA.16816.F32.BF16 R68, R16.reuse, R72, R68 ;  /* 0x000000481044723c */ /* 0x040fec0000041844 */
[----:B------:R-:W-:Y:S01]  /*4a30*/  HMMA.16816.F32.BF16 R44, R16, R74, R44 ;  /* 0x0000004a102c723c */ /* 0x000fe2000004182c */
[----:B------:R-:W4:Y:S04]  /*4a40*/  LDSM.16.M88.4 R16, [R216+0x1000] ;  /* 0x00100000d810783b */ /* 0x000f280000000200 */
[----:B------:R-:W4:Y:S01]  /*4a50*/  LDSM.16.M88.4 R72, [R216+0x1800] ;  /* 0x00180000d848783b */ /* 0x000f220000000200 */
[C---:B-----5:R-:W-:Y:S06]  /*4a60*/  HMMA.16816.F32.BF16 R40, R64.reuse, R56, R40 ;  /* 0x000000384028723c */ /* 0x060fec0000041828 */
[C---:B------:R-:W-:Y:S01]  /*4a70*/  HMMA.16816.F32.BF16 R36, R64.reuse, R58, R36 ;  /* 0x0000003a4024723c */ /* 0x040fe20000041824 */
[----:B------:R-:W-:Y:S05]  /*4a80*/  LDSM.16.M88.4 R56, [R230+0x2000] ;  /* 0x00200000e638783b */ /* 0x000fea0000000200 */
[C---:B---3--:R-:W-:Y:S06]  /*4a90*/  HMMA.16816.F32.BF16 R32, R64.reuse, R52, R32 ;  /* 0x000000344020723c */ /* 0x048fec0000041820 */
[C---:B------:R-:W-:Y:S01]  /*4aa0*/  HMMA.16816.F32.BF16 R28, R64.reuse, R54, R28 ;  /* 0x00000036401c723c */ /* 0x040fe2000004181c */
[----:B------:R-:W3:Y:S05]  /*4ab0*/  LDSM.16.M88.4 R52, [R229+0xa000] ;  /* 0x00a00000e534783b */ /* 0x000eea0000000200 */
[C---:B--2---:R-:W-:Y:S06]  /*4ac0*/  HMMA.16816.F32.BF16 R24, R64.reuse, R12, R24 ;  /* 0x0000000c4018723c */ /* 0x044fec0000041818 */
[C---:B------:R-:W-:Y:S01]  /*4ad0*/  HMMA.16816.F32.BF16 R20, R64.reuse, R14, R20 ;  /* 0x0000000e4014723c */ /* 0x040fe20000041814 */
[----:B------:R-:W2:Y:S05]  /*4ae0*/  LDSM.16.M88.4 R12, [R229+0xa800] ;  /* 0x00a80000e50c783b */ /* 0x000eaa0000000200 */
[C---:B------:R-:W-:Y:S06]  /*4af0*/  HMMA.16816.F32.BF16 R68, R64.reuse, R76, R68 ;  /* 0x0000004c4044723c */ /* 0x040fec0000041844 */
[----:B------:R-:W-:Y:S01]  /*4b00*/  HMMA.16816.F32.BF16 R64, R64, R78, R44 ;  /* 0x0000004e4040723c */ /* 0x000fe2000004182c */
[----:B------:R-:W5:Y:S04]  /*4b10*/  LDSM.16.M88.4 R44, [R229+0xb000] ;  /* 0x00b00000e52c783b */ /* 0x000f680000000200 */
[----:B------:R-:W5:Y:S01]  /*4b20*/  LDSM.16.M88.4 R76, [R229+0xb800] ;  /* 0x00b80000e54c783b */ /* 0x000f620000000200 */
        /* <DEDUP_REMOVED lines=8> */
[----:B------:R-:W-:Y:S05]  /*4bb0*/  LDSM.16.M88.4 R16, [R227+0x2800] ;  /* 0x00280000e310783b */ /* 0x000fea0000000200 */
[C---:B------:R-:W-:Y:S06]  /*4bc0*/  HMMA.16816.F32.BF16 R68, R8.reuse, R72, R68 ;  /* 0x000000480844723c */ /* 0x040fec0000041844 */
[----:B------:R-:W-:Y:S01]  /*4bd0*/  HMMA.16816.F32.BF16 R64, R8, R74, R64 ;  /* 0x0000004a0840723c */ /* 0x000fe20000041840 */
[----:B------:R-:W4:Y:S04]  /*4be0*/  LDSM.16.M88.4 R8, [R227+0x3000] ;  /* 0x00300000e308783b */ /* 0x000f280000000200 */
[----:B------:R-:W4:Y:S01]  /*4bf0*/  LDSM.16.M88.4 R72, [R227+0x3800] ;  /* 0x00380000e348783b */ /* 0x000f220000000200 */
[C---:B---3--:R-:W-:Y:S06]  /*4c00*/  HMMA.16816.F32.BF16 R40, R56.reuse, R52, R40 ;  /* 0x000000343828723c */ /* 0x048fec0000041828 */
[C---:B------:R-:W-:Y:S01]  /*4c10*/  HMMA.16816.F32.BF16 R36, R56.reuse, R54, R36 ;  /* 0x000000363824723c */ /* 0x040fe20000041824 */
[----:B------:R-:W-:Y:S05]  /*4c20*/  LDSM.16.M88.4 R52, [R226+0x2000] ;  /* 0x00200000e234783b */ /* 0x000fea0000000200 */
[C---:B--2---:R-:W-:Y:S06]  /*4c30*/  HMMA.16816.F32.BF16 R32, R56.reuse, R12, R32 ;  /* 0x0000000c3820723c */ /* 0x044fec0000041820 */
[C---:B------:R-:W-:Y:S01]  /*4c40*/  HMMA.16816.F32.BF16 R28, R56.reuse, R14, R28 ;  /* 0x0000000e381c723c */ /* 0x040fe2000004181c */
[----:B------:R-:W2:Y:S05]  /*4c50*/  LDSM.16.M88.4 R12, [R223+0xa000] ;  /* 0x00a00000df0c783b */ /* 0x000eaa0000000200 */
[C---:B-----5:R-:W-:Y:S06]  /*4c60*/  HMMA.16816.F32.BF16 R24, R56.reuse, R44, R24 ;  /* 0x0000002c3818723c */ /* 0x060fec0000041818 */
[C---:B------:R-:W-:Y:S01]  /*4c70*/  HMMA.16816.F32.BF16 R20, R56.reuse, R46, R20 ;  /* 0x0000002e3814723c */ /* 0x040fe20000041814 */
[----:B------:R-:W3:Y:S05]  /*4c80*/  LDSM.16.M88.4 R44, [R223+0xa800] ;  /* 0x00a80000df2c783b */ /* 0x000eea0000000200 */
[C---:B------:R-:W-:Y:S06]  /*4c90*/  HMMA.16816.F32.BF16 R68, R56.reuse, R76, R68 ;  /* 0x0000004c3844723c */ /* 0x040fec0000041844 */
[----:B------:R-:W-:Y:S01]  /*4ca0*/  HMMA.16816.F32.BF16 R64, R56, R78, R64 ;  /* 0x0000004e3840723c */ /* 0x000fe20000041840 */
[----:B------:R-:W5:Y:S04]  /*4cb0*/  LDSM.16.M88.4 R56, [R223+0xb000] ;  /* 0x00b00000df38783b */ /* 0x000f680000000200 */
[----:B------:R-:W5:Y:S01]  /*4cc0*/  LDSM.16.M88.4 R76, [R223+0xb800] ;  /* 0x00b80000df4c783b */ /* 0x000f620000000200 */
[C---:B-1----:R-:W-:Y:S06]  /*4cd0*/  HMMA.16816.F32.BF16 R40, R60.reuse, R48, R40 ;  /* 0x000000303c28723c */ /* 0x042fec0000041828 */
[C---:B------:R-:W-:Y:S01]  /*4ce0*/  HMMA.16816.F32.BF16 R36, R60.reuse, R50, R36 ;  /* 0x000000323c24723c */ /* 0x040fe20000041824 */
[----:B------:R-:W-:Y:S05]  /*4cf0*/  LDSM.16.M88.4 R48, [R216+0x2000] ;  /* 0x00200000d830783b */ /* 0x000fea0000000200 */
[C---:B----4-:R-:W-:Y:S06]  /*4d00*/  HMMA.16816.F32.BF16 R24, R60.reuse, R8, R24 ;  /* 0x000000083c18723c */ /* 0x050fec0000041818 */
[C---:B------:R-:W-:Y:S01]  /*4d10*/  HMMA.16816.F32.BF16 R20, R60.reuse, R10, R20 ;  /* 0x0000000a3c14723c */ /* 0x040fe20000041814 */
[----:B------:R-:W1:Y:S05]  /*4d20*/  LDSM.16.M88.4 R8, [R225+0x2000] ;  /* 0x00200000e108783b */ /* 0x000e6a0000000200 */
[C---:B------:R-:W-:Y:S06]  /*4d30*/  HMMA.16816.F32.BF16 R32, R60.reuse, R16, R32 ;  /* 0x000000103c20723c */ /* 0x040fec0000041820 */
[C---:B------:R-:W-:Y:S01]  /*4d40*/  HMMA.16816.F32.BF16 R28, R60.reuse, R18, R28 ;  /* 0x000000123c1c723c */ /* 0x040fe2000004181c */
[----:B------:R-:W4:Y:S05]  /*4d50*/  LDSM.16.M88.4 R16, [R216+0x2800] ;  /* 0x00280000d810783b */ /* 0x000f2a0000000200 */
        /* <DEDUP_REMOVED lines=20> */
[C---:B----4-:R-:W-:Y:S06]  /*4ea0*/  HMMA.16816.F32.BF16 R32, R8.reuse, R16, R32 ;  /* 0x000000100820723c */ /* 0x050fec0000041820 */
[C---:B------:R-:W-:Y:S01]  /*4eb0*/  HMMA.16816.F32.BF16 R28, R8.reuse, R18, R28 ;  /* 0x00000012081c723c */ /* 0x040fe2000004181c */
[----:B------:R-:W-:Y:S05]  /*4ec0*/  LDSM.16.M88.4 R16, [R227+0x4000] ;  /* 0x00400000e310783b */ /* 0x000fea0000000200 */
[C---:B--2---:R-:W-:Y:S06]  /*4ed0*/  HMMA.16816.F32.BF16 R24, R8.reuse, R12, R24 ;  /* 0x0000000c0818723c */ /* 0x044fec0000041818 */
[C---:B------:R-:W-:Y:S01]  /*4ee0*/  HMMA.16816.F32.BF16 R20, R8.reuse, R14, R20 ;  /* 0x0000000e0814723c */ /* 0x040fe20000041814 */
[----:B------:R-:W2:Y:S05]  /*4ef0*/  LDSM.16.M88.4 R12, [R227+0x4800] ;  /* 0x00480000e30c783b */ /* 0x000eaa0000000200 */
[C---:B------:R-:W-:Y:S06]  /*4f00*/  HMMA.16816.F32.BF16 R68, R8.reuse, R72, R68 ;  /* 0x000000480844723c */ /* 0x040fec0000041844 */
[----:B------:R-:W-:Y:S01]  /*4f10*/  HMMA.16816.F32.BF16 R64, R8, R74, R64 ;  /* 0x0000004a0840723c */ /* 0x000fe20000041840 */
[----:B------:R-:W4:Y:S04]  /*4f20*/  LDSM.16.M88.4 R8, [R227+0x5000] ;  /* 0x00500000e308783b */ /* 0x000f280000000200 */
[----:B------:R-:W-:Y:S01]  /*4f30*/  LDSM.16.M88.4 R72, [R225+0x4000] ;  /* 0x00400000e148783b */ /* 0x000fe20000000200 */
[C---:B---3--:R-:W-:Y:S06]  /*4f40*/  HMMA.16816.F32.BF16 R32, R44.reuse, R56, R32 ;  /* 0x000000382c20723c */ /* 0x048fec0000041820 */
[C---:B------:R-:W-:Y:S06]  /*4f50*/  HMMA.16816.F32.BF16 R40, R44.reuse, R60, R40 ;  /* 0x0000003c2c28723c */ /* 0x040fec0000041828 */
[C---:B------:R-:W-:Y:S01]  /*4f60*/  HMMA.16816.F32.BF16 R36, R44.reuse, R62, R36 ;  /* 0x0000003e2c24723c */ /* 0x040fe20000041824 */
[----:B------:R-:W-:Y:S05]  /*4f70*/  LDSM.16.M88.4 R60, [R223+0xc000] ;  /* 0x00c00000df3c783b */ /* 0x000fea0000000200 */
[C---:B------:R-:W-:Y:S01]  /*4f80*/  HMMA.16816.F32.BF16 R28, R44.reuse, R58, R28 ;  /* 0x0000003a2c1c723c */ /* 0x040fe2000004181c */
[----:B------:R-:W-:Y:S05]  /*4f90*/  LDSM.16.M88.4 R56, [R223+0xc800] ;  /* 0x00c80000df38783b */ /* 0x000fea0000000200 */
[C---:B-1----:R-:W-:Y:S06]  /*4fa0*/  HMMA.16816.F32.BF16 R24, R44.reuse, R48, R24 ;  /* 0x000000302c18723c */ /* 0x042fec0000041818 */
[C---:B------:R-:W-:Y:S01]  /*4fb0*/  HMMA.16816.F32.BF16 R20, R44.reuse, R50, R20 ;  /* 0x000000322c14723c */ /* 0x040fe20000041814 */
[----:B------:R-:W1:Y:S05]  /*4fc0*/  LDSM.16.M88.4 R48, [R226+0x4000] ;  /* 0x00400000e230783b */ /* 0x000e6a0000000200 */
[C---:B------:R-:W-:Y:S06]  /*4fd0*/  HMMA.16816.F32.BF16 R68, R44.reuse, R52, R68 ;  /* 0x000000342c44723c */ /* 0x040fec0000041844 */
[----:B------:R-:W-:Y:S01]  /*4fe0*/  HMMA.16816.F32.BF16 R64, R44, R54, R64 ;  /* 0x000000362c40723c */ /* 0x000fe20000041840 */
[----:B------:R-:W3:Y:S04]  /*4ff0*/  LDSM.16.M88.4 R44, [R223+0xd000] ;  /* 0x00d00000df2c783b */ /* 0x000ee80000000200 */
[----:B------:R-:W5:Y:S01]  /*5000*/  LDSM.16.M88.4 R52, [R223+0xd800] ;  /* 0x00d80000df34783b */ /* 0x000f620000000200 */
[C---:B--2---:R-:W-:Y:S06]  /*5010*/  HMMA.16816.F32.BF16 R32, R76.reuse, R12, R32 ;  /* 0x0000000c4c20723c */ /* 0x044fec0000041820 */
[C---:B------:R-:W-:Y:S06]  /*5020*/  HMMA.16816.F32.BF16 R40, R76.reuse, R16, R40 ;  /* 0x000000104c28723c */ /* 0x040fec0000041828 */
[C---:B------:R-:W-:Y:S01]  /*5030*/  HMMA.16816.F32.BF16 R36, R76.reuse, R18, R36 ;  /* 0x000000124c24723c */ /* 0x040fe20000041824 */
[----:B------:R-:W-:Y:S05]  /*5040*/  LDSM.16.M88.4 R16, [R216+0x4000] ;  /* 0x00400000d810783b */ /* 0x000fea0000000200 */
[C---:B------:R-:W-:Y:S01]  /*5050*/  HMMA.16816.F32.BF16 R28, R76.reuse, R14, R28 ;  /* 0x0000000e4c1c723c */ /* 0x040fe2000004181c */
[----:B------:R-:W2:Y:S05]  /*5060*/  LDSM.16.M88.4 R12, [R216+0x4800] ;  /* 0x00480000d80c783b */ /* 0x000eaa0000000200 */
[C---:B----4-:R-:W-:Y:S06]  /*5070*/  HMMA.16816.F32.BF16 R24, R76.reuse, R8, R24 ;  /* 0x000000084c18723c */ /* 0x050fec0000041818 */
[C---:B------:R-:W-:Y:S01]  /*5080*/  HMMA.16816.F32.BF16 R20, R76.reuse, R10, R20 ;  /* 0x0000000a4c14723c */ /* 0x040fe20000041814 */
[----:B------:R-:W4:Y:S05]  /*5090*/  LDSM.16.M88.4 R8, [R216+0x5000] ;  /* 0x00500000d808783b */ /* 0x000f2a0000000200 */
[C---:B------:R-:W-:Y:S06]  /*50a0*/  HMMA.16816.F32.BF16 R68, R76.reuse, R80, R68 ;  /* 0x000000504c44723c */ /* 0x040fec0000041844 */
[----:B------:R-:W-:Y:S01]  /*50b0*/  HMMA.16816.F32.BF16 R64, R76, R82, R64 ;  /* 0x000000524c40723c */ /* 0x000fe20000041840 */
[----:B------:R-:W-:Y:S04]  /*50c0*/  LDSM.16.M88.4 R80, [R216+0x5800] ;  /* 0x00580000d850783b */ /* 0x000fe80000000200 */
[----:B------:R-:W-:Y:S01]  /*50d0*/  LDSM.16.M88.4 R76, [R228+0x6000] ;  /* 0x00600000e44c783b */ /* 0x000fe20000000200 */
[C---:B-1----:R-:W-:Y:S06]  /*50e0*/  HMMA.16816.F32.BF16 R32, R48.reuse, R56, R32 ;  /* 0x000000383020723c */ /* 0x042fec0000041820 */
[C---:B------:R-:W-:Y:S06]  /*50f0*/  HMMA.16816.F32.BF16 R40, R48.reuse, R60, R40 ;  /* 0x0000003c3028723c */ /* 0x040fec0000041828 */
[C---:B------:R-:W-:Y:S01]  /*5100*/  HMMA.16816.F32.BF16 R36, R48.reuse, R62, R36 ;  /* 0x0000003e3024723c */ /* 0x040fe20000041824 */
[----:B------:R-:W-:Y:S05]  /*5110*/  LDSM.16.M88.4 R60, [R229+0xe000] ;  /* 0x00e00000e53c783b */ /* 0x000fea0000000200 */
[C---:B------:R-:W-:Y:S01]  /*5120*/  HMMA.16816.F32.BF16 R28, R48.reuse, R58, R28 ;  /* 0x0000003a301c723c */ /* 0x040fe2000004181c */
[----:B------:R-:W-:Y:S05]  /*5130*/  LDSM.16.M88.4 R56, [R229+0xe800] ;  /* 0x00e80000e538783b */ /* 0x000fea0000000200 */
[C---:B---3--:R-:W-:Y:S06]  /*5140*/  HMMA.16816.F32.BF16 R24, R48.reuse, R44, R24 ;  /* 0x0000002c3018723c */ /* 0x048fec0000041818 */
[C---:B------:R-:W-:Y:S01]  /*5150*/  HMMA.16816.F32.BF16 R20, R48.reuse, R46, R20 ;  /* 0x0000002e3014723c */ /* 0x040fe20000041814 */
[----:B------:R-:W1:Y:S05]  /*5160*/  LDSM.16.M88.4 R44, [R230+0x6000] ;  /* 0x00600000e62c783b */ /* 0x000e6a0000000200 */
[C---:B-----5:R-:W-:Y:S06]  /*5170*/  HMMA.16816.F32.BF16 R68, R48.reuse, R52, R68 ;  /* 0x000000343044723c */ /* 0x060fec0000041844 */
[----:B------:R-:W-:Y:S01]  /*5180*/  HMMA.16816.F32.BF16 R64, R48, R54, R64 ;  /* 0x000000363040723c */ /* 0x000fe20000041840 */
[----:B------:R-:W3:Y:S04]  /*5190*/  LDSM.16.M88.4 R52, [R229+0xf000] ;  /* 0x00f00000e534783b */ /* 0x000ee80000000200 */
[----:B------:R-:W-:Y:S01]  /*51a0*/  LDSM.16.M88.4 R48, [R229+0xf800] ;  /* 0x00f80000e530783b */ /* 0x000fe20000000200 */
[C---:B--2---:R-:W-:Y:S06]  /*51b0*/  HMMA.16816.F32.BF16 R32, R72.reuse, R12, R32 ;  /* 0x0000000c4820723c */ /* 0x044fec0000041820 */
[C---:B------:R-:W-:Y:S06]  /*51c0*/  HMMA.16816.F32.BF16 R40, R72.reuse, R16, R40 ;  /* 0x000000104828723c */ /* 0x040fec0000041828 */
[C---:B------:R-:W-:Y:S01]  /*51d0*/  HMMA.16816.F32.BF16 R36, R72.reuse, R18, R36 ;  /* 0x000000124824723c */ /* 0x040fe20000041824 */
[----:B------:R-:W-:Y:S05]  /*51e0*/  LDSM.16.M88.4 R16, [R227+0x6000] ;  /* 0x00600000e310783b */ /* 0x000fea0000000200 */
[C---:B------:R-:W-:Y:S01]  /*51f0*/  HMMA.16816.F32.BF16 R28, R72.reuse, R14, R28 ;  /* 0x0000000e481c723c */ /* 0x040fe2000004181c */
[----:B------:R-:W-:Y:S05]  /*5200*/  LDSM.16.M88.4 R12, [R227+0x7000] ;  /* 0x00700000e30c783b */ /* 0x000fea0000000200 */
[C---:B----4-:R-:W-:Y:S06]  /*5210*/  HMMA.16816.F32.BF16 R24, R72.reuse, R8, R24 ;  /* 0x000000084818723c */ /* 0x050fec0000041818 */
[----:B------:R-:W-:Y:S01]  /*5220*/  HMMA.16816.F32.BF16 R20, R72, R10, R20 ;  /* 0x0000000a4814723c */ /* 0x000fe20000041814 */
[----:B------:R-:W2:Y:S05]  /*5230*/  LDSM.16.M88.4 R8, [R227+0x6800] ;  /* 0x00680000e308783b */ /* 0x000eaa0000000200 */
[C---:B-1----:R-:W-:Y:S06]  /*5240*/  HMMA.16816.F32.BF16 R32, R44.reuse, R56, R32 ;  /* 0x000000382c20723c */ /* 0x042fec0000041820 */
[C---:B------:R-:W-:Y:S06]  /*5250*/  HMMA.16816.F32.BF16 R40, R44.reuse, R60, R40 ;  /* 0x0000003c2c28723c */ /* 0x040fec0000041828 */
[C---:B------:R-:W-:Y:S01]  /*5260*/  HMMA.16816.F32.BF16 R36, R44.reuse, R62, R36 ;  /* 0x0000003e2c24723c */ /* 0x040fe20000041824 */
[----:B------:R-:W-:Y:S05]  /*5270*/  LDSM.16.M88.4 R60, [R226+0x6000] ;  /* 0x00600000e23c783b */ /* 0x000fea0000000200 */
[C---:B------:R-:W-:Y:S01]  /*5280*/  HMMA.16816.F32.BF16 R28, R44.reuse, R58, R28 ;  /* 0x0000003a2c1c723c */ /* 0x040fe2000004181c */
[----:B------:R-:W-:Y:S05]  /*5290*/  LDSM.16.M88.4 R56, [R223+0xe000] ;  /* 0x00e00000df38783b */ /* 0x000fea0000000200 */
[C---:B---3--:R-:W-:Y:S06]  /*52a0*/  HMMA.16816.F32.BF16 R24, R44.reuse, R52, R24 ;  /* 0x000000342c18723c */ /* 0x048fec0000041818 */
[----:B------:R-:W-:Y:S01]  /*52b0*/  HMMA.16816.F32.BF16 R20, R44, R54, R20 ;  /* 0x000000362c14723c */ /* 0x000fe20000041814 */
[----:B------:R-:W1:Y:S05]  /*52c0*/  LDSM.16.M88.4 R52, [R223+0xe800] ;  /* 0x00e80000df34783b */ /* 0x000e6a0000000200 */
[----:B------:R-:W-:Y:S06]  /*52d0*/  HMMA.16816.F32.BF16 R68, R72, R80, R68 ;  /* 0x000000504844723c */ /* 0x000fec0000041844 */
[----:B--2---:R-:W-:Y:S06]  /*52e0*/  HMMA.16816.F32.BF16 R32, R76, R8, R32 ;  /* 0x000000084c20723c */ /* 0x004fec0000041820 */
[----:B------:R-:W-:Y:S01]  /*52f0*/  HMMA.16816.F32.BF16 R64, R72, R82, R64 ;  /* 0x000000524840723c */ /* 0x000fe20000041840 */
[----:B------:R-:W2:Y:S05]  /*5300*/  LDSM.16.M88.4 R72, [R227+0x7800] ;  /* 0x00780000e348783b */ /* 0x000eaa0000000200 */
[C---:B------:R-:W-:Y:S01]  /*5310*/  HMMA.16816.F32.BF16 R28, R76.reuse, R10, R28 ;  /* 0x0000000a4c1c723c */ /* 0x040fe2000004181c */
[----:B------:R-:W-:Y:S05]  /*5320*/  LDSM.16.M88.4 R8, [R225+0x6000] ;  /* 0x00600000e108783b */ /* 0x000fea0000000200 */
[C---:B------:R-:W-:Y:S06]  /*5330*/  HMMA.16816.F32.BF16 R24, R76.reuse, R12, R24 ;  /* 0x0000000c4c18723c */ /* 0x040fec0000041818 */
[----:B------:R-:W-:Y:S01]  /*5340*/  HMMA.16816.F32.BF16 R20, R76, R14, R20 ;  /* 0x0000000e4c14723c */ /* 0x000fe20000041814 */
[----:B------:R-:W3:Y:S05]  /*5350*/  LDSM.16.M88.4 R12, [R216+0x6800] ;  /* 0x00680000d80c783b */ /* 0x000eea0000000200 */
[----:B------:R-:W-:Y:S06]  /*5360*/  HMMA.16816.F32.BF16 R68, R44, R48, R68 ;  /* 0x000000302c44723c */ /* 0x000fec0000041844 */
[----:B-1----:R-:W-:Y:S06]  /*5370*/  HMMA.16816.F32.BF16 R32, R60, R52, R32 ;  /* 0x000000343c20723c */ /* 0x002fec0000041820 */
[----:B------:R-:W-:Y:S01]  /*5380*/  HMMA.16816.F32.BF16 R64, R44, R50, R64 ;  /* 0x000000322c40723c */ /* 0x000fe20000041840 */
[----:B------:R-:W1:Y:S04]  /*5390*/  LDSM.16.M88.4 R48, [R223+0xf000] ;  /* 0x00f00000df30783b */ /* 0x000e680000000200 */
[----:B------:R-:W4:Y:S01]  /*53a0*/  LDSM.16.M88.4 R44, [R223+0xf800] ;  /* 0x00f80000df2c783b */ /* 0x000f220000000200 */
[C---:B------:R-:W-:Y:S06]  /*53b0*/  HMMA.16816.F32.BF16 R40, R76.reuse, R16, R40 ;  /* 0x000000104c28723c */ /* 0x040fec0000041828 */
[C---:B------:R-:W-:Y:S01]  /*53c0*/  HMMA.16816.F32.BF16 R36, R76.reuse, R18, R36 ;  /* 0x000000124c24723c */ /* 0x040fe20000041824 */
[----:B------:R-:W5:Y:S05]  /*53d0*/  LDSM.16.M88.4 R16, [R216+0x6000] ;  /* 0x00600000d810783b */ /* 0x000f6a0000000200 */
[----:B--2---:R-:W-:Y:S06]  /*53e0*/  HMMA.16816.F32.BF16 R68, R76, R72, R68 ;  /* 0x000000484c44723c */ /* 0x004fec0000041844 */
[----:B---3--:R-:W-:Y:S06]  /*53f0*/  HMMA.16816.F32.BF16 R32, R8, R12, R32 ;  /* 0x0000000c0820723c */ /* 0x008fec0000041820 */
[----:B------:R-:W-:Y:S01]  /*5400*/  HMMA.16816.F32.BF16 R72, R76, R74, R64 ;  /* 0x0000004a4c48723c */ /* 0x000fe20000041840 */
[----:B------:R-:W-:Y:S01]  /*5410*/  LOP3.LUT R13, R6, 0xffffffe0, RZ, 0xc0, !PT ;  /* 0xffffffe0060d7812 */ /* 0x000fe200078ec0ff */
[----:B------:R-:W2:Y:S04]  /*5420*/  LDSM.16.M88.4 R64, [R216+0x7000] ;  /* 0x00700000d840783b */ /* 0x000ea80000000200 */
[C---:B------:R-:W-:Y:S01]  /*5430*/  IMAD.IADD R13, R4.reuse, 0x1, -R13 ;  /* 0x00000001040d7824 */ /* 0x040fe200078e0a0d */
[----:B------:R-:W-:Y:S01]  /*5440*/  HMMA.16816.F32.BF16 R40, R60, R56, R40 ;  /* 0x000000383c28723c */ /* 0x000fe20000041828 */
[----:B------:R-:W-:-:S03]  /*5450*/  IMAD.SHL.U32 R4, R4, 0x2, RZ ;  /* 0x0000000204047824 */ /* 0x000fc600078e00ff */
[----:B------:R-:W-:Y:S02]  /*5460*/  SHF.R.S32.HI R2, RZ, 0x1f, R13 ;  /* 0x0000001fff027819 */ /* 0x000fe4000001140d */
[C---:B------:R-:W-:Y:S01]  /*5470*/  HMMA.16816.F32.BF16 R52, R60.reuse, R54, R28 ;  /* 0x000000363c34723c */ /* 0x040fe2000004181c */
[----:B------:R-:W3:Y:S01]  /*5480*/  LDSM.16.M88.4 R28, [R216+0x7800] ;  /* 0x00780000d81c783b */ /* 0x000ee20000000200 */
[----:B------:R-:W-:Y:S01]  /*5490*/  LEA.HI R13, R2, R13, RZ, 0x2 ;  /* 0x0000000d020d7211 */ /* 0x000fe200078f10ff */
[----:B------:R-:W-:Y:S01]  /*54a0*/  IMAD.U32 R2, RZ, RZ, UR20 ;  /* 0x00000014ff027e24 */ /* 0x000fe2000f8e00ff */
[----:B------:R-:W-:Y:S01]  /*54b0*/  LOP3.LUT R234, R4, 0x6, RZ, 0xc0, !PT ;  /* 0x0000000604ea7812 */ /* 0x000fe200078ec0ff */
[----:B------:R-:W-:Y:S01]  /*54c0*/  IMAD.U32 R4, RZ, RZ, UR7 ;  /* 0x00000007ff047e24 */ /* 0x000fe2000f8e00ff */
[----:B------:R-:W-:Y:S01]  /*54d0*/  SHF.R.S32.HI R13, RZ, 0x2, R13 ;  /* 0x00000002ff0d7819 */ /* 0x000fe2000001140d */
[----:B------:R-:W-:Y:S01]  /*54e0*/  HMMA.16816.F32.BF16 R36, R60, R58, R36 ;  /* 0x0000003a3c24723c */ /* 0x000fe20000041824 */
[----:B------:R-:W-:-:S04]  /*54f0*/  DEPBAR.LE SB0, 0x0 ;  /* 0x000080000000791a */ /* 0x000fc80000000000 */
[----:B------:R-:W-:Y:S01]  /*5500*/  IMAD.IADD R252, R13, 0x1, R252 ;  /* 0x000000010dfc7824 */ /* 0x000fe200078e02fc */
[C---:B-1----:R-:W-:Y:S01]  /*5510*/  HMMA.16816.F32.BF16 R24, R60.reuse, R48, R24 ;  /* 0x000000303c18723c */ /* 0x042fe20000041818 */
[----:B------:R-:W-:Y:S02]  /*5520*/  IMAD.U32 R13, RZ, RZ, UR33 ;  /* 0x00000021ff0d7e24 */ /* 0x000fe4000f8e00ff */
[----:B------:R-:W-:Y:S02]  /*5530*/  VIADD R249, R252, 0x8 ;  /* 0x00000008fcf97836 */ /* 0x000fe40000000000 */
[----:B------:R-:W-:Y:S01]  /*5540*/  IMAD R2, R2, 0x40, R234 ;  /* 0x0000004002027824 */ /* 0x000fe200078e02ea */
[C---:B------:R-:W-:Y:S01]  /*5550*/  HMMA.16816.F32.BF16 R20, R60.reuse, R50, R20 ;  /* 0x000000323c14723c */ /* 0x040fe20000041814 */
[C---:B------:R-:W-:Y:S01]  /*5560*/  VIADDMNMX R250, R252.reuse, UR6, R13, PT ;  /* 0x00000006fcfa7c46 */ /* 0x040fe2000b80010d */
[----:B------:R-:W-:Y:S01]  /*5570*/  VIADD R252, R252, UR10 ;  /* 0x0000000afcfc7c36 */ /* 0x000fe20008000000 */
[C---:B------:R-:W-:Y:S01]  /*5580*/  IADD3 R243, R249.reuse, UR23, R4 ;  /* 0x00000017f9f37c10 */ /* 0x040fe2000fffe004 */
[C---:B------:R-:W-:Y:S01]  /*5590*/  VIADD R4, R2.reuse, 0x1 ;  /* 0x0000000102047836 */ /* 0x040fe20000000000 */
[-C--:B------:R-:W-:Y:S01]  /*55a0*/  ISETP.GE.AND P2, PT, R2, R250.reuse, PT ;  /* 0x000000fa0200720c */ /* 0x080fe20003f46270 */
[C---:B----4-:R-:W-:Y:S01]  /*55b0*/  HMMA.16816.F32.BF16 R68, R60.reuse, R44, R68 ;  /* 0x0000002c3c44723c */ /* 0x050fe20000041844 */
[----:B------:R-:W-:Y:S01]  /*55c0*/  VIADD R249, R249, UR10 ;  /* 0x0000000af9f97c36 */ /* 0x000fe20008000000 */
[----:B------:R-:W-:Y:S01]  /*55d0*/  VIMNMX R243, R243, UR33, PT ;  /* 0x00000021f3f37c48 */ /* 0x000fe2000bfe0100 */
[C-C-:B------:R-:W-:Y:S01]  /*55e0*/  IMAD.IADD R13, R252.reuse, 0x1, -R2.reuse ;  /* 0x00000001fc0d7824 */ /* 0x140fe200078e0a02 */
[C---:B------:R-:W-:Y:S01]  /*55f0*/  VIADDMNMX R251, R252.reuse, -UR24, RZ, !PT ;  /* 0x80000018fcfb7c46 */ /* 0x040fe2000f8001ff */
[C---:B------:R-:W-:Y:S01]  /*5600*/  IMAD.IADD R6, R249.reuse, 0x1, -R2 ;  /* 0x00000001f9067824 */ /* 0x040fe200078e0a02 */
[----:B------:R-:W-:Y:S01]  /*5610*/  HMMA.16816.F32.BF16 R72, R60, R46, R72 ;  /* 0x0000002e3c48723c */ /* 0x000fe20000041848 */
[----:B------:R-:W-:Y:S01]  /*5620*/  VIADDMNMX R248, R249, -UR24, RZ, !PT ;  /* 0x80000018f9f87c46 */ /* 0x000fe2000f8001ff */
[----:B------:R-:W-:Y:S01]  /*5630*/  IMAD.IADD R12, R252, 0x1, -R4 ;  /* 0x00000001fc0c7824 */ /* 0x000fe200078e0a04 */
[----:B------:R-:W-:-:S02]  /*5640*/  ISETP.GE.AND P1, PT, R4, R250, PT ;  /* 0x000000fa0400720c */ /* 0x000fc40003f26270 */
[C---:B------:R-:W-:Y:S01]  /*5650*/  ISETP.GE.AND P4, PT, R4.reuse, R243, PT ;  /* 0x000000f30400720c */ /* 0x040fe20003f86270 */
[C---:B-----5:R-:W-:Y:S01]  /*5660*/  HMMA.16816.F32.BF16 R40, R8.reuse, R16, R40 ;  /* 0x000000100828723c */ /* 0x060fe20000041828 */
[C---:B------:R-:W-:Y:S02]  /*5670*/  ISETP.LT.OR P1, PT, R4.reuse, R251, P1 ;  /* 0x000000fb0400720c */ /* 0x040fe40000f21670 */
[----:B------:R-:W-:Y:S01]  /*5680*/  ISETP.LT.OR P4, PT, R4, R248, P4 ;  /* 0x000000f80400720c */ /* 0x000fe20002781670 */
[----:B------:R-:W-:Y:S01]  /*5690*/  IMAD.IADD R4, R249, 0x1, -R4 ;  /* 0x00000001f9047824 */ /* 0x000fe200078e0a04 */
[----:B------:R-:W-:Y:S01]  /*56a0*/  IABS R6, R6 ;  /* 0x0000000600067213 */ /* 0x000fe20000000000 */
[----:B------:R-:W-:Y:S01]  /*56b0*/  HMMA.16816.F32.BF16 R36, R8, R18, R36 ;  /* 0x000000120824723c */ /* 0x000fe20000041824 */
[----:B------:R-:W-:Y:S01]  /*56c0*/  IABS R13, R13 ;  /* 0x0000000d000d7213 */ /* 0x000fe20000000000 */
[----:B------:R-:W-:Y:S01]  /*56d0*/  VIADD R17, R2, 0x20 ;  /* 0x0000002002117836 */ /* 0x000fe20000000000 */
[----:B------:R-:W-:-:S02]  /*56e0*/  IABS R12, R12 ;  /* 0x0000000c000c7213 */ /* 0x000fc40000000000 */
[----:B------:R-:W-:Y:S01]  /*56f0*/  IABS R4, R4 ;  /* 0x0000000400047213 */ /* 0x000fe20000000000 */
[C---:B------:R-:W-:Y:S01]  /*5700*/  HMMA.16816.F32.BF16 R52, R8.reuse, R14, R52 ;  /* 0x0000000e0834723c */ /* 0x040fe20000041834 */
[----:B------:R-:W-:Y:S01]  /*5710*/  I2FP.F32.S32 R13, R13 ;  /* 0x0000000d000d7245 */ /* 0x000fe20000201400 */
[----:B------:R-:W-:Y:S01]  /*5720*/  IMAD.IADD R19, R252, 0x1, -R17 ;  /* 0x00000001fc137824 */ /* 0x000fe200078e0a11 */
[----:B------:R-:W-:Y:S01]  /*5730*/  I2FP.F32.S32 R4, R4 ;  /* 0x0000000400047245 */ /* 0x000fe20000201400 */
[C---:B------:R-:W-:Y:S01]  /*5740*/  VIADD R18, R2.reuse, 0x29 ;  /* 0x0000002902127836 */ /* 0x040fe20000000000 */
[----:B------:R-:W-:Y:S01]  /*5750*/  BAR.SYNC.DEFER_BLOCKING 0x0 ;  /* 0x0000000000007b1d */ /* 0x000fe20000010000 */
[----:B--2---:R-:W-:Y:S01]  /*5760*/  HMMA.16816.F32.BF16 R24, R8, R64, R24 ;  /* 0x000000400818723c */ /* 0x004fe20000041818 */
[----:B------:R-:W-:Y:S02]  /*5770*/  ISETP.LT.OR P2, PT, R2, R251, P2 ;  /* 0x000000fb0200720c */ /* 0x000fe40001741670 */
[----:B------:R-:W-:-:S03]  /*5780*/  IABS R19, R19 ;  /* 0x0000001300137213 */ /* 0x000fc60000000000 */
[----:B------:R-:W-:Y:S01]  /*5790*/  HMMA.16816.F32.BF16 R20, R8, R66, R20 ;  /* 0x000000420814723c */ /* 0x000fe20000041814 */
[----:B------:R-:W-:Y:S01]  /*57a0*/  FFMA.FTZ R13, R13, -UR17, R40 ;  /* 0x800000110d0d7c23 */ /* 0x000fe20008010028 */
[----:B------:R-:W-:-:S04]  /*57b0*/  I2FP.F32.S32 R19, R19 ;  /* 0x0000001300137245 */ /* 0x000fc80000201400 */
[C---:B---3--:R-:W-:Y:S06]  /*57c0*/  HMMA.16816.F32.BF16 R68, R8.reuse, R28, R68 ;  /* 0x0000001c0844723c */ /* 0x048fec0000041844 */
[----:B------:R-:W-:Y:S06]  /*57d0*/  HMMA.16816.F32.BF16 R72, R8, R30, R72 ;  /* 0x0000001e0848723c */ /* 0x000fec0000041848 */
[----:B------:R-:W-:Y:S01]  /*57e0*/  FFMA.FTZ R24, R19, -UR17, R24 ;  /* 0x8000001113187c23 */ /* 0x000fe20008010018 */
[----:B------:R-:W-:Y:S01]  /*57f0*/  I2FP.F32.S32 R9, R6 ;  /* 0x0000000600097245 */ /* 0x000fe20000201400 */
[C---:B------:R-:W-:Y:S01]  /*5800*/  VIADD R6, R2.reuse, 0x8 ;  /* 0x0000000802067836 */ /* 0x040fe20000000000 */
[----:B------:R-:W-:Y:S01]  /*5810*/  I2FP.F32.S32 R8, R12 ;  /* 0x0000000c00087245 */ /* 0x000fe20000201400 */
[----:B------:R-:W-:-:S02]  /*5820*/  VIADD R12, R2, 0x9 ;  /* 0x00000009020c7836 */ /* 0x000fc40000000000 */
[----:B------:R-:W-:Y:S01]  /*5830*/  FFMA.FTZ R30, R4, -UR17, R43 ;  /* 0x80000011041e7c23 */ /* 0x000fe2000801002b */
[----:B------:R-:W-:Y:S01]  /*5840*/  IMAD.IADD R11, R252, 0x1, -R6 ;  /* 0x00000001fc0b7824 */ /* 0x000fe200078e0a06 */
[-C--:B------:R-:W-:Y:S01]  /*5850*/  ISETP.GE.AND P6, PT, R6, R250.reuse, PT ;  /* 0x000000fa0600720c */ /* 0x080fe20003fc6270 */
[----:B------:R-:W-:Y:S01]  /*5860*/  FFMA.FTZ R8, R8, -UR17, R41 ;  /* 0x8000001108087c23 */ /* 0x000fe20008010029 */
[----:B------:R-:W-:Y:S01]  /*5870*/  IMAD.IADD R4, R252, 0x1, -R12 ;  /* 0x00000001fc047824 */ /* 0x000fe200078e0a0c */
[----:B------:R-:W-:Y:S01]  /*5880*/  FSEL R41, R13, -INF , !P2 ;  /* 0xff8000000d297808 */ /* 0x000fe20005000000 */
[----:B------:R-:W-:Y:S01]  /*5890*/  FFMA.FTZ R42, R9, -UR17, R42 ;  /* 0x80000011092a7c23 */ /* 0x000fe2000801002a */
[----:B------:R-:W-:Y:S01]  /*58a0*/  IABS R11, R11 ;  /* 0x0000000b000b7213 */ /* 0x000fe20000000000 */
[C---:B------:R-:W-:Y:S01]  /*58b0*/  VIADD R13, R2.reuse, 0x10 ;  /* 0x00000010020d7836 */ /* 0x040fe20000000000 */
[-C--:B------:R-:W-:Y:S01]  /*58c0*/  ISETP.GE.AND P2, PT, R2, R243.reuse, PT ;  /* 0x000000f30200720c */ /* 0x080fe20003f46270 */
[----:B------:R-:W-:Y:S01]  /*58d0*/  IMAD.IADD R9, R249, 0x1, -R6 ;  /* 0x00000001f9097824 */ /* 0x000fe200078e0a06 */
[-C--:B------:R-:W-:Y:S01]  /*58e0*/  ISETP.GE.AND P3, PT, R6, R243.reuse, PT ;  /* 0x000000f30600720c */ /* 0x080fe20003f66270 */
[----:B------:R-:W-:Y:S01]  /*58f0*/  VIADD R10, R2, 0x11 ;  /* 0x00000011020a7836 */ /* 0x000fe20000000000 */
[----:B------:R-:W-:Y:S01]  /*5900*/  ISETP.GE.AND P0, PT, R12, R250, PT ;  /* 0x000000fa0c00720c */ /* 0x000fe20003f06270 */
[----:B------:R-:W-:Y:S01]  /*5910*/  IMAD.IADD R15, R252, 0x1, -R13 ;  /* 0x00000001fc0f7824 */ /* 0x000fe200078e0a0d */
[----:B------:R-:W-:-:S02]  /*5920*/  ISETP.GE.AND P5, PT, R12, R243, PT ;  /* 0x000000f30c00720c */ /* 0x000fc40003fa6270 */
[----:B------:R-:W-:Y:S02]  /*5930*/  I2FP.F32.S32 R11, R11 ;  /* 0x0000000b000b7245 */ /* 0x000fe40000201400 */
[----:B------:R-:W-:Y:S02]  /*5940*/  IABS R4, R4 ;  /* 0x0000000400047213 */ /* 0x000fe40000000000 */
[-C--:B------:R-:W-:Y:S02]  /*5950*/  ISETP.LT.OR P2, PT, R2, R248.reuse, P2 ;  /* 0x000000f80200720c */ /* 0x080fe40001741670 */
[CC--:B------:R-:W-:Y:S02]  /*5960*/  ISETP.LT.OR P6, PT, R6.reuse, R251.reuse, P6 ;  /* 0x000000fb0600720c */ /* 0x0c0fe400037c1670 */
[----:B------:R-:W-:Y:S01]  /*5970*/  ISETP.LT.OR P3, PT, R6, R248, P3 ;  /* 0x000000f80600720c */ /* 0x000fe20001f61670 */
[----:B------:R-:W-:Y:S01]  /*5980*/  FFMA.FTZ R6, R11, -UR17, R36 ;  /* 0x800000110b067c23 */ /* 0x000fe20008010024 */
[----:B------:R-:W-:-:S02]  /*5990*/  ISETP.LT.OR P0, PT, R12, R251, P0 ;  /* 0x000000fb0c00720c */ /* 0x000fc40000701670 */
[----:B------:R-:W-:Y:S01]  /*59a0*/  ISETP.LT.OR P5, PT, R12, R248, P5 ;  /* 0x000000f80c00720c */ /* 0x000fe20002fa1670 */
[----:B------:R-:W-:Y:S01]  /*59b0*/  IMAD.IADD R12, R249, 0x1, -R12 ;  /* 0x00000001f90c7824 */ /* 0x000fe200078e0a0c */
[----:B------:R-:W-:Y:S02]  /*59c0*/  I2FP.F32.S32 R4, R4 ;  /* 0x0000000400047245 */ /* 0x000fe40000201400 */
[----:B------:R-:W-:Y:S02]  /*59d0*/  FSEL R36, R42, -INF , !P2 ;  /* 0xff8000002a247808 */ /* 0x000fe40005000000 */
[----:B------:R-:W-:Y:S01]  /*59e0*/  FSEL R30, R30, -INF , !P4 ;  /* 0xff8000001e1e7808 */ /* 0x000fe20006000000 */
[----:B------:R-:W-:Y:S01]  /*59f0*/  FFMA.FTZ R4, R4, -UR17, R37 ;  /* 0x8000001104047c23 */ /* 0x000fe20008010025 */
[C---:B------:R-:W-:Y:S02]  /*5a00*/  ISETP.GE.AND P2, PT, R13.reuse, R250, PT ;  /* 0x000000fa0d00720c */ /* 0x040fe40003f46270 */
[----:B------:R-:W-:-:S02]  /*5a10*/  ISETP.GE.AND P4, PT, R13, R243, PT ;  /* 0x000000f30d00720c */ /* 0x000fc40003f86270 */
[----:B------:R-:W-:Y:S02]  /*5a20*/  IABS R12, R12 ;  /* 0x0000000c000c7213 */ /* 0x000fe40000000000 */
[C---:B------:R-:W-:Y:S02]  /*5a30*/  ISETP.LT.OR P2, PT, R13.reuse, R251, P2 ;  /* 0x000000fb0d00720c */ /* 0x040fe40001741670 */
[----:B------:R-:W-:Y:S01]  /*5a40*/  ISETP.LT.OR P4, PT, R13, R248, P4 ;  /* 0x000000f80d00720c */ /* 0x000fe20002781670 */
[----:B------:R-:W-:Y:S01]  /*5a50*/  IMAD.IADD R13, R249, 0x1, -R13 ;  /* 0x00000001f90d7824 */ /* 0x000fe200078e0a0d */
[----:B------:R-:W-:Y:S01]  /*5a60*/  FSEL R37, R6, -INF , !P6 ;  /* 0xff80000006257808 */ /* 0x000fe20007000000 */
[----:B------:R-:W-:Y:S01]  /*5a70*/  IMAD.IADD R6, R252, 0x1, -R10 ;  /* 0x00000001fc067824 */ /* 0x000fe200078e0a0a */
[----:B------:R-:W-:Y:S02]  /*5a80*/  IABS R9, R9 ;  /* 0x0000000900097213 */ /* 0x000fe40000000000 */
[----:B------:R-:W-:-:S02]  /*5a90*/  I2FP.F32.S32 R12, R12 ;  /* 0x0000000c000c7245 */ /* 0x000fc40000201400 */
[----:B------:R-:W-:Y:S02]  /*5aa0*/  IABS R13, R13 ;  /* 0x0000000d000d7213 */ /* 0x000fe40000000000 */
[----:B------:R-:W-:Y:S01]  /*5ab0*/  I2FP.F32.S32 R9, R9 ;  /* 0x0000000900097245 */ /* 0x000fe20000201400 */
[----:B------:R-:W-:Y:S01]  /*5ac0*/  FFMA.FTZ R12, R12, -UR17, R39 ;  /* 0x800000110c0c7c23 */ /* 0x000fe20008010027 */
[----:B------:R-:W-:Y:S02]  /*5ad0*/  IABS R6, R6 ;  /* 0x0000000600067213 */ /* 0x000fe40000000000 */
[----:B------:R-:W-:Y:S01]  /*5ae0*/  FSEL R39, R8, -INF , !P1 ;  /* 0xff80000008277808 */ /* 0x000fe20004800000 */
[----:B------:R-:W-:Y:S01]  /*5af0*/  FFMA.FTZ R14, R9, -UR17, R38 ;  /* 0x80000011090e7c23 */ /* 0x000fe20008010026 */
[----:B------:R-:W-:Y:S01]  /*5b00*/  ISETP.GE.AND P1, PT, R10, R250, PT ;  /* 0x000000fa0a00720c */ /* 0x000fe20003f26270 */
[----:B------:R-:W-:Y:S01]  /*5b10*/  VIADD R9, R2, 0x18 ;  /* 0x0000001802097836 */ /* 0x000fe20000000000 */
[----:B------:R-:W-:Y:S01]  /*5b20*/  ISETP.GE.AND P6, PT, R10, R243, PT ;  /* 0x000000f30a00720c */ /* 0x000fe20003fc6270 */
[----:B------:R-:W-:Y:S01]  /*5b30*/  IMAD.IADD R8, R249, 0x1, -R10 ;  /* 0x00000001f9087824 */ /* 0x000fe200078e0a0a */
[----:B------:R-:W-:Y:S01]  /*5b40*/  IABS R15, R15 ;  /* 0x0000000f000f7213 */ /* 0x000fe20000000000 */
[----:B------:R-:W-:Y:S01]  /*5b50*/  IMAD.IADD R11, R252, 0x1, -R9 ;  /* 0x00000001fc0b7824 */ /* 0x000fe200078e0a09 */
[----:B------:R-:W-:-:S02]  /*5b60*/  I2FP.F32.S32 R13, R13 ;  /* 0x0000000d000d7245 */ /* 0x000fc40000201400 */
[----:B------:R-:W-:Y:S02]  /*5b70*/  I2FP.F32.S32 R6, R6 ;  /* 0x0000000600067245 */ /* 0x000fe40000201400 */
[C---:B------:R-:W-:Y:S02]  /*5b80*/  ISETP.LT.OR P1, PT, R10.reuse, R251, P1 ;  /* 0x000000fb0a00720c */ /* 0x040fe40000f21670 */
[----:B------:R-:W-:Y:S01]  /*5b90*/  ISETP.LT.OR P6, PT, R10, R248, P6 ;  /* 0x000000f80a00720c */ /* 0x000fe200037c1670 */
[----:B------:R-:W-:Y:S01]  /*5ba0*/  FFMA.FTZ R10, R13, -UR17, R34 ;  /* 0x800000110d0a7c23 */ /* 0x000fe20008010022 */
[----:B------:R-:W-:Y:S01]  /*5bb0*/  I2FP.F32.S32 R15, R15 ;  /* 0x0000000f000f7245 */ /* 0x000fe20000201400 */
[----:B------:R-:W-:Y:S01]  /*5bc0*/  FFMA.FTZ R13, R6, -UR17, R33 ;  /* 0x80000011060d7c23 */ /* 0x000fe20008010021 */
[----:B------:R-:W-:Y:S02]  /*5bd0*/  FSEL R14, R14, -INF , !P3 ;  /* 0xff8000000e0e7808 */ /* 0x000fe40005800000 */
[----:B------:R-:W-:Y:S01]  /*5be0*/  FSEL R33, R4, -INF , !P0 ;  /* 0xff80000004217808 */ /* 0x000fe20004000000 */
[----:B------:R-:W-:Y:S01]  /*5bf0*/  FFMA.FTZ R15, R15, -UR17, R32 ;  /* 0x800000110f0f7c23 */ /* 0x000fe20008010020 */
[C---:B------:R-:W-:Y:S01]  /*5c00*/  ISETP.GE.AND P3, PT, R9.reuse, R250, PT ;  /* 0x000000fa0900720c */ /* 0x040fe20003f66270 */
[----:B------:R-:W-:Y:S01]  /*5c10*/  VIADD R4, R2, 0x19 ;  /* 0x0000001902047836 */ /* 0x000fe20000000000 */
[----:B------:R-:W-:-:S02]  /*5c20*/  ISETP.GE.AND P0, PT, R9, R243, PT ;  /* 0x000000f30900720c */ /* 0x000fc40003f06270 */
[C---:B------:R-:W-:Y:S01]  /*5c30*/  ISETP.LT.OR P3, PT, R9.reuse, R251, P3 ;  /* 0x000000fb0900720c */ /* 0x040fe20001f61670 */
[----:B------:R-:W-:Y:S01]  /*5c40*/  IMAD.IADD R16, R252, 0x1, -R4 ;  /* 0x00000001fc107824 */ /* 0x000fe200078e0a04 */
[----:B------:R-:W-:Y:S01]  /*5c50*/  ISETP.LT.OR P0, PT, R9, R248, P0 ;  /* 0x000000f80900720c */ /* 0x000fe20000701670 */
[----:B------:R-:W-:Y:S01]  /*5c60*/  IMAD.IADD R9, R249, 0x1, -R9 ;  /* 0x00000001f9097824 */ /* 0x000fe200078e0a09 */
[----:B------:R-:W-:Y:S02]  /*5c70*/  FSEL R15, R15, -INF , !P2 ;  /* 0xff8000000f0f7808 */ /* 0x000fe40005000000 */
[----:B------:R-:W-:Y:S02]  /*5c80*/  FSEL R13, R13, -INF , !P1 ;  /* 0xff8000000d0d7808 */ /* 0x000fe40004800000 */
[C---:B------:R-:W-:Y:S02]  /*5c90*/  ISETP.GE.AND P2, PT, R17.reuse, R250, PT ;  /* 0x000000fa1100720c */ /* 0x040fe40003f46270 */
[----:B------:R-:W-:-:S02]  /*5ca0*/  ISETP.GE.AND P1, PT, R17, R243, PT ;  /* 0x000000f31100720c */ /* 0x000fc40003f26270 */
[----:B------:R-:W-:Y:S02]  /*5cb0*/  IABS R9, R9 ;  /* 0x0000000900097213 */ /* 0x000fe40000000000 */
[----:B------:R-:W-:Y:S02]  /*5cc0*/  IABS R8, R8 ;  /* 0x0000000800087213 */ /* 0x000fe40000000000 */
[C---:B------:R-:W-:Y:S02]  /*5cd0*/  ISETP.LT.OR P2, PT, R17.reuse, R251, P2 ;  /* 0x000000fb1100720c */ /* 0x040fe40001741670 */
[----:B------:R-:W-:Y:S01]  /*5ce0*/  ISETP.LT.OR P1, PT, R17, R248, P1 ;  /* 0x000000f81100720c */ /* 0x000fe20000f21670 */
[----:B------:R-:W-:Y:S01]  /*5cf0*/  IMAD.IADD R17, R249, 0x1, -R17 ;  /* 0x00000001f9117824 */ /* 0x000fe200078e0a11 */
[----:B------:R-:W-:Y:S02]  /*5d00*/  IABS R16, R16 ;  /* 0x0000001000107213 */ /* 0x000fe40000000000 */
[----:B------:R-:W-:-:S02]  /*5d10*/  I2FP.F32.S32 R9, R9 ;  /* 0x0000000900097245 */ /* 0x000fc40000201400 */
[----:B------:R-:W-:Y:S02]  /*5d20*/  I2FP.F32.S32 R8, R8 ;  /* 0x0000000800087245 */ /* 0x000fe40000201400 */
[----:B------:R-:W-:Y:S01]  /*5d30*/  I2FP.F32.S32 R16, R16 ;  /* 0x0000001000107245 */ /* 0x000fe20000201400 */
[----:B------:R-:W-:Y:S01]  /*5d40*/  FFMA.FTZ R6, R9, -UR17, R54 ;  /* 0x8000001109067c23 */ /* 0x000fe20008010036 */
[----:B------:R-:W-:Y:S01]  /*5d50*/  IABS R17, R17 ;  /* 0x0000001100117213 */ /* 0x000fe20000000000 */
[----:B------:R-:W-:Y:S01]  /*5d60*/  FFMA.FTZ R8, R8, -UR17, R35 ;  /* 0x8000001108087c23 */ /* 0x000fe20008010023 */
[----:B------:R-:W-:Y:S01]  /*5d70*/  IABS R11, R11 ;  /* 0x0000000b000b7213 */ /* 0x000fe20000000000 */
[----:B------:R-:W-:Y:S01]  /*5d80*/  FFMA.FTZ R9, R16, -UR17, R53 ;  /* 0x8000001110097c23 */ /* 0x000fe20008010035 */
[----:B------:R-:W-:Y:S01]  /*5d90*/  I2FP.F32.S32 R17, R17 ;  /* 0x0000001100117245 */ /* 0x000fe20000201400 */
[----:B------:R-:W-:Y:S01]  /*5da0*/  VIADD R16, R2, 0x21 ;  /* 0x0000002102107836 */ /* 0x000fe20000000000 */
[----:B------:R-:W-:-:S02]  /*5db0*/  I2FP.F32.S32 R11, R11 ;  /* 0x0000000b000b7245 */ /* 0x000fc40000201400 */
[----:B------:R-:W-:Y:S01]  /*5dc0*/  FSEL R12, R12, -INF , !P5 ;  /* 0xff8000000c0c7808 */ /* 0x000fe20006800000 */
[----:B------:R-:W-:Y:S01]  /*5dd0*/  FFMA.FTZ R26, R17, -UR17, R26 ;  /* 0x80000011111a7c23 */ /* 0x000fe2000801001a */
[-C--:B------:R-:W-:Y:S01]  /*5de0*/  ISETP.GE.AND P5, PT, R4, R250.reuse, PT ;  /* 0x000000fa0400720c */ /* 0x080fe20003fa6270 */
[----:B------:R-:W-:Y:S01]  /*5df0*/  FFMA.FTZ R11, R11, -UR17, R52 ;  /* 0x800000110b0b7c23 */ /* 0x000fe20008010034 */
[----:B------:R-:W-:Y:S01]  /*5e00*/  FSEL R10, R10, -INF , !P4 ;  /* 0xff8000000a0a7808 */ /* 0x000fe20006000000 */
[----:B------:R-:W-:Y:S01]  /*5e10*/  VIADD R17, R2, 0x28 ;  /* 0x0000002802117836 */ /* 0x000fe20000000000 */
[----:B------:R-:W-:Y:S01]  /*5e20*/  ISETP.GE.AND P4, PT, R4, R243, PT ;  /* 0x000000f30400720c */ /* 0x000fe20003f86270 */
[--C-:B------:R-:W-:Y:S01]  /*5e30*/  IMAD.IADD R19, R252, 0x1, -R16.reuse ;  /* 0x00000001fc137824 */ /* 0x100fe200078e0a10 */
[----:B------:R-:W-:Y:S01]  /*5e40*/  FSEL R8, R8, -INF , !P6 ;  /* 0xff80000008087808 */ /* 0x000fe20007000000 */
[----:B------:R-:W-:Y:S01]  /*5e50*/  IMAD.IADD R28, R249, 0x1, -R16 ;  /* 0x00000001f91c7824 */ /* 0x000fe200078e0a10 */
[----:B------:R-:W-:Y:S01]  /*5e60*/  FSEL R6, R6, -INF , !P0 ;  /* 0xff80000006067808 */ /* 0x000fe20004000000 */
[----:B------:R-:W-:Y:S01]  /*5e70*/  IMAD.IADD R31, R252, 0x1, -R17 ;  /* 0x00000001fc1f7824 */ /* 0x000fe200078e0a11 */
[----:B------:R-:W-:-:S02]  /*5e80*/  ISETP.GE.AND P6, PT, R16, R250, PT ;  /* 0x000000fa1000720c */ /* 0x000fc40003fc6270 */
[----:B------:R-:W-:Y:S02]  /*5e90*/  ISETP.GE.AND P0, PT, R16, R243, PT ;  /* 0x000000f31000720c */ /* 0x000fe40003f06270 */
[CC--:B------:R-:W-:Y:S02]  /*5ea0*/  ISETP.LT.OR P5, PT, R4.reuse, R251.reuse, P5 ;  /* 0x000000fb0400720c */ /* 0x0c0fe40002fa1670 */
[-C--:B------:R-:W-:Y:S01]  /*5eb0*/  ISETP.LT.OR P4, PT, R4, R248.reuse, P4 ;  /* 0x000000f80400720c */ /* 0x080fe20002781670 */
[----:B------:R-:W-:Y:S01]  /*5ec0*/  IMAD.IADD R4, R249, 0x1, -R4 ;  /* 0x00000001f9047824 */ /* 0x000fe200078e0a04 */
[C---:B------:R-:W-:Y:S02]  /*5ed0*/  ISETP.LT.OR P6, PT, R16.reuse, R251, P6 ;  /* 0x000000fb1000720c */ /* 0x040fe400037c1670 */
[----:B------:R-:W-:Y:S01]  /*5ee0*/  ISETP.LT.OR P0, PT, R16, R248, P0 ;  /* 0x000000f81000720c */ /* 0x000fe20000701670 */
[----:B------:R-:W-:Y:S01]  /*5ef0*/  IMAD.IADD R16, R252, 0x1, -R18 ;  /* 0x00000001fc107824 */ /* 0x000fe200078e0a12 */
[----:B------:R-:W-:-:S02]  /*5f00*/  FSEL R11, R11, -INF , !P3 ;  /* 0xff8000000b0b7808 */ /* 0x000fc40005800000 */
[----:B------:R-:W-:Y:S02]  /*5f10*/  FSEL R9, R9, -INF , !P5 ;  /* 0xff80000009097808 */ /* 0x000fe40006800000 */
[C---:B------:R-:W-:Y:S02]  /*5f20*/  ISETP.GE.AND P3, PT, R17.reuse, R250, PT ;  /* 0x000000fa1100720c */ /* 0x040fe40003f66270 */
[----:B------:R-:W-:Y:S02]  /*5f30*/  ISETP.GE.AND P5, PT, R17, R243, PT ;  /* 0x000000f31100720c */ /* 0x000fe40003fa6270 */
[----:B------:R-:W-:Y:S02]  /*5f40*/  IABS R4, R4 ;  /* 0x0000000400047213 */ /* 0x000fe40000000000 */
[----:B------:R-:W-:Y:S02]  /*5f50*/  IABS R32, R19 ;  /* 0x0000001300207213 */ /* 0x000fe40000000000 */
[----:B------:R-:W-:-:S02]  /*5f60*/  IABS R31, R31 ;  /* 0x0000001f001f7213 */ /* 0x000fc40000000000 */
[----:B------:R-:W-:Y:S02]  /*5f70*/  IABS R16, R16 ;  /* 0x0000001000107213 */ /* 0x000fe40000000000 */
[C---:B------:R-:W-:Y:S02]  /*5f80*/  ISETP.LT.OR P3, PT, R17.reuse, R251, P3 ;  /* 0x000000fb1100720c */ /* 0x040fe40001f61670 */
[----:B------:R-:W-:Y:S01]  /*5f90*/  ISETP.LT.OR P5, PT, R17, R248, P5 ;  /* 0x000000f81100720c */ /* 0x000fe20002fa1670 */
[----:B------:R-:W-:Y:S01]  /*5fa0*/  IMAD.IADD R17, R249, 0x1, -R17 ;  /* 0x00000001f9117824 */ /* 0x000fe200078e0a11 */
[----:B------:R-:W-:Y:S02]  /*5fb0*/  I2FP.F32.S32 R4, R4 ;  /* 0x0000000400047245 */ /* 0x000fe40000201400 */
[----:B------:R-:W-:Y:S02]  /*5fc0*/  I2FP.F32.S32 R32, R32 ;  /* 0x0000002000207245 */ /* 0x000fe40000201400 */
[----:B------:R-:W-:Y:S01]  /*5fd0*/  I2FP.F32.S32 R31, R31 ;  /* 0x0000001f001f7245 */ /* 0x000fe20000201400 */
[----:B------:R-:W-:Y:S01]  /*5fe0*/  FFMA.FTZ R4, R4, -UR17, R55 ;  /* 0x8000001104047c23 */ /* 0x000fe20008010037 */
[----:B------:R-:W-:Y:S01]  /*5ff0*/  I2FP.F32.S32 R16, R16 ;  /* 0x0000001000107245 */ /* 0x000fe20000201400 */
[----:B------:R-:W-:Y:S01]  /*6000*/  FFMA.FTZ R25, R32, -UR17, R25 ;  /* 0x8000001120197c23 */ /* 0x000fe20008010019 */
[----:B------:R-:W-:Y:S01]  /*6010*/  IABS R17, R17 ;  /* 0x0000001100117213 */ /* 0x000fe20000000000 */
[----:B------:R-:W-:Y:S01]  /*6020*/  FFMA.FTZ R31, R31, -UR17, R20 ;  /* 0x800000111f1f7c23 */ /* 0x000fe20008010014 */
[----:B------:R-:W-:Y:S01]  /*6030*/  IABS R28, R28 ;  /* 0x0000001c001c7213 */ /* 0x000fe20000000000 */
[----:B------:R-:W-:Y:S01]  /*6040*/  FFMA.FTZ R21, R16, -UR17, R21 ;  /* 0x8000001110157c23 */ /* 0x000fe20008010015 */
[----:B------:R-:W-:Y:S01]  /*6050*/  VIADD R16, R2, 0x31 ;  /* 0x0000003102107836 */ /* 0x000fe20000000000 */
[----:B------:R-:W-:Y:S01]  /*6060*/  I2FP.F32.S32 R17, R17 ;  /* 0x0000001100117245 */ /* 0x000fe20000201400 */
[----:B------:R-:W-:Y:S01]  /*6070*/  IMAD.IADD R20, R249, 0x1, -R18 ;  /* 0x00000001f9147824 */ /* 0x000fe200078e0a12 */
[----:B------:R-:W-:-:S02]  /*6080*/  I2FP.F32.S32 R28, R28 ;  /* 0x0000001c001c7245 */ /* 0x000fc40000201400 */
[----:B------:R-:W-:Y:S01]  /*6090*/  FSEL R4, R4, -INF , !P4 ;  /* 0xff80000004047808 */ /* 0x000fe20006000000 */
[----:B------:R-:W-:Y:S01]  /*60a0*/  FFMA.FTZ R22, R17, -UR17, R22 ;  /* 0x8000001111167c23 */ /* 0x000fe20008010016 */
[----:B------:R-:W-:Y:S01]  /*60b0*/  FSEL R183, R24, -INF , !P2 ;  /* 0xff80000018b77808 */ /* 0x000fe20005000000 */
[----:B------:R-:W-:Y:S01]  /*60c0*/  VIADD R17, R2, 0x30 ;  /* 0x0000003002117836 */ /* 0x000fe20000000000 */
[----:B------:R-:W-:Y:S01]  /*60d0*/  ISETP.GE.AND P4, PT, R18, R250, PT ;  /* 0x000000fa1200720c */ /* 0x000fe20003f86270 */
[----:B------:R-:W-:Y:S01]  /*60e0*/  FFMA.FTZ R27, R28, -UR17, R27 ;  /* 0x800000111c1b7c23 */ /* 0x000fe2000801001b */
[----:B------:R-:W-:Y:S01]  /*60f0*/  ISETP.GE.AND P2, PT, R18, R243, PT ;  /* 0x000000f31200720c */ /* 0x000fe20003f46270 */
[----:B------:R-:W-:Y:S01]  /*6100*/  IMAD.IADD R19, R252, 0x1, -R17 ;  /* 0x00000001fc137824 */ /* 0x000fe200078e0a11 */
[----:B------:R-:W-:Y:S02]  /*6110*/  FSEL R181, R25, -INF , !P6 ;  /* 0xff80000019b57808 */ /* 0x000fe40007000000 */
[----:B------:R-:W-:-:S02]  /*6120*/  FSEL R31, R31, -INF , !P3 ;  /* 0xff8000001f1f7808 */ /* 0x000fc40005800000 */
[C---:B------:R-:W-:Y:S02]  /*6130*/  ISETP.GE.AND P6, PT, R16.reuse, R250, PT ;  /* 0x000000fa1000720c */ /* 0x040fe40003fc6270 */
[----:B------:R-:W-:Y:S02]  /*6140*/  ISETP.GE.AND P3, PT, R16, R243, PT ;  /* 0x000000f31000720c */ /* 0x000fe40003f66270 */
[CC--:B------:R-:W-:Y:S02]  /*6150*/  ISETP.LT.OR P4, PT, R18.reuse, R251.reuse, P4 ;  /* 0x000000fb1200720c */ /* 0x0c0fe40002781670 */
[-C--:B------:R-:W-:Y:S01]  /*6160*/  ISETP.LT.OR P2, PT, R18, R248.reuse, P2 ;  /* 0x000000f81200720c */ /* 0x080fe20001741670 */
[--C-:B------:R-:W-:Y:S01]  /*6170*/  IMAD.IADD R18, R252, 0x1, -R16.reuse ;  /* 0x00000001fc127824 */ /* 0x100fe200078e0a10 */
        /* <DEDUP_REMOVED lines=10> */
[C---:B------:R-:W-:Y:S02]  /*6220*/  ISETP.LT.OR P1, PT, R17.reuse, R251, P1 ;  /* 0x000000fb1100720c */ /* 0x040fe40000f21670 */
[----:B------:R-:W-:Y:S01]  /*6230*/  ISETP.LT.OR P0, PT, R17, R248, P0 ;  /* 0x000000f81100720c */ /* 0x000fe20000701670 */
[----:B------:R-:W-:Y:S01]  /*6240*/  IMAD.IADD R17, R249, 0x1, -R17 ;  /* 0x00000001f9117824 */ /* 0x000fe200078e0a11 */
[----:B------:R-:W-:Y:S02]  /*6250*/  I2FP.F32.S32 R20, R20 ;  /* 0x0000001400147245 */ /* 0x000fe40000201400 */
[----:B------:R-:W-:Y:S02]  /*6260*/  I2FP.F32.S32 R16, R16 ;  /* 0x0000001000107245 */ /* 0x000fe40000201400 */
[----:B------:R-:W-:Y:S01]  /*6270*/  I2FP.F32.S32 R19, R19 ;  /* 0x0000001300137245 */ /* 0x000fe20000201400 */
[----:B------:R-:W-:Y:S01]  /*6280*/  FFMA.FTZ R23, R20, -UR17, R23 ;  /* 0x8000001114177c23 */ /* 0x000fe20008010017 */
[----:B------:R-:W-:Y:S01]  /*6290*/  IABS R17, R17 ;  /* 0x0000001100117213 */ /* 0x000fe20000000000 */
[----:B------:R-:W-:Y:S01]  /*62a0*/  FFMA.FTZ R71, R16, -UR17, R71 ;  /* 0x8000001110477c23 */ /* 0x000fe20008010047 */
[----:B------:R-:W-:Y:S01]  /*62b0*/  IABS R18, R18 ;  /* 0x0000001200127213 */ /* 0x000fe20000000000 */
[----:B------:R-:W-:Y:S01]  /*62c0*/  FFMA.FTZ R68, R19, -UR17, R68 ;  /* 0x8000001113447c23 */ /* 0x000fe20008010044 */
[C---:B------:R-:W-:Y:S01]  /*62d0*/  VIADD R16, R2.reuse, 0x38 ;  /* 0x0000003802107836 */ /* 0x040fe20000000000 */
[----:B------:R-:W-:Y:S01]  /*62e0*/  I2FP.F32.S32 R17, R17 ;  /* 0x0000001100117245 */ /* 0x000fe20000201400 */
[----:B------:R-:W-:Y:S01]  /*62f0*/  VIADD R2, R2, 0x39 ;  /* 0x0000003902027836 */ /* 0x000fe20000000000 */
[----:B------:R-:W-:-:S02]  /*6300*/  I2FP.F32.S32 R18, R18 ;  /* 0x0000001200127245 */ /* 0x000fc40000201400 */
[----:B------:R-:W-:Y:S01]  /*6310*/  FSEL R182, R22, -INF , !P5 ;  /* 0xff80000016b67808 */ /* 0x000fe20006800000 */
[----:B------:R-:W-:Y:S01]  /*6320*/  FFMA.FTZ R70, R17, -UR17, R70 ;  /* 0x8000001111467c23 */ /* 0x000fe20008010046 */
[----:B------:R-:W-:Y:S01]  /*6330*/  FSEL R194, R23, -INF , !P2 ;  /* 0xff80000017c27808 */ /* 0x000fe20005000000 */
[----:B------:R-:W-:Y:S01]  /*6340*/  FFMA.FTZ R69, R18, -UR17, R69 ;  /* 0x8000001112457c23 */ /* 0x000fe20008010045 */
[----:B------:R-:W-:Y:S01]  /*6350*/  ISETP.GE.AND P5, PT, R16, R250, PT ;  /* 0x000000fa1000720c */ /* 0x000fe20003fa6270 */
[--C-:B------:R-:W-:Y:S01]  /*6360*/  IMAD.IADD R17, R252, 0x1, -R16.reuse ;  /* 0x00000001fc117824 */ /* 0x100fe200078e0a10 */
[----:B------:R-:W-:Y:S01]  /*6370*/  FSEL R29, R21, -INF , !P4 ;  /* 0xff800000151d7808 */ /* 0x000fe20006000000 */
[----:B------:R-:W-:Y:S01]  /*6380*/  IMAD.IADD R18, R249, 0x1, -R16 ;  /* 0x00000001f9127824 */ /* 0x000fe200078e0a10 */
[----:B------:R-:W-:Y:S02]  /*6390*/  ISETP.GE.AND P2, PT, R16, R243, PT ;  /* 0x000000f31000720c */ /* 0x000fe40003f46270 */
        /* <DEDUP_REMOVED lines=10> */
[----:B------:R-:W-:Y:S02]  /*6440*/  IABS R19, R17 ;  /* 0x0000001100137213 */ /* 0x000fe40000000000 */
[----:B------:R-:W-:Y:S02]  /*6450*/  PLOP3.LUT P0, PT, PT, PT, UP0, 0x80, 0x0 ;  /* 0x000000000000781c */ /* 0x000fe40003f0f008 */
[----:B------:R-:W-:Y:S02]  /*6460*/  IABS R17, R18 ;  /* 0x0000001200117213 */ /* 0x000fe40000000000 */
[----:B------:R-:W-:Y:S02]  /*6470*/  IABS R16, R16 ;  /* 0x0000001000107213 */ /* 0x000fe40000000000 */
[----:B------:R-:W-:Y:S02]  /*6480*/  IABS R2, R2 ;  /* 0x0000000200027213 */ /* 0x000fe40000000000 */
[----:B------:R-:W-:-:S02]  /*6490*/  I2FP.F32.S32 R19, R19 ;  /* 0x0000001300137245 */ /* 0x000fc40000201400 */
[----:B------:R-:W-:Y:S02]  /*64a0*/  I2FP.F32.S32 R17, R17 ;  /* 0x0000001100117245 */ /* 0x000fe40000201400 */
        /* <DEDUP_REMOVED lines=8> */
[----:B------:R-:W-:-:S02]  /*6530*/  FSEL R193, R72, -INF , !P5 ;  /* 0xff80000048c17808 */ /* 0x000fc40006800000 */
[----:B------:R-:W-:Y:S02]  /*6540*/  FSEL R186, R74, -INF , !P2 ;  /* 0xff8000004aba7808 */ /* 0x000fe40005000000 */
[----:B------:R-:W-:Y:S02]  /*6550*/  FSEL R191, R73, -INF , !P4 ;  /* 0xff80000049bf7808 */ /* 0x000fe40006000000 */
[----:B------:R-:W-:Y:S01]  /*6560*/  FSEL R184, R75, -INF , !P1 ;  /* 0xff8000004bb87808 */ /* 0x000fe20004800000 */
[----:B------:R-:W-:Y:S06]  /*6570*/  @!P0 BRA `(.L_x_302) ;  /* 0x0000000800548947 */ /* 0x000fec0003800000 */
[----:B------:R-:W-:Y:S01]  /*6580*/  ULDC UR6, c[0x0][0x2d0] ;  /* 0x0000b40000067ab9 */ /* 0x000fe20000000800 */
[----:B------:R-:W-:Y:S01]  /*6590*/  UIADD3 UR7, UR22, -0x2, URZ ;  /* 0xfffffffe16077890 */ /* 0x000fe2000fffe03f */
        /* <DEDUP_REMOVED lines=23> */
[C---:B------:R-:W-:Y:S01]  /*6710*/  @!P4 LEA.HI.X R43, R26.reuse, R17, R32, 0x1, P1 ;  /* 0x000000111a2bc211 */ /* 0x040fe200008f0c20 */
[----:B------:R2:W-:Y:S02]  /*6720*/  @P5 STS.128 [R242+0xa000], RZ ;  /* 0x00a000fff2005388 */ /* 0x0005e40000000c00 */
[----:B------:R-:W3:Y:S01]  /*6730*/  @!P5 LDC.64 R18, c[0x0][0x218] ;  /* 0x00008600ff12db82 */ /* 0x000ee20000000a00 */
[----:B----4-:R-:W-:-:S04]  /*6740*/  @!P5 LEA R24, P2, R26, R24, 0x1 ;  /* 0x000000181a18d211 */ /* 0x010fc800078408ff */
[C-C-:B------:R-:W-:Y:S02]  /*6750*/  @!P5 LEA.HI.X R25, R26.reuse, R25, R32.reuse, 0x1, P2 ;  /* 0x000000191a19d211 */ /* 0x140fe400010f0c20 */
[C---:B------:R-:W-:Y:S01]  /*6760*/  IADD3 R35, P2, R26.reuse, UR40, RZ ;  /* 0x000000281a237c10 */ /* 0x040fe2000ff5e0ff */
        /* <DEDUP_REMOVED lines=25> */
[----:B------:R-:W3:Y:S02]  /*6900*/  @!P4 LDC.64 R22, c[0x0][0x218] ;  /* 0x00008600ff16cb82 */ /* 0x000ee40000000a00 */
[----:B------:R-:W-:Y:S01]  /*6910*/  @!PT LDS RZ, [RZ] ;  /* 0x00000000fffff984 */ /* 0x000fe20000000800 */
[----:B------:R-:W-:Y:S01]  /*6920*/  @!PT LDS RZ, [RZ] ;  /* 0x00000000fffff984 */ /* 0x000fe20000000800 */
[----:B------:R-:W-:Y:S01]  /*6930*/  @!PT LDS RZ, [RZ] ;  /* 0x00000000fffff984 */ /* 0x000fe20000000800 */
[----:B------:R-:W-:Y:S04]  /*6940*/  @!P6 LDGSTS.E.BYPASS.LTC128B.128 [R242+0x8800], desc[UR34][R48.64] ;  /* 0x0880000030f2efae */ /* 0x000fe8000b901d62 */
[----:B------:R1:W-:Y:S02]  /*6950*/  @P5 STS.128 [R242+0xa800], RZ ;  /* 0x00a800fff2005388 */ /* 0x0003e40000000c00 */
[----:B-----5:R-:W5:Y:S01]  /*6960*/  @!P5 LDC.64 R24, c[0x0][0x218] ;  /* 0x00008600ff18db82 */ /* 0x020f620000000a00 */
[C---:B--2---:R-:W-:Y:S01]  /*6970*/  @!P3 LEA R44, P1, R35.reuse, R2, 0x1 ;  /* 0x00000002232cb211 */ /* 0x044fe200078208ff */
[----:B------:R-:W-:Y:S01]  /*6980*/  @!PT LDS RZ, [RZ] ;  /* 0x00000000fffff984 */ /* 0x000fe20000000800 */
[----:B------:R-:W-:Y:S01]  /*6990*/  @!PT LDS RZ, [RZ] ;  /* 0x00000000fffff984 */ /* 0x000fe20000000800 */
[----:B------:R-:W-:Y:S01]  /*69a0*/  @!PT LDS RZ, [RZ] ;  /* 0x00000000fffff984 */ /* 0x000fe20000000800 */
[----:B------:R3:W-:Y:S01]  /*69b0*/  @!P5 LDGSTS.E.BYPASS.LTC128B.128 [R242+0xa800], desc[UR34][R46.64+0x80] ;  /* 0x0a8000802ef2dfae */ /* 0x0007e2000b901d62 */
[----:B----4-:R-:W-:-:S03]  /*69c0*/  @!P4 LEA R42, P2, R35, R16, 0x1 ;  /* 0x00000010232ac211 */ /* 0x010fc600078408ff */
[----:B------:R2:W-:Y:S01]  /*69d0*/  @P4 STS.128 [R242+0xc800], RZ ;  /* 0x00c800fff2004388 */ /* 0x0005e20000000c00 */
[C-C-:B------:R-:W-:Y:S01]  /*69e0*/  @!P3 LEA.HI.X R45, R35.reuse, R3, R32.reuse, 0x1, P1 ;  /* 0x00000003232db211 */ /* 0x140fe200008f0c20 */
[----:B------:R-:W4:Y:S01]  /*69f0*/  @!P3 LDC.64 R20, c[0x0][0x218] ;  /* 0x00008600ff14bb82 */ /* 0x000f220000000a00 */
[C---:B------:R-:W-:Y:S02]  /*6a00*/  @!P4 LEA.HI.X R43, R35.reuse, R17, R32, 0x1, P2 ;  /* 0x00000011232bc211 */ /* 0x040fe400010f0c20 */
[----:B------:R-:W-:-:S03]  /*6a10*/  IADD3 R34, P2, R35, UR40, RZ ;  /* 0x0000002823227c10 */ /* 0x000fc6000ff5e0ff */
[----:B------:R-:W-:Y:S01]  /*6a20*/  @!PT LDS RZ, [RZ] ;  /* 0x00000000fffff984 */ /* 0x000fe20000000800 */
[----:B------:R-:W-:Y:S01]  /*6a30*/  @!PT LDS RZ, [RZ] ;  /* 0x00000000fffff984 */ /* 0x000fe20000000800 */
[----:B------:R-:W-:Y:S01]  /*6a40*/  @!PT LDS RZ, [RZ] ;  /* 0x00000000fffff984 */ /* 0x000fe20000000800 */
[----:B------:R2:W-:Y:S01]  /*6a50*/  @!P4 LDGSTS.E.BYPASS.LTC128B.128 [R242+0xc800], desc[UR34][R42.64+0x100] ;  /* 0x0c8001002af2cfae */ /* 0x0005e2000b901d62 */
[----:B-1----:R-:W-:Y:S01]  /*6a60*/  @!P6 LEA R26, P1, R34, R26, 0x1 ;  /* 0x0000001a221ae211 */ /* 0x002fe200078208ff */
[----:B------:R-:W1:Y:S01]  /*6a70*/  @!P6 LDC.64 R18, c[0x0][0x218] ;  /* 0x00008600ff12eb82 */ /* 0x000e620000000a00 */
[----:B------:R-:W-:Y:S01]  /*6a80*/  IADD3.X R32, R32, UR39, RZ, P2, !PT ;  /* 0x0000002720207c10 */ /* 0x000fe200097fe4ff */
[----:B------:R2:W-:Y:S03]  /*6a90*/  @P3 STS.128 [R242+0xe800], RZ ;  /* 0x00e800fff2003388 */ /* 0x0005e60000000c00 */
[C---:B------:R-:W-:Y:S01]  /*6aa0*/  @!P6 LEA.HI.X R27, R34.reuse, R27, R32, 0x1, P1 ;  /* 0x0000001b221be211 */ /* 0x040fe200008f0c20 */
[----:B------:R-:W-:Y:S01]  /*6ab0*/  @!PT LDS RZ, [RZ] ;  /* 0x00000000fffff984 */ /* 0x000fe20000000800 */
[----:B------:R-:W-:Y:S01]  /*6ac0*/  @!PT LDS RZ, [RZ] ;  /* 0x00000000fffff984 */ /* 0x000fe20000000800 */
[----:B------:R-:W-:Y:S01]  /*6ad0*/  @!PT LDS RZ, [RZ] ;  /* 0x00000000fffff984 */ /* 0x000fe20000000800 */
[----:B------:R2:W-:Y:S02]  /*6ae0*/  @!P3 LDGSTS.E.BYPASS.LTC128B.128 [R242+0xe800], desc[UR34][R44.64+0x180] ;  /* 0x0e8001802cf2bfae */ /* 0x0005e4000b901d62 */
[----:B------:R-:W2:Y:S01]  /*6af0*/  @!P5 LDC.64 R16, c[0x0][0x218] ;  /* 0x00008600ff10db82 */ /* 0x000ea20000000a00 */
[C---:B-----5:R-:W-:Y:S01]  /*6b00*/  @!P5 LEA R24, P2, R34.reuse, R24, 0x1 ;  /* 0x000000182218d211 */ /* 0x060fe200078408ff */
[----:B------:R1:W-:Y:S01]  /*6b10*/  @P6 STS.128 [R242+0x9000], RZ ;  /* 0x009000fff2006388 */ /* 0x0003e20000000c00 */
[----:B---3--:R-:W-:-:S03]  /*6b20*/  @!P4 LEA R46, P1, R34, R22, 0x1 ;  /* 0x00000016222ec211 */ /* 0x008fc600078208ff */
[----:B------:R-:W-:Y:S01]  /*6b30*/  @!PT LDS RZ, [RZ] ;  /* 0x00000000fffff984 */ /* 0x000fe20000000800 */
[----:B------:R-:W-:Y:S01]  /*6b40*/  @!PT LDS RZ, [RZ] ;  /* 0x00000000fffff984 */ /* 0x000fe20000000800 */
[----:B------:R-:W-:Y:S01]  /*6b50*/  @!PT LDS RZ, [RZ] ;  /* 0x00000000fffff984 */ /* 0x000fe20000000800 */
[----:B------:R3:W-:Y:S01]  /*6b60*/  @!P6 LDGSTS.E.BYPASS.LTC128B.128 [R242+0x9000], desc[UR34][R26.64] ;  /* 0x090000001af2efae */ /* 0x0007e2000b901d62 */
[C-C-:B------:R-:W-:Y:S01]  /*6b70*/  @!P5 LEA.HI.X R25, R34.reuse, R25, R32.reuse, 0x1, P2 ;  /* 0x000000192219d211 */ /* 0x140fe200010f0c20 */
[----:B------:R-:W5:Y:S01]  /*6b80*/  @!P4 LDC.64 R2, c[0x0][0x218] ;  /* 0x00008600ff02cb82 */ /* 0x000f620000000a00 */
[C-C-:B------:R-:W-:Y:S01]  /*6b90*/  @!P4 LEA.HI.X R47, R34.reuse, R23, R32.reuse, 0x1, P1 ;  /* 0x00000017222fc211 */ /* 0x140fe200008f0c20 */
[----:B------:R3:W-:Y:S01]  /*6ba0*/  @P5 STS.128 [R242+0xb000], RZ ;  /* 0x00b000fff2005388 */ /* 0x0007e20000000c00 */
[C---:B----4-:R-:W-:Y:S02]  /*6bb0*/  @!P3 LEA R48, P1, R34.reuse, R20, 0x1 ;  /* 0x000000142230b211 */ /* 0x050fe400078208ff */
[C---:B------:R-:W-:Y:S01]  /*6bc0*/  IADD3 R22, P2, R34.reuse, UR40, RZ ;  /* 0x0000002822167c10 */ /* 0x040fe2000ff5e0ff */
[----:B------:R-:W-:Y:S01]  /*6bd0*/  @!PT LDS RZ, [RZ] ;  /* 0x00000000fffff984 */ /* 0x000fe20000000800 */
[----:B------:R-:W-:Y:S01]  /*6be0*/  @!PT LDS RZ, [RZ] ;  /* 0x00000000fffff984 */ /* 0x000fe20000000800 */
[----:B------:R-:W-:Y:S01]  /*6bf0*/  @!PT LDS RZ, [RZ] ;  /* 0x00000000fffff984 */ /* 0x000fe20000000800 */
[----:B------:R3:W-:Y:S01]  /*6c00*/  @!P5 LDGSTS.E.BYPASS.LTC128B.128 [R242+0xb000], desc[UR34][R24.64+0x80] ;  /* 0x0b00008018f2dfae */ /* 0x0007e2000b901d62 */
[----:B------:R-:W-:Y:S02]  /*6c10*/  @!P3 LEA.HI.X R49, R34, R21, R32, 0x1, P1 ;  /* 0x000000152231b211 */ /* 0x000fe400008f0c20 */
[----:B-1----:R-:W-:Y:S01]  /*6c20*/  @!P6 LEA R18, P1, R22, R18, 0x1 ;  /* 0x000000121612e211 */ /* 0x002fe200078208ff */
[----:B------:R3:W-:Y:S01]  /*6c30*/  @P4 STS.128 [R242+0xd000], RZ ;  /* 0x00d000fff2004388 */ /* 0x0007e20000000c00 */
[----:B------:R-:W-:-:S03]  /*6c40*/  IADD3.X R21, R32, UR39, RZ, P2, !PT ;  /* 0x0000002720157c10 */ /* 0x000fc600097fe4ff */
[----:B------:R-:W-:Y:S01]  /*6c50*/  @!PT LDS RZ, [RZ] ;  /* 0x00000000fffff984 */ /* 0x000fe20000000800 */
[----:B------:R-:W-:Y:S01]  /*6c60*/  @!PT LDS RZ, [RZ] ;  /* 0x00000000fffff984 */ /* 0x000fe20000000800 */
[----:B------:R-:W-:Y:S01]  /*6c70*/  @!PT LDS RZ, [RZ] ;  /* 0x00000000fffff984 */ /* 0x000fe20000000800 */
[----:B------:R3:W-:Y:S01]  /*6c80*/  @!P4 LDGSTS.E.BYPASS.LTC128B.128 [R242+0xd000], desc[UR34][R46.64+0x100] ;  /* 0x0d0001002ef2cfae */ /* 0x0007e2000b901d62 */
[C-C-:B------:R-:W-:Y:S02]  /*6c90*/  @!P6 LEA.HI.X R19, R22.reuse, R19, R21.reuse, 0x1, P1 ;  /* 0x000000131613e211 */ /* 0x140fe400008f0c15 */
[C---:B--2---:R-:W-:Y:S01]  /*6ca0*/  @!P5 LEA R16, P2, R22.reuse, R16, 0x1 ;  /* 0x000000101610d211 */ /* 0x044fe200078408ff */
[----:B------:R3:W-:Y:S03]  /*6cb0*/  @P3 STS.128 [R242+0xf000], RZ ;  /* 0x00f000fff2003388 */ /* 0x0007e60000000c00 */
[C---:B------:R-:W-:Y:S01]  /*6cc0*/  @!P5 LEA.HI.X R17, R22.reuse, R17, R21, 0x1, P2 ;  /* 0x000000111611d211 */ /* 0x040fe200010f0c15 */
[----:B------:R-:W-:Y:S01]  /*6cd0*/  @!PT LDS RZ, [RZ] ;  /* 0x00000000fffff984 */ /* 0x000fe20000000800 */
[----:B------:R-:W-:Y:S01]  /*6ce0*/  @!PT LDS RZ, [RZ] ;  /* 0x00000000fffff984 */ /* 0x000fe20000000800 */
[----:B------:R-:W-:Y:S01]  /*6cf0*/  @!PT LDS RZ, [RZ] ;  /* 0x00000000fffff984 */ /* 0x000fe20000000800 */
[----:B------:R3:W-:Y:S01]  /*6d00*/  @!P3 LDGSTS.E.BYPASS.LTC128B.128 [R242+0xf000], desc[UR34][R48.64+0x180] ;  /* 0x0f00018030f2bfae */ /* 0x0007e2000b901d62 */
[----:B-----5:R-:W-:-:S03]  /*6d10*/  @!P4 LEA R2, P1, R22, R2, 0x1 ;  /* 0x000000021602c211 */ /* 0x020fc600078208ff */
        /* <DEDUP_REMOVED lines=25> */
.L_x_304:
[----:B------:R-:W-:Y:S05]  /*6eb0*/  BSYNC B0 ;  /* 0x0000000000007941 */ /* 0x000fea0003800000 */
.L_x_303:
[----:B------:R-:W0:Y:S02]  /*6ec0*/  LDGDEPBAR ;  /* 0x00000000000079af */ /* 0x000e240000000000 */
.L_x_302:
[----:B---3--:R-:W-:Y:S01]  /*6ed0*/  FMNMX.FTZ R16, R41, R39, !PT ;  /* 0x0000002729107209 */ /* 0x008fe20007810000 */
        /* <DEDUP_REMOVED lines=31> */
[----:B------:R-:W2:Y:S03]  /*70d0*/  SHFL.BFLY PT, R17, R16, 0x2, 0x1f ;  /* 0x0c401f0010117f89 */ /* 0x000ea600000e0000 */
[-C--:B------:R-:W-:Y:S01]  /*70e0*/  LEA R222, R7, R224.reuse, 0x1 ;  /* 0x000000e007de7211 */ /* 0x080fe200078e08ff */
[----:B-1----:R-:W1:Y:S01]  /*70f0*/  SHFL.BFLY PT, R2, R19, 0x2, 0x1f ;  /* 0x0c401f0013027f89 */ /* 0x002e6200000e0000 */
[C---:B------:R-:W-:Y:S02]  /*7100*/  LEA R221, R5.reuse, R224, 0x1 ;  /* 0x000000e005dd7211 */ /* 0x040fe400078e08ff */
[----:B------:R-:W-:Y:S01]  /*7110*/  LEA R220, R5, R222, 0x1 ;  /* 0x000000de05dc7211 */ /* 0x000fe200078e08ff */
[----:B------:R-:W-:Y:S04]  /*7120*/  LDSM.16.MT88.4 R156, [R224+0x10000] ;  /* 0x01000000e09c783b */ /* 0x000fe80000004200 */
[----:B------:R-:W-:Y:S04]  /*7130*/  LDSM.16.MT88.4 R132, [R220+0x10000] ;  /* 0x01000000dc84783b */ /* 0x000fe80000004200 */
[----:B------:R-:W-:Y:S04]  /*7140*/  LDSM.16.MT88.4 R148, [R222+0x10000] ;  /* 0x01000000de94783b */ /* 0x000fe80000004200 */
[----:B------:R-:W-:Y:S01]  /*7150*/  LDSM.16.MT88.4 R140, [R221+0x10000] ;  /* 0x01000000dd8c783b */ /* 0x000fe20000004200 */
[----:B--2---:R-:W-:-:S03]  /*7160*/  FMNMX.FTZ R17, R16, R17, !PT ;  /* 0x0000001110117209 */ /* 0x004fc60007810000 */
[----:B------:R-:W-:Y:S01]  /*7170*/  LDSM.16.MT88.4 R48, [R222+0x12000] ;  /* 0x01200000de30783b */ /* 0x000fe20000004200 */
[----:B-1----:R-:W-:-:S03]  /*7180*/  FMNMX.FTZ R2, R19, R2, !PT ;  /* 0x0000000213027209 */ /* 0x002fc60007810000 */
        /* <DEDUP_REMOVED lines=12> */
[C---:B------:R-:W-:Y:S01]  /*7250*/  FMUL.FTZ R189, R3.reuse, UR10 ;  /* 0x0000000a03bd7c20 */ /* 0x040fe20008410000 */
[----:B------:R-:W-:Y:S01]  /*7260*/  FSEL R192, R192, RZ, P1 ;  /* 0x000000ffc0c07208 */ /* 0x000fe20000800000 */
[----:B------:R-:W-:Y:S01]  /*7270*/  LDSM.16.MT88.4 R104, [R224+0x16000] ;  /* 0x01600000e068783b */ /* 0x000fe20000004200 */
[----:B------:R-:W-:-:S03]  /*7280*/  FSETP.NEU.FTZ.AND P1, PT, R3, -INF , PT ;  /* 0xff8000000300780b */ /* 0x000fc60003f3d000 */
[--C-:B------:R-:W-:Y:S01]  /*7290*/  FFMA.FTZ R177, R41, UR10, -R192.reuse ;  /* 0x0000000a29b17c23 */ /* 0x100fe200080108c0 */
[----:B------:R-:W-:Y:S01]  /*72a0*/  FSEL R189, R189, RZ, P1 ;  /* 0x000000ffbdbd7208 */ /* 0x000fe20000800000 */
[----:B------:R-:W1:Y:S01]  /*72b0*/  LDSM.16.MT88.4 R40, [R224+0x12000] ;  /* 0x01200000e028783b */ /* 0x000e620000004200 */
        /* <DEDUP_REMOVED lines=8> */
[----:B------:R-:W2:Y:S01]  /*7340*/  LDSM.16.MT88.4 R112, [R222+0x16000] ;  /* 0x01600000de70783b */ /* 0x000ea20000004200 */
[--C-:B------:R-:W-:Y:S01]  /*7350*/  FFMA.FTZ R34, R13, UR10, -R192.reuse ;  /* 0x0000000a0d227c23 */ /* 0x100fe200080108c0 */
[----:B------:R-:W-:Y:S01]  /*7360*/  MUFU.EX2 R177, R177 ;  /* 0x000000b100b17308 */ /* 0x000fe20000000800 */
[--C-:B------:R-:W-:Y:S01]  /*7370*/  FFMA.FTZ R33, R6, UR10, -R189.reuse ;  /* 0x0000000a06217c23 */ /* 0x100fe200080108bd */
[----:B------:R-:W3:Y:S01]  /*7380*/  LDSM.16.MT88.4 R120, [R221+0x16000] ;  /* 0x01600000dd78783b */ /* 0x000ee20000004200 */
[--C-:B------:R-:W-:Y:S01]  /*7390*/  FFMA.FTZ R0, R4, UR10, -R189.reuse ;  /* 0x0000000a04007c23 */ /* 0x100fe200080108bd */
[--C-:B------:R-:W-:Y:S01]  /*73a0*/  FFMA.FTZ R35, R11, UR10, -R192.reuse ;  /* 0x0000000a0b237c23 */ /* 0x100fe200080108c0 */
[--C-:B------:R-:W-:Y:S01]  /*73b0*/  FFMA.FTZ R2, R9, UR10, -R192.reuse ;  /* 0x0000000a09027c23 */ /* 0x100fe200080108c0 */
[----:B------:R-:W4:Y:S01]  /*73c0*/  LDSM.16.MT88.4 R12, [R220+0x16000] ;  /* 0x01600000dc0c783b */ /* 0x000f220000004200 */
[--C-:B------:R-:W-:Y:S01]  /*73d0*/  FFMA.FTZ R169, R10, UR10, -R189.reuse ;  /* 0x0000000a0aa97c23 */ /* 0x100fe200080108bd */
[----:B------:R-:W5:Y:S01]  /*73e0*/  MUFU.EX2 R174, R174 ;  /* 0x000000ae00ae7308 */ /* 0x000f620000000800 */
[--C-:B------:R-:W-:Y:S01]  /*73f0*/  FFMA.FTZ R32, R8, UR10, -R189.reuse ;  /* 0x0000000a08207c23 */ /* 0x100fe200080108bd */
[----:B------:R-:W4:Y:S01]  /*7400*/  LDSM.16.MT88.4 R4, [R220+0x10800] ;  /* 0x01080000dc04783b */ /* 0x000f220000004200 */
[--C-:B------:R-:W-:Y:S01]  /*7410*/  FFMA.FTZ R176, R183, UR10, -R192.reuse ;  /* 0x0000000ab7b07c23 */ /* 0x100fe200080108c0 */
[--C-:B------:R-:W-:Y:S01]  /*7420*/  FFMA.FTZ R181, R181, UR10, -R192.reuse ;  /* 0x0000000ab5b57c23 */ /* 0x100fe200080108c0 */
[--C-:B------:R-:W-:Y:S01]  /*7430*/  FFMA.FTZ R178, R31, UR10, -R192.reuse ;  /* 0x0000000a1fb27c23 */ /* 0x100fe200080108c0 */
[----:B------:R-:W4:Y:S01]  /*7440*/  LDSM.16.MT88.4 R8, [R224+0x12800] ;  /* 0x01280000e008783b */ /* 0x000f220000004200 */
[--C-:B------:R-:W-:Y:S01]  /*7450*/  FFMA.FTZ R183, R29, UR10, -R192.reuse ;  /* 0x0000000a1db77c23 */ /* 0x100fe200080108c0 */
[----:B------:R-:W-:Y:S01]  /*7460*/  MUFU.EX2 R173, R173 ;  /* 0x000000ad00ad7308 */ /* 0x000fe20000000800 */
[--C-:B------:R-:W-:Y:S01]  /*7470*/  FFMA.FTZ R180, R28, UR10, -R189.reuse ;  /* 0x0000000a1cb47c23 */ /* 0x100fe200080108bd */
[----:B------:R-:W4:Y:S01]  /*7480*/  LDSM.16.MT88.4 R20, [R221+0x10800] ;  /* 0x01080000dd14783b */ /* 0x000f220000004200 */
[--C-:B------:R-:W-:Y:S01]  /*7490*/  FFMA.FTZ R185, R196, UR10, -R189.reuse ;  /* 0x0000000ac4b97c23 */ /* 0x100fe200080108bd */
[--C-:B------:R-:W-:Y:S01]  /*74a0*/  FFMA.FTZ R182, R182, UR10, -R189.reuse ;  /* 0x0000000ab6b67c23 */ /* 0x100fe200080108bd */
[--C-:B------:R-:W-:Y:S01]  /*74b0*/  FFMA.FTZ R187, R194, UR10, -R189.reuse ;  /* 0x0000000ac2bb7c23 */ /* 0x100fe200080108bd */
[----:B------:R-:W4:Y:S01]  /*74c0*/  LDSM.16.MT88.4 R16, [R224+0x10800] ;  /* 0x01080000e010783b */ /* 0x000f220000004200 */
[--C-:B------:R-:W-:Y:S01]  /*74d0*/  FFMA.FTZ R194, R197, UR10, -R192.reuse ;  /* 0x0000000ac5c27c23 */ /* 0x100fe200080108c0 */
[----:B------:R-:W1:Y:S01]  /*74e0*/  MUFU.EX2 R168, R168 ;  /* 0x000000a800a87308 */ /* 0x000e620000000800 */
[----:B-----5:R-:W-:Y:S01]  /*74f0*/  F2FP.BF16.F32.PACK_AB R128, R174, R177 ;  /* 0x000000b1ae80723e */ /* 0x020fe200000010ff */
[----:B------:R-:W-:Y:S01]  /*7500*/  LDSM.16.MT88.4 R24, [R222+0x10800] ;  /* 0x01080000de18783b */ /* 0x000fe20000004200 */
[--C-:B------:R-:W-:Y:S01]  /*7510*/  FFMA.FTZ R195, R195, UR10, -R192.reuse ;  /* 0x0000000ac3c37c23 */ /* 0x100fe200080108c0 */
[--C-:B------:R-:W-:Y:S01]  /*7520*/  FFMA.FTZ R193, R193, UR10, -R192.reuse ;  /* 0x0000000ac1c17c23 */ /* 0x100fe200080108c0 */
[----:B------:R-:W-:Y:S01]  /*7530*/  FFMA.FTZ R192, R191, UR10, -R192 ;  /* 0x0000000abfc07c23 */ /* 0x000fe200080108c0 */
[----:B------:R-:W-:Y:S01]  /*7540*/  LDSM.16.MT88.4 R28, [R224+0x11000] ;  /* 0x01100000e01c783b */ /* 0x000fe20000004200 */
[--C-:B------:R-:W-:Y:S01]  /*7550*/  FFMA.FTZ R190, R190, UR10, -R189.reuse ;  /* 0x0000000abebe7c23 */ /* 0x100fe200080108bd */
[----:B------:R-:W-:Y:S01]  /*7560*/  MUFU.EX2 R172, R172 ;  /* 0x000000ac00ac7308 */ /* 0x000fe20000000800 */
[--C-:B------:R-:W-:Y:S01]  /*7570*/  FFMA.FTZ R191, R188, UR10, -R189.reuse ;  /* 0x0000000abcbf7c23 */ /* 0x100fe200080108bd */
[--C-:B------:R-:W-:Y:S01]  /*7580*/  FFMA.FTZ R186, R186, UR10, -R189.reuse ;  /* 0x0000000ababa7c23 */ /* 0x100fe200080108bd */
[----:B------:R-:W-:Y:S01]  /*7590*/  FFMA.FTZ R189, R184, UR10, -R189 ;  /* 0x0000000ab8bd7c23 */ /* 0x000fe200080108bd */
[----:B------:R-:W-:-:S04]  /*75a0*/  FADD.FTZ R174, R177, R174 ;  /* 0x000000aeb1ae7221 */ /* 0x000fc80000010000 */
[----:B------:R-:W5:Y:S01]  /*75b0*/  MUFU.EX2 R179, R179 ;  /* 0x000000b300b37308 */ /* 0x000f620000000800 */
[----:B-1----:R-:W-:Y:S01]  /*75c0*/  F2FP.BF16.F32.PACK_AB R130, R168, R173 ;  /* 0x000000ada882723e */ /* 0x002fe200000010ff */
[----:B------:R-:W-:-:S04]  /*75d0*/  FADD.FTZ R173, R173, R174 ;  /* 0x000000aeadad7221 */ /* 0x000fc80000010000 */
[----:B------:R-:W-:Y:S02]  /*75e0*/  FADD.FTZ R168, R168, R173 ;  /* 0x000000ada8a87221 */ /* 0x000fe40000010000 */
[----:B------:R-:W-:Y:S08]  /*75f0*/  MUFU.EX2 R175, R175 ;  /* 0x000000af00af7308 */ /* 0x000ff00000000800 */
[----:B------:R-:W1:Y:S01]  /*7600*/  MUFU.EX2 R170, R170 ;  /* 0x000000aa00aa7308 */ /* 0x000e620000000800 */
[----:B-----5:R-:W-:Y:S01]  /*7610*/  F2FP.BF16.F32.PACK_AB R129, R179, R172 ;  /* 0x000000acb381723e */ /* 0x020fe200000010ff */
[----:B------:R-:W-:-:S06]  /*7620*/  FADD.FTZ R172, R172, R179 ;  /* 0x000000b3acac7221 */ /* 0x000fcc0000010000 */
[----:B------:R-:W-:Y:S08]  /*7630*/  MUFU.EX2 R171, R171 ;  /* 0x000000ab00ab7308 */ /* 0x000ff00000000800 */
[----:B------:R-:W5:Y:S01]  /*7640*/  MUFU.EX2 R34, R34 ;  /* 0x0000002200227308 */ /* 0x000f620000000800 */
[----:B-1----:R-:W-:Y:S01]  /*7650*/  F2FP.BF16.F32.PACK_AB R131, R170, R175 ;  /* 0x000000afaa83723e */ /* 0x002fe200000010ff */
        /* <DEDUP_REMOVED lines=10> */
[----:B------:R-:W1:Y:S05]  /*7700*/  MUFU.EX2 R32, R32 ;  /* 0x0000002000207308 */ /* 0x000e6a0000000800 */
[C---:B------:R-:W-:Y:S03]  /*7710*/  HMMA.16816.F32.BF16 R152, R128.reuse, R148, RZ ;  /* 0x000000948098723c */ /* 0x040fe600000418ff */
[----:B------:R-:W-:Y:S03]  /*7720*/  MUFU.EX2 R33, R33 ;  /* 0x0000002100217308 */ /* 0x000fe60000000800 */
[C---:B------:R-:W-:Y:S05]  /*7730*/  HMMA.16816.F32.BF16 R144, R128.reuse, R140, RZ ;  /* 0x0000008c8090723c */ /* 0x040fea00000418ff */
[----:B------:R-:W1:Y:S01]  /*7740*/  MUFU.EX2 R0, R0 ;  /* 0x0000000000007308 */ /* 0x000e620000000800 */
[C---:B------:R-:W-:Y:S06]  /*7750*/  HMMA.16816.F32.BF16 R44, R128.reuse, R48, RZ ;  /* 0x00000030802c723c */ /* 0x040fec00000418ff */
[C---:B------:R-:W-:Y:S01]  /*7760*/  HMMA.16816.F32.BF16 R52, R128.reuse, R56, RZ ;  /* 0x000000388034723c */ /* 0x040fe200000418ff */
[----:B------:R-:W-:Y:S05]  /*7770*/  MUFU.EX2 R176, R176 ;  /* 0x000000b000b07308 */ /* 0x000fea0000000800 */
[C---:B------:R-:W-:Y:S03]  /*7780*/  HMMA.16816.F32.BF16 R60, R128.reuse, R64, RZ ;  /* 0x00000040803c723c */ /* 0x040fe600000418ff */
[----:B------:R-:W1:Y:S03]  /*7790*/  MUFU.EX2 R181, R181 ;  /* 0x000000b500b57308 */ /* 0x000e660000000800 */
        /* <DEDUP_REMOVED lines=8> */
[----:B------:R-:W1:Y:S01]  /*7820*/  MUFU.EX2 R185, R185 ;  /* 0x000000b900b97308 */ /* 0x000e620000000800 */
[C---:B--2---:R-:W-:Y:S06]  /*7830*/  HMMA.16816.F32.BF16 R108, R128.reuse, R112, RZ ;  /* 0x00000070806c723c */ /* 0x044fec00000418ff */
[C---:B---3--:R-:W-:Y:S01]  /*7840*/  HMMA.16816.F32.BF16 R116, R128.reuse, R120, RZ ;  /* 0x000000788074723c */ /* 0x048fe200000418ff */
[----:B------:R-:W-:Y:S05]  /*7850*/  MUFU.EX2 R182, R182 ;  /* 0x000000b600b67308 */ /* 0x000fea0000000800 */
[C---:B------:R-:W-:Y:S03]  /*7860*/  HMMA.16816.F32.BF16 R156, R128.reuse, R158, RZ ;  /* 0x0000009e809c723c */ /* 0x040fe600000418ff */
[----:B------:R-:W2:Y:S03]  /*7870*/  MUFU.EX2 R187, R187 ;  /* 0x000000bb00bb7308 */ /* 0x000ea60000000800 */
        /* <DEDUP_REMOVED lines=8> */
[----:B------:R-:W-:Y:S01]  /*7900*/  MUFU.EX2 R192, R192 ;  /* 0x000000c000c07308 */ /* 0x000fe20000000800 */
        /* <DEDUP_REMOVED lines=8> */
[C---:B------:R-:W-:Y:S01]  /*7990*/  HMMA.16816.F32.BF16 R112, R128.reuse, R114, RZ ;  /* 0x000000728070723c */ /* 0x040fe200000418ff */
[----:B------:R-:W3:Y:S05]  /*79a0*/  MUFU.EX2 R189, R189 ;  /* 0x000000bd00bd7308 */ /* 0x000eea0000000800 */
[C---:B------:R-:W-:Y:S06]  /*79b0*/  HMMA.16816.F32.BF16 R120, R128.reuse, R122, RZ ;  /* 0x0000007a8078723c */ /* 0x040fec00000418ff */
[C---:B----4-:R-:W-:Y:S06]  /*79c0*/  HMMA.16816.F32.BF16 R124, R128.reuse, R12, RZ ;  /* 0x0000000c807c723c */ /* 0x050fec00000418ff */
[----:B------:R-:W-:Y:S01]  /*79d0*/  HMMA.16816.F32.BF16 R128, R128, R14, RZ ;  /* 0x0000000e8080723c */ /* 0x000fe200000418ff */
[----:B-----5:R-:W-:Y:S01]  /*79e0*/  F2FP.BF16.F32.PACK_AB R12, R34, R171 ;  /* 0x000000ab220c723e */ /* 0x020fe200000010ff */
[----:B------:R-:W-:Y:S01]  /*79f0*/  FADD.FTZ R171, R171, R168 ;  /* 0x000000a8abab7221 */ /* 0x000fe20000010000 */
[----:B-1----:R-:W-:Y:S01]  /*7a00*/  F2FP.BF16.F32.PACK_AB R13, R32, R169 ;  /* 0x000000a9200d723e */ /* 0x002fe200000010ff */
        /* <DEDUP_REMOVED lines=11> */
[----:B------:R-:W1:Y:S05]  /*7ac0*/  LDSM.16.MT88.4 R4, [R224+0x14800] ;  /* 0x01480000e004783b */ /* 0x000e6a0000004200 */
[C---:B------:R-:W-:Y:S06]  /*7ad0*/  HMMA.16816.F32.BF16 R36, R12.reuse, R8, R36 ;  /* 0x000000080c24723c */ /* 0x040fec0000041824 */
[C---:B------:R-:W-:Y:S01]  /*7ae0*/  HMMA.16816.F32.BF16 R40, R12.reuse, R10, R40 ;  /* 0x0000000a0c28723c */ /* 0x040fe20000041828 */
[----:B------:R-:W4:Y:S05]  /*7af0*/  LDSM.16.MT88.4 R8, [R222+0x14800] ;  /* 0x01480000de08783b */ /* 0x000f2a0000004200 */
        /* <DEDUP_REMOVED lines=15> */
[C---:B------:R-:W-:Y:S06]  /*7bf0*/  HMMA.16816.F32.BF16 R152, R12.reuse, R24, R152 ;  /* 0x000000180c98723c */ /* 0x040fec0000041898 */
[C---:B------:R-:W-:Y:S01]  /*7c00*/  HMMA.16816.F32.BF16 R148, R12.reuse, R26, R148 ;  /* 0x0000001a0c94723c */ /* 0x040fe20000041894 */
[----:B------:R-:W2:Y:S05]  /*7c10*/  LDSM.16.MT88.4 R24, [R221+0x12800] ;  /* 0x01280000dd18783b */ /* 0x000eaa0000004200 */
[C---:B-1----:R-:W-:Y:S06]  /*7c20*/  HMMA.16816.F32.BF16 R100, R12.reuse, R4, R100 ;  /* 0x000000040c64723c */ /* 0x042fec0000041864 */
[C---:B------:R-:W-:Y:S01]  /*7c30*/  HMMA.16816.F32.BF16 R104, R12.reuse, R6, R104 ;  /* 0x000000060c68723c */ /* 0x040fe20000041868 */
[----:B------:R-:W1:Y:S05]  /*7c40*/  LDSM.16.MT88.4 R4, [R222+0x11000] ;  /* 0x01100000de04783b */ /* 0x000e6a0000004200 */
[C---:B------:R-:W-:Y:S06]  /*7c50*/  HMMA.16816.F32.BF16 R44, R12.reuse, R16, R44 ;  /* 0x000000100c2c723c */ /* 0x040fec000004182c */
[C---:B------:R-:W-:Y:S01]  /*7c60*/  HMMA.16816.F32.BF16 R48, R12.reuse, R18, R48 ;  /* 0x000000120c30723c */ /* 0x040fe20000041830 */
[----:B------:R-:W3:Y:S05]  /*7c70*/  LDSM.16.MT88.4 R16, [R221+0x14800] ;  /* 0x01480000dd10783b */ /* 0x000eea0000004200 */
[C---:B----4-:R-:W-:Y:S06]  /*7c80*/  HMMA.16816.F32.BF16 R116, R12.reuse, R8, R116 ;  /* 0x000000080c74723c */ /* 0x050fec0000041874 */
[C---:B------:R-:W-:Y:S01]  /*7c90*/  HMMA.16816.F32.BF16 R120, R12.reuse, R10, R120 ;  /* 0x0000000a0c78723c */ /* 0x040fe20000041878 */
[----:B------:R-:W4:Y:S05]  /*7ca0*/  LDSM.16.MT88.4 R8, [R221+0x11000] ;  /* 0x01100000dd08783b */ /* 0x000f2a0000004200 */
        /* <DEDUP_REMOVED lines=9> */
[----:B------:R-:W-:Y:S01]  /*7d40*/  F2FP.BF16.F32.PACK_AB R23, R187, R182 ;  /* 0x000000b6bb17723e */ /* 0x000fe200000010ff */
[----:B------:R-:W-:Y:S02]  /*7d50*/  FADD.FTZ R181, R181, R176 ;  /* 0x000000b0b5b57221 */ /* 0x000fe40000010000 */
[----:B------:R-:W-:Y:S01]  /*7d60*/  HMMA.16816.F32.BF16 R56, R12, R26, R56 ;  /* 0x0000001a0c38723c */ /* 0x000fe20000041838 */
[----:B------:R-:W2:Y:S01]  /*7d70*/  LDSM.16.MT88.4 R24, [R220+0x14800] ;  /* 0x01480000dc18783b */ /* 0x000ea20000004200 */
[----:B------:R-:W-:Y:S01]  /*7d80*/  FADD.FTZ R182, R182, R185 ;  /* 0x000000b9b6b67221 */ /* 0x000fe20000010000 */
[----:B------:R-:W-:-:S03]  /*7d90*/  FADD.FTZ R178, R178, R181 ;  /* 0x000000b5b2b27221 */ /* 0x000fc60000010000 */
[----:B-1----:R-:W-:Y:S01]  /*7da0*/  HMMA.16816.F32.BF16 R152, R20, R4, R152 ;  /* 0x000000041498723c */ /* 0x002fe20000041898 */
[----:B------:R-:W-:Y:S01]  /*7db0*/  FADD.FTZ R187, R187, R182 ;  /* 0x000000b6bbbb7221 */ /* 0x000fe20000010000 */
[----:B------:R-:W-:-:S04]  /*7dc0*/  FADD.FTZ R183, R183, R178 ;  /* 0x000000b2b7b77221 */ /* 0x000fc80000010000 */
[----:B------:R-:W-:Y:S01]  /*7dd0*/  HMMA.16816.F32.BF16 R148, R20, R6, R148 ;  /* 0x000000061494723c */ /* 0x000fe20000041894 */
[----:B------:R-:W1:Y:S05]  /*7de0*/  LDSM.16.MT88.4 R4, [R221+0x13000] ;  /* 0x01300000dd04783b */ /* 0x000e6a0000004200 */
[C---:B---3--:R-:W-:Y:S06]  /*7df0*/  HMMA.16816.F32.BF16 R84, R12.reuse, R16, R84 ;  /* 0x000000100c54723c */ /* 0x048fec0000041854 */
[----:B------:R-:W-:Y:S01]  /*7e00*/  HMMA.16816.F32.BF16 R88, R12, R18, R88 ;  /* 0x000000120c58723c */ /* 0x000fe20000041858 */
[----:B------:R-:W3:Y:S05]  /*7e10*/  LDSM.16.MT88.4 R16, [R220+0x16800] ;  /* 0x01680000dc10783b */ /* 0x000eea0000004200 */
[C---:B----4-:R-:W-:Y:S06]  /*7e20*/  HMMA.16816.F32.BF16 R144, R20.reuse, R8, R144 ;  /* 0x000000081490723c */ /* 0x050fec0000041890 */
[----:B------:R-:W-:Y:S01]  /*7e30*/  HMMA.16816.F32.BF16 R140, R20, R10, R140 ;  /* 0x0000000a148c723c */ /* 0x000fe2000004188c */
[----:B------:R-:W4:Y:S05]  /*7e40*/  LDSM.16.MT88.4 R8, [R220+0x13000] ;  /* 0x01300000dc08783b */ /* 0x000f2a0000004200 */
[C---:B--2---:R-:W-:Y:S06]  /*7e50*/  HMMA.16816.F32.BF16 R92, R12.reuse, R24, R92 ;  /* 0x000000180c5c723c */ /* 0x044fec000004185c */
[----:B------:R-:W-:Y:S01]  /*7e60*/  HMMA.16816.F32.BF16 R96, R12, R26, R96 ;  /* 0x0000001a0c60723c */ /* 0x000fe20000041860 */
[----:B------:R-:W2:Y:S05]  /*7e70*/  LDSM.16.MT88.4 R24, [R220+0x11000] ;  /* 0x01100000dc18783b */ /* 0x000eaa0000004200 */
[C---:B-1----:R-:W-:Y:S06]  /*7e80*/  HMMA.16816.F32.BF16 R52, R20.reuse, R4, R52 ;  /* 0x000000041434723c */ /* 0x042fec0000041834 */
[----:B------:R-:W-:Y:S01]  /*7e90*/  HMMA.16816.F32.BF16 R56, R20, R6, R56 ;  /* 0x000000061438723c */ /* 0x000fe20000041838 */
[----:B------:R-:W1:Y:S05]  /*7ea0*/  LDSM.16.MT88.4 R4, [R220+0x15000] ;  /* 0x01500000dc04783b */ /* 0x000e6a0000004200 */
[C---:B---3--:R-:W-:Y:S06]  /*7eb0*/  HMMA.16816.F32.BF16 R124, R12.reuse, R16, R124 ;  /* 0x000000100c7c723c */ /* 0x048fec000004187c */
[----:B------:R-:W-:Y:S01]  /*7ec0*/  HMMA.16816.F32.BF16 R128, R12, R18, R128 ;  /* 0x000000120c80723c */ /* 0x000fe20000041880 */
[----:B------:R-:W3:Y:S04]  /*7ed0*/  LDSM.16.MT88.4 R16, [R224+0x13000] ;  /* 0x01300000e010783b */ /* 0x000ee80000004200 */
[----:B------:R-:W5:Y:S01]  /*7ee0*/  LDSM.16.MT88.4 R12, [R222+0x13000] ;  /* 0x01300000de0c783b */ /* 0x000f620000004200 */
[C---:B----4-:R-:W-:Y:S06]  /*7ef0*/  HMMA.16816.F32.BF16 R60, R20.reuse, R8, R60 ;  /* 0x00000008143c723c */ /* 0x050fec000004183c */
[C---:B------:R-:W-:Y:S01]  /*7f00*/  HMMA.16816.F32.BF16 R64, R20.reuse, R10, R64 ;  /* 0x0000000a1440723c */ /* 0x040fe20000041840 */
[----:B------:R-:W4:Y:S05]  /*7f10*/  LDSM.16.MT88.4 R8, [R224+0x17000] ;  /* 0x01700000e008783b */ /* 0x000f2a0000004200 */
[C---:B--2---:R-:W-:Y:S06]  /*7f20*/  HMMA.16816.F32.BF16 R136, R20.reuse, R24, R136 ;  /* 0x000000181488723c */ /* 0x044fec0000041888 */
[C---:B------:R-:W-:Y:S01]  /*7f30*/  HMMA.16816.F32.BF16 R132, R20.reuse, R26, R132 ;  /* 0x0000001a1484723c */ /* 0x040fe20000041884 */
[----:B------:R-:W-:Y:S05]  /*7f40*/  LDSM.16.MT88.4 R24, [R224+0x15000] ;  /* 0x01500000e018783b */ /* 0x000fea0000004200 */
[C---:B-1----:R-:W-:Y:S06]  /*7f50*/  HMMA.16816.F32.BF16 R92, R20.reuse, R4, R92 ;  /* 0x00000004145c723c */ /* 0x042fec000004185c */
[C---:B------:R-:W-:Y:S01]  /*7f60*/  HMMA.16816.F32.BF16 R96, R20.reuse, R6, R96 ;  /* 0x000000061460723c */ /* 0x040fe20000041860 */
[----:B------:R-:W1:Y:S05]  /*7f70*/  LDSM.16.MT88.4 R4, [R221+0x17000] ;  /* 0x01700000dd04783b */ /* 0x000e6a0000004200 */
[C---:B---3--:R-:W-:Y:S06]  /*7f80*/  HMMA.16816.F32.BF16 R36, R20.reuse, R16, R36 ;  /* 0x000000101424723c */ /* 0x048fec0000041824 */
[C---:B------:R-:W-:Y:S01]  /*7f90*/  HMMA.16816.F32.BF16 R40, R20.reuse, R18, R40 ;  /* 0x000000121428723c */ /* 0x040fe20000041828 */
[----:B------:R-:W2:Y:S05]  /*7fa0*/  LDSM.16.MT88.4 R16, [R222+0x15000] ;  /* 0x01500000de10783b */ /* 0x000eaa0000004200 */
[C---:B-----5:R-:W-:Y:S06]  /*7fb0*/  HMMA.16816.F32.BF16 R44, R20.reuse, R12, R44 ;  /* 0x0000000c142c723c */ /* 0x060fec000004182c */
[C---:B------:R-:W-:Y:S01]  /*7fc0*/  HMMA.16816.F32.BF16 R48, R20.reuse, R14, R48 ;  /* 0x0000000e1430723c */ /* 0x040fe20000041830 */
[----:B------:R-:W3:Y:S05]  /*7fd0*/  LDSM.16.MT88.4 R12, [R221+0x15000] ;  /* 0x01500000dd0c783b */ /* 0x000eea0000004200 */
[C---:B----4-:R-:W-:Y:S06]  /*7fe0*/  HMMA.16816.F32.BF16 R100, R20.reuse, R8, R100 ;  /* 0x000000081464723c */ /* 0x050fec0000041864 */
[C---:B------:R-:W-:Y:S01]  /*7ff0*/  HMMA.16816.F32.BF16 R104, R20.reuse, R10, R104 ;  /* 0x0000000a1468723c */ /* 0x040fe20000041868 */
[----:B------:R-:W4:Y:S05]  /*8000*/  LDSM.16.MT88.4 R8, [R224+0x11800] ;  /* 0x01180000e008783b */ /* 0x000f2a0000004200 */
[C---:B------:R-:W-:Y:S06]  /*8010*/  HMMA.16816.F32.BF16 R160, R20.reuse, R28, R160 ;  /* 0x0000001c14a0723c */ /* 0x040fec00000418a0 */
[C---:B------:R-:W-:Y:S01]  /*8020*/  HMMA.16816.F32.BF16 R156, R20.reuse, R30, R156 ;  /* 0x0000001e149c723c */ /* 0x040fe2000004189c */
[----:B------:R-:W5:Y:S05]  /*8030*/  LDSM.16.MT88.4 R28, [R222+0x17000] ;  /* 0x01700000de1c783b */ /* 0x000f6a0000004200 */
[C---:B-1----:R-:W-:Y:S06]  /*8040*/  HMMA.16816.F32.BF16 R116, R20.reuse, R4, R116 ;  /* 0x000000041474723c */ /* 0x042fec0000041874 */
[----:B------:R-:W-:Y:S01]  /*8050*/  HMMA.16816.F32.BF16 R120, R20, R6, R120 ;  /* 0x000000061478723c */ /* 0x000fe20000041878 */
[----:B------:R-:W-:Y:S01]  /*8060*/  F2FP.BF16.F32.PACK_AB R4, R195, R194 ;  /* 0x000000c2c304723e */ /* 0x000fe200000010ff */
[----:B------:R-:W-:Y:S01]  /*8070*/  FADD.FTZ R194, R194, R183 ;  /* 0x000000b7c2c27221 */ /* 0x000fe20000010000 */
[----:B------:R-:W-:Y:S01]  /*8080*/  F2FP.BF16.F32.PACK_AB R5, R191, R190 ;  /* 0x000000bebf05723e */ /* 0x000fe200000010ff */
[----:B------:R-:W-:-:S02]  /*8090*/  FADD.FTZ R190, R190, R187 ;  /* 0x000000bbbebe7221 */ /* 0x000fc40000010000 */
[C---:B------:R-:W-:Y:S01]  /*80a0*/  HMMA.16816.F32.BF16 R68, R20.reuse, R24, R68 ;  /* 0x000000181444723c */ /* 0x040fe20000041844 */
[----:B------:R-:W-:Y:S01]  /*80b0*/  F2FP.BF16.F32.PACK_AB R6, R192, R193 ;  /* 0x000000c1c006723e */ /* 0x000fe200000010ff */
[----:B------:R-:W-:Y:S01]  /*80c0*/  FADD.FTZ R191, R191, R190 ;  /* 0x000000bebfbf7221 */ /* 0x000fe20000010000 */
[----:B------:R-:W-:Y:S01]  /*80d0*/  F2FP.BF16.F32.PACK_AB R7, R189, R186 ;  /* 0x000000babd07723e */ /* 0x000fe200000010ff */
[----:B------:R-:W-:Y:S02]  /*80e0*/  FADD.FTZ R194, R195, R194 ;  /* 0x000000c2c3c27221 */ /* 0x000fe40000010000 */
[----:B------:R-:W-:Y:S01]  /*80f0*/  HMMA.16816.F32.BF16 R72, R20, R26, R72 ;  /* 0x0000001a1448723c */ /* 0x000fe20000041848 */
[----:B------:R-:W1:Y:S01]  /*8100*/  LDSM.16.MT88.4 R24, [R220+0x17000] ;  /* 0x01700000dc18783b */ /* 0x000e620000004200 */
[----:B------:R-:W-:Y:S01]  /*8110*/  FADD.FTZ R186, R186, R191 ;  /* 0x000000bfbaba7221 */ /* 0x000fe20000010000 */
[----:B------:R-:W-:-:S03]  /*8120*/  FADD.FTZ R193, R193, R194 ;  /* 0x000000c2c1c17221 */ /* 0x000fc60000010000 */
[----:B--2---:R-:W-:Y:S01]  /*8130*/  HMMA.16816.F32.BF16 R76, R20, R16, R76 ;  /* 0x00000010144c723c */ /* 0x004fe2000004184c */
[----:B------:R-:W-:Y:S01]  /*8140*/  FADD.FTZ R232, R189, R186 ;  /* 0x000000babde87221 */ /* 0x000fe20000010000 */
[----:B------:R-:W-:-:S04]  /*8150*/  FADD.FTZ R233, R192, R193 ;  /* 0x000000c1c0e97221 */ /* 0x000fc80000010000 */
[C---:B------:R-:W-:Y:S01]  /*8160*/  HMMA.16816.F32.BF16 R80, R20.reuse, R18, R80 ;  /* 0x000000121450723c */ /* 0x040fe20000041850 */
[----:B------:R-:W2:Y:S04]  /*8170*/  LDSM.16.MT88.4 R16, [R222+0x11800] ;  /* 0x01180000de10783b */ /* 0x000ea80000004200 */
[----:B------:R-:W-:Y:S01]  /*8180*/  STL [R1+0x14], R232 ;  /* 0x000014e801007387 */ /* 0x000fe20000100800 */
[C---:B---3--:R-:W-:Y:S03]  /*8190*/  HMMA.16816.F32.BF16 R84, R20.reuse, R12, R84 ;  /* 0x0000000c1454723c */ /* 0x048fe60000041854 */
[----:B------:R-:W-:Y:S03]  /*81a0*/  STL [R1+0x28], R233 ;  /* 0x000028e901007387 */ /* 0x000fe60000100800 */
[----:B------:R-:W-:Y:S01]  /*81b0*/  HMMA.16816.F32.BF16 R88, R20, R14, R88 ;  /* 0x0000000e1458723c */ /* 0x000fe20000041858 */
[----:B------:R-:W3:Y:S05]  /*81c0*/  LDSM.16.MT88.4 R12, [R221+0x11800] ;  /* 0x01180000dd0c783b */ /* 0x000eea0000004200 */
[C---:B----4-:R-:W-:Y:S06]  /*81d0*/  HMMA.16816.F32.BF16 R160, R4.reuse, R8, R160 ;  /* 0x0000000804a0723c */ /* 0x050fec00000418a0 */
[----:B------:R-:W-:Y:S01]  /*81e0*/  HMMA.16816.F32.BF16 R156, R4, R10, R156 ;  /* 0x0000000a049c723c */ /* 0x000fe2000004189c */
[----:B------:R-:W4:Y:S05]  /*81f0*/  LDSM.16.MT88.4 R8, [R222+0x13800] ;  /* 0x01380000de08783b */ /* 0x000f2a0000004200 */
[C---:B-----5:R-:W-:Y:S06]  /*8200*/  HMMA.16816.F32.BF16 R108, R20.reuse, R28, R108 ;  /* 0x0000001c146c723c */ /* 0x060fec000004186c */
[C---:B------:R-:W-:Y:S01]  /*8210*/  HMMA.16816.F32.BF16 R112, R20.reuse, R30, R112 ;  /* 0x0000001e1470723c */ /* 0x040fe20000041870 */
[----:B------:R-:W5:Y:S05]  /*8220*/  LDSM.16.MT88.4 R28, [R220+0x11800] ;  /* 0x01180000dc1c783b */ /* 0x000f6a0000004200 */
[C---:B-1----:R-:W-:Y:S06]  /*8230*/  HMMA.16816.F32.BF16 R124, R20.reuse, R24, R124 ;  /* 0x00000018147c723c */ /* 0x042fec000004187c */
[----:B------:R-:W-:Y:S01]  /*8240*/  HMMA.16816.F32.BF16 R128, R20, R26, R128 ;  /* 0x0000001a1480723c */ /* 0x000fe20000041880 */
[----:B------:R-:W1:Y:S04]  /*8250*/  LDSM.16.MT88.4 R24, [R224+0x13800] ;  /* 0x01380000e018783b */ /* 0x000e680000004200 */
[----:B------:R-:W1:Y:S01]  /*8260*/  LDSM.16.MT88.4 R20, [R221+0x13800] ;  /* 0x01380000dd14783b */ /* 0x000e620000004200 */
[C---:B--2---:R-:W-:Y:S06]  /*8270*/  HMMA.16816.F32.BF16 R152, R4.reuse, R16, R152 ;  /* 0x000000100498723c */ /* 0x044fec0000041898 */
[C---:B------:R-:W-:Y:S01]  /*8280*/  HMMA.16816.F32.BF16 R148, R4.reuse, R18, R148 ;  /* 0x000000120494723c */ /* 0x040fe20000041894 */
[----:B------:R-:W2:Y:S05]  /*8290*/  LDSM.16.MT88.4 R16, [R220+0x13800] ;  /* 0x01380000dc10783b */ /* 0x000eaa0000004200 */
[C---:B---3--:R-:W-:Y:S06]  /*82a0*/  HMMA.16816.F32.BF16 R144, R4.reuse, R12, R144 ;  /* 0x0000000c0490723c */ /* 0x048fec0000041890 */
[C---:B------:R-:W-:Y:S01]  /*82b0*/  HMMA.16816.F32.BF16 R140, R4.reuse, R14, R140 ;  /* 0x0000000e048c723c */ /* 0x040fe2000004188c */
[----:B------:R-:W3:Y:S05]  /*82c0*/  LDSM.16.MT88.4 R12, [R224+0x15800] ;  /* 0x01580000e00c783b */ /* 0x000eea0000004200 */
[C---:B----4-:R-:W-:Y:S06]  /*82d0*/  HMMA.16816.F32.BF16 R44, R4.reuse, R8, R44 ;  /* 0x00000008042c723c */ /* 0x050fec000004182c */
[C---:B------:R-:W-:Y:S01]  /*82e0*/  HMMA.16816.F32.BF16 R48, R4.reuse, R10, R48 ;  /* 0x0000000a0430723c */ /* 0x040fe20000041830 */
[----:B------:R-:W4:Y:S05]  /*82f0*/  LDSM.16.MT88.4 R8, [R221+0x15800] ;  /* 0x01580000dd08783b */ /* 0x000f2a0000004200 */
[C---:B-----5:R-:W-:Y:S06]  /*8300*/  HMMA.16816.F32.BF16 R136, R4.reuse, R28, R136 ;  /* 0x0000001c0488723c */ /* 0x060fec0000041888 */
[C---:B------:R-:W-:Y:S01]  /*8310*/  HMMA.16816.F32.BF16 R132, R4.reuse, R30, R132 ;  /* 0x0000001e0484723c */ /* 0x040fe20000041884 */
[----:B------:R-:W5:Y:S05]  /*8320*/  LDSM.16.MT88.4 R28, [R222+0x15800] ;  /* 0x01580000de1c783b */ /* 0x000f6a0000004200 */
[C---:B-1----:R-:W-:Y:S06]  /*8330*/  HMMA.16816.F32.BF16 R36, R4.reuse, R24, R36 ;  /* 0x000000180424723c */ /* 0x042fec0000041824 */
[C---:B------:R-:W-:Y:S01]  /*8340*/  HMMA.16816.F32.BF16 R40, R4.reuse, R26, R40 ;  /* 0x0000001a0428723c */ /* 0x040fe20000041828 */
[----:B------:R-:W1:Y:S05]  /*8350*/  LDSM.16.MT88.4 R24, [R220+0x15800] ;  /* 0x01580000dc18783b */ /* 0x000e6a0000004200 */
        /* <DEDUP_REMOVED lines=13> */
[C---:B------:R-:W-:Y:S06]  /*8430*/  HMMA.16816.F32.BF16 R80, R4.reuse, R30, R80 ;  /* 0x0000001e0450723c */ /* 0x040fec0000041850 */
[C---:B-1----:R-:W-:Y:S06]  /*8440*/  HMMA.16816.F32.BF16 R92, R4.reuse, R24, R92 ;  /* 0x00000018045c723c */ /* 0x042fec000004185c */
[C---:B------:R-:W-:Y:S06]  /*8450*/  HMMA.16816.F32.BF16 R96, R4.reuse, R26, R96 ;  /* 0x0000001a0460723c */ /* 0x040fec0000041860 */
[C---:B------:R-:W-:Y:S06]  /*8460*/  HMMA.16816.F32.BF16 R100, R4.reuse, R20, R100 ;  /* 0x000000140464723c */ /* 0x040fec0000041864 */
[C---:B------:R-:W-:Y:S06]  /*8470*/  HMMA.16816.F32.BF16 R104, R4.reuse, R22, R104 ;  /* 0x000000160468723c */ /* 0x040fec0000041868 */
[C---:B--2---:R-:W-:Y:S06]  /*8480*/  HMMA.16816.F32.BF16 R108, R4.reuse, R16, R108 ;  /* 0x00000010046c723c */ /* 0x044fec000004186c */
[C---:B------:R-:W-:Y:S06]  /*8490*/  HMMA.16816.F32.BF16 R112, R4.reuse, R18, R112 ;  /* 0x000000120470723c */ /* 0x040fec0000041870 */
[C---:B---3--:R-:W-:Y:S06]  /*84a0*/  HMMA.16816.F32.BF16 R116, R4.reuse, R12, R116 ;  /* 0x0000000c0474723c */ /* 0x048fec0000041874 */
[C---:B------:R-:W-:Y:S06]  /*84b0*/  HMMA.16816.F32.BF16 R120, R4.reuse, R14, R120 ;  /* 0x0000000e0478723c */ /* 0x040fec0000041878 */
[C---:B----4-:R-:W-:Y:S06]  /*84c0*/  HMMA.16816.F32.BF16 R124, R4.reuse, R8, R124 ;  /* 0x00000008047c723c */ /* 0x050fec000004187c */
[----:B------:R-:W-:Y:S01]  /*84d0*/  HMMA.16816.F32.BF16 R128, R4, R10, R128 ;  /* 0x0000000a0480723c */ /* 0x000fe20000041880 */
[----:B------:R-:W-:-:S08]  /*84e0*/  NOP ;  /* 0x0000000000007918 */ /* 0x000fd00000000000 */
[----:B------:R-:W-:-:S15]  /*84f0*/  @!P0 BRA `(.L_x_305) ;  /* 0x0000004c008c8947 */ /* 0x000fde0003800000 */
[----:B------:R-:W1:Y:S01]  /*8500*/  S2R R5, SR_TID.X ;  /* 0x0000000000057919 */ /* 0x000e620000002100 */
[----:B------:R-:W-:Y:S01]  /*8510*/  ULDC UR4, c[0x0][0x2d0] ;  /* 0x0000b40000047ab9 */ /* 0x000fe20000000800 */
[----:B------:R-:W-:Y:S01]  /*8520*/  UIADD3 UR20, UR22, -0x2, URZ ;  /* 0xfffffffe16147890 */ /* 0x000fe2000fffe03f */
[----:B------:R-:W-:Y:S01]  /*8530*/  ISETP.GE.AND P4, PT, R241, UR4, PT ;  /* 0x00000004f1007c0c */ /* 0x000fe2000bf86270 */
[----:B------:R-:W-:Y:S01]  /*8540*/  IMAD.MOV.U32 R4, RZ, RZ, R198 ;  /* 0x000000ffff047224 */ /* 0x000fe200078e00c6 */
[----:B------:R-:W-:Y:S01]  /*8550*/  ISETP.GE.AND P3, PT, R240, UR4, PT ;  /* 0x00000004f0007c0c */ /* 0x000fe2000bf66270 */
[----:B------:R-:W-:Y:S01]  /*8560*/  USHF.R.S32.HI UR6, URZ, 0x1f, UR20 ;  /* 0x0000001f3f067899 */ /* 0x000fe20008011414 */
[----:B------:R-:W-:Y:S01]  /*8570*/  ISETP.GE.AND P2, PT, R231, UR4, PT ;  /* 0x00000004e7007c0c */ /* 0x000fe2000bf46270 */
[----:B------:R-:W-:Y:S01]  /*8580*/  IMAD.U32 R14, RZ, RZ, UR20 ;  /* 0x00000014ff0e7e24 */ /* 0x000fe2000f8e00ff */
[----:B------:R-:W-:-:S04]  /*8590*/  DEPBAR.LE SB0, 0x0 ;  /* 0x000080000000791a */ /* 0x000fc80000000000 */
[----:B------:R-:W-:-:S03]  /*85a0*/  UISETP.GT.AND UP0, UPT, UR20, UR5, UPT ;  /* 0x000000051400728c */ /* 0x000fc6000bf04270 */
[----:B------:R-:W2:Y:S08]  /*85b0*/  @!P4 LDC.64 R8, c[0x0][0x220] ;  /* 0x00008800ff08cb82 */ /* 0x000eb00000000a00 */
[----:B------:R-:W3:Y:S01]  /*85c0*/  @!P3 LDC.64 R6, c[0x0][0x220] ;  /* 0x00008800ff06bb82 */ /* 0x000ee20000000a00 */
[----:B-1----:R-:W-:-:S04]  /*85d0*/  SHF.R.S32.HI R0, RZ, 0x1f, R5 ;  /* 0x0000001fff007819 */ /* 0x002fc80000011405 */
[----:B------:R-:W-:-:S04]  /*85e0*/  LEA.HI R0, R0, R5, RZ, 0x3 ;  /* 0x0000000500007211 */ /* 0x000fc800078f18ff */
[----:B------:R-:W-:-:S05]  /*85f0*/  LOP3.LUT R0, R0, 0xfffffff8, RZ, 0xc0, !PT ;  /* 0xfffffff800007812 */ /* 0x000fca00078ec0ff */
[----:B------:R-:W-:Y:S02]  /*8600*/  IMAD.IADD R0, R5, 0x1, -R0 ;  /* 0x0000000105007824 */ /* 0x000fe400078e0a00 */
[----:B------:R-:W-:Y:S02]  /*8610*/  IMAD.MOV.U32 R5, RZ, RZ, R201 ;  /* 0x000000ffff057224 */ /* 0x000fe400078e00c9 */
[----:B------:R-:W-:Y:S02]  /*8620*/  IMAD.SHL.U32 R0, R0, 0x8, RZ ;  /* 0x0000000800007824 */ /* 0x000fe400078e00ff */
[----:B------:R-:W-:Y:S02]  /*8630*/  IMAD.WIDE.U32 R14, R14, UR9, R4 ;  /* 0x000000090e0e7c25 */ /* 0x000fe4000f8e0004 */
[----:B------:R-:W1:Y:S08]  /*8640*/  @!P2 LDC.64 R4, c[0x0][0x220] ;  /* 0x00008800ff04ab82 */ /* 0x000e700000000a00 */
[----:B------:R-:W-:Y:S01]  /*8650*/  BAR.SYNC.DEFER_BLOCKING 0x0 ;  /* 0x0000000000007b1d */ /* 0x000fe20000010000 */
[----:B------:R-:W-:Y:S01]  /*8660*/  ISETP.GE.AND P5, PT, R0, UR4, PT ;  /* 0x0000000400007c0c */ /* 0x000fe2000bfa6270 */
[----:B------:R-:W-:Y:S01]  /*8670*/  UIMAD UR4, UR8, UR20, URZ ;  /* 0x00000014080472a4 */ /* 0x000fe2000f8e023f */
[----:B--2---:R-:W-:-:S03]  /*8680*/  @!P4 LEA R16, P0, R14, R8, 0x1 ;  /* 0x000000080e10c211 */ /* 0x004fc600078008ff */
[----:B------:R-:W-:-:S06]  /*8690*/  UIMAD UR4, UR6, UR9, UR4 ;  /* 0x00000009060472a4 */ /* 0x000fcc000f8e0204 */
[----:B------:R-:W-:Y:S02]  /*86a0*/  VIADD R18, R15, UR4 ;  /* 0x000000040f127c36 */ /* 0x000fe40008000000 */
[----:B------:R-:W2:Y:S03]  /*86b0*/  @!P5 LDC.64 R10, c[0x0][0x220] ;  /* 0x00008800ff0adb82 */ /* 0x000ea60000000a00 */
[C---:B------:R-:W-:Y:S02]  /*86c0*/  @!P4 LEA.HI.X R17, R14.reuse, R9, R18, 0x1, P0 ;  /* 0x000000090e11c211 */ /* 0x040fe400000f0c12 */
[----:B---3--:R-:W-:-:S03]  /*86d0*/  @!P3 LEA R20, P0, R14, R6, 0x1 ;  /* 0x000000060e14b211 */ /* 0x008fc600078008ff */
[----:B------:R-:W3:Y:S01]  /*86e0*/  @!P5 LDC.64 R12, c[0x0][0x220] ;  /* 0x00008800ff0cdb82 */ /* 0x000ee20000000a00 */
[C---:B------:R-:W-:Y:S01]  /*86f0*/  @!P3 LEA.HI.X R21, R14.reuse, R7, R18, 0x1, P0 ;  /* 0x000000070e15b211 */ /* 0x040fe200000f0c12 */
[----:B------:R-:W-:Y:S01]  /*8700*/  @P5 STS.128 [R242+0x10000], RZ ;  /* 0x010000fff2005388 */ /* 0x000fe20000000c00 */
[----:B-1----:R-:W-:-:S04]  /*8710*/  @!P2 LEA R22, P0, R14, R4, 0x1 ;  /* 0x000000040e16a211 */ /* 0x002fc800078008ff */
[C---:B------:R-:W-:Y:S01]  /*8720*/  @!P2 LEA.HI.X R23, R14.reuse, R5, R18, 0x1, P0 ;  /* 0x000000050e17a211 */ /* 0x040fe200000f0c12 */
[----:B------:R-:W1:Y:S01]  /*8730*/  @!P3 LDC.64 R8, c[0x0][0x220] ;  /* 0x00008800ff08bb82 */ /* 0x000e620000000a00 */
[----:B--2---:R-:W-:-:S07]  /*8740*/  @!P5 LEA R24, P1, R14, R10, 0x1 ;  /* 0x0000000a0e18d211 */ /* 0x004fce00078208ff */
[----:B------:R-:W2:Y:S01]  /*8750*/  @!P2 LDC.64 R6, c[0x0][0x220] ;  /* 0x00008800ff06ab82 */ /* 0x000ea20000000a00 */
[C---:B------:R-:W-:Y:S02]  /*8760*/  @!P5 LEA.HI.X R25, R14.reuse, R11, R18, 0x1, P1 ;  /* 0x0000000b0e19d211 */ /* 0x040fe400008f0c12 */
[----:B------:R-:W-:-:S05]  /*8770*/  IADD3 R0, P1, R14, UR29, RZ ;  /* 0x0000001d0e007c10 */ /* 0x000fca000ff3e0ff */
[----:B------:R-:W4:Y:S01]  /*8780*/  @!P4 LDC.64 R10, c[0x0][0x220] ;  /* 0x00008800ff0acb82 */ /* 0x000f220000000a00 */
[----:B------:R-:W-:Y:S01]  /*8790*/  @!PT LDS RZ, [RZ] ;  /* 0x00000000fffff984 */ /* 0x000fe20000000800 */
[----:B------:R-:W-:Y:S01]  /*87a0*/  @!PT LDS RZ, [RZ] ;  /* 0x00000000fffff984 */ /* 0x000fe20000000800 */
[----:B------:R-:W-:Y:S01]  /*87b0*/  @!PT LDS RZ, [RZ] ;  /* 0x00000000fffff984 */ /* 0x000fe20000000800 */
[----:B------:R1:W-:Y:S01]  /*87c0*/  @!P5 LDGSTS.E.BYPASS.LTC128B.128 [R242+0x10000], desc[UR34][R24.64] ;  /* 0x1000000018f2dfae */ /* 0x0003e2000b901d62 */
[----:B------:R-:W-:Y:S02]  /*87d0*/  IADD3.X R18, R18, UR19, RZ, P1, !PT ;  /* 0x0000001312127c10 */ /* 0x000fe40008ffe4ff */
[C---:B---3--:R-:W-:Y:S01]  /*87e0*/  @!P5 LEA R28, P0, R0.reuse, R12, 0x1 ;  /* 0x0000000c001cd211 */ /* 0x048fe200078008ff */
[----:B------:R-:W-:Y:S01]  /*87f0*/  @P4 STS.128 [R242+0x12000], RZ ;  /* 0x012000fff2004388 */ /* 0x000fe20000000c00 */
[C---:B------:R-:W-:Y:S02]  /*8800*/  IADD3 R2, P1, R0.reuse, UR29, RZ ;  /* 0x0000001d00027c10 */ /* 0x040fe4000ff3e0ff */
[----:B------:R-:W3:Y:S01]  /*8810*/  @!P5 LDC.64 R4, c[0x0][0x220] ;  /* 0x00008800ff04db82 */ /* 0x000ee20000000a00 */
[----:B------:R-:W-:Y:S01]  /*8820*/  @!PT LDS RZ, [RZ] ;  /* 0x00000000fffff984 */ /* 0x000fe20000000800 */
[----:B------:R-:W-:Y:S01]  /*8830*/  @!PT LDS RZ, [RZ] ;  /* 0x00000000fffff984 */ /* 0x000fe20000000800 */
[----:B------:R-:W-:Y:S01]  /*8840*/  @!PT LDS RZ, [RZ] ;  /* 0x00000000fffff984 */ /* 0x000fe20000000800 */
[----:B------:R5:W-:Y:S01]  /*8850*/  @!P4 LDGSTS.E.BYPASS.LTC128B.128 [R242+0x12000], desc[UR34][R16.64+0x80] ;  /* 0x1200008010f2cfae */ /* 0x000be2000b901d62 */
[----:B------:R-:W-:-:S02]  /*8860*/  @!P5 LEA.HI.X R29, R0, R13, R18, 0x1, P0 ;  /* 0x0000000d001dd211 */ /* 0x000fc400000f0c12 */
[----:B------:R-:W-:Y:S01]  /*8870*/  IADD3.X R19, R18, UR19, RZ, P1, !PT ;  /* 0x0000001312137c10 */ /* 0x000fe20008ffe4ff */
[----:B------:R-:W-:Y:S03]  /*8880*/  @P3 STS.128 [R242+0x14000], RZ ;  /* 0x014000fff2003388 */ /* 0x000fe60000000c00 */
[----:B------:R-:W3:Y:S01]  /*8890*/  @!P3 LDC.64 R14, c[0x0][0x220] ;  /* 0x00008800ff0ebb82 */ /* 0x000ee20000000a00 */
[----:B------:R-:W-:Y:S01]  /*88a0*/  @!PT LDS RZ, [RZ] ;  /* 0x00000000fffff984 */ /* 0x000fe20000000800 */
[----:B------:R-:W-:Y:S01]  /*88b0*/  @!PT LDS RZ, [RZ] ;  /* 0x00000000fffff984 */ /* 0x000fe20000000800 */
[----:B------:R-:W-:Y:S01]  /*88c0*/  @!PT LDS RZ, [RZ] ;  /* 0x00000000fffff984 */ /* 0x000fe20000000800 */
[----:B------:R2:W-:Y:S04]  /*88d0*/  @!P3 LDGSTS.E.BYPASS.LTC128B.128 [R242+0x14000], desc[UR34][R20.64+0x100] ;  /* 0x1400010014f2bfae */ /* 0x0005e8000b901d62 */
[----:B------:R-:W-:Y:S01]  /*88e0*/  @P2 STS.128 [R242+0x16000], RZ ;  /* 0x016000fff2002388 */ /* 0x000fe20000000c00 */
[----:B----4-:R-:W-:-:S02]  /*88f0*/  @!P4 LEA R26, P0, R0, R10, 0x1 ;  /* 0x0000000a001ac211 */ /* 0x010fc400078008ff */
[----:B------:R-:W4:Y:S01]  /*8900*/  @!P2 LDC.64 R12, c[0x0][0x220] ;  /* 0x00008800ff0cab82 */ /* 0x000f220000000a00 */
[----:B------:R-:W-:Y:S01]  /*8910*/  @!PT LDS RZ, [RZ] ;  /* 0x00000000fffff984 */ /* 0x000fe20000000800 */
[----:B------:R-:W-:Y:S01]  /*8920*/  @!PT LDS RZ, [RZ] ;  /* 0x00000000fffff984 */ /* 0x000fe20000000800 */
[----:B------:R-:W-:Y:S01]  /*8930*/  @!PT LDS RZ, [RZ] ;  /* 0x00000000fffff984 */ /* 0x000fe20000000800 */
[----:B------:R3:W-:Y:S01]  /*8940*/  @!P2 LDGSTS.E.BYPASS.LTC128B.128 [R242+0x16000], desc[UR34][R22.64+0x180] ;  /* 0x1600018016f2afae */ /* 0x0007e2000b901d62 */
[C-C-:B------:R-:W-:Y:S02]  /*8950*/  @!P4 LEA.HI.X R27, R0.reuse, R11, R18.reuse, 0x1, P0 ;  /* 0x0000000b001bc211 */ /* 0x140fe400000f0c12 */
[C---:B-1----:R-:W-:Y:S01]  /*8960*/  @!P3 LEA R24, P0, R0.reuse, R8, 0x1 ;  /* 0x000000080018b211 */ /* 0x042fe200078008ff */
[----:B------:R-:W-:Y:S03]  /*8970*/  @P5 STS.128 [R242+0x10800], RZ ;  /* 0x010800fff2005388 */ /* 0x000fe60000000c00 */
[----:B------:R-:W1:Y:S01]  /*8980*/  @!P5 LDC.64 R10, c[0x0][0x220] ;  /* 0x00008800ff0adb82 */ /* 0x000e620000000a00 */
[C---:B------:R-:W-:Y:S01]  /*8990*/  @!P3 LEA.HI.X R25, R0.reuse, R9, R18, 0x1, P0 ;  /* 0x000000090019b211 */ /* 0x040fe200000f0c12 */
[----:B------:R-:W-:Y:S01]  /*89a0*/  @!PT LDS RZ, [RZ] ;  /* 0x00000000fffff984 */ /* 0x000fe20000000800 */
[----:B------:R-:W-:Y:S01]  /*89b0*/  @!PT LDS RZ, [RZ] ;  /* 0x00000000fffff984 */ /* 0x000fe20000000800 */
[----:B------:R-:W-:Y:S01]  /*89c0*/  @!PT LDS RZ, [RZ] ;  /* 0x00000000fffff984 */ /* 0x000fe20000000800 */
[----:B------:R-:W-:Y:S04]  /*89d0*/  @!P5 LDGSTS.E.BYPASS.LTC128B.128 [R242+0x10800], desc[UR34][R28.64] ;  /* 0x108000001cf2dfae */ /* 0x000fe8000b901d62 */
[----:B------:R-:W-:Y:S02]  /*89e0*/  @P4 STS.128 [R242+0x12800], RZ ;  /* 0x012800fff2004388 */ /* 0x000fe40000000c00 */
[----:B-----5:R-:W5:Y:S02]  /*89f0*/  @!P4 LDC.64 R16, c[0x0][0x220] ;  /* 0x00008800ff10cb82 */ /* 0x020f640000000a00 */
[----:B------:R-:W-:Y:S01]  /*8a00*/  @!PT LDS RZ, [RZ] ;  /* 0x00000000fffff984 */ /* 0x000fe20000000800 */
[----:B------:R-:W-:Y:S01]  /*8a10*/  @!PT LDS RZ, [RZ] ;  /* 0x00000000fffff984 */ /* 0x000fe20000000800 */
[----:B------:R-:W-:Y:S01]  /*8a20*/  @!PT LDS RZ, [RZ] ;  /* 0x00000000fffff984 */ /* 0x000fe20000000800 */
[----:B------:R-:W-:Y:S01]  /*8a30*/  @!P4 LDGSTS.E.BYPASS.LTC128B.128 [R242+0x12800], desc[UR34][R26.64+0x80] ;  /* 0x128000801af2cfae */ /* 0x000fe2000b901d62 */
[----:B--2---:R-:W-:-:S03]  /*8a40*/  @!P2 LEA R20, P0, R0, R6, 0x1 ;  /* 0x000000060014a211 */ /* 0x004fc600078008ff */
[----:B------:R-:W-:Y:S01]  /*8a50*/  @P3 STS.128 [R242+0x14800], RZ ;  /* 0x014800fff2003388 */ /* 0x000fe20000000c00 */
[----:B------:R-:W-:Y:S01]  /*8a60*/  @!P2 LEA.HI.X R21, R0, R7, R18, 0x1, P0 ;  /* 0x000000070015a211 */ /* 0x000fe200000f0c12 */
[----:B------:R-:W2:Y:S02]  /*8a70*/  @!P4 LDC.64 R8, c[0x0][0x220] ;  /* 0x00008800ff08cb82 */ /* 0x000ea40000000a00 */
[----:B------:R-:W-:Y:S01]  /*8a80*/  @!PT LDS RZ, [RZ] ;  /* 0x00000000fffff984 */ /* 0x000fe20000000800 */
[----:B------:R-:W-:Y:S01]  /*8a90*/  @!PT LDS RZ, [RZ] ;  /* 0x00000000fffff984 */ /* 0x000fe20000000800 */
[----:B------:R-:W-:Y:S01]  /*8aa0*/  @!PT LDS RZ, [RZ] ;  /* 0x00000000fffff984 */ /* 0x000fe20000000800 */
[----:B------:R-:W-:Y:S01]  /*8ab0*/  @!P3 LDGSTS.E.BYPASS.LTC128B.128 [R242+0x14800], desc[UR34][R24.64+0x100] ;  /* 0x1480010018f2bfae */ /* 0x000fe2000b901d62 */
[----:B---3--:R-:W-:-:S03]  /*8ac0*/  @!P5 LEA R22, P1, R2, R4, 0x1 ;  /* 0x000000040216d211 */ /* 0x008fc600078208ff */
[----:B------:R-:W-:Y:S02]  /*8ad0*/  @P2 STS.128 [R242+0x16800], RZ ;  /* 0x016800fff2002388 */ /* 0x000fe40000000c00 */
[----:B------:R-:W3:Y:S01]  /*8ae0*/  @!P3 LDC.64 R6, c[0x0][0x220] ;  /* 0x00008800ff06bb82 */ /* 0x000ee20000000a00 */
[C---:B------:R-:W-:Y:S01]  /*8af0*/  @!P5 LEA.HI.X R23, R2.reuse, R5, R19, 0x1, P1 ;  /* 0x000000050217d211 */ /* 0x040fe200008f0c13 */
[----:B------:R-:W-:Y:S01]  /*8b00*/  @!PT LDS RZ, [RZ] ;  /* 0x00000000fffff984 */ /* 0x000fe20000000800 */
[----:B------:R-:W-:Y:S01]  /*8b10*/  @!PT LDS RZ, [RZ] ;  /* 0x00000000fffff984 */ /* 0x000fe20000000800 */
[----:B------:R-:W-:Y:S01]  /*8b20*/  @!PT LDS RZ, [RZ] ;  /* 0x00000000fffff984 */ /* 0x000fe20000000800 */
[----:B------:R3:W-:Y:S01]  /*8b30*/  @!P2 LDGSTS.E.BYPASS.LTC128B.128 [R242+0x16800], desc[UR34][R20.64+0x180] ;  /* 0x1680018014f2afae */ /* 0x0007e2000b901d62 */
[----:B------:R-:W-:-:S03]  /*8b40*/  IADD3 R0, P1, R2, UR29, RZ ;  /* 0x0000001d02007c10 */ /* 0x000fc6000ff3e0ff */
[----:B------:R-:W-:Y:S02]  /*8b50*/  @P5 STS.128 [R242+0x11000], RZ ;  /* 0x011000fff2005388 */ /* 0x000fe40000000c00 */
[----:B------:R-:W3:Y:S01]  /*8b60*/  @!P2 LDC.64 R4, c[0x0][0x220] ;  /* 0x00008800ff04ab82 */ /* 0x000ee20000000a00 */
[C---:B-----5:R-:W-:Y:S01]  /*8b70*/  @!P4 LEA R16, P0, R2.reuse, R16, 0x1 ;  /* 0x000000100210c211 */ /* 0x060fe200078008ff */
[----:B------:R-:W-:Y:S01]  /*8b80*/  @!PT LDS RZ, [RZ] ;  /* 0x00000000fffff984 */ /* 0x000fe20000000800 */
[----:B------:R-:W-:Y:S01]  /*8b90*/  @!PT LDS RZ, [RZ] ;  /* 0x00000000fffff984 */ /* 0x000fe20000000800 */
[----:B------:R-:W-:Y:S01]  /*8ba0*/  @!PT LDS RZ, [RZ] ;  /* 0x00000000fffff984 */ /* 0x000fe20000000800 */
[----:B------:R5:W-:Y:S03]  /*8bb0*/  @!P5 LDGSTS.E.BYPASS.LTC128B.128 [R242+0x11000], desc[UR34][R22.64] ;  /* 0x1100000016f2dfae */ /* 0x000be6000b901d62 */
[C-C-:B------:R-:W-:Y:S01]  /*8bc0*/  @!P4 LEA.HI.X R17, R2.reuse, R17, R19.reuse, 0x1, P0 ;  /* 0x000000110211c211 */ /* 0x140fe200000f0c13 */
[----:B------:R-:W-:Y:S01]  /*8bd0*/  @P4 STS.128 [R242+0x13000], RZ ;  /* 0x013000fff2004388 */ /* 0x000fe20000000c00 */
[----:B------:R-:W-:Y:S02]  /*8be0*/  @!P3 LEA R14, P0, R2, R14, 0x1 ;  /* 0x0000000e020eb211 */ /* 0x000fe400078008ff */
[----:B--2---:R-:W-:Y:S01]  /*8bf0*/  @!P4 LEA R8, P6, R0, R8, 0x1 ;  /* 0x000000080008c211 */ /* 0x004fe200078c08ff */
[----:B------:R-:W-:Y:S01]  /*8c00*/  @!PT LDS RZ, [RZ] ;  /* 0x00000000fffff984 */ /* 0x000fe20000000800 */
[----:B------:R-:W-:Y:S01]  /*8c10*/  @!PT LDS RZ, [RZ] ;  /* 0x00000000fffff984 */ /* 0x000fe20000000800 */
[----:B------:R-:W-:Y:S01]  /*8c20*/  @!PT LDS RZ, [RZ] ;  /* 0x00000000fffff984 */ /* 0x000fe20000000800 */
[----:B------:R-:W-:Y:S01]  /*8c30*/  @!P4 LDGSTS.E.BYPASS.LTC128B.128 [R242+0x13000], desc[UR34][R16.64+0x80] ;  /* 0x1300008010f2cfae */ /* 0x000fe2000b901d62 */
[----:B------:R-:W-:-:S02]  /*8c40*/  @!P3 LEA.HI.X R15, R2, R15, R19, 0x1, P0 ;  /* 0x0000000f020fb211 */ /* 0x000fc400000f0c13 */
[----:B----4-:R-:W-:Y:S01]  /*8c50*/  @!P2 LEA R18, P0, R2, R12, 0x1 ;  /* 0x0000000c0212a211 */ /* 0x010fe200078008ff */
[----:B------:R-:W-:Y:S01]  /*8c60*/  @P3 STS.128 [R242+0x15000], RZ ;  /* 0x015000fff2003388 */ /* 0x000fe20000000c00 */
[----:B------:R-:W-:Y:S02]  /*8c70*/  IADD3.X R12, R19, UR19, RZ, P1, !PT ;  /* 0x00000013130c7c10 */ /* 0x000fe40008ffe4ff */
[----:B-1----:R-:W-:Y:S01]  /*8c80*/  @!P5 LEA R10, P1, R0, R10, 0x1 ;  /* 0x0000000a000ad211 */ /* 0x002fe200078208ff */
[----:B------:R-:W-:Y:S01]  /*8c90*/  @!PT LDS RZ, [RZ] ;  /* 0x00000000fffff984 */ /* 0x000fe20000000800 */
[----:B------:R-:W-:Y:S01]  /*8ca0*/  @!PT LDS RZ, [RZ] ;  /* 0x00000000fffff984 */ /* 0x000fe20000000800 */
[----:B------:R-:W-:Y:S01]  /*8cb0*/  @!PT LDS RZ, [RZ] ;  /* 0x00000000fffff984 */ /* 0x000fe20000000800 */
[----:B------:R-:W-:Y:S01]  /*8cc0*/  @!P3 LDGSTS.E.BYPASS.LTC128B.128 [R242+0x15000], desc[UR34][R14.64+0x100] ;  /* 0x150001000ef2bfae */ /* 0x000fe2000b901d62 */
[----:B------:R-:W-:Y:S02]  /*8cd0*/  @!P2 LEA.HI.X R19, R2, R13, R19, 0x1, P0 ;  /* 0x0000000d0213a211 */ /* 0x000fe400000f0c13 */
[C---:B------:R-:W-:Y:S01]  /*8ce0*/  @!P5 LEA.HI.X R11, R0.reuse, R11, R12, 0x1, P1 ;  /* 0x0000000b000bd211 */ /* 0x040fe200008f0c0c */
[----:B------:R-:W-:Y:S01]  /*8cf0*/  @P2 STS.128 [R242+0x17000], RZ ;  /* 0x017000fff2002388 */ /* 0x000fe20000000c00 */
[----:B---3--:R-:W-:-:S02]  /*8d00*/  @!P3 LEA R20, P1, R0, R6, 0x1 ;  /* 0x000000060014b211 */ /* 0x008fc400078208ff */
[C-C-:B------:R-:W-:Y:S01]  /*8d10*/  @!P4 LEA.HI.X R9, R0.reuse, R9, R12.reuse, 0x1, P6 ;  /* 0x000000090009c211 */ /* 0x140fe200030f0c0c */
[----:B------:R-:W-:Y:S01]  /*8d20*/  @!PT LDS RZ, [RZ] ;  /* 0x00000000fffff984 */ /* 0x000fe20000000800 */
[----:B------:R-:W-:Y:S01]  /*8d30*/  @!PT LDS RZ, [RZ] ;  /* 0x00000000fffff984 */ /* 0x000fe20000000800 */
[----:B------:R-:W-:Y:S01]  /*8d40*/  @!PT LDS RZ, [RZ] ;  /* 0x00000000fffff984 */ /* 0x000fe20000000800 */
[----:B------:R1:W-:Y:S01]  /*8d50*/  @!P2 LDGSTS.E.BYPASS.LTC128B.128 [R242+0x17000], desc[UR34][R18.64+0x180] ;  /* 0x1700018012f2afae */ /* 0x0003e2000b901d62 */
[C-C-:B------:R-:W-:Y:S02]  /*8d60*/  @!P3 LEA.HI.X R21, R0.reuse, R7, R12.reuse, 0x1, P1 ;  /* 0x000000070015b211 */ /* 0x140fe400008f0c0c */
[C---:B-----5:R-:W-:Y:S01]  /*8d70*/  @!P2 LEA R22, P0, R0.reuse, R4, 0x1 ;  /* 0x000000040016a211 */ /* 0x060fe200078008ff */
[----:B------:R-:W-:Y:S03]  /*8d80*/  @P5 STS.128 [R242+0x11800], RZ ;  /* 0x011800fff2005388 */ /* 0x000fe60000000c00 */
[----:B------:R-:W-:Y:S01]  /*8d90*/  @!P2 LEA.HI.X R23, R0, R5, R12, 0x1, P0 ;  /* 0x000000050017a211 */ /* 0x000fe200000f0c0c */
        /* <DEDUP_REMOVED lines=20> */
[----:B------:R-:W4:Y:S04]  /*8ee0*/  LDSM.16.M88.4 R32, [R229+0x8000] ;  /* 0x00800000e520783b */ /* 0x000f280000000200 */
[----:B------:R-:W5:Y:S04]  /*8ef0*/  LDSM.16.M88.4 R24, [R229+0x8800] ;  /* 0x00880000e518783b */ /* 0x000f680000000200 */
[----:B-1----:R-:W3:Y:S04]  /*8f00*/  LDSM.16.M88.4 R16, [R229+0x9000] ;  /* 0x00900000e510783b */ /* 0x002ee80000000200 */
[----:B------:R-:W1:Y:S04]  /*8f10*/  LDSM.16.M88.4 R168, [R229+0x9800] ;  /* 0x00980000e5a8783b */ /* 0x000e680000000200 */
[----:B------:R-:W-:Y:S04]  /*8f20*/  LDSM.16.M88.4 R12, [R228] ;  /* 0x00000000e40c783b */ /* 0x000fe80000000200 */
[----:B--2---:R-:W2:Y:S04]  /*8f30*/  LDSM.16.M88.4 R8, [R227] ;  /* 0x00000000e308783b */ /* 0x004ea80000000200 */
[----:B------:R-:W2:Y:S04]  /*8f40*/  LDSM.16.M88.4 R192, [R219] ;  /* 0x00000000dbc0783b */ /* 0x000ea80000000200 */
[----:B------:R-:W2:Y:S04]  /*8f50*/  LDSM.16.M88.4 R176, [R218] ;  /* 0x00000000dab0783b */ /* 0x000ea80000000200 */
[----:B------:R-:W2:Y:S04]  /*8f60*/  LDSM.16.M88.4 R172, [R217] ;  /* 0x00000000d9ac783b */ /* 0x000ea80000000200 */
[----:B------:R-:W-:Y:S01]  /*8f70*/  LDSM.16.M88.4 R180, [R223+0x8800] ;  /* 0x00880000dfb4783b */ /* 0x000fe20000000200 */
[C---:B----4-:R-:W-:Y:S03]  /*8f80*/  HMMA.16816.F32.BF16 R4, R184.reuse, R32, RZ ;  /* 0x00000020b804723c */ /* 0x050fe600000418ff */
[----:B------:R-:W-:Y:S04]  /*8f90*/  LDSM.16.M88.4 R196, [R228+0x6000] ;  /* 0x00600000e4c4783b */ /* 0x000fe80000000200 */
[----:B------:R-:W-:Y:S01]  /*8fa0*/  LDSM.16.M88.4 R200, [R223+0xe000] ;  /* 0x00e00000dfc8783b */ /* 0x000fe20000000200 */
[C---:B------:R-:W-:Y:S03]  /*8fb0*/  HMMA.16816.F32.BF16 R32, R184.reuse, R34, RZ ;  /* 0x00000022b820723c */ /* 0x040fe600000418ff */
[----:B------:R-:W0:Y:S03]  /*8fc0*/  LDGDEPBAR ;  /* 0x00000000000079af */ /* 0x000e260000000000 */
[C---:B-----5:R-:W-:Y:S06]  /*8fd0*/  HMMA.16816.F32.BF16 R28, R184.reuse, R24, RZ ;  /* 0x00000018b81c723c */ /* 0x060fec00000418ff */
[C---:B---3--:R-:W-:Y:S06]  /*8fe0*/  HMMA.16816.F32.BF16 R20, R184.reuse, R16, RZ ;  /* 0x00000010b814723c */ /* 0x048fec00000418ff */
[C---:B------:R-:W-:Y:S06]  /*8ff0*/  HMMA.16816.F32.BF16 R24, R184.reuse, R26, RZ ;  /* 0x0000001ab818723c */ /* 0x040fec00000418ff */
[C---:B------:R-:W-:Y:S06]  /*9000*/  HMMA.16816.F32.BF16 R16, R184.reuse, R18, RZ ;  /* 0x00000012b810723c */ /* 0x040fec00000418ff */
[C---:B-1----:R-:W-:Y:S06]  /*9010*/  HMMA.16816.F32.BF16 R188, R184.reuse, R168, RZ ;  /* 0x000000a8b8bc723c */ /* 0x042fec00000418ff */
[----:B------:R-:W-:Y:S01]  /*9020*/  HMMA.16816.F32.BF16 R184, R184, R170, RZ ;  /* 0x000000aab8b8723c */ /* 0x000fe200000418ff */
[----:B------:R-:W-:Y:S05]  /*9030*/  LDSM.16.M88.4 R168, [R226] ;  /* 0x00000000e2a8783b */ /* 0x000fea0000000200 */
[C---:B--2---:R-:W-:Y:S06]  /*9040*/  HMMA.16816.F32.BF16 R4, R12.reuse, R8, R4 ;  /* 0x000000080c04723c */ /* 0x044fec0000041804 */
[C---:B------:R-:W-:Y:S01]  /*9050*/  HMMA.16816.F32.BF16 R32, R12.reuse, R10, R32 ;  /* 0x0000000a0c20723c */ /* 0x040fe20000041820 */
[----:B------:R-:W1:Y:S05]  /*9060*/  LDSM.16.M88.4 R8, [R223+0x8000] ;  /* 0x00800000df08783b */ /* 0x000e6a0000000200 */
        /* <DEDUP_REMOVED lines=15> */
[----:B------:R-:W4:Y:S05]  /*9160*/  LDSM.16.M88.4 R180, [R216+0x1000] ;  /* 0x00100000d8b4783b */ /* 0x000f2a0000000200 */
[C---:B--2---:R-:W-:Y:S06]  /*9170*/  HMMA.16816.F32.BF16 R20, R168.reuse, R192, R20 ;  /* 0x000000c0a814723c */ /* 0x044fec0000041814 */
[----:B------:R-:W-:Y:S01]  /*9180*/  HMMA.16816.F32.BF16 R16, R168, R194, R16 ;  /* 0x000000c2a810723c */ /* 0x000fe20000041810 */
[----:B------:R-:W2:Y:S05]  /*9190*/  LDSM.16.M88.4 R192, [R216+0x1800] ;  /* 0x00180000d8c0783b */ /* 0x000eaa0000000200 */
[C---:B---3--:R-:W-:Y:S06]  /*91a0*/  HMMA.16816.F32.BF16 R4, R176.reuse, R12, R4 ;  /* 0x0000000cb004723c */ /* 0x048fec0000041804 */
[C---:B------:R-:W-:Y:S01]  /*91b0*/  HMMA.16816.F32.BF16 R32, R176.reuse, R14, R32 ;  /* 0x0000000eb020723c */ /* 0x040fe20000041820 */
[----:B------:R-:W-:Y:S05]  /*91c0*/  LDSM.16.M88.4 R12, [R229+0xa800] ;  /* 0x00a80000e50c783b */ /* 0x000fea0000000200 */
[C---:B-1----:R-:W-:Y:S06]  /*91d0*/  HMMA.16816.F32.BF16 R28, R176.reuse, R8, R28 ;  /* 0x00000008b01c723c */ /* 0x042fec000004181c */
[----:B------:R-:W-:Y:S01]  /*91e0*/  HMMA.16816.F32.BF16 R24, R176, R10, R24 ;  /* 0x0000000ab018723c */ /* 0x000fe20000041818 */
[----:B------:R-:W1:Y:S05]  /*91f0*/  LDSM.16.M88.4 R8, [R230+0x2000] ;  /* 0x00200000e608783b */ /* 0x000e6a0000000200 */
[C---:B------:R-:W-:Y:S06]  /*9200*/  HMMA.16816.F32.BF16 R188, R168.reuse, R172, R188 ;  /* 0x000000aca8bc723c */ /* 0x040fec00000418bc */
[----:B------:R-:W-:Y:S01]  /*9210*/  HMMA.16816.F32.BF16 R184, R168, R174, R184 ;  /* 0x000000aea8b8723c */ /* 0x000fe200000418b8 */
[----:B------:R-:W3:Y:S04]  /*9220*/  LDSM.16.M88.4 R172, [R229+0xa000] ;  /* 0x00a00000e5ac783b */ /* 0x000ee80000000200 */
[----:B------:R-:W5:Y:S01]  /*9230*/  LDSM.16.M88.4 R168, [R229+0xb000] ;  /* 0x00b00000e5a8783b */ /* 0x000f620000000200 */
[C---:B----4-:R-:W-:Y:S06]  /*9240*/  HMMA.16816.F32.BF16 R20, R176.reuse, R180, R20 ;  /* 0x000000b4b014723c */ /* 0x050fec0000041814 */
[C---:B------:R-:W-:Y:S01]  /*9250*/  HMMA.16816.F32.BF16 R16, R176.reuse, R182, R16 ;  /* 0x000000b6b010723c */ /* 0x040fe20000041810 */
[----:B------:R-:W4:Y:S05]  /*9260*/  LDSM.16.M88.4 R180, [R229+0xb800] ;  /* 0x00b80000e5b4783b */ /* 0x000f2a0000000200 */
[C---:B--2---:R-:W-:Y:S06]  /*9270*/  HMMA.16816.F32.BF16 R188, R176.reuse, R192, R188 ;  /* 0x000000c0b0bc723c */ /* 0x044fec00000418bc */
[----:B------:R-:W-:Y:S01]  /*9280*/  HMMA.16816.F32.BF16 R184, R176, R194, R184 ;  /* 0x000000c2b0b8723c */ /* 0x000fe200000418b8 */
[----:B------:R-:W-:Y:S04]  /*9290*/  LDSM.16.M88.4 R192, [R215] ;  /* 0x00000000d7c0783b */ /* 0x000fe80000000200 */
[----:B------:R-:W-:Y:S01]  /*92a0*/  LDSM.16.M88.4 R176, [R212] ;  /* 0x00000000d4b0783b */ /* 0x000fe20000000200 */
[C---:B-1----:R-:W-:Y:S06]  /*92b0*/  HMMA.16816.F32.BF16 R28, R8.reuse, R12, R28 ;  /* 0x0000000c081c723c */ /* 0x042fec000004181c */
[C---:B------:R-:W-:Y:S01]  /*92c0*/  HMMA.16816.F32.BF16 R24, R8.reuse, R14, R24 ;  /* 0x0000000e0818723c */ /* 0x040fe20000041818 */
[----:B------:R-:W1:Y:S05]  /*92d0*/  LDSM.16.M88.4 R12, [R228+0x2000] ;  /* 0x00200000e40c783b */ /* 0x000e6a0000000200 */
[C---:B---3--:R-:W-:Y:S06]  /*92e0*/  HMMA.16816.F32.BF16 R4, R8.reuse, R172, R4 ;  /* 0x000000ac0804723c */ /* 0x048fec0000041804 */
[C---:B------:R-:W-:Y:S01]  /*92f0*/  HMMA.16816.F32.BF16 R32, R8.reuse, R174, R32 ;  /* 0x000000ae0820723c */ /* 0x040fe20000041820 */
[----:B------:R-:W2:Y:S05]  /*9300*/  LDSM.16.M88.4 R172, [R214] ;  /* 0x00000000d6ac783b */ /* 0x000eaa0000000200 */
[C---:B-----5:R-:W-:Y:S06]  /*9310*/  HMMA.16816.F32.BF16 R20, R8.reuse, R168, R20 ;  /* 0x000000a80814723c */ /* 0x060fec0000041814 */
[C---:B------:R-:W-:Y:S01]  /*9320*/  HMMA.16816.F32.BF16 R16, R8.reuse, R170, R16 ;  /* 0x000000aa0810723c */ /* 0x040fe20000041810 */
[----:B------:R-:W3:Y:S05]  /*9330*/  LDSM.16.M88.4 R168, [R213] ;  /* 0x00000000d5a8783b */ /* 0x000eea0000000200 */
[C---:B----4-:R-:W-:Y:S06]  /*9340*/  HMMA.16816.F32.BF16 R188, R8.reuse, R180, R188 ;  /* 0x000000b408bc723c */ /* 0x050fec00000418bc */
[----:B------:R-:W-:Y:S01]  /*9350*/  HMMA.16816.F32.BF16 R184, R8, R182, R184 ;  /* 0x000000b608b8723c */ /* 0x000fe200000418b8 */
[----:B------:R-:W-:Y:S04]  /*9360*/  LDSM.16.M88.4 R180, [R226+0x2000] ;  /* 0x00200000e2b4783b */ /* 0x000fe80000000200 */
[----:B------:R-:W4:Y:S01]  /*9370*/  LDSM.16.M88.4 R8, [R223+0xa000] ;  /* 0x00a00000df08783b */ /* 0x000f220000000200 */
[C---:B-1----:R-:W-:Y:S06]  /*9380*/  HMMA.16816.F32.BF16 R4, R12.reuse, R192, R4 ;  /* 0x000000c00c04723c */ /* 0x042fec0000041804 */
[C---:B------:R-:W-:Y:S01]  /*9390*/  HMMA.16816.F32.BF16 R32, R12.reuse, R194, R32 ;  /* 0x000000c20c20723c */ /* 0x040fe20000041820 */
[----:B------:R-:W-:Y:S05]  /*93a0*/  LDSM.16.M88.4 R192, [R223+0xb800] ;  /* 0x00b80000dfc0783b */ /* 0x000fea0000000200 */
[C---:B--2---:R-:W-:Y:S06]  /*93b0*/  HMMA.16816.F32.BF16 R28, R12.reuse, R172, R28 ;  /* 0x000000ac0c1c723c */ /* 0x044fec000004181c */
[C---:B------:R-:W-:Y:S01]  /*93c0*/  HMMA.16816.F32.BF16 R24, R12.reuse, R174, R24 ;  /* 0x000000ae0c18723c */ /* 0x040fe20000041818 */
[----:B------:R-:W1:Y:S05]  /*93d0*/  LDSM.16.M88.4 R172, [R223+0xa800] ;  /* 0x00a80000dfac783b */ /* 0x000e6a0000000200 */
[C---:B---3--:R-:W-:Y:S06]  /*93e0*/  HMMA.16816.F32.BF16 R20, R12.reuse, R168, R20 ;  /* 0x000000a80c14723c */ /* 0x048fec0000041814 */
[C---:B------:R-:W-:Y:S01]  /*93f0*/  HMMA.16816.F32.BF16 R16, R12.reuse, R170, R16 ;  /* 0x000000aa0c10723c */ /* 0x040fe20000041810 */
[----:B------:R-:W2:Y:S05]  /*9400*/  LDSM.16.M88.4 R168, [R223+0xb000] ;  /* 0x00b00000dfa8783b */ /* 0x000eaa0000000200 */
[C---:B------:R-:W-:Y:S06]  /*9410*/  HMMA.16816.F32.BF16 R188, R12.reuse, R176, R188 ;  /* 0x000000b00cbc723c */ /* 0x040fec00000418bc */
[----:B------:R-:W-:Y:S01]  /*9420*/  HMMA.16816.F32.BF16 R184, R12, R178, R184 ;  /* 0x000000b20cb8723c */ /* 0x000fe200000418b8 */
[----:B------:R-:W-:Y:S04]  /*9430*/  LDSM.16.M88.4 R12, [R216+0x2000] ;  /* 0x00200000d80c783b */ /* 0x000fe80000000200 */
[----:B------:R-:W-:Y:S01]  /*9440*/  LDSM.16.M88.4 R176, [R216+0x2800] ;  /* 0x00280000d8b0783b */ /* 0x000fe20000000200 */
[C---:B----4-:R-:W-:Y:S06]  /*9450*/  HMMA.16816.F32.BF16 R4, R180.reuse, R8, R4 ;  /* 0x00000008b404723c */ /* 0x050fec0000041804 */
[C---:B------:R-:W-:Y:S01]  /*9460*/  HMMA.16816.F32.BF16 R32, R180.reuse, R10, R32 ;  /* 0x0000000ab420723c */ /* 0x040fe20000041820 */
[----:B------:R-:W3:Y:S05]  /*9470*/  LDSM.16.M88.4 R8, [R225+0x2000] ;  /* 0x00200000e108783b */ /* 0x000eea0000000200 */
[C---:B-1----:R-:W-:Y:S06]  /*9480*/  HMMA.16816.F32.BF16 R28, R180.reuse, R172, R28 ;  /* 0x000000acb41c723c */ /* 0x042fec000004181c */
[C---:B------:R-:W-:Y:S01]  /*9490*/  HMMA.16816.F32.BF16 R24, R180.reuse, R174, R24 ;  /* 0x000000aeb418723c */ /* 0x040fe20000041818 */
[----:B------:R-:W1:Y:S05]  /*94a0*/  LDSM.16.M88.4 R172, [R216+0x3000] ;  /* 0x00300000d8ac783b */ /* 0x000e6a0000000200 */
[C---:B--2---:R-:W-:Y:S06]  /*94b0*/  HMMA.16816.F32.BF16 R20, R180.reuse, R168, R20 ;  /* 0x000000a8b414723c */ /* 0x044fec0000041814 */
        /* <DEDUP_REMOVED lines=22> */
[C---:B------:R-:W-:Y:S06]  /*9620*/  HMMA.16816.F32.BF16 R28, R12.reuse, R180, R28 ;  /* 0x000000b40c1c723c */ /* 0x040fec000004181c */
[C---:B------:R-:W-:Y:S01]  /*9630*/  HMMA.16816.F32.BF16 R24, R12.reuse, R182, R24 ;  /* 0x000000b60c18723c */ /* 0x040fe20000041818 */
[----:B------:R-:W5:Y:S05]  /*9640*/  LDSM.16.M88.4 R180, [R209] ;  /* 0x00000000d1b4783b */ /* 0x000f6a0000000200 */
[C---:B----4-:R-:W-:Y:S06]  /*9650*/  HMMA.16816.F32.BF16 R20, R12.reuse, R176, R20 ;  /* 0x000000b00c14723c */ /* 0x050fec0000041814 */
[C---:B------:R-:W-:Y:S01]  /*9660*/  HMMA.16816.F32.BF16 R16, R12.reuse, R178, R16 ;  /* 0x000000b20c10723c */ /* 0x040fe20000041810 */
[----:B------:R-:W4:Y:S05]  /*9670*/  LDSM.16.M88.4 R176, [R208] ;  /* 0x00000000d0b0783b */ /* 0x000f2a0000000200 */
        /* <DEDUP_REMOVED lines=10> */
[C---:B-----5:R-:W-:Y:S06]  /*9720*/  HMMA.16816.F32.BF16 R20, R168.reuse, R180, R20 ;  /* 0x000000b4a814723c */ /* 0x060fec0000041814 */
[C---:B------:R-:W-:Y:S01]  /*9730*/  HMMA.16816.F32.BF16 R16, R168.reuse, R182, R16 ;  /* 0x000000b6a810723c */ /* 0x040fe20000041810 */
[----:B------:R-:W-:Y:S05]  /*9740*/  LDSM.16.M88.4 R180, [R225+0x4000] ;  /* 0x00400000e1b4783b */ /* 0x000fea0000000200 */
[C---:B----4-:R-:W-:Y:S06]  /*9750*/  HMMA.16816.F32.BF16 R188, R168.reuse, R176, R188 ;  /* 0x000000b0a8bc723c */ /* 0x050fec00000418bc */
[----:B------:R-:W-:Y:S01]  /*9760*/  HMMA.16816.F32.BF16 R184, R168, R178, R184 ;  /* 0x000000b2a8b8723c */ /* 0x000fe200000418b8 */
[----:B------:R-:W4:Y:S04]  /*9770*/  LDSM.16.M88.4 R176, [R223+0xd800] ;  /* 0x00d80000dfb0783b */ /* 0x000f280000000200 */
[----:B------:R-:W5:Y:S01]  /*9780*/  LDSM.16.M88.4 R168, [R216+0x4000] ;  /* 0x00400000d8a8783b */ /* 0x000f620000000200 */
[C---:B-1----:R-:W-:Y:S06]  /*9790*/  HMMA.16816.F32.BF16 R4, R172.reuse, R12, R4 ;  /* 0x0000000cac04723c */ /* 0x042fec0000041804 */
        /* <DEDUP_REMOVED lines=11> */
[----:B------:R-:W-:Y:S01]  /*9850*/  LDSM.16.M88.4 R176, [R229+0xf800] ;  /* 0x00f80000e5b0783b */ /* 0x000fe20000000200 */
[C---:B-----5:R-:W-:Y:S06]  /*9860*/  HMMA.16816.F32.BF16 R4, R180.reuse, R168, R4 ;  /* 0x000000a8b404723c */ /* 0x060fec0000041804 */
        /* <DEDUP_REMOVED lines=11> */
[----:B------:R-:W-:Y:S01]  /*9920*/  LDSM.16.M88.4 R192, [R204] ;  /* 0x00000000ccc0783b */ /* 0x000fe20000000200 */
[C---:B----4-:R-:W-:Y:S06]  /*9930*/  HMMA.16816.F32.BF16 R4, R172.reuse, R168, R4 ;  /* 0x000000a8ac04723c */ /* 0x050fec0000041804 */
[C---:B------:R-:W-:Y:S01]  /*9940*/  HMMA.16816.F32.BF16 R32, R172.reuse, R170, R32 ;  /* 0x000000aaac20723c */ /* 0x040fe20000041820 */
[----:B------:R-:W3:Y:S05]  /*9950*/  LDSM.16.M88.4 R168, [R207] ;  /* 0x00000000cfa8783b */ /* 0x000eea0000000200 */
        /* <DEDUP_REMOVED lines=8> */
[----:B------:R-:W4:Y:S04]  /*99e0*/  LDSM.16.M88.4 R172, [R223+0xf000] ;  /* 0x00f00000dfac783b */ /* 0x000f280000000200 */
        /* <DEDUP_REMOVED lines=8> */
[----:B------:R-:W-:Y:S01]  /*9a70*/  HMMA.16816.F32.BF16 R16, R196, R10, R16 ;  /* 0x0000000ac410723c */ /* 0x000fe20000041810 */
[----:B------:R-:W1:Y:S05]  /*9a80*/  LDSM.16.M88.4 R8, [R216+0x6000] ;  /* 0x00600000d808783b */ /* 0x000e6a0000000200 */
[----:B------:R-:W-:Y:S06]  /*9a90*/  HMMA.16816.F32.BF16 R4, R180, R200, R4 ;  /* 0x000000c8b404723c */ /* 0x000fec0000041804 */
[C---:B------:R-:W-:Y:S06]  /*9aa0*/  HMMA.16816.F32.BF16 R188, R196.reuse, R192, R188 ;  /* 0x000000c0c4bc723c */ /* 0x040fec00000418bc */
[----:B------:R-:W-:Y:S06]  /*9ab0*/  HMMA.16816.F32.BF16 R184, R196, R194, R184 ;  /* 0x000000c2c4b8723c */ /* 0x000fec00000418b8 */
[C---:B----4-:R-:W-:Y:S06]  /*9ac0*/  HMMA.16816.F32.BF16 R20, R180.reuse, R172, R20 ;  /* 0x000000acb414723c */ /* 0x050fec0000041814 */
[----:B------:R-:W-:Y:S01]  /*9ad0*/  HMMA.16816.F32.BF16 R32, R180, R202, R32 ;  /* 0x000000cab420723c */ /* 0x000fe20000041820 */
[----:B------:R-:W-:-:S04]  /*9ae0*/  IMAD.U32 R173, RZ, RZ, UR20 ;  /* 0x00000014ffad7e24 */ /* 0x000fc8000f8e00ff */
[----:B------:R-:W-:Y:S01]  /*9af0*/  IMAD R173, R173, 0x40, R234 ;  /* 0x00000040adad7824 */ /* 0x000fe200078e02ea */
[----:B---3--:R-:W-:Y:S03]  /*9b00*/  HMMA.16816.F32.BF16 R188, R180, R168, R188 ;  /* 0x000000a8b4bc723c */ /* 0x008fe600000418bc */
[C---:B------:R-:W-:Y:S01]  /*9b10*/  VIADD R0, R173.reuse, 0x1 ;  /* 0x00000001ad007836 */ /* 0x040fe20000000000 */
[----:B------:R-:W-:Y:S01]  /*9b20*/  ISETP.GE.AND P6, PT, R173, R250, PT ;  /* 0x000000faad00720c */ /* 0x000fe20003fc6270 */
[----:B------:R-:W-:Y:S01]  /*9b30*/  IMAD.IADD R2, R249, 0x1, -R173 ;  /* 0x00000001f9027824 */ /* 0x000fe200078e0aad */
[----:B-1----:R-:W-:Y:S01]  /*9b40*/  HMMA.16816.F32.BF16 R4, R12, R8, R4 ;  /* 0x000000080c04723c */ /* 0x002fe20000041804 */
[----:B------:R-:W-:Y:S01]  /*9b50*/  IMAD.IADD R168, R252, 0x1, -R0 ;  /* 0x00000001fca87824 */ /* 0x000fe200078e0a00 */
[C---:B------:R-:W-:Y:S02]  /*9b60*/  ISETP.LT.OR P6, PT, R173.reuse, R251, P6 ;  /* 0x000000fbad00720c */ /* 0x040fe400037c1670 */
[----:B------:R-:W-:-:S02]  /*9b70*/  ISETP.GE.AND P1, PT, R173, R243, PT ;  /* 0x000000f3ad00720c */ /* 0x000fc40003f26270 */
[----:B------:R-:W-:Y:S01]  /*9b80*/  HMMA.16816.F32.BF16 R184, R180, R170, R184 ;  /* 0x000000aab4b8723c */ /* 0x000fe200000418b8 */
[----:B------:R-:W-:Y:S01]  /*9b90*/  IMAD.IADD R8, R252, 0x1, -R173 ;  /* 0x00000001fc087824 */ /* 0x000fe200078e0aad */
[----:B------:R-:W-:Y:S02]  /*9ba0*/  ISETP.GE.AND P0, PT, R0, R250, PT ;  /* 0x000000fa0000720c */ /* 0x000fe40003f06270 */
[----:B------:R-:W-:Y:S02]  /*9bb0*/  ISETP.LT.OR P1, PT, R173, R248, P1 ;  /* 0x000000f8ad00720c */ /* 0x000fe40000f21670 */
[----:B------:R-:W-:Y:S01]  /*9bc0*/  IABS R9, R8 ;  /* 0x0000000800097213 */ /* 0x000fe20000000000 */
[----:B------:R-:W-:Y:S01]  /*9bd0*/  HMMA.16816.F32.BF16 R32, R12, R10, R32 ;  /* 0x0000000a0c20723c */ /* 0x000fe20000041820 */
[----:B------:R-:W-:Y:S02]  /*9be0*/  IABS R8, R2 ;  /* 0x0000000200087213 */ /* 0x000fe40000000000 */
[----:B------:R-:W-:-:S02]  /*9bf0*/  IABS R2, R168 ;  /* 0x000000a800027213 */ /* 0x000fc40000000000 */
[----:B------:R-:W1:Y:S01]  /*9c00*/  LDSM.16.M88.4 R168, [R216+0x6800] ;  /* 0x00680000d8a8783b */ /* 0x000e620000000200 */
[----:B------:R-:W-:Y:S01]  /*9c10*/  I2FP.F32.S32 R9, R9 ;  /* 0x0000000900097245 */ /* 0x000fe20000201400 */
[C---:B------:R-:W-:Y:S01]  /*9c20*/  HMMA.16816.F32.BF16 R16, R180.reuse, R174, R16 ;  /* 0x000000aeb410723c */ /* 0x040fe20000041810 */
[----:B------:R-:W-:Y:S02]  /*9c30*/  I2FP.F32.S32 R2, R2 ;  /* 0x0000000200027245 */ /* 0x000fe40000201400 */
[----:B------:R-:W-:Y:S01]  /*9c40*/  ISETP.LT.OR P0, PT, R0, R251, P0 ;  /* 0x000000fb0000720c */ /* 0x000fe20000701670 */
[----:B------:R-:W-:Y:S01]  /*9c50*/  FFMA.FTZ R4, R9, -UR17, R4 ;  /* 0x8000001109047c23 */ /* 0x000fe20008010004 */
[----:B------:R-:W-:Y:S01]  /*9c60*/  VIADD R9, R173, 0x8 ;  /* 0x00000008ad097836 */ /* 0x000fe20000000000 */
[----:B------:R-:W-:Y:S01]  /*9c70*/  HMMA.16816.F32.BF16 R28, R180, R176, R28 ;  /* 0x000000b0b41c723c */ /* 0x000fe2000004181c */
[----:B------:R-:W-:Y:S01]  /*9c80*/  I2FP.F32.S32 R175, R8 ;  /* 0x0000000800af7245 */ /* 0x000fe20000201400 */
[----:B------:R-:W-:Y:S01]  /*9c90*/  FFMA.FTZ R5, R2, -UR17, R5 ;  /* 0x8000001102057c23 */ /* 0x000fe20008010005 */
[----:B------:R-:W-:Y:S01]  /*9ca0*/  IMAD.IADD R8, R249, 0x1, -R0 ;  /* 0x00000001f9087824 */ /* 0x000fe200078e0a00 */
[----:B------:R-:W-:Y:S01]  /*9cb0*/  FSEL R2, R4, -INF , !P6 ;  /* 0xff80000004027808 */ /* 0x000fe20007000000 */
[----:B------:R-:W-:-:S02]  /*9cc0*/  IMAD.IADD R10, R252, 0x1, -R9 ;  /* 0x00000001fc0a7824 */ /* 0x000fc400078e0a09 */
[----:B------:R-:W-:Y:S01]  /*9cd0*/  FFMA.FTZ R6, R175, -UR17, R6 ;  /* 0x80000011af067c23 */ /* 0x000fe20008010006 */
[C---:B------:R-:W-:Y:S01]  /*9ce0*/  ISETP.GE.AND P6, PT, R0.reuse, R243, PT ;  /* 0x000000f30000720c */ /* 0x040fe20003fc6270 */
[----:B------:R-:W-:Y:S01]  /*9cf0*/  VIADD R4, R173, 0x9 ;  /* 0x00000009ad047836 */ /* 0x000fe20000000000 */
[----:B------:R-:W-:Y:S01]  /*9d00*/  IABS R8, R8 ;  /* 0x0000000800087213 */ /* 0x000fe20000000000 */
[----:B------:R-:W-:Y:S01]  /*9d10*/  HMMA.16816.F32.BF16 R24, R180, R178, R24 ;  /* 0x000000b2b418723c */ /* 0x000fe20000041818 */
[----:B------:R-:W-:Y:S02]  /*9d20*/  ISETP.LT.OR P6, PT, R0, R248, P6 ;  /* 0x000000f80000720c */ /* 0x000fe400037c1670 */
[----:B------:R-:W-:Y:S01]  /*9d30*/  FSEL R177, R6, -INF , !P1 ;  /* 0xff80000006b17808 */ /* 0x000fe20004800000 */
[----:B------:R-:W-:Y:S01]  /*9d40*/  IMAD.IADD R6, R252, 0x1, -R4 ;  /* 0x00000001fc067824 */ /* 0x000fe200078e0a04 */
[----:B------:R-:W-:Y:S01]  /*9d50*/  FSEL R0, R5, -INF , !P0 ;  /* 0xff80000005007808 */ /* 0x000fe20004000000 */
[----:B------:R-:W-:Y:S01]  /*9d60*/  IMAD.IADD R5, R249, 0x1, -R9 ;  /* 0x00000001f9057824 */ /* 0x000fe200078e0a09 */
[----:B------:R-:W-:-:S02]  /*9d70*/  ISETP.GE.AND P1, PT, R9, R250, PT ;  /* 0x000000fa0900720c */ /* 0x000fc40003f26270 */
[C---:B------:R-:W-:Y:S02]  /*9d80*/  ISETP.GE.AND P0, PT, R9.reuse, R243, PT ;  /* 0x000000f30900720c */ /* 0x040fe40003f06270 */
[----:B------:R-:W-:Y:S02]  /*9d90*/  IABS R10, R10 ;  /* 0x0000000a000a7213 */ /* 0x000fe40000000000 */
[----:B------:R-:W-:Y:S02]  /*9da0*/  I2FP.F32.S32 R8, R8 ;  /* 0x0000000800087245 */ /* 0x000fe40000201400 */
[C---:B------:R-:W-:Y:S02]  /*9db0*/  ISETP.LT.OR P1, PT, R9.reuse, R251, P1 ;  /* 0x000000fb0900720c */ /* 0x040fe40000f21670 */
[----:B------:R-:W-:Y:S01]  /*9dc0*/  ISETP.LT.OR P0, PT, R9, R248, P0 ;  /* 0x000000f80900720c */ /* 0x000fe20000701670 */
[----:B------:R-:W-:Y:S01]  /*9dd0*/  FFMA.FTZ R7, R8, -UR17, R7 ;  /* 0x8000001108077c23 */ /* 0x000fe20008010007 */
[----:B------:R-:W-:Y:S01]  /*9de0*/  I2FP.F32.S32 R9, R10 ;  /* 0x0000000a00097245 */ /* 0x000fe20000201400 */
[----:B------:R-:W-:Y:S01]  /*9df0*/  IMAD.IADD R10, R249, 0x1, -R4 ;  /* 0x00000001f90a7824 */ /* 0x000fe200078e0a04 */
[----:B------:R-:W-:Y:S01]  /*9e00*/  IABS R5, R5 ;  /* 0x0000000500057213 */ /* 0x000fe20000000000 */
[----:B-1----:R-:W-:Y:S01]  /*9e10*/  HMMA.16816.F32.BF16 R28, R12, R168, R28 ;  /* 0x000000a80c1c723c */ /* 0x002fe2000004181c */
[----:B------:R-:W-:Y:S01]  /*9e20*/  IABS R6, R6 ;  /* 0x0000000600067213 */ /* 0x000fe20000000000 */
[----:B------:R-:W-:Y:S01]  /*9e30*/  FFMA.FTZ R9, R9, -UR17, R32 ;  /* 0x8000001109097c23 */ /* 0x000fe20008010020 */
[----:B------:R-:W-:-:S02]  /*9e40*/  I2FP.F32.S32 R5, R5 ;  /* 0x0000000500057245 */ /* 0x000fc40000201400 */
[----:B------:R-:W-:Y:S01]  /*9e50*/  I2FP.F32.S32 R6, R6 ;  /* 0x0000000600067245 */ /* 0x000fe20000201400 */
[----:B------:R-:W-:Y:S01]  /*9e60*/  HMMA.16816.F32.BF16 R24, R12, R170, R24 ;  /* 0x000000aa0c18723c */ /* 0x000fe20000041818 */
[----:B------:R-:W-:Y:S01]  /*9e70*/  FSEL R199, R7, -INF , !P6 ;  /* 0xff80000007c77808 */ /* 0x000fe20007000000 */
[----:B------:R-:W-:Y:S01]  /*9e80*/  FFMA.FTZ R5, R5, -UR17, R34 ;  /* 0x8000001105057c23 */ /* 0x000fe20008010022 */
[----:B------:R-:W-:Y:S01]  /*9e90*/  ISETP.GE.AND P6, PT, R4, R250, PT ;  /* 0x000000fa0400720c */ /* 0x000fe20003fc6270 */
[----:B------:R-:W-:Y:S01]  /*9ea0*/  FFMA.FTZ R6, R6, -UR17, R33 ;  /* 0x8000001106067c23 */ /* 0x000fe20008010021 */
[----:B------:R-:W-:Y:S01]  /*9eb0*/  FSEL R172, R9, -INF , !P1 ;  /* 0xff80000009ac7808 */ /* 0x000fe20004800000 */
[C---:B------:R-:W-:Y:S01]  /*9ec0*/  VIADD R33, R173.reuse, 0x10 ;  /* 0x00000010ad217836 */ /* 0x040fe20000000000 */
[C---:B------:R-:W-:Y:S01]  /*9ed0*/  ISETP.GE.AND P1, PT, R4.reuse, R243, PT ;  /* 0x000000f30400720c */ /* 0x040fe20003f26270 */
[----:B------:R-:W-:Y:S01]  /*9ee0*/  VIADD R9, R173, 0x11 ;  /* 0x00000011ad097836 */ /* 0x000fe20000000000 */
[----:B------:R-:W-:Y:S01]  /*9ef0*/  ISETP.LT.OR P6, PT, R4, R251, P6 ;  /* 0x000000fb0400720c */ /* 0x000fe200037c1670 */
[----:B------:R-:W-:Y:S01]  /*9f00*/  IMAD.IADD R34, R252, 0x1, -R33 ;  /* 0x00000001fc227824 */ /* 0x000fe200078e0a21 */
[----:B------:R-:W-:Y:S01]  /*9f10*/  ISETP.LT.OR P1, PT, R4, R248, P1 ;  /* 0x000000f80400720c */ /* 0x000fe20000f21670 */
[----:B------:R-:W-:Y:S01]  /*9f20*/  IMAD.IADD R8, R252, 0x1, -R9 ;  /* 0x00000001fc087824 */ /* 0x000fe200078e0a09 */
[----:B------:R-:W-:Y:S01]  /*9f30*/  FSEL R197, R5, -INF , !P0 ;  /* 0xff80000005c57808 */ /* 0x000fe20004000000 */
[----:B------:R-:W-:Y:S01]  /*9f40*/  IMAD.IADD R11, R249, 0x1, -R33 ;  /* 0x00000001f90b7824 */ /* 0x000fe200078e0a21 */
[----:B------:R-:W-:-:S02]  /*9f50*/  FSEL R32, R6, -INF , !P6 ;  /* 0xff80000006207808 */ /* 0x000fc40007000000 */
[----:B------:R-:W1:Y:S01]  /*9f60*/  LDSM.16.M88.4 R4, [R216+0x7000] ;  /* 0x00700000d804783b */ /* 0x000e620000000200 */
[----:B------:R-:W-:Y:S02]  /*9f70*/  IABS R10, R10 ;  /* 0x0000000a000a7213 */ /* 0x000fe40000000000 */
[C---:B------:R-:W-:Y:S02]  /*9f80*/  ISETP.GE.AND P0, PT, R33.reuse, R250, PT ;  /* 0x000000fa2100720c */ /* 0x040fe40003f06270 */
[C---:B------:R-:W-:Y:S02]  /*9f90*/  ISETP.GE.AND P6, PT, R33.reuse, R243, PT ;  /* 0x000000f32100720c */ /* 0x040fe40003fc6270 */
[----:B------:R-:W-:Y:S02]  /*9fa0*/  I2FP.F32.S32 R10, R10 ;  /* 0x0000000a000a7245 */ /* 0x000fe40000201400 */
[----:B------:R-:W-:Y:S02]  /*9fb0*/  IABS R34, R34 ;  /* 0x0000002200227213 */ /* 0x000fe40000000000 */
[C---:B------:R-:W-:Y:S01]  /*9fc0*/  ISETP.LT.OR P0, PT, R33.reuse, R251, P0 ;  /* 0x000000fb2100720c */ /* 0x040fe20000701670 */
[----:B------:R-:W-:Y:S01]  /*9fd0*/  FFMA.FTZ R35, R10, -UR17, R35 ;  /* 0x800000110a237c23 */ /* 0x000fe20008010023 */
[----:B------:R-:W-:Y:S01]  /*9fe0*/  ISETP.LT.OR P6, PT, R33, R248, P6 ;  /* 0x000000f82100720c */ /* 0x000fe200037c1670 */
[----:B------:R-:W-:Y:S01]  /*9ff0*/  IMAD.IADD R10, R249, 0x1, -R9 ;  /* 0x00000001f90a7824 */ /* 0x000fe200078e0a09 */
[----:B------:R-:W-:-:S02]  /*a000*/  IABS R8, R8 ;  /* 0x0000000800087213 */ /* 0x000fc40000000000 */
[----:B------:R-:W-:Y:S02]  /*a010*/  I2FP.F32.S32 R33, R34 ;  /* 0x0000002200217245 */ /* 0x000fe40000201400 */
[----:B------:R-:W-:Y:S02]  /*a020*/  IABS R11, R11 ;  /* 0x0000000b000b7213 */ /* 0x000fe40000000000 */
[----:B------:R-:W-:Y:S01]  /*a030*/  I2FP.F32.S32 R8, R8 ;  /* 0x0000000800087245 */ /* 0x000fe20000201400 */
[----:B------:R-:W-:Y:S01]  /*a040*/  FFMA.FTZ R28, R33, -UR17, R28 ;  /* 0x80000011211c7c23 */ /* 0x000fe2000801001c */
[----:B------:R-:W-:Y:S02]  /*a050*/  FSEL R171, R35, -INF , !P1 ;  /* 0xff80000023ab7808 */ /* 0x000fe40004800000 */
[----:B------:R-:W-:Y:S01]  /*a060*/  ISETP.GE.AND P1, PT, R9, R250, PT ;  /* 0x000000fa0900720c */ /* 0x000fe20003f26270 */
[----:B------:R-:W-:Y:S01]  /*a070*/  FFMA.FTZ R29, R8, -UR17, R29 ;  /* 0x80000011081d7c23 */ /* 0x000fe2000801001d */
[----:B------:R-:W-:Y:S01]  /*a080*/  I2FP.F32.S32 R11, R11 ;  /* 0x0000000b000b7245 */ /* 0x000fe20000201400 */
[C---:B------:R-:W-:Y:S01]  /*a090*/  VIADD R8, R173.reuse, 0x19 ;  /* 0x00000019ad087836 */ /* 0x040fe20000000000 */
[----:B------:R-:W-:Y:S01]  /*a0a0*/  FSEL R200, R28, -INF , !P0 ;  /* 0xff8000001cc87808 */ /* 0x000fe20004000000 */
[----:B------:R-:W-:Y:S01]  /*a0b0*/  VIADD R28, R173, 0x18 ;  /* 0x00000018ad1c7836 */ /* 0x000fe20000000000 */
[----:B------:R-:W-:Y:S01]  /*a0c0*/  ISETP.LT.OR P1, PT, R9, R251, P1 ;  /* 0x000000fb0900720c */ /* 0x000fe20000f21670 */
[----:B------:R-:W-:Y:S01]  /*a0d0*/  FFMA.FTZ R11, R11, -UR17, R30 ;  /* 0x800000110b0b7c23 */ /* 0x000fe2000801001e */
[----:B------:R-:W-:Y:S01]  /*a0e0*/  ISETP.GE.AND P0, PT, R9, R243, PT ;  /* 0x000000f30900720c */ /* 0x000fe20003f06270 */
[----:B------:R-:W-:Y:S01]  /*a0f0*/  IMAD.IADD R30, R249, 0x1, -R8 ;  /* 0x00000001f91e7824 */ /* 0x000fe200078e0a08 */
[----:B------:R-:W-:Y:S01]  /*a100*/  FSEL R182, R29, -INF , !P1 ;  /* 0xff8000001db67808 */ /* 0x000fe20004800000 */
[----:B------:R-:W-:Y:S01]  /*a110*/  IMAD.IADD R29, R252, 0x1, -R28 ;  /* 0x00000001fc1d7824 */ /* 0x000fe200078e0a1c */
[----:B------:R-:W-:-:S02]  /*a120*/  IABS R10, R10 ;  /* 0x0000000a000a7213 */ /* 0x000fc40000000000 */
[----:B------:R-:W-:Y:S01]  /*a130*/  FSEL R179, R11, -INF , !P6 ;  /* 0xff8000000bb37808 */ /* 0x000fe20007000000 */
[----:B------:R-:W-:Y:S01]  /*a140*/  IMAD.IADD R11, R249, 0x1, -R28 ;  /* 0x00000001f90b7824 */ /* 0x000fe200078e0a1c */
[----:B------:R-:W-:Y:S01]  /*a150*/  ISETP.LT.OR P0, PT, R9, R248, P0 ;  /* 0x000000f80900720c */ /* 0x000fe20000701670 */
[----:B------:R-:W-:Y:S01]  /*a160*/  IMAD.IADD R9, R252, 0x1, -R8 ;  /* 0x00000001fc097824 */ /* 0x000fe200078e0a08 */
[----:B------:R-:W-:Y:S01]  /*a170*/  IABS R29, R29 ;  /* 0x0000001d001d7213 */ /* 0x000fe20000000000 */
[C---:B-1----:R-:W-:Y:S01]  /*a180*/  HMMA.16816.F32.BF16 R20, R12.reuse, R4, R20 ;  /* 0x000000040c14723c */ /* 0x042fe20000041814 */
[----:B------:R-:W-:Y:S02]  /*a190*/  I2FP.F32.S32 R10, R10 ;  /* 0x0000000a000a7245 */ /* 0x000fe40000201400 */
[----:B------:R-:W-:Y:S02]  /*a1a0*/  IABS R11, R11 ;  /* 0x0000000b000b7213 */ /* 0x000fe40000000000 */
[----:B------:R-:W-:Y:S01]  /*a1b0*/  I2FP.F32.S32 R29, R29 ;  /* 0x0000001d001d7245 */ /* 0x000fe20000201400 */
[----:B------:R-:W-:Y:S01]  /*a1c0*/  FFMA.FTZ R31, R10, -UR17, R31 ;  /* 0x800000110a1f7c23 */ /* 0x000fe2000801001f */
[----:B------:R-:W-:Y:S01]  /*a1d0*/  IABS R9, R9 ;  /* 0x0000000900097213 */ /* 0x000fe20000000000 */
[----:B------:R-:W-:Y:S01]  /*a1e0*/  VIADD R5, R173, 0x20 ;  /* 0x00000020ad057836 */ /* 0x000fe20000000000 */
[-C--:B------:R-:W-:Y:S01]  /*a1f0*/  ISETP.GE.AND P6, PT, R28, R250.reuse, PT ;  /* 0x000000fa1c00720c */ /* 0x080fe20003fc6270 */
[----:B------:R-:W-:Y:S01]  /*a200*/  FFMA.FTZ R24, R29, -UR17, R24 ;  /* 0x800000111d187c23 */ /* 0x000fe20008010018 */
[----:B------:R-:W-:Y:S01]  /*a210*/  I2FP.F32.S32 R11, R11 ;  /* 0x0000000b000b7245 */ /* 0x000fe20000201400 */
[----:B------:R-:W-:Y:S01]  /*a220*/  IMAD.IADD R29, R252, 0x1, -R5 ;  /* 0x00000001fc1d7824 */ /* 0x000fe200078e0a05 */
[----:B------:R-:W-:Y:S01]  /*a230*/  I2FP.F32.S32 R4, R9 ;  /* 0x0000000900047245 */ /* 0x000fe20000201400 */
[----:B------:R-:W-:Y:S01]  /*a240*/  HMMA.16816.F32.BF16 R16, R12, R6, R16 ;  /* 0x000000060c10723c */ /* 0x000fe20000041810 */
[----:B------:R-:W-:Y:S01]  /*a250*/  ISETP.LT.OR P6, PT, R28, R251, P6 ;  /* 0x000000fb1c00720c */ /* 0x000fe200037c1670 */
[----:B------:R-:W-:Y:S01]  /*a260*/  FFMA.FTZ R11, R11, -UR17, R26 ;  /* 0x800000110b0b7c23 */ /* 0x000fe2000801001a */
[----:B------:R-:W-:Y:S01]  /*a270*/  FSEL R181, R31, -INF , !P0 ;  /* 0xff8000001fb57808 */ /* 0x000fe20004000000 */
[----:B------:R-:W-:Y:S01]  /*a280*/  FFMA.FTZ R9, R4, -UR17, R25 ;  /* 0x8000001104097c23 */ /* 0x000fe20008010019 */
[----:B------:R-:W-:Y:S01]  /*a290*/  ISETP.GE.AND P1, PT, R28, R243, PT ;  /* 0x000000f31c00720c */ /* 0x000fe20003f26270 */
[----:B------:R-:W-:Y:S01]  /*a2a0*/  VIADD R4, R173, 0x21 ;  /* 0x00000021ad047836 */ /* 0x000fe20000000000 */
[----:B------:R-:W-:-:S02]  /*a2b0*/  ISETP.GE.AND P0, PT, R8, R250, PT ;  /* 0x000000fa0800720c */ /* 0x000fc40003f06270 */
[----:B------:R-:W-:Y:S01]  /*a2c0*/  FSEL R26, R24, -INF , !P6 ;  /* 0xff800000181a7808 */ /* 0x000fe20007000000 */
[--C-:B------:R-:W-:Y:S01]  /*a2d0*/  IMAD.IADD R6, R249, 0x1, -R4.reuse ;  /* 0x00000001f9067824 */ /* 0x100fe200078e0a04 */
[----:B------:R-:W-:Y:S01]  /*a2e0*/  ISETP.LT.OR P1, PT, R28, R248, P1 ;  /* 0x000000f81c00720c */ /* 0x000fe20000f21670 */
[----:B------:R-:W-:Y:S01]  /*a2f0*/  IMAD.IADD R28, R252, 0x1, -R4 ;  /* 0x00000001fc1c7824 */ /* 0x000fe200078e0a04 */
[C---:B------:R-:W-:Y:S02]  /*a300*/  ISETP.LT.OR P0, PT, R8.reuse, R251, P0 ;  /* 0x000000fb0800720c */ /* 0x040fe40000701670 */
[----:B------:R-:W-:Y:S02]  /*a310*/  ISETP.GE.AND P6, PT, R8, R243, PT ;  /* 0x000000f30800720c */ /* 0x000fe40003fc6270 */
[----:B------:R-:W-:Y:S02]  /*a320*/  FSEL R25, R11, -INF , !P1 ;  /* 0xff8000000b197808 */ /* 0x000fe40004800000 */
[----:B------:R-:W-:-:S02]  /*a330*/  FSEL R24, R9, -INF , !P0 ;  /* 0xff80000009187808 */ /* 0x000fc40004000000 */
[----:B------:R-:W-:Y:S02]  /*a340*/  ISETP.LT.OR P6, PT, R8, R248, P6 ;  /* 0x000000f80800720c */ /* 0x000fe400037c1670 */
[----:B------:R-:W1:Y:S01]  /*a350*/  LDSM.16.M88.4 R8, [R216+0x7800] ;  /* 0x00780000d808783b */ /* 0x000e620000000200 */
[----:B------:R-:W-:Y:S01]  /*a360*/  ISETP.GE.AND P1, PT, R5, R250, PT ;  /* 0x000000fa0500720c */ /* 0x000fe20003f26270 */
[----:B------:R-:W-:-:S04]  /*a370*/  DEPBAR.LE SB0, 0x0 ;  /* 0x000080000000791a */ /* 0x000fc80000000000 */
[C---:B------:R-:W-:Y:S02]  /*a380*/  ISETP.GE.AND P0, PT, R5.reuse, R243, PT ;  /* 0x000000f30500720c */ /* 0x040fe40003f06270 */
[----:B------:R-:W-:Y:S02]  /*a390*/  IABS R29, R29 ;  /* 0x0000001d001d7213 */ /* 0x000fe40000000000 */
[C---:B------:R-:W-:Y:S01]  /*a3a0*/  ISETP.LT.OR P1, PT, R5.reuse, R251, P1 ;  /* 0x000000fb0500720c */ /* 0x040fe20000f21670 */
[----:B------:R-:W-:Y:S01]  /*a3b0*/  BAR.SYNC.DEFER_BLOCKING 0x0 ;  /* 0x0000000000007b1d */ /* 0x000fe20000010000 */
[----:B------:R-:W-:Y:S01]  /*a3c0*/  ISETP.LT.OR P0, PT, R5, R248, P0 ;  /* 0x000000f80500720c */ /* 0x000fe20000701670 */
[----:B------:R-:W-:Y:S01]  /*a3d0*/  IMAD.IADD R5, R249, 0x1, -R5 ;  /* 0x00000001f9057824 */ /* 0x000fe200078e0a05 */
[----:B------:R-:W-:Y:S02]  /*a3e0*/  IABS R30, R30 ;  /* 0x0000001e001e7213 */ /* 0x000fe40000000000 */
[----:B------:R-:W-:-:S02]  /*a3f0*/  I2FP.F32.S32 R29, R29 ;  /* 0x0000001d001d7245 */ /* 0x000fc40000201400 */
[----:B------:R-:W-:Y:S02]  /*a400*/  IABS R28, R28 ;  /* 0x0000001c001c7213 */ /* 0x000fe40000000000 */
[----:B------:R-:W-:Y:S01]  /*a410*/  I2FP.F32.S32 R30, R30 ;  /* 0x0000001e001e7245 */ /* 0x000fe20000201400 */
[----:B------:R-:W-:Y:S01]  /*a420*/  FFMA.FTZ R20, R29, -UR17, R20 ;  /* 0x800000111d147c23 */ /* 0x000fe20008010014 */
[----:B------:R-:W-:Y:S02]  /*a430*/  IABS R5, R5 ;  /* 0x0000000500057213 */ /* 0x000fe40000000000 */
[----:B------:R-:W-:Y:S01]  /*a440*/  I2FP.F32.S32 R28, R28 ;  /* 0x0000001c001c7245 */ /* 0x000fe20000201400 */
[----:B------:R-:W-:Y:S01]  /*a450*/  FFMA.FTZ R27, R30, -UR17, R27 ;  /* 0x800000111e1b7c23 */ /* 0x000fe2000801001b */
[----:B------:R-:W-:Y:S02]  /*a460*/  I2FP.F32.S32 R5, R5 ;  /* 0x0000000500057245 */ /* 0x000fe40000201400 */
[----:B------:R-:W-:Y:S01]  /*a470*/  FSEL R196, R20, -INF , !P1 ;  /* 0xff80000014c47808 */ /* 0x000fe20004800000 */
[----:B------:R-:W-:Y:S01]  /*a480*/  FFMA.FTZ R28, R28, -UR17, R21 ;  /* 0x800000111c1c7c23 */ /* 0x000fe20008010015 */
[----:B------:R-:W-:Y:S01]  /*a490*/  VIADD R20, R173, 0x28 ;  /* 0x00000028ad147836 */ /* 0x000fe20000000000 */
[----:B------:R-:W-:Y:S01]  /*a4a0*/  FSEL R21, R27, -INF , !P6 ;  /* 0xff8000001b157808 */ /* 0x000fe20007000000 */
[----:B------:R-:W-:Y:S01]  /*a4b0*/  FFMA.FTZ R22, R5, -UR17, R22 ;  /* 0x8000001105167c23 */ /* 0x000fe20008010016 */
[C---:B------:R-:W-:Y:S01]  /*a4c0*/  ISETP.GE.AND P6, PT, R4.reuse, R250, PT ;  /* 0x000000fa0400720c */ /* 0x040fe20003fc6270 */
[----:B------:R-:W-:Y:S01]  /*a4d0*/  VIADD R5, R173, 0x29 ;  /* 0x00000029ad057836 */ /* 0x000fe20000000000 */
[----:B------:R-:W-:Y:S01]  /*a4e0*/  ISETP.GE.AND P1, PT, R4, R243, PT ;  /* 0x000000f30400720c */ /* 0x000fe20003f26270 */
[--C-:B------:R-:W-:Y:S01]  /*a4f0*/  IMAD.IADD R7, R249, 0x1, -R20.reuse ;  /* 0x00000001f9077824 */ /* 0x100fe200078e0a14 */
[----:B------:R-:W-:Y:S01]  /*a500*/  IABS R6, R6 ;  /* 0x0000000600067213 */ /* 0x000fe20000000000 */
[----:B------:R-:W-:Y:S01]  /*a510*/  IMAD.IADD R27, R252, 0x1, -R20 ;  /* 0x00000001fc1b7824 */ /* 0x000fe200078e0a14 */
[C---:B------:R-:W-:Y:S01]  /*a520*/  ISETP.LT.OR P6, PT, R4.reuse, R251, P6 ;  /* 0x000000fb0400720c */ /* 0x040fe200037c1670 */
[----:B-1----:R-:W-:Y:S01]  /*a530*/  HMMA.16816.F32.BF16 R188, R12, R8, R188 ;  /* 0x000000080cbc723c */ /* 0x002fe200000418bc */
[----:B------:R-:W-:Y:S01]  /*a540*/  ISETP.LT.OR P1, PT, R4, R248, P1 ;  /* 0x000000f80400720c */ /* 0x000fe20000f21670 */
[----:B------:R-:W-:Y:S01]  /*a550*/  IMAD.IADD R4, R252, 0x1, -R5 ;  /* 0x00000001fc047824 */ /* 0x000fe200078e0a05 */
[----:B------:R-:W-:-:S02]  /*a560*/  I2FP.F32.S32 R6, R6 ;  /* 0x0000000600067245 */ /* 0x000fc40000201400 */
[----:B------:R-:W-:Y:S01]  /*a570*/  IABS R7, R7 ;  /* 0x0000000700077213 */ /* 0x000fe20000000000 */
[----:B------:R-:W-:Y:S01]  /*a580*/  HMMA.16816.F32.BF16 R184, R12, R10, R184 ;  /* 0x0000000a0cb8723c */ /* 0x000fe200000418b8 */
[----:B------:R-:W-:Y:S01]  /*a590*/  IABS R27, R27 ;  /* 0x0000001b001b7213 */ /* 0x000fe20000000000 */
[----:B------:R-:W-:Y:S01]  /*a5a0*/  FFMA.FTZ R23, R6, -UR17, R23 ;  /* 0x8000001106177c23 */ /* 0x000fe20008010017 */
[----:B------:R-:W-:Y:S01]  /*a5b0*/  IABS R4, R4 ;  /* 0x0000000400047213 */ /* 0x000fe20000000000 */
[----:B------:R-:W-:Y:S01]  /*a5c0*/  IMAD.IADD R8, R249, 0x1, -R5 ;  /* 0x00000001f9087824 */ /* 0x000fe200078e0a05 */
[----:B------:R-:W-:Y:S02]  /*a5d0*/  I2FP.F32.S32 R7, R7 ;  /* 0x0000000700077245 */ /* 0x000fe40000201400 */
[----:B------:R-:W-:Y:S02]  /*a5e0*/  I2FP.F32.S32 R27, R27 ;  /* 0x0000001b001b7245 */ /* 0x000fe40000201400 */
[----:B------:R-:W-:Y:S01]  /*a5f0*/  FSEL R193, R22, -INF , !P0 ;  /* 0xff80000016c17808 */ /* 0x000fe20004000000 */
[----:B------:R-:W-:Y:S01]  /*a600*/  FFMA.FTZ R18, R7, -UR17, R18 ;  /* 0x8000001107127c23 */ /* 0x000fe20008010012 */
[----:B------:R-:W-:Y:S01]  /*a610*/  I2FP.F32.S32 R4, R4 ;  /* 0x0000000400047245 */ /* 0x000fe20000201400 */
[----:B------:R-:W-:Y:S01]  /*a620*/  VIADD R7, R173, 0x30 ;  /* 0x00000030ad077836 */ /* 0x000fe20000000000 */
[-C--:B------:R-:W-:Y:S01]  /*a630*/  ISETP.GE.AND P0, PT, R20, R250.reuse, PT ;  /* 0x000000fa1400720c */ /* 0x080fe20003f06270 */
[----:B------:R-:W-:Y:S01]  /*a640*/  FFMA.FTZ R16, R27, -UR17, R16 ;  /* 0x800000111b107c23 */ /* 0x000fe20008010010 */
[----:B------:R-:W-:Y:S01]  /*a650*/  FSEL R194, R28, -INF , !P6 ;  /* 0xff8000001cc27808 */ /* 0x000fe20007000000 */
[----:B------:R-:W-:Y:S01]  /*a660*/  FFMA.FTZ R17, R4, -UR17, R17 ;  /* 0x8000001104117c23 */ /* 0x000fe20008010011 */
[----:B------:R-:W-:Y:S01]  /*a670*/  FSEL R195, R23, -INF , !P1 ;  /* 0xff80000017c37808 */ /* 0x000fe20004800000 */
[----:B------:R-:W-:Y:S01]  /*a680*/  VIADD R4, R173, 0x31 ;  /* 0x00000031ad047836 */ /* 0x000fe20000000000 */
[----:B------:R-:W-:Y:S01]  /*a690*/  ISETP.GE.AND P6, PT, R20, R243, PT ;  /* 0x000000f31400720c */ /* 0x000fe20003fc6270 */
[C---:B------:R-:W-:Y:S01]  /*a6a0*/  IMAD.IADD R9, R252.reuse, 0x1, -R7 ;  /* 0x00000001fc097824 */ /* 0x040fe200078e0a07 */
[----:B------:R-:W-:Y:S01]  /*a6b0*/  ISETP.GE.AND P1, PT, R5, R250, PT ;  /* 0x000000fa0500720c */ /* 0x000fe20003f26270 */
[----:B------:R-:W-:Y:S01]  /*a6c0*/  IMAD.IADD R6, R252, 0x1, -R4 ;  /* 0x00000001fc067824 */ /* 0x000fe200078e0a04 */
[----:B------:R-:W-:-:S02]  /*a6d0*/  ISETP.LT.OR P0, PT, R20, R251, P0 ;  /* 0x000000fb1400720c */ /* 0x000fc40000701670 */
[----:B------:R-:W-:Y:S02]  /*a6e0*/  ISETP.LT.OR P6, PT, R20, R248, P6 ;  /* 0x000000f81400720c */ /* 0x000fe400037c1670 */
[C---:B------:R-:W-:Y:S02]  /*a6f0*/  ISETP.LT.OR P1, PT, R5.reuse, R251, P1 ;  /* 0x000000fb0500720c */ /* 0x040fe40000f21670 */
[----:B------:R-:W-:Y:S02]  /*a700*/  FSEL R198, R16, -INF , !P0 ;  /* 0xff80000010c67808 */ /* 0x000fe40004000000 */
[----:B------:R-:W-:Y:S02]  /*a710*/  ISETP.GE.AND P0, PT, R5, R243, PT ;  /* 0x000000f30500720c */ /* 0x000fe40003f06270 */
[----:B------:R-:W-:Y:S02]  /*a720*/  FSEL R183, R18, -INF , !P6 ;  /* 0xff80000012b77808 */ /* 0x000fe40007000000 */
[----:B------:R-:W-:-:S02]  /*a730*/  FSEL R192, R17, -INF , !P1 ;  /* 0xff80000011c07808 */ /* 0x000fc40004800000 */
[C---:B------:R-:W-:Y:S02]  /*a740*/  ISETP.GE.AND P6, PT, R7.reuse, R250, PT ;  /* 0x000000fa0700720c */ /* 0x040fe40003fc6270 */
[----:B------:R-:W-:Y:S02]  /*a750*/  ISETP.GE.AND P1, PT, R7, R243, PT ;  /* 0x000000f30700720c */ /* 0x000fe40003f26270 */
[----:B------:R-:W-:Y:S02]  /*a760*/  IABS R8, R8 ;  /* 0x0000000800087213 */ /* 0x000fe40000000000 */
[----:B------:R-:W-:Y:S02]  /*a770*/  IABS R9, R9 ;  /* 0x0000000900097213 */ /* 0x000fe40000000000 */
[----:B------:R-:W-:Y:S01]  /*a780*/  ISETP.LT.OR P0, PT, R5, R248, P0 ;  /* 0x000000f80500720c */ /* 0x000fe20000701670 */
[----:B------:R-:W-:Y:S01]  /*a790*/  IMAD.IADD R5, R249, 0x1, -R7 ;  /* 0x00000001f9057824 */ /* 0x000fe200078e0a07 */
[----:B------:R-:W-:-:S02]  /*a7a0*/  ISETP.LT.OR P6, PT, R7, R251, P6 ;  /* 0x000000fb0700720c */ /* 0x000fc400037c1670 */
[----:B------:R-:W-:Y:S02]  /*a7b0*/  ISETP.LT.OR P1, PT, R7, R248, P1 ;  /* 0x000000f80700720c */ /* 0x000fe40000f21670 */
[----:B------:R-:W-:Y:S02]  /*a7c0*/  IABS R6, R6 ;  /* 0x0000000600067213 */ /* 0x000fe40000000000 */
[----:B------:R-:W-:Y:S02]  /*a7d0*/  I2FP.F32.S32 R8, R8 ;  /* 0x0000000800087245 */ /* 0x000fe40000201400 */
[----:B------:R-:W-:Y:S02]  /*a7e0*/  I2FP.F32.S32 R7, R9 ;  /* 0x0000000900077245 */ /* 0x000fe40000201400 */
[----:B------:R-:W-:Y:S01]  /*a7f0*/  I2FP.F32.S32 R6, R6 ;  /* 0x0000000600067245 */ /* 0x000fe20000201400 */
[----:B------:R-:W-:Y:S01]  /*a800*/  FFMA.FTZ R19, R8, -UR17, R19 ;  /* 0x8000001108137c23 */ /* 0x000fe20008010013 */
[----:B------:R-:W-:Y:S01]  /*a810*/  IABS R5, R5 ;  /* 0x0000000500057213 */ /* 0x000fe20000000000 */
[----:B------:R-:W-:Y:S01]  /*a820*/  FFMA.FTZ R7, R7, -UR17, R188 ;  /* 0x8000001107077c23 */ /* 0x000fe200080100bc */
[----:B------:R-:W-:-:S02]  /*a830*/  IMAD.IADD R8, R249, 0x1, -R4 ;  /* 0x00000001f9087824 */ /* 0x000fc400078e0a04 */
[----:B------:R-:W-:Y:S01]  /*a840*/  FFMA.FTZ R178, R6, -UR17, R189 ;  /* 0x8000001106b27c23 */ /* 0x000fe200080100bd */
[----:B------:R-:W-:Y:S01]  /*a850*/  FSEL R189, R19, -INF , !P0 ;  /* 0xff80000013bd7808 */ /* 0x000fe20004000000 */
[----:B------:R-:W-:Y:S01]  /*a860*/  VIADD R6, R173, 0x39 ;  /* 0x00000039ad067836 */ /* 0x000fe20000000000 */
[----:B------:R-:W-:Y:S01]  /*a870*/  FSEL R180, R7, -INF , !P6 ;  /* 0xff80000007b47808 */ /* 0x000fe20007000000 */
[----:B------:R-:W-:Y:S01]  /*a880*/  VIADD R7, R173, 0x38 ;  /* 0x00000038ad077836 */ /* 0x000fe20000000000 */
[C---:B------:R-:W-:Y:S02]  /*a890*/  ISETP.GE.AND P0, PT, R4.reuse, R250, PT ;  /* 0x000000fa0400720c */ /* 0x040fe40003f06270 */
[----:B------:R-:W-:Y:S01]  /*a8a0*/  ISETP.GE.AND P6, PT, R4, R243, PT ;  /* 0x000000f30400720c */ /* 0x000fe20003fc6270 */
[----:B------:R-:W-:Y:S01]  /*a8b0*/  IMAD.IADD R9, R252, 0x1, -R7 ;  /* 0x00000001fc097824 */ /* 0x000fe200078e0a07 */
[----:B------:R-:W-:Y:S02]  /*a8c0*/  I2FP.F32.S32 R5, R5 ;  /* 0x0000000500057245 */ /* 0x000fe40000201400 */
[----:B------:R-:W-:-:S02]  /*a8d0*/  ISETP.LT.OR P0, PT, R4, R251, P0 ;  /* 0x000000fb0400720c */ /* 0x000fc40000701670 */
[----:B------:R-:W-:Y:S01]  /*a8e0*/  ISETP.LT.OR P6, PT, R4, R248, P6 ;  /* 0x000000f80400720c */ /* 0x000fe200037c1670 */
[----:B------:R-:W-:Y:S02]  /*a8f0*/  IMAD.IADD R4, R249, 0x1, -R7 ;  /* 0x00000001f9047824 */ /* 0x000fe400078e0a07 */
[----:B------:R-:W-:Y:S01]  /*a900*/  FFMA.FTZ R5, R5, -UR17, R190 ;  /* 0x8000001105057c23 */ /* 0x000fe200080100be */
[----:B------:R-:W-:Y:S02]  /*a910*/  IABS R8, R8 ;  /* 0x0000000800087213 */ /* 0x000fe40000000000 */
[----:B------:R-:W-:Y:S02]  /*a920*/  FSEL R178, R178, -INF , !P0 ;  /* 0xff800000b2b27808 */ /* 0x000fe40004000000 */
[----:B------:R-:W-:Y:S02]  /*a930*/  IABS R4, R4 ;  /* 0x0000000400047213 */ /* 0x000fe40000000000 */
[----:B------:R-:W-:-:S02]  /*a940*/  FSEL R173, R5, -INF , !P1 ;  /* 0xff80000005ad7808 */ /* 0x000fc40004800000 */
[----:B------:R-:W-:Y:S02]  /*a950*/  IABS R5, R9 ;  /* 0x0000000900057213 */ /* 0x000fe40000000000 */
[----:B------:R-:W-:Y:S01]  /*a960*/  I2FP.F32.S32 R9, R4 ;  /* 0x0000000400097245 */ /* 0x000fe20000201400 */
[----:B------:R-:W-:Y:S01]  /*a970*/  IMAD.IADD R4, R252, 0x1, -R6 ;  /* 0x00000001fc047824 */ /* 0x000fe200078e0a06 */
[C---:B------:R-:W-:Y:S02]  /*a980*/  ISETP.GE.AND P1, PT, R7.reuse, R250, PT ;  /* 0x000000fa0700720c */ /* 0x040fe40003f26270 */
[----:B------:R-:W-:Y:S01]  /*a990*/  ISETP.GE.AND P0, PT, R7, R243, PT ;  /* 0x000000f30700720c */ /* 0x000fe20003f06270 */
[----:B------:R-:W-:Y:S01]  /*a9a0*/  FFMA.FTZ R9, R9, -UR17, R186 ;  /* 0x8000001109097c23 */ /* 0x000fe200080100ba */
[----:B------:R-:W-:Y:S02]  /*a9b0*/  I2FP.F32.S32 R8, R8 ;  /* 0x0000000800087245 */ /* 0x000fe40000201400 */
[----:B------:R-:W-:-:S02]  /*a9c0*/  ISETP.LT.OR P1, PT, R7, R251, P1 ;  /* 0x000000fb0700720c */ /* 0x000fc40000f21670 */
[----:B------:R-:W-:Y:S01]  /*a9d0*/  ISETP.LT.OR P0, PT, R7, R248, P0 ;  /* 0x000000f80700720c */ /* 0x000fe20000701670 */
[----:B------:R-:W-:Y:S01]  /*a9e0*/  IMAD.IADD R7, R249, 0x1, -R6 ;  /* 0x00000001f9077824 */ /* 0x000fe200078e0a06 */
[----:B------:R-:W-:Y:S01]  /*a9f0*/  I2FP.F32.S32 R5, R5 ;  /* 0x0000000500057245 */ /* 0x000fe20000201400 */
[----:B------:R-:W-:Y:S01]  /*aa00*/  FFMA.FTZ R8, R8, -UR17, R191 ;  /* 0x8000001108087c23 */ /* 0x000fe200080100bf */
[----:B------:R-:W-:Y:S02]  /*aa10*/  FSEL R29, R9, -INF , !P0 ;  /* 0xff800000091d7808 */ /* 0x000fe40004000000 */
[----:B------:R-:W-:Y:S01]  /*aa20*/  IABS R4, R4 ;  /* 0x0000000400047213 */ /* 0x000fe20000000000 */
[----:B------:R-:W-:Y:S01]  /*aa30*/  FFMA.FTZ R5, R5, -UR17, R184 ;  /* 0x8000001105057c23 */ /* 0x000fe200080100b8 */
[----:B------:R-:W-:Y:S02]  /*aa40*/  PLOP3.LUT P0, PT, PT, PT, UP0, 0x80, 0x0 ;  /* 0x000000000000781c */ /* 0x000fe40003f0f008 */
[----:B------:R-:W-:-:S02]  /*aa50*/  IABS R7, R7 ;  /* 0x0000000700077213 */ /* 0x000fc40000000000 */
[----:B------:R-:W-:Y:S02]  /*aa60*/  FSEL R31, R8, -INF , !P6 ;  /* 0xff800000081f7808 */ /* 0x000fe40007000000 */
[----:B------:R-:W-:Y:S02]  /*aa70*/  I2FP.F32.S32 R8, R4 ;  /* 0x0000000400087245 */ /* 0x000fe40000201400 */
[----:B------:R-:W-:Y:S02]  /*aa80*/  I2FP.F32.S32 R4, R7 ;  /* 0x0000000700047245 */ /* 0x000fe40000201400 */
[----:B------:R-:W-:Y:S01]  /*aa90*/  FSEL R176, R5, -INF , !P1 ;  /* 0xff80000005b07808 */ /* 0x000fe20004800000 */
[----:B------:R-:W-:Y:S01]  /*aaa0*/  FFMA.FTZ R8, R8, -UR17, R185 ;  /* 0x8000001108087c23 */ /* 0x000fe200080100b9 */
[----:B------:R-:W-:Y:S01]  /*aab0*/  ISETP.GE.AND P6, PT, R6, R250, PT ;  /* 0x000000fa0600720c */ /* 0x000fe20003fc6270 */
[----:B------:R-:W-:Y:S01]  /*aac0*/  FFMA.FTZ R4, R4, -UR17, R187 ;  /* 0x8000001104047c23 */ /* 0x000fe200080100bb */
[----:B------:R-:W-:-:S02]  /*aad0*/  ISETP.GE.AND P1, PT, R6, R243, PT ;  /* 0x000000f30600720c */ /* 0x000fc40003f26270 */
[C---:B------:R-:W-:Y:S02]  /*aae0*/  ISETP.LT.OR P6, PT, R6.reuse, R251, P6 ;  /* 0x000000fb0600720c */ /* 0x040fe400037c1670 */
[----:B------:R-:W-:Y:S02]  /*aaf0*/  ISETP.LT.OR P1, PT, R6, R248, P1 ;  /* 0x000000f80600720c */ /* 0x000fe40000f21670 */
[----:B------:R-:W-:Y:S02]  /*ab00*/  FSEL R174, R8, -INF , !P6 ;  /* 0xff80000008ae7808 */ /* 0x000fe40007000000 */
[----:B------:R-:W-:Y:S01]  /*ab10*/  FSEL R28, R4, -INF , !P1 ;  /* 0xff800000041c7808 */ /* 0x000fe20004800000 */
[----:B------:R-:W-:Y:S08]  /*ab20*/  @!P0 BRA `(.L_x_306) ;  /* 0x0000000800548947 */ /* 0x000ff00003800000 */
[----:B------:R-:W-:Y:S01]  /*ab30*/  UIADD3 UR22, UR22, -0x3, URZ ;  /* 0xfffffffd16167890 */ /* 0x000fe2000fffe03f */
[----:B------:R-:W1:Y:S01]  /*ab40*/  @!P5 LDC.64 R8, c[0x0][0x218] ;  /* 0x00008600ff08db82 */ /* 0x000e620000000a00 */
[----:B------:R2:W-:Y:S01]  /*ab50*/  @P5 STS.128 [R242+0x8000], RZ ;  /* 0x008000fff2005388 */ /* 0x0005e20000000c00 */
[----:B------:R-:W-:Y:S01]  /*ab60*/  BSSY B0, `(.L_x_307) ;  /* 0x0000090000007945 */ /* 0x000fe20003800000 */
[----:B------:R-:W-:Y:S02]  /*ab70*/  USHF.R.S32.HI UR4, URZ, 0x1f, UR22 ;  /* 0x0000001f3f047899 */ /* 0x000fe40008011416 */
[----:B------:R-:W-:Y:S02]  /*ab80*/  UIMAD.WIDE.U32 UR6, UR22, UR12, URZ ;  /* 0x0000000c160672a5 */ /* 0x000fe4000f8e003f */
[----:B------:R-:W-:Y:S01]  /*ab90*/  UIMAD UR4, UR4, UR12, URZ ;  /* 0x0000000c040472a4 */ /* 0x000fe2000f8e023f */
[----:B------:R-:W3:Y:S03]  /*aba0*/  @!P4 LDC.64 R6, c[0x0][0x218] ;  /* 0x00008600ff06cb82 */ /* 0x000ee60000000a00 */
[----:B------:R-:W-:Y:S01]  /*abb0*/  UIMAD UR4, UR22, UR13, UR4 ;  /* 0x0000000d160472a4 */ /* 0x000fe2000f8e0204 */
[----:B------:R-:W-:-:S02]  /*abc0*/  IMAD.U32 R18, RZ, RZ, UR6 ;  /* 0x00000006ff127e24 */ /* 0x000fc4000f8e00ff */
[----:B------:R-:W-:Y:S01]  /*abd0*/  IMAD.U32 R19, RZ, RZ, UR7 ;  /* 0x00000007ff137e24 */ /* 0x000fe2000f8e00ff */
[----:B------:R-:W-:Y:S01]  /*abe0*/  UIADD3 UR4, UR7, UR4, URZ ;  /* 0x0000000407047290 */ /* 0x000fe2000fffe03f */
[----:B------:R-:W4:Y:S01]  /*abf0*/  @!P3 LDC.64 R4, c[0x0][0x218] ;  /* 0x00008600ff04bb82 */ /* 0x000f220000000a00 */
[----:B------:R-:W-:-:S04]  /*ac00*/  LEA R15, P0, R18, R244, 0x6 ;  /* 0x000000f4120f7211 */ /* 0x000fc800078030ff */
[----:B------:R-:W-:-:S03]  /*ac10*/  IMAD.U32 R17, RZ, RZ, UR4 ;  /* 0x00000004ff117e24 */ /* 0x000fc6000f8e00ff */
[----:B------:R-:W5:Y:S02]  /*ac20*/  @!P2 LDC.64 R12, c[0x0][0x218] ;  /* 0x00008600ff0cab82 */ /* 0x000f640000000a00 */
[----:B------:R-:W-:Y:S02]  /*ac30*/  LEA.HI.X R18, R18, R247, R17, 0x6, P0 ;  /* 0x000000f712127211 */ /* 0x000fe400000f3411 */
[----:B-1----:R-:W-:-:S04]  /*ac40*/  @!P5 LEA R16, P0, R15, R8, 0x1 ;  /* 0x000000080f10d211 */ /* 0x002fc800078008ff */
[----:B------:R-:W1:Y:S01]  /*ac50*/  @!P5 LDC.64 R10, c[0x0][0x218] ;  /* 0x00008600ff0adb82 */ /* 0x000e620000000a00 */
[C---:B---3--:R-:W-:Y:S02]  /*ac60*/  @!P4 LEA R34, P1, R15.reuse, R6, 0x1 ;  /* 0x000000060f22c211 */ /* 0x048fe400078208ff */
[C-C-:B------:R-:W-:Y:S02]  /*ac70*/  @!P5 LEA.HI.X R17, R15.reuse, R9, R18.reuse, 0x1, P0 ;  /* 0x000000090f11d211 */ /* 0x140fe400000f0c12 */
[C-C-:B------:R-:W-:Y:S02]  /*ac80*/  @!P4 LEA.HI.X R35, R15.reuse, R7, R18.reuse, 0x1, P1 ;  /* 0x000000070f23c211 */ /* 0x140fe400008f0c12 */
        /* <DEDUP_REMOVED lines=9> */
[----:B------:R-:W2:Y:S01]  /*ad20*/  @!P3 LDC.64 R6, c[0x0][0x218] ;  /* 0x00008600ff06bb82 */ /* 0x000ea20000000a00 */
        /* <DEDUP_REMOVED lines=24> */
[----:B----4-:R-:W4:Y:S02]  /*aeb0*/  @!P5 LDC.64 R16, c[0x0][0x218] ;  /* 0x00008600ff10db82 */ /* 0x010f240000000a00 */
[----:B------:R-:W-:Y:S01]  /*aec0*/  @!PT LDS RZ, [RZ] ;  /* 0x00000000fffff984 */ /* 0x000fe20000000800 */
[----:B------:R-:W-:Y:S01]  /*aed0*/  @!PT LDS RZ, [RZ] ;  /* 0x00000000fffff984 */ /* 0x000fe20000000800 */
[----:B------:R-:W-:Y:S01]  /*aee0*/  @!PT LDS RZ, [RZ] ;  /* 0x00000000fffff984 */ /* 0x000fe20000000800 */
[----:B------:R-:W-:Y:S04]  /*aef0*/  @!P5 LDGSTS.E.BYPASS.LTC128B.128 [R242+0x8800], desc[UR34][R186.64] ;  /* 0x08800000baf2dfae */ /* 0x000fe8000b901d62 */
[----:B------:R3:W-:Y:S02]  /*af00*/  @P4 STS.128 [R242+0xa800], RZ ;  /* 0x00a800fff2004388 */ /* 0x0007e40000000c00 */
[----:B------:R-:W3:Y:S01]  /*af10*/  @!P3 LDC.64 R12, c[0x0][0x218] ;  /* 0x00008600ff0cbb82 */ /* 0x000ee20000000a00 */
[C---:B-----5:R-:W-:Y:S01]  /*af20*/  @!P2 LEA R34, P0, R19.reuse, R4, 0x1 ;  /* 0x000000041322a211 */ /* 0x060fe200078008ff */
[----:B------:R-:W-:Y:S01]  /*af30*/  @!PT LDS RZ, [RZ] ;  /* 0x00000000fffff984 */ /* 0x000fe20000000800 */
[----:B------:R-:W-:Y:S01]  /*af40*/  @!PT LDS RZ, [RZ] ;  /* 0x00000000fffff984 */ /* 0x000fe20000000800 */
[----:B------:R-:W-:Y:S01]  /*af50*/  @!PT LDS RZ, [RZ] ;  /* 0x00000000fffff984 */ /* 0x000fe20000000800 */
[----:B------:R1:W-:Y:S01]  /*af60*/  @!P4 LDGSTS.E.BYPASS.LTC128B.128 [R242+0xa800], desc[UR34][R168.64+0x80] ;  /* 0x0a800080a8f2cfae */ /* 0x0003e2000b901d62 */
[----:B--2---:R-:W-:-:S03]  /*af70*/  @!P3 LEA R22, P1, R19, R6, 0x1 ;  /* 0x000000061316b211 */ /* 0x004fc600078208ff */
[----:B------:R2:W-:Y:S01]  /*af80*/  @P3 STS.128 [R242+0xc800], RZ ;  /* 0x00c800fff2003388 */ /* 0x0005e20000000c00 */
[C-C-:B------:R-:W-:Y:S01]  /*af90*/  @!P2 LEA.HI.X R35, R19.reuse, R5, R18.reuse, 0x1, P0 ;  /* 0x000000051323a211 */ /* 0x140fe200000f0c12 */
[----:B------:R-:W5:Y:S01]  /*afa0*/  @!P2 LDC.64 R10, c[0x0][0x218] ;  /* 0x00008600ff0aab82 */ /* 0x000f620000000a00 */
[C---:B------:R-:W-:Y:S02]  /*afb0*/  @!P3 LEA.HI.X R23, R19.reuse, R7, R18, 0x1, P1 ;  /* 0x000000071317b211 */ /* 0x040fe400008f0c12 */
[----:B------:R-:W-:-:S03]  /*afc0*/  IADD3 R19, P1, R19, UR40, RZ ;  /* 0x0000002813137c10 */ /* 0x000fc6000ff3e0ff */
[----:B------:R-:W-:Y:S01]  /*afd0*/  @!PT LDS RZ, [RZ] ;  /* 0x00000000fffff984 */ /* 0x000fe20000000800 */
[----:B------:R-:W-:Y:S01]  /*afe0*/  @!PT LDS RZ, [RZ] ;  /* 0x00000000fffff984 */ /* 0x000fe20000000800 */
[----:B------:R-:W-:Y:S01]  /*aff0*/  @!PT LDS RZ, [RZ] ;  /* 0x00000000fffff984 */ /* 0x000fe20000000800 */
[----:B------:R2:W-:Y:S01]  /*b000*/  @!P3 LDGSTS.E.BYPASS.LTC128B.128 [R242+0xc800], desc[UR34][R22.64+0x100] ;  /* 0x0c80010016f2bfae */ /* 0x0005e2000b901d62 */
[----:B------:R-:W-:Y:S01]  /*b010*/  IADD3.X R18, R18, UR39, RZ, P1, !PT ;  /* 0x0000002712127c10 */ /* 0x000fe20008ffe4ff */
[----:B------:R-:W2:Y:S01]  /*b020*/  @!P5 LDC.64 R8, c[0x0][0x218] ;  /* 0x00008600ff08db82 */ /* 0x000ea20000000a00 */
[C---:B----4-:R-:W-:Y:S01]  /*b030*/  @!P5 LEA R16, P0, R19.reuse, R16, 0x1 ;  /* 0x000000101310d211 */ /* 0x050fe200078008ff */
[----:B------:R4:W-:Y:S03]  /*b040*/  @P2 STS.128 [R242+0xe800], RZ ;  /* 0x00e800fff2002388 */ /* 0x0009e60000000c00 */
[C---:B------:R-:W-:Y:S01]  /*b050*/  @!P5 LEA.HI.X R17, R19.reuse, R17, R18, 0x1, P0 ;  /* 0x000000111311d211 */ /* 0x040fe200000f0c12 */
[----:B------:R-:W-:Y:S01]  /*b060*/  @!PT LDS RZ, [RZ] ;  /* 0x00000000fffff984 */ /* 0x000fe20000000800 */
[----:B------:R-:W-:Y:S01]  /*b070*/  @!PT LDS RZ, [RZ] ;  /* 0x00000000fffff984 */ /* 0x000fe20000000800 */
[----:B------:R-:W-:Y:S01]  /*b080*/  @!PT LDS RZ, [RZ] ;  /* 0x00000000fffff984 */ /* 0x000fe20000000800 */
[----:B------:R4:W-:Y:S02]  /*b090*/  @!P2 LDGSTS.E.BYPASS.LTC128B.128 [R242+0xe800], desc[UR34][R34.64+0x180] ;  /* 0x0e80018022f2afae */ /* 0x0009e4000b901d62 */
[----:B------:R-:W4:Y:S01]  /*b0a0*/  @!P4 LDC.64 R6, c[0x0][0x218] ;  /* 0x00008600ff06cb82 */ /* 0x000f220000000a00 */
[C---:B---3--:R-:W-:Y:S01]  /*b0b0*/  @!P3 LEA R12, P6, R19.reuse, R12, 0x1 ;  /* 0x0000000c130cb211 */ /* 0x048fe200078c08ff */
[----:B------:R3:W-:Y:S01]  /*b0c0*/  @P5 STS.128 [R242+0x9000], RZ ;  /* 0x009000fff2005388 */ /* 0x0007e20000000c00 */
[----:B-1----:R-:W-:-:S03]  /*b0d0*/  @!P4 LEA R168, P0, R19, R14, 0x1 ;  /* 0x0000000e13a8c211 */ /* 0x002fc600078008ff */
[----:B------:R-:W-:Y:S01]  /*b0e0*/  @!PT LDS RZ, [RZ] ;  /* 0x00000000fffff984 */ /* 0x000fe20000000800 */
[----:B------:R-:W-:Y:S01]  /*b0f0*/  @!PT LDS RZ, [RZ] ;  /* 0x00000000fffff984 */ /* 0x000fe20000000800 */
[----:B------:R-:W-:Y:S01]  /*b100*/  @!PT LDS RZ, [RZ] ;  /* 0x00000000fffff984 */ /* 0x000fe20000000800 */
[----:B------:R3:W-:Y:S01]  /*b110*/  @!P5 LDGSTS.E.BYPASS.LTC128B.128 [R242+0x9000], desc[UR34][R16.64] ;  /* 0x0900000010f2dfae */ /* 0x0007e2000b901d62 */
[C-C-:B------:R-:W-:Y:S01]  /*b120*/  @!P3 LEA.HI.X R13, R19.reuse, R13, R18.reuse, 0x1, P6 ;  /* 0x0000000d130db211 */ /* 0x140fe200030f0c12 */
[----:B------:R-:W1:Y:S01]  /*b130*/  @!P3 LDC.64 R4, c[0x0][0x218] ;  /* 0x00008600ff04bb82 */ /* 0x000e620000000a00 */
[C-C-:B------:R-:W-:Y:S01]  /*b140*/  @!P4 LEA.HI.X R169, R19.reuse, R15, R18.reuse, 0x1, P0 ;  /* 0x0000000f13a9c211 */ /* 0x140fe200000f0c12 */
[----:B------:R3:W-:Y:S01]  /*b150*/  @P4 STS.128 [R242+0xb000], RZ ;  /* 0x00b000fff2004388 */ /* 0x0007e20000000c00 */
[C---:B------:R-:W-:Y:S02]  /*b160*/  IADD3 R14, P0, R19.reuse, UR40, RZ ;  /* 0x00000028130e7c10 */ /* 0x040fe4000ff1e0ff */
[C---:B-----5:R-:W-:Y:S01]  /*b170*/  @!P2 LEA R10, P1, R19.reuse, R10, 0x1 ;  /* 0x0000000a130aa211 */ /* 0x060fe200078208ff */
[----:B------:R-:W-:Y:S01]  /*b180*/  @!PT LDS RZ, [RZ] ;  /* 0x00000000fffff984 */ /* 0x000fe20000000800 */
[----:B------:R-:W-:Y:S01]  /*b190*/  @!PT LDS RZ, [RZ] ;  /* 0x00000000fffff984 */ /* 0x000fe20000000800 */
[----:B------:R-:W-:Y:S01]  /*b1a0*/  @!PT LDS RZ, [RZ] ;  /* 0x00000000fffff984 */ /* 0x000fe20000000800 */
[----:B------:R3:W-:Y:S01]  /*b1b0*/  @!P4 LDGSTS.E.BYPASS.LTC128B.128 [R242+0xb000], desc[UR34][R168.64+0x80] ;  /* 0x0b000080a8f2cfae */ /* 0x0007e2000b901d62 */
[----:B------:R-:W-:Y:S02]  /*b1c0*/  IADD3.X R15, R18, UR39, RZ, P0, !PT ;  /* 0x00000027120f7c10 */ /* 0x000fe400087fe4ff */
[----:B--2---:R-:W-:Y:S01]  /*b1d0*/  @!P5 LEA R8, P6, R14, R8, 0x1 ;  /* 0x000000080e08d211 */ /* 0x004fe200078c08ff */
[----:B------:R3:W-:Y:S01]  /*b1e0*/  @P3 STS.128 [R242+0xd000], RZ ;  /* 0x00d000fff2003388 */ /* 0x0007e20000000c00 */
[----:B------:R-:W-:-:S02]  /*b1f0*/  @!P2 LEA.HI.X R11, R19, R11, R18, 0x1, P1 ;  /* 0x0000000b130ba211 */ /* 0x000fc400008f0c12 */
        /* <DEDUP_REMOVED lines=11> */
[----:B------:R3:W-:Y:S01]  /*b2b0*/  @!P2 LDGSTS.E.BYPASS.LTC128B.128 [R242+0xf000], desc[UR34][R10.64+0x180] ;  /* 0x0f0001800af2afae */ /* 0x0007e2000b901d62 */
[----:B-1----:R-:W-:-:S03]  /*b2c0*/  @!P3 LEA R4, P0, R14, R4, 0x1 ;  /* 0x000000040e04b211 */ /* 0x002fc600078008ff */
        /* <DEDUP_REMOVED lines=25> */
.L_x_308:
[----:B------:R-:W-:Y:S05]  /*b460*/  BSYNC B0 ;  /* 0x0000000000007941 */ /* 0x000fea0003800000 */
.L_x_307:
[----:B------:R-:W0:Y:S02]  /*b470*/  LDGDEPBAR ;  /* 0x00000000000079af */ /* 0x000e240000000000 */
.L_x_306:
[----:B-1-3--:R-:W-:Y:S01]  /*b480*/  FMNMX.FTZ R5, R164, R2, !PT ;  /* 0x00000002a4057209 */ /* 0x00afe20007810000 */
        /* <DEDUP_REMOVED lines=30> */
[----:B------:R-:W-:-:S04]  /*b670*/  FMNMX.FTZ R5, R176, R5, !PT ;  /* 0x00000005b0057209 */ /* 0x000fc80007810000 */
[----:B------:R-:W-:Y:S02]  /*b680*/  FMNMX.FTZ R6, R174, R5, !PT ;  /* 0x00000005ae067209 */ /* 0x000fe40007810000 */
[----:B------:R-:W-:-:S03]  /*b690*/  FMNMX.FTZ R5, R29, R4, !PT ;  /* 0x000000041d057209 */ /* 0x000fc60007810000 */
[----:B------:R-:W1:Y:S01]  /*b6a0*/  SHFL.BFLY PT, R7, R6, 0x2, 0x1f ;  /* 0x0c401f0006077f89 */ /* 0x000e6200000e0000 */
        /* <DEDUP_REMOVED lines=8> */
[C---:B------:R-:W-:Y:S01]  /*b730*/  FMUL.FTZ R175, R170.reuse, UR10 ;  /* 0x0000000aaaaf7c20 */ /* 0x040fe20008410000 */
[----:B--2---:R-:W-:Y:S02]  /*b740*/  FMNMX.FTZ R168, R5, R168, !PT ;  /* 0x000000a805a87209 */ /* 0x004fe40007810000 */
[----:B------:R-:W-:Y:S02]  /*b750*/  FSEL R5, R170, RZ, P1 ;  /* 0x000000ffaa057208 */ /* 0x000fe40000800000 */
[C---:B------:R-:W-:Y:S01]  /*b760*/  FSETP.NEU.FTZ.AND P0, PT, R168.reuse, -INF , PT ;  /* 0xff800000a800780b */ /* 0x040fe20003f1d000 */
[----:B------:R-:W-:Y:S01]  /*b770*/  FMUL.FTZ R30, R168, UR10 ;  /* 0x0000000aa81e7c20 */ /* 0x000fe20008410000 */
[----:B------:R-:W-:Y:S01]  /*b780*/  FSEL R175, R175, RZ, P1 ;  /* 0x000000ffafaf7208 */ /* 0x000fe20000800000 */
[----:B------:R-:W-:Y:S01]  /*b790*/  FADD.FTZ R4, R164, -R5 ;  /* 0x80000005a4047221 */ /* 0x000fe20000010000 */
[----:B------:R-:W-:-:S02]  /*b7a0*/  FSEL R6, R168, RZ, P0 ;  /* 0x000000ffa8067208 */ /* 0x000fc40000000000 */
[----:B------:R-:W-:Y:S01]  /*b7b0*/  FSEL R30, R30, RZ, P0 ;  /* 0x000000ff1e1e7208 */ /* 0x000fe20000000000 */
[--C-:B------:R-:W-:Y:S01]  /*b7c0*/  FFMA.FTZ R169, R2, UR10, -R175.reuse ;  /* 0x0000000a02a97c23 */ /* 0x100fe200080108af */
[--C-:B------:R-:W-:Y:S01]  /*b7d0*/  FFMA.FTZ R34, R0, UR10, -R175.reuse ;  /* 0x0000000a00227c23 */ /* 0x100fe200080108af */
[----:B------:R-:W-:Y:S01]  /*b7e0*/  FADD.FTZ R6, R3, -R6 ;  /* 0x8000000603067221 */ /* 0x000fe20000010000 */
[--C-:B------:R-:W-:Y:S01]  /*b7f0*/  FFMA.FTZ R35, R172, UR10, -R175.reuse ;  /* 0x0000000aac237c23 */ /* 0x100fe200080108af */
[--C-:B------:R-:W-:Y:S01]  /*b800*/  FFMA.FTZ R32, R32, UR10, -R175.reuse ;  /* 0x0000000a20207c23 */ /* 0x100fe200080108af */
[--C-:B------:R-:W-:Y:S01]  /*b810*/  FFMA.FTZ R33, R177, UR10, -R30.reuse ;  /* 0x0000000ab1217c23 */ /* 0x100fe2000801081e */
[--C-:B------:R-:W-:Y:S01]  /*b820*/  FFMA.FTZ R2, R199, UR10, -R30.reuse ;  /* 0x0000000ac7027c23 */ /* 0x100fe2000801081e */
[--C-:B------:R-:W-:Y:S01]  /*b830*/  FFMA.FTZ R0, R197, UR10, -R30.reuse ;  /* 0x0000000ac5007c23 */ /* 0x100fe2000801081e */
[--C-:B------:R-:W-:Y:S01]  /*b840*/  FFMA.FTZ R171, R171, UR10, -R30.reuse ;  /* 0x0000000aabab7c23 */ /* 0x100fe2000801081e */
[----:B------:R-:W-:Y:S01]  /*b850*/  FMUL.FTZ R172, R4, UR10 ;  /* 0x0000000a04ac7c20 */ /* 0x000fe20008410000 */
[----:B------:R-:W-:Y:S01]  /*b860*/  FMUL.FTZ R164, R6, UR10 ;  /* 0x0000000a06a47c20 */ /* 0x000fe20008410000 */
[----:B------:R-:W-:Y:S01]  /*b870*/  MUFU.EX2 R169, R169 ;  /* 0x000000a900a97308 */ /* 0x000fe20000000800 */
[--C-:B------:R-:W-:Y:S01]  /*b880*/  FFMA.FTZ R188, R21, UR10, -R30.reuse ;  /* 0x0000000a15bc7c23 */ /* 0x100fe2000801081e */
[--C-:B------:R-:W-:Y:S01]  /*b890*/  FFMA.FTZ R186, R181, UR10, -R30.reuse ;  /* 0x0000000ab5ba7c23 */ /* 0x100fe2000801081e */
[----:B------:R-:W-:Y:S01]  /*b8a0*/  LDSM.16.MT88.4 R20, [R220+0x10800] ;  /* 0x01080000dc14783b */ /* 0x000fe20000004200 */
[--C-:B------:R-:W-:Y:S01]  /*b8b0*/  FFMA.FTZ R3, R200, UR10, -R175.reuse ;  /* 0x0000000ac8037c23 */ /* 0x100fe200080108af */
[--C-:B------:R-:W-:Y:S01]  /*b8c0*/  FFMA.FTZ R182, R182, UR10, -R175.reuse ;  /* 0x0000000ab6b67c23 */ /* 0x100fe200080108af */
[--C-:B------:R-:W-:Y:S01]  /*b8d0*/  FFMA.FTZ R177, R26, UR10, -R175.reuse ;  /* 0x0000000a1ab17c23 */ /* 0x100fe200080108af */
[--C-:B------:R-:W-:Y:S01]  /*b8e0*/  FFMA.FTZ R184, R24, UR10, -R175.reuse ;  /* 0x0000000a18b87c23 */ /* 0x100fe200080108af */
[----:B------:R-:W1:Y:S01]  /*b8f0*/  MUFU.EX2 R34, R34 ;  /* 0x0000002200227308 */ /* 0x000e620000000800 */
[--C-:B------:R-:W-:Y:S01]  /*b900*/  FFMA.FTZ R179, R179, UR10, -R30.reuse ;  /* 0x0000000ab3b37c23 */ /* 0x100fe2000801081e */
[--C-:B------:R-:W-:Y:S01]  /*b910*/  FFMA.FTZ R181, R25, UR10, -R30.reuse ;  /* 0x0000000a19b57c23 */ /* 0x100fe2000801081e */
[--C-:B------:R-:W-:Y:S01]  /*b920*/  FFMA.FTZ R185, R196, UR10, -R175.reuse ;  /* 0x0000000ac4b97c23 */ /* 0x100fe200080108af */
[----:B------:R-:W-:Y:S01]  /*b930*/  LDSM.16.MT88.4 R24, [R221+0x10800] ;  /* 0x01080000dd18783b */ /* 0x000fe20000004200 */
[--C-:B------:R-:W-:Y:S01]  /*b940*/  FFMA.FTZ R190, R194, UR10, -R175.reuse ;  /* 0x0000000ac2be7c23 */ /* 0x100fe200080108af */
[--C-:B------:R-:W-:Y:S01]  /*b950*/  FFMA.FTZ R187, R198, UR10, -R175.reuse ;  /* 0x0000000ac6bb7c23 */ /* 0x100fe200080108af */
[--C-:B------:R-:W-:Y:S01]  /*b960*/  FFMA.FTZ R192, R192, UR10, -R175.reuse ;  /* 0x0000000ac0c07c23 */ /* 0x100fe200080108af */
[----:B------:R-:W-:Y:S01]  /*b970*/  MUFU.EX2 R35, R35 ;  /* 0x0000002300237308 */ /* 0x000fe20000000800 */
        /* <DEDUP_REMOVED lines=8> */
[----:B-1----:R-:W-:Y:S01]  /*ba00*/  F2FP.BF16.F32.PACK_AB R4, R34, R169 ;  /* 0x000000a92204723e */ /* 0x002fe200000010ff */
[----:B------:R-:W-:Y:S01]  /*ba10*/  FFMA.FTZ R175, R174, UR10, -R175 ;  /* 0x0000000aaeaf7c23 */ /* 0x000fe200080108af */
[--C-:B------:R-:W-:Y:S01]  /*ba20*/  FFMA.FTZ R173, R173, UR10, -R30.reuse ;  /* 0x0000000aadad7c23 */ /* 0x100fe2000801081e */
[--C-:B------:R-:W-:Y:S01]  /*ba30*/  FFMA.FTZ R174, R31, UR10, -R30.reuse ;  /* 0x0000000a1fae7c23 */ /* 0x100fe2000801081e */
[--C-:B------:R-:W-:Y:S01]  /*ba40*/  FFMA.FTZ R178, R29, UR10, -R30.reuse ;  /* 0x0000000a1db27c23 */ /* 0x100fe2000801081e */
[----:B------:R-:W-:-:S02]  /*ba50*/  FFMA.FTZ R193, R28, UR10, -R30 ;  /* 0x0000000a1cc17c23 */ /* 0x000fc4000801081e */
[----:B------:R-:W-:Y:S01]  /*ba60*/  MUFU.EX2 R33, R33 ;  /* 0x0000002100217308 */ /* 0x000fe20000000800 */
[----:B------:R-:W-:Y:S07]  /*ba70*/  LDSM.16.MT88.4 R28, [R221+0x13800] ;  /* 0x01380000dd1c783b */ /* 0x000fee0000004200 */
[----:B------:R-:W1:Y:S01]  /*ba80*/  MUFU.EX2 R2, R2 ;  /* 0x0000000200027308 */ /* 0x000e620000000800 */
[----:B--2---:R-:W-:-:S07]  /*ba90*/  F2FP.BF16.F32.PACK_AB R6, R32, R35 ;  /* 0x000000232006723e */ /* 0x004fce00000010ff */
        /* <DEDUP_REMOVED lines=14> */
[----:B------:R-:W-:Y:S01]  /*bb80*/  FMUL.FTZ R149, R149, R172 ;  /* 0x000000ac95957220 */ /* 0x000fe20000410000 */
[-C--:B---3--:R-:W-:Y:S01]  /*bb90*/  FMUL.FTZ R162, R162, R164.reuse ;  /* 0x000000a4a2a27220 */ /* 0x088fe20000410000 */
[-C--:B------:R-:W-:Y:S01]  /*bba0*/  FMUL.FTZ R163, R163, R164.reuse ;  /* 0x000000a4a3a37220 */ /* 0x080fe20000410000 */
[-C--:B------:R-:W-:Y:S01]  /*bbb0*/  FMUL.FTZ R158, R158, R164.reuse ;  /* 0x000000a49e9e7220 */ /* 0x080fe20000410000 */
[-C--:B------:R-:W-:Y:S01]  /*bbc0*/  FMUL.FTZ R159, R159, R164.reuse ;  /* 0x000000a49f9f7220 */ /* 0x080fe20000410000 */
[-C--:B------:R-:W-:Y:S01]  /*bbd0*/  FMUL.FTZ R154, R154, R164.reuse ;  /* 0x000000a49a9a7220 */ /* 0x080fe20000410000 */
[-C--:B------:R-:W-:Y:S01]  /*bbe0*/  FMUL.FTZ R155, R155, R164.reuse ;  /* 0x000000a49b9b7220 */ /* 0x080fe20000410000 */
[-C--:B------:R-:W-:Y:S01]  /*bbf0*/  FMUL.FTZ R150, R150, R164.reuse ;  /* 0x000000a496967220 */ /* 0x080fe20000410000 */
[----:B------:R-:W-:Y:S01]  /*bc00*/  FMUL.FTZ R151, R151, R164 ;  /* 0x000000a497977220 */ /* 0x000fe20000410000 */
[C---:B------:R-:W-:Y:S01]  /*bc10*/  HMMA.16816.F32.BF16 R160, R4.reuse, R16, R160 ;  /* 0x0000001004a0723c */ /* 0x040fe200000418a0 */
[-C--:B------:R-:W-:Y:S01]  /*bc20*/  FMUL.FTZ R144, R144, R172.reuse ;  /* 0x000000ac90907220 */ /* 0x080fe20000410000 */
[-C--:B------:R-:W-:Y:S01]  /*bc30*/  FMUL.FTZ R145, R145, R172.reuse ;  /* 0x000000ac91917220 */ /* 0x080fe20000410000 */
[-C--:B------:R-:W-:Y:S01]  /*bc40*/  FMUL.FTZ R140, R140, R172.reuse ;  /* 0x000000ac8c8c7220 */ /* 0x080fe20000410000 */
[----:B------:R-:W-:Y:S01]  /*bc50*/  FMUL.FTZ R141, R141, R172 ;  /* 0x000000ac8d8d7220 */ /* 0x000fe20000410000 */
[-C--:B------:R-:W-:Y:S01]  /*bc60*/  FMUL.FTZ R146, R146, R164.reuse ;  /* 0x000000a492927220 */ /* 0x080fe20000410000 */
[C---:B------:R-:W-:Y:S01]  /*bc70*/  HMMA.16816.F32.BF16 R156, R4.reuse, R18, R156 ;  /* 0x00000012049c723c */ /* 0x040fe2000004189c */
[----:B------:R-:W1:Y:S01]  /*bc80*/  LDSM.16.MT88.4 R16, [R220+0x10000] ;  /* 0x01000000dc10783b */ /* 0x000e620000004200 */
[-C--:B------:R-:W-:Y:S01]  /*bc90*/  FMUL.FTZ R147, R147, R164.reuse ;  /* 0x000000a493937220 */ /* 0x080fe20000410000 */
[-C--:B------:R-:W-:Y:S01]  /*bca0*/  FMUL.FTZ R142, R142, R164.reuse ;  /* 0x000000a48e8e7220 */ /* 0x080fe20000410000 */
[----:B------:R-:W-:Y:S01]  /*bcb0*/  FMUL.FTZ R143, R143, R164 ;  /* 0x000000a48f8f7220 */ /* 0x000fe20000410000 */
[-C--:B------:R-:W-:Y:S01]  /*bcc0*/  FMUL.FTZ R136, R136, R172.reuse ;  /* 0x000000ac88887220 */ /* 0x080fe20000410000 */
[C---:B------:R-:W-:Y:S01]  /*bcd0*/  HMMA.16816.F32.BF16 R152, R4.reuse, R12, R152 ;  /* 0x0000000c0498723c */ /* 0x040fe20000041898 */
[-C--:B------:R-:W-:Y:S01]  /*bce0*/  FMUL.FTZ R137, R137, R172.reuse ;  /* 0x000000ac89897220 */ /* 0x080fe20000410000 */
[-C--:B------:R-:W-:Y:S01]  /*bcf0*/  FMUL.FTZ R132, R132, R172.reuse ;  /* 0x000000ac84847220 */ /* 0x080fe20000410000 */
[----:B------:R-:W-:Y:S01]  /*bd00*/  FMUL.FTZ R133, R133, R172 ;  /* 0x000000ac85857220 */ /* 0x000fe20000410000 */
[-C--:B------:R-:W-:Y:S01]  /*bd10*/  FMUL.FTZ R138, R138, R164.reuse ;  /* 0x000000a48a8a7220 */ /* 0x080fe20000410000 */
[-C--:B------:R-:W-:Y:S01]  /*bd20*/  FMUL.FTZ R139, R139, R164.reuse ;  /* 0x000000a48b8b7220 */ /* 0x080fe20000410000 */
[C---:B------:R-:W-:Y:S01]  /*bd30*/  HMMA.16816.F32.BF16 R148, R4.reuse, R14, R148 ;  /* 0x0000000e0494723c */ /* 0x040fe20000041894 */
[----:B------:R-:W2:Y:S01]  /*bd40*/  LDSM.16.MT88.4 R12, [R224+0x12000] ;  /* 0x01200000e00c783b */ /* 0x000ea20000004200 */
[-C--:B------:R-:W-:Y:S01]  /*bd50*/  FMUL.FTZ R134, R134, R164.reuse ;  /* 0x000000a486867220 */ /* 0x080fe20000410000 */
[----:B------:R-:W-:Y:S01]  /*bd60*/  FMUL.FTZ R135, R135, R164 ;  /* 0x000000a487877220 */ /* 0x000fe20000410000 */
[-C--:B------:R-:W-:Y:S01]  /*bd70*/  FMUL.FTZ R36, R36, R172.reuse ;  /* 0x000000ac24247220 */ /* 0x080fe20000410000 */
[-C--:B------:R-:W-:Y:S01]  /*bd80*/  FMUL.FTZ R37, R37, R172.reuse ;  /* 0x000000ac25257220 */ /* 0x080fe20000410000 */
[C---:B------:R-:W-:Y:S01]  /*bd90*/  HMMA.16816.F32.BF16 R144, R4.reuse, R8, R144 ;  /* 0x000000080490723c */ /* 0x040fe20000041890 */
[-C--:B------:R-:W-:Y:S01]  /*bda0*/  FMUL.FTZ R40, R40, R172.reuse ;  /* 0x000000ac28287220 */ /* 0x080fe20000410000 */
[----:B------:R-:W-:Y:S01]  /*bdb0*/  FMUL.FTZ R41, R41, R172 ;  /* 0x000000ac29297220 */ /* 0x000fe20000410000 */
[-C--:B------:R-:W-:Y:S01]  /*bdc0*/  FMUL.FTZ R38, R38, R164.reuse ;  /* 0x000000a426267220 */ /* 0x080fe20000410000 */
[-C--:B------:R-:W-:Y:S01]  /*bdd0*/  FMUL.FTZ R39, R39, R164.reuse ;  /* 0x000000a427277220 */ /* 0x080fe20000410000 */
[-C--:B------:R-:W-:Y:S01]  /*bde0*/  FMUL.FTZ R42, R42, R164.reuse ;  /* 0x000000a42a2a7220 */ /* 0x080fe20000410000 */
[C---:B------:R-:W-:Y:S01]  /*bdf0*/  HMMA.16816.F32.BF16 R140, R4.reuse, R10, R140 ;  /* 0x0000000a048c723c */ /* 0x040fe2000004188c */
[----:B------:R-:W3:Y:S01]  /*be00*/  LDSM.16.MT88.4 R8, [R222+0x12000] ;  /* 0x01200000de08783b */ /* 0x000ee20000004200 */
        /* <DEDUP_REMOVED lines=15> */
[C---:B-1----:R-:W-:Y:S01]  /*bf00*/  HMMA.16816.F32.BF16 R136, R4.reuse, R16, R136 ;  /* 0x000000100488723c */ /* 0x042fe20000041888 */
[-C--:B------:R-:W-:Y:S01]  /*bf10*/  FMUL.FTZ R58, R58, R164.reuse ;  /* 0x000000a43a3a7220 */ /* 0x080fe20000410000 */
[----:B------:R-:W-:Y:S01]  /*bf20*/  FMUL.FTZ R59, R59, R164 ;  /* 0x000000a43b3b7220 */ /* 0x000fe20000410000 */
[-C--:B------:R-:W-:Y:S01]  /*bf30*/  FMUL.FTZ R60, R60, R172.reuse ;  /* 0x000000ac3c3c7220 */ /* 0x080fe20000410000 */
[-C--:B------:R-:W-:Y:S01]  /*bf40*/  FMUL.FTZ R61, R61, R172.reuse ;  /* 0x000000ac3d3d7220 */ /* 0x080fe20000410000 */
[-C--:B------:R-:W-:Y:S01]  /*bf50*/  FMUL.FTZ R64, R64, R172.reuse ;  /* 0x000000ac40407220 */ /* 0x080fe20000410000 */
[C---:B------:R-:W-:Y:S01]  /*bf60*/  HMMA.16816.F32.BF16 R132, R4.reuse, R18, R132 ;  /* 0x000000120484723c */ /* 0x040fe20000041884 */
[----:B------:R-:W1:Y:S01]  /*bf70*/  LDSM.16.MT88.4 R16, [R221+0x12000] ;  /* 0x01200000dd10783b */ /* 0x000e620000004200 */
[----:B------:R-:W-:Y:S01]  /*bf80*/  FMUL.FTZ R65, R65, R172 ;  /* 0x000000ac41417220 */ /* 0x000fe20000410000 */
[-C--:B------:R-:W-:Y:S01]  /*bf90*/  FMUL.FTZ R62, R62, R164.reuse ;  /* 0x000000a43e3e7220 */ /* 0x080fe20000410000 */
[-C--:B------:R-:W-:Y:S01]  /*bfa0*/  FMUL.FTZ R63, R63, R164.reuse ;  /* 0x000000a43f3f7220 */ /* 0x080fe20000410000 */
[-C--:B------:R-:W-:Y:S01]  /*bfb0*/  FMUL.FTZ R66, R66, R164.reuse ;  /* 0x000000a442427220 */ /* 0x080fe20000410000 */
[C---:B--2---:R-:W-:Y:S01]  /*bfc0*/  HMMA.16816.F32.BF16 R36, R4.reuse, R12, R36 ;  /* 0x0000000c0424723c */ /* 0x044fe20000041824 */
[----:B------:R-:W-:Y:S01]  /*bfd0*/  FMUL.FTZ R67, R67, R164 ;  /* 0x000000a443437220 */ /* 0x000fe20000410000 */
[-C--:B------:R-:W-:Y:S01]  /*bfe0*/  FMUL.FTZ R68, R68, R172.reuse ;  /* 0x000000ac44447220 */ /* 0x080fe20000410000 */
[-C--:B------:R-:W-:Y:S01]  /*bff0*/  FMUL.FTZ R69, R69, R172.reuse ;  /* 0x000000ac45457220 */ /* 0x080fe20000410000 */
[-C--:B------:R-:W-:Y:S01]  /*c000*/  FMUL.FTZ R72, R72, R172.reuse ;  /* 0x000000ac48487220 */ /* 0x080fe20000410000 */
[----:B------:R-:W-:Y:S01]  /*c010*/  FMUL.FTZ R73, R73, R172 ;  /* 0x000000ac49497220 */ /* 0x000fe20000410000 */
[C---:B------:R-:W-:Y:S01]  /*c020*/  HMMA.16816.F32.BF16 R40, R4.reuse, R14, R40 ;  /* 0x0000000e0428723c */ /* 0x040fe20000041828 */
[----:B------:R-:W2:Y:S01]  /*c030*/  LDSM.16.MT88.4 R12, [R220+0x12000] ;  /* 0x01200000dc0c783b */ /* 0x000ea20000004200 */
[-C--:B------:R-:W-:Y:S01]  /*c040*/  FMUL.FTZ R70, R70, R164.reuse ;  /* 0x000000a446467220 */ /* 0x080fe20000410000 */
[-C--:B------:R-:W-:Y:S01]  /*c050*/  FMUL.FTZ R71, R71, R164.reuse ;  /* 0x000000a447477220 */ /* 0x080fe20000410000 */
[-C--:B------:R-:W-:Y:S01]  /*c060*/  FMUL.FTZ R74, R74, R164.reuse ;  /* 0x000000a44a4a7220 */ /* 0x080fe20000410000 */
[----:B------:R-:W-:Y:S01]  /*c070*/  FMUL.FTZ R75, R75, R164 ;  /* 0x000000a44b4b7220 */ /* 0x000fe20000410000 */
[C---:B---3--:R-:W-:Y:S01]  /*c080*/  HMMA.16816.F32.BF16 R44, R4.reuse, R8, R44 ;  /* 0x00000008042c723c */ /* 0x048fe2000004182c */
[-C--:B------:R-:W-:Y:S01]  /*c090*/  FMUL.FTZ R76, R76, R172.reuse ;  /* 0x000000ac4c4c7220 */ /* 0x080fe20000410000 */
[-C--:B------:R-:W-:Y:S01]  /*c0a0*/  FMUL.FTZ R77, R77, R172.reuse ;  /* 0x000000ac4d4d7220 */ /* 0x080fe20000410000 */
[-C--:B------:R-:W-:Y:S01]  /*c0b0*/  FMUL.FTZ R80, R80, R172.reuse ;  /* 0x000000ac50507220 */ /* 0x080fe20000410000 */
[----:B------:R-:W-:Y:S01]  /*c0c0*/  FMUL.FTZ R81, R81, R172 ;  /* 0x000000ac51517220 */ /* 0x000fe20000410000 */
[-C--:B------:R-:W-:Y:S01]  /*c0d0*/  FMUL.FTZ R78, R78, R164.reuse ;  /* 0x000000a44e4e7220 */ /* 0x080fe20000410000 */
[C---:B------:R-:W-:Y:S01]  /*c0e0*/  HMMA.16816.F32.BF16 R48, R4.reuse, R10, R48 ;  /* 0x0000000a0430723c */ /* 0x040fe20000041830 */
[----:B------:R-:W3:Y:S01]  /*c0f0*/  LDSM.16.MT88.4 R8, [R224+0x14000] ;  /* 0x01400000e008783b */ /* 0x000ee20000004200 */
        /* <DEDUP_REMOVED lines=12> */
[----:B------:R-:W-:Y:S01]  /*c1c0*/  FMUL.FTZ R93, R93, R172 ;  /* 0x000000ac5d5d7220 */ /* 0x000fe20000410000 */
[-C--:B------:R-:W-:Y:S01]  /*c1d0*/  FMUL.FTZ R94, R94, R164.reuse ;  /* 0x000000a45e5e7220 */ /* 0x080fe20000410000 */
[----:B------:R-:W-:Y:S01]  /*c1e0*/  FMUL.FTZ R95, R95, R164 ;  /* 0x000000a45f5f7220 */ /* 0x000fe20000410000 */
[C---:B-1----:R-:W-:Y:S01]  /*c1f0*/  HMMA.16816.F32.BF16 R52, R4.reuse, R16, R52 ;  /* 0x000000100434723c */ /* 0x042fe20000041834 */
[-C--:B------:R-:W-:Y:S01]  /*c200*/  FMUL.FTZ R96, R96, R172.reuse ;  /* 0x000000ac60607220 */ /* 0x080fe20000410000 */
[----:B------:R-:W-:Y:S01]  /*c210*/  FMUL.FTZ R97, R97, R172 ;  /* 0x000000ac61617220 */ /* 0x000fe20000410000 */
[-C--:B------:R-:W-:Y:S01]  /*c220*/  FMUL.FTZ R98, R98, R164.reuse ;  /* 0x000000a462627220 */ /* 0x080fe20000410000 */
[----:B------:R-:W-:Y:S01]  /*c230*/  FMUL.FTZ R99, R99, R164 ;  /* 0x000000a463637220 */ /* 0x000fe20000410000 */
[-C--:B------:R-:W-:Y:S01]  /*c240*/  FMUL.FTZ R100, R100, R172.reuse ;  /* 0x000000ac64647220 */ /* 0x080fe20000410000 */
[C---:B------:R-:W-:Y:S01]  /*c250*/  HMMA.16816.F32.BF16 R56, R4.reuse, R18, R56 ;  /* 0x000000120438723c */ /* 0x040fe20000041838 */
[----:B------:R-:W1:Y:S01]  /*c260*/  LDSM.16.MT88.4 R16, [R222+0x14000] ;  /* 0x01400000de10783b */ /* 0x000e620000004200 */
[----:B------:R-:W-:Y:S01]  /*c270*/  FMUL.FTZ R101, R101, R172 ;  /* 0x000000ac65657220 */ /* 0x000fe20000410000 */
[-C--:B------:R-:W-:Y:S01]  /*c280*/  FMUL.FTZ R102, R102, R164.reuse ;  /* 0x000000a466667220 */ /* 0x080fe20000410000 */
[----:B------:R-:W-:Y:S01]  /*c290*/  FMUL.FTZ R103, R103, R164 ;  /* 0x000000a467677220 */ /* 0x000fe20000410000 */
[-C--:B------:R-:W-:Y:S01]  /*c2a0*/  FMUL.FTZ R104, R104, R172.reuse ;  /* 0x000000ac68687220 */ /* 0x080fe20000410000 */
[C---:B--2---:R-:W-:Y:S01]  /*c2b0*/  HMMA.16816.F32.BF16 R60, R4.reuse, R12, R60 ;  /* 0x0000000c043c723c */ /* 0x044fe2000004183c */
[----:B------:R-:W-:Y:S01]  /*c2c0*/  FMUL.FTZ R105, R105, R172 ;  /* 0x000000ac69697220 */ /* 0x000fe20000410000 */
[-C--:B------:R-:W-:Y:S01]  /*c2d0*/  FMUL.FTZ R106, R106, R164.reuse ;  /* 0x000000a46a6a7220 */ /* 0x080fe20000410000 */
[----:B------:R-:W-:Y:S01]  /*c2e0*/  FMUL.FTZ R107, R107, R164 ;  /* 0x000000a46b6b7220 */ /* 0x000fe20000410000 */
[-C--:B------:R-:W-:Y:S01]  /*c2f0*/  FMUL.FTZ R108, R108, R172.reuse ;  /* 0x000000ac6c6c7220 */ /* 0x080fe20000410000 */
[----:B------:R-:W-:Y:S01]  /*c300*/  FMUL.FTZ R109, R109, R172 ;  /* 0x000000ac6d6d7220 */ /* 0x000fe20000410000 */
[C---:B------:R-:W-:Y:S01]  /*c310*/  HMMA.16816.F32.BF16 R64, R4.reuse, R14, R64 ;  /* 0x0000000e0440723c */ /* 0x040fe20000041840 */
[----:B------:R-:W2:Y:S01]  /*c320*/  LDSM.16.MT88.4 R12, [R221+0x14000] ;  /* 0x01400000dd0c783b */ /* 0x000ea20000004200 */
[-C--:B------:R-:W-:Y:S01]  /*c330*/  FMUL.FTZ R110, R110, R164.reuse ;  /* 0x000000a46e6e7220 */ /* 0x080fe20000410000 */
[----:B------:R-:W-:Y:S01]  /*c340*/  FMUL.FTZ R111, R111, R164 ;  /* 0x000000a46f6f7220 */ /* 0x000fe20000410000 */
[-C--:B------:R-:W-:Y:S01]  /*c350*/  FMUL.FTZ R112, R112, R172.reuse ;  /* 0x000000ac70707220 */ /* 0x080fe20000410000 */
[----:B------:R-:W-:Y:S01]  /*c360*/  FMUL.FTZ R113, R113, R172 ;  /* 0x000000ac71717220 */ /* 0x000fe20000410000 */
        /* <DEDUP_REMOVED lines=8> */
[----:B------:R-:W-:Y:S01]  /*c3f0*/  FMUL.FTZ R119, R119, R164 ;  /* 0x000000a477777220 */ /* 0x000fe20000410000 */
[-C--:B------:R-:W-:Y:S01]  /*c400*/  FMUL.FTZ R120, R120, R172.reuse ;  /* 0x000000ac78787220 */ /* 0x080fe20000410000 */
[----:B------:R-:W-:Y:S01]  /*c410*/  FMUL.FTZ R121, R121, R172 ;  /* 0x000000ac79797220 */ /* 0x000fe20000410000 */
[-C--:B------:R-:W-:Y:S01]  /*c420*/  FMUL.FTZ R122, R122, R164.reuse ;  /* 0x000000a47a7a7220 */ /* 0x080fe20000410000 */
[----:B------:R-:W-:Y:S01]  /*c430*/  FMUL.FTZ R123, R123, R164 ;  /* 0x000000a47b7b7220 */ /* 0x000fe20000410000 */
[----:B------:R-:W4:Y:S01]  /*c440*/  MUFU.EX2 R182, R182 ;  /* 0x000000b600b67308 */ /* 0x000f220000000800 */
[-C--:B------:R-:W-:Y:S01]  /*c450*/  FMUL.FTZ R124, R124, R172.reuse ;  /* 0x000000ac7c7c7220 */ /* 0x080fe20000410000 */
[-C--:B------:R-:W-:Y:S01]  /*c460*/  FMUL.FTZ R125, R125, R172.reuse ;  /* 0x000000ac7d7d7220 */ /* 0x080fe20000410000 */
[-C--:B------:R-:W-:Y:S01]  /*c470*/  FMUL.FTZ R128, R128, R172.reuse ;  /* 0x000000ac80807220 */ /* 0x080fe20000410000 */
[----:B------:R-:W-:Y:S01]  /*c480*/  FMUL.FTZ R129, R129, R172 ;  /* 0x000000ac81817220 */ /* 0x000fe20000410000 */
[-C--:B------:R-:W-:Y:S01]  /*c490*/  FMUL.FTZ R126, R126, R164.reuse ;  /* 0x000000a47e7e7220 */ /* 0x080fe20000410000 */
[-C--:B------:R-:W-:Y:S01]  /*c4a0*/  FMUL.FTZ R127, R127, R164.reuse ;  /* 0x000000a47f7f7220 */ /* 0x080fe20000410000 */
[-C--:B------:R-:W-:Y:S01]  /*c4b0*/  FMUL.FTZ R130, R130, R164.reuse ;  /* 0x000000a482827220 */ /* 0x080fe20000410000 */
[----:B------:R-:W-:Y:S01]  /*c4c0*/  MUFU.EX2 R177, R177 ;  /* 0x000000b100b17308 */ /* 0x000fe20000000800 */
[----:B------:R-:W-:Y:S01]  /*c4d0*/  FMUL.FTZ R131, R131, R164 ;  /* 0x000000a483837220 */ /* 0x000fe20000410000 */
[----:B-1----:R-:W-:Y:S01]  /*c4e0*/  HMMA.16816.F32.BF16 R76, R4, R16, R76 ;  /* 0x00000010044c723c */ /* 0x002fe2000004184c */
[----:B------:R-:W-:Y:S01]  /*c4f0*/  FFMA.FTZ R169, R233, R172, R169 ;  /* 0x000000ace9a97223 */ /* 0x000fe200000100a9 */
[----:B------:R-:W-:Y:S01]  /*c500*/  FFMA.FTZ R33, R232, R164, R33 ;  /* 0x000000a4e8217223 */ /* 0x000fe20000010021 */
[----:B------:R-:W-:-:S02]  /*c510*/  MOV R164, R170 ;  /* 0x000000aa00a47202 */ /* 0x000fc40000000f00 */
[----:B------:R-:W-:Y:S01]  /*c520*/  FADD.FTZ R34, R34, R169 ;  /* 0x000000a922227221 */ /* 0x000fe20000010000 */
[C---:B------:R-:W-:Y:S01]  /*c530*/  HMMA.16816.F32.BF16 R80, R4.reuse, R18, R80 ;  /* 0x000000120450723c */ /* 0x040fe20000041850 */
[----:B------:R-:W1:Y:S01]  /*c540*/  LDSM.16.MT88.4 R16, [R224+0x16000] ;  /* 0x01600000e010783b */ /* 0x000e620000004200 */
[----:B------:R-:W-:Y:S01]  /*c550*/  MUFU.EX2 R184, R184 ;  /* 0x000000b800b87308 */ /* 0x000fe20000000800 */
[----:B------:R-:W-:Y:S01]  /*c560*/  FADD.FTZ R33, R2, R33 ;  /* 0x0000002102217221 */ /* 0x000fe20000010000 */
[----:B------:R-:W-:Y:S02]  /*c570*/  FADD.FTZ R35, R35, R34 ;  /* 0x0000002223237221 */ /* 0x000fe40000010000 */
        /* <DEDUP_REMOVED lines=14> */
[----:B------:R-:W-:Y:S01]  /*c660*/  MUFU.EX2 R185, R185 ;  /* 0x000000b900b97308 */ /* 0x000fe20000000800 */
[C---:B------:R-:W-:Y:S01]  /*c670*/  HMMA.16816.F32.BF16 R104, R4.reuse, R18, R104 ;  /* 0x000000120468723c */ /* 0x040fe20000041868 */
[----:B------:R-:W1:Y:S06]  /*c680*/  LDSM.16.MT88.4 R16, [R220+0x16000] ;  /* 0x01600000dc10783b */ /* 0x000e6c0000004200 */
[----:B------:R-:W3:Y:S01]  /*c690*/  MUFU.EX2 R190, R190 ;  /* 0x000000be00be7308 */ /* 0x000ee20000000800 */
[C---:B--2---:R-:W-:Y:S06]  /*c6a0*/  HMMA.16816.F32.BF16 R108, R4.reuse, R12, R108 ;  /* 0x0000000c046c723c */ /* 0x044fec000004186c */
[C---:B------:R-:W-:Y:S01]  /*c6b0*/  HMMA.16816.F32.BF16 R112, R4.reuse, R14, R112 ;  /* 0x0000000e0470723c */ /* 0x040fe20000041870 */
[----:B------:R-:W2:Y:S01]  /*c6c0*/  LDSM.16.MT88.4 R12, [R224+0x10800] ;  /* 0x01080000e00c783b */ /* 0x000ea20000004200 */
[----:B------:R-:W-:Y:S04]  /*c6d0*/  MUFU.EX2 R187, R187 ;  /* 0x000000bb00bb7308 */ /* 0x000fe80000000800 */
[C---:B-----5:R-:W-:Y:S04]  /*c6e0*/  HMMA.16816.F32.BF16 R116, R4.reuse, R8, R116 ;  /* 0x000000080474723c */ /* 0x060fe80000041874 */
[----:B------:R-:W-:Y:S02]  /*c6f0*/  MUFU.EX2 R192, R192 ;  /* 0x000000c000c07308 */ /* 0x000fe40000000800 */
[C---:B------:R-:W-:Y:S01]  /*c700*/  HMMA.16816.F32.BF16 R120, R4.reuse, R10, R120 ;  /* 0x0000000a0478723c */ /* 0x040fe20000041878 */
[----:B------:R-:W5:Y:S05]  /*c710*/  LDSM.16.MT88.4 R8, [R222+0x10800] ;  /* 0x01080000de08783b */ /* 0x000f6a0000004200 */
[----:B------:R-:W-:Y:S08]  /*c720*/  MUFU.EX2 R191, R191 ;  /* 0x000000bf00bf7308 */ /* 0x000ff00000000800 */
[----:B------:R-:W5:Y:S01]  /*c730*/  MUFU.EX2 R194, R194 ;  /* 0x000000c200c27308 */ /* 0x000f620000000800 */
[C---:B-1----:R-:W-:Y:S07]  /*c740*/  HMMA.16816.F32.BF16 R124, R4.reuse, R16, R124 ;  /* 0x00000010047c723c */ /* 0x042fee000004187c */
[----:B------:R-:W-:Y:S01]  /*c750*/  MUFU.EX2 R183, R183 ;  /* 0x000000b700b77308 */ /* 0x000fe20000000800 */
[----:B------:R-:W-:Y:S01]  /*c760*/  HMMA.16816.F32.BF16 R128, R4, R18, R128 ;  /* 0x000000120480723c */ /* 0x000fe20000041880 */
[----:B------:R-:W1:Y:S06]  /*c770*/  LDSM.16.MT88.4 R16, [R224+0x12800] ;  /* 0x01280000e010783b */ /* 0x000e6c0000004200 */
[----:B----4-:R-:W-:Y:S01]  /*c780*/  F2FP.BF16.F32.PACK_AB R4, R182, R3 ;  /* 0x00000003b604723e */ /* 0x010fe200000010ff */
        /* <DEDUP_REMOVED lines=15> */
[C---:B------:R-:W-:Y:S01]  /*c880*/  HMMA.16816.F32.BF16 R156, R4.reuse, R14, R156 ;  /* 0x0000000e049c723c */ /* 0x040fe2000004189c */
[----:B------:R-:W3:Y:S05]  /*c890*/  LDSM.16.MT88.4 R12, [R222+0x12800] ;  /* 0x01280000de0c783b */ /* 0x000eea0000004200 */
[C---:B-----5:R-:W-:Y:S01]  /*c8a0*/  HMMA.16816.F32.BF16 R152, R4.reuse, R8, R152 ;  /* 0x000000080498723c */ /* 0x060fe20000041898 */
[----:B------:R-:W-:Y:S05]  /*c8b0*/  MUFU.EX2 R176, R176 ;  /* 0x000000b000b07308 */ /* 0x000fea0000000800 */
[C---:B------:R-:W-:Y:S01]  /*c8c0*/  HMMA.16816.F32.BF16 R148, R4.reuse, R10, R148 ;  /* 0x0000000a0494723c */ /* 0x040fe20000041894 */
[----:B------:R-:W5:Y:S02]  /*c8d0*/  LDSM.16.MT88.4 R8, [R221+0x12800] ;  /* 0x01280000dd08783b */ /* 0x000f640000004200 */
[----:B------:R-:W-:Y:S03]  /*c8e0*/  MUFU.EX2 R175, R175 ;  /* 0x000000af00af7308 */ /* 0x000fe60000000800 */
[C---:B------:R-:W-:Y:S05]  /*c8f0*/  HMMA.16816.F32.BF16 R136, R4.reuse, R20, R136 ;  /* 0x000000140488723c */ /* 0x040fea0000041888 */
[----:B------:R-:W-:Y:S01]  /*c900*/  MUFU.EX2 R173, R173 ;  /* 0x000000ad00ad7308 */ /* 0x000fe20000000800 */
[C---:B------:R-:W-:Y:S01]  /*c910*/  HMMA.16816.F32.BF16 R132, R4.reuse, R22, R132 ;  /* 0x000000160484723c */ /* 0x040fe20000041884 */
[----:B------:R-:W4:Y:S05]  /*c920*/  LDSM.16.MT88.4 R20, [R224+0x14800] ;  /* 0x01480000e014783b */ /* 0x000f2a0000004200 */
[C---:B-1----:R-:W-:Y:S01]  /*c930*/  HMMA.16816.F32.BF16 R36, R4.reuse, R16, R36 ;  /* 0x000000100424723c */ /* 0x042fe20000041824 */
[----:B------:R-:W1:Y:S05]  /*c940*/  MUFU.EX2 R174, R174 ;  /* 0x000000ae00ae7308 */ /* 0x000e6a0000000800 */
[C---:B------:R-:W-:Y:S01]  /*c950*/  HMMA.16816.F32.BF16 R40, R4.reuse, R18, R40 ;  /* 0x000000120428723c */ /* 0x040fe20000041828 */
[----:B------:R-:W2:Y:S02]  /*c960*/  LDSM.16.MT88.4 R16, [R222+0x14800] ;  /* 0x01480000de10783b */ /* 0x000ea40000004200 */
[----:B------:R-:W-:Y:S03]  /*c970*/  MUFU.EX2 R178, R178 ;  /* 0x000000b200b27308 */ /* 0x000fe60000000800 */
[C---:B---3--:R-:W-:Y:S05]  /*c980*/  HMMA.16816.F32.BF16 R44, R4.reuse, R12, R44 ;  /* 0x0000000c042c723c */ /* 0x048fea000004182c */
[----:B------:R-:W3:Y:S01]  /*c990*/  MUFU.EX2 R193, R193 ;  /* 0x000000c100c17308 */ /* 0x000ee20000000800 */
[C---:B------:R-:W-:Y:S01]  /*c9a0*/  HMMA.16816.F32.BF16 R48, R4.reuse, R14, R48 ;  /* 0x0000000e0430723c */ /* 0x040fe20000041830 */
[----:B------:R-:W1:Y:S05]  /*c9b0*/  LDSM.16.MT88.4 R12, [R221+0x14800] ;  /* 0x01480000dd0c783b */ /* 0x000e6a0000004200 */
        /* <DEDUP_REMOVED lines=8> */
[----:B------:R-:W3:Y:S05]  /*ca40*/  LDSM.16.MT88.4 R24, [R220+0x12800] ;  /* 0x01280000dc18783b */ /* 0x000eea0000004200 */
[C---:B--2---:R-:W-:Y:S06]  /*ca50*/  HMMA.16816.F32.BF16 R76, R4.reuse, R16, R76 ;  /* 0x00000010044c723c */ /* 0x044fec000004184c */
[C---:B------:R-:W-:Y:S01]  /*ca60*/  HMMA.16816.F32.BF16 R80, R4.reuse, R18, R80 ;  /* 0x000000120450723c */ /* 0x040fe20000041850 */
[----:B------:R-:W2:Y:S05]  /*ca70*/  LDSM.16.MT88.4 R16, [R222+0x16800] ;  /* 0x01680000de10783b */ /* 0x000eaa0000004200 */
[C---:B-1----:R-:W-:Y:S06]  /*ca80*/  HMMA.16816.F32.BF16 R84, R4.reuse, R12, R84 ;  /* 0x0000000c0454723c */ /* 0x042fec0000041854 */
        /* <DEDUP_REMOVED lines=8> */
[C---:B---3--:R-:W-:Y:S06]  /*cb10*/  HMMA.16816.F32.BF16 R60, R4.reuse, R24, R60 ;  /* 0x00000018043c723c */ /* 0x048fec000004183c */
[C---:B------:R-:W-:Y:S01]  /*cb20*/  HMMA.16816.F32.BF16 R64, R4.reuse, R26, R64 ;  /* 0x0000001a0440723c */ /* 0x040fe20000041840 */
[----:B------:R-:W-:Y:S05]  /*cb30*/  LDSM.16.MT88.4 R24, [R222+0x13000] ;  /* 0x01300000de18783b */ /* 0x000fea0000004200 */
[C---:B--2---:R-:W-:Y:S06]  /*cb40*/  HMMA.16816.F32.BF16 R108, R4.reuse, R16, R108 ;  /* 0x00000010046c723c */ /* 0x044fec000004186c */
[C---:B------:R-:W-:Y:S01]  /*cb50*/  HMMA.16816.F32.BF16 R112, R4.reuse, R18, R112 ;  /* 0x000000120470723c */ /* 0x040fe20000041870 */
[----:B------:R-:W2:Y:S05]  /*cb60*/  LDSM.16.MT88.4 R16, [R222+0x11000] ;  /* 0x01100000de10783b */ /* 0x000eaa0000004200 */
[C---:B-1----:R-:W-:Y:S06]  /*cb70*/  HMMA.16816.F32.BF16 R116, R4.reuse, R12, R116 ;  /* 0x0000000c0474723c */ /* 0x042fec0000041874 */
[C---:B------:R-:W-:Y:S01]  /*cb80*/  HMMA.16816.F32.BF16 R120, R4.reuse, R14, R120 ;  /* 0x0000000e0478723c */ /* 0x040fe20000041878 */
[----:B------:R-:W1:Y:S05]  /*cb90*/  LDSM.16.MT88.4 R12, [R221+0x11000] ;  /* 0x01100000dd0c783b */ /* 0x000e6a0000004200 */
[C---:B-----5:R-:W-:Y:S06]  /*cba0*/  HMMA.16816.F32.BF16 R124, R4.reuse, R8, R124 ;  /* 0x00000008047c723c */ /* 0x060fec000004187c */
[----:B------:R-:W-:Y:S01]  /*cbb0*/  HMMA.16816.F32.BF16 R128, R4, R10, R128 ;  /* 0x0000000a0480723c */ /* 0x000fe20000041880 */
[----:B------:R-:W3:Y:S06]  /*cbc0*/  LDSM.16.MT88.4 R8, [R220+0x11000] ;  /* 0x01100000dc08783b */ /* 0x000eec0000004200 */
        /* <DEDUP_REMOVED lines=10> */
[----:B----4-:R-:W-:Y:S01]  /*cc70*/  HMMA.16816.F32.BF16 R160, R4, R20, R160 ;  /* 0x0000001404a0723c */ /* 0x010fe200000418a0 */
[----:B------:R-:W-:Y:S01]  /*cc80*/  FADD.FTZ R3, R192, R3 ;  /* 0x00000003c0037221 */ /* 0x000fe20000010000 */
[----:B------:R-:W-:-:S04]  /*cc90*/  FADD.FTZ R196, R196, R183 ;  /* 0x000000b7c4c47221 */ /* 0x000fc80000010000 */
        /* <DEDUP_REMOVED lines=45> */
[----:B------:R-:W-:Y:S01]  /*cf70*/  HMMA.16816.F32.BF16 R128, R4, R26, R128 ;  /* 0x0000001a0480723c */ /* 0x000fe20000041880 */
[----:B------:R-:W5:Y:S06]  /*cf80*/  LDSM.16.MT88.4 R24, [R224+0x13800] ;  /* 0x01380000e018783b */ /* 0x000f6c0000004200 */
[----:B------:R-:W-:Y:S01]  /*cf90*/  F2FP.BF16.F32.PACK_AB R4, R189, R180 ;  /* 0x000000b4bd04723e */ /* 0x000fe200000010ff */
[----:B------:R-:W-:Y:S01]  /*cfa0*/  FADD.FTZ R180, R180, R3 ;  /* 0x00000003b4b47221 */ /* 0x000fe20000010000 */
[C---:B------:R-:W-:Y:S01]  /*cfb0*/  F2FP.BF16.F32.PACK_AB R5, R174.reuse, R173 ;  /* 0x000000adae05723e */ /* 0x040fe200000010ff */
[----:B------:R-:W-:Y:S01]  /*cfc0*/  FADD.FTZ R173, R173, R196 ;  /* 0x000000c4adad7221 */ /* 0x000fe20000010000 */
[----:B------:R-:W-:Y:S01]  /*cfd0*/  F2FP.BF16.F32.PACK_AB R6, R175, R176 ;  /* 0x000000b0af06723e */ /* 0x000fe200000010ff */
[----:B------:R-:W-:Y:S01]  /*cfe0*/  FADD.FTZ R189, R189, R180 ;  /* 0x000000b4bdbd7221 */ /* 0x000fe20000010000 */
[----:B------:R-:W-:Y:S01]  /*cff0*/  F2FP.BF16.F32.PACK_AB R7, R193, R178 ;  /* 0x000000b2c107723e */ /* 0x000fe200000010ff */
[----:B------:R-:W-:Y:S01]  /*d000*/  FADD.FTZ R173, R174, R173 ;  /* 0x000000adaead7221 */ /* 0x000fe20000010000 */
[----:B------:R-:W-:Y:S01]  /*d010*/  MOV R3, R168 ;  /* 0x000000a800037202 */ /* 0x000fe20000000f00 */
[----:B------:R-:W-:-:S02]  /*d020*/  FADD.FTZ R176, R176, R189 ;  /* 0x000000bdb0b07221 */ /* 0x000fc40000010000 */
[----:B------:R-:W-:Y:S02]  /*d030*/  FADD.FTZ R178, R178, R173 ;  /* 0x000000adb2b27221 */ /* 0x000fe40000010000 */
[----:B--2---:R-:W-:Y:S01]  /*d040*/  HMMA.16816.F32.BF16 R160, R4, R16, R160 ;  /* 0x0000001004a0723c */ /* 0x004fe200000418a0 */
[----:B------:R-:W-:Y:S01]  /*d050*/  FADD.FTZ R2, R175, R176 ;  /* 0x000000b0af027221 */ /* 0x000fe20000010000 */
[----:B------:R-:W-:-:S04]  /*d060*/  FADD.FTZ R0, R193, R178 ;  /* 0x000000b2c1007221 */ /* 0x000fc80000010000 */
[C---:B------:R-:W-:Y:S01]  /*d070*/  HMMA.16816.F32.BF16 R156, R4.reuse, R18, R156 ;  /* 0x00000012049c723c */ /* 0x040fe2000004189c */
[----:B------:R-:W2:Y:S04]  /*d080*/  LDSM.16.MT88.4 R16, [R222+0x13800] ;  /* 0x01380000de10783b */ /* 0x000ea80000004200 */
[----:B------:R-:W-:Y:S01]  /*d090*/  STL [R1+0x28], R2 ;  /* 0x0000280201007387 */ /* 0x000fe20000100800 */
[C---:B-1----:R-:W-:Y:S03]  /*d0a0*/  HMMA.16816.F32.BF16 R152, R4.reuse, R12, R152 ;  /* 0x0000000c0498723c */ /* 0x042fe60000041898 */
[----:B------:R-:W-:Y:S03]  /*d0b0*/  STL [R1+0x14], R0 ;  /* 0x0000140001007387 */ /* 0x000fe60000100800 */
        /* <DEDUP_REMOVED lines=13> */
[----:B------:R-:W-:Y:S05]  /*d190*/  LDSM.16.MT88.4 R16, [R224+0x17800] ;  /* 0x01780000e010783b */ /* 0x000fea0000004200 */
[C---:B------:R-:W-:Y:S06]  /*d1a0*/  HMMA.16816.F32.BF16 R52, R4.reuse, R28, R52 ;  /* 0x0000001c0434723c */ /* 0x040fec0000041834 */
        /* <DEDUP_REMOVED lines=13> */
[C---:B--2---:R-:W-:Y:S06]  /*d280*/  HMMA.16816.F32.BF16 R84, R4.reuse, R28, R84 ;  /* 0x0000001c0454723c */ /* 0x044fec0000041854 */
[C---:B------:R-:W-:Y:S06]  /*d290*/  HMMA.16816.F32.BF16 R88, R4.reuse, R30, R88 ;  /* 0x0000001e0458723c */ /* 0x040fec0000041858 */
[C---:B------:R-:W-:Y:S06]  /*d2a0*/  HMMA.16816.F32.BF16 R100, R4.reuse, R16, R100 ;  /* 0x000000100464723c */ /* 0x040fec0000041864 */
[C---:B------:R-:W-:Y:S06]  /*d2b0*/  HMMA.16816.F32.BF16 R104, R4.reuse, R18, R104 ;  /* 0x000000120468723c */ /* 0x040fec0000041868 */
[C---:B-1----:R-:W-:Y:S06]  /*d2c0*/  HMMA.16816.F32.BF16 R108, R4.reuse, R12, R108 ;  /* 0x0000000c046c723c */ /* 0x042fec000004186c */
[C---:B------:R-:W-:Y:S06]  /*d2d0*/  HMMA.16816.F32.BF16 R112, R4.reuse, R14, R112 ;  /* 0x0000000e0470723c */ /* 0x040fec0000041870 */
[C---:B---3--:R-:W-:Y:S06]  /*d2e0*/  HMMA.16816.F32.BF16 R116, R4.reuse, R8, R116 ;  /* 0x000000080474723c */ /* 0x048fec0000041874 */
[C---:B------:R-:W-:Y:S06]  /*d2f0*/  HMMA.16816.F32.BF16 R120, R4.reuse, R10, R120 ;  /* 0x0000000a0478723c */ /* 0x040fec0000041878 */
[C---:B----4-:R-:W-:Y:S06]  /*d300*/  HMMA.16816.F32.BF16 R124, R4.reuse, R20, R124 ;  /* 0x00000014047c723c */ /* 0x050fec000004187c */
[----:B------:R-:W-:-:S15]  /*d310*/  HMMA.16816.F32.BF16 R128, R4, R22, R128 ;  /* 0x000000160480723c */ /* 0x000fde0000041880 */
[----:B------:R-:W-:-:S09]  /*d320*/  NOP ;  /* 0x0000000000007918 */ /* 0x000fd20000000000 */
.L_x_305:
[----:B------:R-:W-:-:S06]  /*d330*/  UISETP.GT.AND UP0, UPT, UR20, UR5, UPT ;  /* 0x000000051400728c */ /* 0x000fcc000bf04270 */
[----:B------:R-:W-:-:S13]  /*d340*/  PLOP3.LUT P0, PT, PT, PT, UP0, 0x80, 0x0 ;  /* 0x000000000000781c */ /* 0x000fda0003f0f008 */
[----:B------:R-:W-:Y:S05]  /*d350*/  @!P0 BRA `(.L_x_309) ;  /* 0x0000005000d88947 */ /* 0x000fea0003800000 */
[----:B------:R-:W1:Y:S01]  /*d360*/  S2R R5, SR_TID.X ;  /* 0x0000000000057919 */ /* 0x000e620000002100 */
[----:B------:R-:W-:Y:S01]  /*d370*/  ULDC UR4, c[0x0][0x260] ;  /* 0x0000980000047ab9 */ /* 0x000fe20000000800 */
[----:B------:R-:W-:Y:S01]  /*d380*/  IMAD.U32 R2, RZ, RZ, UR26 ;  /* 0x0000001aff027e24 */ /* 0x000fe2000f8e00ff */
[----:B------:R-:W-:Y:S01]  /*d390*/  ULDC.64 UR10, c[0x0][0x218] ;  /* 0x00008600000a7ab9 */ /* 0x000fe20000000a00 */
[----:B------:R-:W-:Y:S01]  /*d3a0*/  ULDC.64 UR6, c[0x0][0x220] ;  /* 0x0000880000067ab9 */ /* 0x000fe20000000a00 */
[----:B------:R-:W-:Y:S01]  /*d3b0*/  UIADD3 UR12, UR20, -0x2, URZ ;  /* 0xfffffffe140c7890 */ /* 0x000fe2000fffe03f */
[----:B------:R-:W-:Y:S01]  /*d3c0*/  UMOV UR24, URZ ;  /* 0x0000003f00187c82 */ /* 0x000fe20008000000 */
[----:B------:R-:W-:Y:S01]  /*d3d0*/  ULDC UR13, c[0x0][0x2d0] ;  /* 0x0000b400000d7ab9 */ /* 0x000fe20000000800 */
[----:B-1----:R-:W-:-:S04]  /*d3e0*/  SHF.R.S32.HI R0, RZ, 0x1f, R5 ;  /* 0x0000001fff007819 */ /* 0x002fc80000011405 */
[----:B------:R-:W-:-:S04]  /*d3f0*/  LEA.HI R0, R0, R5, RZ, 0x3 ;  /* 0x0000000500007211 */ /* 0x000fc800078f18ff */
[----:B------:R-:W-:-:S05]  /*d400*/  LOP3.LUT R0, R0, 0xfffffff8, RZ, 0xc0, !PT ;  /* 0xfffffff800007812 */ /* 0x000fca00078ec0ff */
[----:B------:R-:W-:-:S04]  /*d410*/  IMAD.IADD R0, R5, 0x1, -R0 ;  /* 0x0000000105007824 */ /* 0x000fc800078e0a00 */
[----:B------:R-:W-:Y:S02]  /*d420*/  IMAD.SHL.U32 R8, R0, 0x8, RZ ;  /* 0x0000000800087824 */ /* 0x000fe400078e00ff */
[----:B------:R-:W-:Y:S01]  /*d430*/  IMAD.U32 R0, RZ, RZ, UR4 ;  /* 0x00000004ff007e24 */ /* 0x000fe2000f8e00ff */
[----:B------:R-:W-:Y:S02]  /*d440*/  ULDC UR4, c[0x0][0x2d0] ;  /* 0x0000b40000047ab9 */ /* 0x000fe40000000800 */
[--C-:B------:R-:W-:Y:S02]  /*d450*/  SHF.R.S32.HI R9, RZ, 0x1f, R8.reuse ;  /* 0x0000001fff097819 */ /* 0x100fe40000011408 */
[----:B------:R-:W-:Y:S01]  /*d460*/  ISETP.GE.AND P2, PT, R8, UR4, PT ;  /* 0x0000000408007c0c */ /* 0x000fe2000bf46270 */
[----:B------:R-:W-:Y:S01]  /*d470*/  ULDC UR4, c[0x0][0x2ec] ;  /* 0x0000bb0000047ab9 */ /* 0x000fe20000000800 */
[----:B------:R-:W-:-:S04]  /*d480*/  IMAD.WIDE.U32 R10, R0, UR21, R8 ;  /* 0x00000015000a7c25 */ /* 0x000fc8000f8e0008 */
[----:B------:R-:W-:Y:S01]  /*d490*/  IMAD.WIDE.U32 R8, R165, UR21, R8 ;  /* 0x00000015a5087c25 */ /* 0x000fe2000f8e0008 */
[----:B------:R-:W-:Y:S01]  /*d4a0*/  IADD3 R7, P1, R10, UR28, RZ ;  /* 0x0000001c0a077c10 */ /* 0x000fe2000ff3e0ff */
[----:B------:R-:W-:Y:S02]  /*d4b0*/  UIADD3 UR21, UR20, -0x1, URZ ;  /* 0xffffffff14157890 */ /* 0x000fe4000fffe03f */
[----:B------:R-:W-:Y:S01]  /*d4c0*/  IMAD.U32 R0, RZ, RZ, UR27 ;  /* 0x0000001bff007e24 */ /* 0x000fe2000f8e00ff */
[----:B------:R-:W-:Y:S02]  /*d4d0*/  IADD3 R5, P0, R8, UR30, RZ ;  /* 0x0000001e08057c10 */ /* 0x000fe4000ff1e0ff */
[----:B------:R-:W1:Y:S01]  /*d4e0*/  @!P2 LDC.64 R238, c[0x0][0x220] ;  /* 0x00008800ffeeab82 */ /* 0x000e620000000a00 */
[----:B------:R-:W-:Y:S02]  /*d4f0*/  IADD3.X R2, R2, UR25, R11, P1, !PT ;  /* 0x0000001902027c10 */ /* 0x000fe40008ffe40b */
[----:B------:R-:W-:-:S02]  /*d500*/  IADD3.X R0, R0, UR36, R9, P0, !PT ;  /* 0x0000002400007c10 */ /* 0x000fc400087fe409 */
[----:B------:R-:W-:Y:S02]  /*d510*/  LEA R6, P1, R7, UR10, 0x1 ;  /* 0x0000000a07067c11 */ /* 0x000fe4000f8208ff */
[----:B------:R-:W-:Y:S01]  /*d520*/  LEA R4, P0, R5, UR6, 0x1 ;  /* 0x0000000605047c11 */ /* 0x000fe2000f8008ff */
[----:B------:R-:W2:Y:S01]  /*d530*/  @!P2 LDC.64 R236, c[0x0][0x220] ;  /* 0x00008800ffecab82 */ /* 0x000ea20000000a00 */
[----:B------:R-:W-:Y:S01]  /*d540*/  SHF.R.S32.HI R11, RZ, 0x1f, R166 ;  /* 0x0000001fff0b7819 */ /* 0x000fe200000114a6 */
[----:B------:R3:W-:Y:S01]  /*d550*/  STL [R1+0x10], R6 ;  /* 0x0000100601007387 */ /* 0x0007e20000100800 */
[----:B------:R-:W-:Y:S01]  /*d560*/  LEA.HI.X R2, R7, UR11, R2, 0x1, P1 ;  /* 0x0000000b07027c11 */ /* 0x000fe200088f0c02 */
[----:B------:R-:W-:Y:S01]  /*d570*/  ULDC.64 UR10, c[0x0][0x248] ;  /* 0x00009200000a7ab9 */ /* 0x000fe20000000a00 */
[----:B------:R-:W-:Y:S01]  /*d580*/  LEA.HI.X R0, R5, UR7, R0, 0x1, P0 ;  /* 0x0000000705007c11 */ /* 0x000fe200080f0c00 */
[----:B------:R4:W-:Y:S01]  /*d590*/  STL [R1+0x8], R4 ;  /* 0x0000080401007387 */ /* 0x0009e20000100800 */
[----:B------:R-:W-:Y:S01]  /*d5a0*/  IMAD.MOV.U32 R5, RZ, RZ, R11 ;  /* 0x000000ffff057224 */ /* 0x000fe200078e000b */
[----:B------:R-:W-:Y:S01]  /*d5b0*/  IADD3 R8, P1, R166, 0x10, RZ ;  /* 0x00000010a6087810 */ /* 0x000fe20007f3e0ff */
[----:B------:R-:W1:Y:S01]  /*d5c0*/  @!P2 LDC.64 R234, c[0x0][0x220] ;  /* 0x00008800ffeaab82 */ /* 0x000e620000000a00 */
[----:B------:R5:W-:Y:S01]  /*d5d0*/  STL [R1+0xc], R2 ;  /* 0x00000c0201007387 */ /* 0x000be20000100800 */
[----:B------:R-:W-:-:S03]  /*d5e0*/  ULDC.64 UR6, c[0x0][0x250] ;  /* 0x0000940000067ab9 */ /* 0x000fc60000000a00 */
[----:B------:R5:W-:Y:S03]  /*d5f0*/  STL [R1+0x4], R0 ;  /* 0x0000040001007387 */ /* 0x000be60000100800 */
[----:B------:R-:W1:Y:S01]  /*d600*/  @!P2 LDC.64 R232, c[0x0][0x220] ;  /* 0x00008800ffe8ab82 */ /* 0x000e620000000a00 */
[----:B------:R2:W-:Y:S04]  /*d610*/  STL [R1+0x44], R11 ;  /* 0x0000440b01007387 */ /* 0x0005e80000100800 */
[----:B------:R-:W-:Y:S01]  /*d620*/  STL [R1+0x20], R8 ;  /* 0x0000200801007387 */ /* 0x000fe20000100800 */
[C---:B---3--:R-:W-:Y:S01]  /*d630*/  IADD3 R6, P0, R166.reuse, 0x20, RZ ;  /* 0x00000020a6067810 */ /* 0x048fe20007f1e0ff */
[----:B----4-:R-:W-:Y:S01]  /*d640*/  IMAD.MOV.U32 R4, RZ, RZ, R10 ;  /* 0x000000ffff047224 */ /* 0x010fe200078e000a */
[----:B------:R-:W-:-:S03]  /*d650*/  IADD3 R10, P3, R166, 0x30, RZ ;  /* 0x00000030a60a7810 */ /* 0x000fc60007f7e0ff */
[----:B------:R-:W-:Y:S01]  /*d660*/  STL [R1+0x18], R6 ;  /* 0x0000180601007387 */ /* 0x000fe20000100800 */
[----:B------:R-:W-:Y:S02]  /*d670*/  IMAD.X R9, RZ, RZ, R5, P1 ;  /* 0x000000ffff097224 */ /* 0x000fe400008e0605 */
[----:B-----5:R-:W-:Y:S02]  /*d680*/  IMAD.MOV.U32 R2, RZ, RZ, R3 ;  /* 0x000000ffff027224 */ /* 0x020fe400078e0003 */
[----:B------:R-:W-:Y:S02]  /*d690*/  IMAD.MOV.U32 R0, RZ, RZ, R164 ;  /* 0x000000ffff007224 */ /* 0x000fe400078e00a4 */
[----:B--2---:R-:W-:-:S05]  /*d6a0*/  IMAD.X R11, RZ, RZ, R5, P3 ;  /* 0x000000ffff0b7224 */ /* 0x004fca00018e0605 */
[----:B------:R-:W-:Y:S04]  /*d6b0*/  STL.64 [R1+0x30], R10 ;  /* 0x0000300a01007387 */ /* 0x000fe80000100a00 */
[----:B------:R-:W2:Y:S04]  /*d6c0*/  LDL.LU.64 R14, [R1+0x48] ;  /* 0x00004800010e7983 */ /* 0x000ea80000300a00 */
[----:B------:R-:W3:Y:S01]  /*d6d0*/  LDL.LU.64 R12, [R1+0x38] ;  /* 0x00003800010c7983 */ /* 0x000ee20000300a00 */
[----:B------:R-:W-:Y:S02]  /*d6e0*/  IMAD.X R7, RZ, RZ, R5, P0 ;  /* 0x000000ffff077224 */ /* 0x000fe400000e0605 */
[----:B------:R-:W-:Y:S01]  /*d6f0*/  IMAD.MOV.U32 R4, RZ, RZ, R166 ;  /* 0x000000ffff047224 */ /* 0x000fe200078e00a6 */
[----:B------:R-:W-:Y:S04]  /*d700*/  STL [R1+0x24], R9 ;  /* 0x0000240901007387 */ /* 0x000fe80000100800 */
[----:B------:R2:W-:Y:S04]  /*d710*/  STL [R1+0x1c], R7 ;  /* 0x00001c0701007387 */ /* 0x0005e80000100800 */
[----:B------:R4:W-:Y:S01]  /*d720*/  STL.64 [R1+0x40], R4 ;  /* 0x0000400401007387 */ /* 0x0009e20000100a00 */
[----:B--2---:R-:W-:-:S02]  /*d730*/  IMAD.MOV.U32 R7, RZ, RZ, R15 ;  /* 0x000000ffff077224 */ /* 0x004fc400078e000f */
[----:B---3--:R-:W-:-:S05]  /*d740*/  IMAD.MOV.U32 R6, RZ, RZ, R12 ;  /* 0x000000ffff067224 */ /* 0x008fca00078e000c */
[----:B------:R4:W-:Y:S01]  /*d750*/  STL.64 [R1+0x38], R6 ;  /* 0x0000380601007387 */ /* 0x0009e20000100a00 */
[----:B-1----:R-:W-:Y:S05]  /*d760*/  BRA `(.L_x_310) ;  /* 0x0000000400bc7947 */ /* 0x002fea0003800000 */
.L_x_312:
[----:B------:R1:W-:Y:S01]  /*d770*/  @P2 STS.128 [R242+0x8000], RZ ;  /* 0x008000fff2002388 */ /* 0x0003e20000000c00 */
[----:B------:R-:W-:Y:S01]  /*d780*/  UIADD3 UR23, UR20, -0x2, URZ ;  /* 0xfffffffe14177890 */ /* 0x000fe2000fffe03f */
        /* <DEDUP_REMOVED lines=14> */
[C---:B--2---:R-:W-:Y:S02]  /*d870*/  @!P2 LEA R180, P1, R173.reuse, R170, 0x1 ;  /* 0x000000aaadb4a211 */ /* 0x044fe400078208ff */
[C---:B------:R-:W-:Y:S02]  /*d880*/  IADD3 R170, P0, R173.reuse, UR40, RZ ;  /* 0x00000028adaa7c10 */ /* 0x040fe4000ff1e0ff */
[----:B------:R-:W-:Y:S02]  /*d890*/  @!P2 LEA.HI.X R181, R173, R171, R176, 0x1, P1 ;  /* 0x000000abadb5a211 */ /* 0x000fe400008f0cb0 */
[----:B---3--:R-:W-:Y:S02]  /*d8a0*/  @!P2 LEA R168, P3, R170, R168, 0x1 ;  /* 0x000000a8aaa8a211 */ /* 0x008fe400078608ff */
[----:B------:R-:W-:Y:S01]  /*d8b0*/  IADD3.X R176, R176, UR39, RZ, P0, !PT ;  /* 0x00000027b0b07c10 */ /* 0x000fe200087fe4ff */
[----:B------:R-:W-:Y:S01]  /*d8c0*/  @!PT LDS RZ, [RZ] ;  /* 0x00000000fffff984 */ /* 0x000fe20000000800 */
[----:B------:R-:W-:Y:S01]  /*d8d0*/  @!PT LDS RZ, [RZ] ;  /* 0x00000000fffff984 */ /* 0x000fe20000000800 */
[----:B------:R-:W-:Y:S01]  /*d8e0*/  @!PT LDS RZ, [RZ] ;  /* 0x00000000fffff984 */ /* 0x000fe20000000800 */
[----:B------:R1:W-:Y:S01]  /*d8f0*/  @!P2 LDGSTS.E.BYPASS.LTC128B.128 [R242+0x8000], desc[UR34][R180.64] ;  /* 0x08000000b4f2afae */ /* 0x0003e2000b901d62 */
[C---:B------:R-:W-:Y:S02]  /*d900*/  IADD3 R173, P1, R170.reuse, UR40, RZ ;  /* 0x00000028aaad7c10 */ /* 0x040fe4000ff3e0ff */
[----:B------:R-:W-:Y:S01]  /*d910*/  @!P2 LEA.HI.X R169, R170, R169, R176, 0x1, P3 ;  /* 0x000000a9aaa9a211 */ /* 0x000fe200018f0cb0 */
[----:B------:R1:W-:Y:S01]  /*d920*/  @P6 STS.128 [R242+0xa000], RZ ;  /* 0x00a000fff2006388 */ /* 0x0003e20000000c00 */
[----:B------:R-:W-:Y:S02]  /*d930*/  IADD3.X R172, R176, UR39, RZ, P1, !PT ;  /* 0x00000027b0ac7c10 */ /* 0x000fe40008ffe4ff */
[C---:B----4-:R-:W-:Y:S01]  /*d940*/  @!P2 LEA R184, P1, R173.reuse, R166, 0x1 ;  /* 0x000000a6adb8a211 */ /* 0x050fe200078208ff */
        /* <DEDUP_REMOVED lines=8> */
[C---:B-----5:R-:W-:Y:S01]  /*d9d0*/  @!P2 LEA R164, P0, R171.reuse, R164, 0x1 ;  /* 0x000000a4aba4a211 */ /* 0x060fe200078008ff */
[----:B------:R-:W-:Y:S01]  /*d9e0*/  @!PT LDS RZ, [RZ] ;  /* 0x00000000fffff984 */ /* 0x000fe20000000800 */
[----:B------:R-:W-:Y:S01]  /*d9f0*/  @!PT LDS RZ, [RZ] ;  /* 0x00000000fffff984 */ /* 0x000fe20000000800 */
[----:B------:R-:W-:Y:S01]  /*da00*/  @!PT LDS RZ, [RZ] ;  /* 0x00000000fffff984 */ /* 0x000fe20000000800 */
[----:B------:R1:W-:Y:S03]  /*da10*/  @!P5 LDGSTS.E.BYPASS.LTC128B.128 [R242+0xc000], desc[UR34][R202.64+0x100] ;  /* 0x0c000100caf2dfae */ /* 0x0003e6000b901d62 */
[----:B------:R-:W-:Y:S01]  /*da20*/  @!P2 LEA.HI.X R165, R171, R165, R166, 0x1, P0 ;  /* 0x000000a5aba5a211 */ /* 0x000fe200000f0ca6 */
        /* <DEDUP_REMOVED lines=67> */
.L_x_310:
[----:B----4-:R-:W2:Y:S01]  /*de60*/  LDL.64 R4, [R1+0x40] ;  /* 0x0000400001047983 */ /* 0x010ea20000100a00 */
[----:B------:R-:W-:Y:S01]  /*de70*/  UIADD3 UR25, UR21, -UR24, URZ ;  /* 0x8000001815197290 */ /* 0x000fe2000fffe03f */
[----:B------:R-:W-:Y:S04]  /*de80*/  DEPBAR.LE SB0, 0x0 ;  /* 0x000080000000791a */ /* 0x000fe80000000000 */
[----:B------:R-:W3:Y:S01]  /*de90*/  LDL.64 R10, [R1+0x38] ;  /* 0x00003800010a7983 */ /* 0x000ee20000100a00 */
[----:B------:R-:W-:Y:S01]  /*dea0*/  IMAD.U32 R3, RZ, RZ, UR25 ;  /* 0x00000019ff037e24 */ /* 0x000fe2000f8e00ff */
[----:B------:R-:W-:Y:S01]  /*deb0*/  UIADD3 UR18, UR20, -0x1, URZ ;  /* 0xffffffff14127890 */ /* 0x000fe2000fffe03f */
[----:B------:R-:W-:Y:S01]  /*dec0*/  ISETP.GE.AND P6, PT, R241, UR13, PT ;  /* 0x0000000df1007c0c */ /* 0x000fe2000bfc6270 */
[----:B------:R-:W4:Y:S01]  /*ded0*/  LDL R7, [R1+0x8] ;  /* 0x0000080001077983 */ /* 0x000f220000100800 */
[----:B------:R-:W-:Y:S01]  /*dee0*/  ISETP.GE.AND P5, PT, R240, UR13, PT ;  /* 0x0000000df0007c0c */ /* 0x000fe2000bfa6270 */
[----:B------:R-:W-:Y:S02]  /*def0*/  USHF.R.S32.HI UR23, URZ, 0x1f, UR18 ;  /* 0x0000001f3f177899 */ /* 0x000fe40008011412 */
[----:B------:R-:W5:Y:S01]  /*df00*/  LDL R6, [R1+0x4] ;  /* 0x0000040001067983 */ /* 0x000f620000100800 */
[----:B------:R-:W-:Y:S01]  /*df10*/  UIMAD UR22, UR8, UR18, URZ ;  /* 0x00000012081672a4 */ /* 0x000fe2000f8e023f */
[----:B------:R-:W-:Y:S01]  /*df20*/  IMAD.U32 R25, RZ, RZ, UR18 ;  /* 0x00000012ff197e24 */ /* 0x000fe2000f8e00ff */
[----:B------:R-:W-:Y:S01]  /*df30*/  UISETP.GT.AND UP0, UPT, UR18, UR5, UPT ;  /* 0x000000051200728c */ /* 0x000fe2000bf04270 */
[----:B------:R-:W5:Y:S01]  /*df40*/  LDL.64 R32, [R1+0x20] ;  /* 0x0000200001207983 */ /* 0x000f620000100a00 */
[----:B------:R-:W-:Y:S03]  /*df50*/  UIMAD UR22, UR23, UR9, UR22 ;  /* 0x00000009171672a4 */ /* 0x000fe6000f8e0216 */
[----:B------:R-:W5:Y:S04]  /*df60*/  LDL.64 R8, [R1+0x18] ;  /* 0x0000180001087983 */ /* 0x000f680000100a00 */
[----:B------:R-:W5:Y:S01]  /*df70*/  LDL.64 R12, [R1+0x30] ;  /* 0x00003000010c7983 */ /* 0x000f620000100a00 */
[----:B------:R-:W-:Y:S06]  /*df80*/  BAR.SYNC.DEFER_BLOCKING 0x0 ;  /* 0x0000000000007b1d */ /* 0x000fec0000010000 */
[----:B------:R-:W-:Y:S01]  /*df90*/  @P2 STS.128 [R242+0x10000], RZ ;  /* 0x010000fff2002388 */ /* 0x000fe20000000c00 */
[CC--:B--2---:R-:W-:Y:S02]  /*dfa0*/  LEA R34, P0, R3.reuse, R4.reuse, 0x6 ;  /* 0x0000000403227211 */ /* 0x0c4fe400078030ff */
[----:B------:R-:W-:Y:S02]  /*dfb0*/  MOV R28, R4 ;  /* 0x00000004001c7202 */ /* 0x000fe40000000f00 */
[----:B------:R-:W-:Y:S01]  /*dfc0*/  LEA.HI.X.SX32 R35, R3, R5, 0x6, P0 ;  /* 0x0000000503237211 */ /* 0x000fe200000f36ff */
[----:B------:R-:W-:Y:S04]  /*dfd0*/  IMAD.WIDE.U32 R182, R34, UR6, RZ ;  /* 0x0000000622b67c25 */ /* 0x000fe8000f8e00ff */
[----:B---3--:R-:W-:Y:S04]  /*dfe0*/  IMAD.WIDE.U32 R198, R25, UR9, R10 ;  /* 0x0000000919c67c25 */ /* 0x008fe8000f8e000a */
[----:B------:R-:W-:Y:S01]  /*dff0*/  VIADD R26, R199, UR22 ;  /* 0x00000016c71a7c36 */ /* 0x000fe20008000000 */
[C---:B------:R-:W-:Y:S01]  /*e000*/  @!P2 LEA R178, P0, R198.reuse, R238, 0x1 ;  /* 0x000000eec6b2a211 */ /* 0x040fe200078008ff */
[----:B------:R-:W-:Y:S01]  /*e010*/  IMAD R29, R35, UR6, RZ ;  /* 0x00000006231d7c24 */ /* 0x000fe2000f8e02ff */
[C---:B------:R-:W-:Y:S01]  /*e020*/  IADD3 R27, P1, R198.reuse, UR29, RZ ;  /* 0x0000001dc61b7c10 */ /* 0x040fe2000ff3e0ff */
[----:B------:R-:W-:Y:S01]  /*e030*/  UIADD3 UR22, UR12, -UR24, URZ ;  /* 0x800000180c167290 */ /* 0x000fe2000fffe03f */
[----:B------:R-:W-:Y:S01]  /*e040*/  @!P2 LEA.HI.X R179, R198, R239, R26, 0x1, P0 ;  /* 0x000000efc6b3a211 */ /* 0x000fe200000f0c1a */
[----:B------:R-:W-:Y:S01]  /*e050*/  IMAD R29, R34, UR7, R29 ;  /* 0x00000007221d7c24 */ /* 0x000fe2000f8e021d */
[----:B----4-:R-:W-:Y:S02]  /*e060*/  LEA R198, P4, R182, R7, 0x1 ;  /* 0x00000007b6c67211 */ /* 0x010fe400078808ff */
[----:B------:R-:W-:Y:S01]  /*e070*/  IADD3.X R30, R26, UR19, RZ, P1, !PT ;  /* 0x000000131a1e7c10 */ /* 0x000fe20008ffe4ff */
[----:B------:R-:W-:Y:S01]  /*e080*/  IMAD.IADD R29, R183, 0x1, R29 ;  /* 0x00000001b71d7824 */ /* 0x000fe200078e021d */
[----:B------:R-:W-:Y:S01]  /*e090*/  @!PT LDS RZ, [RZ] ;  /* 0x00000000fffff984 */ /* 0x000fe20000000800 */
[----:B------:R-:W-:Y:S01]  /*e0a0*/  @!PT LDS RZ, [RZ] ;  /* 0x00000000fffff984 */ /* 0x000fe20000000800 */
[----:B------:R-:W-:Y:S01]  /*e0b0*/  @!PT LDS RZ, [RZ] ;  /* 0x00000000fffff984 */ /* 0x000fe20000000800 */
[----:B------:R-:W-:Y:S01]  /*e0c0*/  @!P2 LDGSTS.E.BYPASS.LTC128B.128 [R242+0x10000], desc[UR34][R178.64] ;  /* 0x10000000b2f2afae */ /* 0x000fe2000b901d62 */
[C---:B------:R-:W-:Y:S02]  /*e0d0*/  IADD3 R25, P1, R27.reuse, UR29, RZ ;  /* 0x0000001d1b197c10 */ /* 0x040fe4000ff3e0ff */
[----:B------:R-:W-:Y:S01]  /*e0e0*/  @!P2 LEA R174, P3, R27, R236, 0x1 ;  /* 0x000000ec1baea211 */ /* 0x000fe200078608ff */
[----:B------:R-:W-:Y:S01]  /*e0f0*/  @P6 STS.128 [R242+0x12000], RZ ;  /* 0x012000fff2006388 */ /* 0x000fe20000000c00 */
[----:B-----5:R-:W-:Y:S01]  /*e100*/  LEA.HI.X R199, R182, R6, R29, 0x1, P4 ;  /* 0x00000006b6c77211 */ /* 0x020fe200020f0c1d */
[----:B------:R-:W-:Y:S01]  /*e110*/  IMAD.MOV.U32 R29, RZ, RZ, R5 ;  /* 0x000000ffff1d7224 */ /* 0x000fe200078e0005 */
[----:B------:R-:W-:Y:S02]  /*e120*/  IADD3.X R26, R30, UR19, RZ, P1, !PT ;  /* 0x000000131e1a7c10 */ /* 0x000fe40008ffe4ff */
[----:B------:R-:W-:Y:S01]  /*e130*/  @!P2 IADD3 R31, P0, R25, UR29, RZ ;  /* 0x0000001d191fac10 */ /* 0x000fe2000ff1e0ff */
[----:B------:R-:W-:Y:S01]  /*e140*/  @!PT LDS RZ, [RZ] ;  /* 0x00000000fffff984 */ /* 0x000fe20000000800 */
[----:B------:R-:W-:Y:S01]  /*e150*/  @!PT LDS RZ, [RZ] ;  /* 0x00000000fffff984 */ /* 0x000fe20000000800 */
[----:B------:R-:W-:Y:S01]  /*e160*/  @!PT LDS RZ, [RZ] ;  /* 0x00000000fffff984 */ /* 0x000fe20000000800 */
[----:B------:R-:W-:Y:S01]  /*e170*/  @!P6 LDGSTS.E.BYPASS.LTC128B.128 [R242+0x12000], desc[UR34][R198.64+0x80] ;  /* 0x12000080c6f2efae */ /* 0x000fe2000b901d62 */
[----:B------:R-:W-:Y:S02]  /*e180*/  ISETP.GE.AND P4, PT, R231, UR13, PT ;  /* 0x0000000de7007c0c */ /* 0x000fe4000bf86270 */
[----:B------:R-:W-:Y:S01]  /*e190*/  @!P2 IADD3.X R34, R26, UR19, RZ, P0, !PT ;  /* 0x000000131a22ac10 */ /* 0x000fe200087fe4ff */
[----:B------:R-:W-:Y:S01]  /*e1a0*/  @P5 STS.128 [R242+0x14000], RZ ;  /* 0x014000fff2005388 */ /* 0x000fe20000000c00 */
[----:B------:R-:W-:Y:S02]  /*e1b0*/  @!P2 LEA R202, P0, R31, R232, 0x1 ;  /* 0x000000e81fcaa211 */ /* 0x000fe400078008ff */
[----:B------:R-:W-:Y:S01]  /*e1c0*/  @!P2 LEA.HI.X R175, R27, R237, R30, 0x1, P3 ;  /* 0x000000ed1bafa211 */ /* 0x000fe200018f0c1e */
[----:B------:R-:W-:Y:S01]  /*e1d0*/  @!PT LDS RZ, [RZ] ;  /* 0x00000000fffff984 */ /* 0x000fe20000000800 */
[----:B------:R-:W-:Y:S01]  /*e1e0*/  @!PT LDS RZ, [RZ] ;  /* 0x00000000fffff984 */ /* 0x000fe20000000800 */
[----:B------:R-:W-:Y:S01]  /*e1f0*/  @!PT LDS RZ, [RZ] ;  /* 0x00000000fffff984 */ /* 0x000fe20000000800 */
[----:B------:R-:W-:Y:S01]  /*e200*/  @!P5 LDGSTS.E.BYPASS.LTC128B.128 [R242+0x14000], desc[UR34][R198.64+0x100] ;  /* 0x14000100c6f2dfae */ /* 0x000fe2000b901d62 */
[----:B------:R-:W-:Y:S02]  /*e210*/  LEA R30, P3, R3, R32, 0x6 ;  /* 0x00000020031e7211 */ /* 0x000fe400078630ff */
[----:B------:R-:W-:Y:S02]  /*e220*/  @!P2 LEA.HI.X R203, R31, R233, R34, 0x1, P0 ;  /* 0x000000e91fcba211 */ /* 0x000fe400000f0c22 */
[----:B------:R-:W-:Y:S01]  /*e230*/  @!P2 LEA R170, P1, R25, R234, 0x1 ;  /* 0x000000ea19aaa211 */ /* 0x000fe200078208ff */
[----:B------:R-:W-:Y:S01]  /*e240*/  @P4 STS.128 [R242+0x16000], RZ ;  /* 0x016000fff2004388 */ /* 0x000fe20000000c00 */
[----:B------:R-:W-:Y:S02]  /*e250*/  LEA.HI.X.SX32 R31, R3, R33, 0x6, P3 ;  /* 0x00000021031f7211 */ /* 0x000fe400018f36ff */
[----:B------:R-:W-:Y:S01]  /*e260*/  @!P2 LEA.HI.X R171, R25, R235, R26, 0x1, P1 ;  /* 0x000000eb19aba211 */ /* 0x000fe200008f0c1a */
[----:B------:R-:W-:Y:S01]  /*e270*/  @!PT LDS RZ, [RZ] ;  /* 0x00000000fffff984 */ /* 0x000fe20000000800 */
[----:B------:R-:W-:Y:S01]  /*e280*/  @!PT LDS RZ, [RZ] ;  /* 0x00000000fffff984 */ /* 0x000fe20000000800 */
[----:B------:R-:W-:Y:S01]  /*e290*/  @!PT LDS RZ, [RZ] ;  /* 0x00000000fffff984 */ /* 0x000fe20000000800 */
[----:B------:R-:W-:Y:S01]  /*e2a0*/  @!P4 LDGSTS.E.BYPASS.LTC128B.128 [R242+0x16000], desc[UR34][R198.64+0x180] ;  /* 0x16000180c6f2cfae */ /* 0x000fe2000b901d62 */
[----:B------:R-:W-:Y:S01]  /*e2b0*/  LEA R34, P1, R3, R8, 0x6 ;  /* 0x0000000803227211 */ /* 0x000fe200078230ff */
[----:B------:R-:W-:Y:S01]  /*e2c0*/  IMAD R26, R31, UR6, RZ ;  /* 0x000000061f1a7c24 */ /* 0x000fe2000f8e02ff */
[C---:B------:R-:W-:Y:S01]  /*e2d0*/  LEA R194, P0, R3.reuse, R12, 0x6 ;  /* 0x0000000c03c27211 */ /* 0x040fe200078030ff */
[----:B------:R-:W-:Y:S01]  /*e2e0*/  @P2 STS.128 [R242+0x10800], RZ ;  /* 0x010800fff2002388 */ /* 0x000fe20000000c00 */
[C---:B------:R-:W-:Y:S01]  /*e2f0*/  LEA.HI.X.SX32 R35, R3.reuse, R9, 0x6, P1 ;  /* 0x0000000903237211 */ /* 0x040fe200008f36ff */
[C---:B------:R-:W-:Y:S01]  /*e300*/  IMAD R26, R30.reuse, UR7, R26 ;  /* 0x000000071e1a7c24 */ /* 0x040fe2000f8e021a */
[----:B------:R-:W-:Y:S01]  /*e310*/  LEA.HI.X.SX32 R195, R3, R13, 0x6, P0 ;  /* 0x0000000d03c37211 */ /* 0x000fe200000f36ff */
[----:B------:R-:W-:Y:S01]  /*e320*/  IMAD.WIDE.U32 R30, R30, UR6, RZ ;  /* 0x000000061e1e7c25 */ /* 0x000fe2000f8e00ff */
[----:B------:R-:W-:Y:S01]  /*e330*/  @!PT LDS RZ, [RZ] ;  /* 0x00000000fffff984 */ /* 0x000fe20000000800 */
[----:B------:R-:W-:Y:S01]  /*e340*/  @!PT LDS RZ, [RZ] ;  /* 0x00000000fffff984 */ /* 0x000fe20000000800 */
[----:B------:R-:W-:Y:S01]  /*e350*/  @!PT LDS RZ, [RZ] ;  /* 0x00000000fffff984 */ /* 0x000fe20000000800 */
[----:B------:R-:W-:Y:S03]  /*e360*/  @!P2 LDGSTS.E.BYPASS.LTC128B.128 [R242+0x10800], desc[UR34][R174.64] ;  /* 0x10800000aef2afae */ /* 0x000fe6000b901d62 */
[----:B------:R-:W-:Y:S01]  /*e370*/  IMAD.IADD R26, R31, 0x1, R26 ;  /* 0x000000011f1a7824 */ /* 0x000fe200078e021a */
[CC--:B------:R-:W-:Y:S01]  /*e380*/  LEA R190, P3, R30.reuse, R7.reuse, 0x1 ;  /* 0x000000071ebe7211 */ /* 0x0c0fe200078608ff */
[----:B------:R-:W-:Y:S01]  /*e390*/  @P6 STS.128 [R242+0x12800], RZ ;  /* 0x012800fff2006388 */ /* 0x000fe20000000c00 */
[----:B------:R-:W-:Y:S02]  /*e3a0*/  IMAD R25, R35, UR6, RZ ;  /* 0x0000000623197c24 */ /* 0x000fe4000f8e02ff */
[-C--:B------:R-:W-:Y:S01]  /*e3b0*/  LEA.HI.X R191, R30, R6.reuse, R26, 0x1, P3 ;  /* 0x000000061ebf7211 */ /* 0x080fe200018f0c1a */
[----:B------:R-:W-:Y:S02]  /*e3c0*/  IMAD R3, R195, UR6, RZ ;  /* 0x00000006c3037c24 */ /* 0x000fe4000f8e02ff */
[C---:B------:R-:W-:Y:S02]  /*e3d0*/  IMAD R25, R34.reuse, UR7, R25 ;  /* 0x0000000722197c24 */ /* 0x040fe4000f8e0219 */
[----:B------:R-:W-:Y:S01]  /*e3e0*/  @!PT LDS RZ, [RZ] ;  /* 0x00000000fffff984 */ /* 0x000fe20000000800 */
[----:B------:R-:W-:Y:S01]  /*e3f0*/  @!PT LDS RZ, [RZ] ;  /* 0x00000000fffff984 */ /* 0x000fe20000000800 */
[----:B------:R-:W-:Y:S01]  /*e400*/  @!PT LDS RZ, [RZ] ;  /* 0x00000000fffff984 */ /* 0x000fe20000000800 */
[----:B------:R-:W-:Y:S01]  /*e410*/  @!P6 LDGSTS.E.BYPASS.LTC128B.128 [R242+0x12800], desc[UR34][R190.64+0x80] ;  /* 0x12800080bef2efae */ /* 0x000fe2000b901d62 */
[----:B------:R-:W-:Y:S03]  /*e420*/  IMAD.WIDE.U32 R34, R34, UR6, RZ ;  /* 0x0000000622227c25 */ /* 0x000fe6000f8e00ff */
[----:B------:R-:W-:Y:S01]  /*e430*/  @P5 STS.128 [R242+0x14800], RZ ;  /* 0x014800fff2005388 */ /* 0x000fe20000000c00 */
[----:B------:R-:W-:Y:S01]  /*e440*/  IMAD.IADD R25, R35, 0x1, R25 ;  /* 0x0000000123197824 */ /* 0x000fe200078e0219 */
[-C--:B------:R-:W-:Y:S01]  /*e450*/  LEA R182, P1, R34, R7.reuse, 0x1 ;  /* 0x0000000722b67211 */ /* 0x080fe200078208ff */
[C---:B------:R-:W-:Y:S01]  /*e460*/  IMAD R3, R194.reuse, UR7, R3 ;  /* 0x00000007c2037c24 */ /* 0x040fe2000f8e0203 */
[----:B------:R-:W-:Y:S01]  /*e470*/  @!PT LDS RZ, [RZ] ;  /* 0x00000000fffff984 */ /* 0x000fe20000000800 */
[----:B------:R-:W-:Y:S01]  /*e480*/  @!PT LDS RZ, [RZ] ;  /* 0x00000000fffff984 */ /* 0x000fe20000000800 */
[----:B------:R-:W-:Y:S01]  /*e490*/  @!PT LDS RZ, [RZ] ;  /* 0x00000000fffff984 */ /* 0x000fe20000000800 */
[----:B------:R-:W-:Y:S01]  /*e4a0*/  @!P5 LDGSTS.E.BYPASS.LTC128B.128 [R242+0x14800], desc[UR34][R190.64+0x100] ;  /* 0x14800100bef2dfae */ /* 0x000fe2000b901d62 */
[----:B------:R-:W-:Y:S01]  /*e4b0*/  IMAD.WIDE.U32 R194, R194, UR6, RZ ;  /* 0x00000006c2c27c25 */ /* 0x000fe2000f8e00ff */
[-C--:B------:R-:W-:Y:S02]  /*e4c0*/  LEA.HI.X R183, R34, R6.reuse, R25, 0x1, P1 ;  /* 0x0000000622b77211 */ /* 0x080fe400008f0c19 */
[----:B------:R-:W-:Y:S01]  /*e4d0*/  @P4 STS.128 [R242+0x16800], RZ ;  /* 0x016800fff2004388 */ /* 0x000fe20000000c00 */
[----:B------:R-:W-:Y:S01]  /*e4e0*/  IMAD.IADD R3, R195, 0x1, R3 ;  /* 0x00000001c3037824 */ /* 0x000fe200078e0203 */
[C---:B------:R-:W-:Y:S02]  /*e4f0*/  LEA R24, P0, R194.reuse, R7, 0x1 ;  /* 0x00000007c2187211 */ /* 0x040fe400078008ff */
[----:B------:R-:W-:Y:S01]  /*e500*/  @!PT LDS RZ, [RZ] ;  /* 0x00000000fffff984 */ /* 0x000fe20000000800 */
[----:B------:R-:W-:Y:S01]  /*e510*/  @!PT LDS RZ, [RZ] ;  /* 0x00000000fffff984 */ /* 0x000fe20000000800 */
[----:B------:R-:W-:Y:S01]  /*e520*/  @!PT LDS RZ, [RZ] ;  /* 0x00000000fffff984 */ /* 0x000fe20000000800 */
[----:B------:R-:W-:Y:S02]  /*e530*/  @!P4 LDGSTS.E.BYPASS.LTC128B.128 [R242+0x16800], desc[UR34][R190.64+0x180] ;  /* 0x16800180bef2cfae */ /* 0x000fe4000b901d62 */
[----:B------:R-:W-:Y:S02]  /*e540*/  LEA.HI.X R25, R194, R6, R3, 0x1, P0 ;  /* 0x00000006c2197211 */ /* 0x000fe400000f0c03 */
[----:B------:R-:W-:Y:S01]  /*e550*/  @P2 STS.128 [R242+0x11000], RZ ;  /* 0x011000fff2002388 */ /* 0x000fe20000000c00 */
[----:B------:R-:W-:Y:S03]  /*e560*/  MOV R3, UR22 ;  /* 0x0000001600037c02 */ /* 0x000fe60008000f00 */
        /* <DEDUP_REMOVED lines=40> */
[----:B-1----:R-:W1:Y:S04]  /*e7f0*/  LDSM.16.M88.4 R168, [R229+0x8000] ;  /* 0x00800000e5a8783b */ /* 0x002e680000000200 */
[----:B------:R-:W5:Y:S04]  /*e800*/  LDSM.16.M88.4 R172, [R229+0x8800] ;  /* 0x00880000e5ac783b */ /* 0x000f680000000200 */
[----:B------:R-:W4:Y:S04]  /*e810*/  LDSM.16.M88.4 R176, [R229+0x9000] ;  /* 0x00900000e5b0783b */ /* 0x000f280000000200 */
[----:B------:R-:W0:Y:S04]  /*e820*/  LDGDEPBAR ;  /* 0x00000000000079af */ /* 0x000e280000000000 */
[----:B--2---:R-:W2:Y:S04]  /*e830*/  LDSM.16.M88.4 R180, [R229+0x9800] ;  /* 0x00980000e5b4783b */ /* 0x004ea80000000200 */
[----:B------:R-:W-:Y:S04]  /*e840*/  LDSM.16.M88.4 R184, [R228] ;  /* 0x00000000e4b8783b */ /* 0x000fe80000000200 */
[----:B------:R-:W2:Y:S04]  /*e850*/  LDSM.16.M88.4 R188, [R227] ;  /* 0x00000000e3bc783b */ /* 0x000ea80000000200 */
[----:B------:R-:W2:Y:S04]  /*e860*/  LDSM.16.M88.4 R192, [R219] ;  /* 0x00000000dbc0783b */ /* 0x000ea80000000200 */
[----:B------:R-:W2:Y:S04]  /*e870*/  LDSM.16.M88.4 R196, [R218] ;  /* 0x00000000dac4783b */ /* 0x000ea80000000200 */
[----:B---3--:R-:W3:Y:S01]  /*e880*/  LDSM.16.M88.4 R200, [R217] ;  /* 0x00000000d9c8783b */ /* 0x008ee20000000200 */
[C---:B-1----:R-:W-:Y:S07]  /*e890*/  HMMA.16816.F32.BF16 R4, R164.reuse, R168, RZ ;  /* 0x000000a8a404723c */ /* 0x042fee00000418ff */
[----:B------:R-:W-:Y:S04]  /*e8a0*/  IMAD.MOV.U32 R168, RZ, RZ, R8 ;  /* 0x000000ffffa87224 */ /* 0x000fe800078e0008 */
[----:B------:R-:W-:Y:S02]  /*e8b0*/  IMAD.MOV.U32 R169, RZ, RZ, R9 ;  /* 0x000000ffffa97224 */ /* 0x000fe400078e0009 */
[C---:B------:R-:W-:Y:S07]  /*e8c0*/  HMMA.16816.F32.BF16 R8, R164.reuse, R170, RZ ;  /* 0x000000aaa408723c */ /* 0x040fee00000418ff */
[----:B------:R-:W-:Y:S04]  /*e8d0*/  IMAD.MOV.U32 R170, RZ, RZ, R12 ;  /* 0x000000ffffaa7224 */ /* 0x000fe800078e000c */
[----:B------:R-:W-:Y:S02]  /*e8e0*/  IMAD.MOV.U32 R171, RZ, RZ, R13 ;  /* 0x000000ffffab7224 */ /* 0x000fe400078e000d */
[C---:B-----5:R-:W-:Y:S06]  /*e8f0*/  HMMA.16816.F32.BF16 R12, R164.reuse, R172, RZ ;  /* 0x000000aca40c723c */ /* 0x060fec00000418ff */
[C---:B------:R-:W-:Y:S01]  /*e900*/  HMMA.16816.F32.BF16 R16, R164.reuse, R174, RZ ;  /* 0x000000aea410723c */ /* 0x040fe200000418ff */
[----:B------:R-:W-:Y:S05]  /*e910*/  LDSM.16.M88.4 R172, [R223+0x8800] ;  /* 0x00880000dfac783b */ /* 0x000fea0000000200 */
[C---:B----4-:R-:W-:Y:S06]  /*e920*/  HMMA.16816.F32.BF16 R20, R164.reuse, R176, RZ ;  /* 0x000000b0a414723c */ /* 0x050fec00000418ff */
[C---:B------:R-:W-:Y:S01]  /*e930*/  HMMA.16816.F32.BF16 R24, R164.reuse, R178, RZ ;  /* 0x000000b2a418723c */ /* 0x040fe200000418ff */
[----:B------:R-:W-:Y:S01]  /*e940*/  MOV R176, R28 ;  /* 0x0000001c00b07202 */ /* 0x000fe20000000f00 */
[----:B------:R-:W-:Y:S04]  /*e950*/  IMAD.MOV.U32 R177, RZ, RZ, R29 ;  /* 0x000000ffffb17224 */ /* 0x000fe800078e001d */
[C---:B--2---:R-:W-:Y:S01]  /*e960*/  HMMA.16816.F32.BF16 R28, R164.reuse, R180, RZ ;  /* 0x000000b4a41c723c */ /* 0x044fe200000418ff */
[----:B------:R-:W-:Y:S04]  /*e970*/  IMAD.MOV.U32 R178, RZ, RZ, R32 ;  /* 0x000000ffffb27224 */ /* 0x000fe800078e0020 */
[----:B------:R-:W-:Y:S02]  /*e980*/  IMAD.MOV.U32 R179, RZ, RZ, R33 ;  /* 0x000000ffffb37224 */ /* 0x000fe400078e0021 */
[----:B------:R-:W-:Y:S01]  /*e990*/  HMMA.16816.F32.BF16 R32, R164, R182, RZ ;  /* 0x000000b6a420723c */ /* 0x000fe200000418ff */
[----:B------:R-:W-:Y:S04]  /*e9a0*/  LDSM.16.M88.4 R164, [R226] ;  /* 0x00000000e2a4783b */ /* 0x000fe80000000200 */
[----:B------:R-:W-:Y:S01]  /*e9b0*/  LDSM.16.M88.4 R180, [R223+0x9800] ;  /* 0x00980000dfb4783b */ /* 0x000fe20000000200 */
[C---:B------:R-:W-:Y:S03]  /*e9c0*/  HMMA.16816.F32.BF16 R4, R184.reuse, R188, R4 ;  /* 0x000000bcb804723c */ /* 0x040fe60000041804 */
[----:B------:R-:W2:Y:S03]  /*e9d0*/  LDL R188, [R1+0x10] ;  /* 0x0000100001bc7983 */ /* 0x000ea60000100800 */
[C---:B------:R-:W-:Y:S01]  /*e9e0*/  HMMA.16816.F32.BF16 R8, R184.reuse, R190, R8 ;  /* 0x000000beb808723c */ /* 0x040fe20000041808 */
[----:B------:R-:W4:Y:S05]  /*e9f0*/  LDL R189, [R1+0xc] ;  /* 0x00000c0001bd7983 */ /* 0x000f2a0000100800 */
[C---:B------:R-:W-:Y:S05]  /*ea00*/  HMMA.16816.F32.BF16 R12, R184.reuse, R192, R12 ;  /* 0x000000c0b80c723c */ /* 0x040fea000004180c */
[----:B------:R-:W-:Y:S01]  /*ea10*/  IMAD.MOV.U32 R190, RZ, RZ, R176 ;  /* 0x000000ffffbe7224 */ /* 0x000fe200078e00b0 */
[C---:B------:R-:W-:Y:S05]  /*ea20*/  HMMA.16816.F32.BF16 R16, R184.reuse, R194, R16 ;  /* 0x000000c2b810723c */ /* 0x040fea0000041810 */
[----:B------:R-:W-:Y:S01]  /*ea30*/  IMAD.MOV.U32 R192, RZ, RZ, R170 ;  /* 0x000000ffffc07224 */ /* 0x000fe200078e00aa */
[C---:B------:R-:W-:Y:S05]  /*ea40*/  HMMA.16816.F32.BF16 R20, R184.reuse, R196, R20 ;  /* 0x000000c4b814723c */ /* 0x040fea0000041814 */
[----:B------:R-:W-:Y:S01]  /*ea50*/  IMAD.MOV.U32 R193, RZ, RZ, R171 ;  /* 0x000000ffffc17224 */ /* 0x000fe200078e00ab */
[C---:B------:R-:W-:Y:S05]  /*ea60*/  HMMA.16816.F32.BF16 R24, R184.reuse, R198, R24 ;  /* 0x000000c6b818723c */ /* 0x040fea0000041818 */
[----:B------:R-:W-:Y:S01]  /*ea70*/  MOV R196, R168 ;  /* 0x000000a800c47202 */ /* 0x000fe20000000f00 */
[C---:B---3--:R-:W-:Y:S05]  /*ea80*/  HMMA.16816.F32.BF16 R28, R184.reuse, R200, R28 ;  /* 0x000000c8b81c723c */ /* 0x048fea000004181c */
[----:B------:R-:W-:Y:S01]  /*ea90*/  IMAD.MOV.U32 R197, RZ, RZ, R169 ;  /* 0x000000ffffc57224 */ /* 0x000fe200078e00a9 */
[----:B------:R-:W-:Y:S01]  /*eaa0*/  HMMA.16816.F32.BF16 R32, R184, R202, R32 ;  /* 0x000000cab820723c */ /* 0x000fe20000041820 */
[----:B------:R-:W1:Y:S04]  /*eab0*/  LDSM.16.M88.4 R168, [R223+0x8000] ;  /* 0x00800000dfa8783b */ /* 0x000e680000000200 */
[----:B------:R-:W-:Y:S01]  /*eac0*/  IMAD.MOV.U32 R200, RZ, RZ, R178 ;  /* 0x000000ffffc87224 */ /* 0x000fe200078e00b2 */
[----:B------:R-:W-:Y:S01]  /*ead0*/  LDSM.16.M88.4 R184, [R216+0x1000] ;  /* 0x00100000d8b8783b */ /* 0x000fe20000000200 */
[----:B------:R-:W-:Y:S01]  /*eae0*/  IMAD.MOV.U32 R201, RZ, RZ, R179 ;  /* 0x000000ffffc97224 */ /* 0x000fe200078e00b3 */
[C---:B------:R-:W-:Y:S02]  /*eaf0*/  LEA R198, P0, R3.reuse, R190, 0x6 ;  /* 0x000000be03c67211 */ /* 0x040fe400078030ff */
[----:B------:R-:W3:Y:S01]  /*eb00*/  S2R R190, SR_TID.X ;  /* 0x0000000000be7919 */ /* 0x000ee20000002100 */
[----:B------:R-:W-:Y:S01]  /*eb10*/  IMAD.MOV.U32 R191, RZ, RZ, R177 ;  /* 0x000000ffffbf7224 */ /* 0x000fe200078e00b1 */
[C---:B------:R-:W-:Y:S01]  /*eb20*/  LEA R194, P1, R3.reuse, R196, 0x6 ;  /* 0x000000c403c27211 */ /* 0x040fe200078230ff */
[----:B------:R-:W5:Y:S03]  /*eb30*/  LDSM.16.M88.4 R176, [R223+0x9000] ;  /* 0x00900000dfb0783b */ /* 0x000f660000000200 */
[C---:B------:R-:W-:Y:S02]  /*eb40*/  LEA.HI.X.SX32 R199, R3.reuse, R191, 0x6, P0 ;  /* 0x000000bf03c77211 */ /* 0x040fe400000f36ff */
[----:B------:R-:W-:Y:S03]  /*eb50*/  LEA.HI.X.SX32 R195, R3, R197, 0x6, P1 ;  /* 0x000000c503c37211 */ /* 0x000fe600008f36ff */
[----:B------:R-:W-:Y:S04]  /*eb60*/  IMAD R199, R199, UR10, RZ ;  /* 0x0000000ac7c77c24 */ /* 0x000fe8000f8e02ff */
[----:B------:R-:W-:Y:S01]  /*eb70*/  IMAD R199, R198, UR11, R199 ;  /* 0x0000000bc6c77c24 */ /* 0x000fe2000f8e02c7 */
[C---:B-1----:R-:W-:Y:S05]  /*eb80*/  HMMA.16816.F32.BF16 R4, R164.reuse, R168, R4 ;  /* 0x000000a8a404723c */ /* 0x042fea0000041804 */
[----:B---3--:R-:W-:Y:S01]  /*eb90*/  IMAD.SHL.U32 R190, R190, 0x2, RZ ;  /* 0x00000002bebe7824 */ /* 0x008fe200078e00ff */
[C---:B------:R-:W-:Y:S01]  /*eba0*/  HMMA.16816.F32.BF16 R8, R164.reuse, R170, R8 ;  /* 0x000000aaa408723c */ /* 0x040fe20000041808 */
[----:B------:R-:W-:Y:S04]  /*ebb0*/  LDSM.16.M88.4 R168, [R225] ;  /* 0x00000000e1a8783b */ /* 0x000fe80000000200 */
[----:B------:R-:W-:Y:S01]  /*ebc0*/  LOP3.LUT R190, R190, 0x6, RZ, 0xc0, !PT ;  /* 0x00000006bebe7812 */ /* 0x000fe200078ec0ff */
[C---:B------:R-:W-:Y:S06]  /*ebd0*/  HMMA.16816.F32.BF16 R12, R164.reuse, R172, R12 ;  /* 0x000000aca40c723c */ /* 0x040fec000004180c */
[C---:B------:R-:W-:Y:S01]  /*ebe0*/  HMMA.16816.F32.BF16 R16, R164.reuse, R174, R16 ;  /* 0x000000aea410723c */ /* 0x040fe20000041810 */
[----:B------:R-:W1:Y:S05]  /*ebf0*/  LDSM.16.M88.4 R172, [R216] ;  /* 0x00000000d8ac783b */ /* 0x000e6a0000000200 */
[C---:B-----5:R-:W-:Y:S06]  /*ec00*/  HMMA.16816.F32.BF16 R20, R164.reuse, R176, R20 ;  /* 0x000000b0a414723c */ /* 0x060fec0000041814 */
        /* <DEDUP_REMOVED lines=15> */
[C---:B-----5:R-:W-:Y:S06]  /*ed00*/  HMMA.16816.F32.BF16 R28, R168.reuse, R164, R28 ;  /* 0x000000a4a81c723c */ /* 0x060fec000004181c */
[----:B------:R-:W-:Y:S01]  /*ed10*/  HMMA.16816.F32.BF16 R32, R168, R166, R32 ;  /* 0x000000a6a820723c */ /* 0x000fe20000041820 */
[----:B------:R-:W5:Y:S04]  /*ed20*/  LDSM.16.M88.4 R164, [R229+0xb800] ;  /* 0x00b80000e5a4783b */ /* 0x000f680000000200 */
[----:B------:R-:W-:Y:S01]  /*ed30*/  LDSM.16.M88.4 R168, [R228+0x2000] ;  /* 0x00200000e4a8783b */ /* 0x000fe20000000200 */
[C---:B-1----:R-:W-:Y:S06]  /*ed40*/  HMMA.16816.F32.BF16 R4, R172.reuse, R176, R4 ;  /* 0x000000b0ac04723c */ /* 0x042fec0000041804 */
[C---:B------:R-:W-:Y:S01]  /*ed50*/  HMMA.16816.F32.BF16 R8, R172.reuse, R178, R8 ;  /* 0x000000b2ac08723c */ /* 0x040fe20000041808 */
[----:B------:R-:W1:Y:S05]  /*ed60*/  LDSM.16.M88.4 R176, [R215] ;  /* 0x00000000d7b0783b */ /* 0x000e6a0000000200 */
[C---:B------:R-:W-:Y:S06]  /*ed70*/  HMMA.16816.F32.BF16 R12, R172.reuse, R180, R12 ;  /* 0x000000b4ac0c723c */ /* 0x040fec000004180c */
[C---:B------:R-:W-:Y:S01]  /*ed80*/  HMMA.16816.F32.BF16 R16, R172.reuse, R182, R16 ;  /* 0x000000b6ac10723c */ /* 0x040fe20000041810 */
[----:B------:R-:W1:Y:S05]  /*ed90*/  LDSM.16.M88.4 R180, [R214] ;  /* 0x00000000d6b4783b */ /* 0x000e6a0000000200 */
[C---:B---3--:R-:W-:Y:S06]  /*eda0*/  HMMA.16816.F32.BF16 R20, R172.reuse, R184, R20 ;  /* 0x000000b8ac14723c */ /* 0x048fec0000041814 */
[C---:B------:R-:W-:Y:S01]  /*edb0*/  HMMA.16816.F32.BF16 R24, R172.reuse, R186, R24 ;  /* 0x000000baac18723c */ /* 0x040fe20000041818 */
[----:B------:R-:W3:Y:S05]  /*edc0*/  LDSM.16.M88.4 R184, [R213] ;  /* 0x00000000d5b8783b */ /* 0x000eea0000000200 */
[C---:B-----5:R-:W-:Y:S06]  /*edd0*/  HMMA.16816.F32.BF16 R28, R172.reuse, R164, R28 ;  /* 0x000000a4ac1c723c */ /* 0x060fec000004181c */
        /* <DEDUP_REMOVED lines=8> */
[----:B------:R-:W2:Y:S05]  /*ee60*/  LDSM.16.M88.4 R180, [R223+0xa800] ;  /* 0x00a80000dfb4783b */ /* 0x000eaa0000000200 */
[C---:B---3--:R-:W-:Y:S06]  /*ee70*/  HMMA.16816.F32.BF16 R20, R168.reuse, R184, R20 ;  /* 0x000000b8a814723c */ /* 0x048fec0000041814 */
        /* <DEDUP_REMOVED lines=121> */
[----:B------:R-:W5:Y:S01]  /*f610*/  LDSM.16.M88.4 R164, [R216+0x7800] ;  /* 0x00780000d8a4783b */ /* 0x000f620000000200 */
[----:B------:R-:W-:Y:S04]  /*f620*/  DEPBAR.LE SB0, 0x0 ;  /* 0x000080000000791a */ /* 0x000fe80000000000 */
[C---:B-1----:R-:W-:Y:S01]  /*f630*/  HMMA.16816.F32.BF16 R4, R168.reuse, R176, R4 ;  /* 0x000000b0a804723c */ /* 0x042fe20000041804 */
[----:B------:R-:W-:Y:S04]  /*f640*/  BAR.SYNC.DEFER_BLOCKING 0x0 ;  /* 0x0000000000007b1d */ /* 0x000fe80000010000 */
[----:B------:R-:W-:Y:S01]  /*f650*/  IMAD.WIDE.U32 R174, R198, UR10, RZ ;  /* 0x0000000ac6ae7c25 */ /* 0x000fe2000f8e00ff */
[C---:B------:R-:W-:Y:S05]  /*f660*/  HMMA.16816.F32.BF16 R8, R168.reuse, R178, R8 ;  /* 0x000000b2a808723c */ /* 0x040fea0000041808 */
[----:B------:R-:W-:Y:S01]  /*f670*/  IMAD.IADD R199, R175, 0x1, R199 ;  /* 0x00000001afc77824 */ /* 0x000fe200078e02c7 */
[C---:B--2---:R-:W-:Y:S01]  /*f680*/  HMMA.16816.F32.BF16 R12, R168.reuse, R180, R12 ;  /* 0x000000b4a80c723c */ /* 0x044fe2000004180c */
[----:B------:R-:W-:Y:S04]  /*f690*/  IMAD.U32 R198, RZ, RZ, UR18 ;  /* 0x00000012ffc67e24 */ /* 0x000fe8000f8e00ff */
[----:B------:R-:W-:Y:S01]  /*f6a0*/  IMAD R198, R198, 0x40, R190 ;  /* 0x00000040c6c67824 */ /* 0x000fe200078e02be */
[C---:B------:R-:W-:Y:S01]  /*f6b0*/  LEA R202, P0, R174.reuse, R188, 0x1 ;  /* 0x000000bcaeca7211 */ /* 0x040fe200078008ff */
[C---:B------:R-:W-:Y:S04]  /*f6c0*/  HMMA.16816.F32.BF16 R16, R168.reuse, R182, R16 ;  /* 0x000000b6a810723c */ /* 0x040fe80000041810 */
[----:B----4-:R-:W-:Y:S01]  /*f6d0*/  LEA.HI.X R203, R174, R189, R199, 0x1, P0 ;  /* 0x000000bdaecb7211 */ /* 0x010fe200000f0cc7 */
[----:B------:R-:W-:Y:S01]  /*f6e0*/  IMAD.IADD R199, R252, 0x1, -R198 ;  /* 0x00000001fcc77824 */ /* 0x000fe200078e0ac6 */
[C---:B------:R-:W-:Y:S01]  /*f6f0*/  LEA R190, P0, R3.reuse, R192, 0x6 ;  /* 0x000000c003be7211 */ /* 0x040fe200078030ff */
[C---:B---3--:R-:W-:Y:S04]  /*f700*/  HMMA.16816.F32.BF16 R20, R168.reuse, R184, R20 ;  /* 0x000000b8a814723c */ /* 0x048fe80000041814 */
[C---:B------:R-:W-:Y:S02]  /*f710*/  LEA R174, P3, R3.reuse, R200, 0x6 ;  /* 0x000000c803ae7211 */ /* 0x040fe400078630ff */
[C---:B------:R-:W-:Y:S01]  /*f720*/  LEA.HI.X.SX32 R191, R3.reuse, R193, 0x6, P0 ;  /* 0x000000c103bf7211 */ /* 0x040fe200000f36ff */
[C---:B------:R-:W-:Y:S04]  /*f730*/  HMMA.16816.F32.BF16 R24, R168.reuse, R186, R24 ;  /* 0x000000baa818723c */ /* 0x040fe80000041818 */
[----:B------:R-:W-:Y:S01]  /*f740*/  IMAD.WIDE.U32 R196, R174, UR10, RZ ;  /* 0x0000000aaec47c25 */ /* 0x000fe2000f8e00ff */
[----:B------:R-:W-:Y:S01]  /*f750*/  LEA.HI.X.SX32 R175, R3, R201, 0x6, P3 ;  /* 0x000000c903af7211 */ /* 0x000fe200018f36ff */
[C---:B-----5:R-:W-:Y:S05]  /*f760*/  HMMA.16816.F32.BF16 R28, R168.reuse, R164, R28 ;  /* 0x000000a4a81c723c */ /* 0x060fea000004181c */
[----:B------:R-:W-:Y:S01]  /*f770*/  IMAD R3, R191, UR10, RZ ;  /* 0x0000000abf037c24 */ /* 0x000fe2000f8e02ff */
[----:B------:R-:W-:Y:S05]  /*f780*/  HMMA.16816.F32.BF16 R32, R168, R166, R32 ;  /* 0x000000a6a820723c */ /* 0x000fea0000041820 */
[----:B------:R-:W-:Y:S01]  /*f790*/  IMAD R3, R190, UR11, R3 ;  /* 0x0000000bbe037c24 */ /* 0x000fe2000f8e0203 */
[----:B------:R-:W-:Y:S01]  /*f7a0*/  IABS R173, R199 ;  /* 0x000000c700ad7213 */ /* 0x000fe20000000000 */
[----:B------:R-:W-:Y:S01]  /*f7b0*/  IMAD R201, R175, UR10, RZ ;  /* 0x0000000aafc97c24 */ /* 0x000fe2000f8e02ff */
[-C--:B------:R-:W-:Y:S03]  /*f7c0*/  LEA R182, P3, R196, R188.reuse, 0x1 ;  /* 0x000000bcc4b67211 */ /* 0x080fe600078608ff */
[----:B------:R-:W-:Y:S01]  /*f7d0*/  IMAD.WIDE.U32 R190, R190, UR10, RZ ;  /* 0x0000000abebe7c25 */ /* 0x000fe2000f8e00ff */
[----:B------:R-:W-:Y:S03]  /*f7e0*/  I2FP.F32.S32 R173, R173 ;  /* 0x000000ad00ad7245 */ /* 0x000fe60000201400 */
[----:B------:R-:W-:Y:S01]  /*f7f0*/  IMAD R201, R174, UR11, R201 ;  /* 0x0000000baec97c24 */ /* 0x000fe2000f8e02c9 */
[CC--:B------:R-:W-:Y:S01]  /*f800*/  LEA R174, P0, R190.reuse, R188.reuse, 0x1 ;  /* 0x000000bcbeae7211 */ /* 0x0c0fe200078008ff */
[----:B------:R-:W-:Y:S02]  /*f810*/  IMAD.IADD R3, R191, 0x1, R3 ;  /* 0x00000001bf037824 */ /* 0x000fe400078e0203 */
[----:B------:R-:W-:Y:S01]  /*f820*/  FFMA.FTZ R4, R173, -UR17, R4 ;  /* 0x80000011ad047c23 */ /* 0x000fe20008010004 */
[----:B------:R-:W-:Y:S01]  /*f830*/  IMAD R199, R195, UR10, RZ ;  /* 0x0000000ac3c77c24 */ /* 0x000fe2000f8e02ff */
[----:B------:R-:W-:Y:S02]  /*f840*/  IADD3 R201, R197, R201, RZ ;  /* 0x000000c9c5c97210 */ /* 0x000fe40007ffe0ff */
[-C--:B------:R-:W-:Y:S01]  /*f850*/  LEA.HI.X R175, R190, R189.reuse, R3, 0x1, P0 ;  /* 0x000000bdbeaf7211 */ /* 0x080fe200000f0c03 */
[C---:B------:R-:W-:Y:S01]  /*f860*/  IMAD R199, R194.reuse, UR11, R199 ;  /* 0x0000000bc2c77c24 */ /* 0x040fe2000f8e02c7 */
[----:B------:R-:W-:Y:S01]  /*f870*/  PLOP3.LUT P0, PT, PT, PT, UP0, 0x80, 0x0 ;  /* 0x000000000000781c */ /* 0x000fe20003f0f008 */
[----:B------:R-:W-:Y:S01]  /*f880*/  IMAD.WIDE.U32 R194, R194, UR10, RZ ;  /* 0x0000000ac2c27c25 */ /* 0x000fe2000f8e00ff */
[-C--:B------:R-:W-:Y:S03]  /*f890*/  LEA.HI.X R183, R196, R189.reuse, R201, 0x1, P3 ;  /* 0x000000bdc4b77211 */ /* 0x080fe600018f0cc9 */
[----:B------:R-:W-:Y:S01]  /*f8a0*/  IMAD.IADD R199, R195, 0x1, R199 ;  /* 0x00000001c3c77824 */ /* 0x000fe200078e02c7 */
[----:B------:R-:W-:Y:S01]  /*f8b0*/  LEA R178, P1, R194, R188, 0x1 ;  /* 0x000000bcc2b27211 */ /* 0x000fe200078208ff */
[----:B------:R-:W-:Y:S03]  /*f8c0*/  VIADD R3, R198, 0x1 ;  /* 0x00000001c6037836 */ /* 0x000fe60000000000 */
[----:B------:R-:W-:Y:S03]  /*f8d0*/  LEA.HI.X R179, R194, R189, R199, 0x1, P1 ;  /* 0x000000bdc2b37211 */ /* 0x000fe600008f0cc7 */
[----:B------:R-:W-:Y:S06]  /*f8e0*/  @P0 BRA `(.L_x_312) ;  /* 0xffffffdc00a00947 */ /* 0x000fec000383ffff */
.L_x_311:
[C---:B-1----:R-:W-:Y:S01]  /*f8f0*/  IADD3 R164, R198.reuse, 0x9, RZ ;  /* 0x00000009c6a47810 */ /* 0x042fe20007ffe0ff */
[----:B------:R-:W-:Y:S01]  /*f900*/  VIADD R165, R198, 0x8 ;  /* 0x00000008c6a57836 */ /* 0x000fe20000000000 */
[C---:B------:R-:W-:Y:S01]  /*f910*/  ISETP.GE.AND P1, PT, R3.reuse, R251, PT ;  /* 0x000000fb0300720c */ /* 0x040fe20003f26270 */
[----:B------:R-:W-:Y:S01]  /*f920*/  IMAD.IADD R170, R252, 0x1, -R3 ;  /* 0x00000001fcaa7824 */ /* 0x000fe200078e0a03 */
[----:B------:R-:W-:Y:S01]  /*f930*/  ISETP.GE.AND P4, PT, R3, R248, PT ;  /* 0x000000f80300720c */ /* 0x000fe20003f86270 */
[----:B------:R-:W-:Y:S01]  /*f940*/  VIADD R169, R198, 0x10 ;  /* 0x00000010c6a97836 */ /* 0x000fe20000000000 */
[C---:B------:R-:W-:Y:S01]  /*f950*/  IADD3 R168, R249.reuse, -R3, RZ ;  /* 0x80000003f9a87210 */ /* 0x040fe20007ffe0ff */
[----:B------:R-:W-:Y:S01]  /*f960*/  UISETP.GT.AND UP0, UPT, UR18, UR5, UPT ;  /* 0x000000051200728c */ /* 0x000fe2000bf04270 */
[----:B------:R-:W-:Y:S01]  /*f970*/  IADD3 R167, R249, -R198, RZ ;  /* 0x800000c6f9a77210 */ /* 0x000fe20007ffe0ff */
[----:B------:R-:W-:Y:S01]  /*f980*/  UIADD3 UR24, UR24, 0x1, URZ ;  /* 0x0000000118187890 */ /* 0x000fe2000fffe03f */
[C---:B------:R-:W-:Y:S01]  /*f990*/  IADD3 R166, R252.reuse, -R164, RZ ;  /* 0x800000a4fca67210 */ /* 0x040fe20007ffe0ff */
[----:B------:R-:W-:Y:S01]  /*f9a0*/  UIADD3 UR20, UR20, -0x1, URZ ;  /* 0xffffffff14147890 */ /* 0x000fe2000fffe03f */
[C---:B------:R-:W-:Y:S02]  /*f9b0*/  ISETP.GE.OR P1, PT, R3.reuse, R250, !P1 ;  /* 0x000000fa0300720c */ /* 0x040fe40004f26670 */
[----:B------:R-:W-:Y:S01]  /*f9c0*/  ISETP.GE.OR P4, PT, R3, R243, !P4 ;  /* 0x000000f30300720c */ /* 0x000fe20006786670 */
[----:B------:R-:W-:Y:S01]  /*f9d0*/  IMAD.IADD R3, R252, 0x1, -R165 ;  /* 0x00000001fc037824 */ /* 0x000fe200078e0aa5 */
[----:B------:R-:W-:Y:S02]  /*f9e0*/  IABS R168, R168 ;  /* 0x000000a800a87213 */ /* 0x000fe40000000000 */
[----:B------:R-:W-:Y:S02]  /*f9f0*/  IABS R167, R167 ;  /* 0x000000a700a77213 */ /* 0x000fe40000000000 */
[----:B------:R-:W-:Y:S02]  /*fa00*/  I2FP.F32.S32 R168, R168 ;  /* 0x000000a800a87245 */ /* 0x000fe40000201400 */
[----:B------:R-:W-:Y:S02]  /*fa10*/  IABS R166, R166 ;  /* 0x000000a600a67213 */ /* 0x000fe40000000000 */
[----:B------:R-:W-:Y:S01]  /*fa20*/  I2FP.F32.S32 R167, R167 ;  /* 0x000000a700a77245 */ /* 0x000fe20000201400 */
[----:B------:R-:W-:Y:S01]  /*fa30*/  FFMA.FTZ R7, R168, -UR17, R7 ;  /* 0x80000011a8077c23 */ /* 0x000fe20008010007 */
[----:B------:R-:W-:Y:S02]  /*fa40*/  IABS R3, R3 ;  /* 0x0000000300037213 */ /* 0x000fe40000000000 */
[----:B------:R-:W-:Y:S01]  /*fa50*/  IABS R170, R170 ;  /* 0x000000aa00aa7213 */ /* 0x000fe20000000000 */
[----:B------:R-:W-:Y:S01]  /*fa60*/  FFMA.FTZ R6, R167, -UR17, R6 ;  /* 0x80000011a7067c23 */ /* 0x000fe20008010006 */
[C---:B------:R-:W-:Y:S02]  /*fa70*/  ISETP.GE.AND P5, PT, R198.reuse, R248, PT ;  /* 0x000000f8c600720c */ /* 0x040fe40003fa6270 */
[----:B------:R-:W-:Y:S02]  /*fa80*/  I2FP.F32.S32 R166, R166 ;  /* 0x000000a600a67245 */ /* 0x000fe40000201400 */
[----:B------:R-:W-:Y:S02]  /*fa90*/  I2FP.F32.S32 R3, R3 ;  /* 0x0000000300037245 */ /* 0x000fe40000201400 */
[----:B------:R-:W-:Y:S01]  /*faa0*/  ISETP.GE.AND P3, PT, R198, R251, PT ;  /* 0x000000fbc600720c */ /* 0x000fe20003f66270 */
[----:B------:R-:W-:Y:S01]  /*fab0*/  FFMA.FTZ R9, R166, -UR17, R9 ;  /* 0x80000011a6097c23 */ /* 0x000fe20008010009 */
[----:B------:R-:W-:Y:S01]  /*fac0*/  I2FP.F32.S32 R170, R170 ;  /* 0x000000aa00aa7245 */ /* 0x000fe20000201400 */
[----:B------:R-:W-:Y:S01]  /*fad0*/  FFMA.FTZ R8, R3, -UR17, R8 ;  /* 0x8000001103087c23 */ /* 0x000fe20008010008 */
[----:B------:R-:W-:Y:S02]  /*fae0*/  ISETP.GE.OR P5, PT, R198, R243, !P5 ;  /* 0x000000f3c600720c */ /* 0x000fe40006fa6670 */
[----:B------:R-:W-:Y:S01]  /*faf0*/  ISETP.GE.AND P0, PT, R165, R251, PT ;  /* 0x000000fba500720c */ /* 0x000fe20003f06270 */
[----:B------:R-:W-:Y:S01]  /*fb00*/  FFMA.FTZ R5, R170, -UR17, R5 ;  /* 0x80000011aa057c23 */ /* 0x000fe20008010005 */
[----:B------:R-:W-:Y:S01]  /*fb10*/  FSEL R166, R7, -INF , !P4 ;  /* 0xff80000007a67808 */ /* 0x000fe20006000000 */
[----:B------:R-:W-:Y:S01]  /*fb20*/  IMAD.IADD R170, R249, 0x1, -R165 ;  /* 0x00000001f9aa7824 */ /* 0x000fe200078e0aa5 */
[----:B------:R-:W-:Y:S02]  /*fb30*/  ISETP.GE.AND P6, PT, R165, R248, PT ;  /* 0x000000f8a500720c */ /* 0x000fe40003fc6270 */
[C---:B------:R-:W-:Y:S02]  /*fb40*/  ISETP.GE.OR P3, PT, R198.reuse, R250, !P3 ;  /* 0x000000fac600720c */ /* 0x040fe40005f66670 */
[----:B------:R-:W-:Y:S02]  /*fb50*/  IADD3 R7, R249, -R169, RZ ;  /* 0x800000a9f9077210 */ /* 0x000fe40007ffe0ff */
[----:B------:R-:W-:Y:S02]  /*fb60*/  IADD3 R3, R198, 0x11, RZ ;  /* 0x00000011c6037810 */ /* 0x000fe40007ffe0ff */
[----:B------:R-:W-:Y:S02]  /*fb70*/  FSEL R168, R6, -INF , !P5 ;  /* 0xff80000006a87808 */ /* 0x000fe40006800000 */
[C---:B------:R-:W-:Y:S02]  /*fb80*/  ISETP.GE.AND P5, PT, R169.reuse, R251, PT ;  /* 0x000000fba900720c */ /* 0x040fe40003fa6270 */
[----:B------:R-:W-:Y:S02]  /*fb90*/  ISETP.GE.AND P4, PT, R169, R248, PT ;  /* 0x000000f8a900720c */ /* 0x000fe40003f86270 */
[C---:B------:R-:W-:Y:S02]  /*fba0*/  ISETP.GE.OR P0, PT, R165.reuse, R250, !P0 ;  /* 0x000000faa500720c */ /* 0x040fe40004706670 */
[----:B------:R-:W-:Y:S01]  /*fbb0*/  ISETP.GE.OR P6, PT, R165, R243, !P6 ;  /* 0x000000f3a500720c */ /* 0x000fe200077c6670 */
[----:B------:R-:W-:Y:S01]  /*fbc0*/  IMAD.IADD R165, R252, 0x1, -R169 ;  /* 0x00000001fca57824 */ /* 0x000fe200078e0aa9 */
[----:B------:R-:W-:Y:S02]  /*fbd0*/  FSEL R167, R4, -INF , !P3 ;  /* 0xff80000004a77808 */ /* 0x000fe40005800000 */
[----:B------:R-:W-:Y:S02]  /*fbe0*/  IADD3 R6, R249, -R164, RZ ;  /* 0x800000a4f9067210 */ /* 0x000fe40007ffe0ff */
[----:B------:R-:W-:Y:S02]  /*fbf0*/  IABS R7, R7 ;  /* 0x0000000700077213 */ /* 0x000fe40000000000 */
[----:B------:R-:W-:Y:S02]  /*fc00*/  IADD3 R4, R252, -R3, RZ ;  /* 0x80000003fc047210 */ /* 0x000fe40007ffe0ff */
[C---:B------:R-:W-:Y:S02]  /*fc10*/  ISETP.GE.OR P5, PT, R169.reuse, R250, !P5 ;  /* 0x000000faa900720c */ /* 0x040fe40006fa6670 */
[----:B------:R-:W-:Y:S02]  /*fc20*/  ISETP.GE.OR P4, PT, R169, R243, !P4 ;  /* 0x000000f3a900720c */ /* 0x000fe40006786670 */
[----:B------:R-:W-:Y:S02]  /*fc30*/  IABS R169, R170 ;  /* 0x000000aa00a97213 */ /* 0x000fe40000000000 */
[----:B------:R-:W-:Y:S02]  /*fc40*/  I2FP.F32.S32 R7, R7 ;  /* 0x0000000700077245 */ /* 0x000fe40000201400 */
[----:B------:R-:W-:Y:S02]  /*fc50*/  IABS R6, R6 ;  /* 0x0000000600067213 */ /* 0x000fe40000000000 */
[----:B------:R-:W-:Y:S01]  /*fc60*/  IABS R165, R165 ;  /* 0x000000a500a57213 */ /* 0x000fe20000000000 */
[----:B------:R-:W-:Y:S01]  /*fc70*/  FFMA.FTZ R14, R7, -UR17, R14 ;  /* 0x80000011070e7c23 */ /* 0x000fe2000801000e */
[----:B------:R-:W-:Y:S02]  /*fc80*/  IABS R4, R4 ;  /* 0x0000000400047213 */ /* 0x000fe40000000000 */
[----:B------:R-:W-:Y:S02]  /*fc90*/  I2FP.F32.S32 R169, R169 ;  /* 0x000000a900a97245 */ /* 0x000fe40000201400 */
[----:B------:R-:W-:Y:S02]  /*fca0*/  I2FP.F32.S32 R6, R6 ;  /* 0x0000000600067245 */ /* 0x000fe40000201400 */
[----:B------:R-:W-:Y:S01]  /*fcb0*/  I2FP.F32.S32 R165, R165 ;  /* 0x000000a500a57245 */ /* 0x000fe20000201400 */
[----:B------:R-:W-:Y:S01]  /*fcc0*/  FFMA.FTZ R10, R169, -UR17, R10 ;  /* 0x80000011a90a7c23 */ /* 0x000fe2000801000a */
[-C--:B------:R-:W-:Y:S01]  /*fcd0*/  ISETP.GE.AND P3, PT, R164, R251.reuse, PT ;  /* 0x000000fba400720c */ /* 0x080fe20003f66270 */
[----:B------:R-:W-:Y:S01]  /*fce0*/  FFMA.FTZ R11, R6, -UR17, R11 ;  /* 0x80000011060b7c23 */ /* 0x000fe2000801000b */
[----:B------:R-:W-:Y:S01]  /*fcf0*/  FSEL R5, R5, -INF , !P1 ;  /* 0xff80000005057808 */ /* 0x000fe20004800000 */
[----:B------:R-:W-:Y:S01]  /*fd00*/  FFMA.FTZ R12, R165, -UR17, R12 ;  /* 0x80000011a50c7c23 */ /* 0x000fe2000801000c */
[----:B------:R-:W-:Y:S01]  /*fd10*/  I2FP.F32.S32 R4, R4 ;  /* 0x0000000400047245 */ /* 0x000fe20000201400 */
[----:B------:R-:W-:Y:S01]  /*fd20*/  VIADD R6, R198, 0x18 ;  /* 0x00000018c6067836 */ /* 0x000fe20000000000 */
[----:B------:R-:W-:Y:S02]  /*fd30*/  FSEL R7, R8, -INF , !P0 ;  /* 0xff80000008077808 */ /* 0x000fe40004000000 */
[----:B------:R-:W-:Y:S01]  /*fd40*/  ISETP.GE.AND P1, PT, R164, R248, PT ;  /* 0x000000f8a400720c */ /* 0x000fe20003f26270 */
[----:B------:R-:W-:Y:S01]  /*fd50*/  FFMA.FTZ R13, R4, -UR17, R13 ;  /* 0x80000011040d7c23 */ /* 0x000fe2000801000d */
[C---:B------:R-:W-:Y:S02]  /*fd60*/  ISETP.GE.AND P0, PT, R3.reuse, R251, PT ;  /* 0x000000fb0300720c */ /* 0x040fe40003f06270 */
[CC--:B------:R-:W-:Y:S02]  /*fd70*/  ISETP.GE.OR P3, PT, R164.reuse, R250.reuse, !P3 ;  /* 0x000000faa400720c */ /* 0x0c0fe40005f66670 */
[----:B------:R-:W-:Y:S02]  /*fd80*/  ISETP.GE.OR P1, PT, R164, R243, !P1 ;  /* 0x000000f3a400720c */ /* 0x000fe40004f26670 */
[----:B------:R-:W-:Y:S02]  /*fd90*/  ISETP.GE.OR P0, PT, R3, R250, !P0 ;  /* 0x000000fa0300720c */ /* 0x000fe40004706670 */
[----:B------:R-:W-:Y:S02]  /*fda0*/  IADD3 R4, R198, 0x19, RZ ;  /* 0x00000019c6047810 */ /* 0x000fe40007ffe0ff */
[----:B------:R-:W-:Y:S02]  /*fdb0*/  FSEL R9, R9, -INF , !P3 ;  /* 0xff80000009097808 */ /* 0x000fe40005800000 */
[----:B------:R-:W-:Y:S02]  /*fdc0*/  FSEL R170, R10, -INF , !P6 ;  /* 0xff8000000aaa7808 */ /* 0x000fe40007000000 */
[----:B------:R-:W-:Y:S01]  /*fdd0*/  FSEL R10, R11, -INF , !P1 ;  /* 0xff8000000b0a7808 */ /* 0x000fe20004800000 */
[----:B------:R-:W-:Y:S01]  /*fde0*/  IMAD.IADD R11, R252, 0x1, -R6 ;  /* 0x00000001fc0b7824 */ /* 0x000fe200078e0a06 */
[-C--:B------:R-:W-:Y:S02]  /*fdf0*/  ISETP.GE.AND P3, PT, R3, R248.reuse, PT ;  /* 0x000000f80300720c */ /* 0x080fe40003f66270 */
[CC--:B------:R-:W-:Y:S02]  /*fe00*/  ISETP.GE.AND P6, PT, R6.reuse, R251.reuse, PT ;  /* 0x000000fb0600720c */ /* 0x0c0fe40003fc6270 */
[-C--:B------:R-:W-:Y:S02]  /*fe10*/  ISETP.GE.AND P1, PT, R6, R248.reuse, PT ;  /* 0x000000f80600720c */ /* 0x080fe40003f26270 */
[----:B------:R-:W-:Y:S02]  /*fe20*/  FSEL R186, R12, -INF , !P5 ;  /* 0xff8000000cba7808 */ /* 0x000fe40006800000 */
[----:B------:R-:W-:Y:S02]  /*fe30*/  FSEL R189, R13, -INF , !P0 ;  /* 0xff8000000dbd7808 */ /* 0x000fe40004000000 */
[C---:B------:R-:W-:Y:S02]  /*fe40*/  ISETP.GE.AND P5, PT, R4.reuse, R251, PT ;  /* 0x000000fb0400720c */ /* 0x040fe40003fa6270 */
[----:B------:R-:W-:Y:S02]  /*fe50*/  ISETP.GE.AND P0, PT, R4, R248, PT ;  /* 0x000000f80400720c */ /* 0x000fe40003f06270 */
[----:B------:R-:W-:Y:S02]  /*fe60*/  ISETP.GE.OR P3, PT, R3, R243, !P3 ;  /* 0x000000f30300720c */ /* 0x000fe40005f66670 */
[C---:B------:R-:W-:Y:S02]  /*fe70*/  IADD3 R8, R249.reuse, -R3, RZ ;  /* 0x80000003f9087210 */ /* 0x040fe40007ffe0ff */
[C---:B------:R-:W-:Y:S02]  /*fe80*/  ISETP.GE.OR P6, PT, R6.reuse, R250, !P6 ;  /* 0x000000fa0600720c */ /* 0x040fe400077c6670 */
[-C--:B------:R-:W-:Y:S02]  /*fe90*/  ISETP.GE.OR P1, PT, R6, R243.reuse, !P1 ;  /* 0x000000f30600720c */ /* 0x080fe40004f26670 */
[C---:B------:R-:W-:Y:S02]  /*fea0*/  IADD3 R3, R249.reuse, -R6, RZ ;  /* 0x80000006f9037210 */ /* 0x040fe40007ffe0ff */
[C---:B------:R-:W-:Y:S02]  /*feb0*/  ISETP.GE.OR P5, PT, R4.reuse, R250, !P5 ;  /* 0x000000fa0400720c */ /* 0x040fe40006fa6670 */
[----:B------:R-:W-:Y:S02]  /*fec0*/  ISETP.GE.OR P0, PT, R4, R243, !P0 ;  /* 0x000000f30400720c */ /* 0x000fe40004706670 */
[----:B------:R-:W-:Y:S01]  /*fed0*/  IADD3 R6, R252, -R4, RZ ;  /* 0x80000004fc067210 */ /* 0x000fe20007ffe0ff */
[----:B------:R-:W-:Y:S01]  /*fee0*/  IMAD.IADD R4, R249, 0x1, -R4 ;  /* 0x00000001f9047824 */ /* 0x000fe200078e0a04 */
[----:B------:R-:W-:Y:S02]  /*fef0*/  IABS R8, R8 ;  /* 0x0000000800087213 */ /* 0x000fe40000000000 */
[----:B------:R-:W-:Y:S02]  /*ff00*/  IABS R11, R11 ;  /* 0x0000000b000b7213 */ /* 0x000fe40000000000 */
[----:B------:R-:W-:Y:S02]  /*ff10*/  IABS R4, R4 ;  /* 0x0000000400047213 */ /* 0x000fe40000000000 */
[----:B------:R-:W-:Y:S02]  /*ff20*/  IABS R6, R6 ;  /* 0x0000000600067213 */ /* 0x000fe40000000000 */
        /* <DEDUP_REMOVED lines=8> */
[----:B------:R-:W-:Y:S01]  /*ffb0*/  IADD3 R4, R198, 0x21, RZ ;  /* 0x00000021c6047810 */ /* 0x000fe20007ffe0ff */
[----:B------:R-:W-:Y:S01]  /*ffc0*/  FFMA.FTZ R17, R6, -UR17, R17 ;  /* 0x8000001106117c23 */ /* 0x000fe20008010011 */
[C---:B------:R-:W-:Y:S01]  /*ffd0*/  IADD3 R13, R198.reuse, 0x20, RZ ;  /* 0x00000020c60d7810 */ /* 0x040fe20007ffe0ff */
[----:B------:R-:W-:Y:S01]  /*ffe0*/  VIADD R8, R198, 0x29 ;  /* 0x00000029c6087836 */ /* 0x000fe20000000000 */
[----:B------:R-:W-:Y:S01]  /*fff0*/  I2FP.F32.S32 R3, R3 ;  /* 0x0000000300037245 */ /* 0x000fe20000201400 */
[----:B------:R-:W-:Y:S01]  /*10000*/  IMAD.IADD R6, R252, 0x1, -R4 ;  /* 0x00000001fc067824 */ /* 0x000fe200078e0a04 */
[----:B------:R-:W-:Y:S02]  /*10010*/  FSEL R193, R15, -INF , !P3 ;  /* 0xff8000000fc17808 */ /* 0x000fe40005800000 */
[----:B------:R-:W-:Y:S01]  /*10020*/  FSEL R195, R16, -INF , !P6 ;  /* 0xff80000010c37808 */ /* 0x000fe20007000000 */
[----:B------:R-:W-:Y:S01]  /*10030*/  FFMA.FTZ R18, R3, -UR17, R18 ;  /* 0x8000001103127c23 */ /* 0x000fe20008010012 */
[----:B------:R-:W-:Y:S01]  /*10040*/  FSEL R191, R17, -INF , !P5 ;  /* 0xff80000011bf7808 */ /* 0x000fe20006800000 */
[----:B------:R-:W-:Y:S01]  /*10050*/  VIADD R3, R198, 0x28 ;  /* 0x00000028c6037836 */ /* 0x000fe20000000000 */
[----:B------:R-:W-:Y:S02]  /*10060*/  IADD3 R15, R252, -R13, RZ ;  /* 0x8000000dfc0f7210 */ /* 0x000fe40007ffe0ff */
[C---:B------:R-:W-:Y:S02]  /*10070*/  ISETP.GE.AND P6, PT, R4.reuse, R251, PT ;  /* 0x000000fb0400720c */ /* 0x040fe40003fc6270 */
[C---:B------:R-:W-:Y:S02]  /*10080*/  ISETP.GE.AND P5, PT, R4.reuse, R248, PT ;  /* 0x000000f80400720c */ /* 0x040fe40003fa6270 */
[----:B------:R-:W-:Y:S02]  /*10090*/  IABS R15, R15 ;  /* 0x0000000f000f7213 */ /* 0x000fe40000000000 */
[----:B------:R-:W-:Y:S02]  /*100a0*/  IABS R6, R6 ;  /* 0x0000000600067213 */ /* 0x000fe40000000000 */
[C---:B------:R-:W-:Y:S02]  /*100b0*/  ISETP.GE.OR P6, PT, R4.reuse, R250, !P6 ;  /* 0x000000fa0400720c */ /* 0x040fe400077c6670 */
[----:B------:R-:W-:Y:S02]  /*100c0*/  ISETP.GE.OR P5, PT, R4, R243, !P5 ;  /* 0x000000f30400720c */ /* 0x000fe40006fa6670 */
[----:B------:R-:W-:Y:S02]  /*100d0*/  IADD3 R4, R249, -R4, RZ ;  /* 0x80000004f9047210 */ /* 0x000fe40007ffe0ff */
[----:B------:R-:W-:Y:S02]  /*100e0*/  I2FP.F32.S32 R15, R15 ;  /* 0x0000000f000f7245 */ /* 0x000fe40000201400 */
[----:B------:R-:W-:Y:S02]  /*100f0*/  I2FP.F32.S32 R6, R6 ;  /* 0x0000000600067245 */ /* 0x000fe40000201400 */
[----:B------:R-:W-:Y:S01]  /*10100*/  IADD3 R11, R252, -R3, RZ ;  /* 0x80000003fc0b7210 */ /* 0x000fe20007ffe0ff */
[----:B------:R-:W-:Y:S01]  /*10110*/  FFMA.FTZ R20, R15, -UR17, R20 ;  /* 0x800000110f147c23 */ /* 0x000fe20008010014 */
[----:B------:R-:W-:Y:S01]  /*10120*/  FSEL R190, R14, -INF , !P4 ;  /* 0xff8000000ebe7808 */ /* 0x000fe20006000000 */
[----:B------:R-:W-:Y:S01]  /*10130*/  FFMA.FTZ R21, R6, -UR17, R21 ;  /* 0x8000001106157c23 */ /* 0x000fe20008010015 */
[C---:B------:R-:W-:Y:S02]  /*10140*/  ISETP.GE.AND P4, PT, R13.reuse, R251, PT ;  /* 0x000000fb0d00720c */ /* 0x040fe40003f86270 */
[----:B------:R-:W-:Y:S02]  /*10150*/  IABS R4, R4 ;  /* 0x0000000400047213 */ /* 0x000fe40000000000 */
[----:B------:R-:W-:Y:S02]  /*10160*/  IABS R11, R11 ;  /* 0x0000000b000b7213 */ /* 0x000fe40000000000 */
[C---:B------:R-:W-:Y:S02]  /*10170*/  ISETP.GE.OR P4, PT, R13.reuse, R250, !P4 ;  /* 0x000000fa0d00720c */ /* 0x040fe40006786670 */
[----:B------:R-:W-:Y:S02]  /*10180*/  I2FP.F32.S32 R4, R4 ;  /* 0x0000000400047245 */ /* 0x000fe40000201400 */
[----:B------:R-:W-:Y:S02]  /*10190*/  I2FP.F32.S32 R11, R11 ;  /* 0x0000000b000b7245 */ /* 0x000fe40000201400 */
[-C--:B------:R-:W-:Y:S01]  /*101a0*/  ISETP.GE.AND P3, PT, R13, R248.reuse, PT ;  /* 0x000000f80d00720c */ /* 0x080fe20003f66270 */
[----:B------:R-:W-:Y:S01]  /*101b0*/  FFMA.FTZ R23, R4, -UR17, R23 ;  /* 0x8000001104177c23 */ /* 0x000fe20008010017 */
[----:B------:R-:W-:Y:S01]  /*101c0*/  FSEL R192, R18, -INF , !P1 ;  /* 0xff80000012c07808 */ /* 0x000fe20004800000 */
[----:B------:R-:W-:Y:S01]  /*101d0*/  FFMA.FTZ R24, R11, -UR17, R24 ;  /* 0x800000110b187c23 */ /* 0x000fe20008010018 */
[----:B------:R-:W-:Y:S01]  /*101e0*/  FSEL R202, R19, -INF , !P0 ;  /* 0xff80000013ca7808 */ /* 0x000fe20004000000 */
[----:B------:R-:W-:Y:S01]  /*101f0*/  IMAD.IADD R11, R249, 0x1, -R3 ;  /* 0x00000001f90b7824 */ /* 0x000fe200078e0a03 */
[----:B------:R-:W-:Y:S01]  /*10200*/  FSEL R203, R20, -INF , !P4 ;  /* 0xff80000014cb7808 */ /* 0x000fe20006000000 */
[----:B------:R-:W-:Y:S01]  /*10210*/  LDSM.16.MT88.4 R16, [R224+0x10000] ;  /* 0x01000000e010783b */ /* 0x000fe20000004200 */
[----:B------:R-:W-:Y:S02]  /*10220*/  FSEL R199, R21, -INF , !P6 ;  /* 0xff80000015c77808 */ /* 0x000fe40007000000 */
[----:B------:R-:W-:Y:S02]  /*10230*/  IADD3 R6, R198, 0x30, RZ ;  /* 0x00000030c6067810 */ /* 0x000fe40007ffe0ff */
[CC--:B------:R-:W-:Y:S02]  /*10240*/  ISETP.GE.AND P1, PT, R3.reuse, R251.reuse, PT ;  /* 0x000000fb0300720c */ /* 0x0c0fe40003f26270 */
[-C--:B------:R-:W-:Y:S02]  /*10250*/  ISETP.GE.AND P0, PT, R3, R248.reuse, PT ;  /* 0x000000f80300720c */ /* 0x080fe40003f06270 */
[C---:B------:R-:W-:Y:S02]  /*10260*/  ISETP.GE.AND P4, PT, R8.reuse, R251, PT ;  /* 0x000000fb0800720c */ /* 0x040fe40003f86270 */
[----:B------:R-:W-:Y:S02]  /*10270*/  ISETP.GE.AND P6, PT, R8, R248, PT ;  /* 0x000000f80800720c */ /* 0x000fe40003fc6270 */
[----:B------:R-:W-:Y:S02]  /*10280*/  ISETP.GE.OR P3, PT, R13, R243, !P3 ;  /* 0x000000f30d00720c */ /* 0x000fe40005f66670 */
[----:B------:R-:W-:Y:S02]  /*10290*/  IADD3 R4, R198, 0x31, RZ ;  /* 0x00000031c6047810 */ /* 0x000fe40007ffe0ff */
[----:B------:R-:W-:Y:S02]  /*102a0*/  IADD3 R13, R249, -R13, RZ ;  /* 0x8000000df90d7210 */ /* 0x000fe40007ffe0ff */
[CC--:B------:R-:W-:Y:S02]  /*102b0*/  ISETP.GE.OR P1, PT, R3.reuse, R250.reuse, !P1 ;  /* 0x000000fa0300720c */ /* 0x0c0fe40004f26670 */
[-C--:B------:R-:W-:Y:S01]  /*102c0*/  ISETP.GE.OR P0, PT, R3, R243.reuse, !P0 ;  /* 0x000000f30300720c */ /* 0x080fe20004706670 */
[----:B------:R-:W-:Y:S01]  /*102d0*/  IMAD.IADD R3, R252, 0x1, -R6 ;  /* 0x00000001fc037824 */ /* 0x000fe200078e0a06 */
[C---:B------:R-:W-:Y:S02]  /*102e0*/  ISETP.GE.OR P4, PT, R8.reuse, R250, !P4 ;  /* 0x000000fa0800720c */ /* 0x040fe40006786670 */
[----:B------:R-:W-:Y:S02]  /*102f0*/  ISETP.GE.OR P6, PT, R8, R243, !P6 ;  /* 0x000000f30800720c */ /* 0x000fe400077c6670 */
[CC--:B------:R-:W-:Y:S02]  /*10300*/  IADD3 R14, R252.reuse, -R8.reuse, RZ ;  /* 0x80000008fc0e7210 */ /* 0x0c0fe40007ffe0ff */
[----:B------:R-:W-:Y:S02]  /*10310*/  IADD3 R12, R249, -R8, RZ ;  /* 0x80000008f90c7210 */ /* 0x000fe40007ffe0ff */
[----:B------:R-:W-:Y:S02]  /*10320*/  IADD3 R8, R252, -R4, RZ ;  /* 0x80000004fc087210 */ /* 0x000fe40007ffe0ff */
[----:B------:R-:W-:Y:S02]  /*10330*/  IABS R13, R13 ;  /* 0x0000000d000d7213 */ /* 0x000fe40000000000 */
[----:B------:R-:W-:Y:S02]  /*10340*/  IABS R3, R3 ;  /* 0x0000000300037213 */ /* 0x000fe40000000000 */
[----:B------:R-:W-:Y:S02]  /*10350*/  IABS R8, R8 ;  /* 0x0000000800087213 */ /* 0x000fe40000000000 */
[----:B------:R-:W-:Y:S02]  /*10360*/  I2FP.F32.S32 R13, R13 ;  /* 0x0000000d000d7245 */ /* 0x000fe40000201400 */
[----:B------:R-:W-:Y:S02]  /*10370*/  IABS R14, R14 ;  /* 0x0000000e000e7213 */ /* 0x000fe40000000000 */
[----:B------:R-:W-:Y:S01]  /*10380*/  I2FP.F32.S32 R3, R3 ;  /* 0x0000000300037245 */ /* 0x000fe20000201400 */
[----:B------:R-:W-:Y:S01]  /*10390*/  FFMA.FTZ R22, R13, -UR17, R22 ;  /* 0x800000110d167c23 */ /* 0x000fe20008010016 */
[----:B------:R-:W-:Y:S02]  /*103a0*/  I2FP.F32.S32 R8, R8 ;  /* 0x0000000800087245 */ /* 0x000fe40000201400 */
[----:B------:R-:W-:Y:S01]  /*103b0*/  I2FP.F32.S32 R14, R14 ;  /* 0x0000000e000e7245 */ /* 0x000fe20000201400 */
[----:B------:R-:W-:Y:S01]  /*103c0*/  FFMA.FTZ R28, R3, -UR17, R28 ;  /* 0x80000011031c7c23 */ /* 0x000fe2000801001c */
[----:B------:R-:W-:Y:S02]  /*103d0*/  VIADD R3, R198, 0x39 ;  /* 0x00000039c6037836 */ /* 0x000fe40000000000 */
[----:B------:R-:W-:Y:S01]  /*103e0*/  FFMA.FTZ R29, R8, -UR17, R29 ;  /* 0x80000011081d7c23 */ /* 0x000fe2000801001d */
[----:B------:R-:W-:Y:S01]  /*103f0*/  IADD3 R8, R198, 0x38, RZ ;  /* 0x00000038c6087810 */ /* 0x000fe20007ffe0ff */
[----:B------:R-:W-:Y:S01]  /*10400*/  FFMA.FTZ R25, R14, -UR17, R25 ;  /* 0x800000110e197c23 */ /* 0x000fe20008010019 */
[----:B------:R-:W-:Y:S02]  /*10410*/  FSEL R200, R22, -INF , !P3 ;  /* 0xff80000016c87808 */ /* 0x000fe40005800000 */
[----:B------:R-:W-:Y:S02]  /*10420*/  FSEL R198, R23, -INF , !P5 ;  /* 0xff80000017c67808 */ /* 0x000fe40006800000 */
[----:B------:R-:W-:Y:S02]  /*10430*/  FMNMX.FTZ R14, R167, R0, !PT ;  /* 0x00000000a70e7209 */ /* 0x000fe40007810000 */
[C---:B------:R-:W-:Y:S02]  /*10440*/  ISETP.GE.AND P3, PT, R6.reuse, R251, PT ;  /* 0x000000fb0600720c */ /* 0x040fe40003f66270 */
[C---:B------:R-:W-:Y:S02]  /*10450*/  ISETP.GE.AND P5, PT, R6.reuse, R248, PT ;  /* 0x000000f80600720c */ /* 0x040fe40003fa6270 */
[----:B------:R-:W-:Y:S02]  /*10460*/  IADD3 R13, R249, -R6, RZ ;  /* 0x80000006f90d7210 */ /* 0x000fe40007ffe0ff */
[----:B------:R-:W-:Y:S02]  /*10470*/  IABS R11, R11 ;  /* 0x0000000b000b7213 */ /* 0x000fe40000000000 */
[----:B------:R-:W-:Y:S02]  /*10480*/  IABS R12, R12 ;  /* 0x0000000c000c7213 */ /* 0x000fe40000000000 */
[----:B------:R-:W-:Y:S02]  /*10490*/  FMNMX.FTZ R14, R5, R14, !PT ;  /* 0x0000000e050e7209 */ /* 0x000fe40007810000 */
[C---:B------:R-:W-:Y:S02]  /*104a0*/  ISETP.GE.OR P3, PT, R6.reuse, R250, !P3 ;  /* 0x000000fa0600720c */ /* 0x040fe40005f66670 */
[----:B------:R-:W-:Y:S01]  /*104b0*/  ISETP.GE.OR P5, PT, R6, R243, !P5 ;  /* 0x000000f30600720c */ /* 0x000fe20006fa6670 */
[----:B------:R-:W-:Y:S01]  /*104c0*/  IMAD.IADD R6, R252, 0x1, -R8 ;  /* 0x00000001fc067824 */ /* 0x000fe200078e0a08 */
[----:B------:R-:W-:Y:S02]  /*104d0*/  IABS R13, R13 ;  /* 0x0000000d000d7213 */ /* 0x000fe40000000000 */
[----:B------:R-:W-:Y:S02]  /*104e0*/  I2FP.F32.S32 R11, R11 ;  /* 0x0000000b000b7245 */ /* 0x000fe40000201400 */
[----:B------:R-:W-:Y:S02]  /*104f0*/  I2FP.F32.S32 R12, R12 ;  /* 0x0000000c000c7245 */ /* 0x000fe40000201400 */
[----:B------:R-:W-:Y:S01]  /*10500*/  FSEL R201, R24, -INF , !P1 ;  /* 0xff80000018c97808 */ /* 0x000fe20004800000 */
[----:B------:R-:W-:Y:S01]  /*10510*/  FFMA.FTZ R26, R11, -UR17, R26 ;  /* 0x800000110b1a7c23 */ /* 0x000fe2000801001a */
[----:B------:R-:W-:Y:S01]  /*10520*/  FSEL R197, R25, -INF , !P4 ;  /* 0xff80000019c57808 */ /* 0x000fe20006000000 */
[----:B------:R-:W-:Y:S01]  /*10530*/  FFMA.FTZ R27, R12, -UR17, R27 ;  /* 0x800000110c1b7c23 */ /* 0x000fe2000801001b */
[----:B------:R-:W-:Y:S02]  /*10540*/  FMNMX.FTZ R14, R7, R14, !PT ;  /* 0x0000000e070e7209 */ /* 0x000fe40007810000 */
[----:B------:R-:W-:Y:S02]  /*10550*/  I2FP.F32.S32 R13, R13 ;  /* 0x0000000d000d7245 */ /* 0x000fe40000201400 */
[C---:B------:R-:W-:Y:S02]  /*10560*/  ISETP.GE.AND P1, PT, R4.reuse, R251, PT ;  /* 0x000000fb0400720c */ /* 0x040fe40003f26270 */
[C---:B------:R-:W-:Y:S01]  /*10570*/  ISETP.GE.AND P4, PT, R4.reuse, R248, PT ;  /* 0x000000f80400720c */ /* 0x040fe20003f86270 */
[----:B------:R-:W-:Y:S01]  /*10580*/  FFMA.FTZ R30, R13, -UR17, R30 ;  /* 0x800000110d1e7c23 */ /* 0x000fe2000801001e */
[----:B------:R-:W-:Y:S02]  /*10590*/  IABS R6, R6 ;  /* 0x0000000600067213 */ /* 0x000fe40000000000 */
[----:B------:R-:W-:Y:S02]  /*105a0*/  FMNMX.FTZ R11, R9, R14, !PT ;  /* 0x0000000e090b7209 */ /* 0x000fe40007810000 */
[C---:B------:R-:W-:Y:S02]  /*105b0*/  ISETP.GE.OR P1, PT, R4.reuse, R250, !P1 ;  /* 0x000000fa0400720c */ /* 0x040fe40004f26670 */
[----:B------:R-:W-:Y:S02]  /*105c0*/  ISETP.GE.OR P4, PT, R4, R243, !P4 ;  /* 0x000000f30400720c */ /* 0x000fe40006786670 */
[----:B------:R-:W-:Y:S02]  /*105d0*/  IADD3 R12, R249, -R4, RZ ;  /* 0x80000004f90c7210 */ /* 0x000fe40007ffe0ff */
[----:B------:R-:W-:Y:S02]  /*105e0*/  IADD3 R4, R252, -R3, RZ ;  /* 0x80000003fc047210 */ /* 0x000fe40007ffe0ff */
[----:B------:R-:W-:Y:S02]  /*105f0*/  I2FP.F32.S32 R13, R6 ;  /* 0x00000006000d7245 */ /* 0x000fe40000201400 */
[----:B------:R-:W-:Y:S02]  /*10600*/  FMNMX.FTZ R6, R186, R11, !PT ;  /* 0x0000000bba067209 */ /* 0x000fe40007810000 */
[----:B------:R-:W-:Y:S01]  /*10610*/  FMNMX.FTZ R11, R168, R2, !PT ;  /* 0x00000002a80b7209 */ /* 0x000fe20007810000 */
[----:B------:R-:W-:Y:S01]  /*10620*/  FFMA.FTZ R32, R13, -UR17, R32 ;  /* 0x800000110d207c23 */ /* 0x000fe20008010020 */
[----:B------:R-:W-:Y:S02]  /*10630*/  IABS R4, R4 ;  /* 0x0000000400047213 */ /* 0x000fe40000000000 */
[----:B------:R-:W-:Y:S02]  /*10640*/  FMNMX.FTZ R6, R189, R6, !PT ;  /* 0x00000006bd067209 */ /* 0x000fe40007810000 */
[----:B------:R-:W-:Y:S02]  /*10650*/  FMNMX.FTZ R11, R166, R11, !PT ;  /* 0x0000000ba60b7209 */ /* 0x000fe40007810000 */
[----:B------:R-:W-:Y:S02]  /*10660*/  I2FP.F32.S32 R4, R4 ;  /* 0x0000000400047245 */ /* 0x000fe40000201400 */
[----:B------:R-:W-:Y:S02]  /*10670*/  FMNMX.FTZ R6, R195, R6, !PT ;  /* 0x00000006c3067209 */ /* 0x000fe40007810000 */
[----:B------:R-:W-:Y:S01]  /*10680*/  FMNMX.FTZ R11, R170, R11, !PT ;  /* 0x0000000baa0b7209 */ /* 0x000fe20007810000 */
[----:B------:R-:W-:Y:S01]  /*10690*/  FFMA.FTZ R33, R4, -UR17, R33 ;  /* 0x8000001104217c23 */ /* 0x000fe20008010021 */
[----:B------:R-:W-:Y:S02]  /*106a0*/  FMNMX.FTZ R4, R191, R6, !PT ;  /* 0x00000006bf047209 */ /* 0x000fe40007810000 */
[----:B------:R-:W-:Y:S02]  /*106b0*/  FMNMX.FTZ R11, R10, R11, !PT ;  /* 0x0000000b0a0b7209 */ /* 0x000fe40007810000 */
[----:B------:R-:W-:Y:S02]  /*106c0*/  FMNMX.FTZ R4, R203, R4, !PT ;  /* 0x00000004cb047209 */ /* 0x000fe40007810000 */
[----:B------:R-:W-:Y:S02]  /*106d0*/  FMNMX.FTZ R6, R190, R11, !PT ;  /* 0x0000000bbe067209 */ /* 0x000fe40007810000 */
[----:B------:R-:W-:Y:S02]  /*106e0*/  FMNMX.FTZ R4, R199, R4, !PT ;  /* 0x00000004c7047209 */ /* 0x000fe40007810000 */
[----:B------:R-:W-:Y:S01]  /*106f0*/  FMNMX.FTZ R11, R193, R6, !PT ;  /* 0x00000006c10b7209 */ /* 0x000fe20007810000 */
[----:B------:R-:W-:Y:S01]  /*10700*/  IMAD.IADD R6, R249, 0x1, -R3 ;  /* 0x00000001f9067824 */ /* 0x000fe200078e0a03 */
[----:B------:R-:W-:Y:S02]  /*10710*/  FMNMX.FTZ R4, R201, R4, !PT ;  /* 0x00000004c9047209 */ /* 0x000fe40007810000 */
[----:B------:R-:W-:Y:S02]  /*10720*/  FMNMX.FTZ R11, R192, R11, !PT ;  /* 0x0000000bc00b7209 */ /* 0x000fe40007810000 */
[----:B------:R-:W-:Y:S02]  /*10730*/  FSEL R196, R26, -INF , !P0 ;  /* 0xff8000001ac47808 */ /* 0x000fe40004000000 */
[----:B------:R-:W-:Y:S02]  /*10740*/  ISETP.GE.AND P0, PT, R8, R251, PT ;  /* 0x000000fb0800720c */ /* 0x000fe40003f06270 */
[----:B------:R-:W-:Y:S02]  /*10750*/  FSEL R187, R28, -INF , !P3 ;  /* 0xff8000001cbb7808 */ /* 0x000fe40005800000 */
[----:B------:R-:W-:Y:S02]  /*10760*/  FMNMX.FTZ R4, R197, R4, !PT ;  /* 0x00000004c5047209 */ /* 0x000fe40007810000 */
[----:B------:R-:W-:Y:S02]  /*10770*/  FMNMX.FTZ R11, R202, R11, !PT ;  /* 0x0000000bca0b7209 */ /* 0x000fe40007810000 */
[----:B------:R-:W-:Y:S02]  /*10780*/  FSEL R185, R29, -INF , !P1 ;  /* 0xff8000001db97808 */ /* 0x000fe40004800000 */
[----:B------:R-:W-:Y:S02]  /*10790*/  ISETP.GE.OR P0, PT, R8, R250, !P0 ;  /* 0x000000fa0800720c */ /* 0x000fe40004706670 */
[----:B------:R-:W-:Y:S02]  /*107a0*/  ISETP.GE.AND P1, PT, R3, R251, PT ;  /* 0x000000fb0300720c */ /* 0x000fe40003f26270 */
[----:B------:R-:W-:Y:S02]  /*107b0*/  FMNMX.FTZ R4, R187, R4, !PT ;  /* 0x00000004bb047209 */ /* 0x000fe40007810000 */
[----:B------:R-:W-:Y:S02]  /*107c0*/  FMNMX.FTZ R11, R200, R11, !PT ;  /* 0x0000000bc80b7209 */ /* 0x000fe40007810000 */
[----:B------:R-:W-:Y:S02]  /*107d0*/  IADD3 R13, R249, -R8, RZ ;  /* 0x80000008f90d7210 */ /* 0x000fe40007ffe0ff */
[----:B------:R-:W-:Y:S02]  /*107e0*/  IABS R12, R12 ;  /* 0x0000000c000c7213 */ /* 0x000fe40000000000 */
[----:B------:R-:W-:Y:S02]  /*107f0*/  FSEL R183, R32, -INF , !P0 ;  /* 0xff80000020b77808 */ /* 0x000fe40004000000 */
[----:B------:R-:W-:Y:S02]  /*10800*/  ISETP.GE.OR P1, PT, R3, R250, !P1 ;  /* 0x000000fa0300720c */ /* 0x000fe40004f26670 */
[----:B------:R-:W-:Y:S02]  /*10810*/  FMNMX.FTZ R4, R185, R4, !PT ;  /* 0x00000004b9047209 */ /* 0x000fe40007810000 */
[----:B------:R-:W-:Y:S02]  /*10820*/  FMNMX.FTZ R11, R198, R11, !PT ;  /* 0x0000000bc60b7209 */ /* 0x000fe40007810000 */
[----:B------:R-:W-:Y:S02]  /*10830*/  I2FP.F32.S32 R12, R12 ;  /* 0x0000000c000c7245 */ /* 0x000fe40000201400 */
[----:B------:R-:W-:Y:S02]  /*10840*/  IABS R13, R13 ;  /* 0x0000000d000d7213 */ /* 0x000fe40000000000 */
[----:B------:R-:W-:Y:S01]  /*10850*/  FSEL R182, R33, -INF , !P1 ;  /* 0xff80000021b67808 */ /* 0x000fe20004800000 */
[----:B------:R-:W-:Y:S01]  /*10860*/  FFMA.FTZ R31, R12, -UR17, R31 ;  /* 0x800000110c1f7c23 */ /* 0x000fe2000801001f */
[----:B------:R-:W-:Y:S02]  /*10870*/  FMNMX.FTZ R15, R183, R4, !PT ;  /* 0x00000004b70f7209 */ /* 0x000fe40007810000 */
[----:B------:R-:W-:Y:S02]  /*10880*/  FSEL R194, R27, -INF , !P6 ;  /* 0xff8000001bc27808 */ /* 0x000fe40007000000 */
[----:B------:R-:W-:Y:S01]  /*10890*/  FMNMX.FTZ R11, R196, R11, !PT ;  /* 0x0000000bc40b7209 */ /* 0x000fe20007810000 */
[----:B------:R-:W-:Y:S01]  /*108a0*/  LDSM.16.MT88.4 R24, [R222+0x10000] ;  /* 0x01000000de18783b */ /* 0x000fe20000004200 */
[----:B------:R-:W-:Y:S02]  /*108b0*/  I2FP.F32.S32 R13, R13 ;  /* 0x0000000d000d7245 */ /* 0x000fe40000201400 */
[----:B------:R-:W-:Y:S02]  /*108c0*/  IABS R6, R6 ;  /* 0x0000000600067213 */ /* 0x000fe40000000000 */
[----:B------:R-:W-:Y:S01]  /*108d0*/  FMNMX.FTZ R4, R182, R15, !PT ;  /* 0x0000000fb6047209 */ /* 0x000fe20007810000 */
[----:B------:R-:W-:Y:S01]  /*108e0*/  FFMA.FTZ R34, R13, -UR17, R34 ;  /* 0x800000110d227c23 */ /* 0x000fe20008010022 */
[----:B------:R-:W-:Y:S02]  /*108f0*/  ISETP.GE.AND P3, PT, R8, R248, PT ;  /* 0x000000f80800720c */ /* 0x000fe40003f66270 */
[----:B------:R-:W-:Y:S02]  /*10900*/  FSEL R180, R30, -INF , !P5 ;  /* 0xff8000001eb47808 */ /* 0x000fe40006800000 */
[----:B------:R-:W-:Y:S02]  /*10910*/  FMNMX.FTZ R15, R194, R11, !PT ;  /* 0x0000000bc20f7209 */ /* 0x000fe40007810000 */
[----:B------:R-:W-:Y:S01]  /*10920*/  I2FP.F32.S32 R6, R6 ;  /* 0x0000000600067245 */ /* 0x000fe20000201400 */
[----:B------:R-:W1:Y:S01]  /*10930*/  SHFL.BFLY PT, R11, R4, 0x2, 0x1f ;  /* 0x0c401f00040b7f89 */ /* 0x000e6200000e0000 */
[----:B------:R-:W-:Y:S02]  /*10940*/  ISETP.GE.OR P3, PT, R8, R243, !P3 ;  /* 0x000000f30800720c */ /* 0x000fe40005f66670 */
[----:B------:R-:W-:Y:S01]  /*10950*/  FSEL R176, R31, -INF , !P4 ;  /* 0xff8000001fb07808 */ /* 0x000fe20006000000 */
[----:B------:R-:W-:Y:S01]  /*10960*/  FFMA.FTZ R35, R6, -UR17, R35 ;  /* 0x8000001106237c23 */ /* 0x000fe20008010023 */
[C---:B------:R-:W-:Y:S02]  /*10970*/  ISETP.GE.AND P0, PT, R3.reuse, R248, PT ;  /* 0x000000f80300720c */ /* 0x040fe40003f06270 */
[----:B------:R-:W-:Y:S02]  /*10980*/  FMNMX.FTZ R15, R180, R15, !PT ;  /* 0x0000000fb40f7209 */ /* 0x000fe40007810000 */
[----:B------:R-:W-:Y:S02]  /*10990*/  FSEL R178, R34, -INF , !P3 ;  /* 0xff80000022b27808 */ /* 0x000fe40005800000 */
[----:B------:R-:W-:Y:S02]  /*109a0*/  ISETP.GE.OR P0, PT, R3, R243, !P0 ;  /* 0x000000f30300720c */ /* 0x000fe40004706670 */
[----:B------:R-:W-:Y:S02]  /*109b0*/  FMNMX.FTZ R15, R176, R15, !PT ;  /* 0x0000000fb00f7209 */ /* 0x000fe40007810000 */
[----:B------:R-:W-:Y:S02]  /*109c0*/  FSEL R165, R35, -INF , !P0 ;  /* 0xff80000023a57808 */ /* 0x000fe40004000000 */
[----:B------:R-:W-:Y:S01]  /*109d0*/  FMNMX.FTZ R8, R178, R15, !PT ;  /* 0x0000000fb2087209 */ /* 0x000fe20007810000 */
[----:B------:R-:W-:Y:S03]  /*109e0*/  LDSM.16.MT88.4 R32, [R221+0x10000] ;  /* 0x01000000dd20783b */ /* 0x000fe60000004200 */
[----:B------:R-:W-:Y:S05]  /*109f0*/  FMNMX.FTZ R6, R165, R8, !PT ;  /* 0x00000008a5067209 */ /* 0x000fea0007810000 */
[----:B------:R-:W2:Y:S01]  /*10a00*/  SHFL.BFLY PT, R3, R6, 0x2, 0x1f ;  /* 0x0c401f0006037f89 */ /* 0x000ea200000e0000 */
[----:B-1----:R-:W-:Y:S07]  /*10a10*/  FMNMX.FTZ R11, R4, R11, !PT ;  /* 0x0000000b040b7209 */ /* 0x002fee0007810000 */
[----:B------:R-:W1:Y:S01]  /*10a20*/  SHFL.BFLY PT, R164, R11, 0x1, 0x1f ;  /* 0x0c201f000ba47f89 */ /* 0x000e6200000e0000 */
[----:B--2---:R-:W-:Y:S07]  /*10a30*/  FMNMX.FTZ R4, R6, R3, !PT ;  /* 0x0000000306047209 */ /* 0x004fee0007810000 */
[----:B------:R-:W2:Y:S01]  /*10a40*/  SHFL.BFLY PT, R3, R4, 0x1, 0x1f ;  /* 0x0c201f0004037f89 */ /* 0x000ea200000e0000 */
[----:B-1----:R-:W-:Y:S04]  /*10a50*/  FMNMX.FTZ R164, R11, R164, !PT ;  /* 0x000000a40ba47209 */ /* 0x002fe80007810000 */
[C---:B------:R-:W-:Y:S01]  /*10a60*/  FSETP.NEU.FTZ.AND P1, PT, R164.reuse, -INF , PT ;  /* 0xff800000a400780b */ /* 0x040fe20003f3d000 */
[----:B------:R-:W-:Y:S05]  /*10a70*/  FMUL.FTZ R184, R164, UR4 ;  /* 0x00000004a4b87c20 */ /* 0x000fea0008410000 */
[----:B------:R-:W-:Y:S05]  /*10a80*/  FSEL R184, R184, RZ, P1 ;  /* 0x000000ffb8b87208 */ /* 0x000fea0000800000 */
[--C-:B------:R-:W-:Y:S01]  /*10a90*/  FFMA.FTZ R174, R5, UR4, -R184.reuse ;  /* 0x0000000405ae7c23 */ /* 0x100fe200080108b8 */
[----:B------:R-:W-:Y:S01]  /*10aa0*/  FSEL R5, R164, RZ, P1 ;  /* 0x000000ffa4057208 */ /* 0x000fe20000800000 */
[--C-:B------:R-:W-:Y:S01]  /*10ab0*/  FFMA.FTZ R177, R167, UR4, -R184.reuse ;  /* 0x00000004a7b17c23 */ /* 0x100fe200080108b8 */
[--C-:B------:R-:W-:Y:S01]  /*10ac0*/  FFMA.FTZ R173, R7, UR4, -R184.reuse ;  /* 0x0000000407ad7c23 */ /* 0x100fe200080108b8 */
[--C-:B------:R-:W-:Y:S01]  /*10ad0*/  FFMA.FTZ R172, R9, UR4, -R184.reuse ;  /* 0x0000000409ac7c23 */ /* 0x100fe200080108b8 */
[----:B------:R-:W-:Y:S01]  /*10ae0*/  FFMA.FTZ R188, R195, UR4, -R184 ;  /* 0x00000004c3bc7c23 */ /* 0x000fe200080108b8 */
[----:B------:R-:W-:Y:S01]  /*10af0*/  FADD.FTZ R0, -R5, R0 ;  /* 0x0000000005007221 */ /* 0x000fe20000010100 */
[----:B------:R-:W-:Y:S01]  /*10b00*/  MUFU.EX2 R174, R174 ;  /* 0x000000ae00ae7308 */ /* 0x000fe20000000800 */
[----:B--2---:R-:W-:Y:S01]  /*10b10*/  FMNMX.FTZ R3, R4, R3, !PT ;  /* 0x0000000304037209 */ /* 0x004fe20007810000 */
[--C-:B------:R-:W-:Y:S01]  /*10b20*/  FFMA.FTZ R186, R186, UR4, -R184.reuse ;  /* 0x00000004baba7c23 */ /* 0x100fe200080108b8 */
[----:B------:R-:W-:Y:S01]  /*10b30*/  FMUL.FTZ R6, R0, UR4 ;  /* 0x0000000400067c20 */ /* 0x000fe20008410000 */
[--C-:B------:R-:W-:Y:S01]  /*10b40*/  FFMA.FTZ R189, R189, UR4, -R184.reuse ;  /* 0x00000004bdbd7c23 */ /* 0x100fe200080108b8 */
[C---:B------:R-:W-:Y:S01]  /*10b50*/  FSETP.NEU.FTZ.AND P0, PT, R3.reuse, -INF , PT ;  /* 0xff8000000300780b */ /* 0x040fe20003f1d000 */
[----:B------:R-:W-:Y:S01]  /*10b60*/  FMUL.FTZ R181, R3, UR4 ;  /* 0x0000000403b57c20 */ /* 0x000fe20008410000 */
[--C-:B------:R-:W-:Y:S03]  /*10b70*/  FFMA.FTZ R191, R191, UR4, -R184.reuse ;  /* 0x00000004bfbf7c23 */ /* 0x100fe600080108b8 */
[----:B------:R-:W1:Y:S01]  /*10b80*/  MUFU.EX2 R177, R177 ;  /* 0x000000b100b17308 */ /* 0x000e620000000800 */
[----:B------:R-:W-:Y:S01]  /*10b90*/  FSEL R5, R3, RZ, P0 ;  /* 0x000000ff03057208 */ /* 0x000fe20000000000 */
[--C-:B------:R-:W-:Y:S01]  /*10ba0*/  FFMA.FTZ R199, R199, UR4, -R184.reuse ;  /* 0x00000004c7c77c23 */ /* 0x100fe200080108b8 */
[----:B------:R-:W-:Y:S01]  /*10bb0*/  FSEL R181, R181, RZ, P0 ;  /* 0x000000ffb5b57208 */ /* 0x000fe20000000000 */
[--C-:B------:R-:W-:Y:S01]  /*10bc0*/  FFMA.FTZ R201, R201, UR4, -R184.reuse ;  /* 0x00000004c9c97c23 */ /* 0x100fe200080108b8 */
[----:B------:R-:W-:Y:S01]  /*10bd0*/  FFMA.FTZ R197, R197, UR4, -R184 ;  /* 0x00000004c5c57c23 */ /* 0x000fe200080108b8 */
[----:B------:R-:W-:Y:S01]  /*10be0*/  FADD.FTZ R0, -R5, R2 ;  /* 0x0000000205007221 */ /* 0x000fe20000010100 */
[--C-:B------:R-:W-:Y:S01]  /*10bf0*/  FFMA.FTZ R187, R187, UR4, -R184.reuse ;  /* 0x00000004bbbb7c23 */ /* 0x100fe200080108b8 */
[--C-:B------:R-:W-:Y:S01]  /*10c00*/  FFMA.FTZ R167, R166, UR4, -R181.reuse ;  /* 0x00000004a6a77c23 */ /* 0x100fe200080108b5 */
[--C-:B------:R-:W-:Y:S01]  /*10c10*/  FFMA.FTZ R175, R10, UR4, -R181.reuse ;  /* 0x000000040aaf7c23 */ /* 0x100fe200080108b5 */
[--C-:B------:R-:W-:Y:S01]  /*10c20*/  FFMA.FTZ R179, R168, UR4, -R181.reuse ;  /* 0x00000004a8b37c23 */ /* 0x100fe200080108b5 */
[--C-:B------:R-:W-:Y:S01]  /*10c30*/  FFMA.FTZ R166, R170, UR4, -R181.reuse ;  /* 0x00000004aaa67c23 */ /* 0x100fe200080108b5 */
[----:B------:R-:W-:Y:S01]  /*10c40*/  FMUL.FTZ R8, R0, UR4 ;  /* 0x0000000400087c20 */ /* 0x000fe20008410000 */
[----:B------:R-:W2:Y:S01]  /*10c50*/  MUFU.EX2 R2, R6 ;  /* 0x0000000600027308 */ /* 0x000ea20000000800 */
[--C-:B------:R-:W-:Y:S01]  /*10c60*/  FFMA.FTZ R183, R183, UR4, -R184.reuse ;  /* 0x00000004b7b77c23 */ /* 0x100fe200080108b8 */
[--C-:B------:R-:W-:Y:S01]  /*10c70*/  FFMA.FTZ R195, R202, UR4, -R181.reuse ;  /* 0x00000004cac37c23 */ /* 0x100fe200080108b5 */
[--C-:B------:R-:W-:Y:S01]  /*10c80*/  FFMA.FTZ R202, R203, UR4, -R184.reuse ;  /* 0x00000004cbca7c23 */ /* 0x100fe200080108b8 */
[----:B-1----:R-:W-:Y:S01]  /*10c90*/  F2FP.BF16.F32.PACK_AB R168, R174, R177 ;  /* 0x000000b1aea8723e */ /* 0x002fe200000010ff */
[--C-:B------:R-:W-:Y:S01]  /*10ca0*/  FFMA.FTZ R200, R200, UR4, -R181.reuse ;  /* 0x00000004c8c87c23 */ /* 0x100fe200080108b5 */
[--C-:B------:R-:W-:Y:S01]  /*10cb0*/  FFMA.FTZ R203, R198, UR4, -R181.reuse ;  /* 0x00000004c6cb7c23 */ /* 0x100fe200080108b5 */
[--C-:B------:R-:W-:Y:S03]  /*10cc0*/  FFMA.FTZ R198, R185, UR4, -R184.reuse ;  /* 0x00000004b9c67c23 */ /* 0x100fe600080108b8 */
[----:B------:R-:W1:Y:S01]  /*10cd0*/  MUFU.EX2 R0, R8 ;  /* 0x0000000800007308 */ /* 0x000e620000000800 */
[----:B------:R-:W-:Y:S01]  /*10ce0*/  FFMA.FTZ R184, R182, UR4, -R184 ;  /* 0x00000004b6b87c23 */ /* 0x000fe200080108b8 */
[--C-:B------:R-:W-:Y:S01]  /*10cf0*/  FFMA.FTZ R185, R176, UR4, -R181.reuse ;  /* 0x00000004b0b97c23 */ /* 0x100fe200080108b5 */
[----:B------:R-:W3:Y:S01]  /*10d00*/  LDL.LU R182, [R1+0x14] ;  /* 0x0000140001b67983 */ /* 0x000ee20000300800 */
[--C-:B------:R-:W-:Y:S01]  /*10d10*/  FFMA.FTZ R176, R178, UR4, -R181.reuse ;  /* 0x00000004b2b07c23 */ /* 0x100fe200080108b5 */
[--C-:B------:R-:W-:Y:S01]  /*10d20*/  FFMA.FTZ R196, R196, UR4, -R181.reuse ;  /* 0x00000004c4c47c23 */ /* 0x100fe200080108b5 */
[--C-:B------:R-:W-:Y:S01]  /*10d30*/  FFMA.FTZ R194, R194, UR4, -R181.reuse ;  /* 0x00000004c2c27c23 */ /* 0x100fe200080108b5 */
[----:B------:R-:W4:Y:S03]  /*10d40*/  LDL.LU R178, [R1+0x28] ;  /* 0x0000280001b27983 */ /* 0x000f260000300800 */
        /* <DEDUP_REMOVED lines=9> */
[C---:B-1----:R-:W-:Y:S01]  /*10de0*/  FMUL.FTZ R6, R0.reuse, R162 ;  /* 0x000000a200067220 */ /* 0x042fe20000410000 */
[----:B------:R-:W-:Y:S01]  /*10df0*/  FMUL.FTZ R7, R0, R163 ;  /* 0x000000a300077220 */ /* 0x000fe20000410000 */
[----:B------:R-:W-:Y:S01]  /*10e00*/  FMUL.FTZ R8, R2, R156 ;  /* 0x0000009c02087220 */ /* 0x000fe20000410000 */
[C---:B------:R-:W-:Y:S01]  /*10e10*/  FMUL.FTZ R10, R0.reuse, R158 ;  /* 0x0000009e000a7220 */ /* 0x040fe20000410000 */
[C---:B------:R-:W-:Y:S01]  /*10e20*/  FMUL.FTZ R11, R0.reuse, R159 ;  /* 0x0000009f000b7220 */ /* 0x040fe20000410000 */
[----:B------:R-:W1:Y:S01]  /*10e30*/  LDSM.16.MT88.4 R160, [R220+0x10000] ;  /* 0x01000000dca0783b */ /* 0x000e620000004200 */
[C---:B------:R-:W-:Y:S03]  /*10e40*/  FMUL.FTZ R14, R0.reuse, R154 ;  /* 0x0000009a000e7220 */ /* 0x040fe60000410000 */
[----:B------:R-:W-:Y:S01]  /*10e50*/  MUFU.EX2 R179, R179 ;  /* 0x000000b300b37308 */ /* 0x000fe20000000800 */
[C---:B------:R-:W-:Y:S01]  /*10e60*/  FMUL.FTZ R15, R0.reuse, R155 ;  /* 0x0000009b000f7220 */ /* 0x040fe20000410000 */
[C---:B------:R-:W-:Y:S01]  /*10e70*/  FMUL.FTZ R22, R0.reuse, R146 ;  /* 0x0000009200167220 */ /* 0x040fe20000410000 */
[----:B------:R-:W-:Y:S01]  /*10e80*/  FMUL.FTZ R23, R0, R147 ;  /* 0x0000009300177220 */ /* 0x000fe20000410000 */
[C---:B------:R-:W-:Y:S01]  /*10e90*/  FMUL.FTZ R28, R2.reuse, R136 ;  /* 0x00000088021c7220 */ /* 0x040fe20000410000 */
[----:B------:R-:W-:Y:S01]  /*10ea0*/  FMUL.FTZ R29, R2, R137 ;  /* 0x00000089021d7220 */ /* 0x000fe20000410000 */
[----:B------:R-:W5:Y:S01]  /*10eb0*/  LDSM.16.MT88.4 R152, [R224+0x12000] ;  /* 0x01200000e098783b */ /* 0x000f620000004200 */
[----:B------:R-:W-:Y:S03]  /*10ec0*/  FMUL.FTZ R30, R0, R138 ;  /* 0x0000008a001e7220 */ /* 0x000fe60000410000 */
[----:B------:R-:W1:Y:S01]  /*10ed0*/  MUFU.EX2 R167, R167 ;  /* 0x000000a700a77308 */ /* 0x000e620000000800 */
[----:B--2---:R-:W-:Y:S01]  /*10ee0*/  F2FP.BF16.F32.PACK_AB R170, R172, R173 ;  /* 0x000000adacaa723e */ /* 0x004fe200000010ff */
[----:B------:R-:W-:Y:S01]  /*10ef0*/  FMUL.FTZ R31, R0, R139 ;  /* 0x0000008b001f7220 */ /* 0x000fe20000410000 */
[C---:B------:R-:W-:Y:S01]  /*10f00*/  FMUL.FTZ R36, R2.reuse, R36 ;  /* 0x0000002402247220 */ /* 0x040fe20000410000 */
[----:B------:R-:W-:Y:S01]  /*10f10*/  FMUL.FTZ R37, R2, R37 ;  /* 0x0000002502257220 */ /* 0x000fe20000410000 */
[C---:B------:R-:W-:Y:S01]  /*10f20*/  FMUL.FTZ R38, R0.reuse, R38 ;  /* 0x0000002600267220 */ /* 0x040fe20000410000 */
[----:B------:R-:W2:Y:S01]  /*10f30*/  LDSM.16.MT88.4 R144, [R222+0x12000] ;  /* 0x01200000de90783b */ /* 0x000ea20000004200 */
[----:B------:R-:W-:Y:S03]  /*10f40*/  FMUL.FTZ R39, R0, R39 ;  /* 0x0000002700277220 */ /* 0x000fe60000410000 */
[----:B------:R-:W-:Y:S01]  /*10f50*/  MUFU.EX2 R166, R166 ;  /* 0x000000a600a67308 */ /* 0x000fe20000000800 */
[C---:B------:R-:W-:Y:S01]  /*10f60*/  FMUL.FTZ R40, R2.reuse, R40 ;  /* 0x0000002802287220 */ /* 0x040fe20000410000 */
[C---:B------:R-:W-:Y:S01]  /*10f70*/  FMUL.FTZ R41, R2.reuse, R41 ;  /* 0x0000002902297220 */ /* 0x040fe20000410000 */
[C---:B------:R-:W-:Y:S01]  /*10f80*/  FMUL.FTZ R44, R2.reuse, R44 ;  /* 0x0000002c022c7220 */ /* 0x040fe20000410000 */
[----:B------:R-:W-:Y:S01]  /*10f90*/  FMUL.FTZ R45, R2, R45 ;  /* 0x0000002d022d7220 */ /* 0x000fe20000410000 */
[C---:B------:R-:W-:Y:S01]  /*10fa0*/  FMUL.FTZ R46, R0.reuse, R46 ;  /* 0x0000002e002e7220 */ /* 0x040fe20000410000 */
[----:B------:R-:W2:Y:S01]  /*10fb0*/  LDSM.16.MT88.4 R136, [R221+0x12000] ;  /* 0x01200000dd88783b */ /* 0x000ea20000004200 */
[----:B------:R-:W-:Y:S03]  /*10fc0*/  FMUL.FTZ R47, R0, R47 ;  /* 0x0000002f002f7220 */ /* 0x000fe60000410000 */
[----:B------:R-:W5:Y:S01]  /*10fd0*/  MUFU.EX2 R175, R175 ;  /* 0x000000af00af7308 */ /* 0x000f620000000800 */
[----:B-1----:R-:W-:Y:S01]  /*10fe0*/  F2FP.BF16.F32.PACK_AB R169, R167, R179 ;  /* 0x000000b3a7a9723e */ /* 0x002fe200000010ff */
[C---:B------:R-:W-:Y:S01]  /*10ff0*/  FMUL.FTZ R48, R2.reuse, R48 ;  /* 0x0000003002307220 */ /* 0x040fe20000410000 */
[----:B------:R-:W-:Y:S01]  /*11000*/  FMUL.FTZ R49, R2, R49 ;  /* 0x0000003102317220 */ /* 0x000fe20000410000 */
[C---:B------:R-:W-:Y:S01]  /*11010*/  FMUL.FTZ R50, R0.reuse, R50 ;  /* 0x0000003200327220 */ /* 0x040fe20000410000 */
[----:B------:R-:W-:Y:S01]  /*11020*/  FMUL.FTZ R51, R0, R51 ;  /* 0x0000003300337220 */ /* 0x000fe20000410000 */
[----:B------:R-:W-:Y:S01]  /*11030*/  LDSM.16.MT88.4 R156, [R224+0x11800] ;  /* 0x01180000e09c783b */ /* 0x000fe20000004200 */
        /* <DEDUP_REMOVED lines=10> */
[----:B-----5:R-:W-:Y:S01]  /*110e0*/  F2FP.BF16.F32.PACK_AB R171, R175, R166 ;  /* 0x000000a6afab723e */ /* 0x020fe200000010ff */
[C---:B------:R-:W-:Y:S01]  /*110f0*/  FMUL.FTZ R62, R0.reuse, R62 ;  /* 0x0000003e003e7220 */ /* 0x040fe20000410000 */
[----:B------:R-:W-:Y:S01]  /*11100*/  FMUL.FTZ R63, R0, R63 ;  /* 0x0000003f003f7220 */ /* 0x000fe20000410000 */
[C---:B------:R-:W-:Y:S01]  /*11110*/  FMUL.FTZ R64, R2.reuse, R64 ;  /* 0x0000004002407220 */ /* 0x040fe20000410000 */
[----:B------:R-:W-:Y:S01]  /*11120*/  FMUL.FTZ R65, R2, R65 ;  /* 0x0000004102417220 */ /* 0x000fe20000410000 */
[C---:B------:R-:W-:Y:S01]  /*11130*/  FMUL.FTZ R66, R0.reuse, R66 ;  /* 0x0000004200427220 */ /* 0x040fe20000410000 */
[----:B------:R-:W-:Y:S01]  /*11140*/  FMUL.FTZ R67, R0, R67 ;  /* 0x0000004300437220 */ /* 0x000fe20000410000 */
[C---:B------:R-:W-:Y:S01]  /*11150*/  HMMA.16816.F32.BF16 R4, R168.reuse, R16, R4 ;  /* 0x00000010a804723c */ /* 0x040fe20000041804 */
[----:B------:R-:W-:Y:S01]  /*11160*/  MUFU.EX2 R202, R202 ;  /* 0x000000ca00ca7308 */ /* 0x000fe20000000800 */
[----:B------:R-:W-:Y:S03]  /*11170*/  PLOP3.LUT P0, PT, PT, PT, UP0, 0x80, 0x0 ;  /* 0x000000000000781c */ /* 0x000fe60003f0f008 */
[C---:B------:R-:W-:Y:S01]  /*11180*/  FMUL.FTZ R68, R2.reuse, R68 ;  /* 0x0000004402447220 */ /* 0x040fe20000410000 */
[C---:B------:R-:W-:Y:S05]  /*11190*/  HMMA.16816.F32.BF16 R8, R168.reuse, R18, R8 ;  /* 0x00000012a808723c */ /* 0x040fea0000041808 */
[----:B------:R-:W-:Y:S01]  /*111a0*/  MUFU.EX2 R199, R199 ;  /* 0x000000c700c77308 */ /* 0x000fe20000000800 */
[C---:B------:R-:W-:Y:S01]  /*111b0*/  FMUL.FTZ R16, R2.reuse, R148 ;  /* 0x0000009402107220 */ /* 0x040fe20000410000 */
[C---:B------:R-:W-:Y:S04]  /*111c0*/  HMMA.16816.F32.BF16 R12, R168.reuse, R24, R12 ;  /* 0x00000018a80c723c */ /* 0x040fe8000004180c */
[----:B------:R-:W-:Y:S01]  /*111d0*/  FMUL.FTZ R17, R2, R149 ;  /* 0x0000009502117220 */ /* 0x000fe20000410000 */
[C---:B------:R-:W-:Y:S01]  /*111e0*/  FMUL.FTZ R18, R0.reuse, R150 ;  /* 0x0000009600127220 */ /* 0x040fe20000410000 */
[----:B------:R-:W-:Y:S01]  /*111f0*/  FMUL.FTZ R19, R0, R151 ;  /* 0x0000009700137220 */ /* 0x000fe20000410000 */
[C---:B------:R-:W-:Y:S01]  /*11200*/  FMUL.FTZ R24, R2.reuse, R140 ;  /* 0x0000008c02187220 */ /* 0x040fe20000410000 */
[----:B------:R-:W-:Y:S01]  /*11210*/  LDSM.16.MT88.4 R148, [R220+0x10800] ;  /* 0x01080000dc94783b */ /* 0x000fe20000004200 */
[----:B------:R-:W-:Y:S02]  /*11220*/  MUFU.EX2 R201, R201 ;  /* 0x000000c900c97308 */ /* 0x000fe40000000800 */
[C---:B------:R-:W-:Y:S01]  /*11230*/  FMUL.FTZ R25, R2.reuse, R141 ;  /* 0x0000008d02197220 */ /* 0x040fe20000410000 */
[----:B------:R-:W-:Y:S01]  /*11240*/  FMUL.FTZ R69, R2, R69 ;  /* 0x0000004502457220 */ /* 0x000fe20000410000 */
[C---:B------:R-:W-:Y:S01]  /*11250*/  FMUL.FTZ R70, R0.reuse, R70 ;  /* 0x0000004600467220 */ /* 0x040fe20000410000 */
[C---:B------:R-:W-:Y:S03]  /*11260*/  HMMA.16816.F32.BF16 R16, R168.reuse, R26, R16 ;  /* 0x0000001aa810723c */ /* 0x040fe60000041810 */
[----:B------:R-:W-:Y:S01]  /*11270*/  FMUL.FTZ R71, R0, R71 ;  /* 0x0000004700477220 */ /* 0x000fe20000410000 */
[C---:B------:R-:W-:Y:S01]  /*11280*/  FMUL.FTZ R72, R2.reuse, R72 ;  /* 0x0000004802487220 */ /* 0x040fe20000410000 */
[----:B------:R-:W-:Y:S01]  /*11290*/  FMUL.FTZ R73, R2, R73 ;  /* 0x0000004902497220 */ /* 0x000fe20000410000 */
[C---:B------:R-:W-:Y:S01]  /*112a0*/  HMMA.16816.F32.BF16 R20, R168.reuse, R32, R20 ;  /* 0x00000020a814723c */ /* 0x040fe20000041814 */
[----:B------:R-:W-:Y:S04]  /*112b0*/  MUFU.EX2 R197, R197 ;  /* 0x000000c500c57308 */ /* 0x000fe80000000800 */
[C---:B------:R-:W-:Y:S01]  /*112c0*/  FMUL.FTZ R26, R0.reuse, R142 ;  /* 0x0000008e001a7220 */ /* 0x040fe20000410000 */
[----:B------:R-:W-:Y:S01]  /*112d0*/  FMUL.FTZ R27, R0, R143 ;  /* 0x0000008f001b7220 */ /* 0x000fe20000410000 */
[C---:B------:R-:W-:Y:S01]  /*112e0*/  FMUL.FTZ R32, R2.reuse, R132 ;  /* 0x0000008402207220 */ /* 0x040fe20000410000 */
[----:B------:R-:W-:Y:S03]  /*112f0*/  LDSM.16.MT88.4 R140, [R224+0x14000] ;  /* 0x01400000e08c783b */ /* 0x000fe60000004200 */
[----:B------:R-:W-:Y:S01]  /*11300*/  MUFU.EX2 R200, R200 ;  /* 0x000000c800c87308 */ /* 0x000fe20000000800 */
        /* <DEDUP_REMOVED lines=9> */
[C---:B------:R-:W-:Y:S01]  /*113a0*/  FMUL.FTZ R35, R0.reuse, R135 ;  /* 0x0000008700237220 */ /* 0x040fe20000410000 */
[C---:B------:R-:W-:Y:S01]  /*113b0*/  FMUL.FTZ R78, R0.reuse, R78 ;  /* 0x0000004e004e7220 */ /* 0x040fe20000410000 */
[----:B------:R-:W1:Y:S03]  /*113c0*/  LDSM.16.MT88.4 R132, [R220+0x12000] ;  /* 0x01200000dc84783b */ /* 0x000e660000004200 */
[----:B------:R-:W-:Y:S01]  /*113d0*/  MUFU.EX2 R196, R196 ;  /* 0x000000c400c47308 */ /* 0x000fe20000000800 */
[----:B------:R-:W-:Y:S01]  /*113e0*/  FMUL.FTZ R79, R0, R79 ;  /* 0x0000004f004f7220 */ /* 0x000fe20000410000 */
[----:B------:R-:W-:Y:S01]  /*113f0*/  FMUL.FTZ R80, R2, R80 ;  /* 0x0000005002507220 */ /* 0x000fe20000410000 */
[C---:B------:R-:W-:Y:S03]  /*11400*/  HMMA.16816.F32.BF16 R32, R168.reuse, R162, R32 ;  /* 0x000000a2a820723c */ /* 0x040fe60000041820 */
[C---:B------:R-:W-:Y:S01]  /*11410*/  FMUL.FTZ R42, R0.reuse, R42 ;  /* 0x0000002a002a7220 */ /* 0x040fe20000410000 */
[----:B------:R-:W-:Y:S01]  /*11420*/  FMUL.FTZ R43, R0, R43 ;  /* 0x0000002b002b7220 */ /* 0x000fe20000410000 */
[----:B------:R-:W-:Y:S01]  /*11430*/  FMUL.FTZ R81, R2, R81 ;  /* 0x0000005102517220 */ /* 0x000fe20000410000 */
[C---:B------:R-:W-:Y:S01]  /*11440*/  HMMA.16816.F32.BF16 R36, R168.reuse, R152, R36 ;  /* 0x00000098a824723c */ /* 0x040fe20000041824 */
[----:B------:R-:W-:Y:S04]  /*11450*/  MUFU.EX2 R194, R194 ;  /* 0x000000c200c27308 */ /* 0x000fe80000000800 */
[C---:B------:R-:W-:Y:S01]  /*11460*/  FMUL.FTZ R82, R0.reuse, R82 ;  /* 0x0000005200527220 */ /* 0x040fe20000410000 */
[C---:B------:R-:W-:Y:S05]  /*11470*/  HMMA.16816.F32.BF16 R40, R168.reuse, R154, R40 ;  /* 0x0000009aa828723c */ /* 0x040fea0000041828 */
[----:B------:R-:W-:Y:S01]  /*11480*/  MUFU.EX2 R184, R184 ;  /* 0x000000b800b87308 */ /* 0x000fe20000000800 */
[----:B------:R-:W-:Y:S01]  /*11490*/  FMUL.FTZ R83, R0, R83 ;  /* 0x0000005300537220 */ /* 0x000fe20000410000 */
[C---:B--2---:R-:W-:Y:S04]  /*114a0*/  HMMA.16816.F32.BF16 R44, R168.reuse, R144, R44 ;  /* 0x00000090a82c723c */ /* 0x044fe8000004182c */
[C---:B------:R-:W-:Y:S02]  /*114b0*/  FMUL.FTZ R84, R2.reuse, R84 ;  /* 0x0000005402547220 */ /* 0x040fe40000410000 */
[C---:B------:R-:W-:Y:S01]  /*114c0*/  HMMA.16816.F32.BF16 R48, R168.reuse, R146, R48 ;  /* 0x00000092a830723c */ /* 0x040fe20000041830 */
[----:B------:R-:W2:Y:S01]  /*114d0*/  LDSM.16.MT88.4 R144, [R222+0x14000] ;  /* 0x01400000de90783b */ /* 0x000ea20000004200 */
[----:B------:R-:W-:Y:S03]  /*114e0*/  MUFU.EX2 R186, R186 ;  /* 0x000000ba00ba7308 */ /* 0x000fe60000000800 */
[----:B------:R-:W-:Y:S01]  /*114f0*/  FMUL.FTZ R85, R2, R85 ;  /* 0x0000005502557220 */ /* 0x000fe20000410000 */
[C---:B------:R-:W-:Y:S06]  /*11500*/  HMMA.16816.F32.BF16 R52, R168.reuse, R136, R52 ;  /* 0x00000088a834723c */ /* 0x040fec0000041834 */
[----:B------:R-:W5:Y:S01]  /*11510*/  MUFU.EX2 R189, R189 ;  /* 0x000000bd00bd7308 */ /* 0x000f620000000800 */
[C---:B------:R-:W-:Y:S01]  /*11520*/  FMUL.FTZ R86, R0.reuse, R86 ;  /* 0x0000005600567220 */ /* 0x040fe20000410000 */
[C---:B------:R-:W-:Y:S01]  /*11530*/  HMMA.16816.F32.BF16 R56, R168.reuse, R138, R56 ;  /* 0x0000008aa838723c */ /* 0x040fe20000041838 */
[----:B------:R-:W5:Y:S02]  /*11540*/  LDSM.16.MT88.4 R136, [R221+0x14000] ;  /* 0x01400000dd88783b */ /* 0x000f640000004200 */
[----:B------:R-:W-:Y:S03]  /*11550*/  FMUL.FTZ R87, R0, R87 ;  /* 0x0000005700577220 */ /* 0x000fe60000410000 */
[C---:B-1----:R-:W-:Y:S02]  /*11560*/  HMMA.16816.F32.BF16 R60, R168.reuse, R132, R60 ;  /* 0x00000084a83c723c */ /* 0x042fe4000004183c */
[----:B------:R-:W-:Y:S03]  /*11570*/  MUFU.EX2 R188, R188 ;  /* 0x000000bc00bc7308 */ /* 0x000fe60000000800 */
[C---:B------:R-:W-:Y:S01]  /*11580*/  FMUL.FTZ R88, R2.reuse, R88 ;  /* 0x0000005802587220 */ /* 0x040fe20000410000 */
[C---:B------:R-:W-:Y:S01]  /*11590*/  HMMA.16816.F32.BF16 R64, R168.reuse, R134, R64 ;  /* 0x00000086a840723c */ /* 0x040fe20000041840 */
[----:B------:R-:W1:Y:S05]  /*115a0*/  LDSM.16.MT88.4 R132, [R220+0x14000] ;  /* 0x01400000dc84783b */ /* 0x000e6a0000004200 */
[----:B------:R-:W-:Y:S01]  /*115b0*/  MUFU.EX2 R191, R191 ;  /* 0x000000bf00bf7308 */ /* 0x000fe20000000800 */
[----:B------:R-:W-:Y:S01]  /*115c0*/  FMUL.FTZ R89, R2, R89 ;  /* 0x0000005902597220 */ /* 0x000fe20000410000 */
[C---:B------:R-:W-:Y:S03]  /*115d0*/  HMMA.16816.F32.BF16 R68, R168.reuse, R140, R68 ;  /* 0x0000008ca844723c */ /* 0x040fe60000041844 */
[C---:B------:R-:W-:Y:S03]  /*115e0*/  FMUL.FTZ R90, R0.reuse, R90 ;  /* 0x0000005a005a7220 */ /* 0x040fe60000410000 */
[C---:B------:R-:W-:Y:S01]  /*115f0*/  HMMA.16816.F32.BF16 R72, R168.reuse, R142, R72 ;  /* 0x0000008ea848723c */ /* 0x040fe20000041848 */
[----:B------:R-:W1:Y:S01]  /*11600*/  LDSM.16.MT88.4 R140, [R224+0x16000] ;  /* 0x01600000e08c783b */ /* 0x000e620000004200 */
[----:B------:R-:W-:Y:S03]  /*11610*/  MUFU.EX2 R195, R195 ;  /* 0x000000c300c37308 */ /* 0x000fe60000000800 */
[----:B------:R-:W-:Y:S01]  /*11620*/  FMUL.FTZ R91, R0, R91 ;  /* 0x0000005b005b7220 */ /* 0x000fe20000410000 */
[C---:B--2---:R-:W-:Y:S06]  /*11630*/  HMMA.16816.F32.BF16 R76, R168.reuse, R144, R76 ;  /* 0x00000090a84c723c */ /* 0x044fec000004184c */
[----:B------:R-:W-:Y:S01]  /*11640*/  MUFU.EX2 R187, R187 ;  /* 0x000000bb00bb7308 */ /* 0x000fe20000000800 */
[C---:B------:R-:W-:Y:S01]  /*11650*/  FMUL.FTZ R92, R2.reuse, R92 ;  /* 0x0000005c025c7220 */ /* 0x040fe20000410000 */
[C---:B------:R-:W-:Y:S01]  /*11660*/  HMMA.16816.F32.BF16 R80, R168.reuse, R146, R80 ;  /* 0x00000092a850723c */ /* 0x040fe20000041850 */
[----:B------:R-:W-:Y:S02]  /*11670*/  LDSM.16.MT88.4 R144, [R221+0x16000] ;  /* 0x01600000dd90783b */ /* 0x000fe40000004200 */
[----:B------:R-:W-:Y:S03]  /*11680*/  FMUL.FTZ R93, R2, R93 ;  /* 0x0000005d025d7220 */ /* 0x000fe60000410000 */
[C---:B-----5:R-:W-:Y:S02]  /*11690*/  HMMA.16816.F32.BF16 R84, R168.reuse, R136, R84 ;  /* 0x00000088a854723c */ /* 0x060fe40000041854 */
[----:B------:R-:W-:Y:S03]  /*116a0*/  MUFU.EX2 R198, R198 ;  /* 0x000000c600c67308 */ /* 0x000fe60000000800 */
[C---:B------:R-:W-:Y:S01]  /*116b0*/  FMUL.FTZ R94, R0.reuse, R94 ;  /* 0x0000005e005e7220 */ /* 0x040fe20000410000 */
[C---:B------:R-:W-:Y:S01]  /*116c0*/  HMMA.16816.F32.BF16 R88, R168.reuse, R138, R88 ;  /* 0x0000008aa858723c */ /* 0x040fe20000041858 */
[----:B------:R-:W2:Y:S05]  /*116d0*/  LDSM.16.MT88.4 R136, [R222+0x16000] ;  /* 0x01600000de88783b */ /* 0x000eaa0000004200 */
[----:B------:R-:W-:Y:S01]  /*116e0*/  MUFU.EX2 R183, R183 ;  /* 0x000000b700b77308 */ /* 0x000fe20000000800 */
[----:B------:R-:W-:Y:S01]  /*116f0*/  FMUL.FTZ R95, R0, R95 ;  /* 0x0000005f005f7220 */ /* 0x000fe20000410000 */
[C---:B------:R-:W-:Y:S03]  /*11700*/  FMUL.FTZ R96, R2.reuse, R96 ;  /* 0x0000006002607220 */ /* 0x040fe60000410000 */
[----:B------:R-:W-:Y:S01]  /*11710*/  FMUL.FTZ R97, R2, R97 ;  /* 0x0000006102617220 */ /* 0x000fe20000410000 */
[C---:B------:R-:W-:Y:S01]  /*11720*/  FMUL.FTZ R98, R0.reuse, R98 ;  /* 0x0000006200627220 */ /* 0x040fe20000410000 */
[----:B------:R-:W-:Y:S01]  /*11730*/  FMUL.FTZ R99, R0, R99 ;  /* 0x0000006300637220 */ /* 0x000fe20000410000 */
[C---:B-1----:R-:W-:Y:S02]  /*11740*/  HMMA.16816.F32.BF16 R92, R168.reuse, R132, R92 ;  /* 0x00000084a85c723c */ /* 0x042fe4000004185c */
[----:B------:R-:W-:Y:S01]  /*11750*/  MUFU.EX2 R185, R185 ;  /* 0x000000b900b97308 */ /* 0x000fe20000000800 */
[C---:B------:R-:W-:Y:S01]  /*11760*/  FMUL.FTZ R100, R2.reuse, R100 ;  /* 0x0000006402647220 */ /* 0x040fe20000410000 */
[----:B------:R-:W-:Y:S01]  /*11770*/  FMUL.FTZ R101, R2, R101 ;  /* 0x0000006502657220 */ /* 0x000fe20000410000 */
[C---:B------:R-:W-:Y:S01]  /*11780*/  FMUL.FTZ R102, R0.reuse, R102 ;  /* 0x0000006600667220 */ /* 0x040fe20000410000 */
[C---:B------:R-:W-:Y:S01]  /*11790*/  HMMA.16816.F32.BF16 R96, R168.reuse, R134, R96 ;  /* 0x00000086a860723c */ /* 0x040fe20000041860 */
[----:B------:R-:W1:Y:S05]  /*117a0*/  LDSM.16.MT88.4 R132, [R220+0x16000] ;  /* 0x01600000dc84783b */ /* 0x000e6a0000004200 */
[----:B------:R-:W-:Y:S01]  /*117b0*/  MUFU.EX2 R176, R176 ;  /* 0x000000b000b07308 */ /* 0x000fe20000000800 */
[----:B------:R-:W-:Y:S01]  /*117c0*/  FMUL.FTZ R103, R0, R103 ;  /* 0x0000006700677220 */ /* 0x000fe20000410000 */
[C---:B------:R-:W-:Y:S03]  /*117d0*/  FMUL.FTZ R104, R2.reuse, R104 ;  /* 0x0000006802687220 */ /* 0x040fe60000410000 */
[----:B------:R-:W-:Y:S01]  /*117e0*/  FMUL.FTZ R105, R2, R105 ;  /* 0x0000006902697220 */ /* 0x000fe20000410000 */
[C---:B------:R-:W-:Y:S01]  /*117f0*/  FMUL.FTZ R106, R0.reuse, R106 ;  /* 0x0000006a006a7220 */ /* 0x040fe20000410000 */
[----:B------:R-:W-:Y:S01]  /*11800*/  FMUL.FTZ R107, R0, R107 ;  /* 0x0000006b006b7220 */ /* 0x000fe20000410000 */
[C---:B------:R-:W-:Y:S03]  /*11810*/  HMMA.16816.F32.BF16 R100, R168.reuse, R140, R100 ;  /* 0x0000008ca864723c */ /* 0x040fe60000041864 */
        /* <DEDUP_REMOVED lines=21> */
[C---:B------:R-:W-:Y:S03]  /*11970*/  HMMA.16816.F32.BF16 R116, R168.reuse, R144, R116 ;  /* 0x00000090a874723c */ /* 0x040fe60000041874 */
[--C-:B------:R-:W-:Y:S01]  /*11980*/  FFMA.FTZ R190, R190, UR4, -R181.reuse ;  /* 0x00000004bebe7c23 */ /* 0x100fe200080108b5 */
[--C-:B------:R-:W-:Y:S01]  /*11990*/  FFMA.FTZ R193, R193, UR4, -R181.reuse ;  /* 0x00000004c1c17c23 */ /* 0x100fe200080108b5 */
[----:B------:R-:W-:Y:S01]  /*119a0*/  FFMA.FTZ R192, R192, UR4, -R181 ;  /* 0x00000004c0c07c23 */ /* 0x000fe200080108b5 */
[C---:B------:R-:W-:Y:S01]  /*119b0*/  HMMA.16816.F32.BF16 R120, R168.reuse, R146, R120 ;  /* 0x00000092a878723c */ /* 0x040fe20000041878 */
[----:B------:R-:W5:Y:S02]  /*119c0*/  LDSM.16.MT88.4 R144, [R221+0x10800] ;  /* 0x01080000dd90783b */ /* 0x000f640000004200 */
[----:B------:R-:W-:Y:S02]  /*119d0*/  MUFU.EX2 R190, R190 ;  /* 0x000000be00be7308 */ /* 0x000fe40000000800 */
[C---:B------:R-:W-:Y:S01]  /*119e0*/  FMUL.FTZ R124, R2.reuse, R124 ;  /* 0x0000007c027c7220 */ /* 0x040fe20000410000 */
[----:B------:R-:W-:Y:S01]  /*119f0*/  FMUL.FTZ R125, R2, R125 ;  /* 0x0000007d027d7220 */ /* 0x000fe20000410000 */
[C---:B------:R-:W-:Y:S01]  /*11a00*/  FMUL.FTZ R126, R0.reuse, R126 ;  /* 0x0000007e007e7220 */ /* 0x040fe20000410000 */
[----:B------:R-:W-:Y:S05]  /*11a10*/  FMUL.FTZ R127, R0, R127 ;  /* 0x0000007f007f7220 */ /* 0x000fea0000410000 */
[----:B------:R-:W3:Y:S01]  /*11a20*/  MUFU.EX2 R193, R193 ;  /* 0x000000c100c17308 */ /* 0x000ee20000000800 */
[C---:B------:R-:W-:Y:S01]  /*11a30*/  FMUL.FTZ R128, R2.reuse, R128 ;  /* 0x0000008002807220 */ /* 0x040fe20000410000 */
[----:B------:R-:W-:Y:S01]  /*11a40*/  FMUL.FTZ R129, R2, R129 ;  /* 0x0000008102817220 */ /* 0x000fe20000410000 */
[C---:B------:R-:W-:Y:S01]  /*11a50*/  FMUL.FTZ R130, R0.reuse, R130 ;  /* 0x0000008200827220 */ /* 0x040fe20000410000 */
[C---:B-1----:R-:W-:Y:S03]  /*11a60*/  HMMA.16816.F32.BF16 R124, R168.reuse, R132, R124 ;  /* 0x00000084a87c723c */ /* 0x042fe6000004187c */
[----:B------:R-:W-:Y:S03]  /*11a70*/  FMUL.FTZ R131, R0, R131 ;  /* 0x0000008300837220 */ /* 0x000fe60000410000 */
[----:B------:R-:W1:Y:S01]  /*11a80*/  MUFU.EX2 R192, R192 ;  /* 0x000000c000c07308 */ /* 0x000e620000000800 */
[----:B----4-:R-:W-:Y:S01]  /*11a90*/  FFMA.FTZ R177, R2, R178, R177 ;  /* 0x000000b202b17223 */ /* 0x010fe200000100b1 */
[--C-:B------:R-:W-:Y:S03]  /*11aa0*/  FFMA.FTZ R180, R180, UR4, -R181.reuse ;  /* 0x00000004b4b47c23 */ /* 0x100fe600080108b5 */
[----:B------:R-:W-:Y:S01]  /*11ab0*/  F2FP.BF16.F32.PACK_AB R132, R189, R186 ;  /* 0x000000babd84723e */ /* 0x000fe200000010ff */
[----:B------:R-:W-:Y:S01]  /*11ac0*/  FFMA.FTZ R181, R165, UR4, -R181 ;  /* 0x00000004a5b57c23 */ /* 0x000fe200080108b5 */
[----:B------:R-:W-:Y:S03]  /*11ad0*/  HMMA.16816.F32.BF16 R128, R168, R134, R128 ;  /* 0x00000086a880723c */ /* 0x000fe60000041880 */
[----:B------:R-:W4:Y:S01]  /*11ae0*/  MUFU.EX2 R180, R180 ;  /* 0x000000b400b47308 */ /* 0x000f220000000800 */
[----:B---3--:R-:W-:Y:S01]  /*11af0*/  F2FP.BF16.F32.PACK_AB R133, R193, R190 ;  /* 0x000000bec185723e */ /* 0x008fe200000010ff */
[----:B------:R-:W-:Y:S01]  /*11b00*/  FFMA.FTZ R179, R0, R182, R179 ;  /* 0x000000b600b37223 */ /* 0x000fe200000100b3 */
[----:B------:R-:W-:Y:S01]  /*11b10*/  FADD.FTZ R174, R174, R177 ;  /* 0x000000b1aeae7221 */ /* 0x000fe20000010000 */
[----:B------:R-:W-:Y:S04]  /*11b20*/  F2FP.BF16.F32.PACK_AB R134, R191, R188 ;  /* 0x000000bcbf86723e */ /* 0x000fe800000010ff */
[----:B------:R-:W-:Y:S02]  /*11b30*/  FADD.FTZ R179, R167, R179 ;  /* 0x000000b3a7b37221 */ /* 0x000fe40000010000 */
[----:B------:R-:W3:Y:S01]  /*11b40*/  MUFU.EX2 R181, R181 ;  /* 0x000000b500b57308 */ /* 0x000ee20000000800 */
[----:B-1----:R-:W-:Y:S01]  /*11b50*/  F2FP.BF16.F32.PACK_AB R135, R195, R192 ;  /* 0x000000c0c387723e */ /* 0x002fe200000010ff */
[----:B------:R-:W-:Y:S01]  /*11b60*/  FADD.FTZ R173, R173, R174 ;  /* 0x000000aeadad7221 */ /* 0x000fe20000010000 */
[----:B------:R-:W-:Y:S01]  /*11b70*/  F2FP.BF16.F32.PACK_AB R168, R198, R187 ;  /* 0x000000bbc6a8723e */ /* 0x000fe200000010ff */
[----:B------:R-:W-:Y:S01]  /*11b80*/  FADD.FTZ R166, R166, R179 ;  /* 0x000000b3a6a67221 */ /* 0x000fe20000010000 */
[----:B------:R-:W-:Y:S01]  /*11b90*/  F2FP.BF16.F32.PACK_AB R170, R184, R183 ;  /* 0x000000b7b8aa723e */ /* 0x000fe200000010ff */
[----:B------:R-:W-:Y:S02]  /*11ba0*/  FADD.FTZ R173, R172, R173 ;  /* 0x000000adacad7221 */ /* 0x000fe40000010000 */
[C---:B--2---:R-:W-:Y:S05]  /*11bb0*/  HMMA.16816.F32.BF16 R4, R132.reuse, R136, R4 ;  /* 0x000000888404723c */ /* 0x044fea0000041804 */
[----:B----4-:R-:W-:Y:S01]  /*11bc0*/  F2FP.BF16.F32.PACK_AB R169, R185, R180 ;  /* 0x000000b4b9a9723e */ /* 0x010fe200000010ff */
[C---:B------:R-:W-:Y:S01]  /*11bd0*/  HMMA.16816.F32.BF16 R8, R132.reuse, R138, R8 ;  /* 0x0000008a8408723c */ /* 0x040fe20000041808 */
[----:B------:R-:W1:Y:S04]  /*11be0*/  LDSM.16.MT88.4 R136, [R224+0x12800] ;  /* 0x01280000e088783b */ /* 0x000e680000004200 */
[----:B---3--:R-:W-:Y:S01]  /*11bf0*/  F2FP.BF16.F32.PACK_AB R171, R181, R176 ;  /* 0x000000b0b5ab723e */ /* 0x008fe200000010ff */
[C---:B------:R-:W-:Y:S05]  /*11c00*/  HMMA.16816.F32.BF16 R12, R132.reuse, R140, R12 ;  /* 0x0000008c840c723c */ /* 0x040fea000004180c */
[----:B------:R-:W-:Y:S01]  /*11c10*/  FADD.FTZ R186, R186, R173 ;  /* 0x000000adbaba7221 */ /* 0x000fe20000010000 */
[C---:B------:R-:W-:Y:S01]  /*11c20*/  HMMA.16816.F32.BF16 R16, R132.reuse, R142, R16 ;  /* 0x0000008e8410723c */ /* 0x040fe20000041810 */
[----:B------:R-:W2:Y:S04]  /*11c30*/  LDSM.16.MT88.4 R140, [R222+0x12800] ;  /* 0x01280000de8c783b */ /* 0x000ea80000004200 */
[----:B------:R-:W-:Y:S01]  /*11c40*/  FADD.FTZ R189, R189, R186 ;  /* 0x000000babdbd7221 */ /* 0x000fe20000010000 */
[C---:B-----5:R-:W-:Y:S05]  /*11c50*/  HMMA.16816.F32.BF16 R20, R132.reuse, R144, R20 ;  /* 0x000000908414723c */ /* 0x060fea0000041814 */
[----:B------:R-:W-:Y:S01]  /*11c60*/  FADD.FTZ R188, R188, R189 ;  /* 0x000000bdbcbc7221 */ /* 0x000fe20000010000 */
[C---:B------:R-:W-:Y:S01]  /*11c70*/  HMMA.16816.F32.BF16 R24, R132.reuse, R146, R24 ;  /* 0x000000928418723c */ /* 0x040fe20000041818 */
[----:B------:R-:W3:Y:S04]  /*11c80*/  LDSM.16.MT88.4 R144, [R221+0x12800] ;  /* 0x01280000dd90783b */ /* 0x000ee80000004200 */
[----:B------:R-:W-:Y:S01]  /*11c90*/  FADD.FTZ R191, R191, R188 ;  /* 0x000000bcbfbf7221 */ /* 0x000fe20000010000 */
[C---:B------:R-:W-:Y:S05]  /*11ca0*/  HMMA.16816.F32.BF16 R28, R132.reuse, R148, R28 ;  /* 0x00000094841c723c */ /* 0x040fea000004181c */
[----:B------:R-:W-:Y:S01]  /*11cb0*/  FADD.FTZ R175, R175, R166 ;  /* 0x000000a6afaf7221 */ /* 0x000fe20000010000 */
[C---:B------:R-:W-:Y:S01]  /*11cc0*/  HMMA.16816.F32.BF16 R32, R132.reuse, R150, R32 ;  /* 0x000000968420723c */ /* 0x040fe20000041820 */
[----:B------:R-:W4:Y:S04]  /*11cd0*/  LDSM.16.MT88.4 R148, [R220+0x12800] ;  /* 0x01280000dc94783b */ /* 0x000f280000004200 */
[----:B------:R-:W-:Y:S01]  /*11ce0*/  FADD.FTZ R190, R190, R175 ;  /* 0x000000afbebe7221 */ /* 0x000fe20000010000 */
        /* <DEDUP_REMOVED lines=37> */
[----:B------:R-:W-:Y:S01]  /*11f40*/  HMMA.16816.F32.BF16 R128, R132, R150, R128 ;  /* 0x000000968480723c */ /* 0x000fe20000041880 */
[----:B------:R-:W4:Y:S06]  /*11f50*/  LDSM.16.MT88.4 R148, [R220+0x11000] ;  /* 0x01100000dc94783b */ /* 0x000f2c0000004200 */
[----:B------:R-:W-:Y:S01]  /*11f60*/  F2FP.BF16.F32.PACK_AB R132, R199, R202 ;  /* 0x000000cac784723e */ /* 0x000fe200000010ff */
[----:B------:R-:W-:Y:S03]  /*11f70*/  FADD.FTZ R202, R202, R191 ;  /* 0x000000bfcaca7221 */ /* 0x000fe60000010000 */
[----:B------:R-:W-:Y:S01]  /*11f80*/  F2FP.BF16.F32.PACK_AB R134, R197, R201 ;  /* 0x000000c9c586723e */ /* 0x000fe200000010ff */
[----:B------:R-:W-:Y:S01]  /*11f90*/  FADD.FTZ R202, R199, R202 ;  /* 0x000000cac7ca7221 */ /* 0x000fe20000010000 */
[----:B------:R-:W-:Y:S01]  /*11fa0*/  F2FP.BF16.F32.PACK_AB R133, R203, R200 ;  /* 0x000000c8cb85723e */ /* 0x000fe200000010ff */
[----:B------:R-:W-:Y:S01]  /*11fb0*/  FADD.FTZ R200, R200, R195 ;  /* 0x000000c3c8c87221 */ /* 0x000fe20000010000 */
[----:B------:R-:W-:Y:S01]  /*11fc0*/  F2FP.BF16.F32.PACK_AB R135, R194, R196 ;  /* 0x000000c4c287723e */ /* 0x000fe200000010ff */
[----:B------:R-:W-:Y:S02]  /*11fd0*/  FADD.FTZ R0, R201, R202 ;  /* 0x000000cac9007221 */ /* 0x000fe40000010000 */
[----:B------:R-:W-:Y:S02]  /*11fe0*/  FADD.FTZ R203, R203, R200 ;  /* 0x000000c8cbcb7221 */ /* 0x000fe40000010000 */
[----:B------:R-:W-:Y:S02]  /*11ff0*/  FADD.FTZ R0, R197, R0 ;  /* 0x00000000c5007221 */ /* 0x000fe40000010000 */
[C---:B-1----:R-:W-:Y:S03]  /*12000*/  HMMA.16816.F32.BF16 R4, R132.reuse, R136, R4 ;  /* 0x000000888404723c */ /* 0x042fe60000041804 */
[----:B------:R-:W-:Y:S01]  /*12010*/  FADD.FTZ R187, R187, R0 ;  /* 0x00000000bbbb7221 */ /* 0x000fe20000010000 */
[----:B------:R-:W-:Y:S02]  /*12020*/  FADD.FTZ R203, R196, R203 ;  /* 0x000000cbc4cb7221 */ /* 0x000fe40000010000 */
        /* <DEDUP_REMOVED lines=8> */
[C---:B---3--:R-:W-:Y:S04]  /*120b0*/  HMMA.16816.F32.BF16 R20, R132.reuse, R144, R20 ;  /* 0x000000908414723c */ /* 0x048fe80000041814 */
[----:B------:R3:W-:Y:S01]  /*120c0*/  STL [R1+0x28], R2 ;  /* 0x0000280201007387 */ /* 0x0007e20000100800 */
[----:B------:R-:W-:Y:S01]  /*120d0*/  FADD.FTZ R203, R194, R203 ;  /* 0x000000cbc2cb7221 */ /* 0x000fe20000010000 */
[C---:B------:R-:W-:Y:S02]  /*120e0*/  HMMA.16816.F32.BF16 R24, R132.reuse, R146, R24 ;  /* 0x000000928418723c */ /* 0x040fe40000041818 */
[----:B------:R-:W5:Y:S03]  /*120f0*/  LDSM.16.MT88.4 R144, [R221+0x13000] ;  /* 0x01300000dd90783b */ /* 0x000f660000004200 */
[----:B------:R-:W-:Y:S01]  /*12100*/  FADD.FTZ R180, R180, R203 ;  /* 0x000000cbb4b47221 */ /* 0x000fe20000010000 */
[C---:B----4-:R-:W-:Y:S05]  /*12110*/  HMMA.16816.F32.BF16 R28, R132.reuse, R148, R28 ;  /* 0x00000094841c723c */ /* 0x050fea000004181c */
        /* <DEDUP_REMOVED lines=8> */
[----:B---3--:R-:W-:Y:S01]  /*121a0*/  MOV R2, R3 ;  /* 0x0000000300027202 */ /* 0x008fe20000000f00 */
[C---:B--2---:R-:W-:Y:S03]  /*121b0*/  HMMA.16816.F32.BF16 R44, R132.reuse, R140, R44 ;  /* 0x0000008c842c723c */ /* 0x044fe6000004182c */
[----:B------:R2:W-:Y:S03]  /*121c0*/  STL [R1+0x14], R0 ;  /* 0x0000140001007387 */ /* 0x0005e60000100800 */
[C---:B------:R-:W-:Y:S01]  /*121d0*/  HMMA.16816.F32.BF16 R48, R132.reuse, R142, R48 ;  /* 0x0000008e8430723c */ /* 0x040fe20000041830 */
[----:B------:R-:W3:Y:S05]  /*121e0*/  LDSM.16.MT88.4 R140, [R222+0x15000] ;  /* 0x01500000de8c783b */ /* 0x000eea0000004200 */
[C---:B-----5:R-:W-:Y:S06]  /*121f0*/  HMMA.16816.F32.BF16 R52, R132.reuse, R144, R52 ;  /* 0x000000908434723c */ /* 0x060fec0000041834 */
[C---:B------:R-:W-:Y:S01]  /*12200*/  HMMA.16816.F32.BF16 R56, R132.reuse, R146, R56 ;  /* 0x000000928438723c */ /* 0x040fe20000041838 */
[----:B------:R-:W5:Y:S05]  /*12210*/  LDSM.16.MT88.4 R144, [R221+0x15000] ;  /* 0x01500000dd90783b */ /* 0x000f6a0000004200 */
[C---:B----4-:R-:W-:Y:S05]  /*12220*/  HMMA.16816.F32.BF16 R60, R132.reuse, R148, R60 ;  /* 0x00000094843c723c */ /* 0x050fea000004183c */
[----:B--2---:R-:W-:Y:S01]  /*12230*/  MOV R0, R164 ;  /* 0x000000a400007202 */ /* 0x004fe20000000f00 */
        /* <DEDUP_REMOVED lines=8> */
[C---:B-----5:R-:W-:Y:S06]  /*122c0*/  HMMA.16816.F32.BF16 R84, R132.reuse, R144, R84 ;  /* 0x000000908454723c */ /* 0x060fec0000041854 */
        /* <DEDUP_REMOVED lines=12> */
[C---:B------:R-:W-:Y:S06]  /*12390*/  HMMA.16816.F32.BF16 R120, R132.reuse, R146, R120 ;  /* 0x000000928478723c */ /* 0x040fec0000041878 */
[C---:B--2---:R-:W-:Y:S06]  /*123a0*/  HMMA.16816.F32.BF16 R124, R132.reuse, R148, R124 ;  /* 0x00000094847c723c */ /* 0x044fec000004187c */
[----:B------:R-:W-:Y:S01]  /*123b0*/  HMMA.16816.F32.BF16 R128, R132, R150, R128 ;  /* 0x000000968480723c */ /* 0x000fe20000041880 */
[----:B------:R-:W2:Y:S05]  /*123c0*/  LDSM.16.MT88.4 R132, [R220+0x11800] ;  /* 0x01180000dc84783b */ /* 0x000eaa0000004200 */
[C---:B------:R-:W-:Y:S03]  /*123d0*/  HMMA.16816.F32.BF16 R160, R168.reuse, R156, R4 ;  /* 0x0000009ca8a0723c */ /* 0x040fe60000041804 */
[----:B------:R-:W4:Y:S03]  /*123e0*/  LDSM.16.MT88.4 R4, [R224+0x13800] ;  /* 0x01380000e004783b */ /* 0x000f260000004200 */
[C---:B------:R-:W-:Y:S05]  /*123f0*/  HMMA.16816.F32.BF16 R156, R168.reuse, R158, R8 ;  /* 0x0000009ea89c723c */ /* 0x040fea0000041808 */
[----:B------:R-:W5:Y:S01]  /*12400*/  LDSM.16.MT88.4 R8, [R222+0x13800] ;  /* 0x01380000de08783b */ /* 0x000f620000004200 */
[C---:B-1----:R-:W-:Y:S06]  /*12410*/  HMMA.16816.F32.BF16 R152, R168.reuse, R136, R12 ;  /* 0x00000088a898723c */ /* 0x042fec000004180c */
[C---:B------:R-:W-:Y:S01]  /*12420*/  HMMA.16816.F32.BF16 R148, R168.reuse, R138, R16 ;  /* 0x0000008aa894723c */ /* 0x040fe20000041810 */
[----:B------:R-:W1:Y:S05]  /*12430*/  LDSM.16.MT88.4 R12, [R221+0x13800] ;  /* 0x01380000dd0c783b */ /* 0x000e6a0000004200 */
[C---:B---3--:R-:W-:Y:S03]  /*12440*/  HMMA.16816.F32.BF16 R144, R168.reuse, R140, R20 ;  /* 0x0000008ca890723c */ /* 0x048fe60000041814 */
[----:B------:R-:W3:Y:S03]  /*12450*/  LDSM.16.MT88.4 R16, [R220+0x13800] ;  /* 0x01380000dc10783b */ /* 0x000ee60000004200 */
[C---:B------:R-:W-:Y:S06]  /*12460*/  HMMA.16816.F32.BF16 R140, R168.reuse, R142, R24 ;  /* 0x0000008ea88c723c */ /* 0x040fec0000041818 */
[C---:B--2---:R-:W-:Y:S06]  /*12470*/  HMMA.16816.F32.BF16 R136, R168.reuse, R132, R28 ;  /* 0x00000084a888723c */ /* 0x044fec000004181c */
[C---:B------:R-:W-:Y:S06]  /*12480*/  HMMA.16816.F32.BF16 R132, R168.reuse, R134, R32 ;  /* 0x00000086a884723c */ /* 0x040fec0000041820 */
[C---:B----4-:R-:W-:Y:S06]  /*12490*/  HMMA.16816.F32.BF16 R36, R168.reuse, R4, R36 ;  /* 0x00000004a824723c */ /* 0x050fec0000041824 */
[C---:B------:R-:W-:Y:S01]  /*124a0*/  HMMA.16816.F32.BF16 R40, R168.reuse, R6, R40 ;  /* 0x00000006a828723c */ /* 0x040fe20000041828 */
[----:B------:R-:W2:Y:S05]  /*124b0*/  LDSM.16.MT88.4 R4, [R224+0x15800] ;  /* 0x01580000e004783b */ /* 0x000eaa0000004200 */
[C---:B-----5:R-:W-:Y:S06]  /*124c0*/  HMMA.16816.F32.BF16 R44, R168.reuse, R8, R44 ;  /* 0x00000008a82c723c */ /* 0x060fec000004182c */
[C---:B------:R-:W-:Y:S01]  /*124d0*/  HMMA.16816.F32.BF16 R48, R168.reuse, R10, R48 ;  /* 0x0000000aa830723c */ /* 0x040fe20000041830 */
[----:B------:R-:W4:Y:S05]  /*124e0*/  LDSM.16.MT88.4 R8, [R222+0x15800] ;  /* 0x01580000de08783b */ /* 0x000f2a0000004200 */
[C---:B-1----:R-:W-:Y:S06]  /*124f0*/  HMMA.16816.F32.BF16 R52, R168.reuse, R12, R52 ;  /* 0x0000000ca834723c */ /* 0x042fec0000041834 */
[C---:B------:R-:W-:Y:S01]  /*12500*/  HMMA.16816.F32.BF16 R56, R168.reuse, R14, R56 ;  /* 0x0000000ea838723c */ /* 0x040fe20000041838 */
[----:B------:R-:W1:Y:S05]  /*12510*/  LDSM.16.MT88.4 R12, [R221+0x15800] ;  /* 0x01580000dd0c783b */ /* 0x000e6a0000004200 */
[C---:B---3--:R-:W-:Y:S06]  /*12520*/  HMMA.16816.F32.BF16 R60, R168.reuse, R16, R60 ;  /* 0x00000010a83c723c */ /* 0x048fec000004183c */
[C---:B------:R-:W-:Y:S01]  /*12530*/  HMMA.16816.F32.BF16 R64, R168.reuse, R18, R64 ;  /* 0x00000012a840723c */ /* 0x040fe20000041840 */
[----:B------:R-:W3:Y:S05]  /*12540*/  LDSM.16.MT88.4 R16, [R220+0x15800] ;  /* 0x01580000dc10783b */ /* 0x000eea0000004200 */
[C---:B--2---:R-:W-:Y:S06]  /*12550*/  HMMA.16816.F32.BF16 R68, R168.reuse, R4, R68 ;  /* 0x00000004a844723c */ /* 0x044fec0000041844 */
[C---:B------:R-:W-:Y:S01]  /*12560*/  HMMA.16816.F32.BF16 R72, R168.reuse, R6, R72 ;  /* 0x00000006a848723c */ /* 0x040fe20000041848 */
[----:B------:R-:W2:Y:S05]  /*12570*/  LDSM.16.MT88.4 R4, [R224+0x17800] ;  /* 0x01780000e004783b */ /* 0x000eaa0000004200 */
[C---:B----4-:R-:W-:Y:S06]  /*12580*/  HMMA.16816.F32.BF16 R76, R168.reuse, R8, R76 ;  /* 0x00000008a84c723c */ /* 0x050fec000004184c */
        /* <DEDUP_REMOVED lines=9> */
[C---:B------:R-:W-:Y:S06]  /*12620*/  HMMA.16816.F32.BF16 R104, R168.reuse, R6, R104 ;  /* 0x00000006a868723c */ /* 0x040fec0000041868 */
[C---:B----4-:R-:W-:Y:S06]  /*12630*/  HMMA.16816.F32.BF16 R108, R168.reuse, R8, R108 ;  /* 0x00000008a86c723c */ /* 0x050fec000004186c */
[C---:B------:R-:W-:Y:S06]  /*12640*/  HMMA.16816.F32.BF16 R112, R168.reuse, R10, R112 ;  /* 0x0000000aa870723c */ /* 0x040fec0000041870 */
[C---:B-1----:R-:W-:Y:S06]  /*12650*/  HMMA.16816.F32.BF16 R116, R168.reuse, R12, R116 ;  /* 0x0000000ca874723c */ /* 0x042fec0000041874 */
[C---:B------:R-:W-:Y:S06]  /*12660*/  HMMA.16816.F32.BF16 R120, R168.reuse, R14, R120 ;  /* 0x0000000ea878723c */ /* 0x040fec0000041878 */
[C---:B---3--:R-:W-:Y:S06]  /*12670*/  HMMA.16816.F32.BF16 R124, R168.reuse, R16, R124 ;  /* 0x00000010a87c723c */ /* 0x048fec000004187c */
[----:B------:R-:W-:Y:S01]  /*12680*/  HMMA.16816.F32.BF16 R128, R168, R18, R128 ;  /* 0x00000012a880723c */ /* 0x000fe20000041880 */
[----:B------:R-:W-:Y:S11]  /*12690*/  @!UPT UIADD3 URZ, URZ, URZ, URZ ;  /* 0x0000003f3f3ff290 */ /* 0x000ff6000fffe03f */
[----:B------:R-:W-:Y:S01]  /*126a0*/  @!UPT UIADD3 URZ, URZ, URZ, URZ ;  /* 0x0000003f3f3ff290 */ /* 0x000fe2000fffe03f */
[----:B------:R-:W-:Y:S11]  /*126b0*/  @P0 BRA `(.L_x_310) ;  /* 0xffffffb400e80947 */ /* 0x000ff6000383ffff */
.L_x_309:
[----:B------:R-:W2:Y:S04]  /*126c0*/  LDL.LU R10, [R1+0x28] ;  /* 0x00002800010a7983 */ /* 0x000ea80000300800 */
[----:B------:R-:W3:Y:S01]  /*126d0*/  LDL.LU R6, [R1+0x14] ;  /* 0x0000140001067983 */ /* 0x000ee20000300800 */
[----:B------:R-:W1:Y:S01]  /*126e0*/  S2UR UR6, SR_CgaCtaId ;  /* 0x00000000000679c3 */ /* 0x000e620000008800 */
[----:B------:R-:W-:Y:S01]  /*126f0*/  UISETP.NE.AND UP0, UPT, UR14, -0x1, UPT ;  /* 0xffffffff0e00788c */ /* 0x000fe2000bf05270 */
[----:B------:R-:W4:Y:S05]  /*12700*/  S2R R2, SR_TID.X ;  /* 0x0000000000027919 */ /* 0x000f2a0000002100 */
[----:B------:R-:W-:-:S05]  /*12710*/  PLOP3.LUT P0, PT, PT, PT, UP0, 0x80, 0x0 ;  /* 0x000000000000781c */ /* 0x000fca0003f0f008 */
[----:B------:R-:W-:Y:S02]  /*12720*/  @UP0 ULDC.64 UR4, c[0x0][0x298] ;  /* 0x0000a60000040ab9 */ /* 0x000fe40000000a00 */
[----:B------:R-:W-:-:S03]  /*12730*/  @UP0 UIMAD.WIDE.U32 UR8, UR14, UR4, URZ ;  /* 0x000000040e0802a5 */ /* 0x000fc6000f8e003f */
[----:B------:R-:W-:Y:S01]  /*12740*/  UMOV UR4, 0x400 ;  /* 0x0000040000047882 */ /* 0x000fe20000000000 */
[----:B------:R-:W-:Y:S02]  /*12750*/  @UP0 UIMAD UR7, UR14, UR5, UR9 ;  /* 0x000000050e0702a4 */ /* 0x000fe4000f8e0209 */
[----:B-1----:R-:W-:Y:S01]  /*12760*/  ULEA UR6, UR6, UR4, 0x18 ;  /* 0x0000000406067291 */ /* 0x002fe2000f8ec03f */
[----:B----4-:R-:W-:-:S04]  /*12770*/  SHF.R.S32.HI R5, RZ, 0x1f, R2 ;  /* 0x0000001fff057819 */ /* 0x010fc80000011402 */
        /* <DEDUP_REMOVED lines=10> */
[----:B------:R-:W-:Y:S02]  /*12820*/  IMAD.IADD R4, R7, 0x1, -R4 ;  /* 0x0000000107047824 */ /* 0x000fe400078e0a04 */
[----:B------:R-:W-:Y:S02]  /*12830*/  IMAD.MOV.U32 R9, RZ, RZ, 0x40 ;  /* 0x00000040ff097424 */ /* 0x000fe400078e00ff */
[C---:B------:R-:W-:Y:S01]  /*12840*/  IMAD.SHL.U32 R7, R4.reuse, 0x40, RZ ;  /* 0x0000004004077824 */ /* 0x040fe200078e00ff */
[----:B------:R-:W-:-:S04]  /*12850*/  R2P PR, R4, 0x6 ;  /* 0x0000000604007804 */ /* 0x000fc80000000000 */
[----:B------:R-:W-:Y:S02]  /*12860*/  LOP3.LUT R7, R7, 0x1c0, RZ, 0xc0, !PT ;  /* 0x000001c007077812 */ /* 0x000fe400078ec0ff */
[----:B------:R-:W-:Y:S02]  /*12870*/  SEL R9, R9, 0xffffffc0, !P2 ;  /* 0xffffffc009097807 */ /* 0x000fe40005000000 */
[----:B------:R-:W-:-:S05]  /*12880*/  LEA.HI R7, R7, R7, RZ, 0x1d ;  /* 0x0000000707077211 */ /* 0x000fca00078fe8ff */
[----:B------:R-:W-:-:S05]  /*12890*/  IMAD.U32 R12, R12, 0x2, R7 ;  /* 0x000000020c0c7824 */ /* 0x000fca00078e0007 */
[----:B------:R-:W-:Y:S01]  /*128a0*/  LEA R12, R12, UR6, 0x1 ;  /* 0x000000060c0c7c11 */ /* 0x000fe2000f8e08ff */
[----:B--2---:R-:W1:Y:S04]  /*128b0*/  SHFL.BFLY PT, R8, R10, 0x2, 0x1f ;  /* 0x0c401f000a087f89 */ /* 0x004e6800000e0000 */
[----:B---3--:R-:W2:Y:S01]  /*128c0*/  SHFL.BFLY PT, R14, R6, 0x2, 0x1f ;  /* 0x0c401f00060e7f89 */ /* 0x008ea200000e0000 */
[----:B-1----:R-:W-:Y:S01]  /*128d0*/  FADD.FTZ R8, R8, R10 ;  /* 0x0000000a08087221 */ /* 0x002fe20000010000 */
[----:B------:R-:W-:Y:S02]  /*128e0*/  IMAD.MOV.U32 R10, RZ, RZ, 0x20 ;  /* 0x00000020ff0a7424 */ /* 0x000fe400078e00ff */
[----:B--2---:R-:W-:Y:S02]  /*128f0*/  FADD.FTZ R14, R14, R6 ;  /* 0x000000060e0e7221 */ /* 0x004fe40000010000 */
[----:B------:R1:W2:Y:S01]  /*12900*/  SHFL.BFLY PT, R11, R8, 0x1, 0x1f ;  /* 0x0c201f00080b7f89 */ /* 0x0002a200000e0000 */
[----:B------:R-:W-:-:S03]  /*12910*/  SEL R10, R10, 0xffffffe0, !P1 ;  /* 0xffffffe00a0a7807 */ /* 0x000fc60004800000 */
        /* <DEDUP_REMOVED lines=9> */
.L_x_313:
        /* <DEDUP_REMOVED lines=14> */
.L_x_314:
[----:B-12---:R-:W-:Y:S01]  /*12a90*/  FADD.FTZ R8, R8, R11 ;  /* 0x0000000b08087221 */ /* 0x006fe20000010000 */
[----:B---3--:R-:W-:Y:S01]  /*12aa0*/  FADD.FTZ R7, R14, R7 ;  /* 0x000000070e077221 */ /* 0x008fe20000010000 */
[----:B------:R-:W-:Y:S01]  /*12ab0*/  LOP3.LUT R15, R15, 0xffffffe0, RZ, 0xc0, !PT ;  /* 0xffffffe00f0f7812 */ /* 0x000fe200078ec0ff */
[----:B------:R-:W1:Y:S01]  /*12ac0*/  S2UR UR4, SR_CTAID.X ;  /* 0x00000000000479c3 */ /* 0x000e620000002500 */
[----:B------:R-:W-:Y:S01]  /*12ad0*/  LEA.HI R5, R5, R2, RZ, 0x3 ;  /* 0x0000000205057211 */ /* 0x000fe200078f18ff */
[----:B------:R-:W2:Y:S01]  /*12ae0*/  S2R R24, SR_CTAID.Z ;  /* 0x0000000000187919 */ /* 0x000ea20000002700 */
[----:B------:R-:W-:Y:S01]  /*12af0*/  FSETP.NE.FTZ.AND P5, PT, R8, RZ, PT ;  /* 0x000000ff0800720b */ /* 0x000fe20003fb5000 */
[----:B------:R-:W-:Y:S01]  /*12b00*/  BSSY B0, `(.L_x_315) ;  /* 0x000015f000007945 */ /* 0x000fe20003800000 */
[----:B------:R-:W-:Y:S02]  /*12b10*/  FSETP.NE.FTZ.AND P4, PT, R7, RZ, PT ;  /* 0x000000ff0700720b */ /* 0x000fe40003f95000 */
[----:B------:R-:W-:-:S02]  /*12b20*/  IADD3 R2, R2, -R15, RZ ;  /* 0x8000000f02027210 */ /* 0x000fc40007ffe0ff */
[----:B------:R-:W-:Y:S02]  /*12b30*/  MOV R13, 0x3f800000 ;  /* 0x3f800000000d7802 */ /* 0x000fe40000000f00 */
[----:B------:R-:W-:Y:S02]  /*12b40*/  MOV R15, 0x3f800000 ;  /* 0x3f800000000f7802 */ /* 0x000fe40000000f00 */
[----:B------:R-:W-:Y:S02]  /*12b50*/  LOP3.LUT R4, R4, 0x1, RZ, 0xc0, !PT ;  /* 0x0000000104047812 */ /* 0x000fe400078ec0ff */
[----:B------:R-:W-:Y:S01]  /*12b60*/  ISETP.NE.AND P1, PT, RZ, UR6, PT ;  /* 0x00000006ff007c0c */ /* 0x000fe2000bf25270 */
[----:B------:R-:W3:Y:S01]  /*12b70*/  @P5 MUFU.RCP R13, R8 ;  /* 0x00000008000d5308 */ /* 0x000ee20000001000 */
[----:B------:R-:W-:Y:S02]  /*12b80*/  ISETP.NE.U32.AND P2, PT, R4, 0x1, PT ;  /* 0x000000010400780c */ /* 0x000fe40003f45070 */
[----:B------:R-:W-:-:S02]  /*12b90*/  IADD3 R11, R12, -0x10, RZ ;  /* 0xfffffff00c0b7810 */ /* 0x000fc40007ffe0ff */
[C---:B------:R-:W-:Y:S02]  /*12ba0*/  IADD3 R21, R12.reuse, R9, RZ ;  /* 0x000000090c157210 */ /* 0x040fe40007ffe0ff */
[----:B------:R-:W-:Y:S01]  /*12bb0*/  PLOP3.LUT P0, PT, PT, PT, PT, 0x8, 0x0 ;  /* 0x000000000000781c */ /* 0x000fe20003f0e170 */
[----:B------:R-:W4:Y:S01]  /*12bc0*/  @P4 MUFU.RCP R15, R7 ;  /* 0x00000007000f4308 */ /* 0x000f220000001000 */
[----:B-1----:R-:W-:Y:S01]  /*12bd0*/  UIMAD UR6, UR4, -0x40, UR16 ;  /* 0xffffffc0040678a4 */ /* 0x002fe2000f8e0210 */
[----:B------:R-:W-:Y:S02]  /*12be0*/  SHF.R.S32.HI R4, RZ, 0x3, R5 ;  /* 0x00000003ff047819 */ /* 0x000fe40000011405 */
[----:B------:R-:W1:Y:S01]  /*12bf0*/  @!P1 LDC R6, c[0x0][0x2c4] ;  /* 0x0000b100ff069b82 */ /* 0x000e620000000800 */
[----:B------:R-:W-:Y:S02]  /*12c00*/  @!P1 PLOP3.LUT P0, PT, P3, PT, PT, 0x80, 0x0 ;  /* 0x000000000000981c */ /* 0x000fe40001f0f070 */
[C---:B------:R-:W-:Y:S01]  /*12c10*/  @P2 IADD3 R11, R12.reuse, 0x10, RZ ;  /* 0x000000100c0b2810 */ /* 0x040fe20007ffe0ff */
[----:B------:R-:W-:Y:S01]  /*12c20*/  @P5 MUFU.LG2 R8, R8 ;  /* 0x0000000800085308 */ /* 0x000fe20000000c00 */
[C---:B---3--:R-:W-:Y:S01]  /*12c30*/  FMUL.FTZ R160, R13.reuse, R160 ;  /* 0x000000a00da07220 */ /* 0x048fe20000410000 */
        /* <DEDUP_REMOVED lines=80> */
[----:B------:R-:W-:Y:S01]  /*13140*/  FMUL.FTZ R132, R13, R132 ;  /* 0x000000840d847220 */ /* 0x000fe20000410000 */
[----:B------:R-:W-:Y:S01]  /*13150*/  F2FP.BF16.F32.PACK_AB R158, R159, R158 ;  /* 0x0000009e9f9e723e */ /* 0x000fe200000010ff */
[----:B------:R-:W-:Y:S01]  /*13160*/  FMUL.FTZ R133, R13, R133 ;  /* 0x000000850d857220 */ /* 0x000fe20000410000 */
[----:B------:R-:W-:Y:S01]  /*13170*/  F2FP.BF16.F32.PACK_AB R152, R153, R152 ;  /* 0x000000989998723e */ /* 0x000fe200000010ff */
[----:B------:R-:W-:Y:S01]  /*13180*/  FMUL.FTZ R36, R13, R36 ;  /* 0x000000240d247220 */ /* 0x000fe20000410000 */
[----:B------:R-:W-:Y:S01]  /*13190*/  F2FP.BF16.F32.PACK_AB R154, R155, R154 ;  /* 0x0000009a9b9a723e */ /* 0x000fe200000010ff */
[C---:B------:R-:W-:Y:S01]  /*131a0*/  FMUL.FTZ R37, R13.reuse, R37 ;  /* 0x000000250d257220 */ /* 0x040fe20000410000 */
[----:B------:R-:W-:Y:S01]  /*131b0*/  IADD3 R15, R12, R10, RZ ;  /* 0x0000000a0c0f7210 */ /* 0x000fe20007ffe0ff */
        /* <DEDUP_REMOVED lines=8> */
[----:B------:R-:W-:Y:S01]  /*13240*/  STS [R12], R161 ;  /* 0x000000a10c007388 */ /* 0x000fe20000000800 */
[----:B------:R-:W-:Y:S01]  /*13250*/  F2FP.BF16.F32.PACK_AB R146, R147, R146 ;  /* 0x000000929392723e */ /* 0x000fe200000010ff */
[----:B------:R-:W-:Y:S01]  /*13260*/  FMUL.FTZ R48, R13, R48 ;  /* 0x000000300d307220 */ /* 0x000fe20000410000 */
[----:B------:R-:W-:Y:S01]  /*13270*/  F2FP.BF16.F32.PACK_AB R140, R141, R140 ;  /* 0x0000008c8d8c723e */ /* 0x000fe200000010ff */
[----:B------:R-:W-:Y:S01]  /*13280*/  STS [R12+0x400], R163 ;  /* 0x000400a30c007388 */ /* 0x000fe20000000800 */
[----:B------:R-:W-:Y:S01]  /*13290*/  F2FP.BF16.F32.PACK_AB R142, R143, R142 ;  /* 0x0000008e8f8e723e */ /* 0x000fe200000010ff */
[----:B------:R-:W-:Y:S01]  /*132a0*/  FMUL.FTZ R49, R13, R49 ;  /* 0x000000310d317220 */ /* 0x000fe20000410000 */
[----:B------:R-:W-:Y:S01]  /*132b0*/  IADD3 R23, R9, R11, RZ ;  /* 0x0000000b09177210 */ /* 0x000fe20007ffe0ff */
[----:B------:R-:W-:Y:S01]  /*132c0*/  STS [R11], R156 ;  /* 0x0000009c0b007388 */ /* 0x000fe20000000800 */
[----:B------:R-:W-:Y:S01]  /*132d0*/  F2FP.BF16.F32.PACK_AB R136, R137, R136 ;  /* 0x000000888988723e */ /* 0x000fe200000010ff */
[----:B------:R-:W-:Y:S01]  /*132e0*/  FMUL.FTZ R52, R13, R52 ;  /* 0x000000340d347220 */ /* 0x000fe20000410000 */
[----:B------:R-:W-:Y:S01]  /*132f0*/  F2FP.BF16.F32.PACK_AB R138, R139, R138 ;  /* 0x0000008a8b8a723e */ /* 0x000fe200000010ff */
[----:B------:R-:W-:Y:S01]  /*13300*/  STS [R11+0x400], R158 ;  /* 0x0004009e0b007388 */ /* 0x000fe20000000800 */
[----:B------:R-:W-:Y:S01]  /*13310*/  IADD3 R25, R15, R9, RZ ;  /* 0x000000090f197210 */ /* 0x000fe20007ffe0ff */
        /* <DEDUP_REMOVED lines=8> */
[----:B------:R-:W-:Y:S01]  /*133a0*/  F2FP.BF16.F32.PACK_AB R37, R37, R36 ;  /* 0x000000242525723e */ /* 0x000fe200000010ff */
[----:B------:R-:W-:Y:S01]  /*133b0*/  FMUL.FTZ R60, R13, R60 ;  /* 0x0000003c0d3c7220 */ /* 0x000fe20000410000 */
[----:B------:R-:W-:Y:S01]  /*133c0*/  F2FP.BF16.F32.PACK_AB R39, R39, R38 ;  /* 0x000000262727723e */ /* 0x000fe200000010ff */
[----:B------:R-:W-:Y:S01]  /*133d0*/  STS [R19], R148 ;  /* 0x0000009413007388 */ /* 0x000fe20000000800 */
[----:B------:R-:W-:Y:S01]  /*133e0*/  FMUL.FTZ R61, R13, R61 ;  /* 0x0000003d0d3d7220 */ /* 0x000fe20000410000 */
[----:B------:R-:W-:Y:S01]  /*133f0*/  F2FP.BF16.F32.PACK_AB R40, R41, R40 ;  /* 0x000000282928723e */ /* 0x000fe200000010ff */
[----:B------:R-:W-:Y:S01]  /*13400*/  FMUL.FTZ R64, R13, R64 ;  /* 0x000000400d407220 */ /* 0x000fe20000410000 */
[----:B------:R-:W-:Y:S01]  /*13410*/  STS [R19+0x400], R150 ;  /* 0x0004009613007388 */ /* 0x000fe20000000800 */
[----:B------:R-:W-:Y:S01]  /*13420*/  F2FP.BF16.F32.PACK_AB R42, R43, R42 ;  /* 0x0000002a2b2a723e */ /* 0x000fe200000010ff */
[----:B------:R-:W-:Y:S01]  /*13430*/  FMUL.FTZ R65, R13, R65 ;  /* 0x000000410d417220 */ /* 0x000fe20000410000 */
[----:B------:R-:W-:Y:S01]  /*13440*/  F2FP.BF16.F32.PACK_AB R44, R45, R44 ;  /* 0x0000002c2d2c723e */ /* 0x000fe200000010ff */
[----:B------:R-:W-:Y:S01]  /*13450*/  STS [R21], R144 ;  /* 0x0000009015007388 */ /* 0x000fe20000000800 */
[----:B------:R-:W-:Y:S01]  /*13460*/  F2FP.BF16.F32.PACK_AB R46, R47, R46 ;  /* 0x0000002e2f2e723e */ /* 0x000fe200000010ff */
[C---:B------:R-:W-:Y:S01]  /*13470*/  FMUL.FTZ R68, R13.reuse, R68 ;  /* 0x000000440d447220 */ /* 0x040fe20000410000 */
[----:B------:R-:W-:Y:S01]  /*13480*/  FMUL.FTZ R69, R13, R69 ;  /* 0x000000450d457220 */ /* 0x000fe20000410000 */
[----:B------:R-:W-:Y:S01]  /*13490*/  STS [R21+0x400], R146 ;  /* 0x0004009215007388 */ /* 0x000fe20000000800 */
        /* <DEDUP_REMOVED lines=27> */
[----:B------:R-:W-:Y:S01]  /*13650*/  STS [R12+0x2000], R37 ;  /* 0x002000250c007388 */ /* 0x000fe20000000800 */
[----:B------:R-:W-:Y:S01]  /*13660*/  F2FP.BF16.F32.PACK_AB R71, R71, R70 ;  /* 0x000000464747723e */ /* 0x000fe200000010ff */
[C---:B------:R-:W-:Y:S01]  /*13670*/  FMUL.FTZ R92, R13.reuse, R92 ;  /* 0x0000005c0d5c7220 */ /* 0x040fe20000410000 */
[----:B------:R-:W-:Y:S01]  /*13680*/  FMUL.FTZ R93, R13, R93 ;  /* 0x0000005d0d5d7220 */ /* 0x000fe20000410000 */
[----:B------:R-:W-:Y:S01]  /*13690*/  STS [R12+0x2400], R39 ;  /* 0x002400270c007388 */ /* 0x000fe20000000800 */
[----:B------:R-:W-:Y:S01]  /*136a0*/  F2FP.BF16.F32.PACK_AB R72, R73, R72 ;  /* 0x000000484948723e */ /* 0x000fe200000010ff */
[----:B------:R-:W-:Y:S01]  /*136b0*/  FMUL.FTZ R96, R13, R96 ;  /* 0x000000600d607220 */ /* 0x000fe20000410000 */
[----:B------:R-:W-:Y:S01]  /*136c0*/  F2FP.BF16.F32.PACK_AB R74, R75, R74 ;  /* 0x0000004a4b4a723e */ /* 0x000fe200000010ff */
[----:B------:R-:W-:Y:S01]  /*136d0*/  STS [R11+0x2000], R40 ;  /* 0x002000280b007388 */ /* 0x000fe20000000800 */
        /* <DEDUP_REMOVED lines=32> */
[----:B------:R-:W-:Y:S01]  /*138e0*/  ISETP.GE.AND P3, PT, R4, UR6, PT ;  /* 0x0000000604007c0c */ /* 0x000fe2000bf66270 */
[----:B------:R-:W-:Y:S01]  /*138f0*/  FMUL.FTZ R121, R13, R121 ;  /* 0x000000790d797220 */ /* 0x000fe20000410000 */
[----:B------:R-:W-:Y:S01]  /*13900*/  F2FP.BF16.F32.PACK_AB R101, R101, R100 ;  /* 0x000000646565723e */ /* 0x000fe200000010ff */
[----:B------:R-:W-:Y:S01]  /*13910*/  STS [R23+0x2400], R58 ;  /* 0x0024003a17007388 */ /* 0x000fe20000000800 */
[----:B------:R-:W-:Y:S01]  /*13920*/  F2FP.BF16.F32.PACK_AB R103, R103, R102 ;  /* 0x000000666767723e */ /* 0x000fe200000010ff */
[----:B------:R-:W-:Y:S01]  /*13930*/  FMUL.FTZ R124, R13, R124 ;  /* 0x0000007c0d7c7220 */ /* 0x000fe20000410000 */
[----:B------:R-:W-:Y:S01]  /*13940*/  LEA.HI.SX32 R4, R5, 0x20, 0x1d ;  /* 0x0000002005047811 */ /* 0x000fe200078feaff */
[----:B------:R-:W-:Y:S01]  /*13950*/  STS [R25+0x2000], R60 ;  /* 0x0020003c19007388 */ /* 0x000fe20000000800 */
[C---:B------:R-:W-:Y:S01]  /*13960*/  FMUL.FTZ R125, R13.reuse, R125 ;  /* 0x0000007d0d7d7220 */ /* 0x040fe20000410000 */
[----:B------:R-:W-:Y:S01]  /*13970*/  FMUL.FTZ R128, R13, R128 ;  /* 0x000000800d807220 */ /* 0x000fe20000410000 */
[----:B------:R-:W-:Y:S01]  /*13980*/  F2FP.BF16.F32.PACK_AB R104, R105, R104 ;  /* 0x000000686968723e */ /* 0x000fe200000010ff */
[----:B------:R-:W-:Y:S01]  /*13990*/  STS [R25+0x2400], R62 ;  /* 0x0024003e19007388 */ /* 0x000fe20000000800 */
[----:B------:R-:W-:Y:S01]  /*139a0*/  F2FP.BF16.F32.PACK_AB R106, R107, R106 ;  /* 0x0000006a6b6a723e */ /* 0x000fe200000010ff */
[----:B------:R-:W-:Y:S01]  /*139b0*/  FMUL.FTZ R13, R13, R129 ;  /* 0x000000810d0d7220 */ /* 0x000fe20000410000 */
[----:B------:R-:W-:Y:S01]  /*139c0*/  F2FP.BF16.F32.PACK_AB R108, R109, R108 ;  /* 0x0000006c6d6c723e */ /* 0x000fe200000010ff */
[----:B------:R-:W-:Y:S01]  /*139d0*/  STS [R9+0x2000], R64 ;  /* 0x0020004009007388 */ /* 0x000fe20000000800 */
[----:B------:R-:W-:Y:S01]  /*139e0*/  F2FP.BF16.F32.PACK_AB R110, R111, R110 ;  /* 0x0000006e6f6e723e */ /* 0x000fe200000010ff */
[----:B-1----:R-:W1:Y:S01]  /*139f0*/  @P0 LDC R6, c[0x0][0x2e4] ;  /* 0x0000b900ff060b82 */ /* 0x002e620000000800 */
[----:B------:R-:W-:Y:S01]  /*13a00*/  F2FP.BF16.F32.PACK_AB R112, R113, R112 ;  /* 0x000000707170723e */ /* 0x000fe200000010ff */
[----:B------:R-:W-:Y:S01]  /*13a10*/  STS [R9+0x2400], R66 ;  /* 0x0024004209007388 */ /* 0x000fe20000000800 */
[----:B------:R-:W-:Y:S01]  /*13a20*/  F2FP.BF16.F32.PACK_AB R114, R115, R114 ;  /* 0x000000727372723e */ /* 0x000fe200000010ff */
[----:B------:R-:W3:Y:S01]  /*13a30*/  @P4 MUFU.LG2 R7, R7 ;  /* 0x0000000700074308 */ /* 0x000ee20000000c00 */
[----:B------:R-:W-:Y:S01]  /*13a40*/  F2FP.BF16.F32.PACK_AB R116, R117, R116 ;  /* 0x000000747574723e */ /* 0x000fe200000010ff */
[----:B------:R-:W-:Y:S01]  /*13a50*/  STS [R12+0x4000], R69 ;  /* 0x004000450c007388 */ /* 0x000fe20000000800 */
[----:B------:R-:W-:Y:S01]  /*13a60*/  F2FP.BF16.F32.PACK_AB R118, R119, R118 ;  /* 0x000000767776723e */ /* 0x000fe200000010ff */
[----:B------:R-:W4:Y:S01]  /*13a70*/  @!P1 LDC R29, c[0x0][0x270] ;  /* 0x00009c00ff1d9b82 */ /* 0x000f220000000800 */
[----:B------:R-:W-:Y:S01]  /*13a80*/  F2FP.BF16.F32.PACK_AB R120, R121, R120 ;  /* 0x000000787978723e */ /* 0x000fe200000010ff */
[----:B------:R-:W-:Y:S01]  /*13a90*/  STS [R12+0x4400], R71 ;  /* 0x004400470c007388 */ /* 0x000fe20000000800 */
[----:B------:R-:W-:-:S02]  /*13aa0*/  F2FP.BF16.F32.PACK_AB R122, R123, R122 ;  /* 0x0000007a7b7a723e */ /* 0x000fc400000010ff */
[----:B------:R-:W-:Y:S01]  /*13ab0*/  ISETP.GE.AND P0, PT, R4, UR6, PT ;  /* 0x0000000604007c0c */ /* 0x000fe2000bf06270 */
[----:B------:R-:W-:Y:S01]  /*13ac0*/  STS [R11+0x4000], R72 ;  /* 0x004000480b007388 */ /* 0x000fe20000000800 */
[----:B------:R-:W-:Y:S01]  /*13ad0*/  F2FP.BF16.F32.PACK_AB R124, R125, R124 ;  /* 0x0000007c7d7c723e */ /* 0x000fe200000010ff */
[----:B------:R-:W5:Y:S01]  /*13ae0*/  @P1 LDC.64 R26, c[0x0][0x2c0] ;  /* 0x0000b000ff1a1b82 */ /* 0x000f620000000a00 */
[----:B------:R-:W-:Y:S01]  /*13af0*/  F2FP.BF16.F32.PACK_AB R126, R127, R126 ;  /* 0x0000007e7f7e723e */ /* 0x000fe200000010ff */
[----:B------:R-:W-:Y:S01]  /*13b00*/  STS [R11+0x4400], R74 ;  /* 0x0044004a0b007388 */ /* 0x000fe20000000800 */
[----:B------:R-:W-:Y:S02]  /*13b10*/  F2FP.BF16.F32.PACK_AB R13, R13, R128 ;  /* 0x000000800d0d723e */ /* 0x000fe400000010ff */
[----:B------:R-:W-:Y:S01]  /*13b20*/  F2FP.BF16.F32.PACK_AB R130, R131, R130 ;  /* 0x000000828382723e */ /* 0x000fe200000010ff */
[----:B------:R-:W-:Y:S01]  /*13b30*/  STS [R15+0x4000], R76 ;  /* 0x0040004c0f007388 */ /* 0x000fe20000000800 */
[----:B------:R-:W-:-:S03]  /*13b40*/  LEA.HI.SX32 R14, R5, 0x10, 0x1d ;  /* 0x00000010050e7811 */ /* 0x000fc600078feaff */
[----:B------:R-:W-:Y:S01]  /*13b50*/  STS [R15+0x4400], R78 ;  /* 0x0044004e0f007388 */ /* 0x000fe20000000800 */
[----:B------:R-:W-:-:S03]  /*13b60*/  ISETP.GE.AND P2, PT, R14, UR6, PT ;  /* 0x000000060e007c0c */ /* 0x000fc6000bf46270 */
[----:B------:R-:W-:Y:S04]  /*13b70*/  STS [R19+0x4000], R80 ;  /* 0x0040005013007388 */ /* 0x000fe80000000800 */
[----:B------:R-:W-:Y:S04]  /*13b80*/  STS [R19+0x4400], R82 ;  /* 0x0044005213007388 */ /* 0x000fe80000000800 */
[----:B------:R-:W-:Y:S01]  /*13b90*/  STS [R21+0x4000], R84 ;  /* 0x0040005415007388 */ /* 0x000fe20000000800 */
[----:B-----5:R-:W-:Y:S01]  /*13ba0*/  @P1 IMAD R27, R27, R26, RZ ;  /* 0x0000001a1b1b1224 */ /* 0x020fe200078e02ff */
[----:B-1----:R-:W-:-:S02]  /*13bb0*/  @!P1 MOV R27, R6 ;  /* 0x00000006001b9202 */ /* 0x002fc40000000f00 */
        /* <DEDUP_REMOVED lines=10> */
[----:B------:R5:W-:Y:S01]  /*13c60*/  STS [R11+0x6400], R106 ;  /* 0x0064006a0b007388 */ /* 0x000be20000000800 */
[----:B------:R-:W2:Y:S03]  /*13c70*/  S2R R4, SR_TID.X ;  /* 0x0000000000047919 */ /* 0x000ea60000002100 */
[----:B------:R-:W-:Y:S04]  /*13c80*/  STS [R15+0x6000], R108 ;  /* 0x0060006c0f007388 */ /* 0x000fe80000000800 */
[----:B------:R2:W-:Y:S04]  /*13c90*/  STS [R15+0x6400], R110 ;  /* 0x0064006e0f007388 */ /* 0x0005e80000000800 */
[----:B------:R-:W-:Y:S01]  /*13ca0*/  STS [R19+0x6000], R112 ;  /* 0x0060007013007388 */ /* 0x000fe20000000800 */
[----:B-1----:R-:W1:Y:S03]  /*13cb0*/  @P1 LDC R12, c[0x0][0x2c0] ;  /* 0x0000b000ff0c1b82 */ /* 0x002e660000000800 */
[----:B------:R1:W-:Y:S04]  /*13cc0*/  STS [R19+0x6400], R114 ;  /* 0x0064007213007388 */ /* 0x0003e80000000800 */
[----:B------:R-:W-:Y:S01]  /*13cd0*/  STS [R21+0x6000], R116 ;  /* 0x0060007415007388 */ /* 0x000fe20000000800 */
[----:B-----5:R-:W-:Y:S01]  /*13ce0*/  @P1 MOV R11, 0x1 ;  /* 0x00000001000b1802 */ /* 0x020fe20000000f00 */
[----:B----4-:R-:W-:-:S02]  /*13cf0*/  @!P1 IMAD R11, R6, R29, RZ ;  /* 0x0000001d060b9224 */ /* 0x010fc400078e02ff */
[----:B---3--:R-:W-:Y:S01]  /*13d00*/  @P4 FMUL.FTZ R6, R7, 0.69314718246459960938 ;  /* 0x3f31721807064820 */ /* 0x008fe20000410000 */
[----:B------:R-:W-:Y:S04]  /*13d10*/  STS [R21+0x6400], R118 ;  /* 0x0064007615007388 */ /* 0x000fe80000000800 */
[----:B------:R-:W-:Y:S04]  /*13d20*/  STS [R23+0x6000], R120 ;  /* 0x0060007817007388 */ /* 0x000fe80000000800 */
[----:B------:R-:W-:Y:S01]  /*13d30*/  STS [R23+0x6400], R122 ;  /* 0x0064007a17007388 */ /* 0x000fe20000000800 */
[----:B--2---:R-:W-:-:S03]  /*13d40*/  SHF.R.S32.HI R15, RZ, 0x1f, R4 ;  /* 0x0000001fff0f7819 */ /* 0x004fc60000011404 */
[----:B------:R-:W-:Y:S01]  /*13d50*/  STS [R25+0x6000], R124 ;  /* 0x0060007c19007388 */ /* 0x000fe20000000800 */
[CC--:B------:R-:W-:Y:S02]  /*13d60*/  LEA.HI R14, R15.reuse, R4.reuse, RZ, 0x5 ;  /* 0x000000040f0e7211 */ /* 0x0c0fe400078f28ff */
[----:B------:R-:W-:Y:S01]  /*13d70*/  @!P1 MOV R12, 0x1 ;  /* 0x00000001000c9802 */ /* 0x000fe20000000f00 */
[----:B------:R-:W-:Y:S01]  /*13d80*/  STS [R25+0x6400], R126 ;  /* 0x0064007e19007388 */ /* 0x000fe20000000800 */
[----:B-1----:R-:W1:Y:S01]  /*13d90*/  @P5 LDC R19, c[0x0][0x2e8] ;  /* 0x0000ba00ff135b82 */ /* 0x002e620000000800 */
[----:B------:R-:W-:Y:S01]  /*13da0*/  LOP3.LUT R29, R14, 0xffffffe0, RZ, 0xc0, !PT ;  /* 0xffffffe00e1d7812 */ /* 0x000fe200078ec0ff */
[----:B------:R-:W2:Y:S01]  /*13db0*/  S2R R10, SR_CTAID.Y ;  /* 0x00000000000a7919 */ /* 0x000ea20000002600 */
[----:B------:R-:W-:Y:S02]  /*13dc0*/  LEA.HI R15, R15, R4, RZ, 0x3 ;  /* 0x000000040f0f7211 */ /* 0x000fe400078f18ff */
[----:B------:R-:W-:Y:S01]  /*13dd0*/  IADD3 R29, R4, -R29, RZ ;  /* 0x8000001d041d7210 */ /* 0x000fe20007ffe0ff */
[----:B------:R3:W-:Y:S02]  /*13de0*/  STS [R9+0x6000], R13 ;  /* 0x0060000d09007388 */ /* 0x0007e40000000800 */
[----:B------:R-:W4:Y:S02]  /*13df0*/  @P4 LDC R14, c[0x0][0x2e8] ;  /* 0x0000ba00ff0e4b82 */ /* 0x000f240000000800 */
[----:B------:R5:W-:Y:S06]  /*13e00*/  STS [R9+0x6400], R130 ;  /* 0x0064008209007388 */ /* 0x000bec0000000800 */
[----:B------:R-:W-:Y:S01]  /*13e10*/  BAR.SYNC.DEFER_BLOCKING 0x0 ;  /* 0x0000000000007b1d */ /* 0x000fe20000010000 */
[----:B---3--:R-:W-:Y:S01]  /*13e20*/  @P5 FMUL.FTZ R13, R8, 0.69314718246459960938 ;  /* 0x3f317218080d5820 */ /* 0x008fe20000410000 */
[----:B------:R-:W-:Y:S01]  /*13e30*/  MOV R8, 0x7f800000 ;  /* 0x7f80000000087802 */ /* 0x000fe20000000f00 */
[----:B----4-:R-:W-:Y:S01]  /*13e40*/  @P4 FFMA.FTZ R8, R3, R14, R6 ;  /* 0x0000000e03084223 */ /* 0x010fe20000010006 */
[----:B--2---:R-:W-:Y:S01]  /*13e50*/  IMAD R10, R10, R11, RZ ;  /* 0x0000000b0a0a7224 */ /* 0x004fe200078e02ff */
[----:B------:R-:W-:-:S02]  /*13e60*/  SHF.R.S32.HI R11, RZ, 0x1f, R0 ;  /* 0x0000001fff0b7819 */ /* 0x000fc40000011400 */
[----:B-----5:R-:W-:Y:S01]  /*13e70*/  MOV R9, 0x7f800000 ;  /* 0x7f80000000097802 */ /* 0x020fe20000000f00 */
[----:B------:R2:W3:Y:S01]  /*13e80*/  LDS.128 R20, [R242+0x1800] ;  /* 0x00180000f2147984 */ /* 0x0004e20000000c00 */
[----:B------:R-:W-:Y:S01]  /*13e90*/  LEA.HI R11, R11, R0, RZ, 0x2 ;  /* 0x000000000b0b7211 */ /* 0x000fe200078f10ff */
[----:B-1----:R-:W-:Y:S01]  /*13ea0*/  @P5 FFMA.FTZ R9, R164, R19, R13 ;  /* 0x00000013a4095223 */ /* 0x002fe2000001000d */
[----:B------:R-:W-:Y:S02]  /*13eb0*/  SEL R10, R10, RZ, !P6 ;  /* 0x000000ff0a0a7207 */ /* 0x000fe40007000000 */
[----:B------:R-:W-:Y:S02]  /*13ec0*/  LOP3.LUT R11, R11, 0xffffffc, RZ, 0xc0, !PT ;  /* 0x0ffffffc0b0b7812 */ /* 0x000fe400078ec0ff */
[----:B------:R-:W-:Y:S01]  /*13ed0*/  LOP3.LUT P6, RZ, R2, 0x3, RZ, 0xc0, !PT ;  /* 0x0000000302ff7812 */ /* 0x000fe200078cc0ff */
[----:B------:R-:W-:Y:S01]  /*13ee0*/  IMAD R27, R24, R27, R10 ;  /* 0x0000001b181b7224 */ /* 0x000fe200078e020a */
[----:B------:R-:W-:Y:S01]  /*13ef0*/  IADD3 R11, R0, -R11, RZ ;  /* 0x8000000b000b7210 */ /* 0x000fe20007ffe0ff */
[----:B------:R-:W-:Y:S01]  /*13f00*/  IMAD R0, R12, UR4, RZ ;  /* 0x000000040c007c24 */ /* 0x000fe2000f8e02ff */
[----:B------:R-:W-:-:S02]  /*13f10*/  SHF.R.S32.HI R2, RZ, 0x1f, R29 ;  /* 0x0000001fff027819 */ /* 0x000fc4000001141d */
[----:B------:R-:W-:Y:S02]  /*13f20*/  LOP3.LUT R13, R15, 0xfffffff8, RZ, 0xc0, !PT ;  /* 0xfffffff80f0d7812 */ /* 0x000fe400078ec0ff */
[----:B------:R-:W-:Y:S02]  /*13f30*/  SHF.L.U32 R0, R0, 0x6, RZ ;  /* 0x0000000600007819 */ /* 0x000fe400000006ff */
[----:B------:R-:W-:Y:S02]  /*13f40*/  LEA.HI R2, R2, R29, RZ, 0x2 ;  /* 0x0000001d02027211 */ /* 0x000fe400078f10ff */
[----:B------:R-:W-:Y:S02]  /*13f50*/  SHF.R.S32.HI R7, RZ, 0x1f, R0 ;  /* 0x0000001fff077819 */ /* 0x000fe40000011400 */
[----:B------:R-:W-:Y:S02]  /*13f60*/  IADD3 R0, P5, P1, R0, R16, R27 ;  /* 0x0000001000007210 */ /* 0x000fe400079be01b */
[----:B------:R-:W-:-:S02]  /*13f70*/  SHF.R.S32.HI R2, RZ, 0x2, R2 ;  /* 0x00000002ff027819 */ /* 0x000fc40000011402 */
[----:B------:R-:W-:Y:S02]  /*13f80*/  SHF.R.S32.HI R16, RZ, 0x1f, R27 ;  /* 0x0000001fff107819 */ /* 0x000fe4000001141b */
[----:B------:R-:W-:Y:S02]  /*13f90*/  IADD3 R4, -R13, R4, RZ ;  /* 0x000000040d047210 */ /* 0x000fe40007ffe1ff */
[----:B------:R-:W-:Y:S02]  /*13fa0*/  LEA R11, R11, R2, 0x4 ;  /* 0x000000020b0b7211 */ /* 0x000fe400078e20ff */
[----:B------:R-:W-:Y:S01]  /*13fb0*/  IADD3.X R16, R7, R17, R16, P5, P1 ;  /* 0x0000001107107210 */ /* 0x000fe20002fe2410 */
[----:B--2---:R-:W-:Y:S06]  /*13fc0*/  @P6 BRA `(.L_x_316) ;  /* 0x0000000000486947 */ /* 0x004fec0003800000 */
        /* <DEDUP_REMOVED lines=18> */
.L_x_316:
[----:B------:R-:W-:Y:S05]  /*140f0*/  BSYNC B0 ;  /* 0x0000000000007941 */ /* 0x000fea0003800000 */
.L_x_315:
        /* <DEDUP_REMOVED lines=12> */
[----:B------:R1:W4:Y:S01]  /*141c0*/  LDS.128 R12, [R242+0x2000] ;  /* 0x00200000f20c7984 */ /* 0x0003220000000c00 */
[----:B------:R-:W-:Y:S01]  /*141d0*/  IADD3.X R7, R4, UR7, RZ, P1, !PT ;  /* 0x0000000704077c10 */ /* 0x000fe20008ffe4ff */
[----:B------:R-:W-:Y:S01]  /*141e0*/  BSSY B0, `(.L_x_317) ;  /* 0x000001a000007945 */ /* 0x000fe20003800000 */
[----:B------:R-:W-:Y:S01]  /*141f0*/  ISETP.GE.AND P1, PT, R5, UR6, PT ;  /* 0x0000000605007c0c */ /* 0x000fe2000bf26270 */
[----:B------:R-:W-:-:S02]  /*14200*/  IMAD.WIDE R2, R2, 0x40, R8 ;  /* 0x0000004002027825 */ /* 0x000fc400078e0208 */
[----:B------:R1:W1:Y:S02]  /*14210*/  LDS.128 R8, [R242+0x4000] ;  /* 0x00400000f2087984 */ /* 0x0002640000000c00 */
        /* <DEDUP_REMOVED lines=19> */
[----:B----4-:R2:W-:Y:S04]  /*14350*/  @!P5 STG.E.128 desc[UR34][R32.64+0x80], R12 ;  /* 0x0000800c2000d986 */ /* 0x0105e8000c101d22 */
[----:B-1----:R2:W-:Y:S04]  /*14360*/  @!P4 STG.E.128 desc[UR34][R32.64+0x100], R8 ;  /* 0x000100082000c986 */ /* 0x0025e8000c101d22 */
[----:B------:R2:W-:Y:S02]  /*14370*/  @!P3 STG.E.128 desc[UR34][R32.64+0x180], R4 ;  /* 0x000180042000b986 */ /* 0x0005e4000c101d22 */
.L_x_318:
[----:B------:R-:W-:Y:S05]  /*14380*/  BSYNC B0 ;  /* 0x0000000000007941 */ /* 0x000fea0003800000 */
.L_x_317:
[----:B--2---:R2:W2:Y:S01]  /*14390*/  LDS.128 R16, [R242+0x800] ;  /* 0x00080000f2107984 */ /* 0x0044a20000000c00 */
[----:B------:R-:W-:Y:S03]  /*143a0*/  BSSY B0, `(.L_x_319) ;  /* 0x000001a000007945 */ /* 0x000fe60003800000 */
[----:B----4-:R4:W2:Y:S04]  /*143b0*/  LDS.128 R12, [R242+0x2800] ;  /* 0x00280000f20c7984 */ /* 0x0108a80000000c00 */
[----:B-1----:R4:W1:Y:S04]  /*143c0*/  LDS.128 R8, [R242+0x4800] ;  /* 0x00480000f2087984 */ /* 0x0028680000000c00 */
[----:B------:R4:W1:Y:S01]  /*143d0*/  LDS.128 R4, [R242+0x6800] ;  /* 0x00680000f2047984 */ /* 0x0008620000000c00 */
        /* <DEDUP_REMOVED lines=20> */
[----:B-1----:R2:W-:Y:S04]  /*14520*/  @!P3 STG.E.128 desc[UR34][R32.64+0x100], R8 ;  /* 0x000100082000b986 */ /* 0x0025e8000c101d22 */
[----:B------:R2:W-:Y:S02]  /*14530*/  @!P2 STG.E.128 desc[UR34][R32.64+0x180], R4 ;  /* 0x000180042000a986 */ /* 0x0005e4000c101d22 */
.L_x_320:
[----:B------:R-:W-:Y:S05]  /*14540*/  BSYNC B0 ;  /* 0x0000000000007941 */ /* 0x000fea0003800000 */
.L_x_319:
[----:B--2---:R2:W2:Y:S01]  /*14550*/  LDS.128 R16, [R242+0x1000] ;  /* 0x00100000f2107984 */ /* 0x0044a20000000c00 */
[----:B------:R-:W-:Y:S03]  /*14560*/  BSSY B0, `(.L_x_321) ;  /* 0x000001a000007945 */ /* 0x000fe60003800000 */
[----:B------:R2:W2:Y:S04]  /*14570*/  LDS.128 R12, [R242+0x3000] ;  /* 0x00300000f20c7984 */ /* 0x0004a80000000c00 */
        /* <DEDUP_REMOVED lines=24> */
.L_x_322:
[----:B------:R-:W-:Y:S05]  /*14700*/  BSYNC B0 ;  /* 0x0000000000007941 */ /* 0x000fea0003800000 */
.L_x_321:
[----:B-12---:R1:W2:Y:S04]  /*14710*/  LDS.128 R8, [R242+0x3800] ;  /* 0x00380000f2087984 */ /* 0x0062a80000000c00 */
[----:B------:R1:W1:Y:S04]  /*14720*/  LDS.128 R4, [R242+0x5800] ;  /* 0x00580000f2047984 */ /* 0x0002680000000c00 */
        /* <DEDUP_REMOVED lines=19> */
[----:B---3--:R3:W-:Y:S04]  /*14860*/  @!P3 STG.E.128 desc[UR34][R2.64], R20 ;  /* 0x000000140200b986 */ /* 0x0087e8000c101d22 */
[----:B--2---:R3:W-:Y:S04]  /*14870*/  @!P2 STG.E.128 desc[UR34][R2.64+0x80], R8 ;  /* 0x000080080200a986 */ /* 0x0047e8000c101d22 */
[----:B-1----:R3:W-:Y:S02]  /*14880*/  @!P1 STG.E.128 desc[UR34][R2.64+0x100], R4 ;  /* 0x0001000402009986 */ /* 0x0027e4000c101d22 */
[----:B------:R-:W-:Y:S05]  /*14890*/  @P0 EXIT ;  /* 0x000000000000094d */ /* 0x000fea0003800000 */
[----:B------:R-:W-:Y:S01]  /*148a0*/  STG.E.128 desc[UR34][R2.64+0x180], R12 ;  /* 0x0001800c02007986 */ /* 0x000fe2000c101d22 */
[----:B------:R-:W-:Y:S05]  /*148b0*/  EXIT ;  /* 0x000000000000794d */ /* 0x000fea0003800000 */
.L_x_323:
        /* <DEDUP_REMOVED lines=12> */
.L_x_2392:


//--------------------- .text._ZN5flash16flash_fwd_kernelI23Flash_fwd_kernel_traitsILi256ELi128ELi64ELi8ELb0ELb0EN7cutlass10bfloat16_tE19Flash_kernel_traitsILi256ELi128ELi64ELi8ES3_EELb0ELb0ELb0ELb0ELb0ELb1ELb0ELb0EEEvNS_16Flash_fwd_paramsE --------------------------
	.section	.text._ZN5flash16flash_fwd_kernelI23Flash_fwd_kernel_traitsILi256ELi128ELi64ELi8ELb0ELb0EN7cutlass10bfloat16_tE19Flash_kernel_traitsILi256ELi128ELi64ELi8ES3_EELb0ELb0ELb0ELb0ELb0ELb1ELb0ELb0EEEvNS_16Flash_fwd_paramsE,"ax",@progbits
	.align	128
        .global         _ZN5flash16flash_fwd_kernelI23Flash_fwd_kernel_traitsILi256ELi128ELi64ELi8ELb0ELb0EN7cutlass10bfloat16_tE19Flash_kernel_traitsILi256ELi128ELi64ELi8ES3_EELb0ELb0ELb0ELb0ELb0ELb1ELb0ELb0EEEvNS_16Flash_fwd_paramsE
        .type           _ZN5flash16flash_fwd_kernelI23Flash_fwd_kernel_traitsILi256ELi128ELi64ELi8ELb0ELb0EN7cutlass10bfloat16_tE19Flash_kernel_traitsILi256ELi128ELi64ELi8ES3_EELb0ELb0ELb0ELb0ELb0ELb1ELb0ELb0EEEvNS_16Flash_fwd_paramsE,@function
        .size           _ZN5flash16flash_fwd_kernelI23Flash_fwd_kernel_traitsILi256ELi128ELi64ELi8ELb0ELb0EN7cutlass10bfloat16_tE19Flash_kernel_traitsILi256ELi128ELi64ELi8ES3_EELb0ELb0ELb0ELb0ELb0ELb1ELb0ELb0EEEvNS_16Flash_fwd_paramsE,(.L_x_2393 - _ZN5flash16flash_fwd_kernelI23Flash_fwd_kernel_traitsILi256ELi128ELi64ELi8ELb0ELb0EN7cutlass10bfloat16_tE19Flash_kernel_traitsILi256ELi128ELi64ELi8ES3_EELb0ELb0ELb0ELb0ELb0ELb1ELb0ELb0EEEvNS_16Flash_fwd_paramsE)
        .other          _ZN5flash16flash_fwd_kernelI23Flash_fwd_kernel_traitsILi256ELi128ELi64ELi8ELb0ELb0EN7cutlass10bfloat16_tE19Flash_kernel_traitsILi256ELi128ELi64ELi8ES3_EELb0ELb0ELb0ELb0ELb0ELb1ELb0ELb0EEEvNS_16Flash_fwd_paramsE,@"STO_CUDA_ENTRY STV_DEFAULT"
_ZN5flash16flash_fwd_kernelI23Flash_fwd_kernel_traitsILi256ELi128ELi64ELi8ELb0ELb0EN7cutlass10bfloat16_tE19Flash_kernel_traitsILi256ELi128ELi64ELi8ES3_EELb0ELb0ELb0ELb0ELb0ELb1ELb0ELb0EEEvNS_16Flash_fwd_paramsE:
.text._ZN5flash16flash_fwd_kernelI23Flash_fwd_kernel_traitsILi256ELi128ELi64ELi8ELb0ELb0EN7cutlass10bfloat16_tE19Flash_kernel_traitsILi256ELi128ELi64ELi8ES3_EELb0ELb0ELb0ELb0ELb0ELb1ELb0ELb0EEEvNS_16Flash_fwd_paramsE:
        /* <DEDUP_REMOVED lines=55> */
.L_x_324:
[----:B------:R-:W-:-:S05]  /*0370*/  ULDC UR7, c[0x0][0x2c8] ;  /* 0x0000b20000077ab9 */ /* 0x000fca0000000800 */
.L_x_325:
        /* <DEDUP_REMOVED lines=28> */
[----:B------:R-:W2:Y:S01]  /*0540*/  S2R R4, SR_CTAID.Z ;  /* 0x0000000000047919 */ /* 0x000ea20000002700 */
[----:B------:R-:W-:Y:S01]  /*0550*/  UISETP.NE.AND UP0, UPT, UR15, -0x1, UPT ;  /* 0xffffffff0f00788c */ /* 0x000fe2000bf05270 */
[----:B------:R-:W-:Y:S01]  /*0560*/  SHF.R.S32.HI R10, RZ, 0x1f, R3 ;  /* 0x0000001fff0a7819 */ /* 0x000fe20000011403 */
[----:B------:R-:W-:Y:S01]  /*0570*/  ULEA.HI.SX32 UR13, UR12, 0xffffffff, 0x1a ;  /* 0xffffffff0c0d7891 */ /* 0x000fe2000f8fd23f */
[----:B------:R-:W-:Y:S02]  /*0580*/  IMAD.U32 R17, RZ, RZ, UR16 ;  /* 0x00000010ff117e24 */ /* 0x000fe4000f8e00ff */
[----:B------:R-:W-:Y:S01]  /*0590*/  LEA.HI R25, R10, R3, RZ, 0x6 ;  /* 0x000000030a197211 */ /* 0x000fe200078f30ff */
[----:B------:R-:W-:-:S04]  /*05a0*/  UIMAD UR14, UR13, -0x40, UR21 ;  /* 0xffffffc00d0e78a4 */ /* 0x000fc8000f8e0215 */
[----:B------:R-:W-:Y:S01]  /*05b0*/  IMAD.SHL.U32 R25, R25, 0x8, RZ ;  /* 0x0000000819197824 */ /* 0x000fe200078e00ff */
[----:B------:R-:W-:Y:S01]  /*05c0*/  @UP0 ULDC.64 UR4, c[0x0][0x240] ;  /* 0x0000900000040ab9 */ /* 0x000fe20000000a00 */
[----:B------:R-:W-:Y:S02]  /*05d0*/  @!UP0 USHF.R.S32.HI UR9, URZ, 0x1f, UR20 ;  /* 0x0000001f3f098899 */ /* 0x000fe40008011414 */
[----:B------:R-:W-:-:S04]  /*05e0*/  @UP0 UIMAD.WIDE.U32 UR10, UR15, UR4, URZ ;  /* 0x000000040f0a02a5 */ /* 0x000fc8000f8e003f */
[----:B------:R-:W-:Y:S02]  /*05f0*/  @UP0 UIMAD UR4, UR15, UR5, UR11 ;  /* 0x000000050f0402a4 */ /* 0x000fe4000f8e020b */
[----:B------:R-:W-:Y:S01]  /*0600*/  UIADD3 UR5, -UR6, UR17, URZ ;  /* 0x0000001106057290 */ /* 0x000fe2000fffe13f */
[----:B-1----:R-:W-:Y:S02]  /*0610*/  IABS R9, R19 ;  /* 0x0000001300097213 */ /* 0x002fe40000000000 */
[----:B------:R-:W-:Y:S01]  /*0620*/  @!UP0 ULDC.64 UR6, c[0x0][0x228] ;  /* 0x00008a0000068ab9 */ /* 0x000fe20000000a00 */
[----:B------:R-:W-:Y:S01]  /*0630*/  USHF.R.S32.HI UR11, URZ, 0x1f, UR8 ;  /* 0x0000001f3f0b7899 */ /* 0x000fe20008011408 */
[----:B------:R-:W1:Y:S01]  /*0640*/  I2F.RP R2, R9 ;  /* 0x0000000900027306 */ /* 0x000e620000209400 */
[----:B------:R-:W-:Y:S02]  /*0650*/  @!UP0 UIMAD UR9, UR9, UR6, URZ ;  /* 0x00000006090982a4 */ /* 0x000fe4000f8e023f */
[----:B------:R-:W-:Y:S01]  /*0660*/  @!UP0 UIMAD.WIDE.U32 UR26, UR20, UR6, URZ ;  /* 0x00000006141a82a5 */ /* 0x000fe2000f8e003f */
[----:B--2---:R-:W-:Y:S01]  /*0670*/  IABS R4, R4 ;  /* 0x0000000400047213 */ /* 0x004fe20000000000 */
[----:B------:R-:W-:-:S03]  /*0680*/  @!UP0 UIMAD UR9, UR20, UR7, UR9 ;  /* 0x00000007140982a4 */ /* 0x000fc6000f8e0209 */
[----:B------:R-:W-:Y:S01]  /*0690*/  ULDC.64 UR6, c[0x0][0x258] ;  /* 0x0000960000067ab9 */ /* 0x000fe20000000a00 */
[----:B------:R-:W-:Y:S01]  /*06a0*/  @!UP0 UIADD3 UR4, UR27, UR9, URZ ;  /* 0x000000091b048290 */ /* 0x000fe2000fffe03f */
[----:B------:R-:W-:Y:S01]  /*06b0*/  IMAD.U32 R20, RZ, RZ, UR6 ;  /* 0x00000006ff147e24 */ /* 0x000fe2000f8e00ff */
[----:B------:R-:W-:Y:S01]  /*06c0*/  @!UP0 UMOV UR10, UR26 ;  /* 0x0000001a000a8c82 */ /* 0x000fe20008000000 */
[----:B------:R-:W-:Y:S01]  /*06d0*/  UIMAD UR11, UR11, UR6, URZ ;  /* 0x000000060b0b72a4 */ /* 0x000fe2000f8e023f */
[----:B-1----:R-:W1:Y:S02]  /*06e0*/  MUFU.RCP R6, R2 ;  /* 0x0000000200067308 */ /* 0x002e640000001000 */
[----:B------:R-:W-:Y:S01]  /*06f0*/  UMOV UR6, 0x400 ;  /* 0x0000040000067882 */ /* 0x000fe20000000000 */
[----:B------:R-:W-:Y:S02]  /*0700*/  UIMAD UR7, UR8, UR7, UR11 ;  /* 0x00000007080772a4 */ /* 0x000fe4000f8e020b */
[----:B------:R-:W-:-:S11]  /*0710*/  UISETP.NE.AND UP0, UPT, UR25, -0x1, UPT ;  /* 0xffffffff1900788c */ /* 0x000fd6000bf05270 */
[----:B------:R-:W-:Y:S01]  /*0720*/  @UP0 UIADD3 UR23, UR22, UR25, URZ ;  /* 0x0000001916170290 */ /* 0x000fe2000fffe03f */
[----:B-1----:R-:W-:Y:S01]  /*0730*/  VIADD R6, R6, 0xffffffe ;  /* 0x0ffffffe06067836 */ /* 0x002fe20000000000 */
[----:B------:R-:W-:-:S03]  /*0740*/  @UP0 UIADD3 UR25, UR22, UR25, URZ ;  /* 0x0000001916190290 */ /* 0x000fc6000fffe03f */
[----:B------:R-:W1:Y:S02]  /*0750*/  F2I.FTZ.U32.TRUNC.NTZ R7, R6 ;  /* 0x0000000600077305 */ /* 0x000e64000021f000 */
[----:B-1----:R-:W-:Y:S02]  /*0760*/  IMAD.MOV R0, RZ, RZ, -R7 ;  /* 0x000000ffff007224 */ /* 0x002fe400078e0a07 */
[----:B------:R-:W-:Y:S02]  /*0770*/  IMAD.MOV.U32 R6, RZ, RZ, RZ ;  /* 0x000000ffff067224 */ /* 0x000fe400078e00ff */
[----:B------:R-:W-:Y:S01]  /*0780*/  IMAD R5, R0, R9, RZ ;  /* 0x0000000900057224 */ /* 0x000fe200078e02ff */
[----:B------:R-:W-:-:S03]  /*0790*/  LEA.HI R0, R10, R3, RZ, 0x3 ;  /* 0x000000030a007211 */ /* 0x000fc600078f18ff */
[----:B------:R-:W-:Y:S01]  /*07a0*/  IMAD.HI.U32 R5, R7, R5, R6 ;  /* 0x0000000507057227 */ /* 0x000fe200078e0006 */
[----:B------:R-:W-:Y:S02]  /*07b0*/  SHF.R.S32.HI R32, RZ, 0x3, R0 ;  /* 0x00000003ff207819 */ /* 0x000fe40000011400 */
[----:B------:R-:W-:Y:S02]  /*07c0*/  LOP3.LUT R0, R0, 0xfffffff8, RZ, 0xc0, !PT ;  /* 0xfffffff800007812 */ /* 0x000fe400078ec0ff */
[C---:B------:R-:W-:Y:S01]  /*07d0*/  ISETP.GE.AND P3, PT, R32.reuse, UR5, PT ;  /* 0x0000000520007c0c */ /* 0x040fe2000bf66270 */
[----:B------:R-:W-:Y:S01]  /*07e0*/  IMAD.HI.U32 R2, R5, R4, RZ ;  /* 0x0000000405027227 */ /* 0x000fe200078e00ff */
[----:B------:R-:W-:Y:S02]  /*07f0*/  ISETP.GE.AND P6, PT, R32, UR14, PT ;  /* 0x0000000e20007c0c */ /* 0x000fe4000bfc6270 */
[----:B------:R-:W-:Y:S01]  /*0800*/  SHF.R.S32.HI R33, RZ, 0x1f, R32 ;  /* 0x0000001fff217819 */ /* 0x000fe20000011420 */
[----:B------:R-:W-:-:S02]  /*0810*/  IMAD.MOV R14, RZ, RZ, -R2 ;  /* 0x000000ffff0e7224 */ /* 0x000fc400078e0a02 */
[----:B------:R-:W-:Y:S02]  /*0820*/  IMAD.IADD R0, R3, 0x1, -R0 ;  /* 0x0000000103007824 */ /* 0x000fe400078e0a00 */
[C---:B------:R-:W-:Y:S02]  /*0830*/  IMAD R14, R9.reuse, R14, R4 ;  /* 0x0000000e090e7224 */ /* 0x040fe400078e0204 */
[----:B------:R-:W-:Y:S02]  /*0840*/  IMAD.SHL.U32 R30, R0, 0x8, RZ ;  /* 0x00000008001e7824 */ /* 0x000fe400078e00ff */
[----:B------:R-:W1:Y:S01]  /*0850*/  @!P3 LDC.64 R6, c[0x0][0x240] ;  /* 0x00009000ff06bb82 */ /* 0x000e620000000a00 */
[----:B------:R-:W-:Y:S01]  /*0860*/  ISETP.GT.U32.AND P5, PT, R9, R14, PT ;  /* 0x0000000e0900720c */ /* 0x000fe20003fa4070 */
[----:B------:R-:W-:Y:S01]  /*0870*/  VIADD R8, R32, 0x20 ;  /* 0x0000002020087836 */ /* 0x000fe20000000000 */
[----:B------:R-:W-:Y:S01]  /*0880*/  SHF.R.S32.HI R31, RZ, 0x1f, R30 ;  /* 0x0000001fff1f7819 */ /* 0x000fe2000001141e */
[----:B------:R-:W2:Y:S01]  /*0890*/  @!P6 S2R R13, SR_CgaCtaId ;  /* 0x00000000000de919 */ /* 0x000ea20000008800 */
[----:B------:R-:W-:Y:S01]  /*08a0*/  IADD3 R22, P0, R30, UR10, RZ ;  /* 0x0000000a1e167c10 */ /* 0x000fe2000ff1e0ff */
[----:B------:R-:W-:Y:S01]  /*08b0*/  IMAD.WIDE R16, R17, 0x80, R32 ;  /* 0x0000008011107825 */ /* 0x000fe200078e0220 */
[----:B------:R-:W-:Y:S01]  /*08c0*/  ISETP.GE.AND P2, PT, R8, UR5, PT ;  /* 0x0000000508007c0c */ /* 0x000fe2000bf46270 */
[----:B------:R-:W3:Y:S01]  /*08d0*/  @!P3 LDC.64 R4, c[0x0][0x210] ;  /* 0x00008400ff04bb82 */ /* 0x000ee20000000a00 */
[----:B------:R-:W-:Y:S01]  /*08e0*/  IADD3.X R23, R31, UR4, RZ, P0, !PT ;  /* 0x000000041f177c10 */ /* 0x000fe200087fe4ff */
[----:B------:R-:W-:Y:S01]  /*08f0*/  VIADD R12, R32, 0x40 ;  /* 0x00000040200c7836 */ /* 0x000fe20000000000 */
[----:B------:R-:W-:Y:S01]  /*0900*/  @UP0 ULDC.64 UR10, c[0x0][0x248] ;  /* 0x00009200000a0ab9 */ /* 0x000fe20000000a00 */
[----:B------:R-:W-:-:S02]  /*0910*/  IMAD.SHL.U32 R237, R0, 0x40, RZ ;  /* 0x0000004000ed7824 */ /* 0x000fc400078e00ff */
[----:B------:R-:W-:Y:S01]  /*0920*/  @!P5 IMAD.IADD R14, R14, 0x1, -R9 ;  /* 0x000000010e0ed824 */ /* 0x000fe200078e0a09 */
[----:B------:R-:W-:Y:S01]  /*0930*/  ISETP.GE.AND P1, PT, R12, UR5, PT ;  /* 0x000000050c007c0c */ /* 0x000fe2000bf26270 */
[----:B------:R-:W-:Y:S01]  /*0940*/  IMAD.WIDE.U32 R20, R20, UR8, R22 ;  /* 0x0000000814147c25 */ /* 0x000fe2000f8e0016 */
[----:B------:R-:W4:Y:S01]  /*0950*/  S2UR UR4, SR_CgaCtaId ;  /* 0x00000000000479c3 */ /* 0x000f220000008800 */
[----:B------:R-:W-:Y:S02]  /*0960*/  LOP3.LUT R237, R237, 0x1c0, RZ, 0xc0, !PT ;  /* 0x000001c0eded7812 */ /* 0x000fe400078ec0ff */
[----:B------:R-:W-:Y:S01]  /*0970*/  ISETP.GE.U32.AND P4, PT, R14, R9, PT ;  /* 0x000000090e00720c */ /* 0x000fe20003f86070 */
[----:B------:R-:W-:Y:S01]  /*0980*/  VIADD R9, R32, 0x60 ;  /* 0x0000006020097836 */ /* 0x000fe20000000000 */
[----:B------:R-:W-:Y:S01]  /*0990*/  @!P2 MOV R24, 0x400 ;  /* 0x000004000018a802 */ /* 0x000fe20000000f00 */
[----:B------:R-:W-:Y:S02]  /*09a0*/  VIADD R23, R21, UR7 ;  /* 0x0000000715177c36 */ /* 0x000fe40008000000 */
[----:B-1----:R-:W-:Y:S01]  /*09b0*/  @!P3 IMAD R11, R17, R6, RZ ;  /* 0x00000006110bb224 */ /* 0x002fe200078e02ff */
[----:B------:R-:W-:Y:S01]  /*09c0*/  ISETP.GE.AND P0, PT, R9, UR5, PT ;  /* 0x0000000509007c0c */ /* 0x000fe2000bf06270 */
[----:B------:R-:W-:Y:S01]  /*09d0*/  @!P3 IMAD.MOV.U32 R22, RZ, RZ, R20 ;  /* 0x000000ffff16b224 */ /* 0x000fe200078e0014 */
[----:B------:R-:W1:Y:S01]  /*09e0*/  @!P2 S2R R9, SR_CgaCtaId ;  /* 0x000000000009a919 */ /* 0x000e620000008800 */
[----:B------:R-:W-:-:S02]  /*09f0*/  @!P3 IMAD R7, R16, R7, R11 ;  /* 0x000000071007b224 */ /* 0x000fc400078e020b */
[----:B------:R-:W-:Y:S01]  /*0a00*/  @!P3 IMAD.WIDE.U32 R14, R16, R6, R22 ;  /* 0x00000006100eb225 */ /* 0x000fe200078e0016 */
[----:B------:R-:W5:Y:S03]  /*0a10*/  @!P1 S2R R29, SR_CgaCtaId ;  /* 0x00000000001d9919 */ /* 0x000f660000008800 */
[----:B------:R-:W-:Y:S02]  /*0a20*/  @!P3 IMAD.IADD R12, R15, 0x1, R7 ;  /* 0x000000010f0cb824 */ /* 0x000fe400078e0207 */
[----:B------:R-:W-:Y:S01]  /*0a30*/  @!P5 VIADD R2, R2, 0x1 ;  /* 0x000000010202d836 */ /* 0x000fe20000000000 */
[----:B------:R-:W5:Y:S01]  /*0a40*/  @!P2 LDC.64 R6, c[0x0][0x240] ;  /* 0x00009000ff06ab82 */ /* 0x000f620000000a00 */
[----:B---3--:R-:W-:Y:S01]  /*0a50*/  @!P3 LEA R34, P5, R14, R4, 0x1 ;  /* 0x000000040e22b211 */ /* 0x008fe200078a08ff */
[----:B------:R-:W3:Y:S01]  /*0a60*/  @!P0 S2R R27, SR_CgaCtaId ;  /* 0x00000000001b8919 */ /* 0x000ee20000008800 */
[----:B------:R-:W-:Y:S01]  /*0a70*/  @!P6 MOV R4, 0x400 ;  /* 0x000004000004e802 */ /* 0x000fe20000000f00 */
[----:B------:R-:W-:Y:S01]  /*0a80*/  @P4 VIADD R2, R2, 0x1 ;  /* 0x0000000102024836 */ /* 0x000fe20000000000 */
[----:B------:R-:W-:Y:S01]  /*0a90*/  @!P3 LEA.HI.X R35, R14, R5, R12, 0x1, P5 ;  /* 0x000000050e23b211 */ /* 0x000fe200028f0c0c */
[----:B------:R-:W-:Y:S01]  /*0aa0*/  IMAD.SHL.U32 R5, R32, 0x40, RZ ;  /* 0x0000004020057824 */ /* 0x000fe200078e00ff */
[----:B------:R-:W-:Y:S01]  /*0ab0*/  @!P2 IADD3 R11, P4, R16, 0x20, RZ ;  /* 0x00000020100ba810 */ /* 0x000fe20007f9e0ff */
[----:B----4-:R-:W-:Y:S01]  /*0ac0*/  ULEA UR4, UR4, UR6, 0x18 ;  /* 0x0000000604047291 */ /* 0x010fe2000f8ec03f */
[----:B------:R-:W-:Y:S01]  /*0ad0*/  ISETP.GE.AND P5, PT, R8, UR14, PT ;  /* 0x0000000e08007c0c */ /* 0x000fe2000bfa6270 */
[----:B------:R-:W-:Y:S01]  /*0ae0*/  @UP0 UIMAD.WIDE.U32 UR6, UR23, UR10, URZ ;  /* 0x0000000a170602a5 */ /* 0x000fe2000f8e003f */
[----:B------:R-:W-:Y:S01]  /*0af0*/  LOP3.LUT R5, R5, 0x1c0, RZ, 0xc0, !PT ;  /* 0x000001c005057812 */ /* 0x000fe200078ec0ff */
[----:B------:R-:W-:Y:S01]  /*0b00*/  @!P2 IMAD.X R37, RZ, RZ, R17, P4 ;  /* 0x000000ffff25a224 */ /* 0x000fe200020e0611 */
[----:B--2---:R-:W-:Y:S01]  /*0b10*/  @!P6 LEA R13, R13, R4, 0x18 ;  /* 0x000000040d0de211 */ /* 0x004fe200078ec0ff */
[----:B------:R-:W-:Y:S01]  /*0b20*/  @UP0 UIMAD UR23, UR23, UR11, URZ ;  /* 0x0000000b171702a4 */ /* 0x000fe2000f8e023f */
[----:B------:R-:W-:Y:S01]  /*0b30*/  LOP3.LUT R39, R5, 0x38, R30, 0xf8, !PT ;  /* 0x0000003805277812 */ /* 0x000fe200078ef81e */
[----:B------:R-:W-:Y:S01]  /*0b40*/  IMAD.SHL.U32 R26, R32, 0x8, RZ ;  /* 0x00000008201a7824 */ /* 0x000fe200078e00ff */
[----:B------:R-:W-:Y:S01]  /*0b50*/  SHF.R.U32.HI R18, RZ, 0x3, R5 ;  /* 0x00000003ff127819 */ /* 0x000fe20000011605 */
[----:B------:R-:W-:Y:S01]  /*0b60*/  @UP0 UIADD3 UR23, UR7, UR23, URZ ;  /* 0x0000001707170290 */ /* 0x000fe2000fffe03f */
[----:B------:R-:W2:Y:S01]  /*0b70*/  @!P2 LDC.64 R4, c[0x0][0x210] ;  /* 0x00008400ff04ab82 */ /* 0x000ea20000000a00 */
[----:B------:R-:W-:Y:S01]  /*0b80*/  LEA.HI R12, R10, R3, RZ, 0x4 ;  /* 0x000000030a0c7211 */ /* 0x000fe200078f20ff */
[----:B------:R-:W-:Y:S01]  /*0b90*/  @UP0 UMOV UR24, UR6 ;  /* 0x0000000600180c82 */ /* 0x000fe20008000000 */
[----:B------:R-:W-:-:S02]  /*0ba0*/  LOP3.LUT R18, R39, R18, RZ, 0x3c, !PT ;  /* 0x0000001227127212 */ /* 0x000fc400078e3cff */
[----:B-1----:R-:W-:Y:S01]  /*0bb0*/  @!P2 LEA R9, R9, R24, 0x18 ;  /* 0x000000180909a211 */ /* 0x002fe200078ec0ff */
[-C--:B-----5:R-:W-:Y:S01]  /*0bc0*/  @!P2 IMAD R14, R37, R6.reuse, RZ ;  /* 0x00000006250ea224 */ /* 0x0a0fe200078e02ff */
[----:B------:R-:W-:Y:S01]  /*0bd0*/  LOP3.LUT R18, R18, 0xfffffe00, R25, 0xf8, !PT ;  /* 0xfffffe0012127812 */ /* 0x000fe200078ef819 */
[----:B------:R-:W-:Y:S01]  /*0be0*/  @!P2 IMAD.MOV.U32 R24, RZ, RZ, R20 ;  /* 0x000000ffff18a224 */ /* 0x000fe200078e0014 */
[----:B------:R-:W-:Y:S01]  /*0bf0*/  SHF.R.S32.HI R15, RZ, 0x4, R12 ;  /* 0x00000004ff0f7819 */ /* 0x000fe2000001140c */
[----:B------:R-:W-:Y:S01]  /*0c00*/  @!P2 IMAD.MOV.U32 R25, RZ, RZ, R23 ;  /* 0x000000ffff19a224 */ /* 0x000fe200078e0017 */
[----:B------:R-:W-:Y:S01]  /*0c10*/  LEA R240, R18, UR4, 0x1 ;  /* 0x0000000412f07c11 */ /* 0x000fe2000f8e08ff */
[C---:B------:R-:W-:Y:S01]  /*0c20*/  @!P2 IMAD R7, R11.reuse, R7, R14 ;  /* 0x000000070b07a224 */ /* 0x040fe200078e020e */
[----:B------:R-:W-:Y:S01]  /*0c30*/  ISETP.GE.AND P4, PT, R8, UR14, PT ;  /* 0x0000000e08007c0c */ /* 0x000fe2000bf86270 */
[----:B------:R-:W-:Y:S01]  /*0c40*/  @!P2 IMAD.WIDE.U32 R24, R11, R6, R24 ;  /* 0x000000060b18a225 */ /* 0x000fe200078e0018 */
[C---:B------:R-:W-:Y:S01]  /*0c50*/  LEA.HI R8, R12.reuse, R15, RZ, 0x1 ;  /* 0x0000000f0c087211 */ /* 0x040fe200078f08ff */
[----:B------:R-:W1:Y:S01]  /*0c60*/  @!P5 S2R R11, SR_CgaCtaId ;  /* 0x00000000000bd919 */ /* 0x000e620000008800 */
[----:B------:R-:W-:Y:S01]  /*0c70*/  @!P1 MOV R6, 0x400 ;  /* 0x0000040000069802 */ /* 0x000fe20000000f00 */
[----:B------:R-:W-:Y:S01]  /*0c80*/  @!P2 IMAD.IADD R14, R25, 0x1, R7 ;  /* 0x00000001190ea824 */ /* 0x000fe200078e0207 */
[----:B------:R-:W-:Y:S01]  /*0c90*/  LOP3.LUT R12, R12, 0xfffffff0, RZ, 0xc0, !PT ;  /* 0xfffffff00c0c7812 */ /* 0x000fe200078ec0ff */
[----:B------:R-:W-:Y:S01]  /*0ca0*/  @!PT LDS RZ, [RZ] ;  /* 0x00000000fffff984 */ /* 0x000fe20000000800 */
[----:B------:R-:W-:Y:S01]  /*0cb0*/  @!PT LDS RZ, [RZ] ;  /* 0x00000000fffff984 */ /* 0x000fe20000000800 */
[----:B------:R-:W-:Y:S01]  /*0cc0*/  @!PT LDS RZ, [RZ] ;  /* 0x00000000fffff984 */ /* 0x000fe20000000800 */
[----:B------:R-:W-:Y:S01]  /*0cd0*/  @!P3 LDGSTS.E.BYPASS.LTC128B.128 [R240], desc[UR18][R34.64] ;  /* 0x0000000022f0bfae */ /* 0x000fe2000b901d52 */
[----:B------:R-:W-:Y:S01]  /*0ce0*/  @!P1 LEA R29, R29, R6, 0x18 ;  /* 0x000000061d1d9211 */ /* 0x000fe200078ec0ff */
[----:B------:R-:W-:Y:S01]  /*0cf0*/  @!P2 IMAD R7, R18, 0x2, R9 ;  /* 0x000000021207a824 */ /* 0x000fe200078e0209 */
[----:B------:R-:W-:Y:S01]  /*0d00*/  LOP3.LUT R6, R19, UR8, RZ, 0x3c, !PT ;  /* 0x0000000813067c12 */ /* 0x000fe2000f8e3cff */
[----:B------:R-:W-:Y:S01]  /*0d10*/  @!P3 LDGSTS.E.BYPASS.LTC128B.128 [R240+0x4000], desc[UR18][R34.64+0x80] ;  /* 0x0400008022f0bfae */ /* 0x000fe2000b901d52 */
[----:B------:R-:W-:Y:S01]  /*0d20*/  IMAD.IADD R12, R3, 0x1, -R12 ;  /* 0x00000001030c7824 */ /* 0x000fe200078e0a0c */
[----:B------:R-:W-:Y:S01]  /*0d30*/  LOP3.LUT R8, R8, 0xfffffffe, RZ, 0xc0, !PT ;  /* 0xfffffffe08087812 */ /* 0x000fe200078ec0ff */
[----:B------:R-:W-:Y:S01]  /*0d40*/  @UP0 ULDC.64 UR8, c[0x0][0x250] ;  /* 0x0000940000080ab9 */ /* 0x000fe20000000a00 */
[----:B------:R-:W-:Y:S01]  /*0d50*/  @!P3 LDGSTS.E.BYPASS.LTC128B.128 [R240+0x8000], desc[UR18][R34.64+0x100] ;  /* 0x0800010022f0bfae */ /* 0x000fe2000b901d52 */
[----:B------:R-:W-:Y:S01]  /*0d60*/  @UP0 UIMAD.WIDE.U32 UR26, UR25, UR8, URZ ;  /* 0x00000008191a02a5 */ /* 0x000fe2000f8e003f */
[----:B------:R-:W-:Y:S01]  /*0d70*/  SHF.R.S32.HI R9, RZ, 0x1f, R12 ;  /* 0x0000001fff097819 */ /* 0x000fe2000001140c */
[----:B------:R-:W-:Y:S01]  /*0d80*/  IMAD.IADD R8, R15, 0x1, -R8 ;  /* 0x000000010f087824 */ /* 0x000fe200078e0a08 */
[----:B------:R-:W-:Y:S01]  /*0d90*/  @!P3 LDGSTS.E.BYPASS.LTC128B.128 [R240+0xc000], desc[UR18][R34.64+0x180] ;  /* 0x0c00018022f0bfae */ /* 0x000fe2000b901d52 */
[----:B--2---:R-:W-:Y:S01]  /*0da0*/  @!P2 LEA R36, P3, R24, R4, 0x1 ;  /* 0x000000041824a211 */ /* 0x004fe200078608ff */
[----:B------:R-:W-:Y:S01]  /*0db0*/  @UP0 UIMAD UR25, UR25, UR9, URZ ;  /* 0x00000009191902a4 */ /* 0x000fe2000f8e023f */
[----:B------:R-:W-:-:S02]  /*0dc0*/  @!P0 MOV R4, 0x400 ;  /* 0x0000040000048802 */ /* 0x000fc40000000f00 */
[----:B------:R-:W-:Y:S01]  /*0dd0*/  @!P2 LEA.HI.X R37, R24, R5, R14, 0x1, P3 ;  /* 0x000000051825a211 */ /* 0x000fe200018f0c0e */
[----:B------:R-:W-:Y:S01]  /*0de0*/  @UP0 UIADD3 UR25, UR27, UR25, URZ ;  /* 0x000000191b190290 */ /* 0x000fe2000fffe03f */
[----:B------:R-:W-:Y:S01]  /*0df0*/  ISETP.GE.AND P3, PT, R6, RZ, PT ;  /* 0x000000ff0600720c */ /* 0x000fe20003f66270 */
[----:B------:R-:W2:Y:S01]  /*0e00*/  @!P1 LDC.64 R14, c[0x0][0x240] ;  /* 0x00009000ff0e9b82 */ /* 0x000ea20000000a00 */
[----:B------:R-:W-:Y:S01]  /*0e10*/  LEA.HI R9, R9, R12, RZ, 0x3 ;  /* 0x0000000c09097211 */ /* 0x000fe200078f18ff */
[----:B------:R-:W-:Y:S01]  /*0e20*/  @!P2 LDGSTS.E.BYPASS.LTC128B.128 [R7+0x1000], desc[UR18][R36.64] ;  /* 0x010000002407afae */ /* 0x000fe2000b901d52 */
[----:B---3--:R-:W-:Y:S02]  /*0e30*/  @!P0 LEA R27, R27, R4, 0x18 ;  /* 0x000000041b1b8211 */ /* 0x008fe400078ec0ff */
[----:B------:R-:W-:Y:S01]  /*0e40*/  @!P5 MOV R4, 0x400 ;  /* 0x000004000004d802 */ /* 0x000fe20000000f00 */
[----:B------:R-:W-:Y:S01]  /*0e50*/  @!P2 LDGSTS.E.BYPASS.LTC128B.128 [R7+0x5000], desc[UR18][R36.64+0x80] ;  /* 0x050000802407afae */ /* 0x000fe2000b901d52 */
[----:B------:R-:W-:-:S02]  /*0e60*/  LOP3.LUT R5, R9, 0xfffffff8, RZ, 0xc0, !PT ;  /* 0xfffffff809057812 */ /* 0x000fc400078ec0ff */
[----:B-1----:R-:W-:Y:S01]  /*0e70*/  @!P5 LEA R11, R11, R4, 0x18 ;  /* 0x000000040b0bd211 */ /* 0x002fe200078ec0ff */
[----:B------:R-:W-:Y:S02]  /*0e80*/  @!P2 LDGSTS.E.BYPASS.LTC128B.128 [R7+0x9000], desc[UR18][R36.64+0x100] ;  /* 0x090001002407afae */ /* 0x000fe4000b901d52 */
[----:B------:R-:W-:Y:S01]  /*0e90*/  @!P3 IMAD.MOV R2, RZ, RZ, -R2 ;  /* 0x000000ffff02b224 */ /* 0x000fe200078e0a02 */
[C---:B------:R-:W-:Y:S01]  /*0ea0*/  @!P1 IADD3 R24, P3, R16.reuse, 0x40, RZ ;  /* 0x0000004010189810 */ /* 0x040fe20007f7e0ff */
[----:B------:R1:W-:Y:S01]  /*0eb0*/  @!P2 LDGSTS.E.BYPASS.LTC128B.128 [R7+0xd000], desc[UR18][R36.64+0x180] ;  /* 0x0d0001802407afae */ /* 0x0003e2000b901d52 */
[----:B------:R-:W-:Y:S01]  /*0ec0*/  @!P0 IADD3 R16, P2, R16, 0x60, RZ ;  /* 0x0000006010108810 */ /* 0x000fe20007f5e0ff */
[----:B------:R-:W-:Y:S02]  /*0ed0*/  IMAD.IADD R12, R12, 0x1, -R5 ;  /* 0x000000010c0c7824 */ /* 0x000fe400078e0a05 */
[----:B------:R-:W3:Y:S01]  /*0ee0*/  @!P1 LDC.64 R4, c[0x0][0x210] ;  /* 0x00008400ff049b82 */ /* 0x000ee20000000a00 */
[--C-:B------:R-:W-:Y:S01]  /*0ef0*/  @!P1 IMAD.X R25, RZ, RZ, R17.reuse, P3 ;  /* 0x000000ffff199224 */ /* 0x100fe200018e0611 */
[----:B------:R-:W-:Y:S01]  /*0f00*/  ISETP.NE.AND P3, PT, R19, RZ, PT ;  /* 0x000000ff1300720c */ /* 0x000fe20003f65270 */
[----:B------:R-:W-:Y:S01]  /*0f10*/  @!P0 IMAD.X R17, RZ, RZ, R17, P2 ;  /* 0x000000ffff118224 */ /* 0x000fe200010e0611 */
[----:B------:R-:W-:Y:S01]  /*0f20*/  PLOP3.LUT P2, PT, PT, PT, UP0, 0x80, 0x0 ;  /* 0x000000000000781c */ /* 0x000fe20003f4f008 */
[----:B--2---:R-:W-:-:S04]  /*0f30*/  @!P1 IMAD R25, R25, R14, RZ ;  /* 0x0000000e19199224 */ /* 0x004fc800078e02ff */
[----:B------:R-:W-:-:S06]  /*0f40*/  @!P1 IMAD R15, R24, R15, R25 ;  /* 0x0000000f180f9224 */ /* 0x000fcc00078e0219 */
[----:B------:R-:W-:Y:S01]  /*0f50*/  @!P3 LOP3.LUT R2, RZ, R19, RZ, 0x33, !PT ;  /* 0x00000013ff02b212 */ /* 0x000fe200078e33ff */
[----:B-1----:R-:W1:Y:S01]  /*0f60*/  @!P0 LDC.64 R6, c[0x0][0x240] ;  /* 0x00009000ff068b82 */ /* 0x002e620000000a00 */
[----:B------:R-:W-:Y:S02]  /*0f70*/  @!P1 IMAD.MOV.U32 R36, RZ, RZ, R20 ;  /* 0x000000ffff249224 */ /* 0x000fe400078e0014 */
[----:B------:R-:W-:Y:S02]  /*0f80*/  @!P1 IMAD.MOV.U32 R37, RZ, RZ, R23 ;  /* 0x000000ffff259224 */ /* 0x000fe400078e0017 */
[----:B------:R-:W-:Y:S01]  /*0f90*/  @!P1 IMAD.WIDE.U32 R36, R24, R14, R36 ;  /* 0x0000000e18249225 */ /* 0x000fe200078e0024 */
[----:B------:R-:W-:Y:S06]  /*0fa0*/  @P2 BRA `(.L_x_327) ;  /* 0x0000000000342947 */ /* 0x000fec0003800000 */
        /* <DEDUP_REMOVED lines=12> */
[----:B------:R-:W-:Y:S02]  /*1070*/  UMOV UR24, UR28 ;  /* 0x0000001c00187c82 */ /* 0x000fe40008000000 */
.L_x_327:
[----:B------:R-:W-:Y:S02]  /*1080*/  LOP3.LUT R26, R237, 0x8, R26, 0xf8, !PT ;  /* 0x00000008ed1a7812 */ /* 0x000fe400078ef81a */
[----:B------:R-:W-:Y:S01]  /*1090*/  SHF.R.U32.HI R237, RZ, 0x3, R237 ;  /* 0x00000003ffed7819 */ /* 0x000fe200000116ed */
[----:B------:R-:W-:Y:S06]  /*10a0*/  @P2 BRA `(.L_x_328) ;  /* 0x0000000000302947 */ /* 0x000fec0003800000 */
        /* <DEDUP_REMOVED lines=11> */
[----:B------:R-:W-:-:S12]  /*1160*/  UIADD3 UR25, UR27, UR7, URZ ;  /* 0x000000071b197290 */ /* 0x000fd8000fffe03f */
.L_x_328:
[----:B------:R-:W-:Y:S01]  /*1170*/  @!P1 IMAD.IADD R14, R37, 0x1, R15 ;  /* 0x00000001250e9824 */ /* 0x000fe200078e020f */
[----:B---3--:R-:W-:Y:S01]  /*1180*/  @!P1 LEA R24, P2, R36, R4, 0x1 ;  /* 0x0000000424189211 */ /* 0x008fe200078408ff */
[----:B------:R-:W-:Y:S01]  /*1190*/  IMAD R15, R33, UR10, RZ ;  /* 0x0000000a210f7c24 */ /* 0x000fe2000f8e02ff */
[----:B------:R-:W-:Y:S01]  /*11a0*/  ULDC.64 UR6, c[0x0][0x260] ;  /* 0x0000980000067ab9 */ /* 0x000fe20000000a00 */
[----:B------:R-:W-:Y:S01]  /*11b0*/  IMAD.WIDE.U32 R34, R32, UR10, R30 ;  /* 0x0000000a20227c25 */ /* 0x000fe2000f8e001e */
[----:B------:R-:W-:Y:S01]  /*11c0*/  @!P1 LEA.HI.X R25, R36, R5, R14, 0x1, P2 ;  /* 0x0000000524199211 */ /* 0x000fe200010f0c0e */
[----:B------:R-:W-:Y:S01]  /*11d0*/  USHF.R.S32.HI UR22, URZ, 0x1f, UR13 ;  /* 0x0000001f3f167899 */ /* 0x000fe2000801140d */
[C---:B------:R-:W-:Y:S01]  /*11e0*/  ISETP.GE.AND P2, PT, R32.reuse, UR14, PT ;  /* 0x0000000e20007c0c */ /* 0x040fe2000bf46270 */
[----:B------:R-:W-:Y:S01]  /*11f0*/  IMAD R4, R32, UR11, R15 ;  /* 0x0000000b20047c24 */ /* 0x000fe2000f8e020f */
[----:B------:R-:W-:Y:S01]  /*1200*/  IADD3 R244, P3, R34, UR24, RZ ;  /* 0x0000001822f47c10 */ /* 0x000fe2000ff7e0ff */
[C---:B------:R-:W-:Y:S01]  /*1210*/  @!P1 IMAD R15, R18.reuse, 0x2, R29 ;  /* 0x00000002120f9824 */ /* 0x040fe200078e021d */
[----:B------:R-:W-:Y:S01]  /*1220*/  USHF.L.U64.HI UR14, UR10, 0x6, UR11 ;  /* 0x000000060a0e7899 */ /* 0x000fe2000801020b */
[-C--:B-1----:R-:W-:Y:S01]  /*1230*/  @!P0 IMAD R17, R17, R6.reuse, RZ ;  /* 0x0000000611118224 */ /* 0x082fe200078e02ff */
[----:B------:R-:W-:Y:S01]  /*1240*/  IADD3.X R245, R35, UR23, R4, P3, !PT ;  /* 0x0000001723f57c10 */ /* 0x000fe20009ffe404 */
[----:B------:R-:W-:Y:S01]  /*1250*/  @!P0 IMAD.MOV.U32 R21, RZ, RZ, R23 ;  /* 0x000000ffff158224 */ /* 0x000fe200078e0017 */
[----:B------:R-:W1:Y:S01]  /*1260*/  @!P0 LDC.64 R4, c[0x0][0x210] ;  /* 0x00008400ff048b82 */ /* 0x000e620000000a00 */
[C---:B------:R-:W-:Y:S01]  /*1270*/  @!P0 IMAD R14, R18.reuse, 0x2, R27 ;  /* 0x00000002120e8824 */ /* 0x040fe200078e021b */
[----:B------:R-:W-:Y:S01]  /*1280*/  @!PT LDS RZ, [RZ] ;  /* 0x00000000fffff984 */ /* 0x000fe20000000800 */
[----:B------:R-:W-:Y:S01]  /*1290*/  @!PT LDS RZ, [RZ] ;  /* 0x00000000fffff984 */ /* 0x000fe20000000800 */
[----:B------:R-:W-:Y:S01]  /*12a0*/  @!PT LDS RZ, [RZ] ;  /* 0x00000000fffff984 */ /* 0x000fe20000000800 */
[----:B------:R-:W-:Y:S01]  /*12b0*/  @!P1 LDGSTS.E.BYPASS.LTC128B.128 [R15+0x2000], desc[UR18][R24.64] ;  /* 0x02000000180f9fae */ /* 0x000fe2000b901d52 */
[C---:B------:R-:W-:Y:S01]  /*12c0*/  @!P6 IMAD R13, R18.reuse, 0x2, R13 ;  /* 0x00000002120de824 */ /* 0x040fe200078e020d */
[----:B------:R-:W-:Y:S01]  /*12d0*/  USHF.L.U32 UR20, UR10, 0x6, URZ ;  /* 0x000000060a147899 */ /* 0x000fe2000800063f */
[----:B------:R-:W-:Y:S01]  /*12e0*/  @!P5 IMAD R11, R18, 0x2, R11 ;  /* 0x00000002120bd824 */ /* 0x000fe200078e020b */
[----:B------:R-:W-:Y:S01]  /*12f0*/  @!P1 LDGSTS.E.BYPASS.LTC128B.128 [R15+0x6000], desc[UR18][R24.64+0x80] ;  /* 0x06000080180f9fae */ /* 0x000fe2000b901d52 */
[C---:B------:R-:W-:Y:S01]  /*1300*/  @!P0 IMAD R18, R16.reuse, R7, R17 ;  /* 0x0000000710128224 */ /* 0x040fe200078e0211 */
[----:B------:R-:W-:Y:S01]  /*1310*/  SHF.R.S32.HI R17, RZ, 0x1f, R2 ;  /* 0x0000001fff117819 */ /* 0x000fe20000011402 */
[----:B------:R-:W-:Y:S01]  /*1320*/  @!P0 IMAD.WIDE.U32 R20, R16, R6, R20 ;  /* 0x0000000610148225 */ /* 0x000fe200078e0014 */
[----:B------:R-:W-:Y:S01]  /*1330*/  @!P1 LDGSTS.E.BYPASS.LTC128B.128 [R15+0xa000], desc[UR18][R24.64+0x100] ;  /* 0x0a000100180f9fae */ /* 0x000fe2000b901d52 */
[----:B------:R-:W2:Y:S01]  /*1340*/  @!P6 LDC.64 R6, c[0x0][0x218] ;  /* 0x00008600ff06eb82 */ /* 0x000ea20000000a00 */
[----:B------:R-:W-:Y:S01]  /*1350*/  UIMAD UR24, UR14, UR13, URZ ;  /* 0x0000000d0e1872a4 */ /* 0x000fe2000f8e023f */
[----:B------:R-:W-:Y:S01]  /*1360*/  IMAD R19, R33, UR8, RZ ;  /* 0x0000000821137c24 */ /* 0x000fe2000f8e02ff */
[----:B------:R3:W-:Y:S01]  /*1370*/  @!P1 LDGSTS.E.BYPASS.LTC128B.128 [R15+0xe000], desc[UR18][R24.64+0x180] ;  /* 0x0e000180180f9fae */ /* 0x0007e2000b901d52 */
[----:B------:R-:W-:Y:S01]  /*1380*/  IMAD.WIDE.U32 R30, R32, UR8, R30 ;  /* 0x00000008201e7c25 */ /* 0x000fe2000f8e001e */
[----:B------:R-:W-:Y:S01]  /*1390*/  UIMAD UR24, UR22, UR20, UR24 ;  /* 0x00000014161872a4 */ /* 0x000fe2000f8e0218 */
[----:B------:R-:W-:Y:S01]  /*13a0*/  LOP3.LUT R237, R26, R237, RZ, 0x3c, !PT ;  /* 0x000000ed1aed7212 */ /* 0x000fe200078e3cff */
[----:B------:R-:W-:Y:S01]  /*13b0*/  USHF.L.U32 UR23, UR10, 0x5, URZ ;  /* 0x000000050a177899 */ /* 0x000fe2000800063f */
[----:B------:R-:W-:Y:S01]  /*13c0*/  @!P0 IMAD.IADD R18, R21, 0x1, R18 ;  /* 0x0000000115128824 */ /* 0x000fe200078e0212 */
[----:B------:R-:W-:Y:S01]  /*13d0*/  IADD3 R242, P3, R30, UR26, RZ ;  /* 0x0000001a1ef27c10 */ /* 0x000fe2000ff7e0ff */
[----:B------:R-:W-:Y:S01]  /*13e0*/  IMAD R19, R32, UR9, R19 ;  /* 0x0000000920137c24 */ /* 0x000fe2000f8e0213 */
[----:B------:R-:W-:Y:S01]  /*13f0*/  USHF.L.U64.HI UR10, UR10, 0x5, UR11 ;  /* 0x000000050a0a7899 */ /* 0x000fe2000801020b */
[----:B------:R-:W-:Y:S01]  /*1400*/  IMAD.WIDE.U32 R244, R2, UR6, R244 ;  /* 0x0000000602f47c25 */ /* 0x000fe2000f8e00f4 */
[C---:B-1----:R-:W-:Y:S01]  /*1410*/  @!P0 LEA R22, P1, R20.reuse, R4, 0x1 ;  /* 0x0000000414168211 */ /* 0x042fe200078208ff */
[----:B------:R-:W-:Y:S01]  /*1420*/  UISETP.GE.AND UP0, UPT, UR21, 0x41, UPT ;  /* 0x000000411500788c */ /* 0x000fe2000bf06270 */
[----:B------:R-:W-:Y:S01]  /*1430*/  IADD3.X R243, R31, UR25, R19, P3, !PT ;  /* 0x000000191ff37c10 */ /* 0x000fe20009ffe413 */
[C---:B------:R-:W-:Y:S01]  /*1440*/  IMAD R19, R17.reuse, UR6, RZ ;  /* 0x0000000611137c24 */ /* 0x040fe2000f8e02ff */
[----:B------:R-:W-:Y:S01]  /*1450*/  @!P0 LEA.HI.X R23, R20, R5, R18, 0x1, P1 ;  /* 0x0000000514178211 */ /* 0x000fe200008f0c12 */
[----:B------:R-:W-:Y:S01]  /*1460*/  IMAD.MOV.U32 R246, RZ, RZ, R244 ;  /* 0x000000fffff67224 */ /* 0x000fe200078e00f4 */
[----:B------:R-:W1:Y:S01]  /*1470*/  @!P5 LDC.64 R4, c[0x0][0x218] ;  /* 0x00008600ff04db82 */ /* 0x000e620000000a00 */
[----:B------:R-:W-:Y:S01]  /*1480*/  IMAD R19, R2, UR7, R19 ;  /* 0x0000000702137c24 */ /* 0x000fe2000f8e0213 */
[----:B------:R-:W-:Y:S01]  /*1490*/  ULDC.64 UR6, c[0x0][0x268] ;  /* 0x00009a0000067ab9 */ /* 0x000fe20000000a00 */
[----:B------:R-:W-:Y:S01]  /*14a0*/  @!P0 LDGSTS.E.BYPASS.LTC128B.128 [R14+0x3000], desc[UR18][R22.64] ;  /* 0x03000000160e8fae */ /* 0x000fe2000b901d52 */
[----:B------:R-:W-:-:S02]  /*14b0*/  IMAD R239, R17, UR6, RZ ;  /* 0x0000000611ef7c24 */ /* 0x000fc4000f8e02ff */
[----:B------:R-:W-:Y:S01]  /*14c0*/  IMAD.IADD R247, R245, 0x1, R19 ;  /* 0x00000001f5f77824 */ /* 0x000fe200078e0213 */
[----:B------:R-:W-:Y:S01]  /*14d0*/  @!P0 LDGSTS.E.BYPASS.LTC128B.128 [R14+0x7000], desc[UR18][R22.64+0x80] ;  /* 0x07000080160e8fae */ /* 0x000fe2000b901d52 */
[----:B------:R-:W-:Y:S02]  /*14e0*/  IMAD.U32 R19, RZ, RZ, UR13 ;  /* 0x0000000dff137e24 */ /* 0x000fe4000f8e00ff */
[----:B------:R-:W-:Y:S01]  /*14f0*/  IMAD.WIDE.U32 R242, R2, UR6, R242 ;  /* 0x0000000602f27c25 */ /* 0x000fe2000f8e00f2 */
[----:B------:R-:W-:Y:S01]  /*1500*/  @!P0 LDGSTS.E.BYPASS.LTC128B.128 [R14+0xb000], desc[UR18][R22.64+0x100] ;  /* 0x0b000100160e8fae */ /* 0x000fe2000b901d52 */
[----:B------:R-:W-:Y:S02]  /*1510*/  UIMAD UR6, UR22, UR8, URZ ;  /* 0x00000008160672a4 */ /* 0x000fe4000f8e023f */
[----:B------:R-:W-:Y:S01]  /*1520*/  IMAD.WIDE.U32 R18, R19, UR20, R246 ;  /* 0x0000001413127c25 */ /* 0x000fe2000f8e00f6 */
[----:B------:R4:W-:Y:S01]  /*1530*/  @!P0 LDGSTS.E.BYPASS.LTC128B.128 [R14+0xf000], desc[UR18][R22.64+0x180] ;  /* 0x0f000180160e8fae */ /* 0x0009e2000b901d52 */
[----:B------:R-:W-:-:S02]  /*1540*/  UIMAD UR6, UR13, UR9, UR6 ;  /* 0x000000090d0672a4 */ /* 0x000fc4000f8e0206 */
[----:B------:R-:W-:Y:S01]  /*1550*/  VIADD R16, R19, UR24 ;  /* 0x0000001813107c36 */ /* 0x000fe20008000000 */
[----:B--2---:R-:W-:Y:S01]  /*1560*/  @!P6 LEA R20, P3, R18, R6, 0x1 ;  /* 0x000000061214e211 */ /* 0x004fe200078608ff */
[----:B------:R-:W-:Y:S01]  /*1570*/  IMAD R239, R2, UR7, R239 ;  /* 0x0000000702ef7c24 */ /* 0x000fe2000f8e02ef */
[C---:B------:R-:W-:Y:S01]  /*1580*/  @!P5 IADD3 R2, P1, R18.reuse, UR23, RZ ;  /* 0x000000171202dc10 */ /* 0x040fe2000ff3e0ff */
[----:B------:R-:W-:Y:S01]  /*1590*/  UIMAD.WIDE.U32 UR24, UR13, UR8, URZ ;  /* 0x000000080d1872a5 */ /* 0x000fe2000f8e003f */
[----:B------:R-:W-:Y:S01]  /*15a0*/  @!P6 LEA.HI.X R21, R18, R7, R16, 0x1, P3 ;  /* 0x000000071215e211 */ /* 0x000fe200018f0c10 */
[----:B------:R-:W-:Y:S01]  /*15b0*/  IMAD.SHL.U32 R18, R12, 0x40, RZ ;  /* 0x000000400c127824 */ /* 0x000fe200078e00ff */
[----:B------:R-:W-:Y:S01]  /*15c0*/  @!P5 IADD3.X R17, R16, UR10, RZ, P1, !PT ;  /* 0x0000000a1011dc10 */ /* 0x000fe20008ffe4ff */
[----:B------:R-:W2:Y:S01]  /*15d0*/  @!P2 LDC.64 R6, c[0x0][0x220] ;  /* 0x00008800ff06ab82 */ /* 0x000ea20000000a00 */
[----:B-1----:R-:W-:Y:S01]  /*15e0*/  @!P5 LEA R16, P0, R2, R4, 0x1 ;  /* 0x000000040210d211 */ /* 0x002fe200078008ff */
[----:B------:R-:W-:Y:S01]  /*15f0*/  @!P6 LDGSTS.E.BYPASS.LTC128B.128 [R13+0x10000], desc[UR18][R20.64] ;  /* 0x10000000140defae */ /* 0x000fe2000b901d52 */
[----:B---3--:R-:W-:Y:S01]  /*1600*/  IMAD.SHL.U32 R15, R8, 0x8, RZ ;  /* 0x00000008080f7824 */ /* 0x008fe200078e00ff */
[----:B------:R-:W-:Y:S01]  /*1610*/  UIADD3 UR6, UR25, UR6, URZ ;  /* 0x0000000619067290 */ /* 0x000fe2000fffe03f */
[----:B------:R-:W-:Y:S01]  /*1620*/  @!P5 LEA.HI.X R17, R2, R5, R17, 0x1, P0 ;  /* 0x000000050211d211 */ /* 0x000fe200000f0c11 */
[----:B------:R-:W-:Y:S01]  /*1630*/  @!P6 LDGSTS.E.BYPASS.LTC128B.128 [R13+0x12000], desc[UR18][R20.64+0x80] ;  /* 0x12000080140defae */ /* 0x000fe2000b901d52 */
[----:B------:R-:W-:Y:S01]  /*1640*/  IMAD.IADD R239, R243, 0x1, R239 ;  /* 0x00000001f3ef7824 */ /* 0x000fe200078e02ef */
[----:B------:R-:W1:Y:S01]  /*1650*/  @!P4 LDC.64 R4, c[0x0][0x220] ;  /* 0x00008800ff04cb82 */ /* 0x000e620000000a00 */
[----:B------:R-:W-:Y:S01]  /*1660*/  IMAD.SHL.U32 R85, R9, 0x40, RZ ;  /* 0x0000004009557824 */ /* 0x000fe200078e00ff */
[----:B------:R-:W-:Y:S01]  /*1670*/  @!P6 LDGSTS.E.BYPASS.LTC128B.128 [R13+0x14000], desc[UR18][R20.64+0x100] ;  /* 0x14000100140defae */ /* 0x000fe2000b901d52 */
[----:B------:R-:W-:-:S02]  /*1680*/  IMAD R237, R8, 0x200, R237 ;  /* 0x0000020008ed7824 */ /* 0x000fc400078e02ed */
[----:B------:R-:W-:Y:S01]  /*1690*/  IMAD.U32 R19, RZ, RZ, UR25 ;  /* 0x00000019ff137e24 */ /* 0x000fe2000f8e00ff */
[----:B------:R3:W-:Y:S01]  /*16a0*/  @!P6 LDGSTS.E.BYPASS.LTC128B.128 [R13+0x16000], desc[UR18][R20.64+0x180] ;  /* 0x16000180140defae */ /* 0x0007e2000b901d52 */
[----:B------:R-:W-:Y:S02]  /*16b0*/  LOP3.LUT R85, R85, 0xfffffe00, RZ, 0xc0, !PT ;  /* 0xfffffe0055557812 */ /* 0x000fe400078ec0ff */
[----:B----4-:R-:W-:Y:S01]  /*16c0*/  LOP3.LUT R14, R18, 0x1c0, RZ, 0xc0, !PT ;  /* 0x000001c0120e7812 */ /* 0x010fe200078ec0ff */
[----:B------:R-:W-:Y:S01]  /*16d0*/  @!P5 LDGSTS.E.BYPASS.LTC128B.128 [R11+0x11000], desc[UR18][R16.64] ;  /* 0x11000000100bdfae */ /* 0x000fe2000b901d52 */
[----:B------:R-:W-:Y:S01]  /*16e0*/  IMAD.U32 R18, RZ, RZ, UR24 ;  /* 0x00000018ff127e24 */ /* 0x000fe2000f8e00ff */
[----:B------:R-:W-:Y:S02]  /*16f0*/  LEA R237, R237, UR4, 0x1 ;  /* 0x00000004eded7c11 */ /* 0x000fe4000f8e08ff */
[----:B------:R-:W-:Y:S01]  /*1700*/  @!P5 LDGSTS.E.BYPASS.LTC128B.128 [R11+0x13000], desc[UR18][R16.64+0x80] ;  /* 0x13000080100bdfae */ /* 0x000fe2000b901d52 */
[----:B------:R-:W-:-:S02]  /*1710*/  LOP3.LUT R15, R14, 0x8, R15, 0xf8, !PT ;  /* 0x000000080e0f7812 */ /* 0x000fc400078ef80f */
[----:B------:R-:W-:Y:S01]  /*1720*/  SHF.R.U32.HI R2, RZ, 0x3, R14 ;  /* 0x00000003ff027819 */ /* 0x000fe2000001160e */
[----:B------:R-:W-:Y:S01]  /*1730*/  @!P5 LDGSTS.E.BYPASS.LTC128B.128 [R11+0x15000], desc[UR18][R16.64+0x100] ;  /* 0x15000100100bdfae */ /* 0x000fe2000b901d52 */
[----:B------:R-:W-:Y:S02]  /*1740*/  IMAD.U32 R14, RZ, RZ, UR6 ;  /* 0x00000006ff0e7e24 */ /* 0x000fe4000f8e00ff */
[----:B------:R-:W-:Y:S01]  /*1750*/  LOP3.LUT R2, R15, R2, RZ, 0x3c, !PT ;  /* 0x000000020f027212 */ /* 0x000fe200078e3cff */
[----:B------:R4:W-:Y:S01]  /*1760*/  @!P5 LDGSTS.E.BYPASS.LTC128B.128 [R11+0x17000], desc[UR18][R16.64+0x180] ;  /* 0x17000180100bdfae */ /* 0x0009e2000b901d52 */
[----:B------:R-:W-:Y:S02]  /*1770*/  IMAD.U32 R15, RZ, RZ, UR9 ;  /* 0x00000009ff0f7e24 */ /* 0x000fe4000f8e00ff */
[----:B------:R-:W-:Y:S01]  /*1780*/  VIADD R235, R237, 0x10020 ;  /* 0x00010020edeb7836 */ /* 0x000fe20000000000 */
[----:B------:R-:W0:Y:S01]  /*1790*/  LDGDEPBAR ;  /* 0x00000000000079af */ /* 0x000e220000000000 */
[----:B---3--:R-:W-:Y:S01]  /*17a0*/  LEA R13, P0, R18, R242, 0x6 ;  /* 0x000000f2120d7211 */ /* 0x008fe200078030ff */
[----:B------:R-:W-:-:S03]  /*17b0*/  IMAD.U32 R20, RZ, RZ, UR8 ;  /* 0x00000008ff147e24 */ /* 0x000fc6000f8e00ff */
[----:B------:R-:W-:Y:S02]  /*17c0*/  LEA.HI.X R14, R18, R239, R14, 0x6, P0 ;  /* 0x000000ef120e7211 */ /* 0x000fe400000f340e */
[----:B------:R-:W-:Y:S01]  /*17d0*/  LEA.HI R18, R10, R3, RZ, 0x5 ;  /* 0x000000030a127211 */ /* 0x000fe200078f28ff */
[----:B------:R-:W-:Y:S01]  /*17e0*/  IMAD.U32 R10, RZ, RZ, UR8 ;  /* 0x00000008ff0a7e24 */ /* 0x000fe2000f8e00ff */
[----:B------:R-:W-:Y:S01]  /*17f0*/  @!P4 LEA R9, P0, R20, R13, 0x5 ;  /* 0x0000000d1409c211 */ /* 0x000fe200078028ff */
[----:B------:R-:W-:Y:S01]  /*1800*/  IMAD.SHL.U32 R3, R3, 0x2, RZ ;  /* 0x0000000203037824 */ /* 0x000fe200078e00ff */
[----:B------:R-:W-:Y:S02]  /*1810*/  SHF.R.S32.HI R18, RZ, 0x5, R18 ;  /* 0x00000005ff127819 */ /* 0x000fe40000011412 */
[----:B--2---:R-:W-:Y:S02]  /*1820*/  @!P2 LEA R6, P1, R13, R6, 0x1 ;  /* 0x000000060d06a211 */ /* 0x004fe400078208ff */
[----:B------:R-:W-:-:S02]  /*1830*/  @!P4 LEA.HI.X R10, R10, R14, R15, 0x5, P0 ;  /* 0x0000000e0a0ac211 */ /* 0x000fc400000f2c0f */
[----:B------:R-:W-:Y:S01]  /*1840*/  @!P2 LEA.HI.X R7, R13, R7, R14, 0x1, P1 ;  /* 0x000000070d07a211 */ /* 0x000fe200008f0c0e */
[----:B------:R-:W-:-:S04]  /*1850*/  DEPBAR.LE SB0, 0x0 ;  /* 0x000080000000791a */ /* 0x000fc80000000000 */
[----:B------:R-:W-:Y:S01]  /*1860*/  BAR.SYNC.DEFER_BLOCKING 0x0 ;  /* 0x0000000000007b1d */ /* 0x000fe20000010000 */
[----:B----4-:R-:W-:Y:S01]  /*1870*/  IMAD R11, R18, 0x400, R85 ;  /* 0x00000400120b7824 */ /* 0x010fe200078e0255 */
[----:B-1----:R-:W-:-:S03]  /*1880*/  @!P4 LEA R14, P0, R9, R4, 0x1 ;  /* 0x00000004090ec211 */ /* 0x002fc600078008ff */
        /* <DEDUP_REMOVED lines=15> */
[----:B------:R-:W-:-:S03]  /*1980*/  R2P PR, R12, 0x6 ;  /* 0x000000060c007804 */ /* 0x000fc60000000000 */
[----:B------:R-:W-:Y:S02]  /*1990*/  @P4 STS.128 [R240+0x19000], RZ ;  /* 0x019000fff0004388 */ /* 0x000fe40000000c00 */
[----:B------:R-:W-:Y:S02]  /*19a0*/  SEL R5, R5, 0xffffffe0, !P2 ;  /* 0xffffffe005057807 */ /* 0x000fe40005000000 */
[----:B------:R-:W-:Y:S03]  /*19b0*/  @P4 STS.128 [R240+0x1b000], RZ ;  /* 0x01b000fff0004388 */ /* 0x000fe60000000c00 */
[----:B------:R-:W-:Y:S01]  /*19c0*/  IMAD R234, R5, 0x2, R238 ;  /* 0x0000000205ea7824 */ /* 0x000fe200078e02ee */
[----:B------:R-:W-:Y:S04]  /*19d0*/  @P4 STS.128 [R240+0x1d000], RZ ;  /* 0x01d000fff0004388 */ /* 0x000fe80000000c00 */
[----:B------:R-:W-:Y:S04]  /*19e0*/  @P4 STS.128 [R240+0x1f000], RZ ;  /* 0x01f000fff0004388 */ /* 0x000fe80000000c00 */
[----:B------:R-:W-:Y:S01]  /*19f0*/  @!PT LDS RZ, [RZ] ;  /* 0x00000000fffff984 */ /* 0x000fe20000000800 */
[----:B------:R-:W-:Y:S01]  /*1a00*/  @!PT LDS RZ, [RZ] ;  /* 0x00000000fffff984 */ /* 0x000fe20000000800 */
[----:B------:R-:W-:Y:S01]  /*1a10*/  @!PT LDS RZ, [RZ] ;  /* 0x00000000fffff984 */ /* 0x000fe20000000800 */
[----:B------:R-:W-:Y:S04]  /*1a20*/  @!P4 LDGSTS.E.BYPASS.LTC128B.128 [R240+0x19000], desc[UR18][R14.64] ;  /* 0x190000000ef0cfae */ /* 0x000fe8000b901d52 */
[----:B------:R-:W-:Y:S01]  /*1a30*/  @!P4 LDGSTS.E.BYPASS.LTC128B.128 [R240+0x1b000], desc[UR18][R14.64+0x80] ;  /* 0x1b0000800ef0cfae */ /* 0x000fe2000b901d52 */
[----:B-1----:R-:W-:-:S03]  /*1a40*/  IMAD.MOV.U32 R7, RZ, RZ, 0x10 ;  /* 0x00000010ff077424 */ /* 0x002fc600078e00ff */
[----:B------:R-:W-:Y:S04]  /*1a50*/  @!P4 LDGSTS.E.BYPASS.LTC128B.128 [R240+0x1d000], desc[UR18][R14.64+0x100] ;  /* 0x1d0001000ef0cfae */ /* 0x000fe8000b901d52 */
[----:B------:R1:W-:Y:S01]  /*1a60*/  @!P4 LDGSTS.E.BYPASS.LTC128B.128 [R240+0x1f000], desc[UR18][R14.64+0x180] ;  /* 0x1f0001800ef0cfae */ /* 0x0003e2000b901d52 */
[----:B------:R-:W-:Y:S02]  /*1a70*/  SEL R7, R7, 0xfffffff0, !P1 ;  /* 0xfffffff007077807 */ /* 0x000fe40004800000 */
[----:B------:R-:W-:Y:S01]  /*1a80*/  R2P PR, R0, 0x6 ;  /* 0x0000000600007804 */ /* 0x000fe20000000000 */
[----:B------:R-:W-:Y:S01]  /*1a90*/  LDSM.16.M88.4 R28, [R238] ;  /* 0x00000000ee1c783b */ /* 0x000fe20000000200 */
[----:B------:R-:W-:Y:S02]  /*1aa0*/  VIADD R0, R237, 0x10000 ;  /* 0x00010000ed007836 */ /* 0x000fe40000000000 */
[----:B------:R-:W-:Y:S01]  /*1ab0*/  IMAD R236, R7, 0x2, R238 ;  /* 0x0000000207ec7824 */ /* 0x000fe200078e02ee */
[----:B------:R-:W1:Y:S03]  /*1ac0*/  LDSM.16.M88.4 R8, [R237+0x10000] ;  /* 0x01000000ed08783b */ /* 0x000e660000000200 */
[----:B------:R-:W-:Y:S01]  /*1ad0*/  IMAD R233, R5, 0x2, R236 ;  /* 0x0000000205e97824 */ /* 0x000fe200078e02ec */
[----:B------:R-:W2:Y:S04]  /*1ae0*/  LDSM.16.M88.4 R44, [R237+0x10800] ;  /* 0x01080000ed2c783b */ /* 0x000ea80000000200 */
[----:B------:R-:W-:Y:S01]  /*1af0*/  @P1 VIADD R235, R0, 0xffffffe0 ;  /* 0xffffffe000eb1836 */ /* 0x000fe20000000000 */
[----:B------:R-:W3:Y:S01]  /*1b00*/  LDSM.16.M88.4 R36, [R237+0x11000] ;  /* 0x01100000ed24783b */ /* 0x000ee20000000200 */
[----:B------:R-:W-:-:S03]  /*1b10*/  IMAD.MOV.U32 R0, RZ, RZ, 0x40 ;  /* 0x00000040ff007424 */ /* 0x000fc600078e00ff */
[----:B------:R-:W4:Y:S02]  /*1b20*/  LDSM.16.M88.4 R68, [R237+0x11800] ;  /* 0x01180000ed44783b */ /* 0x000f240000000200 */
[----:B------:R-:W-:Y:S02]  /*1b30*/  SEL R0, R0, 0xffffffc0, !P2 ;  /* 0xffffffc000007807 */ /* 0x000fe40005000000 */
[----:B------:R-:W-:Y:S03]  /*1b40*/  LDSM.16.M88.4 R64, [R236] ;  /* 0x00000000ec40783b */ /* 0x000fe60000000200 */
[----:B------:R-:W-:Y:S01]  /*1b50*/  IMAD.IADD R231, R237, 0x1, R0 ;  /* 0x00000001ede77824 */ /* 0x000fe200078e0200 */
[----:B------:R-:W5:Y:S01]  /*1b60*/  LDSM.16.M88.4 R16, [R235] ;  /* 0x00000000eb10783b */ /* 0x000f620000000200 */
[----:B------:R-:W-:Y:S01]  /*1b70*/  IMAD.IADD R224, R0, 0x1, R235 ;  /* 0x0000000100e07824 */ /* 0x000fe200078e02eb */
[----:B------:R-:W-:Y:S01]  /*1b80*/  LOP3.LUT R0, R3, 0x6, RZ, 0xc0, !PT ;  /* 0x0000000603007812 */ /* 0x000fe200078ec0ff */
[----:B------:R-:W-:Y:S01]  /*1b90*/  IMAD.U32 R3, RZ, RZ, UR13 ;  /* 0x0000000dff037e24 */ /* 0x000fe2000f8e00ff */
[----:B------:R-:W5:Y:S03]  /*1ba0*/  LDSM.16.M88.4 R60, [R235+0x800] ;  /* 0x00080000eb3c783b */ /* 0x000f660000000200 */
[----:B------:R-:W-:Y:S01]  /*1bb0*/  IMAD R3, R3, 0x40, R0 ;  /* 0x0000004003037824 */ /* 0x000fe200078e0200 */
[----:B------:R-:W5:Y:S03]  /*1bc0*/  LDSM.16.M88.4 R56, [R235+0x1000] ;  /* 0x00100000eb38783b */ /* 0x000f660000000200 */
[C---:B------:R-:W-:Y:S01]  /*1bd0*/  VIADD R0, R3.reuse, 0x8 ;  /* 0x0000000803007836 */ /* 0x040fe20000000000 */
[----:B------:R-:W5:Y:S01]  /*1be0*/  LDSM.16.M88.4 R52, [R235+0x1800] ;  /* 0x00180000eb34783b */ /* 0x000f620000000200 */
[C---:B------:R-:W-:Y:S01]  /*1bf0*/  VIADD R4, R3.reuse, 0x1 ;  /* 0x0000000103047836 */ /* 0x040fe20000000000 */
[C---:B------:R-:W-:Y:S01]  /*1c00*/  ISETP.GE.AND P1, PT, R3.reuse, UR21, PT ;  /* 0x0000001503007c0c */ /* 0x040fe2000bf26270 */
[C---:B------:R-:W-:Y:S01]  /*1c10*/  VIADD R6, R3.reuse, 0x9 ;  /* 0x0000000903067836 */ /* 0x040fe20000000000 */
[----:B------:R-:W-:Y:S01]  /*1c20*/  LDSM.16.M88.4 R24, [R234] ;  /* 0x00000000ea18783b */ /* 0x000fe20000000200 */
[----:B------:R-:W-:Y:S01]  /*1c30*/  ISETP.GE.AND P6, PT, R0, UR21, PT ;  /* 0x0000001500007c0c */ /* 0x000fe2000bfc6270 */
[C---:B------:R-:W-:Y:S01]  /*1c40*/  VIADD R0, R3.reuse, 0x11 ;  /* 0x0000001103007836 */ /* 0x040fe20000000000 */
[C---:B-1----:R-:W-:Y:S01]  /*1c50*/  HMMA.16816.F32.BF16 R12, R28.reuse, R8, RZ ;  /* 0x000000081c0c723c */ /* 0x042fe200000418ff */
[----:B------:R-:W1:Y:S01]  /*1c60*/  LDSM.16.M88.4 R20, [R231+0x10000] ;  /* 0x01000000e714783b */ /* 0x000e620000000200 */
[----:B------:R-:W-:Y:S01]  /*1c70*/  ISETP.GE.AND P0, PT, R4, UR21, PT ;  /* 0x0000001504007c0c */ /* 0x000fe2000bf06270 */
[C---:B------:R-:W-:Y:S01]  /*1c80*/  VIADD R4, R3.reuse, 0x10 ;  /* 0x0000001003047836 */ /* 0x040fe20000000000 */
[----:B------:R-:W-:Y:S01]  /*1c90*/  ISETP.GE.AND P3, PT, R0, UR21, PT ;  /* 0x0000001500007c0c */ /* 0x000fe2000bf66270 */
[----:B------:R-:W-:Y:S01]  /*1ca0*/  LDSM.16.M88.4 R80, [R231+0x11000] ;  /* 0x01100000e750783b */ /* 0x000fe20000000200 */
[C---:B------:R-:W-:Y:S01]  /*1cb0*/  HMMA.16816.F32.BF16 R8, R28.reuse, R10, RZ ;  /* 0x0000000a1c08723c */ /* 0x040fe200000418ff */
[C---:B------:R-:W-:Y:S01]  /*1cc0*/  VIADD R0, R3.reuse, 0x18 ;  /* 0x0000001803007836 */ /* 0x040fe20000000000 */
[----:B------:R-:W-:Y:S01]  /*1cd0*/  ISETP.GE.AND P5, PT, R6, UR21, PT ;  /* 0x0000001506007c0c */ /* 0x000fe2000bfa6270 */
[----:B------:R-:W-:Y:S01]  /*1ce0*/  LDSM.16.M88.4 R76, [R231+0x11800] ;  /* 0x01180000e74c783b */ /* 0x000fe20000000200 */
[C---:B------:R-:W-:Y:S01]  /*1cf0*/  VIADD R6, R3.reuse, 0x19 ;  /* 0x0000001903067836 */ /* 0x040fe20000000000 */
[----:B------:R-:W-:Y:S01]  /*1d00*/  ISETP.GE.AND P4, PT, R4, UR21, PT ;  /* 0x0000001504007c0c */ /* 0x000fe2000bf86270 */
[----:B--2---:R-:W-:Y:S01]  /*1d10*/  HMMA.16816.F32.BF16 R48, R28, R44, RZ ;  /* 0x0000002c1c30723c */ /* 0x004fe200000418ff */
[----:B------:R-:W-:Y:S01]  /*1d20*/  LDSM.16.M88.4 R72, [R233] ;  /* 0x00000000e948783b */ /* 0x000fe20000000200 */
[----:B------:R-:W-:Y:S01]  /*1d30*/  ISETP.GE.AND P2, PT, R0, UR21, PT ;  /* 0x0000001500007c0c */ /* 0x000fe2000bf46270 */
[----:B------:R-:W-:-:S02]  /*1d40*/  VIADD R0, R3, 0x21 ;  /* 0x0000002103007836 */ /* 0x000fc40000000000 */
[----:B------:R-:W0:Y:S01]  /*1d50*/  LDGDEPBAR ;  /* 0x00000000000079af */ /* 0x000e220000000000 */
[C---:B---3--:R-:W-:Y:S06]  /*1d60*/  HMMA.16816.F32.BF16 R40, R28.reuse, R36, RZ ;  /* 0x000000241c28723c */ /* 0x048fec00000418ff */
[C---:B------:R-:W-:Y:S06]  /*1d70*/  HMMA.16816.F32.BF16 R44, R28.reuse, R46, RZ ;  /* 0x0000002e1c2c723c */ /* 0x040fec00000418ff */
[C---:B------:R-:W-:Y:S06]  /*1d80*/  HMMA.16816.F32.BF16 R36, R28.reuse, R38, RZ ;  /* 0x000000261c24723c */ /* 0x040fec00000418ff */
[C---:B----4-:R-:W-:Y:S06]  /*1d90*/  HMMA.16816.F32.BF16 R32, R28.reuse, R68, RZ ;  /* 0x000000441c20723c */ /* 0x050fec00000418ff */
[----:B------:R-:W-:Y:S01]  /*1da0*/  HMMA.16816.F32.BF16 R28, R28, R70, RZ ;  /* 0x000000461c1c723c */ /* 0x000fe200000418ff */
[----:B------:R-:W-:Y:S05]  /*1db0*/  LDSM.16.M88.4 R68, [R224] ;  /* 0x00000000e044783b */ /* 0x000fea0000000200 */
[C---:B-----5:R-:W-:Y:S06]  /*1dc0*/  HMMA.16816.F32.BF16 R12, R64.reuse, R16, R12 ;  /* 0x00000010400c723c */ /* 0x060fec000004180c */
[C---:B------:R-:W-:Y:S01]  /*1dd0*/  HMMA.16816.F32.BF16 R8, R64.reuse, R18, R8 ;  /* 0x000000124008723c */ /* 0x040fe20000041808 */
[----:B------:R-:W2:Y:S05]  /*1de0*/  LDSM.16.M88.4 R16, [R231+0x10800] ;  /* 0x01080000e710783b */ /* 0x000eaa0000000200 */
        /* <DEDUP_REMOVED lines=9> */
[C---:B-1----:R-:W-:Y:S06]  /*1e80*/  HMMA.16816.F32.BF16 R12, R24.reuse, R20, R12 ;  /* 0x00000014180c723c */ /* 0x042fec000004180c */
[C---:B------:R-:W-:Y:S01]  /*1e90*/  HMMA.16816.F32.BF16 R56, R24.reuse, R22, R8 ;  /* 0x000000161838723c */ /* 0x040fe20000041808 */
[----:B------:R-:W-:Y:S04]  /*1ea0*/  LDSM.16.M88.4 R20, [R238+0x4000] ;  /* 0x00400000ee14783b */ /* 0x000fe80000000200 */
[----:B------:R-:W1:Y:S01]  /*1eb0*/  LDSM.16.M88.4 R8, [R237+0x12000] ;  /* 0x01200000ed08783b */ /* 0x000e620000000200 */
[C---:B--2---:R-:W-:Y:S06]  /*1ec0*/  HMMA.16816.F32.BF16 R48, R24.reuse, R16, R48 ;  /* 0x000000101830723c */ /* 0x044fec0000041830 */
[C---:B------:R-:W-:Y:S01]  /*1ed0*/  HMMA.16816.F32.BF16 R44, R24.reuse, R18, R44 ;  /* 0x00000012182c723c */ /* 0x040fe2000004182c */
[----:B------:R-:W2:Y:S05]  /*1ee0*/  LDSM.16.M88.4 R16, [R237+0x12800] ;  /* 0x01280000ed10783b */ /* 0x000eaa0000000200 */
        /* <DEDUP_REMOVED lines=20> */
[C---:B-1----:R-:W-:Y:S06]  /*2030*/  HMMA.16816.F32.BF16 R12, R20.reuse, R8, R12 ;  /* 0x00000008140c723c */ /* 0x042fec000004180c */
[C---:B------:R-:W-:Y:S01]  /*2040*/  HMMA.16816.F32.BF16 R68, R20.reuse, R10, R68 ;  /* 0x0000000a1444723c */ /* 0x040fe20000041844 */
[----:B------:R-:W1:Y:S05]  /*2050*/  LDSM.16.M88.4 R8, [R231+0x12000] ;  /* 0x01200000e708783b */ /* 0x000e6a0000000200 */
[C---:B--2---:R-:W-:Y:S06]  /*2060*/  HMMA.16816.F32.BF16 R48, R20.reuse, R16, R48 ;  /* 0x000000101430723c */ /* 0x044fec0000041830 */
[C---:B------:R-:W-:Y:S01]  /*2070*/  HMMA.16816.F32.BF16 R44, R20.reuse, R18, R44 ;  /* 0x00000012142c723c */ /* 0x040fe2000004182c */
[----:B------:R-:W2:Y:S05]  /*2080*/  LDSM.16.M88.4 R16, [R231+0x12800] ;  /* 0x01280000e710783b */ /* 0x000eaa0000000200 */
        /* <DEDUP_REMOVED lines=117> */
[----:B-1----:R-:W-:Y:S06]  /*27e0*/  HMMA.16816.F32.BF16 R12, R64, R8, R12 ;  /* 0x00000008400c723c */ /* 0x002fec000004180c */
[----:B------:R-:W-:Y:S06]  /*27f0*/  HMMA.16816.F32.BF16 R44, R52, R58, R44 ;  /* 0x0000003a342c723c */ /* 0x000fec000004182c */
[----:B------:R-:W-:Y:S01]  /*2800*/  HMMA.16816.F32.BF16 R76, R64, R10, R76 ;  /* 0x0000000a404c723c */ /* 0x000fe2000004184c */
[----:B------:R-:W-:Y:S05]  /*2810*/  LDSM.16.M88.4 R8, [R224+0x7000] ;  /* 0x00700000e008783b */ /* 0x000fea0000000200 */
[C---:B------:R-:W-:Y:S06]  /*2820*/  HMMA.16816.F32.BF16 R32, R52.reuse, R72, R32 ;  /* 0x000000483420723c */ /* 0x040fec0000041820 */
[----:B------:R-:W-:Y:S01]  /*2830*/  HMMA.16816.F32.BF16 R60, R52, R74, R60 ;  /* 0x0000004a343c723c */ /* 0x000fe2000004183c */
[----:B------:R-:W1:Y:S05]  /*2840*/  LDSM.16.M88.4 R52, [R231+0x17800] ;  /* 0x01780000e734783b */ /* 0x000e6a0000000200 */
[----:B--2---:R-:W-:Y:S06]  /*2850*/  HMMA.16816.F32.BF16 R48, R64, R16, R48 ;  /* 0x000000104030723c */ /* 0x004fec0000041830 */
[----:B----4-:R-:W-:Y:S06]  /*2860*/  HMMA.16816.F32.BF16 R12, R68, R20, R12 ;  /* 0x00000014440c723c */ /* 0x010fec000004180c */
[----:B------:R-:W-:Y:S01]  /*2870*/  HMMA.16816.F32.BF16 R44, R64, R18, R44 ;  /* 0x00000012402c723c */ /* 0x000fe2000004182c */
[----:B------:R-:W2:Y:S01]  /*2880*/  LDSM.16.M88.4 R16, [R224+0x7800] ;  /* 0x00780000e010783b */ /* 0x000ea20000000200 */
[----:B------:R-:W-:-:S04]  /*2890*/  DEPBAR.LE SB0, 0x0 ;  /* 0x000080000000791a */ /* 0x000fc80000000000 */
[----:B------:R-:W-:Y:S06]  /*28a0*/  HMMA.16816.F32.BF16 R76, R68, R22, R76 ;  /* 0x00000016444c723c */ /* 0x000fec000004184c */
[----:B------:R-:W-:Y:S06]  /*28b0*/  HMMA.16816.F32.BF16 R40, R64, R28, R40 ;  /* 0x0000001c4028723c */ /* 0x000fec0000041828 */
[----:B---3--:R-:W-:Y:S01]  /*28c0*/  HMMA.16816.F32.BF16 R48, R68, R24, R48 ;  /* 0x000000184430723c */ /* 0x008fe20000041830 */
[----:B------:R-:W-:Y:S01]  /*28d0*/  FSEL R21, R12, -INF , !P1 ;  /* 0xff8000000c157808 */ /* 0x000fe20004800000 */
[----:B------:R-:W-:Y:S01]  /*28e0*/  VIADD R12, R3, 0x20 ;  /* 0x00000020030c7836 */ /* 0x000fe20000000000 */
[----:B------:R-:W-:-:S02]  /*28f0*/  FSEL R4, R14, -INF , !P1 ;  /* 0xff8000000e047808 */ /* 0x000fc40004800000 */
[----:B------:R-:W-:Y:S01]  /*2900*/  ISETP.GE.AND P1, PT, R6, UR21, PT ;  /* 0x0000001506007c0c */ /* 0x000fe2000bf26270 */
[C---:B------:R-:W-:Y:S01]  /*2910*/  HMMA.16816.F32.BF16 R36, R64.reuse, R30, R36 ;  /* 0x0000001e4024723c */ /* 0x040fe20000041824 */
[----:B------:R-:W-:Y:S02]  /*2920*/  FSEL R6, R15, -INF , !P0 ;  /* 0xff8000000f067808 */ /* 0x000fe40004000000 */
[----:B------:R-:W-:Y:S02]  /*2930*/  FSEL R23, R13, -INF , !P0 ;  /* 0xff8000000d177808 */ /* 0x000fe40004000000 */
[----:B------:R-:W-:Y:S01]  /*2940*/  ISETP.GE.AND P0, PT, R12, UR21, PT ;  /* 0x000000150c007c0c */ /* 0x000fe2000bf06270 */
[----:B-1----:R-:W-:Y:S01]  /*2950*/  HMMA.16816.F32.BF16 R32, R64, R52, R32 ;  /* 0x000000344020723c */ /* 0x002fe20000041820 */
[----:B------:R-:W-:Y:S01]  /*2960*/  FSEL R78, R78, -INF , !P6 ;  /* 0xff8000004e4e7808 */ /* 0x000fe20007000000 */
[----:B------:R-:W-:Y:S01]  /*2970*/  VIADD R12, R3, 0x28 ;  /* 0x00000028030c7836 */ /* 0x000fe20000000000 */
[----:B------:R-:W-:-:S02]  /*2980*/  FSEL R25, R76, -INF , !P6 ;  /* 0xff8000004c197808 */ /* 0x000fc40007000000 */
[----:B------:R-:W-:Y:S01]  /*2990*/  ISETP.GE.AND P6, PT, R0, UR21, PT ;  /* 0x0000001500007c0c */ /* 0x000fe2000bfc6270 */
[C---:B------:R-:W-:Y:S01]  /*29a0*/  HMMA.16816.F32.BF16 R44, R68.reuse, R26, R44 ;  /* 0x0000001a442c723c */ /* 0x040fe2000004182c */
[----:B------:R-:W-:Y:S01]  /*29b0*/  VIADD R0, R3, 0x29 ;  /* 0x0000002903007836 */ /* 0x000fe20000000000 */
[----:B------:R-:W-:Y:S02]  /*29c0*/  FSEL R20, R79, -INF , !P5 ;  /* 0xff8000004f147808 */ /* 0x000fe40006800000 */
[----:B------:R-:W-:Y:S02]  /*29d0*/  FSEL R77, R77, -INF , !P5 ;  /* 0xff8000004d4d7808 */ /* 0x000fe40006800000 */
[----:B------:R-:W-:Y:S01]  /*29e0*/  ISETP.GE.AND P5, PT, R12, UR21, PT ;  /* 0x000000150c007c0c */ /* 0x000fe2000bfa6270 */
[----:B------:R-:W-:Y:S01]  /*29f0*/  HMMA.16816.F32.BF16 R40, R68, R8, R40 ;  /* 0x000000084428723c */ /* 0x000fe20000041828 */
[----:B------:R-:W-:Y:S02]  /*2a00*/  FSEL R12, R50, -INF , !P4 ;  /* 0xff800000320c7808 */ /* 0x000fe40006000000 */
[----:B------:R-:W-:-:S02]  /*2a10*/  FSEL R15, R48, -INF , !P4 ;  /* 0xff800000300f7808 */ /* 0x000fc40006000000 */
[----:B------:R-:W-:Y:S01]  /*2a20*/  ISETP.GE.AND P4, PT, R0, UR21, PT ;  /* 0x0000001500007c0c */ /* 0x000fe2000bf86270 */
[----:B------:R-:W-:Y:S01]  /*2a30*/  HMMA.16816.F32.BF16 R60, R64, R54, R60 ;  /* 0x00000036403c723c */ /* 0x000fe2000004183c */
[----:B------:R-:W-:Y:S01]  /*2a40*/  VIADD R8, R3, 0x30 ;  /* 0x0000003003087836 */ /* 0x000fe20000000000 */
[----:B------:R-:W-:Y:S01]  /*2a50*/  FMNMX.FTZ R0, R21, R23, !PT ;  /* 0x0000001715007209 */ /* 0x000fe20007810000 */
[----:B------:R-:W-:Y:S01]  /*2a60*/  VIADD R9, R3, 0x31 ;  /* 0x0000003103097836 */ /* 0x000fe20000000000 */
[----:B------:R-:W-:Y:S02]  /*2a70*/  FSEL R14, R51, -INF , !P3 ;  /* 0xff800000330e7808 */ /* 0x000fe40005800000 */
[----:B------:R-:W-:Y:S01]  /*2a80*/  FSEL R13, R49, -INF , !P3 ;  /* 0xff800000310d7808 */ /* 0x000fe20005800000 */
[----:B------:R-:W-:Y:S01]  /*2a90*/  HMMA.16816.F32.BF16 R36, R68, R10, R36 ;  /* 0x0000000a4424723c */ /* 0x000fe20000041824 */
[----:B------:R-:W-:Y:S02]  /*2aa0*/  ISETP.GE.AND P3, PT, R8, UR21, PT ;  /* 0x0000001508007c0c */ /* 0x000fe4000bf66270 */
[----:B------:R-:W-:-:S02]  /*2ab0*/  FMNMX.FTZ R8, R25, R0, !PT ;  /* 0x0000000019087209 */ /* 0x000fc40007810000 */
[----:B------:R-:W-:Y:S01]  /*2ac0*/  FSEL R0, R46, -INF , !P2 ;  /* 0xff8000002e007808 */ /* 0x000fe20005000000 */
[----:B--2---:R-:W-:Y:S01]  /*2ad0*/  HMMA.16816.F32.BF16 R32, R68, R16, R32 ;  /* 0x000000104420723c */ /* 0x004fe20000041820 */
[----:B------:R-:W-:Y:S01]  /*2ae0*/  FMNMX.FTZ R8, R77, R8, !PT ;  /* 0x000000084d087209 */ /* 0x000fe20007810000 */
[----:B------:R-:W-:Y:S01]  /*2af0*/  VIADD R10, R3, 0x38 ;  /* 0x00000038030a7836 */ /* 0x000fe20000000000 */
[----:B------:R-:W-:Y:S02]  /*2b00*/  FSEL R11, R44, -INF , !P2 ;  /* 0xff8000002c0b7808 */ /* 0x000fe40005000000 */
[----:B------:R-:W-:Y:S02]  /*2b10*/  ISETP.GE.AND P2, PT, R9, UR21, PT ;  /* 0x0000001509007c0c */ /* 0x000fe4000bf46270 */
[----:B------:R-:W-:Y:S02]  /*2b20*/  FMNMX.FTZ R16, R15, R8, !PT ;  /* 0x000000080f107209 */ /* 0x000fe40007810000 */
[----:B------:R-:W-:-:S02]  /*2b30*/  FSEL R8, R47, -INF , !P1 ;  /* 0xff8000002f087808 */ /* 0x000fc40004800000 */
[----:B------:R-:W-:Y:S01]  /*2b40*/  FSEL R9, R45, -INF , !P1 ;  /* 0xff8000002d097808 */ /* 0x000fe20004800000 */
[----:B------:R-:W-:Y:S01]  /*2b50*/  HMMA.16816.F32.BF16 R60, R68, R18, R60 ;  /* 0x00000012443c723c */ /* 0x000fe2000004183c */
[----:B------:R-:W-:Y:S02]  /*2b60*/  ISETP.GE.AND P1, PT, R10, UR21, PT ;  /* 0x000000150a007c0c */ /* 0x000fe4000bf26270 */
[----:B------:R-:W-:Y:S01]  /*2b70*/  FMNMX.FTZ R10, R13, R16, !PT ;  /* 0x000000100d0a7209 */ /* 0x000fe20007810000 */
[----:B------:R-:W-:Y:S01]  /*2b80*/  VIADD R16, R3, 0x39 ;  /* 0x0000003903107836 */ /* 0x000fe20000000000 */
[----:B------:R-:W-:Y:S02]  /*2b90*/  FMNMX.FTZ R3, R4, R6, !PT ;  /* 0x0000000604037209 */ /* 0x000fe40007810000 */
[----:B------:R-:W-:Y:S02]  /*2ba0*/  FMNMX.FTZ R10, R11, R10, !PT ;  /* 0x0000000a0b0a7209 */ /* 0x000fe40007810000 */
[----:B------:R-:W-:-:S02]  /*2bb0*/  FMNMX.FTZ R3, R78, R3, !PT ;  /* 0x000000034e037209 */ /* 0x000fc40007810000 */
[----:B------:R-:W-:Y:S02]  /*2bc0*/  FSEL R203, R40, -INF , !P0 ;  /* 0xff80000028cb7808 */ /* 0x000fe40004000000 */
[----:B------:R-:W-:Y:S02]  /*2bd0*/  FMNMX.FTZ R10, R9, R10, !PT ;  /* 0x0000000a090a7209 */ /* 0x000fe40007810000 */
[----:B------:R-:W-:Y:S02]  /*2be0*/  FMNMX.FTZ R3, R20, R3, !PT ;  /* 0x0000000314037209 */ /* 0x000fe40007810000 */
[----:B------:R-:W-:Y:S02]  /*2bf0*/  FSEL R197, R41, -INF , !P6 ;  /* 0xff80000029c57808 */ /* 0x000fe40007000000 */
        /* <DEDUP_REMOVED lines=10> */
[----:B------:R-:W-:Y:S02]  /*2ca0*/  FSEL R212, R39, -INF , !P4 ;  /* 0xff80000027d47808 */ /* 0x000fe40006000000 */
[----:B------:R-:W-:Y:S02]  /*2cb0*/  PLOP3.LUT P4, PT, PT, PT, UP0, 0x80, 0x0 ;  /* 0x000000000000781c */ /* 0x000fe40003f8f008 */
[----:B------:R-:W-:Y:S02]  /*2cc0*/  FSEL R198, R42, -INF , !P0 ;  /* 0xff8000002ac67808 */ /* 0x000fe40004000000 */
[----:B------:R-:W-:-:S02]  /*2cd0*/  FMNMX.FTZ R3, R8, R3, !PT ;  /* 0x0000000308037209 */ /* 0x000fc40007810000 */
[----:B------:R-:W-:Y:S02]  /*2ce0*/  FSEL R211, R33, -INF , !P2 ;  /* 0xff80000021d37808 */ /* 0x000fe40005000000 */
[----:B------:R-:W-:Y:S02]  /*2cf0*/  FMNMX.FTZ R10, R213, R10, !PT ;  /* 0x0000000ad50a7209 */ /* 0x000fe40007810000 */
[----:B------:R-:W-:Y:S02]  /*2d00*/  FSEL R214, R43, -INF , !P6 ;  /* 0xff8000002bd67808 */ /* 0x000fe40007000000 */
[----:B------:R-:W-:Y:S01]  /*2d10*/  FMNMX.FTZ R3, R198, R3, !PT ;  /* 0x00000003c6037209 */ /* 0x000fe20007810000 */
[----:B------:R-:W-:Y:S01]  /*2d20*/  BAR.SYNC.DEFER_BLOCKING 0x0 ;  /* 0x0000000000007b1d */ /* 0x000fe20000010000 */
[----:B------:R-:W-:Y:S02]  /*2d30*/  ISETP.GE.AND P0, PT, R16, UR21, PT ;  /* 0x0000001510007c0c */ /* 0x000fe4000bf06270 */
[----:B------:R-:W-:-:S02]  /*2d40*/  FSEL R209, R60, -INF , !P1 ;  /* 0xff8000003cd17808 */ /* 0x000fc40004800000 */
[----:B------:R-:W-:Y:S02]  /*2d50*/  FMNMX.FTZ R10, R211, R10, !PT ;  /* 0x0000000ad30a7209 */ /* 0x000fe40007810000 */
[----:B------:R-:W-:Y:S02]  /*2d60*/  FSEL R200, R38, -INF , !P5 ;  /* 0xff80000026c87808 */ /* 0x000fe40006800000 */
[----:B------:R-:W-:Y:S02]  /*2d70*/  FMNMX.FTZ R3, R214, R3, !PT ;  /* 0x00000003d6037209 */ /* 0x000fe40007810000 */
[----:B------:R-:W-:Y:S02]  /*2d80*/  FSEL R207, R61, -INF , !P0 ;  /* 0xff8000003dcf7808 */ /* 0x000fe40004000000 */
[----:B------:R-:W-:Y:S02]  /*2d90*/  FMNMX.FTZ R10, R209, R10, !PT ;  /* 0x0000000ad10a7209 */ /* 0x000fe40007810000 */
[----:B------:R-:W-:-:S02]  /*2da0*/  FMNMX.FTZ R17, R200, R3, !PT ;  /* 0x00000003c8117209 */ /* 0x000fc40007810000 */
[----:B------:R-:W-:Y:S01]  /*2db0*/  FMNMX.FTZ R3, R207, R10, !PT ;  /* 0x0000000acf037209 */ /* 0x000fe20007810000 */
[----:B------:R-:W-:Y:S06]  /*2dc0*/  @!P4 BRA `(.L_x_329) ;  /* 0x000000000068c947 */ /* 0x000fec0003800000 */
[----:B------:R-:W-:Y:S01]  /*2dd0*/  ULEA.HI.SX32 UR7, UR12, 0xfffffffe, 0x1a ;  /* 0xfffffffe0c077891 */ /* 0x000fe2000f8fd23f */
[----:B------:R-:W-:-:S03]  /*2de0*/  IMAD.U32 R10, RZ, RZ, UR10 ;  /* 0x0000000aff0a7e24 */ /* 0x000fc6000f8e00ff */
[----:B------:R-:W-:Y:S02]  /*2df0*/  USHF.R.S32.HI UR6, URZ, 0x1f, UR7 ;  /* 0x0000001f3f067899 */ /* 0x000fe40008011407 */
[----:B------:R-:W-:Y:S01]  /*2e00*/  UIMAD UR11, UR14, UR7, URZ ;  /* 0x000000070e0b72a4 */ /* 0x000fe2000f8e023f */
[----:B------:R-:W-:-:S03]  /*2e10*/  IMAD.U32 R19, RZ, RZ, UR7 ;  /* 0x00000007ff137e24 */ /* 0x000fc6000f8e00ff */
[----:B------:R-:W-:Y:S01]  /*2e20*/  UIMAD UR11, UR6, UR20, UR11 ;  /* 0x00000014060b72a4 */ /* 0x000fe2000f8e020b */
[----:B------:R-:W-:Y:S02]  /*2e30*/  IMAD.WIDE.U32 R18, R19, UR20, R246 ;  /* 0x0000001413127c25 */ /* 0x000fe4000f8e00f6 */
[----:B------:R-:W-:-:S03]  /*2e40*/  ULDC.64 UR6, c[0x0][0x218] ;  /* 0x0000860000067ab9 */ /* 0x000fc60000000a00 */
[----:B------:R-:W-:Y:S01]  /*2e50*/  VIADD R16, R19, UR11 ;  /* 0x0000000b13107c36 */ /* 0x000fe20008000000 */
[C---:B------:R-:W-:Y:S02]  /*2e60*/  LEA R26, P5, R18.reuse, UR6, 0x1 ;  /* 0x00000006121a7c11 */ /* 0x040fe4000f8a08ff */
[----:B------:R-:W-:Y:S02]  /*2e70*/  MOV R19, UR23 ;  /* 0x0000001700137c02 */ /* 0x000fe40008000f00 */
[----:B------:R-:W-:Y:S02]  /*2e80*/  LEA.HI.X R27, R18, UR7, R16, 0x1, P5 ;  /* 0x00000007121b7c11 */ /* 0x000fe4000a8f0c10 */
[----:B------:R-:W-:-:S03]  /*2e90*/  LEA R18, P5, R19, R26, 0x1 ;  /* 0x0000001a13127211 */ /* 0x000fc600078a08ff */
[----:B------:R-:W-:Y:S01]  /*2ea0*/  @!PT LDS RZ, [RZ] ;  /* 0x00000000fffff984 */ /* 0x000fe20000000800 */
[----:B------:R-:W-:Y:S01]  /*2eb0*/  @!PT LDS RZ, [RZ] ;  /* 0x00000000fffff984 */ /* 0x000fe20000000800 */
[----:B------:R-:W-:Y:S01]  /*2ec0*/  @!PT LDS RZ, [RZ] ;  /* 0x00000000fffff984 */ /* 0x000fe20000000800 */
[----:B------:R1:W-:Y:S01]  /*2ed0*/  LDGSTS.E.BYPASS.LTC128B.128 [R240+0x10000], desc[UR18][R26.64] ;  /* 0x100000001af07fae */ /* 0x0003e2000b901d52 */
[----:B------:R-:W-:-:S03]  /*2ee0*/  LEA.HI.X R19, R19, R27, R10, 0x1, P5 ;  /* 0x0000001b13137211 */ /* 0x000fc600028f0c0a */
        /* <DEDUP_REMOVED lines=8> */
.L_x_329:
        /* <DEDUP_REMOVED lines=348> */
[----:B------:R-:W-:Y:S01]  /*4530*/  MOV R0, R3 ;  /* 0x0000000300007202 */ /* 0x000fe20000000f00 */
[----:B------:R-:W-:Y:S01]  /*4540*/  USHF.L.U64.HI UR21, UR8, 0x6, UR9 ;  /* 0x0000000608157899 */ /* 0x000fe20008010209 */
[----:B------:R-:W-:Y:S01]  /*4550*/  MOV R165, R164 ;  /* 0x000000a400a57202 */ /* 0x000fe20000000f00 */
[----:B------:R-:W-:Y:S02]  /*4560*/  USHF.L.U32 UR22, UR8, 0x6, URZ ;  /* 0x0000000608167899 */ /* 0x000fe4000800063f */
[----:B------:R-:W-:Y:S01]  /*4570*/  ULEA.HI.SX32 UR25, UR12, 0xfffffffe, 0x1a ;  /* 0xfffffffe0c197891 */ /* 0x000fe2000f8fd23f */
[----:B------:R-:W-:Y:S02]  /*4580*/  ULDC UR4, c[0x0][0x2ec] ;  /* 0x0000bb0000047ab9 */ /* 0x000fe40000000800 */
[----:B------:R-:W-:Y:S01]  /*4590*/  ULDC.64 UR12, c[0x0][0x250] ;  /* 0x00009400000c7ab9 */ /* 0x000fe20000000a00 */
[----:B------:R-:W-:Y:S01]  /*45a0*/  ULDC.64 UR6, c[0x0][0x218] ;  /* 0x0000860000067ab9 */ /* 0x000fe20000000a00 */
[----:B------:R-:W-:Y:S01]  /*45b0*/  ULDC.64 UR8, c[0x0][0x248] ;  /* 0x0000920000087ab9 */ /* 0x000fe20000000a00 */
[----:B------:R-:W-:Y:S01]  /*45c0*/  ULDC.64 UR10, c[0x0][0x220] ;  /* 0x00008800000a7ab9 */ /* 0x000fe20000000a00 */
[----:B------:R-:W-:Y:S05]  /*45d0*/  BRA `(.L_x_331) ;  /* 0x0000000000707947 */ /* 0x000fea0003800000 */
.L_x_333:
        /* <DEDUP_REMOVED lines=13> */
[----:B------:R-:W-:Y:S04]  /*46b0*/  LEA.HI.X R167, R164, UR7, R3, 0x1, P2 ;  /* 0x00000007a4a77c11 */ /* 0x000fe800090f0c03 */
[----:B------:R-:W-:Y:S01]  /*46c0*/  IADD3.X R169, R167, UR14, RZ, P1, !PT ;  /* 0x0000000ea7a97c10 */ /* 0x000fe20008ffe4ff */
[----:B------:R-:W-:Y:S01]  /*46d0*/  @!PT LDS RZ, [RZ] ;  /* 0x00000000fffff984 */ /* 0x000fe20000000800 */
[----:B------:R-:W-:Y:S01]  /*46e0*/  @!PT LDS RZ, [RZ] ;  /* 0x00000000fffff984 */ /* 0x000fe20000000800 */
[----:B------:R-:W-:Y:S01]  /*46f0*/  @!PT LDS RZ, [RZ] ;  /* 0x00000000fffff984 */ /* 0x000fe20000000800 */
        /* <DEDUP_REMOVED lines=10> */
.L_x_331:
        /* <DEDUP_REMOVED lines=14> */
[----:B------:R-:W-:Y:S04]  /*4880*/  LEA.HI.X R167, R3, UR11, R2, 0x1, P1 ;  /* 0x0000000b03a77c11 */ /* 0x000fe800088f0c02 */
[----:B------:R-:W-:Y:S01]  /*4890*/  IADD3.X R251, R167, UR21, RZ, P0, !PT ;  /* 0x00000015a7fb7c10 */ /* 0x000fe200087fe4ff */
[----:B------:R-:W-:Y:S01]  /*48a0*/  @!PT LDS RZ, [RZ] ;  /* 0x00000000fffff984 */ /* 0x000fe20000000800 */
[----:B------:R-:W-:Y:S01]  /*48b0*/  @!PT LDS RZ, [RZ] ;  /* 0x00000000fffff984 */ /* 0x000fe20000000800 */
[----:B------:R-:W-:Y:S01]  /*48c0*/  @!PT LDS RZ, [RZ] ;  /* 0x00000000fffff984 */ /* 0x000fe20000000800 */
[----:B------:R-:W-:Y:S01]  /*48d0*/  LDGSTS.E.BYPASS.LTC128B.128 [R240+0x18000], desc[UR18][R166.64] ;  /* 0x18000000a6f07fae */ /* 0x000fe2000b901d52 */
[----:B------:R-:W-:Y:S03]  /*48e0*/  ISETP.LT.AND P0, PT, RZ, UR25, PT ;  /* 0x00000019ff007c0c */ /* 0x000fe6000bf01270 */
[----:B------:R-:W-:Y:S04]  /*48f0*/  LDGSTS.E.BYPASS.LTC128B.128 [R240+0x1a000], desc[UR18][R166.64+0x80] ;  /* 0x1a000080a6f07fae */ /* 0x000fe8000b901d52 */
[----:B------:R-:W-:Y:S04]  /*4900*/  LDGSTS.E.BYPASS.LTC128B.128 [R240+0x1c000], desc[UR18][R166.64+0x100] ;  /* 0x1c000100a6f07fae */ /* 0x000fe8000b901d52 */
[----:B------:R1:W-:Y:S04]  /*4910*/  LDGSTS.E.BYPASS.LTC128B.128 [R240+0x1e000], desc[UR18][R166.64+0x180] ;  /* 0x1e000180a6f07fae */ /* 0x0003e8000b901d52 */
[----:B------:R2:W-:Y:S04]  /*4920*/  LDGSTS.E.BYPASS.LTC128B.128 [R240+0x19000], desc[UR18][R250.64] ;  /* 0x19000000faf07fae */ /* 0x0005e8000b901d52 */
[----:B------:R2:W-:Y:S04]  /*4930*/  LDGSTS.E.BYPASS.LTC128B.128 [R240+0x1b000], desc[UR18][R250.64+0x80] ;  /* 0x1b000080faf07fae */ /* 0x0005e8000b901d52 */
[----:B------:R2:W-:Y:S04]  /*4940*/  LDGSTS.E.BYPASS.LTC128B.128 [R240+0x1d000], desc[UR18][R250.64+0x100] ;  /* 0x1d000100faf07fae */ /* 0x0005e8000b901d52 */
[----:B------:R2:W-:Y:S04]  /*4950*/  LDGSTS.E.BYPASS.LTC128B.128 [R240+0x1f000], desc[UR18][R250.64+0x180] ;  /* 0x1f000180faf07fae */ /* 0x0005e8000b901d52 */
[----:B------:R-:W-:Y:S04]  /*4960*/  LDSM.16.M88.4 R168, [R238] ;  /* 0x00000000eea8783b */ /* 0x000fe80000000200 */
[----:B------:R-:W3:Y:S04]  /*4970*/  LDSM.16.M88.4 R172, [R237+0x10000] ;  /* 0x01000000edac783b */ /* 0x000ee80000000200 */
[----:B------:R-:W4:Y:S04]  /*4980*/  LDSM.16.M88.4 R176, [R237+0x10800] ;  /* 0x01080000edb0783b */ /* 0x000f280000000200 */
[----:B------:R-:W5:Y:S04]  /*4990*/  LDSM.16.M88.4 R180, [R237+0x11000] ;  /* 0x01100000edb4783b */ /* 0x000f680000000200 */
[----:B------:R-:W1:Y:S04]  /*49a0*/  LDSM.16.M88.4 R184, [R237+0x11800] ;  /* 0x01180000edb8783b */ /* 0x000e680000000200 */
        /* <DEDUP_REMOVED lines=10> */
[C---:B----4-:R-:W-:Y:S06]  /*4a50*/  HMMA.16816.F32.BF16 R12, R168.reuse, R176, RZ ;  /* 0x000000b0a80c723c */ /* 0x050fec00000418ff */
[C---:B------:R-:W-:Y:S01]  /*4a60*/  HMMA.16816.F32.BF16 R16, R168.reuse, R178, RZ ;  /* 0x000000b2a810723c */ /* 0x040fe200000418ff */
[----:B------:R-:W4:Y:S05]  /*4a70*/  LDSM.16.M88.4 R176, [R234] ;  /* 0x00000000eab0783b */ /* 0x000f2a0000000200 */
[C---:B-----5:R-:W-:Y:S06]  /*4a80*/  HMMA.16816.F32.BF16 R20, R168.reuse, R180, RZ ;  /* 0x000000b4a814723c */ /* 0x060fec00000418ff */
[C---:B------:R-:W-:Y:S01]  /*4a90*/  HMMA.16816.F32.BF16 R24, R168.reuse, R182, RZ ;  /* 0x000000b6a818723c */ /* 0x040fe200000418ff */
[----:B------:R-:W5:Y:S05]  /*4aa0*/  LDSM.16.M88.4 R180, [R231+0x11000] ;  /* 0x01100000e7b4783b */ /* 0x000f6a0000000200 */
[C---:B-1----:R-:W-:Y:S06]  /*4ab0*/  HMMA.16816.F32.BF16 R28, R168.reuse, R184, RZ ;  /* 0x000000b8a81c723c */ /* 0x042fec00000418ff */
[----:B------:R-:W-:Y:S01]  /*4ac0*/  HMMA.16816.F32.BF16 R32, R168, R186, RZ ;  /* 0x000000baa820723c */ /* 0x000fe200000418ff */
[----:B------:R-:W1:Y:S04]  /*4ad0*/  LDSM.16.M88.4 R168, [R231+0x11800] ;  /* 0x01180000e7a8783b */ /* 0x000e680000000200 */
        /* <DEDUP_REMOVED lines=17> */
[C---:B------:R-:W-:Y:S06]  /*4bf0*/  HMMA.16816.F32.BF16 R12, R176.reuse, R208, R12 ;  /* 0x000000d0b00c723c */ /* 0x040fec000004180c */
[C---:B------:R-:W-:Y:S01]  /*4c00*/  HMMA.16816.F32.BF16 R16, R176.reuse, R210, R16 ;  /* 0x000000d2b010723c */ /* 0x040fe20000041810 */
[----:B------:R-:W4:Y:S05]  /*4c10*/  LDSM.16.M88.4 R208, [R237+0x12800] ;  /* 0x01280000edd0783b */ /* 0x000f2a0000000200 */
[C---:B-----5:R-:W-:Y:S06]  /*4c20*/  HMMA.16816.F32.BF16 R20, R176.reuse, R180, R20 ;  /* 0x000000b4b014723c */ /* 0x060fec0000041814 */
[C---:B------:R-:W-:Y:S01]  /*4c30*/  HMMA.16816.F32.BF16 R24, R176.reuse, R182, R24 ;  /* 0x000000b6b018723c */ /* 0x040fe20000041818 */
[----:B------:R-:W5:Y:S05]  /*4c40*/  LDSM.16.M88.4 R180, [R237+0x13000] ;  /* 0x01300000edb4783b */ /* 0x000f6a0000000200 */
[C---:B-1----:R-:W-:Y:S06]  /*4c50*/  HMMA.16816.F32.BF16 R28, R176.reuse, R168, R28 ;  /* 0x000000a8b01c723c */ /* 0x042fec000004181c */
[----:B------:R-:W-:Y:S01]  /*4c60*/  HMMA.16816.F32.BF16 R32, R176, R170, R32 ;  /* 0x000000aab020723c */ /* 0x000fe20000041820 */
[----:B------:R-:W1:Y:S04]  /*4c70*/  LDSM.16.M88.4 R168, [R237+0x13800] ;  /* 0x01380000eda8783b */ /* 0x000e680000000200 */
        /* <DEDUP_REMOVED lines=94> */
[----:B------:R-:W-:Y:S05]  /*5260*/  LDSM.16.M88.4 R204, [R237+0x16800] ;  /* 0x01680000edcc783b */ /* 0x000fea0000000200 */
[C---:B------:R-:W-:Y:S06]  /*5270*/  HMMA.16816.F32.BF16 R12, R188.reuse, R208, R12 ;  /* 0x000000d0bc0c723c */ /* 0x040fec000004180c */
[C---:B------:R-:W-:Y:S01]  /*5280*/  HMMA.16816.F32.BF16 R16, R188.reuse, R210, R16 ;  /* 0x000000d2bc10723c */ /* 0x040fe20000041810 */
[----:B------:R-:W-:Y:S05]  /*5290*/  LDSM.16.M88.4 R208, [R231+0x16000] ;  /* 0x01600000e7d0783b */ /* 0x000fea0000000200 */
[C---:B-----5:R-:W-:Y:S06]  /*52a0*/  HMMA.16816.F32.BF16 R20, R188.reuse, R180, R20 ;  /* 0x000000b4bc14723c */ /* 0x060fec0000041814 */
[C---:B------:R-:W-:Y:S01]  /*52b0*/  HMMA.16816.F32.BF16 R24, R188.reuse, R182, R24 ;  /* 0x000000b6bc18723c */ /* 0x040fe20000041818 */
[----:B------:R-:W4:Y:S05]  /*52c0*/  LDSM.16.M88.4 R180, [R238+0xc000] ;  /* 0x00c00000eeb4783b */ /* 0x000f2a0000000200 */
[C---:B-1----:R-:W-:Y:S06]  /*52d0*/  HMMA.16816.F32.BF16 R28, R188.reuse, R168, R28 ;  /* 0x000000a8bc1c723c */ /* 0x042fec000004181c */
[----:B------:R-:W-:Y:S01]  /*52e0*/  HMMA.16816.F32.BF16 R32, R188, R170, R32 ;  /* 0x000000aabc20723c */ /* 0x000fe20000041820 */
[----:B------:R-:W1:Y:S04]  /*52f0*/  LDSM.16.M88.4 R168, [R237+0x17000] ;  /* 0x01700000eda8783b */ /* 0x000e680000000200 */
        /* <DEDUP_REMOVED lines=14> */
[C---:B----4-:R-:W-:Y:S06]  /*53e0*/  HMMA.16816.F32.BF16 R4, R180.reuse, R184, R4 ;  /* 0x000000b8b404723c */ /* 0x050fec0000041804 */
[C---:B------:R-:W-:Y:S01]  /*53f0*/  HMMA.16816.F32.BF16 R8, R180.reuse, R186, R8 ;  /* 0x000000bab408723c */ /* 0x040fe20000041808 */
[----:B------:R-:W4:Y:S05]  /*5400*/  LDSM.16.M88.4 R184, [R234+0xc000] ;  /* 0x00c00000eab8783b */ /* 0x000f2a0000000200 */
[C---:B------:R-:W-:Y:S06]  /*5410*/  HMMA.16816.F32.BF16 R12, R180.reuse, R204, R12 ;  /* 0x000000ccb40c723c */ /* 0x040fec000004180c */
[C---:B------:R-:W-:Y:S01]  /*5420*/  HMMA.16816.F32.BF16 R16, R180.reuse, R206, R16 ;  /* 0x000000ceb410723c */ /* 0x040fe20000041810 */
[----:B------:R-:W-:Y:S05]  /*5430*/  LDSM.16.M88.4 R204, [R224+0x6000] ;  /* 0x00600000e0cc783b */ /* 0x000fea0000000200 */
[C---:B-1----:R-:W-:Y:S06]  /*5440*/  HMMA.16816.F32.BF16 R20, R180.reuse, R168, R20 ;  /* 0x000000a8b414723c */ /* 0x042fec0000041814 */
[C---:B------:R-:W-:Y:S01]  /*5450*/  HMMA.16816.F32.BF16 R24, R180.reuse, R170, R24 ;  /* 0x000000aab418723c */ /* 0x040fe20000041818 */
[----:B------:R-:W1:Y:S05]  /*5460*/  LDSM.16.M88.4 R168, [R231+0x16800] ;  /* 0x01680000e7a8783b */ /* 0x000e6a0000000200 */
        /* <DEDUP_REMOVED lines=15> */
[C---:B----4-:R-:W-:Y:S06]  /*5560*/  HMMA.16816.F32.BF16 R4, R184.reuse, R208, R4 ;  /* 0x000000d0b804723c */ /* 0x050fec0000041804 */
[C---:B------:R-:W-:Y:S06]  /*5570*/  HMMA.16816.F32.BF16 R8, R184.reuse, R210, R8 ;  /* 0x000000d2b808723c */ /* 0x040fec0000041808 */
[C---:B-1----:R-:W-:Y:S06]  /*5580*/  HMMA.16816.F32.BF16 R12, R184.reuse, R168, R12 ;  /* 0x000000a8b80c723c */ /* 0x042fec000004180c */
        /* <DEDUP_REMOVED lines=48> */
.L_x_332:
        /* <DEDUP_REMOVED lines=459> */
.L_x_330:
        /* <DEDUP_REMOVED lines=277> */
.L_x_334:
        /* <DEDUP_REMOVED lines=24> */
.L_x_335:
        /* <DEDUP_REMOVED lines=114> */
.L_x_337:
[----:B------:R-:W-:Y:S05]  /*8f30*/  BSYNC B0 ;  /* 0x0000000000007941 */ /* 0x000fea0003800000 */
.L_x_336:
        /* <DEDUP_REMOVED lines=32> */
.L_x_339:
[----:B------:R-:W-:Y:S05]  /*9140*/  BSYNC B0 ;  /* 0x0000000000007941 */ /* 0x000fea0003800000 */
.L_x_338:
        /* <DEDUP_REMOVED lines=22> */
.L_x_341:
[----:B------:R-:W-:Y:S05]  /*92b0*/  BSYNC B0 ;  /* 0x0000000000007941 */ /* 0x000fea0003800000 */
.L_x_340:
        /* <DEDUP_REMOVED lines=22> */
.L_x_343:
[----:B------:R-:W-:Y:S05]  /*9420*/  BSYNC B0 ;  /* 0x0000000000007941 */ /* 0x000fea0003800000 */
.L_x_342:
        /* <DEDUP_REMOVED lines=21> */
.L_x_326:
[----:B------:R-:W-:Y:S01]  /*9580*/  UISETP.NE.AND UP0, UPT, UR15, -0x1, UPT ;  /* 0xffffffff0f00788c */ /* 0x000fe2000bf05270 */
[----:B------:R-:W-:Y:S01]  /*9590*/  SHF.R.S32.HI R8, RZ, 0x1f, R3 ;  /* 0x0000001fff087819 */ /* 0x000fe20000011403 */
[----:B------:R-:W-:Y:S01]  /*95a0*/  ULDC.U8 UR7, c[0x0][0x3d9] ;  /* 0x0000f64000077ab9 */ /* 0x000fe20000000000 */
[----:B------:R-:W-:Y:S01]  /*95b0*/  UIADD3 UR17, -UR6, UR17, URZ ;  /* 0x0000001106117290 */ /* 0x000fe2000fffe13f */
[C---:B------:R-:W-:Y:S01]  /*95c0*/  LOP3.LUT P3, RZ, R3.reuse, 0x7, RZ, 0xc0, !PT ;  /* 0x0000000703ff7812 */ /* 0x040fe2000786c0ff */
        /* <DEDUP_REMOVED lines=17> */
[--C-:B------:R-:W-:Y:S01]  /*96e0*/  SHF.R.S32.HI R9, RZ, 0x1f, R8.reuse ;  /* 0x0000001fff097819 */ /* 0x100fe20000011408 */
[----:B------:R-:W-:Y:S01]  /*96f0*/  @UP0 UIMAD UR11, UR15, UR11, UR13 ;  /* 0x0000000b0f0b02a4 */ /* 0x000fe2000f8e020d */
[----:B------:R-:W-:Y:S01]  /*9700*/  BSSY B0, `(.L_x_344) ;  /* 0x000003e000007945 */ /* 0x000fe20003800000 */
[----:B------:R-:W-:Y:S01]  /*9710*/  @!UP0 UIADD3 UR11, UR23, UR9, URZ ;  /* 0x00000009170b8290 */ /* 0x000fe2000fffe03f */
[----:B------:R-:W-:Y:S01]  /*9720*/  ISETP.GE.OR P6, PT, R8, UR17, P3 ;  /* 0x0000001108007c0c */ /* 0x000fe20009fc6670 */
[----:B------:R-:W-:Y:S01]  /*9730*/  ULDC.U8 UR13, c[0x0][0x3d8] ;  /* 0x0000f600000d7ab9 */ /* 0x000fe20000000000 */
[----:B------:R-:W-:Y:S01]  /*9740*/  @!UP0 UMOV UR12, UR22 ;  /* 0x00000016000c8c82 */ /* 0x000fe20008000000 */
[----:B------:R-:W-:Y:S01]  /*9750*/  UISETP.NE.AND UP0, UPT, UR13, URZ, !UP2 ;  /* 0x0000003f0d00728c */ /* 0x000fe2000d705270 */
[C---:B------:R-:W-:Y:S01]  /*9760*/  IADD3 R4, P0, R0.reuse, UR12, RZ ;  /* 0x0000000c00047c10 */ /* 0x040fe2000ff1e0ff */
[----:B------:R-:W-:Y:S01]  /*9770*/  UISETP.NE.AND UP3, UPT, UR13, URZ, UPT ;  /* 0x0000003f0d00728c */ /* 0x000fe2000bf65270 */
[----:B------:R-:W-:Y:S01]  /*9780*/  IMAD.WIDE R6, R7, 0x80, R8 ;  /* 0x0000008007067825 */ /* 0x000fe200078e0208 */
[----:B------:R-:W-:Y:S01]  /*9790*/  @UP2 ULDC.64 UR4, c[0x0][0x2c0] ;  /* 0x0000b00000042ab9 */ /* 0x000fe20000000a00 */
[----:B------:R-:W-:Y:S01]  /*97a0*/  USHF.R.S32.HI UR10, URZ, 0x1f, UR8 ;  /* 0x0000001f3f0a7899 */ /* 0x000fe20008011408 */
[----:B------:R-:W-:Y:S01]  /*97b0*/  LEA.HI.X.SX32 R5, R0, UR11, 0x1, P0 ;  /* 0x0000000b00057c11 */ /* 0x000fe200080f0eff */
[----:B------:R-:W-:Y:S01]  /*97c0*/  UISETP.NE.OR UP3, UPT, UR7, URZ, !UP3 ;  /* 0x0000003f0700728c */ /* 0x000fe2000df65670 */
[----:B------:R-:W-:Y:S01]  /*97d0*/  VIADD R0, R8, 0x60 ;  /* 0x0000006008007836 */ /* 0x000fe20000000000 */
[----:B------:R-:W-:-:S02]  /*97e0*/  @UP2 UIMAD UR14, UR5, UR4, URZ ;  /* 0x00000004050e22a4 */ /* 0x000fc4000f8e023f */
[----:B------:R-:W-:Y:S01]  /*97f0*/  UISETP.NE.OR UP1, UPT, UR15, -0x1, UP3 ;  /* 0xffffffff0f00788c */ /* 0x000fe20009f25670 */
[----:B------:R-:W-:Y:S01]  /*9800*/  ULDC.64 UR4, c[0x0][0x2a0] ;  /* 0x0000a80000047ab9 */ /* 0x000fe20000000a00 */
[----:B------:R-:W-:Y:S01]  /*9810*/  @!UP2 ULDC UR9, c[0x0][0x270] ;  /* 0x00009c000009aab9 */ /* 0x000fe20000000800 */
[----:B------:R-:W-:Y:S01]  /*9820*/  UIMAD UR10, UR10, UR4, URZ ;  /* 0x000000040a0a72a4 */ /* 0x000fe2000f8e023f */
[----:B------:R-:W-:Y:S01]  /*9830*/  IMAD.U32 R10, RZ, RZ, UR4 ;  /* 0x00000004ff0a7e24 */ /* 0x000fe2000f8e00ff */
[----:B------:R-:W-:Y:S01]  /*9840*/  @UP2 UMOV UR11, 0x1 ;  /* 0x00000001000b2882 */ /* 0x000fe20000000000 */
[----:B------:R-:W-:Y:S01]  /*9850*/  @!UP2 ULDC UR4, c[0x0][0x2c4] ;  /* 0x0000b1000004aab9 */ /* 0x000fe20000000800 */
[----:B------:R-:W-:Y:S01]  /*9860*/  @UP0 ULDC UR4, c[0x0][0x2e4] ;  /* 0x0000b90000040ab9 */ /* 0x000fe20000000800 */
[----:B------:R-:W-:Y:S01]  /*9870*/  UIMAD UR5, UR8, UR5, UR10 ;  /* 0x00000005080572a4 */ /* 0x000fe2000f8e020a */
[----:B------:R-:W-:Y:S01]  /*9880*/  IMAD.WIDE.U32 R10, R10, UR8, R4 ;  /* 0x000000080a0a7c25 */ /* 0x000fe2000f8e0004 */
[----:B------:R-:W-:Y:S01]  /*9890*/  @!UP2 UIMAD UR11, UR4, UR9, URZ ;  /* 0x00000009040ba2a4 */ /* 0x000fe2000f8e023f */
[----:B------:R-:W-:Y:S01]  /*98a0*/  ISETP.GE.AND P1, PT, R0, UR17, PT ;  /* 0x0000001100007c0c */ /* 0x000fe2000bf26270 */
[----:B------:R-:W-:Y:S01]  /*98b0*/  @!UP3 ULDC UR10, c[0x0][0x2c4] ;  /* 0x0000b100000abab9 */ /* 0x000fe20000000800 */
[----:B------:R-:W-:Y:S01]  /*98c0*/  @UP2 ULDC UR7, c[0x0][0x2c0] ;  /* 0x0000b00000072ab9 */ /* 0x000fe20000000800 */
[----:B------:R-:W-:Y:S01]  /*98d0*/  UIMAD UR11, UR20, UR11, URZ ;  /* 0x0000000b140b72a4 */ /* 0x000fe2000f8e023f */
[C---:B------:R-:W-:Y:S01]  /*98e0*/  VIADD R5, R8.reuse, 0x20 ;  /* 0x0000002008057836 */ /* 0x040fe20000000000 */
[----:B------:R-:W-:Y:S01]  /*98f0*/  @!UP1 UIMAD UR15, UR20, UR10, URZ ;  /* 0x0000000a140f92a4 */ /* 0x000fe2000f8e023f */
[----:B------:R-:W-:Y:S01]  /*9900*/  VIADD R4, R8, 0x40 ;  /* 0x0000004008047836 */ /* 0x000fe20000000000 */
[----:B------:R-:W-:Y:S01]  /*9910*/  USEL UR11, UR11, URZ, UP3 ;  /* 0x0000003f0b0b7287 */ /* 0x000fe20009800000 */
[----:B------:R-:W-:Y:S01]  /*9920*/  VIADD R13, R11, UR5 ;  /* 0x000000050b0d7c36 */ /* 0x000fe20008000000 */
[----:B------:R-:W-:Y:S01]  /*9930*/  @!UP2 UMOV UR7, 0x1 ;  /* 0x000000010007a882 */ /* 0x000fe20000000000 */
[----:B------:R-:W-:Y:S01]  /*9940*/  @!UP2 UMOV UR14, UR4 ;  /* 0x00000004000eac82 */ /* 0x000fe20008000000 */
[----:B------:R-:W-:Y:S01]  /*9950*/  UIMAD UR6, UR6, UR7, URZ ;  /* 0x00000007060672a4 */ /* 0x000fe2000f8e023f */
[C---:B------:R-:W-:Y:S01]  /*9960*/  ISETP.GE.AND P0, PT, R5.reuse, UR17, PT ;  /* 0x0000001105007c0c */ /* 0x040fe2000bf06270 */
[----:B------:R-:W-:Y:S01]  /*9970*/  UIMAD UR14, UR8, UR14, UR11 ;  /* 0x0000000e080e72a4 */ /* 0x000fe2000f8e020b */
[----:B------:R-:W-:Y:S01]  /*9980*/  ISETP.GE.AND P2, PT, R4, UR17, PT ;  /* 0x0000001104007c0c */ /* 0x000fe2000bf46270 */
[----:B------:R-:W-:Y:S01]  /*9990*/  @!UP3 UMOV UR24, UR15 ;  /* 0x0000000f0018bc82 */ /* 0x000fe20008000000 */
[----:B------:R-:W-:Y:S01]  /*99a0*/  USHF.R.S32.HI UR4, URZ, 0x1f, UR6 ;  /* 0x0000001f3f047899 */ /* 0x000fe20008011406 */
[----:B------:R-:W-:Y:S01]  /*99b0*/  ISETP.GE.OR P5, PT, R5, UR17, P3 ;  /* 0x0000001105007c0c */ /* 0x000fe20009fa6670 */
[----:B------:R-:W-:-:S02]  /*99c0*/  @!UP3 USHF.R.S32.HI UR25, URZ, 0x1f, UR15 ;  /* 0x0000001f3f19b899 */ /* 0x000fc4000801140f */
        /* <DEDUP_REMOVED lines=17> */
.L_x_345:
[----:B------:R-:W-:Y:S05]  /*9ae0*/  BSYNC B0 ;  /* 0x0000000000007941 */ /* 0x000fea0003800000 */
.L_x_344:
        /* <DEDUP_REMOVED lines=20> */
.L_x_347:
[----:B------:R-:W-:Y:S05]  /*9c30*/  BSYNC B0 ;  /* 0x0000000000007941 */ /* 0x000fea0003800000 */
.L_x_346:
        /* <DEDUP_REMOVED lines=18> */
.L_x_349:
[----:B------:R-:W-:Y:S05]  /*9d60*/  BSYNC B0 ;  /* 0x0000000000007941 */ /* 0x000fea0003800000 */
.L_x_348:
        /* <DEDUP_REMOVED lines=18> */
.L_x_351:
[----:B------:R-:W-:Y:S05]  /*9e90*/  BSYNC B0 ;  /* 0x0000000000007941 */ /* 0x000fea0003800000 */
.L_x_350:
        /* <DEDUP_REMOVED lines=10> */
.L_x_353:
[----:B------:R-:W-:Y:S05]  /*9f40*/  BSYNC B0 ;  /* 0x0000000000007941 */ /* 0x000fea0003800000 */
.L_x_352:
        /* <DEDUP_REMOVED lines=10> */
.L_x_355:
[----:B------:R-:W-:Y:S05]  /*9ff0*/  BSYNC B0 ;  /* 0x0000000000007941 */ /* 0x000fea0003800000 */
.L_x_354:
        /* <DEDUP_REMOVED lines=10> */
.L_x_357:
[----:B------:R-:W-:Y:S05]  /*a0a0*/  BSYNC B0 ;  /* 0x0000000000007941 */ /* 0x000fea0003800000 */
.L_x_356:
        /* <DEDUP_REMOVED lines=10> */
.L_x_358:
        /* <DEDUP_REMOVED lines=11> */
.L_x_2393:


//--------------------- .text._ZN5flash16flash_fwd_kernelI23Flash_fwd_kernel_traitsILi256ELi128ELi64ELi8ELb0ELb0EN7cutlass10bfloat16_tE19Flash_kernel_traitsILi256ELi128ELi64ELi8ES3_EELb0ELb0ELb0ELb0ELb0ELb0ELb0ELb0EEEvNS_16Flash_fwd_paramsE --------------------------
	.section	.text._ZN5flash16flash_fwd_kernelI23Flash_fwd_kernel_traitsILi256ELi128ELi64ELi8ELb0ELb0EN7cutlass10bfloat16_tE19Flash_kernel_traitsILi256ELi128ELi64ELi8ES3_EELb0ELb0ELb0ELb0ELb0ELb0ELb0ELb0EEEvNS_16Flash_fwd_paramsE,"ax",@progbits
	.align	128
        .global         _ZN5flash16flash_fwd_kernelI23Flash_fwd_kernel_traitsILi256ELi128ELi64ELi8ELb0ELb0EN7cutlass10bfloat16_tE19Flash_kernel_traitsILi256ELi128ELi64ELi8ES3_EELb0ELb0ELb0ELb0ELb0ELb0ELb0ELb0EEEvNS_16Flash_fwd_paramsE
        .type           _ZN5flash16flash_fwd_kernelI23Flash_fwd_kernel_traitsILi256ELi128ELi64ELi8ELb0ELb0EN7cutlass10bfloat16_tE19Flash_kernel_traitsILi256ELi128ELi64ELi8ES3_EELb0ELb0ELb0ELb0ELb0ELb0ELb0ELb0EEEvNS_16Flash_fwd_paramsE,@function
        .size           _ZN5flash16flash_fwd_kernelI23Flash_fwd_kernel_traitsILi256ELi128ELi64ELi8ELb0ELb0EN7cutlass10bfloat16_tE19Flash_kernel_traitsILi256ELi128ELi64ELi8ES3_EELb0ELb0ELb0ELb0ELb0ELb0ELb0ELb0EEEvNS_16Flash_fwd_paramsE,(.L_x_2394 - _ZN5flash16flash_fwd_kernelI23Flash_fwd_kernel_traitsILi256ELi128ELi64ELi8ELb0ELb0EN7cutlass10bfloat16_tE19Flash_kernel_traitsILi256ELi128ELi64ELi8ES3_EELb0ELb0ELb0ELb0ELb0ELb0ELb0ELb0EEEvNS_16Flash_fwd_paramsE)
        .other          _ZN5flash16flash_fwd_kernelI23Flash_fwd_kernel_traitsILi256ELi128ELi64ELi8ELb0ELb0EN7cutlass10bfloat16_tE19Flash_kernel_traitsILi256ELi128ELi64ELi8ES3_EELb0ELb0ELb0ELb0ELb0ELb0ELb0ELb0EEEvNS_16Flash_fwd_paramsE,@"STO_CUDA_ENTRY STV_DEFAULT"
_ZN5flash16flash_fwd_kernelI23Flash_fwd_kernel_traitsILi256ELi128ELi64ELi8ELb0ELb0EN7cutlass10bfloat16_tE19Flash_kernel_traitsILi256ELi128ELi64ELi8ES3_EELb0ELb0ELb0ELb0ELb0ELb0ELb0ELb0EEEvNS_16Flash_fwd_paramsE:
.text._ZN5flash16flash_fwd_kernelI23Flash_fwd_kernel_traitsILi256ELi128ELi64ELi8ELb0ELb0EN7cutlass10bfloat16_tE19Flash_kernel_traitsILi256ELi128ELi64ELi8ES3_EELb0ELb0ELb0ELb0ELb0ELb0ELb0ELb0EEEvNS_16Flash_fwd_paramsE:
        /* <DEDUP_REMOVED lines=16> */
[----:B------:R-:W-:-:S03]  /*0100*/  @UP1 ULDC.64 UR10, c[0x0][0x300] ;  /* 0x0000c000000a1ab9 */ /* 0x000fc60000000a00 */
[----:B------:R-:W-:Y:S02]  /*0110*/  UISETP.EQ.OR.EX UP0, UPT, UR5, URZ, !UP3, UP0 ;  /* 0x0000003f0500728c */ /* 0x000fe4000df02700 */
[----:B-1----:R-:W-:Y:S02]  /*0120*/  UIMAD.WIDE UR8, UR7, 0x4, UR8 ;  /* 0x00000004070878a5 */ /* 0x002fe4000f8e0208 */
[----:B------:R-:W-:-:S04]  /*0130*/  @UP1 UIMAD.WIDE UR10, UR7, 0x4, UR10 ;  /* 0x00000004070a18a5 */ /* 0x000fc8000f8e020a */
[----:B------:R-:W-:Y:S02]  /*0140*/  IMAD.U32 R2, RZ, RZ, UR8 ;  /* 0x00000008ff027e24 */ /* 0x000fe4000f8e00ff */
[----:B------:R-:W-:Y:S01]  /*0150*/  IMAD.U32 R3, RZ, RZ, UR9 ;  /* 0x00000009ff037e24 */ /* 0x000fe2000f8e00ff */
[----:B------:R-:W-:-:S04]  /*0160*/  ULDC.64 UR8, c[0x0][0x2f8] ;  /* 0x0000be0000087ab9 */ /* 0x000fc80000000a00 */
        /* <DEDUP_REMOVED lines=32> */
.L_x_359:
[----:B------:R-:W-:-:S05]  /*0370*/  ULDC UR8, c[0x0][0x2c8] ;  /* 0x0000b20000087ab9 */ /* 0x000fca0000000800 */
.L_x_360:
        /* <DEDUP_REMOVED lines=41> */
[----:B------:R-:W-:Y:S01]  /*0610*/  @!UP1 UIMAD UR5, UR7, UR5, UR4 ;  /* 0x00000005070592a4 */ /* 0x000fe2000f8e0204 */
[----:B------:R-:W-:Y:S01]  /*0620*/  @UP1 UMOV UR28, UR30 ;  /* 0x0000001e001c1c82 */ /* 0x000fe20008000000 */
        /* <DEDUP_REMOVED lines=16> */
[----:B------:R-:W-:-:S12]  /*0730*/  UIADD3 UR21, UR23, UR5, URZ ;  /* 0x0000000517157290 */ /* 0x000fd8000fffe03f */
.L_x_362:
[----:B------:R-:W-:Y:S01]  /*0740*/  ULDC UR4, c[0x0][0x278] ;  /* 0x00009e0000047ab9 */ /* 0x000fe20000000800 */
[----:B------:R-:W1:Y:S01]  /*0750*/  S2R R2, SR_CTAID.Z ;  /* 0x0000000000027919 */ /* 0x000e620000002700 */
[----:B------:R-:W-:Y:S01]  /*0760*/  IMAD.U32 R0, RZ, RZ, UR4 ;  /* 0x00000004ff007e24 */ /* 0x000fe2000f8e00ff */
[----:B------:R-:W-:Y:S01]  /*0770*/  SHF.R.S32.HI R14, RZ, 0x1f, R6 ;  /* 0x0000001fff0e7819 */ /* 0x000fe20000011406 */
[----:B------:R-:W-:-:S03]  /*0780*/  IMAD.U32 R22, RZ, RZ, UR17 ;  /* 0x00000011ff167e24 */ /* 0x000fc6000f8e00ff */
[----:B------:R-:W-:Y:S02]  /*0790*/  IABS R0, R0 ;  /* 0x0000000000007213 */ /* 0x000fe40000000000 */
[-C--:B------:R-:W-:Y:S02]  /*07a0*/  LEA.HI R7, R14, R6.reuse, RZ, 0x3 ;  /* 0x000000060e077211 */ /* 0x080fe400078f18ff */
[----:B------:R-:W-:Y:S02]  /*07b0*/  R2UR UR11, R0 ;  /* 0x00000000000b72ca */ /* 0x000fe400000e0000 */
[----:B------:R-:W-:Y:S02]  /*07c0*/  SHF.R.S32.HI R240, RZ, 0x3, R7 ;  /* 0x00000003fff07819 */ /* 0x000fe40000011407 */
[----:B------:R-:W-:Y:S02]  /*07d0*/  LOP3.LUT R7, R7, 0xfffffff8, RZ, 0xc0, !PT ;  /* 0xfffffff807077812 */ /* 0x000fe400078ec0ff */
[----:B------:R-:W-:Y:S01]  /*07e0*/  SHF.R.S32.HI R241, RZ, 0x1f, R240 ;  /* 0x0000001ffff17819 */ /* 0x000fe200000114f0 */
[----:B------:R-:W-:Y:S01]  /*07f0*/  IMAD.SHL.U32 R230, R240, 0x40, RZ ;  /* 0x00000040f0e67824 */ /* 0x000fe200078e00ff */
[----:B------:R-:W-:Y:S01]  /*0800*/  LEA.HI R3, R14, R6, RZ, 0x6 ;  /* 0x000000060e037211 */ /* 0x000fe200078f30ff */
[----:B------:R-:W-:-:S02]  /*0810*/  IMAD.IADD R7, R6, 0x1, -R7 ;  /* 0x0000000106077824 */ /* 0x000fc400078e0a07 */
[----:B------:R-:W-:Y:S01]  /*0820*/  IMAD.WIDE R22, R22, 0x80, R240 ;  /* 0x0000008016167825 */ /* 0x000fe200078e02f0 */
[----:B------:R-:W-:Y:S01]  /*0830*/  LOP3.LUT R230, R230, 0x1c0, RZ, 0xc0, !PT ;  /* 0x000001c0e6e67812 */ /* 0x000fe200078ec0ff */
[----:B------:R-:W2:Y:S02]  /*0840*/  I2F.RP R0, UR11 ;  /* 0x0000000b00007d06 */ /* 0x000ea40008209400 */
[----:B------:R-:W-:Y:S02]  /*0850*/  IMAD.SHL.U32 R168, R7, 0x8, RZ ;  /* 0x0000000807a87824 */ /* 0x000fe400078e00ff */
[----:B------:R-:W-:-:S03]  /*0860*/  IMAD.SHL.U32 R3, R3, 0x8, RZ ;  /* 0x0000000803037824 */ /* 0x000fc600078e00ff */
[----:B------:R-:W-:Y:S02]  /*0870*/  SHF.R.S32.HI R169, RZ, 0x1f, R168 ;  /* 0x0000001fffa97819 */ /* 0x000fe400000114a8 */
[----:B-1----:R-:W-:-:S04]  /*0880*/  IABS R2, R2 ;  /* 0x0000000200027213 */ /* 0x002fc80000000000 */
[----:B------:R-:W-:Y:S01]  /*0890*/  R2UR UR5, R2 ;  /* 0x00000000020572ca */ /* 0x000fe200000e0000 */
[----:B--2---:R-:W1:Y:S01]  /*08a0*/  MUFU.RCP R0, R0 ;  /* 0x0000000000007308 */ /* 0x004e620000001000 */
[----:B------:R-:W-:Y:S01]  /*08b0*/  LEA.HI R2, R14, R6, RZ, 0x4 ;  /* 0x000000060e027211 */ /* 0x000fe200078f20ff */
[----:B-1----:R-:W-:-:S06]  /*08c0*/  VIADD R0, R0, 0xffffffe ;  /* 0x0ffffffe00007836 */ /* 0x002fcc0000000000 */
[----:B------:R-:W1:Y:S02]  /*08d0*/  F2I.FTZ.U32.TRUNC.NTZ R0, R0 ;  /* 0x0000000000007305 */ /* 0x000e64000021f000 */
[----:B-1----:R-:W-:Y:S02]  /*08e0*/  R2UR UR15, R0 ;  /* 0x00000000000f72ca */ /* 0x002fe400000e0000 */
[----:B------:R-:W-:-:S04]  /*08f0*/  SHF.R.S32.HI R0, RZ, 0x4, R2 ;  /* 0x00000004ff007819 */ /* 0x000fc80000011402 */
[C---:B------:R-:W-:Y:S02]  /*0900*/  LEA.HI R221, R2.reuse, R0, RZ, 0x1 ;  /* 0x0000000002dd7211 */ /* 0x040fe400078f08ff */
[----:B------:R-:W-:Y:S02]  /*0910*/  LOP3.LUT R2, R2, 0xfffffff0, RZ, 0xc0, !PT ;  /* 0xfffffff002027812 */ /* 0x000fe400078ec0ff */
[----:B------:R-:W-:-:S03]  /*0920*/  LOP3.LUT R221, R221, 0xfffffffe, RZ, 0xc0, !PT ;  /* 0xfffffffedddd7812 */ /* 0x000fc600078ec0ff */
[----:B------:R-:W-:Y:S01]  /*0930*/  UIADD3 UR14, URZ, -UR15, URZ ;  /* 0x8000000f3f0e7290 */ /* 0x000fe2000fffe03f */
[----:B------:R-:W-:Y:S02]  /*0940*/  IMAD.IADD R2, R6, 0x1, -R2 ;  /* 0x0000000106027824 */ /* 0x000fe400078e0a02 */
[----:B------:R-:W-:Y:S01]  /*0950*/  IMAD.IADD R221, R0, 0x1, -R221 ;  /* 0x0000000100dd7824 */ /* 0x000fe200078e0add */
[----:B------:R-:W-:Y:S01]  /*0960*/  UIMAD UR19, UR14, UR11, URZ ;  /* 0x0000000b0e1372a4 */ /* 0x000fe2000f8e023f */
[----:B------:R-:W-:Y:S02]  /*0970*/  LOP3.LUT R0, R230, 0x38, R168, 0xf8, !PT ;  /* 0x00000038e6007812 */ /* 0x000fe400078ef8a8 */
[----:B------:R-:W-:Y:S01]  /*0980*/  UMOV UR14, URZ ;  /* 0x0000003f000e7c82 */ /* 0x000fe20008000000 */
[----:B------:R-:W-:Y:S01]  /*0990*/  SHF.R.S32.HI R13, RZ, 0x1f, R2 ;  /* 0x0000001fff0d7819 */ /* 0x000fe20000011402 */
[----:B------:R-:W-:Y:S01]  /*09a0*/  UIMAD.WIDE.U32 UR14, UR15, UR19, UR14 ;  /* 0x000000130f0e72a5 */ /* 0x000fe2000f8e000e */
[----:B------:R-:W-:-:S02]  /*09b0*/  SHF.R.U32.HI R230, RZ, 0x3, R230 ;  /* 0x00000003ffe67819 */ /* 0x000fc400000116e6 */
[----:B------:R-:W-:Y:S01]  /*09c0*/  LEA.HI R13, R13, R2, RZ, 0x3 ;  /* 0x000000020d0d7211 */ /* 0x000fe200078f18ff */
[----:B------:R-:W-:Y:S01]  /*09d0*/  UIMAD.WIDE.U32 UR14, UR15, UR5, URZ ;  /* 0x000000050f0e72a5 */ /* 0x000fe2000f8e003f */
[----:B------:R-:W-:Y:S02]  /*09e0*/  LOP3.LUT R230, R0, R230, RZ, 0x3c, !PT ;  /* 0x000000e600e67212 */ /* 0x000fe400078e3cff */
[----:B------:R-:W-:-:S04]  /*09f0*/  LOP3.LUT R0, R13, 0xfffffff8, RZ, 0xc0, !PT ;  /* 0xfffffff80d007812 */ /* 0x000fc800078ec0ff */
[----:B------:R-:W-:Y:S01]  /*0a00*/  UMOV UR19, UR15 ;  /* 0x0000000f00137c82 */ /* 0x000fe20008000000 */
[----:B------:R-:W-:Y:S01]  /*0a10*/  USHF.R.S32.HI UR15, URZ, 0x1f, UR9 ;  /* 0x0000001f3f0f7899 */ /* 0x000fe20008011409 */
[----:B------:R-:W-:Y:S01]  /*0a20*/  IMAD.IADD R0, R2, 0x1, -R0 ;  /* 0x0000000102007824 */ /* 0x000fe200078e0a00 */
[----:B------:R-:W-:Y:S01]  /*0a30*/  UIADD3 UR14, -UR19, URZ, URZ ;  /* 0x0000003f130e7290 */ /* 0x000fe2000fffe13f */
[----:B------:R-:W-:-:S03]  /*0a40*/  VIADD R2, R240, 0x40 ;  /* 0x00000040f0027836 */ /* 0x000fc60000000000 */
[----:B------:R-:W-:-:S04]  /*0a50*/  UIMAD UR5, UR11, UR14, UR5 ;  /* 0x0000000e0b0572a4 */ /* 0x000fc8000f8e0205 */
        /* <DEDUP_REMOVED lines=31> */
.L_x_363:
[----:B------:R-:W1:Y:S01]  /*0c50*/  S2UR UR4, SR_CgaCtaId ;  /* 0x00000000000479c3 */ /* 0x000e620000008800 */
[----:B------:R-:W-:Y:S01]  /*0c60*/  UIADD3 UR5, -UR6, UR18, URZ ;  /* 0x0000001206057290 */ /* 0x000fe2000fffe13f */
[----:B------:R-:W-:Y:S01]  /*0c70*/  IADD3 R4, P0, R168, UR28, RZ ;  /* 0x0000001ca8047c10 */ /* 0x000fe2000ff1e0ff */
[----:B------:R-:W-:Y:S01]  /*0c80*/  UMOV UR30, 0x400 ;  /* 0x00000400001e7882 */ /* 0x000fe20000000000 */
[----:B------:R-:W-:Y:S01]  /*0c90*/  ULDC.64 UR6, c[0x0][0x258] ;  /* 0x0000960000067ab9 */ /* 0x000fe20000000a00 */
[C---:B------:R-:W-:Y:S01]  /*0ca0*/  IMAD.WIDE.U32 R24, R240.reuse, UR12, R168 ;  /* 0x0000000cf0187c25 */ /* 0x040fe2000f8e00a8 */
[----:B------:R-:W-:Y:S01]  /*0cb0*/  IADD3.X R5, R169, UR8, RZ, P0, !PT ;  /* 0x00000008a9057c10 */ /* 0x000fe200087fe4ff */
[----:B------:R-:W-:Y:S01]  /*0cc0*/  UIMAD UR15, UR15, UR6, URZ ;  /* 0x000000060f0f72a4 */ /* 0x000fe2000f8e023f */
[----:B------:R-:W-:Y:S01]  /*0cd0*/  ISETP.GE.AND P1, PT, R240, UR5, PT ;  /* 0x00000005f0007c0c */ /* 0x000fe2000bf26270 */
[----:B------:R-:W-:Y:S01]  /*0ce0*/  IMAD.U32 R10, RZ, RZ, UR6 ;  /* 0x00000006ff0a7e24 */ /* 0x000fe2000f8e00ff */
[----:B------:R-:W-:Y:S01]  /*0cf0*/  LOP3.LUT R230, R230, 0xfffffe00, R3, 0xf8, !PT ;  /* 0xfffffe00e6e67812 */ /* 0x000fe200078ef803 */
[----:B------:R-:W-:Y:S01]  /*0d00*/  UIMAD UR15, UR9, UR7, UR15 ;  /* 0x00000007090f72a4 */ /* 0x000fe2000f8e020f */
[----:B------:R-:W-:Y:S01]  /*0d10*/  IMAD R16, R241, UR12, RZ ;  /* 0x0000000cf1107c24 */ /* 0x000fe2000f8e02ff */
[----:B------:R-:W-:Y:S01]  /*0d20*/  BSSY B0, `(.L_x_364) ;  /* 0x0000042000007945 */ /* 0x000fe20003800000 */
[----:B------:R-:W-:Y:S01]  /*0d30*/  IMAD.WIDE.U32 R10, R10, UR9, R4 ;  /* 0x000000090a0a7c25 */ /* 0x000fe2000f8e0004 */
[----:B------:R-:W-:Y:S01]  /*0d40*/  ULDC.64 UR8, c[0x0][0x260] ;  /* 0x0000980000087ab9 */ /* 0x000fe20000000a00 */
[----:B------:R-:W-:Y:S01]  /*0d50*/  ULDC.64 UR6, c[0x0][0x268] ;  /* 0x00009a0000067ab9 */ /* 0x000fe20000000a00 */
[----:B------:R-:W-:Y:S01]  /*0d60*/  UIMAD UR29, UR14, UR8, URZ ;  /* 0x000000080e1d72a4 */ /* 0x000fe2000f8e023f */
[----:B------:R-:W-:Y:S01]  /*0d70*/  ISETP.GE.AND P5, PT, R2, UR5, PT ;  /* 0x0000000502007c0c */ /* 0x000fe2000bfa6270 */
[----:B------:R-:W-:Y:S01]  /*0d80*/  UIMAD UR28, UR14, UR6, URZ ;  /* 0x000000060e1c72a4 */ /* 0x000fe2000f8e023f */
[----:B------:R-:W-:Y:S01]  /*0d90*/  IADD3 R19, R11, UR15, RZ ;  /* 0x0000000f0b137c10 */ /* 0x000fe2000fffe0ff */
[----:B------:R-:W-:Y:S01]  /*0da0*/  UIMAD UR9, UR19, UR9, UR29 ;  /* 0x00000009130972a4 */ /* 0x000fe2000f8e021d */
[C---:B------:R-:W-:Y:S01]  /*0db0*/  VIADD R12, R240.reuse, 0x20 ;  /* 0x00000020f00c7836 */ /* 0x040fe20000000000 */
[----:B------:R-:W-:Y:S01]  /*0dc0*/  UIMAD UR28, UR19, UR7, UR28 ;  /* 0x00000007131c72a4 */ /* 0x000fe2000f8e021c */
[----:B------:R-:W-:Y:S01]  /*0dd0*/  IADD3 R17, R240, 0x60, RZ ;  /* 0x00000060f0117810 */ /* 0x000fe20007ffe0ff */
[----:B-1----:R-:W-:Y:S01]  /*0de0*/  ULEA UR4, UR4, UR30, 0x18 ;  /* 0x0000001e04047291 */ /* 0x002fe2000f8ec03f */
[C---:B------:R-:W-:Y:S01]  /*0df0*/  VIADD R233, R168.reuse, 0x40 ;  /* 0x00000040a8e97836 */ /* 0x040fe20000000000 */
[C---:B------:R-:W-:Y:S01]  /*0e00*/  IADD3 R232, R168.reuse, 0x80, RZ ;  /* 0x00000080a8e87810 */ /* 0x040fe20007ffe0ff */
[----:B------:R-:W-:Y:S01]  /*0e10*/  VIADD R231, R168, 0xc0 ;  /* 0x000000c0a8e77836 */ /* 0x000fe20000000000 */
[----:B------:R-:W-:Y:S01]  /*0e20*/  IADD3 R236, P0, R24, UR22, RZ ;  /* 0x0000001618ec7c10 */ /* 0x000fe2000ff1e0ff */
        /* <DEDUP_REMOVED lines=49> */
.L_x_365:
[----:B------:R-:W-:Y:S05]  /*1140*/  BSYNC B0 ;  /* 0x0000000000007941 */ /* 0x000fea0003800000 */
.L_x_364:
[----:B------:R-:W-:Y:S01]  /*1150*/  ISETP.GE.AND P1, PT, R12, UR5, PT ;  /* 0x000000050c007c0c */ /* 0x000fe2000bf26270 */
[----:B------:R-:W-:Y:S01]  /*1160*/  IMAD.SHL.U32 R21, R7, 0x40, RZ ;  /* 0x0000004007157824 */ /* 0x000fe200078e00ff */
[----:B------:R-:W-:Y:S01]  /*1170*/  BSSY B0, `(.L_x_366) ;  /* 0x0000038000007945 */ /* 0x000fe20003800000 */
[----:B------:R-:W-:Y:S01]  /*1180*/  IMAD R15, R241, UR10, RZ ;  /* 0x0000000af10f7c24 */ /* 0x000fe2000f8e02ff */
[----:B------:R-:W-:Y:S02]  /*1190*/  ISETP.GE.AND P6, PT, R17, UR5, PT ;  /* 0x0000000511007c0c */ /* 0x000fe4000bfc6270 */
[----:B------:R-:W-:Y:S01]  /*11a0*/  IADD3.X R237, R25, UR21, R16, P0, !PT ;  /* 0x0000001519ed7c10 */ /* 0x000fe200087fe410 */
[C---:B------:R-:W-:Y:S01]  /*11b0*/  IMAD.WIDE.U32 R16, R240.reuse, UR10, R168 ;  /* 0x0000000af0107c25 */ /* 0x040fe2000f8e00a8 */
[C---:B------:R-:W-:Y:S02]  /*11c0*/  SHF.L.U32 R20, R240.reuse, 0x3, RZ ;  /* 0x00000003f0147819 */ /* 0x040fe400000006ff */
[----:B------:R-:W-:Y:S01]  /*11d0*/  LOP3.LUT R21, R21, 0x1c0, RZ, 0xc0, !PT ;  /* 0x000001c015157812 */ /* 0x000fe200078ec0ff */
[----:B------:R-:W-:-:S02]  /*11e0*/  IMAD R15, R240, UR11, R15 ;  /* 0x0000000bf00f7c24 */ /* 0x000fc4000f8e020f */
        /* <DEDUP_REMOVED lines=48> */
.L_x_367:
[----:B------:R-:W-:Y:S05]  /*14f0*/  BSYNC B0 ;  /* 0x0000000000007941 */ /* 0x000fea0003800000 */
.L_x_366:
        /* <DEDUP_REMOVED lines=49> */
.L_x_369:
[----:B------:R-:W-:Y:S05]  /*1810*/  BSYNC B0 ;  /* 0x0000000000007941 */ /* 0x000fea0003800000 */
.L_x_368:
        /* <DEDUP_REMOVED lines=49> */
.L_x_371:
[----:B------:R-:W-:Y:S05]  /*1b30*/  BSYNC B0 ;  /* 0x0000000000007941 */ /* 0x000fea0003800000 */
.L_x_370:
[----:B------:R-:W-:Y:S01]  /*1b40*/  ULEA.HI.SX32 UR8, UR20, 0xffffffff, 0x1a ;  /* 0xffffffff14087891 */ /* 0x000fe2000f8fd23f */
[----:B------:R-:W-:Y:S01]  /*1b50*/  IMAD.WIDE.U32 R236, R166, UR19, R236 ;  /* 0x00000013a6ec7c25 */ /* 0x000fe2000f8e00ec */
[----:B------:R-:W-:Y:S01]  /*1b60*/  USHF.L.U32 UR15, UR12, 0x6, URZ ;  /* 0x000000060c0f7899 */ /* 0x000fe2000800063f */
[----:B------:R-:W-:Y:S01]  /*1b70*/  LOP3.LUT R18, R21, 0x8, R20, 0xf8, !PT ;  /* 0x0000000815127812 */ /* 0x000fe200078ef814 */
[----:B------:R-:W-:Y:S01]  /*1b80*/  UIMAD UR29, UR8, -0x40, UR25 ;  /* 0xffffffc0081d78a4 */ /* 0x000fe2000f8e0219 */
[----:B--23--:R-:W-:Y:S01]  /*1b90*/  IMAD.SHL.U32 R4, R0, 0x40, RZ ;  /* 0x0000004000047824 */ /* 0x00cfe200078e00ff */
[----:B------:R-:W-:Y:S01]  /*1ba0*/  USHF.L.U64.HI UR14, UR12, 0x6, UR13 ;  /* 0x000000060c0e7899 */ /* 0x000fe2000801020d */
[----:B------:R-:W-:Y:S01]  /*1bb0*/  VIADD R239, R237, UR9 ;  /* 0x00000009edef7c36 */ /* 0x000fe20008000000 */
[----:B------:R-:W-:Y:S01]  /*1bc0*/  USHF.R.S32.HI UR30, URZ, 0x1f, UR8 ;  /* 0x0000001f3f1e7899 */ /* 0x000fe20008011408 */
[----:B------:R-:W-:Y:S01]  /*1bd0*/  IMAD.U32 R5, RZ, RZ, UR15 ;  /* 0x0000000fff057e24 */ /* 0x000fe2000f8e00ff */
[----:B------:R-:W-:Y:S01]  /*1be0*/  ISETP.GE.AND P0, PT, R240, UR29, PT ;  /* 0x0000001df0007c0c */ /* 0x000fe2000bf06270 */
[----:B------:R-:W-:Y:S01]  /*1bf0*/  UIMAD UR6, UR14, UR8, URZ ;  /* 0x000000080e0672a4 */ /* 0x000fe2000f8e023f */
[----:B------:R-:W-:Y:S01]  /*1c00*/  IMAD.MOV.U32 R238, RZ, RZ, R236 ;  /* 0x000000ffffee7224 */ /* 0x000fe200078e00ec */
[----:B------:R-:W-:Y:S01]  /*1c10*/  LOP3.LUT R4, R4, 0x1c0, RZ, 0xc0, !PT ;  /* 0x000001c004047812 */ /* 0x000fe200078ec0ff */
[----:B-1--4-:R-:W-:Y:S01]  /*1c20*/  IMAD.SHL.U32 R3, R221, 0x8, RZ ;  /* 0x00000008dd037824 */ /* 0x012fe200078e00ff */
[----:B------:R-:W-:Y:S01]  /*1c30*/  UIMAD UR6, UR30, UR15, UR6 ;  /* 0x0000000f1e0672a4 */ /* 0x000fe2000f8e0206 */
[----:B------:R-:W-:Y:S01]  /*1c40*/  SHF.R.U32.HI R2, RZ, 0x3, R21 ;  /* 0x00000003ff027819 */ /* 0x000fe20000011615 */
[----:B------:R-:W-:Y:S01]  /*1c50*/  IMAD.WIDE.U32 R20, R5, UR8, R238 ;  /* 0x0000000805147c25 */ /* 0x000fe2000f8e00ee */
[----:B------:R-:W-:Y:S01]  /*1c60*/  BSSY B0, `(.L_x_372) ;  /* 0x000002f000007945 */ /* 0x000fe20003800000 */
[----:B------:R-:W-:-:S02]  /*1c70*/  LOP3.LUT R3, R4, 0x8, R3, 0xf8, !PT ;  /* 0x0000000804037812 */ /* 0x000fc400078ef803 */
[----:B------:R-:W-:Y:S01]  /*1c80*/  SHF.R.U32.HI R4, RZ, 0x3, R4 ;  /* 0x00000003ff047819 */ /* 0x000fe20000011604 */
[----:B------:R-:W-:Y:S01]  /*1c90*/  VIADD R19, R21, UR6 ;  /* 0x0000000615137c36 */ /* 0x000fe20008000000 */
[----:B------:R-:W-:Y:S02]  /*1ca0*/  IADD3 R234, P5, R16, UR24, RZ ;  /* 0x0000001810ea7c10 */ /* 0x000fe4000ffbe0ff */
[----:B------:R-:W-:Y:S02]  /*1cb0*/  ISETP.GE.AND P6, PT, R12, UR29, PT ;  /* 0x0000001d0c007c0c */ /* 0x000fe4000bfc6270 */
[----:B------:R-:W-:Y:S02]  /*1cc0*/  LOP3.LUT R18, R18, R2, RZ, 0x3c, !PT ;  /* 0x0000000212127212 */ /* 0x000fe400078e3cff */
[----:B------:R-:W-:Y:S01]  /*1cd0*/  LOP3.LUT R4, R3, R4, RZ, 0x3c, !PT ;  /* 0x0000000403047212 */ /* 0x000fe200078e3cff */
[----:B------:R-:W-:Y:S08]  /*1ce0*/  @P0 BRA `(.L_x_373) ;  /* 0x0000000000980947 */ /* 0x000ff00003800000 */
        /* <DEDUP_REMOVED lines=38> */
.L_x_373:
[----:B------:R-:W-:Y:S05]  /*1f50*/  BSYNC B0 ;  /* 0x0000000000007941 */ /* 0x000fea0003800000 */
.L_x_372:
[----:B------:R-:W-:Y:S01]  /*1f60*/  USHF.L.U64.HI UR13, UR12, 0x5, UR13 ;  /* 0x000000050c0d7899 */ /* 0x000fe2000801020d */
[----:B------:R-:W-:Y:S01]  /*1f70*/  BSSY B0, `(.L_x_374) ;  /* 0x000002c000007945 */ /* 0x000fe20003800000 */
[----:B------:R-:W-:Y:S01]  /*1f80*/  USHF.L.U32 UR12, UR12, 0x5, URZ ;  /* 0x000000050c0c7899 */ /* 0x000fe2000800063f */
[----:B------:R-:W-:Y:S02]  /*1f90*/  IADD3.X R235, R17, UR23, R15, P5, !PT ;  /* 0x0000001711eb7c10 */ /* 0x000fe4000affe40f */
[----:B------:R-:W-:Y:S09]  /*1fa0*/  @P6 BRA `(.L_x_375) ;  /* 0x0000000000a06947 */ /* 0x000ff20003800000 */
[----:B------:R-:W-:Y:S01]  /*1fb0*/  ULDC UR6, c[0x0][0x2d0] ;  /* 0x0000b40000067ab9 */ /* 0x000fe20000000800 */
[----:B------:R-:W-:Y:S02]  /*1fc0*/  IADD3 R20, P0, R20, UR12, RZ ;  /* 0x0000000c14147c10 */ /* 0x000fe4000ff1e0ff */
[----:B------:R-:W-:Y:S02]  /*1fd0*/  ISETP.GE.AND P5, PT, R168, UR6, PT ;  /* 0x00000006a8007c0c */ /* 0x000fe4000bfa6270 */
[----:B------:R-:W-:Y:S02]  /*1fe0*/  ISETP.GE.AND P4, PT, R233, UR6, PT ;  /* 0x00000006e9007c0c */ /* 0x000fe4000bf86270 */
[----:B------:R-:W-:Y:S02]  /*1ff0*/  ISETP.GE.AND P2, PT, R232, UR6, PT ;  /* 0x00000006e8007c0c */ /* 0x000fe4000bf46270 */
[----:B------:R-:W-:-:S07]  /*2000*/  IADD3.X R19, R19, UR13, RZ, P0, !PT ;  /* 0x0000000d13137c10 */ /* 0x000fce00087fe4ff */
[----:B--2---:R-:W2:Y:S01]  /*2010*/  @!P5 LDC.64 R10, c[0x0][0x218] ;  /* 0x00008600ff0adb82 */ /* 0x004ea20000000a00 */
[----:B------:R3:W-:Y:S07]  /*2020*/  @P5 STS.128 [R230+0x11000], RZ ;  /* 0x011000ffe6005388 */ /* 0x0007ee0000000c00 */
        /* <DEDUP_REMOVED lines=32> */
.L_x_375:
[----:B------:R-:W-:Y:S05]  /*2230*/  BSYNC B0 ;  /* 0x0000000000007941 */ /* 0x000fea0003800000 */
.L_x_374:
[----:B------:R-:W0:Y:S01]  /*2240*/  LDGDEPBAR ;  /* 0x00000000000079af */ /* 0x000e220000000000 */
[----:B------:R-:W-:Y:S01]  /*2250*/  ISETP.GE.AND P1, PT, R240, UR29, PT ;  /* 0x0000001df0007c0c */ /* 0x000fe2000bf26270 */
[----:B------:R-:W-:Y:S01]  /*2260*/  UIMAD UR6, UR30, UR10, URZ ;  /* 0x0000000a1e0672a4 */ /* 0x000fe2000f8e023f */
[----:B------:R-:W-:Y:S01]  /*2270*/  IMAD.SHL.U32 R13, R13, 0x40, RZ ;  /* 0x000000400d0d7824 */ /* 0x000fe200078e00ff */
[----:B------:R-:W-:Y:S01]  /*2280*/  UIMAD.WIDE.U32 UR30, UR8, UR10, URZ ;  /* 0x0000000a081e72a5 */ /* 0x000fe2000f8e003f */
[----:B------:R-:W-:Y:S01]  /*2290*/  LEA.HI R14, R14, R6, RZ, 0x5 ;  /* 0x000000060e0e7211 */ /* 0x000fe200078f28ff */
[----:B------:R-:W-:Y:S01]  /*22a0*/  UIMAD UR6, UR8, UR11, UR6 ;  /* 0x0000000b080672a4 */ /* 0x000fe2000f8e0206 */
[----:B------:R-:W-:Y:S01]  /*22b0*/  IMAD.WIDE.U32 R234, R165, UR19, R234 ;  /* 0x00000013a5ea7c25 */ /* 0x000fe2000f8e00ea */
[----:B------:R-:W-:Y:S01]  /*22c0*/  LOP3.LUT R4, R4, 0xfffffe00, R13, 0xf8, !PT ;  /* 0xfffffe0004047812 */ /* 0x000fe200078ef80d */
[----:B------:R-:W-:Y:S01]  /*22d0*/  BSSY B0, `(.L_x_376) ;  /* 0x000003b000007945 */ /* 0x000fe20003800000 */
[----:B------:R-:W-:Y:S01]  /*22e0*/  UIADD3 UR6, UR31, UR6, URZ ;  /* 0x000000061f067290 */ /* 0x000fe2000fffe03f */
[----:B------:R-:W-:Y:S01]  /*22f0*/  SHF.R.S32.HI R14, RZ, 0x5, R14 ;  /* 0x00000005ff0e7819 */ /* 0x000fe2000001140e */
[----:B--23--:R-:W-:Y:S01]  /*2300*/  IMAD.U32 R8, RZ, RZ, UR30 ;  /* 0x0000001eff087e24 */ /* 0x00cfe2000f8e00ff */
[----:B------:R-:W-:Y:S01]  /*2310*/  ISETP.GE.AND P6, PT, R12, UR29, PT ;  /* 0x0000001d0c007c0c */ /* 0x000fe2000bfc6270 */
[----:B------:R-:W-:-:S02]  /*2320*/  VIADD R223, R235, UR28 ;  /* 0x0000001cebdf7c36 */ /* 0x000fc40008000000 */
[----:B-1--4-:R-:W-:Y:S01]  /*2330*/  IMAD.U32 R2, RZ, RZ, UR6 ;  /* 0x00000006ff027e24 */ /* 0x012fe2000f8e00ff */
[----:B------:R-:W-:Y:S01]  /*2340*/  LEA R13, P0, R8, R234, 0x6 ;  /* 0x000000ea080d7211 */ /* 0x000fe200078030ff */
[----:B------:R-:W-:Y:S02]  /*2350*/  IMAD R222, R14, 0x400, R4 ;  /* 0x000004000ede7824 */ /* 0x000fe400078e0204 */
[----:B------:R-:W-:Y:S01]  /*2360*/  IMAD R221, R221, 0x200, R18 ;  /* 0x00000200dddd7824 */ /* 0x000fe200078e0212 */
[----:B------:R-:W-:Y:S01]  /*2370*/  LEA.HI.X R12, R8, R223, R2, 0x6, P0 ;  /* 0x000000df080c7211 */ /* 0x000fe200000f3402 */
[----:B------:R-:W-:Y:S01]  /*2380*/  IMAD.U32 R9, RZ, RZ, UR31 ;  /* 0x0000001fff097e24 */ /* 0x000fe2000f8e00ff */
[----:B------:R-:W-:Y:S01]  /*2390*/  LEA R222, R222, UR4, 0x1 ;  /* 0x00000004dede7c11 */ /* 0x000fe2000f8e08ff */
[----:B------:R-:W-:-:S04]  /*23a0*/  DEPBAR.LE SB0, 0x0 ;  /* 0x000080000000791a */ /* 0x000fc80000000000 */
[----:B------:R-:W-:Y:S01]  /*23b0*/  BAR.SYNC.DEFER_BLOCKING 0x0 ;  /* 0x0000000000007b1d */ /* 0x000fe20000010000 */
[----:B------:R-:W-:-:S05]  /*23c0*/  LEA R221, R221, UR4, 0x1 ;  /* 0x00000004dddd7c11 */ /* 0x000fca000f8e08ff */
        /* <DEDUP_REMOVED lines=9> */
[----:B------:R-:W2:Y:S01]  /*2460*/  @!P5 LDC.64 R10, c[0x0][0x220] ;  /* 0x00008800ff0adb82 */ /* 0x000ea20000000a00 */
[----:B------:R3:W-:Y:S07]  /*2470*/  @P5 STS.128 [R230+0x18000], RZ ;  /* 0x018000ffe6005388 */ /* 0x0007ee0000000c00 */
[----:B------:R-:W4:Y:S08]  /*2480*/  @!P4 LDC.64 R8, c[0x0][0x220] ;  /* 0x00008800ff08cb82 */ /* 0x000f300000000a00 */
[----:B------:R-:W5:Y:S01]  /*2490*/  @!P2 LDC.64 R2, c[0x0][0x220] ;  /* 0x00008800ff02ab82 */ /* 0x000f620000000a00 */
[----:B--2---:R-:W-:-:S04]  /*24a0*/  @!P5 LEA R10, P0, R13, R10, 0x1 ;  /* 0x0000000a0d0ad211 */ /* 0x004fc800078008ff */
[--C-:B------:R-:W-:Y:S02]  /*24b0*/  @!P5 LEA.HI.X R11, R13, R11, R12.reuse, 0x1, P0 ;  /* 0x0000000b0d0bd211 */ /* 0x100fe400000f0c0c */
        /* <DEDUP_REMOVED lines=28> */
.L_x_377:
[----:B------:R-:W-:Y:S05]  /*2680*/  BSYNC B0 ;  /* 0x0000000000007941 */ /* 0x000fea0003800000 */
.L_x_376:
[----:B------:R4:W-:Y:S01]  /*2690*/  @P6 STS.128 [R230+0x19000], RZ ;  /* 0x019000ffe6006388 */ /* 0x0009e20000000c00 */
[----:B------:R-:W-:Y:S03]  /*26a0*/  BSSY B0, `(.L_x_378) ;  /* 0x0000030000007945 */ /* 0x000fe60003800000 */
[----:B------:R4:W-:Y:S04]  /*26b0*/  @P6 STS.128 [R230+0x1b000], RZ ;  /* 0x01b000ffe6006388 */ /* 0x0009e80000000c00 */
[----:B------:R4:W-:Y:S04]  /*26c0*/  @P6 STS.128 [R230+0x1d000], RZ ;  /* 0x01d000ffe6006388 */ /* 0x0009e80000000c00 */
[----:B------:R4:W-:Y:S01]  /*26d0*/  @P6 STS.128 [R230+0x1f000], RZ ;  /* 0x01f000ffe6006388 */ /* 0x0009e20000000c00 */
[----:B------:R-:W-:Y:S05]  /*26e0*/  @P6 BRA `(.L_x_379) ;  /* 0x0000000000ac6947 */ /* 0x000fea0003800000 */
[----:B------:R-:W-:Y:S01]  /*26f0*/  ULDC UR6, c[0x0][0x2d0] ;  /* 0x0000b40000067ab9 */ /* 0x000fe20000000800 */
[----:B------:R-:W-:Y:S01]  /*2700*/  UIMAD.WIDE.U32 UR30, UR10, 0x20, URZ ;  /* 0x000000200a1e78a5 */ /* 0x000fe2000f8e003f */
[----:B------:R-:W-:Y:S01]  /*2710*/  ISETP.GE.AND P5, PT, R168, UR6, PT ;  /* 0x00000006a8007c0c */ /* 0x000fe2000bfa6270 */
[----:B------:R-:W-:Y:S01]  /*2720*/  USHF.L.U32 UR7, UR11, 0x5, URZ ;  /* 0x000000050b077899 */ /* 0x000fe2000800063f */
[----:B------:R-:W-:Y:S02]  /*2730*/  ISETP.GE.AND P4, PT, R233, UR6, PT ;  /* 0x00000006e9007c0c */ /* 0x000fe4000bf86270 */
[----:B------:R-:W-:Y:S02]  /*2740*/  ISETP.GE.AND P2, PT, R232, UR6, PT ;  /* 0x00000006e8007c0c */ /* 0x000fe4000bf46270 */
[----:B------:R-:W-:Y:S01]  /*2750*/  IADD3 R14, P0, R13, UR30, RZ ;  /* 0x0000001e0d0e7c10 */ /* 0x000fe2000ff1e0ff */
[----:B------:R-:W-:-:S05]  /*2760*/  IMAD.U32 R13, RZ, RZ, UR7 ;  /* 0x00000007ff0d7e24 */ /* 0x000fca000f8e00ff */
[----:B------:R-:W-:Y:S01]  /*2770*/  IADD3.X R13, R12, UR31, R13, P0, !PT ;  /* 0x0000001f0c0d7c10 */ /* 0x000fe200087fe40d */
[----:B---3--:R-:W3:Y:S01]  /*2780*/  @!P5 LDC.64 R10, c[0x0][0x220] ;  /* 0x00008800ff0adb82 */ /* 0x008ee20000000a00 */
[----:B------:R1:W-:Y:S07]  /*2790*/  @P5 STS.128 [R230+0x19000], RZ ;  /* 0x019000ffe6005388 */ /* 0x0003ee0000000c00 */
[----:B------:R-:W5:Y:S08]  /*27a0*/  @!P4 LDC.64 R8, c[0x0][0x220] ;  /* 0x00008800ff08cb82 */ /* 0x000f700000000a00 */
[----:B--2---:R-:W2:Y:S01]  /*27b0*/  @!P2 LDC.64 R2, c[0x0][0x220] ;  /* 0x00008800ff02ab82 */ /* 0x004ea20000000a00 */
[----:B---3--:R-:W-:-:S04]  /*27c0*/  @!P5 LEA R10, P0, R14, R10, 0x1 ;  /* 0x0000000a0e0ad211 */ /* 0x008fc800078008ff */
        /* <DEDUP_REMOVED lines=29> */
.L_x_379:
[----:B------:R-:W-:Y:S05]  /*29a0*/  BSYNC B0 ;  /* 0x0000000000007941 */ /* 0x000fea0003800000 */
.L_x_378:
        /* <DEDUP_REMOVED lines=43> */
[C---:B------:R-:W-:Y:S01]  /*2c60*/  VIADD R7, R3.reuse, 0x10 ;  /* 0x0000001003077836 */ /* 0x040fe20000000000 */
[----:B------:R-:W-:Y:S01]  /*2c70*/  ISETP.GE.AND P6, PT, R6, UR25, PT ;  /* 0x0000001906007c0c */ /* 0x000fe2000bfc6270 */
[----:B------:R-:W-:Y:S01]  /*2c80*/  LDSM.16.M88.4 R72, [R215+0x11800] ;  /* 0x01180000d748783b */ /* 0x000fe20000000200 */
[----:B------:R-:W-:Y:S01]  /*2c90*/  HMMA.16816.F32.BF16 R36, R56, R38, RZ ;  /* 0x000000263824723c */ /* 0x000fe200000418ff */
[----:B------:R-:W-:Y:S01]  /*2ca0*/  VIADD R6, R3, 0x11 ;  /* 0x0000001103067836 */ /* 0x000fe20000000000 */
[----:B------:R-:W-:Y:S01]  /*2cb0*/  ISETP.GE.AND P4, PT, R7, UR25, PT ;  /* 0x0000001907007c0c */ /* 0x000fe2000bf86270 */
[----:B------:R-:W-:Y:S01]  /*2cc0*/  LDSM.16.M88.4 R76, [R219+0x3800] ;  /* 0x00380000db4c783b */ /* 0x000fe20000000200 */
[----:B------:R-:W-:-:S02]  /*2cd0*/  VIADD R7, R3, 0x19 ;  /* 0x0000001903077836 */ /* 0x000fc40000000000 */
[C---:B--2---:R-:W-:Y:S01]  /*2ce0*/  HMMA.16816.F32.BF16 R32, R56.reuse, R28, RZ ;  /* 0x0000001c3820723c */ /* 0x044fe200000418ff */
[----:B------:R-:W-:Y:S01]  /*2cf0*/  ISETP.GE.AND P3, PT, R6, UR25, PT ;  /* 0x0000001906007c0c */ /* 0x000fe2000bf66270 */
[----:B------:R-:W-:Y:S01]  /*2d00*/  VIADD R6, R3, 0x18 ;  /* 0x0000001803067836 */ /* 0x000fe20000000000 */
[----:B------:R-:W0:Y:S01]  /*2d10*/  LDGDEPBAR ;  /* 0x00000000000079af */ /* 0x000e220000000000 */
[----:B------:R-:W-:Y:S02]  /*2d20*/  VIADD R206, R219, 0x2800 ;  /* 0x00002800dbce7836 */ /* 0x000fe40000000000 */
[----:B------:R-:W-:Y:S01]  /*2d30*/  HMMA.16816.F32.BF16 R28, R56, R30, RZ ;  /* 0x0000001e381c723c */ /* 0x000fe200000418ff */
[----:B------:R-:W-:Y:S01]  /*2d40*/  ISETP.GE.AND P2, PT, R6, UR25, PT ;  /* 0x0000001906007c0c */ /* 0x000fe2000bf46270 */
[----:B------:R-:W-:Y:S02]  /*2d50*/  VIADD R6, R3, 0x21 ;  /* 0x0000002103067836 */ /* 0x000fe40000000000 */
[----:B------:R-:W-:-:S02]  /*2d60*/  VIADD R205, R219, 0x3000 ;  /* 0x00003000dbcd7836 */ /* 0x000fc40000000000 */
[C---:B---3--:R-:W-:Y:S01]  /*2d70*/  HMMA.16816.F32.BF16 R24, R56.reuse, R20, RZ ;  /* 0x000000143818723c */ /* 0x048fe200000418ff */
[C---:B------:R-:W-:Y:S02]  /*2d80*/  VIADD R204, R219.reuse, 0x3800 ;  /* 0x00003800dbcc7836 */ /* 0x040fe40000000000 */
        /* <DEDUP_REMOVED lines=8> */
[C---:B------:R-:W-:Y:S02]  /*2e10*/  VIADD R197, R219.reuse, 0x7000 ;  /* 0x00007000dbc57836 */ /* 0x040fe40000000000 */
[----:B------:R-:W-:Y:S01]  /*2e20*/  VIADD R196, R219, 0x7800 ;  /* 0x00007800dbc47836 */ /* 0x000fe20000000000 */
        /* <DEDUP_REMOVED lines=181> */
[----:B------:R-:W-:Y:S06]  /*3980*/  HMMA.16816.F32.BF16 R76, R72, R44, R76 ;  /* 0x0000002c484c723c */ /* 0x000fec000004184c */
[C---:B------:R-:W-:Y:S06]  /*3990*/  HMMA.16816.F32.BF16 R36, R60.reuse, R50, R36 ;  /* 0x000000323c24723c */ /* 0x040fec0000041824 */
[C---:B-1----:R-:W-:Y:S06]  /*39a0*/  HMMA.16816.F32.BF16 R32, R60.reuse, R56, R32 ;  /* 0x000000383c20723c */ /* 0x042fec0000041820 */
[----:B------:R-:W-:Y:S01]  /*39b0*/  HMMA.16816.F32.BF16 R28, R60, R58, R28 ;  /* 0x0000003a3c1c723c */ /* 0x000fe2000004181c */
[----:B------:R-:W-:-:S02]  /*39c0*/  FSEL R42, R42, -INF , !P1 ;  /* 0xff8000002a2a7808 */ /* 0x000fc40004800000 */
[----:B------:R-:W-:Y:S02]  /*39d0*/  FSEL R40, R40, -INF , !P1 ;  /* 0xff80000028287808 */ /* 0x000fe40004800000 */
[----:B------:R-:W-:Y:S01]  /*39e0*/  ISETP.GE.AND P1, PT, R7, UR25, PT ;  /* 0x0000001907007c0c */ /* 0x000fe2000bf26270 */
[----:B------:R-:W-:Y:S01]  /*39f0*/  HMMA.16816.F32.BF16 R20, R72, R46, R20 ;  /* 0x0000002e4814723c */ /* 0x000fe20000041814 */
[----:B------:R-:W-:Y:S01]  /*3a00*/  VIADD R7, R3, 0x20 ;  /* 0x0000002003077836 */ /* 0x000fe20000000000 */
[----:B------:R-:W-:Y:S02]  /*3a10*/  FSEL R43, R43, -INF , !P0 ;  /* 0xff8000002b2b7808 */ /* 0x000fe40004000000 */
[----:B------:R-:W-:Y:S02]  /*3a20*/  FSEL R41, R41, -INF , !P0 ;  /* 0xff80000029297808 */ /* 0x000fe40004000000 */
[----:B--2---:R-:W-:Y:S01]  /*3a30*/  HMMA.16816.F32.BF16 R76, R60, R12, R76 ;  /* 0x0000000c3c4c723c */ /* 0x004fe2000004184c */
[----:B------:R-:W-:Y:S01]  /*3a40*/  ISETP.GE.AND P0, PT, R7, UR25, PT ;  /* 0x0000001907007c0c */ /* 0x000fe2000bf06270 */
[----:B------:R-:W-:Y:S01]  /*3a50*/  VIADD R7, R3, 0x28 ;  /* 0x0000002803077836 */ /* 0x000fe20000000000 */
[----:B------:R-:W-:-:S02]  /*3a60*/  FSEL R38, R38, -INF , !P6 ;  /* 0xff80000026267808 */ /* 0x000fc40007000000 */
[----:B------:R-:W-:Y:S01]  /*3a70*/  FSEL R36, R36, -INF , !P6 ;  /* 0xff80000024247808 */ /* 0x000fe20007000000 */
[C---:B---3--:R-:W-:Y:S01]  /*3a80*/  HMMA.16816.F32.BF16 R64, R60.reuse, R10, R64 ;  /* 0x0000000a3c40723c */ /* 0x048fe20000041840 */
[----:B------:R-:W-:Y:S01]  /*3a90*/  ISETP.GE.AND P6, PT, R6, UR25, PT ;  /* 0x0000001906007c0c */ /* 0x000fe2000bfc6270 */
[----:B------:R-:W-:Y:S01]  /*3aa0*/  VIADD R6, R3, 0x29 ;  /* 0x0000002903067836 */ /* 0x000fe20000000000 */
[----:B------:R-:W-:Y:S02]  /*3ab0*/  FSEL R39, R39, -INF , !P5 ;  /* 0xff80000027277808 */ /* 0x000fe40006800000 */
[----:B------:R-:W-:Y:S01]  /*3ac0*/  FSEL R37, R37, -INF , !P5 ;  /* 0xff80000025257808 */ /* 0x000fe20006800000 */
[----:B------:R-:W-:Y:S01]  /*3ad0*/  HMMA.16816.F32.BF16 R68, R60, R8, R68 ;  /* 0x000000083c44723c */ /* 0x000fe20000041844 */
[----:B------:R-:W-:Y:S02]  /*3ae0*/  ISETP.GE.AND P5, PT, R7, UR25, PT ;  /* 0x0000001907007c0c */ /* 0x000fe4000bfa6270 */
[----:B------:R-:W-:-:S02]  /*3af0*/  FSEL R7, R34, -INF , !P4 ;  /* 0xff80000022077808 */ /* 0x000fc40006000000 */
[----:B------:R-:W-:Y:S01]  /*3b00*/  FSEL R32, R32, -INF , !P4 ;  /* 0xff80000020207808 */ /* 0x000fe20006000000 */
[----:B------:R-:W-:Y:S01]  /*3b10*/  HMMA.16816.F32.BF16 R20, R60, R14, R20 ;  /* 0x0000000e3c14723c */ /* 0x000fe20000041814 */
[----:B------:R-:W-:Y:S01]  /*3b20*/  ISETP.GE.AND P4, PT, R6, UR25, PT ;  /* 0x0000001906007c0c */ /* 0x000fe2000bf86270 */
[----:B------:R-:W-:Y:S01]  /*3b30*/  VIADD R6, R3, 0x30 ;  /* 0x0000003003067836 */ /* 0x000fe20000000000 */
[----:B------:R-:W-:Y:S01]  /*3b40*/  FSEL R8, R35, -INF , !P3 ;  /* 0xff80000023087808 */ /* 0x000fe20005800000 */
[----:B------:R-:W-:Y:S01]  /*3b50*/  VIADD R9, R3, 0x31 ;  /* 0x0000003103097836 */ /* 0x000fe20000000000 */
[----:B------:R-:W-:Y:S02]  /*3b60*/  FSEL R33, R33, -INF , !P3 ;  /* 0xff80000021217808 */ /* 0x000fe40005800000 */
[----:B------:R-:W-:Y:S02]  /*3b70*/  ISETP.GE.AND P3, PT, R6, UR25, PT ;  /* 0x0000001906007c0c */ /* 0x000fe4000bf66270 */
[----:B------:R-:W-:-:S02]  /*3b80*/  FSEL R6, R30, -INF , !P2 ;  /* 0xff8000001e067808 */ /* 0x000fc40005000000 */
[----:B------:R-:W-:Y:S02]  /*3b90*/  FSEL R28, R28, -INF , !P2 ;  /* 0xff8000001c1c7808 */ /* 0x000fe40005000000 */
[----:B------:R-:W-:Y:S01]  /*3ba0*/  ISETP.GE.AND P2, PT, R9, UR25, PT ;  /* 0x0000001909007c0c */ /* 0x000fe2000bf46270 */
[C---:B------:R-:W-:Y:S01]  /*3bb0*/  VIADD R9, R3.reuse, 0x38 ;  /* 0x0000003803097836 */ /* 0x040fe20000000000 */
[----:B------:R-:W-:Y:S01]  /*3bc0*/  FSEL R187, R78, -INF , !P0 ;  /* 0xff8000004ebb7808 */ /* 0x000fe20004000000 */
[----:B------:R-:W-:Y:S01]  /*3bd0*/  VIADD R3, R3, 0x39 ;  /* 0x0000003903037836 */ /* 0x000fe20000000000 */
[----:B------:R-:W-:Y:S02]  /*3be0*/  FSEL R183, R76, -INF , !P0 ;  /* 0xff8000004cb77808 */ /* 0x000fe40004000000 */
[----:B------:R-:W-:Y:S02]  /*3bf0*/  FSEL R12, R31, -INF , !P1 ;  /* 0xff8000001f0c7808 */ /* 0x000fe40004800000 */
[----:B------:R-:W-:-:S02]  /*3c00*/  ISETP.GE.AND P0, PT, R3, UR25, PT ;  /* 0x0000001903007c0c */ /* 0x000fc4000bf06270 */
[----:B------:R-:W-:Y:S02]  /*3c10*/  FSEL R29, R29, -INF , !P1 ;  /* 0xff8000001d1d7808 */ /* 0x000fe40004800000 */
[----:B------:R-:W-:Y:S02]  /*3c20*/  FSEL R191, R67, -INF , !P0 ;  /* 0xff80000043bf7808 */ /* 0x000fe40004000000 */
[----:B------:R-:W-:Y:S02]  /*3c30*/  FSEL R224, R65, -INF , !P0 ;  /* 0xff80000041e07808 */ /* 0x000fe40004000000 */
[----:B------:R-:W-:Y:S02]  /*3c40*/  PLOP3.LUT P0, PT, PT, PT, UP0, 0x80, 0x0 ;  /* 0x000000000000781c */ /* 0x000fe40003f0f008 */
[----:B------:R-:W-:Y:S02]  /*3c50*/  ISETP.GE.AND P1, PT, R9, UR25, PT ;  /* 0x0000001909007c0c */ /* 0x000fe4000bf26270 */
        /* <DEDUP_REMOVED lines=53> */
[----:B------:R-:W-:-:S02]  /*3fb0*/  IADD3.X R3, R3, UR13, RZ, P2, !PT ;  /* 0x0000000d03037c10 */ /* 0x000fc400097fe4ff */
        /* <DEDUP_REMOVED lines=39> */
.L_x_382:
[----:B------:R-:W-:Y:S05]  /*4230*/  BSYNC B0 ;  /* 0x0000000000007941 */ /* 0x000fea0003800000 */
.L_x_381:
[----:B------:R-:W0:Y:S02]  /*4240*/  LDGDEPBAR ;  /* 0x00000000000079af */ /* 0x000e240000000000 */
.L_x_380:
        /* <DEDUP_REMOVED lines=64> */
[--C-:B------:R-:W-:Y:S01]  /*4650*/  FFMA.FTZ R175, R37, UR6, -R225.reuse ;  /* 0x0000000625af7c23 */ /* 0x100fe200080108e1 */
        /* <DEDUP_REMOVED lines=10> */
[--C-:B------:R-:W-:Y:S01]  /*4700*/  FFMA.FTZ R172, R33, UR6, -R225.reuse ;  /* 0x0000000621ac7c23 */ /* 0x100fe200080108e1 */
[--C-:B------:R-:W-:Y:S01]  /*4710*/  FFMA.FTZ R171, R28, UR6, -R225.reuse ;  /* 0x000000061cab7c23 */ /* 0x100fe200080108e1 */
[----:B------:R-:W3:Y:S01]  /*4720*/  LDSM.16.MT88.4 R16, [R212+0x1e000] ;  /* 0x01e00000d410783b */ /* 0x000ee20000004200 */
[--C-:B------:R-:W-:Y:S01]  /*4730*/  FFMA.FTZ R2, R29, UR6, -R225.reuse ;  /* 0x000000061d027c23 */ /* 0x100fe200080108e1 */
[----:B------:R-:W4:Y:S01]  /*4740*/  MUFU.EX2 R179, R179 ;  /* 0x000000b300b37308 */ /* 0x000f220000000800 */
[--C-:B------:R-:W-:Y:S01]  /*4750*/  FFMA.FTZ R173, R7, UR6, -R192.reuse ;  /* 0x0000000607ad7c23 */ /* 0x100fe200080108c0 */
[----:B------:R-:W5:Y:S01]  /*4760*/  LDSM.16.MT88.4 R8, [R214+0x18800] ;  /* 0x01880000d608783b */ /* 0x000f620000004200 */
[--C-:B------:R-:W-:Y:S01]  /*4770*/  FFMA.FTZ R167, R6, UR6, -R192.reuse ;  /* 0x0000000606a77c23 */ /* 0x100fe200080108c0 */
[--C-:B------:R-:W-:Y:S01]  /*4780*/  FFMA.FTZ R0, R12, UR6, -R192.reuse ;  /* 0x000000060c007c23 */ /* 0x100fe200080108c0 */
[--C-:B------:R-:W-:Y:S01]  /*4790*/  FFMA.FTZ R183, R183, UR6, -R225.reuse ;  /* 0x00000006b7b77c23 */ /* 0x100fe200080108e1 */
[----:B------:R-:W5:Y:S01]  /*47a0*/  LDSM.16.MT88.4 R20, [R213+0x18800] ;  /* 0x01880000d514783b */ /* 0x000f620000004200 */
[--C-:B------:R-:W-:Y:S01]  /*47b0*/  FFMA.FTZ R184, R184, UR6, -R225.reuse ;  /* 0x00000006b8b87c23 */ /* 0x100fe200080108e1 */
[----:B------:R-:W-:Y:S01]  /*47c0*/  MUFU.EX2 R177, R177 ;  /* 0x000000b100b17308 */ /* 0x000fe20000000800 */
[--C-:B------:R-:W-:Y:S01]  /*47d0*/  FFMA.FTZ R185, R185, UR6, -R225.reuse ;  /* 0x00000006b9b97c23 */ /* 0x100fe200080108e1 */
[----:B------:R-:W5:Y:S01]  /*47e0*/  LDSM.16.MT88.4 R4, [R212+0x18800] ;  /* 0x01880000d404783b */ /* 0x000f620000004200 */
[--C-:B------:R-:W-:Y:S01]  /*47f0*/  FFMA.FTZ R186, R186, UR6, -R225.reuse ;  /* 0x00000006baba7c23 */ /* 0x100fe200080108e1 */
[--C-:B------:R-:W-:Y:S01]  /*4800*/  FFMA.FTZ R187, R187, UR6, -R192.reuse ;  /* 0x00000006bbbb7c23 */ /* 0x100fe200080108c0 */
[--C-:B------:R-:W-:Y:S01]  /*4810*/  FFMA.FTZ R188, R188, UR6, -R192.reuse ;  /* 0x00000006bcbc7c23 */ /* 0x100fe200080108c0 */
[----:B------:R-:W5:Y:S01]  /*4820*/  LDSM.16.MT88.4 R12, [R216+0x1a800] ;  /* 0x01a80000d80c783b */ /* 0x000f620000004200 */
[--C-:B------:R-:W-:Y:S01]  /*4830*/  FFMA.FTZ R189, R189, UR6, -R192.reuse ;  /* 0x00000006bdbd7c23 */ /* 0x100fe200080108c0 */
[----:B------:R-:W1:Y:S01]  /*4840*/  MUFU.EX2 R175, R175 ;  /* 0x000000af00af7308 */ /* 0x000e620000000800 */
[----:B----4-:R-:W-:Y:S01]  /*4850*/  F2FP.BF16.F32.PACK_AB R144, R179, R180 ;  /* 0x000000b4b390723e */ /* 0x010fe200000010ff */
[----:B------:R-:W-:Y:S01]  /*4860*/  LDSM.16.MT88.4 R24, [R216+0x18800] ;  /* 0x01880000d818783b */ /* 0x000fe20000004200 */
[--C-:B------:R-:W-:Y:S01]  /*4870*/  FFMA.FTZ R190, R190, UR6, -R192.reuse ;  /* 0x00000006bebe7c23 */ /* 0x100fe200080108c0 */
        /* <DEDUP_REMOVED lines=96> */
[----:B------:R-:W-:Y:S05]  /*4e80*/  LDSM.16.MT88.4 R20, [R213+0x1c800] ;  /* 0x01c80000d514783b */ /* 0x000fea0000004200 */
[C---:B------:R-:W-:Y:S06]  /*4e90*/  HMMA.16816.F32.BF16 R52, R16.reuse, R4, R52 ;  /* 0x000000041034723c */ /* 0x040fec0000041834 */
[C---:B------:R-:W-:Y:S01]  /*4ea0*/  HMMA.16816.F32.BF16 R56, R16.reuse, R6, R56 ;  /* 0x000000061038723c */ /* 0x040fe20000041838 */
[----:B------:R-:W3:Y:S05]  /*4eb0*/  LDSM.16.MT88.4 R4, [R214+0x1c800] ;  /* 0x01c80000d604783b */ /* 0x000eea0000004200 */
[C---:B------:R-:W-:Y:S06]  /*4ec0*/  HMMA.16816.F32.BF16 R60, R16.reuse, R12, R60 ;  /* 0x0000000c103c723c */ /* 0x040fec000004183c */
[C---:B------:R-:W-:Y:S01]  /*4ed0*/  HMMA.16816.F32.BF16 R64, R16.reuse, R14, R64 ;  /* 0x0000000e1040723c */ /* 0x040fe20000041840 */
[----:B------:R-:W5:Y:S05]  /*4ee0*/  LDSM.16.MT88.4 R12, [R212+0x1c800] ;  /* 0x01c80000d40c783b */ /* 0x000f6a0000004200 */
        /* <DEDUP_REMOVED lines=9> */
[C---:B---3--:R-:W-:Y:S06]  /*4f80*/  HMMA.16816.F32.BF16 R100, R16.reuse, R4, R100 ;  /* 0x000000041064723c */ /* 0x048fec0000041864 */
[C---:B------:R-:W-:Y:S01]  /*4f90*/  HMMA.16816.F32.BF16 R104, R16.reuse, R6, R104 ;  /* 0x000000061068723c */ /* 0x040fe20000041868 */
[----:B------:R-:W3:Y:S05]  /*4fa0*/  LDSM.16.MT88.4 R4, [R214+0x1e800] ;  /* 0x01e80000d604783b */ /* 0x000eea0000004200 */
[C---:B------:R-:W-:Y:S06]  /*4fb0*/  HMMA.16816.F32.BF16 R108, R16.reuse, R20, R108 ;  /* 0x00000014106c723c */ /* 0x040fec000004186c */
        /* <DEDUP_REMOVED lines=14> */
[C---:B---3--:R-:W-:Y:S06]  /*50a0*/  HMMA.16816.F32.BF16 R132, R16.reuse, R4, R132 ;  /* 0x000000041084723c */ /* 0x048fec0000041884 */
[C---:B------:R-:W-:Y:S01]  /*50b0*/  HMMA.16816.F32.BF16 R152, R16.reuse, R6, R152 ;  /* 0x000000061098723c */ /* 0x040fe20000041898 */
[----:B------:R-:W2:Y:S05]  /*50c0*/  LDSM.16.MT88.4 R4, [R212+0x19000] ;  /* 0x01900000d404783b */ /* 0x000eaa0000004200 */
[C---:B----4-:R-:W-:Y:S06]  /*50d0*/  HMMA.16816.F32.BF16 R136, R16.reuse, R20, R136 ;  /* 0x000000141088723c */ /* 0x050fec0000041888 */
[C---:B------:R-:W-:Y:S01]  /*50e0*/  HMMA.16816.F32.BF16 R140, R16.reuse, R22, R140 ;  /* 0x00000016108c723c */ /* 0x040fe2000004188c */
[----:B------:R-:W3:Y:S05]  /*50f0*/  LDSM.16.MT88.4 R20, [R216+0x1b000] ;  /* 0x01b00000d814783b */ /* 0x000eea0000004200 */
        /* <DEDUP_REMOVED lines=13> */
[----:B-----5:R-:W-:Y:S01]  /*51d0*/  HMMA.16816.F32.BF16 R36, R16, R12, R36 ;  /* 0x0000000c1024723c */ /* 0x020fe20000041824 */
[----:B------:R-:W-:Y:S01]  /*51e0*/  FADD.FTZ R185, R186, R185 ;  /* 0x000000b9bab97221 */ /* 0x000fe20000010000 */
[----:B------:R-:W-:-:S03]  /*51f0*/  FADD.FTZ R189, R190, R189 ;  /* 0x000000bdbebd7221 */ /* 0x000fc60000010000 */
[----:B------:R-:W-:Y:S01]  /*5200*/  FADD.FTZ R185, R228, R185 ;  /* 0x000000b9e4b97221 */ /* 0x000fe20000010000 */
[----:B------:R-:W-:Y:S01]  /*5210*/  HMMA.16816.F32.BF16 R40, R16, R14, R40 ;  /* 0x0000000e1028723c */ /* 0x000fe20000041828 */
[----:B------:R-:W4:Y:S01]  /*5220*/  LDSM.16.MT88.4 R12, [R213+0x1b000] ;  /* 0x01b00000d50c783b */ /* 0x000f220000004200 */
        /* <DEDUP_REMOVED lines=52> */
[C---:B---3--:R-:W-:Y:S06]  /*5570*/  HMMA.16816.F32.BF16 R148, R16.reuse, R20, R148 ;  /* 0x000000141094723c */ /* 0x048fec0000041894 */
[----:B------:R-:W-:Y:S01]  /*5580*/  HMMA.16816.F32.BF16 R144, R16, R22, R144 ;  /* 0x000000161090723c */ /* 0x000fe20000041890 */
[----:B------:R-:W3:Y:S04]  /*5590*/  LDSM.16.MT88.4 R20, [R214+0x1b800] ;  /* 0x01b80000d614783b */ /* 0x000ee80000004200 */
[----:B------:R-:W3:Y:S01]  /*55a0*/  LDSM.16.MT88.4 R16, [R213+0x1b800] ;  /* 0x01b80000d510783b */ /* 0x000ee20000004200 */
        /* <DEDUP_REMOVED lines=33> */
[C---:B---3--:R-:W-:Y:S06]  /*57c0*/  HMMA.16816.F32.BF16 R124, R4.reuse, R20, R124 ;  /* 0x00000014047c723c */ /* 0x048fec000004187c */
[C---:B------:R-:W-:Y:S06]  /*57d0*/  HMMA.16816.F32.BF16 R128, R4.reuse, R22, R128 ;  /* 0x000000160480723c */ /* 0x040fec0000041880 */
[C---:B------:R-:W-:Y:S06]  /*57e0*/  HMMA.16816.F32.BF16 R132, R4.reuse, R16, R132 ;  /* 0x000000100484723c */ /* 0x040fec0000041884 */
[C---:B------:R-:W-:Y:S06]  /*57f0*/  HMMA.16816.F32.BF16 R152, R4.reuse, R18, R152 ;  /* 0x000000120498723c */ /* 0x040fec0000041898 */
[C---:B----4-:R-:W-:Y:S06]  /*5800*/  HMMA.16816.F32.BF16 R136, R4.reuse, R12, R136 ;  /* 0x0000000c0488723c */ /* 0x050fec0000041888 */
[C---:B------:R-:W-:Y:S06]  /*5810*/  HMMA.16816.F32.BF16 R140, R4.reuse, R14, R140 ;  /* 0x0000000e048c723c */ /* 0x040fec000004188c */
[C---:B-1----:R-:W-:Y:S06]  /*5820*/  HMMA.16816.F32.BF16 R148, R4.reuse, R8, R148 ;  /* 0x000000080494723c */ /* 0x042fec0000041894 */
[----:B------:R-:W-:Y:S01]  /*5830*/  HMMA.16816.F32.BF16 R144, R4, R10, R144 ;  /* 0x0000000a0490723c */ /* 0x000fe20000041890 */
[----:B------:R-:W-:-:S08]  /*5840*/  NOP ;  /* 0x0000000000007918 */ /* 0x000fd00000000000 */
[----:B------:R-:W-:-:S15]  /*5850*/  @!P0 BRA `(.L_x_383) ;  /* 0x0000003800e88947 */ /* 0x000fde0003800000 */
[----:B------:R-:W-:Y:S01]  /*5860*/  ULDC UR4, c[0x0][0x2d0] ;  /* 0x0000b40000047ab9 */ /* 0x000fe20000000800 */
[--C-:B------:R-:W-:Y:S01]  /*5870*/  SHF.R.S32.HI R5, RZ, 0x1f, R168.reuse ;  /* 0x0000001fff057819 */ /* 0x100fe200000114a8 */
[----:B------:R-:W-:Y:S01]  /*5880*/  IMAD.MOV.U32 R4, RZ, RZ, R168 ;  /* 0x000000ffff047224 */ /* 0x000fe200078e00a8 */
[----:B------:R-:W-:Y:S01]  /*5890*/  ISETP.GE.AND P4, PT, R168, UR4, PT ;  /* 0x00000004a8007c0c */ /* 0x000fe2000bf86270 */
[----:B------:R-:W-:Y:S01]  /*58a0*/  IMAD.U32 R2, RZ, RZ, UR21 ;  /* 0x00000015ff027e24 */ /* 0x000fe2000f8e00ff */
[----:B------:R-:W1:Y:S01]  /*58b0*/  LDC.64 R228, c[0x0][0x250] ;  /* 0x00009400ffe47b82 */ /* 0x000e620000000a00 */
[----:B------:R-:W-:Y:S01]  /*58c0*/  IMAD.WIDE.U32 R166, R166, UR19, R4 ;  /* 0x00000013a6a67c25 */ /* 0x000fe2000f8e0004 */
[----:B------:R-:W-:Y:S01]  /*58d0*/  ULDC.64 UR6, c[0x0][0x218] ;  /* 0x0000860000067ab9 */ /* 0x000fe20000000a00 */
[----:B------:R-:W-:Y:S01]  /*58e0*/  SHF.R.S32.HI R249, RZ, 0x1f, R240 ;  /* 0x0000001ffff97819 */ /* 0x000fe200000114f0 */
[----:B------:R-:W-:Y:S01]  /*58f0*/  UMOV UR14, URZ ;  /* 0x0000003f000e7c82 */ /* 0x000fe20008000000 */
[----:B------:R-:W-:Y:S01]  /*5900*/  IMAD.WIDE.U32 R4, R165, UR19, R4 ;  /* 0x00000013a5047c25 */ /* 0x000fe2000f8e0004 */
[----:B------:R-:W-:Y:S01]  /*5910*/  IADD3 R244, P0, R166, UR22, RZ ;  /* 0x00000016a6f47c10 */ /* 0x000fe2000ff1e0ff */
[----:B------:R-:W-:Y:S01]  /*5920*/  ULDC UR10, c[0x0][0x2d0] ;  /* 0x0000b400000a7ab9 */ /* 0x000fe20000000800 */
[----:B------:R-:W-:Y:S01]  /*5930*/  ULDC UR4, c[0x0][0x2ec] ;  /* 0x0000bb0000047ab9 */ /* 0x000fe20000000800 */
[----:B------:R-:W-:Y:S01]  /*5940*/  IMAD.U32 R242, RZ, RZ, UR23 ;  /* 0x00000017fff27e24 */ /* 0x000fe2000f8e00ff */
[----:B------:R-:W-:Y:S01]  /*5950*/  IADD3.X R2, R2, UR9, R167, P0, !PT ;  /* 0x0000000902027c10 */ /* 0x000fe200087fe4a7 */
[----:B------:R-:W2:Y:S01]  /*5960*/  @!P4 LDC.64 R226, c[0x0][0x220] ;  /* 0x00008800ffe2cb82 */ /* 0x000ea20000000a00 */
[----:B------:R-:W-:Y:S01]  /*5970*/  IADD3 R0, P0, R4, UR24, RZ ;  /* 0x0000001804007c10 */ /* 0x000fe2000ff1e0ff */
[----:B------:R-:W-:Y:S01]  /*5980*/  ULDC.64 UR8, c[0x0][0x220] ;  /* 0x0000880000087ab9 */ /* 0x000fe20000000a00 */
[----:B------:R-:W-:Y:S01]  /*5990*/  LEA R245, P1, R244, UR6, 0x1 ;  /* 0x00000006f4f57c11 */ /* 0x000fe2000f8208ff */
[----:B------:R-:W-:Y:S01]  /*59a0*/  IMAD.MOV.U32 R248, RZ, RZ, R240 ;  /* 0x000000fffff87224 */ /* 0x000fe200078e00f0 */
[----:B------:R-:W-:-:S02]  /*59b0*/  IADD3.X R242, R242, UR28, R5, P0, !PT ;  /* 0x0000001cf2f27c10 */ /* 0x000fc400087fe405 */
[----:B------:R-:W-:Y:S01]  /*59c0*/  LEA R243, P0, R0, UR8, 0x1 ;  /* 0x0000000800f37c11 */ /* 0x000fe2000f8008ff */
[----:B------:R-:W3:Y:S01]  /*59d0*/  @!P4 LDC.64 R224, c[0x0][0x220] ;  /* 0x00008800ffe0cb82 */ /* 0x000ee20000000a00 */
[----:B------:R-:W-:Y:S01]  /*59e0*/  LEA.HI.X R244, R244, UR7, R2, 0x1, P1 ;  /* 0x00000007f4f47c11 */ /* 0x000fe200088f0c02 */
[----:B------:R-:W-:Y:S01]  /*59f0*/  IMAD.MOV.U32 R2, RZ, RZ, R164 ;  /* 0x000000ffff027224 */ /* 0x000fe200078e00a4 */
[----:B------:R-:W-:Y:S01]  /*5a00*/  LEA.HI.X R242, R0, UR9, R242, 0x1, P0 ;  /* 0x0000000900f27c11 */ /* 0x000fe200080f0cf2 */
[----:B------:R-:W-:Y:S01]  /*5a10*/  IMAD.MOV.U32 R0, RZ, RZ, R3 ;  /* 0x000000ffff007224 */ /* 0x000fe200078e0003 */
[----:B------:R-:W-:Y:S01]  /*5a20*/  IADD3 R250, P0, R240, 0x20, RZ ;  /* 0x00000020f0fa7810 */ /* 0x000fe20007f1e0ff */
[----:B------:R-:W-:Y:S02]  /*5a30*/  ULEA.HI.SX32 UR8, UR20, 0xfffffffe, 0x1a ;  /* 0xfffffffe14087891 */ /* 0x000fe4000f8fd23f */
[----:B------:R-:W-:Y:S02]  /*5a40*/  ULEA.HI.SX32 UR20, UR20, 0xfffffffd, 0x1a ;  /* 0xfffffffd14147891 */ /* 0x000fe4000f8fd23f */
[----:B------:R-:W-:Y:S01]  /*5a50*/  IMAD.X R251, RZ, RZ, R249, P0 ;  /* 0x000000fffffb7224 */ /* 0x000fe200000e06f9 */
[----:B------:R-:W-:Y:S01]  /*5a60*/  ULDC.64 UR6, c[0x0][0x248] ;  /* 0x0000920000067ab9 */ /* 0x000fe20000000a00 */
[----:B------:R-:W-:Y:S08]  /*5a70*/  BRA `(.L_x_384) ;  /* 0x0000000400287947 */ /* 0x000ff00003800000 */
.L_x_386:
[----:B------:R1:W-:Y:S01]  /*5a80*/  @P4 STS.128 [R230+0x10000], RZ ;  /* 0x010000ffe6004388 */ /* 0x0003e20000000c00 */
[----:B------:R-:W-:Y:S01]  /*5a90*/  VOTEU.ALL UP0, P4 ;  /* 0x00000000003f7886 */ /* 0x000fe20002000000 */
[----:B------:R-:W2:Y:S01]  /*5aa0*/  @!P4 LDC.64 R166, c[0x0][0x218] ;  /* 0x00008600ffa6cb82 */ /* 0x000ea20000000a00 */
[----:B------:R-:W-:Y:S03]  /*5ab0*/  IMAD.U32 R170, RZ, RZ, UR7 ;  /* 0x00000007ffaa7e24 */ /* 0x000fe6000f8e00ff */
[----:B------:R-:W-:Y:S02]  /*5ac0*/  @!UP0 UIADD3 UR11, UR8, -0x1, -UR14 ;  /* 0xffffffff080b8890 */ /* 0x000fe4000fffe80e */
[----:B------:R-:W-:Y:S02]  /*5ad0*/  @!UP0 UIADD3 UR9, UR8, -0x1, -UR14 ;  /* 0xffffffff08098890 */ /* 0x000fe4000fffe80e */
[----:B------:R-:W-:Y:S01]  /*5ae0*/  @!UP0 UIMAD.WIDE.U32 UR24, UR11, UR6, URZ ;  /* 0x000000060b1882a5 */ /* 0x000fe2000f8e003f */
[----:B------:R-:W3:Y:S01]  /*5af0*/  @!P4 LDC.64 R164, c[0x0][0x218] ;  /* 0x00008600ffa4cb82 */ /* 0x000ee20000000a00 */
[----:B------:R-:W-:Y:S01]  /*5b00*/  IMAD.U32 R171, RZ, RZ, UR11 ;  /* 0x0000000bffab7e24 */ /* 0x000fe2000f8e00ff */
[----:B------:R-:W-:Y:S01]  /*5b10*/  @!UP0 UIMAD.WIDE.U32 UR22, UR9, UR6, URZ ;  /* 0x00000006091682a5 */ /* 0x000fe2000f8e003f */
[----:B------:R-:W-:Y:S02]  /*5b20*/  IMAD.U32 R169, RZ, RZ, UR9 ;  /* 0x00000009ffa97e24 */ /* 0x000fe4000f8e00ff */
[----:B------:R-:W-:Y:S01]  /*5b30*/  IMAD.U32 R180, RZ, RZ, UR24 ;  /* 0x00000018ffb47e24 */ /* 0x000fe2000f8e00ff */
[----:B------:R-:W-:Y:S01]  /*5b40*/  @!P4 SHF.R.S32.HI R171, RZ, 0x1f, R171 ;  /* 0x0000001fffabc819 */ /* 0x000fe200000114ab */
[----:B------:R-:W-:Y:S01]  /*5b50*/  IMAD.U32 R181, RZ, RZ, UR25 ;  /* 0x00000019ffb57e24 */ /* 0x000fe2000f8e00ff */
[----:B------:R-:W-:Y:S01]  /*5b60*/  @!P4 SHF.R.S32.HI R169, RZ, 0x1f, R169 ;  /* 0x0000001fffa9c819 */ /* 0x000fe200000114a9 */
[----:B------:R-:W-:Y:S01]  /*5b70*/  IMAD.U32 R178, RZ, RZ, UR22 ;  /* 0x00000016ffb27e24 */ /* 0x000fe2000f8e00ff */
[-C--:B------:R-:W-:Y:S01]  /*5b80*/  @!P4 LEA R172, P6, R180, R236.reuse, 0x6 ;  /* 0x000000ecb4acc211 */ /* 0x080fe200078c30ff */
[----:B------:R-:W-:Y:S01]  /*5b90*/  @!P4 IMAD R171, R171, UR6, RZ ;  /* 0x00000006ababcc24 */ /* 0x000fe2000f8e02ff */
[----:B------:R-:W-:Y:S01]  /*5ba0*/  MOV R179, UR23 ;  /* 0x0000001700b37c02 */ /* 0x000fe20008000f00 */
[----:B------:R-:W-:Y:S02]  /*5bb0*/  @!P4 IMAD R169, R169, UR6, RZ ;  /* 0x00000006a9a9cc24 */ /* 0x000fe4000f8e02ff */
[C---:B------:R-:W-:Y:S02]  /*5bc0*/  @!P4 IMAD R171, R170.reuse, UR11, R171 ;  /* 0x0000000baaabcc24 */ /* 0x040fe4000f8e02ab */
[----:B------:R-:W-:Y:S01]  /*5bd0*/  @!P4 IMAD R169, R170, UR9, R169 ;  /* 0x00000009aaa9cc24 */ /* 0x000fe2000f8e02a9 */
[----:B------:R-:W-:Y:S01]  /*5be0*/  @!P4 LEA R170, P0, R178, R236, 0x6 ;  /* 0x000000ecb2aac211 */ /* 0x000fe200078030ff */
[----:B------:R-:W-:Y:S03]  /*5bf0*/  @!P4 VIADD R171, R171, UR25 ;  /* 0x00000019ababcc36 */ /* 0x000fe60008000000 */
[----:B------:R-:W-:Y:S02]  /*5c00*/  @!P4 IADD3 R169, R169, UR23, RZ ;  /* 0x00000017a9a9cc10 */ /* 0x000fe4000fffe0ff */
[-C--:B------:R-:W-:Y:S02]  /*5c10*/  @!P4 LEA.HI.X R171, R180, R239.reuse, R171, 0x6, P6 ;  /* 0x000000efb4abc211 */ /* 0x080fe400030f34ab */
[----:B--2---:R-:W-:Y:S02]  /*5c20*/  @!P4 LEA R166, P6, R172, R166, 0x1 ;  /* 0x000000a6aca6c211 */ /* 0x004fe400078c08ff */
[----:B------:R-:W-:Y:S02]  /*5c30*/  @!P4 LEA.HI.X R169, R178, R239, R169, 0x6, P0 ;  /* 0x000000efb2a9c211 */ /* 0x000fe400000f34a9 */
[----:B------:R-:W-:Y:S02]  /*5c40*/  @!P4 LEA.HI.X R167, R172, R167, R171, 0x1, P6 ;  /* 0x000000a7aca7c211 */ /* 0x000fe400030f0cab */
[----:B------:R-:W-:Y:S03]  /*5c50*/  @!P4 IADD3 R170, P0, R170, UR12, RZ ;  /* 0x0000000caaaacc10 */ /* 0x000fe6000ff1e0ff */
[----:B------:R-:W-:Y:S01]  /*5c60*/  @!PT LDS RZ, [RZ] ;  /* 0x00000000fffff984 */ /* 0x000fe20000000800 */
[----:B------:R-:W-:Y:S01]  /*5c70*/  @!PT LDS RZ, [RZ] ;  /* 0x00000000fffff984 */ /* 0x000fe20000000800 */
[----:B------:R-:W-:Y:S01]  /*5c80*/  @!PT LDS RZ, [RZ] ;  /* 0x00000000fffff984 */ /* 0x000fe20000000800 */
[----:B------:R1:W-:Y:S01]  /*5c90*/  @!P4 LDGSTS.E.BYPASS.LTC128B.128 [R230+0x10000], desc[UR26][R166.64] ;  /* 0x10000000a6e6cfae */ /* 0x0003e2000b901d5a */
[----:B------:R-:W-:Y:S02]  /*5ca0*/  @!P4 IADD3.X R169, R169, UR13, RZ, P0, !PT ;  /* 0x0000000da9a9cc10 */ /* 0x000fe400087fe4ff */
[C---:B---3--:R-:W-:Y:S01]  /*5cb0*/  @!P4 LEA R164, P0, R170.reuse, R164, 0x1 ;  /* 0x000000a4aaa4c211 */ /* 0x048fe200078008ff */
        /* <DEDUP_REMOVED lines=38> */
.L_x_384:
[----:B------:R-:W-:Y:S01]  /*5f20*/  UIADD3 UR11, UR8, -UR14, URZ ;  /* 0x8000000e080b7290 */ /* 0x000fe2000fffe03f */
[----:B------:R-:W-:Y:S04]  /*5f30*/  DEPBAR.LE SB0, 0x0 ;  /* 0x000080000000791a */ /* 0x000fe80000000000 */
[----:B------:R-:W-:Y:S01]  /*5f40*/  USHF.R.S32.HI UR9, URZ, 0x1f, UR11 ;  /* 0x0000001f3f097899 */ /* 0x000fe2000801140b */
[----:B------:R-:W-:Y:S01]  /*5f50*/  IMAD.U32 R20, RZ, RZ, UR11 ;  /* 0x0000000bff147e24 */ /* 0x000fe2000f8e00ff */
[----:B------:R-:W-:Y:S01]  /*5f60*/  BAR.SYNC.DEFER_BLOCKING 0x0 ;  /* 0x0000000000007b1d */ /* 0x000fe20000010000 */
[----:B------:R-:W-:Y:S02]  /*5f70*/  IMAD.U32 R5, RZ, RZ, UR11 ;  /* 0x0000000bff057e24 */ /* 0x000fe4000f8e00ff */
[----:B------:R-:W-:Y:S01]  /*5f80*/  IMAD.U32 R18, RZ, RZ, UR11 ;  /* 0x0000000bff127e24 */ /* 0x000fe2000f8e00ff */
[----:B------:R-:W-:Y:S01]  /*5f90*/  LEA R20, P1, R20, R248, 0x6 ;  /* 0x000000f814147211 */ /* 0x000fe200078230ff */
[----:B------:R-:W-:Y:S02]  /*5fa0*/  IMAD.U32 R4, RZ, RZ, UR11 ;  /* 0x0000000bff047e24 */ /* 0x000fe4000f8e00ff */
[C---:B-1----:R-:W-:Y:S01]  /*5fb0*/  IMAD R3, R228.reuse, UR9, RZ ;  /* 0x00000009e4037c24 */ /* 0x042fe2000f8e02ff */
[----:B------:R-:W-:Y:S01]  /*5fc0*/  LEA.HI.X.SX32 R21, R5, R249, 0x6, P1 ;  /* 0x000000f905157211 */ /* 0x000fe200008f36ff */
[----:B------:R-:W-:Y:S01]  /*5fd0*/  IMAD.WIDE.U32 R10, R228, UR11, RZ ;  /* 0x0000000be40a7c25 */ /* 0x000fe2000f8e00ff */
[----:B------:R-:W-:Y:S01]  /*5fe0*/  LEA R18, P0, R18, R250, 0x6 ;  /* 0x000000fa12127211 */ /* 0x000fe200078030ff */
[----:B------:R-:W-:Y:S02]  /*5ff0*/  UIADD3 UR9, UR20, -UR14, URZ ;  /* 0x8000000e14097290 */ /* 0x000fe4000fffe03f */
[----:B------:R-:W-:Y:S01]  /*6000*/  IMAD R8, R21, R228, RZ ;  /* 0x000000e415087224 */ /* 0x000fe200078e02ff */
[----:B------:R-:W-:Y:S01]  /*6010*/  LEA.HI.X.SX32 R19, R4, R251, 0x6, P0 ;  /* 0x000000fb04137211 */ /* 0x000fe200000f36ff */
[----:B------:R-:W-:Y:S01]  /*6020*/  IMAD R3, R229, UR11, R3 ;  /* 0x0000000be5037c24 */ /* 0x000fe2000f8e0203 */
[----:B------:R-:W-:Y:S01]  /*6030*/  LEA R6, P0, R10, R234, 0x6 ;  /* 0x000000ea0a067211 */ /* 0x000fe200078030ff */
[C---:B------:R-:W-:Y:S02]  /*6040*/  IMAD R8, R20.reuse, R229, R8 ;  /* 0x000000e514087224 */ /* 0x040fe400078e0208 */
[----:B------:R-:W-:Y:S01]  /*6050*/  IMAD.WIDE.U32 R20, R20, R228, RZ ;  /* 0x000000e414147225 */ /* 0x000fe200078e00ff */
[----:B------:R-:W-:Y:S02]  /*6060*/  LEA R4, P2, R228, R6, 0x5 ;  /* 0x00000006e4047211 */ /* 0x000fe400078428ff */
[----:B--2---:R-:W-:Y:S01]  /*6070*/  @!P4 LEA R16, P1, R6, R226, 0x1 ;  /* 0x000000e20610c211 */ /* 0x004fe200078208ff */
[-C--:B------:R-:W-:Y:S01]  /*6080*/  IMAD R7, R19, R228.reuse, RZ ;  /* 0x000000e413077224 */ /* 0x080fe200078e02ff */
[----:B------:R-:W-:Y:S01]  /*6090*/  LEA R12, P3, R20, R243, 0x1 ;  /* 0x000000f3140c7211 */ /* 0x000fe200078608ff */
[----:B------:R-:W-:Y:S01]  /*60a0*/  IMAD.IADD R3, R11, 0x1, R3 ;  /* 0x000000010b037824 */ /* 0x000fe200078e0203 */
[----:B------:R-:W-:Y:S01]  /*60b0*/  @P4 STS.128 [R230+0x18000], RZ ;  /* 0x018000ffe6004388 */ /* 0x000fe20000000c00 */
[----:B------:R-:W-:Y:S02]  /*60c0*/  IMAD.IADD R8, R21, 0x1, R8 ;  /* 0x0000000115087824 */ /* 0x000fe400078e0208 */
[----:B------:R-:W-:Y:S01]  /*60d0*/  IMAD R7, R18, R229, R7 ;  /* 0x000000e512077224 */ /* 0x000fe200078e0207 */
[----:B------:R-:W-:Y:S01]  /*60e0*/  LEA.HI.X R5, R10, R223, R3, 0x6, P0 ;  /* 0x000000df0a057211 */ /* 0x000fe200000f3403 */
[----:B------:R-:W-:Y:S01]  /*60f0*/  IMAD.WIDE.U32 R18, R18, R228, RZ ;  /* 0x000000e412127225 */ /* 0x000fe200078e00ff */
[-C--:B------:R-:W-:Y:S02]  /*6100*/  LEA.HI.X R13, R20, R242.reuse, R8, 0x1, P3 ;  /* 0x000000f2140d7211 */ /* 0x080fe400018f0c08 */
[----:B------:R-:W-:Y:S01]  /*6110*/  ISETP.GE.AND P3, PT, R233, UR10, PT ;  /* 0x0000000ae9007c0c */ /* 0x000fe2000bf66270 */
[----:B------:R-:W-:Y:S01]  /*6120*/  IMAD.IADD R7, R19, 0x1, R7 ;  /* 0x0000000113077824 */ /* 0x000fe200078e0207 */
[----:B------:R-:W-:Y:S02]  /*6130*/  LEA.HI.X R3, R228, R5, R229, 0x5, P2 ;  /* 0x00000005e4037211 */ /* 0x000fe400010f2ce5 */
[----:B------:R-:W-:Y:S02]  /*6140*/  LEA R10, P2, R18, R243, 0x1 ;  /* 0x000000f3120a7211 */ /* 0x000fe400078408ff */
[----:B------:R-:W-:Y:S02]  /*6150*/  @!P4 LEA.HI.X R17, R6, R227, R5, 0x1, P1 ;  /* 0x000000e30611c211 */ /* 0x000fe400008f0c05 */
[----:B------:R-:W-:Y:S02]  /*6160*/  LEA.HI.X R11, R18, R242, R7, 0x1, P2 ;  /* 0x000000f2120b7211 */ /* 0x000fe400010f0c07 */
[----:B------:R-:W-:Y:S01]  /*6170*/  ISETP.GE.AND P2, PT, R232, UR10, PT ;  /* 0x0000000ae8007c0c */ /* 0x000fe2000bf46270 */
[----:B------:R-:W-:Y:S01]  /*6180*/  @!PT LDS RZ, [RZ] ;  /* 0x00000000fffff984 */ /* 0x000fe20000000800 */
[----:B------:R-:W-:Y:S01]  /*6190*/  @!PT LDS RZ, [RZ] ;  /* 0x00000000fffff984 */ /* 0x000fe20000000800 */
[----:B------:R-:W-:Y:S01]  /*61a0*/  @!PT LDS RZ, [RZ] ;  /* 0x00000000fffff984 */ /* 0x000fe20000000800 */
[----:B------:R1:W-:Y:S01]  /*61b0*/  @!P4 LDGSTS.E.BYPASS.LTC128B.128 [R230+0x18000], desc[UR26][R16.64] ;  /* 0x1800000010e6cfae */ /* 0x0003e2000b901d5a */
[----:B------:R-:W-:Y:S02]  /*61c0*/  ISETP.GE.AND P1, PT, R231, UR10, PT ;  /* 0x0000000ae7007c0c */ /* 0x000fe4000bf26270 */
[C---:B---3--:R-:W-:Y:S01]  /*61d0*/  @!P4 LEA R14, P0, R4.reuse, R224, 0x1 ;  /* 0x000000e0040ec211 */ /* 0x048fe200078008ff */
        /* <DEDUP_REMOVED lines=47> */
[----:B------:R-:W-:Y:S04]  /*64d0*/  LDSM.16.M88.4 R188, [R215+0x10000] ;  /* 0x01000000d7bc783b */ /* 0x000fe80000000200 */
        /* <DEDUP_REMOVED lines=12> */
[----:B------:R-:W5:Y:S05]  /*65a0*/  LDSM.16.M88.4 R172, [R215+0x11000] ;  /* 0x01100000d7ac783b */ /* 0x000f6a0000000200 */
[C---:B--2---:R-:W-:Y:S06]  /*65b0*/  HMMA.16816.F32.BF16 R12, R168.reuse, R176, R12 ;  /* 0x000000b0a80c723c */ /* 0x044fec000004180c */
[C---:B------:R-:W-:Y:S01]  /*65c0*/  HMMA.16816.F32.BF16 R16, R168.reuse, R178, R16 ;  /* 0x000000b2a810723c */ /* 0x040fe20000041810 */
[----:B------:R-:W-:Y:S05]  /*65d0*/  LDSM.16.M88.4 R176, [R217] ;  /* 0x00000000d9b0783b */ /* 0x000fea0000000200 */
[C---:B---3--:R-:W-:Y:S06]  /*65e0*/  HMMA.16816.F32.BF16 R20, R168.reuse, R180, R20 ;  /* 0x000000b4a814723c */ /* 0x048fec0000041814 */
[C---:B------:R-:W-:Y:S01]  /*65f0*/  HMMA.16816.F32.BF16 R24, R168.reuse, R182, R24 ;  /* 0x000000b6a818723c */ /* 0x040fe20000041818 */
[----:B------:R-:W-:Y:S05]  /*6600*/  LDSM.16.M88.4 R180, [R208] ;  /* 0x00000000d0b4783b */ /* 0x000fea0000000200 */
[C---:B----4-:R-:W-:Y:S06]  /*6610*/  HMMA.16816.F32.BF16 R28, R168.reuse, R184, R28 ;  /* 0x000000b8a81c723c */ /* 0x050fec000004181c */
[----:B------:R-:W-:Y:S01]  /*6620*/  HMMA.16816.F32.BF16 R32, R168, R186, R32 ;  /* 0x000000baa820723c */ /* 0x000fe20000041820 */
[----:B------:R-:W2:Y:S04]  /*6630*/  LDSM.16.M88.4 R168, [R215+0x11800] ;  /* 0x01180000d7a8783b */ /* 0x000ea80000000200 */
[----:B------:R-:W3:Y:S01]  /*6640*/  LDSM.16.M88.4 R184, [R208+0x800] ;  /* 0x00080000d0b8783b */ /* 0x000ee20000000200 */
[C---:B-1----:R-:W-:Y:S06]  /*6650*/  HMMA.16816.F32.BF16 R4, R164.reuse, R188, R4 ;  /* 0x000000bca404723c */ /* 0x042fec0000041804 */
[C---:B------:R-:W-:Y:S01]  /*6660*/  HMMA.16816.F32.BF16 R8, R164.reuse, R190, R8 ;  /* 0x000000bea408723c */ /* 0x040fe20000041808 */
[----:B------:R-:W1:Y:S05]  /*6670*/  LDSM.16.M88.4 R188, [R208+0x1000] ;  /* 0x00100000d0bc783b */ /* 0x000e6a0000000200 */
[C---:B------:R-:W-:Y:S06]  /*6680*/  HMMA.16816.F32.BF16 R12, R164.reuse, R192, R12 ;  /* 0x000000c0a40c723c */ /* 0x040fec000004180c */
[C---:B------:R-:W-:Y:S01]  /*6690*/  HMMA.16816.F32.BF16 R16, R164.reuse, R194, R16 ;  /* 0x000000c2a410723c */ /* 0x040fe20000041810 */
[----:B------:R-:W4:Y:S05]  /*66a0*/  LDSM.16.M88.4 R192, [R208+0x1800] ;  /* 0x00180000d0c0783b */ /* 0x000f2a0000000200 */
[C---:B-----5:R-:W-:Y:S06]  /*66b0*/  HMMA.16816.F32.BF16 R20, R164.reuse, R172, R20 ;  /* 0x000000aca414723c */ /* 0x060fec0000041814 */
[C---:B------:R-:W-:Y:S01]  /*66c0*/  HMMA.16816.F32.BF16 R24, R164.reuse, R174, R24 ;  /* 0x000000aea418723c */ /* 0x040fe20000041818 */
[----:B------:R-:W-:Y:S05]  /*66d0*/  LDSM.16.M88.4 R172, [R221+0x12800] ;  /* 0x01280000ddac783b */ /* 0x000fea0000000200 */
[C---:B--2---:R-:W-:Y:S06]  /*66e0*/  HMMA.16816.F32.BF16 R28, R164.reuse, R168, R28 ;  /* 0x000000a8a41c723c */ /* 0x044fec000004181c */
[----:B------:R-:W-:Y:S01]  /*66f0*/  HMMA.16816.F32.BF16 R32, R164, R170, R32 ;  /* 0x000000aaa420723c */ /* 0x000fe20000041820 */
[----:B------:R-:W-:Y:S04]  /*6700*/  LDSM.16.M88.4 R164, [R222+0x4000] ;  /* 0x00400000dea4783b */ /* 0x000fe80000000200 */
[----:B------:R-:W2:Y:S01]  /*6710*/  LDSM.16.M88.4 R168, [R221+0x12000] ;  /* 0x01200000dda8783b */ /* 0x000ea20000000200 */
[C---:B------:R-:W-:Y:S06]  /*6720*/  HMMA.16816.F32.BF16 R4, R176.reuse, R180, R4 ;  /* 0x000000b4b004723c */ /* 0x040fec0000041804 */
[C---:B------:R-:W-:Y:S01]  /*6730*/  HMMA.16816.F32.BF16 R8, R176.reuse, R182, R8 ;  /* 0x000000b6b008723c */ /* 0x040fe20000041808 */
[----:B------:R-:W5:Y:S05]  /*6740*/  LDSM.16.M88.4 R180, [R221+0x13000] ;  /* 0x01300000ddb4783b */ /* 0x000f6a0000000200 */
[C---:B---3--:R-:W-:Y:S06]  /*6750*/  HMMA.16816.F32.BF16 R12, R176.reuse, R184, R12 ;  /* 0x000000b8b00c723c */ /* 0x048fec000004180c */
[C---:B------:R-:W-:Y:S01]  /*6760*/  HMMA.16816.F32.BF16 R16, R176.reuse, R186, R16 ;  /* 0x000000bab010723c */ /* 0x040fe20000041810 */
[----:B------:R-:W3:Y:S05]  /*6770*/  LDSM.16.M88.4 R184, [R221+0x13800] ;  /* 0x01380000ddb8783b */ /* 0x000eea0000000200 */
[C---:B-1----:R-:W-:Y:S06]  /*6780*/  HMMA.16816.F32.BF16 R20, R176.reuse, R188, R20 ;  /* 0x000000bcb014723c */ /* 0x042fec0000041814 */
[C---:B------:R-:W-:Y:S01]  /*6790*/  HMMA.16816.F32.BF16 R24, R176.reuse, R190, R24 ;  /* 0x000000beb018723c */ /* 0x040fe20000041818 */
[----:B------:R-:W-:Y:S05]  /*67a0*/  LDSM.16.M88.4 R188, [R207] ;  /* 0x00000000cfbc783b */ /* 0x000fea0000000200 */
[C---:B----4-:R-:W-:Y:S06]  /*67b0*/  HMMA.16816.F32.BF16 R28, R176.reuse, R192, R28 ;  /* 0x000000c0b01c723c */ /* 0x050fec000004181c */
[----:B------:R-:W-:Y:S01]  /*67c0*/  HMMA.16816.F32.BF16 R32, R176, R194, R32 ;  /* 0x000000c2b020723c */ /* 0x000fe20000041820 */
[----:B------:R-:W1:Y:S04]  /*67d0*/  LDSM.16.M88.4 R176, [R220+0x4000] ;  /* 0x00400000dcb0783b */ /* 0x000e680000000200 */
[----:B------:R-:W4:Y:S01]  /*67e0*/  LDSM.16.M88.4 R192, [R206] ;  /* 0x00000000cec0783b */ /* 0x000f220000000200 */
[C---:B--2---:R-:W-:Y:S06]  /*67f0*/  HMMA.16816.F32.BF16 R4, R164.reuse, R168, R4 ;  /* 0x000000a8a404723c */ /* 0x044fec0000041804 */
[C---:B------:R-:W-:Y:S01]  /*6800*/  HMMA.16816.F32.BF16 R8, R164.reuse, R170, R8 ;  /* 0x000000aaa408723c */ /* 0x040fe20000041808 */
[----:B------:R-:W2:Y:S05]  /*6810*/  LDSM.16.M88.4 R168, [R205] ;  /* 0x00000000cda8783b */ /* 0x000eaa0000000200 */
[C---:B------:R-:W-:Y:S06]  /*6820*/  HMMA.16816.F32.BF16 R12, R164.reuse, R172, R12 ;  /* 0x000000aca40c723c */ /* 0x040fec000004180c */
[C---:B------:R-:W-:Y:S01]  /*6830*/  HMMA.16816.F32.BF16 R16, R164.reuse, R174, R16 ;  /* 0x000000aea410723c */ /* 0x040fe20000041810 */
[----:B------:R-:W-:Y:S05]  /*6840*/  LDSM.16.M88.4 R172, [R218+0x4000] ;  /* 0x00400000daac783b */ /* 0x000fea0000000200 */
[C---:B-----5:R-:W-:Y:S06]  /*6850*/  HMMA.16816.F32.BF16 R20, R164.reuse, R180, R20 ;  /* 0x000000b4a414723c */ /* 0x060fec0000041814 */
[C---:B------:R-:W-:Y:S01]  /*6860*/  HMMA.16816.F32.BF16 R24, R164.reuse, R182, R24 ;  /* 0x000000b6a418723c */ /* 0x040fe20000041818 */
[----:B------:R-:W-:Y:S05]  /*6870*/  LDSM.16.M88.4 R180, [R215+0x12000] ;  /* 0x01200000d7b4783b */ /* 0x000fea0000000200 */
[C---:B---3--:R-:W-:Y:S06]  /*6880*/  HMMA.16816.F32.BF16 R28, R164.reuse, R184, R28 ;  /* 0x000000b8a41c723c */ /* 0x048fec000004181c */
[----:B------:R-:W-:Y:S01]  /*6890*/  HMMA.16816.F32.BF16 R32, R164, R186, R32 ;  /* 0x000000baa420723c */ /* 0x000fe20000041820 */
[----:B------:R-:W3:Y:S04]  /*68a0*/  LDSM.16.M88.4 R164, [R204] ;  /* 0x00000000cca4783b */ /* 0x000ee80000000200 */
[----:B------:R-:W5:Y:S01]  /*68b0*/  LDSM.16.M88.4 R184, [R215+0x12800] ;  /* 0x01280000d7b8783b */ /* 0x000f620000000200 */
[C---:B-1----:R-:W-:Y:S06]  /*68c0*/  HMMA.16816.F32.BF16 R4, R176.reuse, R188, R4 ;  /* 0x000000bcb004723c */ /* 0x042fec0000041804 */
[C---:B------:R-:W-:Y:S01]  /*68d0*/  HMMA.16816.F32.BF16 R8, R176.reuse, R190, R8 ;  /* 0x000000beb008723c */ /* 0x040fe20000041808 */
[----:B------:R-:W1:Y:S05]  /*68e0*/  LDSM.16.M88.4 R188, [R215+0x13000] ;  /* 0x01300000d7bc783b */ /* 0x000e6a0000000200 */
[C---:B----4-:R-:W-:Y:S06]  /*68f0*/  HMMA.16816.F32.BF16 R12, R176.reuse, R192, R12 ;  /* 0x000000c0b00c723c */ /* 0x050fec000004180c */
[C---:B------:R-:W-:Y:S01]  /*6900*/  HMMA.16816.F32.BF16 R16, R176.reuse, R194, R16 ;  /* 0x000000c2b010723c */ /* 0x040fe20000041810 */
[----:B------:R-:W4:Y:S05]  /*6910*/  LDSM.16.M88.4 R192, [R215+0x13800] ;  /* 0x01380000d7c0783b */ /* 0x000f2a0000000200 */
[C---:B--2---:R-:W-:Y:S06]  /*6920*/  HMMA.16816.F32.BF16 R20, R176.reuse, R168, R20 ;  /* 0x000000a8b014723c */ /* 0x044fec0000041814 */
[C---:B------:R-:W-:Y:S01]  /*6930*/  HMMA.16816.F32.BF16 R24, R176.reuse, R170, R24 ;  /* 0x000000aab018723c */ /* 0x040fe20000041818 */
[----:B------:R-:W-:Y:S05]  /*6940*/  LDSM.16.M88.4 R168, [R208+0x2000] ;  /* 0x00200000d0a8783b */ /* 0x000fea0000000200 */
[C---:B---3--:R-:W-:Y:S06]  /*6950*/  HMMA.16816.F32.BF16 R28, R176.reuse, R164, R28 ;  /* 0x000000a4b01c723c */ /* 0x048fec000004181c */
[----:B------:R-:W-:Y:S01]  /*6960*/  HMMA.16816.F32.BF16 R32, R176, R166, R32 ;  /* 0x000000a6b020723c */ /* 0x000fe20000041820 */
[----:B------:R-:W2:Y:S04]  /*6970*/  LDSM.16.M88.4 R164, [R217+0x4000] ;  /* 0x00400000d9a4783b */ /* 0x000ea80000000200 */
[----:B------:R-:W3:Y:S01]  /*6980*/  LDSM.16.M88.4 R176, [R208+0x2800] ;  /* 0x00280000d0b0783b */ /* 0x000ee20000000200 */
[C---:B------:R-:W-:Y:S06]  /*6990*/  HMMA.16816.F32.BF16 R4, R172.reuse, R180, R4 ;  /* 0x000000b4ac04723c */ /* 0x040fec0000041804 */
[C---:B------:R-:W-:Y:S01]  /*69a0*/  HMMA.16816.F32.BF16 R8, R172.reuse, R182, R8 ;  /* 0x000000b6ac08723c */ /* 0x040fe20000041808 */
[----:B------:R-:W3:Y:S05]  /*69b0*/  LDSM.16.M88.4 R180, [R208+0x3000] ;  /* 0x00300000d0b4783b */ /* 0x000eea0000000200 */
[C---:B-----5:R-:W-:Y:S06]  /*69c0*/  HMMA.16816.F32.BF16 R12, R172.reuse, R184, R12 ;  /* 0x000000b8ac0c723c */ /* 0x060fec000004180c */
[C---:B------:R-:W-:Y:S01]  /*69d0*/  HMMA.16816.F32.BF16 R16, R172.reuse, R186, R16 ;  /* 0x000000baac10723c */ /* 0x040fe20000041810 */
[----:B------:R-:W5:Y:S05]  /*69e0*/  LDSM.16.M88.4 R184, [R208+0x3800] ;  /* 0x00380000d0b8783b */ /* 0x000f6a0000000200 */
[C---:B-1----:R-:W-:Y:S06]  /*69f0*/  HMMA.16816.F32.BF16 R20, R172.reuse, R188, R20 ;  /* 0x000000bcac14723c */ /* 0x042fec0000041814 */
[C---:B------:R-:W-:Y:S01]  /*6a00*/  HMMA.16816.F32.BF16 R24, R172.reuse, R190, R24 ;  /* 0x000000beac18723c */ /* 0x040fe20000041818 */
[----:B------:R-:W-:Y:S05]  /*6a10*/  LDSM.16.M88.4 R188, [R221+0x14000] ;  /* 0x01400000ddbc783b */ /* 0x000fea0000000200 */
[C---:B----4-:R-:W-:Y:S06]  /*6a20*/  HMMA.16816.F32.BF16 R28, R172.reuse, R192, R28 ;  /* 0x000000c0ac1c723c */ /* 0x050fec000004181c */
[----:B------:R-:W-:Y:S01]  /*6a30*/  HMMA.16816.F32.BF16 R32, R172, R194, R32 ;  /* 0x000000c2ac20723c */ /* 0x000fe20000041820 */
[----:B------:R-:W1:Y:S04]  /*6a40*/  LDSM.16.M88.4 R172, [R222+0x8000] ;  /* 0x00800000deac783b */ /* 0x000e680000000200 */
[----:B------:R-:W4:Y:S01]  /*6a50*/  LDSM.16.M88.4 R192, [R221+0x14800] ;  /* 0x01480000ddc0783b */ /* 0x000f220000000200 */
[C---:B--2---:R-:W-:Y:S06]  /*6a60*/  HMMA.16816.F32.BF16 R4, R164.reuse, R168, R4 ;  /* 0x000000a8a404723c */ /* 0x044fec0000041804 */
[C---:B------:R-:W-:Y:S01]  /*6a70*/  HMMA.16816.F32.BF16 R8, R164.reuse, R170, R8 ;  /* 0x000000aaa408723c */ /* 0x040fe20000041808 */
[----:B------:R-:W2:Y:S05]  /*6a80*/  LDSM.16.M88.4 R168, [R221+0x15000] ;  /* 0x01500000dda8783b */ /* 0x000eaa0000000200 */
[C---:B---3--:R-:W-:Y:S06]  /*6a90*/  HMMA.16816.F32.BF16 R12, R164.reuse, R176, R12 ;  /* 0x000000b0a40c723c */ /* 0x048fec000004180c */
[C---:B------:R-:W-:Y:S01]  /*6aa0*/  HMMA.16816.F32.BF16 R16, R164.reuse, R178, R16 ;  /* 0x000000b2a410723c */ /* 0x040fe20000041810 */
[----:B------:R-:W-:Y:S05]  /*6ab0*/  LDSM.16.M88.4 R176, [R220+0x8000] ;  /* 0x00800000dcb0783b */ /* 0x000fea0000000200 */
[C---:B------:R-:W-:Y:S06]  /*6ac0*/  HMMA.16816.F32.BF16 R20, R164.reuse, R180, R20 ;  /* 0x000000b4a414723c */ /* 0x040fec0000041814 */
[C---:B------:R-:W-:Y:S01]  /*6ad0*/  HMMA.16816.F32.BF16 R24, R164.reuse, R182, R24 ;  /* 0x000000b6a418723c */ /* 0x040fe20000041818 */
[----:B------:R-:W-:Y:S05]  /*6ae0*/  LDSM.16.M88.4 R180, [R203] ;  /* 0x00000000cbb4783b */ /* 0x000fea0000000200 */
[C---:B-----5:R-:W-:Y:S06]  /*6af0*/  HMMA.16816.F32.BF16 R28, R164.reuse, R184, R28 ;  /* 0x000000b8a41c723c */ /* 0x060fec000004181c */
[----:B------:R-:W-:Y:S01]  /*6b00*/  HMMA.16816.F32.BF16 R32, R164, R186, R32 ;  /* 0x000000baa420723c */ /* 0x000fe20000041820 */
[----:B------:R-:W3:Y:S04]  /*6b10*/  LDSM.16.M88.4 R164, [R221+0x15800] ;  /* 0x01580000dda4783b */ /* 0x000ee80000000200 */
[----:B------:R-:W5:Y:S01]  /*6b20*/  LDSM.16.M88.4 R184, [R202] ;  /* 0x00000000cab8783b */ /* 0x000f620000000200 */
[C---:B-1----:R-:W-:Y:S06]  /*6b30*/  HMMA.16816.F32.BF16 R4, R172.reuse, R188, R4 ;  /* 0x000000bcac04723c */ /* 0x042fec0000041804 */
[C---:B------:R-:W-:Y:S01]  /*6b40*/  HMMA.16816.F32.BF16 R8, R172.reuse, R190, R8 ;  /* 0x000000beac08723c */ /* 0x040fe20000041808 */
[----:B------:R-:W1:Y:S05]  /*6b50*/  LDSM.16.M88.4 R188, [R201] ;  /* 0x00000000c9bc783b */ /* 0x000e6a0000000200 */
[C---:B----4-:R-:W-:Y:S06]  /*6b60*/  HMMA.16816.F32.BF16 R12, R172.reuse, R192, R12 ;  /* 0x000000c0ac0c723c */ /* 0x050fec000004180c */
[C---:B------:R-:W-:Y:S01]  /*6b70*/  HMMA.16816.F32.BF16 R16, R172.reuse, R194, R16 ;  /* 0x000000c2ac10723c */ /* 0x040fe20000041810 */
[----:B------:R-:W4:Y:S05]  /*6b80*/  LDSM.16.M88.4 R192, [R200] ;  /* 0x00000000c8c0783b */ /* 0x000f2a0000000200 */
        /* <DEDUP_REMOVED lines=28> */
[----:B------:R-:W-:Y:S05]  /*6d50*/  LDSM.16.M88.4 R180, [R221+0x16000] ;  /* 0x01600000ddb4783b */ /* 0x000fea0000000200 */
[C---:B-----5:R-:W-:Y:S06]  /*6d60*/  HMMA.16816.F32.BF16 R28, R164.reuse, R184, R28 ;  /* 0x000000b8a41c723c */ /* 0x060fec000004181c */
[----:B------:R-:W-:Y:S01]  /*6d70*/  HMMA.16816.F32.BF16 R32, R164, R186, R32 ;  /* 0x000000baa420723c */ /* 0x000fe20000041820 */
[----:B------:R-:W3:Y:S04]  /*6d80*/  LDSM.16.M88.4 R164, [R208+0x5800] ;  /* 0x00580000d0a4783b */ /* 0x000ee80000000200 */
        /* <DEDUP_REMOVED lines=9> */
[----:B------:R-:W-:Y:S05]  /*6e20*/  LDSM.16.M88.4 R168, [R199] ;  /* 0x00000000c7a8783b */ /* 0x000fea0000000200 */
[C---:B---3--:R-:W-:Y:S06]  /*6e30*/  HMMA.16816.F32.BF16 R28, R176.reuse, R164, R28 ;  /* 0x000000a4b01c723c */ /* 0x048fec000004181c */
[----:B------:R-:W-:Y:S01]  /*6e40*/  HMMA.16816.F32.BF16 R32, R176, R166, R32 ;  /* 0x000000a6b020723c */ /* 0x000fe20000041820 */
[----:B------:R-:W2:Y:S04]  /*6e50*/  LDSM.16.M88.4 R164, [R220+0xc000] ;  /* 0x00c00000dca4783b */ /* 0x000ea80000000200 */
[----:B------:R-:W3:Y:S01]  /*6e60*/  LDSM.16.M88.4 R176, [R198] ;  /* 0x00000000c6b0783b */ /* 0x000ee20000000200 */
[C---:B------:R-:W-:Y:S06]  /*6e70*/  HMMA.16816.F32.BF16 R4, R172.reuse, R180, R4 ;  /* 0x000000b4ac04723c */ /* 0x040fec0000041804 */
[C---:B------:R-:W-:Y:S01]  /*6e80*/  HMMA.16816.F32.BF16 R8, R172.reuse, R182, R8 ;  /* 0x000000b6ac08723c */ /* 0x040fe20000041808 */
[----:B------:R-:W3:Y:S05]  /*6e90*/  LDSM.16.M88.4 R180, [R197] ;  /* 0x00000000c5b4783b */ /* 0x000eea0000000200 */
[C---:B-----5:R-:W-:Y:S06]  /*6ea0*/  HMMA.16816.F32.BF16 R12, R172.reuse, R184, R12 ;  /* 0x000000b8ac0c723c */ /* 0x060fec000004180c */
[C---:B------:R-:W-:Y:S01]  /*6eb0*/  HMMA.16816.F32.BF16 R16, R172.reuse, R186, R16 ;  /* 0x000000baac10723c */ /* 0x040fe20000041810 */
[----:B------:R-:W5:Y:S05]  /*6ec0*/  LDSM.16.M88.4 R184, [R196] ;  /* 0x00000000c4b8783b */ /* 0x000f6a0000000200 */
[C---:B-1----:R-:W-:Y:S06]  /*6ed0*/  HMMA.16816.F32.BF16 R20, R172.reuse, R188, R20 ;  /* 0x000000bcac14723c */ /* 0x042fec0000041814 */
[C---:B------:R-:W-:Y:S01]  /*6ee0*/  HMMA.16816.F32.BF16 R24, R172.reuse, R190, R24 ;  /* 0x000000beac18723c */ /* 0x040fe20000041818 */
[----:B------:R-:W-:Y:S05]  /*6ef0*/  LDSM.16.M88.4 R188, [R215+0x16000] ;  /* 0x01600000d7bc783b */ /* 0x000fea0000000200 */
[C---:B----4-:R-:W-:Y:S06]  /*6f00*/  HMMA.16816.F32.BF16 R28, R172.reuse, R192, R28 ;  /* 0x000000c0ac1c723c */ /* 0x050fec000004181c */
[----:B------:R-:W-:Y:S01]  /*6f10*/  HMMA.16816.F32.BF16 R32, R172, R194, R32 ;  /* 0x000000c2ac20723c */ /* 0x000fe20000041820 */
[----:B------:R-:W1:Y:S04]  /*6f20*/  LDSM.16.M88.4 R172, [R218+0xc000] ;  /* 0x00c00000daac783b */ /* 0x000e680000000200 */
[----:B------:R-:W-:Y:S01]  /*6f30*/  LDSM.16.M88.4 R192, [R208+0x6800] ;  /* 0x00680000d0c0783b */ /* 0x000fe20000000200 */
        /* <DEDUP_REMOVED lines=8> */
[----:B------:R-:W4:Y:S05]  /*6fc0*/  LDSM.16.M88.4 R180, [R215+0x17800] ;  /* 0x01780000d7b4783b */ /* 0x000f2a0000000200 */
[C---:B-----5:R-:W-:Y:S06]  /*6fd0*/  HMMA.16816.F32.BF16 R28, R164.reuse, R184, R28 ;  /* 0x000000b8a41c723c */ /* 0x060fec000004181c */
[----:B------:R-:W-:Y:S01]  /*6fe0*/  HMMA.16816.F32.BF16 R32, R164, R186, R32 ;  /* 0x000000baa420723c */ /* 0x000fe20000041820 */
[----:B------:R-:W-:Y:S04]  /*6ff0*/  LDSM.16.M88.4 R164, [R217+0xc000] ;  /* 0x00c00000d9a4783b */ /* 0x000fe80000000200 */
[----:B------:R-:W5:Y:S01]  /*7000*/  LDSM.16.M88.4 R184, [R208+0x6000] ;  /* 0x00600000d0b8783b */ /* 0x000f620000000200 */
[C---:B-1----:R-:W-:Y:S06]  /*7010*/  HMMA.16816.F32.BF16 R4, R172.reuse, R188, R4 ;  /* 0x000000bcac04723c */ /* 0x042fec0000041804 */
[C---:B------:R-:W-:Y:S01]  /*7020*/  HMMA.16816.F32.BF16 R8, R172.reuse, R190, R8 ;  /* 0x000000beac08723c */ /* 0x040fe20000041808 */
[----:B------:R-:W1:Y:S05]  /*7030*/  LDSM.16.M88.4 R188, [R208+0x7000] ;  /* 0x00700000d0bc783b */ /* 0x000e6a0000000200 */
[C---:B--2---:R-:W-:Y:S06]  /*7040*/  HMMA.16816.F32.BF16 R12, R172.reuse, R168, R12 ;  /* 0x000000a8ac0c723c */ /* 0x044fec000004180c */
[C---:B------:R-:W-:Y:S01]  /*7050*/  HMMA.16816.F32.BF16 R16, R172.reuse, R170, R16 ;  /* 0x000000aaac10723c */ /* 0x040fe20000041810 */
[----:B------:R-:W2:Y:S01]  /*7060*/  LDSM.16.M88.4 R168, [R208+0x7800] ;  /* 0x00780000d0a8783b */ /* 0x000ea20000000200 */
[----:B------:R-:W-:Y:S04]  /*7070*/  DEPBAR.LE SB0, 0x0 ;  /* 0x000080000000791a */ /* 0x000fe80000000000 */
[C---:B---3--:R-:W-:Y:S01]  /*7080*/  HMMA.16816.F32.BF16 R20, R172.reuse, R176, R20 ;  /* 0x000000b0ac14723c */ /* 0x048fe20000041814 */
[----:B------:R-:W-:Y:S05]  /*7090*/  BAR.SYNC.DEFER_BLOCKING 0x0 ;  /* 0x0000000000007b1d */ /* 0x000fea0000010000 */
[C---:B------:R-:W-:Y:S06]  /*70a0*/  HMMA.16816.F32.BF16 R24, R172.reuse, R178, R24 ;  /* 0x000000b2ac18723c */ /* 0x040fec0000041818 */
[C---:B----4-:R-:W-:Y:S06]  /*70b0*/  HMMA.16816.F32.BF16 R28, R172.reuse, R180, R28 ;  /* 0x000000b4ac1c723c */ /* 0x050fec000004181c */
[----:B------:R-:W-:Y:S06]  /*70c0*/  HMMA.16816.F32.BF16 R32, R172, R182, R32 ;  /* 0x000000b6ac20723c */ /* 0x000fec0000041820 */
[C---:B-----5:R-:W-:Y:S06]  /*70d0*/  HMMA.16816.F32.BF16 R4, R164.reuse, R184, R4 ;  /* 0x000000b8a404723c */ /* 0x060fec0000041804 */
[C---:B------:R-:W-:Y:S06]  /*70e0*/  HMMA.16816.F32.BF16 R8, R164.reuse, R186, R8 ;  /* 0x000000baa408723c */ /* 0x040fec0000041808 */
[C---:B------:R-:W-:Y:S06]  /*70f0*/  HMMA.16816.F32.BF16 R12, R164.reuse, R192, R12 ;  /* 0x000000c0a40c723c */ /* 0x040fec000004180c */
[C---:B------:R-:W-:Y:S06]  /*7100*/  HMMA.16816.F32.BF16 R16, R164.reuse, R194, R16 ;  /* 0x000000c2a410723c */ /* 0x040fec0000041810 */
[----:B------:R-:W-:Y:S01]  /*7110*/  FMNMX.FTZ R3, R4, R2, !PT ;  /* 0x0000000204037209 */ /* 0x000fe20007810000 */
[C---:B-1----:R-:W-:Y:S04]  /*7120*/  HMMA.16816.F32.BF16 R20, R164.reuse, R188, R20 ;  /* 0x000000bca414723c */ /* 0x042fe80000041814 */
[----:B------:R-:W-:Y:S02]  /*7130*/  FMNMX.FTZ R172, R6, R0, !PT ;  /* 0x0000000006ac7209 */ /* 0x000fe40007810000 */
[----:B------:R-:W-:Y:S01]  /*7140*/  FMNMX.FTZ R173, R5, R3, !PT ;  /* 0x0000000305ad7209 */ /* 0x000fe20007810000 */
[----:B------:R-:W-:Y:S01]  /*7150*/  IMAD.U32 R3, RZ, RZ, UR9 ;  /* 0x00000009ff037e24 */ /* 0x000fe2000f8e00ff */
[----:B------:R-:W-:Y:S01]  /*7160*/  FMNMX.FTZ R172, R7, R172, !PT ;  /* 0x000000ac07ac7209 */ /* 0x000fe20007810000 */
[C---:B------:R-:W-:Y:S03]  /*7170*/  HMMA.16816.F32.BF16 R24, R164.reuse, R190, R24 ;  /* 0x000000bea418723c */ /* 0x040fe60000041818 */
[----:B------:R-:W-:Y:S02]  /*7180*/  FMNMX.FTZ R173, R8, R173, !PT ;  /* 0x000000ad08ad7209 */ /* 0x000fe40007810000 */
[C---:B------:R-:W-:Y:S01]  /*7190*/  LEA R174, P5, R3.reuse, R248, 0x6 ;  /* 0x000000f803ae7211 */ /* 0x040fe200078a30ff */
[C---:B--2---:R-:W-:Y:S05]  /*71a0*/  HMMA.16816.F32.BF16 R28, R164.reuse, R168, R28 ;  /* 0x000000a8a41c723c */ /* 0x044fea000004181c */
[----:B------:R-:W-:Y:S01]  /*71b0*/  LEA.HI.X.SX32 R175, R3, R249, 0x6, P5 ;  /* 0x000000f903af7211 */ /* 0x000fe200028f36ff */
[----:B------:R-:W-:Y:S05]  /*71c0*/  HMMA.16816.F32.BF16 R32, R164, R170, R32 ;  /* 0x000000aaa420723c */ /* 0x000fea0000041820 */
[----:B------:R-:W-:Y:S02]  /*71d0*/  FMNMX.FTZ R168, R10, R172, !PT ;  /* 0x000000ac0aa87209 */ /* 0x000fe40007810000 */
[----:B------:R-:W-:Y:S04]  /*71e0*/  FMNMX.FTZ R169, R9, R173, !PT ;  /* 0x000000ad09a97209 */ /* 0x000fe80007810000 */
[----:B------:R-:W-:Y:S01]  /*71f0*/  FMNMX.FTZ R168, R11, R168, !PT ;  /* 0x000000a80ba87209 */ /* 0x000fe20007810000 */
[----:B------:R-:W-:Y:S01]  /*7200*/  IMAD.WIDE.U32 R170, R174, UR6, RZ ;  /* 0x00000006aeaa7c25 */ /* 0x000fe2000f8e00ff */
[----:B------:R-:W-:Y:S02]  /*7210*/  FMNMX.FTZ R169, R12, R169, !PT ;  /* 0x000000a90ca97209 */ /* 0x000fe40007810000 */
[----:B------:R-:W-:Y:S02]  /*7220*/  FMNMX.FTZ R164, R14, R168, !PT ;  /* 0x000000a80ea47209 */ /* 0x000fe40007810000 */
[----:B------:R-:W-:Y:S02]  /*7230*/  FMNMX.FTZ R165, R13, R169, !PT ;  /* 0x000000a90da57209 */ /* 0x000fe40007810000 */
[----:B------:R-:W-:Y:S02]  /*7240*/  FMNMX.FTZ R164, R15, R164, !PT ;  /* 0x000000a40fa47209 */ /* 0x000fe40007810000 */
[----:B------:R-:W-:Y:S02]  /*7250*/  FMNMX.FTZ R165, R16, R165, !PT ;  /* 0x000000a510a57209 */ /* 0x000fe40007810000 */
[----:B------:R-:W-:Y:S02]  /*7260*/  LEA R172, P0, R3, R250, 0x6 ;  /* 0x000000fa03ac7211 */ /* 0x000fe400078030ff */
[----:B------:R-:W-:Y:S02]  /*7270*/  FMNMX.FTZ R164, R18, R164, !PT ;  /* 0x000000a412a47209 */ /* 0x000fe40007810000 */
[----:B------:R-:W-:Y:S01]  /*7280*/  FMNMX.FTZ R165, R17, R165, !PT ;  /* 0x000000a511a57209 */ /* 0x000fe20007810000 */
[----:B------:R-:W-:Y:S01]  /*7290*/  IMAD.WIDE.U32 R166, R172, UR6, RZ ;  /* 0x00000006aca67c25 */ /* 0x000fe2000f8e00ff */
        /* <DEDUP_REMOVED lines=8> */
[----:B------:R-:W-:Y:S01]  /*7320*/  IMAD R172, R172, UR7, R168 ;  /* 0x00000007acac7c24 */ /* 0x000fe2000f8e02a8 */
[----:B------:R-:W-:Y:S01]  /*7330*/  LEA R176, P5, R170, R245, 0x1 ;  /* 0x000000f5aab07211 */ /* 0x000fe200078a08ff */
[----:B------:R-:W-:Y:S01]  /*7340*/  IMAD.IADD R3, R171, 0x1, R3 ;  /* 0x00000001ab037824 */ /* 0x000fe200078e0203 */
[----:B------:R-:W-:Y:S01]  /*7350*/  FMNMX.FTZ R164, R23, R164, !PT ;  /* 0x000000a417a47209 */ /* 0x000fe20007810000 */
[----:B------:R-:W-:Y:S01]  /*7360*/  IMAD.IADD R172, R167, 0x1, R172 ;  /* 0x00000001a7ac7824 */ /* 0x000fe200078e02ac */
[----:B------:R-:W-:Y:S02]  /*7370*/  FMNMX.FTZ R165, R24, R165, !PT ;  /* 0x000000a518a57209 */ /* 0x000fe40007810000 */
[----:B------:R-:W-:Y:S02]  /*7380*/  FMNMX.FTZ R164, R26, R164, !PT ;  /* 0x000000a41aa47209 */ /* 0x000fe40007810000 */
[----:B------:R-:W-:Y:S02]  /*7390*/  FMNMX.FTZ R165, R25, R165, !PT ;  /* 0x000000a519a57209 */ /* 0x000fe40007810000 */
[----:B------:R-:W-:Y:S02]  /*73a0*/  LEA.HI.X R177, R170, R244, R3, 0x1, P5 ;  /* 0x000000f4aab17211 */ /* 0x000fe400028f0c03 */
[----:B------:R-:W-:Y:S02]  /*73b0*/  ISETP.LT.AND P5, PT, RZ, UR11, PT ;  /* 0x0000000bff007c0c */ /* 0x000fe4000bfa1270 */
[----:B------:R-:W-:Y:S02]  /*73c0*/  FMNMX.FTZ R164, R27, R164, !PT ;  /* 0x000000a41ba47209 */ /* 0x000fe40007810000 */
[----:B------:R-:W-:Y:S02]  /*73d0*/  FMNMX.FTZ R165, R28, R165, !PT ;  /* 0x000000a51ca57209 */ /* 0x000fe40007810000 */
[----:B------:R-:W-:Y:S02]  /*73e0*/  FMNMX.FTZ R3, R30, R164, !PT ;  /* 0x000000a41e037209 */ /* 0x000fe40007810000 */
[----:B------:R-:W-:Y:S02]  /*73f0*/  FMNMX.FTZ R165, R29, R165, !PT ;  /* 0x000000a51da57209 */ /* 0x000fe40007810000 */
[----:B------:R-:W-:Y:S02]  /*7400*/  LEA R174, P0, R166, R245, 0x1 ;  /* 0x000000f5a6ae7211 */ /* 0x000fe400078008ff */
[----:B------:R-:W-:Y:S02]  /*7410*/  FMNMX.FTZ R3, R31, R3, !PT ;  /* 0x000000031f037209 */ /* 0x000fe40007810000 */
[----:B------:R-:W-:Y:S02]  /*7420*/  FMNMX.FTZ R168, R32, R165, !PT ;  /* 0x000000a520a87209 */ /* 0x000fe40007810000 */
[----:B------:R-:W-:Y:S02]  /*7430*/  LEA.HI.X R175, R166, R244, R172, 0x1, P0 ;  /* 0x000000f4a6af7211 */ /* 0x000fe400000f0cac */
[----:B------:R-:W-:Y:S02]  /*7440*/  FMNMX.FTZ R3, R34, R3, !PT ;  /* 0x0000000322037209 */ /* 0x000fe40007810000 */
[----:B------:R-:W-:Y:S01]  /*7450*/  FMNMX.FTZ R168, R33, R168, !PT ;  /* 0x000000a821a87209 */ /* 0x000fe20007810000 */
[----:B------:R-:W-:Y:S06]  /*7460*/  @P5 BRA `(.L_x_386) ;  /* 0xffffffe400845947 */ /* 0x000fec000383ffff */
.L_x_385:
[----:B------:R-:W-:Y:S01]  /*7470*/  FMNMX.FTZ R3, R35, R3, !PT ;  /* 0x0000000323037209 */ /* 0x000fe20007810000 */
[----:B-1----:R-:W1:Y:S01]  /*7480*/  SHFL.BFLY PT, R164, R168, 0x2, 0x1f ;  /* 0x0c401f00a8a47f89 */ /* 0x002e6200000e0000 */
[----:B------:R-:W-:Y:S07]  /*7490*/  UIADD3 UR14, UR14, 0x1, URZ ;  /* 0x000000010e0e7890 */ /* 0x000fee000fffe03f */
[----:B------:R-:W2:Y:S08]  /*74a0*/  SHFL.BFLY PT, R165, R3, 0x2, 0x1f ;  /* 0x0c401f0003a57f89 */ /* 0x000eb000000e0000 */
[----:B------:R-:W-:Y:S08]  /*74b0*/  LDSM.16.MT88.4 R172, [R214+0x18000] ;  /* 0x01800000d6ac783b */ /* 0x000ff00000004200 */
[----:B------:R-:W-:Y:S08]  /*74c0*/  LDSM.16.MT88.4 R176, [R213+0x18000] ;  /* 0x01800000d5b0783b */ /* 0x000ff00000004200 */
[----:B------:R-:W-:Y:S01]  /*74d0*/  LDSM.16.MT88.4 R180, [R212+0x18000] ;  /* 0x01800000d4b4783b */ /* 0x000fe20000004200 */
[----:B-1----:R-:W-:Y:S02]  /*74e0*/  FMNMX.FTZ R168, R168, R164, !PT ;  /* 0x000000a4a8a87209 */ /* 0x002fe40007810000 */
[----:B--2---:R-:W-:Y:S05]  /*74f0*/  FMNMX.FTZ R165, R3, R165, !PT ;  /* 0x000000a503a57209 */ /* 0x004fea0007810000 */
        /* <DEDUP_REMOVED lines=36> */
[--C-:B------:R-:W-:Y:S01]  /*7740*/  FFMA.FTZ R252, R17, UR4, -R190.reuse ;  /* 0x0000000411fc7c23 */ /* 0x100fe200080108be */
[----:B------:R-:W-:Y:S04]  /*7750*/  FFMA.FTZ R24, R24, UR4, -R190 ;  /* 0x0000000418187c23 */ /* 0x000fe800080108be */
        /* <DEDUP_REMOVED lines=14> */
[----:B------:R-:W-:Y:S01]  /*7840*/  FMUL.FTZ R39, R0, R39 ;  /* 0x0000002700277220 */ /* 0x000fe20000410000 */
[----:B------:R-:W3:Y:S03]  /*7850*/  LDSM.16.MT88.4 R156, [R216+0x1a000] ;  /* 0x01a00000d89c783b */ /* 0x000ee60000004200 */
        /* <DEDUP_REMOVED lines=39> */
[----:B------:R-:W-:Y:S03]  /*7ad0*/  LDSM.16.MT88.4 R152, [R212+0x1e000] ;  /* 0x01e00000d498783b */ /* 0x000fe60000004200 */
[----:B------:R-:W4:Y:S01]  /*7ae0*/  MUFU.EX2 R188, R188 ;  /* 0x000000bc00bc7308 */ /* 0x000f220000000800 */
[----:B--2---:R-:W-:Y:S01]  /*7af0*/  F2FP.BF16.F32.PACK_AB R162, R185, R167 ;  /* 0x000000a7b9a2723e */ /* 0x004fe200000010ff */
        /* <DEDUP_REMOVED lines=15> */
[----:B----4-:R-:W-:Y:S01]  /*7bf0*/  F2FP.BF16.F32.PACK_AB R163, R188, R186 ;  /* 0x000000babca3723e */ /* 0x010fe200000010ff */
[C---:B------:R-:W-:Y:S01]  /*7c00*/  FMUL.FTZ R84, R2.reuse, R84 ;  /* 0x0000005402547220 */ /* 0x040fe20000410000 */
[----:B------:R-:W-:Y:S01]  /*7c10*/  FMUL.FTZ R85, R2, R85 ;  /* 0x0000005502557220 */ /* 0x000fe20000410000 */
[C---:B------:R-:W-:Y:S01]  /*7c20*/  FMUL.FTZ R86, R0.reuse, R86 ;  /* 0x0000005600567220 */ /* 0x040fe20000410000 */
[----:B------:R-:W-:Y:S01]  /*7c30*/  FMUL.FTZ R87, R0, R87 ;  /* 0x0000005700577220 */ /* 0x000fe20000410000 */
[C---:B------:R-:W-:Y:S01]  /*7c40*/  FMUL.FTZ R88, R2.reuse, R88 ;  /* 0x0000005802587220 */ /* 0x040fe20000410000 */
[----:B------:R-:W-:Y:S01]  /*7c50*/  FMUL.FTZ R89, R2, R89 ;  /* 0x0000005902597220 */ /* 0x000fe20000410000 */
[C---:B-1----:R-:W-:Y:S01]  /*7c60*/  HMMA.16816.F32.BF16 R4, R160.reuse, R168, R4 ;  /* 0x000000a8a004723c */ /* 0x042fe20000041804 */
[----:B------:R-:W-:Y:S04]  /*7c70*/  MUFU.EX2 R191, R191 ;  /* 0x000000bf00bf7308 */ /* 0x000fe80000000800 */
[C---:B------:R-:W-:Y:S01]  /*7c80*/  FMUL.FTZ R90, R0.reuse, R90 ;  /* 0x0000005a005a7220 */ /* 0x040fe20000410000 */
[C---:B------:R-:W-:Y:S01]  /*7c90*/  HMMA.16816.F32.BF16 R8, R160.reuse, R170, R8 ;  /* 0x000000aaa008723c */ /* 0x040fe20000041808 */
[----:B------:R-:W1:Y:S04]  /*7ca0*/  LDSM.16.MT88.4 R168, [R214+0x1a000] ;  /* 0x01a00000d6a8783b */ /* 0x000e680000004200 */
[----:B------:R-:W-:Y:S01]  /*7cb0*/  MUFU.EX2 R192, R192 ;  /* 0x000000c000c07308 */ /* 0x000fe20000000800 */
[----:B------:R-:W-:Y:S01]  /*7cc0*/  FMUL.FTZ R91, R0, R91 ;  /* 0x0000005b005b7220 */ /* 0x000fe20000410000 */
[C---:B------:R-:W-:Y:S04]  /*7cd0*/  HMMA.16816.F32.BF16 R36, R160.reuse, R172, R36 ;  /* 0x000000aca024723c */ /* 0x040fe80000041824 */
[C---:B------:R-:W-:Y:S02]  /*7ce0*/  FMUL.FTZ R92, R2.reuse, R92 ;  /* 0x0000005c025c7220 */ /* 0x040fe40000410000 */
[C---:B------:R-:W-:Y:S01]  /*7cf0*/  HMMA.16816.F32.BF16 R40, R160.reuse, R174, R40 ;  /* 0x000000aea028723c */ /* 0x040fe20000041828 */
[----:B------:R-:W2:Y:S01]  /*7d00*/  LDSM.16.MT88.4 R172, [R213+0x1a000] ;  /* 0x01a00000d5ac783b */ /* 0x000ea20000004200 */
[----:B------:R-:W-:Y:S03]  /*7d10*/  MUFU.EX2 R193, R193 ;  /* 0x000000c100c17308 */ /* 0x000fe60000000800 */
[----:B------:R-:W-:Y:S01]  /*7d20*/  FMUL.FTZ R93, R2, R93 ;  /* 0x0000005d025d7220 */ /* 0x000fe20000410000 */
[C---:B------:R-:W-:Y:S06]  /*7d30*/  HMMA.16816.F32.BF16 R44, R160.reuse, R176, R44 ;  /* 0x000000b0a02c723c */ /* 0x040fec000004182c */
[----:B------:R-:W-:Y:S01]  /*7d40*/  MUFU.EX2 R194, R194 ;  /* 0x000000c200c27308 */ /* 0x000fe20000000800 */
[C---:B------:R-:W-:Y:S01]  /*7d50*/  FMUL.FTZ R94, R0.reuse, R94 ;  /* 0x0000005e005e7220 */ /* 0x040fe20000410000 */
[C---:B------:R-:W-:Y:S01]  /*7d60*/  HMMA.16816.F32.BF16 R48, R160.reuse, R178, R48 ;  /* 0x000000b2a030723c */ /* 0x040fe20000041830 */
[----:B------:R-:W4:Y:S02]  /*7d70*/  LDSM.16.MT88.4 R176, [R212+0x1a000] ;  /* 0x01a00000d4b0783b */ /* 0x000f240000004200 */
[----:B------:R-:W-:Y:S03]  /*7d80*/  FMUL.FTZ R95, R0, R95 ;  /* 0x0000005f005f7220 */ /* 0x000fe60000410000 */
[C---:B------:R-:W-:Y:S02]  /*7d90*/  HMMA.16816.F32.BF16 R52, R160.reuse, R180, R52 ;  /* 0x000000b4a034723c */ /* 0x040fe40000041834 */
[----:B------:R-:W-:Y:S03]  /*7da0*/  MUFU.EX2 R195, R195 ;  /* 0x000000c300c37308 */ /* 0x000fe60000000800 */
[C---:B------:R-:W-:Y:S01]  /*7db0*/  FMUL.FTZ R96, R2.reuse, R96 ;  /* 0x0000006002607220 */ /* 0x040fe20000410000 */
[C---:B------:R-:W-:Y:S01]  /*7dc0*/  HMMA.16816.F32.BF16 R56, R160.reuse, R182, R56 ;  /* 0x000000b6a038723c */ /* 0x040fe20000041838 */
[----:B------:R-:W-:Y:S05]  /*7dd0*/  LDSM.16.MT88.4 R180, [R216+0x1a800] ;  /* 0x01a80000d8b4783b */ /* 0x000fea0000004200 */
[----:B------:R-:W-:Y:S01]  /*7de0*/  MUFU.EX2 R252, R252 ;  /* 0x000000fc00fc7308 */ /* 0x000fe20000000800 */
[----:B------:R-:W-:Y:S01]  /*7df0*/  FMUL.FTZ R97, R2, R97 ;  /* 0x0000006102617220 */ /* 0x000fe20000410000 */
[C---:B---3--:R-:W-:Y:S03]  /*7e00*/  HMMA.16816.F32.BF16 R60, R160.reuse, R156, R60 ;  /* 0x0000009ca03c723c */ /* 0x048fe6000004183c */
[C---:B------:R-:W-:Y:S03]  /*7e10*/  FMUL.FTZ R98, R0.reuse, R98 ;  /* 0x0000006200627220 */ /* 0x040fe60000410000 */
[C---:B------:R-:W-:Y:S01]  /*7e20*/  HMMA.16816.F32.BF16 R64, R160.reuse, R158, R64 ;  /* 0x0000009ea040723c */ /* 0x040fe20000041840 */
[----:B------:R-:W3:Y:S01]  /*7e30*/  LDSM.16.MT88.4 R156, [R216+0x1c000] ;  /* 0x01c00000d89c783b */ /* 0x000ee20000004200 */
[----:B------:R-:W5:Y:S03]  /*7e40*/  MUFU.EX2 R18, R18 ;  /* 0x0000001200127308 */ /* 0x000f660000000800 */
[----:B------:R-:W-:Y:S01]  /*7e50*/  FMUL.FTZ R99, R0, R99 ;  /* 0x0000006300637220 */ /* 0x000fe20000410000 */
[C---:B-1----:R-:W-:Y:S05]  /*7e60*/  HMMA.16816.F32.BF16 R68, R160.reuse, R168, R68 ;  /* 0x000000a8a044723c */ /* 0x042fea0000041844 */
[C---:B------:R-:W-:Y:S01]  /*7e70*/  FMUL.FTZ R100, R2.reuse, R100 ;  /* 0x0000006402647220 */ /* 0x040fe20000410000 */
[C---:B------:R-:W-:Y:S01]  /*7e80*/  HMMA.16816.F32.BF16 R72, R160.reuse, R170, R72 ;  /* 0x000000aaa048723c */ /* 0x040fe20000041848 */
[----:B------:R-:W1:Y:S04]  /*7e90*/  LDSM.16.MT88.4 R168, [R214+0x1c000] ;  /* 0x01c00000d6a8783b */ /* 0x000e680000004200 */
[----:B------:R-:W-:Y:S01]  /*7ea0*/  FMUL.FTZ R101, R2, R101 ;  /* 0x0000006502657220 */ /* 0x000fe20000410000 */
[C---:B--2---:R-:W-:Y:S05]  /*7eb0*/  HMMA.16816.F32.BF16 R76, R160.reuse, R172, R76 ;  /* 0x000000aca04c723c */ /* 0x044fea000004184c */
[C---:B------:R-:W-:Y:S01]  /*7ec0*/  FMUL.FTZ R102, R0.reuse, R102 ;  /* 0x0000006600667220 */ /* 0x040fe20000410000 */
[C---:B------:R-:W-:Y:S01]  /*7ed0*/  HMMA.16816.F32.BF16 R80, R160.reuse, R174, R80 ;  /* 0x000000aea050723c */ /* 0x040fe20000041850 */
[----:B------:R-:W2:Y:S04]  /*7ee0*/  LDSM.16.MT88.4 R172, [R213+0x1c000] ;  /* 0x01c00000d5ac783b */ /* 0x000ea80000004200 */
[----:B------:R-:W-:Y:S01]  /*7ef0*/  FMUL.FTZ R103, R0, R103 ;  /* 0x0000006700677220 */ /* 0x000fe20000410000 */
[C---:B----4-:R-:W-:Y:S05]  /*7f00*/  HMMA.16816.F32.BF16 R84, R160.reuse, R176, R84 ;  /* 0x000000b0a054723c */ /* 0x050fea0000041854 */
[C---:B------:R-:W-:Y:S01]  /*7f10*/  FMUL.FTZ R104, R2.reuse, R104 ;  /* 0x0000006802687220 */ /* 0x040fe20000410000 */
[C---:B------:R-:W-:Y:S01]  /*7f20*/  HMMA.16816.F32.BF16 R88, R160.reuse, R178, R88 ;  /* 0x000000b2a058723c */ /* 0x040fe20000041858 */
[----:B------:R-:W4:Y:S04]  /*7f30*/  LDSM.16.MT88.4 R176, [R212+0x1c000] ;  /* 0x01c00000d4b0783b */ /* 0x000f280000004200 */
[----:B------:R-:W-:Y:S01]  /*7f40*/  FMUL.FTZ R105, R2, R105 ;  /* 0x0000006902697220 */ /* 0x000fe20000410000 */
[C---:B---3--:R-:W-:Y:S05]  /*7f50*/  HMMA.16816.F32.BF16 R92, R160.reuse, R156, R92 ;  /* 0x0000009ca05c723c */ /* 0x048fea000004185c */
[C---:B------:R-:W-:Y:S01]  /*7f60*/  FMUL.FTZ R106, R0.reuse, R106 ;  /* 0x0000006a006a7220 */ /* 0x040fe20000410000 */
[C---:B------:R-:W-:Y:S01]  /*7f70*/  HMMA.16816.F32.BF16 R96, R160.reuse, R158, R96 ;  /* 0x0000009ea060723c */ /* 0x040fe20000041860 */
[----:B------:R-:W3:Y:S04]  /*7f80*/  LDSM.16.MT88.4 R156, [R216+0x1e000] ;  /* 0x01e00000d89c783b */ /* 0x000ee80000004200 */
        /* <DEDUP_REMOVED lines=42> */
[C---:B------:R-:W-:Y:S01]  /*8230*/  FMUL.FTZ R136, R2.reuse, R136 ;  /* 0x0000008802887220 */ /* 0x040fe20000410000 */
[----:B------:R4:W3:Y:S03]  /*8240*/  MUFU.EX2 R148, R19 ;  /* 0x0000001300947308 */ /* 0x0008e60000000800 */
        /* <DEDUP_REMOVED lines=8> */
[C---:B--2---:R-:W-:Y:S05]  /*82d0*/  HMMA.16816.F32.BF16 R136, R160.reuse, R172, R136 ;  /* 0x000000aca088723c */ /* 0x044fea0000041888 */
[C---:B------:R-:W-:Y:S01]  /*82e0*/  FMUL.FTZ R142, R0.reuse, R142 ;  /* 0x0000008e008e7220 */ /* 0x040fe20000410000 */
[----:B------:R-:W-:Y:S01]  /*82f0*/  FMUL.FTZ R143, R0, R143 ;  /* 0x0000008f008f7220 */ /* 0x000fe20000410000 */
[----:B------:R-:W-:Y:S01]  /*8300*/  FMUL.FTZ R17, R2, R149 ;  /* 0x0000009502117220 */ /* 0x000fe20000410000 */
[----:B-----5:R-:W-:Y:S03]  /*8310*/  MOV R149, R18 ;  /* 0x0000001200957202 */ /* 0x020fe60000000f00 */
[C---:B------:R-:W-:Y:S01]  /*8320*/  FMUL.FTZ R18, R0.reuse, R150 ;  /* 0x0000009600127220 */ /* 0x040fe20000410000 */
[----:B----4-:R-:W-:Y:S01]  /*8330*/  FMUL.FTZ R19, R0, R151 ;  /* 0x0000009700137220 */ /* 0x010fe20000410000 */
[C---:B------:R-:W-:Y:S01]  /*8340*/  HMMA.16816.F32.BF16 R140, R160.reuse, R174, R140 ;  /* 0x000000aea08c723c */ /* 0x040fe2000004188c */
[----:B------:R-:W2:Y:S02]  /*8350*/  LDSM.16.MT88.4 R172, [R212+0x18800] ;  /* 0x01880000d4ac783b */ /* 0x000ea40000004200 */
[C---:B------:R-:W-:Y:S01]  /*8360*/  FMUL.FTZ R144, R2.reuse, R144 ;  /* 0x0000009002907220 */ /* 0x040fe20000410000 */
[----:B------:R-:W-:Y:S01]  /*8370*/  FMUL.FTZ R145, R2, R145 ;  /* 0x0000009102917220 */ /* 0x000fe20000410000 */
[C---:B------:R-:W-:Y:S01]  /*8380*/  FMUL.FTZ R146, R0.reuse, R146 ;  /* 0x0000009200927220 */ /* 0x040fe20000410000 */
[C---:B------:R-:W-:Y:S05]  /*8390*/  HMMA.16816.F32.BF16 R16, R160.reuse, R152, R16 ;  /* 0x00000098a010723c */ /* 0x040fea0000041810 */
[----:B------:R-:W-:Y:S01]  /*83a0*/  FMUL.FTZ R147, R0, R147 ;  /* 0x0000009300937220 */ /* 0x000fe20000410000 */
[----:B------:R-:W-:Y:S01]  /*83b0*/  F2FP.BF16.F32.PACK_AB R150, R252, R195 ;  /* 0x000000c3fc96723e */ /* 0x000fe200000010ff */
[----:B------:R-:W-:Y:S01]  /*83c0*/  FFMA.FTZ R184, R2, R247, R184 ;  /* 0x000000f702b87223 */ /* 0x000fe200000100b8 */
[----:B------:R-:W-:Y:S03]  /*83d0*/  MOV R2, R164 ;  /* 0x000000a400027202 */ /* 0x000fe60000000f00 */
[----:B------:R-:W-:Y:S01]  /*83e0*/  FFMA.FTZ R187, R0, R246, R187 ;  /* 0x000000f600bb7223 */ /* 0x000fe200000100bb */
[----:B------:R-:W-:Y:S01]  /*83f0*/  HMMA.16816.F32.BF16 R144, R160, R154, R144 ;  /* 0x0000009aa090723c */ /* 0x000fe20000041890 */
[----:B------:R-:W4:Y:S02]  /*8400*/  LDSM.16.MT88.4 R152, [R214+0x1a800] ;  /* 0x01a80000d698783b */ /* 0x000f240000004200 */
[----:B------:R-:W-:Y:S01]  /*8410*/  FADD.FTZ R184, R165, R184 ;  /* 0x000000b8a5b87221 */ /* 0x000fe20000010000 */
[----:B------:R-:W-:Y:S01]  /*8420*/  FADD.FTZ R187, R166, R187 ;  /* 0x000000bba6bb7221 */ /* 0x000fe20000010000 */
[----:B------:R-:W-:Y:S02]  /*8430*/  MOV R0, R3 ;  /* 0x0000000300007202 */ /* 0x000fe40000000f00 */
[----:B------:R-:W-:Y:S01]  /*8440*/  MOV R162, R149 ;  /* 0x0000009500a27202 */ /* 0x000fe20000000f00 */
[----:B------:R-:W-:Y:S03]  /*8450*/  FADD.FTZ R184, R167, R184 ;  /* 0x000000b8a7b87221 */ /* 0x000fe60000010000 */
[----:B---3--:R-:W-:Y:S01]  /*8460*/  MOV R163, R148 ;  /* 0x0000009400a37202 */ /* 0x008fe20000000f00 */
[----:B------:R-:W-:Y:S01]  /*8470*/  FADD.FTZ R187, R186, R187 ;  /* 0x000000bbbabb7221 */ /* 0x000fe20000010000 */
[----:B------:R-:W-:Y:S01]  /*8480*/  F2FP.BF16.F32.PACK_AB R148, R192, R191 ;  /* 0x000000bfc094723e */ /* 0x000fe200000010ff */
[----:B------:R-:W-:Y:S01]  /*8490*/  FADD.FTZ R184, R185, R184 ;  /* 0x000000b8b9b87221 */ /* 0x000fe20000010000 */
[----:B------:R-:W-:Y:S01]  /*84a0*/  F2FP.BF16.F32.PACK_AB R149, R194, R193 ;  /* 0x000000c1c295723e */ /* 0x000fe200000010ff */
[----:B------:R-:W-:Y:S01]  /*84b0*/  FADD.FTZ R187, R188, R187 ;  /* 0x000000bbbcbb7221 */ /* 0x000fe20000010000 */
[-C--:B------:R-:W-:Y:S01]  /*84c0*/  F2FP.BF16.F32.PACK_AB R151, R163, R162.reuse ;  /* 0x000000a2a397723e */ /* 0x080fe200000010ff */
[----:B------:R-:W-:Y:S02]  /*84d0*/  FADD.FTZ R184, R191, R184 ;  /* 0x000000b8bfb87221 */ /* 0x000fe40000010000 */
[----:B------:R-:W-:Y:S02]  /*84e0*/  FADD.FTZ R187, R193, R187 ;  /* 0x000000bbc1bb7221 */ /* 0x000fe40000010000 */
[----:B------:R-:W-:Y:S02]  /*84f0*/  FADD.FTZ R184, R192, R184 ;  /* 0x000000b8c0b87221 */ /* 0x000fe40000010000 */
[C---:B------:R-:W-:Y:S05]  /*8500*/  HMMA.16816.F32.BF16 R4, R148.reuse, R156, R4 ;  /* 0x0000009c9404723c */ /* 0x040fea0000041804 */
[----:B------:R-:W-:Y:S01]  /*8510*/  FADD.FTZ R187, R194, R187 ;  /* 0x000000bbc2bb7221 */ /* 0x000fe20000010000 */
[C---:B------:R-:W-:Y:S01]  /*8520*/  HMMA.16816.F32.BF16 R8, R148.reuse, R158, R8 ;  /* 0x0000009e9408723c */ /* 0x040fe20000041808 */
[----:B------:R-:W3:Y:S04]  /*8530*/  LDSM.16.MT88.4 R156, [R213+0x1a800] ;  /* 0x01a80000d59c783b */ /* 0x000ee80000004200 */
[----:B------:R-:W-:Y:S01]  /*8540*/  FADD.FTZ R184, R195, R184 ;  /* 0x000000b8c3b87221 */ /* 0x000fe20000010000 */
[C---:B-1----:R-:W-:Y:S05]  /*8550*/  HMMA.16816.F32.BF16 R36, R148.reuse, R168, R36 ;  /* 0x000000a89424723c */ /* 0x042fea0000041824 */
[----:B------:R-:W-:Y:S01]  /*8560*/  FADD.FTZ R184, R252, R184 ;  /* 0x000000b8fcb87221 */ /* 0x000fe20000010000 */
[C---:B------:R-:W-:Y:S05]  /*8570*/  HMMA.16816.F32.BF16 R40, R148.reuse, R170, R40 ;  /* 0x000000aa9428723c */ /* 0x040fea0000041828 */
[----:B------:R-:W-:Y:S01]  /*8580*/  MOV R169, R162 ;  /* 0x000000a200a97202 */ /* 0x000fe20000000f00 */
[C---:B------:R-:W-:Y:S06]  /*8590*/  HMMA.16816.F32.BF16 R44, R148.reuse, R176, R44 ;  /* 0x000000b0942c723c */ /* 0x040fec000004182c */
[C---:B------:R-:W-:Y:S05]  /*85a0*/  HMMA.16816.F32.BF16 R48, R148.reuse, R178, R48 ;  /* 0x000000b29430723c */ /* 0x040fea0000041830 */
[----:B------:R-:W-:Y:S01]  /*85b0*/  MOV R177, R163 ;  /* 0x000000a300b17202 */ /* 0x000fe20000000f00 */
[C---:B--2---:R-:W-:Y:S01]  /*85c0*/  HMMA.16816.F32.BF16 R52, R148.reuse, R172, R52 ;  /* 0x000000ac9434723c */ /* 0x044fe20000041834 */
[----:B------:R-:W1:Y:S05]  /*85d0*/  LDSM.16.MT88.4 R160, [R212+0x1a800] ;  /* 0x01a80000d4a0783b */ /* 0x000e6a0000004200 */
[C---:B------:R-:W-:Y:S03]  /*85e0*/  HMMA.16816.F32.BF16 R56, R148.reuse, R174, R56 ;  /* 0x000000ae9438723c */ /* 0x040fe60000041838 */
[----:B------:R-:W-:Y:S03]  /*85f0*/  LDSM.16.MT88.4 R172, [R214+0x1c800] ;  /* 0x01c80000d6ac783b */ /* 0x000fe60000004200 */
[C---:B------:R-:W-:Y:S06]  /*8600*/  HMMA.16816.F32.BF16 R60, R148.reuse, R180, R60 ;  /* 0x000000b4943c723c */ /* 0x040fec000004183c */
[C---:B------:R-:W-:Y:S05]  /*8610*/  HMMA.16816.F32.BF16 R64, R148.reuse, R182, R64 ;  /* 0x000000b69440723c */ /* 0x040fea0000041840 */
[----:B------:R-:W-:Y:S01]  /*8620*/  MOV R181, R169 ;  /* 0x000000a900b57202 */ /* 0x000fe20000000f00 */
[C---:B----4-:R-:W-:Y:S01]  /*8630*/  HMMA.16816.F32.BF16 R68, R148.reuse, R152, R68 ;  /* 0x000000989444723c */ /* 0x050fe20000041844 */
[----:B------:R-:W2:Y:S04]  /*8640*/  LDSM.16.MT88.4 R168, [R216+0x1c800] ;  /* 0x01c80000d8a8783b */ /* 0x000ea80000004200 */
[----:B------:R-:W-:Y:S01]  /*8650*/  MOV R183, R177 ;  /* 0x000000b100b77202 */ /* 0x000fe20000000f00 */
[C---:B------:R-:W-:Y:S03]  /*8660*/  HMMA.16816.F32.BF16 R72, R148.reuse, R154, R72 ;  /* 0x0000009a9448723c */ /* 0x040fe60000041848 */
[----:B------:R-:W4:Y:S02]  /*8670*/  LDSM.16.MT88.4 R176, [R213+0x1c800] ;  /* 0x01c80000d5b0783b */ /* 0x000f240000004200 */
[--C-:B------:R-:W-:Y:S01]  /*8680*/  FFMA.FTZ R182, R22, UR4, -R189.reuse ;  /* 0x0000000416b67c23 */ /* 0x100fe200080108bd */
[C---:B---3--:R-:W-:Y:S01]  /*8690*/  HMMA.16816.F32.BF16 R76, R148.reuse, R156, R76 ;  /* 0x0000009c944c723c */ /* 0x048fe2000004184c */
[----:B------:R-:W-:Y:S04]  /*86a0*/  MUFU.EX2 R22, R24 ;  /* 0x0000001800167308 */ /* 0x000fe80000000800 */
[----:B------:R-:W3:Y:S01]  /*86b0*/  LDSM.16.MT88.4 R152, [R212+0x1c800] ;  /* 0x01c80000d498783b */ /* 0x000ee20000004200 */
[C---:B------:R-:W-:Y:S05]  /*86c0*/  HMMA.16816.F32.BF16 R80, R148.reuse, R158, R80 ;  /* 0x0000009e9450723c */ /* 0x040fea0000041850 */
[----:B------:R-:W-:Y:S01]  /*86d0*/  MUFU.EX2 R24, R25 ;  /* 0x0000001900187308 */ /* 0x000fe20000000800 */
[----:B------:R-:W-:Y:S01]  /*86e0*/  FFMA.FTZ R180, R20, UR4, -R190 ;  /* 0x0000000414b47c23 */ /* 0x000fe200080108be */
[C---:B-1----:R-:W-:Y:S01]  /*86f0*/  HMMA.16816.F32.BF16 R84, R148.reuse, R160, R84 ;  /* 0x000000a09454723c */ /* 0x042fe20000041854 */
[----:B------:R-:W1:Y:S03]  /*8700*/  LDSM.16.MT88.4 R156, [R216+0x1e800] ;  /* 0x01e80000d89c783b */ /* 0x000e660000004200 */
[--C-:B------:R-:W-:Y:S02]  /*8710*/  FFMA.FTZ R20, R27, UR4, -R189.reuse ;  /* 0x000000041b147c23 */ /* 0x100fe400080108bd */
[C---:B------:R-:W-:Y:S02]  /*8720*/  HMMA.16816.F32.BF16 R88, R148.reuse, R162, R88 ;  /* 0x000000a29458723c */ /* 0x040fe40000041858 */
[----:B------:R-:W5:Y:S01]  /*8730*/  MUFU.EX2 R180, R180 ;  /* 0x000000b400b47308 */ /* 0x000f620000000800 */
[----:B------:R-:W1:Y:S09]  /*8740*/  LDSM.16.MT88.4 R160, [R214+0x1e800] ;  /* 0x01e80000d6a0783b */ /* 0x000e720000004200 */
[----:B------:R-:W-:Y:S01]  /*8750*/  MUFU.EX2 R182, R182 ;  /* 0x000000b600b67308 */ /* 0x000fe20000000800 */
[C---:B--2---:R-:W-:Y:S06]  /*8760*/  HMMA.16816.F32.BF16 R92, R148.reuse, R168, R92 ;  /* 0x000000a8945c723c */ /* 0x044fec000004185c */
[C---:B------:R-:W-:Y:S01]  /*8770*/  HMMA.16816.F32.BF16 R96, R148.reuse, R170, R96 ;  /* 0x000000aa9460723c */ /* 0x040fe20000041860 */
[----:B------:R-:W2:Y:S04]  /*8780*/  LDSM.16.MT88.4 R168, [R213+0x1e800] ;  /* 0x01e80000d5a8783b */ /* 0x000ea80000004200 */
[----:B-----5:R-:W-:Y:S01]  /*8790*/  FADD.FTZ R184, R180, R184 ;  /* 0x000000b8b4b87221 */ /* 0x020fe20000010000 */
[C---:B------:R-:W-:Y:S06]  /*87a0*/  HMMA.16816.F32.BF16 R100, R148.reuse, R172, R100 ;  /* 0x000000ac9464723c */ /* 0x040fec0000041864 */
[C---:B------:R-:W-:Y:S01]  /*87b0*/  HMMA.16816.F32.BF16 R104, R148.reuse, R174, R104 ;  /* 0x000000ae9468723c */ /* 0x040fe20000041868 */
[----:B------:R-:W5:Y:S05]  /*87c0*/  LDSM.16.MT88.4 R172, [R212+0x1e800] ;  /* 0x01e80000d4ac783b */ /* 0x000f6a0000004200 */
[C---:B----4-:R-:W-:Y:S06]  /*87d0*/  HMMA.16816.F32.BF16 R108, R148.reuse, R176, R108 ;  /* 0x000000b0946c723c */ /* 0x050fec000004186c */
[C---:B------:R-:W-:Y:S05]  /*87e0*/  HMMA.16816.F32.BF16 R112, R148.reuse, R178, R112 ;  /* 0x000000b29470723c */ /* 0x040fea0000041870 */
[----:B------:R-:W-:Y:S01]  /*87f0*/  MOV R177, R181 ;  /* 0x000000b500b17202 */ /* 0x000fe20000000f00 */
[C---:B---3--:R-:W-:Y:S05]  /*8800*/  HMMA.16816.F32.BF16 R116, R148.reuse, R152, R116 ;  /* 0x000000989474723c */ /* 0x048fea0000041874 */
[----:B------:R-:W-:Y:S01]  /*8810*/  FFMA.FTZ R181, R21, UR4, -R190 ;  /* 0x0000000415b57c23 */ /* 0x000fe200080108be */
[C---:B------:R-:W-:Y:S01]  /*8820*/  HMMA.16816.F32.BF16 R120, R148.reuse, R154, R120 ;  /* 0x0000009a9478723c */ /* 0x040fe20000041878 */
[----:B------:R-:W3:Y:S04]  /*8830*/  LDSM.16.MT88.4 R152, [R216+0x19000] ;  /* 0x01900000d898783b */ /* 0x000ee80000004200 */
[----:B------:R-:W-:Y:S01]  /*8840*/  MOV R21, R183 ;  /* 0x000000b700157202 */ /* 0x000fe20000000f00 */
[C---:B-1----:R-:W-:Y:S01]  /*8850*/  HMMA.16816.F32.BF16 R124, R148.reuse, R156, R124 ;  /* 0x0000009c947c723c */ /* 0x042fe2000004187c */
[----:B------:R-:W1:Y:S04]  /*8860*/  MUFU.EX2 R181, R181 ;  /* 0x000000b500b57308 */ /* 0x000e680000000800 */
[--C-:B------:R-:W-:Y:S01]  /*8870*/  FFMA.FTZ R183, R23, UR4, -R189.reuse ;  /* 0x0000000417b77c23 */ /* 0x100fe200080108bd */
[C---:B------:R-:W-:Y:S01]  /*8880*/  HMMA.16816.F32.BF16 R128, R148.reuse, R158, R128 ;  /* 0x0000009e9480723c */ /* 0x040fe20000041880 */
[----:B------:R-:W4:Y:S04]  /*8890*/  LDSM.16.MT88.4 R156, [R214+0x19000] ;  /* 0x01900000d69c783b */ /* 0x000f280000004200 */
[----:B------:R-:W-:Y:S01]  /*88a0*/  MOV R23, R177 ;  /* 0x000000b100177202 */ /* 0x000fe20000000f00 */
[C---:B------:R-:W-:Y:S01]  /*88b0*/  HMMA.16816.F32.BF16 R132, R148.reuse, R160, R132 ;  /* 0x000000a09484723c */ /* 0x040fe20000041884 */
[----:B------:R5:W-:Y:S02]  /*88c0*/  MUFU.EX2 R161, R26 ;  /* 0x0000001a00a17308 */ /* 0x000be40000000800 */
[----:B------:R-:W4:Y:S03]  /*88d0*/  LDSM.16.MT88.4 R176, [R213+0x19000] ;  /* 0x01900000d5b0783b */ /* 0x000f260000004200 */
[C---:B------:R-:W-:Y:S05]  /*88e0*/  HMMA.16816.F32.BF16 R12, R148.reuse, R162, R12 ;  /* 0x000000a2940c723c */ /* 0x040fea000004180c */
[----:B------:R-:W3:Y:S01]  /*88f0*/  MUFU.EX2 R160, R20 ;  /* 0x0000001400a07308 */ /* 0x000ee20000000800 */
[C---:B-1----:R-:W-:Y:S01]  /*8900*/  FADD.FTZ R184, R181.reuse, R184 ;  /* 0x000000b8b5b87221 */ /* 0x042fe20000010000 */
[C---:B--2---:R-:W-:Y:S04]  /*8910*/  HMMA.16816.F32.BF16 R136, R148.reuse, R168, R136 ;  /* 0x000000a89488723c */ /* 0x044fe80000041888 */
[----:B------:R-:W-:Y:S02]  /*8920*/  MOV R163, R24 ;  /* 0x0000001800a37202 */ /* 0x000fe40000000f00 */
[C---:B------:R-:W-:Y:S01]  /*8930*/  HMMA.16816.F32.BF16 R140, R148.reuse, R170, R140 ;  /* 0x000000aa948c723c */ /* 0x040fe2000004188c */
[----:B-----5:R-:W1:Y:S01]  /*8940*/  LDSM.16.MT88.4 R24, [R212+0x19000] ;  /* 0x01900000d418783b */ /* 0x020e620000004200 */
[----:B------:R-:W2:Y:S03]  /*8950*/  MUFU.EX2 R183, R183 ;  /* 0x000000b700b77308 */ /* 0x000ea60000000800 */
[----:B------:R-:W-:Y:S01]  /*8960*/  MOV R168, R163 ;  /* 0x000000a300a87202 */ /* 0x000fe20000000f00 */
[C---:B------:R-:W-:Y:S05]  /*8970*/  HMMA.16816.F32.BF16 R16, R148.reuse, R172, R16 ;  /* 0x000000ac9410723c */ /* 0x040fea0000041810 */
[----:B---3--:R-:W-:Y:S01]  /*8980*/  MOV R169, R160 ;  /* 0x000000a000a97202 */ /* 0x008fe20000000f00 */
[----:B------:R-:W-:Y:S01]  /*8990*/  HMMA.16816.F32.BF16 R144, R148, R174, R144 ;  /* 0x000000ae9490723c */ /* 0x000fe20000041890 */
[----:B------:R-:W-:Y:S04]  /*89a0*/  LDSM.16.MT88.4 R148, [R214+0x1b000] ;  /* 0x01b00000d694783b */ /* 0x000fe80000004200 */
[----:B------:R-:W-:Y:S02]  /*89b0*/  MOV R172, R161 ;  /* 0x000000a100ac7202 */ /* 0x000fe40000000f00 */
[----:B------:R-:W-:Y:S02]  /*89c0*/  MOV R174, R22 ;  /* 0x0000001600ae7202 */ /* 0x000fe40000000f00 */
[----:B------:R-:W3:Y:S02]  /*89d0*/  LDSM.16.MT88.4 R160, [R216+0x1b000] ;  /* 0x01b00000d8a0783b */ /* 0x000ee40000004200 */
[----:B------:R-:W-:Y:S02]  /*89e0*/  MOV R175, R21 ;  /* 0x0000001500af7202 */ /* 0x000fe40000000f00 */
[----:B------:R-:W-:Y:S02]  /*89f0*/  MOV R173, R23 ;  /* 0x0000001700ad7202 */ /* 0x000fe40000000f00 */
[----:B------:R-:W-:Y:S02]  /*8a00*/  F2FP.BF16.F32.PACK_AB R20, R181, R180 ;  /* 0x000000b4b514723e */ /* 0x000fe400000010ff */
[----:B--2---:R-:W-:Y:S02]  /*8a10*/  F2FP.BF16.F32.PACK_AB R21, R183, R182 ;  /* 0x000000b6b715723e */ /* 0x004fe400000010ff */
[----:B------:R-:W-:Y:S02]  /*8a20*/  F2FP.BF16.F32.PACK_AB R22, R168, R174 ;  /* 0x000000aea816723e */ /* 0x000fe400000010ff */
[----:B------:R-:W-:Y:S07]  /*8a30*/  F2FP.BF16.F32.PACK_AB R23, R169, R172 ;  /* 0x000000aca917723e */ /* 0x000fee00000010ff */
[C---:B------:R-:W-:Y:S06]  /*8a40*/  HMMA.16816.F32.BF16 R4, R20.reuse, R152, R4 ;  /* 0x000000981404723c */ /* 0x040fec0000041804 */
[C---:B------:R-:W-:Y:S01]  /*8a50*/  HMMA.16816.F32.BF16 R8, R20.reuse, R154, R8 ;  /* 0x0000009a1408723c */ /* 0x040fe20000041808 */
[----:B------:R-:W2:Y:S05]  /*8a60*/  LDSM.16.MT88.4 R152, [R213+0x1b000] ;  /* 0x01b00000d598783b */ /* 0x000eaa0000004200 */
[C---:B----4-:R-:W-:Y:S06]  /*8a70*/  HMMA.16816.F32.BF16 R36, R20.reuse, R156, R36 ;  /* 0x0000009c1424723c */ /* 0x050fec0000041824 */
[C---:B------:R-:W-:Y:S01]  /*8a80*/  HMMA.16816.F32.BF16 R40, R20.reuse, R158, R40 ;  /* 0x0000009e1428723c */ /* 0x040fe20000041828 */
[----:B------:R-:W4:Y:S05]  /*8a90*/  LDSM.16.MT88.4 R156, [R212+0x1b000] ;  /* 0x01b00000d49c783b */ /* 0x000f2a0000004200 */
[C---:B------:R-:W-:Y:S06]  /*8aa0*/  HMMA.16816.F32.BF16 R44, R20.reuse, R176, R44 ;  /* 0x000000b0142c723c */ /* 0x040fec000004182c */
[C---:B------:R-:W-:Y:S05]  /*8ab0*/  HMMA.16816.F32.BF16 R48, R20.reuse, R178, R48 ;  /* 0x000000b21430723c */ /* 0x040fea0000041830 */
[--C-:B------:R-:W-:Y:S01]  /*8ac0*/  FFMA.FTZ R176, R28, UR4, -R190.reuse ;  /* 0x000000041cb07c23 */ /* 0x100fe200080108be */
[C---:B-1----:R-:W-:Y:S05]  /*8ad0*/  HMMA.16816.F32.BF16 R52, R20.reuse, R24, R52 ;  /* 0x000000181434723c */ /* 0x042fea0000041834 */
[----:B------:R-:W-:Y:S01]  /*8ae0*/  MOV R178, R168 ;  /* 0x000000a800b27202 */ /* 0x000fe20000000f00 */
[C---:B------:R-:W-:Y:S01]  /*8af0*/  HMMA.16816.F32.BF16 R56, R20.reuse, R26, R56 ;  /* 0x0000001a1438723c */ /* 0x040fe20000041838 */
[----:B------:R-:W-:Y:S01]  /*8b00*/  LDSM.16.MT88.4 R24, [R214+0x1d000] ;  /* 0x01d00000d618783b */ /* 0x000fe20000004200 */
[----:B------:R-:W-:Y:S03]  /*8b10*/  MUFU.EX2 R176, R176 ;  /* 0x000000b000b07308 */ /* 0x000fe60000000800 */
[----:B------:R-:W-:Y:S01]  /*8b20*/  MOV R179, R169 ;  /* 0x000000a900b37202 */ /* 0x000fe20000000f00 */
[C---:B---3--:R-:W-:Y:S03]  /*8b30*/  HMMA.16816.F32.BF16 R60, R20.reuse, R160, R60 ;  /* 0x000000a0143c723c */ /* 0x048fe6000004183c */
[----:B------:R-:W1:Y:S02]  /*8b40*/  LDSM.16.MT88.4 R168, [R216+0x1d000] ;  /* 0x01d00000d8a8783b */ /* 0x000e640000004200 */
[--C-:B------:R-:W-:Y:S01]  /*8b50*/  FFMA.FTZ R177, R29, UR4, -R190.reuse ;  /* 0x000000041db17c23 */ /* 0x100fe200080108be */
[C---:B------:R-:W-:Y:S05]  /*8b60*/  HMMA.16816.F32.BF16 R64, R20.reuse, R162, R64 ;  /* 0x000000a21440723c */ /* 0x040fea0000041840 */
[----:B------:R-:W3:Y:S01]  /*8b70*/  LDSM.16.MT88.4 R160, [R213+0x1d000] ;  /* 0x01d00000d5a0783b */ /* 0x000ee20000004200 */
[C---:B------:R-:W-:Y:S01]  /*8b80*/  HMMA.16816.F32.BF16 R68, R20.reuse, R148, R68 ;  /* 0x000000941444723c */ /* 0x040fe20000041844 */
[----:B------:R-:W5:Y:S04]  /*8b90*/  MUFU.EX2 R177, R177 ;  /* 0x000000b100b17308 */ /* 0x000f680000000800 */
[----:B------:R-:W-:Y:S01]  /*8ba0*/  FFMA.FTZ R190, R33, UR4, -R190 ;  /* 0x0000000421be7c23 */ /* 0x000fe200080108be */
[C---:B------:R-:W-:Y:S01]  /*8bb0*/  HMMA.16816.F32.BF16 R72, R20.reuse, R150, R72 ;  /* 0x000000961448723c */ /* 0x040fe20000041848 */
[----:B------:R-:W5:Y:S04]  /*8bc0*/  LDSM.16.MT88.4 R148, [R212+0x1d000] ;  /* 0x01d00000d494783b */ /* 0x000f680000004200 */
[----:B------:R-:W-:Y:S01]  /*8bd0*/  MUFU.EX2 R190, R190 ;  /* 0x000000be00be7308 */ /* 0x000fe20000000800 */
        /* <DEDUP_REMOVED lines=8> */
[----:B------:R-:W-:Y:S05]  /*8c60*/  LDSM.16.MT88.4 R168, [R212+0x19800] ;  /* 0x01980000d4a8783b */ /* 0x000fea0000004200 */
[C---:B------:R-:W-:Y:S06]  /*8c70*/  HMMA.16816.F32.BF16 R100, R20.reuse, R24, R100 ;  /* 0x000000181464723c */ /* 0x040fec0000041864 */
[C---:B------:R-:W-:Y:S01]  /*8c80*/  HMMA.16816.F32.BF16 R104, R20.reuse, R26, R104 ;  /* 0x0000001a1468723c */ /* 0x040fe20000041868 */
[----:B------:R-:W1:Y:S05]  /*8c90*/  LDSM.16.MT88.4 R24, [R213+0x1f000] ;  /* 0x01f00000d518783b */ /* 0x000e6a0000004200 */
[C---:B---3--:R-:W-:Y:S06]  /*8ca0*/  HMMA.16816.F32.BF16 R108, R20.reuse, R160, R108 ;  /* 0x000000a0146c723c */ /* 0x048fec000004186c */
[C---:B------:R-:W-:Y:S05]  /*8cb0*/  HMMA.16816.F32.BF16 R112, R20.reuse, R162, R112 ;  /* 0x000000a21470723c */ /* 0x040fea0000041870 */
[----:B------:R-:W-:Y:S01]  /*8cc0*/  MOV R161, R178 ;  /* 0x000000b200a17202 */ /* 0x000fe20000000f00 */
[C---:B-----5:R-:W-:Y:S05]  /*8cd0*/  HMMA.16816.F32.BF16 R116, R20.reuse, R148, R116 ;  /* 0x000000941474723c */ /* 0x060fea0000041874 */
[----:B------:R-:W-:Y:S01]  /*8ce0*/  MOV R160, R179 ;  /* 0x000000b300a07202 */ /* 0x000fe20000000f00 */
[C---:B------:R-:W-:Y:S01]  /*8cf0*/  HMMA.16816.F32.BF16 R120, R20.reuse, R150, R120 ;  /* 0x000000961478723c */ /* 0x040fe20000041878 */
[----:B------:R-:W-:Y:S04]  /*8d00*/  LDSM.16.MT88.4 R148, [R216+0x19800] ;  /* 0x01980000d894783b */ /* 0x000fe80000004200 */
[--C-:B------:R-:W-:Y:S01]  /*8d10*/  FFMA.FTZ R178, R30, UR4, -R189.reuse ;  /* 0x000000041eb27c23 */ /* 0x100fe200080108bd */
[C---:B--2---:R-:W-:Y:S05]  /*8d20*/  HMMA.16816.F32.BF16 R124, R20.reuse, R152, R124 ;  /* 0x00000098147c723c */ /* 0x044fea000004187c */
[--C-:B------:R-:W-:Y:S01]  /*8d30*/  FFMA.FTZ R179, R31, UR4, -R189.reuse ;  /* 0x000000041fb37c23 */ /* 0x100fe200080108bd */
[C---:B------:R-:W-:Y:S01]  /*8d40*/  HMMA.16816.F32.BF16 R128, R20.reuse, R154, R128 ;  /* 0x0000009a1480723c */ /* 0x040fe20000041880 */
[----:B------:R-:W2:Y:S01]  /*8d50*/  LDSM.16.MT88.4 R28, [R212+0x1f000] ;  /* 0x01f00000d41c783b */ /* 0x000ea20000004200 */
[----:B------:R-:W-:Y:S03]  /*8d60*/  MUFU.EX2 R178, R178 ;  /* 0x000000b200b27308 */ /* 0x000fe60000000800 */
[----:B------:R-:W-:Y:S01]  /*8d70*/  FFMA.FTZ R189, R35, UR4, -R189 ;  /* 0x0000000423bd7c23 */ /* 0x000fe200080108bd */
[C---:B----4-:R-:W-:Y:S03]  /*8d80*/  HMMA.16816.F32.BF16 R132, R20.reuse, R156, R132 ;  /* 0x0000009c1484723c */ /* 0x050fe60000041884 */
[----:B------:R-:W3:Y:S03]  /*8d90*/  LDSM.16.MT88.4 R152, [R214+0x19800] ;  /* 0x01980000d698783b */ /* 0x000ee60000004200 */
[----:B------:R-:W4:Y:S01]  /*8da0*/  MUFU.EX2 R179, R179 ;  /* 0x000000b300b37308 */ /* 0x000f220000000800 */
[----:B------:R-:W-:Y:S01]  /*8db0*/  MOV R163, R174 ;  /* 0x000000ae00a37202 */ /* 0x000fe20000000f00 */
[C---:B------:R-:W-:Y:S03]  /*8dc0*/  HMMA.16816.F32.BF16 R12, R20.reuse, R158, R12 ;  /* 0x0000009e140c723c */ /* 0x040fe6000004180c */
[----:B------:R-:W-:Y:S03]  /*8dd0*/  MOV R162, R172 ;  /* 0x000000ac00a27202 */ /* 0x000fe60000000f00 */
[C---:B-1----:R-:W-:Y:S02]  /*8de0*/  HMMA.16816.F32.BF16 R136, R20.reuse, R24, R136 ;  /* 0x000000181488723c */ /* 0x042fe40000041888 */
[----:B------:R-:W-:Y:S03]  /*8df0*/  MUFU.EX2 R172, R32 ;  /* 0x0000002000ac7308 */ /* 0x000fe60000000800 */
[----:B------:R-:W-:Y:S01]  /*8e00*/  MOV R157, R173 ;  /* 0x000000ad009d7202 */ /* 0x000fe20000000f00 */
[C---:B------:R-:W-:Y:S06]  /*8e10*/  HMMA.16816.F32.BF16 R140, R20.reuse, R26, R140 ;  /* 0x0000001a148c723c */ /* 0x040fec000004188c */
[----:B------:R1:W5:Y:S01]  /*8e20*/  MUFU.EX2 R173, R34 ;  /* 0x0000002200ad7308 */ /* 0x0003620000000800 */
[----:B------:R-:W-:Y:S04]  /*8e30*/  MOV R156, R175 ;  /* 0x000000af009c7202 */ /* 0x000fe80000000f00 */
[----:B------:R-:W-:Y:S05]  /*8e40*/  F2FP.BF16.F32.PACK_AB R24, R177, R176 ;  /* 0x000000b0b118723e */ /* 0x000fea00000010ff */
[----:B------:R-:W3:Y:S01]  /*8e50*/  MUFU.EX2 R189, R189 ;  /* 0x000000bd00bd7308 */ /* 0x000ee20000000800 */
[----:B----4-:R-:W-:Y:S01]  /*8e60*/  F2FP.BF16.F32.PACK_AB R25, R179, R178 ;  /* 0x000000b2b319723e */ /* 0x010fe200000010ff */
[C---:B--2---:R-:W-:Y:S01]  /*8e70*/  HMMA.16816.F32.BF16 R16, R20.reuse, R28, R16 ;  /* 0x0000001c1410723c */ /* 0x044fe20000041810 */
[----:B-1----:R-:W1:Y:S05]  /*8e80*/  LDSM.16.MT88.4 R32, [R213+0x19800] ;  /* 0x01980000d520783b */ /* 0x002e6a0000004200 */
[----:B------:R-:W-:Y:S05]  /*8e90*/  HMMA.16816.F32.BF16 R144, R20, R30, R144 ;  /* 0x0000001e1490723c */ /* 0x000fea0000041890 */
[----:B-----5:R-:W-:Y:S02]  /*8ea0*/  MOV R28, R173 ;  /* 0x000000ad001c7202 */ /* 0x020fe40000000f00 */
[----:B------:R-:W-:Y:S02]  /*8eb0*/  MOV R29, R172 ;  /* 0x000000ac001d7202 */ /* 0x000fe40000000f00 */
[----:B------:R-:W2:Y:S02]  /*8ec0*/  LDSM.16.MT88.4 R172, [R216+0x1b800] ;  /* 0x01b80000d8ac783b */ /* 0x000ea40000004200 */
[----:B------:R-:W-:Y:S02]  /*8ed0*/  F2FP.BF16.F32.PACK_AB R26, R190, R29 ;  /* 0x0000001dbe1a723e */ /* 0x000fe400000010ff */
[----:B---3--:R-:W-:Y:S02]  /*8ee0*/  F2FP.BF16.F32.PACK_AB R27, R189, R28 ;  /* 0x0000001cbd1b723e */ /* 0x008fe400000010ff */
[----:B------:R-:W-:Y:S02]  /*8ef0*/  MOV R22, R162 ;  /* 0x000000a200167202 */ /* 0x000fe40000000f00 */
[----:B------:R-:W-:Y:S02]  /*8f00*/  MOV R23, R163 ;  /* 0x000000a300177202 */ /* 0x000fe40000000f00 */
[----:B------:R-:W-:Y:S02]  /*8f10*/  MOV R30, R160 ;  /* 0x000000a0001e7202 */ /* 0x000fe40000000f00 */
[----:B------:R-:W-:Y:S02]  /*8f20*/  MOV R31, R161 ;  /* 0x000000a1001f7202 */ /* 0x000fe40000000f00 */
[C---:B------:R-:W-:Y:S01]  /*8f30*/  HMMA.16816.F32.BF16 R160, R24.reuse, R148, R4 ;  /* 0x0000009418a0723c */ /* 0x040fe20000041804 */
[----:B------:R-:W3:Y:S06]  /*8f40*/  LDSM.16.MT88.4 R4, [R214+0x1b800] ;  /* 0x01b80000d604783b */ /* 0x000eec0000004200 */
[----:B------:R-:W-:Y:S04]  /*8f50*/  MOV R148, R156 ;  /* 0x0000009c00947202 */ /* 0x000fe80000000f00 */
[----:B------:R-:W-:Y:S02]  /*8f60*/  MOV R149, R157 ;  /* 0x0000009d00957202 */ /* 0x000fe40000000f00 */
[C---:B------:R-:W-:Y:S01]  /*8f70*/  HMMA.16816.F32.BF16 R156, R24.reuse, R150, R8 ;  /* 0x00000096189c723c */ /* 0x040fe20000041808 */
[----:B------:R-:W4:Y:S05]  /*8f80*/  LDSM.16.MT88.4 R8, [R213+0x1b800] ;  /* 0x01b80000d508783b */ /* 0x000f2a0000004200 */
[C---:B------:R-:W-:Y:S05]  /*8f90*/  HMMA.16816.F32.BF16 R36, R24.reuse, R152, R36 ;  /* 0x000000981824723c */ /* 0x040fea0000041824 */
[----:B------:R-:W-:Y:S01]  /*8fa0*/  MOV R150, R22 ;  /* 0x0000001600967202 */ /* 0x000fe20000000f00 */
[C---:B------:R-:W-:Y:S05]  /*8fb0*/  HMMA.16816.F32.BF16 R40, R24.reuse, R154, R40 ;  /* 0x0000009a1828723c */ /* 0x040fea0000041828 */
[----:B------:R-:W-:Y:S01]  /*8fc0*/  MOV R151, R23 ;  /* 0x0000001700977202 */ /* 0x000fe20000000f00 */
[C---:B-1----:R-:W-:Y:S01]  /*8fd0*/  HMMA.16816.F32.BF16 R44, R24.reuse, R32, R44 ;  /* 0x00000020182c723c */ /* 0x042fe2000004182c */
[----:B------:R-:W1:Y:S04]  /*8fe0*/  LDSM.16.MT88.4 R20, [R212+0x1b800] ;  /* 0x01b80000d414783b */ /* 0x000e680000004200 */
[----:B------:R-:W-:Y:S01]  /*8ff0*/  MOV R152, R30 ;  /* 0x0000001e00987202 */ /* 0x000fe20000000f00 */
[C---:B------:R-:W-:Y:S03]  /*9000*/  HMMA.16816.F32.BF16 R48, R24.reuse, R34, R48 ;  /* 0x000000221830723c */ /* 0x040fe60000041830 */
[----:B------:R-:W-:Y:S02]  /*9010*/  LDSM.16.MT88.4 R32, [R214+0x1d800] ;  /* 0x01d80000d620783b */ /* 0x000fe40000004200 */
[----:B------:R-:W-:Y:S01]  /*9020*/  MOV R153, R31 ;  /* 0x0000001f00997202 */ /* 0x000fe20000000f00 */
[C---:B------:R-:W-:Y:S05]  /*9030*/  HMMA.16816.F32.BF16 R52, R24.reuse, R168, R52 ;  /* 0x000000a81834723c */ /* 0x040fea0000041834 */
[----:B------:R-:W-:Y:S01]  /*9040*/  MOV R154, R28 ;  /* 0x0000001c009a7202 */ /* 0x000fe20000000f00 */
[C---:B------:R-:W-:Y:S05]  /*9050*/  HMMA.16816.F32.BF16 R56, R24.reuse, R170, R56 ;  /* 0x000000aa1838723c */ /* 0x040fea0000041838 */
[----:B------:R-:W-:Y:S01]  /*9060*/  MOV R155, R29 ;  /* 0x0000001d009b7202 */ /* 0x000fe20000000f00 */
[C---:B--2---:R-:W-:Y:S01]  /*9070*/  HMMA.16816.F32.BF16 R60, R24.reuse, R172, R60 ;  /* 0x000000ac183c723c */ /* 0x044fe2000004183c */
[----:B------:R-:W2:Y:S04]  /*9080*/  LDSM.16.MT88.4 R28, [R216+0x1d800] ;  /* 0x01d80000d81c783b */ /* 0x000ea80000004200 */
[----:B------:R-:W-:Y:S01]  /*9090*/  MOV R169, R154 ;  /* 0x0000009a00a97202 */ /* 0x000fe20000000f00 */
[C---:B------:R-:W-:Y:S05]  /*90a0*/  HMMA.16816.F32.BF16 R64, R24.reuse, R174, R64 ;  /* 0x000000ae1840723c */ /* 0x040fea0000041840 */
[----:B------:R-:W-:Y:S01]  /*90b0*/  MOV R173, R150 ;  /* 0x0000009600ad7202 */ /* 0x000fe20000000f00 */
[C---:B---3--:R-:W-:Y:S05]  /*90c0*/  HMMA.16816.F32.BF16 R68, R24.reuse, R4, R68 ;  /* 0x000000041844723c */ /* 0x048fea0000041844 */
[----:B------:R-:W-:Y:S01]  /*90d0*/  MOV R172, R151 ;  /* 0x0000009700ac7202 */ /* 0x000fe20000000f00 */
[C---:B------:R-:W-:Y:S01]  /*90e0*/  HMMA.16816.F32.BF16 R72, R24.reuse, R6, R72 ;  /* 0x000000061848723c */ /* 0x040fe20000041848 */
[----:B------:R-:W-:Y:S04]  /*90f0*/  LDSM.16.MT88.4 R4, [R212+0x1d800] ;  /* 0x01d80000d404783b */ /* 0x000fe80000004200 */
[----:B------:R-:W-:Y:S01]  /*9100*/  MOV R175, R148 ;  /* 0x0000009400af7202 */ /* 0x000fe20000000f00 */
[C---:B----4-:R-:W-:Y:S05]  /*9110*/  HMMA.16816.F32.BF16 R76, R24.reuse, R8, R76 ;  /* 0x00000008184c723c */ /* 0x050fea000004184c */
[----:B------:R-:W-:Y:S01]  /*9120*/  MOV R174, R149 ;  /* 0x0000009500ae7202 */ /* 0x000fe20000000f00 */
[C---:B------:R-:W-:Y:S01]  /*9130*/  HMMA.16816.F32.BF16 R80, R24.reuse, R10, R80 ;  /* 0x0000000a1850723c */ /* 0x040fe20000041850 */
[----:B------:R-:W3:Y:S04]  /*9140*/  LDSM.16.MT88.4 R148, [R213+0x1d800] ;  /* 0x01d80000d594783b */ /* 0x000ee80000004200 */
[----:B------:R-:W-:Y:S01]  /*9150*/  MOV R168, R155 ;  /* 0x0000009b00a87202 */ /* 0x000fe20000000f00 */
[C---:B-1----:R-:W-:Y:S03]  /*9160*/  HMMA.16816.F32.BF16 R84, R24.reuse, R20, R84 ;  /* 0x000000141854723c */ /* 0x042fe60000041854 */
[----:B------:R-:W1:Y:S02]  /*9170*/  LDSM.16.MT88.4 R8, [R216+0x1f800] ;  /* 0x01f80000d808783b */ /* 0x000e640000004200 */
[----:B------:R-:W-:Y:S01]  /*9180*/  MOV R171, R152 ;  /* 0x0000009800ab7202 */ /* 0x000fe20000000f00 */
[C---:B------:R-:W-:Y:S05]  /*9190*/  HMMA.16816.F32.BF16 R88, R24.reuse, R22, R88 ;  /* 0x000000161858723c */ /* 0x040fea0000041858 */
[----:B------:R-:W-:Y:S01]  /*91a0*/  LDSM.16.MT88.4 R20, [R213+0x1f800] ;  /* 0x01f80000d514783b */ /* 0x000fe20000004200 */
[C---:B--2---:R-:W-:Y:S05]  /*91b0*/  HMMA.16816.F32.BF16 R92, R24.reuse, R28, R92 ;  /* 0x0000001c185c723c */ /* 0x044fea000004185c */
[----:B------:R-:W-:Y:S01]  /*91c0*/  MOV R170, R153 ;  /* 0x0000009900aa7202 */ /* 0x000fe20000000f00 */
[C---:B------:R-:W-:Y:S01]  /*91d0*/  HMMA.16816.F32.BF16 R96, R24.reuse, R30, R96 ;  /* 0x0000001e1860723c */ /* 0x040fe20000041860 */
[----:B------:R-:W2:Y:S04]  /*91e0*/  LDSM.16.MT88.4 R152, [R214+0x1f800] ;  /* 0x01f80000d698783b */ /* 0x000ea80000004200 */
[----:B------:R-:W-:Y:S01]  /*91f0*/  FADD.FTZ R187, R174, R187 ;  /* 0x000000bbaebb7221 */ /* 0x000fe20000010000 */
[C---:B------:R-:W-:Y:S03]  /*9200*/  HMMA.16816.F32.BF16 R100, R24.reuse, R32, R100 ;  /* 0x000000201864723c */ /* 0x040fe60000041864 */
[----:B------:R-:W4:Y:S02]  /*9210*/  LDSM.16.MT88.4 R28, [R212+0x1f800] ;  /* 0x01f80000d41c783b */ /* 0x000f240000004200 */
[----:B------:R-:W-:Y:S01]  /*9220*/  FADD.FTZ R187, R175, R187 ;  /* 0x000000bbafbb7221 */ /* 0x000fe20000010000 */
[C---:B------:R-:W-:Y:S05]  /*9230*/  HMMA.16816.F32.BF16 R104, R24.reuse, R34, R104 ;  /* 0x000000221868723c */ /* 0x040fea0000041868 */
[----:B------:R-:W-:Y:S01]  /*9240*/  FADD.FTZ R187, R182, R187 ;  /* 0x000000bbb6bb7221 */ /* 0x000fe20000010000 */
[C---:B---3--:R-:W-:Y:S05]  /*9250*/  HMMA.16816.F32.BF16 R108, R24.reuse, R148, R108 ;  /* 0x00000094186c723c */ /* 0x048fea000004186c */
        /* <DEDUP_REMOVED lines=11> */
[C---:B--2---:R-:W-:Y:S05]  /*9310*/  HMMA.16816.F32.BF16 R132, R24.reuse, R152, R132 ;  /* 0x000000981884723c */ /* 0x044fea0000041884 */
[----:B------:R-:W-:Y:S01]  /*9320*/  FADD.FTZ R187, R178, R187 ;  /* 0x000000bbb2bb7221 */ /* 0x000fe20000010000 */
[C---:B------:R-:W-:Y:S05]  /*9330*/  HMMA.16816.F32.BF16 R152, R24.reuse, R154, R12 ;  /* 0x0000009a1898723c */ /* 0x040fea000004180c */
[----:B------:R-:W-:Y:S01]  /*9340*/  FADD.FTZ R184, R177, R184 ;  /* 0x000000b8b1b87221 */ /* 0x000fe20000010000 */
[C---:B------:R-:W-:Y:S05]  /*9350*/  HMMA.16816.F32.BF16 R136, R24.reuse, R20, R136 ;  /* 0x000000141888723c */ /* 0x040fea0000041888 */
[----:B------:R-:W-:Y:S01]  /*9360*/  FADD.FTZ R187, R179, R187 ;  /* 0x000000bbb3bb7221 */ /* 0x000fe20000010000 */
[C---:B------:R-:W-:Y:S05]  /*9370*/  HMMA.16816.F32.BF16 R140, R24.reuse, R22, R140 ;  /* 0x00000016188c723c */ /* 0x040fea000004188c */
[----:B------:R-:W-:Y:S01]  /*9380*/  FADD.FTZ R184, R168, R184 ;  /* 0x000000b8a8b87221 */ /* 0x000fe20000010000 */
[C---:B----4-:R-:W-:Y:S05]  /*9390*/  HMMA.16816.F32.BF16 R148, R24.reuse, R28, R16 ;  /* 0x0000001c1894723c */ /* 0x050fea0000041810 */
[----:B------:R-:W-:Y:S01]  /*93a0*/  FADD.FTZ R187, R169, R187 ;  /* 0x000000bba9bb7221 */ /* 0x000fe20000010000 */
[----:B------:R-:W-:Y:S05]  /*93b0*/  HMMA.16816.F32.BF16 R144, R24, R30, R144 ;  /* 0x0000001e1890723c */ /* 0x000fea0000041890 */
[----:B------:R-:W-:Y:S01]  /*93c0*/  FADD.FTZ R247, R190, R184 ;  /* 0x000000b8bef77221 */ /* 0x000fe20000010000 */
[----:B------:R-:W-:Y:S01]  /*93d0*/  FADD.FTZ R246, R189, R187 ;  /* 0x000000bbbdf67221 */ /* 0x000fe20000010000 */
[----:B------:R-:W-:Y:S06]  /*93e0*/  @!UPT UIADD3 URZ, URZ, URZ, URZ ;  /* 0x0000003f3f3ff290 */ /* 0x000fec000fffe03f */
[----:B------:R-:W-:Y:S11]  /*93f0*/  @P5 BRA `(.L_x_384) ;  /* 0xffffffc800c85947 */ /* 0x000ff6000383ffff */
.L_x_383:
[----:B------:R-:W1:Y:S01]  /*9400*/  SHFL.BFLY PT, R0, R247, 0x2, 0x1f ;  /* 0x0c401f00f7007f89 */ /* 0x000e6200000e0000 */
[----:B------:R-:W2:Y:S01]  /*9410*/  S2UR UR4, SR_CgaCtaId ;  /* 0x00000000000479c3 */ /* 0x000ea20000008800 */
[----:B------:R-:W-:Y:S01]  /*9420*/  MOV R9, 0x3f800000 ;  /* 0x3f80000000097802 */ /* 0x000fe20000000f00 */
[----:B------:R-:W-:Y:S01]  /*9430*/  UMOV UR6, 0x400 ;  /* 0x0000040000067882 */ /* 0x000fe20000000000 */
[----:B------:R-:W3:Y:S01]  /*9440*/  SHFL.BFLY PT, R2, R246, 0x2, 0x1f ;  /* 0x0c401f00f6027f89 */ /* 0x000ee200000e0000 */
[----:B------:R-:W-:Y:S01]  /*9450*/  MOV R13, 0x3f800000 ;  /* 0x3f800000000d7802 */ /* 0x000fe20000000f00 */
[----:B------:R-:W-:Y:S01]  /*9460*/  UISETP.NE.AND UP0, UPT, UR16, -0x1, UPT ;  /* 0xffffffff1000788c */ /* 0x000fe2000bf05270 */
[----:B------:R-:W-:Y:S01]  /*9470*/  ISETP.GE.AND P3, PT, R240, UR5, PT ;  /* 0x00000005f0007c0c */ /* 0x000fe2000bf66270 */
[----:B------:R-:W4:Y:S01]  /*9480*/  S2R R4, SR_TID.X ;  /* 0x0000000000047919 */ /* 0x000f220000002100 */
[----:B-1----:R-:W-:Y:S01]  /*9490*/  FADD.FTZ R247, R0, R247 ;  /* 0x000000f700f77221 */ /* 0x002fe20000010000 */
[----:B--2---:R-:W-:Y:S01]  /*94a0*/  ULEA UR4, UR4, UR6, 0x18 ;  /* 0x0000000604047291 */ /* 0x004fe2000f8ec03f */
[----:B------:R-:W1:Y:S01]  /*94b0*/  S2R R0, SR_TID.X ;  /* 0x0000000000007919 */ /* 0x000e620000002100 */
[----:B---3--:R-:W-:-:S05]  /*94c0*/  FADD.FTZ R246, R2, R246 ;  /* 0x000000f602f67221 */ /* 0x008fca0000010000 */
[----:B------:R-:W-:Y:S01]  /*94d0*/  @UP0 ULDC.64 UR6, c[0x0][0x298] ;  /* 0x0000a60000060ab9 */ /* 0x000fe20000000a00 */
[----:B------:R-:W2:Y:S01]  /*94e0*/  SHFL.BFLY PT, R7, R247, 0x1, 0x1f ;  /* 0x0c201f00f7077f89 */ /* 0x000ea200000e0000 */
[----:B------:R-:W-:-:S03]  /*94f0*/  @UP0 UIMAD.WIDE.U32 UR10, UR16, UR6, URZ ;  /* 0x00000006100a02a5 */ /* 0x000fc6000f8e003f */
[----:B------:R-:W3:Y:S01]  /*9500*/  SHFL.BFLY PT, R6, R246, 0x1, 0x1f ;  /* 0x0c201f00f6067f89 */ /* 0x000ee200000e0000 */
[----:B----4-:R-:W-:-:S04]  /*9510*/  SHF.R.S32.HI R2, RZ, 0x1f, R4 ;  /* 0x0000001fff027819 */ /* 0x010fc80000011404 */
[----:B------:R-:W-:-:S04]  /*9520*/  LEA.HI R2, R2, R4, RZ, 0x3 ;  /* 0x0000000402027211 */ /* 0x000fc800078f18ff */
[----:B------:R-:W-:-:S04]  /*9530*/  LOP3.LUT R10, R2, 0xfffffff8, RZ, 0xc0, !PT ;  /* 0xfffffff8020a7812 */ /* 0x000fc800078ec0ff */
[----:B------:R-:W-:Y:S01]  /*9540*/  IADD3 R4, -R10, R4, RZ ;  /* 0x000000040a047210 */ /* 0x000fe20007ffe1ff */
[----:B--2---:R-:W-:Y:S01]  /*9550*/  FADD.FTZ R7, R247, R7 ;  /* 0x00000007f7077221 */ /* 0x004fe20000010000 */
[----:B-1----:R-:W-:Y:S01]  /*9560*/  SHF.R.S32.HI R5, RZ, 0x1f, R0 ;  /* 0x0000001fff057819 */ /* 0x002fe20000011400 */
[----:B---3--:R-:W-:-:S03]  /*9570*/  FADD.FTZ R6, R246, R6 ;  /* 0x00000006f6067221 */ /* 0x008fc60000010000 */
[----:B------:R-:W-:Y:S02]  /*9580*/  FSETP.NE.FTZ.AND P4, PT, R7, RZ, PT ;  /* 0x000000ff0700720b */ /* 0x000fe40003f95000 */
[----:B------:R-:W-:Y:S02]  /*9590*/  LEA.HI R8, R5, R0, RZ, 0x2 ;  /* 0x0000000005087211 */ /* 0x000fe400078f10ff */
[----:B------:R-:W-:Y:S02]  /*95a0*/  FSETP.NE.FTZ.AND P0, PT, R6, RZ, PT ;  /* 0x000000ff0600720b */ /* 0x000fe40003f15000 */
[----:B------:R-:W-:Y:S02]  /*95b0*/  LOP3.LUT R12, R8, 0x3ffffffc, RZ, 0xc0, !PT ;  /* 0x3ffffffc080c7812 */ /* 0x000fe400078ec0ff */
[--C-:B------:R-:W-:Y:S02]  /*95c0*/  SHF.R.S32.HI R10, RZ, 0x2, R8.reuse ;  /* 0x00000002ff0a7819 */ /* 0x100fe40000011408 */
[----:B------:R-:W-:-:S02]  /*95d0*/  SHF.R.S32.HI R8, RZ, 0x1f, R8 ;  /* 0x0000001fff087819 */ /* 0x000fc40000011408 */
[----:B------:R-:W-:Y:S01]  /*95e0*/  LEA.HI R5, R5, R0, RZ, 0x5 ;  /* 0x0000000005057211 */ /* 0x000fe200078f28ff */
[----:B------:R-:W1:Y:S01]  /*95f0*/  @P4 MUFU.RCP R9, R7 ;  /* 0x0000000700094308 */ /* 0x000e620000001000 */
[----:B------:R-:W-:Y:S02]  /*9600*/  LEA.HI R8, R8, R10, RZ, 0x3 ;  /* 0x0000000a08087211 */ /* 0x000fe400078f18ff */
[----:B------:R-:W-:Y:S02]  /*9610*/  LOP3.LUT R11, R5, 0xffffffe0, RZ, 0xc0, !PT ;  /* 0xffffffe0050b7812 */ /* 0x000fe400078ec0ff */
[----:B------:R-:W-:Y:S02]  /*9620*/  LOP3.LUT R8, R8, 0xfffffff8, RZ, 0xc0, !PT ;  /* 0xfffffff808087812 */ /* 0x000fe400078ec0ff */
[----:B------:R-:W-:Y:S01]  /*9630*/  IADD3 R12, -R12, R0, RZ ;  /* 0x000000000c0c7210 */ /* 0x000fe20007ffe1ff */
[----:B------:R-:W2:Y:S01]  /*9640*/  @P0 MUFU.RCP R13, R6 ;  /* 0x00000006000d0308 */ /* 0x000ea20000001000 */
[----:B------:R-:W-:-:S02]  /*9650*/  IADD3 R8, R10, -R8, RZ ;  /* 0x800000080a087210 */ /* 0x000fc40007ffe0ff */
[----:B------:R-:W-:Y:S02]  /*9660*/  IADD3 R0, -R11, R0, RZ ;  /* 0x000000000b007210 */ /* 0x000fe40007ffe1ff */
[----:B------:R-:W-:Y:S02]  /*9670*/  SHF.L.U32 R10, R8, 0x6, RZ ;  /* 0x00000006080a7819 */ /* 0x000fe400000006ff */
[----:B------:R-:W-:Y:S02]  /*9680*/  SHF.R.S32.HI R5, RZ, 0x5, R5 ;  /* 0x00000005ff057819 */ /* 0x000fe40000011405 */
[----:B------:R-:W-:Y:S01]  /*9690*/  LOP3.LUT R10, R10, 0x1c0, RZ, 0xc0, !PT ;  /* 0x000001c00a0a7812 */ /* 0x000fe200078ec0ff */
[C---:B-1----:R-:W-:Y:S01]  /*96a0*/  FMUL.FTZ R160, R9.reuse, R160 ;  /* 0x000000a009a07220 */ /* 0x042fe20000410000 */
[----:B------:R-:W-:Y:S01]  /*96b0*/  LOP3.LUT R11, R8, 0x1, RZ, 0xc0, !PT ;  /* 0x00000001080b7812 */ /* 0x000fe200078ec0ff */
[----:B------:R-:W-:Y:S01]  /*96c0*/  FMUL.FTZ R161, R9, R161 ;  /* 0x000000a109a17220 */ /* 0x000fe20000410000 */
[----:B------:R-:W-:Y:S01]  /*96d0*/  LEA R12, R5, R12, 0x9 ;  /* 0x0000000c050c7211 */ /* 0x000fe200078e48ff */
[C---:B------:R-:W-:Y:S01]  /*96e0*/  FMUL.FTZ R156, R9.reuse, R156 ;  /* 0x0000009c099c7220 */ /* 0x040fe20000410000 */
[----:B------:R-:W-:Y:S01]  /*96f0*/  LEA.HI R10, R10, R10, RZ, 0x1d ;  /* 0x0000000a0a0a7211 */ /* 0x000fe200078fe8ff */
[----:B------:R-:W-:Y:S01]  /*9700*/  FMUL.FTZ R157, R9, R157 ;  /* 0x0000009d099d7220 */ /* 0x000fe20000410000 */
[----:B------:R-:W-:Y:S01]  /*9710*/  ISETP.NE.U32.AND P5, PT, R11, 0x1, PT ;  /* 0x000000010b00780c */ /* 0x000fe20003fa5070 */
[C---:B--2---:R-:W-:Y:S01]  /*9720*/  FMUL.FTZ R163, R13.reuse, R163 ;  /* 0x000000a30da37220 */ /* 0x044fe20000410000 */
[----:B------:R-:W-:Y:S01]  /*9730*/  LEA R10, R12, R10, 0x1 ;  /* 0x0000000a0c0a7211 */ /* 0x000fe200078e08ff */
[C---:B------:R-:W-:Y:S01]  /*9740*/  FMUL.FTZ R162, R13.reuse, R162 ;  /* 0x000000a20da27220 */ /* 0x040fe20000410000 */
[----:B------:R-:W-:Y:S01]  /*9750*/  R2P PR, R8, 0x6 ;  /* 0x0000000608007804 */ /* 0x000fe20000000000 */
[C---:B------:R-:W-:Y:S01]  /*9760*/  FMUL.FTZ R159, R13.reuse, R159 ;  /* 0x0000009f0d9f7220 */ /* 0x040fe20000410000 */
[----:B------:R-:W-:Y:S01]  /*9770*/  LEA R10, R10, UR4, 0x1 ;  /* 0x000000040a0a7c11 */ /* 0x000fe2000f8e08ff */
[----:B------:R-:W-:Y:S01]  /*9780*/  FMUL.FTZ R158, R13, R158 ;  /* 0x0000009e0d9e7220 */ /* 0x000fe20000410000 */
[----:B------:R-:W-:Y:S01]  /*9790*/  MOV R8, 0x20 ;  /* 0x0000002000087802 */ /* 0x000fe20000000f00 */
[C---:B------:R-:W-:Y:S01]  /*97a0*/  FMUL.FTZ R36, R9.reuse, R36 ;  /* 0x0000002409247220 */ /* 0x040fe20000410000 */
[----:B------:R-:W-:Y:S01]  /*97b0*/  MOV R12, 0x40 ;  /* 0x00000040000c7802 */ /* 0x000fe20000000f00 */
[----:B------:R-:W-:Y:S01]  /*97c0*/  FMUL.FTZ R37, R9, R37 ;  /* 0x0000002509257220 */ /* 0x000fe20000410000 */
[C---:B------:R-:W-:Y:S01]  /*97d0*/  FMUL.FTZ R39, R13.reuse, R39 ;  /* 0x000000270d277220 */ /* 0x040fe20000410000 */
[----:B------:R-:W-:Y:S01]  /*97e0*/  FMUL.FTZ R38, R13, R38 ;  /* 0x000000260d267220 */ /* 0x000fe20000410000 */
[C---:B------:R-:W-:Y:S01]  /*97f0*/  FMUL.FTZ R40, R9.reuse, R40 ;  /* 0x0000002809287220 */ /* 0x040fe20000410000 */
[----:B------:R-:W-:Y:S01]  /*9800*/  FMUL.FTZ R41, R9, R41 ;  /* 0x0000002909297220 */ /* 0x000fe20000410000 */
[C---:B------:R-:W-:Y:S01]  /*9810*/  FMUL.FTZ R43, R13.reuse, R43 ;  /* 0x0000002b0d2b7220 */ /* 0x040fe20000410000 */
[----:B------:R-:W-:Y:S01]  /*9820*/  FMUL.FTZ R42, R13, R42 ;  /* 0x0000002a0d2a7220 */ /* 0x000fe20000410000 */
[----:B------:R-:W-:Y:S01]  /*9830*/  IADD3 R11, R10, -0x10, RZ ;  /* 0xfffffff00a0b7810 */ /* 0x000fe20007ffe0ff */
[C---:B------:R-:W-:Y:S01]  /*9840*/  FMUL.FTZ R44, R9.reuse, R44 ;  /* 0x0000002c092c7220 */ /* 0x040fe20000410000 */
[----:B------:R-:W-:Y:S01]  /*9850*/  SEL R8, R8, 0xffffffe0, !P1 ;  /* 0xffffffe008087807 */ /* 0x000fe20004800000 */
[----:B------:R-:W-:Y:S01]  /*9860*/  FMUL.FTZ R45, R9, R45 ;  /* 0x0000002d092d7220 */ /* 0x000fe20000410000 */
[C---:B------:R-:W-:Y:S01]  /*9870*/  FMUL.FTZ R47, R13.reuse, R47 ;  /* 0x0000002f0d2f7220 */ /* 0x040fe20000410000 */
[----:B------:R-:W-:Y:S01]  /*9880*/  FMUL.FTZ R46, R13, R46 ;  /* 0x0000002e0d2e7220 */ /* 0x000fe20000410000 */
[----:B------:R-:W-:Y:S01]  /*9890*/  @P5 IADD3 R11, R10, 0x10, RZ ;  /* 0x000000100a0b5810 */ /* 0x000fe20007ffe0ff */
        /* <DEDUP_REMOVED lines=8> */
[----:B------:R-:W-:Y:S01]  /*9920*/  SEL R12, R12, 0xffffffc0, !P2 ;  /* 0xffffffc00c0c7807 */ /* 0x000fe20005000000 */
        /* <DEDUP_REMOVED lines=30> */
[----:B------:R1:W-:Y:S01]  /*9b10*/  STS [R10], R160 ;  /* 0x000000a00a007388 */ /* 0x0003e20000000800 */
[----:B------:R-:W-:Y:S01]  /*9b20*/  F2FP.BF16.F32.PACK_AB R50, R51, R50 ;  /* 0x000000323332723e */ /* 0x000fe200000010ff */
[----:B------:R-:W-:Y:S01]  /*9b30*/  FMUL.FTZ R72, R9, R72 ;  /* 0x0000004809487220 */ /* 0x000fe20000410000 */
[----:B------:R-:W-:Y:S01]  /*9b40*/  IADD3 R16, R12, R11, RZ ;  /* 0x0000000b0c107210 */ /* 0x000fe20007ffe0ff */
[----:B------:R1:W-:Y:S01]  /*9b50*/  STS [R10+0x400], R162 ;  /* 0x000400a20a007388 */ /* 0x0003e20000000800 */
[----:B------:R-:W-:Y:S01]  /*9b60*/  F2FP.BF16.F32.PACK_AB R52, R53, R52 ;  /* 0x000000343534723e */ /* 0x000fe200000010ff */
[----:B------:R-:W-:Y:S01]  /*9b70*/  FMUL.FTZ R73, R9, R73 ;  /* 0x0000004909497220 */ /* 0x000fe20000410000 */
[----:B------:R-:W-:Y:S01]  /*9b80*/  F2FP.BF16.F32.PACK_AB R54, R55, R54 ;  /* 0x000000363736723e */ /* 0x000fe200000010ff */
[----:B------:R1:W-:Y:S01]  /*9b90*/  STS [R11], R156 ;  /* 0x0000009c0b007388 */ /* 0x0003e20000000800 */
[----:B------:R-:W-:Y:S01]  /*9ba0*/  IADD3 R17, R14, R12, RZ ;  /* 0x0000000c0e117210 */ /* 0x000fe20007ffe0ff */
[----:B------:R-:W-:Y:S01]  /*9bb0*/  FMUL.FTZ R76, R9, R76 ;  /* 0x0000004c094c7220 */ /* 0x000fe20000410000 */
[----:B------:R-:W-:Y:S01]  /*9bc0*/  F2FP.BF16.F32.PACK_AB R56, R57, R56 ;  /* 0x000000383938723e */ /* 0x000fe200000010ff */
[----:B------:R1:W-:Y:S01]  /*9bd0*/  STS [R11+0x400], R158 ;  /* 0x0004009e0b007388 */ /* 0x0003e20000000800 */
[----:B------:R-:W-:Y:S01]  /*9be0*/  F2FP.BF16.F32.PACK_AB R58, R59, R58 ;  /* 0x0000003a3b3a723e */ /* 0x000fe200000010ff */
[----:B------:R-:W-:Y:S01]  /*9bf0*/  FMUL.FTZ R77, R9, R77 ;  /* 0x0000004d094d7220 */ /* 0x000fe20000410000 */
[----:B------:R-:W-:Y:S01]  /*9c00*/  IADD3 R12, R8, R12, RZ ;  /* 0x0000000c080c7210 */ /* 0x000fe20007ffe0ff */
[----:B------:R1:W-:Y:S01]  /*9c10*/  STS [R14], R36 ;  /* 0x000000240e007388 */ /* 0x0003e20000000800 */
[----:B------:R-:W-:Y:S01]  /*9c20*/  F2FP.BF16.F32.PACK_AB R60, R61, R60 ;  /* 0x0000003c3d3c723e */ /* 0x000fe200000010ff */
[----:B------:R-:W-:Y:S01]  /*9c30*/  FMUL.FTZ R80, R9, R80 ;  /* 0x0000005009507220 */ /* 0x000fe20000410000 */
[----:B------:R-:W-:Y:S01]  /*9c40*/  F2FP.BF16.F32.PACK_AB R62, R63, R62 ;  /* 0x0000003e3f3e723e */ /* 0x000fe200000010ff */
[----:B------:R1:W-:Y:S01]  /*9c50*/  STS [R14+0x400], R38 ;  /* 0x000400260e007388 */ /* 0x0003e20000000800 */
[----:B------:R-:W-:Y:S01]  /*9c60*/  F2FP.BF16.F32.PACK_AB R64, R65, R64 ;  /* 0x000000404140723e */ /* 0x000fe200000010ff */
[----:B------:R-:W-:Y:S01]  /*9c70*/  FMUL.FTZ R81, R9, R81 ;  /* 0x0000005109517220 */ /* 0x000fe20000410000 */
[----:B------:R-:W-:Y:S01]  /*9c80*/  F2FP.BF16.F32.PACK_AB R66, R67, R66 ;  /* 0x000000424342723e */ /* 0x000fe200000010ff */
[----:B------:R1:W-:Y:S01]  /*9c90*/  STS [R8], R40 ;  /* 0x0000002808007388 */ /* 0x0003e20000000800 */
[----:B------:R-:W-:Y:S01]  /*9ca0*/  F2FP.BF16.F32.PACK_AB R68, R69, R68 ;  /* 0x000000444544723e */ /* 0x000fe200000010ff */
[----:B------:R-:W-:Y:S01]  /*9cb0*/  FMUL.FTZ R84, R9, R84 ;  /* 0x0000005409547220 */ /* 0x000fe20000410000 */
[----:B------:R-:W-:Y:S01]  /*9cc0*/  F2FP.BF16.F32.PACK_AB R70, R71, R70 ;  /* 0x000000464746723e */ /* 0x000fe200000010ff */
[----:B------:R1:W-:Y:S01]  /*9cd0*/  STS [R8+0x400], R42 ;  /* 0x0004002a08007388 */ /* 0x0003e20000000800 */
[----:B------:R-:W-:Y:S01]  /*9ce0*/  PLOP3.LUT P1, PT, PT, PT, UP0, 0x80, 0x0 ;  /* 0x000000000000781c */ /* 0x000fe20003f2f008 */
        /* <DEDUP_REMOVED lines=35> */
[----:B------:R-:W-:Y:S01]  /*9f20*/  FMUL.FTZ R153, R9, R153 ;  /* 0x0000009909997220 */ /* 0x000fe20000410000 */
        /* <DEDUP_REMOVED lines=37> */
[----:B------:R-:W-:Y:S01]  /*a180*/  @UP0 UIMAD UR4, UR16, UR7, UR11 ;  /* 0x00000007100402a4 */ /* 0x000fe2000f8e020b */
        /* <DEDUP_REMOVED lines=16> */
[----:B------:R-:W-:Y:S01]  /*a290*/  FMUL.FTZ R9, R9, R145 ;  /* 0x0000009109097220 */ /* 0x000fe20000410000 */
        /* <DEDUP_REMOVED lines=42> */
.L_x_387:
        /* <DEDUP_REMOVED lines=24> */
.L_x_388:
[----:B------:R-:W-:Y:S01]  /*a6c0*/  ISETP.NE.AND P5, PT, RZ, UR8, PT ;  /* 0x00000008ff007c0c */ /* 0x000fe2000bfa5270 */
[----:B------:R-:W-:Y:S01]  /*a6d0*/  STS [R8+0x4000], R72 ;  /* 0x0040004808007388 */ /* 0x000fe20000000800 */
[----:B------:R-:W-:Y:S01]  /*a6e0*/  PLOP3.LUT P1, PT, PT, PT, PT, 0x8, 0x0 ;  /* 0x000000000000781c */ /* 0x000fe20003f2e170 */
[----:B------:R-:W1:Y:S01]  /*a6f0*/  S2UR UR6, SR_CTAID.X ;  /* 0x00000000000679c3 */ /* 0x000e620000002500 */
[----:B------:R-:W2:Y:S01]  /*a700*/  @P4 MUFU.LG2 R7, R7 ;  /* 0x0000000700074308 */ /* 0x000ea20000000c00 */
[----:B------:R-:W-:Y:S01]  /*a710*/  STS [R8+0x4400], R74 ;  /* 0x0044004a08007388 */ /* 0x000fe20000000800 */
[----:B------:R-:W-:Y:S03]  /*a720*/  BSSY B0, `(.L_x_389) ;  /* 0x000006c000007945 */ /* 0x000fe60003800000 */
[----:B------:R-:W-:Y:S02]  /*a730*/  STS [R15+0x4000], R76 ;  /* 0x0040004c0f007388 */ /* 0x000fe40000000800 */
[----:B------:R-:W3:Y:S02]  /*a740*/  @P4 LDC R23, c[0x0][0x2e8] ;  /* 0x0000ba00ff174b82 */ /* 0x000ee40000000800 */
[----:B------:R-:W-:Y:S01]  /*a750*/  STS [R15+0x4400], R78 ;  /* 0x0044004e0f007388 */ /* 0x000fe20000000800 */
[----:B------:R-:W-:Y:S01]  /*a760*/  @!P5 PLOP3.LUT P1, PT, P2, PT, PT, 0x80, 0x0 ;  /* 0x000000000000d81c */ /* 0x000fe2000172f070 */
[----:B------:R-:W-:-:S02]  /*a770*/  @P5 IMAD.MOV.U32 R25, RZ, RZ, 0x1 ;  /* 0x00000001ff195424 */ /* 0x000fc400078e00ff */
[----:B------:R-:W-:Y:S02]  /*a780*/  STS [R16+0x4000], R80 ;  /* 0x0040005010007388 */ /* 0x000fe40000000800 */
[----:B------:R-:W4:Y:S02]  /*a790*/  @!P5 LDC R20, c[0x0][0x2c4] ;  /* 0x0000b100ff14db82 */ /* 0x000f240000000800 */
[----:B------:R-:W-:Y:S04]  /*a7a0*/  STS [R16+0x4400], R82 ;  /* 0x0044005210007388 */ /* 0x000fe80000000800 */
[----:B------:R-:W-:Y:S02]  /*a7b0*/  STS [R17+0x4000], R84 ;  /* 0x0040005411007388 */ /* 0x000fe40000000800 */
[----:B------:R-:W5:Y:S02]  /*a7c0*/  @!P5 LDC R22, c[0x0][0x270] ;  /* 0x00009c00ff16db82 */ /* 0x000f640000000800 */
[----:B------:R-:W-:Y:S04]  /*a7d0*/  STS [R17+0x4400], R86 ;  /* 0x0044005611007388 */ /* 0x000fe80000000800 */
[----:B------:R-:W-:Y:S04]  /*a7e0*/  STS [R12+0x4000], R88 ;  /* 0x004000580c007388 */ /* 0x000fe80000000800 */
[----:B------:R-:W-:Y:S04]  /*a7f0*/  STS [R12+0x4400], R90 ;  /* 0x0044005a0c007388 */ /* 0x000fe80000000800 */
[----:B------:R-:W-:Y:S01]  /*a800*/  STS [R10+0x8000], R92 ;  /* 0x0080005c0a007388 */ /* 0x000fe20000000800 */
[----:B----4-:R-:W5:Y:S03]  /*a810*/  @P1 LDC R20, c[0x0][0x2e4] ;  /* 0x0000b900ff141b82 */ /* 0x010f660000000800 */
[----:B------:R-:W-:Y:S04]  /*a820*/  STS [R10+0x8400], R94 ;  /* 0x0084005e0a007388 */ /* 0x000fe80000000800 */
[----:B------:R-:W-:Y:S04]  /*a830*/  STS [R11+0x8000], R96 ;  /* 0x008000600b007388 */ /* 0x000fe80000000800 */
[----:B------:R-:W-:Y:S04]  /*a840*/  STS [R11+0x8400], R98 ;  /* 0x008400620b007388 */ /* 0x000fe80000000800 */
[----:B------:R-:W-:Y:S04]  /*a850*/  STS [R14+0x8000], R100 ;  /* 0x008000640e007388 */ /* 0x000fe80000000800 */
[----:B------:R-:W-:Y:S04]  /*a860*/  STS [R14+0x8400], R102 ;  /* 0x008400660e007388 */ /* 0x000fe80000000800 */
[----:B------:R-:W-:Y:S01]  /*a870*/  STS [R8+0x8000], R104 ;  /* 0x0080006808007388 */ /* 0x000fe20000000800 */
[----:B-----5:R-:W-:-:S02]  /*a880*/  @!P5 IMAD R25, R20, R22, RZ ;  /* 0x000000161419d224 */ /* 0x020fc400078e02ff */
[----:B--2---:R-:W-:Y:S01]  /*a890*/  @P4 FMUL.FTZ R22, R7, 0.69314718246459960938 ;  /* 0x3f31721807164820 */ /* 0x004fe20000410000 */
        /* <DEDUP_REMOVED lines=16> */
[----:B------:R4:W-:Y:S04]  /*a9a0*/  STS [R8+0xc400], R154 ;  /* 0x00c4009a08007388 */ /* 0x0009e80000000800 */
[----:B------:R-:W-:Y:S04]  /*a9b0*/  STS [R15+0xc000], R136 ;  /* 0x00c000880f007388 */ /* 0x000fe80000000800 */
[----:B------:R-:W-:Y:S01]  /*a9c0*/  STS [R15+0xc400], R138 ;  /* 0x00c4008a0f007388 */ /* 0x000fe20000000800 */
[----:B--2---:R-:W2:Y:S03]  /*a9d0*/  @P5 LDC.64 R10, c[0x0][0x2c0] ;  /* 0x0000b000ff0a5b82 */ /* 0x004ea60000000a00 */
[----:B------:R-:W-:Y:S04]  /*a9e0*/  STS [R16+0xc000], R140 ;  /* 0x00c0008c10007388 */ /* 0x000fe80000000800 */
[----:B------:R5:W-:Y:S04]  /*a9f0*/  STS [R16+0xc400], R142 ;  /* 0x00c4008e10007388 */ /* 0x000be80000000800 */
[----:B------:R-:W-:Y:S04]  /*aa00*/  STS [R17+0xc000], R148 ;  /* 0x00c0009411007388 */ /* 0x000fe80000000800 */
[----:B------:R-:W-:Y:S01]  /*aa10*/  STS [R17+0xc400], R150 ;  /* 0x00c4009611007388 */ /* 0x000fe20000000800 */
[----:B----4-:R-:W1:Y:S03]  /*aa20*/  @P5 LDC R8, c[0x0][0x2c0] ;  /* 0x0000b000ff085b82 */ /* 0x010e660000000800 */
[----:B------:R4:W-:Y:S04]  /*aa30*/  STS [R12+0xc000], R9 ;  /* 0x00c000090c007388 */ /* 0x0009e80000000800 */
[----:B------:R1:W-:Y:S01]  /*aa40*/  STS [R12+0xc400], R13 ;  /* 0x00c4000d0c007388 */ /* 0x0003e20000000800 */
[----:B--2---:R-:W-:-:S02]  /*aa50*/  @P5 IMAD R10, R11, R10, RZ ;  /* 0x0000000a0b0a5224 */ /* 0x004fc400078e02ff */
[----:B------:R2:W3:Y:S01]  /*aa60*/  @P0 MUFU.LG2 R11, R6 ;  /* 0x00000006000b0308 */ /* 0x0004e20000000c00 */
[----:B------:R-:W-:Y:S01]  /*aa70*/  BAR.SYNC.DEFER_BLOCKING 0x0 ;  /* 0x0000000000007b1d */ /* 0x000fe20000010000 */
[----:B------:R-:W-:Y:S01]  /*aa80*/  @!P5 IMAD.MOV.U32 R10, RZ, RZ, R20 ;  /* 0x000000ffff0ad224 */ /* 0x000fe200078e0014 */
[----:B------:R-:W-:Y:S02]  /*aa90*/  SHF.R.S32.HI R20, RZ, 0x1f, R0 ;  /* 0x0000001fff147819 */ /* 0x000fe40000011400 */
[----:B-----5:R-:W-:Y:S02]  /*aaa0*/  SHF.R.S32.HI R16, RZ, 0x3, R2 ;  /* 0x00000003ff107819 */ /* 0x020fe40000011402 */
[----:B------:R-:W-:Y:S01]  /*aab0*/  LEA.HI R20, R20, R0, RZ, 0x2 ;  /* 0x0000000014147211 */ /* 0x000fe200078f10ff */
[----:B------:R-:W5:Y:S02]  /*aac0*/  S2R R21, SR_CTAID.Y ;  /* 0x0000000000157919 */ /* 0x000f640000002600 */
[----:B------:R-:W-:Y:S01]  /*aad0*/  VIADD R2, R16, 0x40 ;  /* 0x0000004010027836 */ /* 0x000fe20000000000 */
[----:B------:R-:W-:Y:S01]  /*aae0*/  SHF.R.S32.HI R20, RZ, 0x2, R20 ;  /* 0x00000002ff147819 */ /* 0x000fe20000011414 */
[----:B------:R-:W5:Y:S01]  /*aaf0*/  S2R R24, SR_CTAID.Z ;  /* 0x0000000000187919 */ /* 0x000f620000002700 */
[----:B------:R-:W-:-:S02]  /*ab00*/  @!P5 MOV R8, 0x1 ;  /* 0x000000010008d802 */ /* 0x000fc40000000f00 */
[----:B------:R-:W-:Y:S01]  /*ab10*/  ISETP.GE.AND P1, PT, R2, UR5, PT ;  /* 0x0000000502007c0c */ /* 0x000fe2000bf26270 */
[----:B--2---:R-:W-:Y:S01]  /*ab20*/  IMAD.MOV.U32 R6, RZ, RZ, 0x7f800000 ;  /* 0x7f800000ff067424 */ /* 0x004fe200078e00ff */
[----:B------:R-:W2:Y:S01]  /*ab30*/  @P0 LDC R2, c[0x0][0x2e8] ;  /* 0x0000ba00ff020b82 */ /* 0x000ea20000000800 */
[----:B----4-:R-:W-:Y:S01]  /*ab40*/  VIADD R9, R16, 0x20 ;  /* 0x0000002010097836 */ /* 0x010fe20000000000 */
[----:B------:R-:W-:Y:S01]  /*ab50*/  LOP3.LUT P5, RZ, R0, 0x3, RZ, 0xc0, !PT ;  /* 0x0000000300ff7812 */ /* 0x000fe200078ac0ff */
[----:B-1----:R-:W-:Y:S02]  /*ab60*/  IMAD R7, R8, UR6, RZ ;  /* 0x0000000608077c24 */ /* 0x002fe4000f8e02ff */
[----:B---3--:R-:W-:Y:S01]  /*ab70*/  @P4 FFMA.FTZ R6, R164, R23, R22 ;  /* 0x00000017a4064223 */ /* 0x008fe20000010016 */
[----:B------:R-:W-:Y:S01]  /*ab80*/  @P0 FMUL.FTZ R11, R11, 0.69314718246459960938 ;  /* 0x3f3172180b0b0820 */ /* 0x000fe20000410000 */
[----:B------:R-:W-:Y:S01]  /*ab90*/  ISETP.GE.AND P2, PT, R9, UR5, PT ;  /* 0x0000000509007c0c */ /* 0x000fe2000bf46270 */
[----:B------:R1:W3:Y:S01]  /*aba0*/  LDS.128 R12, [R230+0x3000] ;  /* 0x00300000e60c7984 */ /* 0x0002e20000000c00 */
[----:B------:R-:W-:Y:S01]  /*abb0*/  SHF.R.S32.HI R9, RZ, 0x1f, R5 ;  /* 0x0000001fff097819 */ /* 0x000fe20000011405 */
[----:B------:R-:W-:-:S03]  /*abc0*/  IMAD.SHL.U32 R0, R4, 0x8, RZ ;  /* 0x0000000804007824 */ /* 0x000fc600078e00ff */
[----:B------:R-:W-:-:S04]  /*abd0*/  LEA.HI R9, R9, R5, RZ, 0x3 ;  /* 0x0000000509097211 */ /* 0x000fc800078f18ff */
[----:B------:R-:W-:-:S05]  /*abe0*/  LOP3.LUT R9, R9, 0xffffff8, RZ, 0xc0, !PT ;  /* 0x0ffffff809097812 */ /* 0x000fca00078ec0ff */
[----:B------:R-:W-:Y:S02]  /*abf0*/  IMAD.IADD R9, R5, 0x1, -R9 ;  /* 0x0000000105097824 */ /* 0x000fe400078e0a09 */
[----:B-----5:R-:W-:-:S03]  /*ac00*/  IMAD R21, R21, R25, RZ ;  /* 0x0000001915157224 */ /* 0x020fc600078e02ff */
[----:B------:R-:W-:Y:S02]  /*ac10*/  LEA R9, R9, R20, 0x4 ;  /* 0x0000001409097211 */ /* 0x000fe400078e20ff */
[----:B------:R-:W-:-:S05]  /*ac20*/  SEL R21, R21, RZ, !P6 ;  /* 0x000000ff15157207 */ /* 0x000fca0007000000 */
[----:B------:R-:W-:Y:S02]  /*ac30*/  IMAD R21, R24, R10, R21 ;  /* 0x0000000a18157224 */ /* 0x000fe400078e0215 */
[----:B------:R-:W-:Y:S02]  /*ac40*/  IMAD.SHL.U32 R10, R7, 0x80, RZ ;  /* 0x00000080070a7824 */ /* 0x000fe400078e00ff */
[----:B------:R-:W-:Y:S02]  /*ac50*/  IMAD.MOV.U32 R7, RZ, RZ, 0x7f800000 ;  /* 0x7f800000ff077424 */ /* 0x000fe400078e00ff */
[----:B--2---:R-:W-:Y:S01]  /*ac60*/  @P0 FFMA.FTZ R7, R3, R2, R11 ;  /* 0x0000000203070223 */ /* 0x004fe2000001000b */
[----:B------:R-:W-:Y:S02]  /*ac70*/  SHF.R.S32.HI R5, RZ, 0x1f, R10 ;  /* 0x0000001fff057819 */ /* 0x000fe4000001140a */
[--C-:B------:R-:W-:Y:S02]  /*ac80*/  IADD3 R10, P6, P4, R10, R18, R21.reuse ;  /* 0x000000120a0a7210 */ /* 0x100fe40007cde015 */
[----:B------:R-:W-:-:S04]  /*ac90*/  SHF.R.S32.HI R21, RZ, 0x1f, R21 ;  /* 0x0000001fff157819 */ /* 0x000fc80000011415 */
[----:B------:R-:W-:Y:S01]  /*aca0*/  IADD3.X R21, R5, R19, R21, P6, P4 ;  /* 0x0000001305157210 */ /* 0x000fe200037e8415 */
[----:B-1-3--:R-:W-:Y:S06]  /*acb0*/  @P5 BRA `(.L_x_390) ;  /* 0x0000000000485947 */ /* 0x00afec0003800000 */
        /* <DEDUP_REMOVED lines=18> */
.L_x_390:
[----:B------:R-:W-:Y:S05]  /*ade0*/  BSYNC B0 ;  /* 0x0000000000007941 */ /* 0x000fea0003800000 */
.L_x_389:
[----:B-1----:R-:W-:Y:S01]  /*adf0*/  SHF.R.S32.HI R5, RZ, 0x1f, R24 ;  /* 0x0000001fff057819 */ /* 0x002fe20000011418 */
[----:B------:R-:W-:Y:S01]  /*ae00*/  ULDC.64 UR6, c[0x0][0x2a0] ;  /* 0x0000a80000067ab9 */ /* 0x000fe20000000a00 */
[----:B------:R-:W-:Y:S01]  /*ae10*/  SHF.R.S32.HI R4, RZ, 0x1f, R0 ;  /* 0x0000001fff047819 */ /* 0x000fe20000011400 */
[----:B------:R-:W-:Y:S01]  /*ae20*/  IMAD.U32 R2, RZ, RZ, UR17 ;  /* 0x00000011ff027e24 */ /* 0x000fe2000f8e00ff */
[----:B------:R-:W-:Y:S01]  /*ae30*/  IADD3 R6, P0, R0, UR10, RZ ;  /* 0x0000000a00067c10 */ /* 0x000fe2000ff1e0ff */
[----:B------:R-:W-:Y:S01]  /*ae40*/  IMAD R5, R5, UR6, RZ ;  /* 0x0000000605057c24 */ /* 0x000fe2000f8e02ff */
[----:B------:R-:W-:Y:S01]  /*ae50*/  IADD3 R3, R16, 0x60, RZ ;  /* 0x0000006010037810 */ /* 0x000fe20007ffe0ff */
[----:B------:R1:W2:Y:S01]  /*ae60*/  LDS.128 R20, [R230] ;  /* 0x00000000e6147984 */ /* 0x0002a20000000c00 */
[--C-:B------:R-:W-:Y:S01]  /*ae70*/  SHF.R.S32.HI R17, RZ, 0x1f, R16.reuse ;  /* 0x0000001fff117819 */ /* 0x100fe20000011410 */
[----:B------:R-:W-:Y:S01]  /*ae80*/  IMAD R26, R24, UR7, R5 ;  /* 0x00000007181a7c24 */ /* 0x000fe2000f8e0205 */
[----:B------:R-:W-:Y:S01]  /*ae90*/  IADD3.X R7, R4, UR4, RZ, P0, !PT ;  /* 0x0000000404077c10 */ /* 0x000fe200087fe4ff */
[----:B------:R1:W3:Y:S01]  /*aea0*/  LDS.128 R8, [R230+0x8000] ;  /* 0x00800000e6087984 */ /* 0x0002e20000000c00 */
[----:B------:R-:W-:Y:S01]  /*aeb0*/  ISETP.GE.AND P0, PT, R3, UR5, PT ;  /* 0x0000000503007c0c */ /* 0x000fe2000bf06270 */
[----:B------:R-:W-:Y:S01]  /*aec0*/  IMAD.WIDE R2, R2, 0x80, R16 ;  /* 0x0000008002027825 */ /* 0x000fe200078e0210 */
[----:B------:R-:W-:Y:S01]  /*aed0*/  BSSY B0, `(.L_x_391) ;  /* 0x0000018000007945 */ /* 0x000fe20003800000 */
[----:B------:R1:W4:Y:S02]  /*aee0*/  LDS.128 R16, [R230+0x4000] ;  /* 0x00400000e6107984 */ /* 0x0003240000000c00 */
[----:B------:R-:W-:-:S02]  /*aef0*/  IMAD.WIDE.U32 R24, R24, UR6, R6 ;  /* 0x0000000618187c25 */ /* 0x000fc4000f8e0006 */
        /* <DEDUP_REMOVED lines=19> */
[----:B---3--:R2:W-:Y:S04]  /*b030*/  @!P4 STG.E.128 desc[UR26][R32.64+0x100], R8 ;  /* 0x000100082000c986 */ /* 0x0085e8000c101d1a */
[----:B-1----:R2:W-:Y:S02]  /*b040*/  @!P3 STG.E.128 desc[UR26][R32.64+0x180], R4 ;  /* 0x000180042000b986 */ /* 0x0025e4000c101d1a */
.L_x_392:
[----:B------:R-:W-:Y:S05]  /*b050*/  BSYNC B0 ;  /* 0x0000000000007941 */ /* 0x000fea0003800000 */
.L_x_391:
[----:B--2---:R2:W2:Y:S01]  /*b060*/  LDS.128 R20, [R230+0x1000] ;  /* 0x00100000e6147984 */ /* 0x0044a20000000c00 */
[----:B------:R-:W-:Y:S03]  /*b070*/  BSSY B0, `(.L_x_393) ;  /* 0x000001a000007945 */ /* 0x000fe60003800000 */
[----:B----4-:R4:W2:Y:S04]  /*b080*/  LDS.128 R16, [R230+0x5000] ;  /* 0x00500000e6107984 */ /* 0x0108a80000000c00 */
[----:B---3--:R4:W3:Y:S04]  /*b090*/  LDS.128 R8, [R230+0x9000] ;  /* 0x00900000e6087984 */ /* 0x0088e80000000c00 */
        /* <DEDUP_REMOVED lines=21> */
[----:B---3--:R2:W-:Y:S04]  /*b1f0*/  @!P3 STG.E.128 desc[UR26][R32.64+0x100], R8 ;  /* 0x000100082000b986 */ /* 0x0085e8000c101d1a */
[----:B-1----:R2:W-:Y:S02]  /*b200*/  @!P2 STG.E.128 desc[UR26][R32.64+0x180], R4 ;  /* 0x000180042000a986 */ /* 0x0025e4000c101d1a */
.L_x_394:
[----:B------:R-:W-:Y:S05]  /*b210*/  BSYNC B0 ;  /* 0x0000000000007941 */ /* 0x000fea0003800000 */
.L_x_393:
[----:B--2---:R2:W2:Y:S01]  /*b220*/  LDS.128 R20, [R230+0x2000] ;  /* 0x00200000e6147984 */ /* 0x0044a20000000c00 */
[----:B------:R-:W-:Y:S03]  /*b230*/  BSSY B0, `(.L_x_395) ;  /* 0x000001a000007945 */ /* 0x000fe60003800000 */
[----:B------:R2:W2:Y:S04]  /*b240*/  LDS.128 R16, [R230+0x6000] ;  /* 0x00600000e6107984 */ /* 0x0004a80000000c00 */
[----:B---3--:R3:W2:Y:S04]  /*b250*/  LDS.128 R8, [R230+0xa000] ;  /* 0x00a00000e6087984 */ /* 0x0086a80000000c00 */
        /* <DEDUP_REMOVED lines=23> */
.L_x_396:
[----:B------:R-:W-:Y:S05]  /*b3d0*/  BSYNC B0 ;  /* 0x0000000000007941 */ /* 0x000fea0003800000 */
.L_x_395:
        /* <DEDUP_REMOVED lines=27> */
.L_x_361:
        /* <DEDUP_REMOVED lines=17> */
[----:B------:R-:W-:Y:S01]  /*b6a0*/  @UP2 UMOV UR21, 0x1 ;  /* 0x0000000100152882 */ /* 0x000fe20000000000 */
[----:B------:R-:W-:Y:S01]  /*b6b0*/  @UP4 UIMAD UR11, UR16, UR11, UR13 ;  /* 0x0000000b100b42a4 */ /* 0x000fe2000f8e020d */
[----:B------:R-:W-:Y:S01]  /*b6c0*/  IMAD.SHL.U32 R9, R6, 0x8, RZ ;  /* 0x0000000806097824 */ /* 0x000fe200078e00ff */
[----:B------:R-:W-:Y:S01]  /*b6d0*/  @!UP4 UIMAD UR10, UR14, UR4, URZ ;  /* 0x000000040e0ac2a4 */ /* 0x000fe2000f8e023f */
[C---:B------:R-:W-:Y:S01]  /*b6e0*/  ISETP.GE.AND P1, PT, R12.reuse, UR18, PT ;  /* 0x000000120c007c0c */ /* 0x040fe2000bf26270 */
[----:B------:R-:W-:Y:S01]  /*b6f0*/  ULDC.U8 UR13, c[0x0][0x3d8] ;  /* 0x0000f600000d7ab9 */ /* 0x000fe20000000000 */
[----:B------:R-:W-:Y:S01]  /*b700*/  @!UP4 UIMAD.WIDE.U32 UR14, UR7, UR4, URZ ;  /* 0x00000004070ec2a5 */ /* 0x000fe2000f8e003f */
[--C-:B------:R-:W-:Y:S01]  /*b710*/  SHF.R.S32.HI R13, RZ, 0x1f, R12.reuse ;  /* 0x0000001fff0d7819 */ /* 0x100fe2000001140c */
[----:B------:R-:W-:Y:S01]  /*b720*/  UISETP.NE.AND UP0, UPT, UR13, URZ, !UP2 ;  /* 0x0000003f0d00728c */ /* 0x000fe2000d705270 */
[----:B------:R-:W-:Y:S01]  /*b730*/  VIADD R5, R12, 0x20 ;  /* 0x000000200c057836 */ /* 0x000fe20000000000 */
[----:B------:R-:W-:Y:S01]  /*b740*/  UISETP.NE.AND UP3, UPT, UR13, URZ, UPT ;  /* 0x0000003f0d00728c */ /* 0x000fe2000bf65270 */
[----:B------:R-:W-:Y:S01]  /*b750*/  ISETP.NE.AND P3, PT, R6, RZ, PT ;  /* 0x000000ff0600720c */ /* 0x000fe20003f65270 */
[----:B------:R-:W-:Y:S01]  /*b760*/  @!UP4 UIMAD UR10, UR7, UR5, UR10 ;  /* 0x00000005070ac2a4 */ /* 0x000fe2000f8e020a */
[----:B------:R-:W-:Y:S01]  /*b770*/  IMAD.WIDE R10, R10, 0x80, R12 ;  /* 0x000000800a0a7825 */ /* 0x000fe200078e020c */
[----:B------:R-:W-:Y:S01]  /*b780*/  UISETP.NE.OR UP3, UPT, UR8, URZ, !UP3 ;  /* 0x0000003f0800728c */ /* 0x000fe2000df65670 */
[----:B------:R-:W-:Y:S01]  /*b790*/  IADD3 R4, R12, 0x40, RZ ;  /* 0x000000400c047810 */ /* 0x000fe20007ffe0ff */
[----:B------:R-:W-:Y:S01]  /*b7a0*/  @!UP2 ULDC UR13, c[0x0][0x270] ;  /* 0x00009c00000daab9 */ /* 0x000fe20000000800 */
[----:B------:R-:W-:Y:S01]  /*b7b0*/  @!UP2 ULDC UR8, c[0x0][0x2c4] ;  /* 0x0000b1000008aab9 */ /* 0x000fe20000000800 */
[----:B------:R-:W-:Y:S01]  /*b7c0*/  UISETP.NE.OR UP1, UPT, UR16, -0x1, UP3 ;  /* 0xffffffff1000788c */ /* 0x000fe20009f25670 */
[C---:B------:R-:W-:Y:S01]  /*b7d0*/  VIADD R8, R9.reuse, 0x40 ;  /* 0x0000004009087836 */ /* 0x040fe20000000000 */
[----:B------:R-:W-:Y:S01]  /*b7e0*/  @UP0 ULDC UR8, c[0x0][0x2e4] ;  /* 0x0000b90000080ab9 */ /* 0x000fe20000000800 */
[----:B------:R-:W-:Y:S01]  /*b7f0*/  @UP2 ULDC.64 UR4, c[0x0][0x2c0] ;  /* 0x0000b00000042ab9 */ /* 0x000fe20000000a00 */
[----:B------:R-:W-:Y:S01]  /*b800*/  @!UP2 UIMAD UR21, UR8, UR13, URZ ;  /* 0x0000000d0815a2a4 */ /* 0x000fe2000f8e023f */
[C---:B------:R-:W-:Y:S01]  /*b810*/  VIADD R7, R9.reuse, 0x80 ;  /* 0x0000008009077836 */ /* 0x040fe20000000000 */
[----:B------:R-:W-:Y:S01]  /*b820*/  @UP2 UIMAD UR19, UR5, UR4, URZ ;  /* 0x00000004051322a4 */ /* 0x000fe2000f8e023f */
[----:B------:R-:W-:Y:S01]  /*b830*/  IADD3 R6, R9, 0xc0, RZ ;  /* 0x000000c009067810 */ /* 0x000fe20007ffe0ff */
[----:B------:R-:W-:Y:S01]  /*b840*/  UIMAD UR21, UR7, UR21, URZ ;  /* 0x00000015071572a4 */ /* 0x000fe2000f8e023f */
[----:B------:R-:W-:Y:S01]  /*b850*/  ULDC.64 UR4, c[0x0][0x2a0] ;  /* 0x0000a80000047ab9 */ /* 0x000fe20000000a00 */
[----:B------:R-:W-:Y:S01]  /*b860*/  @!UP4 UIADD3 UR11, UR15, UR10, URZ ;  /* 0x0000000a0f0bc290 */ /* 0x000fe2000fffe03f */
[----:B------:R-:W-:Y:S01]  /*b870*/  IMAD.U32 R14, RZ, RZ, UR4 ;  /* 0x00000004ff0e7e24 */ /* 0x000fe2000f8e00ff */
[----:B------:R-:W-:Y:S01]  /*b880*/  UIMAD UR20, UR20, UR4, URZ ;  /* 0x00000004141472a4 */ /* 0x000fe2000f8e023f */
[----:B------:R-:W-:-:S02]  /*b890*/  @!UP4 UMOV UR12, UR14 ;  /* 0x0000000e000ccc82 */ /* 0x000fc40008000000 */
        /* <DEDUP_REMOVED lines=12> */
[----:B------:R-:W-:Y:S01]  /*b960*/  UIMAD UR5, UR9, UR5, UR20 ;  /* 0x00000005090572a4 */ /* 0x000fe2000f8e0214 */
[----:B------:R-:W-:Y:S01]  /*b970*/  @!UP3 UMOV UR24, UR16 ;  /* 0x000000100018bc82 */ /* 0x000fe20008000000 */
[----:B------:R-:W-:Y:S01]  /*b980*/  UMOV UR25, URZ ;  /* 0x0000003f00197c82 */ /* 0x000fe20008000000 */
        /* <DEDUP_REMOVED lines=25> */
.L_x_398:
[----:B------:R-:W-:Y:S05]  /*bb20*/  BSYNC B0 ;  /* 0x0000000000007941 */ /* 0x000fea0003800000 */
.L_x_397:
        /* <DEDUP_REMOVED lines=25> */
.L_x_400:
[----:B------:R-:W-:Y:S05]  /*bcc0*/  BSYNC B0 ;  /* 0x0000000000007941 */ /* 0x000fea0003800000 */
.L_x_399:
        /* <DEDUP_REMOVED lines=24> */
.L_x_402:
[----:B------:R-:W-:Y:S05]  /*be50*/  BSYNC B0 ;  /* 0x0000000000007941 */ /* 0x000fea0003800000 */
.L_x_401:
        /* <DEDUP_REMOVED lines=12> */
[----:B------:R-:W-:Y:S01]  /*bf20*/  IMAD.MOV.U32 R11, RZ, RZ, R17 ;  /* 0x000000ffff0b7224 */ /* 0x000fe200078e0011 */
[----:B------:R-:W-:Y:S01]  /*bf30*/  ISETP.GE.AND P2, PT, R8, UR7, PT ;  /* 0x0000000708007c0c */ /* 0x000fe2000bf46270 */
[----:B------:R-:W-:Y:S02]  /*bf40*/  IMAD R3, R3, UR4, RZ ;  /* 0x0000000403037c24 */ /* 0x000fe4000f8e02ff */
[----:B------:R-:W-:-:S04]  /*bf50*/  IMAD.WIDE.U32 R10, R2, UR4, R10 ;  /* 0x00000004020a7c25 */ /* 0x000fc8000f8e000a */
        /* <DEDUP_REMOVED lines=11> */
.L_x_404:
[----:B------:R-:W-:Y:S05]  /*c010*/  BSYNC B0 ;  /* 0x0000000000007941 */ /* 0x000fea0003800000 */
.L_x_403:
        /* <DEDUP_REMOVED lines=10> */
.L_x_406:
[----:B------:R-:W-:Y:S05]  /*c0c0*/  BSYNC B0 ;  /* 0x0000000000007941 */ /* 0x000fea0003800000 */
.L_x_405:
        /* <DEDUP_REMOVED lines=10> */
.L_x_408:
[----:B------:R-:W-:Y:S05]  /*c170*/  BSYNC B0 ;  /* 0x0000000000007941 */ /* 0x000fea0003800000 */
.L_x_407:
        /* <DEDUP_REMOVED lines=10> */
.L_x_410:
[----:B------:R-:W-:Y:S05]  /*c220*/  BSYNC B0 ;  /* 0x0000000000007941 */ /* 0x000fea0003800000 */
.L_x_409:
[----:B------:R-:W-:Y:S05]  /*c230*/  @P3 EXIT ;  /* 0x000000000000394d */ /* 0x000fea0003800000 */
[----:B------:R-:W-:Y:S01]  /*c240*/  IMAD R0, R0, UR22, RZ ;  /* 0x0000001600007c24 */ /* 0x000fe2000f8e02ff */
[----:B------:R-:W-:-:S04]  /*c250*/  ULDC.64 UR4, c[0x0][0x2b0] ;  /* 0x0000ac0000047ab9 */ /* 0x000fc80000000a00 */
[----:B----4-:R-:W-:-:S04]  /*c260*/  IADD3 R2, P0, R0, UR6, RZ ;  /* 0x0000000600027c10 */ /* 0x010fc8000ff1e0ff */
[----:B------:R-:W-:Y:S02]  /*c270*/  LEA.HI.X.SX32 R0, R0, UR24, 0x1, P0 ;  /* 0x0000001800007c11 */ /* 0x000fe400080f0eff */
[----:B------:R-:W-:-:S04]  /*c280*/  LEA R4, P0, R2, UR4, 0x2 ;  /* 0x0000000402047c11 */ /* 0x000fc8000f8010ff */
[----:B------:R-:W-:Y:S01]  /*c290*/  LEA.HI.X R5, R2, UR5, R0, 0x2, P0 ;  /* 0x0000000502057c11 */ /* 0x000fe200080f1400 */
[----:B------:R-:W-:-:S05]  /*c2a0*/  IMAD.MOV.U32 R0, RZ, RZ, 0x7f800000 ;  /* 0x7f800000ff007424 */ /* 0x000fca00078e00ff */
[----:B------:R-:W-:Y:S01]  /*c2b0*/  STG.E desc[UR26][R4.64], R0 ;  /* 0x0000000004007986 */ /* 0x000fe2000c10191a */
[----:B------:R-:W-:Y:S05]  /*c2c0*/  EXIT ;  /* 0x000000000000794d */ /* 0x000fea0003800000 */
.L_x_411:
        /* <DEDUP_REMOVED lines=11> */
.L_x_2394:


//--------------------- .text._ZN5flash16flash_fwd_kernelI23Flash_fwd_kernel_traitsILi256ELi128ELi64ELi8ELb0ELb0EN7cutlass10bfloat16_tE19Flash_kernel_traitsILi256ELi128ELi64ELi8ES3_EELb0ELb0ELb0ELb1ELb0ELb0ELb0ELb0EEEvNS_16Flash_fwd_paramsE --------------------------
	.section	.text._ZN5flash16flash_fwd_kernelI23Flash_fwd_kernel_traitsILi256ELi128ELi64ELi8ELb0ELb0EN7cutlass10bfloat16_tE19Flash_kernel_traitsILi256ELi128ELi64ELi8ES3_EELb0ELb0ELb0ELb1ELb0ELb0ELb0ELb0EEEvNS_16Flash_fwd_paramsE,"ax",@progbits
	.align	128
        .global         _ZN5flash16flash_fwd_kernelI23Flash_fwd_kernel_traitsILi256ELi128ELi64ELi8ELb0ELb0EN7cutlass10bfloat16_tE19Flash_kernel_traitsILi256ELi128ELi64ELi8ES3_EELb0ELb0ELb0ELb1ELb0ELb0ELb0ELb0EEEvNS_16Flash_fwd_paramsE
        .type           _ZN5flash16flash_fwd_kernelI23Flash_fwd_kernel_traitsILi256ELi128ELi64ELi8ELb0ELb0EN7cutlass10bfloat16_tE19Flash_kernel_traitsILi256ELi128ELi64ELi8ES3_EELb0ELb0ELb0ELb1ELb0ELb0ELb0ELb0EEEvNS_16Flash_fwd_paramsE,@function
        .size           _ZN5flash16flash_fwd_kernelI23Flash_fwd_kernel_traitsILi256ELi128ELi64ELi8ELb0ELb0EN7cutlass10bfloat16_tE19Flash_kernel_traitsILi256ELi128ELi64ELi8ES3_EELb0ELb0ELb0ELb1ELb0ELb0ELb0ELb0EEEvNS_16Flash_fwd_paramsE,(.L_x_2395 - _ZN5flash16flash_fwd_kernelI23Flash_fwd_kernel_traitsILi256ELi128ELi64ELi8ELb0ELb0EN7cutlass10bfloat16_tE19Flash_kernel_traitsILi256ELi128ELi64ELi8ES3_EELb0ELb0ELb0ELb1ELb0ELb0ELb0ELb0EEEvNS_16Flash_fwd_paramsE)
        .other          _ZN5flash16flash_fwd_kernelI23Flash_fwd_kernel_traitsILi256ELi128ELi64ELi8ELb0ELb0EN7cutlass10bfloat16_tE19Flash_kernel_traitsILi256ELi128ELi64ELi8ES3_EELb0ELb0ELb0ELb1ELb0ELb0ELb0ELb0EEEvNS_16Flash_fwd_paramsE,@"STO_CUDA_ENTRY STV_DEFAULT"
_ZN5flash16flash_fwd_kernelI23Flash_fwd_kernel_traitsILi256ELi128ELi64ELi8ELb0ELb0EN7cutlass10bfloat16_tE19Flash_kernel_traitsILi256ELi128ELi64ELi8ES3_EELb0ELb0ELb0ELb1ELb0ELb0ELb0ELb0EEEvNS_16Flash_fwd_paramsE:
.text._ZN5flash16flash_fwd_kernelI23Flash_fwd_kernel_traitsILi256ELi128ELi64ELi8ELb0ELb0EN7cutlass10bfloat16_tE19Flash_kernel_traitsILi256ELi128ELi64ELi8ES3_EELb0ELb0ELb0ELb1ELb0ELb0ELb0ELb0EEEvNS_16Flash_fwd_paramsE:
        /* <DEDUP_REMOVED lines=56> */
.L_x_412:
[----:B------:R-:W-:-:S05]  /*0380*/  ULDC UR7, c[0x0][0x2c8] ;  /* 0x0000b20000077ab9 */ /* 0x000fca0000000800 */
.L_x_413:
        /* <DEDUP_REMOVED lines=60> */
.L_x_415:
[----:B------:R-:W-:Y:S01]  /*0750*/  ULDC UR4, c[0x0][0x278] ;  /* 0x00009e0000047ab9 */ /* 0x000fe20000000800 */
[----:B------:R-:W1:Y:S01]  /*0760*/  S2R R2, SR_CTAID.Z ;  /* 0x0000000000027919 */ /* 0x000e620000002700 */
[----:B------:R-:W-:Y:S01]  /*0770*/  IMAD.U32 R0, RZ, RZ, UR4 ;  /* 0x00000004ff007e24 */ /* 0x000fe2000f8e00ff */
[----:B------:R-:W-:Y:S01]  /*0780*/  UMOV UR14, URZ ;  /* 0x0000003f000e7c82 */ /* 0x000fe20008000000 */
[----:B------:R-:W-:Y:S01]  /*0790*/  SHF.R.S32.HI R84, RZ, 0x1f, R6 ;  /* 0x0000001fff547819 */ /* 0x000fe20000011406 */
[----:B------:R-:W-:Y:S01]  /*07a0*/  UIADD3 UR16, -UR25, UR19, URZ ;  /* 0x0000001319107290 */ /* 0x000fe2000fffe13f */
[----:B------:R-:W-:Y:S01]  /*07b0*/  IMAD.U32 R18, RZ, RZ, UR18 ;  /* 0x00000012ff127e24 */ /* 0x000fe2000f8e00ff */
[----:B------:R-:W-:Y:S02]  /*07c0*/  IABS R0, R0 ;  /* 0x0000000000007213 */ /* 0x000fe40000000000 */
[----:B------:R-:W-:Y:S02]  /*07d0*/  LEA.HI R12, R84, R6, RZ, 0x3 ;  /* 0x00000006540c7211 */ /* 0x000fe400078f18ff */
[----:B------:R-:W-:-:S02]  /*07e0*/  R2UR UR5, R0 ;  /* 0x00000000000572ca */ /* 0x000fc400000e0000 */
[----:B------:R-:W-:Y:S02]  /*07f0*/  SHF.R.S32.HI R240, RZ, 0x3, R12 ;  /* 0x00000003fff07819 */ /* 0x000fe4000001140c */
[----:B------:R-:W-:Y:S02]  /*0800*/  LOP3.LUT R12, R12, 0xfffffff8, RZ, 0xc0, !PT ;  /* 0xfffffff80c0c7812 */ /* 0x000fe400078ec0ff */
[----:B------:R-:W-:Y:S01]  /*0810*/  SHF.R.S32.HI R241, RZ, 0x1f, R240 ;  /* 0x0000001ffff17819 */ /* 0x000fe200000114f0 */
[----:B------:R-:W-:Y:S02]  /*0820*/  IMAD.SHL.U32 R230, R240, 0x40, RZ ;  /* 0x00000040f0e67824 */ /* 0x000fe400078e00ff */
[----:B------:R-:W-:-:S03]  /*0830*/  IMAD.IADD R12, R6, 0x1, -R12 ;  /* 0x00000001060c7824 */ /* 0x000fc600078e0a0c */
[----:B------:R-:W-:Y:S01]  /*0840*/  LOP3.LUT R230, R230, 0x1c0, RZ, 0xc0, !PT ;  /* 0x000001c0e6e67812 */ /* 0x000fe200078ec0ff */
[----:B------:R-:W2:Y:S01]  /*0850*/  I2F.RP R0, UR5 ;  /* 0x0000000500007d06 */ /* 0x000ea20008209400 */
[----:B------:R-:W-:-:S05]  /*0860*/  IMAD.SHL.U32 R168, R12, 0x8, RZ ;  /* 0x000000080ca87824 */ /* 0x000fca00078e00ff */
[----:B------:R-:W-:Y:S02]  /*0870*/  SHF.R.S32.HI R169, RZ, 0x1f, R168 ;  /* 0x0000001fffa97819 */ /* 0x000fe400000114a8 */
[----:B-1----:R-:W-:-:S04]  /*0880*/  IABS R2, R2 ;  /* 0x0000000200027213 */ /* 0x002fc80000000000 */
[----:B------:R-:W-:Y:S01]  /*0890*/  R2UR UR7, R2 ;  /* 0x00000000020772ca */ /* 0x000fe200000e0000 */
[----:B--2---:R-:W1:Y:S01]  /*08a0*/  MUFU.RCP R0, R0 ;  /* 0x0000000000007308 */ /* 0x004e620000001000 */
[----:B------:R-:W-:Y:S02]  /*08b0*/  LOP3.LUT R2, R230, 0x38, R168, 0xf8, !PT ;  /* 0x00000038e6027812 */ /* 0x000fe400078ef8a8 */
[----:B------:R-:W-:-:S04]  /*08c0*/  SHF.R.U32.HI R230, RZ, 0x3, R230 ;  /* 0x00000003ffe67819 */ /* 0x000fc800000116e6 */
[----:B------:R-:W-:Y:S01]  /*08d0*/  LOP3.LUT R230, R2, R230, RZ, 0x3c, !PT ;  /* 0x000000e602e67212 */ /* 0x000fe200078e3cff */
[----:B-1----:R-:W-:-:S06]  /*08e0*/  VIADD R0, R0, 0xffffffe ;  /* 0x0ffffffe00007836 */ /* 0x002fcc0000000000 */
[----:B------:R-:W1:Y:S02]  /*08f0*/  F2I.FTZ.U32.TRUNC.NTZ R0, R0 ;  /* 0x0000000000007305 */ /* 0x000e64000021f000 */
[----:B-1----:R-:W-:Y:S01]  /*0900*/  R2UR UR15, R0 ;  /* 0x00000000000f72ca */ /* 0x002fe200000e0000 */
[----:B------:R-:W-:-:S05]  /*0910*/  VIADD R0, R240, 0x40 ;  /* 0x00000040f0007836 */ /* 0x000fca0000000000 */
[----:B------:R-:W-:Y:S01]  /*0920*/  ISETP.GE.AND P5, PT, R0, UR16, PT ;  /* 0x0000001000007c0c */ /* 0x000fe2000bfa6270 */
[----:B------:R-:W-:-:S05]  /*0930*/  VIADD R0, R240, 0x60 ;  /* 0x00000060f0007836 */ /* 0x000fca0000000000 */
[----:B------:R-:W-:Y:S01]  /*0940*/  ISETP.GE.AND P6, PT, R0, UR16, PT ;  /* 0x0000001000007c0c */ /* 0x000fe2000bfc6270 */
[----:B------:R-:W-:Y:S01]  /*0950*/  UIADD3 UR9, URZ, -UR15, URZ ;  /* 0x8000000f3f097290 */ /* 0x000fe2000fffe03f */
[----:B------:R-:W-:-:S03]  /*0960*/  LEA.HI R0, R84, R6, RZ, 0x6 ;  /* 0x0000000654007211 */ /* 0x000fc600078f30ff */
[----:B------:R-:W-:-:S04]  /*0970*/  UIMAD UR9, UR9, UR5, URZ ;  /* 0x00000005090972a4 */ /* 0x000fc8000f8e023f */
[----:B------:R-:W-:-:S07]  /*0980*/  UIMAD.WIDE.U32 UR14, UR15, UR9, UR14 ;  /* 0x000000090f0e72a5 */ /* 0x000fce000f8e000e */
[----:B------:R-:W-:Y:S02]  /*0990*/  UMOV UR9, UR15 ;  /* 0x0000000f00097c82 */ /* 0x000fe40008000000 */
[----:B------:R-:W-:-:S07]  /*09a0*/  UIMAD.WIDE.U32 UR14, UR9, UR7, URZ ;  /* 0x00000007090e72a5 */ /* 0x000fce000f8e003f */
[----:B------:R-:W-:Y:S02]  /*09b0*/  UMOV UR20, UR15 ;  /* 0x0000000f00147c82 */ /* 0x000fe40008000000 */
[----:B------:R-:W-:-:S04]  /*09c0*/  UIADD3 UR9, -UR20, URZ, URZ ;  /* 0x0000003f14097290 */ /* 0x000fc8000fffe13f */
[----:B------:R-:W-:Y:S02]  /*09d0*/  UIMAD UR7, UR5, UR9, UR7 ;  /* 0x00000009050772a4 */ /* 0x000fe4000f8e0207 */
[----:B------:R-:W-:Y:S02]  /*09e0*/  @UP0 UIADD3 UR9, UR8, UR6, URZ ;  /* 0x0000000608090290 */ /* 0x000fe4000fffe03f */
[----:B------:R-:W-:Y:S02]  /*09f0*/  UISETP.GT.U32.AND UP1, UPT, UR5, UR7, UPT ;  /* 0x000000070500728c */ /* 0x000fe4000bf24070 */
[----:B------:R-:W-:-:S09]  /*0a00*/  ULOP3.LUT UR6, UR32, UR4, URZ, 0x3c, !UPT ;  /* 0x0000000420067292 */ /* 0x000fd2000f8e3c3f */
[----:B------:R-:W-:Y:S02]  /*0a10*/  @!UP1 UIADD3 UR7, UR7, -UR5, URZ ;  /* 0x8000000507079290 */ /* 0x000fe4000fffe03f */
[----:B------:R-:W-:Y:S02]  /*0a20*/  @!UP1 UIADD3 UR20, UR20, 0x1, URZ ;  /* 0x0000000114149890 */ /* 0x000fe4000fffe03f */
[----:B------:R-:W-:Y:S02]  /*0a30*/  UISETP.GE.U32.AND UP2, UPT, UR7, UR5, UPT ;  /* 0x000000050700728c */ /* 0x000fe4000bf46070 */
[----:B------:R-:W-:Y:S02]  /*0a40*/  UISETP.GE.AND UP1, UPT, UR6, URZ, UPT ;  /* 0x0000003f0600728c */ /* 0x000fe4000bf26270 */
[----:B------:R-:W-:Y:S01]  /*0a50*/  USHF.R.S32.HI UR5, URZ, 0x1f, UR32 ;  /* 0x0000001f3f057899 */ /* 0x000fe20008011420 */
[----:B------:R-:W-:Y:S02]  /*0a60*/  @UP0 ULDC.64 UR6, c[0x0][0x250] ;  /* 0x0000940000060ab9 */ /* 0x000fe40000000a00 */
[----:B------:R-:W-:-:S02]  /*0a70*/  @UP0 UIMAD.WIDE.U32 UR14, UR9, UR6, URZ ;  /* 0x00000006090e02a5 */ /* 0x000fc4000f8e003f */
[----:B------:R-:W-:Y:S02]  /*0a80*/  @UP0 UIMAD UR9, UR9, UR7, URZ ;  /* 0x00000007090902a4 */ /* 0x000fe4000f8e023f */
[----:B------:R-:W-:Y:S02]  /*0a90*/  @UP2 UIADD3 UR20, UR20, 0x1, URZ ;  /* 0x0000000114142890 */ /* 0x000fe4000fffe03f */
[----:B------:R-:W-:Y:S02]  /*0aa0*/  UISETP.NE.AND UP2, UPT, UR4, URZ, UPT ;  /* 0x0000003f0400728c */ /* 0x000fe4000bf45270 */
[----:B------:R-:W-:Y:S01]  /*0ab0*/  @!UP1 UIADD3 UR20, -UR20, URZ, URZ ;  /* 0x0000003f14149290 */ /* 0x000fe2000fffe13f */
[----:B------:R-:W-:Y:S01]  /*0ac0*/  @UP0 UMOV UR26, UR14 ;  /* 0x0000000e001a0c82 */ /* 0x000fe20008000000 */
[----:B------:R-:W-:-:S07]  /*0ad0*/  @UP0 UIADD3 UR23, UR15, UR9, URZ ;  /* 0x000000090f170290 */ /* 0x000fce000fffe03f */
[----:B------:R-:W-:-:S04]  /*0ae0*/  @!UP2 ULOP3.LUT UR20, URZ, UR4, URZ, 0x33, !UPT ;  /* 0x000000043f14a292 */ /* 0x000fc8000f8e333f */
        /* <DEDUP_REMOVED lines=15> */
.L_x_416:
[----:B------:R-:W1:Y:S01]  /*0be0*/  S2UR UR4, SR_CgaCtaId ;  /* 0x00000000000479c3 */ /* 0x000e620000008800 */
[----:B------:R-:W-:Y:S01]  /*0bf0*/  IADD3 R2, P0, R168, UR34, RZ ;  /* 0x00000022a8027c10 */ /* 0x000fe2000ff1e0ff */
[----:B------:R-:W-:Y:S01]  /*0c00*/  ULDC.64 UR8, c[0x0][0x258] ;  /* 0x0000960000087ab9 */ /* 0x000fe20000000a00 */
[----:B------:R-:W-:Y:S01]  /*0c10*/  IMAD.SHL.U32 R0, R0, 0x8, RZ ;  /* 0x0000000800007824 */ /* 0x000fe200078e00ff */
[----:B------:R-:W-:Y:S01]  /*0c20*/  UIMAD UR15, UR5, UR8, URZ ;  /* 0x00000008050f72a4 */ /* 0x000fe2000f8e023f */
[----:B------:R-:W-:Y:S01]  /*0c30*/  IADD3.X R3, R169, UR10, RZ, P0, !PT ;  /* 0x0000000aa9037c10 */ /* 0x000fe200087fe4ff */
[----:B------:R-:W-:Y:S01]  /*0c40*/  ULDC.64 UR10, c[0x0][0x260] ;  /* 0x00009800000a7ab9 */ /* 0x000fe20000000a00 */
[----:B------:R-:W-:Y:S01]  /*0c50*/  ISETP.GE.AND P0, PT, R240, UR16, PT ;  /* 0x00000010f0007c0c */ /* 0x000fe2000bf06270 */
[----:B------:R-:W-:Y:S01]  /*0c60*/  UIMAD UR15, UR32, UR9, UR15 ;  /* 0x00000009200f72a4 */ /* 0x000fe2000f8e020f */
[----:B------:R-:W-:Y:S01]  /*0c70*/  MOV R10, UR8 ;  /* 0x00000008000a7c02 */ /* 0x000fe20008000f00 */
[----:B------:R-:W-:Y:S01]  /*0c80*/  UMOV UR33, 0x400 ;  /* 0x0000040000217882 */ /* 0x000fe20000000000 */
[----:B------:R-:W-:Y:S01]  /*0c90*/  ULDC.64 UR8, c[0x0][0x268] ;  /* 0x00009a0000087ab9 */ /* 0x000fe20000000a00 */
[----:B------:R-:W-:Y:S01]  /*0ca0*/  UIMAD UR31, UR14, UR10, URZ ;  /* 0x0000000a0e1f72a4 */ /* 0x000fe2000f8e023f */
[----:B------:R-:W-:Y:S01]  /*0cb0*/  LOP3.LUT R230, R230, 0xfffffe00, R0, 0xf8, !PT ;  /* 0xfffffe00e6e67812 */ /* 0x000fe200078ef800 */
[----:B------:R-:W-:Y:S01]  /*0cc0*/  IMAD.WIDE.U32 R10, R10, UR32, R2 ;  /* 0x000000200a0a7c25 */ /* 0x000fe2000f8e0002 */
[----:B------:R-:W-:Y:S01]  /*0cd0*/  UIMAD UR14, UR14, UR8, URZ ;  /* 0x000000080e0e72a4 */ /* 0x000fe2000f8e023f */
[----:B------:R-:W-:Y:S01]  /*0ce0*/  BSSY B0, `(.L_x_417) ;  /* 0x000003c000007945 */ /* 0x000fe20003800000 */
[----:B------:R-:W-:Y:S01]  /*0cf0*/  UIMAD UR11, UR20, UR11, UR31 ;  /* 0x0000000b140b72a4 */ /* 0x000fe2000f8e021f */
[----:B------:R-:W-:Y:S01]  /*0d00*/  VIADD R17, R11, UR15 ;  /* 0x0000000f0b117c36 */ /* 0x000fe20008000000 */
[----:B------:R-:W-:Y:S01]  /*0d10*/  UIMAD UR31, UR20, UR9, UR14 ;  /* 0x00000009141f72a4 */ /* 0x000fe2000f8e020e */
[----:B------:R-:W-:Y:S01]  /*0d20*/  IMAD.WIDE R18, R18, 0x80, R240 ;  /* 0x0000008012127825 */ /* 0x000fe200078e02f0 */
[----:B------:R-:W-:-:S02]  /*0d30*/  IADD3 R233, R168, 0x40, RZ ;  /* 0x00000040a8e97810 */ /* 0x000fc40007ffe0ff */
[----:B------:R-:W-:Y:S01]  /*0d40*/  IADD3 R231, R168, 0xc0, RZ ;  /* 0x000000c0a8e77810 */ /* 0x000fe20007ffe0ff */
[----:B-1----:R-:W-:Y:S01]  /*0d50*/  ULEA UR4, UR4, UR33, 0x18 ;  /* 0x0000002104047291 */ /* 0x002fe2000f8ec03f */
[----:B------:R-:W-:Y:S01]  /*0d60*/  VIADD R13, R240, 0x20 ;  /* 0x00000020f00d7836 */ /* 0x000fe20000000000 */
[----:B------:R-:W-:Y:S01]  /*0d70*/  MOV R165, UR8 ;  /* 0x0000000800a57c02 */ /* 0x000fe20008000f00 */
[----:B------:R-:W-:Y:S02]  /*0d80*/  VIADD R232, R168, 0x80 ;  /* 0x00000080a8e87836 */ /* 0x000fe40000000000 */
[----:B------:R-:W-:Y:S01]  /*0d90*/  IMAD R7, R241, UR12, RZ ;  /* 0x0000000cf1077c24 */ /* 0x000fe2000f8e02ff */
[----:B------:R-:W-:Y:S01]  /*0da0*/  LEA R230, R230, UR4, 0x1 ;  /* 0x00000004e6e67c11 */ /* 0x000fe2000f8e08ff */
[----:B------:R-:W-:-:S04]  /*0db0*/  IMAD.WIDE.U32 R20, R240, UR12, R168 ;  /* 0x0000000cf0147c25 */ /* 0x000fc8000f8e00a8 */
        /* <DEDUP_REMOVED lines=46> */
.L_x_418:
[----:B------:R-:W-:Y:S05]  /*10a0*/  BSYNC B0 ;  /* 0x0000000000007941 */ /* 0x000fea0003800000 */
.L_x_417:
[----:B------:R-:W-:Y:S01]  /*10b0*/  ISETP.GE.AND P0, PT, R13, UR16, PT ;  /* 0x000000100d007c0c */ /* 0x000fe2000bf06270 */
[----:B------:R-:W-:Y:S01]  /*10c0*/  IMAD R0, R240, UR13, R7 ;  /* 0x0000000df0007c24 */ /* 0x000fe2000f8e0207 */
[----:B------:R-:W-:Y:S01]  /*10d0*/  IADD3 R236, P1, R20, UR24, RZ ;  /* 0x0000001814ec7c10 */ /* 0x000fe2000ff3e0ff */
[----:B------:R-:W-:Y:S01]  /*10e0*/  IMAD R7, R241, UR6, RZ ;  /* 0x00000006f1077c24 */ /* 0x000fe2000f8e02ff */
[----:B------:R-:W-:Y:S01]  /*10f0*/  BSSY B0, `(.L_x_419) ;  /* 0x0000034000007945 */ /* 0x000fe20003800000 */
[----:B------:R-:W-:Y:S01]  /*1100*/  IMAD.WIDE.U32 R14, R240, UR6, R168 ;  /* 0x00000006f00e7c25 */ /* 0x000fe2000f8e00a8 */
[----:B------:R-:W-:-:S03]  /*1110*/  IADD3.X R237, R21, UR22, R0, P1, !PT ;  /* 0x0000001615ed7c10 */ /* 0x000fc60008ffe400 */
[----:B------:R-:W-:-:S04]  /*1120*/  IMAD R7, R240, UR7, R7 ;  /* 0x00000007f0077c24 */ /* 0x000fc8000f8e0207 */
        /* <DEDUP_REMOVED lines=48> */
.L_x_420:
[----:B------:R-:W-:Y:S05]  /*1430*/  BSYNC B0 ;  /* 0x0000000000007941 */ /* 0x000fea0003800000 */
.L_x_419:
        /* <DEDUP_REMOVED lines=49> */
.L_x_422:
[----:B------:R-:W-:Y:S05]  /*1750*/  BSYNC B0 ;  /* 0x0000000000007941 */ /* 0x000fea0003800000 */
.L_x_421:
        /* <DEDUP_REMOVED lines=50> */
.L_x_424:
[----:B------:R-:W-:Y:S05]  /*1a80*/  BSYNC B0 ;  /* 0x0000000000007941 */ /* 0x000fea0003800000 */
.L_x_423:
[----:B------:R-:W-:Y:S01]  /*1a90*/  ULEA.HI.SX32 UR14, UR21, 0xffffffff, 0x1a ;  /* 0xffffffff150e7891 */ /* 0x000fe2000f8fd23f */
[----:B------:R-:W-:Y:S01]  /*1aa0*/  MOV R238, R236 ;  /* 0x000000ec00ee7202 */ /* 0x000fe20000000f00 */
[----:B------:R-:W-:Y:S01]  /*1ab0*/  USHF.L.U64.HI UR15, UR12, 0x6, UR13 ;  /* 0x000000060c0f7899 */ /* 0x000fe2000801020d */
[----:B------:R-:W-:Y:S01]  /*1ac0*/  VIADD R239, R237, UR11 ;  /* 0x0000000bedef7c36 */ /* 0x000fe20008000000 */
[----:B------:R-:W-:Y:S01]  /*1ad0*/  UIMAD UR33, UR14, -0x40, UR27 ;  /* 0xffffffc00e2178a4 */ /* 0x000fe2000f8e021b */
[----:B--23--:R-:W-:Y:S01]  /*1ae0*/  IMAD.U32 R5, RZ, RZ, UR10 ;  /* 0x0000000aff057e24 */ /* 0x00cfe2000f8e00ff */
[----:B------:R-:W-:Y:S01]  /*1af0*/  USHF.R.S32.HI UR36, URZ, 0x1f, UR14 ;  /* 0x0000001f3f247899 */ /* 0x000fe2000801140e */
[----:B------:R-:W-:Y:S01]  /*1b00*/  BSSY B0, `(.L_x_425) ;  /* 0x000002e000007945 */ /* 0x000fe20003800000 */
[----:B------:R-:W-:Y:S01]  /*1b10*/  UIMAD UR8, UR15, UR14, URZ ;  /* 0x0000000e0f0872a4 */ /* 0x000fe2000f8e023f */
[----:B------:R-:W-:Y:S01]  /*1b20*/  IMAD.WIDE.U32 R16, R5, UR14, R238 ;  /* 0x0000000e05107c25 */ /* 0x000fe2000f8e00ee */
[----:B------:R-:W-:-:S02]  /*1b30*/  ISETP.GE.AND P0, PT, R240, UR33, PT ;  /* 0x00000021f0007c0c */ /* 0x000fc4000bf06270 */
[----:B------:R-:W-:Y:S01]  /*1b40*/  UIMAD UR8, UR36, UR10, UR8 ;  /* 0x0000000a240872a4 */ /* 0x000fe2000f8e0208 */
[----:B------:R-:W-:-:S05]  /*1b50*/  ISETP.GE.AND P6, PT, R13, UR33, PT ;  /* 0x000000210d007c0c */ /* 0x000fca000bfc6270 */
[----:B------:R-:W-:-:S05]  /*1b60*/  IADD3 R0, R17, UR8, RZ ;  /* 0x0000000811007c10 */ /* 0x000fca000fffe0ff */
[----:B------:R-:W-:Y:S05]  /*1b70*/  @P0 BRA `(.L_x_426) ;  /* 0x0000000000980947 */ /* 0x000fea0003800000 */
[----:B------:R-:W-:Y:S02]  /*1b80*/  ULDC UR8, c[0x0][0x2d0] ;  /* 0x0000b40000087ab9 */ /* 0x000fe40000000800 */
[----:B------:R-:W-:Y:S02]  /*1b90*/  ISETP.GE.AND P5, PT, R168, UR8, PT ;  /* 0x00000008a8007c0c */ /* 0x000fe4000bfa6270 */
[----:B------:R-:W-:Y:S02]  /*1ba0*/  ISETP.GE.AND P4, PT, R233, UR8, PT ;  /* 0x00000008e9007c0c */ /* 0x000fe4000bf86270 */
[----:B------:R-:W-:-:S09]  /*1bb0*/  ISETP.GE.AND P2, PT, R232, UR8, PT ;  /* 0x00000008e8007c0c */ /* 0x000fd2000bf46270 */
[----:B------:R-:W2:Y:S01]  /*1bc0*/  @!P5 LDC.64 R10, c[0x0][0x218] ;  /* 0x00008600ff0adb82 */ /* 0x000ea20000000a00 */
        /* <DEDUP_REMOVED lines=33> */
.L_x_426:
[----:B------:R-:W-:Y:S05]  /*1de0*/  BSYNC B0 ;  /* 0x0000000000007941 */ /* 0x000fea0003800000 */
.L_x_425:
[----:B------:R-:W-:Y:S01]  /*1df0*/  USHF.L.U64.HI UR34, UR12, 0x5, UR13 ;  /* 0x000000050c227899 */ /* 0x000fe2000801020d */
[----:B------:R-:W-:Y:S01]  /*1e00*/  BSSY B0, `(.L_x_427) ;  /* 0x000002b000007945 */ /* 0x000fe20003800000 */
[----:B------:R-:W-:-:S03]  /*1e10*/  USHF.L.U32 UR35, UR12, 0x5, URZ ;  /* 0x000000050c237899 */ /* 0x000fc6000800063f */
[----:B------:R-:W-:Y:S09]  /*1e20*/  @P6 BRA `(.L_x_428) ;  /* 0x0000000000a06947 */ /* 0x000ff20003800000 */
[----:B------:R-:W-:Y:S01]  /*1e30*/  ULDC UR8, c[0x0][0x2d0] ;  /* 0x0000b40000087ab9 */ /* 0x000fe20000000800 */
[----:B------:R-:W-:Y:S02]  /*1e40*/  IADD3 R16, P0, R16, UR35, RZ ;  /* 0x0000002310107c10 */ /* 0x000fe4000ff1e0ff */
[----:B------:R-:W-:Y:S02]  /*1e50*/  ISETP.GE.AND P5, PT, R168, UR8, PT ;  /* 0x00000008a8007c0c */ /* 0x000fe4000bfa6270 */
[----:B------:R-:W-:Y:S02]  /*1e60*/  ISETP.GE.AND P4, PT, R233, UR8, PT ;  /* 0x00000008e9007c0c */ /* 0x000fe4000bf86270 */
[----:B------:R-:W-:Y:S02]  /*1e70*/  ISETP.GE.AND P2, PT, R232, UR8, PT ;  /* 0x00000008e8007c0c */ /* 0x000fe4000bf46270 */
[----:B------:R-:W-:-:S07]  /*1e80*/  IADD3.X R0, R0, UR34, RZ, P0, !PT ;  /* 0x0000002200007c10 */ /* 0x000fce00087fe4ff */
[----:B---3--:R-:W3:Y:S01]  /*1e90*/  @!P5 LDC.64 R10, c[0x0][0x218] ;  /* 0x00008600ff0adb82 */ /* 0x008ee20000000a00 */
[----:B------:R3:W-:Y:S07]  /*1ea0*/  @P5 STS.128 [R230+0x11000], RZ ;  /* 0x011000ffe6005388 */ /* 0x0007ee0000000c00 */
[----:B------:R-:W5:Y:S08]  /*1eb0*/  @!P4 LDC.64 R8, c[0x0][0x218] ;  /* 0x00008600ff08cb82 */ /* 0x000f700000000a00 */
[----:B-12-4-:R-:W1:Y:S01]  /*1ec0*/  @!P2 LDC.64 R2, c[0x0][0x218] ;  /* 0x00008600ff02ab82 */ /* 0x016e620000000a00 */
        /* <DEDUP_REMOVED lines=30> */
.L_x_428:
[----:B------:R-:W-:Y:S05]  /*20b0*/  BSYNC B0 ;  /* 0x0000000000007941 */ /* 0x000fea0003800000 */
.L_x_427:
        /* <DEDUP_REMOVED lines=10> */
[----:B--23--:R-:W-:Y:S01]  /*2160*/  LEA.HI R10, R84, R6, RZ, 0x4 ;  /* 0x00000006540a7211 */ /* 0x00cfe200078f20ff */
        /* <DEDUP_REMOVED lines=8> */
[----:B-1--4-:R-:W-:-:S05]  /*21f0*/  IMAD.U32 R2, RZ, RZ, UR12 ;  /* 0x0000000cff027e24 */ /* 0x012fca000f8e00ff */
[----:B------:R-:W-:-:S06]  /*2200*/  IMAD.U32 R3, RZ, RZ, UR13 ;  /* 0x0000000dff037e24 */ /* 0x000fcc000f8e00ff */
[----:B------:R1:W2:Y:S01]  /*2210*/  @P0 LDG.E R3, desc[UR28][R2.64] ;  /* 0x0000001c02030981 */ /* 0x0002a2000c1e1900 */
[----:B------:R-:W-:Y:S01]  /*2220*/  LOP3.LUT R8, R10, 0xfffffff0, RZ, 0xc0, !PT ;  /* 0xfffffff00a087812 */ /* 0x000fe200078ec0ff */
[----:B------:R-:W-:Y:S01]  /*2230*/  UIMAD.WIDE.U32 UR8, UR14, UR6, URZ ;  /* 0x000000060e0872a5 */ /* 0x000fe2000f8e003f */
[----:B------:R-:W-:Y:S01]  /*2240*/  SHF.R.S32.HI R4, RZ, 0x4, R10 ;  /* 0x00000004ff047819 */ /* 0x000fe2000001140a */
[----:B------:R-:W-:Y:S01]  /*2250*/  BSSY B0, `(.L_x_429) ;  /* 0x000005b000007945 */ /* 0x000fe20003800000 */
[----:B------:R-:W-:Y:S01]  /*2260*/  BAR.SYNC.DEFER_BLOCKING 0x0 ;  /* 0x0000000000007b1d */ /* 0x000fe20000010000 */
[----:B------:R-:W-:Y:S01]  /*2270*/  IMAD.IADD R8, R6, 0x1, -R8 ;  /* 0x0000000106087824 */ /* 0x000fe200078e0a08 */
[----:B------:R-:W-:Y:S02]  /*2280*/  LEA.HI R10, R10, R4, RZ, 0x1 ;  /* 0x000000040a0a7211 */ /* 0x000fe400078f08ff */
[----:B------:R-:W-:Y:S02]  /*2290*/  ISETP.GE.AND P2, PT, R240, UR33, PT ;  /* 0x00000021f0007c0c */ /* 0x000fe4000bf46270 */
[----:B------:R-:W-:-:S02]  /*22a0*/  SHF.R.S32.HI R9, RZ, 0x1f, R8 ;  /* 0x0000001fff097819 */ /* 0x000fc40000011408 */
[----:B------:R-:W-:Y:S02]  /*22b0*/  LOP3.LUT R10, R10, 0xfffffffe, RZ, 0xc0, !PT ;  /* 0xfffffffe0a0a7812 */ /* 0x000fe400078ec0ff */
[----:B------:R-:W-:Y:S02]  /*22c0*/  LEA.HI R9, R9, R8, RZ, 0x3 ;  /* 0x0000000809097211 */ /* 0x000fe400078f18ff */
[----:B------:R-:W-:Y:S01]  /*22d0*/  IADD3 R234, P1, R14, UR26, RZ ;  /* 0x0000001a0eea7c10 */ /* 0x000fe2000ff3e0ff */
[----:B------:R-:W-:Y:S01]  /*22e0*/  IMAD.IADD R10, R4, 0x1, -R10 ;  /* 0x00000001040a7824 */ /* 0x000fe200078e0a0a */
[C---:B------:R-:W-:Y:S01]  /*22f0*/  LOP3.LUT R0, R9.reuse, 0xfffffff8, RZ, 0xc0, !PT ;  /* 0xfffffff809007812 */ /* 0x040fe200078ec0ff */
[----:B------:R-:W-:Y:S01]  /*2300*/  IMAD.SHL.U32 R9, R9, 0x40, RZ ;  /* 0x0000004009097824 */ /* 0x000fe200078e00ff */
[----:B------:R-:W-:Y:S02]  /*2310*/  IADD3.X R235, R15, UR23, R7, P1, !PT ;  /* 0x000000170feb7c10 */ /* 0x000fe40008ffe407 */
[----:B------:R-:W-:Y:S01]  /*2320*/  LEA.HI R84, R84, R6, RZ, 0x5 ;  /* 0x0000000654547211 */ /* 0x000fe200078f28ff */
[----:B------:R-:W-:Y:S01]  /*2330*/  IMAD.IADD R0, R8, 0x1, -R0 ;  /* 0x0000000108007824 */ /* 0x000fe200078e0a00 */
[----:B------:R-:W-:Y:S01]  /*2340*/  ISETP.GE.AND P6, PT, R13, UR33, PT ;  /* 0x000000210d007c0c */ /* 0x000fe2000bfc6270 */
[----:B-1----:R-:W-:Y:S01]  /*2350*/  IMAD.SHL.U32 R2, R12, 0x40, RZ ;  /* 0x000000400c027824 */ /* 0x002fe200078e00ff */
[----:B------:R-:W-:Y:S01]  /*2360*/  SHF.R.S32.HI R7, RZ, 0x5, R84 ;  /* 0x00000005ff077819 */ /* 0x000fe20000011454 */
[----:B------:R-:W-:Y:S01]  /*2370*/  IMAD.SHL.U32 R4, R0, 0x40, RZ ;  /* 0x0000004000047824 */ /* 0x000fe200078e00ff */
[----:B------:R1:W-:Y:S01]  /*2380*/  @P2 STS.128 [R230+0x18000], RZ ;  /* 0x018000ffe6002388 */ /* 0x0003e20000000c00 */
[----:B------:R-:W-:Y:S01]  /*2390*/  IMAD.SHL.U32 R8, R10, 0x8, RZ ;  /* 0x000000080a087824 */ /* 0x000fe200078e00ff */
[----:B------:R-:W-:Y:S01]  /*23a0*/  LOP3.LUT R2, R2, 0x1c0, RZ, 0xc0, !PT ;  /* 0x000001c002027812 */ /* 0x000fe200078ec0ff */
[----:B------:R-:W-:Y:S01]  /*23b0*/  IMAD.WIDE.U32 R234, R165, UR20, R234 ;  /* 0x00000014a5ea7c25 */ /* 0x000fe2000f8e00ea */
[----:B------:R-:W-:Y:S01]  /*23c0*/  LOP3.LUT R4, R4, 0x1c0, RZ, 0xc0, !PT ;  /* 0x000001c004047812 */ /* 0x000fe200078ec0ff */
[----:B------:R1:W-:Y:S01]  /*23d0*/  @P2 STS.128 [R230+0x1a000], RZ ;  /* 0x01a000ffe6002388 */ /* 0x0003e20000000c00 */
[----:B------:R-:W-:Y:S01]  /*23e0*/  LOP3.LUT R221, R2, 0x8, R221, 0xf8, !PT ;  /* 0x0000000802dd7812 */ /* 0x000fe200078ef8dd */
[----:B------:R-:W-:Y:S01]  /*23f0*/  VIADD R223, R235, UR31 ;  /* 0x0000001febdf7c36 */ /* 0x000fe20008000000 */
[----:B------:R-:W-:Y:S01]  /*2400*/  SHF.R.U32.HI R2, RZ, 0x3, R2 ;  /* 0x00000003ff027819 */ /* 0x000fe20000011602 */
[----:B------:R1:W-:Y:S01]  /*2410*/  @P2 STS.128 [R230+0x1c000], RZ ;  /* 0x01c000ffe6002388 */ /* 0x0003e20000000c00 */
[----:B------:R-:W-:-:S02]  /*2420*/  LOP3.LUT R8, R4, 0x8, R8, 0xf8, !PT ;  /* 0x0000000804087812 */ /* 0x000fc400078ef808 */
[----:B------:R-:W-:Y:S01]  /*2430*/  LOP3.LUT R221, R221, R2, RZ, 0x3c, !PT ;  /* 0x00000002dddd7212 */ /* 0x000fe200078e3cff */
[----:B------:R1:W-:Y:S01]  /*2440*/  @P2 STS.128 [R230+0x1e000], RZ ;  /* 0x01e000ffe6002388 */ /* 0x0003e20000000c00 */
[----:B------:R-:W2:Y:S01]  /*2450*/  @P0 MUFU.RCP R2, UR5 ;  /* 0x0000000500020d08 */ /* 0x000ea20008001000 */
[----:B------:R-:W-:Y:S01]  /*2460*/  SHF.R.U32.HI R4, RZ, 0x3, R4 ;  /* 0x00000003ff047819 */ /* 0x000fe20000011604 */
[----:B------:R-:W-:Y:S01]  /*2470*/  UIMAD UR5, UR36, UR6, URZ ;  /* 0x00000006240572a4 */ /* 0x000fe2000f8e023f */
[----:B------:R-:W-:Y:S02]  /*2480*/  IMAD R221, R10, 0x200, R221 ;  /* 0x000002000add7824 */ /* 0x000fe400078e02dd */
[----:B------:R-:W-:Y:S01]  /*2490*/  LOP3.LUT R4, R8, R4, RZ, 0x3c, !PT ;  /* 0x0000000408047212 */ /* 0x000fe200078e3cff */
[----:B------:R-:W-:Y:S01]  /*24a0*/  IMAD.U32 R8, RZ, RZ, UR8 ;  /* 0x00000008ff087e24 */ /* 0x000fe2000f8e00ff */
[----:B------:R-:W-:Y:S01]  /*24b0*/  UIMAD UR5, UR14, UR7, UR5 ;  /* 0x000000070e0572a4 */ /* 0x000fe2000f8e0205 */
[----:B------:R-:W-:-:S02]  /*24c0*/  LEA R221, R221, UR4, 0x1 ;  /* 0x00000004dddd7c11 */ /* 0x000fc4000f8e08ff */
[----:B------:R-:W-:Y:S01]  /*24d0*/  LOP3.LUT R4, R4, 0xfffffe00, R9, 0xf8, !PT ;  /* 0xfffffe0004047812 */ /* 0x000fe200078ef809 */
[----:B------:R-:W-:Y:S01]  /*24e0*/  UIADD3 UR5, UR9, UR5, URZ ;  /* 0x0000000509057290 */ /* 0x000fe2000fffe03f */
[----:B------:R-:W-:Y:S01]  /*24f0*/  LEA R14, P1, R8, R234, 0x6 ;  /* 0x000000ea080e7211 */ /* 0x000fe200078230ff */
[----:B------:R-:W-:Y:S02]  /*2500*/  IMAD.U32 R9, RZ, RZ, UR9 ;  /* 0x00000009ff097e24 */ /* 0x000fe4000f8e00ff */
[----:B------:R-:W-:-:S05]  /*2510*/  IMAD R222, R7, 0x400, R4 ;  /* 0x0000040007de7824 */ /* 0x000fca00078e0204 */
[----:B------:R-:W-:Y:S01]  /*2520*/  LEA R222, R222, UR4, 0x1 ;  /* 0x00000004dede7c11 */ /* 0x000fe2000f8e08ff */
        /* <DEDUP_REMOVED lines=11> */
[----:B------:R-:W1:Y:S01]  /*25e0*/  @!P5 LDC.64 R10, c[0x0][0x220] ;  /* 0x00008800ff0adb82 */ /* 0x000e620000000a00 */
[----:B------:R2:W-:Y:S07]  /*25f0*/  @P5 STS.128 [R230+0x18000], RZ ;  /* 0x018000ffe6005388 */ /* 0x0005ee0000000c00 */
[----:B------:R-:W3:Y:S08]  /*2600*/  @!P4 LDC.64 R8, c[0x0][0x220] ;  /* 0x00008800ff08cb82 */ /* 0x000ef00000000a00 */
[----:B------:R-:W4:Y:S01]  /*2610*/  @!P2 LDC.64 R2, c[0x0][0x220] ;  /* 0x00008800ff02ab82 */ /* 0x000f220000000a00 */
[----:B-1----:R-:W-:-:S04]  /*2620*/  @!P5 LEA R10, P0, R14, R10, 0x1 ;  /* 0x0000000a0e0ad211 */ /* 0x002fc800078008ff */
[C-C-:B------:R-:W-:Y:S02]  /*2630*/  @!P5 LEA.HI.X R11, R14.reuse, R11, R13.reuse, 0x1, P0 ;  /* 0x0000000b0e0bd211 */ /* 0x140fe400000f0c0d */
        /* <DEDUP_REMOVED lines=28> */
.L_x_430:
[----:B------:R-:W-:Y:S05]  /*2800*/  BSYNC B0 ;  /* 0x0000000000007941 */ /* 0x000fea0003800000 */
.L_x_429:
        /* <DEDUP_REMOVED lines=15> */
[----:B--2---:R-:W2:Y:S01]  /*2900*/  @!P5 LDC.64 R10, c[0x0][0x220] ;  /* 0x00008800ff0adb82 */ /* 0x004ea20000000a00 */
        /* <DEDUP_REMOVED lines=33> */
.L_x_432:
[----:B------:R-:W-:Y:S05]  /*2b20*/  BSYNC B0 ;  /* 0x0000000000007941 */ /* 0x000fea0003800000 */
.L_x_431:
        /* <DEDUP_REMOVED lines=227> */
[C---:B------:R-:W-:Y:S06]  /*3960*/  HMMA.16816.F32.BF16 R64, R76.reuse, R72, R64 ;  /* 0x000000484c40723c */ /* 0x040fec0000041840 */
        /* <DEDUP_REMOVED lines=12> */
[C---:B------:R-:W-:Y:S01]  /*3a30*/  HMMA.16816.F32.BF16 R60, R48.reuse, R38, R60 ;  /* 0x00000026303c723c */ /* 0x040fe2000004183c */
        /* <DEDUP_REMOVED lines=9> */
[----:B------:R-:W-:Y:S01]  /*3ad0*/  ISETP.GE.AND P2, PT, R6, UR27, PT ;  /* 0x0000001b06007c0c */ /* 0x000fe2000bf46270 */
[C---:B------:R-:W-:Y:S01]  /*3ae0*/  IMAD.IADD R38, R7.reuse, 0x1, -R32 ;  /* 0x0000000107267824 */ /* 0x040fe200078e0a20 */
[----:B------:R-:W-:Y:S01]  /*3af0*/  ISETP.GE.AND P3, PT, R32, UR27, PT ;  /* 0x0000001b20007c0c */ /* 0x000fe2000bf66270 */
[----:B------:R-:W-:Y:S01]  /*3b00*/  IMAD.IADD R36, R7, 0x1, -R3 ;  /* 0x0000000107247824 */ /* 0x000fe200078e0a03 */
[----:B------:R-:W-:Y:S01]  /*3b10*/  HMMA.16816.F32.BF16 R16, R48, R42, R16 ;  /* 0x0000002a3010723c */ /* 0x000fe20000041810 */
[----:B------:R-:W-:Y:S01]  /*3b20*/  ISETP.GE.AND P6, PT, R3, UR27, PT ;  /* 0x0000001b03007c0c */ /* 0x000fe2000bfc6270 */
[C---:B------:R-:W-:Y:S01]  /*3b30*/  VIADD R39, R6.reuse, 0x29 ;  /* 0x0000002906277836 */ /* 0x040fe20000000000 */
[----:B------:R-:W-:Y:S01]  /*3b40*/  IABS R38, R38 ;  /* 0x0000002600267213 */ /* 0x000fe20000000000 */
[C---:B------:R-:W-:Y:S01]  /*3b50*/  VIADD R40, R6.reuse, 0x39 ;  /* 0x0000003906287836 */ /* 0x040fe20000000000 */
[----:B------:R-:W-:Y:S01]  /*3b60*/  IABS R36, R36 ;  /* 0x0000002400247213 */ /* 0x000fe20000000000 */
[----:B--2---:R-:W-:Y:S01]  /*3b70*/  HMMA.16816.F32.BF16 R60, R8, R26, R60 ;  /* 0x0000001a083c723c */ /* 0x004fe2000004183c */
[----:B------:R-:W-:Y:S01]  /*3b80*/  I2FP.F32.S32 R38, R38 ;  /* 0x0000002600267245 */ /* 0x000fe20000201400 */
[----:B------:R-:W-:Y:S01]  /*3b90*/  VIADD R42, R6, 0x38 ;  /* 0x00000038062a7836 */ /* 0x000fe20000000000 */
[----:B------:R-:W-:-:S03]  /*3ba0*/  I2FP.F32.S32 R36, R36 ;  /* 0x0000002400247245 */ /* 0x000fc60000201400 */
[C---:B------:R-:W-:Y:S01]  /*3bb0*/  HMMA.16816.F32.BF16 R64, R8.reuse, R24, R64 ;  /* 0x000000180840723c */ /* 0x040fe20000041840 */
[----:B------:R-:W-:Y:S02]  /*3bc0*/  VIADD R26, R6, 0x1 ;  /* 0x00000001061a7836 */ /* 0x000fe40000000000 */
[----:B------:R-:W-:Y:S01]  /*3bd0*/  FFMA.FTZ R36, R36, -UR5, R45 ;  /* 0x8000000524247c23 */ /* 0x000fe2000801002d */
[----:B------:R-:W-:Y:S02]  /*3be0*/  VIADD R27, R6, 0x19 ;  /* 0x00000019061b7836 */ /* 0x000fe40000000000 */
[C---:B------:R-:W-:Y:S01]  /*3bf0*/  IMAD.IADD R33, R7.reuse, 0x1, -R26 ;  /* 0x0000000107217824 */ /* 0x040fe200078e0a1a */
[C---:B----4-:R-:W-:Y:S01]  /*3c00*/  HMMA.16816.F32.BF16 R20, R8.reuse, R52, R20 ;  /* 0x000000340814723c */ /* 0x050fe20000041814 */
[C---:B------:R-:W-:Y:S01]  /*3c10*/  IMAD.IADD R24, R7.reuse, 0x1, -R6 ;  /* 0x0000000107187824 */ /* 0x040fe200078e0a06 */
[----:B------:R-:W-:Y:S01]  /*3c20*/  ISETP.GE.AND P1, PT, R26, UR27, PT ;  /* 0x0000001b1a007c0c */ /* 0x000fe2000bf26270 */
[C---:B------:R-:W-:Y:S01]  /*3c30*/  VIADD R25, R6.reuse, 0x8 ;  /* 0x0000000806197836 */ /* 0x040fe20000000000 */
[----:B------:R-:W-:Y:S01]  /*3c40*/  IABS R33, R33 ;  /* 0x0000002100217213 */ /* 0x000fe20000000000 */
[----:B------:R-:W-:Y:S01]  /*3c50*/  VIADD R45, R6, 0x30 ;  /* 0x00000030062d7836 */ /* 0x000fe20000000000 */
[----:B------:R-:W-:Y:S01]  /*3c60*/  IABS R24, R24 ;  /* 0x0000001800187213 */ /* 0x000fe20000000000 */
[----:B------:R-:W-:Y:S01]  /*3c70*/  HMMA.16816.F32.BF16 R16, R8, R54, R16 ;  /* 0x000000360810723c */ /* 0x000fe20000041810 */
[----:B------:R-:W-:Y:S01]  /*3c80*/  I2FP.F32.S32 R33, R33 ;  /* 0x0000002100217245 */ /* 0x000fe20000201400 */
[----:B------:R-:W-:Y:S01]  /*3c90*/  IMAD.IADD R37, R7, 0x1, -R25 ;  /* 0x0000000107257824 */ /* 0x000fe200078e0a19 */
[----:B------:R-:W-:Y:S01]  /*3ca0*/  I2FP.F32.S32 R24, R24 ;  /* 0x0000001800187245 */ /* 0x000fe20000201400 */
[----:B------:R-:W-:Y:S01]  /*3cb0*/  BAR.SYNC.DEFER_BLOCKING 0x0 ;  /* 0x0000000000007b1d */ /* 0x000fe20000010000 */
[----:B------:R-:W-:Y:S01]  /*3cc0*/  ISETP.GE.AND P0, PT, R25, UR27, PT ;  /* 0x0000001b19007c0c */ /* 0x000fe2000bf06270 */
[----:B------:R-:W-:Y:S01]  /*3cd0*/  HMMA.16816.F32.BF16 R68, R48, R34, R68 ;  /* 0x000000223044723c */ /* 0x000fe20000041844 */
[----:B------:R-:W-:Y:S01]  /*3ce0*/  FFMA.FTZ R33, R33, -UR5, R29 ;  /* 0x8000000521217c23 */ /* 0x000fe2000801001d */
[----:B------:R-:W-:Y:S01]  /*3cf0*/  IMAD.IADD R29, R7, 0x1, -R27 ;  /* 0x00000001071d7824 */ /* 0x000fe200078e0a1b */
[----:B------:R-:W-:-:S02]  /*3d00*/  IABS R37, R37 ;  /* 0x0000002500257213 */ /* 0x000fc40000000000 */
[----:B------:R-:W-:Y:S01]  /*3d10*/  FSEL R36, R36, -INF , !P6 ;  /* 0xff80000024247808 */ /* 0x000fe20007000000 */
[----:B-1----:R-:W-:Y:S01]  /*3d20*/  HMMA.16816.F32.BF16 R56, R8, R12, R56 ;  /* 0x0000000c0838723c */ /* 0x002fe20000041838 */
[C---:B------:R-:W-:Y:S01]  /*3d30*/  VIADD R35, R6.reuse, 0x10 ;  /* 0x0000001006237836 */ /* 0x040fe20000000000 */
[----:B------:R-:W-:Y:S01]  /*3d40*/  IABS R29, R29 ;  /* 0x0000001d001d7213 */ /* 0x000fe20000000000 */
[----:B------:R-:W-:Y:S01]  /*3d50*/  VIADD R34, R6, 0x11 ;  /* 0x0000001106227836 */ /* 0x000fe20000000000 */
[----:B------:R-:W-:Y:S02]  /*3d60*/  I2FP.F32.S32 R37, R37 ;  /* 0x0000002500257245 */ /* 0x000fe40000201400 */
[----:B------:R-:W-:Y:S01]  /*3d70*/  I2FP.F32.S32 R29, R29 ;  /* 0x0000001d001d7245 */ /* 0x000fe20000201400 */
[----:B------:R-:W-:Y:S01]  /*3d80*/  FFMA.FTZ R13, R24, -UR5, R28 ;  /* 0x80000005180d7c23 */ /* 0x000fe2000801001c */
[----:B------:R-:W-:Y:S01]  /*3d90*/  IMAD.IADD R12, R7, 0x1, -R35 ;  /* 0x00000001070c7824 */ /* 0x000fe200078e0a23 */
[----:B------:R-:W-:Y:S01]  /*3da0*/  ISETP.GE.AND P5, PT, R35, UR27, PT ;  /* 0x0000001b23007c0c */ /* 0x000fe2000bfa6270 */
[C---:B------:R-:W-:Y:S01]  /*3db0*/  IMAD.IADD R28, R7.reuse, 0x1, -R34 ;  /* 0x00000001071c7824 */ /* 0x040fe200078e0a22 */
[----:B------:R-:W-:Y:S01]  /*3dc0*/  ISETP.GE.AND P4, PT, R34, UR27, PT ;  /* 0x0000001b22007c0c */ /* 0x000fe2000bf86270 */
[----:B------:R-:W-:Y:S01]  /*3dd0*/  VIADD R24, R7, 0x8 ;  /* 0x0000000807187836 */ /* 0x000fe20000000000 */
[----:B------:R-:W-:Y:S01]  /*3de0*/  IABS R12, R12 ;  /* 0x0000000c000c7213 */ /* 0x000fe20000000000 */
[----:B------:R-:W-:Y:S01]  /*3df0*/  FFMA.FTZ R37, R37, -UR5, R44 ;  /* 0x8000000525257c23 */ /* 0x000fe2000801002c */
[----:B------:R-:W-:Y:S01]  /*3e00*/  IABS R28, R28 ;  /* 0x0000001c001c7213 */ /* 0x000fe20000000000 */
[C---:B------:R-:W-:Y:S01]  /*3e10*/  IMAD.IADD R26, R24.reuse, 0x1, -R26 ;  /* 0x00000001181a7824 */ /* 0x040fe200078e0a1a */
[----:B------:R-:W-:Y:S01]  /*3e20*/  I2FP.F32.S32 R12, R12 ;  /* 0x0000000c000c7245 */ /* 0x000fe20000201400 */
[C---:B------:R-:W-:Y:S01]  /*3e30*/  IMAD.IADD R25, R24.reuse, 0x1, -R25 ;  /* 0x0000000118197824 */ /* 0x040fe200078e0a19 */
[----:B------:R-:W-:Y:S01]  /*3e40*/  I2FP.F32.S32 R28, R28 ;  /* 0x0000001c001c7245 */ /* 0x000fe20000201400 */
[----:B------:R-:W-:Y:S01]  /*3e50*/  IMAD.IADD R35, R24, 0x1, -R35 ;  /* 0x0000000118237824 */ /* 0x000fe200078e0a23 */
[----:B------:R-:W-:Y:S01]  /*3e60*/  IABS R26, R26 ;  /* 0x0000001a001a7213 */ /* 0x000fe20000000000 */
[----:B------:R-:W-:Y:S01]  /*3e70*/  FFMA.FTZ R12, R12, -UR5, R20 ;  /* 0x800000050c0c7c23 */ /* 0x000fe20008010014 */
[----:B------:R-:W-:Y:S01]  /*3e80*/  FFMA.FTZ R20, R38, -UR5, R16 ;  /* 0x8000000526147c23 */ /* 0x000fe20008010010 */
[----:B------:R-:W-:Y:S01]  /*3e90*/  FFMA.FTZ R21, R28, -UR5, R21 ;  /* 0x800000051c157c23 */ /* 0x000fe20008010015 */
[----:B------:R-:W-:-:S02]  /*3ea0*/  IMAD.IADD R28, R24, 0x1, -R6 ;  /* 0x00000001181c7824 */ /* 0x000fc400078e0a06 */
[----:B------:R-:W-:Y:S01]  /*3eb0*/  FFMA.FTZ R16, R29, -UR5, R17 ;  /* 0x800000051d107c23 */ /* 0x000fe20008010011 */
[----:B------:R-:W-:Y:S01]  /*3ec0*/  VIADD R17, R6, 0x20 ;  /* 0x0000002006117836 */ /* 0x000fe20000000000 */
[----:B------:R-:W-:Y:S01]  /*3ed0*/  I2FP.F32.S32 R26, R26 ;  /* 0x0000001a001a7245 */ /* 0x000fe20000201400 */
[C---:B------:R-:W-:Y:S01]  /*3ee0*/  IMAD.IADD R29, R24.reuse, 0x1, -R3 ;  /* 0x00000001181d7824 */ /* 0x040fe200078e0a03 */
[----:B------:R-:W-:Y:S01]  /*3ef0*/  IABS R28, R28 ;  /* 0x0000001c001c7213 */ /* 0x000fe20000000000 */
[----:B------:R-:W-:Y:S01]  /*3f00*/  IMAD.IADD R38, R7, 0x1, -R17 ;  /* 0x0000000107267824 */ /* 0x000fe200078e0a11 */
[----:B------:R-:W-:Y:S01]  /*3f10*/  IABS R25, R25 ;  /* 0x0000001900197213 */ /* 0x000fe20000000000 */
[----:B------:R-:W-:Y:S01]  /*3f20*/  IMAD.IADD R32, R24, 0x1, -R32 ;  /* 0x0000000118207824 */ /* 0x000fe200078e0a20 */
[----:B------:R-:W-:Y:S01]  /*3f30*/  I2FP.F32.S32 R28, R28 ;  /* 0x0000001c001c7245 */ /* 0x000fe20000201400 */
[----:B------:R-:W-:Y:S01]  /*3f40*/  FFMA.FTZ R26, R26, -UR5, R31 ;  /* 0x800000051a1a7c23 */ /* 0x000fe2000801001f */
[----:B------:R-:W-:Y:S01]  /*3f50*/  IABS R3, R38 ;  /* 0x0000002600037213 */ /* 0x000fe20000000000 */
[----:B------:R-:W-:Y:S01]  /*3f60*/  IMAD.IADD R34, R24, 0x1, -R34 ;  /* 0x0000000118227824 */ /* 0x000fe200078e0a22 */
[----:B------:R-:W-:Y:S01]  /*3f70*/  IABS R29, R29 ;  /* 0x0000001d001d7213 */ /* 0x000fe20000000000 */
[----:B------:R-:W-:Y:S01]  /*3f80*/  FFMA.FTZ R30, R28, -UR5, R30 ;  /* 0x800000051c1e7c23 */ /* 0x000fe2000801001e */
[----:B------:R-:W-:Y:S01]  /*3f90*/  I2FP.F32.S32 R3, R3 ;  /* 0x0000000300037245 */ /* 0x000fe20000201400 */
[----:B------:R-:W-:Y:S01]  /*3fa0*/  HMMA.16816.F32.BF16 R68, R8, R14, R68 ;  /* 0x0000000e0844723c */ /* 0x000fe20000041844 */
[----:B------:R-:W-:Y:S01]  /*3fb0*/  I2FP.F32.S32 R38, R25 ;  /* 0x0000001900267245 */ /* 0x000fe20000201400 */
[----:B------:R-:W-:Y:S01]  /*3fc0*/  VIADD R44, R6, 0x31 ;  /* 0x00000031062c7836 */ /* 0x000fe20000000000 */
[----:B------:R-:W-:Y:S01]  /*3fd0*/  IABS R35, R35 ;  /* 0x0000002300237213 */ /* 0x000fe20000000000 */
[----:B------:R-:W-:Y:S01]  /*3fe0*/  FFMA.FTZ R64, R3, -UR5, R64 ;  /* 0x8000000503407c23 */ /* 0x000fe20008010040 */
[----:B------:R-:W-:-:S02]  /*3ff0*/  IABS R32, R32 ;  /* 0x0000002000207213 */ /* 0x000fc40000000000 */
[----:B------:R-:W-:Y:S02]  /*4000*/  FSEL R31, R30, -INF , !P2 ;  /* 0xff8000001e1f7808 */ /* 0x000fe40005000000 */
[----:B------:R-:W-:Y:S02]  /*4010*/  FSEL R33, R33, -INF , !P1 ;  /* 0xff80000021217808 */ /* 0x000fe40004800000 */
[----:B------:R-:W-:Y:S01]  /*4020*/  FSEL R30, R26, -INF , !P1 ;  /* 0xff8000001a1e7808 */ /* 0x000fe20004800000 */
[----:B------:R-:W-:Y:S01]  /*4030*/  IMAD.IADD R26, R7, 0x1, -R39 ;  /* 0x00000001071a7824 */ /* 0x000fe200078e0a27 */
[----:B------:R-:W-:Y:S01]  /*4040*/  I2FP.F32.S32 R25, R29 ;  /* 0x0000001d00197245 */ /* 0x000fe20000201400 */
[----:B------:R-:W-:Y:S01]  /*4050*/  FFMA.FTZ R29, R38, -UR5, R46 ;  /* 0x80000005261d7c23 */ /* 0x000fe2000801002e */
[----:B------:R-:W-:Y:S01]  /*4060*/  FSEL R3, R13, -INF , !P2 ;  /* 0xff8000000d037808 */ /* 0x000fe20005000000 */
[----:B------:R-:W-:Y:S01]  /*4070*/  IMAD.IADD R38, R7, 0x1, -R40 ;  /* 0x0000000107267824 */ /* 0x000fe200078e0a28 */
[----:B------:R-:W-:Y:S01]  /*4080*/  ISETP.GE.AND P1, PT, R17, UR27, PT ;  /* 0x0000001b11007c0c */ /* 0x000fe2000bf26270 */
[C---:B------:R-:W-:Y:S01]  /*4090*/  IMAD.IADD R17, R24.reuse, 0x1, -R17 ;  /* 0x0000000118117824 */ /* 0x040fe200078e0a11 */
[----:B------:R-:W-:Y:S01]  /*40a0*/  ISETP.GE.AND P2, PT, R27, UR27, PT ;  /* 0x0000001b1b007c0c */ /* 0x000fe2000bf46270 */
[----:B------:R-:W-:Y:S01]  /*40b0*/  IMAD.IADD R27, R24, 0x1, -R27 ;  /* 0x00000001181b7824 */ /* 0x000fe200078e0a1b */
        /* <DEDUP_REMOVED lines=8> */
[----:B------:R-:W-:Y:S01]  /*4140*/  I2FP.F32.S32 R34, R34 ;  /* 0x0000002200227245 */ /* 0x000fe20000201400 */
[----:B------:R-:W-:Y:S01]  /*4150*/  IMAD.IADD R32, R7, 0x1, -R35 ;  /* 0x0000000107207824 */ /* 0x000fe200078e0a23 */
[----:B------:R-:W-:Y:S01]  /*4160*/  FSEL R37, R37, -INF , !P0 ;  /* 0xff80000025257808 */ /* 0x000fe20004000000 */
[----:B------:R-:W-:Y:S01]  /*4170*/  IMAD.IADD R22, R7, 0x1, -R42 ;  /* 0x0000000107167824 */ /* 0x000fe200078e0a2a */
[----:B------:R-:W-:-:S02]  /*4180*/  FSEL R29, R29, -INF , !P0 ;  /* 0xff8000001d1d7808 */ /* 0x000fc40004000000 */
[----:B------:R-:W-:Y:S02]  /*4190*/  IABS R27, R27 ;  /* 0x0000001b001b7213 */ /* 0x000fe40000000000 */
[----:B------:R-:W-:Y:S01]  /*41a0*/  ISETP.GE.AND P0, PT, R35, UR27, PT ;  /* 0x0000001b23007c0c */ /* 0x000fe2000bf06270 */
[----:B------:R-:W-:Y:S01]  /*41b0*/  IMAD.IADD R35, R24, 0x1, -R35 ;  /* 0x0000000118237824 */ /* 0x000fe200078e0a23 */
[----:B------:R-:W-:Y:S01]  /*41c0*/  I2FP.F32.S32 R25, R17 ;  /* 0x0000001100197245 */ /* 0x000fe20000201400 */
[----:B------:R-:W-:Y:S01]  /*41d0*/  FFMA.FTZ R17, R34, -UR5, R23 ;  /* 0x8000000522117c23 */ /* 0x000fe20008010017 */
[----:B------:R-:W-:Y:S01]  /*41e0*/  I2FP.F32.S32 R27, R27 ;  /* 0x0000001b001b7245 */ /* 0x000fe20000201400 */
[----:B------:R-:W-:Y:S01]  /*41f0*/  VIADD R34, R6, 0x28 ;  /* 0x0000002806227836 */ /* 0x000fe20000000000 */
[----:B------:R-:W-:Y:S01]  /*4200*/  IABS R32, R32 ;  /* 0x0000002000207213 */ /* 0x000fe20000000000 */
[----:B------:R-:W-:Y:S01]  /*4210*/  FFMA.FTZ R66, R25, -UR5, R66 ;  /* 0x8000000519427c23 */ /* 0x000fe20008010042 */
[----:B------:R-:W-:Y:S01]  /*4220*/  IABS R35, R35 ;  /* 0x0000002300237213 */ /* 0x000fe20000000000 */
[----:B------:R-:W-:Y:S01]  /*4230*/  FFMA.FTZ R41, R27, -UR5, R19 ;  /* 0x800000051b297c23 */ /* 0x000fe20008010013 */
[----:B------:R-:W-:Y:S01]  /*4240*/  FSEL R28, R28, -INF , !P6 ;  /* 0xff8000001c1c7808 */ /* 0x000fe20007000000 */
[C-C-:B------:R-:W-:Y:S01]  /*4250*/  IMAD.IADD R27, R7.reuse, 0x1, -R34.reuse ;  /* 0x00000001071b7824 */ /* 0x140fe200078e0a22 */
[----:B------:R-:W-:Y:S01]  /*4260*/  ISETP.GE.AND P6, PT, R34, UR27, PT ;  /* 0x0000001b22007c0c */ /* 0x000fe2000bfc6270 */
[----:B------:R-:W-:Y:S01]  /*4270*/  IMAD.IADD R34, R24, 0x1, -R34 ;  /* 0x0000000118227824 */ /* 0x000fe200078e0a22 */
[----:B------:R-:W-:Y:S01]  /*4280*/  I2FP.F32.S32 R32, R32 ;  /* 0x0000002000207245 */ /* 0x000fe20000201400 */
[C---:B------:R-:W-:Y:S01]  /*4290*/  IMAD.IADD R25, R7.reuse, 0x1, -R45 ;  /* 0x0000000107197824 */ /* 0x040fe200078e0a2d */
[----:B------:R-:W-:Y:S01]  /*42a0*/  I2FP.F32.S32 R35, R35 ;  /* 0x0000002300237245 */ /* 0x000fe20000201400 */
[----:B------:R-:W-:Y:S01]  /*42b0*/  IMAD.IADD R23, R7, 0x1, -R44 ;  /* 0x0000000107177824 */ /* 0x000fe200078e0a2c */
[----:B------:R-:W-:Y:S01]  /*42c0*/  FSEL R19, R12, -INF , !P5 ;  /* 0xff8000000c137808 */ /* 0x000fe20006800000 */
[----:B------:R-:W-:Y:S01]  /*42d0*/  FFMA.FTZ R65, R32, -UR5, R65 ;  /* 0x8000000520417c23 */ /* 0x000fe20008010041 */
[----:B------:R-:W-:Y:S01]  /*42e0*/  FSEL R13, R13, -INF , !P5 ;  /* 0xff8000000d0d7808 */ /* 0x000fe20006800000 */
[----:B------:R-:W-:Y:S01]  /*42f0*/  FFMA.FTZ R67, R35, -UR5, R67 ;  /* 0x8000000523437c23 */ /* 0x000fe20008010043 */
[----:B------:R-:W-:-:S02]  /*4300*/  FSEL R12, R17, -INF , !P4 ;  /* 0xff800000110c7808 */ /* 0x000fc40006000000 */
[----:B------:R-:W-:Y:S02]  /*4310*/  FSEL R16, R16, -INF , !P2 ;  /* 0xff80000010107808 */ /* 0x000fe40005000000 */
[----:B------:R-:W-:Y:S02]  /*4320*/  FSEL R6, R41, -INF , !P2 ;  /* 0xff80000029067808 */ /* 0x000fe40005000000 */
[----:B------:R-:W-:Y:S01]  /*4330*/  ISETP.GE.AND P5, PT, R39, UR27, PT ;  /* 0x0000001b27007c0c */ /* 0x000fe2000bfa6270 */
[C---:B------:R-:W-:Y:S01]  /*4340*/  IMAD.IADD R39, R24.reuse, 0x1, -R39 ;  /* 0x0000000118277824 */ /* 0x040fe200078e0a27 */
[----:B------:R-:W-:Y:S01]  /*4350*/  FSEL R18, R21, -INF , !P4 ;  /* 0xff80000015127808 */ /* 0x000fe20006000000 */
[----:B------:R-:W-:Y:S01]  /*4360*/  IMAD.IADD R21, R24, 0x1, -R45 ;  /* 0x0000000118157824 */ /* 0x000fe200078e0a2d */
[----:B------:R-:W-:Y:S01]  /*4370*/  FSEL R17, R20, -INF , !P3 ;  /* 0xff80000014117808 */ /* 0x000fe20005800000 */
[----:B------:R-:W-:Y:S01]  /*4380*/  IMAD.IADD R20, R24, 0x1, -R44 ;  /* 0x0000000118147824 */ /* 0x000fe200078e0a2c */
[----:B------:R-:W-:Y:S01]  /*4390*/  ISETP.GE.AND P2, PT, R42, UR27, PT ;  /* 0x0000001b2a007c0c */ /* 0x000fe2000bf46270 */
[C---:B------:R-:W-:Y:S01]  /*43a0*/  IMAD.IADD R42, R24.reuse, 0x1, -R42 ;  /* 0x00000001182a7824 */ /* 0x040fe200078e0a2a */
[----:B------:R-:W-:Y:S01]  /*43b0*/  IABS R34, R34 ;  /* 0x0000002200227213 */ /* 0x000fe20000000000 */
[----:B------:R-:W-:Y:S01]  /*43c0*/  IMAD.IADD R24, R24, 0x1, -R40 ;  /* 0x0000000118187824 */ /* 0x000fe200078e0a28 */
[----:B------:R-:W-:-:S02]  /*43d0*/  FSEL R185, R65, -INF , !P0 ;  /* 0xff80000041b97808 */ /* 0x000fc40004000000 */
[----:B------:R-:W-:Y:S02]  /*43e0*/  I2FP.F32.S32 R34, R34 ;  /* 0x0000002200227245 */ /* 0x000fe40000201400 */
[----:B------:R-:W-:Y:S02]  /*43f0*/  FSEL R189, R67, -INF , !P0 ;  /* 0xff80000043bd7808 */ /* 0x000fe40004000000 */
[----:B------:R-:W-:Y:S01]  /*4400*/  PLOP3.LUT P0, PT, PT, PT, UP0, 0x80, 0x0 ;  /* 0x000000000000781c */ /* 0x000fe20003f0f008 */
[----:B------:R-:W-:Y:S01]  /*4410*/  FFMA.FTZ R62, R34, -UR5, R62 ;  /* 0x80000005223e7c23 */ /* 0x000fe2000801003e */
        /* <DEDUP_REMOVED lines=36> */
[----:B------:R-:W-:Y:S02]  /*4660*/  ISETP.GE.AND P4, PT, R45, UR27, PT ;  /* 0x0000001b2d007c0c */ /* 0x000fe4000bf86270 */
[----:B------:R-:W-:Y:S02]  /*4670*/  ISETP.GE.AND P3, PT, R44, UR27, PT ;  /* 0x0000001b2c007c0c */ /* 0x000fe4000bf66270 */
[----:B------:R-:W-:Y:S02]  /*4680*/  ISETP.GE.AND P1, PT, R40, UR27, PT ;  /* 0x0000001b28007c0c */ /* 0x000fe4000bf26270 */
        /* <DEDUP_REMOVED lines=11> */
[----:B------:R-:W-:Y:S01]  /*4740*/  FSEL R32, R32, -INF , !P1 ;  /* 0xff80000020207808 */ /* 0x000fe20004800000 */
[----:B------:R-:W-:Y:S06]  /*4750*/  @!P0 BRA `(.L_x_433) ;  /* 0x0000000400448947 */ /* 0x000fec0003800000 */
        /* <DEDUP_REMOVED lines=29> */
[----:B------:R-:W-:-:S03]  /*4930*/  @!P5 LEA.HI.X R21, R38, R21, R5, 0x1, P2 ;  /* 0x000000152615d211 */ /* 0x000fc600010f0c05 */
[----:B------:R-:W4:Y:S01]  /*4940*/  @!P4 LDC.64 R24, c[0x0][0x218] ;  /* 0x00008600ff18cb82 */ /* 0x000f220000000a00 */
[C---:B-----5:R-:W-:Y:S01]  /*4950*/  @!P3 LEA R40, P1, R38.reuse, R10, 0x1 ;  /* 0x0000000a2628b211 */ /* 0x060fe200078208ff */
        /* <DEDUP_REMOVED lines=47> */
.L_x_435:
[----:B------:R-:W-:Y:S05]  /*4c50*/  BSYNC B0 ;  /* 0x0000000000007941 */ /* 0x000fea0003800000 */
.L_x_434:
[----:B------:R-:W0:Y:S02]  /*4c60*/  LDGDEPBAR ;  /* 0x00000000000079af */ /* 0x000e240000000000 */
.L_x_433:
[----:B------:R-:W-:Y:S01]  /*4c70*/  FMNMX.FTZ R10, R3, R33, !PT ;  /* 0x00000021030a7209 */ /* 0x000fe20007810000 */
        /* <DEDUP_REMOVED lines=31> */
[----:B-12---:R-:W1:Y:S03]  /*4e70*/  SHFL.BFLY PT, R9, R10, 0x2, 0x1f ;  /* 0x0c401f000a097f89 */ /* 0x006e6600000e0000 */
        /* <DEDUP_REMOVED lines=14> */
[----:B------:R-:W-:Y:S04]  /*4f60*/  LDSM.16.MT88.4 R120, [R212+0x1c000] ;  /* 0x01c00000d478783b */ /* 0x000fe80000004200 */
[----:B------:R-:W-:Y:S04]  /*4f70*/  LDSM.16.MT88.4 R20, [R213+0x18800] ;  /* 0x01880000d514783b */ /* 0x000fe80000004200 */
[----:B------:R-:W-:Y:S01]  /*4f80*/  LDSM.16.MT88.4 R64, [R216+0x1a000] ;  /* 0x01a00000d840783b */ /* 0x000fe20000004200 */
[----:B-1----:R-:W-:-:S03]  /*4f90*/  FMNMX.FTZ R164, R9, R164, !PT ;  /* 0x000000a409a47209 */ /* 0x002fc60007810000 */
[----:B------:R-:W-:Y:S01]  /*4fa0*/  LDSM.16.MT88.4 R96, [R216+0x1c000] ;  /* 0x01c00000d860783b */ /* 0x000fe20000004200 */
[C---:B------:R-:W-:Y:S01]  /*4fb0*/  FSETP.NEU.FTZ.AND P1, PT, R164.reuse, -INF , PT ;  /* 0xff800000a400780b */ /* 0x040fe20003f3d000 */
[----:B------:R-:W-:Y:S02]  /*4fc0*/  FMUL.FTZ R194, R164, UR6 ;  /* 0x00000006a4c27c20 */ /* 0x000fe40008410000 */
[----:B------:R-:W-:Y:S03]  /*4fd0*/  LDSM.16.MT88.4 R104, [R214+0x1c000] ;  /* 0x01c00000d668783b */ /* 0x000fe60000004200 */
[----:B------:R-:W-:Y:S01]  /*4fe0*/  FSEL R194, R194, RZ, P1 ;  /* 0x000000ffc2c27208 */ /* 0x000fe20000800000 */
[----:B------:R-:W-:Y:S04]  /*4ff0*/  LDSM.16.MT88.4 R88, [R212+0x1a000] ;  /* 0x01a00000d458783b */ /* 0x000fe80000004200 */
[--C-:B------:R-:W-:Y:S01]  /*5000*/  FFMA.FTZ R181, R3, UR6, -R194.reuse ;  /* 0x0000000603b57c23 */ /* 0x100fe200080108c2 */
[----:B--2---:R-:W-:Y:S01]  /*5010*/  FMNMX.FTZ R3, R8, R5, !PT ;  /* 0x0000000508037209 */ /* 0x004fe20007810000 */
[--C-:B------:R-:W-:Y:S01]  /*5020*/  FFMA.FTZ R180, R33, UR6, -R194.reuse ;  /* 0x0000000621b47c23 */ /* 0x100fe200080108c2 */
[--C-:B------:R-:W-:Y:S01]  /*5030*/  FFMA.FTZ R178, R37, UR6, -R194.reuse ;  /* 0x0000000625b27c23 */ /* 0x100fe200080108c2 */
[--C-:B------:R-:W-:Y:S01]  /*5040*/  FFMA.FTZ R176, R36, UR6, -R194.reuse ;  /* 0x0000000624b07c23 */ /* 0x100fe200080108c2 */
[C---:B------:R-:W-:Y:S01]  /*5050*/  FSETP.NEU.FTZ.AND P1, PT, R3.reuse, -INF , PT ;  /* 0xff8000000300780b */ /* 0x040fe20003f3d000 */
[----:B------:R-:W-:Y:S01]  /*5060*/  FMUL.FTZ R33, R3, UR6 ;  /* 0x0000000603217c20 */ /* 0x000fe20008410000 */
[----:B------:R-:W-:Y:S01]  /*5070*/  MUFU.EX2 R181, R181 ;  /* 0x000000b500b57308 */ /* 0x000fe20000000800 */
[----:B------:R-:W1:Y:S01]  /*5080*/  LDSM.16.MT88.4 R8, [R216+0x18800] ;  /* 0x01880000d808783b */ /* 0x000e620000004200 */
[--C-:B------:R-:W-:Y:S01]  /*5090*/  FFMA.FTZ R175, R19, UR6, -R194.reuse ;  /* 0x0000000613af7c23 */ /* 0x100fe200080108c2 */
[--C-:B------:R-:W-:Y:S01]  /*50a0*/  FFMA.FTZ R173, R18, UR6, -R194.reuse ;  /* 0x0000000612ad7c23 */ /* 0x100fe200080108c2 */
[----:B------:R-:W-:Y:S01]  /*50b0*/  FSEL R33, R33, RZ, P1 ;  /* 0x000000ff21217208 */ /* 0x000fe20000800000 */
[--C-:B------:R-:W-:Y:S01]  /*50c0*/  FFMA.FTZ R172, R17, UR6, -R194.reuse ;  /* 0x0000000611ac7c23 */ /* 0x100fe200080108c2 */
[--C-:B------:R-:W-:Y:S01]  /*50d0*/  FFMA.FTZ R2, R16, UR6, -R194.reuse ;  /* 0x0000000610027c23 */ /* 0x100fe200080108c2 */
[----:B------:R-:W-:Y:S01]  /*50e0*/  LDSM.16.MT88.4 R112, [R213+0x1c000] ;  /* 0x01c00000d570783b */ /* 0x000fe20000004200 */
[----:B------:R-:W2:Y:S01]  /*50f0*/  MUFU.EX2 R180, R180 ;  /* 0x000000b400b47308 */ /* 0x000ea20000000800 */
[--C-:B------:R-:W-:Y:S01]  /*5100*/  FFMA.FTZ R182, R31, UR6, -R33.reuse ;  /* 0x000000061fb67c23 */ /* 0x100fe20008010821 */
        /* <DEDUP_REMOVED lines=8> */
[----:B------:R-:W4:Y:S01]  /*5190*/  LDSM.16.MT88.4 R12, [R214+0x18800] ;  /* 0x01880000d60c783b */ /* 0x000f220000004200 */
[--C-:B------:R-:W-:Y:S01]  /*51a0*/  FFMA.FTZ R184, R184, UR6, -R194.reuse ;  /* 0x00000006b8b87c23 */ /* 0x100fe200080108c2 */
[--C-:B------:R-:W-:Y:S01]  /*51b0*/  FFMA.FTZ R185, R185, UR6, -R194.reuse ;  /* 0x00000006b9b97c23 */ /* 0x100fe200080108c2 */
[--C-:B------:R-:W-:Y:S01]  /*51c0*/  FFMA.FTZ R186, R186, UR6, -R194.reuse ;  /* 0x00000006baba7c23 */ /* 0x100fe200080108c2 */
[----:B------:R-:W-:Y:S01]  /*51d0*/  LDSM.16.MT88.4 R16, [R212+0x18800] ;  /* 0x01880000d410783b */ /* 0x000fe20000004200 */
[--C-:B------:R-:W-:Y:S01]  /*51e0*/  FFMA.FTZ R187, R187, UR6, -R194.reuse ;  /* 0x00000006bbbb7c23 */ /* 0x100fe200080108c2 */
[----:B------:R-:W5:Y:S01]  /*51f0*/  MUFU.EX2 R176, R176 ;  /* 0x000000b000b07308 */ /* 0x000f620000000800 */
[----:B--2---:R-:W-:Y:S01]  /*5200*/  F2FP.BF16.F32.PACK_AB R144, R180, R181 ;  /* 0x000000b5b490723e */ /* 0x004fe200000010ff */
[----:B------:R-:W-:Y:S01]  /*5210*/  LDSM.16.MT88.4 R128, [R216+0x1e000] ;  /* 0x01e00000d880783b */ /* 0x000fe20000004200 */
[--C-:B------:R-:W-:Y:S01]  /*5220*/  FFMA.FTZ R188, R188, UR6, -R33.reuse ;  /* 0x00000006bcbc7c23 */ /* 0x100fe20008010821 */
[--C-:B------:R-:W-:Y:S01]  /*5230*/  FFMA.FTZ R189, R189, UR6, -R33.reuse ;  /* 0x00000006bdbd7c23 */ /* 0x100fe20008010821 */
[--C-:B------:R-:W-:Y:S01]  /*5240*/  FFMA.FTZ R190, R190, UR6, -R33.reuse ;  /* 0x00000006bebe7c23 */ /* 0x100fe20008010821 */
[----:B------:R-:W-:Y:S01]  /*5250*/  LDSM.16.MT88.4 R136, [R214+0x1e000] ;  /* 0x01e00000d688783b */ /* 0x000fe20000004200 */
[--C-:B------:R-:W-:Y:S01]  /*5260*/  FFMA.FTZ R191, R191, UR6, -R33.reuse ;  /* 0x00000006bfbf7c23 */ /* 0x100fe20008010821 */
[----:B------:R-:W-:Y:S01]  /*5270*/  MUFU.EX2 R182, R182 ;  /* 0x000000b600b67308 */ /* 0x000fe20000000800 */
[--C-:B------:R-:W-:Y:S01]  /*5280*/  FFMA.FTZ R225, R225, UR6, -R194.reuse ;  /* 0x00000006e1e17c23 */ /* 0x100fe200080108c2 */
[----:B------:R-:W-:Y:S01]  /*5290*/  LDSM.16.MT88.4 R152, [R213+0x1e000] ;  /* 0x01e00000d598783b */ /* 0x000fe20000004200 */
[--C-:B------:R-:W-:Y:S01]  /*52a0*/  FFMA.FTZ R224, R224, UR6, -R194.reuse ;  /* 0x00000006e0e07c23 */ /* 0x100fe200080108c2 */
[--C-:B------:R-:W-:Y:S01]  /*52b0*/  FFMA.FTZ R195, R195, UR6, -R194.reuse ;  /* 0x00000006c3c37c23 */ /* 0x100fe200080108c2 */
[----:B------:R-:W-:Y:S01]  /*52c0*/  FFMA.FTZ R248, R193, UR6, -R194 ;  /* 0x00000006c1f87c23 */ /* 0x000fe200080108c2 */
[----:B------:R-:W-:Y:S01]  /*52d0*/  LDSM.16.MT88.4 R28, [R212+0x1e000] ;  /* 0x01e00000d41c783b */ /* 0x000fe20000004200 */
[--C-:B------:R-:W-:Y:S01]  /*52e0*/  FFMA.FTZ R192, R192, UR6, -R33.reuse ;  /* 0x00000006c0c07c23 */ /* 0x100fe20008010821 */
[----:B------:R-:W2:Y:S01]  /*52f0*/  MUFU.EX2 R183, R183 ;  /* 0x000000b700b77308 */ /* 0x000ea20000000800 */
[----:B-----5:R-:W-:Y:S01]  /*5300*/  F2FP.BF16.F32.PACK_AB R146, R176, R178 ;  /* 0x000000b2b092723e */ /* 0x020fe200000010ff */
[----:B------:R-:W-:Y:S01]  /*5310*/  LDSM.16.MT88.4 R24, [R216+0x1a800] ;  /* 0x01a80000d818783b */ /* 0x000fe20000004200 */
[--C-:B------:R-:W-:Y:S01]  /*5320*/  FFMA.FTZ R193, R35, UR6, -R33.reuse ;  /* 0x0000000623c17c23 */ /* 0x100fe20008010821 */
[--C-:B------:R-:W-:Y:S01]  /*5330*/  FFMA.FTZ R194, R34, UR6, -R33.reuse ;  /* 0x0000000622c27c23 */ /* 0x100fe20008010821 */
[----:B------:R-:W-:Y:S01]  /*5340*/  FFMA.FTZ R247, R32, UR6, -R33 ;  /* 0x0000000620f77c23 */ /* 0x000fe20008010821 */
[----:B------:R-:W-:Y:S01]  /*5350*/  FADD.FTZ R180, R181, R180 ;  /* 0x000000b4b5b47221 */ /* 0x000fe20000010000 */
[----:B------:R-:W-:Y:S01]  /*5360*/  LDSM.16.MT88.4 R32, [R214+0x19800] ;  /* 0x01980000d620783b */ /* 0x000fe20000004200 */
[----:B------:R-:W5:Y:S02]  /*5370*/  MUFU.EX2 R179, R179 ;  /* 0x000000b300b37308 */ /* 0x000f640000000800 */
[----:B------:R-:W-:-:S04]  /*5380*/  FADD.FTZ R180, R178, R180 ;  /* 0x000000b4b2b47221 */ /* 0x000fc80000010000 */
[----:B------:R-:W-:Y:S02]  /*5390*/  FADD.FTZ R180, R176, R180 ;  /* 0x000000b4b0b47221 */ /* 0x000fe40000010000 */
[----:B------:R-:W3:Y:S01]  /*53a0*/  MUFU.EX2 R177, R177 ;  /* 0x000000b100b17308 */ /* 0x000ee20000000800 */
[----:B--2---:R-:W-:Y:S01]  /*53b0*/  F2FP.BF16.F32.PACK_AB R145, R183, R182 ;  /* 0x000000b6b791723e */ /* 0x004fe200000010ff */
[----:B------:R-:W-:-:S06]  /*53c0*/  FADD.FTZ R182, R182, R183 ;  /* 0x000000b7b6b67221 */ /* 0x000fcc0000010000 */
[----:B------:R-:W2:Y:S01]  /*53d0*/  MUFU.EX2 R175, R175 ;  /* 0x000000af00af7308 */ /* 0x000ea20000000800 */
[----:B-----5:R-:W-:-:S07]  /*53e0*/  FADD.FTZ R182, R179, R182 ;  /* 0x000000b6b3b67221 */ /* 0x020fce0000010000 */
[----:B------:R-:W5:Y:S01]  /*53f0*/  MUFU.EX2 R173, R173 ;  /* 0x000000ad00ad7308 */ /* 0x000f620000000800 */
[C---:B---3--:R-:W-:Y:S01]  /*5400*/  F2FP.BF16.F32.PACK_AB R147, R177.reuse, R179 ;  /* 0x000000b3b193723e */ /* 0x048fe200000010ff */
[----:B------:R-:W-:-:S06]  /*5410*/  FADD.FTZ R182, R177, R182 ;  /* 0x000000b6b1b67221 */ /* 0x000fcc0000010000 */
[----:B------:R-:W-:Y:S01]  /*5420*/  HMMA.16816.F32.BF16 R160, R144, R156, RZ ;  /* 0x0000009c90a0723c */ /* 0x000fe200000418ff */
[----:B------:R-:W-:Y:S01]  /*5430*/  MUFU.EX2 R172, R172 ;  /* 0x000000ac00ac7308 */ /* 0x000fe20000000800 */
[----:B--2---:R-:W-:-:S04]  /*5440*/  FADD.FTZ R180, R175, R180 ;  /* 0x000000b4afb47221 */ /* 0x004fc80000010000 */
[C---:B------:R-:W-:Y:S03]  /*5450*/  HMMA.16816.F32.BF16 R156, R144.reuse, R158, RZ ;  /* 0x0000009e909c723c */ /* 0x040fe600000418ff */
[----:B------:R-:W2:Y:S01]  /*5460*/  MUFU.EX2 R2, R2 ;  /* 0x0000000200027308 */ /* 0x000ea20000000800 */
[C---:B-----5:R-:W-:Y:S01]  /*5470*/  F2FP.BF16.F32.PACK_AB R4, R173.reuse, R175 ;  /* 0x000000afad04723e */ /* 0x060fe200000010ff */
[----:B------:R-:W-:Y:S01]  /*5480*/  FADD.FTZ R180, R173, R180 ;  /* 0x000000b4adb47221 */ /* 0x000fe20000010000 */
[C---:B------:R-:W-:Y:S05]  /*5490*/  HMMA.16816.F32.BF16 R36, R144.reuse, R40, RZ ;  /* 0x000000289024723c */ /* 0x040fea00000418ff */
[----:B------:R-:W3:Y:S01]  /*54a0*/  MUFU.EX2 R174, R174 ;  /* 0x000000ae00ae7308 */ /* 0x000ee20000000800 */
[C---:B------:R-:W-:Y:S06]  /*54b0*/  HMMA.16816.F32.BF16 R68, R144.reuse, R72, RZ ;  /* 0x000000489044723c */ /* 0x040fec00000418ff */
[----:B------:R-:W-:Y:S01]  /*54c0*/  HMMA.16816.F32.BF16 R40, R144, R42, RZ ;  /* 0x0000002a9028723c */ /* 0x000fe200000418ff */
[----:B------:R-:W5:Y:S01]  /*54d0*/  MUFU.EX2 R171, R171 ;  /* 0x000000ab00ab7308 */ /* 0x000f620000000800 */
[----:B--2---:R-:W-:Y:S01]  /*54e0*/  F2FP.BF16.F32.PACK_AB R6, R2, R172 ;  /* 0x000000ac0206723e */ /* 0x004fe200000010ff */
[----:B------:R-:W-:-:S03]  /*54f0*/  FADD.FTZ R172, R172, R180 ;  /* 0x000000b4acac7221 */ /* 0x000fc60000010000 */
[C---:B------:R-:W-:Y:S01]  /*5500*/  HMMA.16816.F32.BF16 R72, R144.reuse, R74, RZ ;  /* 0x0000004a9048723c */ /* 0x040fe200000418ff */
[----:B------:R-:W-:Y:S02]  /*5510*/  FADD.FTZ R172, R2, R172 ;  /* 0x000000ac02ac7221 */ /* 0x000fe40000010000 */
[----:B------:R-:W-:Y:S01]  /*5520*/  MUFU.EX2 R170, R170 ;  /* 0x000000aa00aa7308 */ /* 0x000fe20000000800 */
[----:B---3--:R-:W-:Y:S02]  /*5530*/  FADD.FTZ R182, R174, R182 ;  /* 0x000000b6aeb67221 */ /* 0x008fe40000010000 */
[C---:B------:R-:W-:Y:S05]  /*5540*/  HMMA.16816.F32.BF16 R44, R144.reuse, R48, RZ ;  /* 0x00000030902c723c */ /* 0x040fea00000418ff */
[----:B------:R-:W2:Y:S01]  /*5550*/  MUFU.EX2 R0, R0 ;  /* 0x0000000000007308 */ /* 0x000ea20000000800 */
[C---:B-----5:R-:W-:Y:S01]  /*5560*/  F2FP.BF16.F32.PACK_AB R5, R171.reuse, R174 ;  /* 0x000000aeab05723e */ /* 0x060fe200000010ff */
[----:B------:R-:W-:Y:S01]  /*5570*/  HMMA.16816.F32.BF16 R52, R144, R56, RZ ;  /* 0x000000389034723c */ /* 0x000fe200000418ff */
[----:B------:R-:W-:-:S05]  /*5580*/  FADD.FTZ R182, R171, R182 ;  /* 0x000000b6abb67221 */ /* 0x000fca0000010000 */
[C---:B------:R-:W-:Y:S01]  /*5590*/  HMMA.16816.F32.BF16 R48, R144.reuse, R50, RZ ;  /* 0x000000329030723c */ /* 0x040fe200000418ff */
[----:B------:R-:W-:Y:S05]  /*55a0*/  MUFU.EX2 R184, R184 ;  /* 0x000000b800b87308 */ /* 0x000fea0000000800 */
[----:B------:R-:W-:Y:S01]  /*55b0*/  HMMA.16816.F32.BF16 R56, R144, R58, RZ ;  /* 0x0000003a9038723c */ /* 0x000fe200000418ff */
[----:B--2---:R-:W-:Y:S02]  /*55c0*/  F2FP.BF16.F32.PACK_AB R7, R0, R170 ;  /* 0x000000aa0007723e */ /* 0x004fe400000010ff */
[----:B------:R-:W2:Y:S01]  /*55d0*/  MUFU.EX2 R185, R185 ;  /* 0x000000b900b97308 */ /* 0x000ea20000000800 */
[----:B------:R-:W-:-:S02]  /*55e0*/  FADD.FTZ R170, R170, R182 ;  /* 0x000000b6aaaa7221 */ /* 0x000fc40000010000 */
[----:B------:R-:W-:Y:S02]  /*55f0*/  HMMA.16816.F32.BF16 R76, R144, R80, RZ ;  /* 0x00000050904c723c */ /* 0x000fe400000418ff */
[----:B------:R-:W-:-:S04]  /*5600*/  FADD.FTZ R170, R0, R170 ;  /* 0x000000aa00aa7221 */ /* 0x000fc80000010000 */
[C---:B-1----:R-:W-:Y:S01]  /*5610*/  HMMA.16816.F32.BF16 R160, R4.reuse, R8, R160 ;  /* 0x0000000804a0723c */ /* 0x042fe200000418a0 */
[----:B------:R-:W-:Y:S05]  /*5620*/  MUFU.EX2 R186, R186 ;  /* 0x000000ba00ba7308 */ /* 0x000fea0000000800 */
[C---:B------:R-:W-:Y:S01]  /*5630*/  HMMA.16816.F32.BF16 R156, R4.reuse, R10, R156 ;  /* 0x0000000a049c723c */ /* 0x040fe2000004189c */
[----:B------:R-:W1:Y:S02]  /*5640*/  LDSM.16.MT88.4 R8, [R214+0x1a800] ;  /* 0x01a80000d608783b */ /* 0x000e640000004200 */
[----:B------:R-:W-:Y:S03]  /*5650*/  MUFU.EX2 R187, R187 ;  /* 0x000000bb00bb7308 */ /* 0x000fe60000000800 */
[C---:B----4-:R-:W-:Y:S05]  /*5660*/  HMMA.16816.F32.BF16 R36, R4.reuse, R12, R36 ;  /* 0x0000000c0424723c */ /* 0x050fea0000041824 */
[----:B------:R-:W-:Y:S01]  /*5670*/  MUFU.EX2 R188, R188 ;  /* 0x000000bc00bc7308 */ /* 0x000fe20000000800 */
[----:B------:R-:W-:Y:S01]  /*5680*/  HMMA.16816.F32.BF16 R40, R4, R14, R40 ;  /* 0x0000000e0428723c */ /* 0x000fe20000041828 */
[----:B------:R-:W3:Y:S05]  /*5690*/  LDSM.16.MT88.4 R12, [R213+0x1a800] ;  /* 0x01a80000d50c783b */ /* 0x000eea0000004200 */
[C---:B------:R-:W-:Y:S01]  /*56a0*/  HMMA.16816.F32.BF16 R116, R144.reuse, R120, RZ ;  /* 0x000000789074723c */ /* 0x040fe200000418ff */
[----:B------:R-:W4:Y:S05]  /*56b0*/  MUFU.EX2 R189, R189 ;  /* 0x000000bd00bd7308 */ /* 0x000f2a0000000800 */
[C---:B------:R-:W-:Y:S03]  /*56c0*/  HMMA.16816.F32.BF16 R80, R144.reuse, R82, RZ ;  /* 0x000000529050723c */ /* 0x040fe600000418ff */
[----:B------:R-:W-:Y:S03]  /*56d0*/  MUFU.EX2 R190, R190 ;  /* 0x000000be00be7308 */ /* 0x000fe60000000800 */
[----:B------:R-:W-:Y:S05]  /*56e0*/  HMMA.16816.F32.BF16 R120, R144, R122, RZ ;  /* 0x0000007a9078723c */ /* 0x000fea00000418ff */
[----:B------:R-:W5:Y:S01]  /*56f0*/  MUFU.EX2 R191, R191 ;  /* 0x000000bf00bf7308 */ /* 0x000f620000000800 */
[C---:B------:R-:W-:Y:S06]  /*5700*/  HMMA.16816.F32.BF16 R44, R4.reuse, R20, R44 ;  /* 0x00000014042c723c */ /* 0x040fec000004182c */
[C---:B-1----:R-:W-:Y:S01]  /*5710*/  HMMA.16816.F32.BF16 R68, R4.reuse, R8, R68 ;  /* 0x000000080444723c */ /* 0x042fe20000041844 */
[----:B------:R-:W1:Y:S05]  /*5720*/  MUFU.EX2 R225, R225 ;  /* 0x000000e100e17308 */ /* 0x000e6a0000000800 */
[C---:B------:R-:W-:Y:S01]  /*5730*/  HMMA.16816.F32.BF16 R72, R4.reuse, R10, R72 ;  /* 0x0000000a0448723c */ /* 0x040fe20000041848 */
[----:B------:R-:W2:Y:S02]  /*5740*/  LDSM.16.MT88.4 R8, [R212+0x1c800] ;  /* 0x01c80000d408783b */ /* 0x000ea40000004200 */
[----:B------:R-:W-:Y:S03]  /*5750*/  MUFU.EX2 R224, R224 ;  /* 0x000000e000e07308 */ /* 0x000fe60000000800 */
[C---:B------:R-:W-:Y:S01]  /*5760*/  HMMA.16816.F32.BF16 R48, R4.reuse, R22, R48 ;  /* 0x000000160430723c */ /* 0x040fe20000041830 */
[----:B------:R-:W4:Y:S04]  /*5770*/  LDSM.16.MT88.4 R20, [R216+0x1c800] ;  /* 0x01c80000d814783b */ /* 0x000f280000004200 */
[----:B------:R-:W-:Y:S01]  /*5780*/  MUFU.EX2 R195, R195 ;  /* 0x000000c300c37308 */ /* 0x000fe20000000800 */
[C---:B------:R-:W-:Y:S06]  /*5790*/  HMMA.16816.F32.BF16 R52, R4.reuse, R16, R52 ;  /* 0x000000100434723c */ /* 0x040fec0000041834 */
[C---:B------:R-:W-:Y:S01]  /*57a0*/  HMMA.16816.F32.BF16 R56, R4.reuse, R18, R56 ;  /* 0x000000120438723c */ /* 0x040fe20000041838 */
[----:B------:R-:W5:Y:S01]  /*57b0*/  LDSM.16.MT88.4 R16, [R214+0x1c800] ;  /* 0x01c80000d610783b */ /* 0x000f620000004200 */
[----:B------:R-:W-:Y:S04]  /*57c0*/  MUFU.EX2 R248, R248 ;  /* 0x000000f800f87308 */ /* 0x000fe80000000800 */
[C---:B---3--:R-:W-:Y:S04]  /*57d0*/  HMMA.16816.F32.BF16 R76, R4.reuse, R12, R76 ;  /* 0x0000000c044c723c */ /* 0x048fe8000004184c */
[----:B------:R-:W3:Y:S02]  /*57e0*/  MUFU.EX2 R192, R192 ;  /* 0x000000c000c07308 */ /* 0x000ee40000000800 */
[----:B------:R-:W-:Y:S01]  /*57f0*/  HMMA.16816.F32.BF16 R80, R4, R14, R80 ;  /* 0x0000000e0450723c */ /* 0x000fe20000041850 */
[----:B------:R-:W1:Y:S05]  /*5800*/  LDSM.16.MT88.4 R12, [R216+0x1e800] ;  /* 0x01e80000d80c783b */ /* 0x000e6a0000004200 */
[----:B------:R-:W-:Y:S01]  /*5810*/  HMMA.16816.F32.BF16 R60, R144, R64, RZ ;  /* 0x00000040903c723c */ /* 0x000fe200000418ff */
[----:B------:R-:W3:Y:S05]  /*5820*/  MUFU.EX2 R193, R193 ;  /* 0x000000c100c17308 */ /* 0x000eea0000000800 */
[C---:B--2---:R-:W-:Y:S03]  /*5830*/  HMMA.16816.F32.BF16 R116, R4.reuse, R8, R116 ;  /* 0x000000080474723c */ /* 0x044fe60000041874 */
[----:B------:R-:W2:Y:S03]  /*5840*/  MUFU.EX2 R194, R194 ;  /* 0x000000c200c27308 */ /* 0x000ea60000000800 */
[----:B------:R-:W-:Y:S01]  /*5850*/  HMMA.16816.F32.BF16 R120, R4, R10, R120 ;  /* 0x0000000a0478723c */ /* 0x000fe20000041878 */
[----:B------:R-:W3:Y:S04]  /*5860*/  LDSM.16.MT88.4 R8, [R212+0x1e800] ;  /* 0x01e80000d408783b */ /* 0x000ee80000004200 */
[----:B------:R-:W2:Y:S01]  /*5870*/  MUFU.EX2 R247, R247 ;  /* 0x000000f700f77308 */ /* 0x000ea20000000800 */
        /* <DEDUP_REMOVED lines=16> */
[----:B------:R-:W-:Y:S01]  /*5980*/  HMMA.16816.F32.BF16 R144, R144, R30, RZ ;  /* 0x0000001e9090723c */ /* 0x000fe200000418ff */
[----:B------:R-:W2:Y:S05]  /*5990*/  LDSM.16.MT88.4 R28, [R212+0x1a800] ;  /* 0x01a80000d41c783b */ /* 0x000eaa0000004200 */
[C---:B------:R-:W-:Y:S06]  /*59a0*/  HMMA.16816.F32.BF16 R60, R4.reuse, R24, R60 ;  /* 0x00000018043c723c */ /* 0x040fec000004183c */
[C---:B------:R-:W-:Y:S01]  /*59b0*/  HMMA.16816.F32.BF16 R64, R4.reuse, R26, R64 ;  /* 0x0000001a0440723c */ /* 0x040fe20000041840 */
[----:B------:R-:W2:Y:S05]  /*59c0*/  LDSM.16.MT88.4 R24, [R213+0x1c800] ;  /* 0x01c80000d518783b */ /* 0x000eaa0000004200 */
        /* <DEDUP_REMOVED lines=22> */
[----:B------:R-:W-:Y:S01]  /*5b30*/  HMMA.16816.F32.BF16 R152, R4, R18, R152 ;  /* 0x000000120498723c */ /* 0x000fe20000041898 */
[----:B------:R-:W4:Y:S06]  /*5b40*/  LDSM.16.MT88.4 R16, [R216+0x1b000] ;  /* 0x01b00000d810783b */ /* 0x000f2c0000004200 */
        /* <DEDUP_REMOVED lines=39> */
[C---:B------:R-:W-:Y:S06]  /*5dc0*/  HMMA.16816.F32.BF16 R52, R4.reuse, R24, R52 ;  /* 0x000000180434723c */ /* 0x040fec0000041834 */
[C---:B------:R-:W-:Y:S01]  /*5dd0*/  HMMA.16816.F32.BF16 R56, R4.reuse, R26, R56 ;  /* 0x0000001a0438723c */ /* 0x040fe20000041838 */
[----:B------:R-:W5:Y:S05]  /*5de0*/  LDSM.16.MT88.4 R24, [R214+0x1d000] ;  /* 0x01d00000d618783b */ /* 0x000f6a0000004200 */
        /* <DEDUP_REMOVED lines=22> */
[----:B------:R-:W-:Y:S01]  /*5f50*/  HMMA.16816.F32.BF16 R152, R4, R18, R152 ;  /* 0x000000120498723c */ /* 0x000fe20000041898 */
[----:B------:R-:W4:Y:S06]  /*5f60*/  LDSM.16.MT88.4 R16, [R213+0x1b800] ;  /* 0x01b80000d510783b */ /* 0x000f2c0000004200 */
        /* <DEDUP_REMOVED lines=35> */
[C---:B-----5:R-:W-:Y:S06]  /*61a0*/  HMMA.16816.F32.BF16 R100, R4.reuse, R28, R100 ;  /* 0x0000001c0464723c */ /* 0x060fec0000041864 */
[C---:B------:R-:W-:Y:S06]  /*61b0*/  HMMA.16816.F32.BF16 R104, R4.reuse, R30, R104 ;  /* 0x0000001e0468723c */ /* 0x040fec0000041868 */
[C---:B------:R-:W-:Y:S06]  /*61c0*/  HMMA.16816.F32.BF16 R116, R4.reuse, R24, R116 ;  /* 0x000000180474723c */ /* 0x040fec0000041874 */
[C---:B------:R-:W-:Y:S06]  /*61d0*/  HMMA.16816.F32.BF16 R120, R4.reuse, R26, R120 ;  /* 0x0000001a0478723c */ /* 0x040fec0000041878 */
        /* <DEDUP_REMOVED lines=11> */
[--C-:B------:R-:W-:Y:S01]  /*6290*/  SHF.R.S32.HI R7, RZ, 0x1f, R168.reuse ;  /* 0x0000001fff077819 */ /* 0x100fe200000114a8 */
[----:B------:R-:W-:Y:S01]  /*62a0*/  IMAD.MOV.U32 R6, RZ, RZ, R168 ;  /* 0x000000ffff067224 */ /* 0x000fe200078e00a8 */
[----:B------:R-:W-:Y:S01]  /*62b0*/  ULDC.64 UR6, c[0x0][0x220] ;  /* 0x0000880000067ab9 */ /* 0x000fe20000000a00 */
[----:B------:R-:W-:Y:S01]  /*62c0*/  ULDC UR4, c[0x0][0x2d0] ;  /* 0x0000b40000047ab9 */ /* 0x000fe20000000800 */
[----:B------:R-:W-:Y:S01]  /*62d0*/  SHF.R.S32.HI R251, RZ, 0x1f, R240 ;  /* 0x0000001ffffb7819 */ /* 0x000fe200000114f0 */
[--C-:B------:R-:W-:Y:S01]  /*62e0*/  IMAD.WIDE.U32 R8, R166, UR20, R6.reuse ;  /* 0x00000014a6087c25 */ /* 0x100fe2000f8e0006 */
[----:B------:R-:W-:Y:S01]  /*62f0*/  ISETP.GE.AND P4, PT, R168, UR4, PT ;  /* 0x00000004a8007c0c */ /* 0x000fe2000bf86270 */
[----:B------:R-:W2:Y:S01]  /*6300*/  LDC.64 R228, c[0x0][0x250] ;  /* 0x00009400ffe47b82 */ /* 0x000ea20000000a00 */
[----:B------:R-:W-:Y:S01]  /*6310*/  UIADD3 UR4, UR27, 0x3f, URZ ;  /* 0x0000003f1b047890 */ /* 0x000fe2000fffe03f */
[----:B------:R-:W-:Y:S01]  /*6320*/  IMAD.WIDE.U32 R6, R165, UR20, R6 ;  /* 0x00000014a5067c25 */ /* 0x000fe2000f8e0006 */
[----:B------:R-:W-:Y:S01]  /*6330*/  IADD3 R244, P1, R8, UR24, RZ ;  /* 0x0000001808f47c10 */ /* 0x000fe2000ff3e0ff */
[----:B------:R-:W-:Y:S01]  /*6340*/  ULDC.64 UR8, c[0x0][0x218] ;  /* 0x0000860000087ab9 */ /* 0x000fe20000000a00 */
[----:B------:R-:W-:Y:S01]  /*6350*/  UMOV UR13, URZ ;  /* 0x0000003f000d7c82 */ /* 0x000fe20008000000 */
[----:B------:R-:W-:Y:S01]  /*6360*/  IMAD.MOV.U32 R5, RZ, RZ, R11 ;  /* 0x000000ffff057224 */ /* 0x000fe200078e000b */
[----:B------:R-:W-:Y:S01]  /*6370*/  IADD3 R242, P0, R6, UR26, RZ ;  /* 0x0000001a06f27c10 */ /* 0x000fe2000ff1e0ff */
[----:B------:R-:W-:-:S02]  /*6380*/  IMAD.U32 R2, RZ, RZ, UR22 ;  /* 0x00000016ff027e24 */ /* 0x000fc4000f8e00ff */
[----:B------:R-:W-:Y:S02]  /*6390*/  IMAD.U32 R246, RZ, RZ, UR27 ;  /* 0x0000001bfff67e24 */ /* 0x000fe4000f8e00ff */
[----:B------:R-:W3:Y:S01]  /*63a0*/  @!P4 LDC.64 R226, c[0x0][0x220] ;  /* 0x00008800ffe2cb82 */ /* 0x000ee20000000a00 */
[----:B------:R-:W-:Y:S01]  /*63b0*/  IADD3.X R2, R2, UR11, R9, P1, !PT ;  /* 0x0000000b02027c10 */ /* 0x000fe20008ffe409 */
[----:B------:R-:W-:Y:S01]  /*63c0*/  IMAD.MOV.U32 R250, RZ, RZ, R240 ;  /* 0x000000fffffa7224 */ /* 0x000fe200078e00f0 */
[----:B------:R-:W-:Y:S01]  /*63d0*/  LEA R245, P1, R244, UR8, 0x1 ;  /* 0x00000008f4f57c11 */ /* 0x000fe2000f8208ff */
[----:B------:R-:W-:-:S03]  /*63e0*/  USHF.R.S32.HI UR8, URZ, 0x1f, UR4 ;  /* 0x0000001f3f087899 */ /* 0x000fc60008011404 */
[----:B------:R-:W-:Y:S01]  /*63f0*/  LEA.HI.X R244, R244, UR9, R2, 0x1, P1 ;  /* 0x00000009f4f47c11 */ /* 0x000fe200088f0c02 */
[----:B------:R-:W4:Y:S01]  /*6400*/  @!P4 LDC.64 R224, c[0x0][0x220] ;  /* 0x00008800ffe0cb82 */ /* 0x000f220000000a00 */
[----:B------:R-:W-:Y:S01]  /*6410*/  ULEA.HI UR8, UR8, UR4, URZ, 0x6 ;  /* 0x0000000408087291 */ /* 0x000fe2000f8f303f */
[----:B------:R-:W-:Y:S01]  /*6420*/  IMAD.MOV.U32 R2, RZ, RZ, R3 ;  /* 0x000000ffff027224 */ /* 0x000fe200078e0003 */
[----:B------:R-:W-:Y:S01]  /*6430*/  ULDC UR9, c[0x0][0x2d0] ;  /* 0x0000b40000097ab9 */ /* 0x000fe20000000800 */
[----:B-1----:R-:W-:Y:S01]  /*6440*/  LOP3.LUT R4, R0, 0x3, RZ, 0xc0, !PT ;  /* 0x0000000300047812 */ /* 0x002fe200078ec0ff */
[----:B------:R-:W-:Y:S01]  /*6450*/  IMAD.U32 R0, RZ, RZ, UR23 ;  /* 0x00000017ff007e24 */ /* 0x000fe2000f8e00ff */
[----:B------:R-:W-:Y:S02]  /*6460*/  ULEA.HI.SX32 UR10, UR8, 0xfffffffe, 0x1a ;  /* 0xfffffffe080a7891 */ /* 0x000fe4000f8fd23f */
[----:B------:R-:W-:Y:S01]  /*6470*/  ULEA.HI.SX32 UR11, UR8, 0xfffffffd, 0x1a ;  /* 0xfffffffd080b7891 */ /* 0x000fe2000f8fd23f */
[----:B------:R-:W-:Y:S01]  /*6480*/  IMAD R167, R4, -0x2, R167 ;  /* 0xfffffffe04a77824 */ /* 0x000fe200078e02a7 */
[----:B------:R-:W-:Y:S01]  /*6490*/  IADD3.X R0, R0, UR31, R7, P0, !PT ;  /* 0x0000001f00007c10 */ /* 0x000fe200087fe407 */
[----:B------:R-:W-:Y:S01]  /*64a0*/  ULDC UR4, c[0x0][0x2ec] ;  /* 0x0000bb0000047ab9 */ /* 0x000fe20000000800 */
[----:B------:R-:W-:-:S02]  /*64b0*/  LEA R243, P0, R242, UR6, 0x1 ;  /* 0x00000006f2f37c11 */ /* 0x000fc4000f8008ff */
[----:B------:R-:W-:Y:S02]  /*64c0*/  IADD3 R246, R246, -UR19, R167 ;  /* 0x80000013f6f67c10 */ /* 0x000fe4000fffe0a7 */
[----:B------:R-:W-:Y:S01]  /*64d0*/  LEA.HI.X R242, R242, UR7, R0, 0x1, P0 ;  /* 0x00000007f2f27c11 */ /* 0x000fe200080f0c00 */
[----:B------:R-:W-:Y:S01]  /*64e0*/  IMAD.MOV.U32 R0, RZ, RZ, R164 ;  /* 0x000000ffff007224 */ /* 0x000fe200078e00a4 */
[----:B------:R-:W-:Y:S01]  /*64f0*/  IADD3 R10, P0, R240, 0x20, RZ ;  /* 0x00000020f00a7810 */ /* 0x000fe20007f1e0ff */
[----:B------:R-:W-:-:S04]  /*6500*/  ULDC.64 UR6, c[0x0][0x248] ;  /* 0x0000920000067ab9 */ /* 0x000fc80000000a00 */
[----:B------:R-:W-:Y:S01]  /*6510*/  IMAD.X R5, RZ, RZ, R251, P0 ;  /* 0x000000ffff057224 */ /* 0x000fe200000e06fb */
[----:B------:R1:W-:Y:S01]  /*6520*/  STL [R1], R10 ;  /* 0x0000000a01007387 */ /* 0x0003e20000100800 */
[----:B------:R-:W-:-:S03]  /*6530*/  IMAD.MOV.U32 R4, RZ, RZ, R10 ;  /* 0x000000ffff047224 */ /* 0x000fc600078e000a */
[----:B------:R1:W-:Y:S01]  /*6540*/  STL [R1+0x4], R5 ;  /* 0x0000040501007387 */ /* 0x0003e20000100800 */
[----:B--2---:R-:W-:Y:S05]  /*6550*/  BRA `(.L_x_437) ;  /* 0x0000000400287947 */ /* 0x004fea0003800000 */
.L_x_439:
        /* <DEDUP_REMOVED lines=74> */
.L_x_437:
[----:B------:R2:W-:Y:S01]  /*6a00*/  STL.64 [R1+0x8], R36 ;  /* 0x0000082401007387 */ /* 0x0005e20000100a00 */
[----:B------:R-:W-:Y:S01]  /*6a10*/  UIADD3 UR12, UR10, -UR13, URZ ;  /* 0x8000000d0a0c7290 */ /* 0x000fe2000fffe03f */
[----:B------:R-:W-:Y:S04]  /*6a20*/  DEPBAR.LE SB0, 0x0 ;  /* 0x000080000000791a */ /* 0x000fe80000000000 */
[----:B------:R-:W-:Y:S01]  /*6a30*/  USHF.R.S32.HI UR8, URZ, 0x1f, UR12 ;  /* 0x0000001f3f087899 */ /* 0x000fe2000801140c */
[----:B------:R-:W-:Y:S01]  /*6a40*/  IMAD.U32 R20, RZ, RZ, UR12 ;  /* 0x0000000cff147e24 */ /* 0x000fe2000f8e00ff */
[----:B------:R-:W-:Y:S01]  /*6a50*/  BAR.SYNC.DEFER_BLOCKING 0x0 ;  /* 0x0000000000007b1d */ /* 0x000fe20000010000 */
[----:B-1----:R-:W-:Y:S02]  /*6a60*/  IMAD.U32 R5, RZ, RZ, UR12 ;  /* 0x0000000cff057e24 */ /* 0x002fe4000f8e00ff */
[----:B------:R-:W-:Y:S01]  /*6a70*/  IMAD.U32 R18, RZ, RZ, UR12 ;  /* 0x0000000cff127e24 */ /* 0x000fe2000f8e00ff */
[----:B------:R-:W-:Y:S01]  /*6a80*/  LEA R20, P1, R20, R250, 0x6 ;  /* 0x000000fa14147211 */ /* 0x000fe200078230ff */
[C---:B------:R-:W-:Y:S01]  /*6a90*/  IMAD R3, R228.reuse, UR8, RZ ;  /* 0x00000008e4037c24 */ /* 0x040fe2000f8e02ff */
[----:B------:R-:W-:Y:S01]  /*6aa0*/  UIADD3 UR8, UR11, -UR13, URZ ;  /* 0x8000000d0b087290 */ /* 0x000fe2000fffe03f */
[----:B------:R-:W-:Y:S01]  /*6ab0*/  IMAD.U32 R4, RZ, RZ, UR12 ;  /* 0x0000000cff047e24 */ /* 0x000fe2000f8e00ff */
[----:B------:R-:W-:Y:S01]  /*6ac0*/  LEA.HI.X.SX32 R21, R5, R251, 0x6, P1 ;  /* 0x000000fb05157211 */ /* 0x000fe200008f36ff */
[----:B------:R-:W-:Y:S04]  /*6ad0*/  IMAD.WIDE.U32 R10, R228, UR12, RZ ;  /* 0x0000000ce40a7c25 */ /* 0x000fe8000f8e00ff */
[----:B------:R-:W-:Y:S02]  /*6ae0*/  IMAD R3, R229, UR12, R3 ;  /* 0x0000000ce5037c24 */ /* 0x000fe4000f8e0203 */
[-C--:B------:R-:W-:Y:S02]  /*6af0*/  IMAD R8, R21, R228.reuse, RZ ;  /* 0x000000e415087224 */ /* 0x080fe400078e02ff */
[----:B------:R-:W-:Y:S02]  /*6b00*/  IMAD.IADD R3, R11, 0x1, R3 ;  /* 0x000000010b037824 */ /* 0x000fe400078e0203 */
[C---:B------:R-:W-:Y:S02]  /*6b10*/  IMAD R8, R20.reuse, R229, R8 ;  /* 0x000000e514087224 */ /* 0x040fe400078e0208 */
[----:B------:R-:W-:Y:S01]  /*6b20*/  IMAD.WIDE.U32 R20, R20, R228, RZ ;  /* 0x000000e414147225 */ /* 0x000fe200078e00ff */
[----:B------:R-:W-:Y:S03]  /*6b30*/  @P4 STS.128 [R230+0x18000], RZ ;  /* 0x018000ffe6004388 */ /* 0x000fe60000000c00 */
[----:B------:R-:W-:Y:S01]  /*6b40*/  IMAD.IADD R8, R21, 0x1, R8 ;  /* 0x0000000115087824 */ /* 0x000fe200078e0208 */
[----:B--2---:R-:W2:Y:S02]  /*6b50*/  LDL.64 R36, [R1] ;  /* 0x0000000001247983 */ /* 0x004ea40000100a00 */
[----:B--2---:R-:W-:Y:S04]  /*6b60*/  LEA R18, P0, R18, R36, 0x6 ;  /* 0x0000002412127211 */ /* 0x004fe800078030ff */
[----:B------:R-:W-:Y:S02]  /*6b70*/  LEA.HI.X.SX32 R19, R4, R37, 0x6, P0 ;  /* 0x0000002504137211 */ /* 0x000fe400000f36ff */
[C---:B------:R-:W-:Y:S03]  /*6b80*/  LEA R6, P0, R10.reuse, R234, 0x6 ;  /* 0x000000ea0a067211 */ /* 0x040fe600078030ff */
[----:B------:R-:W-:Y:S01]  /*6b90*/  IMAD R7, R19, R228, RZ ;  /* 0x000000e413077224 */ /* 0x000fe200078e02ff */
[----:B------:R-:W-:Y:S02]  /*6ba0*/  LEA.HI.X R5, R10, R223, R3, 0x6, P0 ;  /* 0x000000df0a057211 */ /* 0x000fe400000f3403 */
[----:B------:R-:W-:Y:S01]  /*6bb0*/  LEA R10, P3, R20, R243, 0x1 ;  /* 0x000000f3140a7211 */ /* 0x000fe200078608ff */
[----:B------:R-:W-:Y:S01]  /*6bc0*/  IMAD R7, R18, R229, R7 ;  /* 0x000000e512077224 */ /* 0x000fe200078e0207 */
[----:B------:R-:W-:Y:S01]  /*6bd0*/  LEA R4, P2, R228, R6, 0x5 ;  /* 0x00000006e4047211 */ /* 0x000fe200078428ff */
[----:B------:R-:W-:Y:S01]  /*6be0*/  IMAD.WIDE.U32 R18, R18, R228, RZ ;  /* 0x000000e412127225 */ /* 0x000fe200078e00ff */
[----:B------:R-:W-:Y:S02]  /*6bf0*/  LEA.HI.X R11, R20, R242, R8, 0x1, P3 ;  /* 0x000000f2140b7211 */ /* 0x000fe400018f0c08 */
[----:B---3--:R-:W-:Y:S01]  /*6c00*/  @!P4 LEA R16, P1, R6, R226, 0x1 ;  /* 0x000000e20610c211 */ /* 0x008fe200078208ff */
[----:B------:R-:W-:Y:S01]  /*6c10*/  IMAD.IADD R7, R19, 0x1, R7 ;  /* 0x0000000113077824 */ /* 0x000fe200078e0207 */
[----:B------:R-:W-:Y:S02]  /*6c20*/  ISETP.GE.AND P3, PT, R233, UR9, PT ;  /* 0x00000009e9007c0c */ /* 0x000fe4000bf66270 */
        /* <DEDUP_REMOVED lines=9> */
[----:B------:R-:W-:Y:S02]  /*6cc0*/  ISETP.GE.AND P1, PT, R231, UR9, PT ;  /* 0x00000009e7007c0c */ /* 0x000fe4000bf26270 */
[C---:B----4-:R-:W-:Y:S01]  /*6cd0*/  @!P4 LEA R14, P0, R4.reuse, R224, 0x1 ;  /* 0x000000e0040ec211 */ /* 0x050fe200078008ff */
[----:B------:R-:W-:Y:S03]  /*6ce0*/  @P3 STS.128 [R230+0x1a000], RZ ;  /* 0x01a000ffe6003388 */ /* 0x000fe60000000c00 */
[----:B------:R-:W-:Y:S01]  /*6cf0*/  @!P4 LEA.HI.X R15, R4, R225, R3, 0x1, P0 ;  /* 0x000000e1040fc211 */ /* 0x000fe200000f0c03 */
[----:B------:R-:W-:Y:S01]  /*6d00*/  @!PT LDS RZ, [RZ] ;  /* 0x00000000fffff984 */ /* 0x000fe20000000800 */
[----:B------:R-:W-:Y:S01]  /*6d10*/  @!PT LDS RZ, [RZ] ;  /* 0x00000000fffff984 */ /* 0x000fe20000000800 */
[----:B------:R-:W-:Y:S01]  /*6d20*/  @!PT LDS RZ, [RZ] ;  /* 0x00000000fffff984 */ /* 0x000fe20000000800 */
[----:B------:R-:W-:Y:S01]  /*6d30*/  @!P3 LDGSTS.E.BYPASS.LTC128B.128 [R230+0x1a000], desc[UR28][R10.64+0x80] ;  /* 0x1a0000800ae6bfae */ /* 0x000fe2000b901d5c */
[----:B------:R-:W-:Y:S03]  /*6d40*/  IMAD.U32 R3, RZ, RZ, UR12 ;  /* 0x0000000cff037e24 */ /* 0x000fe6000f8e00ff */
[----:B------:R-:W-:Y:S01]  /*6d50*/  @P2 STS.128 [R230+0x1c000], RZ ;  /* 0x01c000ffe6002388 */ /* 0x000fe20000000c00 */
[----:B------:R-:W-:Y:S03]  /*6d60*/  IMAD R3, R3, -0x40, R246 ;  /* 0xffffffc003037824 */ /* 0x000fe600078e02f6 */
[----:B------:R-:W-:Y:S01]  /*6d70*/  @!PT LDS RZ, [RZ] ;  /* 0x00000000fffff984 */ /* 0x000fe20000000800 */
[----:B------:R-:W-:Y:S01]  /*6d80*/  @!PT LDS RZ, [RZ] ;  /* 0x00000000fffff984 */ /* 0x000fe20000000800 */
[----:B------:R-:W-:Y:S01]  /*6d90*/  @!PT LDS RZ, [RZ] ;  /* 0x00000000fffff984 */ /* 0x000fe20000000800 */
[----:B------:R-:W-:Y:S01]  /*6da0*/  @!P2 LDGSTS.E.BYPASS.LTC128B.128 [R230+0x1c000], desc[UR28][R10.64+0x100] ;  /* 0x1c0001000ae6afae */ /* 0x000fe2000b901d5c */
[----:B------:R-:W-:Y:S03]  /*6db0*/  VIADD R249, R3, 0x7 ;  /* 0x0000000703f97836 */ /* 0x000fe60000000000 */
        /* <DEDUP_REMOVED lines=27> */
[----:B------:R-:W2:Y:S04]  /*6f70*/  LDSM.16.M88.4 R16, [R221+0x10800] ;  /* 0x01080000dd10783b */ /* 0x000ea80000000200 */
[----:B------:R-:W3:Y:S04]  /*6f80*/  LDSM.16.M88.4 R24, [R221+0x11000] ;  /* 0x01100000dd18783b */ /* 0x000ee80000000200 */
[----:B------:R-:W4:Y:S04]  /*6f90*/  LDSM.16.M88.4 R164, [R221+0x11800] ;  /* 0x01180000dda4783b */ /* 0x000f280000000200 */
[----:B------:R-:W0:Y:S04]  /*6fa0*/  LDGDEPBAR ;  /* 0x00000000000079af */ /* 0x000e280000000000 */
[----:B------:R-:W-:Y:S04]  /*6fb0*/  LDSM.16.M88.4 R168, [R220] ;  /* 0x00000000dca8783b */ /* 0x000fe80000000200 */
[----:B------:R-:W4:Y:S04]  /*6fc0*/  LDSM.16.M88.4 R172, [R219] ;  /* 0x00000000dbac783b */ /* 0x000f280000000200 */
[----:B------:R-:W4:Y:S04]  /*6fd0*/  LDSM.16.M88.4 R176, [R211] ;  /* 0x00000000d3b0783b */ /* 0x000f280000000200 */
[----:B------:R-:W4:Y:S04]  /*6fe0*/  LDSM.16.M88.4 R180, [R210] ;  /* 0x00000000d2b4783b */ /* 0x000f280000000200 */
[----:B------:R-:W4:Y:S01]  /*6ff0*/  LDSM.16.M88.4 R184, [R209] ;  /* 0x00000000d1b8783b */ /* 0x000f220000000200 */
[C---:B-1----:R-:W-:Y:S03]  /*7000*/  HMMA.16816.F32.BF16 R4, R32.reuse, R8, RZ ;  /* 0x000000082004723c */ /* 0x042fe600000418ff */
[----:B------:R-:W-:Y:S04]  /*7010*/  LDSM.16.M88.4 R188, [R218] ;  /* 0x00000000dabc783b */ /* 0x000fe80000000200 */
[----:B------:R-:W1:Y:S01]  /*7020*/  LDSM.16.M88.4 R192, [R215+0x10000] ;  /* 0x01000000d7c0783b */ /* 0x000e620000000200 */
[C---:B------:R-:W-:Y:S06]  /*7030*/  HMMA.16816.F32.BF16 R8, R32.reuse, R10, RZ ;  /* 0x0000000a2008723c */ /* 0x040fec00000418ff */
[C---:B--2---:R-:W-:Y:S06]  /*7040*/  HMMA.16816.F32.BF16 R12, R32.reuse, R16, RZ ;  /* 0x00000010200c723c */ /* 0x044fec00000418ff */
[C---:B------:R-:W-:Y:S06]  /*7050*/  HMMA.16816.F32.BF16 R16, R32.reuse, R18, RZ ;  /* 0x000000122010723c */ /* 0x040fec00000418ff */
[C---:B---3--:R-:W-:Y:S06]  /*7060*/  HMMA.16816.F32.BF16 R20, R32.reuse, R24, RZ ;  /* 0x000000182014723c */ /* 0x048fec00000418ff */
[C---:B------:R-:W-:Y:S06]  /*7070*/  HMMA.16816.F32.BF16 R24, R32.reuse, R26, RZ ;  /* 0x0000001a2018723c */ /* 0x040fec00000418ff */
[C---:B----4-:R-:W-:Y:S06]  /*7080*/  HMMA.16816.F32.BF16 R28, R32.reuse, R164, RZ ;  /* 0x000000a4201c723c */ /* 0x050fec00000418ff */
[----:B------:R-:W-:Y:S01]  /*7090*/  HMMA.16816.F32.BF16 R32, R32, R166, RZ ;  /* 0x000000a62020723c */ /* 0x000fe200000418ff */
[----:B------:R-:W2:Y:S05]  /*70a0*/  LDSM.16.M88.4 R164, [R215+0x10800] ;  /* 0x01080000d7a4783b */ /* 0x000eaa0000000200 */
[C---:B------:R-:W-:Y:S06]  /*70b0*/  HMMA.16816.F32.BF16 R4, R168.reuse, R172, R4 ;  /* 0x000000aca804723c */ /* 0x040fec0000041804 */
[C---:B------:R-:W-:Y:S01]  /*70c0*/  HMMA.16816.F32.BF16 R8, R168.reuse, R174, R8 ;  /* 0x000000aea808723c */ /* 0x040fe20000041808 */
[----:B------:R-:W3:Y:S05]  /*70d0*/  LDSM.16.M88.4 R172, [R215+0x11000] ;  /* 0x01100000d7ac783b */ /* 0x000eea0000000200 */
[C---:B------:R-:W-:Y:S06]  /*70e0*/  HMMA.16816.F32.BF16 R12, R168.reuse, R176, R12 ;  /* 0x000000b0a80c723c */ /* 0x040fec000004180c */
[C---:B------:R-:W-:Y:S01]  /*70f0*/  HMMA.16816.F32.BF16 R16, R168.reuse, R178, R16 ;  /* 0x000000b2a810723c */ /* 0x040fe20000041810 */
[----:B------:R-:W4:Y:S05]  /*7100*/  LDSM.16.M88.4 R176, [R215+0x11800] ;  /* 0x01180000d7b0783b */ /* 0x000f2a0000000200 */
[C---:B------:R-:W-:Y:S06]  /*7110*/  HMMA.16816.F32.BF16 R20, R168.reuse, R180, R20 ;  /* 0x000000b4a814723c */ /* 0x040fec0000041814 */
[C---:B------:R-:W-:Y:S01]  /*7120*/  HMMA.16816.F32.BF16 R24, R168.reuse, R182, R24 ;  /* 0x000000b6a818723c */ /* 0x040fe20000041818 */
[----:B------:R-:W-:Y:S05]  /*7130*/  LDSM.16.M88.4 R180, [R208] ;  /* 0x00000000d0b4783b */ /* 0x000fea0000000200 */
[C---:B------:R-:W-:Y:S06]  /*7140*/  HMMA.16816.F32.BF16 R28, R168.reuse, R184, R28 ;  /* 0x000000b8a81c723c */ /* 0x040fec000004181c */
[----:B------:R-:W-:Y:S01]  /*7150*/  HMMA.16816.F32.BF16 R32, R168, R186, R32 ;  /* 0x000000baa820723c */ /* 0x000fe20000041820 */
[----:B------:R-:W4:Y:S04]  /*7160*/  LDSM.16.M88.4 R168, [R217] ;  /* 0x00000000d9a8783b */ /* 0x000f280000000200 */
[----:B------:R-:W4:Y:S01]  /*7170*/  LDSM.16.M88.4 R184, [R208+0x800] ;  /* 0x00080000d0b8783b */ /* 0x000f220000000200 */
        /* <DEDUP_REMOVED lines=8> */
[----:B------:R-:W-:Y:S05]  /*7200*/  LDSM.16.M88.4 R172, [R222+0x4000] ;  /* 0x00400000deac783b */ /* 0x000fea0000000200 */
[C---:B----4-:R-:W-:Y:S06]  /*7210*/  HMMA.16816.F32.BF16 R28, R188.reuse, R176, R28 ;  /* 0x000000b0bc1c723c */ /* 0x050fec000004181c */
[----:B------:R-:W-:Y:S01]  /*7220*/  HMMA.16816.F32.BF16 R32, R188, R178, R32 ;  /* 0x000000b2bc20723c */ /* 0x000fe20000041820 */
[----:B------:R-:W3:Y:S04]  /*7230*/  LDSM.16.M88.4 R176, [R221+0x12000] ;  /* 0x01200000ddb0783b */ /* 0x000ee80000000200 */
[----:B------:R-:W-:Y:S01]  /*7240*/  LDSM.16.M88.4 R188, [R207] ;  /* 0x00000000cfbc783b */ /* 0x000fe20000000200 */
[C---:B------:R-:W-:Y:S06]  /*7250*/  HMMA.16816.F32.BF16 R4, R168.reuse, R180, R4 ;  /* 0x000000b4a804723c */ /* 0x040fec0000041804 */
[C---:B------:R-:W-:Y:S01]  /*7260*/  HMMA.16816.F32.BF16 R8, R168.reuse, R182, R8 ;  /* 0x000000b6a808723c */ /* 0x040fe20000041808 */
[----:B------:R-:W4:Y:S05]  /*7270*/  LDSM.16.M88.4 R180, [R221+0x12800] ;  /* 0x01280000ddb4783b */ /* 0x000f2a0000000200 */
        /* <DEDUP_REMOVED lines=12> */
[----:B------:R-:W3:Y:S05]  /*7340*/  LDSM.16.M88.4 R176, [R205] ;  /* 0x00000000cdb0783b */ /* 0x000eea0000000200 */
[C---:B----4-:R-:W-:Y:S06]  /*7350*/  HMMA.16816.F32.BF16 R12, R172.reuse, R180, R12 ;  /* 0x000000b4ac0c723c */ /* 0x050fec000004180c */
[C---:B------:R-:W-:Y:S01]  /*7360*/  HMMA.16816.F32.BF16 R16, R172.reuse, R182, R16 ;  /* 0x000000b6ac10723c */ /* 0x040fe20000041810 */
[----:B------:R-:W4:Y:S05]  /*7370*/  LDSM.16.M88.4 R180, [R204] ;  /* 0x00000000ccb4783b */ /* 0x000f2a0000000200 */
[C---:B------:R-:W-:Y:S06]  /*7380*/  HMMA.16816.F32.BF16 R20, R172.reuse, R184, R20 ;  /* 0x000000b8ac14723c */ /* 0x040fec0000041814 */
[C---:B------:R-:W-:Y:S01]  /*7390*/  HMMA.16816.F32.BF16 R24, R172.reuse, R186, R24 ;  /* 0x000000baac18723c */ /* 0x040fe20000041818 */
[----:B------:R-:W-:Y:S05]  /*73a0*/  LDSM.16.M88.4 R184, [R215+0x12800] ;  /* 0x01280000d7b8783b */ /* 0x000fea0000000200 */
        /* <DEDUP_REMOVED lines=26> */
[C---:B------:R-:W-:Y:S06]  /*7550*/  HMMA.16816.F32.BF16 R28, R164.reuse, R192, R28 ;  /* 0x000000c0a41c723c */ /* 0x040fec000004181c */
[----:B------:R-:W-:Y:S01]  /*7560*/  HMMA.16816.F32.BF16 R32, R164, R194, R32 ;  /* 0x000000c2a420723c */ /* 0x000fe20000041820 */
[----:B------:R-:W2:Y:S04]  /*7570*/  LDSM.16.M88.4 R164, [R208+0x3800] ;  /* 0x00380000d0a4783b */ /* 0x000ea80000000200 */
[----:B------:R-:W4:Y:S01]  /*7580*/  LDSM.16.M88.4 R192, [R221+0x14800] ;  /* 0x01480000ddc0783b */ /* 0x000f220000000200 */
[C---:B---3--:R-:W-:Y:S06]  /*7590*/  HMMA.16816.F32.BF16 R4, R168.reuse, R176, R4 ;  /* 0x000000b0a804723c */ /* 0x048fec0000041804 */
[C---:B------:R-:W-:Y:S01]  /*75a0*/  HMMA.16816.F32.BF16 R8, R168.reuse, R178, R8 ;  /* 0x000000b2a808723c */ /* 0x040fe20000041808 */
[----:B------:R-:W3:Y:S05]  /*75b0*/  LDSM.16.M88.4 R176, [R221+0x15000] ;  /* 0x01500000ddb0783b */ /* 0x000eea0000000200 */
        /* <DEDUP_REMOVED lines=8> */
[----:B------:R-:W-:Y:S04]  /*7640*/  LDSM.16.M88.4 R164, [R220+0x8000] ;  /* 0x00800000dca4783b */ /* 0x000fe80000000200 */
[----:B------:R-:W2:Y:S01]  /*7650*/  LDSM.16.M88.4 R168, [R203] ;  /* 0x00000000cba8783b */ /* 0x000ea20000000200 */
[C---:B------:R-:W-:Y:S06]  /*7660*/  HMMA.16816.F32.BF16 R4, R184.reuse, R188, R4 ;  /* 0x000000bcb804723c */ /* 0x040fec0000041804 */
[C---:B------:R-:W-:Y:S01]  /*7670*/  HMMA.16816.F32.BF16 R8, R184.reuse, R190, R8 ;  /* 0x000000beb808723c */ /* 0x040fe20000041808 */
[----:B------:R-:W2:Y:S05]  /*7680*/  LDSM.16.M88.4 R188, [R201] ;  /* 0x00000000c9bc783b */ /* 0x000eaa0000000200 */
[C---:B----4-:R-:W-:Y:S06]  /*7690*/  HMMA.16816.F32.BF16 R12, R184.reuse, R192, R12 ;  /* 0x000000c0b80c723c */ /* 0x050fec000004180c */
[C---:B------:R-:W-:Y:S01]  /*76a0*/  HMMA.16816.F32.BF16 R16, R184.reuse, R194, R16 ;  /* 0x000000c2b810723c */ /* 0x040fe20000041810 */
[----:B------:R-:W4:Y:S05]  /*76b0*/  LDSM.16.M88.4 R192, [R200] ;  /* 0x00000000c8c0783b */ /* 0x000f2a0000000200 */
[C---:B---3--:R-:W-:Y:S06]  /*76c0*/  HMMA.16816.F32.BF16 R20, R184.reuse, R176, R20 ;  /* 0x000000b0b814723c */ /* 0x048fec0000041814 */
[C---:B------:R-:W-:Y:S01]  /*76d0*/  HMMA.16816.F32.BF16 R24, R184.reuse, R178, R24 ;  /* 0x000000b2b818723c */ /* 0x040fe20000041818 */
[----:B------:R-:W-:Y:S05]  /*76e0*/  LDSM.16.M88.4 R176, [R215+0x14000] ;  /* 0x01400000d7b0783b */ /* 0x000fea0000000200 */
        /* <DEDUP_REMOVED lines=9> */
[----:B------:R-:W3:Y:S05]  /*7780*/  LDSM.16.M88.4 R180, [R215+0x15000] ;  /* 0x01500000d7b4783b */ /* 0x000eea0000000200 */
[C---:B------:R-:W-:Y:S06]  /*7790*/  HMMA.16816.F32.BF16 R20, R164.reuse, R188, R20 ;  /* 0x000000bca414723c */ /* 0x040fec0000041814 */
[C---:B------:R-:W-:Y:S01]  /*77a0*/  HMMA.16816.F32.BF16 R24, R164.reuse, R190, R24 ;  /* 0x000000bea418723c */ /* 0x040fe20000041818 */
[----:B------:R-:W-:Y:S05]  /*77b0*/  LDSM.16.M88.4 R188, [R208+0x4000] ;  /* 0x00400000d0bc783b */ /* 0x000fea0000000200 */
[C---:B----4-:R-:W-:Y:S06]  /*77c0*/  HMMA.16816.F32.BF16 R28, R164.reuse, R192, R28 ;  /* 0x000000c0a41c723c */ /* 0x050fec000004181c */
[----:B------:R-:W-:Y:S01]  /*77d0*/  HMMA.16816.F32.BF16 R32, R164, R194, R32 ;  /* 0x000000c2a420723c */ /* 0x000fe20000041820 */
[----:B------:R-:W4:Y:S04]  /*77e0*/  LDSM.16.M88.4 R164, [R215+0x15800] ;  /* 0x01580000d7a4783b */ /* 0x000f280000000200 */
        /* <DEDUP_REMOVED lines=12> */
[----:B------:R-:W-:Y:S04]  /*78b0*/  LDSM.16.M88.4 R164, [R222+0xc000] ;  /* 0x00c00000dea4783b */ /* 0x000fe80000000200 */
[----:B------:R-:W3:Y:S01]  /*78c0*/  LDSM.16.M88.4 R172, [R221+0x16000] ;  /* 0x01600000ddac783b */ /* 0x000ee20000000200 */
        /* <DEDUP_REMOVED lines=12> */
[----:B------:R-:W-:Y:S01]  /*7990*/  LDSM.16.M88.4 R184, [R218+0xc000] ;  /* 0x00c00000dab8783b */ /* 0x000fe20000000200 */
[C---:B---3--:R-:W-:Y:S06]  /*79a0*/  HMMA.16816.F32.BF16 R4, R164.reuse, R172, R4 ;  /* 0x000000aca404723c */ /* 0x048fec0000041804 */
[C---:B------:R-:W-:Y:S01]  /*79b0*/  HMMA.16816.F32.BF16 R8, R164.reuse, R174, R8 ;  /* 0x000000aea408723c */ /* 0x040fe20000041808 */
[----:B------:R-:W2:Y:S05]  /*79c0*/  LDSM.16.M88.4 R172, [R198] ;  /* 0x00000000c6ac783b */ /* 0x000eaa0000000200 */
[C---:B------:R-:W-:Y:S06]  /*79d0*/  HMMA.16816.F32.BF16 R12, R164.reuse, R180, R12 ;  /* 0x000000b4a40c723c */ /* 0x040fec000004180c */
[C---:B------:R-:W-:Y:S01]  /*79e0*/  HMMA.16816.F32.BF16 R16, R164.reuse, R182, R16 ;  /* 0x000000b6a410723c */ /* 0x040fe20000041810 */
[----:B------:R-:W3:Y:S05]  /*79f0*/  LDSM.16.M88.4 R180, [R197] ;  /* 0x00000000c5b4783b */ /* 0x000eea0000000200 */
[C---:B----4-:R-:W-:Y:S06]  /*7a00*/  HMMA.16816.F32.BF16 R20, R164.reuse, R188, R20 ;  /* 0x000000bca414723c */ /* 0x050fec0000041814 */
[C---:B------:R-:W-:Y:S01]  /*7a10*/  HMMA.16816.F32.BF16 R24, R164.reuse, R190, R24 ;  /* 0x000000bea418723c */ /* 0x040fe20000041818 */
[----:B------:R-:W-:Y:S05]  /*7a20*/  LDSM.16.M88.4 R188, [R215+0x16000] ;  /* 0x01600000d7bc783b */ /* 0x000fea0000000200 */
        /* <DEDUP_REMOVED lines=12> */
[----:B------:R-:W-:Y:S05]  /*7af0*/  IMAD.U32 R180, RZ, RZ, UR8 ;  /* 0x00000008ffb47e24 */ /* 0x000fea000f8e00ff */
[C---:B----4-:R-:W-:Y:S06]  /*7b00*/  HMMA.16816.F32.BF16 R28, R168.reuse, R164, R28 ;  /* 0x000000a4a81c723c */ /* 0x050fec000004181c */
[----:B------:R-:W-:Y:S01]  /*7b10*/  HMMA.16816.F32.BF16 R32, R168, R166, R32 ;  /* 0x000000a6a820723c */ /* 0x000fe20000041820 */
[----:B------:R-:W2:Y:S04]  /*7b20*/  LDSM.16.M88.4 R164, [R215+0x17800] ;  /* 0x01780000d7a4783b */ /* 0x000ea80000000200 */
[----:B------:R-:W3:Y:S01]  /*7b30*/  LDSM.16.M88.4 R168, [R217+0xc000] ;  /* 0x00c00000d9a8783b */ /* 0x000ee20000000200 */
[C---:B------:R-:W-:Y:S06]  /*7b40*/  HMMA.16816.F32.BF16 R4, R184.reuse, R188, R4 ;  /* 0x000000bcb804723c */ /* 0x040fec0000041804 */
[C---:B------:R-:W-:Y:S05]  /*7b50*/  HMMA.16816.F32.BF16 R8, R184.reuse, R190, R8 ;  /* 0x000000beb808723c */ /* 0x040fea0000041808 */
[C---:B------:R-:W-:Y:S01]  /*7b60*/  LEA R188, P0, R180.reuse, R250, 0x6 ;  /* 0x000000fab4bc7211 */ /* 0x040fe200078030ff */
[C---:B------:R-:W-:Y:S05]  /*7b70*/  HMMA.16816.F32.BF16 R12, R184.reuse, R192, R12 ;  /* 0x000000c0b80c723c */ /* 0x040fea000004180c */
[C---:B------:R-:W-:Y:S01]  /*7b80*/  LEA.HI.X.SX32 R189, R180.reuse, R251, 0x6, P0 ;  /* 0x000000fbb4bd7211 */ /* 0x040fe200000f36ff */
[C---:B------:R-:W-:Y:S05]  /*7b90*/  HMMA.16816.F32.BF16 R16, R184.reuse, R194, R16 ;  /* 0x000000c2b810723c */ /* 0x040fea0000041810 */
[C---:B------:R-:W-:Y:S01]  /*7ba0*/  LEA R182, P0, R180.reuse, R36, 0x6 ;  /* 0x00000024b4b67211 */ /* 0x040fe200078030ff */
[C---:B-1----:R-:W-:Y:S05]  /*7bb0*/  HMMA.16816.F32.BF16 R20, R184.reuse, R176, R20 ;  /* 0x000000b0b814723c */ /* 0x042fea0000041814 */
[----:B------:R-:W-:Y:S01]  /*7bc0*/  LEA.HI.X.SX32 R183, R180, R37, 0x6, P0 ;  /* 0x00000025b4b77211 */ /* 0x000fe200000f36ff */
[C---:B------:R-:W-:Y:S01]  /*7bd0*/  HMMA.16816.F32.BF16 R24, R184.reuse, R178, R24 ;  /* 0x000000b2b818723c */ /* 0x040fe20000041818 */
[----:B------:R1:W5:Y:S04]  /*7be0*/  LDL.LU.64 R36, [R1+0x8] ;  /* 0x0000080001247983 */ /* 0x0003680000300a00 */
[----:B------:R-:W-:Y:S01]  /*7bf0*/  IMAD R177, R189, UR6, RZ ;  /* 0x00000006bdb17c24 */ /* 0x000fe2000f8e02ff */
[C---:B--2---:R-:W-:Y:S05]  /*7c00*/  HMMA.16816.F32.BF16 R28, R184.reuse, R164, R28 ;  /* 0x000000a4b81c723c */ /* 0x044fea000004181c */
[C---:B------:R-:W-:Y:S01]  /*7c10*/  IMAD R177, R188.reuse, UR7, R177 ;  /* 0x00000007bcb17c24 */ /* 0x040fe2000f8e02b1 */
[----:B------:R-:W-:Y:S01]  /*7c20*/  HMMA.16816.F32.BF16 R32, R184, R166, R32 ;  /* 0x000000a6b820723c */ /* 0x000fe20000041820 */
[----:B------:R-:W2:Y:S04]  /*7c30*/  LDSM.16.M88.4 R164, [R208+0x6800] ;  /* 0x00680000d0a4783b */ /* 0x000ea80000000200 */
[----:B------:R-:W-:Y:S01]  /*7c40*/  IMAD.WIDE.U32 R180, R188, UR6, RZ ;  /* 0x00000006bcb47c25 */ /* 0x000fe2000f8e00ff */
[C---:B---3--:R-:W-:Y:S05]  /*7c50*/  HMMA.16816.F32.BF16 R4, R168.reuse, R172, R4 ;  /* 0x000000aca804723c */ /* 0x048fea0000041804 */
[-C--:B------:R-:W-:Y:S01]  /*7c60*/  LEA R176, P0, R180, R245.reuse, 0x1 ;  /* 0x000000f5b4b07211 */ /* 0x080fe200078008ff */
[C---:B------:R-:W-:Y:S01]  /*7c70*/  HMMA.16816.F32.BF16 R8, R168.reuse, R174, R8 ;  /* 0x000000aea808723c */ /* 0x040fe20000041808 */
[----:B------:R-:W3:Y:S04]  /*7c80*/  LDSM.16.M88.4 R172, [R208+0x7000] ;  /* 0x00700000d0ac783b */ /* 0x000ee80000000200 */
[C---:B------:R-:W-:Y:S02]  /*7c90*/  VIADD R189, R3.reuse, 0x8 ;  /* 0x0000000803bd7836 */ /* 0x040fe40000000000 */
[----:B------:R-:W-:Y:S03]  /*7ca0*/  VIADD R188, R3, 0xffffffff ;  /* 0xffffffff03bc7836 */ /* 0x000fe60000000000 */
[----:B------:R-:W-:Y:S01]  /*7cb0*/  ISETP.GE.AND P5, PT, R189, RZ, PT ;  /* 0x000000ffbd00720c */ /* 0x000fe20003fa6270 */
[----:B------:R-:W-:Y:S01]  /*7cc0*/  IMAD R179, R183, UR6, RZ ;  /* 0x00000006b7b37c24 */ /* 0x000fe2000f8e02ff */
[----:B------:R-:W-:Y:S01]  /*7cd0*/  ISETP.GE.AND P6, PT, R188, RZ, PT ;  /* 0x000000ffbc00720c */ /* 0x000fe20003fc6270 */
[----:B------:R-:W-:Y:S02]  /*7ce0*/  IMAD.IADD R177, R181, 0x1, R177 ;  /* 0x00000001b5b17824 */ /* 0x000fe400078e02b1 */
[C---:B------:R-:W-:Y:S02]  /*7cf0*/  IMAD R179, R182.reuse, UR7, R179 ;  /* 0x00000007b6b37c24 */ /* 0x040fe4000f8e02b3 */
[----:B------:R-:W-:Y:S01]  /*7d00*/  IMAD.WIDE.U32 R182, R182, UR6, RZ ;  /* 0x00000006b6b67c25 */ /* 0x000fe2000f8e00ff */
[-C--:B------:R-:W-:Y:S03]  /*7d10*/  LEA.HI.X R177, R180, R244.reuse, R177, 0x1, P0 ;  /* 0x000000f4b4b17211 */ /* 0x080fe600000f0cb1 */
[----:B------:R-:W-:Y:S01]  /*7d20*/  IMAD.IADD R179, R183, 0x1, R179 ;  /* 0x00000001b7b37824 */ /* 0x000fe200078e02b3 */
[C---:B------:R-:W-:Y:S01]  /*7d30*/  LEA R178, P0, R182.reuse, R245, 0x1 ;  /* 0x000000f5b6b27211 */ /* 0x040fe200078008ff */
[C---:B------:R-:W-:Y:S01]  /*7d40*/  VIADD R195, R3.reuse, 0xfffffff8 ;  /* 0xfffffff803c37836 */ /* 0x040fe20000000000 */
[C---:B------:R-:W-:Y:S01]  /*7d50*/  @!P5 IADD3 R189, -R3.reuse, -0x8, RZ ;  /* 0xfffffff803bdd810 */ /* 0x040fe20007ffe1ff */
[C---:B------:R-:W-:Y:S01]  /*7d60*/  VIADD R194, R3.reuse, 0xfffffff7 ;  /* 0xfffffff703c27836 */ /* 0x040fe20000000000 */
[----:B------:R-:W-:Y:S01]  /*7d70*/  LEA.HI.X R179, R182, R244, R179, 0x1, P0 ;  /* 0x000000f4b6b37211 */ /* 0x000fe200000f0cb3 */
[C---:B------:R-:W-:Y:S01]  /*7d80*/  VIADD R190, R3.reuse, 0xfffffff0 ;  /* 0xfffffff003be7836 */ /* 0x040fe20000000000 */
[----:B------:R-:W-:Y:S01]  /*7d90*/  @!P6 IADD3 R188, -R3, 0x1, RZ ;  /* 0x0000000103bce810 */ /* 0x000fe20007ffe1ff */
[C---:B--2---:R-:W-:Y:S03]  /*7da0*/  HMMA.16816.F32.BF16 R12, R168.reuse, R164, R12 ;  /* 0x000000a4a80c723c */ /* 0x044fe6000004180c */
[----:B------:R-:W-:Y:S01]  /*7db0*/  ISETP.GE.AND P0, PT, R195, RZ, PT ;  /* 0x000000ffc300720c */ /* 0x000fe20003f06270 */
[C---:B------:R-:W-:Y:S01]  /*7dc0*/  VIADD R193, R3.reuse, 0xffffffef ;  /* 0xffffffef03c17836 */ /* 0x040fe20000000000 */
[----:B------:R-:W-:Y:S01]  /*7dd0*/  ISETP.GE.AND P5, PT, R194, RZ, PT ;  /* 0x000000ffc200720c */ /* 0x000fe20003fa6270 */
[C---:B------:R-:W-:Y:S01]  /*7de0*/  HMMA.16816.F32.BF16 R16, R168.reuse, R166, R16 ;  /* 0x000000a6a810723c */ /* 0x040fe20000041810 */
[----:B------:R-:W2:Y:S01]  /*7df0*/  LDSM.16.M88.4 R164, [R208+0x7800] ;  /* 0x00780000d0a4783b */ /* 0x000ea20000000200 */
[----:B------:R-:W-:Y:S04]  /*7e00*/  DEPBAR.LE SB0, 0x0 ;  /* 0x000080000000791a */ /* 0x000fe80000000000 */
[----:B------:R-:W-:Y:S01]  /*7e10*/  ISETP.GE.AND P6, PT, R190, RZ, PT ;  /* 0x000000ffbe00720c */ /* 0x000fe20003fc6270 */
[----:B------:R-:W-:Y:S01]  /*7e20*/  BAR.SYNC.DEFER_BLOCKING 0x0 ;  /* 0x0000000000007b1d */ /* 0x000fe20000010000 */
[----:B------:R-:W-:Y:S01]  /*7e30*/  I2FP.F32.S32 R189, R189 ;  /* 0x000000bd00bd7245 */ /* 0x000fe20000201400 */
[C---:B---3--:R-:W-:Y:S05]  /*7e40*/  HMMA.16816.F32.BF16 R20, R168.reuse, R172, R20 ;  /* 0x000000aca814723c */ /* 0x048fea0000041814 */
[C---:B------:R-:W-:Y:S01]  /*7e50*/  @!P0 IADD3 R195, -R3.reuse, 0x8, RZ ;  /* 0x0000000803c38810 */ /* 0x040fe20007ffe1ff */
[C---:B------:R-:W-:Y:S01]  /*7e60*/  VIADD R192, R3.reuse, 0xffffffe8 ;  /* 0xffffffe803c07836 */ /* 0x040fe20000000000 */
[C---:B------:R-:W-:Y:S01]  /*7e70*/  @!P5 IADD3 R194, -R3.reuse, 0x9, RZ ;  /* 0x0000000903c2d810 */ /* 0x040fe20007ffe1ff */
[----:B------:R-:W-:Y:S01]  /*7e80*/  VIADD R191, R3, 0xffffffe7 ;  /* 0xffffffe703bf7836 */ /* 0x000fe20000000000 */
[----:B------:R-:W-:Y:S01]  /*7e90*/  ISETP.GE.AND P0, PT, R193, RZ, PT ;  /* 0x000000ffc100720c */ /* 0x000fe20003f06270 */
[C---:B------:R-:W-:Y:S03]  /*7ea0*/  HMMA.16816.F32.BF16 R24, R168.reuse, R174, R24 ;  /* 0x000000aea818723c */ /* 0x040fe60000041818 */
[C---:B------:R-:W-:Y:S01]  /*7eb0*/  @!P6 IADD3 R190, -R3.reuse, 0x10, RZ ;  /* 0x0000001003bee810 */ /* 0x040fe20007ffe1ff */
[C---:B------:R-:W-:Y:S01]  /*7ec0*/  VIADD R187, R3.reuse, 0xffffffe0 ;  /* 0xffffffe003bb7836 */ /* 0x040fe20000000000 */
[----:B------:R-:W-:Y:S01]  /*7ed0*/  ISETP.GE.AND P5, PT, R192, RZ, PT ;  /* 0x000000ffc000720c */ /* 0x000fe20003fa6270 */
[----:B------:R-:W-:Y:S01]  /*7ee0*/  VIADD R186, R3, 0xffffffdf ;  /* 0xffffffdf03ba7836 */ /* 0x000fe20000000000 */
[----:B------:R-:W-:Y:S01]  /*7ef0*/  ISETP.GE.AND P6, PT, R191, RZ, PT ;  /* 0x000000ffbf00720c */ /* 0x000fe20003fc6270 */
[C---:B------:R-:W-:Y:S03]  /*7f00*/  VIADD R180, R3.reuse, 0xffffffd8 ;  /* 0xffffffd803b47836 */ /* 0x040fe60000000000 */
[----:B------:R-:W-:Y:S01]  /*7f10*/  IABS R172, R3 ;  /* 0x0000000300ac7213 */ /* 0x000fe20000000000 */
[C---:B------:R-:W-:Y:S01]  /*7f20*/  VIADD R185, R3.reuse, 0xffffffd7 ;  /* 0xffffffd703b97836 */ /* 0x040fe20000000000 */
[C---:B------:R-:W-:Y:S01]  /*7f30*/  @!P0 IADD3 R193, -R3.reuse, 0x11, RZ ;  /* 0x0000001103c18810 */ /* 0x040fe20007ffe1ff */
[----:B------:R-:W-:Y:S01]  /*7f40*/  VIADD R182, R3, 0xffffffd0 ;  /* 0xffffffd003b67836 */ /* 0x000fe20000000000 */
[----:B------:R-:W-:Y:S01]  /*7f50*/  ISETP.GE.AND P0, PT, R187, RZ, PT ;  /* 0x000000ffbb00720c */ /* 0x000fe20003f06270 */
[C---:B------:R-:W-:Y:S01]  /*7f60*/  VIADD R181, R3.reuse, 0xffffffcf ;  /* 0xffffffcf03b57836 */ /* 0x040fe20000000000 */
[----:B------:R-:W-:Y:S01]  /*7f70*/  I2FP.F32.S32 R188, R188 ;  /* 0x000000bc00bc7245 */ /* 0x000fe20000201400 */
[C---:B------:R-:W-:Y:S01]  /*7f80*/  VIADD R184, R3.reuse, 0xffffffc8 ;  /* 0xffffffc803b87836 */ /* 0x040fe20000000000 */
[C---:B------:R-:W-:Y:S01]  /*7f90*/  @!P5 IADD3 R192, -R3.reuse, 0x18, RZ ;  /* 0x0000001803c0d810 */ /* 0x040fe20007ffe1ff */
[C---:B------:R-:W-:Y:S01]  /*7fa0*/  VIADD R183, R3.reuse, 0xffffffc7 ;  /* 0xffffffc703b77836 */ /* 0x040fe20000000000 */
[----:B------:R-:W-:Y:S01]  /*7fb0*/  @!P6 IADD3 R191, -R3, 0x19, RZ ;  /* 0x0000001903bfe810 */ /* 0x000fe20007ffe1ff */
[----:B------:R-:W-:Y:S01]  /*7fc0*/  FFMA.FTZ R6, R189, -UR5, R6 ;  /* 0x80000005bd067c23 */ /* 0x000fe20008010006 */
[----:B------:R-:W-:Y:S01]  /*7fd0*/  ISETP.GE.AND P5, PT, R186, RZ, PT ;  /* 0x000000ffba00720c */ /* 0x000fe20003fa6270 */
[----:B------:R-:W-:Y:S01]  /*7fe0*/  FFMA.FTZ R5, R188, -UR5, R5 ;  /* 0x80000005bc057c23 */ /* 0x000fe20008010005 */
[----:B------:R-:W-:Y:S01]  /*7ff0*/  ISETP.GE.AND P6, PT, R180, RZ, PT ;  /* 0x000000ffb400720c */ /* 0x000fe20003fc6270 */
[----:B------:R-:W-:Y:S01]  /*8000*/  FFMA.FTZ R11, R188, -UR5, R11 ;  /* 0x80000005bc0b7c23 */ /* 0x000fe2000801000b */
[----:B------:R-:W-:Y:S01]  /*8010*/  I2FP.F32.S32 R195, R195 ;  /* 0x000000c300c37245 */ /* 0x000fe20000201400 */
[C---:B--2---:R-:W-:Y:S03]  /*8020*/  HMMA.16816.F32.BF16 R28, R168.reuse, R164, R28 ;  /* 0x000000a4a81c723c */ /* 0x044fe6000004181c */
[----:B------:R-:W-:Y:S01]  /*8030*/  @!P0 IADD3 R187, -R3, 0x20, RZ ;  /* 0x0000002003bb8810 */ /* 0x000fe20007ffe1ff */
[----:B------:R-:W-:Y:S01]  /*8040*/  FFMA.FTZ R8, R195, -UR5, R8 ;  /* 0x80000005c3087c23 */ /* 0x000fe20008010008 */
[----:B------:R-:W-:Y:S01]  /*8050*/  ISETP.GE.AND P0, PT, R185, RZ, PT ;  /* 0x000000ffb900720c */ /* 0x000fe20003f06270 */
[----:B------:R-:W-:Y:S01]  /*8060*/  FFMA.FTZ R14, R195, -UR5, R14 ;  /* 0x80000005c30e7c23 */ /* 0x000fe2000801000e */
[----:B------:R-:W-:Y:S01]  /*8070*/  I2FP.F32.S32 R194, R194 ;  /* 0x000000c200c27245 */ /* 0x000fe20000201400 */
[----:B------:R-:W-:Y:S03]  /*8080*/  HMMA.16816.F32.BF16 R32, R168, R166, R32 ;  /* 0x000000a6a820723c */ /* 0x000fe60000041820 */
[C---:B------:R-:W-:Y:S01]  /*8090*/  @!P5 IADD3 R186, -R3.reuse, 0x21, RZ ;  /* 0x0000002103bad810 */ /* 0x040fe20007ffe1ff */
[C---:B------:R-:W-:Y:S01]  /*80a0*/  FFMA.FTZ R9, R194.reuse, -UR5, R9 ;  /* 0x80000005c2097c23 */ /* 0x040fe20008010009 */
[----:B------:R-:W-:Y:S01]  /*80b0*/  @!P6 IADD3 R180, -R3, 0x28, RZ ;  /* 0x0000002803b4e810 */ /* 0x000fe20007ffe1ff */
[----:B------:R-:W-:Y:S01]  /*80c0*/  FFMA.FTZ R15, R194, -UR5, R15 ;  /* 0x80000005c20f7c23 */ /* 0x000fe2000801000f */
[----:B------:R-:W-:Y:S02]  /*80d0*/  ISETP.GE.AND P5, PT, R182, RZ, PT ;  /* 0x000000ffb600720c */ /* 0x000fe40003fa6270 */
[----:B------:R-:W-:Y:S02]  /*80e0*/  ISETP.GE.AND P6, PT, R181, RZ, PT ;  /* 0x000000ffb500720c */ /* 0x000fe40003fc6270 */
[C---:B------:R-:W-:Y:S02]  /*80f0*/  @!P0 IADD3 R185, -R3.reuse, 0x29, RZ ;  /* 0x0000002903b98810 */ /* 0x040fe40007ffe1ff */
[----:B------:R-:W-:Y:S02]  /*8100*/  ISETP.GE.AND P0, PT, R184, RZ, PT ;  /* 0x000000ffb800720c */ /* 0x000fe40003f06270 */
[----:B------:R-:W-:Y:S02]  /*8110*/  I2FP.F32.S32 R190, R190 ;  /* 0x000000be00be7245 */ /* 0x000fe40000201400 */
[----:B------:R-:W-:Y:S02]  /*8120*/  I2FP.F32.S32 R193, R193 ;  /* 0x000000c100c17245 */ /* 0x000fe40000201400 */
[----:B------:R-:W-:Y:S01]  /*8130*/  I2FP.F32.S32 R192, R192 ;  /* 0x000000c000c07245 */ /* 0x000fe20000201400 */
[C---:B------:R-:W-:Y:S01]  /*8140*/  FFMA.FTZ R12, R190.reuse, -UR5, R12 ;  /* 0x80000005be0c7c23 */ /* 0x040fe2000801000c */
[----:B------:R-:W-:Y:S01]  /*8150*/  @!P5 IADD3 R182, -R3, 0x30, RZ ;  /* 0x0000003003b6d810 */ /* 0x000fe20007ffe1ff */
[----:B------:R-:W-:Y:S01]  /*8160*/  FFMA.FTZ R13, R193, -UR5, R13 ;  /* 0x80000005c10d7c23 */ /* 0x000fe2000801000d */
[----:B------:R-:W-:Y:S01]  /*8170*/  @!P6 IADD3 R181, -R3, 0x31, RZ ;  /* 0x0000003103b5e810 */ /* 0x000fe20007ffe1ff */
[----:B------:R-:W-:Y:S01]  /*8180*/  FFMA.FTZ R18, R190, -UR5, R18 ;  /* 0x80000005be127c23 */ /* 0x000fe20008010012 */
[----:B------:R-:W-:Y:S01]  /*8190*/  ISETP.GE.AND P5, PT, R183, RZ, PT ;  /* 0x000000ffb700720c */ /* 0x000fe20003fa6270 */
[C---:B------:R-:W-:Y:S01]  /*81a0*/  FFMA.FTZ R16, R192.reuse, -UR5, R16 ;  /* 0x80000005c0107c23 */ /* 0x040fe20008010010 */
[----:B------:R-:W-:Y:S01]  /*81b0*/  ISETP.GE.AND P6, PT, R249, RZ, PT ;  /* 0x000000fff900720c */ /* 0x000fe20003fc6270 */
[----:B------:R-:W-:Y:S01]  /*81c0*/  FFMA.FTZ R19, R193, -UR5, R19 ;  /* 0x80000005c1137c23 */ /* 0x000fe20008010013 */
[----:B------:R-:W-:Y:S01]  /*81d0*/  @!P0 IADD3 R184, -R3, 0x38, RZ ;  /* 0x0000003803b88810 */ /* 0x000fe20007ffe1ff */
[----:B------:R-:W-:Y:S01]  /*81e0*/  FFMA.FTZ R22, R192, -UR5, R22 ;  /* 0x80000005c0167c23 */ /* 0x000fe20008010016 */
[----:B------:R-:W-:Y:S02]  /*81f0*/  I2FP.F32.S32 R191, R191 ;  /* 0x000000bf00bf7245 */ /* 0x000fe40000201400 */
[----:B------:R-:W-:Y:S02]  /*8200*/  I2FP.F32.S32 R187, R187 ;  /* 0x000000bb00bb7245 */ /* 0x000fe40000201400 */
[----:B------:R-:W-:Y:S01]  /*8210*/  I2FP.F32.S32 R186, R186 ;  /* 0x000000ba00ba7245 */ /* 0x000fe20000201400 */
[----:B------:R-:W-:Y:S01]  /*8220*/  FFMA.FTZ R17, R191, -UR5, R17 ;  /* 0x80000005bf117c23 */ /* 0x000fe20008010011 */
[----:B------:R-:W-:Y:S01]  /*8230*/  I2FP.F32.S32 R180, R180 ;  /* 0x000000b400b47245 */ /* 0x000fe20000201400 */
[----:B------:R-:W-:Y:S01]  /*8240*/  FFMA.FTZ R20, R187, -UR5, R20 ;  /* 0x80000005bb147c23 */ /* 0x000fe20008010014 */
[----:B------:R-:W-:Y:S01]  /*8250*/  @!P5 IADD3 R183, -R3, 0x39, RZ ;  /* 0x0000003903b7d810 */ /* 0x000fe20007ffe1ff */
[----:B------:R-:W-:Y:S01]  /*8260*/  FFMA.FTZ R23, R191, -UR5, R23 ;  /* 0x80000005bf177c23 */ /* 0x000fe20008010017 */
[----:B------:R-:W-:Y:S01]  /*8270*/  @!P6 IADD3 R249, -R3, -0x7, RZ ;  /* 0xfffffff903f9e810 */ /* 0x000fe20007ffe1ff */
        /* <DEDUP_REMOVED lines=9> */
[----:B------:R-:W-:Y:S01]  /*8310*/  ISETP.LT.AND P5, PT, RZ, UR12, PT ;  /* 0x0000000cff007c0c */ /* 0x000fe2000bfa1270 */
[----:B------:R-:W-:Y:S01]  /*8320*/  FFMA.FTZ R10, R3, -UR5, R10 ;  /* 0x80000005030a7c23 */ /* 0x000fe2000801000a */
[----:B------:R-:W-:Y:S01]  /*8330*/  FMNMX.FTZ R3, R6, R2, !PT ;  /* 0x0000000206037209 */ /* 0x000fe20007810000 */
        /* <DEDUP_REMOVED lines=44> */
[----:B-1----:R-:W-:Y:S06]  /*8600*/  @P5 BRA `(.L_x_439) ;  /* 0xffffffdc00d45947 */ /* 0x002fec000383ffff */
.L_x_438:
        /* <DEDUP_REMOVED lines=14> */
[----:B------:R-:W1:Y:S01]  /*86f0*/  LDSM.16.MT88.4 R168, [R216+0x18000] ;  /* 0x01800000d8a8783b */ /* 0x000e620000004200 */
[----:B------:R-:W-:Y:S01]  /*8700*/  FADD.FTZ R2, -R3, R2 ;  /* 0x0000000203027221 */ /* 0x000fe20000010100 */
        /* <DEDUP_REMOVED lines=24> */
[----:B------:R-:W-:Y:S01]  /*8890*/  FFMA.FTZ R194, R19, UR4, -R190 ;  /* 0x0000000413c27c23 */ /* 0x000fe200080108be */
[--C-:B------:R-:W-:Y:S01]  /*88a0*/  FFMA.FTZ R249, R16, UR4, -R189.reuse ;  /* 0x0000000410f97c23 */ /* 0x100fe200080108bd */
[--C-:B------:R-:W-:Y:S01]  /*88b0*/  FFMA.FTZ R20, R20, UR4, -R189.reuse ;  /* 0x0000000414147c23 */ /* 0x100fe200080108bd */
[----:B------:R-:W-:Y:S06]  /*88c0*/  FFMA.FTZ R21, R21, UR4, -R189 ;  /* 0x0000000415157c23 */ /* 0x000fec00080108bd */
        /* <DEDUP_REMOVED lines=54> */
[----:B------:R-:W-:Y:S01]  /*8c30*/  FMUL.FTZ R70, R0, R70 ;  /* 0x0000004600467220 */ /* 0x000fe20000410000 */
        /* <DEDUP_REMOVED lines=39> */
[----:B------:R-:W4:Y:S01]  /*8eb0*/  MUFU.EX2 R194, R194 ;  /* 0x000000c200c27308 */ /* 0x000f220000000800 */
        /* <DEDUP_REMOVED lines=9> */
[----:B------:R-:W4:Y:S01]  /*8f50*/  MUFU.EX2 R252, R252 ;  /* 0x000000fc00fc7308 */ /* 0x000f220000000800 */
[----:B------:R-:W-:Y:S01]  /*8f60*/  FMUL.FTZ R99, R0, R99 ;  /* 0x0000006300637220 */ /* 0x000fe20000410000 */
[C---:B---3--:R-:W-:Y:S03]  /*8f70*/  HMMA.16816.F32.BF16 R60, R160.reuse, R156, R60 ;  /* 0x0000009ca03c723c */ /* 0x048fe6000004183c */
[C---:B------:R-:W-:Y:S03]  /*8f80*/  FMUL.FTZ R96, R2.reuse, R96 ;  /* 0x0000006002607220 */ /* 0x040fe60000410000 */
[C---:B------:R-:W-:Y:S01]  /*8f90*/  HMMA.16816.F32.BF16 R64, R160.reuse, R158, R64 ;  /* 0x0000009ea040723c */ /* 0x040fe20000041840 */
[----:B------:R-:W3:Y:S01]  /*8fa0*/  LDSM.16.MT88.4 R156, [R216+0x1c000] ;  /* 0x01c00000d89c783b */ /* 0x000ee20000004200 */
[----:B------:R-:W-:Y:S03]  /*8fb0*/  MUFU.EX2 R249, R249 ;  /* 0x000000f900f97308 */ /* 0x000fe60000000800 */
        /* <DEDUP_REMOVED lines=63> */
[----:B------:R-:W-:Y:S01]  /*93b0*/  FMUL.FTZ R139, R0, R139 ;  /* 0x0000008b008b7220 */ /* 0x000fe20000410000 */
[----:B------:R4:W3:Y:S02]  /*93c0*/  MUFU.EX2 R150, R17 ;  /* 0x0000001100967308 */ /* 0x0008e40000000800 */
[C---:B------:R-:W-:Y:S01]  /*93d0*/  FMUL.FTZ R136, R2.reuse, R136 ;  /* 0x0000008802887220 */ /* 0x040fe20000410000 */
[C---:B-1----:R-:W-:Y:S03]  /*93e0*/  HMMA.16816.F32.BF16 R132, R160.reuse, R168, R132 ;  /* 0x000000a8a084723c */ /* 0x042fe60000041884 */
[----:B------:R-:W-:Y:S01]  /*93f0*/  FMUL.FTZ R137, R2, R137 ;  /* 0x0000008902897220 */ /* 0x000fe20000410000 */
[C---:B------:R-:W-:Y:S01]  /*9400*/  FMUL.FTZ R142, R0.reuse, R142 ;  /* 0x0000008e008e7220 */ /* 0x040fe20000410000 */
[----:B------:R-:W-:Y:S01]  /*9410*/  FMUL.FTZ R143, R0, R143 ;  /* 0x0000008f008f7220 */ /* 0x000fe20000410000 */
[C---:B------:R-:W-:Y:S01]  /*9420*/  FMUL.FTZ R140, R2.reuse, R140 ;  /* 0x0000008c028c7220 */ /* 0x040fe20000410000 */
[----:B------:R-:W-:Y:S01]  /*9430*/  FMUL.FTZ R141, R2, R141 ;  /* 0x0000008d028d7220 */ /* 0x000fe20000410000 */
[----:B------:R-:W-:Y:S02]  /*9440*/  FMUL.FTZ R19, R0, R151 ;  /* 0x0000009700137220 */ /* 0x000fe40000410000 */
[C---:B------:R-:W-:Y:S01]  /*9450*/  HMMA.16816.F32.BF16 R136, R160.reuse, R170, R136 ;  /* 0x000000aaa088723c */ /* 0x040fe20000041888 */
[----:B------:R-:W1:Y:S02]  /*9460*/  LDSM.16.MT88.4 R168, [R216+0x18800] ;  /* 0x01880000d8a8783b */ /* 0x000e640000004200 */
[----:B------:R-:W-:Y:S01]  /*9470*/  F2FP.BF16.F32.PACK_AB R151, R194, R193 ;  /* 0x000000c1c297723e */ /* 0x000fe200000010ff */
[----:B------:R-:W-:Y:S01]  /*9480*/  FMUL.FTZ R16, R2, R148 ;  /* 0x0000009402107220 */ /* 0x000fe20000410000 */
[----:B------:R-:W-:Y:S01]  /*9490*/  F2FP.BF16.F32.PACK_AB R148, R252, R195 ;  /* 0x000000c3fc94723e */ /* 0x000fe200000010ff */
[C---:B--2---:R-:W-:Y:S05]  /*94a0*/  HMMA.16816.F32.BF16 R140, R160.reuse, R172, R140 ;  /* 0x000000aca08c723c */ /* 0x044fea000004188c */
[----:B----4-:R-:W-:Y:S01]  /*94b0*/  FMUL.FTZ R17, R2, R149 ;  /* 0x0000009502117220 */ /* 0x010fe20000410000 */
[C---:B------:R-:W-:Y:S01]  /*94c0*/  HMMA.16816.F32.BF16 R12, R160.reuse, R174, R12 ;  /* 0x000000aea00c723c */ /* 0x040fe2000004180c */
[----:B------:R-:W2:Y:S04]  /*94d0*/  LDSM.16.MT88.4 R172, [R212+0x18800] ;  /* 0x01880000d4ac783b */ /* 0x000ea80000004200 */
[C---:B------:R-:W-:Y:S01]  /*94e0*/  FMUL.FTZ R146, R0.reuse, R146 ;  /* 0x0000009200927220 */ /* 0x040fe20000410000 */
[----:B------:R-:W-:Y:S01]  /*94f0*/  FMUL.FTZ R147, R0, R147 ;  /* 0x0000009300937220 */ /* 0x000fe20000410000 */
[C---:B---3--:R-:W-:Y:S04]  /*9500*/  HMMA.16816.F32.BF16 R16, R160.reuse, R156, R16 ;  /* 0x0000009ca010723c */ /* 0x048fe80000041810 */
[C---:B------:R-:W-:Y:S01]  /*9510*/  FMUL.FTZ R144, R2.reuse, R144 ;  /* 0x0000009002907220 */ /* 0x040fe20000410000 */
[----:B------:R-:W-:Y:S01]  /*9520*/  FMUL.FTZ R145, R2, R145 ;  /* 0x0000009102917220 */ /* 0x000fe20000410000 */
[----:B------:R-:W-:Y:S01]  /*9530*/  F2FP.BF16.F32.PACK_AB R149, R192, R191 ;  /* 0x000000bfc095723e */ /* 0x000fe200000010ff */
[----:B------:R-:W-:Y:S01]  /*9540*/  FFMA.FTZ R187, R0, R247, R187 ;  /* 0x000000f700bb7223 */ /* 0x000fe200000100bb */
[----:B------:R-:W-:Y:S03]  /*9550*/  MOV R0, R164 ;  /* 0x000000a400007202 */ /* 0x000fe60000000f00 */
[----:B------:R-:W-:Y:S01]  /*9560*/  FFMA.FTZ R188, R2, R248, R188 ;  /* 0x000000f802bc7223 */ /* 0x000fe200000100bc */
[----:B------:R-:W-:Y:S01]  /*9570*/  HMMA.16816.F32.BF16 R144, R160, R158, R144 ;  /* 0x0000009ea090723c */ /* 0x000fe20000041890 */
[----:B------:R-:W3:Y:S02]  /*9580*/  LDSM.16.MT88.4 R156, [R214+0x1a800] ;  /* 0x01a80000d69c783b */ /* 0x000ee40000004200 */
[----:B------:R-:W-:Y:S01]  /*9590*/  FADD.FTZ R187, R167, R187 ;  /* 0x000000bba7bb7221 */ /* 0x000fe20000010000 */
[----:B------:R-:W-:Y:S01]  /*95a0*/  FADD.FTZ R188, R186, R188 ;  /* 0x000000bcbabc7221 */ /* 0x000fe20000010000 */
[----:B------:R-:W-:Y:S02]  /*95b0*/  MOV R2, R3 ;  /* 0x0000000300027202 */ /* 0x000fe40000000f00 */
[----:B------:R-:W-:Y:S01]  /*95c0*/  MOV R163, R150 ;  /* 0x0000009600a37202 */ /* 0x000fe20000000f00 */
[----:B------:R-:W-:Y:S03]  /*95d0*/  FADD.FTZ R187, R166, R187 ;  /* 0x000000bba6bb7221 */ /* 0x000fe60000010000 */
[----:B------:R-:W-:Y:S01]  /*95e0*/  F2FP.BF16.F32.PACK_AB R150, R163, R249 ;  /* 0x000000f9a396723e */ /* 0x000fe200000010ff */
[----:B------:R-:W-:Y:S01]  /*95f0*/  FADD.FTZ R188, R185, R188 ;  /* 0x000000bcb9bc7221 */ /* 0x000fe20000010000 */
[----:B------:R-:W-:Y:S03]  /*9600*/  FADD.FTZ R187, R165, R187 ;  /* 0x000000bba5bb7221 */ /* 0x000fe60000010000 */
[----:B------:R-:W-:Y:S01]  /*9610*/  FADD.FTZ R188, R184, R188 ;  /* 0x000000bcb8bc7221 */ /* 0x000fe20000010000 */
[----:B------:R-:W-:Y:S01]  /*9620*/  FADD.FTZ R187, R191, R187 ;  /* 0x000000bbbfbb7221 */ /* 0x000fe20000010000 */
[C---:B-1----:R-:W-:Y:S05]  /*9630*/  HMMA.16816.F32.BF16 R4, R148.reuse, R168, R4 ;  /* 0x000000a89404723c */ /* 0x042fea0000041804 */
[----:B------:R-:W-:Y:S01]  /*9640*/  FADD.FTZ R188, R195, R188 ;  /* 0x000000bcc3bc7221 */ /* 0x000fe20000010000 */
[C---:B------:R-:W-:Y:S01]  /*9650*/  HMMA.16816.F32.BF16 R8, R148.reuse, R170, R8 ;  /* 0x000000aa9408723c */ /* 0x040fe20000041808 */
[----:B------:R-:W-:Y:S04]  /*9660*/  LDSM.16.MT88.4 R168, [R216+0x1c800] ;  /* 0x01c80000d8a8783b */ /* 0x000fe80000004200 */
[----:B------:R-:W-:Y:S01]  /*9670*/  FADD.FTZ R187, R192, R187 ;  /* 0x000000bbc0bb7221 */ /* 0x000fe20000010000 */
[C---:B------:R-:W-:Y:S05]  /*9680*/  HMMA.16816.F32.BF16 R36, R148.reuse, R176, R36 ;  /* 0x000000b09424723c */ /* 0x040fea0000041824 */
[----:B------:R-:W-:Y:S01]  /*9690*/  FADD.FTZ R188, R252, R188 ;  /* 0x000000bcfcbc7221 */ /* 0x000fe20000010000 */
[C---:B------:R-:W-:Y:S05]  /*96a0*/  HMMA.16816.F32.BF16 R40, R148.reuse, R178, R40 ;  /* 0x000000b29428723c */ /* 0x040fea0000041828 */
[----:B------:R-:W-:Y:S01]  /*96b0*/  MOV R177, R163 ;  /* 0x000000a300b17202 */ /* 0x000fe20000000f00 */
[C---:B------:R-:W-:Y:S01]  /*96c0*/  HMMA.16816.F32.BF16 R44, R148.reuse, R152, R44 ;  /* 0x00000098942c723c */ /* 0x040fe2000004182c */
[----:B------:R-:W-:Y:S04]  /*96d0*/  LDSM.16.MT88.4 R160, [R212+0x1a800] ;  /* 0x01a80000d4a0783b */ /* 0x000fe80000004200 */
[----:B------:R-:W-:Y:S01]  /*96e0*/  FADD.FTZ R187, R193, R187 ;  /* 0x000000bbc1bb7221 */ /* 0x000fe20000010000 */
[C---:B------:R-:W-:Y:S03]  /*96f0*/  HMMA.16816.F32.BF16 R48, R148.reuse, R154, R48 ;  /* 0x0000009a9430723c */ /* 0x040fe60000041830 */
[----:B------:R-:W1:Y:S02]  /*9700*/  LDSM.16.MT88.4 R152, [R213+0x1a800] ;  /* 0x01a80000d598783b */ /* 0x000e640000004200 */
[----:B------:R-:W-:Y:S01]  /*9710*/  FADD.FTZ R188, R249, R188 ;  /* 0x000000bcf9bc7221 */ /* 0x000fe20000010000 */
[C---:B--2---:R-:W-:Y:S05]  /*9720*/  HMMA.16816.F32.BF16 R52, R148.reuse, R172, R52 ;  /* 0x000000ac9434723c */ /* 0x044fea0000041834 */
[----:B------:R-:W-:Y:S01]  /*9730*/  FADD.FTZ R187, R194, R187 ;  /* 0x000000bbc2bb7221 */ /* 0x000fe20000010000 */
[C---:B------:R-:W-:Y:S01]  /*9740*/  HMMA.16816.F32.BF16 R56, R148.reuse, R174, R56 ;  /* 0x000000ae9438723c */ /* 0x040fe20000041838 */
[----:B------:R-:W2:Y:S05]  /*9750*/  LDSM.16.MT88.4 R172, [R214+0x1c800] ;  /* 0x01c80000d6ac783b */ /* 0x000eaa0000004200 */
[C---:B------:R-:W-:Y:S06]  /*9760*/  HMMA.16816.F32.BF16 R60, R148.reuse, R180, R60 ;  /* 0x000000b4943c723c */ /* 0x040fec000004183c */
[C---:B------:R-:W-:Y:S05]  /*9770*/  HMMA.16816.F32.BF16 R64, R148.reuse, R182, R64 ;  /* 0x000000b69440723c */ /* 0x040fea0000041840 */
[--C-:B------:R-:W-:Y:S01]  /*9780*/  FFMA.FTZ R180, R22, UR4, -R190.reuse ;  /* 0x0000000416b47c23 */ /* 0x100fe200080108be */
[C---:B---3--:R-:W-:Y:S01]  /*9790*/  HMMA.16816.F32.BF16 R68, R148.reuse, R156, R68 ;  /* 0x0000009c9444723c */ /* 0x048fe20000041844 */
[----:B------:R-:W-:Y:S04]  /*97a0*/  MUFU.EX2 R22, R21 ;  /* 0x0000001500167308 */ /* 0x000fe80000000800 */
[----:B------:R-:W-:Y:S01]  /*97b0*/  MOV R183, R177 ;  /* 0x000000b100b77202 */ /* 0x000fe20000000f00 */
[C---:B------:R-:W-:Y:S01]  /*97c0*/  HMMA.16816.F32.BF16 R72, R148.reuse, R158, R72 ;  /* 0x0000009e9448723c */ /* 0x040fe20000041848 */
[----:B------:R-:W3:Y:S04]  /*97d0*/  LDSM.16.MT88.4 R176, [R213+0x1c800] ;  /* 0x01c80000d5b0783b */ /* 0x000ee80000004200 */
[----:B------:R-:W4:Y:S01]  /*97e0*/  MUFU.EX2 R180, R180 ;  /* 0x000000b400b47308 */ /* 0x000f220000000800 */
[--C-:B------:R-:W-:Y:S01]  /*97f0*/  FFMA.FTZ R182, R26, UR4, -R190.reuse ;  /* 0x000000041ab67c23 */ /* 0x100fe200080108be */
[--C-:B------:R-:W-:Y:S01]  /*9800*/  FFMA.FTZ R181, R23, UR4, -R190.reuse ;  /* 0x0000000417b57c23 */ /* 0x100fe200080108be */
[C---:B-1----:R-:W-:Y:S01]  /*9810*/  HMMA.16816.F32.BF16 R76, R148.reuse, R152, R76 ;  /* 0x00000098944c723c */ /* 0x042fe2000004184c */
[----:B------:R-:W1:Y:S02]  /*9820*/  LDSM.16.MT88.4 R156, [R212+0x1c800] ;  /* 0x01c80000d49c783b */ /* 0x000e640000004200 */
[----:B------:R-:W-:Y:S01]  /*9830*/  MOV R23, R183 ;  /* 0x000000b700177202 */ /* 0x000fe20000000f00 */
[--C-:B------:R-:W-:Y:S02]  /*9840*/  FFMA.FTZ R183, R27, UR4, -R190.reuse ;  /* 0x000000041bb77c23 */ /* 0x100fe400080108be */
[C---:B------:R-:W-:Y:S01]  /*9850*/  HMMA.16816.F32.BF16 R80, R148.reuse, R154, R80 ;  /* 0x0000009a9450723c */ /* 0x040fe20000041850 */
[----:B------:R-:W2:Y:S02]  /*9860*/  MUFU.EX2 R181, R181 ;  /* 0x000000b500b57308 */ /* 0x000ea40000000800 */
[----:B------:R-:W1:Y:S03]  /*9870*/  LDSM.16.MT88.4 R152, [R216+0x1e800] ;  /* 0x01e80000d898783b */ /* 0x000e660000004200 */
[C---:B------:R-:W-:Y:S05]  /*9880*/  HMMA.16816.F32.BF16 R84, R148.reuse, R160, R84 ;  /* 0x000000a09454723c */ /* 0x040fea0000041854 */
[----:B------:R-:W3:Y:S01]  /*9890*/  MUFU.EX2 R182, R182 ;  /* 0x000000b600b67308 */ /* 0x000ee20000000800 */
[----:B----4-:R-:W-:Y:S01]  /*98a0*/  FADD.FTZ R187, R180, R187 ;  /* 0x000000bbb4bb7221 */ /* 0x010fe20000010000 */
[C---:B------:R-:W-:Y:S01]  /*98b0*/  HMMA.16816.F32.BF16 R88, R148.reuse, R162, R88 ;  /* 0x000000a29458723c */ /* 0x040fe20000041858 */
[----:B------:R-:W4:Y:S07]  /*98c0*/  LDSM.16.MT88.4 R160, [R214+0x1e800] ;  /* 0x01e80000d6a0783b */ /* 0x000f2e0000004200 */
[----:B------:R-:W1:Y:S01]  /*98d0*/  MUFU.EX2 R183, R183 ;  /* 0x000000b700b77308 */ /* 0x000e620000000800 */
[C---:B------:R-:W-:Y:S03]  /*98e0*/  HMMA.16816.F32.BF16 R92, R148.reuse, R168, R92 ;  /* 0x000000a8945c723c */ /* 0x040fe6000004185c */
[----:B--2---:R-:W-:Y:S03]  /*98f0*/  FADD.FTZ R187, R181, R187 ;  /* 0x000000bbb5bb7221 */ /* 0x004fe60000010000 */
[C---:B------:R-:W-:Y:S01]  /*9900*/  HMMA.16816.F32.BF16 R96, R148.reuse, R170, R96 ;  /* 0x000000aa9460723c */ /* 0x040fe20000041860 */
[----:B------:R-:W2:Y:S04]  /*9910*/  LDSM.16.MT88.4 R168, [R213+0x1e800] ;  /* 0x01e80000d5a8783b */ /* 0x000ea80000004200 */
[----:B---3--:R-:W-:Y:S01]  /*9920*/  FADD.FTZ R187, R182, R187 ;  /* 0x000000bbb6bb7221 */ /* 0x008fe20000010000 */
[C---:B------:R-:W-:Y:S05]  /*9930*/  HMMA.16816.F32.BF16 R100, R148.reuse, R172, R100 ;  /* 0x000000ac9464723c */ /* 0x040fea0000041864 */
[----:B-1----:R-:W-:Y:S01]  /*9940*/  FADD.FTZ R187, R183, R187 ;  /* 0x000000bbb7bb7221 */ /* 0x002fe20000010000 */
[C---:B------:R-:W-:Y:S01]  /*9950*/  HMMA.16816.F32.BF16 R104, R148.reuse, R174, R104 ;  /* 0x000000ae9468723c */ /* 0x040fe20000041868 */
[----:B------:R-:W1:Y:S05]  /*9960*/  LDSM.16.MT88.4 R172, [R212+0x1e800] ;  /* 0x01e80000d4ac783b */ /* 0x000e6a0000004200 */
[C---:B------:R-:W-:Y:S01]  /*9970*/  HMMA.16816.F32.BF16 R108, R148.reuse, R176, R108 ;  /* 0x000000b0946c723c */ /* 0x040fe2000004186c */
[----:B------:R3:W4:Y:S05]  /*9980*/  MUFU.EX2 R176, R20 ;  /* 0x0000001400b07308 */ /* 0x00072a0000000800 */
[C---:B------:R-:W-:Y:S06]  /*9990*/  HMMA.16816.F32.BF16 R112, R148.reuse, R178, R112 ;  /* 0x000000b29470723c */ /* 0x040fec0000041870 */
[C---:B------:R-:W-:Y:S06]  /*99a0*/  HMMA.16816.F32.BF16 R116, R148.reuse, R156, R116 ;  /* 0x0000009c9474723c */ /* 0x040fec0000041874 */
[C---:B------:R-:W-:Y:S01]  /*99b0*/  HMMA.16816.F32.BF16 R120, R148.reuse, R158, R120 ;  /* 0x0000009e9478723c */ /* 0x040fe20000041878 */
[----:B------:R-:W-:Y:S04]  /*99c0*/  LDSM.16.MT88.4 R156, [R214+0x19000] ;  /* 0x01900000d69c783b */ /* 0x000fe80000004200 */
[--C-:B---3--:R-:W-:Y:S01]  /*99d0*/  FFMA.FTZ R20, R25, UR4, -R189.reuse ;  /* 0x0000000419147c23 */ /* 0x108fe200080108bd */
[C---:B------:R-:W-:Y:S05]  /*99e0*/  HMMA.16816.F32.BF16 R124, R148.reuse, R152, R124 ;  /* 0x00000098947c723c */ /* 0x040fea000004187c */
[----:B----4-:R-:W-:Y:S01]  /*99f0*/  MOV R21, R176 ;  /* 0x000000b000157202 */ /* 0x010fe20000000f00 */
[C---:B------:R-:W-:Y:S01]  /*9a00*/  HMMA.16816.F32.BF16 R128, R148.reuse, R154, R128 ;  /* 0x0000009a9480723c */ /* 0x040fe20000041880 */
[----:B------:R-:W3:Y:S05]  /*9a10*/  LDSM.16.MT88.4 R152, [R216+0x19000] ;  /* 0x01900000d898783b */ /* 0x000eea0000004200 */
[C---:B------:R-:W-:Y:S01]  /*9a20*/  HMMA.16816.F32.BF16 R132, R148.reuse, R160, R132 ;  /* 0x000000a09484723c */ /* 0x040fe20000041884 */
[----:B------:R4:W1:Y:S02]  /*9a30*/  MUFU.EX2 R161, R24 ;  /* 0x0000001800a17308 */ /* 0x0008640000000800 */
[----:B------:R-:W3:Y:S03]  /*9a40*/  LDSM.16.MT88.4 R176, [R213+0x19000] ;  /* 0x01900000d5b0783b */ /* 0x000ee60000004200 */
[C---:B------:R-:W-:Y:S05]  /*9a50*/  HMMA.16816.F32.BF16 R136, R148.reuse, R162, R136 ;  /* 0x000000a29488723c */ /* 0x040fea0000041888 */
[----:B------:R-:W1:Y:S01]  /*9a60*/  MUFU.EX2 R160, R20 ;  /* 0x0000001400a07308 */ /* 0x000e620000000800 */
[C---:B--2---:R-:W-:Y:S06]  /*9a70*/  HMMA.16816.F32.BF16 R140, R148.reuse, R168, R140 ;  /* 0x000000a8948c723c */ /* 0x044fec000004188c */
[C---:B------:R-:W-:Y:S01]  /*9a80*/  HMMA.16816.F32.BF16 R12, R148.reuse, R170, R12 ;  /* 0x000000aa940c723c */ /* 0x040fe2000004180c */
[----:B----4-:R-:W2:Y:S04]  /*9a90*/  LDSM.16.MT88.4 R24, [R212+0x19000] ;  /* 0x01900000d418783b */ /* 0x010ea80000004200 */
[----:B-1----:R-:W-:Y:S01]  /*9aa0*/  MOV R169, R161 ;  /* 0x000000a100a97202 */ /* 0x002fe20000000f00 */
[C---:B------:R-:W-:Y:S05]  /*9ab0*/  HMMA.16816.F32.BF16 R16, R148.reuse, R172, R16 ;  /* 0x000000ac9410723c */ /* 0x040fea0000041810 */
[----:B------:R-:W-:Y:S01]  /*9ac0*/  MOV R168, R160 ;  /* 0x000000a000a87202 */ /* 0x000fe20000000f00 */
[----:B------:R-:W-:Y:S01]  /*9ad0*/  HMMA.16816.F32.BF16 R144, R148, R174, R144 ;  /* 0x000000ae9490723c */ /* 0x000fe20000041890 */
[----:B------:R-:W1:Y:S04]  /*9ae0*/  LDSM.16.MT88.4 R160, [R216+0x1b000] ;  /* 0x01b00000d8a0783b */ /* 0x000e680000004200 */
[----:B------:R-:W-:Y:S02]  /*9af0*/  MOV R172, R21 ;  /* 0x0000001500ac7202 */ /* 0x000fe40000000f00 */
[----:B------:R-:W-:Y:S01]  /*9b00*/  MOV R175, R22 ;  /* 0x0000001600af7202 */ /* 0x000fe20000000f00 */
[--C-:B------:R-:W-:Y:S01]  /*9b10*/  FFMA.FTZ R174, R34, UR4, -R190.reuse ;  /* 0x0000000422ae7c23 */ /* 0x100fe200080108be */
[----:B------:R-:W4:Y:S02]  /*9b20*/  LDSM.16.MT88.4 R148, [R214+0x1b000] ;  /* 0x01b00000d694783b */ /* 0x000f240000004200 */
[----:B------:R-:W-:Y:S02]  /*9b30*/  MOV R173, R23 ;  /* 0x0000001700ad7202 */ /* 0x000fe40000000f00 */
[----:B------:R-:W-:Y:S01]  /*9b40*/  F2FP.BF16.F32.PACK_AB R20, R175, R172 ;  /* 0x000000acaf14723e */ /* 0x000fe200000010ff */
[----:B------:R-:W-:Y:S01]  /*9b50*/  MUFU.EX2 R174, R174 ;  /* 0x000000ae00ae7308 */ /* 0x000fe20000000800 */
[-C--:B------:R-:W-:Y:S02]  /*9b60*/  F2FP.BF16.F32.PACK_AB R22, R168, R169.reuse ;  /* 0x000000a9a816723e */ /* 0x080fe400000010ff */
[----:B------:R-:W-:Y:S02]  /*9b70*/  F2FP.BF16.F32.PACK_AB R21, R181, R180 ;  /* 0x000000b4b515723e */ /* 0x000fe400000010ff */
[----:B------:R-:W-:Y:S07]  /*9b80*/  F2FP.BF16.F32.PACK_AB R23, R183, R182 ;  /* 0x000000b6b717723e */ /* 0x000fee00000010ff */
[C---:B---3--:R-:W-:Y:S06]  /*9b90*/  HMMA.16816.F32.BF16 R4, R20.reuse, R152, R4 ;  /* 0x000000981404723c */ /* 0x048fec0000041804 */
[C---:B------:R-:W-:Y:S01]  /*9ba0*/  HMMA.16816.F32.BF16 R8, R20.reuse, R154, R8 ;  /* 0x0000009a1408723c */ /* 0x040fe20000041808 */
[----:B------:R-:W3:Y:S05]  /*9bb0*/  LDSM.16.MT88.4 R152, [R213+0x1b000] ;  /* 0x01b00000d598783b */ /* 0x000eea0000004200 */
[C---:B------:R-:W-:Y:S06]  /*9bc0*/  HMMA.16816.F32.BF16 R36, R20.reuse, R156, R36 ;  /* 0x0000009c1424723c */ /* 0x040fec0000041824 */
[C---:B------:R-:W-:Y:S01]  /*9bd0*/  HMMA.16816.F32.BF16 R40, R20.reuse, R158, R40 ;  /* 0x0000009e1428723c */ /* 0x040fe20000041828 */
[----:B------:R-:W3:Y:S05]  /*9be0*/  LDSM.16.MT88.4 R156, [R212+0x1b000] ;  /* 0x01b00000d49c783b */ /* 0x000eea0000004200 */
[C---:B------:R-:W-:Y:S06]  /*9bf0*/  HMMA.16816.F32.BF16 R44, R20.reuse, R176, R44 ;  /* 0x000000b0142c723c */ /* 0x040fec000004182c */
[C---:B------:R-:W-:Y:S05]  /*9c00*/  HMMA.16816.F32.BF16 R48, R20.reuse, R178, R48 ;  /* 0x000000b21430723c */ /* 0x040fea0000041830 */
[--C-:B------:R-:W-:Y:S01]  /*9c10*/  FFMA.FTZ R176, R29, UR4, -R189.reuse ;  /* 0x000000041db07c23 */ /* 0x100fe200080108bd */
[C---:B--2---:R-:W-:Y:S05]  /*9c20*/  HMMA.16816.F32.BF16 R52, R20.reuse, R24, R52 ;  /* 0x000000181434723c */ /* 0x044fea0000041834 */
[----:B------:R-:W-:Y:S01]  /*9c30*/  MOV R179, R168 ;  /* 0x000000a800b37202 */ /* 0x000fe20000000f00 */
[C---:B------:R-:W-:Y:S01]  /*9c40*/  HMMA.16816.F32.BF16 R56, R20.reuse, R26, R56 ;  /* 0x0000001a1438723c */ /* 0x040fe20000041838 */
[----:B------:R-:W-:Y:S01]  /*9c50*/  LDSM.16.MT88.4 R24, [R214+0x1d000] ;  /* 0x01d00000d618783b */ /* 0x000fe20000004200 */
[----:B------:R-:W-:Y:S03]  /*9c60*/  MUFU.EX2 R176, R176 ;  /* 0x000000b000b07308 */ /* 0x000fe60000000800 */
[----:B------:R-:W-:Y:S01]  /*9c70*/  MOV R178, R169 ;  /* 0x000000a900b27202 */ /* 0x000fe20000000f00 */
[C---:B-1----:R-:W-:Y:S03]  /*9c80*/  HMMA.16816.F32.BF16 R60, R20.reuse, R160, R60 ;  /* 0x000000a0143c723c */ /* 0x042fe6000004183c */
[----:B------:R-:W1:Y:S02]  /*9c90*/  LDSM.16.MT88.4 R168, [R216+0x1d000] ;  /* 0x01d00000d8a8783b */ /* 0x000e640000004200 */
[--C-:B------:R-:W-:Y:S01]  /*9ca0*/  FFMA.FTZ R177, R32, UR4, -R189.reuse ;  /* 0x0000000420b17c23 */ /* 0x100fe200080108bd */
[C---:B------:R-:W-:Y:S05]  /*9cb0*/  HMMA.16816.F32.BF16 R64, R20.reuse, R162, R64 ;  /* 0x000000a21440723c */ /* 0x040fea0000041840 */
[----:B------:R-:W2:Y:S01]  /*9cc0*/  LDSM.16.MT88.4 R160, [R213+0x1d000] ;  /* 0x01d00000d5a0783b */ /* 0x000ea20000004200 */
[C---:B----4-:R-:W-:Y:S01]  /*9cd0*/  HMMA.16816.F32.BF16 R68, R20.reuse, R148, R68 ;  /* 0x000000941444723c */ /* 0x050fe20000041844 */
[----:B------:R-:W-:Y:S05]  /*9ce0*/  MUFU.EX2 R177, R177 ;  /* 0x000000b100b17308 */ /* 0x000fea0000000800 */
        /* <DEDUP_REMOVED lines=9> */
[C---:B------:R-:W-:Y:S05]  /*9d80*/  HMMA.16816.F32.BF16 R96, R20.reuse, R170, R96 ;  /* 0x000000aa1460723c */ /* 0x040fea0000041860 */
[----:B------:R-:W-:Y:S01]  /*9d90*/  MOV R168, R175 ;  /* 0x000000af00a87202 */ /* 0x000fe20000000f00 */
[C---:B------:R-:W-:Y:S05]  /*9da0*/  HMMA.16816.F32.BF16 R100, R20.reuse, R24, R100 ;  /* 0x000000181464723c */ /* 0x040fea0000041864 */
[----:B------:R-:W-:Y:S01]  /*9db0*/  MOV R169, R172 ;  /* 0x000000ac00a97202 */ /* 0x000fe20000000f00 */
[C---:B------:R-:W-:Y:S01]  /*9dc0*/  HMMA.16816.F32.BF16 R104, R20.reuse, R26, R104 ;  /* 0x0000001a1468723c */ /* 0x040fe20000041868 */
[----:B------:R-:W1:Y:S04]  /*9dd0*/  LDSM.16.MT88.4 R24, [R213+0x1f000] ;  /* 0x01f00000d518783b */ /* 0x000e680000004200 */
[----:B------:R-:W-:Y:S01]  /*9de0*/  MOV R171, R173 ;  /* 0x000000ad00ab7202 */ /* 0x000fe20000000f00 */
[C---:B--2---:R-:W-:Y:S05]  /*9df0*/  HMMA.16816.F32.BF16 R108, R20.reuse, R160, R108 ;  /* 0x000000a0146c723c */ /* 0x044fea000004186c */
[--C-:B------:R-:W-:Y:S01]  /*9e00*/  FFMA.FTZ R172, R30, UR4, -R190.reuse ;  /* 0x000000041eac7c23 */ /* 0x100fe200080108be */
[C---:B------:R-:W-:Y:S01]  /*9e10*/  HMMA.16816.F32.BF16 R112, R20.reuse, R162, R112 ;  /* 0x000000a21470723c */ /* 0x040fe20000041870 */
[----:B------:R-:W2:Y:S04]  /*9e20*/  LDSM.16.MT88.4 R160, [R212+0x1f000] ;  /* 0x01f00000d4a0783b */ /* 0x000ea80000004200 */
[--C-:B------:R-:W-:Y:S01]  /*9e30*/  FFMA.FTZ R173, R31, UR4, -R190.reuse ;  /* 0x000000041fad7c23 */ /* 0x100fe200080108be */
[C---:B----4-:R-:W-:Y:S01]  /*9e40*/  HMMA.16816.F32.BF16 R116, R20.reuse, R148, R116 ;  /* 0x000000941474723c */ /* 0x050fe20000041874 */
[----:B------:R-:W4:Y:S04]  /*9e50*/  MUFU.EX2 R172, R172 ;  /* 0x000000ac00ac7308 */ /* 0x000f280000000800 */
[--C-:B------:R-:W-:Y:S01]  /*9e60*/  FFMA.FTZ R175, R28, UR4, -R189.reuse ;  /* 0x000000041caf7c23 */ /* 0x100fe200080108bd */
[C---:B------:R-:W-:Y:S01]  /*9e70*/  HMMA.16816.F32.BF16 R120, R20.reuse, R150, R120 ;  /* 0x000000961478723c */ /* 0x040fe20000041878 */
[----:B------:R-:W2:Y:S04]  /*9e80*/  LDSM.16.MT88.4 R28, [R216+0x19800] ;  /* 0x01980000d81c783b */ /* 0x000ea80000004200 */
[----:B------:R-:W2:Y:S01]  /*9e90*/  MUFU.EX2 R173, R173 ;  /* 0x000000ad00ad7308 */ /* 0x000ea20000000800 */
[----:B------:R-:W-:Y:S01]  /*9ea0*/  FFMA.FTZ R190, R35, UR4, -R190 ;  /* 0x0000000423be7c23 */ /* 0x000fe200080108be */
[C---:B---3--:R-:W-:Y:S02]  /*9eb0*/  HMMA.16816.F32.BF16 R124, R20.reuse, R152, R124 ;  /* 0x00000098147c723c */ /* 0x048fe4000004187c */
[----:B------:R-:W3:Y:S02]  /*9ec0*/  LDSM.16.MT88.4 R148, [R214+0x19800] ;  /* 0x01980000d694783b */ /* 0x000ee40000004200 */
[----:B------:R-:W-:Y:S02]  /*9ed0*/  FFMA.FTZ R189, R33, UR4, -R189 ;  /* 0x0000000421bd7c23 */ /* 0x000fe400080108bd */
[C---:B------:R-:W-:Y:S02]  /*9ee0*/  HMMA.16816.F32.BF16 R128, R20.reuse, R154, R128 ;  /* 0x0000009a1480723c */ /* 0x040fe40000041880 */
[----:B------:R-:W2:Y:S02]  /*9ef0*/  MUFU.EX2 R190, R190 ;  /* 0x000000be00be7308 */ /* 0x000ea40000000800 */
[----:B------:R-:W3:Y:S02]  /*9f00*/  LDSM.16.MT88.4 R32, [R213+0x19800] ;  /* 0x01980000d520783b */ /* 0x000ee40000004200 */
[C---:B------:R-:W-:Y:S06]  /*9f10*/  HMMA.16816.F32.BF16 R132, R20.reuse, R156, R132 ;  /* 0x0000009c1484723c */ /* 0x040fec0000041884 */
[----:B------:R-:W2:Y:S01]  /*9f20*/  MUFU.EX2 R175, R175 ;  /* 0x000000af00af7308 */ /* 0x000ea20000000800 */
[----:B----4-:R-:W-:Y:S01]  /*9f30*/  FADD.FTZ R187, R172, R187 ;  /* 0x000000bbacbb7221 */ /* 0x010fe20000010000 */
[C---:B------:R-:W-:Y:S01]  /*9f40*/  HMMA.16816.F32.BF16 R136, R20.reuse, R158, R136 ;  /* 0x0000009e1488723c */ /* 0x040fe20000041888 */
[----:B------:R-:W4:Y:S02]  /*9f50*/  LDSM.16.MT88.4 R152, [R212+0x19800] ;  /* 0x01980000d498783b */ /* 0x000f240000004200 */
[----:B------:R-:W-:Y:S03]  /*9f60*/  MOV R156, R171 ;  /* 0x000000ab009c7202 */ /* 0x000fe60000000f00 */
[C---:B-1----:R-:W-:Y:S02]  /*9f70*/  HMMA.16816.F32.BF16 R140, R20.reuse, R24, R140 ;  /* 0x00000018148c723c */ /* 0x042fe4000004188c */
[----:B------:R-:W1:Y:S03]  /*9f80*/  MUFU.EX2 R189, R189 ;  /* 0x000000bd00bd7308 */ /* 0x000e660000000800 */
[----:B------:R-:W-:Y:S01]  /*9f90*/  MOV R157, R168 ;  /* 0x000000a8009d7202 */ /* 0x000fe20000000f00 */
[C---:B------:R-:W-:Y:S05]  /*9fa0*/  HMMA.16816.F32.BF16 R12, R20.reuse, R26, R12 ;  /* 0x0000001a140c723c */ /* 0x040fea000004180c */
[----:B------:R-:W-:Y:S01]  /*9fb0*/  MOV R159, R169 ;  /* 0x000000a9009f7202 */ /* 0x000fe20000000f00 */
[C---:B--2---:R-:W-:Y:S01]  /*9fc0*/  HMMA.16816.F32.BF16 R16, R20.reuse, R160, R16 ;  /* 0x000000a01410723c */ /* 0x044fe20000041810 */
[----:B------:R-:W2:Y:S04]  /*9fd0*/  LDSM.16.MT88.4 R168, [R216+0x1b800] ;  /* 0x01b80000d8a8783b */ /* 0x000ea80000004200 */
[C---:B------:R-:W-:Y:S01]  /*9fe0*/  F2FP.BF16.F32.PACK_AB R25, R173.reuse, R172 ;  /* 0x000000acad19723e */ /* 0x040fe200000010ff */
[----:B------:R-:W-:Y:S05]  /*9ff0*/  HMMA.16816.F32.BF16 R144, R20, R162, R144 ;  /* 0x000000a21490723c */ /* 0x000fea0000041890 */
[----:B------:R-:W-:Y:S01]  /*a000*/  F2FP.BF16.F32.PACK_AB R27, R190, R174 ;  /* 0x000000aebe1b723e */ /* 0x000fe200000010ff */
[----:B------:R-:W-:Y:S01]  /*a010*/  FADD.FTZ R187, R173, R187 ;  /* 0x000000bbadbb7221 */ /* 0x000fe20000010000 */
[----:B------:R-:W-:Y:S04]  /*a020*/  F2FP.BF16.F32.PACK_AB R24, R176, R175 ;  /* 0x000000afb018723e */ /* 0x000fe800000010ff */
[----:B-1----:R-:W-:Y:S01]  /*a030*/  F2FP.BF16.F32.PACK_AB R26, R189, R177 ;  /* 0x000000b1bd1a723e */ /* 0x002fe200000010ff */
[----:B------:R-:W-:Y:S01]  /*a040*/  FADD.FTZ R187, R174, R187 ;  /* 0x000000bbaebb7221 */ /* 0x000fe20000010000 */
[----:B------:R-:W-:Y:S02]  /*a050*/  MOV R21, R159 ;  /* 0x0000009f00157202 */ /* 0x000fe40000000f00 */
[----:B------:R-:W-:Y:S01]  /*a060*/  MOV R22, R156 ;  /* 0x0000009c00167202 */ /* 0x000fe20000000f00 */
[----:B------:R-:W-:Y:S01]  /*a070*/  FADD.FTZ R247, R190, R187 ;  /* 0x000000bbbef77221 */ /* 0x000fe20000010000 */
[----:B------:R-:W-:Y:S01]  /*a080*/  MOV R23, R157 ;  /* 0x0000009d00177202 */ /* 0x000fe20000000f00 */
[C---:B------:R-:W-:Y:S01]  /*a090*/  HMMA.16816.F32.BF16 R160, R24.reuse, R28, R4 ;  /* 0x0000001c18a0723c */ /* 0x040fe20000041804 */
[----:B------:R-:W1:Y:S05]  /*a0a0*/  LDSM.16.MT88.4 R4, [R214+0x1b800] ;  /* 0x01b80000d604783b */ /* 0x000e6a0000004200 */
[C---:B------:R-:W-:Y:S03]  /*a0b0*/  HMMA.16816.F32.BF16 R156, R24.reuse, R30, R8 ;  /* 0x0000001e189c723c */ /* 0x040fe60000041808 */
[----:B------:R-:W1:Y:S03]  /*a0c0*/  LDSM.16.MT88.4 R8, [R213+0x1b800] ;  /* 0x01b80000d508783b */ /* 0x000e660000004200 */
[C---:B---3--:R-:W-:Y:S05]  /*a0d0*/  HMMA.16816.F32.BF16 R36, R24.reuse, R148, R36 ;  /* 0x000000941824723c */ /* 0x048fea0000041824 */
[----:B------:R-:W-:Y:S01]  /*a0e0*/  LDSM.16.MT88.4 R28, [R216+0x1d800] ;  /* 0x01d80000d81c783b */ /* 0x000fe20000004200 */
[C---:B------:R-:W-:Y:S05]  /*a0f0*/  HMMA.16816.F32.BF16 R40, R24.reuse, R150, R40 ;  /* 0x000000961828723c */ /* 0x040fea0000041828 */
[----:B------:R-:W-:Y:S01]  /*a100*/  MOV R148, R21 ;  /* 0x0000001500947202 */ /* 0x000fe20000000f00 */
[C---:B------:R-:W-:Y:S05]  /*a110*/  HMMA.16816.F32.BF16 R44, R24.reuse, R32, R44 ;  /* 0x00000020182c723c */ /* 0x040fea000004182c */
[----:B------:R-:W-:Y:S01]  /*a120*/  MOV R149, R22 ;  /* 0x0000001600957202 */ /* 0x000fe20000000f00 */
[C---:B------:R-:W-:Y:S01]  /*a130*/  HMMA.16816.F32.BF16 R48, R24.reuse, R34, R48 ;  /* 0x000000221830723c */ /* 0x040fe20000041830 */
[----:B------:R-:W-:Y:S04]  /*a140*/  LDSM.16.MT88.4 R32, [R214+0x1d800] ;  /* 0x01d80000d620783b */ /* 0x000fe80000004200 */
[----:B------:R-:W-:Y:S01]  /*a150*/  MOV R151, R23 ;  /* 0x0000001700977202 */ /* 0x000fe20000000f00 */
[C---:B----4-:R-:W-:Y:S03]  /*a160*/  HMMA.16816.F32.BF16 R52, R24.reuse, R152, R52 ;  /* 0x000000981834723c */ /* 0x050fe60000041834 */
[----:B------:R-:W3:Y:S03]  /*a170*/  LDSM.16.MT88.4 R20, [R212+0x1b800] ;  /* 0x01b80000d414783b */ /* 0x000ee60000004200 */
[C---:B------:R-:W-:Y:S05]  /*a180*/  HMMA.16816.F32.BF16 R56, R24.reuse, R154, R56 ;  /* 0x0000009a1838723c */ /* 0x040fea0000041838 */
[----:B------:R-:W-:Y:S01]  /*a190*/  LDSM.16.MT88.4 R152, [R213+0x1f800] ;  /* 0x01f80000d598783b */ /* 0x000fe20000004200 */
[C---:B--2---:R-:W-:Y:S06]  /*a1a0*/  HMMA.16816.F32.BF16 R60, R24.reuse, R168, R60 ;  /* 0x000000a8183c723c */ /* 0x044fec000004183c */
[C---:B------:R-:W-:Y:S05]  /*a1b0*/  HMMA.16816.F32.BF16 R64, R24.reuse, R170, R64 ;  /* 0x000000aa1840723c */ /* 0x040fea0000041840 */
[----:B------:R-:W-:Y:S01]  /*a1c0*/  MOV R169, R151 ;  /* 0x0000009700a97202 */ /* 0x000fe20000000f00 */
[C---:B-1----:R-:W-:Y:S05]  /*a1d0*/  HMMA.16816.F32.BF16 R68, R24.reuse, R4, R68 ;  /* 0x000000041844723c */ /* 0x042fea0000041844 */
[----:B------:R-:W-:Y:S01]  /*a1e0*/  MOV R168, R148 ;  /* 0x0000009400a87202 */ /* 0x000fe20000000f00 */
[C---:B------:R-:W-:Y:S01]  /*a1f0*/  HMMA.16816.F32.BF16 R72, R24.reuse, R6, R72 ;  /* 0x000000061848723c */ /* 0x040fe20000041848 */
[----:B------:R-:W-:Y:S04]  /*a200*/  LDSM.16.MT88.4 R4, [R212+0x1d800] ;  /* 0x01d80000d404783b */ /* 0x000fe80000004200 */
[----:B------:R-:W-:Y:S01]  /*a210*/  MOV R171, R149 ;  /* 0x0000009500ab7202 */ /* 0x000fe20000000f00 */
[C---:B------:R-:W-:Y:S03]  /*a220*/  HMMA.16816.F32.BF16 R76, R24.reuse, R8, R76 ;  /* 0x00000008184c723c */ /* 0x040fe6000004184c */
[----:B------:R-:W1:Y:S02]  /*a230*/  LDSM.16.MT88.4 R148, [R213+0x1d800] ;  /* 0x01d80000d594783b */ /* 0x000e640000004200 */
[----:B------:R-:W-:Y:S01]  /*a240*/  FADD.FTZ R188, R171, R188 ;  /* 0x000000bcabbc7221 */ /* 0x000fe20000010000 */
[C---:B------:R-:W-:Y:S05]  /*a250*/  HMMA.16816.F32.BF16 R80, R24.reuse, R10, R80 ;  /* 0x0000000a1850723c */ /* 0x040fea0000041850 */
[----:B------:R-:W2:Y:S01]  /*a260*/  LDSM.16.MT88.4 R8, [R216+0x1f800] ;  /* 0x01f80000d808783b */ /* 0x000ea20000004200 */
        /* <DEDUP_REMOVED lines=18> */
[C---:B------:R-:W-:Y:S06]  /*a390*/  HMMA.16816.F32.BF16 R116, R24.reuse, R4, R116 ;  /* 0x000000041874723c */ /* 0x040fec0000041874 */
[C---:B------:R-:W-:Y:S06]  /*a3a0*/  HMMA.16816.F32.BF16 R120, R24.reuse, R6, R120 ;  /* 0x000000061878723c */ /* 0x040fec0000041878 */
[C---:B--2---:R-:W-:Y:S06]  /*a3b0*/  HMMA.16816.F32.BF16 R124, R24.reuse, R8, R124 ;  /* 0x00000008187c723c */ /* 0x044fec000004187c */
[C---:B------:R-:W-:Y:S06]  /*a3c0*/  HMMA.16816.F32.BF16 R128, R24.reuse, R10, R128 ;  /* 0x0000000a1880723c */ /* 0x040fec0000041880 */
[C---:B---3--:R-:W-:Y:S06]  /*a3d0*/  HMMA.16816.F32.BF16 R132, R24.reuse, R20, R132 ;  /* 0x000000141884723c */ /* 0x048fec0000041884 */
[C---:B------:R-:W-:Y:S06]  /*a3e0*/  HMMA.16816.F32.BF16 R136, R24.reuse, R22, R136 ;  /* 0x000000161888723c */ /* 0x040fec0000041888 */
[C---:B------:R-:W-:Y:S06]  /*a3f0*/  HMMA.16816.F32.BF16 R140, R24.reuse, R152, R140 ;  /* 0x00000098188c723c */ /* 0x040fec000004188c */
[C---:B------:R-:W-:Y:S06]  /*a400*/  HMMA.16816.F32.BF16 R152, R24.reuse, R154, R12 ;  /* 0x0000009a1898723c */ /* 0x040fec000004180c */
[C---:B----4-:R-:W-:Y:S06]  /*a410*/  HMMA.16816.F32.BF16 R148, R24.reuse, R28, R16 ;  /* 0x0000001c1894723c */ /* 0x050fec0000041810 */
[----:B------:R-:W-:Y:S01]  /*a420*/  HMMA.16816.F32.BF16 R144, R24, R30, R144 ;  /* 0x0000001e1890723c */ /* 0x000fe20000041890 */
[----:B------:R-:W-:Y:S11]  /*a430*/  @!UPT UIADD3 URZ, URZ, URZ, URZ ;  /* 0x0000003f3f3ff290 */ /* 0x000ff6000fffe03f */
[----:B------:R-:W-:Y:S01]  /*a440*/  @!UPT UIADD3 URZ, URZ, URZ, URZ ;  /* 0x0000003f3f3ff290 */ /* 0x000fe2000fffe03f */
[----:B------:R-:W-:Y:S11]  /*a450*/  @P5 BRA `(.L_x_437) ;  /* 0xffffffc400685947 */ /* 0x000ff6000383ffff */
.L_x_436:
        /* <DEDUP_REMOVED lines=8> */
[----:B-1----:R-:W-:Y:S01]  /*a4e0*/  FADD.FTZ R247, R2, R247 ;  /* 0x000000f702f77221 */ /* 0x002fe20000010000 */
[----:B--2---:R-:W-:Y:S01]  /*a4f0*/  ULEA UR4, UR4, UR5, 0x18 ;  /* 0x0000000504047291 */ /* 0x004fe2000f8ec03f */
[----:B------:R-:W1:Y:S01]  /*a500*/  S2R R2, SR_TID.X ;  /* 0x0000000000027919 */ /* 0x000e620000002100 */
[----:B---3--:R-:W-:-:S02]  /*a510*/  FADD.FTZ R248, R0, R248 ;  /* 0x000000f800f87221 */ /* 0x008fc40000010000 */
[----:B------:R-:W2:Y:S03]  /*a520*/  S2R R0, SR_TID.X ;  /* 0x0000000000007919 */ /* 0x000ea60000002100 */
[----:B------:R-:W3:Y:S04]  /*a530*/  SHFL.BFLY PT, R4, R248, 0x1, 0x1f ;  /* 0x0c201f00f8047f89 */ /* 0x000ee800000e0000 */
[----:B------:R-:W4:Y:S01]  /*a540*/  SHFL.BFLY PT, R11, R247, 0x1, 0x1f ;  /* 0x0c201f00f70b7f89 */ /* 0x000f2200000e0000 */
[----:B-1----:R-:W-:Y:S01]  /*a550*/  SHF.R.S32.HI R7, RZ, 0x1f, R2 ;  /* 0x0000001fff077819 */ /* 0x002fe20000011402 */
[----:B---3--:R-:W-:-:S03]  /*a560*/  FADD.FTZ R4, R248, R4 ;  /* 0x00000004f8047221 */ /* 0x008fc60000010000 */
[-C--:B------:R-:W-:Y:S01]  /*a570*/  LEA.HI R8, R7, R2.reuse, RZ, 0x5 ;  /* 0x0000000207087211 */ /* 0x080fe200078f28ff */
[----:B----4-:R-:W-:Y:S01]  /*a580*/  FADD.FTZ R11, R247, R11 ;  /* 0x0000000bf70b7221 */ /* 0x010fe20000010000 */
[----:B------:R-:W-:Y:S02]  /*a590*/  LEA.HI R7, R7, R2, RZ, 0x3 ;  /* 0x0000000207077211 */ /* 0x000fe400078f18ff */
[----:B--2---:R-:W-:Y:S02]  /*a5a0*/  SHF.R.S32.HI R10, RZ, 0x1f, R0 ;  /* 0x0000001fff0a7819 */ /* 0x004fe40000011400 */
[----:B------:R-:W-:Y:S02]  /*a5b0*/  LOP3.LUT R8, R8, 0xffffffe0, RZ, 0xc0, !PT ;  /* 0xffffffe008087812 */ /* 0x000fe400078ec0ff */
[----:B------:R-:W-:Y:S02]  /*a5c0*/  LOP3.LUT R6, R7, 0xfffffff8, RZ, 0xc0, !PT ;  /* 0xfffffff807067812 */ /* 0x000fe400078ec0ff */
[----:B------:R-:W-:-:S02]  /*a5d0*/  LEA.HI R13, R10, R0, RZ, 0x2 ;  /* 0x000000000a0d7211 */ /* 0x000fc400078f10ff */
[----:B------:R-:W-:Y:S02]  /*a5e0*/  IADD3 R8, R2, -R8, RZ ;  /* 0x8000000802087210 */ /* 0x000fe40007ffe0ff */
[----:B------:R-:W-:Y:S02]  /*a5f0*/  IADD3 R2, -R6, R2, RZ ;  /* 0x0000000206027210 */ /* 0x000fe40007ffe1ff */
[----:B------:R-:W-:Y:S02]  /*a600*/  LOP3.LUT R12, R13, 0x3ffffffc, RZ, 0xc0, !PT ;  /* 0x3ffffffc0d0c7812 */ /* 0x000fe400078ec0ff */
[--C-:B------:R-:W-:Y:S02]  /*a610*/  SHF.R.S32.HI R6, RZ, 0x2, R13.reuse ;  /* 0x00000002ff067819 */ /* 0x100fe4000001140d */
[----:B------:R-:W-:Y:S02]  /*a620*/  SHF.R.S32.HI R13, RZ, 0x1f, R13 ;  /* 0x0000001fff0d7819 */ /* 0x000fe4000001140d */
[----:B------:R-:W-:-:S02]  /*a630*/  FSETP.NE.FTZ.AND P4, PT, R4, RZ, PT ;  /* 0x000000ff0400720b */ /* 0x000fc40003f95000 */
[----:B------:R-:W-:Y:S02]  /*a640*/  FSETP.NE.FTZ.AND P0, PT, R11, RZ, PT ;  /* 0x000000ff0b00720b */ /* 0x000fe40003f15000 */
[----:B------:R-:W-:Y:S02]  /*a650*/  LEA.HI R13, R13, R6, RZ, 0x3 ;  /* 0x000000060d0d7211 */ /* 0x000fe400078f18ff */
[-C--:B------:R-:W-:Y:S02]  /*a660*/  LEA.HI R10, R10, R0.reuse, RZ, 0x5 ;  /* 0x000000000a0a7211 */ /* 0x080fe400078f28ff */
[----:B------:R-:W-:Y:S02]  /*a670*/  LOP3.LUT R13, R13, 0xfffffff8, RZ, 0xc0, !PT ;  /* 0xfffffff80d0d7812 */ /* 0x000fe400078ec0ff */
[----:B------:R-:W-:Y:S02]  /*a680*/  LOP3.LUT R9, R10, 0xffffffe0, RZ, 0xc0, !PT ;  /* 0xffffffe00a097812 */ /* 0x000fe400078ec0ff */
[----:B------:R-:W-:Y:S01]  /*a690*/  IADD3 R13, R6, -R13, RZ ;  /* 0x8000000d060d7210 */ /* 0x000fe20007ffe0ff */
[----:B------:R-:W1:Y:S01]  /*a6a0*/  @P4 MUFU.RCP R5, R4 ;  /* 0x0000000400054308 */ /* 0x000e620000001000 */
[----:B------:R-:W-:-:S02]  /*a6b0*/  IADD3 R12, -R12, R0, RZ ;  /* 0x000000000c0c7210 */ /* 0x000fc40007ffe1ff */
[C---:B------:R-:W-:Y:S02]  /*a6c0*/  SHF.L.U32 R6, R13.reuse, 0x6, RZ ;  /* 0x000000060d067819 */ /* 0x040fe400000006ff */
[----:B------:R-:W-:Y:S02]  /*a6d0*/  IADD3 R0, R0, -R9, RZ ;  /* 0x8000000900007210 */ /* 0x000fe40007ffe0ff */
[----:B------:R-:W-:Y:S01]  /*a6e0*/  SHF.R.S32.HI R10, RZ, 0x5, R10 ;  /* 0x00000005ff0a7819 */ /* 0x000fe2000001140a */
[----:B------:R-:W2:Y:S01]  /*a6f0*/  @P0 MUFU.RCP R14, R11 ;  /* 0x0000000b000e0308 */ /* 0x000ea20000001000 */
[----:B------:R-:W-:Y:S02]  /*a700*/  LOP3.LUT R6, R6, 0x1c0, RZ, 0xc0, !PT ;  /* 0x000001c006067812 */ /* 0x000fe400078ec0ff */
[----:B------:R-:W-:Y:S02]  /*a710*/  LOP3.LUT R9, R13, 0x1, RZ, 0xc0, !PT ;  /* 0x000000010d097812 */ /* 0x000fe400078ec0ff */
[----:B------:R-:W-:-:S02]  /*a720*/  LEA R12, R10, R12, 0x9 ;  /* 0x0000000c0a0c7211 */ /* 0x000fc400078e48ff */
[----:B------:R-:W-:Y:S02]  /*a730*/  LEA.HI R6, R6, R6, RZ, 0x1d ;  /* 0x0000000606067211 */ /* 0x000fe400078fe8ff */
[----:B------:R-:W-:Y:S01]  /*a740*/  ISETP.NE.U32.AND P5, PT, R9, 0x1, PT ;  /* 0x000000010900780c */ /* 0x000fe20003fa5070 */
[C---:B-1----:R-:W-:Y:S01]  /*a750*/  FMUL.FTZ R160, R5.reuse, R160 ;  /* 0x000000a005a07220 */ /* 0x042fe20000410000 */
[----:B------:R-:W-:Y:S01]  /*a760*/  LEA R6, R12, R6, 0x1 ;  /* 0x000000060c067211 */ /* 0x000fe200078e08ff */
[----:B------:R-:W-:Y:S01]  /*a770*/  FMUL.FTZ R161, R5, R161 ;  /* 0x000000a105a17220 */ /* 0x000fe20000410000 */
[----:B------:R-:W-:Y:S01]  /*a780*/  R2P PR, R13, 0x6 ;  /* 0x000000060d007804 */ /* 0x000fe20000000000 */
[C---:B------:R-:W-:Y:S01]  /*a790*/  FMUL.FTZ R156, R5.reuse, R156 ;  /* 0x0000009c059c7220 */ /* 0x040fe20000410000 */
[----:B------:R-:W-:Y:S01]  /*a7a0*/  LEA R6, R6, UR4, 0x1 ;  /* 0x0000000406067c11 */ /* 0x000fe2000f8e08ff */
[C---:B------:R-:W-:Y:S01]  /*a7b0*/  FMUL.FTZ R157, R5.reuse, R157 ;  /* 0x0000009d059d7220 */ /* 0x040fe20000410000 */
[----:B------:R-:W-:Y:S01]  /*a7c0*/  MOV R9, 0x20 ;  /* 0x0000002000097802 */ /* 0x000fe20000000f00 */
[C---:B--2---:R-:W-:Y:S01]  /*a7d0*/  FMUL.FTZ R163, R14.reuse, R163 ;  /* 0x000000a30ea37220 */ /* 0x044fe20000410000 */
[C---:B------:R-:W-:Y:S01]  /*a7e0*/  FMUL.FTZ R162, R14.reuse, R162 ;  /* 0x000000a20ea27220 */ /* 0x040fe20000410000 */
[C---:B------:R-:W-:Y:S01]  /*a7f0*/  FMUL.FTZ R159, R14.reuse, R159 ;  /* 0x0000009f0e9f7220 */ /* 0x040fe20000410000 */
[C---:B------:R-:W-:Y:S01]  /*a800*/  FMUL.FTZ R158, R14.reuse, R158 ;  /* 0x0000009e0e9e7220 */ /* 0x040fe20000410000 */
[----:B------:R-:W-:Y:S01]  /*a810*/  MOV R13, 0x40 ;  /* 0x00000040000d7802 */ /* 0x000fe20000000f00 */
        /* <DEDUP_REMOVED lines=16> */
[----:B------:R-:W-:Y:S01]  /*a920*/  FMUL.FTZ R49, R5, R49 ;  /* 0x0000003105317220 */ /* 0x000fe20000410000 */
[C---:B------:R-:W-:Y:S01]  /*a930*/  FMUL.FTZ R51, R14.reuse, R51 ;  /* 0x000000330e337220 */ /* 0x040fe20000410000 */
[C---:B------:R-:W-:Y:S01]  /*a940*/  FMUL.FTZ R50, R14.reuse, R50 ;  /* 0x000000320e327220 */ /* 0x040fe20000410000 */
[----:B------:R-:W-:Y:S01]  /*a950*/  F2FP.BF16.F32.PACK_AB R160, R161, R160 ;  /* 0x000000a0a1a0723e */ /* 0x000fe200000010ff */
[----:B------:R-:W-:Y:S01]  /*a960*/  FMUL.FTZ R52, R5, R52 ;  /* 0x0000003405347220 */ /* 0x000fe20000410000 */
[----:B------:R-:W-:Y:S01]  /*a970*/  F2FP.BF16.F32.PACK_AB R162, R163, R162 ;  /* 0x000000a2a3a2723e */ /* 0x000fe200000010ff */
[----:B------:R-:W-:Y:S01]  /*a980*/  FMUL.FTZ R53, R5, R53 ;  /* 0x0000003505357220 */ /* 0x000fe20000410000 */
[----:B------:R-:W-:Y:S01]  /*a990*/  SEL R13, R13, 0xffffffc0, !P2 ;  /* 0xffffffc00d0d7807 */ /* 0x000fe20005000000 */
[C---:B------:R-:W-:Y:S01]  /*a9a0*/  FMUL.FTZ R55, R14.reuse, R55 ;  /* 0x000000370e377220 */ /* 0x040fe20000410000 */
[C---:B------:R-:W-:Y:S01]  /*a9b0*/  FMUL.FTZ R54, R14.reuse, R54 ;  /* 0x000000360e367220 */ /* 0x040fe20000410000 */
[----:B------:R-:W-:Y:S01]  /*a9c0*/  F2FP.BF16.F32.PACK_AB R156, R157, R156 ;  /* 0x0000009c9d9c723e */ /* 0x000fe200000010ff */
[----:B------:R-:W-:Y:S01]  /*a9d0*/  FMUL.FTZ R56, R5, R56 ;  /* 0x0000003805387220 */ /* 0x000fe20000410000 */
[----:B------:R-:W-:Y:S01]  /*a9e0*/  F2FP.BF16.F32.PACK_AB R158, R159, R158 ;  /* 0x0000009e9f9e723e */ /* 0x000fe200000010ff */
[----:B------:R-:W-:Y:S01]  /*a9f0*/  FMUL.FTZ R57, R5, R57 ;  /* 0x0000003905397220 */ /* 0x000fe20000410000 */
[C---:B------:R-:W-:Y:S01]  /*aa00*/  FMUL.FTZ R59, R14.reuse, R59 ;  /* 0x0000003b0e3b7220 */ /* 0x040fe20000410000 */
[----:B------:R-:W-:Y:S01]  /*aa10*/  FMUL.FTZ R58, R14, R58 ;  /* 0x0000003a0e3a7220 */ /* 0x000fe20000410000 */
[----:B------:R-:W-:Y:S01]  /*aa20*/  F2FP.BF16.F32.PACK_AB R36, R37, R36 ;  /* 0x000000242524723e */ /* 0x000fe200000010ff */
[----:B------:R1:W-:Y:S01]  /*aa30*/  STS [R6], R160 ;  /* 0x000000a006007388 */ /* 0x0003e20000000800 */
[----:B------:R-:W-:Y:S01]  /*aa40*/  F2FP.BF16.F32.PACK_AB R38, R39, R38 ;  /* 0x000000262726723e */ /* 0x000fe200000010ff */
[----:B------:R-:W-:Y:S01]  /*aa50*/  @UP0 ULDC.64 UR4, c[0x0][0x298] ;  /* 0x0000a60000040ab9 */ /* 0x000fe20000000a00 */
[C---:B------:R-:W-:Y:S01]  /*aa60*/  IADD3 R15, R6.reuse, R9, RZ ;  /* 0x00000009060f7210 */ /* 0x040fe20007ffe0ff */
[----:B------:R1:W-:Y:S01]  /*aa70*/  STS [R6+0x400], R162 ;  /* 0x000400a206007388 */ /* 0x0003e20000000800 */
[----:B------:R-:W-:Y:S01]  /*aa80*/  F2FP.BF16.F32.PACK_AB R40, R41, R40 ;  /* 0x000000282928723e */ /* 0x000fe200000010ff */
[----:B------:R-:W-:Y:S01]  /*aa90*/  @UP0 UIMAD.WIDE.U32 UR8, UR17, UR4, URZ ;  /* 0x00000004110802a5 */ /* 0x000fe2000f8e003f */
        /* <DEDUP_REMOVED lines=14> */
[----:B------:R-:W-:Y:S01]  /*ab80*/  IADD3 R17, R13, R12, RZ ;  /* 0x0000000c0d117210 */ /* 0x000fe20007ffe0ff */
        /* <DEDUP_REMOVED lines=13> */
[----:B------:R-:W-:Y:S01]  /*ac60*/  PLOP3.LUT P1, PT, PT, PT, UP0, 0x80, 0x0 ;  /* 0x000000000000781c */ /* 0x000fe20003f2f008 */
        /* <DEDUP_REMOVED lines=144> */
.L_x_440:
        /* <DEDUP_REMOVED lines=24> */
.L_x_441:
[----:B------:R-:W-:Y:S01]  /*b6f0*/  ISETP.NE.AND P6, PT, RZ, UR7, PT ;  /* 0x00000007ff007c0c */ /* 0x000fe2000bfc5270 */
[----:B------:R-:W-:Y:S01]  /*b700*/  STS [R6+0x4000], R60 ;  /* 0x0040003c06007388 */ /* 0x000fe20000000800 */
[----:B------:R-:W-:Y:S01]  /*b710*/  PLOP3.LUT P2, PT, PT, PT, PT, 0x8, 0x0 ;  /* 0x000000000000781c */ /* 0x000fe20003f4e170 */
[----:B------:R-:W1:Y:S01]  /*b720*/  S2UR UR4, SR_CTAID.X ;  /* 0x00000000000479c3 */ /* 0x000e620000002500 */
[----:B------:R-:W-:Y:S01]  /*b730*/  @P4 MUFU.LG2 R4, R4 ;  /* 0x0000000400044308 */ /* 0x000fe20000000c00 */
[----:B------:R-:W-:Y:S01]  /*b740*/  STS [R6+0x4400], R62 ;  /* 0x0044003e06007388 */ /* 0x000fe20000000800 */
[----:B------:R-:W-:Y:S01]  /*b750*/  BSSY B0, `(.L_x_442) ;  /* 0x0000072000007945 */ /* 0x000fe20003800000 */
[----:B------:R-:W-:Y:S02]  /*b760*/  IMAD.SHL.U32 R2, R2, 0x8, RZ ;  /* 0x0000000802027824 */ /* 0x000fe400078e00ff */
[----:B------:R-:W-:Y:S03]  /*b770*/  STS [R12+0x4000], R64 ;  /* 0x004000400c007388 */ /* 0x000fe60000000800 */
[----:B------:R-:W2:Y:S01]  /*b780*/  @P0 MUFU.LG2 R11, R11 ;  /* 0x0000000b000b0308 */ /* 0x000ea20000000c00 */
[----:B------:R-:W-:Y:S01]  /*b790*/  STS [R12+0x4400], R66 ;  /* 0x004400420c007388 */ /* 0x000fe20000000800 */
[----:B------:R-:W3:Y:S01]  /*b7a0*/  @!P6 LDC R19, c[0x0][0x2c4] ;  /* 0x0000b100ff13eb82 */ /* 0x000ee20000000800 */
[----:B------:R-:W-:-:S02]  /*b7b0*/  @!P6 PLOP3.LUT P2, PT, P5, PT, PT, 0x80, 0x0 ;  /* 0x000000000000e81c */ /* 0x000fc40002f4f070 */
[----:B------:R-:W-:Y:S01]  /*b7c0*/  STS [R15+0x4000], R68 ;  /* 0x004000440f007388 */ /* 0x000fe20000000800 */
[----:B------:R-:W-:-:S03]  /*b7d0*/  LOP3.LUT P5, RZ, R0, 0x3, RZ, 0xc0, !PT ;  /* 0x0000000300ff7812 */ /* 0x000fc600078ac0ff */
[----:B------:R-:W-:Y:S01]  /*b7e0*/  STS [R15+0x4400], R70 ;  /* 0x004400460f007388 */ /* 0x000fe20000000800 */
[----:B------:R-:W4:Y:S03]  /*b7f0*/  @!P6 LDC R25, c[0x0][0x270] ;  /* 0x00009c00ff19eb82 */ /* 0x000f260000000800 */
[----:B------:R-:W-:Y:S04]  /*b800*/  STS [R9+0x4000], R72 ;  /* 0x0040004809007388 */ /* 0x000fe80000000800 */
[----:B------:R-:W-:Y:S01]  /*b810*/  STS [R9+0x4400], R74 ;  /* 0x0044004a09007388 */ /* 0x000fe20000000800 */
[----:B------:R-:W5:Y:S01]  /*b820*/  @P6 LDC.64 R22, c[0x0][0x2c0] ;  /* 0x0000b000ff166b82 */ /* 0x000f620000000a00 */
[----:B--2---:R-:W-:-:S02]  /*b830*/  @P0 FMUL.FTZ R11, R11, 0.69314718246459960938 ;  /* 0x3f3172180b0b0820 */ /* 0x004fc40000410000 */
[----:B------:R-:W-:Y:S04]  /*b840*/  STS [R16+0x4000], R76 ;  /* 0x0040004c10007388 */ /* 0x000fe80000000800 */
[----:B------:R-:W-:Y:S01]  /*b850*/  STS [R16+0x4400], R78 ;  /* 0x0044004e10007388 */ /* 0x000fe20000000800 */
[----:B---3--:R-:W2:Y:S03]  /*b860*/  @P2 LDC R19, c[0x0][0x2e4] ;  /* 0x0000b900ff132b82 */ /* 0x008ea60000000800 */
[----:B------:R-:W-:Y:S04]  /*b870*/  STS [R17+0x4000], R80 ;  /* 0x0040005011007388 */ /* 0x000fe80000000800 */
[----:B------:R-:W-:Y:S04]  /*b880*/  STS [R17+0x4400], R82 ;  /* 0x0044005211007388 */ /* 0x000fe80000000800 */
[----:B------:R-:W-:Y:S04]  /*b890*/  STS [R18+0x4000], R84 ;  /* 0x0040005412007388 */ /* 0x000fe80000000800 */
[----:B------:R-:W-:Y:S01]  /*b8a0*/  STS [R18+0x4400], R86 ;  /* 0x0044005612007388 */ /* 0x000fe20000000800 */
[----:B-----5:R-:W-:-:S02]  /*b8b0*/  @P6 IMAD R22, R23, R22, RZ ;  /* 0x0000001617166224 */ /* 0x020fc400078e02ff */
[----:B------:R-:W-:Y:S01]  /*b8c0*/  @P4 FMUL.FTZ R23, R4, 0.69314718246459960938 ;  /* 0x3f31721804174820 */ /* 0x000fe20000410000 */
[----:B------:R-:W-:Y:S04]  /*b8d0*/  STS [R13+0x4000], R88 ;  /* 0x004000580d007388 */ /* 0x000fe80000000800 */
[----:B------:R-:W-:Y:S01]  /*b8e0*/  STS [R13+0x4400], R90 ;  /* 0x0044005a0d007388 */ /* 0x000fe20000000800 */
[----:B--2---:R-:W-:-:S03]  /*b8f0*/  @!P6 IMAD.MOV.U32 R22, RZ, RZ, R19 ;  /* 0x000000ffff16e224 */ /* 0x004fc600078e0013 */
        /* <DEDUP_REMOVED lines=24> */
[----:B--2---:R-:W1:Y:S03]  /*ba80*/  @P6 LDC R6, c[0x0][0x2c0] ;  /* 0x0000b000ff066b82 */ /* 0x004e660000000800 */
[----:B------:R-:W-:Y:S04]  /*ba90*/  STS [R16+0xc000], R140 ;  /* 0x00c0008c10007388 */ /* 0x000fe80000000800 */
[----:B------:R2:W-:Y:S04]  /*baa0*/  STS [R16+0xc400], R142 ;  /* 0x00c4008e10007388 */ /* 0x0005e80000000800 */
[----:B------:R-:W-:Y:S04]  /*bab0*/  STS [R17+0xc000], R152 ;  /* 0x00c0009811007388 */ /* 0x000fe80000000800 */
[----:B------:R-:W-:Y:S04]  /*bac0*/  STS [R17+0xc400], R154 ;  /* 0x00c4009a11007388 */ /* 0x000fe80000000800 */
[----:B------:R-:W-:Y:S04]  /*bad0*/  STS [R18+0xc000], R148 ;  /* 0x00c0009412007388 */ /* 0x000fe80000000800 */
[----:B------:R5:W-:Y:S01]  /*bae0*/  STS [R18+0xc400], R150 ;  /* 0x00c4009612007388 */ /* 0x000be20000000800 */
[----:B---3--:R-:W-:-:S02]  /*baf0*/  @P6 IMAD.MOV.U32 R9, RZ, RZ, 0x1 ;  /* 0x00000001ff096424 */ /* 0x008fc400078e00ff */
[----:B----4-:R-:W-:Y:S01]  /*bb00*/  @!P6 IMAD R9, R19, R25, RZ ;  /* 0x000000191309e224 */ /* 0x010fe200078e02ff */
[----:B------:R3:W-:Y:S01]  /*bb10*/  STS [R13+0xc000], R5 ;  /* 0x00c000050d007388 */ /* 0x0007e20000000800 */
[----:B------:R-:W-:-:S03]  /*bb20*/  @!P6 IMAD.MOV.U32 R6, RZ, RZ, 0x1 ;  /* 0x00000001ff06e424 */ /* 0x000fc600078e00ff */
[----:B------:R4:W-:Y:S01]  /*bb30*/  STS [R13+0xc400], R14 ;  /* 0x00c4000e0d007388 */ /* 0x0009e20000000800 */
[----:B--2---:R-:W-:Y:S01]  /*bb40*/  SHF.R.S32.HI R16, RZ, 0x3, R7 ;  /* 0x00000003ff107819 */ /* 0x004fe20000011407 */
[----:B-1----:R-:W-:Y:S01]  /*bb50*/  IMAD R4, R6, UR4, RZ ;  /* 0x0000000406047c24 */ /* 0x002fe2000f8e02ff */
[----:B------:R-:W1:Y:S08]  /*bb60*/  @P4 LDC R7, c[0x0][0x2e8] ;  /* 0x0000ba00ff074b82 */ /* 0x000e700000000800 */
[----:B------:R-:W-:Y:S01]  /*bb70*/  BAR.SYNC.DEFER_BLOCKING 0x0 ;  /* 0x0000000000007b1d */ /* 0x000fe20000010000 */
[----:B------:R-:W-:-:S05]  /*bb80*/  VIADD R0, R16, 0x40 ;  /* 0x0000004010007836 */ /* 0x000fca0000000000 */
[----:B------:R-:W2:Y:S01]  /*bb90*/  S2R R24, SR_CTAID.Y ;  /* 0x0000000000187919 */ /* 0x000ea20000002600 */
[----:B------:R-:W4:Y:S01]  /*bba0*/  S2R R26, SR_CTAID.Z ;  /* 0x00000000001a7919 */ /* 0x000f220000002700 */
[----:B-----5:R-:W-:Y:S01]  /*bbb0*/  SHF.R.S32.HI R18, RZ, 0x1f, R10 ;  /* 0x0000001fff127819 */ /* 0x020fe2000001140a */
[----:B---3--:R-:W-:-:S03]  /*bbc0*/  VIADD R5, R16, 0x20 ;  /* 0x0000002010057836 */ /* 0x008fc60000000000 */
[----:B------:R-:W-:Y:S02]  /*bbd0*/  LEA.HI R19, R18, R10, RZ, 0x3 ;  /* 0x0000000a12137211 */ /* 0x000fe400078f18ff */
[----:B------:R-:W-:Y:S02]  /*bbe0*/  SHF.R.S32.HI R18, RZ, 0x1f, R8 ;  /* 0x0000001fff127819 */ /* 0x000fe40000011408 */
[----:B------:R-:W-:Y:S01]  /*bbf0*/  ISETP.GE.AND P2, PT, R5, UR16, PT ;  /* 0x0000001005007c0c */ /* 0x000fe2000bf46270 */
[----:B------:R3:W3:Y:S01]  /*bc00*/  LDS.128 R12, [R230+0x3000] ;  /* 0x00300000e60c7984 */ /* 0x0006e20000000c00 */
[----:B------:R-:W5:Y:S01]  /*bc10*/  @P0 LDC R5, c[0x0][0x2e8] ;  /* 0x0000ba00ff050b82 */ /* 0x000f620000000800 */
[----:B------:R-:W-:Y:S02]  /*bc20*/  LOP3.LUT R19, R19, 0xffffff8, RZ, 0xc0, !PT ;  /* 0x0ffffff813137812 */ /* 0x000fe400078ec0ff */
[----:B------:R-:W-:-:S03]  /*bc30*/  LEA.HI R18, R18, R8, RZ, 0x2 ;  /* 0x0000000812127211 */ /* 0x000fc600078f10ff */
[----:B------:R-:W-:Y:S01]  /*bc40*/  IMAD.IADD R19, R10, 0x1, -R19 ;  /* 0x000000010a137824 */ /* 0x000fe200078e0a13 */
[----:B------:R-:W-:Y:S01]  /*bc50*/  SHF.R.S32.HI R18, RZ, 0x2, R18 ;  /* 0x00000002ff127819 */ /* 0x000fe20000011412 */
[----:B------:R-:W-:-:S03]  /*bc60*/  IMAD.SHL.U32 R10, R4, 0x80, RZ ;  /* 0x00000080040a7824 */ /* 0x000fc600078e00ff */
[----:B------:R-:W-:Y:S02]  /*bc70*/  LEA R19, R19, R18, 0x4 ;  /* 0x0000001213137211 */ /* 0x000fe400078e20ff */
[----:B------:R-:W-:Y:S01]  /*bc80*/  SHF.R.S32.HI R4, RZ, 0x1f, R10 ;  /* 0x0000001fff047819 */ /* 0x000fe2000001140a */
[----:B--2---:R-:W-:-:S05]  /*bc90*/  IMAD R9, R24, R9, RZ ;  /* 0x0000000918097224 */ /* 0x004fca00078e02ff */
[----:B------:R-:W-:Y:S02]  /*bca0*/  SEL R9, R9, RZ, !P1 ;  /* 0x000000ff09097207 */ /* 0x000fe40004800000 */
[----:B------:R-:W-:Y:S02]  /*bcb0*/  ISETP.GE.AND P1, PT, R0, UR16, PT ;  /* 0x0000001000007c0c */ /* 0x000fe4000bf26270 */
[----:B------:R-:W-:Y:S01]  /*bcc0*/  MOV R0, 0x7f800000 ;  /* 0x7f80000000007802 */ /* 0x000fe20000000f00 */
[----:B----4-:R-:W-:Y:S02]  /*bcd0*/  IMAD R9, R26, R22, R9 ;  /* 0x000000161a097224 */ /* 0x010fe400078e0209 */
[----:B-1----:R-:W-:Y:S01]  /*bce0*/  @P4 FFMA.FTZ R0, R164, R7, R23 ;  /* 0x00000007a4004223 */ /* 0x002fe20000010017 */
[----:B------:R-:W-:Y:S02]  /*bcf0*/  IMAD.MOV.U32 R7, RZ, RZ, 0x7f800000 ;  /* 0x7f800000ff077424 */ /* 0x000fe400078e00ff */
[----:B-----5:R-:W-:Y:S01]  /*bd00*/  @P0 FFMA.FTZ R7, R3, R5, R11 ;  /* 0x0000000503070223 */ /* 0x020fe2000001000b */
[----:B------:R-:W-:-:S02]  /*bd10*/  IADD3 R10, P6, P4, R10, R20, R9 ;  /* 0x000000140a0a7210 */ /* 0x000fc40007cde009 */
[----:B------:R-:W-:-:S04]  /*bd20*/  SHF.R.S32.HI R9, RZ, 0x1f, R9 ;  /* 0x0000001fff097819 */ /* 0x000fc80000011409 */
[----:B------:R-:W-:Y:S01]  /*bd30*/  IADD3.X R20, R4, R21, R9, P6, P4 ;  /* 0x0000001504147210 */ /* 0x000fe200037e8409 */
[----:B---3--:R-:W-:Y:S06]  /*bd40*/  @P5 BRA `(.L_x_443) ;  /* 0x0000000000485947 */ /* 0x008fec0003800000 */
        /* <DEDUP_REMOVED lines=18> */
.L_x_443:
[----:B------:R-:W-:Y:S05]  /*be70*/  BSYNC B0 ;  /* 0x0000000000007941 */ /* 0x000fea0003800000 */
.L_x_442:
[----:B-1----:R-:W-:Y:S01]  /*be80*/  SHF.R.S32.HI R4, RZ, 0x1f, R26 ;  /* 0x0000001fff047819 */ /* 0x002fe2000001141a */
[----:B------:R-:W-:Y:S01]  /*be90*/  ULDC.64 UR4, c[0x0][0x2a0] ;  /* 0x0000a80000047ab9 */ /* 0x000fe20000000a00 */
[----:B------:R-:W-:Y:S01]  /*bea0*/  SHF.R.S32.HI R3, RZ, 0x1f, R2 ;  /* 0x0000001fff037819 */ /* 0x000fe20000011402 */
[----:B------:R-:W-:Y:S01]  /*beb0*/  IMAD.U32 R24, RZ, RZ, UR18 ;  /* 0x00000012ff187e24 */ /* 0x000fe2000f8e00ff */
[----:B------:R-:W-:Y:S01]  /*bec0*/  IADD3 R6, P0, R2, UR8, RZ ;  /* 0x0000000802067c10 */ /* 0x000fe2000ff1e0ff */
[----:B------:R-:W-:Y:S01]  /*bed0*/  IMAD R4, R4, UR4, RZ ;  /* 0x0000000404047c24 */ /* 0x000fe2000f8e02ff */
[----:B------:R-:W-:Y:S01]  /*bee0*/  SHF.R.S32.HI R17, RZ, 0x1f, R16 ;  /* 0x0000001fff117819 */ /* 0x000fe20000011410 */
[----:B------:R1:W2:Y:S01]  /*bef0*/  LDS.128 R20, [R230] ;  /* 0x00000000e6147984 */ /* 0x0002a20000000c00 */
[----:B------:R-:W-:Y:S01]  /*bf00*/  IADD3.X R7, R3, UR6, RZ, P0, !PT ;  /* 0x0000000603077c10 */ /* 0x000fe200087fe4ff */
[----:B------:R-:W-:Y:S01]  /*bf10*/  IMAD R28, R26, UR5, R4 ;  /* 0x000000051a1c7c24 */ /* 0x000fe2000f8e0204 */
[----:B------:R-:W-:Y:S01]  /*bf20*/  IADD3 R0, R16, 0x60, RZ ;  /* 0x0000006010007810 */ /* 0x000fe20007ffe0ff */
[----:B------:R-:W-:Y:S01]  /*bf30*/  IMAD.WIDE R24, R24, 0x80, R16 ;  /* 0x0000008018187825 */ /* 0x000fe200078e0210 */
[----:B------:R1:W3:Y:S01]  /*bf40*/  LDS.128 R8, [R230+0x8000] ;  /* 0x00800000e6087984 */ /* 0x0002e20000000c00 */
[----:B------:R-:W-:Y:S01]  /*bf50*/  BSSY B0, `(.L_x_444) ;  /* 0x0000019000007945 */ /* 0x000fe20003800000 */
[----:B------:R-:W-:Y:S01]  /*bf60*/  ISETP.GE.AND P0, PT, R0, UR16, PT ;  /* 0x0000001000007c0c */ /* 0x000fe2000bf06270 */
[----:B------:R-:W-:Y:S01]  /*bf70*/  IMAD.WIDE.U32 R26, R26, UR4, R6 ;  /* 0x000000041a1a7c25 */ /* 0x000fe2000f8e0006 */
[----:B------:R1:W4:Y:S03]  /*bf80*/  LDS.128 R16, [R230+0x4000] ;  /* 0x00400000e6107984 */ /* 0x0003260000000c00 */
[----:B------:R-:W-:Y:S01]  /*bf90*/  IMAD.IADD R29, R27, 0x1, R28 ;  /* 0x000000011b1d7824 */ /* 0x000fe200078e021c */
[----:B------:R1:W1:Y:S01]  /*bfa0*/  LDS.128 R4, [R230+0xc000] ;  /* 0x00c00000e6047984 */ /* 0x0002620000000c00 */
        /* <DEDUP_REMOVED lines=19> */
.L_x_445:
[----:B------:R-:W-:Y:S05]  /*c0e0*/  BSYNC B0 ;  /* 0x0000000000007941 */ /* 0x000fea0003800000 */
.L_x_444:
        /* <DEDUP_REMOVED lines=27> */
.L_x_447:
[----:B------:R-:W-:Y:S05]  /*c2a0*/  BSYNC B0 ;  /* 0x0000000000007941 */ /* 0x000fea0003800000 */
.L_x_446:
        /* <DEDUP_REMOVED lines=27> */
.L_x_449:
[----:B------:R-:W-:Y:S05]  /*c460*/  BSYNC B0 ;  /* 0x0000000000007941 */ /* 0x000fea0003800000 */
.L_x_448:
[----:B--2---:R2:W2:Y:S04]  /*c470*/  LDS.128 R8, [R230+0x7000] ;  /* 0x00700000e6087984 */ /* 0x0044a80000000c00 */
[----:B-1----:R1:W1:Y:S04]  /*c480*/  LDS.128 R4, [R230+0xb000] ;  /* 0x00b00000e6047984 */ /* 0x0022680000000c00 */
[----:B------:R1:W1:Y:S01]  /*c490*/  LDS.128 R16, [R230+0xf000] ;  /* 0x00f00000e6107984 */ /* 0x0002620000000c00 */
[----:B------:R-:W-:Y:S05]  /*c4a0*/  @P0 EXIT ;  /* 0x000000000000094d */ /* 0x000fea0003800000 */
[----:B------:R-:W-:Y:S01]  /*c4b0*/  IADD3 R0, P0, R24, 0x60, RZ ;  /* 0x0000006018007810 */ /* 0x000fe20007f1e0ff */
[----:B------:R-:W-:Y:S01]  /*c4c0*/  ULDC.64 UR4, c[0x0][0x298] ;  /* 0x0000a60000047ab9 */ /* 0x000fe20000000a00 */
[----:B------:R-:W-:Y:S01]  /*c4d0*/  IMAD.MOV.U32 R27, RZ, RZ, R29 ;  /* 0x000000ffff1b7224 */ /* 0x000fe200078e001d */
[----:B------:R-:W-:Y:S02]  /*c4e0*/  ULDC UR6, c[0x0][0x2d0] ;  /* 0x0000b40000067ab9 */ /* 0x000fe40000000800 */
        /* <DEDUP_REMOVED lines=18> */
.L_x_414:
        /* <DEDUP_REMOVED lines=37> */
[C---:B------:R-:W-:Y:S01]  /*c860*/  ISETP.GE.AND P1, PT, R12.reuse, UR19, PT ;  /* 0x000000130c007c0c */ /* 0x040fe2000bf26270 */
        /* <DEDUP_REMOVED lines=13> */
[----:B------:R-:W-:Y:S01]  /*c940*/  VIADD R5, R12, 0x20 ;  /* 0x000000200c057836 */ /* 0x000fe20000000000 */
[----:B------:R-:W-:Y:S01]  /*c950*/  @!UP2 UMOV UR16, 0x1 ;  /* 0x000000010010a882 */ /* 0x000fe20000000000 */
[----:B------:R-:W-:Y:S01]  /*c960*/  @!UP2 UMOV UR11, UR14 ;  /* 0x0000000e000bac82 */ /* 0x000fe20008000000 */
[----:B------:R-:W-:Y:S01]  /*c970*/  LEA.HI.X.SX32 R3, R9, UR7, 0x1, P0 ;  /* 0x0000000709037c11 */ /* 0x000fe200080f0eff */
[----:B------:R-:W-:Y:S01]  /*c980*/  UIMAD UR6, UR25, UR16, URZ ;  /* 0x00000010190672a4 */ /* 0x000fe2000f8e023f */
[----:B------:R-:W-:Y:S01]  /*c990*/  IMAD.WIDE R10, R10, 0x80, R12 ;  /* 0x000000800a0a7825 */ /* 0x000fe200078e020c */
[----:B------:R-:W-:Y:S01]  /*c9a0*/  UIMAD UR11, UR32, UR11, UR15 ;  /* 0x0000000b200b72a4 */ /* 0x000fe2000f8e020f */
[----:B------:R-:W-:Y:S01]  /*c9b0*/  IADD3 R4, R12, 0x40, RZ ;  /* 0x000000400c047810 */ /* 0x000fe20007ffe0ff */
[----:B------:R-:W-:Y:S01]  /*c9c0*/  @!UP3 UMOV UR20, UR17 ;  /* 0x000000110014bc82 */ /* 0x000fe20008000000 */
[----:B------:R-:W-:Y:S01]  /*c9d0*/  USHF.R.S32.HI UR4, URZ, 0x1f, UR6 ;  /* 0x0000001f3f047899 */ /* 0x000fe20008011406 */
[----:B------:R-:W-:Y:S01]  /*c9e0*/  IMAD.WIDE.U32 R14, R14, UR32, R2 ;  /* 0x000000200e0e7c25 */ /* 0x000fe2000f8e0002 */
[----:B------:R-:W-:Y:S01]  /*c9f0*/  @!UP3 USHF.R.S32.HI UR21, URZ, 0x1f, UR17 ;  /* 0x0000001f3f15b899 */ /* 0x000fe20008011411 */
[----:B------:R-:W-:Y:S01]  /*ca00*/  ISETP.GE.AND P0, PT, R5, UR19, PT ;  /* 0x0000001305007c0c */ /* 0x000fe2000bf06270 */
[----:B------:R-:W-:Y:S01]  /*ca10*/  USHF.R.S32.HI UR7, URZ, 0x1f, UR11 ;  /* 0x0000001f3f077899 */ /* 0x000fe2000801140b */
[----:B------:R-:W-:Y:S01]  /*ca20*/  VIADD R17, R15, UR5 ;  /* 0x000000050f117c36 */ /* 0x000fe20008000000 */
[----:B------:R-:W-:Y:S01]  /*ca30*/  UIADD3 UR6, UP1, UP0, UR6, UR20, UR11 ;  /* 0x0000001406067290 */ /* 0x000fe2000f83e00b */
[C---:B------:R-:W-:Y:S01]  /*ca40*/  VIADD R8, R9.reuse, 0x40 ;  /* 0x0000004009087836 */ /* 0x040fe20000000000 */
[C---:B------:R-:W-:Y:S01]  /*ca50*/  IADD3 R6, R9.reuse, 0xc0, RZ ;  /* 0x000000c009067810 */ /* 0x040fe20007ffe0ff */
[----:B------:R-:W-:Y:S01]  /*ca60*/  VIADD R7, R9, 0x80 ;  /* 0x0000008009077836 */ /* 0x000fe20000000000 */
        /* <DEDUP_REMOVED lines=20> */
.L_x_451:
[----:B------:R-:W-:Y:S05]  /*cbb0*/  BSYNC B0 ;  /* 0x0000000000007941 */ /* 0x000fea0003800000 */
.L_x_450:
        /* <DEDUP_REMOVED lines=25> */
.L_x_453:
[----:B------:R-:W-:Y:S05]  /*cd50*/  BSYNC B0 ;  /* 0x0000000000007941 */ /* 0x000fea0003800000 */
.L_x_452:
        /* <DEDUP_REMOVED lines=24> */
.L_x_455:
[----:B------:R-:W-:Y:S05]  /*cee0*/  BSYNC B0 ;  /* 0x0000000000007941 */ /* 0x000fea0003800000 */
.L_x_454:
        /* <DEDUP_REMOVED lines=27> */
.L_x_457:
[----:B------:R-:W-:Y:S05]  /*d0a0*/  BSYNC B0 ;  /* 0x0000000000007941 */ /* 0x000fea0003800000 */
.L_x_456:
        /* <DEDUP_REMOVED lines=10> */
.L_x_459:
[----:B------:R-:W-:Y:S05]  /*d150*/  BSYNC B0 ;  /* 0x0000000000007941 */ /* 0x000fea0003800000 */
.L_x_458:
        /* <DEDUP_REMOVED lines=10> */
.L_x_461:
[----:B------:R-:W-:Y:S05]  /*d200*/  BSYNC B0 ;  /* 0x0000000000007941 */ /* 0x000fea0003800000 */
.L_x_460:
        /* <DEDUP_REMOVED lines=10> */
.L_x_463:
[----:B------:R-:W-:Y:S05]  /*d2b0*/  BSYNC B0 ;  /* 0x0000000000007941 */ /* 0x000fea0003800000 */
.L_x_462:
        /* <DEDUP_REMOVED lines=10> */
.L_x_464:
        /* <DEDUP_REMOVED lines=10> */
.L_x_2395:


//--------------------- .text._ZN5flash16flash_fwd_kernelI23Flash_fwd_kernel_traitsILi256ELi128ELi64ELi8ELb0ELb0EN7cutlass10bfloat16_tE19Flash_kernel_traitsILi256ELi128ELi64ELi8ES3_EELb0ELb0ELb1ELb0ELb0ELb1ELb0ELb0EEEvNS_16Flash_fwd_paramsE --------------------------
	.section	.text._ZN5flash16flash_fwd_kernelI23Flash_fwd_kernel_traitsILi256ELi128ELi64ELi8ELb0ELb0EN7cutlass10bfloat16_tE19Flash_kernel_traitsILi256ELi128ELi64ELi8ES3_EELb0ELb0ELb1ELb0ELb0ELb1ELb0ELb0EEEvNS_16Flash_fwd_paramsE,"ax",@progbits
	.align	128
        .global         _ZN5flash16flash_fwd_kernelI23Flash_fwd_kernel_traitsILi256ELi128ELi64ELi8ELb0ELb0EN7cutlass10bfloat16_tE19Flash_kernel_traitsILi256ELi128ELi64ELi8ES3_EELb0ELb0ELb1ELb0ELb0ELb1ELb0ELb0EEEvNS_16Flash_fwd_paramsE
        .type           _ZN5flash16flash_fwd_kernelI23Flash_fwd_kernel_traitsILi256ELi128ELi64ELi8ELb0ELb0EN7cutlass10bfloat16_tE19Flash_kernel_traitsILi256ELi128ELi64ELi8ES3_EELb0ELb0ELb1ELb0ELb0ELb1ELb0ELb0EEEvNS_16Flash_fwd_paramsE,@function
        .size           _ZN5flash16flash_fwd_kernelI23Flash_fwd_kernel_traitsILi256ELi128ELi64ELi8ELb0ELb0EN7cutlass10bfloat16_tE19Flash_kernel_traitsILi256ELi128ELi64ELi8ES3_EELb0ELb0ELb1ELb0ELb0ELb1ELb0ELb0EEEvNS_16Flash_fwd_paramsE,(.L_x_2396 - _ZN5flash16flash_fwd_kernelI23Flash_fwd_kernel_traitsILi256ELi128ELi64ELi8ELb0ELb0EN7cutlass10bfloat16_tE19Flash_kernel_traitsILi256ELi128ELi64ELi8ES3_EELb0ELb0ELb1ELb0ELb0ELb1ELb0ELb0EEEvNS_16Flash_fwd_paramsE)
        .other          _ZN5flash16flash_fwd_kernelI23Flash_fwd_kernel_traitsILi256ELi128ELi64ELi8ELb0ELb0EN7cutlass10bfloat16_tE19Flash_kernel_traitsILi256ELi128ELi64ELi8ES3_EELb0ELb0ELb1ELb0ELb0ELb1ELb0ELb0EEEvNS_16Flash_fwd_paramsE,@"STO_CUDA_ENTRY STV_DEFAULT"
_ZN5flash16flash_fwd_kernelI23Flash_fwd_kernel_traitsILi256ELi128ELi64ELi8ELb0ELb0EN7cutlass10bfloat16_tE19Flash_kernel_traitsILi256ELi128ELi64ELi8ES3_EELb0ELb0ELb1ELb0ELb0ELb1ELb0ELb0EEEvNS_16Flash_fwd_paramsE:
.text._ZN5flash16flash_fwd_kernelI23Flash_fwd_kernel_traitsILi256ELi128ELi64ELi8ELb0ELb0EN7cutlass10bfloat16_tE19Flash_kernel_traitsILi256ELi128ELi64ELi8ES3_EELb0ELb0ELb1ELb0ELb0ELb1ELb0ELb0EEEvNS_16Flash_fwd_paramsE:
        /* <DEDUP_REMOVED lines=55> */
.L_x_465:
[----:B------:R-:W-:-:S03]  /*0370*/  ULDC UR6, c[0x0][0x2c8] ;  /* 0x0000b20000067ab9 */ /* 0x000fc60000000800 */
.L_x_466:
        /* <DEDUP_REMOVED lines=47> */
[----:B------:R-:W-:Y:S01]  /*0670*/  USHF.R.S32.HI UR17, URZ, 0x1f, UR8 ;  /* 0x0000001f3f117899 */ /* 0x000fe20008011408 */
[C---:B------:R-:W-:Y:S01]  /*0680*/  LOP3.LUT P3, RZ, R3.reuse, 0x7, RZ, 0xc0, !PT ;  /* 0x0000000703ff7812 */ /* 0x040fe2000786c0ff */
[----:B------:R-:W-:Y:S01]  /*0690*/  UISETP.NE.AND UP2, UPT, UR9, URZ, UPT ;  /* 0x0000003f0900728c */ /* 0x000fe2000bf45270 */
[----:B------:R-:W-:Y:S01]  /*06a0*/  LEA.HI R12, R12, R3, RZ, 0x3 ;  /* 0x000000030c0c7211 */ /* 0x000fe200078f18ff */
[----:B------:R-:W-:Y:S01]  /*06b0*/  UIADD3 UR16, -UR25, UR16, URZ ;  /* 0x0000001019107290 */ /* 0x000fe2000fffe13f */
[----:B------:R-:W-:Y:S01]  /*06c0*/  IMAD.U32 R11, RZ, RZ, UR15 ;  /* 0x0000000fff0b7e24 */ /* 0x000fe2000f8e00ff */
        /* <DEDUP_REMOVED lines=12> */
[--C-:B------:R-:W-:Y:S01]  /*0790*/  SHF.R.S32.HI R13, RZ, 0x1f, R12.reuse ;  /* 0x0000001fff0d7819 */ /* 0x100fe2000001140c */
[----:B------:R-:W-:Y:S01]  /*07a0*/  @!UP1 UIMAD.WIDE.U32 UR12, UR20, UR4, URZ ;  /* 0x00000004140c92a5 */ /* 0x000fe2000f8e003f */
[C---:B------:R-:W-:Y:S01]  /*07b0*/  VIADD R2, R12.reuse, 0x60 ;  /* 0x000000600c027836 */ /* 0x040fe20000000000 */
[----:B------:R-:W-:Y:S01]  /*07c0*/  ULDC.U8 UR11, c[0x0][0x3d8] ;  /* 0x0000f600000b7ab9 */ /* 0x000fe20000000000 */
[----:B------:R-:W-:Y:S01]  /*07d0*/  @!UP1 UIMAD UR6, UR20, UR5, UR6 ;  /* 0x00000005140692a4 */ /* 0x000fe2000f8e0206 */
[----:B------:R-:W-:Y:S01]  /*07e0*/  BSSY B0, `(.L_x_468) ;  /* 0x000003c000007945 */ /* 0x000fe20003800000 */
[----:B------:R-:W-:Y:S01]  /*07f0*/  UISETP.NE.AND UP3, UPT, UR11, URZ, UPT ;  /* 0x0000003f0b00728c */ /* 0x000fe2000bf65270 */
[----:B------:R-:W-:Y:S01]  /*0800*/  ISETP.GE.OR P6, PT, R12, UR16, P3 ;  /* 0x000000100c007c0c */ /* 0x000fe20009fc6670 */
[----:B------:R-:W-:Y:S01]  /*0810*/  UISETP.NE.AND UP0, UPT, UR11, URZ, !UP2 ;  /* 0x0000003f0b00728c */ /* 0x000fe2000d705270 */
[----:B------:R-:W-:Y:S01]  /*0820*/  ISETP.GE.AND P1, PT, R2, UR16, PT ;  /* 0x0000001002007c0c */ /* 0x000fe2000bf26270 */
[----:B------:R-:W-:Y:S01]  /*0830*/  @!UP1 UIADD3 UR7, UR13, UR6, URZ ;  /* 0x000000060d079290 */ /* 0x000fe2000fffe03f */
[----:B------:R-:W-:Y:S01]  /*0840*/  IMAD.WIDE R10, R11, 0x80, R12 ;  /* 0x000000800b0a7825 */ /* 0x000fe200078e020c */
[----:B------:R-:W-:Y:S01]  /*0850*/  @!UP1 UMOV UR10, UR12 ;  /* 0x0000000c000a9c82 */ /* 0x000fe20008000000 */
[----:B------:R-:W-:Y:S01]  /*0860*/  UISETP.NE.OR UP3, UPT, UR9, URZ, !UP3 ;  /* 0x0000003f0900728c */ /* 0x000fe2000df65670 */
[C---:B------:R-:W-:Y:S01]  /*0870*/  IADD3 R4, P0, R0.reuse, UR10, RZ ;  /* 0x0000000a00047c10 */ /* 0x040fe2000ff1e0ff */
[----:B------:R-:W-:Y:S01]  /*0880*/  @UP2 ULDC.64 UR4, c[0x0][0x2c0] ;  /* 0x0000b00000042ab9 */ /* 0x000fe20000000a00 */
[----:B------:R-:W-:Y:S01]  /*0890*/  @UP2 UMOV UR9, 0x1 ;  /* 0x0000000100092882 */ /* 0x000fe20000000000 */
[----:B------:R-:W-:Y:S01]  /*08a0*/  @UP2 UIMAD UR21, UR5, UR4, URZ ;  /* 0x00000004051522a4 */ /* 0x000fe2000f8e023f */
[----:B------:R-:W-:Y:S01]  /*08b0*/  LEA.HI.X.SX32 R5, R0, UR7, 0x1, P0 ;  /* 0x0000000700057c11 */ /* 0x000fe200080f0eff */
[----:B------:R-:W-:Y:S01]  /*08c0*/  @!UP2 ULDC UR7, c[0x0][0x2c4] ;  /* 0x0000b1000007aab9 */ /* 0x000fe20000000800 */
[----:B------:R-:W-:Y:S01]  /*08d0*/  ULDC.64 UR4, c[0x0][0x2a0] ;  /* 0x0000a80000047ab9 */ /* 0x000fe20000000a00 */
[----:B------:R-:W-:Y:S01]  /*08e0*/  @UP0 ULDC UR7, c[0x0][0x2e4] ;  /* 0x0000b90000070ab9 */ /* 0x000fe20000000800 */
[----:B------:R-:W-:Y:S01]  /*08f0*/  UIMAD UR17, UR17, UR4, URZ ;  /* 0x00000004111172a4 */ /* 0x000fe2000f8e023f */
[----:B------:R-:W-:Y:S01]  /*0900*/  IMAD.U32 R6, RZ, RZ, UR4 ;  /* 0x00000004ff067e24 */ /* 0x000fe2000f8e00ff */
[----:B------:R-:W-:Y:S01]  /*0910*/  @!UP3 ULDC UR6, c[0x0][0x2c4] ;  /* 0x0000b1000006bab9 */ /* 0x000fe20000000800 */
[----:B------:R-:W-:Y:S01]  /*0920*/  @!UP2 ULDC UR4, c[0x0][0x270] ;  /* 0x00009c000004aab9 */ /* 0x000fe20000000800 */
[----:B------:R-:W-:Y:S01]  /*0930*/  @!UP3 UIMAD UR6, UR20, UR6, URZ ;  /* 0x000000061406b2a4 */ /* 0x000fe2000f8e023f */
[----:B------:R-:W-:Y:S01]  /*0940*/  IMAD.WIDE.U32 R6, R6, UR8, R4 ;  /* 0x0000000806067c25 */ /* 0x000fe2000f8e0004 */
[----:B------:R-:W-:-:S02]  /*0950*/  @!UP2 UIMAD UR9, UR7, UR4, URZ ;  /* 0x000000040709a2a4 */ /* 0x000fc4000f8e023f */
[----:B------:R-:W-:Y:S01]  /*0960*/  @!UP3 USEL UR6, UR6, UR14, !UP1 ;  /* 0x0000000e0606b287 */ /* 0x000fe2000c800000 */
[C---:B------:R-:W-:Y:S01]  /*0970*/  VIADD R5, R12.reuse, 0x20 ;  /* 0x000000200c057836 */ /* 0x040fe20000000000 */
[----:B------:R-:W-:Y:S01]  /*0980*/  UIMAD UR9, UR20, UR9, URZ ;  /* 0x00000009140972a4 */ /* 0x000fe2000f8e023f */
[----:B------:R-:W-:Y:S01]  /*0990*/  VIADD R4, R12, 0x40 ;  /* 0x000000400c047836 */ /* 0x000fe20000000000 */
[----:B------:R-:W-:Y:S01]  /*09a0*/  @UP2 ULDC UR10, c[0x0][0x2c0] ;  /* 0x0000b000000a2ab9 */ /* 0x000fe20000000800 */
[----:B------:R-:W-:Y:S01]  /*09b0*/  @!UP2 UMOV UR10, 0x1 ;  /* 0x00000001000aa882 */ /* 0x000fe20000000000 */
[----:B------:R-:W-:Y:S01]  /*09c0*/  USEL UR9, UR9, URZ, UP3 ;  /* 0x0000003f09097287 */ /* 0x000fe20009800000 */
[C---:B------:R-:W-:Y:S01]  /*09d0*/  ISETP.GE.AND P0, PT, R5.reuse, UR16, PT ;  /* 0x0000001005007c0c */ /* 0x040fe2000bf06270 */
[----:B------:R-:W-:Y:S01]  /*09e0*/  @!UP2 UMOV UR21, UR7 ;  /* 0x000000070015ac82 */ /* 0x000fe20008000000 */
[----:B------:R-:W-:Y:S01]  /*09f0*/  UIMAD UR25, UR25, UR10, URZ ;  /* 0x0000000a191972a4 */ /* 0x000fe2000f8e023f */
[----:B------:R-:W-:Y:S01]  /*0a00*/  ISETP.GE.AND P2, PT, R4, UR16, PT ;  /* 0x0000001004007c0c */ /* 0x000fe2000bf46270 */
[----:B------:R-:W-:Y:S01]  /*0a10*/  UIMAD UR21, UR8, UR21, UR9 ;  /* 0x00000015081572a4 */ /* 0x000fe2000f8e0209 */
[----:B------:R-:W-:Y:S01]  /*0a20*/  ISETP.GE.OR P5, PT, R5, UR16, P3 ;  /* 0x0000001005007c0c */ /* 0x000fe20009fa6670 */
[----:B------:R-:W-:Y:S01]  /*0a30*/  UMOV UR23, URZ ;  /* 0x0000003f00177c82 */ /* 0x000fe20008000000 */
[----:B------:R-:W-:Y:S01]  /*0a40*/  UIMAD UR5, UR8, UR5, UR17 ;  /* 0x00000005080572a4 */ /* 0x000fe2000f8e0211 */
[----:B------:R-:W-:Y:S01]  /*0a50*/  @!UP3 UMOV UR22, UR6 ;  /* 0x000000060016bc82 */ /* 0x000fe20008000000 */
[----:B------:R-:W-:-:S02]  /*0a60*/  @!UP3 USHF.R.S32.HI UR23, URZ, 0x1f, UR6 ;  /* 0x0000001f3f17b899 */ /* 0x000fc40008011406 */
        /* <DEDUP_REMOVED lines=19> */
.L_x_469:
[----:B------:R-:W-:Y:S05]  /*0ba0*/  BSYNC B0 ;  /* 0x0000000000007941 */ /* 0x000fea0003800000 */
.L_x_468:
        /* <DEDUP_REMOVED lines=20> */
.L_x_471:
[----:B------:R-:W-:Y:S05]  /*0cf0*/  BSYNC B0 ;  /* 0x0000000000007941 */ /* 0x000fea0003800000 */
.L_x_470:
        /* <DEDUP_REMOVED lines=18> */
.L_x_473:
[----:B------:R-:W-:Y:S05]  /*0e20*/  BSYNC B0 ;  /* 0x0000000000007941 */ /* 0x000fea0003800000 */
.L_x_472:
        /* <DEDUP_REMOVED lines=17> */
.L_x_475:
[----:B------:R-:W-:Y:S05]  /*0f40*/  BSYNC B0 ;  /* 0x0000000000007941 */ /* 0x000fea0003800000 */
.L_x_474:
        /* <DEDUP_REMOVED lines=10> */
.L_x_477:
[----:B------:R-:W-:Y:S05]  /*0ff0*/  BSYNC B0 ;  /* 0x0000000000007941 */ /* 0x000fea0003800000 */
.L_x_476:
        /* <DEDUP_REMOVED lines=10> */
.L_x_479:
[----:B------:R-:W-:Y:S05]  /*10a0*/  BSYNC B0 ;  /* 0x0000000000007941 */ /* 0x000fea0003800000 */
.L_x_478:
        /* <DEDUP_REMOVED lines=10> */
.L_x_481:
[----:B------:R-:W-:Y:S05]  /*1150*/  BSYNC B0 ;  /* 0x0000000000007941 */ /* 0x000fea0003800000 */
.L_x_480:
        /* <DEDUP_REMOVED lines=10> */
.L_x_467:
[----:B------:R-:W1:Y:S01]  /*1200*/  LDC R7, c[0x0][0x278] ;  /* 0x00009e00ff077b82 */ /* 0x000e620000000800 */
[----:B------:R-:W2:Y:S01]  /*1210*/  S2R R5, SR_CTAID.Z ;  /* 0x0000000000057919 */ /* 0x000ea20000002700 */
[----:B------:R-:W-:Y:S01]  /*1220*/  SHF.R.S32.HI R6, RZ, 0x1f, R3 ;  /* 0x0000001fff067819 */ /* 0x000fe20000011403 */
[----:B------:R-:W-:Y:S01]  /*1230*/  UISETP.NE.AND UP0, UPT, UR14, -0x1, UPT ;  /* 0xffffffff0e00788c */ /* 0x000fe2000bf05270 */
[----:B------:R-:W-:Y:S01]  /*1240*/  IMAD.U32 R15, RZ, RZ, UR15 ;  /* 0x0000000fff0f7e24 */ /* 0x000fe2000f8e00ff */
[----:B------:R-:W-:Y:S01]  /*1250*/  UIADD3 UR12, -UR25, UR16, URZ ;  /* 0x00000010190c7290 */ /* 0x000fe2000fffe13f */
[CC--:B------:R-:W-:Y:S01]  /*1260*/  LEA.HI R4, R6.reuse, R3.reuse, RZ, 0x3 ;  /* 0x0000000306047211 */ /* 0x0c0fe200078f18ff */
[----:B------:R-:W-:Y:S01]  /*1270*/  UIADD3 UR22, UR17, -0x1, URZ ;  /* 0xffffffff11167890 */ /* 0x000fe2000fffe03f */
[----:B------:R-:W3:Y:S01]  /*1280*/  S2UR UR11, SR_CgaCtaId ;  /* 0x00000000000b79c3 */ /* 0x000ee20000008800 */
[----:B------:R-:W-:Y:S02]  /*1290*/  LEA.HI R20, R6, R3, RZ, 0x6 ;  /* 0x0000000306147211 */ /* 0x000fe400078f30ff */
[----:B------:R-:W-:-:S03]  /*12a0*/  SHF.R.S32.HI R22, RZ, 0x3, R4 ;  /* 0x00000003ff167819 */ /* 0x000fc60000011404 */
[----:B------:R-:W-:Y:S01]  /*12b0*/  @UP0 ULDC.64 UR4, c[0x0][0x240] ;  /* 0x0000900000040ab9 */ /* 0x000fe20000000a00 */
[C---:B------:R-:W-:Y:S01]  /*12c0*/  ISETP.GE.AND P0, PT, R22.reuse, UR12, PT ;  /* 0x0000000c16007c0c */ /* 0x040fe2000bf06270 */
[----:B------:R-:W-:Y:S01]  /*12d0*/  @UP0 UIMAD.WIDE.U32 UR6, UR14, UR4, URZ ;  /* 0x000000040e0602a5 */ /* 0x000fe2000f8e003f */
[----:B------:R-:W-:Y:S01]  /*12e0*/  IMAD.SHL.U32 R19, R22, 0x40, RZ ;  /* 0x0000004016137824 */ /* 0x000fe200078e00ff */
[--C-:B------:R-:W-:Y:S01]  /*12f0*/  SHF.R.S32.HI R23, RZ, 0x1f, R22.reuse ;  /* 0x0000001fff177819 */ /* 0x100fe20000011416 */
[----:B------:R-:W-:Y:S01]  /*1300*/  IMAD.SHL.U32 R20, R20, 0x8, RZ ;  /* 0x0000000814147824 */ /* 0x000fe200078e00ff */
[----:B------:R-:W-:Y:S02]  /*1310*/  @UP0 UIMAD UR9, UR14, UR5, UR7 ;  /* 0x000000050e0902a4 */ /* 0x000fe4000f8e0207 */
[----:B------:R-:W-:Y:S01]  /*1320*/  @!UP0 USHF.R.S32.HI UR7, URZ, 0x1f, UR20 ;  /* 0x0000001f3f078899 */ /* 0x000fe20008011414 */
[----:B------:R-:W-:Y:S01]  /*1330*/  LOP3.LUT R19, R19, 0x1c0, RZ, 0xc0, !PT ;  /* 0x000001c013137812 */ /* 0x000fe200078ec0ff */
[----:B------:R-:W-:Y:S01]  /*1340*/  @!UP0 ULDC.64 UR4, c[0x0][0x228] ;  /* 0x00008a0000048ab9 */ /* 0x000fe20000000a00 */
[----:B-1----:R-:W-:Y:S01]  /*1350*/  IABS R8, R7 ;  /* 0x0000000700087213 */ /* 0x002fe20000000000 */
[----:B------:R-:W-:Y:S01]  /*1360*/  @!UP0 UIMAD UR7, UR7, UR4, URZ ;  /* 0x00000004070782a4 */ /* 0x000fe2000f8e023f */
[----:B------:R-:W-:Y:S01]  /*1370*/  IMAD.WIDE R14, R15, 0x80, R22 ;  /* 0x000000800f0e7825 */ /* 0x000fe200078e0216 */
[----:B------:R-:W-:Y:S01]  /*1380*/  @!UP0 UIMAD.WIDE.U32 UR28, UR20, UR4, URZ ;  /* 0x00000004141c82a5 */ /* 0x000fe2000f8e003f */
[----:B------:R-:W1:Y:S01]  /*1390*/  I2F.RP R2, R8 ;  /* 0x0000000800027306 */ /* 0x000e620000209400 */
[----:B------:R-:W-:-:S02]  /*13a0*/  @!UP0 UIMAD UR7, UR20, UR5, UR7 ;  /* 0x00000005140782a4 */ /* 0x000fc4000f8e0207 */
[----:B------:R-:W-:Y:S01]  /*13b0*/  USHF.R.S32.HI UR4, URZ, 0x1f, UR8 ;  /* 0x0000001f3f047899 */ /* 0x000fe20008011408 */
[----:B--2---:R-:W-:Y:S01]  /*13c0*/  IABS R5, R5 ;  /* 0x0000000500057213 */ /* 0x004fe20000000000 */
[----:B------:R-:W-:Y:S01]  /*13d0*/  @!UP0 UIADD3 UR9, UR29, UR7, URZ ;  /* 0x000000071d098290 */ /* 0x000fe2000fffe03f */
[----:B------:R-:W-:Y:S01]  /*13e0*/  @!UP0 UMOV UR6, UR28 ;  /* 0x0000001c00068c82 */ /* 0x000fe20008000000 */
[----:B------:R-:W-:Y:S02]  /*13f0*/  UIMAD UR5, UR22, -0x40, UR26 ;  /* 0xffffffc0160578a4 */ /* 0x000fe4000f8e021a */
[----:B------:R-:W-:Y:S01]  /*1400*/  UISETP.NE.AND UP0, UPT, UR10, -0x1, UPT ;  /* 0xffffffff0a00788c */ /* 0x000fe2000bf05270 */
[----:B-1----:R-:W1:Y:S10]  /*1410*/  MUFU.RCP R10, R2 ;  /* 0x00000002000a7308 */ /* 0x002e740000001000 */
[----:B------:R-:W-:-:S02]  /*1420*/  @UP0 UIADD3 UR27, UR21, UR10, URZ ;  /* 0x0000000a151b0290 */ /* 0x000fc4000fffe03f */
[----:B------:R-:W-:Y:S01]  /*1430*/  @UP0 UIADD3 UR10, UR21, UR10, URZ ;  /* 0x0000000a150a0290 */ /* 0x000fe2000fffe03f */
[----:B-1----:R-:W-:Y:S02]  /*1440*/  VIADD R10, R10, 0xffffffe ;  /* 0x0ffffffe0a0a7836 */ /* 0x002fe40000000000 */
[----:B------:R-:W-:Y:S02]  /*1450*/  VIADD R2, R22, 0x40 ;  /* 0x0000004016027836 */ /* 0x000fe40000000000 */
[----:B------:R-:W1:Y:S03]  /*1460*/  F2I.FTZ.U32.TRUNC.NTZ R11, R10 ;  /* 0x0000000a000b7305 */ /* 0x000e66000021f000 */
[----:B------:R-:W-:Y:S02]  /*1470*/  ISETP.GE.AND P2, PT, R2, UR12, PT ;  /* 0x0000000c02007c0c */ /* 0x000fe4000bf46270 */
[----:B------:R-:W-:-:S04]  /*1480*/  LOP3.LUT R2, R7, UR8, RZ, 0x3c, !PT ;  /* 0x0000000807027c12 */ /* 0x000fc8000f8e3cff */
[----:B------:R-:W-:Y:S01]  /*1490*/  ISETP.GE.AND P4, PT, R2, RZ, PT ;  /* 0x000000ff0200720c */ /* 0x000fe20003f86270 */
[----:B------:R-:W-:Y:S02]  /*14a0*/  VIADD R2, R22, 0x20 ;  /* 0x0000002016027836 */ /* 0x000fe40000000000 */
[----:B-1----:R-:W-:-:S03]  /*14b0*/  IMAD.MOV R0, RZ, RZ, -R11 ;  /* 0x000000ffff007224 */ /* 0x002fc600078e0a0b */
[----:B------:R-:W-:Y:S01]  /*14c0*/  ISETP.GE.AND P3, PT, R2, UR12, PT ;  /* 0x0000000c02007c0c */ /* 0x000fe2000bf66270 */
[----:B------:R-:W-:Y:S02]  /*14d0*/  IMAD.MOV.U32 R10, RZ, RZ, RZ ;  /* 0x000000ffff0a7224 */ /* 0x000fe400078e00ff */
[----:B------:R-:W-:-:S04]  /*14e0*/  IMAD R0, R0, R8, RZ ;  /* 0x0000000800007224 */ /* 0x000fc800078e02ff */
[----:B------:R-:W-:-:S06]  /*14f0*/  IMAD.HI.U32 R0, R11, R0, R10 ;  /* 0x000000000b007227 */ /* 0x000fcc00078e000a */
[----:B------:R-:W-:Y:S01]  /*1500*/  IMAD.HI.U32 R239, R0, R5, RZ ;  /* 0x0000000500ef7227 */ /* 0x000fe200078e00ff */
[----:B------:R-:W1:Y:S01]  /*1510*/  @!P3 LDC.64 R32, c[0x0][0x210] ;  /* 0x00008400ff20bb82 */ /* 0x000e620000000a00 */
[----:B------:R-:W2:Y:S02]  /*1520*/  @!P3 S2R R30, SR_CgaCtaId ;  /* 0x00000000001eb919 */ /* 0x000ea40000008800 */
[----:B------:R-:W-:Y:S02]  /*1530*/  IMAD.MOV R9, RZ, RZ, -R239 ;  /* 0x000000ffff097224 */ /* 0x000fe400078e0aef */
[----:B------:R-:W-:Y:S02]  /*1540*/  VIADD R0, R22, 0x60 ;  /* 0x0000006016007836 */ /* 0x000fe40000000000 */
[----:B------:R-:W-:-:S03]  /*1550*/  IMAD R9, R8, R9, R5 ;  /* 0x0000000908097224 */ /* 0x000fc600078e0205 */
[----:B------:R-:W-:Y:S02]  /*1560*/  ISETP.GE.AND P1, PT, R0, UR12, PT ;  /* 0x0000000c00007c0c */ /* 0x000fe4000bf26270 */
[----:B------:R-:W-:Y:S02]  /*1570*/  LOP3.LUT R0, R4, 0xfffffff8, RZ, 0xc0, !PT ;  /* 0xfffffff804007812 */ /* 0x000fe400078ec0ff */
[----:B------:R-:W-:Y:S01]  /*1580*/  ISETP.GT.U32.AND P6, PT, R8, R9, PT ;  /* 0x000000090800720c */ /* 0x000fe20003fc4070 */
[----:B------:R-:W4:Y:S02]  /*1590*/  @!P0 LDC.64 R4, c[0x0][0x240] ;  /* 0x00009000ff048b82 */ /* 0x000f240000000a00 */
[----:B------:R-:W-:-:S04]  /*15a0*/  IMAD.IADD R0, R3, 0x1, -R0 ;  /* 0x0000000103007824 */ /* 0x000fc800078e0a00 */
[----:B------:R-:W-:-:S05]  /*15b0*/  IMAD.SHL.U32 R26, R0, 0x8, RZ ;  /* 0x00000008001a7824 */ /* 0x000fca00078e00ff */
[----:B------:R-:W-:Y:S01]  /*15c0*/  LOP3.LUT R10, R19, 0x38, R26, 0xf8, !PT ;  /* 0x00000038130a7812 */ /* 0x000fe200078ef81a */
[----:B------:R-:W-:Y:S01]  /*15d0*/  @!P6 IMAD.IADD R9, R9, 0x1, -R8 ;  /* 0x000000010909e824 */ /* 0x000fe200078e0a08 */
[----:B------:R-:W-:Y:S01]  /*15e0*/  SHF.R.U32.HI R19, RZ, 0x3, R19 ;  /* 0x00000003ff137819 */ /* 0x000fe20000011613 */
[----:B------:R-:W-:Y:S01]  /*15f0*/  @!P6 VIADD R239, R239, 0x1 ;  /* 0x00000001efefe836 */ /* 0x000fe20000000000 */
[----:B------:R-:W-:Y:S02]  /*1600*/  SHF.R.S32.HI R27, RZ, 0x1f, R26 ;  /* 0x0000001fff1b7819 */ /* 0x000fe4000001141a */
[----:B------:R-:W-:Y:S02]  /*1610*/  LOP3.LUT R19, R10, R19, RZ, 0x3c, !PT ;  /* 0x000000130a137212 */ /* 0x000fe400078e3cff */
[----:B------:R-:W-:Y:S01]  /*1620*/  ISETP.GE.U32.AND P5, PT, R9, R8, PT ;  /* 0x000000080900720c */ /* 0x000fe20003fa6070 */
[----:B------:R-:W5:Y:S01]  /*1630*/  @!P0 LDC.64 R10, c[0x0][0x210] ;  /* 0x00008400ff0a8b82 */ /* 0x000f620000000a00 */
[----:B------:R-:W-:Y:S01]  /*1640*/  IADD3 R12, P6, R26, UR6, RZ ;  /* 0x000000061a0c7c10 */ /* 0x000fe2000ffde0ff */
[----:B------:R-:W-:-:S02]  /*1650*/  ULDC.64 UR6, c[0x0][0x258] ;  /* 0x0000960000067ab9 */ /* 0x000fc40000000a00 */
[----:B------:R-:W-:Y:S01]  /*1660*/  UIMAD UR4, UR4, UR6, URZ ;  /* 0x00000006040472a4 */ /* 0x000fe2000f8e023f */
[----:B------:R-:W-:Y:S01]  /*1670*/  IADD3.X R13, R27, UR9, RZ, P6, !PT ;  /* 0x000000091b0d7c10 */ /* 0x000fe2000b7fe4ff */
[----:B------:R-:W-:Y:S01]  /*1680*/  IMAD.U32 R28, RZ, RZ, UR6 ;  /* 0x00000006ff1c7e24 */ /* 0x000fe2000f8e00ff */
[----:B------:R-:W-:Y:S01]  /*1690*/  ISETP.GE.AND P6, PT, R22, UR5, PT ;  /* 0x0000000516007c0c */ /* 0x000fe2000bfc6270 */
[----:B------:R-:W2:Y:S01]  /*16a0*/  @!P3 LDC.64 R8, c[0x0][0x240] ;  /* 0x00009000ff08bb82 */ /* 0x000ea20000000a00 */
[----:B------:R-:W-:Y:S01]  /*16b0*/  UIMAD UR4, UR8, UR7, UR4 ;  /* 0x00000007080472a4 */ /* 0x000fe2000f8e0204 */
[----:B------:R-:W-:Y:S02]  /*16c0*/  IMAD.WIDE.U32 R28, R28, UR8, R12 ;  /* 0x000000081c1c7c25 */ /* 0x000fe4000f8e000c */
[----:B------:R-:W-:Y:S01]  /*16d0*/  @UP0 ULDC.64 UR8, c[0x0][0x248] ;  /* 0x0000920000080ab9 */ /* 0x000fe20000000a00 */
[----:B------:R-:W-:Y:S01]  /*16e0*/  @UP0 ULDC.64 UR6, c[0x0][0x250] ;  /* 0x0000940000060ab9 */ /* 0x000fe20000000a00 */
[----:B------:R-:W-:Y:S01]  /*16f0*/  @P5 VIADD R239, R239, 0x1 ;  /* 0x00000001efef5836 */ /* 0x000fe20000000000 */
[----:B------:R-:W-:Y:S01]  /*1700*/  ISETP.NE.AND P5, PT, R7, RZ, PT ;  /* 0x000000ff0700720c */ /* 0x000fe20003fa5270 */
[-C--:B----4-:R-:W-:Y:S01]  /*1710*/  @!P0 IMAD R18, R15, R4.reuse, RZ ;  /* 0x000000040f128224 */ /* 0x090fe200078e02ff */
[----:B------:R-:W-:Y:S01]  /*1720*/  @UP0 UIMAD.WIDE.U32 UR32, UR27, UR8, URZ ;  /* 0x000000081b2002a5 */ /* 0x000fe2000f8e003f */
[----:B------:R-:W-:Y:S01]  /*1730*/  VIADD R13, R29, UR4 ;  /* 0x000000041d0d7c36 */ /* 0x000fe20008000000 */
[----:B------:R-:W-:Y:S01]  /*1740*/  UMOV UR4, 0x400 ;  /* 0x0000040000047882 */ /* 0x000fe20000000000 */
[----:B------:R-:W-:Y:S01]  /*1750*/  @!P0 IMAD.MOV.U32 R12, RZ, RZ, R28 ;  /* 0x000000ffff0c8224 */ /* 0x000fe200078e001c */
[----:B---3--:R-:W-:Y:S01]  /*1760*/  ULEA UR4, UR11, UR4, 0x18 ;  /* 0x000000040b047291 */ /* 0x008fe2000f8ec03f */
[----:B------:R-:W-:Y:S01]  /*1770*/  @!P4 IMAD.MOV R239, RZ, RZ, -R239 ;  /* 0x000000ffffefc224 */ /* 0x000fe200078e0aef */
[C---:B------:R-:W-:Y:S01]  /*1780*/  @!P3 IADD3 R17, P4, R14.reuse, 0x20, RZ ;  /* 0x000000200e11b810 */ /* 0x040fe20007f9e0ff */
[C---:B------:R-:W-:Y:S01]  /*1790*/  @!P0 IMAD R18, R14.reuse, R5, R18 ;  /* 0x000000050e128224 */ /* 0x040fe200078e0212 */
[----:B------:R-:W-:Y:S01]  /*17a0*/  LOP3.LUT R5, R19, 0xfffffe00, R20, 0xf8, !PT ;  /* 0xfffffe0013057812 */ /* 0x000fe200078ef814 */
[----:B------:R-:W-:Y:S01]  /*17b0*/  @!P0 IMAD.WIDE.U32 R24, R14, R4, R12 ;  /* 0x000000040e188225 */ /* 0x000fe200078e000c */
[----:B------:R-:W3:Y:S01]  /*17c0*/  @!P6 S2R R16, SR_CgaCtaId ;  /* 0x000000000010e919 */ /* 0x000ee20000008800 */
[----:B------:R-:W-:Y:S01]  /*17d0*/  @!P5 LOP3.LUT R239, RZ, R7, RZ, 0x33, !PT ;  /* 0x00000007ffefd212 */ /* 0x000fe200078e33ff */
[----:B------:R-:W-:Y:S01]  /*17e0*/  @UP0 UIMAD.WIDE.U32 UR30, UR10, UR6, URZ ;  /* 0x000000060a1e02a5 */ /* 0x000fe2000f8e003f */
[----:B------:R-:W-:Y:S01]  /*17f0*/  @!P3 IMAD.X R21, RZ, RZ, R15, P4 ;  /* 0x000000ffff15b224 */ /* 0x000fe200020e060f */
[----:B-----5:R-:W-:Y:S01]  /*1800*/  @!P0 LEA R20, P4, R24, R10, 0x1 ;  /* 0x0000000a18148211 */ /* 0x020fe200078808ff */
[----:B------:R-:W-:Y:S01]  /*1810*/  @!P0 IMAD.IADD R18, R25, 0x1, R18 ;  /* 0x0000000119128824 */ /* 0x000fe200078e0212 */
[----:B------:R-:W-:Y:S01]  /*1820*/  LEA R235, R5, UR4, 0x1 ;  /* 0x0000000405eb7c11 */ /* 0x000fe2000f8e08ff */
[-C--:B--2---:R-:W-:Y:S01]  /*1830*/  @!P3 IMAD R4, R21, R8.reuse, RZ ;  /* 0x000000081504b224 */ /* 0x084fe200078e02ff */
[----:B------:R-:W-:Y:S01]  /*1840*/  ISETP.GE.AND P5, PT, R2, UR5, PT ;  /* 0x0000000502007c0c */ /* 0x000fe2000bfa6270 */
[----:B------:R-:W-:Y:S01]  /*1850*/  @!P3 IMAD.MOV.U32 R19, RZ, RZ, R13 ;  /* 0x000000ffff13b224 */ /* 0x000fe200078e000d */
[----:B------:R-:W-:Y:S01]  /*1860*/  @!P0 LEA.HI.X R21, R24, R11, R18, 0x1, P4 ;  /* 0x0000000b18158211 */ /* 0x000fe200020f0c12 */
[----:B------:R-:W-:Y:S01]  /*1870*/  @!P3 IMAD.MOV.U32 R18, RZ, RZ, R28 ;  /* 0x000000ffff12b224 */ /* 0x000fe200078e001c */
[----:B------:R-:W-:Y:S01]  /*1880*/  LEA.HI R7, R6, R3, RZ, 0x4 ;  /* 0x0000000306077211 */ /* 0x000fe200078f20ff */
[C---:B------:R-:W-:Y:S01]  /*1890*/  @!P3 IMAD R10, R17.reuse, R9, R4 ;  /* 0x00000009110ab224 */ /* 0x040fe200078e0204 */
[----:B------:R-:W-:Y:S01]  /*18a0*/  ISETP.GE.AND P4, PT, R2, UR5, PT ;  /* 0x0000000502007c0c */ /* 0x000fe2000bf86270 */
[----:B------:R-:W-:Y:S01]  /*18b0*/  @!P3 IMAD.WIDE.U32 R18, R17, R8, R18 ;  /* 0x000000081112b225 */ /* 0x000fe200078e0012 */
[----:B------:R-:W-:Y:S01]  /*18c0*/  @!PT LDS RZ, [RZ] ;  /* 0x00000000fffff984 */ /* 0x000fe20000000800 */
[----:B------:R-:W-:Y:S01]  /*18d0*/  @!PT LDS RZ, [RZ] ;  /* 0x00000000fffff984 */ /* 0x000fe20000000800 */
[----:B------:R-:W-:Y:S01]  /*18e0*/  @!PT LDS RZ, [RZ] ;  /* 0x00000000fffff984 */ /* 0x000fe20000000800 */
[----:B------:R-:W-:Y:S01]  /*18f0*/  @!P0 LDGSTS.E.BYPASS.LTC128B.128 [R235], desc[UR18][R20.64] ;  /* 0x0000000014eb8fae */ /* 0x000fe2000b901d52 */
[----:B------:R-:W-:Y:S01]  /*1900*/  @!P6 MOV R9, 0x400 ;  /* 0x000004000009e802 */ /* 0x000fe20000000f00 */
[----:B------:R-:W-:Y:S01]  /*1910*/  @UP0 UIMAD UR27, UR27, UR9, URZ ;  /* 0x000000091b1b02a4 */ /* 0x000fe2000f8e023f */
[----:B------:R-:W-:Y:S01]  /*1920*/  @!P3 IMAD.IADD R10, R19, 0x1, R10 ;  /* 0x00000001130ab824 */ /* 0x000fe200078e020a */
[----:B------:R-:W-:Y:S01]  /*1930*/  @!P0 LDGSTS.E.BYPASS.LTC128B.128 [R235+0x4000], desc[UR18][R20.64+0x80] ;  /* 0x0400008014eb8fae */ /* 0x000fe2000b901d52 */
[----:B------:R-:W-:-:S02]  /*1940*/  @UP0 UIMAD UR10, UR10, UR7, URZ ;  /* 0x000000070a0a02a4 */ /* 0x000fc4000f8e023f */
[----:B------:R-:W-:Y:S01]  /*1950*/  @UP0 UIADD3 UR27, UR33, UR27, URZ ;  /* 0x0000001b211b0290 */ /* 0x000fe2000fffe03f */
[----:B------:R-:W-:Y:S01]  /*1960*/  @!P0 LDGSTS.E.BYPASS.LTC128B.128 [R235+0x8000], desc[UR18][R20.64+0x100] ;  /* 0x0800010014eb8fae */ /* 0x000fe2000b901d52 */
[----:B------:R-:W-:Y:S01]  /*1970*/  @UP0 UIADD3 UR29, UR31, UR10, URZ ;  /* 0x0000000a1f1d0290 */ /* 0x000fe2000fffe03f */
[----:B------:R-:W-:Y:S02]  /*1980*/  @UP0 UMOV UR28, UR32 ;  /* 0x00000020001c0c82 */ /* 0x000fe40008000000 */
[----:B------:R2:W-:Y:S01]  /*1990*/  @!P0 LDGSTS.E.BYPASS.LTC128B.128 [R235+0xc000], desc[UR18][R20.64+0x180] ;  /* 0x0c00018014eb8fae */ /* 0x0005e2000b901d52 */
[C---:B-1----:R-:W-:Y:S01]  /*19a0*/  @!P3 LEA R32, P0, R18.reuse, R32, 0x1 ;  /* 0x000000201220b211 */ /* 0x042fe200078008ff */
[----:B------:R-:W1:Y:S03]  /*19b0*/  @!P2 S2R R4, SR_CgaCtaId ;  /* 0x000000000004a919 */ /* 0x000e660000008800 */
[----:B------:R-:W-:-:S02]  /*19c0*/  @!P3 LEA.HI.X R33, R18, R33, R10, 0x1, P0 ;  /* 0x000000211221b211 */ /* 0x000fc400000f0c0a */
[----:B------:R-:W-:Y:S01]  /*19d0*/  @!P2 IADD3 R24, P0, R14, 0x40, RZ ;  /* 0x000000400e18a810 */ /* 0x000fe20007f1e0ff */
[----:B------:R-:W4:Y:S01]  /*19e0*/  @!P1 S2R R18, SR_CgaCtaId ;  /* 0x0000000000129919 */ /* 0x000f220000008800 */
[----:B------:R-:W-:Y:S02]  /*19f0*/  SHF.R.S32.HI R10, RZ, 0x4, R7 ;  /* 0x00000004ff0a7819 */ /* 0x000fe40000011407 */
[----:B---3--:R-:W-:Y:S01]  /*1a00*/  @!P6 LEA R8, R16, R9, 0x18 ;  /* 0x000000091008e211 */ /* 0x008fe200078ec0ff */
[----:B------:R-:W-:Y:S01]  /*1a10*/  @!P2 IMAD.X R25, RZ, RZ, R15, P0 ;  /* 0x000000ffff19a224 */ /* 0x000fe200000e060f */
[----:B------:R-:W3:Y:S01]  /*1a20*/  @!P5 S2R R2, SR_CgaCtaId ;  /* 0x000000000002d919 */ /* 0x000ee20000008800 */
[----:B------:R-:W-:Y:S02]  /*1a30*/  LEA.HI R233, R7, R10, RZ, 0x1 ;  /* 0x0000000a07e97211 */ /* 0x000fe400078f08ff */
[----:B------:R-:W-:Y:S02]  /*1a40*/  @!P3 MOV R9, 0x400 ;  /* 0x000004000009b802 */ /* 0x000fe40000000f00 */
[----:B------:R-:W-:-:S02]  /*1a50*/  LOP3.LUT R233, R233, 0xfffffffe, RZ, 0xc0, !PT ;  /* 0xfffffffee9e97812 */ /* 0x000fc400078ec0ff */
[----:B------:R-:W-:-:S03]  /*1a60*/  @!P3 LEA R30, R30, R9, 0x18 ;  /* 0x000000091e1eb211 */ /* 0x000fc600078ec0ff */
[----:B------:R-:W-:Y:S01]  /*1a70*/  IMAD.IADD R233, R10, 0x1, -R233 ;  /* 0x000000010ae97824 */ /* 0x000fe200078e0ae9 */
[----:B------:R-:W-:Y:S02]  /*1a80*/  LOP3.LUT R10, R7, 0xfffffff0, RZ, 0xc0, !PT ;  /* 0xfffffff0070a7812 */ /* 0x000fe400078ec0ff */
[----:B------:R-:W-:Y:S02]  /*1a90*/  @!P2 MOV R7, 0x400 ;  /* 0x000004000007a802 */ /* 0x000fe40000000f00 */
[----:B--2---:R-:W-:Y:S01]  /*1aa0*/  @!P1 IADD3 R20, P0, R14, 0x60, RZ ;  /* 0x000000600e149810 */ /* 0x004fe20007f1e0ff */
[----:B------:R-:W-:-:S04]  /*1ab0*/  IMAD.IADD R10, R3, 0x1, -R10 ;  /* 0x00000001030a7824 */ /* 0x000fc800078e0a0a */
[----:B------:R-:W-:Y:S01]  /*1ac0*/  @!P1 IMAD.X R21, RZ, RZ, R15, P0 ;  /* 0x000000ffff159224 */ /* 0x000fe200000e060f */
[----:B------:R-:W-:Y:S02]  /*1ad0*/  PLOP3.LUT P0, PT, PT, PT, UP0, 0x80, 0x0 ;  /* 0x000000000000781c */ /* 0x000fe40003f0f008 */
[----:B-1----:R-:W-:Y:S02]  /*1ae0*/  @!P2 LEA R4, R4, R7, 0x18 ;  /* 0x000000070404a211 */ /* 0x002fe400078ec0ff */
[----:B------:R-:W-:-:S09]  /*1af0*/  SHF.R.S32.HI R7, RZ, 0x1f, R10 ;  /* 0x0000001fff077819 */ /* 0x000fd2000001140a */
[----:B---34-:R-:W-:Y:S05]  /*1b00*/  @P0 BRA `(.L_x_482) ;  /* 0x0000000000340947 */ /* 0x018fea0003800000 */
        /* <DEDUP_REMOVED lines=13> */
.L_x_482:
[----:B------:R-:W-:Y:S01]  /*1be0*/  LEA.HI R16, R7, R10, RZ, 0x3 ;  /* 0x0000000a07107211 */ /* 0x000fe200078f18ff */
        /* <DEDUP_REMOVED lines=13> */
.L_x_483:
[----:B------:R-:W-:Y:S01]  /*1cc0*/  IMAD R9, R23, UR8, RZ ;  /* 0x0000000817097c24 */ /* 0x000fe2000f8e02ff */
[----:B------:R-:W-:Y:S01]  /*1cd0*/  @!P5 MOV R11, 0x400 ;  /* 0x00000400000bd802 */ /* 0x000fe20000000f00 */
[----:B------:R-:W-:Y:S01]  /*1ce0*/  IMAD.WIDE.U32 R34, R22, UR8, R26 ;  /* 0x0000000816227c25 */ /* 0x000fe2000f8e001a */
[----:B------:R-:W-:Y:S01]  /*1cf0*/  LOP3.LUT R7, R16, 0xfffffff8, RZ, 0xc0, !PT ;  /* 0xfffffff810077812 */ /* 0x000fe200078ec0ff */
[----:B------:R-:W-:Y:S01]  /*1d00*/  ULDC.64 UR10, c[0x0][0x260] ;  /* 0x00009800000a7ab9 */ /* 0x000fe20000000a00 */
[----:B------:R-:W-:Y:S01]  /*1d10*/  @!P1 MOV R15, 0x400 ;  /* 0x00000400000f9802 */ /* 0x000fe20000000f00 */
[----:B------:R-:W-:Y:S01]  /*1d20*/  IMAD R9, R22, UR9, R9 ;  /* 0x0000000916097c24 */ /* 0x000fe2000f8e0209 */
[----:B------:R-:W-:Y:S01]  /*1d30*/  IADD3 R236, P0, R34, UR28, RZ ;  /* 0x0000001c22ec7c10 */ /* 0x000fe2000ff1e0ff */
[----:B------:R-:W-:Y:S01]  /*1d40*/  IMAD.IADD R7, R10, 0x1, -R7 ;  /* 0x000000010a077824 */ /* 0x000fe200078e0a07 */
[----:B------:R-:W-:Y:S01]  /*1d50*/  @!P5 LEA R2, R2, R11, 0x18 ;  /* 0x0000000b0202d211 */ /* 0x000fe200078ec0ff */
[----:B------:R-:W-:Y:S01]  /*1d60*/  IMAD.WIDE.U32 R26, R22, UR6, R26 ;  /* 0x00000006161a7c25 */ /* 0x000fe2000f8e001a */
[----:B------:R-:W-:Y:S01]  /*1d70*/  IADD3.X R237, R35, UR27, R9, P0, !PT ;  /* 0x0000001b23ed7c10 */ /* 0x000fe200087fe409 */
[----:B------:R-:W1:Y:S01]  /*1d80*/  @!P2 LDC.64 R10, c[0x0][0x240] ;  /* 0x00009000ff0aab82 */ /* 0x000e620000000a00 */
[----:B------:R-:W-:Y:S01]  /*1d90*/  @!P1 LEA R18, R18, R15, 0x18 ;  /* 0x0000000f12129211 */ /* 0x000fe200078ec0ff */
[----:B------:R-:W-:Y:S01]  /*1da0*/  IMAD R9, R23, UR6, RZ ;  /* 0x0000000617097c24 */ /* 0x000fe2000f8e02ff */
[----:B------:R-:W-:Y:S01]  /*1db0*/  IADD3 R34, P0, R26, UR30, RZ ;  /* 0x0000001e1a227c10 */ /* 0x000fe2000ff1e0ff */
[C---:B------:R-:W-:Y:S01]  /*1dc0*/  @!P2 IMAD R19, R5.reuse, 0x2, R4 ;  /* 0x000000020513a824 */ /* 0x040fe200078e0204 */
[----:B------:R-:W-:Y:S01]  /*1dd0*/  SHF.R.S32.HI R26, RZ, 0x1f, R239 ;  /* 0x0000001fff1a7819 */ /* 0x000fe200000114ef */
[----:B------:R-:W-:Y:S01]  /*1de0*/  IMAD R4, R22, UR7, R9 ;  /* 0x0000000716047c24 */ /* 0x000fe2000f8e0209 */
[----:B------:R-:W-:Y:S01]  /*1df0*/  USHF.L.U64.HI UR20, UR8, 0x6, UR9 ;  /* 0x0000000608147899 */ /* 0x000fe20008010209 */
[C---:B------:R-:W-:Y:S01]  /*1e00*/  @!P3 IMAD R23, R5.reuse, 0x2, R30 ;  /* 0x000000020517b824 */ /* 0x040fe200078e021e */
[----:B------:R-:W2:Y:S01]  /*1e10*/  @!P1 LDC.64 R14, c[0x0][0x240] ;  /* 0x00009000ff0e9b82 */ /* 0x000ea20000000a00 */
[----:B------:R-:W-:Y:S01]  /*1e20*/  @!P1 IMAD R18, R5, 0x2, R18 ;  /* 0x0000000205129824 */ /* 0x000fe200078e0212 */
[----:B------:R-:W-:Y:S01]  /*1e30*/  IADD3.X R35, R27, UR29, R4, P0, !PT ;  /* 0x0000001d1b237c10 */ /* 0x000fe200087fe404 */
[C---:B------:R-:W-:Y:S01]  /*1e40*/  @!P6 IMAD R17, R5.reuse, 0x2, R8 ;  /* 0x000000020511e824 */ /* 0x040fe200078e0208 */
[----:B------:R-:W-:Y:S01]  /*1e50*/  USHF.L.U32 UR21, UR8, 0x6, URZ ;  /* 0x0000000608157899 */ /* 0x000fe2000800063f */
[----:B------:R-:W-:Y:S01]  /*1e60*/  @!P5 IMAD R2, R5, 0x2, R2 ;  /* 0x000000020502d824 */ /* 0x000fe200078e0202 */
[----:B------:R-:W-:Y:S01]  /*1e70*/  @!PT LDS RZ, [RZ] ;  /* 0x00000000fffff984 */ /* 0x000fe20000000800 */
[----:B------:R-:W-:Y:S01]  /*1e80*/  @!PT LDS RZ, [RZ] ;  /* 0x00000000fffff984 */ /* 0x000fe20000000800 */
[----:B------:R-:W-:Y:S01]  /*1e90*/  @!PT LDS RZ, [RZ] ;  /* 0x00000000fffff984 */ /* 0x000fe20000000800 */
[----:B------:R-:W-:Y:S01]  /*1ea0*/  @!P3 LDGSTS.E.BYPASS.LTC128B.128 [R23+0x1000], desc[UR18][R32.64] ;  /* 0x010000002017bfae */ /* 0x000fe2000b901d52 */
[--C-:B------:R-:W-:Y:S01]  /*1eb0*/  @!P2 IMAD.MOV.U32 R31, RZ, RZ, R13.reuse ;  /* 0x000000ffff1fa224 */ /* 0x100fe200078e000d */
[----:B------:R-:W3:Y:S01]  /*1ec0*/  @!P2 LDC.64 R4, c[0x0][0x210] ;  /* 0x00008400ff04ab82 */ /* 0x000ee20000000a00 */
[----:B------:R-:W-:Y:S01]  /*1ed0*/  @!P1 IMAD.MOV.U32 R29, RZ, RZ, R13 ;  /* 0x000000ffff1d9224 */ /* 0x000fe200078e000d */
[----:B------:R-:W-:Y:S01]  /*1ee0*/  @!P3 LDGSTS.E.BYPASS.LTC128B.128 [R23+0x5000], desc[UR18][R32.64+0x80] ;  /* 0x050000802017bfae */ /* 0x000fe2000b901d52 */
[----:B------:R-:W-:Y:S01]  /*1ef0*/  @!P2 IMAD.MOV.U32 R30, RZ, RZ, R28 ;  /* 0x000000ffff1ea224 */ /* 0x000fe200078e001c */
[----:B------:R-:W-:Y:S01]  /*1f00*/  USHF.L.U32 UR28, UR8, 0x5, URZ ;  /* 0x00000005081c7899 */ /* 0x000fe2000800063f */
[----:B------:R-:W-:Y:S01]  /*1f10*/  IMAD R8, R26, UR10, RZ ;  /* 0x0000000a1a087c24 */ /* 0x000fe2000f8e02ff */
[----:B------:R-:W-:Y:S01]  /*1f20*/  @!P3 LDGSTS.E.BYPASS.LTC128B.128 [R23+0x9000], desc[UR18][R32.64+0x100] ;  /* 0x090001002017bfae */ /* 0x000fe2000b901d52 */
[-C--:B-1----:R-:W-:Y:S01]  /*1f30*/  @!P2 IMAD R25, R25, R10.reuse, RZ ;  /* 0x0000000a1919a224 */ /* 0x082fe200078e02ff */
[----:B------:R-:W1:Y:S01]  /*1f40*/  @!P1 LDC.64 R12, c[0x0][0x210] ;  /* 0x00008400ff0c9b82 */ /* 0x000e620000000a00 */
[----:B------:R-:W-:Y:S01]  /*1f50*/  @!P2 IMAD.WIDE.U32 R30, R24, R10, R30 ;  /* 0x0000000a181ea225 */ /* 0x000fe200078e001e */
[----:B------:R4:W-:Y:S01]  /*1f60*/  @!P3 LDGSTS.E.BYPASS.LTC128B.128 [R23+0xd000], desc[UR18][R32.64+0x180] ;  /* 0x0d0001802017bfae */ /* 0x0009e2000b901d52 */
[----:B------:R-:W-:Y:S01]  /*1f70*/  USHF.L.U64.HI UR27, UR8, 0x5, UR9 ;  /* 0x00000005081b7899 */ /* 0x000fe20008010209 */
[----:B------:R-:W-:Y:S01]  /*1f80*/  LEA.HI R6, R6, R3, RZ, 0x5 ;  /* 0x0000000306067211 */ /* 0x000fe200078f28ff */
[----:B------:R-:W-:Y:S01]  /*1f90*/  @!P2 IMAD R25, R24, R11, R25 ;  /* 0x0000000b1819a224 */ /* 0x000fe200078e0219 */
[----:B------:R-:W-:Y:S01]  /*1fa0*/  UIMAD.WIDE.U32 UR30, UR22, UR6, URZ ;  /* 0x00000006161e72a5 */ /* 0x000fe2000f8e003f */
[----:B------:R-:W-:Y:S01]  /*1fb0*/  IMAD.WIDE.U32 R236, R239, UR10, R236 ;  /* 0x0000000aefec7c25 */ /* 0x000fe2000f8e00ec */
[----:B------:R-:W5:Y:S01]  /*1fc0*/  @!P6 LDC.64 R10, c[0x0][0x218] ;  /* 0x00008600ff0aeb82 */ /* 0x000f620000000a00 */
[----:B------:R-:W-:-:S02]  /*1fd0*/  UIADD3 UR24, UR26, -UR24, -UR16 ;  /* 0x800000181a187290 */ /* 0x000fc4000fffe810 */
[----:B------:R-:W-:Y:S01]  /*1fe0*/  @!P2 IMAD.IADD R25, R31, 0x1, R25 ;  /* 0x000000011f19a824 */ /* 0x000fe200078e0219 */
[----:B------:R-:W-:Y:S01]  /*1ff0*/  UISETP.GT.AND UP0, UPT, UR22, UR13, UPT ;  /* 0x0000000d1600728c */ /* 0x000fe2000bf04270 */
[----:B------:R-:W-:Y:S01]  /*2000*/  IMAD R245, R239, UR11, R8 ;  /* 0x0000000beff57c24 */ /* 0x000fe2000f8e0208 */
[----:B------:R-:W-:Y:S01]  /*2010*/  ULDC.64 UR10, c[0x0][0x268] ;  /* 0x00009a00000a7ab9 */ /* 0x000fe20000000a00 */
[----:B--2---:R-:W-:Y:S01]  /*2020*/  @!P1 IMAD R21, R21, R14, RZ ;  /* 0x0000000e15159224 */ /* 0x004fe200078e02ff */
[----:B---3--:R-:W-:Y:S01]  /*2030*/  @!P2 LEA R24, P0, R30, R4, 0x1 ;  /* 0x000000041e18a211 */ /* 0x008fe200078008ff */
[----:B------:R-:W-:Y:S02]  /*2040*/  IMAD R26, R26, UR10, RZ ;  /* 0x0000000a1a1a7c24 */ /* 0x000fe4000f8e02ff */
[----:B------:R-:W-:Y:S01]  /*2050*/  @!P1 IMAD R15, R20, R15, R21 ;  /* 0x0000000f140f9224 */ /* 0x000fe200078e0215 */
[----:B------:R-:W-:Y:S01]  /*2060*/  @!P2 LEA.HI.X R25, R30, R5, R25, 0x1, P0 ;  /* 0x000000051e19a211 */ /* 0x000fe200000f0c19 */
[----:B------:R-:W-:Y:S01]  /*2070*/  @!P1 IMAD.WIDE.U32 R28, R20, R14, R28 ;  /* 0x0000000e141c9225 */ /* 0x000fe200078e001c */
[----:B------:R-:W2:Y:S03]  /*2080*/  @!P5 LDC.64 R4, c[0x0][0x218] ;  /* 0x00008600ff04db82 */ /* 0x000ea60000000a00 */
[C---:B------:R-:W-:Y:S01]  /*2090*/  IMAD.WIDE.U32 R8, R239.reuse, UR10, R34 ;  /* 0x0000000aef087c25 */ /* 0x040fe2000f8e0022 */
[----:B------:R-:W-:Y:S01]  /*20a0*/  USHF.R.S32.HI UR10, URZ, 0x1f, UR22 ;  /* 0x0000001f3f0a7899 */ /* 0x000fe20008011416 */
[C---:B-1----:R-:W-:Y:S01]  /*20b0*/  @!P1 LEA R20, P0, R28.reuse, R12, 0x1 ;  /* 0x0000000c1c149211 */ /* 0x042fe200078008ff */
[----:B------:R-:W-:Y:S01]  /*20c0*/  @!P2 LDGSTS.E.BYPASS.LTC128B.128 [R19+0x2000], desc[UR18][R24.64] ;  /* 0x020000001813afae */ /* 0x000fe2000b901d52 */
[----:B------:R-:W-:Y:S01]  /*20d0*/  IMAD R239, R239, UR11, R26 ;  /* 0x0000000befef7c24 */ /* 0x000fe2000f8e021a */
[----:B------:R-:W-:Y:S01]  /*20e0*/  UIMAD UR11, UR20, UR22, URZ ;  /* 0x00000016140b72a4 */ /* 0x000fe2000f8e023f */
[----:B------:R-:W-:Y:S01]  /*20f0*/  @!P1 IMAD.IADD R14, R29, 0x1, R15 ;  /* 0x000000011d0e9824 */ /* 0x000fe200078e020f */
[----:B------:R-:W-:Y:S01]  /*2100*/  @!P2 LDGSTS.E.BYPASS.LTC128B.128 [R19+0x6000], desc[UR18][R24.64+0x80] ;  /* 0x060000801813afae */ /* 0x000fe2000b901d52 */
[----:B------:R-:W-:Y:S01]  /*2110*/  IMAD.IADD R245, R237, 0x1, R245 ;  /* 0x00000001edf57824 */ /* 0x000fe200078e02f5 */
[----:B------:R-:W-:Y:S01]  /*2120*/  UIMAD UR11, UR10, UR21, UR11 ;  /* 0x000000150a0b72a4 */ /* 0x000fe2000f8e020b */
[----:B------:R-:W-:Y:S01]  /*2130*/  IMAD.U32 R15, RZ, RZ, UR22 ;  /* 0x00000016ff0f7e24 */ /* 0x000fe2000f8e00ff */
[----:B------:R-:W-:Y:S01]  /*2140*/  @!P1 LEA.HI.X R21, R28, R13, R14, 0x1, P0 ;  /* 0x0000000d1c159211 */ /* 0x000fe200000f0c0e */
[----:B------:R-:W-:Y:S01]  /*2150*/  IMAD.MOV.U32 R244, RZ, RZ, R236 ;  /* 0x000000fffff47224 */ /* 0x000fe200078e00ec */
[----:B------:R-:W-:Y:S01]  /*2160*/  @!P2 LDGSTS.E.BYPASS.LTC128B.128 [R19+0xa000], desc[UR18][R24.64+0x100] ;  /* 0x0a0001001813afae */ /* 0x000fe2000b901d52 */
[----:B------:R-:W-:Y:S01]  /*2170*/  UIMAD UR10, UR10, UR6, URZ ;  /* 0x000000060a0a72a4 */ /* 0x000fe2000f8e023f */
[----:B----4-:R-:W-:-:S02]  /*2180*/  IMAD.SHL.U32 R23, R22, 0x8, RZ ;  /* 0x0000000816177824 */ /* 0x010fc400078e00ff */
[----:B------:R-:W-:Y:S01]  /*2190*/  IMAD.WIDE.U32 R14, R15, UR21, R244 ;  /* 0x000000150f0e7c25 */ /* 0x000fe2000f8e00f4 */
[----:B------:R-:W-:Y:S01]  /*21a0*/  @!P2 LDGSTS.E.BYPASS.LTC128B.128 [R19+0xe000], desc[UR18][R24.64+0x180] ;  /* 0x0e0001801813afae */ /* 0x000fe2000b901d52 */
[----:B------:R-:W-:Y:S02]  /*21b0*/  UIMAD UR10, UR22, UR7, UR10 ;  /* 0x00000007160a72a4 */ /* 0x000fe4000f8e020a */
[----:B------:R-:W-:Y:S01]  /*21c0*/  VIADD R12, R15, UR11 ;  /* 0x0000000b0f0c7c36 */ /* 0x000fe20008000000 */
[C---:B-----5:R-:W-:Y:S01]  /*21d0*/  @!P6 LEA R26, P0, R14.reuse, R10, 0x1 ;  /* 0x0000000a0e1ae211 */ /* 0x060fe200078008ff */
[----:B------:R-:W-:Y:S01]  /*21e0*/  @!P1 LDGSTS.E.BYPASS.LTC128B.128 [R18+0x3000], desc[UR18][R20.64] ;  /* 0x0300000014129fae */ /* 0x000fe2000b901d52 */
[C---:B------:R-:W-:Y:S01]  /*21f0*/  @!P5 IADD3 R10, P2, R14.reuse, UR28, RZ ;  /* 0x0000001c0e0adc10 */ /* 0x040fe2000ff5e0ff */
[----:B------:R-:W-:Y:S01]  /*2200*/  UIADD3 UR10, UR31, UR10, URZ ;  /* 0x0000000a1f0a7290 */ /* 0x000fe2000fffe03f */
[----:B------:R-:W-:Y:S01]  /*2210*/  @!P6 LEA.HI.X R27, R14, R11, R12, 0x1, P0 ;  /* 0x0000000b0e1be211 */ /* 0x000fe200000f0c0c */
[----:B------:R-:W-:Y:S01]  /*2220*/  @!P1 LDGSTS.E.BYPASS.LTC128B.128 [R18+0x7000], desc[UR18][R20.64+0x80] ;  /* 0x0700008014129fae */ /* 0x000fe2000b901d52 */
[----:B------:R-:W-:Y:S01]  /*2230*/  @!P5 IADD3.X R12, R12, UR27, RZ, P2, !PT ;  /* 0x0000001b0c0cdc10 */ /* 0x000fe200097fe4ff */
[----:B------:R-:W-:Y:S01]  /*2240*/  IMAD.SHL.U32 R11, R233, 0x8, RZ ;  /* 0x00000008e90b7824 */ /* 0x000fe200078e00ff */
[----:B--2---:R-:W-:Y:S01]  /*2250*/  @!P5 LEA R14, P0, R10, R4, 0x1 ;  /* 0x000000040a0ed211 */ /* 0x004fe200078008ff */
[----:B------:R-:W-:Y:S01]  /*2260*/  @!P1 LDGSTS.E.BYPASS.LTC128B.128 [R18+0xb000], desc[UR18][R20.64+0x100] ;  /* 0x0b00010014129fae */ /* 0x000fe2000b901d52 */
[----:B------:R-:W-:-:S02]  /*2270*/  IMAD.IADD R239, R9, 0x1, R239 ;  /* 0x0000000109ef7824 */ /* 0x000fc400078e02ef */
[----:B------:R-:W-:Y:S01]  /*2280*/  @!P5 LEA.HI.X R15, R10, R5, R12, 0x1, P0 ;  /* 0x000000050a0fd211 */ /* 0x000fe200000f0c0c */
[----:B------:R1:W-:Y:S01]  /*2290*/  @!P1 LDGSTS.E.BYPASS.LTC128B.128 [R18+0xf000], desc[UR18][R20.64+0x180] ;  /* 0x0f00018014129fae */ /* 0x0003e2000b901d52 */
[----:B------:R-:W-:Y:S01]  /*22a0*/  ISETP.GE.AND P0, PT, R22, UR5, PT ;  /* 0x0000000516007c0c */ /* 0x000fe2000bf06270 */
[----:B------:R-:W-:Y:S01]  /*22b0*/  IMAD.SHL.U32 R10, R0, 0x40, RZ ;  /* 0x00000040000a7824 */ /* 0x000fe200078e00ff */
[----:B------:R-:W2:Y:S01]  /*22c0*/  @!P4 LDC.64 R12, c[0x0][0x220] ;  /* 0x00008800ff0ccb82 */ /* 0x000ea20000000a00 */
[----:B------:R-:W-:Y:S01]  /*22d0*/  @!P6 LDGSTS.E.BYPASS.LTC128B.128 [R17+0x10000], desc[UR18][R26.64] ;  /* 0x100000001a11efae */ /* 0x000fe2000b901d52 */
[----:B------:R-:W-:Y:S01]  /*22e0*/  USHF.L.U32 UR5, UR7, 0x5, URZ ;  /* 0x0000000507057899 */ /* 0x000fe2000800063f */
[----:B------:R-:W-:Y:S02]  /*22f0*/  IMAD.SHL.U32 R246, R3, 0x2, RZ ;  /* 0x0000000203f67824 */ /* 0x000fe400078e00ff */
[----:B------:R-:W-:Y:S01]  /*2300*/  @!P6 LDGSTS.E.BYPASS.LTC128B.128 [R17+0x12000], desc[UR18][R26.64+0x80] ;  /* 0x120000801a11efae */ /* 0x000fe2000b901d52 */
[----:B------:R-:W-:-:S02]  /*2310*/  IMAD.U32 R242, RZ, RZ, UR26 ;  /* 0x0000001afff27e24 */ /* 0x000fc4000f8e00ff */
[----:B------:R-:W-:Y:S01]  /*2320*/  LOP3.LUT R246, R246, 0x6, RZ, 0xc0, !PT ;  /* 0x00000006f6f67812 */ /* 0x000fe200078ec0ff */
[----:B------:R-:W-:Y:S02]  /*2330*/  @!P6 LDGSTS.E.BYPASS.LTC128B.128 [R17+0x14000], desc[UR18][R26.64+0x100] ;  /* 0x140001001a11efae */ /* 0x000fe4000b901d52 */
[----:B------:R-:W3:Y:S02]  /*2340*/  @!P0 LDC.64 R4, c[0x0][0x220] ;  /* 0x00008800ff048b82 */ /* 0x000ee40000000a00 */
[----:B------:R4:W-:Y:S04]  /*2350*/  @!P6 LDGSTS.E.BYPASS.LTC128B.128 [R17+0x16000], desc[UR18][R26.64+0x180] ;  /* 0x160001801a11efae */ /* 0x0009e8000b901d52 */
[----:B------:R-:W-:Y:S04]  /*2360*/  @!P5 LDGSTS.E.BYPASS.LTC128B.128 [R2+0x11000], desc[UR18][R14.64] ;  /* 0x110000000e02dfae */ /* 0x000fe8000b901d52 */
[----:B------:R-:W-:Y:S01]  /*2370*/  @!P5 LDGSTS.E.BYPASS.LTC128B.128 [R2+0x13000], desc[UR18][R14.64+0x80] ;  /* 0x130000800e02dfae */ /* 0x000fe2000b901d52 */
[----:B-1----:R-:W-:-:S03]  /*2380*/  LOP3.LUT R18, R10, 0x1c0, RZ, 0xc0, !PT ;  /* 0x000001c00a127812 */ /* 0x002fc600078ec0ff */
[----:B------:R-:W-:Y:S01]  /*2390*/  @!P5 LDGSTS.E.BYPASS.LTC128B.128 [R2+0x15000], desc[UR18][R14.64+0x100] ;  /* 0x150001000e02dfae */ /* 0x000fe2000b901d52 */
[----:B------:R-:W-:-:S03]  /*23a0*/  IMAD.SHL.U32 R10, R7, 0x40, RZ ;  /* 0x00000040070a7824 */ /* 0x000fc600078e00ff */
[----:B------:R1:W-:Y:S04]  /*23b0*/  @!P5 LDGSTS.E.BYPASS.LTC128B.128 [R2+0x17000], desc[UR18][R14.64+0x180] ;  /* 0x170001800e02dfae */ /* 0x0003e8000b901d52 */
[----:B------:R-:W0:Y:S01]  /*23c0*/  LDGDEPBAR ;  /* 0x00000000000079af */ /* 0x000e220000000000 */
[----:B----4-:R-:W-:Y:S02]  /*23d0*/  LOP3.LUT R17, R18, 0x8, R23, 0xf8, !PT ;  /* 0x0000000812117812 */ /* 0x010fe400078ef817 */
[----:B------:R-:W-:-:S04]  /*23e0*/  SHF.R.U32.HI R18, RZ, 0x3, R18 ;  /* 0x00000003ff127819 */ /* 0x000fc80000011612 */
[----:B------:R-:W-:Y:S01]  /*23f0*/  LOP3.LUT R18, R17, R18, RZ, 0x3c, !PT ;  /* 0x0000001211127212 */ /* 0x000fe200078e3cff */
[----:B------:R-:W-:Y:S01]  /*2400*/  IMAD.U32 R17, RZ, RZ, UR5 ;  /* 0x00000005ff117e24 */ /* 0x000fe2000f8e00ff */
[----:B------:R-:W-:-:S03]  /*2410*/  UIADD3 UR5, UR26, 0x1, -UR16 ;  /* 0x000000011a057890 */ /* 0x000fc6000fffe810 */
[----:B------:R-:W-:-:S03]  /*2420*/  IMAD R233, R233, 0x200, R18 ;  /* 0x00000200e9e97824 */ /* 0x000fc600078e0212 */
[----:B------:R-:W-:Y:S01]  /*2430*/  IMAD.U32 R240, RZ, RZ, UR5 ;  /* 0x00000005fff07e24 */ /* 0x000fe2000f8e00ff */
[----:B------:R-:W-:Y:S01]  /*2440*/  UIADD3 UR5, UR5, UR23, URZ ;  /* 0x0000001705057290 */ /* 0x000fe2000fffe03f */
[----:B-1----:R-:W-:Y:S01]  /*2450*/  LOP3.LUT R2, R10, 0x1c0, RZ, 0xc0, !PT ;  /* 0x000001c00a027812 */ /* 0x002fe200078ec0ff */
[----:B------:R-:W-:-:S04]  /*2460*/  DEPBAR.LE SB0, 0x0 ;  /* 0x000080000000791a */ /* 0x000fc80000000000 */
[----:B------:R-:W-:Y:S01]  /*2470*/  IMAD.U32 R14, RZ, RZ, UR30 ;  /* 0x0000001eff0e7e24 */ /* 0x000fe2000f8e00ff */
[----:B------:R-:W-:Y:S01]  /*2480*/  BAR.SYNC.DEFER_BLOCKING 0x0 ;  /* 0x0000000000007b1d */ /* 0x000fe20000010000 */
[----:B------:R-:W-:Y:S01]  /*2490*/  IMAD.U32 R15, RZ, RZ, UR31 ;  /* 0x0000001fff0f7e24 */ /* 0x000fe2000f8e00ff */
[----:B------:R-:W-:Y:S01]  /*24a0*/  LOP3.LUT R15, R2, 0x8, R11, 0xf8, !PT ;  /* 0x00000008020f7812 */ /* 0x000fe200078ef80b */
[----:B------:R-:W-:Y:S01]  /*24b0*/  IMAD.U32 R11, RZ, RZ, UR10 ;  /* 0x0000000aff0b7e24 */ /* 0x000fe2000f8e00ff */
[C---:B------:R-:W-:Y:S01]  /*24c0*/  LEA R10, P1, R14.reuse, R8, 0x6 ;  /* 0x000000080e0a7211 */ /* 0x040fe200078230ff */
[----:B------:R-:W-:Y:S01]  /*24d0*/  UIMAD.WIDE.U32 UR10, UR6, 0x20, URZ ;  /* 0x00000020060a78a5 */ /* 0x000fe2000f8e003f */
[----:B------:R-:W-:Y:S02]  /*24e0*/  SHF.R.U32.HI R2, RZ, 0x3, R2 ;  /* 0x00000003ff027819 */ /* 0x000fe40000011602 */
[----:B------:R-:W-:Y:S01]  /*24f0*/  LEA.HI.X R14, R14, R239, R11, 0x6, P1 ;  /* 0x000000ef0e0e7211 */ /* 0x000fe200008f340b */
[----:B------:R-:W-:Y:S01]  /*2500*/  IMAD.SHL.U32 R11, R16, 0x40, RZ ;  /* 0x00000040100b7824 */ /* 0x000fe200078e00ff */
[----:B---3--:R-:W-:-:S02]  /*2510*/  @!P0 LEA R20, P2, R10, R4, 0x1 ;  /* 0x000000040a148211 */ /* 0x008fc400078408ff */
[----:B------:R-:W-:Y:S02]  /*2520*/  LOP3.LUT R2, R15, R2, RZ, 0x3c, !PT ;  /* 0x000000020f027212 */ /* 0x000fe400078e3cff */
[----:B------:R-:W-:Y:S02]  /*2530*/  SHF.R.S32.HI R4, RZ, 0x5, R6 ;  /* 0x00000005ff047819 */ /* 0x000fe40000011406 */
[----:B------:R-:W-:Y:S02]  /*2540*/  LOP3.LUT R11, R11, 0xfffffe00, RZ, 0xc0, !PT ;  /* 0xfffffe000b0b7812 */ /* 0x000fe400078ec0ff */
[C---:B------:R-:W-:Y:S02]  /*2550*/  @!P4 IADD3 R15, P1, R10.reuse, UR10, RZ ;  /* 0x0000000a0a0fcc10 */ /* 0x040fe4000ff3e0ff */
[----:B------:R-:W-:Y:S01]  /*2560*/  @!P0 LEA.HI.X R21, R10, R5, R14, 0x1, P2 ;  /* 0x000000050a158211 */ /* 0x000fe200010f0c0e */
[----:B------:R-:W-:Y:S01]  /*2570*/  IMAD R5, R4, 0x400, R11 ;  /* 0x0000040004057824 */ /* 0x000fe200078e020b */
[----:B------:R-:W-:-:S02]  /*2580*/  @!P4 IADD3.X R16, R14, UR11, R17, P1, !PT ;  /* 0x0000000b0e10cc10 */ /* 0x000fc40008ffe411 */
[----:B--2---:R-:W-:Y:S01]  /*2590*/  @!P4 LEA R12, P1, R15, R12, 0x1 ;  /* 0x0000000c0f0cc211 */ /* 0x004fe200078208ff */
[----:B------:R-:W-:Y:S01]  /*25a0*/  IMAD.IADD R234, R2, 0x1, R5 ;  /* 0x0000000102ea7824 */ /* 0x000fe200078e0205 */
[----:B------:R-:W-:Y:S01]  /*25b0*/  @P0 STS.128 [R235+0x18000], RZ ;  /* 0x018000ffeb000388 */ /* 0x000fe20000000c00 */
[----:B------:R-:W-:Y:S01]  /*25c0*/  LEA R233, R233, UR4, 0x1 ;  /* 0x00000004e9e97c11 */ /* 0x000fe2000f8e08ff */
[----:B------:R-:W-:Y:S01]  /*25d0*/  IMAD.MOV.U32 R5, RZ, RZ, 0x20 ;  /* 0x00000020ff057424 */ /* 0x000fe200078e00ff */
[----:B------:R-:W-:Y:S01]  /*25e0*/  @!P4 LEA.HI.X R13, R15, R13, R16, 0x1, P1 ;  /* 0x0000000d0f0dc211 */ /* 0x000fe200008f0c10 */
[----:B------:R-:W-:Y:S01]  /*25f0*/  @P0 STS.128 [R235+0x1a000], RZ ;  /* 0x01a000ffeb000388 */ /* 0x000fe20000000c00 */
[----:B------:R-:W-:Y:S01]  /*2600*/  LEA R234, R234, UR4, 0x1 ;  /* 0x00000004eaea7c11 */ /* 0x000fe2000f8e08ff */
[----:B------:R-:W-:Y:S01]  /*2610*/  VIADD R231, R233, 0x10020 ;  /* 0x00010020e9e77836 */ /* 0x000fe20000000000 */
[----:B------:R-:W-:Y:S01]  /*2620*/  R2P PR, R7, 0x6 ;  /* 0x0000000607007804 */ /* 0x000fe20000000000 */
[----:B------:R-:W-:Y:S01]  /*2630*/  @P0 STS.128 [R235+0x1c000], RZ ;  /* 0x01c000ffeb000388 */ /* 0x000fe20000000c00 */
[----:B------:R-:W-:Y:S01]  /*2640*/  IMAD.MOV.U32 R7, RZ, RZ, 0x10 ;  /* 0x00000010ff077424 */ /* 0x000fe200078e00ff */
[----:B------:R-:W-:-:S02]  /*2650*/  LOP3.LUT R6, R6, 0xffffffe0, RZ, 0xc0, !PT ;  /* 0xffffffe006067812 */ /* 0x000fc400078ec0ff */
[----:B------:R-:W-:Y:S01]  /*2660*/  @P0 STS.128 [R235+0x1e000], RZ ;  /* 0x01e000ffeb000388 */ /* 0x000fe20000000c00 */
[----:B------:R-:W-:Y:S02]  /*2670*/  SEL R5, R5, 0xffffffe0, !P2 ;  /* 0xffffffe005057807 */ /* 0x000fe40005000000 */
[----:B------:R-:W-:Y:S01]  /*2680*/  SEL R7, R7, 0xfffffff0, !P1 ;  /* 0xfffffff007077807 */ /* 0x000fe20004800000 */
[----:B------:R-:W-:Y:S01]  /*2690*/  @!PT LDS RZ, [RZ] ;  /* 0x00000000fffff984 */ /* 0x000fe20000000800 */
[----:B------:R-:W-:Y:S01]  /*26a0*/  @!PT LDS RZ, [RZ] ;  /* 0x00000000fffff984 */ /* 0x000fe20000000800 */
[----:B------:R-:W-:Y:S01]  /*26b0*/  @!PT LDS RZ, [RZ] ;  /* 0x00000000fffff984 */ /* 0x000fe20000000800 */
[----:B------:R-:W-:Y:S01]  /*26c0*/  @!P0 LDGSTS.E.BYPASS.LTC128B.128 [R235+0x18000], desc[UR18][R20.64] ;  /* 0x1800000014eb8fae */ /* 0x000fe2000b901d52 */
[----:B------:R-:W-:Y:S01]  /*26d0*/  R2P PR, R0, 0x6 ;  /* 0x0000000600007804 */ /* 0x000fe20000000000 */
[----:B------:R-:W-:Y:S01]  /*26e0*/  VIADD R0, R233, 0x10000 ;  /* 0x00010000e9007836 */ /* 0x000fe20000000000 */
[----:B------:R-:W-:Y:S01]  /*26f0*/  LEA R243, R4, UR25, 0x4 ;  /* 0x0000001904f37c11 */ /* 0x000fe2000f8e20ff */
[----:B------:R-:W-:Y:S01]  /*2700*/  @!P0 LDGSTS.E.BYPASS.LTC128B.128 [R235+0x1a000], desc[UR18][R20.64+0x80] ;  /* 0x1a00008014eb8fae */ /* 0x000fe2000b901d52 */
[--C-:B------:R-:W-:Y:S02]  /*2710*/  IMAD R232, R7, 0x2, R234.reuse ;  /* 0x0000000207e87824 */ /* 0x100fe400078e02ea */
[C---:B------:R-:W-:Y:S01]  /*2720*/  IMAD R230, R5.reuse, 0x2, R234 ;  /* 0x0000000205e67824 */ /* 0x040fe200078e02ea */
[----:B------:R-:W-:Y:S01]  /*2730*/  @!P0 LDGSTS.E.BYPASS.LTC128B.128 [R235+0x1c000], desc[UR18][R20.64+0x100] ;  /* 0x1c00010014eb8fae */ /* 0x000fe2000b901d52 */
[----:B------:R-:W-:-:S02]  /*2740*/  IMAD R229, R5, 0x2, R232 ;  /* 0x0000000205e57824 */ /* 0x000fc400078e02e8 */
[----:B------:R-:W-:Y:S01]  /*2750*/  IMAD.IADD R6, R3, 0x1, -R6 ;  /* 0x0000000103067824 */ /* 0x000fe200078e0a06 */
[----:B------:R1:W-:Y:S01]  /*2760*/  @!P0 LDGSTS.E.BYPASS.LTC128B.128 [R235+0x1e000], desc[UR18][R20.64+0x180] ;  /* 0x1e00018014eb8fae */ /* 0x0003e2000b901d52 */
[----:B------:R-:W-:Y:S02]  /*2770*/  IMAD.U32 R3, RZ, RZ, UR22 ;  /* 0x00000016ff037e24 */ /* 0x000fe4000f8e00ff */
[----:B------:R-:W-:Y:S01]  /*2780*/  @P1 VIADD R231, R0, 0xffffffe0 ;  /* 0xffffffe000e71836 */ /* 0x000fe20000000000 */
[----:B------:R-:W-:Y:S01]  /*2790*/  @P4 STS.128 [R235+0x19000], RZ ;  /* 0x019000ffeb004388 */ /* 0x000fe20000000c00 */
[----:B------:R-:W-:Y:S02]  /*27a0*/  IMAD.MOV.U32 R0, RZ, RZ, 0x40 ;  /* 0x00000040ff007424 */ /* 0x000fe400078e00ff */
[----:B------:R-:W-:Y:S01]  /*27b0*/  IMAD R3, R3, 0x40, R246 ;  /* 0x0000004003037824 */ /* 0x000fe200078e02f6 */
[----:B------:R-:W-:Y:S02]  /*27c0*/  @P4 STS.128 [R235+0x1b000], RZ ;  /* 0x01b000ffeb004388 */ /* 0x000fe40000000c00 */
[----:B------:R-:W-:Y:S01]  /*27d0*/  SEL R0, R0, 0xffffffc0, !P2 ;  /* 0xffffffc000007807 */ /* 0x000fe20005000000 */
[----:B------:R-:W-:Y:S01]  /*27e0*/  VIADD R4, R3, 0x8 ;  /* 0x0000000803047836 */ /* 0x000fe20000000000 */
[----:B------:R-:W-:Y:S03]  /*27f0*/  @P4 STS.128 [R235+0x1d000], RZ ;  /* 0x01d000ffeb004388 */ /* 0x000fe60000000c00 */
[----:B------:R-:W-:Y:S01]  /*2800*/  IMAD.IADD R227, R233, 0x1, R0 ;  /* 0x00000001e9e37824 */ /* 0x000fe200078e0200 */
[----:B------:R-:W-:Y:S01]  /*2810*/  @P4 STS.128 [R235+0x1f000], RZ ;  /* 0x01f000ffeb004388 */ /* 0x000fe20000000c00 */
[----:B------:R-:W-:-:S02]  /*2820*/  IMAD.IADD R220, R0, 0x1, R231 ;  /* 0x0000000100dc7824 */ /* 0x000fc400078e02e7 */
[----:B------:R-:W-:Y:S01]  /*2830*/  VIADD R0, R3, 0x1 ;  /* 0x0000000103007836 */ /* 0x000fe20000000000 */
[----:B------:R-:W-:Y:S01]  /*2840*/  @!PT LDS RZ, [RZ] ;  /* 0x00000000fffff984 */ /* 0x000fe20000000800 */
[----:B------:R-:W-:Y:S01]  /*2850*/  @!PT LDS RZ, [RZ] ;  /* 0x00000000fffff984 */ /* 0x000fe20000000800 */
[----:B------:R-:W-:Y:S01]  /*2860*/  @!PT LDS RZ, [RZ] ;  /* 0x00000000fffff984 */ /* 0x000fe20000000800 */
[----:B------:R-:W-:Y:S04]  /*2870*/  @!P4 LDGSTS.E.BYPASS.LTC128B.128 [R235+0x19000], desc[UR18][R12.64] ;  /* 0x190000000cebcfae */ /* 0x000fe8000b901d52 */
[----:B------:R-:W-:Y:S04]  /*2880*/  @!P4 LDGSTS.E.BYPASS.LTC128B.128 [R235+0x1b000], desc[UR18][R12.64+0x80] ;  /* 0x1b0000800cebcfae */ /* 0x000fe8000b901d52 */
[----:B------:R-:W-:Y:S04]  /*2890*/  @!P4 LDGSTS.E.BYPASS.LTC128B.128 [R235+0x1d000], desc[UR18][R12.64+0x100] ;  /* 0x1d0001000cebcfae */ /* 0x000fe8000b901d52 */
[----:B------:R2:W-:Y:S04]  /*28a0*/  @!P4 LDGSTS.E.BYPASS.LTC128B.128 [R235+0x1f000], desc[UR18][R12.64+0x180] ;  /* 0x1f0001800cebcfae */ /* 0x0005e8000b901d52 */
[----:B------:R-:W-:Y:S04]  /*28b0*/  LDSM.16.M88.4 R52, [R234] ;  /* 0x00000000ea34783b */ /* 0x000fe80000000200 */
[----:B------:R-:W3:Y:S04]  /*28c0*/  LDSM.16.M88.4 R40, [R233+0x10000] ;  /* 0x01000000e928783b */ /* 0x000ee80000000200 */
[----:B------:R-:W4:Y:S04]  /*28d0*/  LDSM.16.M88.4 R32, [R233+0x10800] ;  /* 0x01080000e920783b */ /* 0x000f280000000200 */
[----:B------:R-:W5:Y:S04]  /*28e0*/  LDSM.16.M88.4 R24, [R233+0x11000] ;  /* 0x01100000e918783b */ /* 0x000f680000000200 */
[----:B------:R-:W5:Y:S04]  /*28f0*/  LDSM.16.M88.4 R56, [R233+0x11800] ;  /* 0x01180000e938783b */ /* 0x000f680000000200 */
[----:B------:R-:W-:Y:S04]  /*2900*/  LDSM.16.M88.4 R64, [R232] ;  /* 0x00000000e840783b */ /* 0x000fe80000000200 */
[----:B------:R-:W5:Y:S04]  /*2910*/  LDSM.16.M88.4 R16, [R231] ;  /* 0x00000000e710783b */ /* 0x000f680000000200 */
[----:B------:R-:W5:Y:S04]  /*2920*/  LDSM.16.M88.4 R48, [R231+0x800] ;  /* 0x00080000e730783b */ /* 0x000f680000000200 */
[----:B-1----:R-:W1:Y:S04]  /*2930*/  LDSM.16.M88.4 R20, [R231+0x1000] ;  /* 0x00100000e714783b */ /* 0x002e680000000200 */
[----:B------:R-:W1:Y:S04]  /*2940*/  LDSM.16.M88.4 R76, [R231+0x1800] ;  /* 0x00180000e74c783b */ /* 0x000e680000000200 */
[----:B------:R-:W-:Y:S01]  /*2950*/  LDSM.16.M88.4 R68, [R230] ;  /* 0x00000000e644783b */ /* 0x000fe20000000200 */
[C---:B---3--:R-:W-:Y:S03]  /*2960*/  HMMA.16816.F32.BF16 R44, R52.reuse, R40, RZ ;  /* 0x00000028342c723c */ /* 0x048fe600000418ff */
[----:B--2---:R-:W2:Y:S04]  /*2970*/  LDSM.16.M88.4 R12, [R227+0x10000] ;  /* 0x01000000e30c783b */ /* 0x004ea80000000200 */
[----:B------:R-:W-:Y:S01]  /*2980*/  LDSM.16.M88.4 R60, [R227+0x11800] ;  /* 0x01180000e33c783b */ /* 0x000fe20000000200 */
[C---:B------:R-:W-:Y:S03]  /*2990*/  HMMA.16816.F32.BF16 R40, R52.reuse, R42, RZ ;  /* 0x0000002a3428723c */ /* 0x040fe600000418ff */
[----:B------:R-:W-:Y:S03]  /*29a0*/  LDSM.16.M88.4 R80, [R231+0x3800] ;  /* 0x00380000e750783b */ /* 0x000fe60000000200 */
[C---:B----4-:R-:W-:Y:S01]  /*29b0*/  HMMA.16816.F32.BF16 R36, R52.reuse, R32, RZ ;  /* 0x000000203424723c */ /* 0x050fe200000418ff */
[----:B------:R-:W0:Y:S05]  /*29c0*/  LDGDEPBAR ;  /* 0x00000000000079af */ /* 0x000e2a0000000000 */
[C---:B-----5:R-:W-:Y:S06]  /*29d0*/  HMMA.16816.F32.BF16 R28, R52.reuse, R24, RZ ;  /* 0x00000018341c723c */ /* 0x060fec00000418ff */
[C---:B------:R-:W-:Y:S06]  /*29e0*/  HMMA.16816.F32.BF16 R32, R52.reuse, R34, RZ ;  /* 0x000000223420723c */ /* 0x040fec00000418ff */
[C---:B------:R-:W-:Y:S06]  /*29f0*/  HMMA.16816.F32.BF16 R24, R52.reuse, R26, RZ ;  /* 0x0000001a3418723c */ /* 0x040fec00000418ff */
[C---:B------:R-:W-:Y:S06]  /*2a00*/  HMMA.16816.F32.BF16 R72, R52.reuse, R56, RZ ;  /* 0x000000383448723c */ /* 0x040fec00000418ff */
[----:B------:R-:W-:Y:S01]  /*2a10*/  HMMA.16816.F32.BF16 R52, R52, R58, RZ ;  /* 0x0000003a3434723c */ /* 0x000fe200000418ff */
[----:B------:R-:W3:Y:S05]  /*2a20*/  LDSM.16.M88.4 R56, [R227+0x10800] ;  /* 0x01080000e338783b */ /* 0x000eea0000000200 */
[C---:B------:R-:W-:Y:S06]  /*2a30*/  HMMA.16816.F32.BF16 R44, R64.reuse, R16, R44 ;  /* 0x00000010402c723c */ /* 0x040fec000004182c */
[C---:B------:R-:W-:Y:S01]  /*2a40*/  HMMA.16816.F32.BF16 R40, R64.reuse, R18, R40 ;  /* 0x000000124028723c */ /* 0x040fe20000041828 */
[----:B------:R-:W4:Y:S05]  /*2a50*/  LDSM.16.M88.4 R16, [R227+0x11000] ;  /* 0x01100000e310783b */ /* 0x000f2a0000000200 */
[C---:B------:R-:W-:Y:S06]  /*2a60*/  HMMA.16816.F32.BF16 R36, R64.reuse, R48, R36 ;  /* 0x000000304024723c */ /* 0x040fec0000041824 */
[C---:B------:R-:W-:Y:S01]  /*2a70*/  HMMA.16816.F32.BF16 R32, R64.reuse, R50, R32 ;  /* 0x000000324020723c */ /* 0x040fe20000041820 */
[----:B------:R-:W-:Y:S05]  /*2a80*/  LDSM.16.M88.4 R48, [R220] ;  /* 0x00000000dc30783b */ /* 0x000fea0000000200 */
[C---:B-1----:R-:W-:Y:S06]  /*2a90*/  HMMA.16816.F32.BF16 R28, R64.reuse, R20, R28 ;  /* 0x00000014401c723c */ /* 0x042fec000004181c */
[C---:B------:R-:W-:Y:S01]  /*2aa0*/  HMMA.16816.F32.BF16 R24, R64.reuse, R22, R24 ;  /* 0x000000164018723c */ /* 0x040fe20000041818 */
[----:B------:R-:W1:Y:S05]  /*2ab0*/  LDSM.16.M88.4 R20, [R229] ;  /* 0x00000000e514783b */ /* 0x000e6a0000000200 */
[C---:B------:R-:W-:Y:S06]  /*2ac0*/  HMMA.16816.F32.BF16 R72, R64.reuse, R76, R72 ;  /* 0x0000004c4048723c */ /* 0x040fec0000041848 */
[----:B------:R-:W-:Y:S01]  /*2ad0*/  HMMA.16816.F32.BF16 R52, R64, R78, R52 ;  /* 0x0000004e4034723c */ /* 0x000fe20000041834 */
[----:B------:R-:W5:Y:S04]  /*2ae0*/  LDSM.16.M88.4 R64, [R220+0x800] ;  /* 0x00080000dc40783b */ /* 0x000f680000000200 */
        /* <DEDUP_REMOVED lines=17> */
[C---:B-----5:R-:W-:Y:S06]  /*2c00*/  HMMA.16816.F32.BF16 R36, R20.reuse, R64, R36 ;  /* 0x000000401424723c */ /* 0x060fec0000041824 */
[C---:B------:R-:W-:Y:S01]  /*2c10*/  HMMA.16816.F32.BF16 R32, R20.reuse, R66, R32 ;  /* 0x000000421420723c */ /* 0x040fe20000041820 */
[----:B------:R-:W-:Y:S05]  /*2c20*/  LDSM.16.M88.4 R64, [R232+0x4000] ;  /* 0x00400000e840783b */ /* 0x000fea0000000200 */
[C---:B--2---:R-:W-:Y:S06]  /*2c30*/  HMMA.16816.F32.BF16 R28, R20.reuse, R12, R28 ;  /* 0x0000000c141c723c */ /* 0x044fec000004181c */
[C---:B------:R-:W-:Y:S01]  /*2c40*/  HMMA.16816.F32.BF16 R24, R20.reuse, R14, R24 ;  /* 0x0000000e1418723c */ /* 0x040fe20000041818 */
[----:B------:R-:W2:Y:S05]  /*2c50*/  LDSM.16.M88.4 R12, [R231+0x2000] ;  /* 0x00200000e70c783b */ /* 0x000eaa0000000200 */
[C---:B------:R-:W-:Y:S06]  /*2c60*/  HMMA.16816.F32.BF16 R72, R20.reuse, R76, R72 ;  /* 0x0000004c1448723c */ /* 0x040fec0000041848 */
[----:B------:R-:W-:Y:S01]  /*2c70*/  HMMA.16816.F32.BF16 R68, R20, R78, R68 ;  /* 0x0000004e1444723c */ /* 0x000fe20000041844 */
[----:B------:R-:W5:Y:S04]  /*2c80*/  LDSM.16.M88.4 R20, [R231+0x2800] ;  /* 0x00280000e714783b */ /* 0x000f680000000200 */
[----:B------:R-:W-:Y:S01]  /*2c90*/  LDSM.16.M88.4 R76, [R227+0x13800] ;  /* 0x01380000e34c783b */ /* 0x000fe20000000200 */
[C---:B---3--:R-:W-:Y:S06]  /*2ca0*/  HMMA.16816.F32.BF16 R44, R56.reuse, R16, R44 ;  /* 0x00000010382c723c */ /* 0x048fec000004182c */
[C---:B------:R-:W-:Y:S01]  /*2cb0*/  HMMA.16816.F32.BF16 R40, R56.reuse, R18, R40 ;  /* 0x000000123828723c */ /* 0x040fe20000041828 */
[----:B------:R-:W3:Y:S05]  /*2cc0*/  LDSM.16.M88.4 R16, [R231+0x3000] ;  /* 0x00300000e710783b */ /* 0x000eea0000000200 */
[C---:B----4-:R-:W-:Y:S06]  /*2cd0*/  HMMA.16816.F32.BF16 R36, R56.reuse, R52, R36 ;  /* 0x000000343824723c */ /* 0x050fec0000041824 */
        /* <DEDUP_REMOVED lines=50> */
[----:B------:R-:W2:Y:S05]  /*3000*/  LDSM.16.M88.4 R60, [R231+0x5800] ;  /* 0x00580000e73c783b */ /* 0x000eaa0000000200 */
[C---:B----4-:R-:W-:Y:S06]  /*3010*/  HMMA.16816.F32.BF16 R36, R12.reuse, R52, R36 ;  /* 0x000000340c24723c */ /* 0x050fec0000041824 */
[C---:B------:R-:W-:Y:S01]  /*3020*/  HMMA.16816.F32.BF16 R32, R12.reuse, R54, R32 ;  /* 0x000000360c20723c */ /* 0x040fe20000041820 */
[----:B------:R-:W4:Y:S05]  /*3030*/  LDSM.16.M88.4 R52, [R227+0x14000] ;  /* 0x01400000e334783b */ /* 0x000f2a0000000200 */
[C---:B---3--:R-:W-:Y:S06]  /*3040*/  HMMA.16816.F32.BF16 R28, R12.reuse, R20, R28 ;  /* 0x000000140c1c723c */ /* 0x048fec000004181c */
[C---:B------:R-:W-:Y:S01]  /*3050*/  HMMA.16816.F32.BF16 R24, R12.reuse, R22, R24 ;  /* 0x000000160c18723c */ /* 0x040fe20000041818 */
[----:B------:R-:W3:Y:S05]  /*3060*/  LDSM.16.M88.4 R20, [R227+0x14800] ;  /* 0x01480000e314783b */ /* 0x000eea0000000200 */
[C---:B------:R-:W-:Y:S06]  /*3070*/  HMMA.16816.F32.BF16 R72, R12.reuse, R80, R72 ;  /* 0x000000500c48723c */ /* 0x040fec0000041848 */
[----:B------:R-:W-:Y:S01]  /*3080*/  HMMA.16816.F32.BF16 R68, R12, R82, R68 ;  /* 0x000000520c44723c */ /* 0x000fe20000041844 */
[----:B------:R-:W-:Y:S04]  /*3090*/  LDSM.16.M88.4 R12, [R227+0x15000] ;  /* 0x01500000e30c783b */ /* 0x000fe80000000200 */
[----:B------:R-:W-:Y:S01]  /*30a0*/  LDSM.16.M88.4 R80, [R234+0xc000] ;  /* 0x00c00000ea50783b */ /* 0x000fe20000000200 */
[C---:B-----5:R-:W-:Y:S06]  /*30b0*/  HMMA.16816.F32.BF16 R44, R56.reuse, R76, R44 ;  /* 0x0000004c382c723c */ /* 0x060fec000004182c */
[C---:B------:R-:W-:Y:S01]  /*30c0*/  HMMA.16816.F32.BF16 R40, R56.reuse, R78, R40 ;  /* 0x0000004e3828723c */ /* 0x040fe20000041828 */
[----:B------:R-:W5:Y:S05]  /*30d0*/  LDSM.16.M88.4 R76, [R227+0x15800] ;  /* 0x01580000e34c783b */ /* 0x000f6a0000000200 */
[C---:B-1----:R-:W-:Y:S06]  /*30e0*/  HMMA.16816.F32.BF16 R36, R56.reuse, R48, R36 ;  /* 0x000000303824723c */ /* 0x042fec0000041824 */
[C---:B------:R-:W-:Y:S01]  /*30f0*/  HMMA.16816.F32.BF16 R32, R56.reuse, R50, R32 ;  /* 0x000000323820723c */ /* 0x040fe20000041820 */
[----:B------:R-:W-:Y:S05]  /*3100*/  LDSM.16.M88.4 R48, [R229+0x8000] ;  /* 0x00800000e530783b */ /* 0x000fea0000000200 */
[C---:B------:R-:W-:Y:S06]  /*3110*/  HMMA.16816.F32.BF16 R28, R56.reuse, R16, R28 ;  /* 0x00000010381c723c */ /* 0x040fec000004181c */
[C---:B------:R-:W-:Y:S01]  /*3120*/  HMMA.16816.F32.BF16 R24, R56.reuse, R18, R24 ;  /* 0x000000123818723c */ /* 0x040fe20000041818 */
[----:B------:R-:W1:Y:S05]  /*3130*/  LDSM.16.M88.4 R16, [R220+0x4000] ;  /* 0x00400000dc10783b */ /* 0x000e6a0000000200 */
[C---:B--2---:R-:W-:Y:S06]  /*3140*/  HMMA.16816.F32.BF16 R72, R56.reuse, R60, R72 ;  /* 0x0000003c3848723c */ /* 0x044fec0000041848 */
[----:B------:R-:W-:Y:S01]  /*3150*/  HMMA.16816.F32.BF16 R68, R56, R62, R68 ;  /* 0x0000003e3844723c */ /* 0x000fe20000041844 */
[----:B------:R-:W2:Y:S04]  /*3160*/  LDSM.16.M88.4 R60, [R220+0x4800] ;  /* 0x00480000dc3c783b */ /* 0x000ea80000000200 */
[----:B------:R-:W-:Y:S01]  /*3170*/  LDSM.16.M88.4 R56, [R220+0x5000] ;  /* 0x00500000dc38783b */ /* 0x000fe20000000200 */
[C---:B----4-:R-:W-:Y:S06]  /*3180*/  HMMA.16816.F32.BF16 R44, R64.reuse, R52, R44 ;  /* 0x00000034402c723c */ /* 0x050fec000004182c */
[C---:B------:R-:W-:Y:S01]  /*3190*/  HMMA.16816.F32.BF16 R40, R64.reuse, R54, R40 ;  /* 0x000000364028723c */ /* 0x040fe20000041828 */
[----:B------:R-:W4:Y:S05]  /*31a0*/  LDSM.16.M88.4 R52, [R220+0x5800] ;  /* 0x00580000dc34783b */ /* 0x000f2a0000000200 */
[C---:B---3--:R-:W-:Y:S06]  /*31b0*/  HMMA.16816.F32.BF16 R36, R64.reuse, R20, R36 ;  /* 0x000000144024723c */ /* 0x048fec0000041824 */
[C---:B-----5:R-:W-:Y:S06]  /*31c0*/  HMMA.16816.F32.BF16 R72, R64.reuse, R76, R72 ;  /* 0x0000004c4048723c */ /* 0x060fec0000041848 */
[C---:B------:R-:W-:Y:S01]  /*31d0*/  HMMA.16816.F32.BF16 R68, R64.reuse, R78, R68 ;  /* 0x0000004e4044723c */ /* 0x040fe20000041844 */
[----:B------:R-:W-:Y:S05]  /*31e0*/  LDSM.16.M88.4 R76, [R233+0x17800] ;  /* 0x01780000e94c783b */ /* 0x000fea0000000200 */
[C---:B------:R-:W-:Y:S01]  /*31f0*/  HMMA.16816.F32.BF16 R32, R64.reuse, R22, R32 ;  /* 0x000000164020723c */ /* 0x040fe20000041820 */
[----:B------:R-:W-:Y:S05]  /*3200*/  LDSM.16.M88.4 R20, [R233+0x16000] ;  /* 0x01600000e914783b */ /* 0x000fea0000000200 */
[C---:B------:R-:W-:Y:S06]  /*3210*/  HMMA.16816.F32.BF16 R28, R64.reuse, R12, R28 ;  /* 0x0000000c401c723c */ /* 0x040fec000004181c */
[----:B------:R-:W-:Y:S01]  /*3220*/  HMMA.16816.F32.BF16 R24, R64, R14, R24 ;  /* 0x0000000e4018723c */ /* 0x000fe20000041818 */
[----:B------:R-:W3:Y:S04]  /*3230*/  LDSM.16.M88.4 R12, [R233+0x16800] ;  /* 0x01680000e90c783b */ /* 0x000ee80000000200 */
[----:B------:R-:W-:Y:S01]  /*3240*/  LDSM.16.M88.4 R64, [R232+0xc000] ;  /* 0x00c00000e840783b */ /* 0x000fe20000000200 */
[C---:B-1----:R-:W-:Y:S06]  /*3250*/  HMMA.16816.F32.BF16 R44, R48.reuse, R16, R44 ;  /* 0x00000010302c723c */ /* 0x042fec000004182c */
[C---:B------:R-:W-:Y:S01]  /*3260*/  HMMA.16816.F32.BF16 R40, R48.reuse, R18, R40 ;  /* 0x000000123028723c */ /* 0x040fe20000041828 */
[----:B------:R-:W1:Y:S05]  /*3270*/  LDSM.16.M88.4 R16, [R233+0x17000] ;  /* 0x01700000e910783b */ /* 0x000e6a0000000200 */
[C---:B--2---:R-:W-:Y:S06]  /*3280*/  HMMA.16816.F32.BF16 R36, R48.reuse, R60, R36 ;  /* 0x0000003c3024723c */ /* 0x044fec0000041824 */
[C---:B----4-:R-:W-:Y:S06]  /*3290*/  HMMA.16816.F32.BF16 R72, R48.reuse, R52, R72 ;  /* 0x000000343048723c */ /* 0x050fec0000041848 */
[C---:B------:R-:W-:Y:S01]  /*32a0*/  HMMA.16816.F32.BF16 R68, R48.reuse, R54, R68 ;  /* 0x000000363044723c */ /* 0x040fe20000041844 */
[----:B------:R-:W-:Y:S05]  /*32b0*/  LDSM.16.M88.4 R52, [R231+0x7000] ;  /* 0x00700000e734783b */ /* 0x000fea0000000200 */
[C---:B------:R-:W-:Y:S01]  /*32c0*/  HMMA.16816.F32.BF16 R32, R48.reuse, R62, R32 ;  /* 0x0000003e3020723c */ /* 0x040fe20000041820 */
[----:B------:R-:W-:Y:S05]  /*32d0*/  LDSM.16.M88.4 R60, [R231+0x6000] ;  /* 0x00600000e73c783b */ /* 0x000fea0000000200 */
[C---:B------:R-:W-:Y:S06]  /*32e0*/  HMMA.16816.F32.BF16 R28, R48.reuse, R56, R28 ;  /* 0x00000038301c723c */ /* 0x040fec000004181c */
[----:B------:R-:W-:Y:S01]  /*32f0*/  HMMA.16816.F32.BF16 R24, R48, R58, R24 ;  /* 0x0000003a3018723c */ /* 0x000fe20000041818 */
[----:B------:R-:W2:Y:S04]  /*3300*/  LDSM.16.M88.4 R56, [R231+0x6800] ;  /* 0x00680000e738783b */ /* 0x000ea80000000200 */
[----:B------:R-:W4:Y:S01]  /*3310*/  LDSM.16.M88.4 R48, [R231+0x7800] ;  /* 0x00780000e730783b */ /* 0x000f220000000200 */
[C---:B---3--:R-:W-:Y:S06]  /*3320*/  HMMA.16816.F32.BF16 R36, R80.reuse, R12, R36 ;  /* 0x0000000c5024723c */ /* 0x048fec0000041824 */
[C---:B------:R-:W-:Y:S06]  /*3330*/  HMMA.16816.F32.BF16 R44, R80.reuse, R20, R44 ;  /* 0x00000014502c723c */ /* 0x040fec000004182c */
[C---:B------:R-:W-:Y:S06]  /*3340*/  HMMA.16816.F32.BF16 R72, R80.reuse, R76, R72 ;  /* 0x0000004c5048723c */ /* 0x040fec0000041848 */
[C---:B------:R-:W-:Y:S01]  /*3350*/  HMMA.16816.F32.BF16 R40, R80.reuse, R22, R40 ;  /* 0x000000165028723c */ /* 0x040fe20000041828 */
[----:B------:R-:W-:Y:S05]  /*3360*/  LDSM.16.M88.4 R20, [R227+0x16000] ;  /* 0x01600000e314783b */ /* 0x000fea0000000200 */
[C---:B------:R-:W-:Y:S01]  /*3370*/  HMMA.16816.F32.BF16 R76, R80.reuse, R78, R68 ;  /* 0x0000004e504c723c */ /* 0x040fe20000041844 */
[----:B------:R-:W-:Y:S05]  /*3380*/  LDSM.16.M88.4 R68, [R227+0x17000] ;  /* 0x01700000e344783b */ /* 0x000fea0000000200 */
[C---:B------:R-:W-:Y:S01]  /*3390*/  HMMA.16816.F32.BF16 R32, R80.reuse, R14, R32 ;  /* 0x0000000e5020723c */ /* 0x040fe20000041820 */
[----:B------:R-:W-:Y:S05]  /*33a0*/  LDSM.16.M88.4 R12, [R230+0xc000] ;  /* 0x00c00000e60c783b */ /* 0x000fea0000000200 */
[C---:B-1----:R-:W-:Y:S06]  /*33b0*/  HMMA.16816.F32.BF16 R28, R80.reuse, R16, R28 ;  /* 0x00000010501c723c */ /* 0x042fec000004181c */
[----:B------:R-:W-:Y:S01]  /*33c0*/  HMMA.16816.F32.BF16 R24, R80, R18, R24 ;  /* 0x000000125018723c */ /* 0x000fe20000041818 */
[----:B------:R-:W1:Y:S05]  /*33d0*/  LDSM.16.M88.4 R16, [R227+0x16800] ;  /* 0x01680000e310783b */ /* 0x000e6a0000000200 */
[C---:B--2---:R-:W-:Y:S06]  /*33e0*/  HMMA.16816.F32.BF16 R36, R64.reuse, R56, R36 ;  /* 0x000000384024723c */ /* 0x044fec0000041824 */
[C---:B------:R-:W-:Y:S06]  /*33f0*/  HMMA.16816.F32.BF16 R44, R64.reuse, R60, R44 ;  /* 0x0000003c402c723c */ /* 0x040fec000004182c */
[C---:B------:R-:W-:Y:S06]  /*3400*/  HMMA.16816.F32.BF16 R40, R64.reuse, R62, R40 ;  /* 0x0000003e4028723c */ /* 0x040fec0000041828 */
[C---:B----4-:R-:W-:Y:S06]  /*3410*/  HMMA.16816.F32.BF16 R72, R64.reuse, R48, R72 ;  /* 0x000000304048723c */ /* 0x050fec0000041848 */
[C---:B------:R-:W-:Y:S01]  /*3420*/  HMMA.16816.F32.BF16 R76, R64.reuse, R50, R76 ;  /* 0x00000032404c723c */ /* 0x040fe2000004184c */
[----:B------:R-:W2:Y:S05]  /*3430*/  LDSM.16.M88.4 R48, [R227+0x17800] ;  /* 0x01780000e330783b */ /* 0x000eaa0000000200 */
[C---:B------:R-:W-:Y:S01]  /*3440*/  HMMA.16816.F32.BF16 R60, R64.reuse, R58, R32 ;  /* 0x0000003a403c723c */ /* 0x040fe20000041820 */
[----:B------:R-:W-:Y:S04]  /*3450*/  LDSM.16.M88.4 R32, [R229+0xc000] ;  /* 0x00c00000e520783b */ /* 0x000fe80000000200 */
[----:B------:R-:W3:Y:S01]  /*3460*/  LDSM.16.M88.4 R56, [R220+0x6000] ;  /* 0x00600000dc38783b */ /* 0x000ee20000000200 */
[C---:B------:R-:W-:Y:S06]  /*3470*/  HMMA.16816.F32.BF16 R28, R64.reuse, R52, R28 ;  /* 0x00000034401c723c */ /* 0x040fec000004181c */
[----:B------:R-:W-:Y:S06]  /*3480*/  HMMA.16816.F32.BF16 R24, R64, R54, R24 ;  /* 0x000000364018723c */ /* 0x000fec0000041818 */
[C---:B-1----:R-:W-:Y:S06]  /*3490*/  HMMA.16816.F32.BF16 R36, R12.reuse, R16, R36 ;  /* 0x000000100c24723c */ /* 0x042fec0000041824 */
[----:B------:R-:W-:Y:S01]  /*34a0*/  HMMA.16816.F32.BF16 R44, R12, R20, R44 ;  /* 0x000000140c2c723c */ /* 0x000fe2000004182c */
[----:B------:R-:W-:-:S04]  /*34b0*/  SHF.R.S32.HI R17, RZ, 0x1f, R6 ;  /* 0x0000001fff117819 */ /* 0x000fc80000011406 */
[----:B------:R-:W-:Y:S01]  /*34c0*/  LEA.HI R6, R17, R6, RZ, 0x2 ;  /* 0x0000000611067211 */ /* 0x000fe200078f10ff */
[----:B------:R-:W-:Y:S01]  /*34d0*/  HMMA.16816.F32.BF16 R60, R12, R18, R60 ;  /* 0x000000120c3c723c */ /* 0x000fe2000004183c */
[----:B------:R-:W1:Y:S02]  /*34e0*/  LDSM.16.M88.4 R16, [R220+0x6800] ;  /* 0x00680000dc10783b */ /* 0x000e640000000200 */
[----:B------:R-:W-:-:S03]  /*34f0*/  SHF.R.S32.HI R6, RZ, 0x2, R6 ;  /* 0x00000002ff067819 */ /* 0x000fc60000011406 */
[----:B------:R-:W-:Y:S02]  /*3500*/  HMMA.16816.F32.BF16 R40, R12, R22, R40 ;  /* 0x000000160c28723c */ /* 0x000fe40000041828 */
[----:B------:R-:W-:-:S04]  /*3510*/  IMAD.IADD R243, R6, 0x1, R243 ;  /* 0x0000000106f37824 */ /* 0x000fc800078e02f3 */
[C---:B------:R-:W-:Y:S01]  /*3520*/  HMMA.16816.F32.BF16 R28, R12.reuse, R68, R28 ;  /* 0x000000440c1c723c */ /* 0x040fe2000004181c */
[C---:B------:R-:W-:Y:S01]  /*3530*/  VIADD R241, R243.reuse, 0x8 ;  /* 0x00000008f3f17836 */ /* 0x040fe20000000000 */
[C---:B------:R-:W-:Y:S02]  /*3540*/  VIADDMNMX R242, R243.reuse, UR5, R242, PT ;  /* 0x00000005f3f27c46 */ /* 0x040fe4000b8001f2 */
[----:B------:R-:W-:Y:S02]  /*3550*/  VIADDMNMX R243, R243, UR24, RZ, !PT ;  /* 0x00000018f3f37c46 */ /* 0x000fe4000f8001ff */
[C---:B------:R-:W-:Y:S01]  /*3560*/  HMMA.16816.F32.BF16 R24, R12.reuse, R70, R24 ;  /* 0x000000460c18723c */ /* 0x040fe20000041818 */
[C---:B------:R-:W-:Y:S02]  /*3570*/  IADD3 R240, R241.reuse, UR23, R240 ;  /* 0x00000017f1f07c10 */ /* 0x040fe4000fffe0f0 */
[----:B------:R-:W-:Y:S02]  /*3580*/  VIADDMNMX R241, R241, UR24, RZ, !PT ;  /* 0x00000018f1f17c46 */ /* 0x000fe4000f8001ff */
[----:B------:R-:W-:Y:S01]  /*3590*/  VIMNMX R240, R240, UR26, PT ;  /* 0x0000001af0f07c48 */ /* 0x000fe2000bfe0100 */
[----:B--2---:R-:W-:Y:S01]  /*35a0*/  HMMA.16816.F32.BF16 R72, R12, R48, R72 ;  /* 0x000000300c48723c */ /* 0x004fe20000041848 */
[----:B------:R-:W-:-:S02]  /*35b0*/  ISETP.GE.AND P6, PT, R0, R242, PT ;  /* 0x000000f20000720c */ /* 0x000fc40003fc6270 */
[C---:B------:R-:W-:Y:S02]  /*35c0*/  ISETP.GE.AND P0, PT, R0.reuse, R240, PT ;  /* 0x000000f00000720c */ /* 0x040fe40003f06270 */
[C---:B------:R-:W-:Y:S01]  /*35d0*/  ISETP.GE.AND P5, PT, R3.reuse, R242, PT ;  /* 0x000000f20300720c */ /* 0x040fe20003fa6270 */
[----:B------:R-:W-:Y:S01]  /*35e0*/  HMMA.16816.F32.BF16 R76, R12, R50, R76 ;  /* 0x000000320c4c723c */ /* 0x000fe2000004184c */
[----:B------:R-:W2:Y:S01]  /*35f0*/  LDSM.16.M88.4 R12, [R220+0x7000] ;  /* 0x00700000dc0c783b */ /* 0x000ea20000000200 */
[C---:B------:R-:W-:Y:S02]  /*3600*/  ISETP.LT.OR P6, PT, R0.reuse, R243, P6 ;  /* 0x000000f30000720c */ /* 0x040fe400037c1670 */
[----:B------:R-:W-:Y:S01]  /*3610*/  ISETP.LT.OR P0, PT, R0, R241, P0 ;  /* 0x000000f10000720c */ /* 0x000fe20000701670 */
[C---:B------:R-:W-:Y:S01]  /*3620*/  VIADD R0, R3.reuse, 0x9 ;  /* 0x0000000903007836 */ /* 0x040fe20000000000 */
[----:B---3--:R-:W-:Y:S01]  /*3630*/  HMMA.16816.F32.BF16 R44, R32, R56, R44 ;  /* 0x00000038202c723c */ /* 0x008fe2000004182c */
        /* <DEDUP_REMOVED lines=17> */
[----:B------:R-:W-:Y:S02]  /*3750*/  ISETP.GE.AND P5, PT, R3, R240, PT ;  /* 0x000000f00300720c */ /* 0x000fe40003fa6270 */
        /* <DEDUP_REMOVED lines=10> */
[C---:B------:R-:W-:Y:S01]  /*3800*/  VIADD R12, R3.reuse, 0x20 ;  /* 0x00000020030c7836 */ /* 0x040fe20000000000 */
[----:B------:R-:W-:Y:S02]  /*3810*/  ISETP.GE.AND P3, PT, R0, R240, PT ;  /* 0x000000f00000720c */ /* 0x000fe40003f66270 */
[C---:B------:R-:W-:Y:S02]  /*3820*/  ISETP.LT.OR P0, PT, R4.reuse, R243, P0 ;  /* 0x000000f30400720c */ /* 0x040fe40000701670 */
[----:B------:R-:W-:Y:S01]  /*3830*/  ISETP.LT.OR P5, PT, R4, R241, P5 ;  /* 0x000000f10400720c */ /* 0x000fe20002fa1670 */
[C---:B------:R-:W-:Y:S01]  /*3840*/  VIADD R4, R3.reuse, 0x18 ;  /* 0x0000001803047836 */ /* 0x040fe20000000000 */
[C---:B------:R-:W-:Y:S01]  /*3850*/  ISETP.LT.OR P6, PT, R0.reuse, R243, P6 ;  /* 0x000000f30000720c */ /* 0x040fe200037c1670 */
[C---:B------:R-:W-:Y:S01]  /*3860*/  VIADD R14, R3.reuse, 0x28 ;  /* 0x00000028030e7836 */ /* 0x040fe20000000000 */
[----:B------:R-:W-:Y:S01]  /*3870*/  ISETP.LT.OR P3, PT, R0, R241, P3 ;  /* 0x000000f10000720c */ /* 0x000fe20001f61670 */
[----:B------:R-:W-:Y:S01]  /*3880*/  VIADD R0, R3, 0x19 ;  /* 0x0000001903007836 */ /* 0x000fe20000000000 */
        /* <DEDUP_REMOVED lines=58> */
[----:B------:R-:W-:Y:S01]  /*3c30*/  VIADD R12, R3, 0x38 ;  /* 0x00000038030c7836 */ /* 0x000fe20000000000 */
[----:B------:R-:W-:Y:S01]  /*3c40*/  ISETP.LT.OR P5, PT, R15, R243, P5 ;  /* 0x000000f30f00720c */ /* 0x000fe20002fa1670 */
        /* <DEDUP_REMOVED lines=22> */
[----:B------:R-:W-:Y:S02]  /*3db0*/  PLOP3.LUT P4, PT, PT, PT, UP0, 0x80, 0x0 ;  /* 0x000000000000781c */ /* 0x000fe40003f8f008 */
[----:B------:R-:W-:Y:S02]  /*3dc0*/  FSEL R214, R27, -INF , !P3 ;  /* 0xff8000001bd67808 */ /* 0x000fe40005800000 */
[----:B------:R-:W-:Y:S02]  /*3dd0*/  ISETP.GE.AND P3, PT, R3, R242, PT ;  /* 0x000000f20300720c */ /* 0x000fe40003f66270 */
[----:B------:R-:W-:-:S02]  /*3de0*/  FSEL R213, R73, -INF , !P5 ;  /* 0xff80000049d57808 */ /* 0x000fc40006800000 */
[----:B------:R-:W-:Y:S02]  /*3df0*/  FMNMX.FTZ R15, R0, R15, !PT ;  /* 0x0000000f000f7209 */ /* 0x000fe40007810000 */
[----:B------:R-:W-:Y:S02]  /*3e00*/  FMNMX.FTZ R12, R215, R12, !PT ;  /* 0x0000000cd70c7209 */ /* 0x000fe40007810000 */
[----:B------:R-:W-:Y:S02]  /*3e10*/  ISETP.LT.OR P3, PT, R3, R243, P3 ;  /* 0x000000f30300720c */ /* 0x000fe40001f61670 */
        /* <DEDUP_REMOVED lines=8> */
[----:B------:R-:W-:Y:S01]  /*3ea0*/  UIADD3 UR11, UR17, -0x2, URZ ;  /* 0xfffffffe110b7890 */ /* 0x000fe2000fffe03f */
[----:B------:R-:W-:-:S03]  /*3eb0*/  IMAD.U32 R14, RZ, RZ, UR27 ;  /* 0x0000001bff0e7e24 */ /* 0x000fc6000f8e00ff */
[----:B------:R-:W-:Y:S02]  /*3ec0*/  USHF.R.S32.HI UR10, URZ, 0x1f, UR11 ;  /* 0x0000001f3f0a7899 */ /* 0x000fe4000801140b */
[----:B------:R-:W-:Y:S01]  /*3ed0*/  UIMAD UR5, UR20, UR11, URZ ;  /* 0x0000000b140572a4 */ /* 0x000fe2000f8e023f */
[----:B------:R-:W-:-:S03]  /*3ee0*/  IMAD.U32 R17, RZ, RZ, UR11 ;  /* 0x0000000bff117e24 */ /* 0x000fc6000f8e00ff */
[----:B------:R-:W-:Y:S01]  /*3ef0*/  UIMAD UR5, UR10, UR21, UR5 ;  /* 0x000000150a0572a4 */ /* 0x000fe2000f8e0205 */
[----:B------:R-:W-:Y:S01]  /*3f00*/  IMAD.WIDE.U32 R18, R17, UR21, R244 ;  /* 0x0000001511127c25 */ /* 0x000fe2000f8e00f4 */
[----:B------:R-:W-:Y:S01]  /*3f10*/  MOV R17, UR28 ;  /* 0x0000001c00117c02 */ /* 0x000fe20008000f00 */
[----:B------:R-:W-:-:S03]  /*3f20*/  ULDC.64 UR10, c[0x0][0x218] ;  /* 0x00008600000a7ab9 */ /* 0x000fc60000000a00 */
[----:B------:R-:W-:Y:S01]  /*3f30*/  VIADD R16, R19, UR5 ;  /* 0x0000000513107c36 */ /* 0x000fe20008000000 */
[----:B------:R-:W-:-:S04]  /*3f40*/  LEA R24, P3, R18, UR10, 0x1 ;  /* 0x0000000a12187c11 */ /* 0x000fc8000f8608ff */
        /* <DEDUP_REMOVED lines=15> */
.L_x_484:
[----:B------:R-:W-:Y:S01]  /*4040*/  FSEL R210, R74, -INF , !P2 ;  /* 0xff8000004ad27808 */ /* 0x000fe20005000000 */
[----:B------:R-:W-:Y:S01]  /*4050*/  ULDC UR23, c[0x0][0x2ec] ;  /* 0x0000bb0000177ab9 */ /* 0x000fe20000000800 */
[----:B-1----:R-:W-:Y:S02]  /*4060*/  FMNMX.FTZ R17, R214, R15, !PT ;  /* 0x0000000fd6117209 */ /* 0x002fe40007810000 */
[----:B------:R-:W-:Y:S01]  /*4070*/  ISETP.GE.AND P2, PT, R3, R240, PT ;  /* 0x000000f00300720c */ /* 0x000fe20003f46270 */
[----:B------:R-:W1:Y:S01]  /*4080*/  SHFL.BFLY PT, R15, R12, 0x2, 0x1f ;  /* 0x0c401f000c0f7f89 */ /* 0x000e6200000e0000 */
        /* <DEDUP_REMOVED lines=8> */
[----:B------:R-:W-:-:S02]  /*4110*/  FMNMX.FTZ R14, R202, R17, !PT ;  /* 0x00000011ca0e7209 */ /* 0x000fc40007810000 */
[----:B------:R-:W-:Y:S02]  /*4120*/  LEA R228, R228, UR4, 0x1 ;  /* 0x00000004e4e47c11 */ /* 0x000fe4000f8e08ff */
[----:B------:R-:W-:Y:S01]  /*4130*/  IADD3 R223, R231, 0x800, RZ ;  /* 0x00000800e7df7810 */ /* 0x000fe20007ffe0ff */
[----:B------:R-:W2:Y:S01]  /*4140*/  SHFL.BFLY PT, R3, R14, 0x2, 0x1f ;  /* 0x0c401f000e037f89 */ /* 0x000ea200000e0000 */
[-C--:B------:R-:W-:Y:S02]  /*4150*/  LEA R226, R7, R228.reuse, 0x1 ;  /* 0x000000e407e27211 */ /* 0x080fe400078e08ff */
[----:B-1----:R-:W-:Y:S01]  /*4160*/  FMNMX.FTZ R15, R12, R15, !PT ;  /* 0x0000000f0c0f7209 */ /* 0x002fe20007810000 */
[----:B------:R-:W-:Y:S01]  /*4170*/  LDSM.16.MT88.4 R156, [R228+0x18000] ;  /* 0x01800000e49c783b */ /* 0x000fe20000004200 */
[C---:B------:R-:W-:Y:S02]  /*4180*/  LEA R225, R5.reuse, R228, 0x1 ;  /* 0x000000e405e17211 */ /* 0x040fe400078e08ff */
[----:B------:R-:W-:Y:S01]  /*4190*/  LEA R224, R5, R226, 0x1 ;  /* 0x000000e205e07211 */ /* 0x000fe200078e08ff */
[----:B------:R-:W1:Y:S01]  /*41a0*/  SHFL.BFLY PT, R164, R15, 0x1, 0x1f ;  /* 0x0c201f000fa47f89 */ /* 0x000e6200000e0000 */
        /* <DEDUP_REMOVED lines=9> */
[----:B--2---:R-:W-:-:S03]  /*4240*/  FMNMX.FTZ R12, R14, R3, !PT ;  /* 0x000000030e0c7209 */ /* 0x004fc60007810000 */
[----:B------:R-:W-:Y:S04]  /*4250*/  LDSM.16.MT88.4 R56, [R225+0x1a000] ;  /* 0x01a00000e138783b */ /* 0x000fe80000004200 */
[----:B------:R-:W2:Y:S01]  /*4260*/  SHFL.BFLY PT, R3, R12, 0x1, 0x1f ;  /* 0x0c201f000c037f89 */ /* 0x000ea200000e0000 */
        /* <DEDUP_REMOVED lines=13> */
[----:B--2---:R-:W-:Y:S01]  /*4340*/  FMNMX.FTZ R3, R12, R3, !PT ;  /* 0x000000030c037209 */ /* 0x004fe20007810000 */
[----:B------:R-:W-:Y:S01]  /*4350*/  LDSM.16.MT88.4 R88, [R225+0x1c000] ;  /* 0x01c00000e158783b */ /* 0x000fe20000004200 */
[----:B------:R-:W-:Y:S01]  /*4360*/  MUFU.EX2 R197, R197 ;  /* 0x000000c500c57308 */ /* 0x000fe20000000800 */
[--C-:B------:R-:W-:Y:S01]  /*4370*/  FFMA.FTZ R189, R23, UR23, -R212.reuse ;  /* 0x0000001717bd7c23 */ /* 0x100fe200080108d4 */
[C---:B------:R-:W-:Y:S01]  /*4380*/  FSETP.NEU.FTZ.AND P0, PT, R3.reuse, -INF , PT ;  /* 0xff8000000300780b */ /* 0x040fe20003f1d000 */
[----:B------:R-:W-:Y:S01]  /*4390*/  FMUL.FTZ R205, R3, UR23 ;  /* 0x0000001703cd7c20 */ /* 0x000fe20008410000 */
[----:B------:R-:W-:Y:S01]  /*43a0*/  LDSM.16.MT88.4 R96, [R224+0x1c000] ;  /* 0x01c00000e060783b */ /* 0x000fe20000004200 */
[--C-:B------:R-:W-:Y:S01]  /*43b0*/  FFMA.FTZ R165, R21, UR23, -R212.reuse ;  /* 0x0000001715a57c23 */ /* 0x100fe200080108d4 */
[--C-:B------:R-:W-:Y:S01]  /*43c0*/  FFMA.FTZ R166, R85, UR23, -R212.reuse ;  /* 0x0000001755a67c23 */ /* 0x100fe200080108d4 */
[--C-:B------:R-:W-:Y:S01]  /*43d0*/  FFMA.FTZ R196, R201, UR23, -R212.reuse ;  /* 0x00000017c9c47c23 */ /* 0x100fe200080108d4 */
[----:B------:R-:W-:Y:S01]  /*43e0*/  FSEL R205, R205, RZ, P0 ;  /* 0x000000ffcdcd7208 */ /* 0x000fe20000000000 */
[----:B------:R-:W-:Y:S01]  /*43f0*/  LDSM.16.MT88.4 R104, [R228+0x1e000] ;  /* 0x01e00000e468783b */ /* 0x000fe20000004200 */
        /* <DEDUP_REMOVED lines=8> */
[----:B------:R-:W2:Y:S01]  /*4480*/  LDSM.16.MT88.4 R40, [R228+0x1a000] ;  /* 0x01a00000e428783b */ /* 0x000ea20000004200 */
[----:B------:R-:W-:Y:S01]  /*4490*/  MUFU.EX2 R193, R193 ;  /* 0x000000c100c17308 */ /* 0x000fe20000000800 */
[--C-:B------:R-:W-:Y:S01]  /*44a0*/  FFMA.FTZ R167, R6, UR23, -R205.reuse ;  /* 0x0000001706a77c23 */ /* 0x100fe200080108cd */
[--C-:B------:R-:W-:Y:S01]  /*44b0*/  FFMA.FTZ R10, R4, UR23, -R205.reuse ;  /* 0x00000017040a7c23 */ /* 0x100fe200080108cd */
[----:B------:R-:W3:Y:S01]  /*44c0*/  LDSM.16.MT88.4 R120, [R225+0x1e000] ;  /* 0x01e00000e178783b */ /* 0x000ee20000004200 */
[--C-:B------:R-:W-:Y:S01]  /*44d0*/  FFMA.FTZ R11, R20, UR23, -R205.reuse ;  /* 0x00000017140b7c23 */ /* 0x100fe200080108cd */
[--C-:B------:R-:W-:Y:S01]  /*44e0*/  FFMA.FTZ R0, R0, UR23, -R205.reuse ;  /* 0x0000001700007c23 */ /* 0x100fe200080108cd */
[--C-:B------:R-:W-:Y:S01]  /*44f0*/  FFMA.FTZ R201, R185, UR23, -R212.reuse ;  /* 0x00000017b9c97c23 */ /* 0x100fe200080108d4 */
[----:B------:R-:W4:Y:S01]  /*4500*/  LDSM.16.MT88.4 R12, [R224+0x1e000] ;  /* 0x01e00000e00c783b */ /* 0x000f220000004200 */
[----:B------:R-:W5:Y:S01]  /*4510*/  MUFU.EX2 R188, R188 ;  /* 0x000000bc00bc7308 */ /* 0x000f620000000800 */
[----:B-1----:R-:W-:Y:S01]  /*4520*/  F2FP.BF16.F32.PACK_AB R128, R194, R197 ;  /* 0x000000c5c280723e */ /* 0x002fe200000010ff */
[--C-:B------:R-:W-:Y:S01]  /*4530*/  FFMA.FTZ R200, R186, UR23, -R205.reuse ;  /* 0x00000017bac87c23 */ /* 0x100fe200080108cd */
[----:B------:R-:W1:Y:S01]  /*4540*/  LDSM.16.MT88.4 R4, [R228+0x18800] ;  /* 0x01880000e404783b */ /* 0x000e620000004200 */
[--C-:B------:R-:W-:Y:S01]  /*4550*/  FFMA.FTZ R203, R184, UR23, -R205.reuse ;  /* 0x00000017b8cb7c23 */ /* 0x100fe200080108cd */
[--C-:B------:R-:W-:Y:S01]  /*4560*/  FFMA.FTZ R204, R204, UR23, -R205.reuse ;  /* 0x00000017cccc7c23 */ /* 0x100fe200080108cd */
[----:B------:R-:W-:Y:S01]  /*4570*/  FFMA.FTZ R207, R214, UR23, -R205 ;  /* 0x00000017d6cf7c23 */ /* 0x000fe200080108cd */
[----:B------:R-:W1:Y:S01]  /*4580*/  LDSM.16.MT88.4 R20, [R224+0x18800] ;  /* 0x01880000e014783b */ /* 0x000e620000004200 */
[----:B------:R-:W-:Y:S01]  /*4590*/  MUFU.EX2 R191, R191 ;  /* 0x000000bf00bf7308 */ /* 0x000fe20000000800 */
[----:B------:R-:W-:Y:S01]  /*45a0*/  FFMA.FTZ R249, R209, UR23, -R212 ;  /* 0x00000017d1f97c23 */ /* 0x000fe200080108d4 */
[----:B------:R-:W-:Y:S01]  /*45b0*/  FADD.FTZ R194, R197, R194 ;  /* 0x000000c2c5c27221 */ /* 0x000fe20000010000 */
[----:B------:R-:W1:Y:S01]  /*45c0*/  LDSM.16.MT88.4 R24, [R225+0x1a800] ;  /* 0x01a80000e118783b */ /* 0x000e620000004200 */
[----:B------:R-:W-:-:S02]  /*45d0*/  IADD3 R214, R231, 0x4800, RZ ;  /* 0x00004800e7d67810 */ /* 0x000fc40007ffe0ff */
[----:B------:R-:W-:Y:S01]  /*45e0*/  IADD3 R209, R231, 0x7000, RZ ;  /* 0x00007000e7d17810 */ /* 0x000fe20007ffe0ff */
[----:B------:R-:W-:Y:S01]  /*45f0*/  LDSM.16.MT88.4 R168, [R226+0x1a800] ;  /* 0x01a80000e2a8783b */ /* 0x000fe20000004200 */
[----:B------:R-:W2:Y:S01]  /*4600*/  MUFU.EX2 R192, R192 ;  /* 0x000000c000c07308 */ /* 0x000ea20000000800 */
[C---:B-----5:R-:W-:Y:S01]  /*4610*/  F2FP.BF16.F32.PACK_AB R130, R188.reuse, R193 ;  /* 0x000000c1bc82723e */ /* 0x060fe200000010ff */
[----:B------:R-:W-:Y:S01]  /*4620*/  FADD.FTZ R193, R193, R194 ;  /* 0x000000c2c1c17221 */ /* 0x000fe20000010000 */
[----:B------:R-:W-:Y:S03]  /*4630*/  LDSM.16.MT88.4 R28, [R228+0x1c800] ;  /* 0x01c80000e41c783b */ /* 0x000fe60000004200 */
[----:B------:R-:W-:Y:S01]  /*4640*/  FADD.FTZ R188, R188, R193 ;  /* 0x000000c1bcbc7221 */ /* 0x000fe20000010000 */
[----:B------:R-:W-:Y:S01]  /*4650*/  LDSM.16.MT88.4 R180, [R226+0x18800] ;  /* 0x01880000e2b4783b */ /* 0x000fe20000004200 */
[----:B------:R-:W-:Y:S03]  /*4660*/  MUFU.EX2 R195, R195 ;  /* 0x000000c300c37308 */ /* 0x000fe60000000800 */
[----:B------:R-:W-:Y:S04]  /*4670*/  LDSM.16.MT88.4 R176, [R225+0x18800] ;  /* 0x01880000e1b0783b */ /* 0x000fe80000004200 */
[----:B------:R-:W-:Y:S01]  /*4680*/  LDSM.16.MT88.4 R172, [R228+0x1a800] ;  /* 0x01a80000e4ac783b */ /* 0x000fe20000004200 */
[----:B------:R-:W5:Y:S01]  /*4690*/  MUFU.EX2 R190, R190 ;  /* 0x000000be00be7308 */ /* 0x000f620000000800 */
[----:B--2---:R-:W-:Y:S01]  /*46a0*/  F2FP.BF16.F32.PACK_AB R129, R192, R191 ;  /* 0x000000bfc081723e */ /* 0x004fe200000010ff */
[----:B------:R-:W-:Y:S01]  /*46b0*/  FADD.FTZ R192, R191, R192 ;  /* 0x000000c0bfc07221 */ /* 0x000fe20000010000 */
[----:B------:R-:W-:Y:S04]  /*46c0*/  LDSM.16.MT88.4 R32, [R224+0x1a800] ;  /* 0x01a80000e020783b */ /* 0x000fe80000004200 */
[----:B------:R-:W-:Y:S01]  /*46d0*/  LDSM.16.MT88.4 R184, [R228+0x19000] ;  /* 0x01900000e4b8783b */ /* 0x000fe20000004200 */
[----:B------:R-:W-:Y:S08]  /*46e0*/  MUFU.EX2 R189, R189 ;  /* 0x000000bd00bd7308 */ /* 0x000ff00000000800 */
[----:B------:R-:W2:Y:S01]  /*46f0*/  MUFU.EX2 R166, R166 ;  /* 0x000000a600a67308 */ /* 0x000ea20000000800 */
[----:B-----5:R-:W-:Y:S01]  /*4700*/  F2FP.BF16.F32.PACK_AB R131, R190, R195 ;  /* 0x000000c3be83723e */ /* 0x020fe200000010ff */
[----:B------:R-:W-:-:S04]  /*4710*/  FADD.FTZ R195, R195, R192 ;  /* 0x000000c0c3c37221 */ /* 0x000fc80000010000 */
[----:B------:R-:W-:Y:S02]  /*4720*/  FADD.FTZ R190, R190, R195 ;  /* 0x000000c3bebe7221 */ /* 0x000fe40000010000 */
[C---:B------:R-:W-:Y:S01]  /*4730*/  HMMA.16816.F32.BF16 R160, R128.reuse, R156, RZ ;  /* 0x0000009c80a0723c */ /* 0x040fe200000418ff */
[----:B------:R-:W-:Y:S05]  /*4740*/  MUFU.EX2 R165, R165 ;  /* 0x000000a500a57308 */ /* 0x000fea0000000800 */
[C---:B------:R-:W-:Y:S03]  /*4750*/  HMMA.16816.F32.BF16 R152, R128.reuse, R148, RZ ;  /* 0x000000948098723c */ /* 0x040fe600000418ff */
[----:B------:R-:W5:Y:S01]  /*4760*/  MUFU.EX2 R2, R2 ;  /* 0x0000000200027308 */ /* 0x000f620000000800 */
        /* <DEDUP_REMOVED lines=8> */
[----:B-----5:R-:W-:Y:S01]  /*47f0*/  F2FP.BF16.F32.PACK_AB R18, R2, R165 ;  /* 0x000000a50212723e */ /* 0x020fe200000010ff */
[----:B------:R-:W-:-:S03]  /*4800*/  FADD.FTZ R165, R165, R166 ;  /* 0x000000a6a5a57221 */ /* 0x000fc60000010000 */
[C---:B------:R-:W-:Y:S01]  /*4810*/  HMMA.16816.F32.BF16 R44, R128.reuse, R48, RZ ;  /* 0x00000030802c723c */ /* 0x040fe200000418ff */
[----:B------:R-:W-:Y:S02]  /*4820*/  FADD.FTZ R165, R2, R165 ;  /* 0x000000a502a57221 */ /* 0x000fe40000010000 */
[----:B------:R-:W-:Y:S03]  /*4830*/  MUFU.EX2 R11, R11 ;  /* 0x0000000b000b7308 */ /* 0x000fe60000000800 */
[C---:B------:R-:W-:Y:S05]  /*4840*/  HMMA.16816.F32.BF16 R52, R128.reuse, R56, RZ ;  /* 0x000000388034723c */ /* 0x040fea00000418ff */
[----:B------:R-:W5:Y:S01]  /*4850*/  MUFU.EX2 R0, R0 ;  /* 0x0000000000007308 */ /* 0x000f620000000800 */
        /* <DEDUP_REMOVED lines=8> */
[C---:B-----5:R-:W-:Y:S01]  /*48e0*/  F2FP.BF16.F32.PACK_AB R19, R0.reuse, R11 ;  /* 0x0000000b0013723e */ /* 0x060fe200000010ff */
        /* <DEDUP_REMOVED lines=9> */
[C---:B---3--:R-:W-:Y:S05]  /*4980*/  HMMA.16816.F32.BF16 R116, R128.reuse, R120, RZ ;  /* 0x000000788074723c */ /* 0x048fea00000418ff */
[----:B------:R-:W3:Y:S01]  /*4990*/  MUFU.EX2 R203, R203 ;  /* 0x000000cb00cb7308 */ /* 0x000ee20000000800 */
        /* <DEDUP_REMOVED lines=72> */
[----:B-----5:R-:W-:Y:S01]  /*4e20*/  F2FP.BF16.F32.PACK_AB R7, R207, R204 ;  /* 0x000000cccf07723e */ /* 0x020fe200000010ff */
[----:B------:R-:W-:Y:S02]  /*4e30*/  FADD.FTZ R203, R203, R200 ;  /* 0x000000c8cbcb7221 */ /* 0x000fe40000010000 */
[----:B------:R-:W-:Y:S01]  /*4e40*/  HMMA.16816.F32.BF16 R128, R16, R22, R128 ;  /* 0x000000161080723c */ /* 0x000fe20000041880 */
[----:B------:R-:W1:Y:S01]  /*4e50*/  LDSM.16.MT88.4 R20, [R226+0x1d000] ;  /* 0x01d00000e214783b */ /* 0x000e620000004200 */
[----:B------:R-:W-:Y:S01]  /*4e60*/  FADD.FTZ R198, R198, R199 ;  /* 0x000000c7c6c67221 */ /* 0x000fe20000010000 */
[----:B------:R-:W-:Y:S02]  /*4e70*/  FADD.FTZ R204, R204, R203 ;  /* 0x000000cbcccc7221 */ /* 0x000fe40000010000 */
[----:B------:R-:W2:Y:S01]  /*4e80*/  LDSM.16.MT88.4 R16, [R225+0x1d000] ;  /* 0x01d00000e110783b */ /* 0x000ea20000004200 */
        /* <DEDUP_REMOVED lines=130> */
[----:B------:R-:W-:Y:S01]  /*56b0*/  UIMAD.WIDE.U32 UR24, UR6, 0x40, URZ ;  /* 0x00000040061878a5 */ /* 0x000fe2000f8e003f */
[----:B------:R-:W-:Y:S01]  /*56c0*/  IMAD.U32 R7, RZ, RZ, UR11 ;  /* 0x0000000bff077e24 */ /* 0x000fe2000f8e00ff */
[----:B------:R-:W-:Y:S01]  /*56d0*/  UIADD3 UR5, UR11, UR5, URZ ;  /* 0x000000050b057290 */ /* 0x000fe2000fffe03f */
[----:B------:R-:W-:Y:S01]  /*56e0*/  IMAD.U32 R0, RZ, RZ, UR4 ;  /* 0x00000004ff007e24 */ /* 0x000fe2000f8e00ff */
[----:B------:R-:W-:Y:S01]  /*56f0*/  BAR.SYNC.DEFER_BLOCKING 0x0 ;  /* 0x0000000000007b1d */ /* 0x000fe20000010000 */
[----:B------:R-:W-:Y:S01]  /*5700*/  LEA R5, P0, R6, R8, 0x6 ;  /* 0x0000000806057211 */ /* 0x000fe200078030ff */
[----:B------:R-:W-:-:S02]  /*5710*/  UISETP.GT.AND UP0, UPT, UR22, UR13, UPT ;  /* 0x0000000d1600728c */ /* 0x000fc4000bf04270 */
[----:B------:R-:W-:Y:S02]  /*5720*/  IMAD.U32 R7, RZ, RZ, UR5 ;  /* 0x00000005ff077e24 */ /* 0x000fe4000f8e00ff */
[----:B------:R-:W-:Y:S02]  /*5730*/  ULDC.64 UR10, c[0x0][0x220] ;  /* 0x00008800000a7ab9 */ /* 0x000fe40000000a00 */
[C---:B------:R-:W-:Y:S02]  /*5740*/  LEA R4, P1, R5.reuse, UR10, 0x1 ;  /* 0x0000000a05047c11 */ /* 0x040fe4000f8208ff */
[----:B------:R-:W-:Y:S02]  /*5750*/  LEA.HI.X R2, R6, R239, R7, 0x6, P0 ;  /* 0x000000ef06027211 */ /* 0x000fe400000f3407 */
[----:B------:R-:W-:Y:S02]  /*5760*/  IADD3 R6, P0, R4, UR24, RZ ;  /* 0x0000001804067c10 */ /* 0x000fe4000ff1e0ff */
[----:B------:R-:W-:-:S04]  /*5770*/  LEA.HI.X R5, R5, UR11, R2, 0x1, P1 ;  /* 0x0000000b05057c11 */ /* 0x000fc800088f0c02 */
[----:B------:R-:W-:Y:S01]  /*5780*/  IADD3.X R7, R5, UR25, R0, P0, !PT ;  /* 0x0000001905077c10 */ /* 0x000fe200087fe400 */
[----:B------:R-:W-:-:S04]  /*5790*/  IMAD R0, R11, 0x40, R246 ;  /* 0x000000400b007824 */ /* 0x000fc800078e02f6 */
[C---:B------:R-:W-:Y:S01]  /*57a0*/  VIADD R2, R0.reuse, 0x1 ;  /* 0x0000000100027836 */ /* 0x040fe20000000000 */
[----:B------:R-:W-:Y:S01]  /*57b0*/  @!PT LDS RZ, [RZ] ;  /* 0x00000000fffff984 */ /* 0x000fe20000000800 */
[----:B------:R-:W-:Y:S01]  /*57c0*/  @!PT LDS RZ, [RZ] ;  /* 0x00000000fffff984 */ /* 0x000fe20000000800 */
[----:B------:R-:W-:Y:S01]  /*57d0*/  @!PT LDS RZ, [RZ] ;  /* 0x00000000fffff984 */ /* 0x000fe20000000800 */
[----:B------:R-:W-:Y:S01]  /*57e0*/  LDGSTS.E.BYPASS.LTC128B.128 [R235+0x18000], desc[UR18][R4.64] ;  /* 0x1800000004eb7fae */ /* 0x000fe2000b901d52 */
[C---:B------:R-:W-:Y:S01]  /*57f0*/  ISETP.GE.AND P1, PT, R0.reuse, R242, PT ;  /* 0x000000f20000720c */ /* 0x040fe20003f26270 */
[C---:B------:R-:W-:Y:S01]  /*5800*/  VIADD R11, R0.reuse, 0x8 ;  /* 0x00000008000b7836 */ /* 0x040fe20000000000 */
[CC--:B------:R-:W-:Y:S01]  /*5810*/  ISETP.GE.AND P5, PT, R0.reuse, R240.reuse, PT ;  /* 0x000000f00000720c */ /* 0x0c0fe20003fa6270 */
[----:B------:R-:W-:Y:S01]  /*5820*/  LDGSTS.E.BYPASS.LTC128B.128 [R235+0x1a000], desc[UR18][R4.64+0x80] ;  /* 0x1a00008004eb7fae */ /* 0x000fe2000b901d52 */
[C---:B------:R-:W-:Y:S01]  /*5830*/  ISETP.LT.OR P1, PT, R0.reuse, R243, P1 ;  /* 0x000000f30000720c */ /* 0x040fe20000f21670 */
[----:B------:R-:W-:Y:S01]  /*5840*/  VIADD R165, R0, 0x19 ;  /* 0x0000001900a57836 */ /* 0x000fe20000000000 */
[----:B------:R-:W-:Y:S01]  /*5850*/  ISETP.GE.AND P0, PT, R2, R240, PT ;  /* 0x000000f00200720c */ /* 0x000fe20003f06270 */
[----:B------:R-:W-:Y:S01]  /*5860*/  LDGSTS.E.BYPASS.LTC128B.128 [R235+0x1c000], desc[UR18][R4.64+0x100] ;  /* 0x1c00010004eb7fae */ /* 0x000fe2000b901d52 */
[----:B------:R-:W-:-:S02]  /*5870*/  ISETP.GE.AND P3, PT, R11, R242, PT ;  /* 0x000000f20b00720c */ /* 0x000fc40003f66270 */
[C---:B------:R-:W-:Y:S01]  /*5880*/  ISETP.GE.AND P2, PT, R11.reuse, R240, PT ;  /* 0x000000f00b00720c */ /* 0x040fe20003f46270 */
[----:B------:R-:W-:Y:S01]  /*5890*/  LDGSTS.E.BYPASS.LTC128B.128 [R235+0x1e000], desc[UR18][R4.64+0x180] ;  /* 0x1e00018004eb7fae */ /* 0x000fe2000b901d52 */
[-C--:B------:R-:W-:Y:S02]  /*58a0*/  ISETP.LT.OR P0, PT, R2, R241.reuse, P0 ;  /* 0x000000f10200720c */ /* 0x080fe40000701670 */
[----:B------:R-:W-:Y:S01]  /*58b0*/  ISETP.LT.OR P5, PT, R0, R241, P5 ;  /* 0x000000f10000720c */ /* 0x000fe20002fa1670 */
[----:B------:R-:W-:Y:S01]  /*58c0*/  LDGSTS.E.BYPASS.LTC128B.128 [R235+0x19000], desc[UR18][R6.64] ;  /* 0x1900000006eb7fae */ /* 0x000fe2000b901d52 */
[----:B------:R-:W-:Y:S02]  /*58d0*/  ISETP.GE.AND P6, PT, R2, R242, PT ;  /* 0x000000f20200720c */ /* 0x000fe40003fc6270 */
[C---:B------:R-:W-:Y:S01]  /*58e0*/  ISETP.LT.OR P3, PT, R11.reuse, R243, P3 ;  /* 0x000000f30b00720c */ /* 0x040fe20001f61670 */
[----:B------:R-:W-:Y:S01]  /*58f0*/  LDGSTS.E.BYPASS.LTC128B.128 [R235+0x1b000], desc[UR18][R6.64+0x80] ;  /* 0x1b00008006eb7fae */ /* 0x000fe2000b901d52 */
[----:B------:R-:W-:-:S02]  /*5900*/  ISETP.LT.OR P2, PT, R11, R241, P2 ;  /* 0x000000f10b00720c */ /* 0x000fc40001741670 */
[----:B------:R-:W-:Y:S01]  /*5910*/  ISETP.LT.OR P6, PT, R2, R243, P6 ;  /* 0x000000f30200720c */ /* 0x000fe200037c1670 */
[----:B------:R-:W-:Y:S01]  /*5920*/  LDGSTS.E.BYPASS.LTC128B.128 [R235+0x1d000], desc[UR18][R6.64+0x100] ;  /* 0x1d00010006eb7fae */ /* 0x000fe2000b901d52 */
[----:B------:R-:W-:-:S03]  /*5930*/  VIADD R2, R0, 0x9 ;  /* 0x0000000900027836 */ /* 0x000fc60000000000 */
[----:B------:R1:W-:Y:S02]  /*5940*/  LDGSTS.E.BYPASS.LTC128B.128 [R235+0x1f000], desc[UR18][R6.64+0x180] ;  /* 0x1f00018006eb7fae */ /* 0x0003e4000b901d52 */
[C---:B------:R-:W-:Y:S02]  /*5950*/  ISETP.GE.AND P4, PT, R2.reuse, R242, PT ;  /* 0x000000f20200720c */ /* 0x040fe40003f86270 */
[----:B------:R-:W-:Y:S02]  /*5960*/  LDSM.16.M88.4 R188, [R234] ;  /* 0x00000000eabc783b */ /* 0x000fe40000000200 */
[----:B------:R-:W-:Y:S02]  /*5970*/  ISETP.LT.OR P4, PT, R2, R243, P4 ;  /* 0x000000f30200720c */ /* 0x000fe40002781670 */
[----:B------:R-:W1:Y:S04]  /*5980*/  LDSM.16.M88.4 R168, [R233+0x10000] ;  /* 0x01000000e9a8783b */ /* 0x000e680000000200 */
[----:B------:R-:W2:Y:S04]  /*5990*/  LDSM.16.M88.4 R28, [R233+0x10800] ;  /* 0x01080000e91c783b */ /* 0x000ea80000000200 */
[----:B------:R-:W3:Y:S04]  /*59a0*/  LDSM.16.M88.4 R20, [R233+0x11000] ;  /* 0x01100000e914783b */ /* 0x000ee80000000200 */
        /* <DEDUP_REMOVED lines=12> */
[C---:B--2---:R-:W-:Y:S06]  /*5a70*/  HMMA.16816.F32.BF16 R32, R188.reuse, R28, RZ ;  /* 0x0000001cbc20723c */ /* 0x044fec00000418ff */
[C---:B---3--:R-:W-:Y:S06]  /*5a80*/  HMMA.16816.F32.BF16 R24, R188.reuse, R20, RZ ;  /* 0x00000014bc18723c */ /* 0x048fec00000418ff */
        /* <DEDUP_REMOVED lines=85> */
[----:B------:R-:W2:Y:S05]  /*5fe0*/  LDSM.16.M88.4 R184, [R233+0x15000] ;  /* 0x01500000e9b8783b */ /* 0x000eaa0000000200 */
[C---:B------:R-:W-:Y:S06]  /*5ff0*/  HMMA.16816.F32.BF16 R32, R12.reuse, R180, R32 ;  /* 0x000000b40c20723c */ /* 0x040fec0000041820 */
[C---:B------:R-:W-:Y:S01]  /*6000*/  HMMA.16816.F32.BF16 R28, R12.reuse, R182, R28 ;  /* 0x000000b60c1c723c */ /* 0x040fe2000004181c */
[----:B------:R-:W5:Y:S05]  /*6010*/  LDSM.16.M88.4 R180, [R233+0x15800] ;  /* 0x01580000e9b4783b */ /* 0x000f6a0000000200 */
        /* <DEDUP_REMOVED lines=16> */
[C---:B-----5:R-:W-:Y:S06]  /*6120*/  HMMA.16816.F32.BF16 R192, R172.reuse, R180, R192 ;  /* 0x000000b4acc0723c */ /* 0x060fec00000418c0 */
        /* <DEDUP_REMOVED lines=40> */
[----:B------:R-:W2:Y:S04]  /*63b0*/  LDSM.16.M88.4 R172, [R211] ;  /* 0x00000000d3ac783b */ /* 0x000ea80000000200 */
[----:B------:R-:W3:Y:S01]  /*63c0*/  LDSM.16.M88.4 R16, [R210] ;  /* 0x00000000d210783b */ /* 0x000ee20000000200 */
[C---:B----4-:R-:W-:Y:S06]  /*63d0*/  HMMA.16816.F32.BF16 R32, R176.reuse, R12, R32 ;  /* 0x0000000cb020723c */ /* 0x050fec0000041820 */
[C---:B------:R-:W-:Y:S01]  /*63e0*/  HMMA.16816.F32.BF16 R28, R176.reuse, R14, R28 ;  /* 0x0000000eb01c723c */ /* 0x040fe2000004181c */
[----:B------:R-:W4:Y:S05]  /*63f0*/  LDSM.16.M88.4 R12, [R209] ;  /* 0x00000000d10c783b */ /* 0x000f2a0000000200 */
[C---:B------:R-:W-:Y:S06]  /*6400*/  HMMA.16816.F32.BF16 R4, R176.reuse, R184, R4 ;  /* 0x000000b8b004723c */ /* 0x040fec0000041804 */
[C---:B------:R-:W-:Y:S01]  /*6410*/  HMMA.16816.F32.BF16 R168, R176.reuse, R186, R168 ;  /* 0x000000bab0a8723c */ /* 0x040fe200000418a8 */
[----:B------:R-:W5:Y:S05]  /*6420*/  LDSM.16.M88.4 R184, [R230+0xc000] ;  /* 0x00c00000e6b8783b */ /* 0x000f6a0000000200 */
[C---:B-1----:R-:W-:Y:S06]  /*6430*/  HMMA.16816.F32.BF16 R24, R176.reuse, R196, R24 ;  /* 0x000000c4b018723c */ /* 0x042fec0000041818 */
[----:B------:R-:W-:Y:S01]  /*6440*/  HMMA.16816.F32.BF16 R20, R176, R198, R20 ;  /* 0x000000c6b014723c */ /* 0x000fe20000041814 */
[----:B------:R-:W1:Y:S05]  /*6450*/  LDSM.16.M88.4 R196, [R208] ;  /* 0x00000000d0c4783b */ /* 0x000e6a0000000200 */
[C---:B--2---:R-:W-:Y:S06]  /*6460*/  HMMA.16816.F32.BF16 R4, R200.reuse, R172, R4 ;  /* 0x000000acc804723c */ /* 0x044fec0000041804 */
[C---:B---3--:R-:W-:Y:S06]  /*6470*/  HMMA.16816.F32.BF16 R32, R200.reuse, R16, R32 ;  /* 0x00000010c820723c */ /* 0x048fec0000041820 */
[C---:B------:R-:W-:Y:S01]  /*6480*/  HMMA.16816.F32.BF16 R28, R200.reuse, R18, R28 ;  /* 0x00000012c81c723c */ /* 0x040fe2000004181c */
[----:B------:R-:W-:Y:S05]  /*6490*/  LDSM.16.M88.4 R16, [R229+0xc000] ;  /* 0x00c00000e510783b */ /* 0x000fea0000000200 */
[C---:B----4-:R-:W-:Y:S06]  /*64a0*/  HMMA.16816.F32.BF16 R24, R200.reuse, R12, R24 ;  /* 0x0000000cc818723c */ /* 0x050fec0000041818 */
[----:B------:R-:W-:Y:S01]  /*64b0*/  HMMA.16816.F32.BF16 R20, R200, R14, R20 ;  /* 0x0000000ec814723c */ /* 0x000fe20000041814 */
[----:B------:R-:W2:Y:S05]  /*64c0*/  LDSM.16.M88.4 R12, [R220+0x6000] ;  /* 0x00600000dc0c783b */ /* 0x000eaa0000000200 */
[C---:B------:R-:W-:Y:S06]  /*64d0*/  HMMA.16816.F32.BF16 R192, R176.reuse, R180, R192 ;  /* 0x000000b4b0c0723c */ /* 0x040fec00000418c0 */
[----:B------:R-:W-:Y:S01]  /*64e0*/  HMMA.16816.F32.BF16 R188, R176, R182, R188 ;  /* 0x000000b6b0bc723c */ /* 0x000fe200000418bc */
[----:B------:R-:W3:Y:S04]  /*64f0*/  LDSM.16.M88.4 R180, [R227+0x16800] ;  /* 0x01680000e3b4783b */ /* 0x000ee80000000200 */
[----:B------:R-:W-:Y:S01]  /*6500*/  LDSM.16.M88.4 R176, [R227+0x17000] ;  /* 0x01700000e3b0783b */ /* 0x000fe20000000200 */
[----:B------:R-:W-:Y:S03]  /*6510*/  HMMA.16816.F32.BF16 R168, R200, R174, R168 ;  /* 0x000000aec8a8723c */ /* 0x000fe600000418a8 */
[----:B------:R-:W4:Y:S03]  /*6520*/  LDSM.16.M88.4 R172, [R227+0x17800] ;  /* 0x01780000e3ac783b */ /* 0x000f260000000200 */
[----:B-----5:R-:W-:Y:S06]  /*6530*/  HMMA.16816.F32.BF16 R4, R184, R204, R4 ;  /* 0x000000ccb804723c */ /* 0x020fec0000041804 */
[C---:B-1----:R-:W-:Y:S06]  /*6540*/  HMMA.16816.F32.BF16 R192, R200.reuse, R196, R192 ;  /* 0x000000c4c8c0723c */ /* 0x042fec00000418c0 */
[----:B------:R-:W-:Y:S06]  /*6550*/  HMMA.16816.F32.BF16 R188, R200, R198, R188 ;  /* 0x000000c6c8bc723c */ /* 0x000fec00000418bc */
[----:B------:R-:W-:Y:S06]  /*6560*/  HMMA.16816.F32.BF16 R168, R184, R206, R168 ;  /* 0x000000ceb8a8723c */ /* 0x000fec00000418a8 */
[----:B--2---:R-:W-:Y:S06]  /*6570*/  HMMA.16816.F32.BF16 R4, R16, R12, R4 ;  /* 0x0000000c1004723c */ /* 0x004fec0000041804 */
[C---:B---3--:R-:W-:Y:S06]  /*6580*/  HMMA.16816.F32.BF16 R32, R184.reuse, R180, R32 ;  /* 0x000000b4b820723c */ /* 0x048fec0000041820 */
[----:B------:R-:W-:Y:S01]  /*6590*/  HMMA.16816.F32.BF16 R28, R184, R182, R28 ;  /* 0x000000b6b81c723c */ /* 0x000fe2000004181c */
[----:B------:R-:W1:Y:S05]  /*65a0*/  LDSM.16.M88.4 R180, [R220+0x6800] ;  /* 0x00680000dcb4783b */ /* 0x000e6a0000000200 */
[----:B------:R-:W-:Y:S01]  /*65b0*/  HMMA.16816.F32.BF16 R168, R16, R14, R168 ;  /* 0x0000000e10a8723c */ /* 0x000fe200000418a8 */
[----:B------:R-:W2:Y:S05]  /*65c0*/  LDSM.16.M88.4 R12, [R220+0x7000] ;  /* 0x00700000dc0c783b */ /* 0x000eaa0000000200 */
[----:B------:R-:W-:Y:S01]  /*65d0*/  FSEL R10, R4, -INF , !P1 ;  /* 0xff800000040a7808 */ /* 0x000fe20004800000 */
[----:B------:R-:W-:Y:S01]  /*65e0*/  VIADD R4, R0, 0x10 ;  /* 0x0000001000047836 */ /* 0x000fe20000000000 */
[----:B----4-:R-:W-:Y:S01]  /*65f0*/  HMMA.16816.F32.BF16 R192, R184, R172, R192 ;  /* 0x000000acb8c0723c */ /* 0x010fe200000418c0 */
[----:B------:R-:W-:-:S02]  /*6600*/  FSEL R11, R6, -INF , !P5 ;  /* 0xff800000060b7808 */ /* 0x000fc40006800000 */
[-C--:B------:R-:W-:Y:S02]  /*6610*/  ISETP.GE.AND P1, PT, R2, R240.reuse, PT ;  /* 0x000000f00200720c */ /* 0x080fe40003f26270 */
[C---:B------:R-:W-:Y:S01]  /*6620*/  ISETP.GE.AND P5, PT, R4.reuse, R240, PT ;  /* 0x000000f00400720c */ /* 0x040fe20003fa6270 */
[C---:B------:R-:W-:Y:S01]  /*6630*/  HMMA.16816.F32.BF16 R24, R184.reuse, R176, R24 ;  /* 0x000000b0b818723c */ /* 0x040fe20000041818 */
[----:B------:R-:W-:Y:S02]  /*6640*/  FSEL R173, R7, -INF , !P0 ;  /* 0xff80000007ad7808 */ /* 0x000fe40004000000 */
[C---:B------:R-:W-:Y:S02]  /*6650*/  ISETP.GE.AND P0, PT, R4.reuse, R242, PT ;  /* 0x000000f20400720c */ /* 0x040fe40003f06270 */
[C---:B------:R-:W-:Y:S01]  /*6660*/  ISETP.LT.OR P5, PT, R4.reuse, R241, P5 ;  /* 0x000000f10400720c */ /* 0x040fe20002fa1670 */
[----:B------:R-:W-:Y:S01]  /*6670*/  HMMA.16816.F32.BF16 R188, R184, R174, R188 ;  /* 0x000000aeb8bc723c */ /* 0x000fe200000418bc */
[----:B------:R-:W-:-:S02]  /*6680*/  ISETP.LT.OR P0, PT, R4, R243, P0 ;  /* 0x000000f30400720c */ /* 0x000fc40000701670 */
[----:B------:R-:W-:Y:S01]  /*6690*/  ISETP.LT.OR P1, PT, R2, R241, P1 ;  /* 0x000000f10200720c */ /* 0x000fe20000f21670 */
[----:B------:R-:W-:Y:S01]  /*66a0*/  VIADD R2, R0, 0x11 ;  /* 0x0000001100027836 */ /* 0x000fe20000000000 */
[----:B------:R-:W-:Y:S01]  /*66b0*/  FSEL R168, R168, -INF , !P3 ;  /* 0xff800000a8a87808 */ /* 0x000fe20005800000 */
[----:B------:R-:W-:Y:S01]  /*66c0*/  HMMA.16816.F32.BF16 R20, R184, R178, R20 ;  /* 0x000000b2b814723c */ /* 0x000fe20000041814 */
[----:B------:R-:W-:Y:S02]  /*66d0*/  FSEL R174, R5, -INF , !P6 ;  /* 0xff80000005ae7808 */ /* 0x000fe40007000000 */
[----:B------:R-:W3:Y:S01]  /*66e0*/  LDSM.16.M88.4 R4, [R220+0x7800] ;  /* 0x00780000dc04783b */ /* 0x000ee20000000200 */
[----:B------:R-:W-:Y:S01]  /*66f0*/  ISETP.GE.AND P6, PT, R2, R242, PT ;  /* 0x000000f20200720c */ /* 0x000fe20003fc6270 */
[----:B------:R-:W-:-:S04]  /*6700*/  DEPBAR.LE SB0, 0x0 ;  /* 0x000080000000791a */ /* 0x000fc80000000000 */
[C---:B-1----:R-:W-:Y:S01]  /*6710*/  HMMA.16816.F32.BF16 R32, R16.reuse, R180, R32 ;  /* 0x000000b41020723c */ /* 0x042fe20000041820 */
[C---:B------:R-:W-:Y:S02]  /*6720*/  ISETP.GE.AND P3, PT, R2.reuse, R240, PT ;  /* 0x000000f00200720c */ /* 0x040fe40003f66270 */
[C---:B------:R-:W-:Y:S02]  /*6730*/  ISETP.LT.OR P6, PT, R2.reuse, R243, P6 ;  /* 0x000000f30200720c */ /* 0x040fe400037c1670 */
[----:B------:R-:W-:Y:S01]  /*6740*/  ISETP.LT.OR P3, PT, R2, R241, P3 ;  /* 0x000000f10200720c */ /* 0x000fe20001f61670 */
[----:B------:R-:W-:Y:S01]  /*6750*/  HMMA.16816.F32.BF16 R28, R16, R182, R28 ;  /* 0x000000b6101c723c */ /* 0x000fe2000004181c */
[----:B------:R-:W-:Y:S01]  /*6760*/  VIADD R2, R0, 0x18 ;  /* 0x0000001800027836 */ /* 0x000fe20000000000 */
[----:B------:R-:W-:Y:S02]  /*6770*/  FSEL R187, R170, -INF , !P2 ;  /* 0xff800000aabb7808 */ /* 0x000fe40005000000 */
[----:B------:R-:W-:-:S02]  /*6780*/  FSEL R185, R171, -INF , !P1 ;  /* 0xff800000abb97808 */ /* 0x000fc40004800000 */
[C---:B--2---:R-:W-:Y:S01]  /*6790*/  HMMA.16816.F32.BF16 R24, R16.reuse, R12, R24 ;  /* 0x0000000c1018723c */ /* 0x044fe20000041818 */
[C---:B------:R-:W-:Y:S02]  /*67a0*/  ISETP.GE.AND P2, PT, R2.reuse, R242, PT ;  /* 0x000000f20200720c */ /* 0x040fe40003f46270 */
[C---:B------:R-:W-:Y:S02]  /*67b0*/  ISETP.GE.AND P1, PT, R2.reuse, R240, PT ;  /* 0x000000f00200720c */ /* 0x040fe40003f26270 */
[C---:B------:R-:W-:Y:S01]  /*67c0*/  ISETP.LT.OR P2, PT, R2.reuse, R243, P2 ;  /* 0x000000f30200720c */ /* 0x040fe20001741670 */
[----:B------:R-:W-:Y:S01]  /*67d0*/  HMMA.16816.F32.BF16 R20, R16, R14, R20 ;  /* 0x0000000e1014723c */ /* 0x000fe20000041814 */
[----:B------:R-:W-:Y:S01]  /*67e0*/  ISETP.LT.OR P1, PT, R2, R241, P1 ;  /* 0x000000f10200720c */ /* 0x000fe20000f21670 */
[C---:B------:R-:W-:Y:S01]  /*67f0*/  VIADD R2, R0.reuse, 0x21 ;  /* 0x0000002100027836 */ /* 0x040fe20000000000 */
[----:B------:R-:W-:Y:S01]  /*6800*/  FSEL R202, R169, -INF , !P4 ;  /* 0xff800000a9ca7808 */ /* 0x000fe20006000000 */
[----:B------:R-:W-:Y:S01]  /*6810*/  VIADD R12, R0, 0x20 ;  /* 0x00000020000c7836 */ /* 0x000fe20000000000 */
[----:B------:R-:W-:Y:S01]  /*6820*/  BAR.SYNC.DEFER_BLOCKING 0x0 ;  /* 0x0000000000007b1d */ /* 0x000fe20000010000 */
[----:B------:R-:W-:-:S02]  /*6830*/  FSEL R186, R32, -INF , !P0 ;  /* 0xff80000020ba7808 */ /* 0x000fc40004000000 */
[----:B------:R-:W-:Y:S02]  /*6840*/  FSEL R201, R34, -INF , !P5 ;  /* 0xff80000022c97808 */ /* 0x000fe40006800000 */
[----:B------:R-:W-:Y:S02]  /*6850*/  FSEL R34, R33, -INF , !P6 ;  /* 0xff80000021227808 */ /* 0x000fe40007000000 */
[----:B------:R-:W-:Y:S02]  /*6860*/  FSEL R32, R28, -INF , !P2 ;  /* 0xff8000001c207808 */ /* 0x000fe40005000000 */
[----:B------:R-:W-:Y:S02]  /*6870*/  FSEL R35, R35, -INF , !P3 ;  /* 0xff80000023237808 */ /* 0x000fe40005800000 */
[C---:B------:R-:W-:Y:S01]  /*6880*/  ISETP.GE.AND P6, PT, R2.reuse, R242, PT ;  /* 0x000000f20200720c */ /* 0x040fe20003fc6270 */
[----:B---3--:R-:W-:Y:S01]  /*6890*/  HMMA.16816.F32.BF16 R192, R16, R4, R192 ;  /* 0x0000000410c0723c */ /* 0x008fe200000418c0 */
[----:B------:R-:W-:-:S02]  /*68a0*/  ISETP.GE.AND P2, PT, R2, R240, PT ;  /* 0x000000f00200720c */ /* 0x000fc40003f46270 */
[C---:B------:R-:W-:Y:S02]  /*68b0*/  ISETP.GE.AND P0, PT, R165.reuse, R240, PT ;  /* 0x000000f0a500720c */ /* 0x040fe40003f06270 */
[----:B------:R-:W-:Y:S01]  /*68c0*/  ISETP.GE.AND P3, PT, R12, R242, PT ;  /* 0x000000f20c00720c */ /* 0x000fe20003f66270 */
[----:B------:R-:W-:Y:S01]  /*68d0*/  HMMA.16816.F32.BF16 R188, R16, R6, R188 ;  /* 0x0000000610bc723c */ /* 0x000fe200000418bc */
[----:B------:R-:W-:Y:S01]  /*68e0*/  ISETP.LT.OR P6, PT, R2, R243, P6 ;  /* 0x000000f30200720c */ /* 0x000fe200037c1670 */
[----:B------:R-:W-:Y:S01]  /*68f0*/  VIADD R4, R0, 0x31 ;  /* 0x0000003100047836 */ /* 0x000fe20000000000 */
[-C--:B------:R-:W-:Y:S01]  /*6900*/  ISETP.LT.OR P2, PT, R2, R241.reuse, P2 ;  /* 0x000000f10200720c */ /* 0x080fe20001741670 */
[----:B------:R-:W-:Y:S01]  /*6910*/  VIADD R2, R0, 0x29 ;  /* 0x0000002900027836 */ /* 0x000fe20000000000 */
[----:B------:R-:W-:Y:S02]  /*6920*/  ISETP.LT.OR P0, PT, R165, R241, P0 ;  /* 0x000000f1a500720c */ /* 0x000fe40000701670 */
[----:B------:R-:W-:-:S02]  /*6930*/  ISETP.LT.OR P3, PT, R12, R243, P3 ;  /* 0x000000f30c00720c */ /* 0x000fc40001f61670 */
[----:B------:R-:W-:Y:S02]  /*6940*/  FMNMX.FTZ R5, R164, R10, !PT ;  /* 0x0000000aa4057209 */ /* 0x000fe40007810000 */
[----:B------:R-:W-:Y:S02]  /*6950*/  FSEL R31, R31, -INF , !P0 ;  /* 0xff8000001f1f7808 */ /* 0x000fe40004000000 */
[----:B------:R-:W-:Y:S02]  /*6960*/  FSEL R198, R24, -INF , !P3 ;  /* 0xff80000018c67808 */ /* 0x000fe40005800000 */
[----:B------:R-:W-:Y:S02]  /*6970*/  FMNMX.FTZ R5, R174, R5, !PT ;  /* 0x00000005ae057209 */ /* 0x000fe40007810000 */
[C---:B------:R-:W-:Y:S02]  /*6980*/  ISETP.GE.AND P0, PT, R2.reuse, R242, PT ;  /* 0x000000f20200720c */ /* 0x040fe40003f06270 */
[----:B------:R-:W-:-:S02]  /*6990*/  ISETP.GE.AND P3, PT, R2, R240, PT ;  /* 0x000000f00200720c */ /* 0x000fc40003f66270 */
[----:B------:R-:W-:Y:S02]  /*69a0*/  ISETP.GE.AND P5, PT, R12, R240, PT ;  /* 0x000000f00c00720c */ /* 0x000fe40003fa6270 */
[----:B------:R-:W-:Y:S02]  /*69b0*/  FMNMX.FTZ R5, R168, R5, !PT ;  /* 0x00000005a8057209 */ /* 0x000fe40007810000 */
[----:B------:R-:W-:Y:S02]  /*69c0*/  ISETP.GE.AND P4, PT, R165, R242, PT ;  /* 0x000000f2a500720c */ /* 0x000fe40003f86270 */
[C---:B------:R-:W-:Y:S02]  /*69d0*/  ISETP.LT.OR P0, PT, R2.reuse, R243, P0 ;  /* 0x000000f30200720c */ /* 0x040fe40000701670 */
[-C--:B------:R-:W-:Y:S01]  /*69e0*/  ISETP.LT.OR P3, PT, R2, R241.reuse, P3 ;  /* 0x000000f10200720c */ /* 0x080fe20001f61670 */
[----:B------:R-:W-:Y:S01]  /*69f0*/  VIADD R2, R0, 0x30 ;  /* 0x0000003000027836 */ /* 0x000fe20000000000 */
[----:B------:R-:W-:Y:S01]  /*6a00*/  ISETP.LT.OR P5, PT, R12, R241, P5 ;  /* 0x000000f10c00720c */ /* 0x000fe20002fa1670 */
[----:B------:R-:W-:Y:S01]  /*6a10*/  VIADD R12, R0, 0x28 ;  /* 0x00000028000c7836 */ /* 0x000fe20000000000 */
[----:B------:R-:W-:-:S02]  /*6a20*/  FMNMX.FTZ R5, R202, R5, !PT ;  /* 0x00000005ca057209 */ /* 0x000fc40007810000 */
[----:B------:R-:W-:Y:S02]  /*6a30*/  ISETP.LT.OR P4, PT, R165, R243, P4 ;  /* 0x000000f3a500720c */ /* 0x000fe40002781670 */
[----:B------:R-:W-:Y:S02]  /*6a40*/  FSEL R196, R25, -INF , !P6 ;  /* 0xff80000019c47808 */ /* 0x000fe40007000000 */
[----:B------:R-:W-:Y:S02]  /*6a50*/  FSEL R165, R27, -INF , !P2 ;  /* 0xff8000001ba57808 */ /* 0x000fe40005000000 */
[C---:B------:R-:W-:Y:S02]  /*6a60*/  ISETP.GE.AND P6, PT, R2.reuse, R242, PT ;  /* 0x000000f20200720c */ /* 0x040fe40003fc6270 */
[----:B------:R-:W-:Y:S02]  /*6a70*/  ISETP.GE.AND P2, PT, R2, R240, PT ;  /* 0x000000f00200720c */ /* 0x000fe40003f46270 */
[----:B------:R-:W-:-:S02]  /*6a80*/  FSEL R33, R30, -INF , !P1 ;  /* 0xff8000001e217808 */ /* 0x000fc40004800000 */
[----:B------:R-:W-:Y:S02]  /*6a90*/  FMNMX.FTZ R5, R186, R5, !PT ;  /* 0x00000005ba057209 */ /* 0x000fe40007810000 */
[----:B------:R-:W-:Y:S02]  /*6aa0*/  ISETP.GE.AND P1, PT, R12, R242, PT ;  /* 0x000000f20c00720c */ /* 0x000fe40003f26270 */
[C---:B------:R-:W-:Y:S02]  /*6ab0*/  ISETP.LT.OR P6, PT, R2.reuse, R243, P6 ;  /* 0x000000f30200720c */ /* 0x040fe400037c1670 */
[----:B------:R-:W-:Y:S02]  /*6ac0*/  ISETP.LT.OR P2, PT, R2, R241, P2 ;  /* 0x000000f10200720c */ /* 0x000fe40001741670 */
[----:B------:R-:W-:Y:S02]  /*6ad0*/  FMNMX.FTZ R2, R3, R11, !PT ;  /* 0x0000000b03027209 */ /* 0x000fe40007810000 */
[----:B------:R-:W-:-:S02]  /*6ae0*/  FMNMX.FTZ R5, R34, R5, !PT ;  /* 0x0000000522057209 */ /* 0x000fc40007810000 */
[----:B------:R-:W-:Y:S02]  /*6af0*/  ISETP.LT.OR P1, PT, R12, R243, P1 ;  /* 0x000000f30c00720c */ /* 0x000fe40000f21670 */
[----:B------:R-:W-:Y:S02]  /*6b00*/  FSEL R28, R29, -INF , !P4 ;  /* 0xff8000001d1c7808 */ /* 0x000fe40006000000 */
[----:B------:R-:W-:Y:S02]  /*6b10*/  FMNMX.FTZ R2, R173, R2, !PT ;  /* 0x00000002ad027209 */ /* 0x000fe40007810000 */
[----:B------:R-:W-:Y:S02]  /*6b20*/  FMNMX.FTZ R5, R32, R5, !PT ;  /* 0x0000000520057209 */ /* 0x000fe40007810000 */
[----:B------:R-:W-:Y:S02]  /*6b30*/  FSEL R167, R26, -INF , !P5 ;  /* 0xff8000001aa77808 */ /* 0x000fe40006800000 */
[----:B------:R-:W-:-:S02]  /*6b40*/  FSEL R166, R20, -INF , !P1 ;  /* 0xff80000014a67808 */ /* 0x000fc40004800000 */
[C---:B------:R-:W-:Y:S02]  /*6b50*/  ISETP.GE.AND P5, PT, R4.reuse, R242, PT ;  /* 0x000000f20400720c */ /* 0x040fe40003fa6270 */
[-C--:B------:R-:W-:Y:S02]  /*6b60*/  ISETP.GE.AND P1, PT, R4, R240.reuse, PT ;  /* 0x000000f00400720c */ /* 0x080fe40003f26270 */
[----:B------:R-:W-:Y:S02]  /*6b70*/  ISETP.GE.AND P4, PT, R12, R240, PT ;  /* 0x000000f00c00720c */ /* 0x000fe40003f86270 */
[----:B------:R-:W-:Y:S02]  /*6b80*/  FMNMX.FTZ R2, R187, R2, !PT ;  /* 0x00000002bb027209 */ /* 0x000fe40007810000 */
[----:B------:R-:W-:Y:S02]  /*6b90*/  FMNMX.FTZ R5, R28, R5, !PT ;  /* 0x000000051c057209 */ /* 0x000fe40007810000 */
[----:B------:R-:W-:-:S02]  /*6ba0*/  ISETP.LT.OR P5, PT, R4, R243, P5 ;  /* 0x000000f30400720c */ /* 0x000fc40002fa1670 */
[-C--:B------:R-:W-:Y:S01]  /*6bb0*/  ISETP.LT.OR P1, PT, R4, R241.reuse, P1 ;  /* 0x000000f10400720c */ /* 0x080fe20000f21670 */
[----:B------:R-:W-:Y:S01]  /*6bc0*/  VIADD R4, R0, 0x38 ;  /* 0x0000003800047836 */ /* 0x000fe20000000000 */
[----:B------:R-:W-:Y:S01]  /*6bd0*/  ISETP.LT.OR P4, PT, R12, R241, P4 ;  /* 0x000000f10c00720c */ /* 0x000fe20002781670 */
[----:B------:R-:W-:Y:S01]  /*6be0*/  VIADD R0, R0, 0x39 ;  /* 0x0000003900007836 */ /* 0x000fe20000000000 */
[----:B------:R-:W-:Y:S02]  /*6bf0*/  FMNMX.FTZ R2, R185, R2, !PT ;  /* 0x00000002b9027209 */ /* 0x000fe40007810000 */
[----:B------:R-:W-:Y:S02]  /*6c00*/  FMNMX.FTZ R5, R198, R5, !PT ;  /* 0x00000005c6057209 */ /* 0x000fe40007810000 */
[----:B------:R-:W-:Y:S02]  /*6c10*/  FSEL R199, R22, -INF , !P4 ;  /* 0xff80000016c77808 */ /* 0x000fe40006000000 */
[----:B------:R-:W-:-:S02]  /*6c20*/  ISETP.GE.AND P4, PT, R4, R242, PT ;  /* 0x000000f20400720c */ /* 0x000fc40003f86270 */
[----:B------:R-:W-:Y:S02]  /*6c30*/  FMNMX.FTZ R2, R201, R2, !PT ;  /* 0x00000002c9027209 */ /* 0x000fe40007810000 */
[----:B------:R-:W-:Y:S02]  /*6c40*/  FMNMX.FTZ R5, R196, R5, !PT ;  /* 0x00000005c4057209 */ /* 0x000fe40007810000 */
[----:B------:R-:W-:Y:S02]  /*6c50*/  FSEL R200, R21, -INF , !P0 ;  /* 0xff80000015c87808 */ /* 0x000fe40004000000 */
[----:B------:R-:W-:Y:S02]  /*6c60*/  ISETP.LT.OR P4, PT, R4, R243, P4 ;  /* 0x000000f30400720c */ /* 0x000fe40002781670 */
[----:B------:R-:W-:Y:S02]  /*6c70*/  FMNMX.FTZ R2, R35, R2, !PT ;  /* 0x0000000223027209 */ /* 0x000fe40007810000 */
[----:B------:R-:W-:-:S02]  /*6c80*/  FMNMX.FTZ R5, R166, R5, !PT ;  /* 0x00000005a6057209 */ /* 0x000fc40007810000 */
[----:B------:R-:W-:Y:S02]  /*6c90*/  ISETP.GE.AND P0, PT, R4, R240, PT ;  /* 0x000000f00400720c */ /* 0x000fe40003f06270 */
[----:B------:R-:W-:Y:S02]  /*6ca0*/  FSEL R184, R192, -INF , !P6 ;  /* 0xff800000c0b87808 */ /* 0x000fe40007000000 */
[----:B------:R-:W-:Y:S02]  /*6cb0*/  FMNMX.FTZ R2, R33, R2, !PT ;  /* 0x0000000221027209 */ /* 0x000fe40007810000 */
[----:B------:R-:W-:Y:S02]  /*6cc0*/  FMNMX.FTZ R5, R200, R5, !PT ;  /* 0x00000005c8057209 */ /* 0x000fe40007810000 */
[----:B------:R-:W-:Y:S02]  /*6cd0*/  FSEL R180, R188, -INF , !P4 ;  /* 0xff800000bcb47808 */ /* 0x000fe40006000000 */
[----:B------:R-:W-:-:S02]  /*6ce0*/  PLOP3.LUT P4, PT, PT, PT, UP0, 0x80, 0x0 ;  /* 0x000000000000781c */ /* 0x000fc40003f8f008 */
[----:B------:R-:W-:Y:S02]  /*6cf0*/  ISETP.LT.OR P0, PT, R4, R241, P0 ;  /* 0x000000f10400720c */ /* 0x000fe40000701670 */
[----:B------:R-:W-:Y:S02]  /*6d00*/  FSEL R197, R23, -INF , !P3 ;  /* 0xff80000017c57808 */ /* 0x000fe40005800000 */
[----:B------:R-:W-:Y:S02]  /*6d10*/  ISETP.GE.AND P3, PT, R0, R242, PT ;  /* 0x000000f20000720c */ /* 0x000fe40003f66270 */
[----:B------:R-:W-:Y:S02]  /*6d20*/  FSEL R182, R193, -INF , !P5 ;  /* 0xff800000c1b67808 */ /* 0x000fe40006800000 */
[----:B------:R-:W-:Y:S02]  /*6d30*/  FMNMX.FTZ R4, R31, R2, !PT ;  /* 0x000000021f047209 */ /* 0x000fe40007810000 */
[----:B------:R-:W-:-:S02]  /*6d40*/  FMNMX.FTZ R5, R184, R5, !PT ;  /* 0x00000005b8057209 */ /* 0x000fc40007810000 */
[----:B------:R-:W-:Y:S02]  /*6d50*/  ISETP.LT.OR P3, PT, R0, R243, P3 ;  /* 0x000000f30000720c */ /* 0x000fe40001f61670 */
[----:B------:R-:W-:Y:S02]  /*6d60*/  FMNMX.FTZ R4, R167, R4, !PT ;  /* 0x00000004a7047209 */ /* 0x000fe40007810000 */
[----:B------:R-:W-:Y:S02]  /*6d70*/  FMNMX.FTZ R5, R182, R5, !PT ;  /* 0x00000005b6057209 */ /* 0x000fe40007810000 */
[----:B------:R-:W-:Y:S02]  /*6d80*/  FSEL R178, R189, -INF , !P3 ;  /* 0xff800000bdb27808 */ /* 0x000fe40005800000 */
[----:B------:R-:W-:Y:S02]  /*6d90*/  FMNMX.FTZ R4, R165, R4, !PT ;  /* 0x00000004a5047209 */ /* 0x000fe40007810000 */
[----:B------:R-:W-:-:S02]  /*6da0*/  FMNMX.FTZ R5, R180, R5, !PT ;  /* 0x00000005b4057209 */ /* 0x000fc40007810000 */
[----:B------:R-:W-:Y:S02]  /*6db0*/  FSEL R181, R194, -INF , !P2 ;  /* 0xff800000c2b57808 */ /* 0x000fe40005000000 */
        /* <DEDUP_REMOVED lines=11> */
[----:B------:R-:W-:-:S04]  /*6e70*/  LEA R2, P2, R12, R236, 0x6 ;  /* 0x000000ec0c027211 */ /* 0x000fc800078430ff */
[----:B------:R-:W-:Y:S01]  /*6e80*/  IMAD.U32 R7, RZ, RZ, UR4 ;  /* 0x00000004ff077e24 */ /* 0x000fe2000f8e00ff */
[----:B------:R-:W-:Y:S02]  /*6e90*/  ULDC.64 UR4, c[0x0][0x218] ;  /* 0x0000860000047ab9 */ /* 0x000fe40000000a00 */
[----:B------:R-:W-:Y:S02]  /*6ea0*/  LEA R6, P3, R2, UR4, 0x1 ;  /* 0x0000000402067c11 */ /* 0x000fe4000f8608ff */
[----:B------:R-:W-:Y:S02]  /*6eb0*/  LEA.HI.X R7, R12, R245, R7, 0x6, P2 ;  /* 0x000000f50c077211 */ /* 0x000fe400010f3407 */
[----:B------:R-:W-:Y:S02]  /*6ec0*/  IADD3 R12, P2, R6, UR21, RZ ;  /* 0x00000015060c7c10 */ /* 0x000fe4000ff5e0ff */
[----:B------:R-:W-:-:S04]  /*6ed0*/  LEA.HI.X R7, R2, UR5, R7, 0x1, P3 ;  /* 0x0000000502077c11 */ /* 0x000fc800098f0c07 */
        /* <DEDUP_REMOVED lines=13> */
.L_x_486:
[----:B------:R-:W-:Y:S01]  /*6fb0*/  FMNMX.FTZ R4, R197, R4, !PT ;  /* 0x00000004c5047209 */ /* 0x000fe20007810000 */
[----:B------:R-:W2:Y:S01]  /*6fc0*/  SHFL.BFLY PT, R2, R5, 0x2, 0x1f ;  /* 0x0c401f0005027f89 */ /* 0x000ea200000e0000 */
[C---:B------:R-:W-:Y:S02]  /*6fd0*/  ISETP.GE.AND P2, PT, R0.reuse, R240, PT ;  /* 0x000000f00000720c */ /* 0x040fe40003f46270 */
        /* <DEDUP_REMOVED lines=9> */
[----:B------:R-:W-:-:S04]  /*7070*/  FMNMX.FTZ R4, R177, R4, !PT ;  /* 0x00000004b1047209 */ /* 0x000fc80007810000 */
[----:B-1----:R-:W-:-:S05]  /*7080*/  FMNMX.FTZ R13, R175, R4, !PT ;  /* 0x00000004af0d7209 */ /* 0x002fca0007810000 */
[----:B------:R-:W1:Y:S01]  /*7090*/  SHFL.BFLY PT, R0, R13, 0x2, 0x1f ;  /* 0x0c401f000d007f89 */ /* 0x000e6200000e0000 */
[----:B--2---:R-:W-:-:S05]  /*70a0*/  FMNMX.FTZ R7, R5, R2, !PT ;  /* 0x0000000205077209 */ /* 0x004fca0007810000 */
[----:B------:R-:W2:Y:S01]  /*70b0*/  SHFL.BFLY PT, R2, R7, 0x1, 0x1f ;  /* 0x0c201f0007027f89 */ /* 0x000ea200000e0000 */
[----:B-1----:R-:W-:-:S03]  /*70c0*/  FMNMX.FTZ R5, R13, R0, !PT ;  /* 0x000000000d057209 */ /* 0x002fc60007810000 */
[----:B------:R-:W-:Y:S04]  /*70d0*/  LDSM.16.MT88.4 R12, [R226+0x18000] ;  /* 0x01800000e20c783b */ /* 0x000fe80000004200 */
[----:B------:R-:W1:Y:S01]  /*70e0*/  SHFL.BFLY PT, R0, R5, 0x1, 0x1f ;  /* 0x0c201f0005007f89 */ /* 0x000e6200000e0000 */
[----:B--2---:R-:W-:-:S04]  /*70f0*/  FMNMX.FTZ R2, R7, R2, !PT ;  /* 0x0000000207027209 */ /* 0x004fc80007810000 */
[C---:B------:R-:W-:Y:S01]  /*7100*/  FSETP.NEU.FTZ.AND P1, PT, R2.reuse, -INF , PT ;  /* 0xff8000000200780b */ /* 0x040fe20003f3d000 */
[----:B------:R-:W-:-:S05]  /*7110*/  FMUL.FTZ R183, R2, UR23 ;  /* 0x0000001702b77c20 */ /* 0x000fca0008410000 */
[----:B------:R-:W-:-:S05]  /*7120*/  FSEL R183, R183, RZ, P1 ;  /* 0x000000ffb7b77208 */ /* 0x000fca0000800000 */
        /* <DEDUP_REMOVED lines=10> */
[----:B------:R-:W-:Y:S01]  /*71d0*/  FSEL R5, R2, RZ, P1 ;  /* 0x000000ff02057208 */ /* 0x000fe20000800000 */
[----:B------:R-:W-:Y:S01]  /*71e0*/  FFMA.FTZ R195, R166, UR23, -R183 ;  /* 0x00000017a6c37c23 */ /* 0x000fe200080108b7 */
[C---:B------:R-:W-:Y:S01]  /*71f0*/  FSETP.NEU.FTZ.AND P0, PT, R0.reuse, -INF , PT ;  /* 0xff8000000000780b */ /* 0x040fe20003f1d000 */
[----:B------:R-:W-:Y:S01]  /*7200*/  FMUL.FTZ R176, R0, UR23 ;  /* 0x0000001700b07c20 */ /* 0x000fe20008410000 */
[----:B------:R-:W-:Y:S01]  /*7210*/  MUFU.EX2 R172, R172 ;  /* 0x000000ac00ac7308 */ /* 0x000fe20000000800 */
[----:B------:R-:W-:Y:S01]  /*7220*/  FADD.FTZ R4, R164, -R5 ;  /* 0x80000005a4047221 */ /* 0x000fe20000010000 */
[----:B------:R-:W-:Y:S01]  /*7230*/  FSEL R6, R0, RZ, P0 ;  /* 0x000000ff00067208 */ /* 0x000fe20000000000 */
[--C-:B------:R-:W-:Y:S01]  /*7240*/  FFMA.FTZ R184, R184, UR23, -R183.reuse ;  /* 0x00000017b8b87c23 */ /* 0x100fe200080108b7 */
[----:B------:R-:W-:Y:S01]  /*7250*/  FSEL R176, R176, RZ, P0 ;  /* 0x000000ffb0b07208 */ /* 0x000fe20000000000 */
[----:B------:R-:W-:Y:S01]  /*7260*/  FMUL.FTZ R174, R4, UR23 ;  /* 0x0000001704ae7c20 */ /* 0x000fe20008410000 */
[--C-:B------:R-:W-:Y:S01]  /*7270*/  FFMA.FTZ R180, R180, UR23, -R183.reuse ;  /* 0x00000017b4b47c23 */ /* 0x100fe200080108b7 */
[----:B------:R-:W-:Y:S01]  /*7280*/  FADD.FTZ R6, R3, -R6 ;  /* 0x8000000603067221 */ /* 0x000fe20000010000 */
[----:B------:R-:W1:Y:S01]  /*7290*/  MUFU.EX2 R171, R171 ;  /* 0x000000ab00ab7308 */ /* 0x000e620000000800 */
        /* <DEDUP_REMOVED lines=13> */
[----:B------:R-:W-:Y:S01]  /*7370*/  LDSM.16.MT88.4 R32, [R226+0x18800] ;  /* 0x01880000e220783b */ /* 0x000fe20000004200 */
[--C-:B------:R-:W-:Y:S01]  /*7380*/  FFMA.FTZ R198, R167, UR23, -R176.reuse ;  /* 0x00000017a7c67c23 */ /* 0x100fe200080108b0 */
[----:B------:R-:W-:Y:S01]  /*7390*/  MUFU.EX2 R168, R168 ;  /* 0x000000a800a87308 */ /* 0x000fe20000000800 */
[----:B-1----:R-:W-:Y:S01]  /*73a0*/  F2FP.BF16.F32.PACK_AB R4, R171, R172 ;  /* 0x000000acab04723e */ /* 0x002fe200000010ff */
[----:B------:R-:W-:Y:S01]  /*73b0*/  LDSM.16.MT88.4 R28, [R225+0x18800] ;  /* 0x01880000e11c783b */ /* 0x000fe20000004200 */
[--C-:B------:R-:W-:Y:S01]  /*73c0*/  FFMA.FTZ R201, R165, UR23, -R176.reuse ;  /* 0x00000017a5c97c23 */ /* 0x100fe200080108b0 */
[--C-:B------:R-:W-:Y:S01]  /*73d0*/  FFMA.FTZ R199, R199, UR23, -R176.reuse ;  /* 0x00000017c7c77c23 */ /* 0x100fe200080108b0 */
[--C-:B------:R-:W-:Y:S01]  /*73e0*/  FFMA.FTZ R200, R197, UR23, -R176.reuse ;  /* 0x00000017c5c87c23 */ /* 0x100fe200080108b0 */
[----:B------:R-:W-:Y:S01]  /*73f0*/  LDSM.16.MT88.4 R164, [R228+0x19000] ;  /* 0x01900000e4a4783b */ /* 0x000fe20000004200 */
[--C-:B------:R-:W-:Y:S01]  /*7400*/  FFMA.FTZ R197, R182, UR23, -R183.reuse ;  /* 0x00000017b6c57c23 */ /* 0x100fe200080108b7 */
[----:B------:R-:W1:Y:S01]  /*7410*/  MUFU.EX2 R11, R11 ;  /* 0x0000000b000b7308 */ /* 0x000e620000000800 */
[----:B--2---:R-:W-:Y:S01]  /*7420*/  F2FP.BF16.F32.PACK_AB R6, R169, R170 ;  /* 0x000000aaa906723e */ /* 0x004fe200000010ff */
[----:B------:R-:W-:Y:S01]  /*7430*/  FFMA.FTZ R183, R178, UR23, -R183 ;  /* 0x00000017b2b77c23 */ /* 0x000fe200080108b7 */
[--C-:B------:R-:W-:Y:S01]  /*7440*/  FFMA.FTZ R178, R181, UR23, -R176.reuse ;  /* 0x00000017b5b27c23 */ /* 0x100fe200080108b0 */
[--C-:B------:R-:W-:Y:S01]  /*7450*/  FFMA.FTZ R179, R179, UR23, -R176.reuse ;  /* 0x00000017b3b37c23 */ /* 0x100fe200080108b0 */
[--C-:B------:R-:W-:Y:S01]  /*7460*/  FFMA.FTZ R177, R177, UR23, -R176.reuse ;  /* 0x00000017b1b17c23 */ /* 0x100fe200080108b0 */
[----:B------:R-:W-:-:S02]  /*7470*/  FFMA.FTZ R176, R175, UR23, -R176 ;  /* 0x00000017afb07c23 */ /* 0x000fc400080108b0 */
        /* <DEDUP_REMOVED lines=190> */
[----:B------:R-:W-:Y:S01]  /*8060*/  MUFU.EX2 R194, R194 ;  /* 0x000000c200c27308 */ /* 0x000fe20000000800 */
        /* <DEDUP_REMOVED lines=8> */
[----:B------:R-:W2:Y:S08]  /*80f0*/  MUFU.EX2 R198, R198 ;  /* 0x000000c600c67308 */ /* 0x000eb00000000800 */
[----:B------:R-:W5:Y:S01]  /*8100*/  MUFU.EX2 R201, R201 ;  /* 0x000000c900c97308 */ /* 0x000f620000000800 */
[C---:B-1----:R-:W-:Y:S07]  /*8110*/  HMMA.16816.F32.BF16 R124, R4.reuse, R16, R124 ;  /* 0x00000010047c723c */ /* 0x042fee000004187c */
[----:B------:R-:W1:Y:S01]  /*8120*/  MUFU.EX2 R199, R199 ;  /* 0x000000c700c77308 */ /* 0x000e620000000800 */
        /* <DEDUP_REMOVED lines=19> */
[----:B------:R-:W3:Y:S02]  /*8260*/  LDSM.16.MT88.4 R20, [R225+0x1c800] ;  /* 0x01c80000e114783b */ /* 0x000ee40000004200 */
[----:B------:R-:W-:-:S03]  /*8270*/  FADD.FTZ R10, R198, R3 ;  /* 0x00000003c60a7221 */ /* 0x000fc60000010000 */
[----:B-----5:R-:W-:Y:S01]  /*8280*/  HMMA.16816.F32.BF16 R160, R4, R12, R160 ;  /* 0x0000000c04a0723c */ /* 0x020fe200000418a0 */
[----:B------:R-:W-:Y:S01]  /*8290*/  MUFU.EX2 R180, R180 ;  /* 0x000000b400b47308 */ /* 0x000fe20000000800 */
[----:B------:R-:W-:-:S04]  /*82a0*/  FADD.FTZ R10, R201, R10 ;  /* 0x0000000ac90a7221 */ /* 0x000fc80000010000 */
[C---:B------:R-:W-:Y:S01]  /*82b0*/  HMMA.16816.F32.BF16 R156, R4.reuse, R14, R156 ;  /* 0x0000000e049c723c */ /* 0x040fe2000004189c */
[----:B------:R-:W5:Y:S01]  /*82c0*/  LDSM.16.MT88.4 R12, [R225+0x1a800] ;  /* 0x01a80000e10c783b */ /* 0x000f620000004200 */
[----:B-1----:R-:W-:Y:S01]  /*82d0*/  FADD.FTZ R11, R199, R10 ;  /* 0x0000000ac70b7221 */ /* 0x002fe20000010000 */
[----:B------:R-:W-:Y:S03]  /*82e0*/  MUFU.EX2 R183, R183 ;  /* 0x000000b700b77308 */ /* 0x000fe60000000800 */
[----:B------:R-:W-:Y:S01]  /*82f0*/  HMMA.16816.F32.BF16 R136, R4, R24, R136 ;  /* 0x000000180488723c */ /* 0x000fe20000041888 */
[----:B----4-:R-:W-:-:S04]  /*8300*/  FADD.FTZ R11, R200, R11 ;  /* 0x0000000bc80b7221 */ /* 0x010fc80000010000 */
[----:B------:R-:W-:Y:S01]  /*8310*/  MUFU.EX2 R178, R178 ;  /* 0x000000b200b27308 */ /* 0x000fe20000000800 */
[C---:B------:R-:W-:Y:S01]  /*8320*/  HMMA.16816.F32.BF16 R132, R4.reuse, R26, R132 ;  /* 0x0000001a0484723c */ /* 0x040fe20000041884 */
[----:B------:R-:W1:Y:S05]  /*8330*/  LDSM.16.MT88.4 R24, [R226+0x1c800] ;  /* 0x01c80000e218783b */ /* 0x000e6a0000004200 */
[C---:B------:R-:W-:Y:S01]  /*8340*/  HMMA.16816.F32.BF16 R152, R4.reuse, R32, R152 ;  /* 0x000000200498723c */ /* 0x040fe20000041898 */
[----:B------:R-:W4:Y:S05]  /*8350*/  MUFU.EX2 R179, R179 ;  /* 0x000000b300b37308 */ /* 0x000f2a0000000800 */
[C---:B------:R-:W-:Y:S01]  /*8360*/  HMMA.16816.F32.BF16 R148, R4.reuse, R34, R148 ;  /* 0x000000220494723c */ /* 0x040fe20000041894 */
[----:B------:R-:W2:Y:S02]  /*8370*/  LDSM.16.MT88.4 R32, [R224+0x1a800] ;  /* 0x01a80000e020783b */ /* 0x000ea40000004200 */
[----:B------:R-:W-:Y:S03]  /*8380*/  MUFU.EX2 R177, R177 ;  /* 0x000000b100b17308 */ /* 0x000fe60000000800 */
[C---:B------:R-:W-:Y:S05]  /*8390*/  HMMA.16816.F32.BF16 R144, R4.reuse, R28, R144 ;  /* 0x0000001c0490723c */ /* 0x040fea0000041890 */
[----:B------:R-:W4:Y:S01]  /*83a0*/  MUFU.EX2 R176, R176 ;  /* 0x000000b000b07308 */ /* 0x000f220000000800 */
        /* <DEDUP_REMOVED lines=8> */
[C---:B-----5:R-:W-:Y:S06]  /*8430*/  HMMA.16816.F32.BF16 R52, R4.reuse, R12, R52 ;  /* 0x0000000c0434723c */ /* 0x060fec0000041834 */
[C---:B------:R-:W-:Y:S01]  /*8440*/  HMMA.16816.F32.BF16 R56, R4.reuse, R14, R56 ;  /* 0x0000000e0438723c */ /* 0x040fe20000041838 */
[----:B------:R-:W5:Y:S05]  /*8450*/  LDSM.16.MT88.4 R12, [R228+0x1e800] ;  /* 0x01e80000e40c783b */ /* 0x000f6a0000004200 */
        /* <DEDUP_REMOVED lines=9> */
[C---:B------:R-:W-:Y:S06]  /*84f0*/  HMMA.16816.F32.BF16 R92, R4.reuse, R16, R92 ;  /* 0x00000010045c723c */ /* 0x040fec000004185c */
[C---:B------:R-:W-:Y:S01]  /*8500*/  HMMA.16816.F32.BF16 R96, R4.reuse, R18, R96 ;  /* 0x000000120460723c */ /* 0x040fe20000041860 */
[----:B------:R-:W-:Y:S05]  /*8510*/  LDSM.16.MT88.4 R16, [R228+0x1b000] ;  /* 0x01b00000e410783b */ /* 0x000fea0000004200 */
        /* <DEDUP_REMOVED lines=14> */
[----:B------:R-:W-:-:S02]  /*8600*/  F2FP.BF16.F32.PACK_AB R5, R201, R198 ;  /* 0x000000c6c905723e */ /* 0x000fc400000010ff */
[----:B------:R-:W-:Y:S01]  /*8610*/  F2FP.BF16.F32.PACK_AB R6, R196, R195 ;  /* 0x000000c3c406723e */ /* 0x000fe200000010ff */
[----:B------:R-:W-:Y:S01]  /*8620*/  FADD.FTZ R194, R194, R193 ;  /* 0x000000c1c2c27221 */ /* 0x000fe20000010000 */
[----:B------:R-:W-:-:S03]  /*8630*/  F2FP.BF16.F32.PACK_AB R7, R200, R199 ;  /* 0x000000c7c807723e */ /* 0x000fc600000010ff */
[----:B------:R-:W-:-:S04]  /*8640*/  FADD.FTZ R3, R195, R194 ;  /* 0x000000c2c3037221 */ /* 0x000fc80000010000 */
[----:B----4-:R-:W-:Y:S01]  /*8650*/  HMMA.16816.F32.BF16 R152, R4, R28, R152 ;  /* 0x0000001c0498723c */ /* 0x010fe20000041898 */
[----:B------:R-:W-:-:S05]  /*8660*/  FADD.FTZ R3, R196, R3 ;  /* 0x00000003c4037221 */ /* 0x000fca0000010000 */
        /* <DEDUP_REMOVED lines=37> */
[----:B------:R-:W-:Y:S05]  /*88c0*/  LDSM.16.MT88.4 R32, [R224+0x19800] ;  /* 0x01980000e020783b */ /* 0x000fea0000004200 */
[C---:B----4-:R-:W-:Y:S06]  /*88d0*/  HMMA.16816.F32.BF16 R100, R4.reuse, R28, R100 ;  /* 0x0000001c0464723c */ /* 0x050fec0000041864 */
[C---:B------:R-:W-:Y:S01]  /*88e0*/  HMMA.16816.F32.BF16 R104, R4.reuse, R30, R104 ;  /* 0x0000001e0468723c */ /* 0x040fe20000041868 */
[----:B------:R-:W2:Y:S05]  /*88f0*/  LDSM.16.MT88.4 R28, [R225+0x19800] ;  /* 0x01980000e11c783b */ /* 0x000eaa0000004200 */
[C---:B---3--:R-:W-:Y:S06]  /*8900*/  HMMA.16816.F32.BF16 R116, R4.reuse, R20, R116 ;  /* 0x000000140474723c */ /* 0x048fec0000041874 */
[C---:B------:R-:W-:Y:S01]  /*8910*/  HMMA.16816.F32.BF16 R120, R4.reuse, R22, R120 ;  /* 0x000000160478723c */ /* 0x040fe20000041878 */
[----:B------:R-:W3:Y:S05]  /*8920*/  LDSM.16.MT88.4 R20, [R226+0x1b800] ;  /* 0x01b80000e214783b */ /* 0x000eea0000004200 */
[C---:B------:R-:W-:Y:S06]  /*8930*/  HMMA.16816.F32.BF16 R124, R4.reuse, R16, R124 ;  /* 0x00000010047c723c */ /* 0x040fec000004187c */
        /* <DEDUP_REMOVED lines=13> */
[----:B-----5:R-:W-:Y:S01]  /*8a10*/  HMMA.16816.F32.BF16 R152, R4, R12, R152 ;  /* 0x0000000c0498723c */ /* 0x020fe20000041898 */
[----:B------:R-:W-:Y:S01]  /*8a20*/  FADD.FTZ R249, R183, R180 ;  /* 0x000000b4b7f97221 */ /* 0x000fe20000010000 */
[----:B------:R-:W-:-:S04]  /*8a30*/  FADD.FTZ R247, R176, R177 ;  /* 0x000000b1b0f77221 */ /* 0x000fc80000010000 */
        /* <DEDUP_REMOVED lines=26> */
[C---:B--2---:R-:W-:Y:S06]  /*8be0*/  HMMA.16816.F32.BF16 R68, R4.reuse, R28, R68 ;  /* 0x0000001c0444723c */ /* 0x044fec0000041844 */
[C---:B------:R-:W-:Y:S06]  /*8bf0*/  HMMA.16816.F32.BF16 R72, R4.reuse, R30, R72 ;  /* 0x0000001e0448723c */ /* 0x040fec0000041848 */
[C---:B------:R-:W-:Y:S06]  /*8c00*/  HMMA.16816.F32.BF16 R76, R4.reuse, R164, R76 ;  /* 0x000000a4044c723c */ /* 0x040fec000004184c */
[----:B------:R-:W-:Y:S01]  /*8c10*/  HMMA.16816.F32.BF16 R80, R4, R166, R80 ;  /* 0x000000a60450723c */ /* 0x000fe20000041850 */
[----:B------:R-:W-:-:S05]  /*8c20*/  MOV R164, R2 ;  /* 0x0000000200a47202 */ /* 0x000fca0000000f00 */
[C---:B------:R-:W-:Y:S06]  /*8c30*/  HMMA.16816.F32.BF16 R84, R4.reuse, R32, R84 ;  /* 0x000000200454723c */ /* 0x040fec0000041854 */
[C---:B------:R-:W-:Y:S06]  /*8c40*/  HMMA.16816.F32.BF16 R88, R4.reuse, R34, R88 ;  /* 0x000000220458723c */ /* 0x040fec0000041858 */
[C---:B---3--:R-:W-:Y:S06]  /*8c50*/  HMMA.16816.F32.BF16 R100, R4.reuse, R20, R100 ;  /* 0x000000140464723c */ /* 0x048fec0000041864 */
[C---:B------:R-:W-:Y:S06]  /*8c60*/  HMMA.16816.F32.BF16 R104, R4.reuse, R22, R104 ;  /* 0x000000160468723c */ /* 0x040fec0000041868 */
[C---:B----4-:R-:W-:Y:S06]  /*8c70*/  HMMA.16816.F32.BF16 R108, R4.reuse, R16, R108 ;  /* 0x00000010046c723c */ /* 0x050fec000004186c */
[C---:B------:R-:W-:Y:S06]  /*8c80*/  HMMA.16816.F32.BF16 R112, R4.reuse, R18, R112 ;  /* 0x000000120470723c */ /* 0x040fec0000041870 */
[C---:B-----5:R-:W-:Y:S06]  /*8c90*/  HMMA.16816.F32.BF16 R116, R4.reuse, R12, R116 ;  /* 0x0000000c0474723c */ /* 0x060fec0000041874 */
[C---:B------:R-:W-:Y:S06]  /*8ca0*/  HMMA.16816.F32.BF16 R120, R4.reuse, R14, R120 ;  /* 0x0000000e0478723c */ /* 0x040fec0000041878 */
[C---:B-1----:R-:W-:Y:S06]  /*8cb0*/  HMMA.16816.F32.BF16 R124, R4.reuse, R24, R124 ;  /* 0x00000018047c723c */ /* 0x042fec000004187c */
        /* <DEDUP_REMOVED lines=9> */
[----:B------:R-:W-:Y:S02]  /*8d50*/  UISETP.GT.AND UP0, UPT, UR22, UR13, UPT ;  /* 0x0000000d1600728c */ /* 0x000fe4000bf04270 */
[----:B------:R-:W-:Y:S01]  /*8d60*/  UIMAD UR4, UR22, UR7, UR4 ;  /* 0x00000007160472a4 */ /* 0x000fe2000f8e0204 */
[----:B------:R-:W-:Y:S02]  /*8d70*/  IMAD.U32 R4, RZ, RZ, UR24 ;  /* 0x00000018ff047e24 */ /* 0x000fe4000f8e00ff */
[----:B------:R-:W-:Y:S01]  /*8d80*/  IMAD.U32 R5, RZ, RZ, UR25 ;  /* 0x00000019ff057e24 */ /* 0x000fe2000f8e00ff */
[----:B------:R-:W-:Y:S01]  /*8d90*/  UIADD3 UR4, UR25, UR4, URZ ;  /* 0x0000000419047290 */ /* 0x000fe2000fffe03f */
[----:B------:R-:W-:Y:S01]  /*8da0*/  BAR.SYNC.DEFER_BLOCKING 0x0 ;  /* 0x0000000000007b1d */ /* 0x000fe20000010000 */
[----:B------:R-:W-:-:S04]  /*8db0*/  LEA R6, P1, R4, R8, 0x6 ;  /* 0x0000000804067211 */ /* 0x000fc800078230ff */
[----:B------:R-:W-:Y:S01]  /*8dc0*/  IMAD.U32 R5, RZ, RZ, UR4 ;  /* 0x00000004ff057e24 */ /* 0x000fe2000f8e00ff */
[----:B------:R-:W-:-:S04]  /*8dd0*/  LEA R10, P0, R6, UR10, 0x1 ;  /* 0x0000000a060a7c11 */ /* 0x000fc8000f8008ff */
[----:B------:R-:W-:Y:S01]  /*8de0*/  LEA.HI.X R5, R4, R239, R5, 0x6, P1 ;  /* 0x000000ef04057211 */ /* 0x000fe200008f3405 */
[----:B------:R-:W-:-:S03]  /*8df0*/  IMAD.U32 R4, RZ, RZ, UR6 ;  /* 0x00000006ff047e24 */ /* 0x000fc6000f8e00ff */
[----:B------:R-:W-:Y:S01]  /*8e00*/  LEA.HI.X R11, R6, UR11, R5, 0x1, P0 ;  /* 0x0000000b060b7c11 */ /* 0x000fe200080f0c05 */
[----:B------:R-:W-:Y:S01]  /*8e10*/  IMAD.U32 R6, RZ, RZ, UR7 ;  /* 0x00000007ff067e24 */ /* 0x000fe2000f8e00ff */
[----:B------:R-:W-:-:S04]  /*8e20*/  LEA R4, P0, R4, R10, 0x6 ;  /* 0x0000000a04047211 */ /* 0x000fc800078030ff */
[----:B------:R-:W-:Y:S01]  /*8e30*/  LEA.HI.X R5, R3, R11, R6, 0x6, P0 ;  /* 0x0000000b03057211 */ /* 0x000fe200000f3406 */
[----:B------:R-:W-:Y:S01]  /*8e40*/  IMAD.U32 R3, RZ, RZ, UR22 ;  /* 0x00000016ff037e24 */ /* 0x000fe2000f8e00ff */
[----:B------:R-:W-:Y:S01]  /*8e50*/  @!PT LDS RZ, [RZ] ;  /* 0x00000000fffff984 */ /* 0x000fe20000000800 */
[----:B------:R-:W-:Y:S01]  /*8e60*/  @!PT LDS RZ, [RZ] ;  /* 0x00000000fffff984 */ /* 0x000fe20000000800 */
[----:B------:R-:W-:Y:S01]  /*8e70*/  @!PT LDS RZ, [RZ] ;  /* 0x00000000fffff984 */ /* 0x000fe20000000800 */
[----:B------:R-:W-:Y:S03]  /*8e80*/  LDGSTS.E.BYPASS.LTC128B.128 [R235+0x18000], desc[UR18][R10.64] ;  /* 0x180000000aeb7fae */ /* 0x000fe6000b901d52 */
[----:B------:R-:W-:Y:S01]  /*8e90*/  IMAD R3, R3, 0x40, R246 ;  /* 0x0000004003037824 */ /* 0x000fe200078e02f6 */
[----:B------:R-:W-:Y:S04]  /*8ea0*/  LDGSTS.E.BYPASS.LTC128B.128 [R235+0x1a000], desc[UR18][R10.64+0x80] ;  /* 0x1a0000800aeb7fae */ /* 0x000fe8000b901d52 */
[C---:B------:R-:W-:Y:S01]  /*8eb0*/  ISETP.GE.AND P1, PT, R3.reuse, R242, PT ;  /* 0x000000f20300720c */ /* 0x040fe20003f26270 */
[----:B------:R-:W-:Y:S01]  /*8ec0*/  LDGSTS.E.BYPASS.LTC128B.128 [R235+0x1c000], desc[UR18][R10.64+0x100] ;  /* 0x1c0001000aeb7fae */ /* 0x000fe2000b901d52 */
[----:B------:R-:W-:-:S02]  /*8ed0*/  ISETP.GE.AND P5, PT, R3, R240, PT ;  /* 0x000000f00300720c */ /* 0x000fc40003fa6270 */
[C---:B------:R-:W-:Y:S01]  /*8ee0*/  ISETP.LT.OR P1, PT, R3.reuse, R243, P1 ;  /* 0x000000f30300720c */ /* 0x040fe20000f21670 */
[----:B------:R1:W-:Y:S01]  /*8ef0*/  LDGSTS.E.BYPASS.LTC128B.128 [R235+0x1e000], desc[UR18][R10.64+0x180] ;  /* 0x1e0001800aeb7fae */ /* 0x0003e2000b901d52 */
[----:B------:R-:W-:-:S03]  /*8f00*/  ISETP.LT.OR P5, PT, R3, R241, P5 ;  /* 0x000000f10300720c */ /* 0x000fc60002fa1670 */
[----:B------:R-:W-:Y:S04]  /*8f10*/  LDGSTS.E.BYPASS.LTC128B.128 [R235+0x19000], desc[UR18][R4.64] ;  /* 0x1900000004eb7fae */ /* 0x000fe8000b901d52 */
[----:B------:R-:W-:Y:S04]  /*8f20*/  LDGSTS.E.BYPASS.LTC128B.128 [R235+0x1b000], desc[UR18][R4.64+0x80] ;  /* 0x1b00008004eb7fae */ /* 0x000fe8000b901d52 */
[----:B------:R-:W-:Y:S04]  /*8f30*/  LDGSTS.E.BYPASS.LTC128B.128 [R235+0x1d000], desc[UR18][R4.64+0x100] ;  /* 0x1d00010004eb7fae */ /* 0x000fe8000b901d52 */
[----:B------:R2:W-:Y:S04]  /*8f40*/  LDGSTS.E.BYPASS.LTC128B.128 [R235+0x1f000], desc[UR18][R4.64+0x180] ;  /* 0x1f00018004eb7fae */ /* 0x0005e8000b901d52 */
[----:B------:R-:W-:Y:S04]  /*8f50*/  LDSM.16.M88.4 R184, [R234] ;  /* 0x00000000eab8783b */ /* 0x000fe80000000200 */
[----:B------:R-:W2:Y:S01]  /*8f60*/  LDSM.16.M88.4 R164, [R233+0x10000] ;  /* 0x01000000e9a4783b */ /* 0x000ea20000000200 */
[----:B-1----:R-:W-:-:S03]  /*8f70*/  VIADD R10, R3, 0x1 ;  /* 0x00000001030a7836 */ /* 0x002fc60000000000 */
[----:B------:R-:W1:Y:S01]  /*8f80*/  LDSM.16.M88.4 R28, [R233+0x10800] ;  /* 0x01080000e91c783b */ /* 0x000e620000000200 */
[----:B------:R-:W-:-:S03]  /*8f90*/  VIADD R11, R3, 0x9 ;  /* 0x00000009030b7836 */ /* 0x000fc60000000000 */
[----:B------:R-:W3:Y:S01]  /*8fa0*/  LDSM.16.M88.4 R20, [R233+0x11000] ;  /* 0x01100000e914783b */ /* 0x000ee20000000200 */
[C---:B------:R-:W-:Y:S02]  /*8fb0*/  ISETP.GE.AND P6, PT, R10.reuse, R242, PT ;  /* 0x000000f20a00720c */ /* 0x040fe40003fc6270 */
[C---:B------:R-:W-:Y:S01]  /*8fc0*/  ISETP.GE.AND P0, PT, R10.reuse, R240, PT ;  /* 0x000000f00a00720c */ /* 0x040fe20003f06270 */
[----:B------:R-:W4:Y:S01]  /*8fd0*/  LDSM.16.M88.4 R16, [R233+0x11800] ;  /* 0x01180000e910783b */ /* 0x000f220000000200 */
[C---:B------:R-:W-:Y:S02]  /*8fe0*/  ISETP.LT.OR P6, PT, R10.reuse, R243, P6 ;  /* 0x000000f30a00720c */ /* 0x040fe400037c1670 */
[----:B------:R-:W-:Y:S01]  /*8ff0*/  ISETP.LT.OR P0, PT, R10, R241, P0 ;  /* 0x000000f10a00720c */ /* 0x000fe20000701670 */
[----:B------:R-:W-:Y:S01]  /*9000*/  LDSM.16.M88.4 R12, [R232] ;  /* 0x00000000e80c783b */ /* 0x000fe20000000200 */
[----:B------:R-:W-:-:S03]  /*9010*/  ISETP.GE.AND P4, PT, R11, R242, PT ;  /* 0x000000f20b00720c */ /* 0x000fc60003f86270 */
[----:B------:R-:W5:Y:S01]  /*9020*/  LDSM.16.M88.4 R196, [R231] ;  /* 0x00000000e7c4783b */ /* 0x000f620000000200 */
[----:B------:R-:W-:-:S03]  /*9030*/  ISETP.LT.OR P4, PT, R11, R243, P4 ;  /* 0x000000f30b00720c */ /* 0x000fc60002781670 */
[----:B------:R-:W5:Y:S04]  /*9040*/  LDSM.16.M88.4 R176, [R223] ;  /* 0x00000000dfb0783b */ /* 0x000f680000000200 */
[----:B------:R-:W5:Y:S04]  /*9050*/  LDSM.16.M88.4 R172, [R222] ;  /* 0x00000000deac783b */ /* 0x000f680000000200 */
[----:B------:R-:W5:Y:S04]  /*9060*/  LDSM.16.M88.4 R168, [R221] ;  /* 0x00000000dda8783b */ /* 0x000f680000000200 */
[----:B------:R-:W-:Y:S01]  /*9070*/  LDSM.16.M88.4 R192, [R227+0x10000] ;  /* 0x01000000e3c0783b */ /* 0x000fe20000000200 */
[C---:B--2---:R-:W-:Y:S03]  /*9080*/  HMMA.16816.F32.BF16 R4, R184.reuse, R164, RZ ;  /* 0x000000a4b804723c */ /* 0x044fe600000418ff */
[----:B------:R-:W-:Y:S04]  /*9090*/  LDSM.16.M88.4 R180, [R227+0x10800] ;  /* 0x01080000e3b4783b */ /* 0x000fe80000000200 */
[----:B------:R-:W-:Y:S01]  /*90a0*/  LDSM.16.M88.4 R200, [R220+0x800] ;  /* 0x00080000dcc8783b */ /* 0x000fe20000000200 */
[C---:B------:R-:W-:Y:S03]  /*90b0*/  HMMA.16816.F32.BF16 R164, R184.reuse, R166, RZ ;  /* 0x000000a6b8a4723c */ /* 0x040fe600000418ff */
[----:B------:R-:W0:Y:S03]  /*90c0*/  LDGDEPBAR ;  /* 0x00000000000079af */ /* 0x000e260000000000 */
[C---:B-1----:R-:W-:Y:S06]  /*90d0*/  HMMA.16816.F32.BF16 R32, R184.reuse, R28, RZ ;  /* 0x0000001cb820723c */ /* 0x042fec00000418ff */
        /* <DEDUP_REMOVED lines=170> */
[----:B------:R-:W2:Y:S05]  /*9b80*/  LDSM.16.M88.4 R12, [R220+0x6000] ;  /* 0x00600000dc0c783b */ /* 0x000eaa0000000200 */
[C---:B------:R-:W-:Y:S06]  /*9b90*/  HMMA.16816.F32.BF16 R4, R180.reuse, R200, R4 ;  /* 0x000000c8b404723c */ /* 0x040fec0000041804 */
[C---:B------:R-:W-:Y:S06]  /*9ba0*/  HMMA.16816.F32.BF16 R164, R180.reuse, R202, R164 ;  /* 0x000000cab4a4723c */ /* 0x040fec00000418a4 */
[C---:B-1----:R-:W-:Y:S06]  /*9bb0*/  HMMA.16816.F32.BF16 R32, R180.reuse, R176, R32 ;  /* 0x000000b0b420723c */ /* 0x042fec0000041820 */
[----:B------:R-:W-:Y:S01]  /*9bc0*/  HMMA.16816.F32.BF16 R28, R180, R178, R28 ;  /* 0x000000b2b41c723c */ /* 0x000fe2000004181c */
[----:B------:R-:W1:Y:S05]  /*9bd0*/  LDSM.16.M88.4 R176, [R220+0x6800] ;  /* 0x00680000dcb0783b */ /* 0x000e6a0000000200 */
[C---:B------:R-:W-:Y:S06]  /*9be0*/  HMMA.16816.F32.BF16 R188, R196.reuse, R192, R188 ;  /* 0x000000c0c4bc723c */ /* 0x040fec00000418bc */
[----:B------:R-:W-:Y:S06]  /*9bf0*/  HMMA.16816.F32.BF16 R184, R196, R194, R184 ;  /* 0x000000c2c4b8723c */ /* 0x000fec00000418b8 */
[C---:B--2---:R-:W-:Y:S06]  /*9c00*/  HMMA.16816.F32.BF16 R4, R16.reuse, R12, R4 ;  /* 0x0000000c1004723c */ /* 0x044fec0000041804 */
[----:B------:R-:W-:Y:S01]  /*9c10*/  HMMA.16816.F32.BF16 R164, R16, R14, R164 ;  /* 0x0000000e10a4723c */ /* 0x000fe200000418a4 */
[----:B------:R-:W2:Y:S05]  /*9c20*/  LDSM.16.M88.4 R12, [R220+0x7000] ;  /* 0x00700000dc0c783b */ /* 0x000eaa0000000200 */
[C---:B------:R-:W-:Y:S06]  /*9c30*/  HMMA.16816.F32.BF16 R188, R180.reuse, R168, R188 ;  /* 0x000000a8b4bc723c */ /* 0x040fec00000418bc */
[----:B------:R-:W-:Y:S01]  /*9c40*/  HMMA.16816.F32.BF16 R24, R180, R172, R24 ;  /* 0x000000acb418723c */ /* 0x000fe20000041818 */
[----:B------:R-:W-:-:S05]  /*9c50*/  VIADD R168, R3, 0x8 ;  /* 0x0000000803a87836 */ /* 0x000fca0000000000 */
[----:B------:R-:W-:Y:S01]  /*9c60*/  ISETP.GE.AND P3, PT, R168, R242, PT ;  /* 0x000000f2a800720c */ /* 0x000fe20003f66270 */
[----:B------:R-:W-:Y:S01]  /*9c70*/  HMMA.16816.F32.BF16 R184, R180, R170, R184 ;  /* 0x000000aab4b8723c */ /* 0x000fe200000418b8 */
[----:B------:R-:W-:Y:S01]  /*9c80*/  FSEL R10, R4, -INF , !P1 ;  /* 0xff800000040a7808 */ /* 0x000fe20004800000 */
[----:B------:R-:W-:Y:S01]  /*9c90*/  VIADD R4, R3, 0x11 ;  /* 0x0000001103047836 */ /* 0x000fe20000000000 */
[----:B------:R-:W-:Y:S02]  /*9ca0*/  ISETP.LT.OR P3, PT, R168, R243, P3 ;  /* 0x000000f3a800720c */ /* 0x000fe40001f61670 */
[-C--:B------:R-:W-:Y:S01]  /*9cb0*/  ISETP.GE.AND P1, PT, R11, R240.reuse, PT ;  /* 0x000000f00b00720c */ /* 0x080fe20003f26270 */
[----:B-1----:R-:W-:Y:S01]  /*9cc0*/  HMMA.16816.F32.BF16 R32, R16, R176, R32 ;  /* 0x000000b01020723c */ /* 0x002fe20000041820 */
[----:B------:R-:W-:Y:S01]  /*9cd0*/  FSEL R171, R164, -INF , !P3 ;  /* 0xff800000a4ab7808 */ /* 0x000fe20005800000 */
[----:B------:R-:W-:Y:S01]  /*9ce0*/  VIADD R164, R3, 0x18 ;  /* 0x0000001803a47836 */ /* 0x000fe20000000000 */
[----:B------:R-:W-:-:S02]  /*9cf0*/  ISETP.GE.AND P3, PT, R4, R240, PT ;  /* 0x000000f00400720c */ /* 0x000fc40003f66270 */
[----:B------:R-:W-:Y:S01]  /*9d00*/  ISETP.LT.OR P1, PT, R11, R241, P1 ;  /* 0x000000f10b00720c */ /* 0x000fe20000f21670 */
[----:B------:R-:W-:Y:S01]  /*9d10*/  HMMA.16816.F32.BF16 R28, R16, R178, R28 ;  /* 0x000000b2101c723c */ /* 0x000fe2000004181c */
[----:B------:R-:W-:Y:S02]  /*9d20*/  FSEL R176, R5, -INF , !P6 ;  /* 0xff80000005b07808 */ /* 0x000fe40007000000 */
[----:B------:R-:W-:Y:S02]  /*9d30*/  ISETP.GE.AND P6, PT, R4, R242, PT ;  /* 0x000000f20400720c */ /* 0x000fe40003fc6270 */
[----:B------:R-:W-:Y:S01]  /*9d40*/  FSEL R202, R6, -INF , !P5 ;  /* 0xff80000006ca7808 */ /* 0x000fe20006800000 */
[----:B------:R-:W-:Y:S01]  /*9d50*/  HMMA.16816.F32.BF16 R20, R180, R174, R20 ;  /* 0x000000aeb414723c */ /* 0x000fe20000041814 */
[----:B------:R-:W-:Y:S02]  /*9d60*/  FSEL R11, R7, -INF , !P0 ;  /* 0xff800000070b7808 */ /* 0x000fe40004000000 */
[----:B------:R-:W-:-:S02]  /*9d70*/  ISETP.LT.OR P6, PT, R4, R243, P6 ;  /* 0x000000f30400720c */ /* 0x000fc400037c1670 */
[----:B------:R-:W-:Y:S01]  /*9d80*/  ISETP.LT.OR P3, PT, R4, R241, P3 ;  /* 0x000000f10400720c */ /* 0x000fe20001f61670 */
[----:B--2---:R-:W-:Y:S01]  /*9d90*/  HMMA.16816.F32.BF16 R24, R16, R12, R24 ;  /* 0x0000000c1018723c */ /* 0x004fe20000041818 */
[----:B------:R-:W1:Y:S01]  /*9da0*/  LDSM.16.M88.4 R4, [R220+0x7800] ;  /* 0x00780000dc04783b */ /* 0x000e620000000200 */
[----:B------:R-:W-:Y:S01]  /*9db0*/  ISETP.GE.AND P2, PT, R168, R240, PT ;  /* 0x000000f0a800720c */ /* 0x000fe20003f46270 */
[----:B------:R-:W-:-:S04]  /*9dc0*/  DEPBAR.LE SB0, 0x0 ;  /* 0x000080000000791a */ /* 0x000fc80000000000 */
[----:B------:R-:W-:Y:S01]  /*9dd0*/  BAR.SYNC.DEFER_BLOCKING 0x0 ;  /* 0x0000000000007b1d */ /* 0x000fe20000010000 */
[----:B------:R-:W-:Y:S01]  /*9de0*/  ISETP.LT.OR P2, PT, R168, R241, P2 ;  /* 0x000000f1a800720c */ /* 0x000fe20001741670 */
[----:B------:R-:W-:Y:S01]  /*9df0*/  VIADD R168, R3, 0x10 ;  /* 0x0000001003a87836 */ /* 0x000fe20000000000 */
[----:B------:R-:W-:Y:S01]  /*9e00*/  FSEL R196, R33, -INF , !P6 ;  /* 0xff80000021c47808 */ /* 0x000fe20007000000 */
[C---:B------:R-:W-:Y:S01]  /*9e10*/  VIADD R13, R3.reuse, 0x20 ;  /* 0x00000020030d7836 */ /* 0x040fe20000000000 */
[----:B------:R-:W-:Y:S01]  /*9e20*/  FSEL R173, R166, -INF , !P2 ;  /* 0xff800000a6ad7808 */ /* 0x000fe20005000000 */
[----:B------:R-:W-:Y:S01]  /*9e30*/  VIADD R12, R3, 0x21 ;  /* 0x00000021030c7836 */ /* 0x000fe20000000000 */
[C---:B------:R-:W-:Y:S02]  /*9e40*/  ISETP.GE.AND P0, PT, R168.reuse, R242, PT ;  /* 0x000000f2a800720c */ /* 0x040fe40003f06270 */
[----:B------:R-:W-:Y:S02]  /*9e50*/  ISETP.GE.AND P5, PT, R168, R240, PT ;  /* 0x000000f0a800720c */ /* 0x000fe40003fa6270 */
[----:B------:R-:W-:Y:S01]  /*9e60*/  ISETP.GE.AND P2, PT, R164, R242, PT ;  /* 0x000000f2a400720c */ /* 0x000fe20003f46270 */
[----:B------:R-:W-:Y:S01]  /*9e70*/  HMMA.16816.F32.BF16 R20, R16, R14, R20 ;  /* 0x0000000e1014723c */ /* 0x000fe20000041814 */
[----:B------:R-:W-:-:S02]  /*9e80*/  ISETP.LT.OR P0, PT, R168, R243, P0 ;  /* 0x000000f3a800720c */ /* 0x000fc40000701670 */
[----:B------:R-:W-:Y:S02]  /*9e90*/  ISETP.LT.OR P5, PT, R168, R241, P5 ;  /* 0x000000f1a800720c */ /* 0x000fe40002fa1670 */
[----:B------:R-:W-:Y:S01]  /*9ea0*/  FSEL R166, R165, -INF , !P4 ;  /* 0xff800000a5a67808 */ /* 0x000fe20006000000 */
[----:B------:R-:W-:Y:S01]  /*9eb0*/  VIADD R165, R3, 0x19 ;  /* 0x0000001903a57836 */ /* 0x000fe20000000000 */
[----:B------:R-:W-:Y:S02]  /*9ec0*/  ISETP.LT.OR P2, PT, R164, R243, P2 ;  /* 0x000000f3a400720c */ /* 0x000fe40001741670 */
[----:B------:R-:W-:Y:S02]  /*9ed0*/  FSEL R200, R32, -INF , !P0 ;  /* 0xff80000020c87808 */ /* 0x000fe40004000000 */
[----:B------:R-:W-:Y:S02]  /*9ee0*/  FSEL R34, R34, -INF , !P5 ;  /* 0xff80000022227808 */ /* 0x000fe40006800000 */
[----:B------:R-:W-:-:S02]  /*9ef0*/  FSEL R32, R35, -INF , !P3 ;  /* 0xff80000023207808 */ /* 0x000fc40005800000 */
[----:B------:R-:W-:Y:S02]  /*9f00*/  FSEL R198, R28, -INF , !P2 ;  /* 0xff8000001cc67808 */ /* 0x000fe40005000000 */
[----:B------:R-:W-:Y:S02]  /*9f10*/  FSEL R169, R167, -INF , !P1 ;  /* 0xff800000a7a97808 */ /* 0x000fe40004800000 */
[C---:B------:R-:W-:Y:S02]  /*9f20*/  ISETP.GE.AND P3, PT, R13.reuse, R242, PT ;  /* 0x000000f20d00720c */ /* 0x040fe40003f66270 */
[----:B------:R-:W-:Y:S02]  /*9f30*/  ISETP.GE.AND P5, PT, R13, R240, PT ;  /* 0x000000f00d00720c */ /* 0x000fe40003fa6270 */
[C---:B------:R-:W-:Y:S02]  /*9f40*/  ISETP.GE.AND P6, PT, R12.reuse, R242, PT ;  /* 0x000000f20c00720c */ /* 0x040fe40003fc6270 */
[----:B------:R-:W-:-:S02]  /*9f50*/  ISETP.GE.AND P2, PT, R12, R240, PT ;  /* 0x000000f00c00720c */ /* 0x000fc40003f46270 */
[----:B------:R-:W-:Y:S02]  /*9f60*/  ISETP.GE.AND P1, PT, R164, R240, PT ;  /* 0x000000f0a400720c */ /* 0x000fe40003f26270 */
[C---:B------:R-:W-:Y:S02]  /*9f70*/  ISETP.GE.AND P4, PT, R165.reuse, R242, PT ;  /* 0x000000f2a500720c */ /* 0x040fe40003f86270 */
[----:B------:R-:W-:Y:S02]  /*9f80*/  ISETP.GE.AND P0, PT, R165, R240, PT ;  /* 0x000000f0a500720c */ /* 0x000fe40003f06270 */
[C---:B------:R-:W-:Y:S02]  /*9f90*/  ISETP.LT.OR P3, PT, R13.reuse, R243, P3 ;  /* 0x000000f30d00720c */ /* 0x040fe40001f61670 */
[----:B------:R-:W-:Y:S01]  /*9fa0*/  ISETP.LT.OR P5, PT, R13, R241, P5 ;  /* 0x000000f10d00720c */ /* 0x000fe20002fa1670 */
[----:B------:R-:W-:Y:S01]  /*9fb0*/  VIADD R13, R3, 0x28 ;  /* 0x00000028030d7836 */ /* 0x000fe20000000000 */
[----:B------:R-:W-:-:S02]  /*9fc0*/  ISETP.LT.OR P6, PT, R12, R243, P6 ;  /* 0x000000f30c00720c */ /* 0x000fc400037c1670 */
[-C--:B------:R-:W-:Y:S01]  /*9fd0*/  ISETP.LT.OR P2, PT, R12, R241.reuse, P2 ;  /* 0x000000f10c00720c */ /* 0x080fe20001741670 */
[----:B------:R-:W-:Y:S01]  /*9fe0*/  VIADD R12, R3, 0x29 ;  /* 0x00000029030c7836 */ /* 0x000fe20000000000 */
[----:B------:R-:W-:Y:S02]  /*9ff0*/  ISETP.LT.OR P1, PT, R164, R241, P1 ;  /* 0x000000f1a400720c */ /* 0x000fe40000f21670 */
[C---:B------:R-:W-:Y:S02]  /*a000*/  ISETP.LT.OR P4, PT, R165.reuse, R243, P4 ;  /* 0x000000f3a500720c */ /* 0x040fe40002781670 */
[----:B------:R-:W-:Y:S02]  /*a010*/  ISETP.LT.OR P0, PT, R165, R241, P0 ;  /* 0x000000f1a500720c */ /* 0x000fe40000701670 */
        /* <DEDUP_REMOVED lines=8> */
[C---:B------:R-:W-:Y:S02]  /*a0a0*/  ISETP.LT.OR P1, PT, R13.reuse, R243, P1 ;  /* 0x000000f30d00720c */ /* 0x040fe40000f21670 */
[----:B------:R-:W-:Y:S02]  /*a0b0*/  ISETP.LT.OR P4, PT, R13, R241, P4 ;  /* 0x000000f10d00720c */ /* 0x000fe40002781670 */
[C---:B------:R-:W-:Y:S02]  /*a0c0*/  ISETP.LT.OR P0, PT, R12.reuse, R243, P0 ;  /* 0x000000f30c00720c */ /* 0x040fe40000701670 */
[----:B------:R-:W-:Y:S02]  /*a0d0*/  ISETP.LT.OR P3, PT, R12, R241, P3 ;  /* 0x000000f10c00720c */ /* 0x000fe40001f61670 */
[----:B-1----:R-:W-:Y:S01]  /*a0e0*/  HMMA.16816.F32.BF16 R12, R16, R4, R188 ;  /* 0x00000004100c723c */ /* 0x002fe200000418bc */
[----:B------:R-:W-:Y:S02]  /*a0f0*/  FSEL R250, R25, -INF , !P6 ;  /* 0xff80000019fa7808 */ /* 0x000fe40007000000 */
[----:B------:R-:W-:-:S02]  /*a100*/  FSEL R170, R26, -INF , !P5 ;  /* 0xff8000001aaa7808 */ /* 0x000fc40006800000 */
[----:B------:R-:W-:Y:S02]  /*a110*/  FSEL R168, R27, -INF , !P2 ;  /* 0xff8000001ba87808 */ /* 0x000fe40005000000 */
[----:B------:R-:W-:Y:S01]  /*a120*/  FMNMX.FTZ R5, R2, R10, !PT ;  /* 0x0000000a02057209 */ /* 0x000fe20007810000 */
[C---:B------:R-:W-:Y:S01]  /*a130*/  VIADD R4, R3.reuse, 0x30 ;  /* 0x0000003003047836 */ /* 0x040fe20000000000 */
[----:B------:R-:W-:Y:S02]  /*a140*/  FSEL R248, R20, -INF , !P1 ;  /* 0xff80000014f87808 */ /* 0x000fe40004800000 */
[----:B------:R-:W-:Y:S01]  /*a150*/  FMNMX.FTZ R24, R176, R5, !PT ;  /* 0x00000005b0187209 */ /* 0x000fe20007810000 */
[----:B------:R-:W-:Y:S01]  /*a160*/  VIADD R5, R3, 0x31 ;  /* 0x0000003103057836 */ /* 0x000fe20000000000 */
[----:B------:R-:W-:Y:S02]  /*a170*/  ISETP.GE.AND P6, PT, R4, R242, PT ;  /* 0x000000f20400720c */ /* 0x000fe40003fc6270 */
[----:B------:R-:W-:-:S02]  /*a180*/  FMNMX.FTZ R25, R171, R24, !PT ;  /* 0x00000018ab197209 */ /* 0x000fc40007810000 */
[----:B------:R-:W-:Y:S02]  /*a190*/  ISETP.GE.AND P2, PT, R4, R240, PT ;  /* 0x000000f00400720c */ /* 0x000fe40003f46270 */
[----:B------:R-:W-:Y:S02]  /*a1a0*/  FMNMX.FTZ R25, R166, R25, !PT ;  /* 0x00000019a6197209 */ /* 0x000fe40007810000 */
[C---:B------:R-:W-:Y:S02]  /*a1b0*/  ISETP.GE.AND P5, PT, R5.reuse, R242, PT ;  /* 0x000000f20500720c */ /* 0x040fe40003fa6270 */
[----:B------:R-:W-:Y:S02]  /*a1c0*/  ISETP.GE.AND P1, PT, R5, R240, PT ;  /* 0x000000f00500720c */ /* 0x000fe40003f26270 */
[----:B------:R-:W-:Y:S02]  /*a1d0*/  FMNMX.FTZ R25, R200, R25, !PT ;  /* 0x00000019c8197209 */ /* 0x000fe40007810000 */
[----:B------:R-:W-:-:S02]  /*a1e0*/  ISETP.LT.OR P6, PT, R4, R243, P6 ;  /* 0x000000f30400720c */ /* 0x000fc400037c1670 */
[----:B------:R-:W-:Y:S02]  /*a1f0*/  ISETP.LT.OR P2, PT, R4, R241, P2 ;  /* 0x000000f10400720c */ /* 0x000fe40001741670 */
[C---:B------:R-:W-:Y:S02]  /*a200*/  ISETP.LT.OR P5, PT, R5.reuse, R243, P5 ;  /* 0x000000f30500720c */ /* 0x040fe40002fa1670 */
[----:B------:R-:W-:Y:S02]  /*a210*/  ISETP.LT.OR P1, PT, R5, R241, P1 ;  /* 0x000000f10500720c */ /* 0x000fe40000f21670 */
[----:B------:R-:W-:Y:S01]  /*a220*/  HMMA.16816.F32.BF16 R4, R16, R6, R184 ;  /* 0x000000061004723c */ /* 0x000fe200000418b8 */
[----:B------:R-:W-:Y:S02]  /*a230*/  FMNMX.FTZ R25, R196, R25, !PT ;  /* 0x00000019c4197209 */ /* 0x000fe40007810000 */
[----:B------:R-:W-:Y:S02]  /*a240*/  FSEL R206, R22, -INF , !P4 ;  /* 0xff80000016ce7808 */ /* 0x000fe40006000000 */
[----:B------:R-:W-:-:S02]  /*a250*/  FMNMX.FTZ R25, R198, R25, !PT ;  /* 0x00000019c6197209 */ /* 0x000fc40007810000 */
[----:B------:R-:W-:Y:S01]  /*a260*/  FMNMX.FTZ R16, R0, R202, !PT ;  /* 0x000000ca00107209 */ /* 0x000fe20007810000 */
[C---:B------:R-:W-:Y:S01]  /*a270*/  VIADD R17, R3.reuse, 0x38 ;  /* 0x0000003803117836 */ /* 0x040fe20000000000 */
[----:B------:R-:W-:Y:S01]  /*a280*/  FMNMX.FTZ R19, R174, R25, !PT ;  /* 0x00000019ae137209 */ /* 0x000fe20007810000 */
[----:B------:R-:W-:Y:S01]  /*a290*/  VIADD R3, R3, 0x39 ;  /* 0x0000003903037836 */ /* 0x000fe20000000000 */
[----:B------:R-:W-:Y:S02]  /*a2a0*/  FMNMX.FTZ R16, R11, R16, !PT ;  /* 0x000000100b107209 */ /* 0x000fe40007810000 */
[----:B------:R-:W-:Y:S02]  /*a2b0*/  FSEL R252, R21, -INF , !P0 ;  /* 0xff80000015fc7808 */ /* 0x000fe40004000000 */
[----:B------:R-:W-:Y:S02]  /*a2c0*/  FMNMX.FTZ R16, R173, R16, !PT ;  /* 0x00000010ad107209 */ /* 0x000fe40007810000 */
[----:B------:R-:W-:-:S02]  /*a2d0*/  ISETP.GE.AND P4, PT, R17, R242, PT ;  /* 0x000000f21100720c */ /* 0x000fc40003f86270 */
[----:B------:R-:W-:Y:S02]  /*a2e0*/  ISETP.GE.AND P0, PT, R17, R240, PT ;  /* 0x000000f01100720c */ /* 0x000fe40003f06270 */
[----:B------:R-:W-:Y:S02]  /*a2f0*/  FMNMX.FTZ R21, R169, R16, !PT ;  /* 0x00000010a9157209 */ /* 0x000fe40007810000 */
[----:B------:R-:W-:Y:S02]  /*a300*/  FMNMX.FTZ R19, R172, R19, !PT ;  /* 0x00000013ac137209 */ /* 0x000fe40007810000 */
[C---:B------:R-:W-:Y:S02]  /*a310*/  ISETP.LT.OR P4, PT, R17.reuse, R243, P4 ;  /* 0x000000f31100720c */ /* 0x040fe40002781670 */
[----:B------:R-:W-:Y:S02]  /*a320*/  ISETP.LT.OR P0, PT, R17, R241, P0 ;  /* 0x000000f11100720c */ /* 0x000fe40000701670 */
[----:B------:R-:W-:-:S02]  /*a330*/  FMNMX.FTZ R17, R34, R21, !PT ;  /* 0x0000001522117209 */ /* 0x000fc40007810000 */
[----:B------:R-:W-:Y:S02]  /*a340*/  FMNMX.FTZ R19, R250, R19, !PT ;  /* 0x00000013fa137209 */ /* 0x000fe40007810000 */
[----:B------:R-:W-:Y:S02]  /*a350*/  FMNMX.FTZ R17, R32, R17, !PT ;  /* 0x0000001120117209 */ /* 0x000fe40007810000 */
[----:B------:R-:W-:Y:S02]  /*a360*/  FMNMX.FTZ R19, R248, R19, !PT ;  /* 0x00000013f8137209 */ /* 0x000fe40007810000 */
[----:B------:R-:W-:Y:S02]  /*a370*/  FSEL R194, R12, -INF , !P6 ;  /* 0xff8000000cc27808 */ /* 0x000fe40007000000 */
[----:B------:R-:W-:Y:S02]  /*a380*/  FMNMX.FTZ R17, R30, R17, !PT ;  /* 0x000000111e117209 */ /* 0x000fe40007810000 */
[----:B------:R-:W-:-:S02]  /*a390*/  FMNMX.FTZ R19, R252, R19, !PT ;  /* 0x00000013fc137209 */ /* 0x000fc40007810000 */
[----:B------:R-:W-:Y:S02]  /*a3a0*/  FSEL R190, R4, -INF , !P4 ;  /* 0xff80000004be7808 */ /* 0x000fe40006000000 */
[----:B------:R-:W-:Y:S02]  /*a3b0*/  PLOP3.LUT P4, PT, PT, PT, UP0, 0x80, 0x0 ;  /* 0x000000000000781c */ /* 0x000fe40003f8f008 */
[----:B------:R-:W-:Y:S02]  /*a3c0*/  FSEL R204, R23, -INF , !P3 ;  /* 0xff80000017cc7808 */ /* 0x000fe40005800000 */
[----:B------:R-:W-:Y:S02]  /*a3d0*/  ISETP.GE.AND P3, PT, R3, R242, PT ;  /* 0x000000f20300720c */ /* 0x000fe40003f66270 */
[----:B------:R-:W-:Y:S02]  /*a3e0*/  FSEL R192, R13, -INF , !P5 ;  /* 0xff8000000dc07808 */ /* 0x000fe40006800000 */
[----:B------:R-:W-:-:S02]  /*a3f0*/  FMNMX.FTZ R17, R28, R17, !PT ;  /* 0x000000111c117209 */ /* 0x000fc40007810000 */
[----:B------:R-:W-:Y:S02]  /*a400*/  FMNMX.FTZ R13, R194, R19, !PT ;  /* 0x00000013c20d7209 */ /* 0x000fe40007810000 */
[----:B------:R-:W-:Y:S02]  /*a410*/  ISETP.LT.OR P3, PT, R3, R243, P3 ;  /* 0x000000f30300720c */ /* 0x000fe40001f61670 */
[----:B------:R-:W-:Y:S02]  /*a420*/  FMNMX.FTZ R17, R170, R17, !PT ;  /* 0x00000011aa117209 */ /* 0x000fe40007810000 */
[----:B------:R-:W-:Y:S02]  /*a430*/  FMNMX.FTZ R13, R192, R13, !PT ;  /* 0x0000000dc00d7209 */ /* 0x000fe40007810000 */
[----:B------:R-:W-:Y:S02]  /*a440*/  FSEL R188, R5, -INF , !P3 ;  /* 0xff80000005bc7808 */ /* 0x000fe40005800000 */
[----:B------:R-:W-:-:S02]  /*a450*/  FMNMX.FTZ R17, R168, R17, !PT ;  /* 0x00000011a8117209 */ /* 0x000fc40007810000 */
[----:B------:R-:W-:Y:S02]  /*a460*/  FMNMX.FTZ R5, R190, R13, !PT ;  /* 0x0000000dbe057209 */ /* 0x000fe40007810000 */
        /* <DEDUP_REMOVED lines=32> */
.L_x_487:
        /* <DEDUP_REMOVED lines=13> */
[----:B------:R-:W-:Y:S02]  /*a740*/  FMNMX.FTZ R6, R180, R13, !PT ;  /* 0x0000000db4067209 */ /* 0x000fe40007810000 */
[----:B------:R-:W-:Y:S01]  /*a750*/  LDSM.16.MT88.4 R12, [R226+0x18000] ;  /* 0x01800000e20c783b */ /* 0x000fe20000004200 */
[----:B-1----:R-:W-:-:S03]  /*a760*/  FMNMX.FTZ R5, R5, R4, !PT ;  /* 0x0000000405057209 */ /* 0x002fc60007810000 */
[----:B------:R-:W1:Y:S04]  /*a770*/  SHFL.BFLY PT, R3, R6, 0x2, 0x1f ;  /* 0x0c401f0006037f89 */ /* 0x000e6800000e0000 */
[----:B------:R-:W2:Y:S01]  /*a780*/  SHFL.BFLY PT, R164, R5, 0x1, 0x1f ;  /* 0x0c201f0005a47f89 */ /* 0x000ea200000e0000 */
[----:B-1----:R-:W-:Y:S02]  /*a790*/  FMNMX.FTZ R4, R6, R3, !PT ;  /* 0x0000000306047209 */ /* 0x002fe40007810000 */
[----:B--2---:R-:W-:-:S03]  /*a7a0*/  FMNMX.FTZ R164, R5, R164, !PT ;  /* 0x000000a405a47209 */ /* 0x004fc60007810000 */
[----:B------:R-:W1:Y:S01]  /*a7b0*/  SHFL.BFLY PT, R3, R4, 0x1, 0x1f ;  /* 0x0c201f0004037f89 */ /* 0x000e6200000e0000 */
        /* <DEDUP_REMOVED lines=13> */
[--C-:B------:R-:W-:Y:S01]  /*a890*/  FFMA.FTZ R196, R196, UR23, -R181.reuse ;  /* 0x00000017c4c47c23 */ /* 0x100fe200080108b5 */
[--C-:B------:R-:W-:Y:S01]  /*a8a0*/  FFMA.FTZ R198, R174, UR23, -R181.reuse ;  /* 0x00000017aec67c23 */ /* 0x100fe200080108b5 */
[----:B-1----:R-:W-:Y:S01]  /*a8b0*/  FMNMX.FTZ R3, R4, R3, !PT ;  /* 0x0000000304037209 */ /* 0x002fe20007810000 */
[--C-:B------:R-:W-:Y:S01]  /*a8c0*/  FFMA.FTZ R191, R172, UR23, -R181.reuse ;  /* 0x00000017acbf7c23 */ /* 0x100fe200080108b5 */
[--C-:B------:R-:W-:Y:S01]  /*a8d0*/  FFMA.FTZ R193, R248, UR23, -R181.reuse ;  /* 0x00000017f8c17c23 */ /* 0x100fe200080108b5 */
[--C-:B------:R-:W-:Y:S01]  /*a8e0*/  FFMA.FTZ R248, R252, UR23, -R181.reuse ;  /* 0x00000017fcf87c23 */ /* 0x100fe200080108b5 */
[C---:B------:R-:W-:Y:S01]  /*a8f0*/  FSETP.NEU.FTZ.AND P0, PT, R3.reuse, -INF , PT ;  /* 0xff8000000300780b */ /* 0x040fe20003f1d000 */
[C---:B------:R-:W-:Y:S01]  /*a900*/  FMUL.FTZ R179, R3.reuse, UR23 ;  /* 0x0000001703b37c20 */ /* 0x040fe20008410000 */
[----:B------:R-:W1:Y:S01]  /*a910*/  MUFU.EX2 R167, R167 ;  /* 0x000000a700a77308 */ /* 0x000e620000000800 */
[--C-:B------:R-:W-:Y:S01]  /*a920*/  FFMA.FTZ R250, R250, UR23, -R181.reuse ;  /* 0x00000017fafa7c23 */ /* 0x100fe200080108b5 */
[----:B------:R-:W-:Y:S01]  /*a930*/  FSEL R5, R3, RZ, P0 ;  /* 0x000000ff03057208 */ /* 0x000fe20000000000 */
[----:B------:R-:W-:Y:S01]  /*a940*/  FFMA.FTZ R190, R190, UR23, -R181 ;  /* 0x00000017bebe7c23 */ /* 0x000fe200080108b5 */
[----:B------:R-:W-:-:S03]  /*a950*/  FSEL R179, R179, RZ, P0 ;  /* 0x000000ffb3b37208 */ /* 0x000fc60000000000 */
        /* <DEDUP_REMOVED lines=23> */
[----:B------:R-:W-:Y:S02]  /*aad0*/  LDSM.16.MT88.4 R168, [R228+0x19000] ;  /* 0x01900000e4a8783b */ /* 0x000fe40000004200 */
        /* <DEDUP_REMOVED lines=146> */
[----:B------:R-:W3:Y:S01]  /*b400*/  MUFU.EX2 R196, R196 ;  /* 0x000000c400c47308 */ /* 0x000ee20000000800 */
[-C--:B------:R-:W-:Y:S01]  /*b410*/  FMUL.FTZ R116, R116, R2.reuse ;  /* 0x0000000274747220 */ /* 0x080fe20000410000 */
[----:B------:R-:W-:Y:S01]  /*b420*/  FMUL.FTZ R117, R117, R2 ;  /* 0x0000000275757220 */ /* 0x000fe20000410000 */
[C---:B------:R-:W-:Y:S01]  /*b430*/  HMMA.16816.F32.BF16 R72, R4.reuse, R22, R72 ;  /* 0x000000160448723c */ /* 0x040fe20000041848 */
[----:B------:R-:W4:Y:S01]  /*b440*/  LDSM.16.MT88.4 R20, [R224+0x1c000] ;  /* 0x01c00000e014783b */ /* 0x000f220000004200 */
[-C--:B------:R-:W-:Y:S01]  /*b450*/  FMUL.FTZ R118, R118, R0.reuse ;  /* 0x0000000076767220 */ /* 0x080fe20000410000 */
[----:B------:R-:W-:Y:S01]  /*b460*/  FMUL.FTZ R119, R119, R0 ;  /* 0x0000000077777220 */ /* 0x000fe20000410000 */
[-C--:B------:R-:W-:Y:S01]  /*b470*/  FMUL.FTZ R120, R120, R2.reuse ;  /* 0x0000000278787220 */ /* 0x080fe20000410000 */
[----:B------:R-:W-:Y:S01]  /*b480*/  MUFU.EX2 R185, R185 ;  /* 0x000000b900b97308 */ /* 0x000fe20000000800 */
[----:B------:R-:W-:Y:S01]  /*b490*/  FMUL.FTZ R121, R121, R2 ;  /* 0x0000000279797220 */ /* 0x000fe20000410000 */
[-C--:B------:R-:W-:Y:S01]  /*b4a0*/  FMUL.FTZ R122, R122, R0.reuse ;  /* 0x000000007a7a7220 */ /* 0x080fe20000410000 */
[----:B------:R-:W-:Y:S01]  /*b4b0*/  FMUL.FTZ R123, R123, R0 ;  /* 0x000000007b7b7220 */ /* 0x000fe20000410000 */
[-C--:B------:R-:W-:Y:S01]  /*b4c0*/  FMUL.FTZ R124, R124, R2.reuse ;  /* 0x000000027c7c7220 */ /* 0x080fe20000410000 */
[-C--:B------:R-:W-:Y:S01]  /*b4d0*/  FMUL.FTZ R125, R125, R2.reuse ;  /* 0x000000027d7d7220 */ /* 0x080fe20000410000 */
[----:B------:R-:W-:Y:S01]  /*b4e0*/  FMUL.FTZ R128, R128, R2 ;  /* 0x0000000280807220 */ /* 0x000fe20000410000 */
[-C--:B------:R-:W-:Y:S01]  /*b4f0*/  FMUL.FTZ R126, R126, R0.reuse ;  /* 0x000000007e7e7220 */ /* 0x080fe20000410000 */
[----:B------:R-:W5:Y:S01]  /*b500*/  MUFU.EX2 R198, R198 ;  /* 0x000000c600c67308 */ /* 0x000f620000000800 */
[----:B------:R-:W-:Y:S01]  /*b510*/  FMUL.FTZ R127, R127, R0 ;  /* 0x000000007f7f7220 */ /* 0x000fe20000410000 */
[----:B------:R-:W-:Y:S01]  /*b520*/  FMUL.FTZ R129, R129, R2 ;  /* 0x0000000281817220 */ /* 0x000fe20000410000 */
[-C--:B------:R-:W-:Y:S01]  /*b530*/  FMUL.FTZ R130, R130, R0.reuse ;  /* 0x0000000082827220 */ /* 0x080fe20000410000 */
[C---:B-1----:R-:W-:Y:S01]  /*b540*/  HMMA.16816.F32.BF16 R76, R4.reuse, R16, R76 ;  /* 0x00000010044c723c */ /* 0x042fe2000004184c */
[----:B------:R-:W-:Y:S01]  /*b550*/  FMUL.FTZ R131, R131, R0 ;  /* 0x0000000083837220 */ /* 0x000fe20000410000 */
[----:B------:R-:W-:Y:S01]  /*b560*/  FFMA.FTZ R2, R249, R2, R178 ;  /* 0x00000002f9027223 */ /* 0x000fe200000100b2 */
[----:B------:R-:W-:Y:S01]  /*b570*/  FFMA.FTZ R0, R247, R0, R166 ;  /* 0x00000000f7007223 */ /* 0x000fe200000100a6 */
[----:B------:R-:W-:Y:S02]  /*b580*/  MUFU.EX2 R187, R187 ;  /* 0x000000bb00bb7308 */ /* 0x000fe40000000800 */
[----:B------:R-:W-:Y:S01]  /*b590*/  HMMA.16816.F32.BF16 R80, R4, R18, R80 ;  /* 0x000000120450723c */ /* 0x000fe20000041850 */
[----:B------:R-:W1:Y:S01]  /*b5a0*/  LDSM.16.MT88.4 R16, [R228+0x1e000] ;  /* 0x01e00000e410783b */ /* 0x000e620000004200 */
[----:B------:R-:W-:Y:S01]  /*b5b0*/  FADD.FTZ R167, R167, R2 ;  /* 0x00000002a7a77221 */ /* 0x000fe20000010000 */
[----:B------:R-:W-:-:S03]  /*b5c0*/  FADD.FTZ R11, R11, R0 ;  /* 0x000000000b0b7221 */ /* 0x000fc60000010000 */
[----:B--2---:R-:W-:Y:S01]  /*b5d0*/  HMMA.16816.F32.BF16 R84, R4, R12, R84 ;  /* 0x0000000c0454723c */ /* 0x004fe20000041854 */
[----:B------:R-:W2:Y:S01]  /*b5e0*/  MUFU.EX2 R200, R200 ;  /* 0x000000c800c87308 */ /* 0x000ea20000000800 */
[----:B------:R-:W-:Y:S01]  /*b5f0*/  FADD.FTZ R176, R176, R167 ;  /* 0x000000a7b0b07221 */ /* 0x000fe20000010000 */
[----:B------:R-:W-:-:S03]  /*b600*/  FADD.FTZ R10, R10, R11 ;  /* 0x0000000b0a0a7221 */ /* 0x000fc60000010000 */
[C---:B------:R-:W-:Y:S01]  /*b610*/  HMMA.16816.F32.BF16 R88, R4.reuse, R14, R88 ;  /* 0x0000000e0458723c */ /* 0x040fe20000041858 */
[----:B------:R-:W3:Y:S01]  /*b620*/  LDSM.16.MT88.4 R12, [R226+0x1e000] ;  /* 0x01e00000e20c783b */ /* 0x000ee20000004200 */
[----:B------:R-:W-:Y:S01]  /*b630*/  FADD.FTZ R176, R165, R176 ;  /* 0x000000b0a5b07221 */ /* 0x000fe20000010000 */
[----:B------:R-:W-:Y:S01]  /*b640*/  MUFU.EX2 R189, R189 ;  /* 0x000000bd00bd7308 */ /* 0x000fe20000000800 */
[----:B------:R-:W-:Y:S02]  /*b650*/  FADD.FTZ R10, R177, R10 ;  /* 0x0000000ab10a7221 */ /* 0x000fe40000010000 */
[C---:B----4-:R-:W-:Y:S05]  /*b660*/  HMMA.16816.F32.BF16 R92, R4.reuse, R20, R92 ;  /* 0x00000014045c723c */ /* 0x050fea000004185c */
[----:B------:R-:W4:Y:S01]  /*b670*/  MUFU.EX2 R202, R202 ;  /* 0x000000ca00ca7308 */ /* 0x000f220000000800 */
[C---:B------:R-:W-:Y:S01]  /*b680*/  HMMA.16816.F32.BF16 R96, R4.reuse, R22, R96 ;  /* 0x000000160460723c */ /* 0x040fe20000041860 */
[----:B------:R-:W5:Y:S06]  /*b690*/  LDSM.16.MT88.4 R20, [R225+0x1e000] ;  /* 0x01e00000e114783b */ /* 0x000f6c0000004200 */
[----:B------:R-:W-:Y:S08]  /*b6a0*/  MUFU.EX2 R191, R191 ;  /* 0x000000bf00bf7308 */ /* 0x000ff00000000800 */
[----:B------:R-:W4:Y:S01]  /*b6b0*/  MUFU.EX2 R250, R250 ;  /* 0x000000fa00fa7308 */ /* 0x000f220000000800 */
[C---:B-1----:R-:W-:Y:S06]  /*b6c0*/  HMMA.16816.F32.BF16 R100, R4.reuse, R16, R100 ;  /* 0x000000100464723c */ /* 0x042fec0000041864 */
[C---:B------:R-:W-:Y:S01]  /*b6d0*/  HMMA.16816.F32.BF16 R104, R4.reuse, R18, R104 ;  /* 0x000000120468723c */ /* 0x040fe20000041868 */
[----:B------:R-:W1:Y:S01]  /*b6e0*/  LDSM.16.MT88.4 R16, [R224+0x1e000] ;  /* 0x01e00000e010783b */ /* 0x000e620000004200 */
[----:B------:R-:W-:Y:S04]  /*b6f0*/  MUFU.EX2 R193, R193 ;  /* 0x000000c100c17308 */ /* 0x000fe80000000800 */
[C---:B---3--:R-:W-:Y:S04]  /*b700*/  HMMA.16816.F32.BF16 R108, R4.reuse, R12, R108 ;  /* 0x0000000c046c723c */ /* 0x048fe8000004186c */
[----:B------:R-:W3:Y:S02]  /*b710*/  MUFU.EX2 R248, R248 ;  /* 0x000000f800f87308 */ /* 0x000ee40000000800 */
[C---:B------:R-:W-:Y:S01]  /*b720*/  HMMA.16816.F32.BF16 R112, R4.reuse, R14, R112 ;  /* 0x0000000e0470723c */ /* 0x040fe20000041870 */
[----:B------:R-:W3:Y:S05]  /*b730*/  LDSM.16.MT88.4 R12, [R228+0x18800] ;  /* 0x01880000e40c783b */ /* 0x000eea0000004200 */
[C---:B-----5:R-:W-:Y:S01]  /*b740*/  HMMA.16816.F32.BF16 R116, R4.reuse, R20, R116 ;  /* 0x000000140474723c */ /* 0x060fe20000041874 */
[----:B------:R-:W-:Y:S05]  /*b750*/  MUFU.EX2 R195, R195 ;  /* 0x000000c300c37308 */ /* 0x000fea0000000800 */
[C---:B------:R-:W-:Y:S01]  /*b760*/  HMMA.16816.F32.BF16 R120, R4.reuse, R22, R120 ;  /* 0x000000160478723c */ /* 0x040fe20000041878 */
[----:B------:R-:W5:Y:S02]  /*b770*/  LDSM.16.MT88.4 R20, [R228+0x1a800] ;  /* 0x01a80000e414783b */ /* 0x000f640000004200 */
[----:B------:R-:W5:Y:S08]  /*b780*/  MUFU.EX2 R252, R252 ;  /* 0x000000fc00fc7308 */ /* 0x000f700000000800 */
[----:B------:R-:W-:Y:S01]  /*b790*/  MUFU.EX2 R190, R190 ;  /* 0x000000be00be7308 */ /* 0x000fe20000000800 */
[C---:B-1----:R-:W-:Y:S07]  /*b7a0*/  HMMA.16816.F32.BF16 R124, R4.reuse, R16, R124 ;  /* 0x00000010047c723c */ /* 0x042fee000004187c */
[----:B------:R-:W-:Y:S01]  /*b7b0*/  MUFU.EX2 R186, R186 ;  /* 0x000000ba00ba7308 */ /* 0x000fe20000000800 */
[----:B------:R-:W-:Y:S01]  /*b7c0*/  HMMA.16816.F32.BF16 R128, R4, R18, R128 ;  /* 0x000000120480723c */ /* 0x000fe20000041880 */
[----:B------:R-:W1:Y:S06]  /*b7d0*/  LDSM.16.MT88.4 R16, [R226+0x1a800] ;  /* 0x01a80000e210783b */ /* 0x000e6c0000004200 */
[----:B------:R-:W-:Y:S01]  /*b7e0*/  MUFU.EX2 R197, R197 ;  /* 0x000000c500c57308 */ /* 0x000fe20000000800 */
[----:B------:R-:W-:Y:S01]  /*b7f0*/  F2FP.BF16.F32.PACK_AB R4, R196, R183 ;  /* 0x000000b7c404723e */ /* 0x000fe200000010ff */
[----:B------:R-:W-:Y:S01]  /*b800*/  FADD.FTZ R183, R183, R176 ;  /* 0x000000b0b7b77221 */ /* 0x000fe20000010000 */
[----:B------:R-:W-:-:S02]  /*b810*/  F2FP.BF16.F32.PACK_AB R6, R198, R185 ;  /* 0x000000b9c606723e */ /* 0x000fc400000010ff */
[----:B--2---:R-:W-:-:S03]  /*b820*/  F2FP.BF16.F32.PACK_AB R5, R200, R187 ;  /* 0x000000bbc805723e */ /* 0x004fc600000010ff */
[----:B------:R-:W-:Y:S01]  /*b830*/  MUFU.EX2 R182, R182 ;  /* 0x000000b600b67308 */ /* 0x000fe20000000800 */
[----:B----4-:R-:W-:Y:S01]  /*b840*/  F2FP.BF16.F32.PACK_AB R7, R202, R189 ;  /* 0x000000bdca07723e */ /* 0x010fe200000010ff */
[----:B------:R-:W-:Y:S01]  /*b850*/  FADD.FTZ R187, R187, R10 ;  /* 0x0000000abbbb7221 */ /* 0x000fe20000010000 */
[----:B------:R-:W-:-:S03]  /*b860*/  FADD.FTZ R196, R196, R183 ;  /* 0x000000b7c4c47221 */ /* 0x000fc60000010000 */
[----:B------:R-:W-:Y:S01]  /*b870*/  FADD.FTZ R200, R200, R187 ;  /* 0x000000bbc8c87221 */ /* 0x000fe20000010000 */
[----:B------:R-:W-:Y:S01]  /*b880*/  FADD.FTZ R185, R185, R196 ;  /* 0x000000c4b9b97221 */ /* 0x000fe20000010000 */
[----:B---3--:R-:W-:Y:S02]  /*b890*/  HMMA.16816.F32.BF16 R160, R4, R12, R160 ;  /* 0x0000000c04a0723c */ /* 0x008fe400000418a0 */
[----:B------:R-:W-:Y:S01]  /*b8a0*/  FADD.FTZ R189, R189, R200 ;  /* 0x000000c8bdbd7221 */ /* 0x000fe20000010000 */
[----:B------:R-:W-:-:S03]  /*b8b0*/  FADD.FTZ R198, R198, R185 ;  /* 0x000000b9c6c67221 */ /* 0x000fc60000010000 */
[----:B------:R-:W-:Y:S01]  /*b8c0*/  HMMA.16816.F32.BF16 R156, R4, R14, R156 ;  /* 0x0000000e049c723c */ /* 0x000fe2000004189c */
[----:B------:R-:W2:Y:S01]  /*b8d0*/  LDSM.16.MT88.4 R12, [R225+0x1a800] ;  /* 0x01a80000e10c783b */ /* 0x000ea20000004200 */
[----:B------:R-:W-:-:S04]  /*b8e0*/  FADD.FTZ R202, R202, R189 ;  /* 0x000000bdcaca7221 */ /* 0x000fc80000010000 */
        /* <DEDUP_REMOVED lines=26> */
[----:B------:R-:W4:Y:S05]  /*ba90*/  LDSM.16.MT88.4 R28, [R226+0x19000] ;  /* 0x01900000e21c783b */ /* 0x000f2a0000004200 */
[C---:B------:R-:W-:Y:S01]  /*baa0*/  HMMA.16816.F32.BF16 R116, R4.reuse, R172, R116 ;  /* 0x000000ac0474723c */ /* 0x040fe20000041874 */
[----:B------:R-:W-:Y:S05]  /*bab0*/  MUFU.EX2 R172, R206 ;  /* 0x000000ce00ac7308 */ /* 0x000fea0000000800 */
[----:B-----5:R-:W-:Y:S01]  /*bac0*/  HMMA.16816.F32.BF16 R84, R4, R20, R84 ;  /* 0x000000140454723c */ /* 0x020fe20000041854 */
[--C-:B------:R-:W-:Y:S01]  /*bad0*/  FFMA.FTZ R173, R204, UR23, -R179.reuse ;  /* 0x00000017ccad7c23 */ /* 0x100fe200080108b3 */
[----:B------:R-:W-:-:S04]  /*bae0*/  FFMA.FTZ R179, R180, UR23, -R179 ;  /* 0x00000017b4b37c23 */ /* 0x000fc800080108b3 */
[C---:B------:R-:W-:Y:S01]  /*baf0*/  HMMA.16816.F32.BF16 R88, R4.reuse, R22, R88 ;  /* 0x000000160458723c */ /* 0x040fe20000041858 */
[----:B------:R-:W5:Y:S01]  /*bb00*/  MUFU.EX2 R173, R173 ;  /* 0x000000ad00ad7308 */ /* 0x000f620000000800 */
[----:B------:R-:W5:Y:S04]  /*bb10*/  LDSM.16.MT88.4 R20, [R225+0x19000] ;  /* 0x01900000e114783b */ /* 0x000f680000004200 */
[C---:B-1----:R-:W-:Y:S03]  /*bb20*/  HMMA.16816.F32.BF16 R92, R4.reuse, R16, R92 ;  /* 0x00000010045c723c */ /* 0x042fe6000004185c */
[----:B------:R-:W-:Y:S03]  /*bb30*/  MUFU.EX2 R179, R179 ;  /* 0x000000b300b37308 */ /* 0x000fe60000000800 */
        /* <DEDUP_REMOVED lines=8> */
[C---:B------:R-:W-:Y:S06]  /*bbc0*/  HMMA.16816.F32.BF16 R120, R4.reuse, R174, R120 ;  /* 0x000000ae0478723c */ /* 0x040fec0000041878 */
[----:B----4-:R-:W-:Y:S01]  /*bbd0*/  HMMA.16816.F32.BF16 R124, R4, R24, R124 ;  /* 0x00000018047c723c */ /* 0x010fe2000004187c */
[--C-:B------:R-:W-:Y:S01]  /*bbe0*/  FFMA.FTZ R174, R194, UR23, -R181.reuse ;  /* 0x00000017c2ae7c23 */ /* 0x100fe200080108b5 */
[--C-:B------:R-:W-:Y:S01]  /*bbf0*/  FFMA.FTZ R175, R192, UR23, -R181.reuse ;  /* 0x00000017c0af7c23 */ /* 0x100fe200080108b5 */
[----:B------:R-:W-:-:S03]  /*bc00*/  FFMA.FTZ R181, R188, UR23, -R181 ;  /* 0x00000017bcb57c23 */ /* 0x000fc600080108b5 */
[----:B------:R-:W-:Y:S01]  /*bc10*/  HMMA.16816.F32.BF16 R128, R4, R26, R128 ;  /* 0x0000001a0480723c */ /* 0x000fe20000041880 */
[----:B------:R-:W-:Y:S01]  /*bc20*/  LDSM.16.MT88.4 R24, [R225+0x1b000] ;  /* 0x01b00000e118783b */ /* 0x000fe20000004200 */
[----:B------:R-:W-:Y:S05]  /*bc30*/  MUFU.EX2 R174, R174 ;  /* 0x000000ae00ae7308 */ /* 0x000fea0000000800 */
[----:B------:R-:W-:Y:S01]  /*bc40*/  F2FP.BF16.F32.PACK_AB R4, R250, R191 ;  /* 0x000000bffa04723e */ /* 0x000fe200000010ff */
[----:B------:R-:W-:Y:S01]  /*bc50*/  FADD.FTZ R191, R191, R198 ;  /* 0x000000c6bfbf7221 */ /* 0x000fe20000010000 */
[----:B------:R-:W-:Y:S01]  /*bc60*/  F2FP.BF16.F32.PACK_AB R6, R248, R193 ;  /* 0x000000c1f806723e */ /* 0x000fe200000010ff */
[----:B------:R-:W3:Y:S01]  /*bc70*/  MUFU.EX2 R175, R175 ;  /* 0x000000af00af7308 */ /* 0x000ee20000000800 */
[----:B------:R-:W-:Y:S01]  /*bc80*/  F2FP.BF16.F32.PACK_AB R5, R252, R195 ;  /* 0x000000c3fc05723e */ /* 0x000fe200000010ff */
[----:B------:R-:W-:Y:S01]  /*bc90*/  FADD.FTZ R195, R195, R202 ;  /* 0x000000cac3c37221 */ /* 0x000fe20000010000 */
[----:B-----5:R-:W-:Y:S01]  /*bca0*/  F2FP.BF16.F32.PACK_AB R7, R173, R172 ;  /* 0x000000acad07723e */ /* 0x020fe200000010ff */
[----:B------:R-:W-:-:S02]  /*bcb0*/  FADD.FTZ R250, R250, R191 ;  /* 0x000000bffafa7221 */ /* 0x000fc40000010000 */
[----:B------:R-:W-:Y:S02]  /*bcc0*/  FADD.FTZ R195, R252, R195 ;  /* 0x000000c3fcc37221 */ /* 0x000fe40000010000 */
[----:B------:R-:W4:Y:S01]  /*bcd0*/  MUFU.EX2 R181, R181 ;  /* 0x000000b500b57308 */ /* 0x000f220000000800 */
[----:B------:R-:W-:Y:S01]  /*bce0*/  FADD.FTZ R193, R193, R250 ;  /* 0x000000fac1c17221 */ /* 0x000fe20000010000 */
[C---:B------:R-:W-:Y:S01]  /*bcf0*/  HMMA.16816.F32.BF16 R152, R4.reuse, R28, R152 ;  /* 0x0000001c0498723c */ /* 0x040fe20000041898 */
[----:B------:R-:W-:Y:S02]  /*bd00*/  FADD.FTZ R172, R172, R195 ;  /* 0x000000c3acac7221 */ /* 0x000fe40000010000 */
[----:B------:R-:W-:Y:S02]  /*bd10*/  FADD.FTZ R193, R248, R193 ;  /* 0x000000c1f8c17221 */ /* 0x000fe40000010000 */
[----:B------:R-:W-:Y:S01]  /*bd20*/  FADD.FTZ R173, R173, R172 ;  /* 0x000000acadad7221 */ /* 0x000fe20000010000 */
[C---:B------:R-:W-:Y:S01]  /*bd30*/  HMMA.16816.F32.BF16 R148, R4.reuse, R30, R148 ;  /* 0x0000001e0494723c */ /* 0x040fe20000041894 */
[----:B------:R-:W5:Y:S05]  /*bd40*/  LDSM.16.MT88.4 R28, [R224+0x1b000] ;  /* 0x01b00000e01c783b */ /* 0x000f6a0000004200 */
        /* <DEDUP_REMOVED lines=9> */
[C---:B-----5:R-:W-:Y:S06]  /*bde0*/  HMMA.16816.F32.BF16 R60, R4.reuse, R28, R60 ;  /* 0x0000001c043c723c */ /* 0x060fec000004183c */
[C---:B------:R-:W-:Y:S01]  /*bdf0*/  HMMA.16816.F32.BF16 R64, R4.reuse, R30, R64 ;  /* 0x0000001e0440723c */ /* 0x040fe20000041840 */
[----:B------:R-:W5:Y:S05]  /*be00*/  LDSM.16.MT88.4 R28, [R226+0x1f000] ;  /* 0x01f00000e21c783b */ /* 0x000f6a0000004200 */
        /* <DEDUP_REMOVED lines=27> */
[C---:B------:R-:W-:Y:S06]  /*bfc0*/  HMMA.16816.F32.BF16 R116, R4.reuse, R168, R116 ;  /* 0x000000a80474723c */ /* 0x040fec0000041874 */
[C---:B------:R-:W-:Y:S01]  /*bfd0*/  HMMA.16816.F32.BF16 R120, R4.reuse, R170, R120 ;  /* 0x000000aa0478723c */ /* 0x040fe20000041878 */
[----:B------:R-:W-:Y:S05]  /*bfe0*/  LDSM.16.MT88.4 R168, [R226+0x1d800] ;  /* 0x01d80000e2a8783b */ /* 0x000fea0000004200 */
[C---:B---3--:R-:W-:Y:S06]  /*bff0*/  HMMA.16816.F32.BF16 R124, R4.reuse, R20, R124 ;  /* 0x00000014047c723c */ /* 0x048fec000004187c */
[----:B------:R-:W-:Y:S01]  /*c000*/  HMMA.16816.F32.BF16 R128, R4, R22, R128 ;  /* 0x000000160480723c */ /* 0x000fe20000041880 */
[----:B------:R-:W3:Y:S06]  /*c010*/  LDSM.16.MT88.4 R20, [R226+0x1b800] ;  /* 0x01b80000e214783b */ /* 0x000eec0000004200 */
[----:B------:R-:W-:Y:S01]  /*c020*/  F2FP.BF16.F32.PACK_AB R4, R175, R174 ;  /* 0x000000aeaf04723e */ /* 0x000fe200000010ff */
[----:B------:R-:W-:Y:S01]  /*c030*/  FADD.FTZ R174, R174, R193 ;  /* 0x000000c1aeae7221 */ /* 0x000fe20000010000 */
[----:B------:R-:W-:-:S02]  /*c040*/  F2FP.BF16.F32.PACK_AB R6, R181, R190 ;  /* 0x000000beb506723e */ /* 0x000fc400000010ff */
[----:B------:R-:W-:Y:S01]  /*c050*/  F2FP.BF16.F32.PACK_AB R5, R197, R186 ;  /* 0x000000bac505723e */ /* 0x000fe200000010ff */
[----:B------:R-:W-:Y:S01]  /*c060*/  FADD.FTZ R186, R186, R173 ;  /* 0x000000adbaba7221 */ /* 0x000fe20000010000 */
[----:B------:R-:W-:Y:S01]  /*c070*/  F2FP.BF16.F32.PACK_AB R7, R179, R182 ;  /* 0x000000b6b307723e */ /* 0x000fe200000010ff */
[----:B------:R-:W-:Y:S02]  /*c080*/  FADD.FTZ R175, R175, R174 ;  /* 0x000000aeafaf7221 */ /* 0x000fe40000010000 */
[----:B------:R-:W-:Y:S02]  /*c090*/  FADD.FTZ R197, R197, R186 ;  /* 0x000000bac5c57221 */ /* 0x000fe40000010000 */
[----:B------:R-:W-:Y:S02]  /*c0a0*/  FADD.FTZ R190, R190, R175 ;  /* 0x000000afbebe7221 */ /* 0x000fe40000010000 */
        /* <DEDUP_REMOVED lines=39> */
[C---:B------:R-:W-:Y:S06]  /*c320*/  HMMA.16816.F32.BF16 R112, R4.reuse, R18, R112 ;  /* 0x000000120470723c */ /* 0x040fec0000041870 */
[C---:B--2---:R-:W-:Y:S06]  /*c330*/  HMMA.16816.F32.BF16 R116, R4.reuse, R12, R116 ;  /* 0x0000000c0474723c */ /* 0x044fec0000041874 */
[C---:B------:R-:W-:Y:S06]  /*c340*/  HMMA.16816.F32.BF16 R120, R4.reuse, R14, R120 ;  /* 0x0000000e0478723c */ /* 0x040fec0000041878 */
[C---:B-----5:R-:W-:Y:S06]  /*c350*/  HMMA.16816.F32.BF16 R124, R4.reuse, R28, R124 ;  /* 0x0000001c047c723c */ /* 0x060fec000004187c */
[----:B------:R-:W-:-:S15]  /*c360*/  HMMA.16816.F32.BF16 R128, R4, R30, R128 ;  /* 0x0000001e0480723c */ /* 0x000fde0000041880 */
[----:B------:R-:W-:-:S09]  /*c370*/  NOP ;  /* 0x0000000000007918 */ /* 0x000fd20000000000 */
.L_x_485:
[----:B------:R-:W-:-:S06]  /*c380*/  UISETP.GT.AND UP0, UPT, UR22, UR13, UPT ;  /* 0x0000000d1600728c */ /* 0x000fcc000bf04270 */
[----:B------:R-:W-:-:S13]  /*c390*/  PLOP3.LUT P0, PT, PT, PT, UP0, 0x80, 0x0 ;  /* 0x000000000000781c */ /* 0x000fda0003f0f008 */
[----:B------:R-:W-:Y:S05]  /*c3a0*/  @!P0 BRA `(.L_x_488) ;  /* 0x0000003800108947 */ /* 0x000fea0003800000 */
[----:B------:R-:W-:Y:S01]  /*c3b0*/  USHF.L.U64.HI UR24, UR6, 0x5, UR7 ;  /* 0x0000000506187899 */ /* 0x000fe20008010207 */
[----:B------:R-:W-:Y:S01]  /*c3c0*/  MOV R2, R3 ;  /* 0x0000000300027202 */ /* 0x000fe20000000f00 */
[----:B------:R-:W-:Y:S01]  /*c3d0*/  USHF.L.U32 UR25, UR6, 0x5, URZ ;  /* 0x0000000506197899 */ /* 0x000fe2000800063f */
[----:B------:R-:W-:Y:S01]  /*c3e0*/  MOV R0, R164 ;  /* 0x000000a400007202 */ /* 0x000fe20000000f00 */
[----:B------:R-:W-:Y:S01]  /*c3f0*/  USHF.L.U64.HI UR5, UR6, 0x6, UR7 ;  /* 0x0000000606057899 */ /* 0x000fe20008010207 */
[----:B------:R-:W-:Y:S01]  /*c400*/  MOV R238, R8 ;  /* 0x0000000800ee7202 */ /* 0x000fe20000000f00 */
        /* <DEDUP_REMOVED lines=8> */
.L_x_491:
        /* <DEDUP_REMOVED lines=28> */
.L_x_489:
        /* <DEDUP_REMOVED lines=19> */
[----:B------:R-:W-:Y:S03]  /*c780*/  IMAD R3, R3, 0x40, R246 ;  /* 0x0000004003037824 */ /* 0x000fe600078e02f6 */
[----:B------:R-:W-:Y:S01]  /*c790*/  LDGSTS.E.BYPASS.LTC128B.128 [R235+0x1a000], desc[UR18][R6.64+0x80] ;  /* 0x1a00008006eb7fae */ /* 0x000fe2000b901d52 */
[C---:B------:R-:W-:Y:S01]  /*c7a0*/  VIADD R248, R3.reuse, 0x8 ;  /* 0x0000000803f87836 */ /* 0x040fe20000000000 */
[CC--:B------:R-:W-:Y:S03]  /*c7b0*/  ISETP.GE.AND P0, PT, R3.reuse, R243.reuse, PT ;  /* 0x000000f30300720c */ /* 0x0c0fe60003f06270 */
[----:B------:R-:W-:Y:S01]  /*c7c0*/  LDGSTS.E.BYPASS.LTC128B.128 [R235+0x1c000], desc[UR18][R6.64+0x100] ;  /* 0x1c00010006eb7fae */ /* 0x000fe2000b901d52 */
[CC--:B------:R-:W-:Y:S04]  /*c7d0*/  ISETP.GE.OR P0, PT, R3.reuse, R242.reuse, !P0 ;  /* 0x000000f20300720c */ /* 0x0c0fe80004706670 */
[----:B------:R-:W-:Y:S01]  /*c7e0*/  LDGSTS.E.BYPASS.LTC128B.128 [R235+0x1e000], desc[UR18][R6.64+0x180] ;  /* 0x1e00018006eb7fae */ /* 0x000fe2000b901d52 */
[C---:B------:R-:W-:Y:S02]  /*c7f0*/  ISETP.GE.AND P4, PT, R248.reuse, R243, PT ;  /* 0x000000f3f800720c */ /* 0x040fe40003f86270 */
[C---:B------:R-:W-:Y:S02]  /*c800*/  ISETP.GE.AND P2, PT, R248.reuse, R241, PT ;  /* 0x000000f1f800720c */ /* 0x040fe40003f46270 */
[----:B------:R-:W-:Y:S01]  /*c810*/  LDGSTS.E.BYPASS.LTC128B.128 [R235+0x19000], desc[UR18][R250.64] ;  /* 0x19000000faeb7fae */ /* 0x000fe2000b901d52 */
[C---:B------:R-:W-:Y:S02]  /*c820*/  ISETP.GE.OR P4, PT, R248.reuse, R242, !P4 ;  /* 0x000000f2f800720c */ /* 0x040fe40006786670 */
[----:B------:R-:W-:Y:S02]  /*c830*/  ISETP.GE.OR P2, PT, R248, R240, !P2 ;  /* 0x000000f0f800720c */ /* 0x000fe40005746670 */
[----:B------:R-:W-:Y:S01]  /*c840*/  LDGSTS.E.BYPASS.LTC128B.128 [R235+0x1b000], desc[UR18][R250.64+0x80] ;  /* 0x1b000080faeb7fae */ /* 0x000fe2000b901d52 */
[C---:B------:R-:W-:Y:S04]  /*c850*/  VIADD R248, R3.reuse, 0x11 ;  /* 0x0000001103f87836 */ /* 0x040fe80000000000 */
[----:B------:R-:W-:Y:S05]  /*c860*/  LDGSTS.E.BYPASS.LTC128B.128 [R235+0x1d000], desc[UR18][R250.64+0x100] ;  /* 0x1d000100faeb7fae */ /* 0x000fea000b901d52 */
[----:B------:R1:W-:Y:S05]  /*c870*/  LDGSTS.E.BYPASS.LTC128B.128 [R235+0x1f000], desc[UR18][R250.64+0x180] ;  /* 0x1f000180faeb7fae */ /* 0x0003ea000b901d52 */
[----:B------:R-:W-:Y:S05]  /*c880*/  LDSM.16.M88.4 R164, [R234] ;  /* 0x00000000eaa4783b */ /* 0x000fea0000000200 */
[----:B------:R-:W2:Y:S05]  /*c890*/  LDSM.16.M88.4 R168, [R233+0x10000] ;  /* 0x01000000e9a8783b */ /* 0x000eaa0000000200 */
[----:B------:R-:W3:Y:S05]  /*c8a0*/  LDSM.16.M88.4 R172, [R233+0x10800] ;  /* 0x01080000e9ac783b */ /* 0x000eea0000000200 */
[----:B------:R-:W4:Y:S05]  /*c8b0*/  LDSM.16.M88.4 R176, [R233+0x11000] ;  /* 0x01100000e9b0783b */ /* 0x000f2a0000000200 */
[----:B------:R-:W5:Y:S01]  /*c8c0*/  LDSM.16.M88.4 R180, [R233+0x11800] ;  /* 0x01180000e9b4783b */ /* 0x000f620000000200 */
[C---:B-1----:R-:W-:Y:S04]  /*c8d0*/  VIADD R250, R3.reuse, 0x1 ;  /* 0x0000000103fa7836 */ /* 0x042fe80000000000 */
[----:B------:R-:W0:Y:S01]  /*c8e0*/  LDGDEPBAR ;  /* 0x00000000000079af */ /* 0x000e220000000000 */
[C---:B------:R-:W-:Y:S04]  /*c8f0*/  ISETP.GE.AND P6, PT, R250.reuse, R243, PT ;  /* 0x000000f3fa00720c */ /* 0x040fe80003fc6270 */
[----:B------:R-:W-:Y:S01]  /*c900*/  LDSM.16.M88.4 R184, [R232] ;  /* 0x00000000e8b8783b */ /* 0x000fe20000000200 */
[C---:B------:R-:W-:Y:S02]  /*c910*/  ISETP.GE.AND P5, PT, R250.reuse, R241, PT ;  /* 0x000000f1fa00720c */ /* 0x040fe40003fa6270 */
[C---:B------:R-:W-:Y:S02]  /*c920*/  ISETP.GE.OR P6, PT, R250.reuse, R242, !P6 ;  /* 0x000000f2fa00720c */ /* 0x040fe400077c6670 */
[----:B------:R-:W1:Y:S01]  /*c930*/  LDSM.16.M88.4 R188, [R231] ;  /* 0x00000000e7bc783b */ /* 0x000e620000000200 */
[----:B------:R-:W-:Y:S01]  /*c940*/  ISETP.GE.OR P5, PT, R250, R240, !P5 ;  /* 0x000000f0fa00720c */ /* 0x000fe20006fa6670 */
[C---:B------:R-:W-:Y:S03]  /*c950*/  VIADD R250, R3.reuse, 0x9 ;  /* 0x0000000903fa7836 */ /* 0x040fe60000000000 */
[----:B------:R-:W1:Y:S02]  /*c960*/  LDSM.16.M88.4 R192, [R223] ;  /* 0x00000000dfc0783b */ /* 0x000e640000000200 */
[C---:B------:R-:W-:Y:S02]  /*c970*/  ISETP.GE.AND P3, PT, R250.reuse, R243, PT ;  /* 0x000000f3fa00720c */ /* 0x040fe40003f66270 */
[CC--:B------:R-:W-:Y:S01]  /*c980*/  ISETP.GE.AND P1, PT, R250.reuse, R241.reuse, PT ;  /* 0x000000f1fa00720c */ /* 0x0c0fe20003f26270 */
[----:B------:R-:W1:Y:S01]  /*c990*/  LDSM.16.M88.4 R196, [R222] ;  /* 0x00000000dec4783b */ /* 0x000e620000000200 */
[C---:B--2---:R-:W-:Y:S03]  /*c9a0*/  HMMA.16816.F32.BF16 R4, R164.reuse, R168, RZ ;  /* 0x000000a8a404723c */ /* 0x044fe600000418ff */
[C---:B------:R-:W-:Y:S01]  /*c9b0*/  ISETP.GE.OR P3, PT, R250.reuse, R242, !P3 ;  /* 0x000000f2fa00720c */ /* 0x040fe20005f66670 */
[----:B------:R-:W2:Y:S01]  /*c9c0*/  LDSM.16.M88.4 R200, [R221] ;  /* 0x00000000ddc8783b */ /* 0x000ea20000000200 */
[-C--:B------:R-:W-:Y:S01]  /*c9d0*/  ISETP.GE.OR P1, PT, R250, R240.reuse, !P1 ;  /* 0x000000f0fa00720c */ /* 0x080fe20004f26670 */
[C---:B------:R-:W-:Y:S01]  /*c9e0*/  HMMA.16816.F32.BF16 R8, R164.reuse, R170, RZ ;  /* 0x000000aaa408723c */ /* 0x040fe200000418ff */
[C---:B------:R-:W-:Y:S02]  /*c9f0*/  VIADD R250, R3.reuse, 0x10 ;  /* 0x0000001003fa7836 */ /* 0x040fe40000000000 */
[----:B------:R-:W-:Y:S03]  /*ca00*/  LDSM.16.M88.4 R168, [R230] ;  /* 0x00000000e6a8783b */ /* 0x000fe60000000200 */
[C---:B---3--:R-:W-:Y:S02]  /*ca10*/  HMMA.16816.F32.BF16 R12, R164.reuse, R172, RZ ;  /* 0x000000aca40c723c */ /* 0x048fe400000418ff */
[----:B------:R-:W-:Y:S04]  /*ca20*/  LDSM.16.M88.4 R204, [R227+0x11000] ;  /* 0x01100000e3cc783b */ /* 0x000fe80000000200 */
[C---:B------:R-:W-:Y:S01]  /*ca30*/  HMMA.16816.F32.BF16 R16, R164.reuse, R174, RZ ;  /* 0x000000aea410723c */ /* 0x040fe200000418ff */
[----:B------:R-:W3:Y:S05]  /*ca40*/  LDSM.16.M88.4 R172, [R227+0x10000] ;  /* 0x01000000e3ac783b */ /* 0x000eea0000000200 */
[C---:B----4-:R-:W-:Y:S06]  /*ca50*/  HMMA.16816.F32.BF16 R20, R164.reuse, R176, RZ ;  /* 0x000000b0a414723c */ /* 0x050fec00000418ff */
[C---:B------:R-:W-:Y:S01]  /*ca60*/  HMMA.16816.F32.BF16 R24, R164.reuse, R178, RZ ;  /* 0x000000b2a418723c */ /* 0x040fe200000418ff */
[----:B------:R-:W4:Y:S05]  /*ca70*/  LDSM.16.M88.4 R176, [R227+0x10800] ;  /* 0x01080000e3b0783b */ /* 0x000f2a0000000200 */
[C---:B-----5:R-:W-:Y:S06]  /*ca80*/  HMMA.16816.F32.BF16 R28, R164.reuse, R180, RZ ;  /* 0x000000b4a41c723c */ /* 0x060fec00000418ff */
[----:B------:R-:W-:Y:S01]  /*ca90*/  HMMA.16816.F32.BF16 R32, R164, R182, RZ ;  /* 0x000000b6a420723c */ /* 0x000fe200000418ff */
[----:B------:R-:W5:Y:S05]  /*caa0*/  LDSM.16.M88.4 R164, [R227+0x11800] ;  /* 0x01180000e3a4783b */ /* 0x000f6a0000000200 */
[C---:B-1----:R-:W-:Y:S01]  /*cab0*/  HMMA.16816.F32.BF16 R4, R184.reuse, R188, R4 ;  /* 0x000000bcb804723c */ /* 0x042fe20000041804 */
[----:B------:R-:W-:Y:S05]  /*cac0*/  LDSM.16.M88.4 R180, [R229] ;  /* 0x00000000e5b4783b */ /* 0x000fea0000000200 */
[C---:B------:R-:W-:Y:S01]  /*cad0*/  HMMA.16816.F32.BF16 R8, R184.reuse, R190, R8 ;  /* 0x000000beb808723c */ /* 0x040fe20000041808 */
[----:B------:R-:W1:Y:S05]  /*cae0*/  LDSM.16.M88.4 R188, [R220] ;  /* 0x00000000dcbc783b */ /* 0x000e6a0000000200 */
[C---:B------:R-:W-:Y:S06]  /*caf0*/  HMMA.16816.F32.BF16 R12, R184.reuse, R192, R12 ;  /* 0x000000c0b80c723c */ /* 0x040fec000004180c */
[C---:B------:R-:W-:Y:S01]  /*cb00*/  HMMA.16816.F32.BF16 R16, R184.reuse, R194, R16 ;  /* 0x000000c2b810723c */ /* 0x040fe20000041810 */
[----:B------:R-:W1:Y:S05]  /*cb10*/  LDSM.16.M88.4 R192, [R220+0x800] ;  /* 0x00080000dcc0783b */ /* 0x000e6a0000000200 */
[C---:B------:R-:W-:Y:S06]  /*cb20*/  HMMA.16816.F32.BF16 R20, R184.reuse, R196, R20 ;  /* 0x000000c4b814723c */ /* 0x040fec0000041814 */
[C---:B------:R-:W-:Y:S01]  /*cb30*/  HMMA.16816.F32.BF16 R24, R184.reuse, R198, R24 ;  /* 0x000000c6b818723c */ /* 0x040fe20000041818 */
[----:B------:R-:W1:Y:S05]  /*cb40*/  LDSM.16.M88.4 R196, [R220+0x1000] ;  /* 0x00100000dcc4783b */ /* 0x000e6a0000000200 */
[C---:B--2---:R-:W-:Y:S06]  /*cb50*/  HMMA.16816.F32.BF16 R28, R184.reuse, R200, R28 ;  /* 0x000000c8b81c723c */ /* 0x044fec000004181c */
[----:B------:R-:W-:Y:S01]  /*cb60*/  HMMA.16816.F32.BF16 R32, R184, R202, R32 ;  /* 0x000000cab820723c */ /* 0x000fe20000041820 */
[----:B------:R-:W2:Y:S05]  /*cb70*/  LDSM.16.M88.4 R184, [R220+0x1800] ;  /* 0x00180000dcb8783b */ /* 0x000eaa0000000200 */
[C---:B---3--:R-:W-:Y:S01]  /*cb80*/  HMMA.16816.F32.BF16 R4, R168.reuse, R172, R4 ;  /* 0x000000aca804723c */ /* 0x048fe20000041804 */
[----:B------:R-:W-:Y:S05]  /*cb90*/  LDSM.16.M88.4 R200, [R233+0x12800] ;  /* 0x01280000e9c8783b */ /* 0x000fea0000000200 */
[C---:B------:R-:W-:Y:S01]  /*cba0*/  HMMA.16816.F32.BF16 R8, R168.reuse, R174, R8 ;  /* 0x000000aea808723c */ /* 0x040fe20000041808 */
[----:B------:R-:W-:Y:S05]  /*cbb0*/  LDSM.16.M88.4 R172, [R234+0x4000] ;  /* 0x00400000eaac783b */ /* 0x000fea0000000200 */
[C---:B----4-:R-:W-:Y:S06]  /*cbc0*/  HMMA.16816.F32.BF16 R12, R168.reuse, R176, R12 ;  /* 0x000000b0a80c723c */ /* 0x050fec000004180c */
[C---:B------:R-:W-:Y:S01]  /*cbd0*/  HMMA.16816.F32.BF16 R16, R168.reuse, R178, R16 ;  /* 0x000000b2a810723c */ /* 0x040fe20000041810 */
[----:B------:R-:W3:Y:S05]  /*cbe0*/  LDSM.16.M88.4 R176, [R233+0x12000] ;  /* 0x01200000e9b0783b */ /* 0x000eea0000000200 */
[C---:B------:R-:W-:Y:S06]  /*cbf0*/  HMMA.16816.F32.BF16 R20, R168.reuse, R204, R20 ;  /* 0x000000cca814723c */ /* 0x040fec0000041814 */
[C---:B------:R-:W-:Y:S01]  /*cc00*/  HMMA.16816.F32.BF16 R24, R168.reuse, R206, R24 ;  /* 0x000000cea818723c */ /* 0x040fe20000041818 */
[----:B------:R-:W4:Y:S05]  /*cc10*/  LDSM.16.M88.4 R204, [R233+0x13000] ;  /* 0x01300000e9cc783b */ /* 0x000f2a0000000200 */
[C---:B-----5:R-:W-:Y:S06]  /*cc20*/  HMMA.16816.F32.BF16 R28, R168.reuse, R164, R28 ;  /* 0x000000a4a81c723c */ /* 0x060fec000004181c */
[----:B------:R-:W-:Y:S01]  /*cc30*/  HMMA.16816.F32.BF16 R32, R168, R166, R32 ;  /* 0x000000a6a820723c */ /* 0x000fe20000041820 */
[----:B------:R-:W5:Y:S05]  /*cc40*/  LDSM.16.M88.4 R164, [R233+0x13800] ;  /* 0x01380000e9a4783b */ /* 0x000f6a0000000200 */
[C---:B-1----:R-:W-:Y:S01]  /*cc50*/  HMMA.16816.F32.BF16 R4, R180.reuse, R188, R4 ;  /* 0x000000bcb404723c */ /* 0x042fe20000041804 */
[----:B------:R-:W-:Y:S05]  /*cc60*/  LDSM.16.M88.4 R168, [R232+0x4000] ;  /* 0x00400000e8a8783b */ /* 0x000fea0000000200 */
[C---:B------:R-:W-:Y:S01]  /*cc70*/  HMMA.16816.F32.BF16 R8, R180.reuse, R190, R8 ;  /* 0x000000beb408723c */ /* 0x040fe20000041808 */
[----:B------:R-:W1:Y:S05]  /*cc80*/  LDSM.16.M88.4 R188, [R219] ;  /* 0x00000000dbbc783b */ /* 0x000e6a0000000200 */
[C---:B------:R-:W-:Y:S06]  /*cc90*/  HMMA.16816.F32.BF16 R12, R180.reuse, R192, R12 ;  /* 0x000000c0b40c723c */ /* 0x040fec000004180c */
[C---:B------:R-:W-:Y:S01]  /*cca0*/  HMMA.16816.F32.BF16 R16, R180.reuse, R194, R16 ;  /* 0x000000c2b410723c */ /* 0x040fe20000041810 */
[----:B------:R-:W1:Y:S05]  /*ccb0*/  LDSM.16.M88.4 R192, [R218] ;  /* 0x00000000dac0783b */ /* 0x000e6a0000000200 */
[C---:B------:R-:W-:Y:S06]  /*ccc0*/  HMMA.16816.F32.BF16 R20, R180.reuse, R196, R20 ;  /* 0x000000c4b414723c */ /* 0x040fec0000041814 */
[C---:B------:R-:W-:Y:S01]  /*ccd0*/  HMMA.16816.F32.BF16 R24, R180.reuse, R198, R24 ;  /* 0x000000c6b418723c */ /* 0x040fe20000041818 */
[----:B------:R-:W1:Y:S05]  /*cce0*/  LDSM.16.M88.4 R196, [R217] ;  /* 0x00000000d9c4783b */ /* 0x000e6a0000000200 */
[C---:B--2---:R-:W-:Y:S06]  /*ccf0*/  HMMA.16816.F32.BF16 R28, R180.reuse, R184, R28 ;  /* 0x000000b8b41c723c */ /* 0x044fec000004181c */
[----:B------:R-:W-:Y:S01]  /*cd00*/  HMMA.16816.F32.BF16 R32, R180, R186, R32 ;  /* 0x000000bab420723c */ /* 0x000fe20000041820 */
[----:B------:R-:W2:Y:S05]  /*cd10*/  LDSM.16.M88.4 R180, [R216] ;  /* 0x00000000d8b4783b */ /* 0x000eaa0000000200 */
[C---:B---3--:R-:W-:Y:S01]  /*cd20*/  HMMA.16816.F32.BF16 R4, R172.reuse, R176, R4 ;  /* 0x000000b0ac04723c */ /* 0x048fe20000041804 */
[----:B------:R-:W-:Y:S05]  /*cd30*/  LDSM.16.M88.4 R184, [R227+0x12000] ;  /* 0x01200000e3b8783b */ /* 0x000fea0000000200 */
        /* <DEDUP_REMOVED lines=14> */
[----:B------:R-:W1:Y:S05]  /*ce20*/  LDSM.16.M88.4 R188, [R220+0x2000] ;  /* 0x00200000dcbc783b */ /* 0x000e6a0000000200 */
        /* <DEDUP_REMOVED lines=105> */
[C---:B------:R-:W-:Y:S06]  /*d4c0*/  HMMA.16816.F32.BF16 R16, R172.reuse, R194, R16 ;  /* 0x000000c2ac10723c */ /* 0x040fec0000041810 */
[C---:B------:R-:W-:Y:S06]  /*d4d0*/  HMMA.16816.F32.BF16 R20, R172.reuse, R196, R20 ;  /* 0x000000c4ac14723c */ /* 0x040fec0000041814 */
[C---:B------:R-:W-:Y:S06]  /*d4e0*/  HMMA.16816.F32.BF16 R24, R172.reuse, R198, R24 ;  /* 0x000000c6ac18723c */ /* 0x040fec0000041818 */
[C---:B--2---:R-:W-:Y:S06]  /*d4f0*/  HMMA.16816.F32.BF16 R28, R172.reuse, R168, R28 ;  /* 0x000000a8ac1c723c */ /* 0x044fec000004181c */
[----:B------:R-:W-:Y:S01]  /*d500*/  HMMA.16816.F32.BF16 R32, R172, R170, R32 ;  /* 0x000000aaac20723c */ /* 0x000fe20000041820 */
[----:B------:R-:W2:Y:S05]  /*d510*/  LDSM.16.M88.4 R168, [R220+0x6800] ;  /* 0x00680000dca8783b */ /* 0x000eaa0000000200 */
[C---:B---3--:R-:W-:Y:S06]  /*d520*/  HMMA.16816.F32.BF16 R4, R180.reuse, R184, R4 ;  /* 0x000000b8b404723c */ /* 0x048fec0000041804 */
[C---:B------:R-:W-:Y:S06]  /*d530*/  HMMA.16816.F32.BF16 R8, R180.reuse, R186, R8 ;  /* 0x000000bab408723c */ /* 0x040fec0000041808 */
[C---:B------:R-:W-:Y:S06]  /*d540*/  HMMA.16816.F32.BF16 R12, R180.reuse, R200, R12 ;  /* 0x000000c8b40c723c */ /* 0x040fec000004180c */
[C---:B------:R-:W-:Y:S06]  /*d550*/  HMMA.16816.F32.BF16 R16, R180.reuse, R202, R16 ;  /* 0x000000cab410723c */ /* 0x040fec0000041810 */
[C---:B----4-:R-:W-:Y:S06]  /*d560*/  HMMA.16816.F32.BF16 R20, R180.reuse, R204, R20 ;  /* 0x000000ccb414723c */ /* 0x050fec0000041814 */
[C---:B------:R-:W-:Y:S06]  /*d570*/  HMMA.16816.F32.BF16 R24, R180.reuse, R206, R24 ;  /* 0x000000ceb418723c */ /* 0x040fec0000041818 */
[C---:B-----5:R-:W-:Y:S06]  /*d580*/  HMMA.16816.F32.BF16 R28, R180.reuse, R164, R28 ;  /* 0x000000a4b41c723c */ /* 0x060fec000004181c */
[----:B------:R-:W-:Y:S01]  /*d590*/  HMMA.16816.F32.BF16 R32, R180, R166, R32 ;  /* 0x000000a6b420723c */ /* 0x000fe20000041820 */
[----:B------:R-:W3:Y:S05]  /*d5a0*/  LDSM.16.M88.4 R164, [R220+0x7000] ;  /* 0x00700000dca4783b */ /* 0x000eea0000000200 */
[C---:B-1----:R-:W-:Y:S06]  /*d5b0*/  HMMA.16816.F32.BF16 R4, R176.reuse, R188, R4 ;  /* 0x000000bcb004723c */ /* 0x042fec0000041804 */
[C---:B------:R-:W-:Y:S06]  /*d5c0*/  HMMA.16816.F32.BF16 R8, R176.reuse, R190, R8 ;  /* 0x000000beb008723c */ /* 0x040fec0000041808 */
[C---:B--2---:R-:W-:Y:S06]  /*d5d0*/  HMMA.16816.F32.BF16 R12, R176.reuse, R168, R12 ;  /* 0x000000a8b00c723c */ /* 0x044fec000004180c */
[C---:B------:R-:W-:Y:S01]  /*d5e0*/  HMMA.16816.F32.BF16 R16, R176.reuse, R170, R16 ;  /* 0x000000aab010723c */ /* 0x040fe20000041810 */
[----:B------:R-:W1:Y:S01]  /*d5f0*/  LDSM.16.M88.4 R168, [R220+0x7800] ;  /* 0x00780000dca8783b */ /* 0x000e620000000200 */
        /* <DEDUP_REMOVED lines=8> */
[C---:B---3--:R-:W-:Y:S05]  /*d680*/  HMMA.16816.F32.BF16 R20, R176.reuse, R164, R20 ;  /* 0x000000a4b014723c */ /* 0x048fea0000041814 */
        /* <DEDUP_REMOVED lines=13> */
[C---:B-1----:R-:W-:Y:S03]  /*d760*/  HMMA.16816.F32.BF16 R28, R176.reuse, R168, R28 ;  /* 0x000000a8b01c723c */ /* 0x042fe6000004181c */
        /* <DEDUP_REMOVED lines=86> */
[----:B------:R-:W-:Y:S02]  /*dcd0*/  FMNMX.FTZ R250, R203, R250, !PT ;  /* 0x000000facbfa7209 */ /* 0x000fe40007810000 */
        /* <DEDUP_REMOVED lines=8> */
[----:B------:R-:W-:Y:S02]  /*dd60*/  FSEL R248, R30, -INF , !P3 ;  /* 0xff8000001ef87808 */ /* 0x000fe40005800000 */
[----:B------:R-:W-:Y:S02]  /*dd70*/  FMNMX.FTZ R6, R187, R6, !PT ;  /* 0x00000006bb067209 */ /* 0x000fe40007810000 */
[----:B------:R-:W-:Y:S01]  /*dd80*/  FMNMX.FTZ R11, R250, R11, !PT ;  /* 0x0000000bfa0b7209 */ /* 0x000fe20007810000 */
[----:B------:R-:W-:Y:S06]  /*dd90*/  @P1 BRA `(.L_x_491) ;  /* 0xffffffe400bc1947 */ /* 0x000fec000383ffff */
.L_x_490:
        /* <DEDUP_REMOVED lines=16> */
[----:B------:R-:W1:Y:S08]  /*dea0*/  SHFL.BFLY PT, R3, R6, 0x2, 0x1f ;  /* 0x0c401f0006037f89 */ /* 0x000e7000000e0000 */
[----:B------:R-:W-:Y:S01]  /*deb0*/  LDSM.16.MT88.4 R176, [R224+0x1c800] ;  /* 0x01c80000e0b0783b */ /* 0x000fe20000004200 */
[----:B--2---:R-:W-:Y:S07]  /*dec0*/  FMNMX.FTZ R11, R11, R4, !PT ;  /* 0x000000040b0b7209 */ /* 0x004fee0007810000 */
[----:B------:R-:W2:Y:S01]  /*ded0*/  SHFL.BFLY PT, R164, R11, 0x1, 0x1f ;  /* 0x0c201f000ba47f89 */ /* 0x000ea200000e0000 */
[----:B-1----:R-:W-:Y:S07]  /*dee0*/  FMNMX.FTZ R4, R6, R3, !PT ;  /* 0x0000000306047209 */ /* 0x002fee0007810000 */
[----:B------:R-:W1:Y:S01]  /*def0*/  SHFL.BFLY PT, R3, R4, 0x1, 0x1f ;  /* 0x0c201f0004037f89 */ /* 0x000e6200000e0000 */
[----:B--2---:R-:W-:Y:S04]  /*df00*/  FMNMX.FTZ R164, R11, R164, !PT ;  /* 0x000000a40ba47209 */ /* 0x004fe80007810000 */
[C---:B------:R-:W-:Y:S01]  /*df10*/  FSETP.NEU.FTZ.AND P1, PT, R164.reuse, -INF , PT ;  /* 0xff800000a400780b */ /* 0x040fe20003f3d000 */
[----:B------:R-:W-:Y:S05]  /*df20*/  FMUL.FTZ R183, R164, UR4 ;  /* 0x00000004a4b77c20 */ /* 0x000fea0008410000 */
[----:B------:R-:W-:Y:S05]  /*df30*/  FSEL R183, R183, RZ, P1 ;  /* 0x000000ffb7b77208 */ /* 0x000fea0000800000 */
[--C-:B------:R-:W-:Y:S01]  /*df40*/  FFMA.FTZ R188, R195, UR4, -R183.reuse ;  /* 0x00000004c3bc7c23 */ /* 0x100fe200080108b7 */
[--C-:B------:R-:W-:Y:S01]  /*df50*/  FFMA.FTZ R193, R190, UR4, -R183.reuse ;  /* 0x00000004bec17c23 */ /* 0x100fe200080108b7 */
[----:B-1----:R-:W-:Y:S01]  /*df60*/  FMNMX.FTZ R3, R4, R3, !PT ;  /* 0x0000000304037209 */ /* 0x002fe20007810000 */
[--C-:B------:R-:W-:Y:S01]  /*df70*/  FFMA.FTZ R190, R189, UR4, -R183.reuse ;  /* 0x00000004bdbe7c23 */ /* 0x100fe200080108b7 */
[--C-:B------:R-:W-:Y:S01]  /*df80*/  FFMA.FTZ R189, R191, UR4, -R183.reuse ;  /* 0x00000004bfbd7c23 */ /* 0x100fe200080108b7 */
[--C-:B------:R-:W-:Y:S01]  /*df90*/  FFMA.FTZ R186, R186, UR4, -R183.reuse ;  /* 0x00000004baba7c23 */ /* 0x100fe200080108b7 */
[C---:B------:R-:W-:Y:S01]  /*dfa0*/  FSETP.NEU.FTZ.AND P0, PT, R3.reuse, -INF , PT ;  /* 0xff8000000300780b */ /* 0x040fe20003f1d000 */
[----:B------:R-:W-:Y:S01]  /*dfb0*/  FMUL.FTZ R181, R3, UR4 ;  /* 0x0000000403b57c20 */ /* 0x000fe20008410000 */
        /* <DEDUP_REMOVED lines=17> */
[----:B------:R-:W-:Y:S01]  /*e0d0*/  MUFU.EX2 R189, R189 ;  /* 0x000000bd00bd7308 */ /* 0x000fe20000000800 */
        /* <DEDUP_REMOVED lines=8> */
[----:B------:R-:W2:Y:S01]  /*e160*/  MUFU.EX2 R188, R188 ;  /* 0x000000bc00bc7308 */ /* 0x000ea20000000800 */
[----:B-1----:R-:W-:Y:S01]  /*e170*/  F2FP.BF16.F32.PACK_AB R168, R190, R193 ;  /* 0x000000c1bea8723e */ /* 0x002fe200000010ff */
[--C-:B------:R-:W-:Y:S01]  /*e180*/  FFMA.FTZ R198, R198, UR4, -R181.reuse ;  /* 0x00000004c6c67c23 */ /* 0x100fe200080108b5 */
[----:B------:R-:W-:Y:S01]  /*e190*/  FFMA.FTZ R203, R203, UR4, -R181 ;  /* 0x00000004cbcb7c23 */ /* 0x000fe200080108b5 */
[--C-:B------:R-:W-:Y:S01]  /*e1a0*/  FFMA.FTZ R207, R207, UR4, -R183.reuse ;  /* 0x00000004cfcf7c23 */ /* 0x100fe200080108b7 */
[----:B------:R-:W-:Y:S01]  /*e1b0*/  FFMA.FTZ R200, R200, UR4, -R183 ;  /* 0x00000004c8c87c23 */ /* 0x000fe200080108b7 */
[--C-:B------:R-:W-:Y:S01]  /*e1c0*/  FFMA.FTZ R206, R206, UR4, -R181.reuse ;  /* 0x00000004cece7c23 */ /* 0x100fe200080108b5 */
[----:B------:R-:W-:Y:S03]  /*e1d0*/  FFMA.FTZ R202, R202, UR4, -R181 ;  /* 0x00000004caca7c23 */ /* 0x000fe600080108b5 */
[----:B------:R-:W-:Y:S01]  /*e1e0*/  MUFU.EX2 R195, R195 ;  /* 0x000000c300c37308 */ /* 0x000fe20000000800 */
[--C-:B------:R-:W-:Y:S01]  /*e1f0*/  FFMA.FTZ R252, R252, UR4, -R183.reuse ;  /* 0x00000004fcfc7c23 */ /* 0x100fe200080108b7 */
[--C-:B------:R-:W-:Y:S01]  /*e200*/  FFMA.FTZ R251, R251, UR4, -R183.reuse ;  /* 0x00000004fbfb7c23 */ /* 0x100fe200080108b7 */
[----:B------:R-:W-:Y:S01]  /*e210*/  FFMA.FTZ R183, R250, UR4, -R183 ;  /* 0x00000004fab77c23 */ /* 0x000fe200080108b7 */
[----:B------:R-:W-:Y:S01]  /*e220*/  FFMA.FTZ R248, R248, UR4, -R181 ;  /* 0x00000004f8f87c23 */ /* 0x000fe200080108b5 */
[----:B------:R-:W-:Y:S05]  /*e230*/  PLOP3.LUT P0, PT, PT, PT, UP0, 0x80, 0x0 ;  /* 0x000000000000781c */ /* 0x000fea0003f0f008 */
        /* <DEDUP_REMOVED lines=27> */
[----:B------:R-:W2:Y:S01]  /*e3f0*/  LDSM.16.MT88.4 R152, [R228+0x1a000] ;  /* 0x01a00000e498783b */ /* 0x000ea20000004200 */
        /* <DEDUP_REMOVED lines=10> */
[----:B------:R-:W3:Y:S01]  /*e4a0*/  MUFU.EX2 R197, R197 ;  /* 0x000000c500c57308 */ /* 0x000ee20000000800 */
[----:B------:R-:W-:Y:S01]  /*e4b0*/  FMUL.FTZ R23, R0, R147 ;  /* 0x0000009300177220 */ /* 0x000fe20000410000 */
[C---:B------:R-:W-:Y:S01]  /*e4c0*/  FMUL.FTZ R24, R2.reuse, R140 ;  /* 0x0000008c02187220 */ /* 0x040fe20000410000 */
[C---:B------:R-:W-:Y:S01]  /*e4d0*/  FMUL.FTZ R25, R2.reuse, R141 ;  /* 0x0000008d02197220 */ /* 0x040fe20000410000 */
[C---:B------:R-:W-:Y:S03]  /*e4e0*/  HMMA.16816.F32.BF16 R16, R168.reuse, R26, R16 ;  /* 0x0000001aa810723c */ /* 0x040fe60000041810 */
[----:B------:R-:W4:Y:S01]  /*e4f0*/  LDSM.16.MT88.4 R144, [R226+0x1a000] ;  /* 0x01a00000e290783b */ /* 0x000f220000004200 */
[----:B------:R-:W-:Y:S01]  /*e500*/  FMUL.FTZ R29, R2, R137 ;  /* 0x00000089021d7220 */ /* 0x000fe20000410000 */
[C---:B------:R-:W-:Y:S01]  /*e510*/  FMUL.FTZ R30, R0.reuse, R138 ;  /* 0x0000008a001e7220 */ /* 0x040fe20000410000 */
[C---:B------:R-:W-:Y:S01]  /*e520*/  HMMA.16816.F32.BF16 R20, R168.reuse, R32, R20 ;  /* 0x00000020a814723c */ /* 0x040fe20000041814 */
[----:B------:R-:W-:Y:S04]  /*e530*/  MUFU.EX2 R194, R194 ;  /* 0x000000c200c27308 */ /* 0x000fe80000000800 */
[C---:B------:R-:W-:Y:S01]  /*e540*/  FMUL.FTZ R26, R0.reuse, R142 ;  /* 0x0000008e001a7220 */ /* 0x040fe20000410000 */
[C---:B------:R-:W-:Y:S01]  /*e550*/  FMUL.FTZ R27, R0.reuse, R143 ;  /* 0x0000008f001b7220 */ /* 0x040fe20000410000 */
[----:B------:R-:W-:Y:S01]  /*e560*/  FMUL.FTZ R31, R0, R139 ;  /* 0x0000008b001f7220 */ /* 0x000fe20000410000 */
[----:B------:R-:W-:Y:S03]  /*e570*/  LDSM.16.MT88.4 R140, [R228+0x1c000] ;  /* 0x01c00000e48c783b */ /* 0x000fe60000004200 */
[----:B------:R-:W5:Y:S01]  /*e580*/  MUFU.EX2 R199, R199 ;  /* 0x000000c700c77308 */ /* 0x000f620000000800 */
[C---:B------:R-:W-:Y:S01]  /*e590*/  FMUL.FTZ R32, R2.reuse, R132 ;  /* 0x0000008402207220 */ /* 0x040fe20000410000 */
[C---:B------:R-:W-:Y:S01]  /*e5a0*/  FMUL.FTZ R33, R2.reuse, R133 ;  /* 0x0000008502217220 */ /* 0x040fe20000410000 */
[C---:B------:R-:W-:Y:S02]  /*e5b0*/  HMMA.16816.F32.BF16 R24, R168.reuse, R34, R24 ;  /* 0x00000022a818723c */ /* 0x040fe40000041818 */
[----:B------:R-:W3:Y:S01]  /*e5c0*/  LDSM.16.MT88.4 R136, [R225+0x1a000] ;  /* 0x01a00000e188783b */ /* 0x000ee20000004200 */
        /* <DEDUP_REMOVED lines=9> */
[----:B------:R-:W5:Y:S01]  /*e660*/  MUFU.EX2 R201, R201 ;  /* 0x000000c900c97308 */ /* 0x000f620000000800 */
[C---:B------:R-:W-:Y:S01]  /*e670*/  FMUL.FTZ R40, R2.reuse, R40 ;  /* 0x0000002802287220 */ /* 0x040fe20000410000 */
[----:B------:R-:W-:Y:S01]  /*e680*/  FMUL.FTZ R41, R2, R41 ;  /* 0x0000002902297220 */ /* 0x000fe20000410000 */
[C---:B------:R-:W-:Y:S03]  /*e690*/  HMMA.16816.F32.BF16 R32, R168.reuse, R162, R32 ;  /* 0x000000a2a820723c */ /* 0x040fe60000041820 */
[C---:B------:R-:W-:Y:S01]  /*e6a0*/  FMUL.FTZ R42, R0.reuse, R42 ;  /* 0x0000002a002a7220 */ /* 0x040fe20000410000 */
[----:B------:R-:W-:Y:S01]  /*e6b0*/  FMUL.FTZ R43, R0, R43 ;  /* 0x0000002b002b7220 */ /* 0x000fe20000410000 */
[----:B------:R-:W-:Y:S01]  /*e6c0*/  LDSM.16.MT88.4 R160, [R226+0x1a800] ;  /* 0x01a80000e2a0783b */ /* 0x000fe20000004200 */
[C---:B--2---:R-:W-:Y:S01]  /*e6d0*/  HMMA.16816.F32.BF16 R36, R168.reuse, R152, R36 ;  /* 0x00000098a824723c */ /* 0x044fe20000041824 */
[----:B------:R-:W-:Y:S04]  /*e6e0*/  MUFU.EX2 R198, R198 ;  /* 0x000000c600c67308 */ /* 0x000fe80000000800 */
[C---:B------:R-:W-:Y:S01]  /*e6f0*/  FMUL.FTZ R44, R2.reuse, R44 ;  /* 0x0000002c022c7220 */ /* 0x040fe20000410000 */
[C---:B------:R-:W-:Y:S01]  /*e700*/  HMMA.16816.F32.BF16 R40, R168.reuse, R154, R40 ;  /* 0x0000009aa828723c */ /* 0x040fe20000041828 */
[----:B------:R-:W-:Y:S04]  /*e710*/  LDSM.16.MT88.4 R152, [R224+0x18800] ;  /* 0x01880000e098783b */ /* 0x000fe80000004200 */
[----:B------:R-:W2:Y:S01]  /*e720*/  MUFU.EX2 R203, R203 ;  /* 0x000000cb00cb7308 */ /* 0x000ea20000000800 */
[----:B------:R-:W-:Y:S01]  /*e730*/  FMUL.FTZ R45, R2, R45 ;  /* 0x0000002d022d7220 */ /* 0x000fe20000410000 */
[C---:B------:R-:W-:Y:S01]  /*e740*/  FMUL.FTZ R46, R0.reuse, R46 ;  /* 0x0000002e002e7220 */ /* 0x040fe20000410000 */
[----:B------:R-:W-:Y:S03]  /*e750*/  FMUL.FTZ R47, R0, R47 ;  /* 0x0000002f002f7220 */ /* 0x000fe60000410000 */
[C---:B------:R-:W-:Y:S01]  /*e760*/  FMUL.FTZ R48, R2.reuse, R48 ;  /* 0x0000003002307220 */ /* 0x040fe20000410000 */
[----:B------:R-:W-:Y:S01]  /*e770*/  FMUL.FTZ R49, R2, R49 ;  /* 0x0000003102317220 */ /* 0x000fe20000410000 */
[C---:B------:R-:W-:Y:S01]  /*e780*/  FMUL.FTZ R50, R0.reuse, R50 ;  /* 0x0000003200327220 */ /* 0x040fe20000410000 */
[----:B------:R-:W-:Y:S01]  /*e790*/  FMUL.FTZ R51, R0, R51 ;  /* 0x0000003300337220 */ /* 0x000fe20000410000 */
[C---:B----4-:R-:W-:Y:S01]  /*e7a0*/  HMMA.16816.F32.BF16 R44, R168.reuse, R144, R44 ;  /* 0x00000090a82c723c */ /* 0x050fe2000004182c */
[----:B------:R-:W-:Y:S02]  /*e7b0*/  MUFU.EX2 R204, R204 ;  /* 0x000000cc00cc7308 */ /* 0x000fe40000000800 */
[C---:B------:R-:W-:Y:S01]  /*e7c0*/  FMUL.FTZ R52, R2.reuse, R52 ;  /* 0x0000003402347220 */ /* 0x040fe20000410000 */
[----:B------:R-:W-:Y:S01]  /*e7d0*/  FMUL.FTZ R53, R2, R53 ;  /* 0x0000003502357220 */ /* 0x000fe20000410000 */
[C---:B------:R-:W-:Y:S01]  /*e7e0*/  FMUL.FTZ R54, R0.reuse, R54 ;  /* 0x0000003600367220 */ /* 0x040fe20000410000 */
[C---:B------:R-:W-:Y:S01]  /*e7f0*/  HMMA.16816.F32.BF16 R48, R168.reuse, R146, R48 ;  /* 0x00000092a830723c */ /* 0x040fe20000041830 */
[----:B------:R-:W4:Y:S04]  /*e800*/  LDSM.16.MT88.4 R144, [R226+0x1c000] ;  /* 0x01c00000e290783b */ /* 0x000f280000004200 */
[----:B------:R-:W-:Y:S01]  /*e810*/  MUFU.EX2 R205, R205 ;  /* 0x000000cd00cd7308 */ /* 0x000fe20000000800 */
[----:B------:R-:W-:Y:S01]  /*e820*/  FMUL.FTZ R55, R0, R55 ;  /* 0x0000003700377220 */ /* 0x000fe20000410000 */
[C---:B------:R-:W-:Y:S01]  /*e830*/  FMUL.FTZ R56, R2.reuse, R56 ;  /* 0x0000003802387220 */ /* 0x040fe20000410000 */
[----:B------:R-:W-:Y:S03]  /*e840*/  FMUL.FTZ R57, R2, R57 ;  /* 0x0000003902397220 */ /* 0x000fe60000410000 */
[C---:B------:R-:W-:Y:S01]  /*e850*/  FMUL.FTZ R58, R0.reuse, R58 ;  /* 0x0000003a003a7220 */ /* 0x040fe20000410000 */
[----:B------:R-:W-:Y:S01]  /*e860*/  FMUL.FTZ R59, R0, R59 ;  /* 0x0000003b003b7220 */ /* 0x000fe20000410000 */
[C---:B---3--:R-:W-:Y:S02]  /*e870*/  HMMA.16816.F32.BF16 R52, R168.reuse, R136, R52 ;  /* 0x00000088a834723c */ /* 0x048fe40000041834 */
        /* <DEDUP_REMOVED lines=18> */
[----:B------:R-:W5:Y:S05]  /*e9a0*/  LDSM.16.MT88.4 R132, [R224+0x1c000] ;  /* 0x01c00000e084783b */ /* 0x000f6a0000004200 */
        /* <DEDUP_REMOVED lines=85> */
[C---:B--2---:R-:W-:Y:S03]  /*ef00*/  HMMA.16816.F32.BF16 R124, R168.reuse, R140, R124 ;  /* 0x0000008ca87c723c */ /* 0x044fe6000004187c */
        /* <DEDUP_REMOVED lines=9> */
[----:B------:R-:W4:Y:S02]  /*efa0*/  LDSM.16.MT88.4 R168, [R224+0x1a800] ;  /* 0x01a80000e0a8783b */ /* 0x000f240000004200 */
[----:B------:R-:W-:Y:S01]  /*efb0*/  MOV R2, R3 ;  /* 0x0000000300027202 */ /* 0x000fe20000000f00 */
[----:B------:R-:W-:Y:S02]  /*efc0*/  FADD.FTZ R195, R167, R195 ;  /* 0x000000c3a7c37221 */ /* 0x000fe40000010000 */
        /* <DEDUP_REMOVED lines=29> */
[C---:B----4-:R-:W-:Y:S06]  /*f1a0*/  HMMA.16816.F32.BF16 R60, R132.reuse, R168, R60 ;  /* 0x000000a8843c723c */ /* 0x050fec000004183c */
[C---:B------:R-:W-:Y:S01]  /*f1b0*/  HMMA.16816.F32.BF16 R64, R132.reuse, R170, R64 ;  /* 0x000000aa8440723c */ /* 0x040fe20000041840 */
[----:B------:R-:W-:Y:S05]  /*f1c0*/  LDSM.16.MT88.4 R168, [R226+0x1b000] ;  /* 0x01b00000e2a8783b */ /* 0x000fea0000004200 */
[C---:B------:R-:W-:Y:S06]  /*f1d0*/  HMMA.16816.F32.BF16 R68, R132.reuse, R172, R68 ;  /* 0x000000ac8444723c */ /* 0x040fec0000041844 */
[C---:B------:R-:W-:Y:S01]  /*f1e0*/  HMMA.16816.F32.BF16 R72, R132.reuse, R174, R72 ;  /* 0x000000ae8448723c */ /* 0x040fe20000041848 */
[----:B------:R-:W-:Y:S05]  /*f1f0*/  LDSM.16.MT88.4 R172, [R225+0x1b000] ;  /* 0x01b00000e1ac783b */ /* 0x000fea0000004200 */
[C---:B---3--:R-:W-:Y:S06]  /*f200*/  HMMA.16816.F32.BF16 R76, R132.reuse, R136, R76 ;  /* 0x00000088844c723c */ /* 0x048fec000004184c */
        /* <DEDUP_REMOVED lines=158> */
.L_x_488:
        /* <DEDUP_REMOVED lines=11> */
[----:B------:R-:W1:Y:S04]  /*fca0*/  SHFL.BFLY PT, R9, R2, 0x1, 0x1f ;  /* 0x0c201f0002097f89 */ /* 0x000e6800000e0000 */
        /* <DEDUP_REMOVED lines=128> */
[----:B------:R-:W-:Y:S01]  /*104b0*/  F2FP.BF16.F32.PACK_AB R152, R153, R152 ;  /* 0x000000989998723e */ /* 0x000fe200000010ff */
[----:B------:R1:W-:Y:S01]  /*104c0*/  STS [R5], R160 ;  /* 0x000000a005007388 */ /* 0x0003e20000000800 */
[----:B------:R-:W-:Y:S01]  /*104d0*/  F2FP.BF16.F32.PACK_AB R154, R155, R154 ;  /* 0x0000009a9b9a723e */ /* 0x000fe200000010ff */
[----:B------:R-:W-:Y:S01]  /*104e0*/  @UP0 ULDC.64 UR4, c[0x0][0x298] ;  /* 0x0000a60000040ab9 */ /* 0x000fe20000000a00 */
[----:B------:R-:W-:Y:S01]  /*104f0*/  IADD3 R13, R5, R6, RZ ;  /* 0x00000006050d7210 */ /* 0x000fe20007ffe0ff */
[----:B------:R1:W-:Y:S01]  /*10500*/  STS [R5+0x400], R162 ;  /* 0x000400a205007388 */ /* 0x0003e20000000800 */
[----:B------:R-:W-:Y:S01]  /*10510*/  F2FP.BF16.F32.PACK_AB R148, R149, R148 ;  /* 0x000000949594723e */ /* 0x000fe200000010ff */
[----:B------:R-:W-:Y:S01]  /*10520*/  @UP0 UIMAD.WIDE.U32 UR8, UR14, UR4, URZ ;  /* 0x000000040e0802a5 */ /* 0x000fe2000f8e003f */
        /* <DEDUP_REMOVED lines=124> */
.L_x_492:
        /* <DEDUP_REMOVED lines=23> */
.L_x_493:
        /* <DEDUP_REMOVED lines=122> */
.L_x_495:
[----:B------:R-:W-:Y:S05]  /*11600*/  BSYNC B0 ;  /* 0x0000000000007941 */ /* 0x000fea0003800000 */
.L_x_494:
        /* <DEDUP_REMOVED lines=32> */
.L_x_497:
[----:B------:R-:W-:Y:S05]  /*11810*/  BSYNC B0 ;  /* 0x0000000000007941 */ /* 0x000fea0003800000 */
.L_x_496:
        /* <DEDUP_REMOVED lines=22> */
.L_x_499:
[----:B------:R-:W-:Y:S05]  /*11980*/  BSYNC B0 ;  /* 0x0000000000007941 */ /* 0x000fea0003800000 */
.L_x_498:
        /* <DEDUP_REMOVED lines=22> */
.L_x_501:
[----:B------:R-:W-:Y:S05]  /*11af0*/  BSYNC B0 ;  /* 0x0000000000007941 */ /* 0x000fea0003800000 */
.L_x_500:
        /* <DEDUP_REMOVED lines=21> */
.L_x_502:
        /* <DEDUP_REMOVED lines=11> */
.L_x_2396:


//--------------------- .text._ZN5flash16flash_fwd_kernelI23Flash_fwd_kernel_traitsILi256ELi128ELi64ELi8ELb0ELb0EN7cutlass10bfloat16_tE19Flash_kernel_traitsILi256ELi128ELi64ELi8ES3_EELb0ELb0ELb1ELb0ELb0ELb0ELb0ELb0EEEvNS_16Flash_fwd_paramsE --------------------------
	.section	.text._ZN5flash16flash_fwd_kernelI23Flash_fwd_kernel_traitsILi256ELi128ELi64ELi8ELb0ELb0EN7cutlass10bfloat16_tE19Flash_kernel_traitsILi256ELi128ELi64ELi8ES3_EELb0ELb0ELb1ELb0ELb0ELb0ELb0ELb0EEEvNS_16Flash_fwd_paramsE,"ax",@progbits
	.align	128
        .global         _ZN5flash16flash_fwd_kernelI23Flash_fwd_kernel_traitsILi256ELi128ELi64ELi8ELb0ELb0EN7cutlass10bfloat16_tE19Flash_kernel_traitsILi256ELi128ELi64ELi8ES3_EELb0ELb0ELb1ELb0ELb0ELb0ELb0ELb0EEEvNS_16Flash_fwd_paramsE
        .type           _ZN5flash16flash_fwd_kernelI23Flash_fwd_kernel_traitsILi256ELi128ELi64ELi8ELb0ELb0EN7cutlass10bfloat16_tE19Flash_kernel_traitsILi256ELi128ELi64ELi8ES3_EELb0ELb0ELb1ELb0ELb0ELb0ELb0ELb0EEEvNS_16Flash_fwd_paramsE,@function
        .size           _ZN5flash16flash_fwd_kernelI23Flash_fwd_kernel_traitsILi256ELi128ELi64ELi8ELb0ELb0EN7cutlass10bfloat16_tE19Flash_kernel_traitsILi256ELi128ELi64ELi8ES3_EELb0ELb0ELb1ELb0ELb0ELb0ELb0ELb0EEEvNS_16Flash_fwd_paramsE,(.L_x_2397 - _ZN5flash16flash_fwd_kernelI23Flash_fwd_kernel_traitsILi256ELi128ELi64ELi8ELb0ELb0EN7cutlass10bfloat16_tE19Flash_kernel_traitsILi256ELi128ELi64ELi8ES3_EELb0ELb0ELb1ELb0ELb0ELb0ELb0ELb0EEEvNS_16Flash_fwd_paramsE)
        .other          _ZN5flash16flash_fwd_kernelI23Flash_fwd_kernel_traitsILi256ELi128ELi64ELi8ELb0ELb0EN7cutlass10bfloat16_tE19Flash_kernel_traitsILi256ELi128ELi64ELi8ES3_EELb0ELb0ELb1ELb0ELb0ELb0ELb0ELb0EEEvNS_16Flash_fwd_paramsE,@"STO_CUDA_ENTRY STV_DEFAULT"
_ZN5flash16flash_fwd_kernelI23Flash_fwd_kernel_traitsILi256ELi128ELi64ELi8ELb0ELb0EN7cutlass10bfloat16_tE19Flash_kernel_traitsILi256ELi128ELi64ELi8ES3_EELb0ELb0ELb1ELb0ELb0ELb0ELb0ELb0EEEvNS_16Flash_fwd_paramsE:
.text._ZN5flash16flash_fwd_kernelI23Flash_fwd_kernel_traitsILi256ELi128ELi64ELi8ELb0ELb0EN7cutlass10bfloat16_tE19Flash_kernel_traitsILi256ELi128ELi64ELi8ES3_EELb0ELb0ELb1ELb0ELb0ELb0ELb0ELb0EEEvNS_16Flash_fwd_paramsE:
        /* <DEDUP_REMOVED lines=55> */
.L_x_503:
[----:B------:R-:W-:Y:S01]  /*0370*/  ULDC UR8, c[0x0][0x2c8] ;  /* 0x0000b20000087ab9 */ /* 0x000fe20000000800 */
.L_x_504:
        /* <DEDUP_REMOVED lines=20> */
[----:B------:R-:W-:Y:S01]  /*04c0*/  @!UP2 UIADD3 UR32, UR4, UR8, -UR6 ;  /* 0x000000080420a290 */ /* 0x000fe2000fffe806 */
[----:B------:R-:W1:Y:S01]  /*04d0*/  S2R R6, SR_TID.X ;  /* 0x0000000000067919 */ /* 0x000e620000002100 */
        /* <DEDUP_REMOVED lines=22> */
[----:B-1----:R-:W-:Y:S05]  /*0640*/  @P0 BRA `(.L_x_505) ;  /* 0x0000000c00500947 */ /* 0x002fea0003800000 */
        /* <DEDUP_REMOVED lines=19> */
[----:B------:R-:W-:Y:S01]  /*0780*/  IMAD.SHL.U32 R9, R6, 0x8, RZ ;  /* 0x0000000806097824 */ /* 0x000fe200078e00ff */
[----:B------:R-:W-:Y:S01]  /*0790*/  @!UP1 UIMAD UR6, UR12, UR4, URZ ;  /* 0x000000040c0692a4 */ /* 0x000fe2000f8e023f */
[--C-:B------:R-:W-:Y:S01]  /*07a0*/  SHF.R.S32.HI R17, RZ, 0x1f, R16.reuse ;  /* 0x0000001fff117819 */ /* 0x100fe20000011410 */
[----:B------:R-:W-:Y:S01]  /*07b0*/  ULDC.U8 UR11, c[0x0][0x3d8] ;  /* 0x0000f600000b7ab9 */ /* 0x000fe20000000000 */
[----:B------:R-:W-:Y:S01]  /*07c0*/  @!UP1 UIMAD.WIDE.U32 UR20, UR9, UR4, URZ ;  /* 0x00000004091492a5 */ /* 0x000fe2000f8e003f */
[----:B------:R-:W-:Y:S01]  /*07d0*/  VIADD R5, R16, 0x20 ;  /* 0x0000002010057836 */ /* 0x000fe20000000000 */
[----:B------:R-:W-:Y:S01]  /*07e0*/  UISETP.NE.AND UP3, UPT, UR11, URZ, UPT ;  /* 0x0000003f0b00728c */ /* 0x000fe2000bf65270 */
[----:B------:R-:W-:Y:S01]  /*07f0*/  ISETP.NE.AND P3, PT, R6, RZ, PT ;  /* 0x000000ff0600720c */ /* 0x000fe20003f65270 */
[----:B------:R-:W-:Y:S01]  /*0800*/  UISETP.NE.AND UP0, UPT, UR11, URZ, !UP2 ;  /* 0x0000003f0b00728c */ /* 0x000fe2000d705270 */
[----:B------:R-:W-:Y:S01]  /*0810*/  IMAD.WIDE R14, R14, 0x80, R16 ;  /* 0x000000800e0e7825 */ /* 0x000fe200078e0210 */
[----:B------:R-:W-:Y:S01]  /*0820*/  UISETP.NE.OR UP3, UPT, UR8, URZ, !UP3 ;  /* 0x0000003f0800728c */ /* 0x000fe2000df65670 */
[----:B------:R-:W-:Y:S01]  /*0830*/  IADD3 R4, R16, 0x40, RZ ;  /* 0x0000004010047810 */ /* 0x000fe20007ffe0ff */
[----:B------:R-:W-:Y:S01]  /*0840*/  @!UP1 UIMAD UR6, UR9, UR5, UR6 ;  /* 0x00000005090692a4 */ /* 0x000fe2000f8e0206 */
[C---:B------:R-:W-:Y:S01]  /*0850*/  VIADD R8, R9.reuse, 0x40 ;  /* 0x0000004009087836 */ /* 0x040fe20000000000 */
[----:B------:R-:W-:Y:S01]  /*0860*/  USHF.R.S32.HI UR12, URZ, 0x1f, UR15 ;  /* 0x0000001f3f0c7899 */ /* 0x000fe2000801140f */
[C---:B------:R-:W-:Y:S01]  /*0870*/  VIADD R7, R9.reuse, 0x80 ;  /* 0x0000008009077836 */ /* 0x040fe20000000000 */
[----:B------:R-:W-:Y:S01]  /*0880*/  @UP2 ULDC.64 UR4, c[0x0][0x2c0] ;  /* 0x0000b00000042ab9 */ /* 0x000fe20000000a00 */
[----:B------:R-:W-:Y:S01]  /*0890*/  @!UP2 ULDC UR8, c[0x0][0x2c4] ;  /* 0x0000b1000008aab9 */ /* 0x000fe20000000800 */
[----:B------:R-:W-:Y:S01]  /*08a0*/  @UP2 UIMAD UR13, UR5, UR4, URZ ;  /* 0x00000004050d22a4 */ /* 0x000fe2000f8e023f */
[----:B------:R-:W-:Y:S01]  /*08b0*/  IADD3 R6, R9, 0xc0, RZ ;  /* 0x000000c009067810 */ /* 0x000fe20007ffe0ff */
[----:B------:R-:W-:Y:S01]  /*08c0*/  @UP0 ULDC UR8, c[0x0][0x2e4] ;  /* 0x0000b90000080ab9 */ /* 0x000fe20000000800 */
[----:B------:R-:W-:Y:S01]  /*08d0*/  ULDC.64 UR4, c[0x0][0x2a0] ;  /* 0x0000a80000047ab9 */ /* 0x000fe20000000a00 */
[----:B------:R-:W-:Y:S01]  /*08e0*/  @UP2 UMOV UR11, 0x1 ;  /* 0x00000001000b2882 */ /* 0x000fe20000000000 */
[----:B------:R-:W-:Y:S01]  /*08f0*/  UIMAD UR12, UR12, UR4, URZ ;  /* 0x000000040c0c72a4 */ /* 0x000fe2000f8e023f */
[----:B------:R-:W-:Y:S01]  /*0900*/  IMAD.U32 R10, RZ, RZ, UR4 ;  /* 0x00000004ff0a7e24 */ /* 0x000fe2000f8e00ff */
[----:B------:R-:W-:Y:S01]  /*0910*/  @UP1 UMOV UR14, UR10 ;  /* 0x0000000a000e1c82 */ /* 0x000fe20008000000 */
[----:B------:R-:W-:Y:S01]  /*0920*/  @!UP2 ULDC UR4, c[0x0][0x270] ;  /* 0x00009c000004aab9 */ /* 0x000fe20000000800 */
[----:B------:R-:W-:Y:S01]  /*0930*/  @!UP3 ULDC UR10, c[0x0][0x2c4] ;  /* 0x0000b100000abab9 */ /* 0x000fe20000000800 */
[----:B------:R-:W-:-:S02]  /*0940*/  @!UP2 UIMAD UR11, UR8, UR4, URZ ;  /* 0x00000004080ba2a4 */ /* 0x000fc4000f8e023f */
[----:B------:R-:W-:Y:S02]  /*0950*/  @!UP3 UIMAD UR10, UR9, UR10, URZ ;  /* 0x0000000a090ab2a4 */ /* 0x000fe4000f8e023f */
[----:B------:R-:W-:Y:S02]  /*0960*/  UIMAD UR11, UR9, UR11, URZ ;  /* 0x0000000b090b72a4 */ /* 0x000fe4000f8e023f */
[----:B------:R-:W-:Y:S01]  /*0970*/  @!UP1 UIADD3 UR7, UR21, UR6, URZ ;  /* 0x0000000615079290 */ /* 0x000fe2000fffe03f */
        /* <DEDUP_REMOVED lines=39> */
.L_x_507:
[----:B------:R-:W-:Y:S05]  /*0bf0*/  BSYNC B0 ;  /* 0x0000000000007941 */ /* 0x000fea0003800000 */
.L_x_506:
        /* <DEDUP_REMOVED lines=25> */
.L_x_509:
[----:B------:R-:W-:Y:S05]  /*0d90*/  BSYNC B0 ;  /* 0x0000000000007941 */ /* 0x000fea0003800000 */
.L_x_508:
        /* <DEDUP_REMOVED lines=24> */
.L_x_511:
[----:B------:R-:W-:Y:S05]  /*0f20*/  BSYNC B0 ;  /* 0x0000000000007941 */ /* 0x000fea0003800000 */
.L_x_510:
        /* <DEDUP_REMOVED lines=26> */
.L_x_513:
[----:B------:R-:W-:Y:S05]  /*10d0*/  BSYNC B0 ;  /* 0x0000000000007941 */ /* 0x000fea0003800000 */
.L_x_512:
        /* <DEDUP_REMOVED lines=10> */
.L_x_515:
[----:B------:R-:W-:Y:S05]  /*1180*/  BSYNC B0 ;  /* 0x0000000000007941 */ /* 0x000fea0003800000 */
.L_x_514:
[----:B------:R-:W-:Y:S04]  /*1190*/  BSSY B0, `(.L_x_516) ;  /* 0x000000a000007945 */ /* 0x000fe80003800000 */
[----:B------:R-:W-:Y:S05]  /*11a0*/  @P5 BRA `(.L_x_517) ;  /* 0x0000000000205947 */ /* 0x000fea0003800000 */
[----:B-1----:R-:W-:Y:S01]  /*11b0*/  IMAD R0, R5, UR12, RZ ;  /* 0x0000000c05007c24 */ /* 0x002fe2000f8e02ff */
[----:B------:R-:W-:-:S04]  /*11c0*/  ULDC.64 UR4, c[0x0][0x2b0] ;  /* 0x0000ac0000047ab9 */ /* 0x000fc80000000a00 */
[----:B------:R-:W-:-:S04]  /*11d0*/  IADD3 R2, P0, R0, UR6, RZ ;  /* 0x0000000600027c10 */ /* 0x000fc8000ff1e0ff */
[----:B------:R-:W-:Y:S02]  /*11e0*/  LEA.HI.X.SX32 R0, R0, UR22, 0x1, P0 ;  /* 0x0000001600007c11 */ /* 0x000fe400080f0eff */
[----:B------:R-:W-:-:S04]  /*11f0*/  LEA R6, P0, R2, UR4, 0x2 ;  /* 0x0000000402067c11 */ /* 0x000fc8000f8010ff */
[----:B------:R-:W-:Y:S01]  /*1200*/  LEA.HI.X R7, R2, UR5, R0, 0x2, P0 ;  /* 0x0000000502077c11 */ /* 0x000fe200080f1400 */
[----:B------:R-:W-:-:S05]  /*1210*/  IMAD.MOV.U32 R0, RZ, RZ, 0x7f800000 ;  /* 0x7f800000ff007424 */ /* 0x000fca00078e00ff */
[----:B------:R1:W-:Y:S03]  /*1220*/  STG.E desc[UR30][R6.64], R0 ;  /* 0x0000000006007986 */ /* 0x0003e6000c10191e */
.L_x_517:
[----:B------:R-:W-:Y:S05]  /*1230*/  BSYNC B0 ;  /* 0x0000000000007941 */ /* 0x000fea0003800000 */
.L_x_516:
        /* <DEDUP_REMOVED lines=10> */
.L_x_519:
[----:B------:R-:W-:Y:S05]  /*12e0*/  BSYNC B0 ;  /* 0x0000000000007941 */ /* 0x000fea0003800000 */
.L_x_518:
[----:B------:R-:W-:Y:S05]  /*12f0*/  @P3 EXIT ;  /* 0x000000000000394d */ /* 0x000fea0003800000 */
[----:B-1----:R-:W-:Y:S01]  /*1300*/  IMAD R0, R3, UR12, RZ ;  /* 0x0000000c03007c24 */ /* 0x002fe2000f8e02ff */
[----:B------:R-:W-:-:S04]  /*1310*/  ULDC.64 UR4, c[0x0][0x2b0] ;  /* 0x0000ac0000047ab9 */ /* 0x000fc80000000a00 */
[----:B------:R-:W-:-:S04]  /*1320*/  IADD3 R2, P0, R0, UR6, RZ ;  /* 0x0000000600027c10 */ /* 0x000fc8000ff1e0ff */
[----:B------:R-:W-:Y:S02]  /*1330*/  LEA.HI.X.SX32 R0, R0, UR22, 0x1, P0 ;  /* 0x0000001600007c11 */ /* 0x000fe400080f0eff */
[----:B------:R-:W-:-:S04]  /*1340*/  LEA R4, P0, R2, UR4, 0x2 ;  /* 0x0000000402047c11 */ /* 0x000fc8000f8010ff */
[----:B------:R-:W-:Y:S01]  /*1350*/  LEA.HI.X R5, R2, UR5, R0, 0x2, P0 ;  /* 0x0000000502057c11 */ /* 0x000fe200080f1400 */
[----:B------:R-:W-:-:S05]  /*1360*/  IMAD.MOV.U32 R0, RZ, RZ, 0x7f800000 ;  /* 0x7f800000ff007424 */ /* 0x000fca00078e00ff */
[----:B------:R-:W-:Y:S01]  /*1370*/  STG.E desc[UR30][R4.64], R0 ;  /* 0x0000000004007986 */ /* 0x000fe2000c10191e */
[----:B------:R-:W-:Y:S05]  /*1380*/  EXIT ;  /* 0x000000000000794d */ /* 0x000fea0003800000 */
.L_x_505:
        /* <DEDUP_REMOVED lines=31> */
.L_x_520:
[----:B------:R-:W-:Y:S01]  /*1580*/  ULDC UR4, c[0x0][0x278] ;  /* 0x00009e0000047ab9 */ /* 0x000fe20000000800 */
[----:B------:R-:W1:Y:S01]  /*1590*/  S2R R2, SR_CTAID.Z ;  /* 0x0000000000027919 */ /* 0x000e620000002700 */
[----:B------:R-:W-:Y:S01]  /*15a0*/  IMAD.U32 R0, RZ, RZ, UR4 ;  /* 0x00000004ff007e24 */ /* 0x000fe2000f8e00ff */
[----:B------:R-:W-:Y:S01]  /*15b0*/  UMOV UR20, URZ ;  /* 0x0000003f00147c82 */ /* 0x000fe20008000000 */
[----:B------:R-:W-:Y:S01]  /*15c0*/  SHF.R.S32.HI R88, RZ, 0x1f, R6 ;  /* 0x0000001fff587819 */ /* 0x000fe20000011406 */
[----:B------:R-:W-:Y:S02]  /*15d0*/  @UP0 UIADD3 UR7, UR6, UR7, URZ ;  /* 0x0000000706070290 */ /* 0x000fe4000fffe03f */
[----:B------:R-:W-:Y:S02]  /*15e0*/  IABS R0, R0 ;  /* 0x0000000000007213 */ /* 0x000fe40000000000 */
[----:B------:R-:W-:Y:S02]  /*15f0*/  LEA.HI R20, R88, R6, RZ, 0x3 ;  /* 0x0000000658147211 */ /* 0x000fe400078f18ff */
[----:B------:R-:W-:-:S02]  /*1600*/  R2UR UR10, R0 ;  /* 0x00000000000a72ca */ /* 0x000fc400000e0000 */
[----:B------:R-:W-:Y:S02]  /*1610*/  SHF.R.S32.HI R232, RZ, 0x3, R20 ;  /* 0x00000003ffe87819 */ /* 0x000fe40000011414 */
[----:B------:R-:W-:-:S03]  /*1620*/  LOP3.LUT R20, R20, 0xfffffff8, RZ, 0xc0, !PT ;  /* 0xfffffff814147812 */ /* 0x000fc600078ec0ff */
        /* <DEDUP_REMOVED lines=15> */
[----:B------:R-:W-:-:S12]  /*1720*/  VIADD R0, R232, 0x40 ;  /* 0x00000040e8007836 */ /* 0x000fd80000000000 */
[----:B------:R-:W-:-:S04]  /*1730*/  UIADD3 UR11, URZ, -UR21, URZ ;  /* 0x800000153f0b7290 */ /* 0x000fc8000fffe03f */
[----:B------:R-:W-:-:S04]  /*1740*/  UIMAD UR11, UR11, UR10, URZ ;  /* 0x0000000a0b0b72a4 */ /* 0x000fc8000f8e023f */
[----:B------:R-:W-:-:S07]  /*1750*/  UIMAD.WIDE.U32 UR20, UR21, UR11, UR20 ;  /* 0x0000000b151472a5 */ /* 0x000fce000f8e0014 */
[----:B------:R-:W-:Y:S02]  /*1760*/  UMOV UR11, UR21 ;  /* 0x00000015000b7c82 */ /* 0x000fe40008000000 */
[----:B------:R-:W-:Y:S02]  /*1770*/  UIMAD.WIDE.U32 UR20, UR11, UR5, URZ ;  /* 0x000000050b1472a5 */ /* 0x000fe4000f8e003f */
[----:B------:R-:W-:Y:S02]  /*1780*/  USHF.R.S32.HI UR20, URZ, 0x1f, UR15 ;  /* 0x0000001f3f147899 */ /* 0x000fe4000801140f */
[----:B------:R-:W-:-:S04]  /*1790*/  UIADD3 UR11, -UR21, URZ, URZ ;  /* 0x0000003f150b7290 */ /* 0x000fc8000fffe13f */
[----:B------:R-:W-:Y:S02]  /*17a0*/  UIMAD UR11, UR10, UR11, UR5 ;  /* 0x0000000b0a0b72a4 */ /* 0x000fe4000f8e0205 */
[----:B------:R-:W-:Y:S02]  /*17b0*/  UIADD3 UR5, -UR29, UR19, URZ ;  /* 0x000000131d057290 */ /* 0x000fe4000fffe13f */
[----:B------:R-:W-:-:S04]  /*17c0*/  UISETP.GT.U32.AND UP1, UPT, UR10, UR11, UPT ;  /* 0x0000000b0a00728c */ /* 0x000fc8000bf24070 */
[----:B------:R-:W-:Y:S01]  /*17d0*/  ISETP.GE.AND P4, PT, R0, UR5, PT ;  /* 0x0000000500007c0c */ /* 0x000fe2000bf86270 */
[----:B------:R-:W-:-:S05]  /*17e0*/  VIADD R0, R232, 0x60 ;  /* 0x00000060e8007836 */ /* 0x000fca0000000000 */
[----:B------:R-:W-:Y:S01]  /*17f0*/  ISETP.GE.AND P5, PT, R0, UR5, PT ;  /* 0x0000000500007c0c */ /* 0x000fe2000bfa6270 */
[----:B------:R-:W-:Y:S01]  /*1800*/  @!UP1 UIADD3 UR11, UR11, -UR10, URZ ;  /* 0x8000000a0b0b9290 */ /* 0x000fe2000fffe03f */
[----:B------:R-:W-:Y:S01]  /*1810*/  LEA.HI R0, R88, R6, RZ, 0x6 ;  /* 0x0000000658007211 */ /* 0x000fe200078f30ff */
[----:B------:R-:W-:Y:S02]  /*1820*/  @!UP1 UIADD3 UR21, UR21, 0x1, URZ ;  /* 0x0000000115159890 */ /* 0x000fe4000fffe03f */
[----:B------:R-:W-:Y:S02]  /*1830*/  UISETP.GE.U32.AND UP2, UPT, UR11, UR10, UPT ;  /* 0x0000000a0b00728c */ /* 0x000fe4000bf46070 */
[----:B------:R-:W-:-:S04]  /*1840*/  ULOP3.LUT UR10, UR15, UR4, URZ, 0x3c, !UPT ;  /* 0x000000040f0a7292 */ /* 0x000fc8000f8e3c3f */
[----:B------:R-:W-:-:S03]  /*1850*/  UISETP.GE.AND UP1, UPT, UR10, URZ, UPT ;  /* 0x0000003f0a00728c */ /* 0x000fc6000bf26270 */
[----:B------:R-:W-:Y:S02]  /*1860*/  @UP0 ULDC.64 UR10, c[0x0][0x250] ;  /* 0x00009400000a0ab9 */ /* 0x000fe40000000a00 */
[----:B------:R-:W-:Y:S02]  /*1870*/  @UP2 UIADD3 UR21, UR21, 0x1, URZ ;  /* 0x0000000115152890 */ /* 0x000fe4000fffe03f */
[----:B------:R-:W-:Y:S02]  /*1880*/  UISETP.NE.AND UP2, UPT, UR4, URZ, UPT ;  /* 0x0000003f0400728c */ /* 0x000fe4000bf45270 */
[----:B------:R-:W-:Y:S02]  /*1890*/  @UP0 UIMAD.WIDE.U32 UR36, UR7, UR10, URZ ;  /* 0x0000000a072402a5 */ /* 0x000fe4000f8e003f */
[----:B------:R-:W-:Y:S02]  /*18a0*/  @!UP1 UIADD3 UR21, -UR21, URZ, URZ ;  /* 0x0000003f15159290 */ /* 0x000fe4000fffe13f */
[----:B------:R-:W-:-:S03]  /*18b0*/  @UP0 UIMAD UR7, UR7, UR11, URZ ;  /* 0x0000000b070702a4 */ /* 0x000fc6000f8e023f */
[----:B------:R-:W-:Y:S01]  /*18c0*/  @UP0 UMOV UR28, UR36 ;  /* 0x00000024001c0c82 */ /* 0x000fe20008000000 */
[----:B------:R-:W-:Y:S02]  /*18d0*/  @UP0 UIADD3 UR27, UR37, UR7, URZ ;  /* 0x00000007251b0290 */ /* 0x000fe4000fffe03f */
        /* <DEDUP_REMOVED lines=16> */
.L_x_521:
[----:B------:R-:W1:Y:S01]  /*19e0*/  S2UR UR4, SR_CgaCtaId ;  /* 0x00000000000479c3 */ /* 0x000e620000008800 */
[----:B------:R-:W-:Y:S01]  /*19f0*/  IADD3 R2, P0, R14, UR34, RZ ;  /* 0x000000220e027c10 */ /* 0x000fe2000ff1e0ff */
[----:B------:R-:W-:Y:S01]  /*1a00*/  ULDC.64 UR6, c[0x0][0x258] ;  /* 0x0000960000067ab9 */ /* 0x000fe20000000a00 */
[----:B------:R-:W-:Y:S01]  /*1a10*/  IMAD.SHL.U32 R0, R0, 0x8, RZ ;  /* 0x0000000800007824 */ /* 0x000fe200078e00ff */
[----:B------:R-:W-:Y:S01]  /*1a20*/  UMOV UR35, 0x400 ;  /* 0x0000040000237882 */ /* 0x000fe20000000000 */
[----:B------:R-:W-:Y:S01]  /*1a30*/  IMAD.U32 R16, RZ, RZ, UR6 ;  /* 0x00000006ff107e24 */ /* 0x000fe2000f8e00ff */
[----:B------:R-:W-:Y:S01]  /*1a40*/  IADD3.X R3, R15, UR8, RZ, P0, !PT ;  /* 0x000000080f037c10 */ /* 0x000fe200087fe4ff */
[----:B------:R-:W-:Y:S01]  /*1a50*/  UIMAD UR6, UR20, UR6, URZ ;  /* 0x00000006140672a4 */ /* 0x000fe2000f8e023f */
[----:B------:R-:W-:Y:S01]  /*1a60*/  ISETP.GE.AND P0, PT, R232, UR5, PT ;  /* 0x00000005e8007c0c */ /* 0x000fe2000bf06270 */
[----:B------:R-:W-:Y:S01]  /*1a70*/  ULDC.64 UR8, c[0x0][0x260] ;  /* 0x0000980000087ab9 */ /* 0x000fe20000000a00 */
[----:B------:R-:W-:Y:S01]  /*1a80*/  UIADD3 UR20, UR22, -0x1, URZ ;  /* 0xffffffff16147890 */ /* 0x000fe2000fffe03f */
[----:B------:R-:W-:Y:S01]  /*1a90*/  IMAD.WIDE.U32 R16, R16, UR15, R2 ;  /* 0x0000000f10107c25 */ /* 0x000fe2000f8e0002 */
[----:B------:R-:W-:Y:S01]  /*1aa0*/  UIMAD UR15, UR15, UR7, UR6 ;  /* 0x000000070f0f72a4 */ /* 0x000fe2000f8e0206 */
[----:B------:R-:W-:Y:S01]  /*1ab0*/  MOV R10, UR18 ;  /* 0x00000012000a7c02 */ /* 0x000fe20008000f00 */
[----:B------:R-:W-:Y:S01]  /*1ac0*/  UIMAD UR34, UR14, UR8, URZ ;  /* 0x000000080e2272a4 */ /* 0x000fe2000f8e023f */
[----:B------:R-:W-:Y:S01]  /*1ad0*/  SHF.R.S32.HI R233, RZ, 0x1f, R232 ;  /* 0x0000001fffe97819 */ /* 0x000fe200000114e8 */
[----:B------:R-:W-:Y:S01]  /*1ae0*/  ULDC.64 UR6, c[0x0][0x268] ;  /* 0x00009a0000067ab9 */ /* 0x000fe20000000a00 */
[----:B------:R-:W-:Y:S01]  /*1af0*/  LOP3.LUT R230, R230, 0xfffffe00, R0, 0xf8, !PT ;  /* 0xfffffe00e6e67812 */ /* 0x000fe200078ef800 */
[----:B------:R-:W-:Y:S01]  /*1b00*/  UIMAD UR14, UR14, UR6, URZ ;  /* 0x000000060e0e72a4 */ /* 0x000fe2000f8e023f */
[----:B------:R-:W-:Y:S01]  /*1b10*/  VIADD R19, R17, UR15 ;  /* 0x0000000f11137c36 */ /* 0x000fe20008000000 */
[----:B------:R-:W-:Y:S01]  /*1b20*/  UIMAD UR9, UR21, UR9, UR34 ;  /* 0x00000009150972a4 */ /* 0x000fe2000f8e0222 */
[----:B------:R-:W-:Y:S01]  /*1b30*/  BSSY B0, `(.L_x_522) ;  /* 0x000003c000007945 */ /* 0x000fe20003800000 */
[----:B------:R-:W-:Y:S01]  /*1b40*/  UIMAD UR33, UR20, -0x40, UR32 ;  /* 0xffffffc0142178a4 */ /* 0x000fe2000f8e0220 */
[----:B------:R-:W-:Y:S01]  /*1b50*/  LEA.HI R7, R88, R6, RZ, 0x4 ;  /* 0x0000000658077211 */ /* 0x000fe200078f20ff */
[----:B-1----:R-:W-:Y:S01]  /*1b60*/  ULEA UR4, UR4, UR35, 0x18 ;  /* 0x0000002304047291 */ /* 0x002fe2000f8ec03f */
[----:B------:R-:W-:Y:S01]  /*1b70*/  VIADD R0, R232, 0x20 ;  /* 0x00000020e8007836 */ /* 0x000fe20000000000 */
[----:B------:R-:W-:Y:S01]  /*1b80*/  UIMAD UR34, UR21, UR7, UR14 ;  /* 0x00000007152272a4 */ /* 0x000fe2000f8e020e */
[C---:B------:R-:W-:Y:S01]  /*1b90*/  IADD3 R229, R14.reuse, 0x40, RZ ;  /* 0x000000400ee57810 */ /* 0x040fe20007ffe0ff */
[C---:B------:R-:W-:Y:S01]  /*1ba0*/  VIADD R228, R14.reuse, 0x80 ;  /* 0x000000800ee47836 */ /* 0x040fe20000000000 */
[----:B------:R-:W-:Y:S01]  /*1bb0*/  IADD3 R223, R14, 0xc0, RZ ;  /* 0x000000c00edf7810 */ /* 0x000fe20007ffe0ff */
[----:B------:R-:W-:Y:S01]  /*1bc0*/  IMAD.WIDE R10, R10, 0x80, R232 ;  /* 0x000000800a0a7825 */ /* 0x000fe200078e02e8 */
[----:B------:R-:W-:-:S02]  /*1bd0*/  MOV R12, UR6 ;  /* 0x00000006000c7c02 */ /* 0x000fc40008000f00 */
[----:B------:R-:W-:Y:S01]  /*1be0*/  LEA R230, R230, UR4, 0x1 ;  /* 0x00000004e6e67c11 */ /* 0x000fe2000f8e08ff */
[----:B------:R-:W-:Y:S02]  /*1bf0*/  IMAD R22, R233, UR12, RZ ;  /* 0x0000000ce9167c24 */ /* 0x000fe4000f8e02ff */
        /* <DEDUP_REMOVED lines=47> */
.L_x_523:
[----:B------:R-:W-:Y:S05]  /*1ef0*/  BSYNC B0 ;  /* 0x0000000000007941 */ /* 0x000fea0003800000 */
.L_x_522:
[----:B------:R-:W-:Y:S01]  /*1f00*/  ISETP.GE.AND P2, PT, R0, UR5, PT ;  /* 0x0000000500007c0c */ /* 0x000fe2000bf46270 */
[----:B------:R-:W-:Y:S01]  /*1f10*/  IMAD R22, R232, UR13, R22 ;  /* 0x0000000de8167c24 */ /* 0x000fe2000f8e0216 */
[C---:B------:R-:W-:Y:S01]  /*1f20*/  ISETP.GE.AND P0, PT, R0.reuse, UR33, PT ;  /* 0x0000002100007c0c */ /* 0x040fe2000bf06270 */
[----:B------:R-:W-:Y:S01]  /*1f30*/  BSSY B0, `(.L_x_524) ;  /* 0x0000036000007945 */ /* 0x000fe20003800000 */
[----:B------:R-:W-:Y:S02]  /*1f40*/  ISETP.GE.AND P6, PT, R0, UR33, PT ;  /* 0x0000002100007c0c */ /* 0x000fe4000bfc6270 */
[----:B------:R-:W-:Y:S02]  /*1f50*/  LOP3.LUT R0, R7, 0xfffffff0, RZ, 0xc0, !PT ;  /* 0xfffffff007007812 */ /* 0x000fe400078ec0ff */
[----:B------:R-:W-:-:S03]  /*1f60*/  IADD3 R234, P1, R26, UR26, RZ ;  /* 0x0000001a1aea7c10 */ /* 0x000fc6000ff3e0ff */
[----:B------:R-:W-:Y:S01]  /*1f70*/  IMAD.IADD R0, R6, 0x1, -R0 ;  /* 0x0000000106007824 */ /* 0x000fe200078e0a00 */
[----:B------:R-:W-:Y:S01]  /*1f80*/  IADD3.X R235, R27, UR25, R22, P1, !PT ;  /* 0x000000191beb7c10 */ /* 0x000fe20008ffe416 */
[----:B------:R-:W-:Y:S08]  /*1f90*/  @P2 BRA `(.L_x_525) ;  /* 0x0000000000bc2947 */ /* 0x000ff00003800000 */
[----:B------:R-:W-:Y:S01]  /*1fa0*/  ULDC UR8, c[0x0][0x2d0] ;  /* 0x0000b40000087ab9 */ /* 0x000fe20000000800 */
[----:B--2---:R-:W-:Y:S01]  /*1fb0*/  IADD3 R4, P2, R10, 0x20, RZ ;  /* 0x000000200a047810 */ /* 0x004fe20007f5e0ff */
        /* <DEDUP_REMOVED lines=8> */
[----:B-1----:R-:W1:Y:S01]  /*2040*/  @!P1 LDC.64 R2, c[0x0][0x210] ;  /* 0x00008400ff029b82 */ /* 0x002e620000000a00 */
[----:B------:R-:W-:Y:S01]  /*2050*/  IMAD R5, R4, UR7, R5 ;  /* 0x0000000704057c24 */ /* 0x000fe2000f8e0205 */
[----:B------:R3:W-:Y:S03]  /*2060*/  @P1 STS.128 [R230+0x1000], RZ ;  /* 0x001000ffe6001388 */ /* 0x0007e60000000c00 */
[----:B------:R-:W-:-:S03]  /*2070*/  IMAD.IADD R8, R23, 0x1, R5 ;  /* 0x0000000117087824 */ /* 0x000fc600078e0205 */
[----:B------:R-:W2:Y:S01]  /*2080*/  @!P3 LDC.64 R4, c[0x0][0x210] ;  /* 0x00008400ff04bb82 */ /* 0x000ea20000000a00 */
[----:B-1----:R-:W-:-:S04]  /*2090*/  @!P1 LEA R24, P2, R22, R2, 0x1 ;  /* 0x0000000216189211 */ /* 0x002fc800078408ff */
[----:B------:R-:W-:Y:S02]  /*20a0*/  @!P1 LEA.HI.X R25, R22, R3, R8, 0x1, P2 ;  /* 0x0000000316199211 */ /* 0x000fe400010f0c08 */
[----:B------:R-:W-:-:S03]  /*20b0*/  ISETP.GE.AND P2, PT, R228, UR8, PT ;  /* 0x00000008e4007c0c */ /* 0x000fc6000bf46270 */
[----:B------:R-:W-:Y:S01]  /*20c0*/  @!PT LDS RZ, [RZ] ;  /* 0x00000000fffff984 */ /* 0x000fe20000000800 */
[----:B------:R-:W-:Y:S01]  /*20d0*/  @!PT LDS RZ, [RZ] ;  /* 0x00000000fffff984 */ /* 0x000fe20000000800 */
[----:B------:R-:W-:Y:S01]  /*20e0*/  @!PT LDS RZ, [RZ] ;  /* 0x00000000fffff984 */ /* 0x000fe20000000800 */
[----:B------:R3:W-:Y:S01]  /*20f0*/  @!P1 LDGSTS.E.BYPASS.LTC128B.128 [R230+0x1000], desc[UR30][R24.64] ;  /* 0x0100000018e69fae */ /* 0x0007e2000b901d5e */
[----:B--2---:R-:W-:-:S03]  /*2100*/  @!P3 LEA R4, P1, R22, R4, 0x1 ;  /* 0x000000041604b211 */ /* 0x004fc600078208ff */
[----:B------:R3:W-:Y:S01]  /*2110*/  @P3 STS.128 [R230+0x5000], RZ ;  /* 0x005000ffe6003388 */ /* 0x0007e20000000c00 */
[----:B------:R-:W-:-:S05]  /*2120*/  @!P3 LEA.HI.X R5, R22, R5, R8, 0x1, P1 ;  /* 0x000000051605b211 */ /* 0x000fca00008f0c08 */
[----:B------:R-:W1:Y:S01]  /*2130*/  @!P2 LDC.64 R2, c[0x0][0x210] ;  /* 0x00008400ff02ab82 */ /* 0x000e620000000a00 */
[----:B------:R-:W-:Y:S01]  /*2140*/  @!PT LDS RZ, [RZ] ;  /* 0x00000000fffff984 */ /* 0x000fe20000000800 */
[----:B------:R-:W-:Y:S01]  /*2150*/  @!PT LDS RZ, [RZ] ;  /* 0x00000000fffff984 */ /* 0x000fe20000000800 */
[----:B------:R-:W-:Y:S01]  /*2160*/  @!PT LDS RZ, [RZ] ;  /* 0x00000000fffff984 */ /* 0x000fe20000000800 */
[----:B------:R3:W-:Y:S04]  /*2170*/  @!P3 LDGSTS.E.BYPASS.LTC128B.128 [R230+0x5000], desc[UR30][R4.64+0x80] ;  /* 0x0500008004e6bfae */ /* 0x0007e8000b901d5e */
[----:B------:R3:W-:Y:S01]  /*2180*/  @P2 STS.128 [R230+0x9000], RZ ;  /* 0x009000ffe6002388 */ /* 0x0007e20000000c00 */
[----:B-1----:R-:W-:-:S04]  /*2190*/  @!P2 LEA R2, P1, R22, R2, 0x1 ;  /* 0x000000021602a211 */ /* 0x002fc800078208ff */
        /* <DEDUP_REMOVED lines=15> */
.L_x_525:
[----:B------:R-:W-:Y:S05]  /*2290*/  BSYNC B0 ;  /* 0x0000000000007941 */ /* 0x000fea0003800000 */
.L_x_524:
[----:B------:R-:W-:Y:S04]  /*22a0*/  BSSY B0, `(.L_x_526) ;  /* 0x0000031000007945 */ /* 0x000fe80003800000 */
[----:B------:R-:W-:Y:S05]  /*22b0*/  @P4 BRA `(.L_x_527) ;  /* 0x0000000000bc4947 */ /* 0x000fea0003800000 */
[----:B------:R-:W-:Y:S01]  /*22c0*/  ULDC UR8, c[0x0][0x2d0] ;  /* 0x0000b40000087ab9 */ /* 0x000fe20000000800 */
[----:B------:R-:W-:Y:S01]  /*22d0*/  IADD3 R22, P1, R10, 0x40, RZ ;  /* 0x000000400a167810 */ /* 0x000fe20007f3e0ff */
[----:B------:R-:W-:Y:S01]  /*22e0*/  ULDC.64 UR6, c[0x0][0x240] ;  /* 0x0000900000067ab9 */ /* 0x000fe20000000a00 */
[----:B------:R-:W-:Y:S01]  /*22f0*/  ISETP.GE.AND P2, PT, R14, UR8, PT ;  /* 0x000000080e007c0c */ /* 0x000fe2000bf46270 */
[----:B---3--:R-:W-:Y:S01]  /*2300*/  IMAD.MOV.U32 R24, RZ, RZ, R16 ;  /* 0x000000ffff187224 */ /* 0x008fe200078e0010 */
        /* <DEDUP_REMOVED lines=10> */
[----:B------:R-:W5:Y:S08]  /*23b0*/  @!P4 LDC.64 R4, c[0x0][0x210] ;  /* 0x00008400ff04cb82 */ /* 0x000f700000000a00 */
[----:B-1--4-:R-:W1:Y:S01]  /*23c0*/  @!P3 LDC.64 R2, c[0x0][0x210] ;  /* 0x00008400ff02bb82 */ /* 0x012e620000000a00 */
[----:B--2---:R-:W-:-:S04]  /*23d0*/  @!P2 LEA R8, P1, R24, R8, 0x1 ;  /* 0x000000081808a211 */ /* 0x004fc800078208ff */
        /* <DEDUP_REMOVED lines=8> */
[----:B------:R-:W-:Y:S02]  /*2460*/  ISETP.GE.AND P1, PT, R223, UR8, PT ;  /* 0x00000008df007c0c */ /* 0x000fe4000bf26270 */
[C---:B-1----:R-:W-:Y:S01]  /*2470*/  @!P3 LEA R2, P2, R24.reuse, R2, 0x1 ;  /* 0x000000021802b211 */ /* 0x042fe200078408ff */
        /* <DEDUP_REMOVED lines=19> */
.L_x_527:
[----:B------:R-:W-:Y:S05]  /*25b0*/  BSYNC B0 ;  /* 0x0000000000007941 */ /* 0x000fea0003800000 */
.L_x_526:
        /* <DEDUP_REMOVED lines=48> */
.L_x_529:
[----:B------:R-:W-:Y:S05]  /*28c0*/  BSYNC B0 ;  /* 0x0000000000007941 */ /* 0x000fea0003800000 */
.L_x_528:
[----:B------:R-:W-:Y:S01]  /*28d0*/  USHF.L.U32 UR37, UR12, 0x6, URZ ;  /* 0x000000060c257899 */ /* 0x000fe2000800063f */
[----:B------:R-:W-:Y:S01]  /*28e0*/  IMAD.WIDE.U32 R234, R13, UR21, R234 ;  /* 0x000000150dea7c25 */ /* 0x000fe2000f8e00ea */
[----:B------:R-:W-:Y:S01]  /*28f0*/  USHF.L.U64.HI UR36, UR12, 0x6, UR13 ;  /* 0x000000060c247899 */ /* 0x000fe2000801020d */
[----:B------:R-:W-:Y:S01]  /*2900*/  ISETP.GE.AND P1, PT, R232, UR33, PT ;  /* 0x00000021e8007c0c */ /* 0x000fe2000bf26270 */
[----:B------:R-:W-:Y:S01]  /*2910*/  USHF.R.S32.HI UR38, URZ, 0x1f, UR20 ;  /* 0x0000001f3f267899 */ /* 0x000fe20008011414 */
[----:B--23--:R-:W-:Y:S01]  /*2920*/  SHF.R.S32.HI R4, RZ, 0x1f, R0 ;  /* 0x0000001fff047819 */ /* 0x00cfe20000011400 */
[----:B------:R-:W-:Y:S01]  /*2930*/  UIMAD UR6, UR36, UR20, URZ ;  /* 0x00000014240672a4 */ /* 0x000fe2000f8e023f */
[----:B------:R-:W-:Y:S01]  /*2940*/  VIADD R241, R235, UR9 ;  /* 0x00000009ebf17c36 */ /* 0x000fe20008000000 */
[----:B------:R-:W-:Y:S01]  /*2950*/  SHF.R.S32.HI R18, RZ, 0x4, R7 ;  /* 0x00000004ff127819 */ /* 0x000fe20000011407 */
[----:B------:R-:W-:Y:S01]  /*2960*/  IMAD.U32 R5, RZ, RZ, UR37 ;  /* 0x00000025ff057e24 */ /* 0x000fe2000f8e00ff */
[----:B------:R-:W-:Y:S01]  /*2970*/  UIMAD UR6, UR38, UR37, UR6 ;  /* 0x00000025260672a4 */ /* 0x000fe2000f8e0206 */
[----:B------:R-:W-:Y:S01]  /*2980*/  IMAD.MOV.U32 R240, RZ, RZ, R234 ;  /* 0x000000fffff07224 */ /* 0x000fe200078e00ea */
[----:B------:R-:W-:Y:S01]  /*2990*/  LEA.HI R4, R4, R0, RZ, 0x3 ;  /* 0x0000000004047211 */ /* 0x000fe200078f18ff */
[----:B------:R-:W-:Y:S01]  /*29a0*/  BSSY B0, `(.L_x_530) ;  /* 0x000002e000007945 */ /* 0x000fe20003800000 */
[----:B------:R-:W-:Y:S01]  /*29b0*/  LEA.HI R21, R7, R18, RZ, 0x1 ;  /* 0x0000001207157211 */ /* 0x000fe200078f08ff */
[----:B------:R-:W-:Y:S01]  /*29c0*/  IMAD.WIDE.U32 R16, R5, UR20, R240 ;  /* 0x0000001405107c25 */ /* 0x000fe2000f8e00f0 */
[----:B-1--4-:R-:W-:-:S03]  /*29d0*/  LOP3.LUT R2, R4, 0xfffffff8, RZ, 0xc0, !PT ;  /* 0xfffffff804027812 */ /* 0x012fc600078ec0ff */
[----:B------:R-:W-:Y:S01]  /*29e0*/  IMAD.SHL.U32 R19, R20, 0x40, RZ ;  /* 0x0000004014137824 */ /* 0x000fe200078e00ff */
[----:B------:R-:W-:Y:S02]  /*29f0*/  IADD3 R7, R17, UR6, RZ ;  /* 0x0000000611077c10 */ /* 0x000fe4000fffe0ff */
[----:B------:R-:W-:Y:S01]  /*2a00*/  IADD3 R0, R0, -R2, RZ ;  /* 0x8000000200007210 */ /* 0x000fe20007ffe0ff */
[----:B------:R-:W-:Y:S06]  /*2a10*/  @P1 BRA `(.L_x_531) ;  /* 0x0000000000981947 */ /* 0x000fec0003800000 */
        /* <DEDUP_REMOVED lines=38> */
.L_x_531:
[----:B------:R-:W-:Y:S05]  /*2c80*/  BSYNC B0 ;  /* 0x0000000000007941 */ /* 0x000fea0003800000 */
.L_x_530:
[----:B------:R-:W-:Y:S01]  /*2c90*/  LOP3.LUT R21, R21, 0xfffffffe, RZ, 0xc0, !PT ;  /* 0xfffffffe15157812 */ /* 0x000fe200078ec0ff */
[C---:B-12---:R-:W-:Y:S01]  /*2ca0*/  IMAD.SHL.U32 R3, R232.reuse, 0x8, RZ ;  /* 0x00000008e8037824 */ /* 0x046fe200078e00ff */
[----:B------:R-:W-:Y:S01]  /*2cb0*/  LOP3.LUT R19, R19, 0x1c0, RZ, 0xc0, !PT ;  /* 0x000001c013137812 */ /* 0x000fe200078ec0ff */
[----:B------:R-:W-:Y:S01]  /*2cc0*/  IMAD.WIDE.U32 R8, R232, UR10, R14 ;  /* 0x0000000ae8087c25 */ /* 0x000fe2000f8e000e */
[----:B------:R-:W-:Y:S01]  /*2cd0*/  USHF.L.U64.HI UR8, UR12, 0x5, UR13 ;  /* 0x000000050c087899 */ /* 0x000fe2000801020d */
[----:B------:R-:W-:Y:S01]  /*2ce0*/  BSSY B0, `(.L_x_532) ;  /* 0x0000037000007945 */ /* 0x000fe20003800000 */
[----:B------:R-:W-:Y:S01]  /*2cf0*/  LOP3.LUT R3, R19, 0x8, R3, 0xf8, !PT ;  /* 0x0000000813037812 */ /* 0x000fe200078ef803 */
[----:B------:R-:W-:Y:S01]  /*2d00*/  IMAD R2, R233, UR10, RZ ;  /* 0x0000000ae9027c24 */ /* 0x000fe2000f8e02ff */
[----:B------:R-:W-:Y:S01]  /*2d10*/  SHF.R.U32.HI R221, RZ, 0x3, R19 ;  /* 0x00000003ffdd7819 */ /* 0x000fe20000011613 */
[----:B------:R-:W-:Y:S01]  /*2d20*/  IMAD.IADD R18, R18, 0x1, -R21 ;  /* 0x0000000112127824 */ /* 0x000fe200078e0a15 */
[----:B------:R-:W-:Y:S01]  /*2d30*/  IADD3 R22, P1, R8, UR28, RZ ;  /* 0x0000001c08167c10 */ /* 0x000fe2000ff3e0ff */
[----:B------:R-:W-:Y:S01]  /*2d40*/  IMAD R2, R232, UR11, R2 ;  /* 0x0000000be8027c24 */ /* 0x000fe2000f8e0202 */
[----:B------:R-:W-:Y:S01]  /*2d50*/  USHF.L.U32 UR14, UR12, 0x5, URZ ;  /* 0x000000050c0e7899 */ /* 0x000fe2000800063f */
[----:B------:R-:W-:Y:S01]  /*2d60*/  IMAD.SHL.U32 R21, R0, 0x40, RZ ;  /* 0x0000004000157824 */ /* 0x000fe200078e00ff */
[----:B------:R-:W-:Y:S01]  /*2d70*/  ISETP.GE.AND P5, PT, R232, UR33, PT ;  /* 0x00000021e8007c0c */ /* 0x000fe2000bfa6270 */
[----:B------:R-:W-:Y:S01]  /*2d80*/  IMAD.SHL.U32 R19, R18, 0x8, RZ ;  /* 0x0000000812137824 */ /* 0x000fe200078e00ff */
[----:B------:R-:W-:-:S02]  /*2d90*/  LOP3.LUT R221, R3, R221, RZ, 0x3c, !PT ;  /* 0x000000dd03dd7212 */ /* 0x000fc400078e3cff */
[----:B------:R-:W-:Y:S02]  /*2da0*/  IADD3.X R23, R9, UR27, R2, P1, !PT ;  /* 0x0000001b09177c10 */ /* 0x000fe40008ffe402 */
[----:B------:R-:W-:Y:S01]  /*2db0*/  LOP3.LUT R21, R21, 0x1c0, RZ, 0xc0, !PT ;  /* 0x000001c015157812 */ /* 0x000fe200078ec0ff */
[----:B------:R-:W-:Y:S06]  /*2dc0*/  @P0 BRA `(.L_x_533) ;  /* 0x0000000000a00947 */ /* 0x000fec0003800000 */
[----:B------:R-:W-:Y:S01]  /*2dd0*/  ULDC UR6, c[0x0][0x2d0] ;  /* 0x0000b40000067ab9 */ /* 0x000fe20000000800 */
[----:B------:R-:W-:Y:S02]  /*2de0*/  IADD3 R16, P0, R16, UR14, RZ ;  /* 0x0000000e10107c10 */ /* 0x000fe4000ff1e0ff */
[----:B------:R-:W-:Y:S02]  /*2df0*/  ISETP.GE.AND P3, PT, R229, UR6, PT ;  /* 0x00000006e5007c0c */ /* 0x000fe4000bf66270 */
[----:B------:R-:W-:Y:S02]  /*2e00*/  ISETP.GE.AND P4, PT, R14, UR6, PT ;  /* 0x000000060e007c0c */ /* 0x000fe4000bf86270 */
[----:B------:R-:W-:Y:S02]  /*2e10*/  ISETP.GE.AND P2, PT, R228, UR6, PT ;  /* 0x00000006e4007c0c */ /* 0x000fe4000bf46270 */
[----:B------:R-:W-:-:S07]  /*2e20*/  IADD3.X R7, R7, UR8, RZ, P0, !PT ;  /* 0x0000000807077c10 */ /* 0x000fce00087fe4ff */
        /* <DEDUP_REMOVED lines=34> */
.L_x_533:
[----:B------:R-:W-:Y:S05]  /*3050*/  BSYNC B0 ;  /* 0x0000000000007941 */ /* 0x000fea0003800000 */
.L_x_532:
[----:B------:R-:W0:Y:S01]  /*3060*/  LDGDEPBAR ;  /* 0x00000000000079af */ /* 0x000e220000000000 */
[----:B------:R-:W-:Y:S01]  /*3070*/  USHF.L.U64.HI UR15, UR10, 0x6, UR11 ;  /* 0x000000060a0f7899 */ /* 0x000fe2000801020b */
[----:B--2---:R-:W-:Y:S01]  /*3080*/  IMAD.WIDE.U32 R8, R12, UR21, R22 ;  /* 0x000000150c087c25 */ /* 0x004fe2000f8e0016 */
[----:B------:R-:W-:Y:S01]  /*3090*/  LOP3.LUT R19, R21, 0x8, R19, 0xf8, !PT ;  /* 0x0000000815137812 */ /* 0x000fe200078ef813 */
[----:B------:R-:W-:Y:S01]  /*30a0*/  USHF.L.U32 UR35, UR10, 0x6, URZ ;  /* 0x000000060a237899 */ /* 0x000fe2000800063f */
[----:B------:R-:W-:Y:S01]  /*30b0*/  SHF.R.U32.HI R21, RZ, 0x3, R21 ;  /* 0x00000003ff157819 */ /* 0x000fe20000011615 */
[----:B------:R-:W-:Y:S01]  /*30c0*/  UIMAD UR6, UR15, UR20, URZ ;  /* 0x000000140f0672a4 */ /* 0x000fe2000f8e023f */
[----:B------:R-:W-:Y:S01]  /*30d0*/  MOV R22, UR20 ;  /* 0x0000001400167c02 */ /* 0x000fe20008000f00 */
[----:B------:R-:W-:Y:S01]  /*30e0*/  VIADD R11, R9, UR34 ;  /* 0x00000022090b7c36 */ /* 0x000fe20008000000 */
[----:B------:R-:W-:Y:S01]  /*30f0*/  LOP3.LUT R19, R19, R21, RZ, 0x3c, !PT ;  /* 0x0000001513137212 */ /* 0x000fe200078e3cff */
[----:B------:R-:W-:Y:S01]  /*3100*/  IMAD.MOV.U32 R10, RZ, RZ, R8 ;  /* 0x000000ffff0a7224 */ /* 0x000fe200078e0008 */
[----:B------:R-:W-:Y:S01]  /*3110*/  LEA.HI R88, R88, R6, RZ, 0x5 ;  /* 0x0000000658587211 */ /* 0x000fe200078f28ff */
[----:B------:R-:W-:Y:S01]  /*3120*/  IMAD.SHL.U32 R4, R4, 0x40, RZ ;  /* 0x0000004004047824 */ /* 0x000fe200078e00ff */
[----:B------:R-:W-:Y:S01]  /*3130*/  UIMAD UR6, UR38, UR35, UR6 ;  /* 0x00000023260672a4 */ /* 0x000fe2000f8e0206 */
[----:B------:R-:W-:Y:S01]  /*3140*/  IMAD.WIDE.U32 R22, R22, UR35, R10 ;  /* 0x0000002316167c25 */ /* 0x000fe2000f8e000a */
[----:B------:R-:W-:Y:S01]  /*3150*/  SHF.R.S32.HI R7, RZ, 0x5, R88 ;  /* 0x00000005ff077819 */ /* 0x000fe20000011458 */
[----:B------:R-:W-:Y:S01]  /*3160*/  BSSY B0, `(.L_x_534) ;  /* 0x0000033000007945 */ /* 0x000fe20003800000 */
[----:B------:R-:W-:Y:S01]  /*3170*/  LOP3.LUT R4, R19, 0xfffffe00, R4, 0xf8, !PT ;  /* 0xfffffe0013047812 */ /* 0x000fe200078ef804 */
[----:B------:R-:W-:Y:S01]  /*3180*/  IMAD R221, R18, 0x200, R221 ;  /* 0x0000020012dd7824 */ /* 0x000fe200078e02dd */
[----:B------:R-:W-:-:S03]  /*3190*/  IADD3 R21, R23, UR6, RZ ;  /* 0x0000000617157c10 */ /* 0x000fc6000fffe0ff */
[----:B------:R-:W-:Y:S01]  /*31a0*/  IMAD R222, R7, 0x400, R4 ;  /* 0x0000040007de7824 */ /* 0x000fe200078e0204 */
[----:B------:R-:W-:Y:S01]  /*31b0*/  LEA R221, R221, UR4, 0x1 ;  /* 0x00000004dddd7c11 */ /* 0x000fe2000f8e08ff */
        /* <DEDUP_REMOVED lines=11> */
[----:B------:R-:W3:Y:S01]  /*3270*/  @!P5 LDC.64 R18, c[0x0][0x220] ;  /* 0x00008800ff12db82 */ /* 0x000ee20000000a00 */
[----:B------:R4:W-:Y:S07]  /*3280*/  @P5 STS.128 [R230+0x18000], RZ ;  /* 0x018000ffe6005388 */ /* 0x0009ee0000000c00 */
[----:B------:R-:W5:Y:S08]  /*3290*/  @!P4 LDC.64 R16, c[0x0][0x220] ;  /* 0x00008800ff10cb82 */ /* 0x000f700000000a00 */
[----:B-1----:R-:W1:Y:S01]  /*32a0*/  @!P2 LDC.64 R2, c[0x0][0x220] ;  /* 0x00008800ff02ab82 */ /* 0x002e620000000a00 */
        /* <DEDUP_REMOVED lines=30> */
.L_x_535:
[----:B------:R-:W-:Y:S05]  /*3490*/  BSYNC B0 ;  /* 0x0000000000007941 */ /* 0x000fea0003800000 */
.L_x_534:
[----:B------:R1:W-:Y:S01]  /*34a0*/  @P6 STS.128 [R230+0x19000], RZ ;  /* 0x019000ffe6006388 */ /* 0x0003e20000000c00 */
[----:B------:R-:W-:Y:S01]  /*34b0*/  USHF.L.U64.HI UR33, UR10, 0x5, UR11 ;  /* 0x000000050a217899 */ /* 0x000fe2000801020b */
[----:B------:R-:W-:Y:S01]  /*34c0*/  BSSY B0, `(.L_x_536) ;  /* 0x000002f000007945 */ /* 0x000fe20003800000 */
[----:B------:R-:W-:Y:S01]  /*34d0*/  USHF.L.U32 UR38, UR10, 0x5, URZ ;  /* 0x000000050a267899 */ /* 0x000fe2000800063f */
[----:B------:R1:W-:Y:S01]  /*34e0*/  @P6 STS.128 [R230+0x1b000], RZ ;  /* 0x01b000ffe6006388 */ /* 0x0003e20000000c00 */
[----:B------:R-:W-:-:S03]  /*34f0*/  LEA R222, R222, UR4, 0x1 ;  /* 0x00000004dede7c11 */ /* 0x000fc6000f8e08ff */
[----:B------:R1:W-:Y:S04]  /*3500*/  @P6 STS.128 [R230+0x1d000], RZ ;  /* 0x01d000ffe6006388 */ /* 0x0003e80000000c00 */
        /* <DEDUP_REMOVED lines=8> */
[----:B----4-:R-:W4:Y:S01]  /*3590*/  @!P5 LDC.64 R18, c[0x0][0x220] ;  /* 0x00008800ff12db82 */ /* 0x010f220000000a00 */
[----:B------:R2:W-:Y:S07]  /*35a0*/  @P5 STS.128 [R230+0x19000], RZ ;  /* 0x019000ffe6005388 */ /* 0x0005ee0000000c00 */
[----:B------:R-:W5:Y:S08]  /*35b0*/  @!P4 LDC.64 R16, c[0x0][0x220] ;  /* 0x00008800ff10cb82 */ /* 0x000f700000000a00 */
[----:B-1-3--:R-:W1:Y:S01]  /*35c0*/  @!P2 LDC.64 R2, c[0x0][0x220] ;  /* 0x00008800ff02ab82 */ /* 0x00ae620000000a00 */
[----:B----4-:R-:W-:-:S04]  /*35d0*/  @!P5 LEA R18, P0, R22, R18, 0x1 ;  /* 0x000000121612d211 */ /* 0x010fc800078008ff */
        /* <DEDUP_REMOVED lines=29> */
.L_x_537:
[----:B------:R-:W-:Y:S05]  /*37b0*/  BSYNC B0 ;  /* 0x0000000000007941 */ /* 0x000fea0003800000 */
.L_x_536:
[----:B------:R-:W-:Y:S01]  /*37c0*/  LDSM.16.M88.4 R48, [R222] ;  /* 0x00000000de30783b */ /* 0x000fe20000000200 */
[----:B------:R-:W-:Y:S01]  /*37d0*/  R2P PR, R20, 0x6 ;  /* 0x0000000614007804 */ /* 0x000fe20000000000 */
[----:B-1234-:R-:W-:Y:S01]  /*37e0*/  IMAD.MOV.U32 R2, RZ, RZ, 0x10 ;  /* 0x00000010ff027424 */ /* 0x01efe200078e00ff */
[----:B------:R-:W-:Y:S01]  /*37f0*/  LOP3.LUT P0, RZ, R0, 0x2, RZ, 0xc0, !PT ;  /* 0x0000000200ff7812 */ /* 0x000fe2000780c0ff */
[----:B------:R-:W1:Y:S01]  /*3800*/  LDSM.16.M88.4 R32, [R221+0x10000] ;  /* 0x01000000dd20783b */ /* 0x000e620000000200 */
[C---:B------:R-:W-:Y:S01]  /*3810*/  VIADD R3, R221.reuse, 0x10000 ;  /* 0x00010000dd037836 */ /* 0x040fe20000000000 */
[----:B------:R-:W-:Y:S01]  /*3820*/  LOP3.LUT R88, R88, 0xffffffe0, RZ, 0xc0, !PT ;  /* 0xffffffe058587812 */ /* 0x000fe200078ec0ff */
[----:B------:R-:W-:Y:S01]  /*3830*/  VIADD R219, R221, 0x10020 ;  /* 0x00010020dddb7836 */ /* 0x000fe20000000000 */
[----:B------:R-:W2:Y:S01]  /*3840*/  LDSM.16.M88.4 R24, [R221+0x10800] ;  /* 0x01080000dd18783b */ /* 0x000ea20000000200 */
[----:B------:R-:W-:Y:S01]  /*3850*/  SEL R2, R2, 0xfffffff0, !P0 ;  /* 0xfffffff002027807 */ /* 0x000fe20004000000 */
[----:B------:R-:W-:Y:S01]  /*3860*/  IMAD.SHL.U32 R239, R6, 0x2, RZ ;  /* 0x0000000206ef7824 */ /* 0x000fe200078e00ff */
[----:B------:R-:W-:Y:S01]  /*3870*/  LOP3.LUT P0, RZ, R0, 0x4, RZ, 0xc0, !PT ;  /* 0x0000000400ff7812 */ /* 0x000fe2000780c0ff */
[----:B------:R-:W3:Y:S01]  /*3880*/  LDSM.16.M88.4 R68, [R221+0x11000] ;  /* 0x01100000dd44783b */ /* 0x000ee20000000200 */
[----:B------:R-:W-:Y:S01]  /*3890*/  IMAD.MOV.U32 R0, RZ, RZ, 0x20 ;  /* 0x00000020ff007424 */ /* 0x000fe200078e00ff */
[----:B------:R-:W-:Y:S01]  /*38a0*/  LEA R238, R7, UR29, 0x4 ;  /* 0x0000001d07ee7c11 */ /* 0x000fe2000f8e20ff */
[----:B------:R-:W-:Y:S01]  /*38b0*/  IMAD R220, R2, 0x2, R222 ;  /* 0x0000000202dc7824 */ /* 0x000fe200078e02de */
[----:B------:R-:W4:Y:S01]  /*38c0*/  LDSM.16.M88.4 R52, [R221+0x11800] ;  /* 0x01180000dd34783b */ /* 0x000f220000000200 */
[----:B------:R-:W-:Y:S01]  /*38d0*/  @P1 VIADD R219, R3, 0xffffffe0 ;  /* 0xffffffe003db1836 */ /* 0x000fe20000000000 */
[----:B------:R-:W-:Y:S01]  /*38e0*/  SEL R0, R0, 0xffffffe0, !P0 ;  /* 0xffffffe000007807 */ /* 0x000fe20004000000 */
[----:B------:R-:W-:Y:S01]  /*38f0*/  IMAD.MOV.U32 R3, RZ, RZ, 0x40 ;  /* 0x00000040ff037424 */ /* 0x000fe200078e00ff */
[----:B------:R-:W-:Y:S01]  /*3900*/  LDSM.16.M88.4 R56, [R220] ;  /* 0x00000000dc38783b */ /* 0x000fe20000000200 */
[----:B------:R-:W-:Y:S01]  /*3910*/  IMAD.IADD R88, R6, 0x1, -R88 ;  /* 0x0000000106587824 */ /* 0x000fe200078e0a58 */
[----:B------:R-:W-:Y:S01]  /*3920*/  UIADD3 UR6, UR32, 0x1, -UR19 ;  /* 0x0000000120067890 */ /* 0x000fe2000fffe813 */
[C---:B------:R-:W-:Y:S01]  /*3930*/  IMAD R218, R0.reuse, 0x2, R222 ;  /* 0x0000000200da7824 */ /* 0x040fe200078e02de */
[----:B------:R-:W5:Y:S01]  /*3940*/  LDSM.16.M88.4 R20, [R219] ;  /* 0x00000000db14783b */ /* 0x000f620000000200 */
[----:B------:R-:W-:Y:S01]  /*3950*/  SEL R3, R3, 0xffffffc0, !P2 ;  /* 0xffffffc003037807 */ /* 0x000fe20005000000 */
[----:B------:R-:W-:Y:S01]  /*3960*/  IMAD R217, R0, 0x2, R220 ;  /* 0x0000000200d97824 */ /* 0x000fe200078e02dc */
[----:B------:R-:W-:Y:S01]  /*3970*/  LOP3.LUT R239, R239, 0x6, RZ, 0xc0, !PT ;  /* 0x00000006efef7812 */ /* 0x000fe200078ec0ff */
[----:B------:R-:W5:Y:S01]  /*3980*/  LDSM.16.M88.4 R44, [R219+0x800] ;  /* 0x00080000db2c783b */ /* 0x000f620000000200 */
[----:B------:R-:W-:Y:S01]  /*3990*/  IMAD.U32 R231, RZ, RZ, UR6 ;  /* 0x00000006ffe77e24 */ /* 0x000fe2000f8e00ff */
[----:B------:R-:W-:Y:S01]  /*39a0*/  UIADD3 UR6, UR6, UR23, URZ ;  /* 0x0000001706067290 */ /* 0x000fe2000fffe03f */
[----:B------:R-:W-:Y:S01]  /*39b0*/  IMAD.IADD R215, R221, 0x1, R3 ;  /* 0x00000001ddd77824 */ /* 0x000fe200078e0203 */
[----:B------:R-:W5:Y:S01]  /*39c0*/  LDSM.16.M88.4 R40, [R219+0x1000] ;  /* 0x00100000db28783b */ /* 0x000f620000000200 */
[----:B------:R-:W-:Y:S01]  /*39d0*/  IMAD.IADD R208, R3, 0x1, R219 ;  /* 0x0000000103d07824 */ /* 0x000fe200078e02db */
[----:B------:R-:W-:Y:S01]  /*39e0*/  SHF.R.S32.HI R3, RZ, 0x1f, R88 ;  /* 0x0000001fff037819 */ /* 0x000fe20000011458 */
[----:B------:R-:W-:Y:S01]  /*39f0*/  IMAD.U32 R237, RZ, RZ, UR32 ;  /* 0x00000020ffed7e24 */ /* 0x000fe2000f8e00ff */
[----:B------:R-:W5:Y:S01]  /*3a00*/  LDSM.16.M88.4 R80, [R219+0x1800] ;  /* 0x00180000db50783b */ /* 0x000f620000000200 */
[----:B------:R-:W-:Y:S01]  /*3a10*/  UIADD3 UR24, UR32, -UR24, -UR19 ;  /* 0x8000001820187290 */ /* 0x000fe2000fffe813 */
[----:B------:R-:W-:Y:S01]  /*3a20*/  LEA.HI R88, R3, R88, RZ, 0x2 ;  /* 0x0000005803587211 */ /* 0x000fe200078f10ff */
[----:B------:R-:W-:Y:S01]  /*3a30*/  IMAD.U32 R3, RZ, RZ, UR20 ;  /* 0x00000014ff037e24 */ /* 0x000fe2000f8e00ff */
[----:B------:R-:W-:Y:S01]  /*3a40*/  LDSM.16.M88.4 R60, [R218] ;  /* 0x00000000da3c783b */ /* 0x000fe20000000200 */
[----:B------:R-:W-:Y:S01]  /*3a50*/  UISETP.GT.AND UP0, UPT, UR20, UR16, UPT ;  /* 0x000000101400728c */ /* 0x000fe2000bf04270 */
[----:B------:R-:W-:Y:S01]  /*3a60*/  SHF.R.S32.HI R88, RZ, 0x2, R88 ;  /* 0x00000002ff587819 */ /* 0x000fe20000011458 */
[----:B------:R-:W-:Y:S01]  /*3a70*/  IMAD R3, R3, 0x40, R239 ;  /* 0x0000004003037824 */ /* 0x000fe200078e02ef */
[----:B-1----:R-:W-:Y:S01]  /*3a80*/  HMMA.16816.F32.BF16 R36, R48, R32, RZ ;  /* 0x000000203024723c */ /* 0x002fe200000418ff */
[----:B------:R-:W1:Y:S01]  /*3a90*/  LDSM.16.M88.4 R16, [R215+0x10000] ;  /* 0x01000000d710783b */ /* 0x000e620000000200 */
[----:B------:R-:W-:-:S02]  /*3aa0*/  VIADD R211, R219, 0x800 ;  /* 0x00000800dbd37836 */ /* 0x000fc40000000000 */
[----:B------:R-:W-:Y:S01]  /*3ab0*/  IMAD.IADD R238, R88, 0x1, R238 ;  /* 0x0000000158ee7824 */ /* 0x000fe200078e02ee */
[----:B------:R-:W-:Y:S01]  /*3ac0*/  LDSM.16.M88.4 R76, [R215+0x11800] ;  /* 0x01180000d74c783b */ /* 0x000fe20000000200 */
[C---:B------:R-:W-:Y:S01]  /*3ad0*/  HMMA.16816.F32.BF16 R32, R48.reuse, R34, RZ ;  /* 0x000000223020723c */ /* 0x040fe200000418ff */
[C---:B------:R-:W-:Y:S02]  /*3ae0*/  VIADD R6, R3.reuse, 0x1 ;  /* 0x0000000103067836 */ /* 0x040fe40000000000 */
[----:B------:R-:W-:Y:S01]  /*3af0*/  LDSM.16.M88.4 R84, [R219+0x5800] ;  /* 0x00580000db54783b */ /* 0x000fe20000000200 */
[C---:B------:R-:W-:Y:S01]  /*3b00*/  VIADD R236, R238.reuse, 0x8 ;  /* 0x00000008eeec7836 */ /* 0x040fe20000000000 */
[C---:B------:R-:W-:Y:S01]  /*3b10*/  VIADDMNMX R237, R238.reuse, UR6, R237, PT ;  /* 0x00000006eeed7c46 */ /* 0x040fe2000b8001ed */
[C---:B--2---:R-:W-:Y:S01]  /*3b20*/  HMMA.16816.F32.BF16 R28, R48.reuse, R24, RZ ;  /* 0x00000018301c723c */ /* 0x044fe200000418ff */
[----:B------:R-:W-:Y:S01]  /*3b30*/  VIADDMNMX R238, R238, UR24, RZ, !PT ;  /* 0x00000018eeee7c46 */ /* 0x000fe2000f8001ff */
[----:B------:R-:W-:Y:S01]  /*3b40*/  VIADD R7, R3, 0x8 ;  /* 0x0000000803077836 */ /* 0x000fe20000000000 */
[C---:B------:R-:W-:Y:S01]  /*3b50*/  IADD3 R231, R236.reuse, UR23, R231 ;  /* 0x00000017ece77c10 */ /* 0x040fe2000fffe0e7 */
[----:B------:R-:W0:Y:S01]  /*3b60*/  LDGDEPBAR ;  /* 0x00000000000079af */ /* 0x000e220000000000 */
[----:B------:R-:W-:Y:S01]  /*3b70*/  VIADDMNMX R236, R236, UR24, RZ, !PT ;  /* 0x00000018ecec7c46 */ /* 0x000fe2000f8001ff */
[C---:B---3--:R-:W-:Y:S01]  /*3b80*/  HMMA.16816.F32.BF16 R72, R48.reuse, R68, RZ ;  /* 0x000000443048723c */ /* 0x048fe200000418ff */
[----:B------:R-:W-:Y:S01]  /*3b90*/  VIMNMX R231, R231, UR32, PT ;  /* 0x00000020e7e77c48 */ /* 0x000fe2000bfe0100 */
[C---:B------:R-:W-:Y:S01]  /*3ba0*/  VIADD R210, R219.reuse, 0x1000 ;  /* 0x00001000dbd27836 */ /* 0x040fe20000000000 */
[C---:B------:R-:W-:Y:S01]  /*3bb0*/  ISETP.GE.AND P6, PT, R6.reuse, R237, PT ;  /* 0x000000ed0600720c */ /* 0x040fe20003fc6270 */
[----:B------:R-:W-:Y:S01]  /*3bc0*/  VIADD R209, R219, 0x1800 ;  /* 0x00001800dbd17836 */ /* 0x000fe20000000000 */
[C---:B------:R-:W-:Y:S01]  /*3bd0*/  ISETP.GE.AND P2, PT, R6.reuse, R231, PT ;  /* 0x000000e70600720c */ /* 0x040fe20003f46270 */
[C---:B------:R-:W-:Y:S01]  /*3be0*/  HMMA.16816.F32.BF16 R24, R48.reuse, R26, RZ ;  /* 0x0000001a3018723c */ /* 0x040fe200000418ff */
[-C--:B------:R-:W-:Y:S01]  /*3bf0*/  ISETP.GE.AND P0, PT, R3, R237.reuse, PT ;  /* 0x000000ed0300720c */ /* 0x080fe20003f06270 */
[C---:B------:R-:W-:Y:S01]  /*3c00*/  VIADD R207, R219.reuse, 0x2000 ;  /* 0x00002000dbcf7836 */ /* 0x040fe20000000000 */
[C---:B------:R-:W-:Y:S01]  /*3c10*/  ISETP.LT.OR P6, PT, R6.reuse, R238, P6 ;  /* 0x000000ee0600720c */ /* 0x040fe200037c1670 */
[----:B------:R-:W-:Y:S01]  /*3c20*/  VIADD R206, R219, 0x2800 ;  /* 0x00002800dbce7836 */ /* 0x000fe20000000000 */
[----:B------:R-:W-:Y:S01]  /*3c30*/  ISETP.LT.OR P2, PT, R6, R236, P2 ;  /* 0x000000ec0600720c */ /* 0x000fe20001741670 */
[C---:B------:R-:W-:Y:S01]  /*3c40*/  HMMA.16816.F32.BF16 R68, R48.reuse, R70, RZ ;  /* 0x000000463044723c */ /* 0x040fe200000418ff */
[C---:B------:R-:W-:Y:S01]  /*3c50*/  VIADD R6, R3.reuse, 0x9 ;  /* 0x0000000903067836 */ /* 0x040fe20000000000 */
[-C--:B------:R-:W-:Y:S01]  /*3c60*/  ISETP.LT.OR P0, PT, R3, R238.reuse, P0 ;  /* 0x000000ee0300720c */ /* 0x080fe20000701670 */
[----:B------:R-:W-:Y:S01]  /*3c70*/  VIADD R205, R219, 0x3000 ;  /* 0x00003000dbcd7836 */ /* 0x000fe20000000000 */
[----:B------:R-:W-:Y:S01]  /*3c80*/  ISETP.GE.AND P1, PT, R7, R237, PT ;  /* 0x000000ed0700720c */ /* 0x000fe20003f26270 */
[----:B------:R-:W-:Y:S01]  /*3c90*/  VIADD R204, R219, 0x3800 ;  /* 0x00003800dbcc7836 */ /* 0x000fe20000000000 */
[C---:B----4-:R-:W-:Y:S01]  /*3ca0*/  HMMA.16816.F32.BF16 R64, R48.reuse, R52, RZ ;  /* 0x000000343040723c */ /* 0x050fe200000418ff */
[-C--:B------:R-:W-:Y:S01]  /*3cb0*/  ISETP.GE.AND P4, PT, R7, R231.reuse, PT ;  /* 0x000000e70700720c */ /* 0x080fe20003f86270 */
[----:B------:R-:W-:Y:S01]  /*3cc0*/  VIADD R203, R219, 0x4000 ;  /* 0x00004000dbcb7836 */ /* 0x000fe20000000000 */
[----:B------:R-:W-:Y:S01]  /*3cd0*/  ISETP.GE.AND P3, PT, R3, R231, PT ;  /* 0x000000e70300720c */ /* 0x000fe20003f66270 */
[----:B------:R-:W-:Y:S01]  /*3ce0*/  VIADD R202, R219, 0x4800 ;  /* 0x00004800dbca7836 */ /* 0x000fe20000000000 */
[C---:B------:R-:W-:Y:S01]  /*3cf0*/  ISETP.GE.AND P5, PT, R6.reuse, R237, PT ;  /* 0x000000ed0600720c */ /* 0x040fe20003fa6270 */
[----:B------:R-:W-:Y:S01]  /*3d00*/  HMMA.16816.F32.BF16 R48, R48, R54, RZ ;  /* 0x000000363030723c */ /* 0x000fe200000418ff */
[----:B------:R-:W2:Y:S01]  /*3d10*/  LDSM.16.M88.4 R52, [R215+0x10800] ;  /* 0x01080000d734783b */ /* 0x000ea20000000200 */
[----:B------:R-:W-:Y:S01]  /*3d20*/  ISETP.LT.OR P1, PT, R7, R238, P1 ;  /* 0x000000ee0700720c */ /* 0x000fe20000f21670 */
[----:B------:R-:W-:Y:S01]  /*3d30*/  VIADD R201, R219, 0x5000 ;  /* 0x00005000dbc97836 */ /* 0x000fe20000000000 */
[-C--:B------:R-:W-:Y:S01]  /*3d40*/  ISETP.LT.OR P4, PT, R7, R236.reuse, P4 ;  /* 0x000000ec0700720c */ /* 0x080fe20002781670 */
[C---:B------:R-:W-:Y:S01]  /*3d50*/  VIADD R7, R3.reuse, 0x10 ;  /* 0x0000001003077836 */ /* 0x040fe20000000000 */
[----:B-----5:R-:W-:Y:S01]  /*3d60*/  HMMA.16816.F32.BF16 R36, R56, R20, R36 ;  /* 0x000000143824723c */ /* 0x020fe20000041824 */
[----:B------:R-:W-:Y:S01]  /*3d70*/  ISETP.LT.OR P3, PT, R3, R236, P3 ;  /* 0x000000ec0300720c */ /* 0x000fe20001f61670 */
[C---:B------:R-:W-:Y:S01]  /*3d80*/  VIADD R200, R219.reuse, 0x5800 ;  /* 0x00005800dbc87836 */ /* 0x040fe20000000000 */
[----:B------:R-:W-:Y:S01]  /*3d90*/  ISETP.LT.OR P5, PT, R6, R238, P5 ;  /* 0x000000ee0600720c */ /* 0x000fe20002fa1670 */
[----:B------:R-:W-:-:S02]  /*3da0*/  VIADD R199, R219, 0x6000 ;  /* 0x00006000dbc77836 */ /* 0x000fc40000000000 */
[C---:B------:R-:W-:Y:S01]  /*3db0*/  HMMA.16816.F32.BF16 R32, R56.reuse, R22, R32 ;  /* 0x000000163820723c */ /* 0x040fe20000041820 */
[----:B------:R-:W3:Y:S01]  /*3dc0*/  LDSM.16.M88.4 R20, [R215+0x11000] ;  /* 0x01100000d714783b */ /* 0x000ee20000000200 */
[C---:B------:R-:W-:Y:S02]  /*3dd0*/  VIADD R198, R219.reuse, 0x6800 ;  /* 0x00006800dbc67836 */ /* 0x040fe40000000000 */
[C---:B------:R-:W-:Y:S02]  /*3de0*/  VIADD R197, R219.reuse, 0x7000 ;  /* 0x00007000dbc57836 */ /* 0x040fe40000000000 */
[----:B------:R-:W-:Y:S01]  /*3df0*/  HMMA.16816.F32.BF16 R28, R56, R44, R28 ;  /* 0x0000002c381c723c */ /* 0x000fe2000004181c */
[----:B------:R-:W-:-:S05]  /*3e00*/  VIADD R196, R219, 0x7800 ;  /* 0x00007800dbc47836 */ /* 0x000fca0000000000 */
        /* <DEDUP_REMOVED lines=73> */
[----:B------:R-:W4:Y:S01]  /*42a0*/  LDSM.16.M88.4 R44, [R221+0x15000] ;  /* 0x01500000dd2c783b */ /* 0x000f220000000200 */
        /* <DEDUP_REMOVED lines=16> */
[C---:B----4-:R-:W-:Y:S06]  /*43b0*/  HMMA.16816.F32.BF16 R28, R16.reuse, R76, R28 ;  /* 0x0000004c101c723c */ /* 0x050fec000004181c */
[C---:B------:R-:W-:Y:S01]  /*43c0*/  HMMA.16816.F32.BF16 R24, R16.reuse, R78, R24 ;  /* 0x0000004e1018723c */ /* 0x040fe20000041818 */
[----:B------:R-:W-:Y:S05]  /*43d0*/  LDSM.16.M88.4 R76, [R218+0x8000] ;  /* 0x00800000da4c783b */ /* 0x000fea0000000200 */
[C---:B------:R-:W-:Y:S06]  /*43e0*/  HMMA.16816.F32.BF16 R72, R16.reuse, R44, R72 ;  /* 0x0000002c1048723c */ /* 0x040fec0000041848 */
[C---:B------:R-:W-:Y:S01]  /*43f0*/  HMMA.16816.F32.BF16 R68, R16.reuse, R46, R68 ;  /* 0x0000002e1044723c */ /* 0x040fe20000041844 */
[----:B------:R-:W4:Y:S05]  /*4400*/  LDSM.16.M88.4 R44, [R215+0x14000] ;  /* 0x01400000d72c783b */ /* 0x000f2a0000000200 */
[C---:B--2---:R-:W-:Y:S06]  /*4410*/  HMMA.16816.F32.BF16 R64, R16.reuse, R20, R64 ;  /* 0x000000141040723c */ /* 0x044fec0000041840 */
[----:B------:R-:W-:Y:S01]  /*4420*/  HMMA.16816.F32.BF16 R60, R16, R22, R60 ;  /* 0x00000016103c723c */ /* 0x000fe2000004183c */
[----:B------:R-:W2:Y:S04]  /*4430*/  LDSM.16.M88.4 R20, [R215+0x14800] ;  /* 0x01480000d714783b */ /* 0x000ea80000000200 */
[----:B------:R-:W2:Y:S01]  /*4440*/  LDSM.16.M88.4 R16, [R215+0x15000] ;  /* 0x01500000d710783b */ /* 0x000ea20000000200 */
[C---:B---3--:R-:W-:Y:S06]  /*4450*/  HMMA.16816.F32.BF16 R36, R48.reuse, R56, R36 ;  /* 0x000000383024723c */ /* 0x048fec0000041824 */
[C---:B------:R-:W-:Y:S01]  /*4460*/  HMMA.16816.F32.BF16 R32, R48.reuse, R58, R32 ;  /* 0x0000003a3020723c */ /* 0x040fe20000041820 */
[----:B------:R-:W-:Y:S05]  /*4470*/  LDSM.16.M88.4 R56, [R208+0x4000] ;  /* 0x00400000d038783b */ /* 0x000fea0000000200 */
[C---:B-----5:R-:W-:Y:S06]  /*4480*/  HMMA.16816.F32.BF16 R28, R48.reuse, R40, R28 ;  /* 0x00000028301c723c */ /* 0x060fec000004181c */
[C---:B------:R-:W-:Y:S01]  /*4490*/  HMMA.16816.F32.BF16 R24, R48.reuse, R42, R24 ;  /* 0x0000002a3018723c */ /* 0x040fe20000041818 */
[----:B------:R-:W3:Y:S05]  /*44a0*/  LDSM.16.M88.4 R40, [R217+0x8000] ;  /* 0x00800000d928783b */ /* 0x000eea0000000200 */
[C---:B-1----:R-:W-:Y:S06]  /*44b0*/  HMMA.16816.F32.BF16 R72, R48.reuse, R52, R72 ;  /* 0x000000343048723c */ /* 0x042fec0000041848 */
[C---:B------:R-:W-:Y:S01]  /*44c0*/  HMMA.16816.F32.BF16 R68, R48.reuse, R54, R68 ;  /* 0x000000363044723c */ /* 0x040fe20000041844 */
[----:B------:R-:W1:Y:S05]  /*44d0*/  LDSM.16.M88.4 R52, [R208+0x4800] ;  /* 0x00480000d034783b */ /* 0x000e6a0000000200 */
[C---:B------:R-:W-:Y:S06]  /*44e0*/  HMMA.16816.F32.BF16 R64, R48.reuse, R84, R64 ;  /* 0x000000543040723c */ /* 0x040fec0000041840 */
[----:B------:R-:W-:Y:S01]  /*44f0*/  HMMA.16816.F32.BF16 R60, R48, R86, R60 ;  /* 0x00000056303c723c */ /* 0x000fe2000004183c */
[----:B------:R-:W-:Y:S04]  /*4500*/  LDSM.16.M88.4 R84, [R222+0xc000] ;  /* 0x00c00000de54783b */ /* 0x000fe80000000200 */
[----:B------:R-:W-:Y:S01]  /*4510*/  LDSM.16.M88.4 R48, [R208+0x5000] ;  /* 0x00500000d030783b */ /* 0x000fe20000000200 */
[C---:B----4-:R-:W-:Y:S06]  /*4520*/  HMMA.16816.F32.BF16 R36, R76.reuse, R44, R36 ;  /* 0x0000002c4c24723c */ /* 0x050fec0000041824 */
[C---:B------:R-:W-:Y:S01]  /*4530*/  HMMA.16816.F32.BF16 R32, R76.reuse, R46, R32 ;  /* 0x0000002e4c20723c */ /* 0x040fe20000041820 */
[----:B------:R-:W4:Y:S05]  /*4540*/  LDSM.16.M88.4 R44, [R208+0x5800] ;  /* 0x00580000d02c783b */ /* 0x000f2a0000000200 */
        /* <DEDUP_REMOVED lines=10> */
[C---:B---3--:R-:W-:Y:S06]  /*45f0*/  HMMA.16816.F32.BF16 R36, R40.reuse, R56, R36 ;  /* 0x000000382824723c */ /* 0x048fec0000041824 */
[C---:B------:R-:W-:Y:S01]  /*4600*/  HMMA.16816.F32.BF16 R32, R40.reuse, R58, R32 ;  /* 0x0000003a2820723c */ /* 0x040fe20000041820 */
[----:B------:R-:W-:Y:S05]  /*4610*/  LDSM.16.M88.4 R56, [R220+0xc000] ;  /* 0x00c00000dc38783b */ /* 0x000fea0000000200 */
[C---:B-1----:R-:W-:Y:S06]  /*4620*/  HMMA.16816.F32.BF16 R28, R40.reuse, R52, R28 ;  /* 0x00000034281c723c */ /* 0x042fec000004181c */
[C---:B------:R-:W-:Y:S01]  /*4630*/  HMMA.16816.F32.BF16 R24, R40.reuse, R54, R24 ;  /* 0x000000362818723c */ /* 0x040fe20000041818 */
[----:B------:R-:W1:Y:S05]  /*4640*/  LDSM.16.M88.4 R52, [R219+0x6000] ;  /* 0x00600000db34783b */ /* 0x000e6a0000000200 */
[C---:B----4-:R-:W-:Y:S06]  /*4650*/  HMMA.16816.F32.BF16 R64, R40.reuse, R44, R64 ;  /* 0x0000002c2840723c */ /* 0x050fec0000041840 */
[----:B------:R-:W-:Y:S01]  /*4660*/  HMMA.16816.F32.BF16 R60, R40, R46, R60 ;  /* 0x0000002e283c723c */ /* 0x000fe2000004183c */
[----:B------:R-:W-:Y:S05]  /*4670*/  LDSM.16.M88.4 R44, [R219+0x7000] ;  /* 0x00700000db2c783b */ /* 0x000fea0000000200 */
[----:B--2---:R-:W-:Y:S06]  /*4680*/  HMMA.16816.F32.BF16 R36, R84, R20, R36 ;  /* 0x000000145424723c */ /* 0x004fec0000041824 */
[C---:B------:R-:W-:Y:S06]  /*4690*/  HMMA.16816.F32.BF16 R72, R40.reuse, R48, R72 ;  /* 0x000000302848723c */ /* 0x040fec0000041848 */
[----:B------:R-:W-:Y:S01]  /*46a0*/  HMMA.16816.F32.BF16 R68, R40, R50, R68 ;  /* 0x000000322844723c */ /* 0x000fe20000041844 */
[----:B------:R-:W2:Y:S04]  /*46b0*/  LDSM.16.M88.4 R40, [R219+0x7800] ;  /* 0x00780000db28783b */ /* 0x000ea80000000200 */
[----:B------:R-:W-:Y:S01]  /*46c0*/  LDSM.16.M88.4 R48, [R219+0x6800] ;  /* 0x00680000db30783b */ /* 0x000fe20000000200 */
[C---:B------:R-:W-:Y:S03]  /*46d0*/  HMMA.16816.F32.BF16 R32, R84.reuse, R22, R32 ;  /* 0x000000165420723c */ /* 0x040fe60000041820 */
[----:B------:R-:W-:Y:S03]  /*46e0*/  LDSM.16.M88.4 R20, [R215+0x16000] ;  /* 0x01600000d714783b */ /* 0x000fe60000000200 */
[C---:B-----5:R-:W-:Y:S06]  /*46f0*/  HMMA.16816.F32.BF16 R28, R84.reuse, R16, R28 ;  /* 0x00000010541c723c */ /* 0x060fec000004181c */
[C---:B------:R-:W-:Y:S01]  /*4700*/  HMMA.16816.F32.BF16 R24, R84.reuse, R18, R24 ;  /* 0x000000125418723c */ /* 0x040fe20000041818 */
[----:B------:R-:W3:Y:S05]  /*4710*/  LDSM.16.M88.4 R16, [R218+0xc000] ;  /* 0x00c00000da10783b */ /* 0x000eea0000000200 */
[C---:B------:R-:W-:Y:S06]  /*4720*/  HMMA.16816.F32.BF16 R64, R84.reuse, R76, R64 ;  /* 0x0000004c5440723c */ /* 0x040fec0000041840 */
[----:B------:R-:W-:Y:S01]  /*4730*/  HMMA.16816.F32.BF16 R76, R84, R78, R60 ;  /* 0x0000004e544c723c */ /* 0x000fe2000004183c */
[----:B------:R-:W4:Y:S05]  /*4740*/  LDSM.16.M88.4 R60, [R215+0x16800] ;  /* 0x01680000d73c783b */ /* 0x000f2a0000000200 */
[----:B-1----:R-:W-:Y:S06]  /*4750*/  HMMA.16816.F32.BF16 R36, R56, R52, R36 ;  /* 0x000000343824723c */ /* 0x002fec0000041824 */
[C---:B------:R-:W-:Y:S06]  /*4760*/  HMMA.16816.F32.BF16 R72, R84.reuse, R80, R72 ;  /* 0x000000505448723c */ /* 0x040fec0000041848 */
[----:B------:R-:W-:Y:S06]  /*4770*/  HMMA.16816.F32.BF16 R68, R84, R82, R68 ;  /* 0x000000525444723c */ /* 0x000fec0000041844 */
[C---:B------:R-:W-:Y:S01]  /*4780*/  HMMA.16816.F32.BF16 R32, R56.reuse, R54, R32 ;  /* 0x000000363820723c */ /* 0x040fe20000041820 */
[----:B------:R-:W1:Y:S05]  /*4790*/  LDSM.16.M88.4 R52, [R215+0x17000] ;  /* 0x01700000d734783b */ /* 0x000e6a0000000200 */
[C---:B--2---:R-:W-:Y:S06]  /*47a0*/  HMMA.16816.F32.BF16 R64, R56.reuse, R40, R64 ;  /* 0x000000283840723c */ /* 0x044fec0000041840 */
[----:B------:R-:W-:Y:S06]  /*47b0*/  HMMA.16816.F32.BF16 R76, R56, R42, R76 ;  /* 0x0000002a384c723c */ /* 0x000fec000004184c */
[----:B---3--:R-:W-:Y:S01]  /*47c0*/  HMMA.16816.F32.BF16 R40, R16, R20, R36 ;  /* 0x000000141028723c */ /* 0x008fe20000041824 */
[----:B------:R-:W2:Y:S05]  /*47d0*/  LDSM.16.M88.4 R36, [R215+0x17800] ;  /* 0x01780000d724783b */ /* 0x000eaa0000000200 */
[C---:B------:R-:W-:Y:S06]  /*47e0*/  HMMA.16816.F32.BF16 R28, R56.reuse, R48, R28 ;  /* 0x00000030381c723c */ /* 0x040fec000004181c */
[C---:B------:R-:W-:Y:S01]  /*47f0*/  HMMA.16816.F32.BF16 R48, R56.reuse, R50, R24 ;  /* 0x000000323830723c */ /* 0x040fe20000041818 */
[----:B------:R-:W-:Y:S05]  /*4800*/  LDSM.16.M88.4 R24, [R217+0xc000] ;  /* 0x00c00000d918783b */ /* 0x000fea0000000200 */
[C---:B------:R-:W-:Y:S01]  /*4810*/  HMMA.16816.F32.BF16 R80, R56.reuse, R44, R72 ;  /* 0x0000002c3850723c */ /* 0x040fe20000041848 */
[----:B------:R-:W3:Y:S05]  /*4820*/  LDSM.16.M88.4 R72, [R208+0x6000] ;  /* 0x00600000d048783b */ /* 0x000eea0000000200 */
[----:B------:R-:W-:Y:S06]  /*4830*/  HMMA.16816.F32.BF16 R68, R56, R46, R68 ;  /* 0x0000002e3844723c */ /* 0x000fec0000041844 */
[C---:B------:R-:W-:Y:S01]  /*4840*/  HMMA.16816.F32.BF16 R32, R16.reuse, R22, R32 ;  /* 0x000000161020723c */ /* 0x040fe20000041820 */
[----:B------:R-:W5:Y:S05]  /*4850*/  LDSM.16.M88.4 R20, [R208+0x6800] ;  /* 0x00680000d014783b */ /* 0x000f6a0000000200 */
[C---:B----4-:R-:W-:Y:S06]  /*4860*/  HMMA.16816.F32.BF16 R28, R16.reuse, R60, R28 ;  /* 0x0000003c101c723c */ /* 0x050fec000004181c */
[C---:B------:R-:W-:Y:S06]  /*4870*/  HMMA.16816.F32.BF16 R48, R16.reuse, R62, R48 ;  /* 0x0000003e1030723c */ /* 0x040fec0000041830 */
[C---:B-1----:R-:W-:Y:S06]  /*4880*/  HMMA.16816.F32.BF16 R80, R16.reuse, R52, R80 ;  /* 0x000000341050723c */ /* 0x042fec0000041850 */
[C---:B------:R-:W-:Y:S06]  /*4890*/  HMMA.16816.F32.BF16 R68, R16.reuse, R54, R68 ;  /* 0x000000361044723c */ /* 0x040fec0000041844 */
[C---:B--2---:R-:W-:Y:S06]  /*48a0*/  HMMA.16816.F32.BF16 R64, R16.reuse, R36, R64 ;  /* 0x000000241040723c */ /* 0x044fec0000041840 */
[----:B------:R-:W-:Y:S01]  /*48b0*/  HMMA.16816.F32.BF16 R76, R16, R38, R76 ;  /* 0x00000026104c723c */ /* 0x000fe2000004184c */
[----:B------:R-:W1:Y:S05]  /*48c0*/  LDSM.16.M88.4 R16, [R208+0x7000] ;  /* 0x00700000d010783b */ /* 0x000e6a0000000200 */
[C---:B---3--:R-:W-:Y:S06]  /*48d0*/  HMMA.16816.F32.BF16 R40, R24.reuse, R72, R40 ;  /* 0x000000481828723c */ /* 0x048fec0000041828 */
[C---:B------:R-:W-:Y:S06]  /*48e0*/  HMMA.16816.F32.BF16 R32, R24.reuse, R74, R32 ;  /* 0x0000004a1820723c */ /* 0x040fec0000041820 */
[C---:B-----5:R-:W-:Y:S06]  /*48f0*/  HMMA.16816.F32.BF16 R28, R24.reuse, R20, R28 ;  /* 0x00000014181c723c */ /* 0x060fec000004181c */
[----:B------:R-:W-:Y:S01]  /*4900*/  HMMA.16816.F32.BF16 R48, R24, R22, R48 ;  /* 0x000000161830723c */ /* 0x000fe20000041830 */
[----:B------:R-:W2:Y:S01]  /*4910*/  LDSM.16.M88.4 R20, [R208+0x7800] ;  /* 0x00780000d014783b */ /* 0x000ea20000000200 */
[----:B------:R-:W-:-:S04]  /*4920*/  DEPBAR.LE SB0, 0x0 ;  /* 0x000080000000791a */ /* 0x000fc80000000000 */
[----:B------:R-:W-:Y:S02]  /*4930*/  FSEL R40, R40, -INF , !P0 ;  /* 0xff80000028287808 */ /* 0x000fe40004000000 */
[----:B------:R-:W-:Y:S02]  /*4940*/  ISETP.GE.AND P0, PT, R6, R231, PT ;  /* 0x000000e70600720c */ /* 0x000fe40003f06270 */
[----:B------:R-:W-:Y:S02]  /*4950*/  FSEL R42, R42, -INF , !P3 ;  /* 0xff8000002a2a7808 */ /* 0x000fe40005800000 */
[----:B------:R-:W-:Y:S01]  /*4960*/  ISETP.LT.OR P0, PT, R6, R236, P0 ;  /* 0x000000ec0600720c */ /* 0x000fe20000701670 */
[----:B------:R-:W-:Y:S01]  /*4970*/  VIADD R6, R3, 0x11 ;  /* 0x0000001103067836 */ /* 0x000fe20000000000 */
[----:B------:R-:W-:Y:S02]  /*4980*/  FSEL R43, R43, -INF , !P2 ;  /* 0xff8000002b2b7808 */ /* 0x000fe40005000000 */
[C---:B------:R-:W-:Y:S01]  /*4990*/  ISETP.GE.AND P2, PT, R7.reuse, R237, PT ;  /* 0x000000ed0700720c */ /* 0x040fe20003f46270 */
[----:B-1----:R-:W-:Y:S01]  /*49a0*/  HMMA.16816.F32.BF16 R80, R24, R16, R80 ;  /* 0x000000101850723c */ /* 0x002fe20000041850 */
[----:B------:R-:W-:-:S02]  /*49b0*/  ISETP.GE.AND P3, PT, R7, R231, PT ;  /* 0x000000e70700720c */ /* 0x000fc40003f66270 */
[----:B------:R-:W-:Y:S02]  /*49c0*/  FSEL R41, R41, -INF , !P6 ;  /* 0xff80000029297808 */ /* 0x000fe40007000000 */
[----:B------:R-:W-:Y:S01]  /*49d0*/  FSEL R39, R32, -INF , !P1 ;  /* 0xff80000020277808 */ /* 0x000fe20004800000 */
[----:B------:R-:W-:Y:S01]  /*49e0*/  HMMA.16816.F32.BF16 R68, R24, R18, R68 ;  /* 0x000000121844723c */ /* 0x000fe20000041844 */
[C---:B------:R-:W-:Y:S02]  /*49f0*/  ISETP.GE.AND P6, PT, R6.reuse, R237, PT ;  /* 0x000000ed0600720c */ /* 0x040fe40003fc6270 */
[C---:B------:R-:W-:Y:S02]  /*4a00*/  ISETP.GE.AND P1, PT, R6.reuse, R231, PT ;  /* 0x000000e70600720c */ /* 0x040fe40003f26270 */
        /* <DEDUP_REMOVED lines=11> */
[C---:B--2---:R-:W-:Y:S01]  /*4ac0*/  HMMA.16816.F32.BF16 R64, R24.reuse, R20, R64 ;  /* 0x000000141840723c */ /* 0x044fe20000041840 */
[C---:B------:R-:W-:Y:S02]  /*4ad0*/  ISETP.GE.AND P0, PT, R7.reuse, R237, PT ;  /* 0x000000ed0700720c */ /* 0x040fe40003f06270 */
[----:B------:R-:W-:Y:S02]  /*4ae0*/  ISETP.GE.AND P4, PT, R7, R231, PT ;  /* 0x000000e70700720c */ /* 0x000fe40003f86270 */
[----:B------:R-:W-:Y:S01]  /*4af0*/  FSEL R32, R28, -INF , !P2 ;  /* 0xff8000001c207808 */ /* 0x000fe20005000000 */
[----:B------:R-:W-:Y:S01]  /*4b00*/  HMMA.16816.F32.BF16 R76, R24, R22, R76 ;  /* 0x00000016184c723c */ /* 0x000fe2000004184c */
[----:B------:R-:W-:Y:S01]  /*4b10*/  BAR.SYNC.DEFER_BLOCKING 0x0 ;  /* 0x0000000000007b1d */ /* 0x000fe20000010000 */
[C---:B------:R-:W-:Y:S02]  /*4b20*/  ISETP.GE.AND P5, PT, R6.reuse, R237, PT ;  /* 0x000000ed0600720c */ /* 0x040fe40003fa6270 */
[----:B------:R-:W-:-:S02]  /*4b30*/  ISETP.GE.AND P2, PT, R6, R231, PT ;  /* 0x000000e70600720c */ /* 0x000fc40003f46270 */
[C---:B------:R-:W-:Y:S02]  /*4b40*/  ISETP.LT.OR P0, PT, R7.reuse, R238, P0 ;  /* 0x000000ee0700720c */ /* 0x040fe40000701670 */
[----:B------:R-:W-:Y:S01]  /*4b50*/  ISETP.LT.OR P4, PT, R7, R236, P4 ;  /* 0x000000ec0700720c */ /* 0x000fe20002781670 */
[C---:B------:R-:W-:Y:S01]  /*4b60*/  VIADD R7, R3.reuse, 0x20 ;  /* 0x0000002003077836 */ /* 0x040fe20000000000 */
[C---:B------:R-:W-:Y:S02]  /*4b70*/  ISETP.LT.OR P5, PT, R6.reuse, R238, P5 ;  /* 0x000000ee0600720c */ /* 0x040fe40002fa1670 */
[----:B------:R-:W-:Y:S01]  /*4b80*/  ISETP.LT.OR P2, PT, R6, R236, P2 ;  /* 0x000000ec0600720c */ /* 0x000fe20001741670 */
[----:B------:R-:W-:Y:S01]  /*4b90*/  VIADD R6, R3, 0x21 ;  /* 0x0000002103067836 */ /* 0x000fe20000000000 */
[----:B------:R-:W-:Y:S02]  /*4ba0*/  FSEL R31, R31, -INF , !P1 ;  /* 0xff8000001f1f7808 */ /* 0x000fe40004800000 */
[----:B------:R-:W-:-:S02]  /*4bb0*/  ISETP.GE.AND P1, PT, R7, R237, PT ;  /* 0x000000ed0700720c */ /* 0x000fc40003f26270 */
[----:B------:R-:W-:Y:S02]  /*4bc0*/  FSEL R17, R29, -INF , !P6 ;  /* 0xff8000001d117808 */ /* 0x000fe40007000000 */
[----:B------:R-:W-:Y:S02]  /*4bd0*/  FSEL R16, R48, -INF , !P0 ;  /* 0xff80000030107808 */ /* 0x000fe40004000000 */
[----:B------:R-:W-:Y:S02]  /*4be0*/  FSEL R30, R30, -INF , !P3 ;  /* 0xff8000001e1e7808 */ /* 0x000fe40005800000 */
[C---:B------:R-:W-:Y:S02]  /*4bf0*/  ISETP.GE.AND P6, PT, R6.reuse, R237, PT ;  /* 0x000000ed0600720c */ /* 0x040fe40003fc6270 */
[----:B------:R-:W-:Y:S02]  /*4c00*/  ISETP.GE.AND P0, PT, R6, R231, PT ;  /* 0x000000e70600720c */ /* 0x000fe40003f06270 */
[----:B------:R-:W-:-:S02]  /*4c10*/  ISETP.LT.OR P1, PT, R7, R238, P1 ;  /* 0x000000ee0700720c */ /* 0x000fc40000f21670 */
[----:B------:R-:W-:Y:S02]  /*4c20*/  ISETP.GE.AND P3, PT, R7, R231, PT ;  /* 0x000000e70700720c */ /* 0x000fe40003f66270 */
[C---:B------:R-:W-:Y:S02]  /*4c30*/  ISETP.LT.OR P6, PT, R6.reuse, R238, P6 ;  /* 0x000000ee0600720c */ /* 0x040fe400037c1670 */
[-C--:B------:R-:W-:Y:S02]  /*4c40*/  ISETP.LT.OR P0, PT, R6, R236.reuse, P0 ;  /* 0x000000ec0600720c */ /* 0x080fe40000701670 */
[----:B------:R-:W-:Y:S02]  /*4c50*/  FSEL R28, R49, -INF , !P5 ;  /* 0xff800000311c7808 */ /* 0x000fe40006800000 */
[----:B------:R-:W-:Y:S02]  /*4c60*/  FSEL R183, R80, -INF , !P1 ;  /* 0xff80000050b77808 */ /* 0x000fe40004800000 */
[----:B------:R-:W-:-:S02]  /*4c70*/  ISETP.LT.OR P3, PT, R7, R236, P3 ;  /* 0x000000ec0700720c */ /* 0x000fc40001f61670 */
[----:B------:R-:W-:Y:S02]  /*4c80*/  FSEL R6, R51, -INF , !P2 ;  /* 0xff80000033067808 */ /* 0x000fe40005000000 */
[C---:B------:R-:W-:Y:S02]  /*4c90*/  ISETP.GE.AND P5, PT, R18.reuse, R237, PT ;  /* 0x000000ed1200720c */ /* 0x040fe40003fa6270 */
[----:B------:R-:W-:Y:S02]  /*4ca0*/  ISETP.GE.AND P1, PT, R18, R231, PT ;  /* 0x000000e71200720c */ /* 0x000fe40003f26270 */
[----:B------:R-:W-:Y:S02]  /*4cb0*/  FSEL R7, R50, -INF , !P4 ;  /* 0xff80000032077808 */ /* 0x000fe40006000000 */
[C---:B------:R-:W-:Y:S02]  /*4cc0*/  ISETP.GE.AND P2, PT, R19.reuse, R237, PT ;  /* 0x000000ed1300720c */ /* 0x040fe40003f46270 */
[----:B------:R-:W-:-:S02]  /*4cd0*/  ISETP.GE.AND P4, PT, R19, R231, PT ;  /* 0x000000e71300720c */ /* 0x000fc40003f86270 */
[C---:B------:R-:W-:Y:S02]  /*4ce0*/  ISETP.LT.OR P5, PT, R18.reuse, R238, P5 ;  /* 0x000000ee1200720c */ /* 0x040fe40002fa1670 */
[----:B------:R-:W-:Y:S01]  /*4cf0*/  ISETP.LT.OR P1, PT, R18, R236, P1 ;  /* 0x000000ec1200720c */ /* 0x000fe20000f21670 */
[----:B------:R-:W-:Y:S01]  /*4d00*/  VIADD R18, R3, 0x31 ;  /* 0x0000003103127836 */ /* 0x000fe20000000000 */
[C---:B------:R-:W-:Y:S02]  /*4d10*/  ISETP.LT.OR P2, PT, R19.reuse, R238, P2 ;  /* 0x000000ee1300720c */ /* 0x040fe40001741670 */
[----:B------:R-:W-:Y:S01]  /*4d20*/  ISETP.LT.OR P4, PT, R19, R236, P4 ;  /* 0x000000ec1300720c */ /* 0x000fe20002781670 */
[----:B------:R-:W-:Y:S01]  /*4d30*/  VIADD R19, R3, 0x30 ;  /* 0x0000003003137836 */ /* 0x000fe20000000000 */
[----:B------:R-:W-:Y:S02]  /*4d40*/  FSEL R184, R81, -INF , !P6 ;  /* 0xff80000051b87808 */ /* 0x000fe40007000000 */
[----:B------:R-:W-:-:S02]  /*4d50*/  FSEL R171, R68, -INF , !P2 ;  /* 0xff80000044ab7808 */ /* 0x000fc40005000000 */
[C---:B------:R-:W-:Y:S02]  /*4d60*/  ISETP.GE.AND P6, PT, R18.reuse, R237, PT ;  /* 0x000000ed1200720c */ /* 0x040fe40003fc6270 */
[C---:B------:R-:W-:Y:S02]  /*4d70*/  ISETP.GE.AND P2, PT, R18.reuse, R231, PT ;  /* 0x000000e71200720c */ /* 0x040fe40003f46270 */
[----:B------:R-:W-:Y:S02]  /*4d80*/  FSEL R168, R83, -INF , !P0 ;  /* 0xff80000053a87808 */ /* 0x000fe40004000000 */
[----:B------:R-:W-:Y:S02]  /*4d90*/  ISETP.GE.AND P0, PT, R19, R237, PT ;  /* 0x000000ed1300720c */ /* 0x000fe40003f06270 */
[C---:B------:R-:W-:Y:S02]  /*4da0*/  ISETP.LT.OR P6, PT, R18.reuse, R238, P6 ;  /* 0x000000ee1200720c */ /* 0x040fe400037c1670 */
[----:B------:R-:W-:Y:S01]  /*4db0*/  ISETP.LT.OR P2, PT, R18, R236, P2 ;  /* 0x000000ec1200720c */ /* 0x000fe20001741670 */
[----:B------:R-:W-:Y:S01]  /*4dc0*/  VIADD R18, R3, 0x38 ;  /* 0x0000003803127836 */ /* 0x000fe20000000000 */
[----:B------:R-:W-:Y:S01]  /*4dd0*/  ISETP.LT.OR P0, PT, R19, R238, P0 ;  /* 0x000000ee1300720c */ /* 0x000fe20000701670 */
[----:B------:R-:W-:Y:S01]  /*4de0*/  VIADD R3, R3, 0x39 ;  /* 0x0000003903037836 */ /* 0x000fe20000000000 */
[----:B------:R-:W-:-:S02]  /*4df0*/  FSEL R169, R82, -INF , !P3 ;  /* 0xff80000052a97808 */ /* 0x000fc40005800000 */
[----:B------:R-:W-:Y:S02]  /*4e00*/  FSEL R242, R64, -INF , !P0 ;  /* 0xff80000040f27808 */ /* 0x000fe40004000000 */
[C---:B------:R-:W-:Y:S02]  /*4e10*/  ISETP.GE.AND P0, PT, R3.reuse, R231, PT ;  /* 0x000000e70300720c */ /* 0x040fe40003f06270 */
[----:B------:R-:W-:Y:S02]  /*4e20*/  FSEL R189, R70, -INF , !P4 ;  /* 0xff80000046bd7808 */ /* 0x000fe40006000000 */
[----:B------:R-:W-:Y:S02]  /*4e30*/  ISETP.LT.OR P0, PT, R3, R236, P0 ;  /* 0x000000ec0300720c */ /* 0x000fe40000701670 */
[----:B------:R-:W-:Y:S02]  /*4e40*/  FSEL R170, R69, -INF , !P5 ;  /* 0xff80000045aa7808 */ /* 0x000fe40006800000 */
[----:B------:R-:W-:-:S02]  /*4e50*/  FSEL R191, R79, -INF , !P0 ;  /* 0xff8000004fbf7808 */ /* 0x000fc40004000000 */
[----:B------:R-:W-:Y:S02]  /*4e60*/  PLOP3.LUT P0, PT, PT, PT, UP0, 0x80, 0x0 ;  /* 0x000000000000781c */ /* 0x000fe40003f0f008 */
[----:B------:R-:W-:Y:S02]  /*4e70*/  FSEL R190, R71, -INF , !P1 ;  /* 0xff80000047be7808 */ /* 0x000fe40004800000 */
[----:B------:R-:W-:Y:S02]  /*4e80*/  ISETP.GE.AND P3, PT, R19, R231, PT ;  /* 0x000000e71300720c */ /* 0x000fe40003f66270 */
[CC--:B------:R-:W-:Y:S02]  /*4e90*/  ISETP.GE.AND P5, PT, R18.reuse, R237.reuse, PT ;  /* 0x000000ed1200720c */ /* 0x0c0fe40003fa6270 */
[----:B------:R-:W-:Y:S02]  /*4ea0*/  ISETP.GE.AND P4, PT, R3, R237, PT ;  /* 0x000000ed0300720c */ /* 0x000fe40003f86270 */
[----:B------:R-:W-:-:S02]  /*4eb0*/  ISETP.GE.AND P1, PT, R18, R231, PT ;  /* 0x000000e71200720c */ /* 0x000fc40003f26270 */
[----:B------:R-:W-:Y:S02]  /*4ec0*/  ISETP.LT.OR P3, PT, R19, R236, P3 ;  /* 0x000000ec1300720c */ /* 0x000fe40001f61670 */
[C---:B------:R-:W-:Y:S02]  /*4ed0*/  ISETP.LT.OR P5, PT, R18.reuse, R238, P5 ;  /* 0x000000ee1200720c */ /* 0x040fe40002fa1670 */
[----:B------:R-:W-:Y:S02]  /*4ee0*/  ISETP.LT.OR P1, PT, R18, R236, P1 ;  /* 0x000000ec1200720c */ /* 0x000fe40000f21670 */
[----:B------:R-:W-:Y:S02]  /*4ef0*/  ISETP.LT.OR P4, PT, R3, R238, P4 ;  /* 0x000000ee0300720c */ /* 0x000fe40002781670 */
[----:B------:R-:W-:Y:S02]  /*4f00*/  FSEL R195, R66, -INF , !P3 ;  /* 0xff80000042c37808 */ /* 0x000fe40005800000 */
[----:B------:R-:W-:-:S02]  /*4f10*/  FSEL R227, R65, -INF , !P6 ;  /* 0xff80000041e37808 */ /* 0x000fc40007000000 */
[----:B------:R-:W-:Y:S02]  /*4f20*/  FSEL R194, R67, -INF , !P2 ;  /* 0xff80000043c27808 */ /* 0x000fe40005000000 */
        /* <DEDUP_REMOVED lines=83> */
.L_x_540:
[----:B------:R-:W-:Y:S05]  /*5460*/  BSYNC B0 ;  /* 0x0000000000007941 */ /* 0x000fea0003800000 */
.L_x_539:
[----:B------:R-:W0:Y:S02]  /*5470*/  LDGDEPBAR ;  /* 0x00000000000079af */ /* 0x000e240000000000 */
.L_x_538:
        /* <DEDUP_REMOVED lines=69> */
[----:B------:R-:W-:Y:S01]  /*58d0*/  FFMA.FTZ R176, R33, UR23, -R193 ;  /* 0x0000001721b07c23 */ /* 0x000fe200080108c1 */
[----:B------:R-:W1:Y:S01]  /*58e0*/  LDSM.16.MT88.4 R40, [R216+0x1a000] ;  /* 0x01a00000d828783b */ /* 0x000e620000004200 */
[--C-:B------:R-:W-:Y:S01]  /*58f0*/  FFMA.FTZ R172, R17, UR23, -R225.reuse ;  /* 0x0000001711ac7c23 */ /* 0x100fe200080108e1 */
[--C-:B------:R-:W-:Y:S01]  /*5900*/  FFMA.FTZ R167, R16, UR23, -R225.reuse ;  /* 0x0000001710a77c23 */ /* 0x100fe200080108e1 */
[----:B------:R-:W-:Y:S01]  /*5910*/  MUFU.EX2 R180, R180 ;  /* 0x000000b400b47308 */ /* 0x000fe20000000800 */
[----:B------:R-:W2:Y:S01]  /*5920*/  LDSM.16.MT88.4 R120, [R213+0x1e000] ;  /* 0x01e00000d578783b */ /* 0x000ea20000004200 */
[--C-:B------:R-:W-:Y:S01]  /*5930*/  FFMA.FTZ R174, R32, UR23, -R225.reuse ;  /* 0x0000001720ae7c23 */ /* 0x100fe200080108e1 */
[----:B------:R-:W-:Y:S01]  /*5940*/  FFMA.FTZ R2, R28, UR23, -R225 ;  /* 0x000000171c027c23 */ /* 0x000fe200080108e1 */
[--C-:B------:R-:W-:Y:S01]  /*5950*/  FFMA.FTZ R173, R30, UR23, -R193.reuse ;  /* 0x000000171ead7c23 */ /* 0x100fe200080108c1 */
[----:B------:R-:W3:Y:S01]  /*5960*/  LDSM.16.MT88.4 R16, [R212+0x1e000] ;  /* 0x01e00000d410783b */ /* 0x000ee20000004200 */
[--C-:B------:R-:W-:Y:S01]  /*5970*/  FFMA.FTZ R166, R31, UR23, -R193.reuse ;  /* 0x000000171fa67c23 */ /* 0x100fe200080108c1 */
[--C-:B------:R-:W-:Y:S01]  /*5980*/  FFMA.FTZ R165, R7, UR23, -R193.reuse ;  /* 0x0000001707a57c23 */ /* 0x100fe200080108c1 */
[----:B------:R-:W4:Y:S01]  /*5990*/  MUFU.EX2 R179, R179 ;  /* 0x000000b300b37308 */ /* 0x000f220000000800 */
[----:B------:R-:W5:Y:S01]  /*59a0*/  LDSM.16.MT88.4 R20, [R216+0x18800] ;  /* 0x01880000d814783b */ /* 0x000f620000004200 */
[----:B------:R-:W-:Y:S01]  /*59b0*/  FFMA.FTZ R0, R6, UR23, -R193 ;  /* 0x0000001706007c23 */ /* 0x000fe200080108c1 */
[--C-:B------:R-:W-:Y:S01]  /*59c0*/  FFMA.FTZ R183, R183, UR23, -R225.reuse ;  /* 0x00000017b7b77c23 */ /* 0x100fe200080108e1 */
[--C-:B------:R-:W-:Y:S01]  /*59d0*/  FFMA.FTZ R184, R184, UR23, -R225.reuse ;  /* 0x00000017b8b87c23 */ /* 0x100fe200080108e1 */
[----:B------:R-:W5:Y:S01]  /*59e0*/  LDSM.16.MT88.4 R4, [R212+0x18800] ;  /* 0x01880000d404783b */ /* 0x000f620000004200 */
[--C-:B------:R-:W-:Y:S01]  /*59f0*/  FFMA.FTZ R185, R171, UR23, -R225.reuse ;  /* 0x00000017abb97c23 */ /* 0x100fe200080108e1 */
[----:B------:R-:W-:Y:S01]  /*5a00*/  FFMA.FTZ R186, R170, UR23, -R225 ;  /* 0x00000017aaba7c23 */ /* 0x000fe200080108e1 */
[----:B------:R-:W-:Y:S01]  /*5a10*/  MUFU.EX2 R177, R177 ;  /* 0x000000b100b17308 */ /* 0x000fe20000000800 */
[----:B------:R-:W5:Y:S01]  /*5a20*/  LDSM.16.MT88.4 R32, [R214+0x18800] ;  /* 0x01880000d620783b */ /* 0x000f620000004200 */
[--C-:B------:R-:W-:Y:S01]  /*5a30*/  FFMA.FTZ R187, R169, UR23, -R193.reuse ;  /* 0x00000017a9bb7c23 */ /* 0x100fe200080108c1 */
[--C-:B------:R-:W-:Y:S01]  /*5a40*/  FFMA.FTZ R188, R168, UR23, -R193.reuse ;  /* 0x00000017a8bc7c23 */ /* 0x100fe200080108c1 */
[--C-:B------:R-:W-:Y:S01]  /*5a50*/  FFMA.FTZ R189, R189, UR23, -R193.reuse ;  /* 0x00000017bdbd7c23 */ /* 0x100fe200080108c1 */
[----:B------:R-:W5:Y:S01]  /*5a60*/  LDSM.16.MT88.4 R28, [R213+0x18800] ;  /* 0x01880000d51c783b */ /* 0x000f620000004200 */
[----:B------:R-:W-:Y:S01]  /*5a70*/  FFMA.FTZ R190, R190, UR23, -R193 ;  /* 0x00000017bebe7c23 */ /* 0x000fe200080108c1 */
[--C-:B------:R-:W-:Y:S01]  /*5a80*/  FFMA.FTZ R242, R242, UR23, -R225.reuse ;  /* 0x00000017f2f27c23 */ /* 0x100fe200080108e1 */
[----:B------:R-:W1:Y:S01]  /*5a90*/  MUFU.EX2 R175, R175 ;  /* 0x000000af00af7308 */ /* 0x000e620000000800 */
[----:B----4-:R-:W-:Y:S01]  /*5aa0*/  F2FP.BF16.F32.PACK_AB R128, R179, R180 ;  /* 0x000000b4b380723e */ /* 0x010fe200000010ff */
[----:B------:R-:W4:Y:S01]  /*5ab0*/  LDSM.16.MT88.4 R24, [R216+0x1a800] ;  /* 0x01a80000d818783b */ /* 0x000f220000004200 */
        /* <DEDUP_REMOVED lines=10> */
[----:B------:R-:W2:Y:S01]  /*5b60*/  MUFU.EX2 R182, R182 ;  /* 0x000000b600b67308 */ /* 0x000ea20000000800 */
[----:B-1----:R-:W-:Y:S01]  /*5b70*/  F2FP.BF16.F32.PACK_AB R130, R175, R177 ;  /* 0x000000b1af82723e */ /* 0x002fe200000010ff */
[----:B------:R-:W-:-:S04]  /*5b80*/  FADD.FTZ R179, R177, R179 ;  /* 0x000000b3b1b37221 */ /* 0x000fc80000010000 */
[----:B------:R-:W-:Y:S02]  /*5b90*/  FADD.FTZ R179, R175, R179 ;  /* 0x000000b3afb37221 */ /* 0x000fe40000010000 */
[----:B------:R-:W1:Y:S08]  /*5ba0*/  MUFU.EX2 R178, R178 ;  /* 0x000000b200b27308 */ /* 0x000e700000000800 */
[----:B------:R-:W3:Y:S01]  /*5bb0*/  MUFU.EX2 R176, R176 ;  /* 0x000000b000b07308 */ /* 0x000ee20000000800 */
[----:B--2---:R-:W-:Y:S01]  /*5bc0*/  F2FP.BF16.F32.PACK_AB R129, R182, R181 ;  /* 0x000000b5b681723e */ /* 0x004fe200000010ff */
[----:B------:R-:W-:-:S06]  /*5bd0*/  FADD.FTZ R181, R181, R182 ;  /* 0x000000b6b5b57221 */ /* 0x000fcc0000010000 */
[----:B------:R-:W2:Y:S01]  /*5be0*/  MUFU.EX2 R174, R174 ;  /* 0x000000ae00ae7308 */ /* 0x000ea20000000800 */
[----:B-1----:R-:W-:-:S07]  /*5bf0*/  FADD.FTZ R181, R178, R181 ;  /* 0x000000b5b2b57221 */ /* 0x002fce0000010000 */
[----:B------:R-:W1:Y:S01]  /*5c00*/  MUFU.EX2 R172, R172 ;  /* 0x000000ac00ac7308 */ /* 0x000e620000000800 */
[C---:B---3--:R-:W-:Y:S01]  /*5c10*/  F2FP.BF16.F32.PACK_AB R131, R176.reuse, R178 ;  /* 0x000000b2b083723e */ /* 0x048fe200000010ff */
[----:B------:R-:W-:-:S06]  /*5c20*/  FADD.FTZ R181, R176, R181 ;  /* 0x000000b5b0b57221 */ /* 0x000fcc0000010000 */
[----:B------:R-:W-:Y:S01]  /*5c30*/  HMMA.16816.F32.BF16 R160, R128, R156, RZ ;  /* 0x0000009c80a0723c */ /* 0x000fe200000418ff */
[----:B------:R-:W-:Y:S01]  /*5c40*/  MUFU.EX2 R167, R167 ;  /* 0x000000a700a77308 */ /* 0x000fe20000000800 */
[----:B--2---:R-:W-:-:S04]  /*5c50*/  FADD.FTZ R179, R174, R179 ;  /* 0x000000b3aeb37221 */ /* 0x004fc80000010000 */
        /* <DEDUP_REMOVED lines=34> */
[----:B------:R-:W3:Y:S01]  /*5e80*/  MUFU.EX2 R242, R242 ;  /* 0x000000f200f27308 */ /* 0x000ee20000000800 */
        /* <DEDUP_REMOVED lines=11> */
[----:B------:R-:W3:Y:S03]  /*5f40*/  MUFU.EX2 R194, R194 ;  /* 0x000000c200c27308 */ /* 0x000ee60000000800 */
[C---:B------:R-:W-:Y:S05]  /*5f50*/  HMMA.16816.F32.BF16 R96, R128.reuse, R98, RZ ;  /* 0x000000628060723c */ /* 0x040fea00000418ff */
[----:B------:R-:W3:Y:S01]  /*5f60*/  MUFU.EX2 R192, R192 ;  /* 0x000000c000c07308 */ /* 0x000ee20000000800 */
[C---:B------:R-:W-:Y:S06]  /*5f70*/  HMMA.16816.F32.BF16 R104, R128.reuse, R106, RZ ;  /* 0x0000006a8068723c */ /* 0x040fec00000418ff */
[C---:B------:R-:W-:Y:S01]  /*5f80*/  HMMA.16816.F32.BF16 R112, R128.reuse, R114, RZ ;  /* 0x000000728070723c */ /* 0x040fe200000418ff */
[----:B------:R-:W3:Y:S05]  /*5f90*/  MUFU.EX2 R248, R248 ;  /* 0x000000f800f87308 */ /* 0x000eea0000000800 */
        /* <DEDUP_REMOVED lines=16> */
[----:B------:R-:W5:Y:S05]  /*60a0*/  LDSM.16.MT88.4 R4, [R216+0x1c800] ;  /* 0x01c80000d804783b */ /* 0x000f6a0000004200 */
        /* <DEDUP_REMOVED lines=34> */
[----:B------:R-:W-:Y:S01]  /*62d0*/  HMMA.16816.F32.BF16 R112, R16, R30, R112 ;  /* 0x0000001e1070723c */ /* 0x000fe20000041870 */
[----:B------:R-:W-:Y:S01]  /*62e0*/  F2FP.BF16.F32.PACK_AB R28, R184, R183 ;  /* 0x000000b7b81c723e */ /* 0x000fe200000010ff */
[----:B------:R-:W-:Y:S01]  /*62f0*/  FADD.FTZ R183, R183, R167 ;  /* 0x000000a7b7b77221 */ /* 0x000fe20000010000 */
[----:B------:R-:W-:Y:S01]  /*6300*/  F2FP.BF16.F32.PACK_AB R29, R188, R187 ;  /* 0x000000bbbc1d723e */ /* 0x000fe200000010ff */
[----:B------:R-:W-:-:S02]  /*6310*/  FADD.FTZ R187, R187, R165 ;  /* 0x000000a5bbbb7221 */ /* 0x000fc40000010000 */
[C---:B----4-:R-:W-:Y:S01]  /*6320*/  HMMA.16816.F32.BF16 R116, R16.reuse, R24, R116 ;  /* 0x000000181074723c */ /* 0x050fe20000041874 */
[----:B------:R-:W-:Y:S01]  /*6330*/  F2FP.BF16.F32.PACK_AB R30, R186, R185 ;  /* 0x000000b9ba1e723e */ /* 0x000fe200000010ff */
[----:B------:R-:W-:Y:S01]  /*6340*/  FADD.FTZ R183, R184, R183 ;  /* 0x000000b7b8b77221 */ /* 0x000fe20000010000 */
[----:B------:R-:W-:Y:S01]  /*6350*/  F2FP.BF16.F32.PACK_AB R31, R190, R189 ;  /* 0x000000bdbe1f723e */ /* 0x000fe200000010ff */
[----:B------:R-:W-:Y:S02]  /*6360*/  FADD.FTZ R187, R188, R187 ;  /* 0x000000bbbcbb7221 */ /* 0x000fe40000010000 */
        /* <DEDUP_REMOVED lines=8> */
[----:B------:R-:W-:Y:S01]  /*63f0*/  HMMA.16816.F32.BF16 R128, R16, R22, R128 ;  /* 0x000000161080723c */ /* 0x000fe20000041880 */
[----:B------:R-:W1:Y:S01]  /*6400*/  LDSM.16.MT88.4 R16, [R213+0x19000] ;  /* 0x01900000d510783b */ /* 0x000e620000004200 */
[----:B------:R-:W-:Y:S01]  /*6410*/  FADD.FTZ R189, R195, R189 ;  /* 0x000000bdc3bd7221 */ /* 0x000fe20000010000 */
[----:B------:R-:W-:Y:S02]  /*6420*/  FADD.FTZ R185, R227, R185 ;  /* 0x000000b9e3b97221 */ /* 0x000fe40000010000 */
[----:B------:R-:W-:Y:S01]  /*6430*/  LDSM.16.MT88.4 R20, [R214+0x1b000] ;  /* 0x01b00000d614783b */ /* 0x000fe20000004200 */
[----:B-----5:R-:W-:Y:S01]  /*6440*/  HMMA.16816.F32.BF16 R152, R28, R4, R152 ;  /* 0x000000041c98723c */ /* 0x020fe20000041898 */
[----:B------:R-:W-:Y:S01]  /*6450*/  FADD.FTZ R189, R194, R189 ;  /* 0x000000bdc2bd7221 */ /* 0x000fe20000010000 */
[----:B------:R-:W-:-:S03]  /*6460*/  FADD.FTZ R185, R226, R185 ;  /* 0x000000b9e2b97221 */ /* 0x000fc60000010000 */
[----:B------:R-:W-:Y:S01]  /*6470*/  FADD.FTZ R189, R192, R189 ;  /* 0x000000bdc0bd7221 */ /* 0x000fe20000010000 */
[C---:B------:R-:W-:Y:S01]  /*6480*/  HMMA.16816.F32.BF16 R148, R28.reuse, R6, R148 ;  /* 0x000000061c94723c */ /* 0x040fe20000041894 */
[----:B------:R-:W4:Y:S05]  /*6490*/  LDSM.16.MT88.4 R4, [R213+0x1b000] ;  /* 0x01b00000d504783b */ /* 0x000f2a0000004200 */
[C---:B--2---:R-:W-:Y:S06]  /*64a0*/  HMMA.16816.F32.BF16 R136, R28.reuse, R32, R136 ;  /* 0x000000201c88723c */ /* 0x044fec0000041888 */
[C---:B------:R-:W-:Y:S01]  /*64b0*/  HMMA.16816.F32.BF16 R132, R28.reuse, R34, R132 ;  /* 0x000000221c84723c */ /* 0x040fe20000041884 */
[----:B------:R-:W-:Y:S05]  /*64c0*/  LDSM.16.MT88.4 R32, [R216+0x1d000] ;  /* 0x01d00000d820783b */ /* 0x000fea0000004200 */
[C---:B---3--:R-:W-:Y:S06]  /*64d0*/  HMMA.16816.F32.BF16 R36, R28.reuse, R24, R36 ;  /* 0x000000181c24723c */ /* 0x048fec0000041824 */
[C---:B------:R-:W-:Y:S01]  /*64e0*/  HMMA.16816.F32.BF16 R40, R28.reuse, R26, R40 ;  /* 0x0000001a1c28723c */ /* 0x040fe20000041828 */
[----:B------:R-:W-:Y:S05]  /*64f0*/  LDSM.16.MT88.4 R24, [R214+0x1d000] ;  /* 0x01d00000d618783b */ /* 0x000fea0000004200 */
[C---:B-1----:R-:W-:Y:S06]  /*6500*/  HMMA.16816.F32.BF16 R144, R28.reuse, R16, R144 ;  /* 0x000000101c90723c */ /* 0x042fec0000041890 */
[C---:B------:R-:W-:Y:S01]  /*6510*/  HMMA.16816.F32.BF16 R140, R28.reuse, R18, R140 ;  /* 0x000000121c8c723c */ /* 0x040fe2000004188c */
[----:B------:R-:W1:Y:S05]  /*6520*/  LDSM.16.MT88.4 R16, [R212+0x1b000] ;  /* 0x01b00000d410783b */ /* 0x000e6a0000004200 */
[C---:B----4-:R-:W-:Y:S06]  /*6530*/  HMMA.16816.F32.BF16 R52, R28.reuse, R4, R52 ;  /* 0x000000041c34723c */ /* 0x050fec0000041834 */
[C---:B------:R-:W-:Y:S01]  /*6540*/  HMMA.16816.F32.BF16 R56, R28.reuse, R6, R56 ;  /* 0x000000061c38723c */ /* 0x040fe20000041838 */
[----:B------:R-:W2:Y:S05]  /*6550*/  LDSM.16.MT88.4 R4, [R212+0x1d000] ;  /* 0x01d00000d404783b */ /* 0x000eaa0000004200 */
        /* <DEDUP_REMOVED lines=33> */
[----:B------:R-:W-:Y:S01]  /*6770*/  HMMA.16816.F32.BF16 R112, R28, R170, R112 ;  /* 0x000000aa1c70723c */ /* 0x000fe20000041870 */
[----:B------:R-:W-:Y:S05]  /*6780*/  LDSM.16.MT88.4 R168, [R212+0x19800] ;  /* 0x01980000d4a8783b */ /* 0x000fea0000004200 */
[C---:B-1----:R-:W-:Y:S06]  /*6790*/  HMMA.16816.F32.BF16 R160, R4.reuse, R16, R160 ;  /* 0x0000001004a0723c */ /* 0x042fec00000418a0 */
[----:B------:R-:W-:Y:S01]  /*67a0*/  HMMA.16816.F32.BF16 R156, R4, R18, R156 ;  /* 0x00000012049c723c */ /* 0x000fe2000004189c */
[----:B------:R-:W1:Y:S05]  /*67b0*/  LDSM.16.MT88.4 R16, [R214+0x1b800] ;  /* 0x01b80000d610783b */ /* 0x000e6a0000004200 */
[C---:B------:R-:W-:Y:S06]  /*67c0*/  HMMA.16816.F32.BF16 R124, R28.reuse, R32, R124 ;  /* 0x000000201c7c723c */ /* 0x040fec000004187c */
[----:B------:R-:W-:Y:S01]  /*67d0*/  HMMA.16816.F32.BF16 R128, R28, R34, R128 ;  /* 0x000000221c80723c */ /* 0x000fe20000041880 */
[----:B------:R-:W3:Y:S04]  /*67e0*/  LDSM.16.MT88.4 R32, [R216+0x1b800] ;  /* 0x01b80000d820783b */ /* 0x000ee80000004200 */
[----:B------:R-:W4:Y:S01]  /*67f0*/  LDSM.16.MT88.4 R28, [R213+0x1b800] ;  /* 0x01b80000d51c783b */ /* 0x000f220000004200 */
        /* <DEDUP_REMOVED lines=9> */
[C---:B------:R-:W-:Y:S06]  /*6890*/  HMMA.16816.F32.BF16 R136, R4.reuse, R168, R136 ;  /* 0x000000a80488723c */ /* 0x040fec0000041888 */
        /* <DEDUP_REMOVED lines=25> */
[C---:B--2---:R-:W-:Y:S06]  /*6a30*/  HMMA.16816.F32.BF16 R116, R4.reuse, R20, R116 ;  /* 0x000000140474723c */ /* 0x044fec0000041874 */
[C---:B------:R-:W-:Y:S06]  /*6a40*/  HMMA.16816.F32.BF16 R120, R4.reuse, R22, R120 ;  /* 0x000000160478723c */ /* 0x040fec0000041878 */
[C---:B-1----:R-:W-:Y:S06]  /*6a50*/  HMMA.16816.F32.BF16 R124, R4.reuse, R16, R124 ;  /* 0x00000010047c723c */ /* 0x042fec000004187c */
[----:B------:R-:W-:Y:S01]  /*6a60*/  HMMA.16816.F32.BF16 R128, R4, R18, R128 ;  /* 0x000000120480723c */ /* 0x000fe20000041880 */
[----:B------:R-:W-:-:S08]  /*6a70*/  NOP ;  /* 0x0000000000007918 */ /* 0x000fd00000000000 */
[----:B------:R-:W-:-:S15]  /*6a80*/  @!P0 BRA `(.L_x_541) ;  /* 0x00000078008c8947 */ /* 0x000fde0003800000 */
        /* <DEDUP_REMOVED lines=8> */
[----:B------:R-:W-:Y:S01]  /*6b10*/  ISETP.GE.AND P2, PT, R223, UR4, PT ;  /* 0x00000004df007c0c */ /* 0x000fe2000bf46270 */
[----:B------:R-:W-:Y:S01]  /*6b20*/  UIMAD UR4, UR15, UR20, URZ ;  /* 0x000000140f0472a4 */ /* 0x000fe2000f8e023f */
[----:B------:R-:W-:Y:S01]  /*6b30*/  IMAD.MOV.U32 R15, RZ, RZ, R11 ;  /* 0x000000ffff0f7224 */ /* 0x000fe200078e000b */
[----:B------:R-:W-:-:S04]  /*6b40*/  DEPBAR.LE SB0, 0x0 ;  /* 0x000080000000791a */ /* 0x000fc80000000000 */
[----:B------:R-:W1:Y:S01]  /*6b50*/  @!P5 LDC.64 R6, c[0x0][0x220] ;  /* 0x00008800ff06db82 */ /* 0x000e620000000a00 */
[----:B------:R-:W-:-:S07]  /*6b60*/  UIMAD UR4, UR6, UR35, UR4 ;  /* 0x00000023060472a4 */ /* 0x000fce000f8e0204 */
[----:B------:R-:W-:Y:S01]  /*6b70*/  BAR.SYNC.DEFER_BLOCKING 0x0 ;  /* 0x0000000000007b1d */ /* 0x000fe20000010000 */
[----:B------:R-:W-:Y:S01]  /*6b80*/  IMAD.WIDE.U32 R22, R22, UR35, R14 ;  /* 0x0000002316167c25 */ /* 0x000fe2000f8e000e */
[----:B------:R-:W-:-:S03]  /*6b90*/  UISETP.GT.AND UP0, UPT, UR20, UR16, UPT ;  /* 0x000000101400728c */ /* 0x000fc6000bf04270 */
[----:B------:R-:W-:-:S03]  /*6ba0*/  VIADD R0, R23, UR4 ;  /* 0x0000000417007c36 */ /* 0x000fc60008000000 */
[----:B------:R-:W2:Y:S08]  /*6bb0*/  @!P4 LDC.64 R4, c[0x0][0x220] ;  /* 0x00008800ff04cb82 */ /* 0x000eb00000000a00 */
[----:B------:R-:W3:Y:S08]  /*6bc0*/  @!P3 LDC.64 R20, c[0x0][0x220] ;  /* 0x00008800ff14bb82 */ /* 0x000ef00000000a00 */
[----:B------:R-:W4:Y:S01]  /*6bd0*/  @!P2 LDC.64 R18, c[0x0][0x220] ;  /* 0x00008800ff12ab82 */ /* 0x000f220000000a00 */
[C---:B-1----:R-:W-:Y:S01]  /*6be0*/  @!P5 LEA R26, P1, R22.reuse, R6, 0x1 ;  /* 0x00000006161ad211 */ /* 0x042fe200078208ff */
[----:B------:R-:W-:Y:S03]  /*6bf0*/  @P5 STS.128 [R230+0x18000], RZ ;  /* 0x018000ffe6005388 */ /* 0x000fe60000000c00 */
[----:B------:R-:W-:-:S02]  /*6c00*/  @!P5 LEA.HI.X R27, R22, R7, R0, 0x1, P1 ;  /* 0x00000007161bd211 */ /* 0x000fc400008f0c00 */
[C---:B------:R-:W-:Y:S01]  /*6c10*/  IADD3 R2, P1, R22.reuse, UR38, RZ ;  /* 0x0000002616027c10 */ /* 0x040fe2000ff3e0ff */
[----:B------:R-:W1:Y:S01]  /*6c20*/  @!P5 LDC.64 R16, c[0x0][0x220] ;  /* 0x00008800ff10db82 */ /* 0x000e620000000a00 */
[C---:B--2---:R-:W-:Y:S01]  /*6c30*/  @!P4 LEA R24, P0, R22.reuse, R4, 0x1 ;  /* 0x000000041618c211 */ /* 0x044fe200078008ff */
[----:B------:R-:W-:Y:S01]  /*6c40*/  @!PT LDS RZ, [RZ] ;  /* 0x00000000fffff984 */ /* 0x000fe20000000800 */
[----:B------:R-:W-:Y:S01]  /*6c50*/  @!PT LDS RZ, [RZ] ;  /* 0x00000000fffff984 */ /* 0x000fe20000000800 */
[----:B------:R-:W-:Y:S01]  /*6c60*/  @!PT LDS RZ, [RZ] ;  /* 0x00000000fffff984 */ /* 0x000fe20000000800 */
[----:B------:R-:W-:Y:S03]  /*6c70*/  @!P5 LDGSTS.E.BYPASS.LTC128B.128 [R230+0x18000], desc[UR30][R26.64] ;  /* 0x180000001ae6dfae */ /* 0x000fe6000b901d5e */
[C-C-:B------:R-:W-:Y:S01]  /*6c80*/  @!P4 LEA.HI.X R25, R22.reuse, R5, R0.reuse, 0x1, P0 ;  /* 0x000000051619c211 */ /* 0x140fe200000f0c00 */
[----:B------:R-:W-:Y:S02]  /*6c90*/  @P4 STS.128 [R230+0x1a000], RZ ;  /* 0x01a000ffe6004388 */ /* 0x000fe40000000c00 */
[----:B------:R-:W2:Y:S01]  /*6ca0*/  @!P4 LDC.64 R14, c[0x0][0x220] ;  /* 0x00008800ff0ecb82 */ /* 0x000ea20000000a00 */
[C---:B---3--:R-:W-:Y:S01]  /*6cb0*/  @!P3 LEA R20, P0, R22.reuse, R20, 0x1 ;  /* 0x000000141614b211 */ /* 0x048fe200078008ff */
[----:B------:R-:W-:Y:S01]  /*6cc0*/  @!PT LDS RZ, [RZ] ;  /* 0x00000000fffff984 */ /* 0x000fe20000000800 */
[----:B------:R-:W-:Y:S01]  /*6cd0*/  @!PT LDS RZ, [RZ] ;  /* 0x00000000fffff984 */ /* 0x000fe20000000800 */
[----:B------:R-:W-:Y:S01]  /*6ce0*/  @!PT LDS RZ, [RZ] ;  /* 0x00000000fffff984 */ /* 0x000fe20000000800 */
[----:B------:R4:W-:Y:S03]  /*6cf0*/  @!P4 LDGSTS.E.BYPASS.LTC128B.128 [R230+0x1a000], desc[UR30][R24.64+0x80] ;  /* 0x1a00008018e6cfae */ /* 0x0009e6000b901d5e */
[----:B------:R-:W-:Y:S01]  /*6d00*/  @!P3 LEA.HI.X R21, R22, R21, R0, 0x1, P0 ;  /* 0x000000151615b211 */ /* 0x000fe200000f0c00 */
[----:B------:R-:W-:Y:S02]  /*6d10*/  @P3 STS.128 [R230+0x1c000], RZ ;  /* 0x01c000ffe6003388 */ /* 0x000fe40000000c00 */
[----:B------:R-:W3:Y:S02]  /*6d20*/  @!P3 LDC.64 R6, c[0x0][0x220] ;  /* 0x00008800ff06bb82 */ /* 0x000ee40000000a00 */
[----:B------:R-:W-:Y:S01]  /*6d30*/  @!PT LDS RZ, [RZ] ;  /* 0x00000000fffff984 */ /* 0x000fe20000000800 */
[----:B------:R-:W-:Y:S01]  /*6d40*/  @!PT LDS RZ, [RZ] ;  /* 0x00000000fffff984 */ /* 0x000fe20000000800 */
[----:B------:R-:W-:Y:S01]  /*6d50*/  @!PT LDS RZ, [RZ] ;  /* 0x00000000fffff984 */ /* 0x000fe20000000800 */
[----:B------:R-:W-:Y:S04]  /*6d60*/  @!P3 LDGSTS.E.BYPASS.LTC128B.128 [R230+0x1c000], desc[UR30][R20.64+0x100] ;  /* 0x1c00010014e6bfae */ /* 0x000fe8000b901d5e */
[----:B------:R-:W-:Y:S02]  /*6d70*/  @P2 STS.128 [R230+0x1e000], RZ ;  /* 0x01e000ffe6002388 */ /* 0x000fe40000000c00 */
[----:B------:R-:W5:Y:S01]  /*6d80*/  @!P2 LDC.64 R4, c[0x0][0x220] ;  /* 0x00008800ff04ab82 */ /* 0x000f620000000a00 */
[----:B--2---:R-:W-:-:S02]  /*6d90*/  @!P4 LEA R14, P6, R2, R14, 0x1 ;  /* 0x0000000e020ec211 */ /* 0x004fc400078c08ff */
[----:B----4-:R-:W-:Y:S02]  /*6da0*/  @!P2 LEA R24, P0, R22, R18, 0x1 ;  /* 0x000000121618a211 */ /* 0x010fe400078008ff */
[----:B------:R-:W-:Y:S02]  /*6db0*/  IADD3.X R18, R0, UR33, RZ, P1, !PT ;  /* 0x0000002100127c10 */ /* 0x000fe40008ffe4ff */
[----:B-1----:R-:W-:Y:S02]  /*6dc0*/  @!P5 LEA R16, P1, R2, R16, 0x1 ;  /* 0x000000100210d211 */ /* 0x002fe400078208ff */
[----:B------:R-:W-:Y:S02]  /*6dd0*/  @!P2 LEA.HI.X R25, R22, R19, R0, 0x1, P0 ;  /* 0x000000131619a211 */ /* 0x000fe400000f0c00 */
[C---:B------:R-:W-:Y:S02]  /*6de0*/  @!P5 LEA.HI.X R17, R2.reuse, R17, R18, 0x1, P1 ;  /* 0x000000110211d211 */ /* 0x040fe400008f0c12 */
[C---:B---3--:R-:W-:Y:S01]  /*6df0*/  @!P3 LEA R6, P1, R2.reuse, R6, 0x1 ;  /* 0x000000060206b211 */ /* 0x048fe200078208ff */
[----:B------:R-:W-:Y:S01]  /*6e00*/  @!PT LDS RZ, [RZ] ;  /* 0x00000000fffff984 */ /* 0x000fe20000000800 */
[----:B------:R-:W-:Y:S01]  /*6e10*/  @!PT LDS RZ, [RZ] ;  /* 0x00000000fffff984 */ /* 0x000fe20000000800 */
[----:B------:R-:W-:Y:S01]  /*6e20*/  @!PT LDS RZ, [RZ] ;  /* 0x00000000fffff984 */ /* 0x000fe20000000800 */
[----:B------:R-:W-:Y:S01]  /*6e30*/  @!P2 LDGSTS.E.BYPASS.LTC128B.128 [R230+0x1e000], desc[UR30][R24.64+0x180] ;  /* 0x1e00018018e6afae */ /* 0x000fe2000b901d5e */
[----:B-----5:R-:W-:-:S02]  /*6e40*/  @!P2 LEA R4, P0, R2, R4, 0x1 ;  /* 0x000000040204a211 */ /* 0x020fc400078008ff */
[C-C-:B------:R-:W-:Y:S01]  /*6e50*/  @!P4 LEA.HI.X R15, R2.reuse, R15, R18.reuse, 0x1, P6 ;  /* 0x0000000f020fc211 */ /* 0x140fe200030f0c12 */
[----:B------:R-:W-:Y:S01]  /*6e60*/  @P5 STS.128 [R230+0x19000], RZ ;  /* 0x019000ffe6005388 */ /* 0x000fe20000000c00 */
[C-C-:B------:R-:W-:Y:S02]  /*6e70*/  @!P3 LEA.HI.X R7, R2.reuse, R7, R18.reuse, 0x1, P1 ;  /* 0x000000070207b211 */ /* 0x140fe400008f0c12 */
[----:B------:R-:W-:Y:S01]  /*6e80*/  @!P2 LEA.HI.X R5, R2, R5, R18, 0x1, P0 ;  /* 0x000000050205a211 */ /* 0x000fe200000f0c12 */
[----:B------:R-:W-:Y:S01]  /*6e90*/  @!PT LDS RZ, [RZ] ;  /* 0x00000000fffff984 */ /* 0x000fe20000000800 */
[----:B------:R-:W-:Y:S01]  /*6ea0*/  @!PT LDS RZ, [RZ] ;  /* 0x00000000fffff984 */ /* 0x000fe20000000800 */
[----:B------:R-:W-:Y:S01]  /*6eb0*/  @!PT LDS RZ, [RZ] ;  /* 0x00000000fffff984 */ /* 0x000fe20000000800 */
[----:B------:R-:W-:Y:S01]  /*6ec0*/  @!P5 LDGSTS.E.BYPASS.LTC128B.128 [R230+0x19000], desc[UR30][R16.64] ;  /* 0x1900000010e6dfae */ /* 0x000fe2000b901d5e */
[----:B------:R-:W-:-:S03]  /*6ed0*/  IMAD.U32 R2, RZ, RZ, UR20 ;  /* 0x00000014ff027e24 */ /* 0x000fc6000f8e00ff */
[----:B------:R-:W-:Y:S01]  /*6ee0*/  @P4 STS.128 [R230+0x1b000], RZ ;  /* 0x01b000ffe6004388 */ /* 0x000fe20000000c00 */
[----:B------:R-:W-:-:S03]  /*6ef0*/  IMAD R2, R2, 0x40, R239 ;  /* 0x0000004002027824 */ /* 0x000fc600078e02ef */
[----:B------:R-:W-:Y:S01]  /*6f00*/  @!PT LDS RZ, [RZ] ;  /* 0x00000000fffff984 */ /* 0x000fe20000000800 */
[----:B------:R-:W-:Y:S01]  /*6f10*/  @!PT LDS RZ, [RZ] ;  /* 0x00000000fffff984 */ /* 0x000fe20000000800 */
[----:B------:R-:W-:Y:S01]  /*6f20*/  @!PT LDS RZ, [RZ] ;  /* 0x00000000fffff984 */ /* 0x000fe20000000800 */
[----:B------:R1:W-:Y:S02]  /*6f30*/  @!P4 LDGSTS.E.BYPASS.LTC128B.128 [R230+0x1b000], desc[UR30][R14.64+0x80] ;  /* 0x1b0000800ee6cfae */ /* 0x0003e4000b901d5e */
[C---:B------:R-:W-:Y:S02]  /*6f40*/  ISETP.GE.AND P6, PT, R2.reuse, R237, PT ;  /* 0x000000ed0200720c */ /* 0x040fe40003fc6270 */
[----:B------:R-:W-:Y:S02]  /*6f50*/  @P3 STS.128 [R230+0x1d000], RZ ;  /* 0x01d000ffe6003388 */ /* 0x000fe40000000c00 */
[C---:B------:R-:W-:Y:S02]  /*6f60*/  ISETP.LT.OR P6, PT, R2.reuse, R238, P6 ;  /* 0x000000ee0200720c */ /* 0x040fe400037c1670 */
        /* <DEDUP_REMOVED lines=10> */
[----:B------:R-:W3:Y:S01]  /*7010*/  LDSM.16.M88.4 R28, [R221+0x10000] ;  /* 0x01000000dd1c783b */ /* 0x000ee20000000200 */
[----:B-1----:R-:W-:-:S03]  /*7020*/  VIADD R14, R2, 0x1 ;  /* 0x00000001020e7836 */ /* 0x002fc60000000000 */
[----:B------:R-:W1:Y:S01]  /*7030*/  LDSM.16.M88.4 R20, [R221+0x10800] ;  /* 0x01080000dd14783b */ /* 0x000e620000000200 */
[----:B------:R-:W-:-:S03]  /*7040*/  VIADD R15, R2, 0x8 ;  /* 0x00000008020f7836 */ /* 0x000fc60000000000 */
[----:B------:R-:W-:Y:S01]  /*7050*/  LDSM.16.M88.4 R172, [R221+0x11800] ;  /* 0x01180000ddac783b */ /* 0x000fe20000000200 */
[C---:B------:R-:W-:Y:S02]  /*7060*/  ISETP.GE.AND P1, PT, R14.reuse, R237, PT ;  /* 0x000000ed0e00720c */ /* 0x040fe40003f26270 */
[C---:B------:R-:W-:Y:S01]  /*7070*/  ISETP.GE.AND P0, PT, R14.reuse, R231, PT ;  /* 0x000000e70e00720c */ /* 0x040fe20003f06270 */
[----:B------:R-:W-:Y:S01]  /*7080*/  LDSM.16.M88.4 R176, [R220] ;  /* 0x00000000dcb0783b */ /* 0x000fe20000000200 */
[C---:B------:R-:W-:Y:S02]  /*7090*/  ISETP.LT.OR P1, PT, R14.reuse, R238, P1 ;  /* 0x000000ee0e00720c */ /* 0x040fe40000f21670 */
[----:B------:R-:W-:Y:S01]  /*70a0*/  ISETP.LT.OR P0, PT, R14, R236, P0 ;  /* 0x000000ec0e00720c */ /* 0x000fe20000701670 */
[----:B------:R-:W-:Y:S01]  /*70b0*/  LDSM.16.M88.4 R168, [R219] ;  /* 0x00000000dba8783b */ /* 0x000fe20000000200 */
[----:B------:R-:W-:-:S03]  /*70c0*/  VIADD R14, R2, 0x9 ;  /* 0x00000009020e7836 */ /* 0x000fc60000000000 */
[----:B--2---:R-:W2:Y:S04]  /*70d0*/  LDSM.16.M88.4 R4, [R221+0x11000] ;  /* 0x01100000dd04783b */ /* 0x004ea80000000200 */
[----:B------:R-:W4:Y:S04]  /*70e0*/  LDSM.16.M88.4 R180, [R210] ;  /* 0x00000000d2b4783b */ /* 0x000f280000000200 */
[----:B------:R-:W5:Y:S04]  /*70f0*/  LDSM.16.M88.4 R244, [R211] ;  /* 0x00000000d3f4783b */ /* 0x000f680000000200 */
[----:B------:R-:W5:Y:S04]  /*7100*/  LDSM.16.M88.4 R184, [R209] ;  /* 0x00000000d1b8783b */ /* 0x000f680000000200 */
[----:B------:R-:W-:Y:S01]  /*7110*/  LDSM.16.M88.4 R224, [R215+0x10800] ;  /* 0x01080000d7e0783b */ /* 0x000fe20000000200 */
[C---:B---3--:R-:W-:Y:S03]  /*7120*/  HMMA.16816.F32.BF16 R32, R188.reuse, R28, RZ ;  /* 0x0000001cbc20723c */ /* 0x048fe600000418ff */
[----:B------:R-:W0:Y:S03]  /*7130*/  LDGDEPBAR ;  /* 0x00000000000079af */ /* 0x000e260000000000 */
[C---:B------:R-:W-:Y:S06]  /*7140*/  HMMA.16816.F32.BF16 R28, R188.reuse, R30, RZ ;  /* 0x0000001ebc1c723c */ /* 0x040fec00000418ff */
[C---:B-1----:R-:W-:Y:S06]  /*7150*/  HMMA.16816.F32.BF16 R24, R188.reuse, R20, RZ ;  /* 0x00000014bc18723c */ /* 0x042fec00000418ff */
[C---:B------:R-:W-:Y:S06]  /*7160*/  HMMA.16816.F32.BF16 R20, R188.reuse, R22, RZ ;  /* 0x00000016bc14723c */ /* 0x040fec00000418ff */
[C---:B--2---:R-:W-:Y:S06]  /*7170*/  HMMA.16816.F32.BF16 R16, R188.reuse, R4, RZ ;  /* 0x00000004bc10723c */ /* 0x044fec00000418ff */
[C---:B------:R-:W-:Y:S06]  /*7180*/  HMMA.16816.F32.BF16 R4, R188.reuse, R6, RZ ;  /* 0x00000006bc04723c */ /* 0x040fec00000418ff */
[C---:B------:R-:W-:Y:S06]  /*7190*/  HMMA.16816.F32.BF16 R192, R188.reuse, R172, RZ ;  /* 0x000000acbcc0723c */ /* 0x040fec00000418ff */
[----:B------:R-:W-:Y:S01]  /*71a0*/  HMMA.16816.F32.BF16 R188, R188, R174, RZ ;  /* 0x000000aebcbc723c */ /* 0x000fe200000418ff */
[----:B------:R-:W-:Y:S05]  /*71b0*/  LDSM.16.M88.4 R172, [R218] ;  /* 0x00000000daac783b */ /* 0x000fea0000000200 */
[C---:B------:R-:W-:Y:S06]  /*71c0*/  HMMA.16816.F32.BF16 R32, R176.reuse, R168, R32 ;  /* 0x000000a8b020723c */ /* 0x040fec0000041820 */
[C---:B------:R-:W-:Y:S01]  /*71d0*/  HMMA.16816.F32.BF16 R28, R176.reuse, R170, R28 ;  /* 0x000000aab01c723c */ /* 0x040fe2000004181c */
[----:B------:R-:W1:Y:S05]  /*71e0*/  LDSM.16.M88.4 R168, [R215+0x10000] ;  /* 0x01000000d7a8783b */ /* 0x000e6a0000000200 */
[C---:B----4-:R-:W-:Y:S06]  /*71f0*/  HMMA.16816.F32.BF16 R16, R176.reuse, R180, R16 ;  /* 0x000000b4b010723c */ /* 0x050fec0000041810 */
[C---:B------:R-:W-:Y:S01]  /*7200*/  HMMA.16816.F32.BF16 R4, R176.reuse, R182, R4 ;  /* 0x000000b6b004723c */ /* 0x040fe20000041804 */
[----:B------:R-:W2:Y:S05]  /*7210*/  LDSM.16.M88.4 R180, [R215+0x11000] ;  /* 0x01100000d7b4783b */ /* 0x000eaa0000000200 */
[C---:B-----5:R-:W-:Y:S06]  /*7220*/  HMMA.16816.F32.BF16 R24, R176.reuse, R244, R24 ;  /* 0x000000f4b018723c */ /* 0x060fec0000041818 */
[C---:B------:R-:W-:Y:S01]  /*7230*/  HMMA.16816.F32.BF16 R20, R176.reuse, R246, R20 ;  /* 0x000000f6b014723c */ /* 0x040fe20000041814 */
[----:B------:R-:W-:Y:S05]  /*7240*/  LDSM.16.M88.4 R244, [R208+0x800] ;  /* 0x00080000d0f4783b */ /* 0x000fea0000000200 */
[C---:B------:R-:W-:Y:S06]  /*7250*/  HMMA.16816.F32.BF16 R192, R176.reuse, R184, R192 ;  /* 0x000000b8b0c0723c */ /* 0x040fec00000418c0 */
[----:B------:R-:W-:Y:S01]  /*7260*/  HMMA.16816.F32.BF16 R188, R176, R186, R188 ;  /* 0x000000bab0bc723c */ /* 0x000fe200000418bc */
[----:B------:R-:W3:Y:S04]  /*7270*/  LDSM.16.M88.4 R184, [R215+0x11800] ;  /* 0x01180000d7b8783b */ /* 0x000ee80000000200 */
[----:B------:R-:W-:Y:S01]  /*7280*/  LDSM.16.M88.4 R176, [R217] ;  /* 0x00000000d9b0783b */ /* 0x000fe20000000200 */
[C---:B-1----:R-:W-:Y:S06]  /*7290*/  HMMA.16816.F32.BF16 R32, R172.reuse, R168, R32 ;  /* 0x000000a8ac20723c */ /* 0x042fec0000041820 */
[C---:B------:R-:W-:Y:S01]  /*72a0*/  HMMA.16816.F32.BF16 R28, R172.reuse, R170, R28 ;  /* 0x000000aaac1c723c */ /* 0x040fe2000004181c */
[----:B------:R-:W1:Y:S05]  /*72b0*/  LDSM.16.M88.4 R168, [R208] ;  /* 0x00000000d0a8783b */ /* 0x000e6a0000000200 */
[C---:B--2---:R-:W-:Y:S06]  /*72c0*/  HMMA.16816.F32.BF16 R16, R172.reuse, R180, R16 ;  /* 0x000000b4ac10723c */ /* 0x044fec0000041810 */
[C---:B------:R-:W-:Y:S01]  /*72d0*/  HMMA.16816.F32.BF16 R4, R172.reuse, R182, R4 ;  /* 0x000000b6ac04723c */ /* 0x040fe20000041804 */
[----:B------:R-:W2:Y:S05]  /*72e0*/  LDSM.16.M88.4 R180, [R208+0x1000] ;  /* 0x00100000d0b4783b */ /* 0x000eaa0000000200 */
[C---:B------:R-:W-:Y:S06]  /*72f0*/  HMMA.16816.F32.BF16 R24, R172.reuse, R224, R24 ;  /* 0x000000e0ac18723c */ /* 0x040fec0000041818 */
[C---:B------:R-:W-:Y:S01]  /*7300*/  HMMA.16816.F32.BF16 R20, R172.reuse, R226, R20 ;  /* 0x000000e2ac14723c */ /* 0x040fe20000041814 */
[----:B------:R-:W-:Y:S05]  /*7310*/  LDSM.16.M88.4 R224, [R221+0x12800] ;  /* 0x01280000dde0783b */ /* 0x000fea0000000200 */
[C---:B---3--:R-:W-:Y:S06]  /*7320*/  HMMA.16816.F32.BF16 R192, R172.reuse, R184, R192 ;  /* 0x000000b8acc0723c */ /* 0x048fec00000418c0 */
        /* <DEDUP_REMOVED lines=11> */
[----:B------:R-:W-:Y:S05]  /*73e0*/  LDSM.16.M88.4 R244, [R206] ;  /* 0x00000000cef4783b */ /* 0x000fea0000000200 */
[C---:B---3--:R-:W-:Y:S06]  /*73f0*/  HMMA.16816.F32.BF16 R192, R176.reuse, R184, R192 ;  /* 0x000000b8b0c0723c */ /* 0x048fec00000418c0 */
[----:B------:R-:W-:Y:S01]  /*7400*/  HMMA.16816.F32.BF16 R188, R176, R186, R188 ;  /* 0x000000bab0bc723c */ /* 0x000fe200000418bc */
[----:B------:R-:W3:Y:S04]  /*7410*/  LDSM.16.M88.4 R184, [R221+0x13800] ;  /* 0x01380000ddb8783b */ /* 0x000ee80000000200 */
[----:B------:R-:W-:Y:S01]  /*7420*/  LDSM.16.M88.4 R176, [R220+0x4000] ;  /* 0x00400000dcb0783b */ /* 0x000fe20000000200 */
[C---:B-1----:R-:W-:Y:S06]  /*7430*/  HMMA.16816.F32.BF16 R32, R172.reuse, R168, R32 ;  /* 0x000000a8ac20723c */ /* 0x042fec0000041820 */
[C---:B------:R-:W-:Y:S01]  /*7440*/  HMMA.16816.F32.BF16 R28, R172.reuse, R170, R28 ;  /* 0x000000aaac1c723c */ /* 0x040fe2000004181c */
[----:B------:R-:W1:Y:S05]  /*7450*/  LDSM.16.M88.4 R168, [R207] ;  /* 0x00000000cfa8783b */ /* 0x000e6a0000000200 */
[C---:B--2---:R-:W-:Y:S06]  /*7460*/  HMMA.16816.F32.BF16 R16, R172.reuse, R180, R16 ;  /* 0x000000b4ac10723c */ /* 0x044fec0000041810 */
[C---:B------:R-:W-:Y:S01]  /*7470*/  HMMA.16816.F32.BF16 R4, R172.reuse, R182, R4 ;  /* 0x000000b6ac04723c */ /* 0x040fe20000041804 */
[----:B------:R-:W2:Y:S05]  /*7480*/  LDSM.16.M88.4 R180, [R205] ;  /* 0x00000000cdb4783b */ /* 0x000eaa0000000200 */
[C---:B------:R-:W-:Y:S06]  /*7490*/  HMMA.16816.F32.BF16 R24, R172.reuse, R224, R24 ;  /* 0x000000e0ac18723c */ /* 0x040fec0000041818 */
[C---:B------:R-:W-:Y:S01]  /*74a0*/  HMMA.16816.F32.BF16 R20, R172.reuse, R226, R20 ;  /* 0x000000e2ac14723c */ /* 0x040fe20000041814 */
[----:B------:R-:W-:Y:S05]  /*74b0*/  LDSM.16.M88.4 R224, [R218+0x4000] ;  /* 0x00400000dae0783b */ /* 0x000fea0000000200 */
[C---:B---3--:R-:W-:Y:S06]  /*74c0*/  HMMA.16816.F32.BF16 R192, R172.reuse, R184, R192 ;  /* 0x000000b8acc0723c */ /* 0x048fec00000418c0 */
[----:B------:R-:W-:Y:S01]  /*74d0*/  HMMA.16816.F32.BF16 R188, R172, R186, R188 ;  /* 0x000000baacbc723c */ /* 0x000fe200000418bc */
[----:B------:R-:W3:Y:S04]  /*74e0*/  LDSM.16.M88.4 R184, [R204] ;  /* 0x00000000ccb8783b */ /* 0x000ee80000000200 */
        /* <DEDUP_REMOVED lines=26> */
[----:B------:R-:W-:Y:S01]  /*7690*/  LDSM.16.M88.4 R244, [R203] ;  /* 0x00000000cbf4783b */ /* 0x000fe20000000200 */
        /* <DEDUP_REMOVED lines=11> */
[----:B------:R-:W2:Y:S04]  /*7750*/  LDSM.16.M88.4 R180, [R221+0x15800] ;  /* 0x01580000ddb4783b */ /* 0x000ea80000000200 */
[----:B------:R-:W5:Y:S01]  /*7760*/  LDSM.16.M88.4 R172, [R220+0x8000] ;  /* 0x00800000dcac783b */ /* 0x000f620000000200 */
[C---:B---3--:R-:W-:Y:S06]  /*7770*/  HMMA.16816.F32.BF16 R32, R176.reuse, R224, R32 ;  /* 0x000000e0b020723c */ /* 0x048fec0000041820 */
[C---:B------:R-:W-:Y:S01]  /*7780*/  HMMA.16816.F32.BF16 R28, R176.reuse, R226, R28 ;  /* 0x000000e2b01c723c */ /* 0x040fe2000004181c */
[----:B------:R-:W-:Y:S05]  /*7790*/  LDSM.16.M88.4 R224, [R215+0x14000] ;  /* 0x01400000d7e0783b */ /* 0x000fea0000000200 */
[C---:B-1----:R-:W-:Y:S06]  /*77a0*/  HMMA.16816.F32.BF16 R24, R176.reuse, R168, R24 ;  /* 0x000000a8b018723c */ /* 0x042fec0000041818 */
[C---:B------:R-:W-:Y:S01]  /*77b0*/  HMMA.16816.F32.BF16 R20, R176.reuse, R170, R20 ;  /* 0x000000aab014723c */ /* 0x040fe20000041814 */
[----:B------:R-:W1:Y:S05]  /*77c0*/  LDSM.16.M88.4 R168, [R202] ;  /* 0x00000000caa8783b */ /* 0x000e6a0000000200 */
[C---:B----4-:R-:W-:Y:S06]  /*77d0*/  HMMA.16816.F32.BF16 R16, R176.reuse, R184, R16 ;  /* 0x000000b8b010723c */ /* 0x050fec0000041810 */
[C---:B------:R-:W-:Y:S01]  /*77e0*/  HMMA.16816.F32.BF16 R4, R176.reuse, R186, R4 ;  /* 0x000000bab004723c */ /* 0x040fe20000041804 */
[----:B------:R-:W3:Y:S05]  /*77f0*/  LDSM.16.M88.4 R184, [R201] ;  /* 0x00000000c9b8783b */ /* 0x000eea0000000200 */
[C---:B--2---:R-:W-:Y:S06]  /*7800*/  HMMA.16816.F32.BF16 R192, R176.reuse, R180, R192 ;  /* 0x000000b4b0c0723c */ /* 0x044fec00000418c0 */
[----:B------:R-:W-:Y:S01]  /*7810*/  HMMA.16816.F32.BF16 R188, R176, R182, R188 ;  /* 0x000000b6b0bc723c */ /* 0x000fe200000418bc */
[----:B------:R-:W2:Y:S04]  /*7820*/  LDSM.16.M88.4 R180, [R200] ;  /* 0x00000000c8b4783b */ /* 0x000ea80000000200 */
[----:B------:R-:W4:Y:S01]  /*7830*/  LDSM.16.M88.4 R176, [R218+0x8000] ;  /* 0x00800000dab0783b */ /* 0x000f220000000200 */
[C---:B-----5:R-:W-:Y:S06]  /*7840*/  HMMA.16816.F32.BF16 R32, R172.reuse, R244, R32 ;  /* 0x000000f4ac20723c */ /* 0x060fec0000041820 */
[C---:B------:R-:W-:Y:S01]  /*7850*/  HMMA.16816.F32.BF16 R28, R172.reuse, R246, R28 ;  /* 0x000000f6ac1c723c */ /* 0x040fe2000004181c */
[----:B------:R-:W-:Y:S05]  /*7860*/  LDSM.16.M88.4 R244, [R215+0x15000] ;  /* 0x01500000d7f4783b */ /* 0x000fea0000000200 */
[C---:B-1----:R-:W-:Y:S06]  /*7870*/  HMMA.16816.F32.BF16 R24, R172.reuse, R168, R24 ;  /* 0x000000a8ac18723c */ /* 0x042fec0000041818 */
[C---:B------:R-:W-:Y:S01]  /*7880*/  HMMA.16816.F32.BF16 R20, R172.reuse, R170, R20 ;  /* 0x000000aaac14723c */ /* 0x040fe20000041814 */
[----:B------:R-:W1:Y:S05]  /*7890*/  LDSM.16.M88.4 R168, [R215+0x14800] ;  /* 0x01480000d7a8783b */ /* 0x000e6a0000000200 */
[C---:B---3--:R-:W-:Y:S06]  /*78a0*/  HMMA.16816.F32.BF16 R16, R172.reuse, R184, R16 ;  /* 0x000000b8ac10723c */ /* 0x048fec0000041810 */
[C---:B------:R-:W-:Y:S01]  /*78b0*/  HMMA.16816.F32.BF16 R4, R172.reuse, R186, R4 ;  /* 0x000000baac04723c */ /* 0x040fe20000041804 */
[----:B------:R-:W3:Y:S05]  /*78c0*/  LDSM.16.M88.4 R184, [R215+0x15800] ;  /* 0x01580000d7b8783b */ /* 0x000eea0000000200 */
[C---:B--2---:R-:W-:Y:S06]  /*78d0*/  HMMA.16816.F32.BF16 R192, R172.reuse, R180, R192 ;  /* 0x000000b4acc0723c */ /* 0x044fec00000418c0 */
[----:B------:R-:W-:Y:S01]  /*78e0*/  HMMA.16816.F32.BF16 R188, R172, R182, R188 ;  /* 0x000000b6acbc723c */ /* 0x000fe200000418bc */
[----:B------:R-:W-:Y:S04]  /*78f0*/  LDSM.16.M88.4 R180, [R217+0x8000] ;  /* 0x00800000d9b4783b */ /* 0x000fe80000000200 */
[----:B------:R-:W2:Y:S01]  /*7900*/  LDSM.16.M88.4 R172, [R208+0x4000] ;  /* 0x00400000d0ac783b */ /* 0x000ea20000000200 */
[C---:B----4-:R-:W-:Y:S06]  /*7910*/  HMMA.16816.F32.BF16 R32, R176.reuse, R224, R32 ;  /* 0x000000e0b020723c */ /* 0x050fec0000041820 */
[C---:B------:R-:W-:Y:S01]  /*7920*/  HMMA.16816.F32.BF16 R28, R176.reuse, R226, R28 ;  /* 0x000000e2b01c723c */ /* 0x040fe2000004181c */
[----:B------:R-:W-:Y:S05]  /*7930*/  LDSM.16.M88.4 R224, [R208+0x5000] ;  /* 0x00500000d0e0783b */ /* 0x000fea0000000200 */
[C---:B-1----:R-:W-:Y:S06]  /*7940*/  HMMA.16816.F32.BF16 R24, R176.reuse, R168, R24 ;  /* 0x000000a8b018723c */ /* 0x042fec0000041818 */
[C---:B------:R-:W-:Y:S01]  /*7950*/  HMMA.16816.F32.BF16 R20, R176.reuse, R170, R20 ;  /* 0x000000aab014723c */ /* 0x040fe20000041814 */
[----:B------:R-:W1:Y:S05]  /*7960*/  LDSM.16.M88.4 R168, [R208+0x4800] ;  /* 0x00480000d0a8783b */ /* 0x000e6a0000000200 */
[C---:B------:R-:W-:Y:S06]  /*7970*/  HMMA.16816.F32.BF16 R16, R176.reuse, R244, R16 ;  /* 0x000000f4b010723c */ /* 0x040fec0000041810 */
[C---:B------:R-:W-:Y:S01]  /*7980*/  HMMA.16816.F32.BF16 R4, R176.reuse, R246, R4 ;  /* 0x000000f6b004723c */ /* 0x040fe20000041804 */
[----:B------:R-:W-:Y:S05]  /*7990*/  LDSM.16.M88.4 R244, [R222+0xc000] ;  /* 0x00c00000def4783b */ /* 0x000fea0000000200 */
[C---:B---3--:R-:W-:Y:S06]  /*79a0*/  HMMA.16816.F32.BF16 R192, R176.reuse, R184, R192 ;  /* 0x000000b8b0c0723c */ /* 0x048fec00000418c0 */
        /* <DEDUP_REMOVED lines=9> */
[C---:B------:R-:W-:Y:S06]  /*7a40*/  HMMA.16816.F32.BF16 R16, R180.reuse, R224, R16 ;  /* 0x000000e0b410723c */ /* 0x040fec0000041810 */
[C---:B------:R-:W-:Y:S01]  /*7a50*/  HMMA.16816.F32.BF16 R4, R180.reuse, R226, R4 ;  /* 0x000000e2b404723c */ /* 0x040fe20000041804 */
[----:B------:R-:W4:Y:S05]  /*7a60*/  LDSM.16.M88.4 R224, [R221+0x17800] ;  /* 0x01780000dde0783b */ /* 0x000f2a0000000200 */
[C---:B---3--:R-:W-:Y:S06]  /*7a70*/  HMMA.16816.F32.BF16 R192, R180.reuse, R184, R192 ;  /* 0x000000b8b4c0723c */ /* 0x048fec00000418c0 */
[----:B------:R-:W-:Y:S01]  /*7a80*/  HMMA.16816.F32.BF16 R188, R180, R186, R188 ;  /* 0x000000bab4bc723c */ /* 0x000fe200000418bc */
[----:B------:R-:W-:Y:S04]  /*7a90*/  LDSM.16.M88.4 R184, [R220+0xc000] ;  /* 0x00c00000dcb8783b */ /* 0x000fe80000000200 */
[----:B------:R-:W3:Y:S01]  /*7aa0*/  LDSM.16.M88.4 R180, [R199] ;  /* 0x00000000c7b4783b */ /* 0x000ee20000000200 */
[C---:B--2---:R-:W-:Y:S06]  /*7ab0*/  HMMA.16816.F32.BF16 R24, R244.reuse, R172, R24 ;  /* 0x000000acf418723c */ /* 0x044fec0000041818 */
[C---:B------:R-:W-:Y:S01]  /*7ac0*/  HMMA.16816.F32.BF16 R20, R244.reuse, R174, R20 ;  /* 0x000000aef414723c */ /* 0x040fe20000041814 */
[----:B------:R-:W2:Y:S05]  /*7ad0*/  LDSM.16.M88.4 R172, [R197] ;  /* 0x00000000c5ac783b */ /* 0x000eaa0000000200 */
[C---:B------:R-:W-:Y:S06]  /*7ae0*/  HMMA.16816.F32.BF16 R32, R244.reuse, R176, R32 ;  /* 0x000000b0f420723c */ /* 0x040fec0000041820 */
[C---:B------:R-:W-:Y:S01]  /*7af0*/  HMMA.16816.F32.BF16 R28, R244.reuse, R178, R28 ;  /* 0x000000b2f41c723c */ /* 0x040fe2000004181c */
[----:B------:R-:W5:Y:S05]  /*7b00*/  LDSM.16.M88.4 R176, [R198] ;  /* 0x00000000c6b0783b */ /* 0x000f6a0000000200 */
[C---:B-1----:R-:W-:Y:S06]  /*7b10*/  HMMA.16816.F32.BF16 R16, R244.reuse, R168, R16 ;  /* 0x000000a8f410723c */ /* 0x042fec0000041810 */
[C---:B------:R-:W-:Y:S01]  /*7b20*/  HMMA.16816.F32.BF16 R4, R244.reuse, R170, R4 ;  /* 0x000000aaf404723c */ /* 0x040fe20000041804 */
[----:B------:R-:W1:Y:S05]  /*7b30*/  LDSM.16.M88.4 R168, [R196] ;  /* 0x00000000c4a8783b */ /* 0x000e6a0000000200 */
[C---:B----4-:R-:W-:Y:S06]  /*7b40*/  HMMA.16816.F32.BF16 R192, R244.reuse, R224, R192 ;  /* 0x000000e0f4c0723c */ /* 0x050fec00000418c0 */
[----:B------:R-:W-:Y:S01]  /*7b50*/  HMMA.16816.F32.BF16 R188, R244, R226, R188 ;  /* 0x000000e2f4bc723c */ /* 0x000fe200000418bc */
[----:B------:R-:W-:Y:S04]  /*7b60*/  LDSM.16.M88.4 R244, [R218+0xc000] ;  /* 0x00c00000daf4783b */ /* 0x000fe80000000200 */
[----:B------:R-:W4:Y:S01]  /*7b70*/  LDSM.16.M88.4 R224, [R215+0x16000] ;  /* 0x01600000d7e0783b */ /* 0x000f220000000200 */
[C---:B---3--:R-:W-:Y:S06]  /*7b80*/  HMMA.16816.F32.BF16 R32, R184.reuse, R180, R32 ;  /* 0x000000b4b820723c */ /* 0x048fec0000041820 */
[C---:B------:R-:W-:Y:S01]  /*7b90*/  HMMA.16816.F32.BF16 R28, R184.reuse, R182, R28 ;  /* 0x000000b6b81c723c */ /* 0x040fe2000004181c */
[----:B------:R-:W-:Y:S05]  /*7ba0*/  LDSM.16.M88.4 R180, [R217+0xc000] ;  /* 0x00c00000d9b4783b */ /* 0x000fea0000000200 */
[C---:B--2---:R-:W-:Y:S06]  /*7bb0*/  HMMA.16816.F32.BF16 R16, R184.reuse, R172, R16 ;  /* 0x000000acb810723c */ /* 0x044fec0000041810 */
[C---:B------:R-:W-:Y:S01]  /*7bc0*/  HMMA.16816.F32.BF16 R4, R184.reuse, R174, R4 ;  /* 0x000000aeb804723c */ /* 0x040fe20000041804 */
[----:B------:R-:W-:Y:S05]  /*7bd0*/  LDSM.16.M88.4 R172, [R208+0x6000] ;  /* 0x00600000d0ac783b */ /* 0x000fea0000000200 */
[C---:B-----5:R-:W-:Y:S06]  /*7be0*/  HMMA.16816.F32.BF16 R24, R184.reuse, R176, R24 ;  /* 0x000000b0b818723c */ /* 0x060fec0000041818 */
[C---:B------:R-:W-:Y:S01]  /*7bf0*/  HMMA.16816.F32.BF16 R20, R184.reuse, R178, R20 ;  /* 0x000000b2b814723c */ /* 0x040fe20000041814 */
[----:B------:R-:W2:Y:S05]  /*7c00*/  LDSM.16.M88.4 R176, [R215+0x16800] ;  /* 0x01680000d7b0783b */ /* 0x000eaa0000000200 */
[C---:B-1----:R-:W-:Y:S06]  /*7c10*/  HMMA.16816.F32.BF16 R192, R184.reuse, R168, R192 ;  /* 0x000000a8b8c0723c */ /* 0x042fec00000418c0 */
[----:B------:R-:W-:Y:S01]  /*7c20*/  HMMA.16816.F32.BF16 R188, R184, R170, R188 ;  /* 0x000000aab8bc723c */ /* 0x000fe200000418bc */
[----:B------:R-:W1:Y:S04]  /*7c30*/  LDSM.16.M88.4 R168, [R215+0x17000] ;  /* 0x01700000d7a8783b */ /* 0x000e680000000200 */
[----:B------:R-:W-:Y:S01]  /*7c40*/  LDSM.16.M88.4 R184, [R215+0x17800] ;  /* 0x01780000d7b8783b */ /* 0x000fe20000000200 */
[C---:B----4-:R-:W-:Y:S06]  /*7c50*/  HMMA.16816.F32.BF16 R32, R244.reuse, R224, R32 ;  /* 0x000000e0f420723c */ /* 0x050fec0000041820 */
[C---:B------:R-:W-:Y:S01]  /*7c60*/  HMMA.16816.F32.BF16 R28, R244.reuse, R226, R28 ;  /* 0x000000e2f41c723c */ /* 0x040fe2000004181c */
[----:B------:R-:W3:Y:S05]  /*7c70*/  LDSM.16.M88.4 R224, [R208+0x6800] ;  /* 0x00680000d0e0783b */ /* 0x000eea0000000200 */
[----:B--2---:R-:W-:-:S12]  /*7c80*/  HMMA.16816.F32.BF16 R24, R244, R176, R24 ;  /* 0x000000b0f418723c */ /* 0x004fd80000041818 */
[----:B------:R-:W-:Y:S06]  /*7c90*/  HMMA.16816.F32.BF16 R32, R180, R172, R32 ;  /* 0x000000acb420723c */ /* 0x000fec0000041820 */
[C---:B------:R-:W-:Y:S06]  /*7ca0*/  HMMA.16816.F32.BF16 R20, R244.reuse, R178, R20 ;  /* 0x000000b2f414723c */ /* 0x040fec0000041814 */
[C---:B-1----:R-:W-:Y:S06]  /*7cb0*/  HMMA.16816.F32.BF16 R16, R244.reuse, R168, R16 ;  /* 0x000000a8f410723c */ /* 0x042fec0000041810 */
[----:B------:R-:W-:Y:S01]  /*7cc0*/  HMMA.16816.F32.BF16 R4, R244, R170, R4 ;  /* 0x000000aaf404723c */ /* 0x000fe20000041804 */
[----:B------:R-:W1:Y:S05]  /*7cd0*/  LDSM.16.M88.4 R168, [R208+0x7000] ;  /* 0x00700000d0a8783b */ /* 0x000e6a0000000200 */
[----:B------:R-:W-:Y:S01]  /*7ce0*/  HMMA.16816.F32.BF16 R28, R180, R174, R28 ;  /* 0x000000aeb41c723c */ /* 0x000fe2000004181c */
[----:B------:R-:W-:-:S02]  /*7cf0*/  FSEL R0, R32, -INF , !P6 ;  /* 0xff80000020007808 */ /* 0x000fc40007000000 */
[CC--:B------:R-:W-:Y:S02]  /*7d00*/  ISETP.GE.AND P6, PT, R2.reuse, R231.reuse, PT ;  /* 0x000000e70200720c */ /* 0x0c0fe40003fc6270 */
[----:B------:R-:W-:Y:S01]  /*7d10*/  FSEL R167, R33, -INF , !P1 ;  /* 0xff80000021a77808 */ /* 0x000fe20004800000 */
[C---:B---3--:R-:W-:Y:S01]  /*7d20*/  HMMA.16816.F32.BF16 R24, R180.reuse, R224, R24 ;  /* 0x000000e0b418723c */ /* 0x048fe20000041818 */
[----:B------:R-:W-:Y:S02]  /*7d30*/  ISETP.LT.OR P6, PT, R2, R236, P6 ;  /* 0x000000ec0200720c */ /* 0x000fe400037c1670 */
[C---:B------:R-:W-:Y:S02]  /*7d40*/  ISETP.GE.AND P1, PT, R15.reuse, R231, PT ;  /* 0x000000e70f00720c */ /* 0x040fe40003f26270 */
[----:B------:R-:W-:Y:S01]  /*7d50*/  FSEL R173, R34, -INF , !P6 ;  /* 0xff80000022ad7808 */ /* 0x000fe20007000000 */
[----:B------:R-:W-:Y:S01]  /*7d60*/  HMMA.16816.F32.BF16 R20, R180, R226, R20 ;  /* 0x000000e2b414723c */ /* 0x000fe20000041814 */
[----:B------:R-:W-:-:S02]  /*7d70*/  ISETP.GE.AND P6, PT, R15, R237, PT ;  /* 0x000000ed0f00720c */ /* 0x000fc40003fc6270 */
[----:B------:R-:W-:Y:S02]  /*7d80*/  FSEL R174, R35, -INF , !P0 ;  /* 0xff80000023ae7808 */ /* 0x000fe40004000000 */
[----:B------:R-:W-:Y:S01]  /*7d90*/  ISETP.GE.AND P0, PT, R14, R237, PT ;  /* 0x000000ed0e00720c */ /* 0x000fe20003f06270 */
[----:B------:R-:W2:Y:S01]  /*7da0*/  LDSM.16.M88.4 R32, [R208+0x7800] ;  /* 0x00780000d020783b */ /* 0x000ea20000000200 */
[C---:B------:R-:W-:Y:S01]  /*7db0*/  ISETP.LT.OR P6, PT, R15.reuse, R238, P6 ;  /* 0x000000ee0f00720c */ /* 0x040fe200037c1670 */
[----:B------:R-:W-:Y:S01]  /*7dc0*/  HMMA.16816.F32.BF16 R192, R244, R184, R192 ;  /* 0x000000b8f4c0723c */ /* 0x000fe200000418c0 */
[----:B------:R-:W-:Y:S01]  /*7dd0*/  ISETP.LT.OR P1, PT, R15, R236, P1 ;  /* 0x000000ec0f00720c */ /* 0x000fe20000f21670 */
[----:B------:R-:W-:Y:S01]  /*7de0*/  VIADD R15, R2, 0x10 ;  /* 0x00000010020f7836 */ /* 0x000fe20000000000 */
[----:B------:R-:W-:Y:S01]  /*7df0*/  ISETP.LT.OR P0, PT, R14, R238, P0 ;  /* 0x000000ee0e00720c */ /* 0x000fe20000701670 */
[----:B------:R-:W-:-:S04]  /*7e00*/  DEPBAR.LE SB0, 0x0 ;  /* 0x000080000000791a */ /* 0x000fc80000000000 */
[----:B------:R-:W-:Y:S01]  /*7e10*/  FSEL R252, R28, -INF , !P6 ;  /* 0xff8000001cfc7808 */ /* 0x000fe20007000000 */
[----:B------:R-:W-:Y:S01]  /*7e20*/  HMMA.16816.F32.BF16 R188, R244, R186, R188 ;  /* 0x000000baf4bc723c */ /* 0x000fe200000418bc */
[----:B------:R-:W-:Y:S01]  /*7e30*/  BAR.SYNC.DEFER_BLOCKING 0x0 ;  /* 0x0000000000007b1d */ /* 0x000fe20000010000 */
[----:B------:R-:W-:Y:S02]  /*7e40*/  ISETP.GE.AND P6, PT, R14, R231, PT ;  /* 0x000000e70e00720c */ /* 0x000fe40003fc6270 */
[----:B------:R-:W-:Y:S02]  /*7e50*/  FSEL R250, R30, -INF , !P1 ;  /* 0xff8000001efa7808 */ /* 0x000fe40004800000 */
[----:B------:R-:W-:Y:S01]  /*7e60*/  FSEL R251, R29, -INF , !P0 ;  /* 0xff8000001dfb7808 */ /* 0x000fe20004000000 */
[----:B-1----:R-:W-:Y:S01]  /*7e70*/  HMMA.16816.F32.BF16 R16, R180, R168, R16 ;  /* 0x000000a8b410723c */ /* 0x002fe20000041810 */
[C---:B------:R-:W-:Y:S02]  /*7e80*/  ISETP.GE.AND P1, PT, R15.reuse, R237, PT ;  /* 0x000000ed0f00720c */ /* 0x040fe40003f26270 */
[----:B------:R-:W-:-:S02]  /*7e90*/  ISETP.GE.AND P0, PT, R15, R231, PT ;  /* 0x000000e70f00720c */ /* 0x000fc40003f06270 */
[----:B------:R-:W-:Y:S01]  /*7ea0*/  ISETP.LT.OR P6, PT, R14, R236, P6 ;  /* 0x000000ec0e00720c */ /* 0x000fe200037c1670 */
[C---:B------:R-:W-:Y:S01]  /*7eb0*/  VIADD R14, R2.reuse, 0x11 ;  /* 0x00000011020e7836 */ /* 0x040fe20000000000 */
[C---:B------:R-:W-:Y:S01]  /*7ec0*/  ISETP.LT.OR P1, PT, R15.reuse, R238, P1 ;  /* 0x000000ee0f00720c */ /* 0x040fe20000f21670 */
[----:B------:R-:W-:Y:S01]  /*7ed0*/  HMMA.16816.F32.BF16 R4, R180, R170, R4 ;  /* 0x000000aab404723c */ /* 0x000fe20000041804 */
[----:B------:R-:W-:Y:S01]  /*7ee0*/  ISETP.LT.OR P0, PT, R15, R236, P0 ;  /* 0x000000ec0f00720c */ /* 0x000fe20000701670 */
[----:B------:R-:W-:Y:S01]  /*7ef0*/  VIADD R15, R2, 0x18 ;  /* 0x00000018020f7836 */ /* 0x000fe20000000000 */
[----:B------:R-:W-:Y:S02]  /*7f00*/  FSEL R246, R31, -INF , !P6 ;  /* 0xff8000001ff67808 */ /* 0x000fe40007000000 */
[----:B------:R-:W-:Y:S02]  /*7f10*/  FSEL R186, R24, -INF , !P1 ;  /* 0xff80000018ba7808 */ /* 0x000fe40004800000 */
[----:B------:R-:W-:-:S02]  /*7f20*/  ISETP.GE.AND P6, PT, R14, R237, PT ;  /* 0x000000ed0e00720c */ /* 0x000fc40003fc6270 */
[----:B------:R-:W-:Y:S02]  /*7f30*/  ISETP.GE.AND P1, PT, R14, R231, PT ;  /* 0x000000e70e00720c */ /* 0x000fe40003f26270 */
[----:B------:R-:W-:Y:S02]  /*7f40*/  FSEL R29, R26, -INF , !P0 ;  /* 0xff8000001a1d7808 */ /* 0x000fe40004000000 */
[C---:B------:R-:W-:Y:S01]  /*7f50*/  ISETP.GE.AND P0, PT, R15.reuse, R237, PT ;  /* 0x000000ed0f00720c */ /* 0x040fe20003f06270 */
[C---:B--2---:R-:W-:Y:S01]  /*7f60*/  HMMA.16816.F32.BF16 R192, R180.reuse, R32, R192 ;  /* 0x00000020b4c0723c */ /* 0x044fe200000418c0 */
[C---:B------:R-:W-:Y:S02]  /*7f70*/  ISETP.LT.OR P6, PT, R14.reuse, R238, P6 ;  /* 0x000000ee0e00720c */ /* 0x040fe400037c1670 */
[----:B------:R-:W-:Y:S01]  /*7f80*/  ISETP.LT.OR P1, PT, R14, R236, P1 ;  /* 0x000000ec0e00720c */ /* 0x000fe20000f21670 */
[----:B------:R-:W-:Y:S01]  /*7f90*/  VIADD R14, R2, 0x19 ;  /* 0x00000019020e7836 */ /* 0x000fe20000000000 */
[----:B------:R-:W-:Y:S01]  /*7fa0*/  ISETP.LT.OR P0, PT, R15, R238, P0 ;  /* 0x000000ee0f00720c */ /* 0x000fe20000701670 */
[----:B------:R-:W-:Y:S01]  /*7fb0*/  HMMA.16816.F32.BF16 R188, R180, R34, R188 ;  /* 0x00000022b4bc723c */ /* 0x000fe200000418bc */
[----:B------:R-:W-:-:S02]  /*7fc0*/  FSEL R187, R25, -INF , !P6 ;  /* 0xff80000019bb7808 */ /* 0x000fc40007000000 */
[----:B------:R-:W-:Y:S02]  /*7fd0*/  FSEL R31, R27, -INF , !P1 ;  /* 0xff8000001b1f7808 */ /* 0x000fe40004800000 */
[C---:B------:R-:W-:Y:S02]  /*7fe0*/  ISETP.GE.AND P6, PT, R15.reuse, R231, PT ;  /* 0x000000e70f00720c */ /* 0x040fe40003fc6270 */
[----:B------:R-:W-:Y:S01]  /*7ff0*/  FSEL R184, R20, -INF , !P0 ;  /* 0xff80000014b87808 */ /* 0x000fe20004000000 */
[----:B------:R-:W-:Y:S01]  /*8000*/  VIADD R20, R2, 0x28 ;  /* 0x0000002802147836 */ /* 0x000fe20000000000 */
[C---:B------:R-:W-:Y:S02]  /*8010*/  ISETP.GE.AND P1, PT, R14.reuse, R237, PT ;  /* 0x000000ed0e00720c */ /* 0x040fe40003f26270 */
[----:B------:R-:W-:Y:S02]  /*8020*/  ISETP.GE.AND P0, PT, R14, R231, PT ;  /* 0x000000e70e00720c */ /* 0x000fe40003f06270 */
[----:B------:R-:W-:Y:S01]  /*8030*/  ISETP.LT.OR P6, PT, R15, R236, P6 ;  /* 0x000000ec0f00720c */ /* 0x000fe200037c1670 */
[----:B------:R-:W-:Y:S01]  /*8040*/  VIADD R15, R2, 0x20 ;  /* 0x00000020020f7836 */ /* 0x000fe20000000000 */
[----:B------:R-:W-:-:S02]  /*8050*/  ISETP.LT.OR P1, PT, R14, R238, P1 ;  /* 0x000000ee0e00720c */ /* 0x000fc40000f21670 */
[----:B------:R-:W-:Y:S01]  /*8060*/  ISETP.LT.OR P0, PT, R14, R236, P0 ;  /* 0x000000ec0e00720c */ /* 0x000fe20000701670 */
[----:B------:R-:W-:Y:S01]  /*8070*/  VIADD R14, R2, 0x21 ;  /* 0x00000021020e7836 */ /* 0x000fe20000000000 */
[----:B------:R-:W-:Y:S02]  /*8080*/  FSEL R30, R22, -INF , !P6 ;  /* 0xff800000161e7808 */ /* 0x000fe40007000000 */
[-C--:B------:R-:W-:Y:S02]  /*8090*/  ISETP.GE.AND P6, PT, R15, R237.reuse, PT ;  /* 0x000000ed0f00720c */ /* 0x080fe40003fc6270 */
[----:B------:R-:W-:Y:S02]  /*80a0*/  FSEL R28, R23, -INF , !P0 ;  /* 0xff800000171c7808 */ /* 0x000fe40004000000 */
[----:B------:R-:W-:Y:S02]  /*80b0*/  ISETP.GE.AND P0, PT, R14, R237, PT ;  /* 0x000000ed0e00720c */ /* 0x000fe40003f06270 */
[----:B------:R-:W-:-:S02]  /*80c0*/  ISETP.LT.OR P6, PT, R15, R238, P6 ;  /* 0x000000ee0f00720c */ /* 0x000fc400037c1670 */
[----:B------:R-:W-:Y:S02]  /*80d0*/  ISETP.LT.OR P0, PT, R14, R238, P0 ;  /* 0x000000ee0e00720c */ /* 0x000fe40000701670 */
[----:B------:R-:W-:Y:S02]  /*80e0*/  FSEL R185, R21, -INF , !P1 ;  /* 0xff80000015b97808 */ /* 0x000fe40004800000 */
[-C--:B------:R-:W-:Y:S02]  /*80f0*/  ISETP.GE.AND P1, PT, R15, R231.reuse, PT ;  /* 0x000000e70f00720c */ /* 0x080fe40003f26270 */
[----:B------:R-:W-:Y:S02]  /*8100*/  FSEL R245, R16, -INF , !P6 ;  /* 0xff80000010f57808 */ /* 0x000fe40007000000 */
[----:B------:R-:W-:Y:S02]  /*8110*/  ISETP.GE.AND P6, PT, R14, R231, PT ;  /* 0x000000e70e00720c */ /* 0x000fe40003fc6270 */
[----:B------:R-:W-:-:S02]  /*8120*/  FSEL R244, R17, -INF , !P0 ;  /* 0xff80000011f47808 */ /* 0x000fc40004000000 */
[----:B------:R-:W-:Y:S02]  /*8130*/  ISETP.GE.AND P0, PT, R20, R231, PT ;  /* 0x000000e71400720c */ /* 0x000fe40003f06270 */
[-C--:B------:R-:W-:Y:S01]  /*8140*/  ISETP.LT.OR P1, PT, R15, R236.reuse, P1 ;  /* 0x000000ec0f00720c */ /* 0x080fe20000f21670 */
[----:B------:R-:W-:Y:S01]  /*8150*/  VIADD R15, R2, 0x29 ;  /* 0x00000029020f7836 */ /* 0x000fe20000000000 */
[-C--:B------:R-:W-:Y:S01]  /*8160*/  ISETP.LT.OR P6, PT, R14, R236.reuse, P6 ;  /* 0x000000ec0e00720c */ /* 0x080fe200037c1670 */
[----:B------:R-:W-:Y:S01]  /*8170*/  VIADD R14, R2, 0x30 ;  /* 0x00000030020e7836 */ /* 0x000fe20000000000 */
[----:B------:R-:W-:Y:S02]  /*8180*/  ISETP.LT.OR P0, PT, R20, R236, P0 ;  /* 0x000000ec1400720c */ /* 0x000fe40000701670 */
[----:B------:R-:W-:Y:S02]  /*8190*/  FSEL R227, R18, -INF , !P1 ;  /* 0xff80000012e37808 */ /* 0x000fe40004800000 */
[----:B------:R-:W-:-:S02]  /*81a0*/  ISETP.GE.AND P1, PT, R20, R237, PT ;  /* 0x000000ed1400720c */ /* 0x000fc40003f26270 */
[----:B------:R-:W-:Y:S01]  /*81b0*/  FSEL R224, R6, -INF , !P0 ;  /* 0xff80000006e07808 */ /* 0x000fe20004000000 */
[----:B------:R-:W-:Y:S01]  /*81c0*/  VIADD R6, R2, 0x31 ;  /* 0x0000003102067836 */ /* 0x000fe20000000000 */
[----:B------:R-:W-:Y:S02]  /*81d0*/  ISETP.GE.AND P0, PT, R14, R237, PT ;  /* 0x000000ed0e00720c */ /* 0x000fe40003f06270 */
[-C--:B------:R-:W-:Y:S02]  /*81e0*/  ISETP.LT.OR P1, PT, R20, R238.reuse, P1 ;  /* 0x000000ee1400720c */ /* 0x080fe40000f21670 */
[----:B------:R-:W-:Y:S02]  /*81f0*/  ISETP.LT.OR P0, PT, R14, R238, P0 ;  /* 0x000000ee0e00720c */ /* 0x000fe40000701670 */
[----:B------:R-:W-:Y:S01]  /*8200*/  FSEL R243, R4, -INF , !P1 ;  /* 0xff80000004f37808 */ /* 0x000fe20004800000 */
[C---:B------:R-:W-:Y:S01]  /*8210*/  VIADD R4, R2.reuse, 0x38 ;  /* 0x0000003802047836 */ /* 0x040fe20000000000 */
[----:B------:R-:W-:Y:S01]  /*8220*/  ISETP.GE.AND P1, PT, R15, R231, PT ;  /* 0x000000e70f00720c */ /* 0x000fe20003f26270 */
[----:B------:R-:W-:Y:S01]  /*8230*/  VIADD R2, R2, 0x39 ;  /* 0x0000003902027836 */ /* 0x000fe20000000000 */
[----:B------:R-:W-:-:S02]  /*8240*/  FSEL R181, R192, -INF , !P0 ;  /* 0xff800000c0b57808 */ /* 0x000fc40004000000 */
[C---:B------:R-:W-:Y:S02]  /*8250*/  ISETP.GE.AND P0, PT, R6.reuse, R231, PT ;  /* 0x000000e70600720c */ /* 0x040fe40003f06270 */
[-C--:B------:R-:W-:Y:S02]  /*8260*/  ISETP.LT.OR P1, PT, R15, R236.reuse, P1 ;  /* 0x000000ec0f00720c */ /* 0x080fe40000f21670 */
[----:B------:R-:W-:Y:S02]  /*8270*/  ISETP.LT.OR P0, PT, R6, R236, P0 ;  /* 0x000000ec0600720c */ /* 0x000fe40000701670 */
[----:B------:R-:W-:Y:S02]  /*8280*/  FSEL R225, R19, -INF , !P6 ;  /* 0xff80000013e17808 */ /* 0x000fe40007000000 */
[----:B------:R-:W-:Y:S02]  /*8290*/  FSEL R226, R7, -INF , !P1 ;  /* 0xff80000007e27808 */ /* 0x000fe40004800000 */
[----:B------:R-:W-:-:S02]  /*82a0*/  ISETP.GE.AND P6, PT, R15, R237, PT ;  /* 0x000000ed0f00720c */ /* 0x000fc40003fc6270 */
[-C--:B------:R-:W-:Y:S02]  /*82b0*/  ISETP.GE.AND P1, PT, R14, R231.reuse, PT ;  /* 0x000000e70e00720c */ /* 0x080fe40003f26270 */
[----:B------:R-:W-:Y:S02]  /*82c0*/  FSEL R175, R195, -INF , !P0 ;  /* 0xff800000c3af7808 */ /* 0x000fe40004000000 */
[----:B------:R-:W-:Y:S02]  /*82d0*/  ISETP.GE.AND P0, PT, R4, R231, PT ;  /* 0x000000e70400720c */ /* 0x000fe40003f06270 */
[----:B------:R-:W-:Y:S02]  /*82e0*/  ISETP.LT.OR P6, PT, R15, R238, P6 ;  /* 0x000000ee0f00720c */ /* 0x000fe400037c1670 */
[-C--:B------:R-:W-:Y:S02]  /*82f0*/  ISETP.LT.OR P1, PT, R14, R236.reuse, P1 ;  /* 0x000000ec0e00720c */ /* 0x080fe40000f21670 */
[----:B------:R-:W-:-:S02]  /*8300*/  ISETP.LT.OR P0, PT, R4, R236, P0 ;  /* 0x000000ec0400720c */ /* 0x000fc40000701670 */
[----:B------:R-:W-:Y:S02]  /*8310*/  FSEL R242, R5, -INF , !P6 ;  /* 0xff80000005f27808 */ /* 0x000fe40007000000 */
[----:B------:R-:W-:Y:S02]  /*8320*/  FSEL R176, R194, -INF , !P1 ;  /* 0xff800000c2b07808 */ /* 0x000fe40004800000 */
[-C--:B------:R-:W-:Y:S02]  /*8330*/  ISETP.GE.AND P6, PT, R6, R237.reuse, PT ;  /* 0x000000ed0600720c */ /* 0x080fe40003fc6270 */
[----:B------:R-:W-:Y:S02]  /*8340*/  ISETP.GE.AND P1, PT, R4, R237, PT ;  /* 0x000000ed0400720c */ /* 0x000fe40003f26270 */
[----:B------:R-:W-:Y:S02]  /*8350*/  FSEL R166, R190, -INF , !P0 ;  /* 0xff800000bea67808 */ /* 0x000fe40004000000 */
[----:B------:R-:W-:-:S02]  /*8360*/  PLOP3.LUT P0, PT, PT, PT, UP0, 0x80, 0x0 ;  /* 0x000000000000781c */ /* 0x000fc40003f0f008 */
[-C--:B------:R-:W-:Y:S02]  /*8370*/  ISETP.LT.OR P6, PT, R6, R238.reuse, P6 ;  /* 0x000000ee0600720c */ /* 0x080fe400037c1670 */
[----:B------:R-:W-:Y:S02]  /*8380*/  ISETP.LT.OR P1, PT, R4, R238, P1 ;  /* 0x000000ee0400720c */ /* 0x000fe40000f21670 */
[----:B------:R-:W-:Y:S02]  /*8390*/  FSEL R180, R193, -INF , !P6 ;  /* 0xff800000c1b47808 */ /* 0x000fe40007000000 */
[----:B------:R-:W-:Y:S02]  /*83a0*/  FSEL R179, R188, -INF , !P1 ;  /* 0xff800000bcb37808 */ /* 0x000fe40004800000 */
[C---:B------:R-:W-:Y:S02]  /*83b0*/  ISETP.GE.AND P6, PT, R2.reuse, R237, PT ;  /* 0x000000ed0200720c */ /* 0x040fe40003fc6270 */
        /* <DEDUP_REMOVED lines=25> */
[C---:B------:R-:W-:Y:S02]  /*8550*/  @!P5 LEA.HI.X R23, R24.reuse, R23, R2, 0x1, P1 ;  /* 0x000000171817d211 */ /* 0x040fe400008f0c02 */
[----:B---3--:R-:W-:-:S03]  /*8560*/  @!P3 LEA R18, P1, R24, R18, 0x1 ;  /* 0x000000121812b211 */ /* 0x008fc600078208ff */
[----:B------:R-:W-:Y:S01]  /*8570*/  @!PT LDS RZ, [RZ] ;  /* 0x00000000fffff984 */ /* 0x000fe20000000800 */
[----:B------:R-:W-:Y:S01]  /*8580*/  @!PT LDS RZ, [RZ] ;  /* 0x00000000fffff984 */ /* 0x000fe20000000800 */
[----:B------:R-:W-:Y:S01]  /*8590*/  @!PT LDS RZ, [RZ] ;  /* 0x00000000fffff984 */ /* 0x000fe20000000800 */
[----:B------:R2:W-:Y:S01]  /*85a0*/  @!P5 LDGSTS.E.BYPASS.LTC128B.128 [R230+0x10000], desc[UR30][R22.64] ;  /* 0x1000000016e6dfae */ /* 0x0005e2000b901d5e */
[C-C-:B------:R-:W-:Y:S01]  /*85b0*/  @!P3 LEA.HI.X R19, R24.reuse, R19, R2.reuse, 0x1, P1 ;  /* 0x000000131813b211 */ /* 0x140fe200008f0c02 */
[----:B------:R-:W3:Y:S01]  /*85c0*/  @!P4 LDC.64 R6, c[0x0][0x218] ;  /* 0x00008600ff06cb82 */ /* 0x000ee20000000a00 */
[C---:B----4-:R-:W-:Y:S01]  /*85d0*/  @!P4 LEA R20, P6, R24.reuse, R20, 0x1 ;  /* 0x000000141814c211 */ /* 0x050fe200078c08ff */
[----:B------:R2:W-:Y:S03]  /*85e0*/  @P4 STS.128 [R230+0x12000], RZ ;  /* 0x012000ffe6004388 */ /* 0x0005e60000000c00 */
        /* <DEDUP_REMOVED lines=50> */
.L_x_544:
[----:B------:R-:W-:Y:S05]  /*8910*/  BSYNC B0 ;  /* 0x0000000000007941 */ /* 0x000fea0003800000 */
.L_x_543:
[----:B------:R-:W0:Y:S02]  /*8920*/  LDGDEPBAR ;  /* 0x00000000000079af */ /* 0x000e240000000000 */
.L_x_542:
[----:B------:R-:W-:Y:S01]  /*8930*/  FMNMX.FTZ R2, R164, R0, !PT ;  /* 0x00000000a4027209 */ /* 0x000fe20007810000 */
[----:B--2---:R-:W-:Y:S01]  /*8940*/  LDSM.16.MT88.4 R24, [R216+0x18000] ;  /* 0x01800000d818783b */ /* 0x004fe20000004200 */
[----:B-1----:R-:W-:Y:S02]  /*8950*/  FMNMX.FTZ R4, R3, R173, !PT ;  /* 0x000000ad03047209 */ /* 0x002fe40007810000 */
        /* <DEDUP_REMOVED lines=32> */
[----:B------:R-:W-:-:S03]  /*8b60*/  FMNMX.FTZ R4, R165, R4, !PT ;  /* 0x00000004a5047209 */ /* 0x000fc60007810000 */
[----:B------:R-:W1:Y:S04]  /*8b70*/  SHFL.BFLY PT, R6, R2, 0x2, 0x1f ;  /* 0x0c401f0002067f89 */ /* 0x000e6800000e0000 */
[----:B------:R-:W2:Y:S01]  /*8b80*/  SHFL.BFLY PT, R5, R4, 0x2, 0x1f ;  /* 0x0c401f0004057f89 */ /* 0x000ea200000e0000 */
[----:B-1----:R-:W-:Y:S02]  /*8b90*/  FMNMX.FTZ R6, R2, R6, !PT ;  /* 0x0000000602067209 */ /* 0x002fe40007810000 */
[----:B--2---:R-:W-:-:S03]  /*8ba0*/  FMNMX.FTZ R5, R4, R5, !PT ;  /* 0x0000000504057209 */ /* 0x004fc60007810000 */
[----:B------:R-:W1:Y:S04]  /*8bb0*/  SHFL.BFLY PT, R2, R6, 0x1, 0x1f ;  /* 0x0c201f0006027f89 */ /* 0x000e6800000e0000 */
[----:B------:R-:W2:Y:S01]  /*8bc0*/  SHFL.BFLY PT, R4, R5, 0x1, 0x1f ;  /* 0x0c201f0005047f89 */ /* 0x000ea200000e0000 */
[----:B-1----:R-:W-:-:S04]  /*8bd0*/  FMNMX.FTZ R2, R6, R2, !PT ;  /* 0x0000000206027209 */ /* 0x002fc80007810000 */
[C---:B------:R-:W-:Y:S01]  /*8be0*/  FSETP.NEU.FTZ.AND P6, PT, R2.reuse, -INF , PT ;  /* 0xff8000000200780b */ /* 0x040fe20003fdd000 */
[----:B------:R-:W-:-:S05]  /*8bf0*/  FMUL.FTZ R178, R2, UR23 ;  /* 0x0000001702b27c20 */ /* 0x000fca0008410000 */
[----:B------:R-:W-:-:S05]  /*8c00*/  FSEL R178, R178, RZ, P6 ;  /* 0x000000ffb2b27208 */ /* 0x000fca0003000000 */
[--C-:B------:R-:W-:Y:S01]  /*8c10*/  FFMA.FTZ R172, R0, UR23, -R178.reuse ;  /* 0x0000001700ac7c23 */ /* 0x100fe200080108b2 */
[----:B--2---:R-:W-:Y:S01]  /*8c20*/  FMNMX.FTZ R0, R5, R4, !PT ;  /* 0x0000000405007209 */ /* 0x004fe20007810000 */
[--C-:B------:R-:W-:Y:S01]  /*8c30*/  FFMA.FTZ R171, R167, UR23, -R178.reuse ;  /* 0x00000017a7ab7c23 */ /* 0x100fe200080108b2 */
[----:B------:R-:W-:Y:S01]  /*8c40*/  FSEL R4, R2, RZ, P6 ;  /* 0x000000ff02047208 */ /* 0x000fe20003000000 */
[--C-:B------:R-:W-:Y:S01]  /*8c50*/  FFMA.FTZ R170, R252, UR23, -R178.reuse ;  /* 0x00000017fcaa7c23 */ /* 0x100fe200080108b2 */
[C---:B------:R-:W-:Y:S01]  /*8c60*/  FSETP.NEU.FTZ.AND P1, PT, R0.reuse, -INF , PT ;  /* 0xff8000000000780b */ /* 0x040fe20003f3d000 */
[----:B------:R-:W-:Y:S01]  /*8c70*/  FMUL.FTZ R167, R0, UR23 ;  /* 0x0000001700a77c20 */ /* 0x000fe20008410000 */
[----:B------:R-:W-:Y:S01]  /*8c80*/  FFMA.FTZ R169, R251, UR23, -R178 ;  /* 0x00000017fba97c23 */ /* 0x000fe200080108b2 */
[----:B------:R-:W-:Y:S01]  /*8c90*/  FADD.FTZ R4, R164, -R4 ;  /* 0x80000004a4047221 */ /* 0x000fe20000010000 */
[----:B------:R-:W-:Y:S01]  /*8ca0*/  FSEL R5, R0, RZ, P1 ;  /* 0x000000ff00057208 */ /* 0x000fe20000800000 */
[----:B------:R-:W-:Y:S01]  /*8cb0*/  MUFU.EX2 R172, R172 ;  /* 0x000000ac00ac7308 */ /* 0x000fe20000000800 */
[----:B------:R-:W-:Y:S01]  /*8cc0*/  FSEL R167, R167, RZ, P1 ;  /* 0x000000ffa7a77208 */ /* 0x000fe20000800000 */
[----:B------:R-:W-:Y:S01]  /*8cd0*/  FMUL.FTZ R4, R4, UR23 ;  /* 0x0000001704047c20 */ /* 0x000fe20008410000 */
[--C-:B------:R-:W-:Y:S01]  /*8ce0*/  FFMA.FTZ R182, R186, UR23, -R178.reuse ;  /* 0x00000017bab67c23 */ /* 0x100fe200080108b2 */
[----:B------:R-:W-:Y:S01]  /*8cf0*/  FADD.FTZ R5, R3, -R5 ;  /* 0x8000000503057221 */ /* 0x000fe20000010000 */
[--C-:B------:R-:W-:Y:S01]  /*8d00*/  FFMA.FTZ R183, R187, UR23, -R178.reuse ;  /* 0x00000017bbb77c23 */ /* 0x100fe200080108b2 */
[--C-:B------:R-:W-:Y:S01]  /*8d10*/  FFMA.FTZ R168, R173, UR23, -R167.reuse ;  /* 0x00000017ada87c23 */ /* 0x100fe200080108a7 */
[--C-:B------:R-:W-:Y:S01]  /*8d20*/  FFMA.FTZ R15, R174, UR23, -R167.reuse ;  /* 0x00000017ae0f7c23 */ /* 0x100fe200080108a7 */
[--C-:B------:R-:W-:Y:S01]  /*8d30*/  FFMA.FTZ R14, R250, UR23, -R167.reuse ;  /* 0x00000017fa0e7c23 */ /* 0x100fe200080108a7 */
[--C-:B------:R-:W-:Y:S01]  /*8d40*/  FFMA.FTZ R173, R246, UR23, -R167.reuse ;  /* 0x00000017f6ad7c23 */ /* 0x100fe200080108a7 */
[----:B------:R-:W-:Y:S01]  /*8d50*/  FMUL.FTZ R3, R5, UR23 ;  /* 0x0000001705037c20 */ /* 0x000fe20008410000 */
[----:B------:R-:W-:Y:S01]  /*8d60*/  MUFU.EX2 R171, R171 ;  /* 0x000000ab00ab7308 */ /* 0x000fe20000000800 */
[--C-:B------:R-:W-:Y:S01]  /*8d70*/  FFMA.FTZ R186, R185, UR23, -R178.reuse ;  /* 0x00000017b9ba7c23 */ /* 0x100fe200080108b2 */
[--C-:B------:R-:W-:Y:S01]  /*8d80*/  FFMA.FTZ R185, R29, UR23, -R167.reuse ;  /* 0x000000171db97c23 */ /* 0x100fe200080108a7 */
[--C-:B------:R-:W-:Y:S01]  /*8d90*/  FFMA.FTZ R187, R31, UR23, -R167.reuse ;  /* 0x000000171fbb7c23 */ /* 0x100fe200080108a7 */
[--C-:B------:R-:W-:Y:S01]  /*8da0*/  FFMA.FTZ R188, R30, UR23, -R167.reuse ;  /* 0x000000171ebc7c23 */ /* 0x100fe200080108a7 */
[--C-:B------:R-:W-:Y:S01]  /*8db0*/  FFMA.FTZ R189, R28, UR23, -R167.reuse ;  /* 0x000000171cbd7c23 */ /* 0x100fe200080108a7 */
[--C-:B------:R-:W-:Y:S01]  /*8dc0*/  FFMA.FTZ R184, R184, UR23, -R178.reuse ;  /* 0x00000017b8b87c23 */ /* 0x100fe200080108b2 */
[----:B------:R-:W-:Y:S01]  /*8dd0*/  LDSM.16.MT88.4 R28, [R212+0x18800] ;  /* 0x01880000d41c783b */ /* 0x000fe20000004200 */
        /* <DEDUP_REMOVED lines=12> */
[--C-:B------:R-:W-:Y:S01]  /*8ea0*/  FFMA.FTZ R179, R179, UR23, -R178.reuse ;  /* 0x00000017b3b37c23 */ /* 0x100fe200080108b2 */
[----:B------:R-:W-:Y:S01]  /*8eb0*/  FFMA.FTZ R177, R177, UR23, -R178 ;  /* 0x00000017b1b17c23 */ /* 0x000fe200080108b2 */
[--C-:B------:R-:W-:Y:S01]  /*8ec0*/  FFMA.FTZ R176, R176, UR23, -R167.reuse ;  /* 0x00000017b0b07c23 */ /* 0x100fe200080108a7 */
[--C-:B------:R-:W-:Y:S01]  /*8ed0*/  FFMA.FTZ R175, R175, UR23, -R167.reuse ;  /* 0x00000017afaf7c23 */ /* 0x100fe200080108a7 */
[----:B------:R-:W-:Y:S01]  /*8ee0*/  MUFU.EX2 R168, R168 ;  /* 0x000000a800a87308 */ /* 0x000fe20000000800 */
[--C-:B------:R-:W-:Y:S01]  /*8ef0*/  FFMA.FTZ R178, R166, UR23, -R167.reuse ;  /* 0x00000017a6b27c23 */ /* 0x100fe200080108a7 */
[----:B------:R-:W-:-:S02]  /*8f00*/  FFMA.FTZ R226, R165, UR23, -R167 ;  /* 0x00000017a5e27c23 */ /* 0x000fc400080108a7 */
[----:B------:R-:W-:Y:S04]  /*8f10*/  LDSM.16.MT88.4 R164, [R213+0x1b800] ;  /* 0x01b80000d5a4783b */ /* 0x000fe80000004200 */
[----:B------:R-:W2:Y:S01]  /*8f20*/  MUFU.EX2 R15, R15 ;  /* 0x0000000f000f7308 */ /* 0x000ea20000000800 */
[----:B-1----:R-:W-:-:S07]  /*8f30*/  F2FP.BF16.F32.PACK_AB R6, R169, R170 ;  /* 0x000000aaa906723e */ /* 0x002fce00000010ff */
[----:B------:R-:W-:Y:S08]  /*8f40*/  MUFU.EX2 R14, R14 ;  /* 0x0000000e000e7308 */ /* 0x000ff00000000800 */
[----:B------:R-:W1:Y:S01]  /*8f50*/  MUFU.EX2 R173, R173 ;  /* 0x000000ad00ad7308 */ /* 0x000e620000000800 */
[----:B--2---:R-:W-:-:S07]  /*8f60*/  F2FP.BF16.F32.PACK_AB R5, R15, R168 ;  /* 0x000000a80f05723e */ /* 0x004fce00000010ff */
[----:B------:R2:W3:Y:S08]  /*8f70*/  MUFU.EX2 R174, R4 ;  /* 0x0000000400ae7308 */ /* 0x0004f00000000800 */
[----:B------:R-:W4:Y:S01]  /*8f80*/  MUFU.EX2 R3, R3 ;  /* 0x0000000300037308 */ /* 0x000f220000000800 */
[----:B-1----:R-:W-:-:S07]  /*8f90*/  F2FP.BF16.F32.PACK_AB R7, R173, R14 ;  /* 0x0000000ead07723e */ /* 0x002fce00000010ff */
[----:B------:R-:W1:Y:S01]  /*8fa0*/  MUFU.EX2 R182, R182 ;  /* 0x000000b600b67308 */ /* 0x000e620000000800 */
[----:B--2---:R-:W-:Y:S01]  /*8fb0*/  F2FP.BF16.F32.PACK_AB R4, R171, R172 ;  /* 0x000000acab04723e */ /* 0x004fe200000010ff */
[-C--:B---3--:R-:W-:Y:S01]  /*8fc0*/  FMUL.FTZ R160, R160, R174.reuse ;  /* 0x000000aea0a07220 */ /* 0x088fe20000410000 */
[-C--:B------:R-:W-:Y:S01]  /*8fd0*/  FMUL.FTZ R161, R161, R174.reuse ;  /* 0x000000aea1a17220 */ /* 0x080fe20000410000 */
[-C--:B------:R-:W-:Y:S01]  /*8fe0*/  FMUL.FTZ R156, R156, R174.reuse ;  /* 0x000000ae9c9c7220 */ /* 0x080fe20000410000 */
[-C--:B------:R-:W-:Y:S01]  /*8ff0*/  FMUL.FTZ R157, R157, R174.reuse ;  /* 0x000000ae9d9d7220 */ /* 0x080fe20000410000 */
[-C--:B------:R-:W-:Y:S01]  /*9000*/  FMUL.FTZ R152, R152, R174.reuse ;  /* 0x000000ae98987220 */ /* 0x080fe20000410000 */
[-C--:B------:R-:W-:Y:S01]  /*9010*/  FMUL.FTZ R153, R153, R174.reuse ;  /* 0x000000ae99997220 */ /* 0x080fe20000410000 */
[-C--:B------:R-:W-:Y:S01]  /*9020*/  FMUL.FTZ R148, R148, R174.reuse ;  /* 0x000000ae94947220 */ /* 0x080fe20000410000 */
[-C--:B----4-:R-:W-:Y:S01]  /*9030*/  FMUL.FTZ R162, R162, R3.reuse ;  /* 0x00000003a2a27220 */ /* 0x090fe20000410000 */
        /* <DEDUP_REMOVED lines=38> */
[----:B------:R-:W4:Y:S01]  /*92a0*/  LDSM.16.MT88.4 R16, [R214+0x1a000] ;  /* 0x01a00000d610783b */ /* 0x000f220000004200 */
        /* <DEDUP_REMOVED lines=39> */
[C---:B----4-:R-:W-:Y:S01]  /*9520*/  HMMA.16816.F32.BF16 R44, R4.reuse, R16, R44 ;  /* 0x00000010042c723c */ /* 0x050fe2000004182c */
        /* <DEDUP_REMOVED lines=69> */
[----:B--2---:R-:W-:Y:S01]  /*9980*/  HMMA.16816.F32.BF16 R76, R4, R24, R76 ;  /* 0x00000018044c723c */ /* 0x004fe2000004184c */
[-C--:B------:R-:W-:Y:S01]  /*9990*/  FMUL.FTZ R131, R131, R3.reuse ;  /* 0x0000000383837220 */ /* 0x080fe20000410000 */
[----:B------:R-:W-:Y:S01]  /*99a0*/  FFMA.FTZ R172, R249, R174, R172 ;  /* 0x000000aef9ac7223 */ /* 0x000fe200000100ac */
[----:B------:R-:W-:-:S03]  /*99b0*/  FFMA.FTZ R3, R248, R3, R168 ;  /* 0x00000003f8037223 */ /* 0x000fc600000100a8 */
[C---:B------:R-:W-:Y:S01]  /*99c0*/  HMMA.16816.F32.BF16 R80, R4.reuse, R26, R80 ;  /* 0x0000001a0450723c */ /* 0x040fe20000041850 */
[----:B------:R-:W2:Y:S01]  /*99d0*/  LDSM.16.MT88.4 R24, [R216+0x1e000] ;  /* 0x01e00000d818783b */ /* 0x000ea20000004200 */
[----:B------:R-:W-:Y:S01]  /*99e0*/  MUFU.EX2 R186, R186 ;  /* 0x000000ba00ba7308 */ /* 0x000fe20000000800 */
[----:B------:R-:W-:Y:S01]  /*99f0*/  FADD.FTZ R172, R171, R172 ;  /* 0x000000acabac7221 */ /* 0x000fe20000010000 */
[----:B------:R-:W-:Y:S02]  /*9a00*/  FADD.FTZ R3, R15, R3 ;  /* 0x000000030f037221 */ /* 0x000fe40000010000 */
[C---:B---3--:R-:W-:Y:S01]  /*9a10*/  HMMA.16816.F32.BF16 R84, R4.reuse, R20, R84 ;  /* 0x000000140454723c */ /* 0x048fe20000041854 */
[----:B------:R-:W-:Y:S01]  /*9a20*/  FADD.FTZ R172, R170, R172 ;  /* 0x000000acaaac7221 */ /* 0x000fe20000010000 */
[----:B------:R-:W-:Y:S02]  /*9a30*/  FADD.FTZ R3, R14, R3 ;  /* 0x000000030e037221 */ /* 0x000fe40000010000 */
[----:B------:R-:W3:Y:S01]  /*9a40*/  MUFU.EX2 R185, R185 ;  /* 0x000000b900b97308 */ /* 0x000ee20000000800 */
[----:B------:R-:W-:Y:S01]  /*9a50*/  FADD.FTZ R172, R169, R172 ;  /* 0x000000aca9ac7221 */ /* 0x000fe20000010000 */
[----:B------:R-:W-:Y:S01]  /*9a60*/  HMMA.16816.F32.BF16 R88, R4, R22, R88 ;  /* 0x000000160458723c */ /* 0x000fe20000041858 */
[----:B------:R-:W5:Y:S01]  /*9a70*/  LDSM.16.MT88.4 R20, [R214+0x1e000] ;  /* 0x01e00000d614783b */ /* 0x000f620000004200 */
[----:B------:R-:W-:Y:S01]  /*9a80*/  FADD.FTZ R3, R173, R3 ;  /* 0x00000003ad037221 */ /* 0x000fe20000010000 */
[----:B-1----:R-:W-:-:S03]  /*9a90*/  FADD.FTZ R172, R182, R172 ;  /* 0x000000acb6ac7221 */ /* 0x002fc60000010000 */
[C---:B----4-:R-:W-:Y:S01]  /*9aa0*/  HMMA.16816.F32.BF16 R92, R4.reuse, R16, R92 ;  /* 0x00000010045c723c */ /* 0x050fe2000004185c */
[----:B------:R-:W1:Y:S05]  /*9ab0*/  MUFU.EX2 R187, R187 ;  /* 0x000000bb00bb7308 */ /* 0x000e6a0000000800 */
[----:B------:R-:W-:Y:S01]  /*9ac0*/  HMMA.16816.F32.BF16 R96, R4, R18, R96 ;  /* 0x000000120460723c */ /* 0x000fe20000041860 */
[----:B------:R-:W4:Y:S02]  /*9ad0*/  LDSM.16.MT88.4 R16, [R213+0x1e000] ;  /* 0x01e00000d510783b */ /* 0x000f240000004200 */
[----:B------:R-:W-:Y:S01]  /*9ae0*/  MUFU.EX2 R188, R188 ;  /* 0x000000bc00bc7308 */ /* 0x000fe20000000800 */
[----:B---3--:R-:W-:-:S07]  /*9af0*/  FADD.FTZ R3, R185, R3 ;  /* 0x00000003b9037221 */ /* 0x008fce0000010000 */
[----:B------:R-:W3:Y:S01]  /*9b00*/  MUFU.EX2 R189, R189 ;  /* 0x000000bd00bd7308 */ /* 0x000ee20000000800 */
[C---:B--2---:R-:W-:Y:S07]  /*9b10*/  HMMA.16816.F32.BF16 R100, R4.reuse, R24, R100 ;  /* 0x000000180464723c */ /* 0x044fee0000041864 */
[----:B------:R-:W2:Y:S01]  /*9b20*/  MUFU.EX2 R190, R190 ;  /* 0x000000be00be7308 */ /* 0x000ea20000000800 */
[C---:B------:R-:W-:Y:S01]  /*9b30*/  HMMA.16816.F32.BF16 R104, R4.reuse, R26, R104 ;  /* 0x0000001a0468723c */ /* 0x040fe20000041868 */
[----:B------:R-:W1:Y:S06]  /*9b40*/  LDSM.16.MT88.4 R24, [R212+0x1e000] ;  /* 0x01e00000d418783b */ /* 0x000e6c0000004200 */
[----:B------:R-:W-:Y:S01]  /*9b50*/  MUFU.EX2 R191, R191 ;  /* 0x000000bf00bf7308 */ /* 0x000fe20000000800 */
[C---:B-----5:R-:W-:Y:S06]  /*9b60*/  HMMA.16816.F32.BF16 R108, R4.reuse, R20, R108 ;  /* 0x00000014046c723c */ /* 0x060fec000004186c */
[C---:B------:R-:W-:Y:S01]  /*9b70*/  HMMA.16816.F32.BF16 R112, R4.reuse, R22, R112 ;  /* 0x000000160470723c */ /* 0x040fe20000041870 */
[----:B------:R-:W5:Y:S01]  /*9b80*/  LDSM.16.MT88.4 R20, [R216+0x18800] ;  /* 0x01880000d814783b */ /* 0x000f620000004200 */
[----:B------:R-:W-:Y:S04]  /*9b90*/  MUFU.EX2 R192, R192 ;  /* 0x000000c000c07308 */ /* 0x000fe80000000800 */
[C---:B----4-:R-:W-:Y:S04]  /*9ba0*/  HMMA.16816.F32.BF16 R116, R4.reuse, R16, R116 ;  /* 0x000000100474723c */ /* 0x050fe80000041874 */
[----:B------:R-:W-:Y:S02]  /*9bb0*/  MUFU.EX2 R193, R193 ;  /* 0x000000c100c17308 */ /* 0x000fe40000000800 */
[C---:B------:R-:W-:Y:S01]  /*9bc0*/  HMMA.16816.F32.BF16 R120, R4.reuse, R18, R120 ;  /* 0x000000120478723c */ /* 0x040fe20000041878 */
[----:B------:R-:W4:Y:S05]  /*9bd0*/  LDSM.16.MT88.4 R16, [R214+0x18800] ;  /* 0x01880000d610783b */ /* 0x000f2a0000004200 */
[----:B------:R-:W2:Y:S08]  /*9be0*/  MUFU.EX2 R194, R194 ;  /* 0x000000c200c27308 */ /* 0x000eb00000000800 */
[----:B------:R-:W4:Y:S01]  /*9bf0*/  MUFU.EX2 R195, R195 ;  /* 0x000000c300c37308 */ /* 0x000f220000000800 */
[C---:B-1----:R-:W-:Y:S07]  /*9c00*/  HMMA.16816.F32.BF16 R124, R4.reuse, R24, R124 ;  /* 0x00000018047c723c */ /* 0x042fee000004187c */
[----:B------:R-:W-:Y:S01]  /*9c10*/  MUFU.EX2 R224, R224 ;  /* 0x000000e000e07308 */ /* 0x000fe20000000800 */
[----:B------:R-:W-:Y:S01]  /*9c20*/  HMMA.16816.F32.BF16 R128, R4, R26, R128 ;  /* 0x0000001a0480723c */ /* 0x000fe20000041880 */
[----:B------:R-:W1:Y:S06]  /*9c30*/  LDSM.16.MT88.4 R24, [R216+0x1a800] ;  /* 0x01a80000d818783b */ /* 0x000e6c0000004200 */
[----:B------:R-:W-:Y:S01]  /*9c40*/  F2FP.BF16.F32.PACK_AB R4, R183, R182 ;  /* 0x000000b6b704723e */ /* 0x000fe200000010ff */
[----:B------:R-:W1:Y:S01]  /*9c50*/  MUFU.EX2 R225, R225 ;  /* 0x000000e100e17308 */ /* 0x000e620000000800 */
[----:B------:R-:W-:Y:S01]  /*9c60*/  F2FP.BF16.F32.PACK_AB R5, R187, R185 ;  /* 0x000000b9bb05723e */ /* 0x000fe200000010ff */
[----:B------:R-:W-:Y:S01]  /*9c70*/  FADD.FTZ R183, R183, R172 ;  /* 0x000000acb7b77221 */ /* 0x000fe20000010000 */
[----:B------:R-:W-:Y:S01]  /*9c80*/  F2FP.BF16.F32.PACK_AB R6, R186, R184 ;  /* 0x000000b8ba06723e */ /* 0x000fe200000010ff */
[----:B------:R-:W-:Y:S01]  /*9c90*/  FADD.FTZ R187, R187, R3 ;  /* 0x00000003bbbb7221 */ /* 0x000fe20000010000 */
[----:B---3--:R-:W-:Y:S01]  /*9ca0*/  F2FP.BF16.F32.PACK_AB R7, R189, R188 ;  /* 0x000000bcbd07723e */ /* 0x008fe200000010ff */
[----:B------:R-:W-:Y:S01]  /*9cb0*/  FADD.FTZ R183, R184, R183 ;  /* 0x000000b7b8b77221 */ /* 0x000fe20000010000 */
[----:B------:R-:W-:Y:S01]  /*9cc0*/  MOV R3, R0 ;  /* 0x0000000000037202 */ /* 0x000fe20000000f00 */
[----:B------:R-:W3:Y:S01]  /*9cd0*/  MUFU.EX2 R181, R181 ;  /* 0x000000b500b57308 */ /* 0x000ee20000000800 */
[----:B------:R-:W-:Y:S01]  /*9ce0*/  FADD.FTZ R187, R188, R187 ;  /* 0x000000bbbcbb7221 */ /* 0x000fe20000010000 */
[----:B------:R-:W-:-:S02]  /*9cf0*/  FADD.FTZ R186, R186, R183 ;  /* 0x000000b7baba7221 */ /* 0x000fc40000010000 */
[C---:B-----5:R-:W-:Y:S01]  /*9d00*/  HMMA.16816.F32.BF16 R160, R4.reuse, R20, R160 ;  /* 0x0000001404a0723c */ /* 0x060fe200000418a0 */
[----:B------:R-:W-:Y:S01]  /*9d10*/  FADD.FTZ R189, R189, R187 ;  /* 0x000000bbbdbd7221 */ /* 0x000fe20000010000 */
[----:B--2---:R-:W-:Y:S02]  /*9d20*/  FADD.FTZ R186, R190, R186 ;  /* 0x000000babeba7221 */ /* 0x004fe40000010000 */
[----:B------:R-:W-:Y:S01]  /*9d30*/  MUFU.EX2 R180, R180 ;  /* 0x000000b400b47308 */ /* 0x000fe20000000800 */
[----:B------:R-:W-:Y:S01]  /*9d40*/  FADD.FTZ R189, R194, R189 ;  /* 0x000000bdc2bd7221 */ /* 0x000fe20000010000 */
[C---:B------:R-:W-:Y:S01]  /*9d50*/  HMMA.16816.F32.BF16 R156, R4.reuse, R22, R156 ;  /* 0x00000016049c723c */ /* 0x040fe2000004189c */
[----:B------:R-:W2:Y:S05]  /*9d60*/  LDSM.16.MT88.4 R20, [R214+0x1a800] ;  /* 0x01a80000d614783b */ /* 0x000eaa0000004200 */
[C---:B----4-:R-:W-:Y:S01]  /*9d70*/  HMMA.16816.F32.BF16 R152, R4.reuse, R16, R152 ;  /* 0x000000100498723c */ /* 0x050fe20000041898 */
[----:B------:R-:W-:Y:S05]  /*9d80*/  MUFU.EX2 R179, R179 ;  /* 0x000000b300b37308 */ /* 0x000fea0000000800 */
[C---:B------:R-:W-:Y:S01]  /*9d90*/  HMMA.16816.F32.BF16 R148, R4.reuse, R18, R148 ;  /* 0x000000120494723c */ /* 0x040fe20000041894 */
[----:B------:R-:W4:Y:S02]  /*9da0*/  LDSM.16.MT88.4 R16, [R213+0x1a800] ;  /* 0x01a80000d510783b */ /* 0x000f240000004200 */
[----:B------:R-:W-:Y:S03]  /*9db0*/  MUFU.EX2 R177, R177 ;  /* 0x000000b100b17308 */ /* 0x000fe60000000800 */
[C---:B------:R-:W-:Y:S05]  /*9dc0*/  HMMA.16816.F32.BF16 R136, R4.reuse, R28, R136 ;  /* 0x0000001c0488723c */ /* 0x040fea0000041888 */
[----:B------:R-:W5:Y:S01]  /*9dd0*/  MUFU.EX2 R176, R176 ;  /* 0x000000b000b07308 */ /* 0x000f620000000800 */
[C---:B------:R-:W-:Y:S01]  /*9de0*/  HMMA.16816.F32.BF16 R132, R4.reuse, R30, R132 ;  /* 0x0000001e0484723c */ /* 0x040fe20000041884 */
[----:B------:R-:W3:Y:S05]  /*9df0*/  LDSM.16.MT88.4 R28, [R216+0x1c800] ;  /* 0x01c80000d81c783b */ /* 0x000eea0000004200 */
[C---:B-1----:R-:W-:Y:S01]  /*9e00*/  HMMA.16816.F32.BF16 R36, R4.reuse, R24, R36 ;  /* 0x000000180424723c */ /* 0x042fe20000041824 */
[----:B------:R-:W1:Y:S05]  /*9e10*/  MUFU.EX2 R175, R175 ;  /* 0x000000af00af7308 */ /* 0x000e6a0000000800 */
[C---:B------:R-:W-:Y:S01]  /*9e20*/  HMMA.16816.F32.BF16 R40, R4.reuse, R26, R40 ;  /* 0x0000001a0428723c */ /* 0x040fe20000041828 */
[----:B------:R-:W5:Y:S02]  /*9e30*/  LDSM.16.MT88.4 R24, [R214+0x1c800] ;  /* 0x01c80000d618783b */ /* 0x000f640000004200 */
[----:B------:R-:W1:Y:S03]  /*9e40*/  MUFU.EX2 R178, R178 ;  /* 0x000000b200b27308 */ /* 0x000e660000000800 */
[C---:B--2---:R-:W-:Y:S05]  /*9e50*/  HMMA.16816.F32.BF16 R44, R4.reuse, R20, R44 ;  /* 0x00000014042c723c */ /* 0x044fea000004182c */
[----:B------:R-:W2:Y:S01]  /*9e60*/  MUFU.EX2 R226, R226 ;  /* 0x000000e200e27308 */ /* 0x000ea20000000800 */
[C---:B------:R-:W-:Y:S01]  /*9e70*/  HMMA.16816.F32.BF16 R48, R4.reuse, R22, R48 ;  /* 0x000000160430723c */ /* 0x040fe20000041830 */
[----:B------:R-:W1:Y:S05]  /*9e80*/  LDSM.16.MT88.4 R20, [R213+0x1c800] ;  /* 0x01c80000d514783b */ /* 0x000e6a0000004200 */
        /* <DEDUP_REMOVED lines=8> */
[----:B------:R-:W2:Y:S05]  /*9f10*/  LDSM.16.MT88.4 R32, [R212+0x1a800] ;  /* 0x01a80000d420783b */ /* 0x000eaa0000004200 */
[C---:B-----5:R-:W-:Y:S06]  /*9f20*/  HMMA.16816.F32.BF16 R76, R4.reuse, R24, R76 ;  /* 0x00000018044c723c */ /* 0x060fec000004184c */
[C---:B------:R-:W-:Y:S01]  /*9f30*/  HMMA.16816.F32.BF16 R80, R4.reuse, R26, R80 ;  /* 0x0000001a0450723c */ /* 0x040fe20000041850 */
[----:B------:R-:W5:Y:S05]  /*9f40*/  LDSM.16.MT88.4 R24, [R214+0x1e800] ;  /* 0x01e80000d618783b */ /* 0x000f6a0000004200 */
[C---:B-1----:R-:W-:Y:S06]  /*9f50*/  HMMA.16816.F32.BF16 R84, R4.reuse, R20, R84 ;  /* 0x000000140454723c */ /* 0x042fec0000041854 */
        /* <DEDUP_REMOVED lines=8> */
[C---:B--2---:R-:W-:Y:S06]  /*9fe0*/  HMMA.16816.F32.BF16 R60, R4.reuse, R32, R60 ;  /* 0x00000020043c723c */ /* 0x044fec000004183c */
[C---:B------:R-:W-:Y:S01]  /*9ff0*/  HMMA.16816.F32.BF16 R64, R4.reuse, R34, R64 ;  /* 0x000000220440723c */ /* 0x040fe20000041840 */
[----:B------:R-:W-:Y:S05]  /*a000*/  LDSM.16.MT88.4 R32, [R214+0x1b000] ;  /* 0x01b00000d620783b */ /* 0x000fea0000004200 */
[C---:B-----5:R-:W-:Y:S06]  /*a010*/  HMMA.16816.F32.BF16 R108, R4.reuse, R24, R108 ;  /* 0x00000018046c723c */ /* 0x060fec000004186c */
[C---:B------:R-:W-:Y:S01]  /*a020*/  HMMA.16816.F32.BF16 R112, R4.reuse, R26, R112 ;  /* 0x0000001a0470723c */ /* 0x040fe20000041870 */
[----:B------:R-:W2:Y:S05]  /*a030*/  LDSM.16.MT88.4 R24, [R214+0x19000] ;  /* 0x01900000d618783b */ /* 0x000eaa0000004200 */
[C---:B-1----:R-:W-:Y:S06]  /*a040*/  HMMA.16816.F32.BF16 R116, R4.reuse, R20, R116 ;  /* 0x000000140474723c */ /* 0x042fec0000041874 */
[C---:B------:R-:W-:Y:S01]  /*a050*/  HMMA.16816.F32.BF16 R120, R4.reuse, R22, R120 ;  /* 0x000000160478723c */ /* 0x040fe20000041878 */
[----:B------:R-:W1:Y:S05]  /*a060*/  LDSM.16.MT88.4 R20, [R213+0x19000] ;  /* 0x01900000d514783b */ /* 0x000e6a0000004200 */
[C---:B----4-:R-:W-:Y:S06]  /*a070*/  HMMA.16816.F32.BF16 R124, R4.reuse, R16, R124 ;  /* 0x00000010047c723c */ /* 0x050fec000004187c */
[----:B------:R-:W-:Y:S01]  /*a080*/  HMMA.16816.F32.BF16 R128, R4, R18, R128 ;  /* 0x000000120480723c */ /* 0x000fe20000041880 */
[----:B------:R-:W4:Y:S06]  /*a090*/  LDSM.16.MT88.4 R16, [R212+0x19000] ;  /* 0x01900000d410783b */ /* 0x000f2c0000004200 */
[C---:B------:R-:W-:Y:S01]  /*a0a0*/  F2FP.BF16.F32.PACK_AB R4, R191.reuse, R190 ;  /* 0x000000bebf04723e */ /* 0x040fe200000010ff */
[----:B------:R-:W-:Y:S01]  /*a0b0*/  FADD.FTZ R191, R191, R186 ;  /* 0x000000babfbf7221 */ /* 0x000fe20000010000 */
[C---:B------:R-:W-:Y:S01]  /*a0c0*/  F2FP.BF16.F32.PACK_AB R5, R195.reuse, R194 ;  /* 0x000000c2c305723e */ /* 0x040fe200000010ff */
        /* <DEDUP_REMOVED lines=15> */
[----:B--2---:R-:W-:Y:S01]  /*a1c0*/  HMMA.16816.F32.BF16 R152, R4, R24, R152 ;  /* 0x000000180498723c */ /* 0x004fe20000041898 */
[----:B------:R-:W-:Y:S01]  /*a1d0*/  FADD.FTZ R225, R178, R225 ;  /* 0x000000e1b2e17221 */ /* 0x000fe20000010000 */
[----:B------:R-:W-:-:S03]  /*a1e0*/  FADD.FTZ R249, R177, R193 ;  /* 0x000000c1b1f97221 */ /* 0x000fc60000010000 */
[----:B------:R-:W-:Y:S01]  /*a1f0*/  FADD.FTZ R248, R226, R225 ;  /* 0x000000e1e2f87221 */ /* 0x000fe20000010000 */
[C---:B------:R-:W-:Y:S01]  /*a200*/  HMMA.16816.F32.BF16 R148, R4.reuse, R26, R148 ;  /* 0x0000001a0494723c */ /* 0x040fe20000041894 */
[----:B------:R-:W2:Y:S05]  /*a210*/  LDSM.16.MT88.4 R24, [R213+0x1b000] ;  /* 0x01b00000d518783b */ /* 0x000eaa0000004200 */
        /* <DEDUP_REMOVED lines=40> */
[----:B------:R-:W-:Y:S01]  /*a4a0*/  HMMA.16816.F32.BF16 R128, R4, R34, R128 ;  /* 0x000000220480723c */ /* 0x000fe20000041880 */
[----:B------:R-:W5:Y:S06]  /*a4b0*/  LDSM.16.MT88.4 R32, [R216+0x1b800] ;  /* 0x01b80000d820783b */ /* 0x000f6c0000004200 */
[----:B------:R-:W-:-:S02]  /*a4c0*/  F2FP.BF16.F32.PACK_AB R4, R180, R181 ;  /* 0x000000b5b404723e */ /* 0x000fc400000010ff */
[----:B------:R-:W-:Y:S02]  /*a4d0*/  F2FP.BF16.F32.PACK_AB R5, R175, R176 ;  /* 0x000000b0af05723e */ /* 0x000fe400000010ff */
[----:B------:R-:W-:Y:S02]  /*a4e0*/  F2FP.BF16.F32.PACK_AB R6, R177, R179 ;  /* 0x000000b3b106723e */ /* 0x000fe400000010ff */
[----:B------:R-:W-:-:S07]  /*a4f0*/  F2FP.BF16.F32.PACK_AB R7, R226, R178 ;  /* 0x000000b2e207723e */ /* 0x000fce00000010ff */
        /* <DEDUP_REMOVED lines=31> */
[C---:B------:R-:W-:Y:S06]  /*a6f0*/  HMMA.16816.F32.BF16 R80, R4.reuse, R34, R80 ;  /* 0x000000220450723c */ /* 0x040fec0000041850 */
[C---:B--2---:R-:W-:Y:S06]  /*a700*/  HMMA.16816.F32.BF16 R84, R4.reuse, R164, R84 ;  /* 0x000000a40454723c */ /* 0x044fec0000041854 */
[----:B------:R-:W-:Y:S01]  /*a710*/  HMMA.16816.F32.BF16 R88, R4, R166, R88 ;  /* 0x000000a60458723c */ /* 0x000fe20000041858 */
[----:B------:R-:W-:-:S05]  /*a720*/  MOV R164, R2 ;  /* 0x0000000200a47202 */ /* 0x000fca0000000f00 */
[C---:B------:R-:W-:Y:S06]  /*a730*/  HMMA.16816.F32.BF16 R100, R4.reuse, R24, R100 ;  /* 0x000000180464723c */ /* 0x040fec0000041864 */
[C---:B------:R-:W-:Y:S06]  /*a740*/  HMMA.16816.F32.BF16 R104, R4.reuse, R26, R104 ;  /* 0x0000001a0468723c */ /* 0x040fec0000041868 */
[C---:B-1----:R-:W-:Y:S06]  /*a750*/  HMMA.16816.F32.BF16 R108, R4.reuse, R20, R108 ;  /* 0x00000014046c723c */ /* 0x042fec000004186c */
[C---:B------:R-:W-:Y:S06]  /*a760*/  HMMA.16816.F32.BF16 R112, R4.reuse, R22, R112 ;  /* 0x000000160470723c */ /* 0x040fec0000041870 */
[C---:B----4-:R-:W-:Y:S06]  /*a770*/  HMMA.16816.F32.BF16 R116, R4.reuse, R16, R116 ;  /* 0x000000100474723c */ /* 0x050fec0000041874 */
[C---:B------:R-:W-:Y:S06]  /*a780*/  HMMA.16816.F32.BF16 R120, R4.reuse, R18, R120 ;  /* 0x000000120478723c */ /* 0x040fec0000041878 */
[C---:B---3--:R-:W-:Y:S06]  /*a790*/  HMMA.16816.F32.BF16 R124, R4.reuse, R28, R124 ;  /* 0x0000001c047c723c */ /* 0x048fec000004187c */
[----:B------:R-:W-:Y:S01]  /*a7a0*/  HMMA.16816.F32.BF16 R128, R4, R30, R128 ;  /* 0x0000001e0480723c */ /* 0x000fe20000041880 */
[----:B------:R-:W-:-:S08]  /*a7b0*/  NOP ;  /* 0x0000000000007918 */ /* 0x000fd00000000000 */
[----:B------:R-:W-:-:S15]  /*a7c0*/  @!P0 BRA `(.L_x_541) ;  /* 0x0000003c003c8947 */ /* 0x000fde0003800000 */
[----:B------:R-:W-:Y:S01]  /*a7d0*/  UIADD3 UR20, UR22, -0x3, URZ ;  /* 0xfffffffd16147890 */ /* 0x000fe2000fffe03f */
[----:B------:R-:W1:Y:S01]  /*a7e0*/  @!P5 LDC.64 R6, c[0x0][0x220] ;  /* 0x00008800ff06db82 */ /* 0x000e620000000a00 */
[----:B------:R-:W-:-:S04]  /*a7f0*/  DEPBAR.LE SB0, 0x0 ;  /* 0x000080000000791a */ /* 0x000fc80000000000 */
[----:B------:R-:W-:-:S03]  /*a800*/  USHF.R.S32.HI UR4, URZ, 0x1f, UR20 ;  /* 0x0000001f3f047899 */ /* 0x000fc60008011414 */
[----:B------:R-:W-:Y:S01]  /*a810*/  BAR.SYNC.DEFER_BLOCKING 0x0 ;  /* 0x0000000000007b1d */ /* 0x000fe20000010000 */
[----:B------:R-:W-:Y:S02]  /*a820*/  UIMAD.WIDE.U32 UR6, UR20, UR10, URZ ;  /* 0x0000000a140672a5 */ /* 0x000fe4000f8e003f */
[----:B------:R-:W-:Y:S02]  /*a830*/  UIMAD UR4, UR4, UR10, URZ ;  /* 0x0000000a040472a4 */ /* 0x000fe4000f8e023f */
[----:B------:R-:W-:-:S03]  /*a840*/  UISETP.GT.AND UP0, UPT, UR20, UR16, UPT ;  /* 0x000000101400728c */ /* 0x000fc6000bf04270 */
[----:B------:R-:W2:Y:S01]  /*a850*/  @!P4 LDC.64 R4, c[0x0][0x220] ;  /* 0x00008800ff04cb82 */ /* 0x000ea20000000a00 */
[----:B------:R-:W-:Y:S01]  /*a860*/  UIMAD UR4, UR20, UR11, UR4 ;  /* 0x0000000b140472a4 */ /* 0x000fe2000f8e0204 */
[----:B------:R-:W-:Y:S02]  /*a870*/  IMAD.U32 R14, RZ, RZ, UR6 ;  /* 0x00000006ff0e7e24 */ /* 0x000fe4000f8e00ff */
[----:B------:R-:W-:Y:S01]  /*a880*/  IMAD.U32 R15, RZ, RZ, UR7 ;  /* 0x00000007ff0f7e24 */ /* 0x000fe2000f8e00ff */
[----:B------:R-:W-:Y:S02]  /*a890*/  UIADD3 UR4, UR7, UR4, URZ ;  /* 0x0000000407047290 */ /* 0x000fe4000fffe03f */
[----:B------:R-:W-:Y:S01]  /*a8a0*/  LEA R22, P0, R14, R8, 0x6 ;  /* 0x000000080e167211 */ /* 0x000fe200078030ff */
[----:B------:R-:W3:Y:S03]  /*a8b0*/  @!P3 LDC.64 R20, c[0x0][0x220] ;  /* 0x00008800ff14bb82 */ /* 0x000ee60000000a00 */
[----:B------:R-:W-:Y:S01]  /*a8c0*/  IMAD.U32 R3, RZ, RZ, UR4 ;  /* 0x00000004ff037e24 */ /* 0x000fe2000f8e00ff */
[----:B-1----:R-:W-:-:S04]  /*a8d0*/  @!P5 LEA R26, P1, R22, R6, 0x1 ;  /* 0x00000006161ad211 */ /* 0x002fc800078208ff */
[----:B------:R-:W1:Y:S01]  /*a8e0*/  @!P2 LDC.64 R18, c[0x0][0x220] ;  /* 0x00008800ff12ab82 */ /* 0x000e620000000a00 */
[----:B------:R-:W-:Y:S01]  /*a8f0*/  LEA.HI.X R3, R14, R11, R3, 0x6, P0 ;  /* 0x0000000b0e037211 */ /* 0x000fe200000f3403 */
[----:B------:R-:W-:Y:S03]  /*a900*/  @P5 STS.128 [R230+0x18000], RZ ;  /* 0x018000ffe6005388 */ /* 0x000fe60000000c00 */
[----:B------:R-:W-:-:S03]  /*a910*/  @!P5 LEA.HI.X R27, R22, R7, R3, 0x1, P1 ;  /* 0x00000007161bd211 */ /* 0x000fc600008f0c03 */
[----:B------:R-:W4:Y:S01]  /*a920*/  @!P5 LDC.64 R16, c[0x0][0x220] ;  /* 0x00008800ff10db82 */ /* 0x000f220000000a00 */
[C---:B--2---:R-:W-:Y:S01]  /*a930*/  @!P4 LEA R24, P0, R22.reuse, R4, 0x1 ;  /* 0x000000041618c211 */ /* 0x044fe200078008ff */
[----:B------:R-:W-:Y:S01]  /*a940*/  @!PT LDS RZ, [RZ] ;  /* 0x00000000fffff984 */ /* 0x000fe20000000800 */
[----:B------:R-:W-:Y:S01]  /*a950*/  @!PT LDS RZ, [RZ] ;  /* 0x00000000fffff984 */ /* 0x000fe20000000800 */
[----:B------:R-:W-:Y:S01]  /*a960*/  @!PT LDS RZ, [RZ] ;  /* 0x00000000fffff984 */ /* 0x000fe20000000800 */
[----:B------:R-:W-:Y:S03]  /*a970*/  @!P5 LDGSTS.E.BYPASS.LTC128B.128 [R230+0x18000], desc[UR30][R26.64] ;  /* 0x180000001ae6dfae */ /* 0x000fe6000b901d5e */
[C---:B------:R-:W-:Y:S01]  /*a980*/  @!P4 LEA.HI.X R25, R22.reuse, R5, R3, 0x1, P0 ;  /* 0x000000051619c211 */ /* 0x040fe200000f0c03 */
[----:B------:R-:W-:Y:S02]  /*a990*/  @P4 STS.128 [R230+0x1a000], RZ ;  /* 0x01a000ffe6004388 */ /* 0x000fe40000000c00 */
[----:B------:R-:W2:Y:S01]  /*a9a0*/  @!P4 LDC.64 R14, c[0x0][0x220] ;  /* 0x00008800ff0ecb82 */ /* 0x000ea20000000a00 */
[C---:B---3--:R-:W-:Y:S01]  /*a9b0*/  @!P3 LEA R28, P0, R22.reuse, R20, 0x1 ;  /* 0x00000014161cb211 */ /* 0x048fe200078008ff */
[----:B------:R-:W-:Y:S01]  /*a9c0*/  @!PT LDS RZ, [RZ] ;  /* 0x00000000fffff984 */ /* 0x000fe20000000800 */
[----:B------:R-:W-:Y:S01]  /*a9d0*/  @!PT LDS RZ, [RZ] ;  /* 0x00000000fffff984 */ /* 0x000fe20000000800 */
[----:B------:R-:W-:Y:S01]  /*a9e0*/  @!PT LDS RZ, [RZ] ;  /* 0x00000000fffff984 */ /* 0x000fe20000000800 */
[----:B------:R4:W-:Y:S01]  /*a9f0*/  @!P4 LDGSTS.E.BYPASS.LTC128B.128 [R230+0x1a000], desc[UR30][R24.64+0x80] ;  /* 0x1a00008018e6cfae */ /* 0x0009e2000b901d5e */
[----:B------:R-:W-:-:S02]  /*aa00*/  IADD3 R20, P6, R22, UR38, RZ ;  /* 0x0000002616147c10 */ /* 0x000fc4000ffde0ff */
[C-C-:B------:R-:W-:Y:S01]  /*aa10*/  @!P3 LEA.HI.X R29, R22.reuse, R21, R3.reuse, 0x1, P0 ;  /* 0x00000015161db211 */ /* 0x140fe200000f0c03 */
[----:B------:R-:W-:Y:S02]  /*aa20*/  @P3 STS.128 [R230+0x1c000], RZ ;  /* 0x01c000ffe6003388 */ /* 0x000fe40000000c00 */
[----:B------:R-:W3:Y:S01]  /*aa30*/  @!P3 LDC.64 R6, c[0x0][0x220] ;  /* 0x00008800ff06bb82 */ /* 0x000ee20000000a00 */
[C---:B-1----:R-:W-:Y:S01]  /*aa40*/  @!P2 LEA R18, P0, R22.reuse, R18, 0x1 ;  /* 0x000000121612a211 */ /* 0x042fe200078008ff */
[----:B------:R-:W-:Y:S01]  /*aa50*/  @!PT LDS RZ, [RZ] ;  /* 0x00000000fffff984 */ /* 0x000fe20000000800 */
[----:B------:R-:W-:Y:S01]  /*aa60*/  @!PT LDS RZ, [RZ] ;  /* 0x00000000fffff984 */ /* 0x000fe20000000800 */
[----:B------:R-:W-:Y:S01]  /*aa70*/  @!PT LDS RZ, [RZ] ;  /* 0x00000000fffff984 */ /* 0x000fe20000000800 */
[----:B------:R1:W-:Y:S03]  /*aa80*/  @!P3 LDGSTS.E.BYPASS.LTC128B.128 [R230+0x1c000], desc[UR30][R28.64+0x100] ;  /* 0x1c0001001ce6bfae */ /* 0x0003e6000b901d5e */
[----:B------:R-:W-:Y:S01]  /*aa90*/  @!P2 LEA.HI.X R19, R22, R19, R3, 0x1, P0 ;  /* 0x000000131613a211 */ /* 0x000fe200000f0c03 */
[----:B------:R-:W-:Y:S02]  /*aaa0*/  @P2 STS.128 [R230+0x1e000], RZ ;  /* 0x01e000ffe6002388 */ /* 0x000fe40000000c00 */
[----:B------:R-:W5:Y:S02]  /*aab0*/  @!P2 LDC.64 R4, c[0x0][0x220] ;  /* 0x00008800ff04ab82 */ /* 0x000f640000000a00 */
[----:B------:R-:W-:Y:S01]  /*aac0*/  @!PT LDS RZ, [RZ] ;  /* 0x00000000fffff984 */ /* 0x000fe20000000800 */
[----:B------:R-:W-:Y:S01]  /*aad0*/  @!PT LDS RZ, [RZ] ;  /* 0x00000000fffff984 */ /* 0x000fe20000000800 */
[----:B------:R-:W-:Y:S01]  /*aae0*/  @!PT LDS RZ, [RZ] ;  /* 0x00000000fffff984 */ /* 0x000fe20000000800 */
[----:B------:R-:W-:Y:S04]  /*aaf0*/  @!P2 LDGSTS.E.BYPASS.LTC128B.128 [R230+0x1e000], desc[UR30][R18.64+0x180] ;  /* 0x1e00018012e6afae */ /* 0x000fe8000b901d5e */
[----:B------:R-:W-:Y:S01]  /*ab00*/  @P5 STS.128 [R230+0x19000], RZ ;  /* 0x019000ffe6005388 */ /* 0x000fe20000000c00 */
[----:B----4-:R-:W-:-:S02]  /*ab10*/  @!P5 LEA R24, P1, R20, R16, 0x1 ;  /* 0x000000101418d211 */ /* 0x010fc400078208ff */
[----:B------:R-:W-:Y:S02]  /*ab20*/  IADD3.X R16, R3, UR33, RZ, P6, !PT ;  /* 0x0000002103107c10 */ /* 0x000fe4000b7fe4ff */
[C---:B--2---:R-:W-:Y:S02]  /*ab30*/  @!P4 LEA R14, P6, R20.reuse, R14, 0x1 ;  /* 0x0000000e140ec211 */ /* 0x044fe400078c08ff */
[C-C-:B------:R-:W-:Y:S02]  /*ab40*/  @!P5 LEA.HI.X R25, R20.reuse, R17, R16.reuse, 0x1, P1 ;  /* 0x000000111419d211 */ /* 0x140fe400008f0c10 */
[C---:B---3--:R-:W-:Y:S02]  /*ab50*/  @!P3 LEA R6, P1, R20.reuse, R6, 0x1 ;  /* 0x000000061406b211 */ /* 0x048fe400078208ff */
[C---:B------:R-:W-:Y:S01]  /*ab60*/  @!P4 LEA.HI.X R15, R20.reuse, R15, R16, 0x1, P6 ;  /* 0x0000000f140fc211 */ /* 0x040fe200030f0c10 */
[----:B------:R-:W-:Y:S01]  /*ab70*/  @!PT LDS RZ, [RZ] ;  /* 0x00000000fffff984 */ /* 0x000fe20000000800 */
[----:B------:R-:W-:Y:S01]  /*ab80*/  @!PT LDS RZ, [RZ] ;  /* 0x00000000fffff984 */ /* 0x000fe20000000800 */
[----:B------:R-:W-:Y:S01]  /*ab90*/  @!PT LDS RZ, [RZ] ;  /* 0x00000000fffff984 */ /* 0x000fe20000000800 */
[----:B------:R-:W-:Y:S01]  /*aba0*/  @!P5 LDGSTS.E.BYPASS.LTC128B.128 [R230+0x19000], desc[UR30][R24.64] ;  /* 0x1900000018e6dfae */ /* 0x000fe2000b901d5e */
[----:B-----5:R-:W-:-:S02]  /*abb0*/  @!P2 LEA R4, P0, R20, R4, 0x1 ;  /* 0x000000041404a211 */ /* 0x020fc400078008ff */
[C-C-:B------:R-:W-:Y:S01]  /*abc0*/  @!P3 LEA.HI.X R7, R20.reuse, R7, R16.reuse, 0x1, P1 ;  /* 0x000000071407b211 */ /* 0x140fe200008f0c10 */
[----:B------:R-:W-:Y:S01]  /*abd0*/  @P4 STS.128 [R230+0x1b000], RZ ;  /* 0x01b000ffe6004388 */ /* 0x000fe20000000c00 */
[----:B------:R-:W-:Y:S02]  /*abe0*/  @!P2 LEA.HI.X R5, R20, R5, R16, 0x1, P0 ;  /* 0x000000051405a211 */ /* 0x000fe400000f0c10 */
[----:B------:R-:W-:Y:S01]  /*abf0*/  PLOP3.LUT P0, PT, PT, PT, UP0, 0x80, 0x0 ;  /* 0x000000000000781c */ /* 0x000fe20003f0f008 */
        /* <DEDUP_REMOVED lines=16> */
[----:B------:R-:W3:Y:S04]  /*ad00*/  LDSM.16.M88.4 R20, [R221+0x10800] ;  /* 0x01080000dd14783b */ /* 0x000ee80000000200 */
[----:B------:R-:W-:Y:S04]  /*ad10*/  LDSM.16.M88.4 R164, [R221+0x11800] ;  /* 0x01180000dda4783b */ /* 0x000fe80000000200 */
[----:B------:R-:W-:Y:S04]  /*ad20*/  LDSM.16.M88.4 R172, [R220] ;  /* 0x00000000dcac783b */ /* 0x000fe80000000200 */
[----:B------:R-:W-:Y:S04]  /*ad30*/  LDSM.16.M88.4 R224, [R219] ;  /* 0x00000000dbe0783b */ /* 0x000fe80000000200 */
[----:B--2---:R-:W2:Y:S04]  /*ad40*/  LDSM.16.M88.4 R4, [R221+0x11000] ;  /* 0x01100000dd04783b */ /* 0x004ea80000000200 */
[----:B------:R-:W4:Y:S04]  /*ad50*/  LDSM.16.M88.4 R192, [R211] ;  /* 0x00000000d3c0783b */ /* 0x000f280000000200 */
[----:B------:R-:W5:Y:S04]  /*ad60*/  LDSM.16.M88.4 R180, [R210] ;  /* 0x00000000d2b4783b */ /* 0x000f680000000200 */
[----:B------:R-:W5:Y:S04]  /*ad70*/  LDSM.16.M88.4 R176, [R209] ;  /* 0x00000000d1b0783b */ /* 0x000f680000000200 */
[----:B------:R-:W-:Y:S01]  /*ad80*/  LDSM.16.M88.4 R168, [R218] ;  /* 0x00000000daa8783b */ /* 0x000fe20000000200 */
[C---:B-1----:R-:W-:Y:S03]  /*ad90*/  HMMA.16816.F32.BF16 R32, R184.reuse, R28, RZ ;  /* 0x0000001cb820723c */ /* 0x042fe600000418ff */
[----:B------:R-:W0:Y:S03]  /*ada0*/  LDGDEPBAR ;  /* 0x00000000000079af */ /* 0x000e260000000000 */
[C---:B------:R-:W-:Y:S06]  /*adb0*/  HMMA.16816.F32.BF16 R28, R184.reuse, R30, RZ ;  /* 0x0000001eb81c723c */ /* 0x040fec00000418ff */
[C---:B---3--:R-:W-:Y:S06]  /*adc0*/  HMMA.16816.F32.BF16 R24, R184.reuse, R20, RZ ;  /* 0x00000014b818723c */ /* 0x048fec00000418ff */
[C---:B------:R-:W-:Y:S06]  /*add0*/  HMMA.16816.F32.BF16 R20, R184.reuse, R22, RZ ;  /* 0x00000016b814723c */ /* 0x040fec00000418ff */
[C---:B--2---:R-:W-:Y:S06]  /*ade0*/  HMMA.16816.F32.BF16 R16, R184.reuse, R4, RZ ;  /* 0x00000004b810723c */ /* 0x044fec00000418ff */
[C---:B------:R-:W-:Y:S06]  /*adf0*/  HMMA.16816.F32.BF16 R4, R184.reuse, R6, RZ ;  /* 0x00000006b804723c */ /* 0x040fec00000418ff */
[C---:B------:R-:W-:Y:S06]  /*ae00*/  HMMA.16816.F32.BF16 R188, R184.reuse, R164, RZ ;  /* 0x000000a4b8bc723c */ /* 0x040fec00000418ff */
[----:B------:R-:W-:Y:S01]  /*ae10*/  HMMA.16816.F32.BF16 R184, R184, R166, RZ ;  /* 0x000000a6b8b8723c */ /* 0x000fe200000418ff */
[----:B------:R-:W1:Y:S05]  /*ae20*/  LDSM.16.M88.4 R164, [R215+0x10000] ;  /* 0x01000000d7a4783b */ /* 0x000e6a0000000200 */
[C---:B------:R-:W-:Y:S06]  /*ae30*/  HMMA.16816.F32.BF16 R32, R172.reuse, R224, R32 ;  /* 0x000000e0ac20723c */ /* 0x040fec0000041820 */
[C---:B------:R-:W-:Y:S01]  /*ae40*/  HMMA.16816.F32.BF16 R28, R172.reuse, R226, R28 ;  /* 0x000000e2ac1c723c */ /* 0x040fe2000004181c */
[----:B------:R-:W2:Y:S05]  /*ae50*/  LDSM.16.M88.4 R224, [R215+0x10800] ;  /* 0x01080000d7e0783b */ /* 0x000eaa0000000200 */
[C---:B----4-:R-:W-:Y:S06]  /*ae60*/  HMMA.16816.F32.BF16 R24, R172.reuse, R192, R24 ;  /* 0x000000c0ac18723c */ /* 0x050fec0000041818 */
[C---:B------:R-:W-:Y:S01]  /*ae70*/  HMMA.16816.F32.BF16 R20, R172.reuse, R194, R20 ;  /* 0x000000c2ac14723c */ /* 0x040fe20000041814 */
[----:B------:R-:W3:Y:S05]  /*ae80*/  LDSM.16.M88.4 R192, [R215+0x11000] ;  /* 0x01100000d7c0783b */ /* 0x000eea0000000200 */
[C---:B-----5:R-:W-:Y:S06]  /*ae90*/  HMMA.16816.F32.BF16 R16, R172.reuse, R180, R16 ;  /* 0x000000b4ac10723c */ /* 0x060fec0000041810 */
[C---:B------:R-:W-:Y:S01]  /*aea0*/  HMMA.16816.F32.BF16 R4, R172.reuse, R182, R4 ;  /* 0x000000b6ac04723c */ /* 0x040fe20000041804 */
[----:B------:R-:W4:Y:S05]  /*aeb0*/  LDSM.16.M88.4 R180, [R215+0x11800] ;  /* 0x01180000d7b4783b */ /* 0x000f2a0000000200 */
[C---:B------:R-:W-:Y:S06]  /*aec0*/  HMMA.16816.F32.BF16 R188, R172.reuse, R176, R188 ;  /* 0x000000b0acbc723c */ /* 0x040fec00000418bc */
[----:B------:R-:W-:Y:S01]  /*aed0*/  HMMA.16816.F32.BF16 R184, R172, R178, R184 ;  /* 0x000000b2acb8723c */ /* 0x000fe200000418b8 */
[----:B------:R-:W-:Y:S04]  /*aee0*/  LDSM.16.M88.4 R176, [R217] ;  /* 0x00000000d9b0783b */ /* 0x000fe80000000200 */
[----:B------:R-:W-:Y:S01]  /*aef0*/  LDSM.16.M88.4 R172, [R208+0x800] ;  /* 0x00080000d0ac783b */ /* 0x000fe20000000200 */
[C---:B-1----:R-:W-:Y:S06]  /*af00*/  HMMA.16816.F32.BF16 R32, R168.reuse, R164, R32 ;  /* 0x000000a4a820723c */ /* 0x042fec0000041820 */
[C---:B------:R-:W-:Y:S01]  /*af10*/  HMMA.16816.F32.BF16 R28, R168.reuse, R166, R28 ;  /* 0x000000a6a81c723c */ /* 0x040fe2000004181c */
[----:B------:R-:W1:Y:S05]  /*af20*/  LDSM.16.M88.4 R164, [R208] ;  /* 0x00000000d0a4783b */ /* 0x000e6a0000000200 */
        /* <DEDUP_REMOVED lines=21> */
[----:B------:R-:W-:Y:S05]  /*b080*/  LDSM.16.M88.4 R168, [R206] ;  /* 0x00000000cea8783b */ /* 0x000fea0000000200 */
[C---:B-1----:R-:W-:Y:S06]  /*b090*/  HMMA.16816.F32.BF16 R24, R192.reuse, R164, R24 ;  /* 0x000000a4c018723c */ /* 0x042fec0000041818 */
[----:B------:R-:W-:Y:S01]  /*b0a0*/  HMMA.16816.F32.BF16 R20, R192, R166, R20 ;  /* 0x000000a6c014723c */ /* 0x000fe20000041814 */
[----:B------:R-:W1:Y:S05]  /*b0b0*/  LDSM.16.M88.4 R164, [R220+0x4000] ;  /* 0x00400000dca4783b */ /* 0x000e6a0000000200 */
[C---:B------:R-:W-:Y:S06]  /*b0c0*/  HMMA.16816.F32.BF16 R188, R176.reuse, R180, R188 ;  /* 0x000000b4b0bc723c */ /* 0x040fec00000418bc */
[----:B------:R-:W-:Y:S01]  /*b0d0*/  HMMA.16816.F32.BF16 R184, R176, R182, R184 ;  /* 0x000000b6b0b8723c */ /* 0x000fe200000418b8 */
[----:B------:R-:W3:Y:S04]  /*b0e0*/  LDSM.16.M88.4 R180, [R207] ;  /* 0x00000000cfb4783b */ /* 0x000ee80000000200 */
[----:B------:R-:W5:Y:S01]  /*b0f0*/  LDSM.16.M88.4 R176, [R205] ;  /* 0x00000000cdb0783b */ /* 0x000f620000000200 */
[C---:B----4-:R-:W-:Y:S06]  /*b100*/  HMMA.16816.F32.BF16 R16, R192.reuse, R172, R16 ;  /* 0x000000acc010723c */ /* 0x050fec0000041810 */
[C---:B------:R-:W-:Y:S01]  /*b110*/  HMMA.16816.F32.BF16 R4, R192.reuse, R174, R4 ;  /* 0x000000aec004723c */ /* 0x040fe20000041804 */
[----:B------:R-:W4:Y:S05]  /*b120*/  LDSM.16.M88.4 R172, [R204] ;  /* 0x00000000ccac783b */ /* 0x000f2a0000000200 */
[C---:B--2---:R-:W-:Y:S06]  /*b130*/  HMMA.16816.F32.BF16 R188, R192.reuse, R224, R188 ;  /* 0x000000e0c0bc723c */ /* 0x044fec00000418bc */
[----:B------:R-:W-:Y:S01]  /*b140*/  HMMA.16816.F32.BF16 R184, R192, R226, R184 ;  /* 0x000000e2c0b8723c */ /* 0x000fe200000418b8 */
[----:B------:R-:W-:Y:S04]  /*b150*/  LDSM.16.M88.4 R224, [R215+0x12000] ;  /* 0x01200000d7e0783b */ /* 0x000fe80000000200 */
[----:B------:R-:W-:Y:S01]  /*b160*/  LDSM.16.M88.4 R192, [R215+0x12800] ;  /* 0x01280000d7c0783b */ /* 0x000fe20000000200 */
[C---:B-1----:R-:W-:Y:S06]  /*b170*/  HMMA.16816.F32.BF16 R24, R164.reuse, R168, R24 ;  /* 0x000000a8a418723c */ /* 0x042fec0000041818 */
[C---:B------:R-:W-:Y:S01]  /*b180*/  HMMA.16816.F32.BF16 R20, R164.reuse, R170, R20 ;  /* 0x000000aaa414723c */ /* 0x040fe20000041814 */
[----:B------:R-:W1:Y:S05]  /*b190*/  LDSM.16.M88.4 R168, [R218+0x4000] ;  /* 0x00400000daa8783b */ /* 0x000e6a0000000200 */
[C---:B---3--:R-:W-:Y:S06]  /*b1a0*/  HMMA.16816.F32.BF16 R32, R164.reuse, R180, R32 ;  /* 0x000000b4a420723c */ /* 0x048fec0000041820 */
[C---:B------:R-:W-:Y:S01]  /*b1b0*/  HMMA.16816.F32.BF16 R28, R164.reuse, R182, R28 ;  /* 0x000000b6a41c723c */ /* 0x040fe2000004181c */
[----:B------:R-:W2:Y:S05]  /*b1c0*/  LDSM.16.M88.4 R180, [R215+0x13000] ;  /* 0x01300000d7b4783b */ /* 0x000eaa0000000200 */
[C---:B-----5:R-:W-:Y:S06]  /*b1d0*/  HMMA.16816.F32.BF16 R16, R164.reuse, R176, R16 ;  /* 0x000000b0a410723c */ /* 0x060fec0000041810 */
        /* <DEDUP_REMOVED lines=27> */
[----:B------:R-:W-:Y:S05]  /*b390*/  LDSM.16.M88.4 R192, [R220+0x8000] ;  /* 0x00800000dcc0783b */ /* 0x000fea0000000200 */
[----:B--2---:R-:W-:Y:S06]  /*b3a0*/  HMMA.16816.F32.BF16 R188, R172, R180, R188 ;  /* 0x000000b4acbc723c */ /* 0x004fec00000418bc */
[C---:B---3--:R-:W-:Y:S06]  /*b3b0*/  HMMA.16816.F32.BF16 R32, R176.reuse, R168, R32 ;  /* 0x000000a8b020723c */ /* 0x048fec0000041820 */
[C---:B------:R-:W-:Y:S01]  /*b3c0*/  HMMA.16816.F32.BF16 R28, R176.reuse, R170, R28 ;  /* 0x000000aab01c723c */ /* 0x040fe2000004181c */
[----:B------:R-:W2:Y:S05]  /*b3d0*/  LDSM.16.M88.4 R168, [R203] ;  /* 0x00000000cba8783b */ /* 0x000eaa0000000200 */
[C---:B----4-:R-:W-:Y:S06]  /*b3e0*/  HMMA.16816.F32.BF16 R24, R176.reuse, R164, R24 ;  /* 0x000000a4b018723c */ /* 0x050fec0000041818 */
[----:B------:R-:W-:Y:S01]  /*b3f0*/  HMMA.16816.F32.BF16 R20, R176, R166, R20 ;  /* 0x000000a6b014723c */ /* 0x000fe20000041814 */
[----:B------:R-:W3:Y:S05]  /*b400*/  LDSM.16.M88.4 R164, [R202] ;  /* 0x00000000caa4783b */ /* 0x000eea0000000200 */
[----:B------:R-:W-:Y:S01]  /*b410*/  HMMA.16816.F32.BF16 R184, R172, R182, R184 ;  /* 0x000000b6acb8723c */ /* 0x000fe200000418b8 */
[----:B------:R-:W4:Y:S04]  /*b420*/  LDSM.16.M88.4 R180, [R221+0x15800] ;  /* 0x01580000ddb4783b */ /* 0x000f280000000200 */
[----:B------:R-:W5:Y:S01]  /*b430*/  LDSM.16.M88.4 R172, [R201] ;  /* 0x00000000c9ac783b */ /* 0x000f620000000200 */
[C---:B-1----:R-:W-:Y:S06]  /*b440*/  HMMA.16816.F32.BF16 R16, R176.reuse, R224, R16 ;  /* 0x000000e0b010723c */ /* 0x042fec0000041810 */
[----:B------:R-:W-:Y:S01]  /*b450*/  HMMA.16816.F32.BF16 R4, R176, R226, R4 ;  /* 0x000000e2b004723c */ /* 0x000fe20000041804 */
[----:B------:R-:W1:Y:S05]  /*b460*/  LDSM.16.M88.4 R224, [R200] ;  /* 0x00000000c8e0783b */ /* 0x000e6a0000000200 */
[C---:B--2---:R-:W-:Y:S06]  /*b470*/  HMMA.16816.F32.BF16 R32, R192.reuse, R168, R32 ;  /* 0x000000a8c020723c */ /* 0x044fec0000041820 */
[C---:B------:R-:W-:Y:S01]  /*b480*/  HMMA.16816.F32.BF16 R28, R192.reuse, R170, R28 ;  /* 0x000000aac01c723c */ /* 0x040fe2000004181c */
[----:B------:R-:W-:Y:S05]  /*b490*/  LDSM.16.M88.4 R168, [R215+0x14800] ;  /* 0x01480000d7a8783b */ /* 0x000fea0000000200 */
[C---:B---3--:R-:W-:Y:S06]  /*b4a0*/  HMMA.16816.F32.BF16 R24, R192.reuse, R164, R24 ;  /* 0x000000a4c018723c */ /* 0x048fec0000041818 */
[----:B------:R-:W-:Y:S01]  /*b4b0*/  HMMA.16816.F32.BF16 R20, R192, R166, R20 ;  /* 0x000000a6c014723c */ /* 0x000fe20000041814 */
[----:B------:R-:W2:Y:S05]  /*b4c0*/  LDSM.16.M88.4 R164, [R218+0x8000] ;  /* 0x00800000daa4783b */ /* 0x000eaa0000000200 */
[C---:B----4-:R-:W-:Y:S06]  /*b4d0*/  HMMA.16816.F32.BF16 R188, R176.reuse, R180, R188 ;  /* 0x000000b4b0bc723c */ /* 0x050fec00000418bc */
[----:B------:R-:W-:Y:S01]  /*b4e0*/  HMMA.16816.F32.BF16 R184, R176, R182, R184 ;  /* 0x000000b6b0b8723c */ /* 0x000fe200000418b8 */
[----:B------:R-:W3:Y:S04]  /*b4f0*/  LDSM.16.M88.4 R180, [R215+0x14000] ;  /* 0x01400000d7b4783b */ /* 0x000ee80000000200 */
[----:B------:R-:W4:Y:S01]  /*b500*/  LDSM.16.M88.4 R176, [R215+0x15000] ;  /* 0x01500000d7b0783b */ /* 0x000f220000000200 */
[C---:B-----5:R-:W-:Y:S06]  /*b510*/  HMMA.16816.F32.BF16 R16, R192.reuse, R172, R16 ;  /* 0x000000acc010723c */ /* 0x060fec0000041810 */
[C---:B------:R-:W-:Y:S01]  /*b520*/  HMMA.16816.F32.BF16 R4, R192.reuse, R174, R4 ;  /* 0x000000aec004723c */ /* 0x040fe20000041804 */
[----:B------:R-:W5:Y:S05]  /*b530*/  LDSM.16.M88.4 R172, [R215+0x15800] ;  /* 0x01580000d7ac783b */ /* 0x000f6a0000000200 */
[C---:B-1----:R-:W-:Y:S06]  /*b540*/  HMMA.16816.F32.BF16 R188, R192.reuse, R224, R188 ;  /* 0x000000e0c0bc723c */ /* 0x042fec00000418bc */
[----:B------:R-:W-:Y:S01]  /*b550*/  HMMA.16816.F32.BF16 R184, R192, R226, R184 ;  /* 0x000000e2c0b8723c */ /* 0x000fe200000418b8 */
[----:B------:R-:W-:Y:S04]  /*b560*/  LDSM.16.M88.4 R224, [R208+0x4000] ;  /* 0x00400000d0e0783b */ /* 0x000fe80000000200 */
[----:B------:R-:W-:Y:S01]  /*b570*/  LDSM.16.M88.4 R192, [R208+0x4800] ;  /* 0x00480000d0c0783b */ /* 0x000fe20000000200 */
[C---:B--2---:R-:W-:Y:S06]  /*b580*/  HMMA.16816.F32.BF16 R24, R164.reuse, R168, R24 ;  /* 0x000000a8a418723c */ /* 0x044fec0000041818 */
[C---:B------:R-:W-:Y:S01]  /*b590*/  HMMA.16816.F32.BF16 R20, R164.reuse, R170, R20 ;  /* 0x000000aaa414723c */ /* 0x040fe20000041814 */
[----:B------:R-:W1:Y:S05]  /*b5a0*/  LDSM.16.M88.4 R168, [R217+0x8000] ;  /* 0x00800000d9a8783b */ /* 0x000e6a0000000200 */
[C---:B---3--:R-:W-:Y:S06]  /*b5b0*/  HMMA.16816.F32.BF16 R32, R164.reuse, R180, R32 ;  /* 0x000000b4a420723c */ /* 0x048fec0000041820 */
[C---:B------:R-:W-:Y:S01]  /*b5c0*/  HMMA.16816.F32.BF16 R28, R164.reuse, R182, R28 ;  /* 0x000000b6a41c723c */ /* 0x040fe2000004181c */
[----:B------:R-:W2:Y:S05]  /*b5d0*/  LDSM.16.M88.4 R180, [R208+0x5000] ;  /* 0x00500000d0b4783b */ /* 0x000eaa0000000200 */
[C---:B----4-:R-:W-:Y:S06]  /*b5e0*/  HMMA.16816.F32.BF16 R16, R164.reuse, R176, R16 ;  /* 0x000000b0a410723c */ /* 0x050fec0000041810 */
[C---:B------:R-:W-:Y:S01]  /*b5f0*/  HMMA.16816.F32.BF16 R4, R164.reuse, R178, R4 ;  /* 0x000000b2a404723c */ /* 0x040fe20000041804 */
[----:B------:R-:W3:Y:S05]  /*b600*/  LDSM.16.M88.4 R176, [R208+0x5800] ;  /* 0x00580000d0b0783b */ /* 0x000eea0000000200 */
[C---:B-----5:R-:W-:Y:S06]  /*b610*/  HMMA.16816.F32.BF16 R188, R164.reuse, R172, R188 ;  /* 0x000000aca4bc723c */ /* 0x060fec00000418bc */
        /* <DEDUP_REMOVED lines=21> */
[----:B------:R-:W-:Y:S05]  /*b770*/  LDSM.16.M88.4 R224, [R218+0xc000] ;  /* 0x00c00000dae0783b */ /* 0x000fea0000000200 */
[C---:B-----5:R-:W-:Y:S06]  /*b780*/  HMMA.16816.F32.BF16 R16, R172.reuse, R192, R16 ;  /* 0x000000c0ac10723c */ /* 0x060fec0000041810 */
[C---:B------:R-:W-:Y:S01]  /*b790*/  HMMA.16816.F32.BF16 R4, R172.reuse, R194, R4 ;  /* 0x000000c2ac04723c */ /* 0x040fe20000041804 */
[----:B------:R-:W1:Y:S05]  /*b7a0*/  LDSM.16.M88.4 R192, [R197] ;  /* 0x00000000c5c0783b */ /* 0x000e6a0000000200 */
[C---:B--2---:R-:W-:Y:S06]  /*b7b0*/  HMMA.16816.F32.BF16 R188, R172.reuse, R180, R188 ;  /* 0x000000b4acbc723c */ /* 0x044fec00000418bc */
[----:B------:R-:W-:Y:S01]  /*b7c0*/  HMMA.16816.F32.BF16 R184, R172, R182, R184 ;  /* 0x000000b6acb8723c */ /* 0x000fe200000418b8 */
[----:B------:R-:W2:Y:S04]  /*b7d0*/  LDSM.16.M88.4 R180, [R196] ;  /* 0x00000000c4b4783b */ /* 0x000ea80000000200 */
[----:B------:R-:W5:Y:S01]  /*b7e0*/  LDSM.16.M88.4 R172, [R215+0x16000] ;  /* 0x01600000d7ac783b */ /* 0x000f620000000200 */
        /* <DEDUP_REMOVED lines=13> */
[C---:B-----5:R-:W-:Y:S06]  /*b8c0*/  HMMA.16816.F32.BF16 R32, R224.reuse, R172, R32 ;  /* 0x000000ace020723c */ /* 0x060fec0000041820 */
[C---:B------:R-:W-:Y:S01]  /*b8d0*/  HMMA.16816.F32.BF16 R28, R224.reuse, R174, R28 ;  /* 0x000000aee01c723c */ /* 0x040fe2000004181c */
[----:B------:R-:W5:Y:S05]  /*b8e0*/  LDSM.16.M88.4 R172, [R208+0x6800] ;  /* 0x00680000d0ac783b */ /* 0x000f6a0000000200 */
[C---:B---3--:R-:W-:Y:S06]  /*b8f0*/  HMMA.16816.F32.BF16 R24, R224.reuse, R168, R24 ;  /* 0x000000a8e018723c */ /* 0x048fec0000041818 */
[C---:B------:R-:W-:Y:S01]  /*b900*/  HMMA.16816.F32.BF16 R20, R224.reuse, R170, R20 ;  /* 0x000000aae014723c */ /* 0x040fe20000041814 */
[----:B------:R-:W3:Y:S05]  /*b910*/  LDSM.16.M88.4 R168, [R208+0x7000] ;  /* 0x00700000d0a8783b */ /* 0x000eea0000000200 */
[C---:B----4-:R-:W-:Y:S06]  /*b920*/  HMMA.16816.F32.BF16 R16, R224.reuse, R164, R16 ;  /* 0x000000a4e010723c */ /* 0x050fec0000041810 */
[----:B------:R-:W-:Y:S01]  /*b930*/  HMMA.16816.F32.BF16 R4, R224, R166, R4 ;  /* 0x000000a6e004723c */ /* 0x000fe20000041804 */
[----:B------:R-:W4:Y:S01]  /*b940*/  LDSM.16.M88.4 R164, [R208+0x7800] ;  /* 0x00780000d0a4783b */ /* 0x000f220000000200 */
[----:B------:R-:W-:-:S04]  /*b950*/  DEPBAR.LE SB0, 0x0 ;  /* 0x000080000000791a */ /* 0x000fc80000000000 */
[C---:B-1----:R-:W-:Y:S06]  /*b960*/  HMMA.16816.F32.BF16 R188, R224.reuse, R192, R188 ;  /* 0x000000c0e0bc723c */ /* 0x042fec00000418bc */
[----:B------:R-:W-:Y:S06]  /*b970*/  HMMA.16816.F32.BF16 R184, R224, R194, R184 ;  /* 0x000000c2e0b8723c */ /* 0x000fec00000418b8 */
[C---:B--2---:R-:W-:Y:S06]  /*b980*/  HMMA.16816.F32.BF16 R32, R180.reuse, R176, R32 ;  /* 0x000000b0b420723c */ /* 0x044fec0000041820 */
[C---:B------:R-:W-:Y:S06]  /*b990*/  HMMA.16816.F32.BF16 R28, R180.reuse, R178, R28 ;  /* 0x000000b2b41c723c */ /* 0x040fec000004181c */
[C---:B-----5:R-:W-:Y:S06]  /*b9a0*/  HMMA.16816.F32.BF16 R24, R180.reuse, R172, R24 ;  /* 0x000000acb418723c */ /* 0x060fec0000041818 */
[C---:B------:R-:W-:Y:S06]  /*b9b0*/  HMMA.16816.F32.BF16 R20, R180.reuse, R174, R20 ;  /* 0x000000aeb414723c */ /* 0x040fec0000041814 */
[C---:B---3--:R-:W-:Y:S06]  /*b9c0*/  HMMA.16816.F32.BF16 R16, R180.reuse, R168, R16 ;  /* 0x000000a8b410723c */ /* 0x048fec0000041810 */
[C---:B------:R-:W-:Y:S06]  /*b9d0*/  HMMA.16816.F32.BF16 R4, R180.reuse, R170, R4 ;  /* 0x000000aab404723c */ /* 0x040fec0000041804 */
[C---:B----4-:R-:W-:Y:S06]  /*b9e0*/  HMMA.16816.F32.BF16 R188, R180.reuse, R164, R188 ;  /* 0x000000a4b4bc723c */ /* 0x050fec00000418bc */
[----:B------:R-:W-:Y:S01]  /*b9f0*/  HMMA.16816.F32.BF16 R184, R180, R166, R184 ;  /* 0x000000a6b4b8723c */ /* 0x000fe200000418b8 */
[----:B------:R-:W-:Y:S06]  /*ba00*/  BAR.SYNC.DEFER_BLOCKING 0x0 ;  /* 0x0000000000007b1d */ /* 0x000fec0000010000 */
[----:B------:R-:W-:-:S02]  /*ba10*/  NOP ;  /* 0x0000000000007918 */ /* 0x000fc40000000000 */
[----:B------:R-:W-:-:S15]  /*ba20*/  @!P0 BRA `(.L_x_545) ;  /* 0x0000000400448947 */ /* 0x000fde0003800000 */
        /* <DEDUP_REMOVED lines=79> */
.L_x_547:
[----:B------:R-:W-:Y:S05]  /*bf20*/  BSYNC B0 ;  /* 0x0000000000007941 */ /* 0x000fea0003800000 */
.L_x_546:
[----:B------:R-:W0:Y:S02]  /*bf30*/  LDGDEPBAR ;  /* 0x00000000000079af */ /* 0x000e240000000000 */
.L_x_545:
[----:B--2---:R-:W-:-:S04]  /*bf40*/  MOV R164, UR20 ;  /* 0x0000001400a47c02 */ /* 0x004fc80008000f00 */
[----:B------:R-:W-:-:S04]  /*bf50*/  LEA R164, R164, R239, 0x6 ;  /* 0x000000efa4a47211 */ /* 0x000fc800078e30ff */
[C---:B-1----:R-:W-:Y:S02]  /*bf60*/  IADD3 R14, R164.reuse, 0x1, RZ ;  /* 0x00000001a40e7810 */ /* 0x042fe40007ffe0ff */
[C---:B------:R-:W-:Y:S02]  /*bf70*/  IADD3 R3, R164.reuse, 0x8, RZ ;  /* 0x00000008a4037810 */ /* 0x040fe40007ffe0ff */
[CC--:B------:R-:W-:Y:S02]  /*bf80*/  ISETP.GE.AND P2, PT, R164.reuse, R237.reuse, PT ;  /* 0x000000eda400720c */ /* 0x0c0fe40003f46270 */
[----:B------:R-:W-:Y:S02]  /*bf90*/  IADD3 R166, R164, 0x9, RZ ;  /* 0x00000009a4a67810 */ /* 0x000fe40007ffe0ff */
[-C--:B------:R-:W-:Y:S02]  /*bfa0*/  ISETP.GE.AND P1, PT, R14, R237.reuse, PT ;  /* 0x000000ed0e00720c */ /* 0x080fe40003f26270 */
[----:B------:R-:W-:-:S02]  /*bfb0*/  ISETP.GE.AND P0, PT, R3, R237, PT ;  /* 0x000000ed0300720c */ /* 0x000fc40003f06270 */
[-C--:B------:R-:W-:Y:S02]  /*bfc0*/  ISETP.GE.AND P3, PT, R3, R231.reuse, PT ;  /* 0x000000e70300720c */ /* 0x080fe40003f66270 */
[CC--:B------:R-:W-:Y:S02]  /*bfd0*/  ISETP.GE.AND P5, PT, R164.reuse, R231.reuse, PT ;  /* 0x000000e7a400720c */ /* 0x0c0fe40003fa6270 */
[-C--:B------:R-:W-:Y:S02]  /*bfe0*/  ISETP.LT.OR P2, PT, R164, R238.reuse, P2 ;  /* 0x000000eea400720c */ /* 0x080fe40001741670 */
[----:B------:R-:W-:Y:S02]  /*bff0*/  ISETP.GE.AND P4, PT, R14, R231, PT ;  /* 0x000000e70e00720c */ /* 0x000fe40003f86270 */
[----:B------:R-:W-:Y:S02]  /*c000*/  ISETP.GE.AND P6, PT, R166, R237, PT ;  /* 0x000000eda600720c */ /* 0x000fe40003fc6270 */
[----:B------:R-:W-:-:S02]  /*c010*/  ISETP.LT.OR P1, PT, R14, R238, P1 ;  /* 0x000000ee0e00720c */ /* 0x000fc40000f21670 */
[C---:B------:R-:W-:Y:S02]  /*c020*/  ISETP.LT.OR P0, PT, R3.reuse, R238, P0 ;  /* 0x000000ee0300720c */ /* 0x040fe40000701670 */
[-C--:B------:R-:W-:Y:S02]  /*c030*/  ISETP.LT.OR P3, PT, R3, R236.reuse, P3 ;  /* 0x000000ec0300720c */ /* 0x080fe40001f61670 */
[C---:B------:R-:W-:Y:S02]  /*c040*/  ISETP.LT.OR P5, PT, R164.reuse, R236, P5 ;  /* 0x000000eca400720c */ /* 0x040fe40002fa1670 */
[----:B------:R-:W-:Y:S02]  /*c050*/  IADD3 R15, R164, 0x10, RZ ;  /* 0x00000010a40f7810 */ /* 0x000fe40007ffe0ff */
[----:B------:R-:W-:Y:S02]  /*c060*/  FSEL R3, R32, -INF , !P2 ;  /* 0xff80000020037808 */ /* 0x000fe40005000000 */
[----:B------:R-:W-:-:S02]  /*c070*/  ISETP.GE.AND P2, PT, R166, R231, PT ;  /* 0x000000e7a600720c */ /* 0x000fc40003f46270 */
[----:B------:R-:W-:Y:S02]  /*c080*/  ISETP.LT.OR P4, PT, R14, R236, P4 ;  /* 0x000000ec0e00720c */ /* 0x000fe40002781670 */
[----:B------:R-:W-:Y:S02]  /*c090*/  ISETP.LT.OR P6, PT, R166, R238, P6 ;  /* 0x000000eea600720c */ /* 0x000fe400037c1670 */
[----:B------:R-:W-:Y:S02]  /*c0a0*/  FSEL R14, R34, -INF , !P5 ;  /* 0xff800000220e7808 */ /* 0x000fe40006800000 */
[----:B------:R-:W-:Y:S02]  /*c0b0*/  FSEL R165, R33, -INF , !P1 ;  /* 0xff80000021a57808 */ /* 0x000fe40004800000 */
[----:B------:R-:W-:Y:S02]  /*c0c0*/  IADD3 R32, R164, 0x18, RZ ;  /* 0x00000018a4207810 */ /* 0x000fe40007ffe0ff */
[----:B------:R-:W-:-:S02]  /*c0d0*/  ISETP.GE.AND P5, PT, R15, R237, PT ;  /* 0x000000ed0f00720c */ /* 0x000fc40003fa6270 */
[-C--:B------:R-:W-:Y:S02]  /*c0e0*/  ISETP.GE.AND P1, PT, R15, R231.reuse, PT ;  /* 0x000000e70f00720c */ /* 0x080fe40003f26270 */
[----:B------:R-:W-:Y:S02]  /*c0f0*/  ISETP.LT.OR P2, PT, R166, R236, P2 ;  /* 0x000000eca600720c */ /* 0x000fe40001741670 */
[----:B------:R-:W-:Y:S02]  /*c100*/  IADD3 R33, R164, 0x11, RZ ;  /* 0x00000011a4217810 */ /* 0x000fe40007ffe0ff */
[----:B------:R-:W-:Y:S02]  /*c110*/  FSEL R166, R29, -INF , !P6 ;  /* 0xff8000001da67808 */ /* 0x000fe40007000000 */
[----:B------:R-:W-:Y:S02]  /*c120*/  ISETP.GE.AND P6, PT, R32, R231, PT ;  /* 0x000000e72000720c */ /* 0x000fe40003fc6270 */
[----:B------:R-:W-:-:S02]  /*c130*/  ISETP.LT.OR P5, PT, R15, R238, P5 ;  /* 0x000000ee0f00720c */ /* 0x000fc40002fa1670 */
[-C--:B------:R-:W-:Y:S02]  /*c140*/  ISETP.LT.OR P1, PT, R15, R236.reuse, P1 ;  /* 0x000000ec0f00720c */ /* 0x080fe40000f21670 */
[----:B------:R-:W-:Y:S02]  /*c150*/  FSEL R15, R35, -INF , !P4 ;  /* 0xff800000230f7808 */ /* 0x000fe40006000000 */
[----:B------:R-:W-:Y:S02]  /*c160*/  FSEL R167, R28, -INF , !P0 ;  /* 0xff8000001ca77808 */ /* 0x000fe40004000000 */
[C---:B------:R-:W-:Y:S02]  /*c170*/  ISETP.GE.AND P4, PT, R33.reuse, R237, PT ;  /* 0x000000ed2100720c */ /* 0x040fe40003f86270 */
[----:B------:R-:W-:Y:S02]  /*c180*/  ISETP.GE.AND P0, PT, R33, R231, PT ;  /* 0x000000e72100720c */ /* 0x000fe40003f06270 */
[----:B------:R-:W-:-:S02]  /*c190*/  ISETP.LT.OR P6, PT, R32, R236, P6 ;  /* 0x000000ec2000720c */ /* 0x000fc400037c1670 */
[----:B------:R-:W-:Y:S02]  /*c1a0*/  IADD3 R28, R164, 0x20, RZ ;  /* 0x00000020a41c7810 */ /* 0x000fe40007ffe0ff */
[C---:B------:R-:W-:Y:S02]  /*c1b0*/  ISETP.LT.OR P4, PT, R33.reuse, R238, P4 ;  /* 0x000000ee2100720c */ /* 0x040fe40002781670 */
[----:B------:R-:W-:Y:S02]  /*c1c0*/  ISETP.LT.OR P0, PT, R33, R236, P0 ;  /* 0x000000ec2100720c */ /* 0x000fe40000701670 */
[----:B------:R-:W-:Y:S02]  /*c1d0*/  FSEL R34, R26, -INF , !P1 ;  /* 0xff8000001a227808 */ /* 0x000fe40004800000 */
[----:B------:R-:W-:Y:S02]  /*c1e0*/  ISETP.GE.AND P1, PT, R28, R237, PT ;  /* 0x000000ed1c00720c */ /* 0x000fe40003f26270 */
[----:B------:R-:W-:-:S02]  /*c1f0*/  FSEL R33, R22, -INF , !P6 ;  /* 0xff80000016217808 */ /* 0x000fc40007000000 */
[----:B------:R-:W-:Y:S02]  /*c200*/  FMNMX.FTZ R22, R2, R3, !PT ;  /* 0x0000000302167209 */ /* 0x000fe40007810000 */
[----:B------:R-:W-:Y:S02]  /*c210*/  FSEL R181, R30, -INF , !P3 ;  /* 0xff8000001eb57808 */ /* 0x000fe40005800000 */
[----:B------:R-:W-:Y:S02]  /*c220*/  IADD3 R29, R164, 0x19, RZ ;  /* 0x00000019a41d7810 */ /* 0x000fe40007ffe0ff */
[----:B------:R-:W-:Y:S02]  /*c230*/  ISETP.GE.AND P3, PT, R32, R237, PT ;  /* 0x000000ed2000720c */ /* 0x000fe40003f66270 */
[----:B------:R-:W-:Y:S02]  /*c240*/  ISETP.LT.OR P1, PT, R28, R238, P1 ;  /* 0x000000ee1c00720c */ /* 0x000fe40000f21670 */
[----:B------:R-:W-:-:S02]  /*c250*/  FMNMX.FTZ R22, R165, R22, !PT ;  /* 0x00000016a5167209 */ /* 0x000fc40007810000 */
[----:B------:R-:W-:Y:S02]  /*c260*/  FSEL R174, R31, -INF , !P2 ;  /* 0xff8000001fae7808 */ /* 0x000fe40005000000 */
[----:B------:R-:W-:Y:S02]  /*c270*/  FSEL R30, R24, -INF , !P5 ;  /* 0xff800000181e7808 */ /* 0x000fe40006800000 */
[C---:B------:R-:W-:Y:S02]  /*c280*/  ISETP.GE.AND P2, PT, R29.reuse, R237, PT ;  /* 0x000000ed1d00720c */ /* 0x040fe40003f46270 */
[----:B------:R-:W-:Y:S02]  /*c290*/  ISETP.GE.AND P5, PT, R29, R231, PT ;  /* 0x000000e71d00720c */ /* 0x000fe40003fa6270 */
[----:B------:R-:W-:Y:S02]  /*c2a0*/  FSEL R31, R25, -INF , !P4 ;  /* 0xff800000191f7808 */ /* 0x000fe40006000000 */
[----:B------:R-:W-:-:S02]  /*c2b0*/  ISETP.LT.OR P3, PT, R32, R238, P3 ;  /* 0x000000ee2000720c */ /* 0x000fc40001f61670 */
[----:B------:R-:W-:Y:S02]  /*c2c0*/  ISETP.GE.AND P4, PT, R28, R231, PT ;  /* 0x000000e71c00720c */ /* 0x000fe40003f86270 */
[----:B------:R-:W-:Y:S02]  /*c2d0*/  FSEL R226, R16, -INF , !P1 ;  /* 0xff80000010e27808 */ /* 0x000fe40004800000 */
[----:B------:R-:W-:Y:S02]  /*c2e0*/  IADD3 R24, R164, 0x21, RZ ;  /* 0x00000021a4187810 */ /* 0x000fe40007ffe0ff */
[----:B------:R-:W-:Y:S02]  /*c2f0*/  FMNMX.FTZ R16, R167, R22, !PT ;  /* 0x00000016a7107209 */ /* 0x000fe40007810000 */
[C---:B------:R-:W-:Y:S02]  /*c300*/  ISETP.LT.OR P2, PT, R29.reuse, R238, P2 ;  /* 0x000000ee1d00720c */ /* 0x040fe40001741670 */
[----:B------:R-:W-:-:S02]  /*c310*/  ISETP.LT.OR P5, PT, R29, R236, P5 ;  /* 0x000000ec1d00720c */ /* 0x000fc40002fa1670 */
[----:B------:R-:W-:Y:S02]  /*c320*/  ISETP.LT.OR P4, PT, R28, R236, P4 ;  /* 0x000000ec1c00720c */ /* 0x000fe40002781670 */
[----:B------:R-:W-:Y:S02]  /*c330*/  FSEL R29, R20, -INF , !P3 ;  /* 0xff800000141d7808 */ /* 0x000fe40005800000 */
[----:B------:R-:W-:Y:S02]  /*c340*/  ISETP.GE.AND P3, PT, R24, R231, PT ;  /* 0x000000e71800720c */ /* 0x000fe40003f66270 */
[----:B------:R-:W-:Y:S02]  /*c350*/  FMNMX.FTZ R16, R166, R16, !PT ;  /* 0x00000010a6107209 */ /* 0x000fe40007810000 */
[----:B------:R-:W-:Y:S02]  /*c360*/  FSEL R194, R18, -INF , !P4 ;  /* 0xff80000012c27808 */ /* 0x000fe40006000000 */
[----:B------:R-:W-:-:S02]  /*c370*/  IADD3 R25, R164, 0x28, RZ ;  /* 0x00000028a4197810 */ /* 0x000fc40007ffe0ff */
[----:B------:R-:W-:Y:S02]  /*c380*/  ISETP.LT.OR P3, PT, R24, R236, P3 ;  /* 0x000000ec1800720c */ /* 0x000fe40001f61670 */
[----:B------:R-:W-:Y:S02]  /*c390*/  FMNMX.FTZ R18, R30, R16, !PT ;  /* 0x000000101e127209 */ /* 0x000fe40007810000 */
[----:B------:R-:W-:Y:S02]  /*c3a0*/  FMNMX.FTZ R16, R0, R14, !PT ;  /* 0x0000000e00107209 */ /* 0x000fe40007810000 */
[----:B------:R-:W-:Y:S02]  /*c3b0*/  ISETP.GE.AND P6, PT, R25, R237, PT ;  /* 0x000000ed1900720c */ /* 0x000fe40003fc6270 */
[----:B------:R-:W-:Y:S02]  /*c3c0*/  FMNMX.FTZ R18, R31, R18, !PT ;  /* 0x000000121f127209 */ /* 0x000fe40007810000 */
[----:B------:R-:W-:-:S02]  /*c3d0*/  FSEL R192, R19, -INF , !P3 ;  /* 0xff80000013c07808 */ /* 0x000fc40005800000 */
[----:B------:R-:W-:Y:S02]  /*c3e0*/  FMNMX.FTZ R19, R15, R16, !PT ;  /* 0x000000100f137209 */ /* 0x000fe40007810000 */
[----:B------:R-:W-:Y:S02]  /*c3f0*/  FSEL R35, R27, -INF , !P0 ;  /* 0xff8000001b237808 */ /* 0x000fe40004000000 */
[----:B------:R-:W-:Y:S02]  /*c400*/  IADD3 R20, R164, 0x29, RZ ;  /* 0x00000029a4147810 */ /* 0x000fe40007ffe0ff */
[----:B------:R-:W-:Y:S02]  /*c410*/  ISETP.GE.AND P0, PT, R24, R237, PT ;  /* 0x000000ed1800720c */ /* 0x000fe40003f06270 */
[----:B------:R-:W-:Y:S02]  /*c420*/  FSEL R28, R21, -INF , !P2 ;  /* 0xff800000151c7808 */ /* 0x000fe40005000000 */
[----:B------:R-:W-:-:S02]  /*c430*/  ISETP.LT.OR P6, PT, R25, R238, P6 ;  /* 0x000000ee1900720c */ /* 0x000fc400037c1670 */
[----:B------:R-:W-:Y:S02]  /*c440*/  FMNMX.FTZ R18, R29, R18, !PT ;  /* 0x000000121d127209 */ /* 0x000fe40007810000 */
[----:B------:R-:W-:Y:S02]  /*c450*/  FMNMX.FTZ R19, R181, R19, !PT ;  /* 0x00000013b5137209 */ /* 0x000fe40007810000 */
[----:B------:R-:W-:Y:S02]  /*c460*/  FSEL R32, R23, -INF , !P5 ;  /* 0xff80000017207808 */ /* 0x000fe40006800000 */
[----:B------:R-:W-:Y:S02]  /*c470*/  ISETP.GE.AND P5, PT, R20, R237, PT ;  /* 0x000000ed1400720c */ /* 0x000fe40003fa6270 */
[----:B------:R-:W-:Y:S02]  /*c480*/  ISETP.LT.OR P0, PT, R24, R238, P0 ;  /* 0x000000ee1800720c */ /* 0x000fe40000701670 */
[----:B------:R-:W-:-:S02]  /*c490*/  FMNMX.FTZ R18, R28, R18, !PT ;  /* 0x000000121c127209 */ /* 0x000fc40007810000 */
[----:B------:R-:W-:Y:S02]  /*c4a0*/  FSEL R224, R4, -INF , !P6 ;  /* 0xff80000004e07808 */ /* 0x000fe40007000000 */
[----:B------:R-:W-:Y:S02]  /*c4b0*/  FMNMX.FTZ R4, R174, R19, !PT ;  /* 0x00000013ae047209 */ /* 0x000fe40007810000 */
[----:B------:R-:W-:Y:S02]  /*c4c0*/  ISETP.LT.OR P5, PT, R20, R238, P5 ;  /* 0x000000ee1400720c */ /* 0x000fe40002fa1670 */
[----:B------:R-:W-:Y:S02]  /*c4d0*/  IADD3 R21, R164, 0x30, RZ ;  /* 0x00000030a4157810 */ /* 0x000fe40007ffe0ff */
[----:B------:R-:W-:Y:S02]  /*c4e0*/  FSEL R225, R17, -INF , !P0 ;  /* 0xff80000011e17808 */ /* 0x000fe40004000000 */
[----:B------:R-:W-:-:S02]  /*c4f0*/  FMNMX.FTZ R18, R226, R18, !PT ;  /* 0x00000012e2127209 */ /* 0x000fc40007810000 */
[----:B------:R-:W-:Y:S02]  /*c500*/  FMNMX.FTZ R4, R34, R4, !PT ;  /* 0x0000000422047209 */ /* 0x000fe40007810000 */
[----:B------:R-:W-:Y:S02]  /*c510*/  FSEL R195, R5, -INF , !P5 ;  /* 0xff80000005c37808 */ /* 0x000fe40006800000 */
[----:B------:R-:W-:Y:S02]  /*c520*/  ISETP.GE.AND P4, PT, R21, R237, PT ;  /* 0x000000ed1500720c */ /* 0x000fe40003f86270 */
[----:B------:R-:W-:Y:S02]  /*c530*/  IADD3 R17, R164, 0x31, RZ ;  /* 0x00000031a4117810 */ /* 0x000fe40007ffe0ff */
[----:B------:R-:W-:Y:S02]  /*c540*/  FMNMX.FTZ R5, R225, R18, !PT ;  /* 0x00000012e1057209 */ /* 0x000fe40007810000 */
[----:B------:R-:W-:-:S02]  /*c550*/  FMNMX.FTZ R4, R35, R4, !PT ;  /* 0x0000000423047209 */ /* 0x000fc40007810000 */
[----:B------:R-:W-:Y:S02]  /*c560*/  ISETP.LT.OR P4, PT, R21, R238, P4 ;  /* 0x000000ee1500720c */ /* 0x000fe40002781670 */
[----:B------:R-:W-:Y:S02]  /*c570*/  IADD3 R16, R164, 0x38, RZ ;  /* 0x00000038a4107810 */ /* 0x000fe40007ffe0ff */
[----:B------:R-:W-:Y:S02]  /*c580*/  ISETP.GE.AND P3, PT, R17, R237, PT ;  /* 0x000000ed1100720c */ /* 0x000fe40003f66270 */
[----:B------:R-:W-:Y:S02]  /*c590*/  FMNMX.FTZ R5, R224, R5, !PT ;  /* 0x00000005e0057209 */ /* 0x000fe40007810000 */
[----:B------:R-:W-:Y:S02]  /*c5a0*/  FMNMX.FTZ R4, R33, R4, !PT ;  /* 0x0000000421047209 */ /* 0x000fe40007810000 */
[----:B------:R-:W-:-:S02]  /*c5b0*/  IADD3 R164, R164, 0x39, RZ ;  /* 0x00000039a4a47810 */ /* 0x000fc40007ffe0ff */
[----:B------:R-:W-:Y:S02]  /*c5c0*/  ISETP.GE.AND P6, PT, R16, R237, PT ;  /* 0x000000ed1000720c */ /* 0x000fe40003fc6270 */
[----:B------:R-:W-:Y:S02]  /*c5d0*/  ISETP.LT.OR P3, PT, R17, R238, P3 ;  /* 0x000000ee1100720c */ /* 0x000fe40001f61670 */
[----:B------:R-:W-:Y:S02]  /*c5e0*/  FSEL R180, R188, -INF , !P4 ;  /* 0xff800000bcb47808 */ /* 0x000fe40006000000 */
[----:B------:R-:W-:Y:S02]  /*c5f0*/  FMNMX.FTZ R5, R195, R5, !PT ;  /* 0x00000005c3057209 */ /* 0x000fe40007810000 */
[----:B------:R-:W-:Y:S02]  /*c600*/  ISETP.GE.AND P2, PT, R25, R231, PT ;  /* 0x000000e71900720c */ /* 0x000fe40003f46270 */
[----:B------:R-:W-:-:S02]  /*c610*/  FMNMX.FTZ R4, R32, R4, !PT ;  /* 0x0000000420047209 */ /* 0x000fc40007810000 */
[----:B------:R-:W-:Y:S02]  /*c620*/  ISETP.GE.AND P5, PT, R164, R237, PT ;  /* 0x000000eda400720c */ /* 0x000fe40003fa6270 */
[----:B------:R-:W-:Y:S02]  /*c630*/  ISETP.LT.OR P6, PT, R16, R238, P6 ;  /* 0x000000ee1000720c */ /* 0x000fe400037c1670 */
[----:B------:R-:W-:Y:S02]  /*c640*/  FSEL R171, R189, -INF , !P3 ;  /* 0xff800000bdab7808 */ /* 0x000fe40005800000 */
[----:B------:R-:W-:Y:S02]  /*c650*/  FMNMX.FTZ R5, R180, R5, !PT ;  /* 0x00000005b4057209 */ /* 0x000fe40007810000 */
[----:B------:R-:W-:Y:S02]  /*c660*/  ISETP.LT.OR P2, PT, R25, R236, P2 ;  /* 0x000000ec1900720c */ /* 0x000fe40001741670 */
[----:B------:R-:W-:Y:S01]  /*c670*/  ISETP.GE.AND P1, PT, R20, R231, PT ;  /* 0x000000e71400720c */ /* 0x000fe20003f26270 */
[----:B------:R-:W-:Y:S01]  /*c680*/  LDSM.16.MT88.4 R24, [R216+0x18000] ;  /* 0x01800000d818783b */ /* 0x000fe20000004200 */
[----:B------:R-:W-:-:S02]  /*c690*/  FMNMX.FTZ R4, R194, R4, !PT ;  /* 0x00000004c2047209 */ /* 0x000fc40007810000 */
[----:B------:R-:W-:Y:S02]  /*c6a0*/  ISETP.LT.OR P5, PT, R164, R238, P5 ;  /* 0x000000eea400720c */ /* 0x000fe40002fa1670 */
[----:B------:R-:W-:Y:S02]  /*c6b0*/  FSEL R170, R184, -INF , !P6 ;  /* 0xff800000b8aa7808 */ /* 0x000fe40007000000 */
[----:B------:R-:W-:Y:S02]  /*c6c0*/  FMNMX.FTZ R5, R171, R5, !PT ;  /* 0x00000005ab057209 */ /* 0x000fe40007810000 */
[----:B------:R-:W-:Y:S02]  /*c6d0*/  ISETP.GE.AND P0, PT, R21, R231, PT ;  /* 0x000000e71500720c */ /* 0x000fe40003f06270 */
[----:B------:R-:W-:Y:S02]  /*c6e0*/  ISETP.LT.OR P1, PT, R20, R236, P1 ;  /* 0x000000ec1400720c */ /* 0x000fe40000f21670 */
[----:B------:R-:W-:-:S02]  /*c6f0*/  FSEL R193, R6, -INF , !P2 ;  /* 0xff80000006c17808 */ /* 0x000fc40005000000 */
[----:B------:R-:W-:Y:S02]  /*c700*/  FMNMX.FTZ R4, R192, R4, !PT ;  /* 0x00000004c0047209 */ /* 0x000fe40007810000 */
[----:B------:R-:W-:Y:S02]  /*c710*/  FSEL R168, R185, -INF , !P5 ;  /* 0xff800000b9a87808 */ /* 0x000fe40006800000 */
[----:B------:R-:W-:Y:S02]  /*c720*/  FMNMX.FTZ R6, R170, R5, !PT ;  /* 0x00000005aa067209 */ /* 0x000fe40007810000 */
[----:B------:R-:W-:Y:S02]  /*c730*/  ISETP.LT.OR P0, PT, R21, R236, P0 ;  /* 0x000000ec1500720c */ /* 0x000fe40000701670 */
[----:B------:R-:W-:Y:S01]  /*c740*/  FSEL R189, R7, -INF , !P1 ;  /* 0xff80000007bd7808 */ /* 0x000fe20004800000 */
[----:B------:R-:W-:Y:S01]  /*c750*/  LDSM.16.MT88.4 R20, [R214+0x18000] ;  /* 0x01800000d614783b */ /* 0x000fe20000004200 */
[----:B------:R-:W-:-:S02]  /*c760*/  ISETP.GE.AND P2, PT, R17, R231, PT ;  /* 0x000000e71100720c */ /* 0x000fc40003f46270 */
[----:B------:R-:W-:Y:S02]  /*c770*/  FMNMX.FTZ R5, R193, R4, !PT ;  /* 0x00000004c1057209 */ /* 0x000fe40007810000 */
[----:B------:R-:W-:Y:S02]  /*c780*/  FMNMX.FTZ R4, R168, R6, !PT ;  /* 0x00000006a8047209 */ /* 0x000fe40007810000 */
[----:B------:R-:W-:Y:S02]  /*c790*/  ISETP.GE.AND P1, PT, R16, R231, PT ;  /* 0x000000e71000720c */ /* 0x000fe40003f26270 */
[----:B------:R-:W-:Y:S02]  /*c7a0*/  ISETP.LT.OR P2, PT, R17, R236, P2 ;  /* 0x000000ec1100720c */ /* 0x000fe40001741670 */
[----:B------:R-:W-:Y:S02]  /*c7b0*/  FSEL R179, R190, -INF , !P0 ;  /* 0xff800000beb37808 */ /* 0x000fe40004000000 */
[----:B------:R-:W-:-:S02]  /*c7c0*/  FMNMX.FTZ R6, R189, R5, !PT ;  /* 0x00000005bd067209 */ /* 0x000fc40007810000 */
[----:B------:R-:W-:Y:S01]  /*c7d0*/  ISETP.LT.OR P1, PT, R16, R236, P1 ;  /* 0x000000ec1000720c */ /* 0x000fe20000f21670 */
[----:B------:R-:W1:Y:S01]  /*c7e0*/  SHFL.BFLY PT, R5, R4, 0x2, 0x1f ;  /* 0x0c401f0004057f89 */ /* 0x000e6200000e0000 */
[C---:B------:R-:W-:Y:S02]  /*c7f0*/  ISETP.GE.AND P0, PT, R164.reuse, R231, PT ;  /* 0x000000e7a400720c */ /* 0x040fe40003f06270 */
[----:B------:R-:W-:Y:S02]  /*c800*/  FSEL R178, R191, -INF , !P2 ;  /* 0xff800000bfb27808 */ /* 0x000fe40005000000 */
[----:B------:R-:W-:Y:S02]  /*c810*/  FMNMX.FTZ R6, R179, R6, !PT ;  /* 0x00000006b3067209 */ /* 0x000fe40007810000 */
[----:B------:R-:W-:Y:S02]  /*c820*/  ISETP.LT.OR P0, PT, R164, R236, P0 ;  /* 0x000000eca400720c */ /* 0x000fe40000701670 */
[----:B------:R-:W-:-:S02]  /*c830*/  FSEL R177, R186, -INF , !P1 ;  /* 0xff800000bab17808 */ /* 0x000fc40004800000 */
[----:B------:R-:W-:Y:S02]  /*c840*/  FMNMX.FTZ R6, R178, R6, !PT ;  /* 0x00000006b2067209 */ /* 0x000fe40007810000 */
[----:B------:R-:W-:Y:S02]  /*c850*/  FSEL R176, R187, -INF , !P0 ;  /* 0xff800000bbb07808 */ /* 0x000fe40004000000 */
[----:B------:R-:W-:-:S04]  /*c860*/  FMNMX.FTZ R6, R177, R6, !PT ;  /* 0x00000006b1067209 */ /* 0x000fc80007810000 */
[----:B------:R-:W-:-:S05]  /*c870*/  FMNMX.FTZ R16, R176, R6, !PT ;  /* 0x00000006b0107209 */ /* 0x000fca0007810000 */
[----:B------:R-:W2:Y:S01]  /*c880*/  SHFL.BFLY PT, R6, R16, 0x2, 0x1f ;  /* 0x0c401f0010067f89 */ /* 0x000ea200000e0000 */
[----:B-1----:R-:W-:-:S05]  /*c890*/  FMNMX.FTZ R7, R4, R5, !PT ;  /* 0x0000000504077209 */ /* 0x002fca0007810000 */
[----:B------:R-:W1:Y:S01]  /*c8a0*/  SHFL.BFLY PT, R164, R7, 0x1, 0x1f ;  /* 0x0c201f0007a47f89 */ /* 0x000e6200000e0000 */
[----:B--2---:R-:W-:-:S03]  /*c8b0*/  FMNMX.FTZ R5, R16, R6, !PT ;  /* 0x0000000610057209 */ /* 0x004fc60007810000 */
[----:B------:R-:W-:Y:S04]  /*c8c0*/  LDSM.16.MT88.4 R16, [R213+0x18000] ;  /* 0x01800000d510783b */ /* 0x000fe80000004200 */
        /* <DEDUP_REMOVED lines=13> */
[----:B--2---:R-:W-:Y:S01]  /*c9a0*/  FMNMX.FTZ R3, R5, R4, !PT ;  /* 0x0000000405037209 */ /* 0x004fe20007810000 */
[--C-:B------:R-:W-:Y:S01]  /*c9b0*/  FFMA.FTZ R190, R226, UR23, -R169.reuse ;  /* 0x00000017e2be7c23 */ /* 0x100fe200080108a9 */
[----:B------:R-:W-:Y:S01]  /*c9c0*/  FSEL R4, R164, RZ, P1 ;  /* 0x000000ffa4047208 */ /* 0x000fe20000800000 */
[--C-:B------:R-:W-:Y:S01]  /*c9d0*/  FFMA.FTZ R191, R225, UR23, -R169.reuse ;  /* 0x00000017e1bf7c23 */ /* 0x100fe200080108a9 */
[C---:B------:R-:W-:Y:S01]  /*c9e0*/  FSETP.NEU.FTZ.AND P0, PT, R3.reuse, -INF , PT ;  /* 0xff8000000300780b */ /* 0x040fe20003f1d000 */
[C---:B------:R-:W-:Y:S01]  /*c9f0*/  FMUL.FTZ R175, R3.reuse, UR23 ;  /* 0x0000001703af7c20 */ /* 0x040fe20008410000 */
[----:B------:R-:W-:Y:S01]  /*ca00*/  MUFU.EX2 R172, R172 ;  /* 0x000000ac00ac7308 */ /* 0x000fe20000000800 */
[----:B------:R-:W-:Y:S01]  /*ca10*/  FADD.FTZ R4, R2, -R4 ;  /* 0x8000000402047221 */ /* 0x000fe20000010000 */
[----:B------:R-:W-:Y:S01]  /*ca20*/  FSEL R5, R3, RZ, P0 ;  /* 0x000000ff03057208 */ /* 0x000fe20000000000 */
[--C-:B------:R-:W-:Y:S01]  /*ca30*/  FFMA.FTZ R224, R224, UR23, -R169.reuse ;  /* 0x00000017e0e07c23 */ /* 0x100fe200080108a9 */
[----:B------:R-:W-:Y:S01]  /*ca40*/  FSEL R175, R175, RZ, P0 ;  /* 0x000000ffafaf7208 */ /* 0x000fe20000000000 */
[----:B------:R-:W-:Y:S01]  /*ca50*/  FMUL.FTZ R4, R4, UR23 ;  /* 0x0000001704047c20 */ /* 0x000fe20008410000 */
[----:B------:R-:W-:Y:S01]  /*ca60*/  FFMA.FTZ R195, R195, UR23, -R169 ;  /* 0x00000017c3c37c23 */ /* 0x000fe200080108a9 */
[----:B------:R-:W-:Y:S01]  /*ca70*/  FADD.FTZ R5, R0, -R5 ;  /* 0x8000000500057221 */ /* 0x000fe20000010000 */
[----:B------:R-:W-:Y:S01]  /*ca80*/  MUFU.EX2 R167, R167 ;  /* 0x000000a700a77308 */ /* 0x000fe20000000800 */
[--C-:B------:R-:W-:Y:S01]  /*ca90*/  FFMA.FTZ R165, R14, UR23, -R175.reuse ;  /* 0x000000170ea57c23 */ /* 0x100fe200080108af */
[--C-:B------:R-:W-:Y:S01]  /*caa0*/  FFMA.FTZ R15, R15, UR23, -R175.reuse ;  /* 0x000000170f0f7c23 */ /* 0x100fe200080108af */
[--C-:B------:R-:W-:Y:S01]  /*cab0*/  FFMA.FTZ R14, R181, UR23, -R175.reuse ;  /* 0x00000017b50e7c23 */ /* 0x100fe200080108af */
[----:B------:R-:W-:Y:S01]  /*cac0*/  FFMA.FTZ R2, R174, UR23, -R175 ;  /* 0x00000017ae027c23 */ /* 0x000fe200080108af */
[----:B------:R-:W-:Y:S01]  /*cad0*/  FMUL.FTZ R0, R5, UR23 ;  /* 0x0000001705007c20 */ /* 0x000fe20008410000 */
[----:B------:R-:W-:Y:S01]  /*cae0*/  FFMA.FTZ R181, R30, UR23, -R169 ;  /* 0x000000171eb57c23 */ /* 0x000fe200080108a9 */
[--C-:B------:R-:W-:Y:S01]  /*caf0*/  FFMA.FTZ R184, R34, UR23, -R175.reuse ;  /* 0x0000001722b87c23 */ /* 0x100fe200080108af */
[----:B------:R-:W1:Y:S01]  /*cb00*/  MUFU.EX2 R166, R166 ;  /* 0x000000a600a67308 */ /* 0x000e620000000800 */
[----:B------:R-:W-:Y:S01]  /*cb10*/  LDSM.16.MT88.4 R28, [R212+0x1e000] ;  /* 0x01e00000d41c783b */ /* 0x000fe20000004200 */
[--C-:B------:R-:W-:Y:S01]  /*cb20*/  FFMA.FTZ R186, R35, UR23, -R175.reuse ;  /* 0x0000001723ba7c23 */ /* 0x100fe200080108af */
[--C-:B------:R-:W-:Y:S01]  /*cb30*/  FFMA.FTZ R187, R33, UR23, -R175.reuse ;  /* 0x0000001721bb7c23 */ /* 0x100fe200080108af */
[--C-:B------:R-:W-:Y:S01]  /*cb40*/  FFMA.FTZ R188, R32, UR23, -R175.reuse ;  /* 0x0000001720bc7c23 */ /* 0x100fe200080108af */
[--C-:B------:R-:W-:Y:S01]  /*cb50*/  FFMA.FTZ R194, R194, UR23, -R175.reuse ;  /* 0x00000017c2c27c23 */ /* 0x100fe200080108af */
[----:B------:R-:W-:Y:S01]  /*cb60*/  LDSM.16.MT88.4 R32, [R212+0x18800] ;  /* 0x01880000d420783b */ /* 0x000fe20000004200 */
[--C-:B------:R-:W-:Y:S01]  /*cb70*/  FFMA.FTZ R192, R192, UR23, -R175.reuse ;  /* 0x00000017c0c07c23 */ /* 0x100fe200080108af */
[----:B------:R-:W-:Y:S01]  /*cb80*/  MUFU.EX2 R165, R165 ;  /* 0x000000a500a57308 */ /* 0x000fe20000000800 */
[--C-:B------:R-:W-:Y:S01]  /*cb90*/  FFMA.FTZ R193, R193, UR23, -R175.reuse ;  /* 0x00000017c1c17c23 */ /* 0x100fe200080108af */
[----:B------:R-:W-:Y:S01]  /*cba0*/  FFMA.FTZ R189, R189, UR23, -R175 ;  /* 0x00000017bdbd7c23 */ /* 0x000fe200080108af */
[--C-:B------:R-:W-:Y:S01]  /*cbb0*/  FFMA.FTZ R180, R180, UR23, -R169.reuse ;  /* 0x00000017b4b47c23 */ /* 0x100fe200080108a9 */
[--C-:B------:R-:W-:Y:S01]  /*cbc0*/  FFMA.FTZ R225, R171, UR23, -R169.reuse ;  /* 0x00000017abe17c23 */ /* 0x100fe200080108a9 */
[--C-:B------:R-:W-:Y:S01]  /*cbd0*/  FFMA.FTZ R226, R170, UR23, -R169.reuse ;  /* 0x00000017aae27c23 */ /* 0x100fe200080108a9 */
[----:B------:R-:W-:Y:S01]  /*cbe0*/  FFMA.FTZ R227, R168, UR23, -R169 ;  /* 0x00000017a8e37c23 */ /* 0x000fe200080108a9 */
[--C-:B------:R-:W-:Y:S01]  /*cbf0*/  FFMA.FTZ R179, R179, UR23, -R175.reuse ;  /* 0x00000017b3b37c23 */ /* 0x100fe200080108af */
[----:B------:R-:W2:Y:S01]  /*cc00*/  MUFU.EX2 R15, R15 ;  /* 0x0000000f000f7308 */ /* 0x000ea20000000800 */
[----:B-1----:R-:W-:Y:S01]  /*cc10*/  F2FP.BF16.F32.PACK_AB R6, R166, R167 ;  /* 0x000000a7a606723e */ /* 0x002fe200000010ff */
[----:B------:R-:W-:Y:S01]  /*cc20*/  LDSM.16.MT88.4 R168, [R212+0x1f000] ;  /* 0x01f00000d4a8783b */ /* 0x000fe20000004200 */
[--C-:B------:R-:W-:Y:S01]  /*cc30*/  FFMA.FTZ R178, R178, UR23, -R175.reuse ;  /* 0x00000017b2b27c23 */ /* 0x100fe200080108af */
[--C-:B------:R-:W-:Y:S01]  /*cc40*/  FFMA.FTZ R177, R177, UR23, -R175.reuse ;  /* 0x00000017b1b17c23 */ /* 0x100fe200080108af */
[----:B------:R-:W-:-:S03]  /*cc50*/  FFMA.FTZ R175, R176, UR23, -R175 ;  /* 0x00000017b0af7c23 */ /* 0x000fc600080108af */
        /* <DEDUP_REMOVED lines=14> */
[----:B------:R-:W-:Y:S01]  /*cd40*/  FMUL.FTZ R148, R148, R174 ;  /* 0x000000ae94947220 */ /* 0x000fe20000410000 */
[-C--:B----4-:R-:W-:Y:S01]  /*cd50*/  FMUL.FTZ R162, R162, R0.reuse ;  /* 0x00000000a2a27220 */ /* 0x090fe20000410000 */
        /* <DEDUP_REMOVED lines=38> */
[----:B------:R-:W4:Y:S01]  /*cfc0*/  LDSM.16.MT88.4 R16, [R214+0x1a000] ;  /* 0x01a00000d610783b */ /* 0x000f220000004200 */
        /* <DEDUP_REMOVED lines=27> */
[C---:B---3--:R-:W-:Y:S01]  /*d180*/  HMMA.16816.F32.BF16 R36, R4.reuse, R20, R36 ;  /* 0x000000140424723c */ /* 0x048fe20000041824 */
        /* <DEDUP_REMOVED lines=11> */
[C---:B----4-:R-:W-:Y:S01]  /*d240*/  HMMA.16816.F32.BF16 R44, R4.reuse, R16, R44 ;  /* 0x00000010042c723c */ /* 0x050fe2000004182c */
[----:B------:R-:W-:Y:S01]  /*d250*/  FMUL.FTZ R75, R75, R0 ;  /* 0x000000004b4b7220 */ /* 0x000fe20000410000 */
[-C--:B------:R-:W-:Y:S01]  /*d260*/  FMUL.FTZ R76, R76, R174.reuse ;  /* 0x000000ae4c4c7220 */ /* 0x080fe20000410000 */
[-C--:B------:R-:W-:Y:S01]  /*d270*/  FMUL.FTZ R77, R77, R174.reuse ;  /* 0x000000ae4d4d7220 */ /* 0x080fe20000410000 */
[-C--:B------:R-:W-:Y:S01]  /*d280*/  FMUL.FTZ R80, R80, R174.reuse ;  /* 0x000000ae50507220 */ /* 0x080fe20000410000 */
[----:B------:R-:W-:Y:S01]  /*d290*/  FMUL.FTZ R81, R81, R174 ;  /* 0x000000ae51517220 */ /* 0x000fe20000410000 */
[C---:B------:R-:W-:Y:S01]  /*d2a0*/  HMMA.16816.F32.BF16 R48, R4.reuse, R18, R48 ;  /* 0x000000120430723c */ /* 0x040fe20000041830 */
[----:B------:R-:W4:Y:S01]  /*d2b0*/  LDSM.16.MT88.4 R16, [R216+0x1c000] ;  /* 0x01c00000d810783b */ /* 0x000f220000004200 */
        /* <DEDUP_REMOVED lines=32> */
[----:B------:R-:W-:Y:S01]  /*d4c0*/  MUFU.EX2 R182, R182 ;  /* 0x000000b600b67308 */ /* 0x000fe20000000800 */
[C---:B------:R-:W-:Y:S01]  /*d4d0*/  HMMA.16816.F32.BF16 R64, R4.reuse, R22, R64 ;  /* 0x000000160440723c */ /* 0x040fe20000041840 */
[----:B------:R-:W3:Y:S01]  /*d4e0*/  LDSM.16.MT88.4 R20, [R213+0x1c000] ;  /* 0x01c00000d514783b */ /* 0x000ee20000004200 */
[-C--:B------:R-:W-:Y:S01]  /*d4f0*/  FMUL.FTZ R108, R108, R174.reuse ;  /* 0x000000ae6c6c7220 */ /* 0x080fe20000410000 */
[----:B------:R-:W-:Y:S01]  /*d500*/  FMUL.FTZ R109, R109, R174 ;  /* 0x000000ae6d6d7220 */ /* 0x000fe20000410000 */
[-C--:B------:R-:W-:Y:S01]  /*d510*/  FMUL.FTZ R110, R110, R0.reuse ;  /* 0x000000006e6e7220 */ /* 0x080fe20000410000 */
[----:B------:R-:W-:Y:S01]  /*d520*/  FMUL.FTZ R111, R111, R0 ;  /* 0x000000006f6f7220 */ /* 0x000fe20000410000 */
[C---:B----4-:R-:W-:Y:S01]  /*d530*/  HMMA.16816.F32.BF16 R68, R4.reuse, R16, R68 ;  /* 0x000000100444723c */ /* 0x050fe20000041844 */
[----:B------:R-:W-:Y:S01]  /*d540*/  MUFU.EX2 R183, R183 ;  /* 0x000000b700b77308 */ /* 0x000fe20000000800 */
[-C--:B------:R-:W-:Y:S01]  /*d550*/  FMUL.FTZ R112, R112, R174.reuse ;  /* 0x000000ae70707220 */ /* 0x080fe20000410000 */
[----:B------:R-:W-:Y:S01]  /*d560*/  FMUL.FTZ R113, R113, R174 ;  /* 0x000000ae71717220 */ /* 0x000fe20000410000 */
[-C--:B------:R-:W-:Y:S01]  /*d570*/  FMUL.FTZ R114, R114, R0.reuse ;  /* 0x0000000072727220 */ /* 0x080fe20000410000 */
[----:B------:R-:W-:Y:S01]  /*d580*/  FMUL.FTZ R115, R115, R0 ;  /* 0x0000000073737220 */ /* 0x000fe20000410000 */
[C---:B------:R-:W-:Y:S01]  /*d590*/  HMMA.16816.F32.BF16 R72, R4.reuse, R18, R72 ;  /* 0x000000120448723c */ /* 0x040fe20000041848 */
[----:B------:R-:W4:Y:S01]  /*d5a0*/  LDSM.16.MT88.4 R16, [R212+0x1c000] ;  /* 0x01c00000d410783b */ /* 0x000f220000004200 */
[-C--:B------:R-:W-:Y:S01]  /*d5b0*/  FMUL.FTZ R116, R116, R174.reuse ;  /* 0x000000ae74747220 */ /* 0x080fe20000410000 */
[----:B------:R-:W-:Y:S01]  /*d5c0*/  MUFU.EX2 R185, R185 ;  /* 0x000000b900b97308 */ /* 0x000fe20000000800 */
[----:B------:R-:W-:Y:S01]  /*d5d0*/  FMUL.FTZ R117, R117, R174 ;  /* 0x000000ae75757220 */ /* 0x000fe20000410000 */
[-C--:B------:R-:W-:Y:S01]  /*d5e0*/  FMUL.FTZ R118, R118, R0.reuse ;  /* 0x0000000076767220 */ /* 0x080fe20000410000 */
[----:B------:R-:W-:Y:S01]  /*d5f0*/  FMUL.FTZ R119, R119, R0 ;  /* 0x0000000077777220 */ /* 0x000fe20000410000 */
[-C--:B------:R-:W-:Y:S01]  /*d600*/  FMUL.FTZ R120, R120, R174.reuse ;  /* 0x000000ae78787220 */ /* 0x080fe20000410000 */
[----:B------:R-:W-:Y:S01]  /*d610*/  FMUL.FTZ R121, R121, R174 ;  /* 0x000000ae79797220 */ /* 0x000fe20000410000 */
[-C--:B------:R-:W-:Y:S01]  /*d620*/  FMUL.FTZ R122, R122, R0.reuse ;  /* 0x000000007a7a7220 */ /* 0x080fe20000410000 */
[----:B------:R-:W-:Y:S01]  /*d630*/  FMUL.FTZ R123, R123, R0 ;  /* 0x000000007b7b7220 */ /* 0x000fe20000410000 */
[----:B------:R-:W5:Y:S01]  /*d640*/  MUFU.EX2 R184, R184 ;  /* 0x000000b800b87308 */ /* 0x000f620000000800 */
[-C--:B------:R-:W-:Y:S01]  /*d650*/  FMUL.FTZ R124, R124, R174.reuse ;  /* 0x000000ae7c7c7220 */ /* 0x080fe20000410000 */
[-C--:B------:R-:W-:Y:S01]  /*d660*/  FMUL.FTZ R125, R125, R174.reuse ;  /* 0x000000ae7d7d7220 */ /* 0x080fe20000410000 */
[----:B------:R-:W-:Y:S01]  /*d670*/  FMUL.FTZ R128, R128, R174 ;  /* 0x000000ae80807220 */ /* 0x000fe20000410000 */
[-C--:B------:R-:W-:Y:S01]  /*d680*/  FMUL.FTZ R126, R126, R0.reuse ;  /* 0x000000007e7e7220 */ /* 0x080fe20000410000 */
[----:B------:R-:W-:Y:S01]  /*d690*/  FMUL.FTZ R127, R127, R0 ;  /* 0x000000007f7f7220 */ /* 0x000fe20000410000 */
[C---:B--2---:R-:W-:Y:S01]  /*d6a0*/  HMMA.16816.F32.BF16 R76, R4.reuse, R24, R76 ;  /* 0x00000018044c723c */ /* 0x044fe2000004184c */
[----:B------:R-:W-:Y:S01]  /*d6b0*/  FMUL.FTZ R129, R129, R174 ;  /* 0x000000ae81817220 */ /* 0x000fe20000410000 */
[----:B------:R-:W2:Y:S01]  /*d6c0*/  MUFU.EX2 R186, R186 ;  /* 0x000000ba00ba7308 */ /* 0x000ea20000000800 */
[-C--:B------:R-:W-:Y:S01]  /*d6d0*/  FMUL.FTZ R130, R130, R0.reuse ;  /* 0x0000000082827220 */ /* 0x080fe20000410000 */
[----:B------:R-:W-:Y:S01]  /*d6e0*/  FMUL.FTZ R131, R131, R0 ;  /* 0x0000000083837220 */ /* 0x000fe20000410000 */
[----:B------:R-:W-:Y:S01]  /*d6f0*/  FFMA.FTZ R173, R249, R174, R173 ;  /* 0x000000aef9ad7223 */ /* 0x000fe200000100ad */
[C---:B------:R-:W-:Y:S01]  /*d700*/  HMMA.16816.F32.BF16 R80, R4.reuse, R26, R80 ;  /* 0x0000001a0450723c */ /* 0x040fe20000041850 */
[----:B------:R-:W2:Y:S01]  /*d710*/  LDSM.16.MT88.4 R24, [R216+0x1e000] ;  /* 0x01e00000d818783b */ /* 0x000ea20000004200 */
[----:B------:R-:W-:Y:S01]  /*d720*/  FFMA.FTZ R0, R248, R0, R165 ;  /* 0x00000000f8007223 */ /* 0x000fe200000100a5 */
[----:B------:R-:W-:Y:S01]  /*d730*/  FADD.FTZ R173, R172, R173 ;  /* 0x000000adacad7221 */ /* 0x000fe20000010000 */
[----:B------:R-:W-:Y:S02]  /*d740*/  MUFU.EX2 R187, R187 ;  /* 0x000000bb00bb7308 */ /* 0x000fe40000000800 */
[----:B---3--:R-:W-:Y:S01]  /*d750*/  HMMA.16816.F32.BF16 R84, R4, R20, R84 ;  /* 0x000000140454723c */ /* 0x008fe20000041854 */
[----:B------:R-:W-:Y:S01]  /*d760*/  FADD.FTZ R0, R15, R0 ;  /* 0x000000000f007221 */ /* 0x000fe20000010000 */
[----:B------:R-:W-:-:S03]  /*d770*/  FADD.FTZ R173, R167, R173 ;  /* 0x000000ada7ad7221 */ /* 0x000fc60000010000 */
[----:B------:R-:W-:Y:S01]  /*d780*/  FADD.FTZ R0, R14, R0 ;  /* 0x000000000e007221 */ /* 0x000fe20000010000 */
[C---:B------:R-:W-:Y:S01]  /*d790*/  HMMA.16816.F32.BF16 R88, R4.reuse, R22, R88 ;  /* 0x000000160458723c */ /* 0x040fe20000041858 */
[----:B------:R-:W3:Y:S01]  /*d7a0*/  LDSM.16.MT88.4 R20, [R214+0x1e000] ;  /* 0x01e00000d614783b */ /* 0x000ee20000004200 */
[----:B------:R-:W3:Y:S01]  /*d7b0*/  MUFU.EX2 R188, R188 ;  /* 0x000000bc00bc7308 */ /* 0x000ee20000000800 */
[----:B------:R-:W-:Y:S01]  /*d7c0*/  FADD.FTZ R173, R166, R173 ;  /* 0x000000ada6ad7221 */ /* 0x000fe20000010000 */
[----:B------:R-:W-:Y:S02]  /*d7d0*/  FADD.FTZ R0, R2, R0 ;  /* 0x0000000002007221 */ /* 0x000fe40000010000 */
[C---:B----4-:R-:W-:Y:S01]  /*d7e0*/  HMMA.16816.F32.BF16 R92, R4.reuse, R16, R92 ;  /* 0x00000010045c723c */ /* 0x050fe2000004185c */
[----:B-1----:R-:W-:Y:S01]  /*d7f0*/  FADD.FTZ R173, R181, R173 ;  /* 0x000000adb5ad7221 */ /* 0x002fe20000010000 */
[----:B-----5:R-:W-:Y:S02]  /*d800*/  FADD.FTZ R0, R184, R0 ;  /* 0x00000000b8007221 */ /* 0x020fe40000010000 */
[----:B------:R-:W-:Y:S01]  /*d810*/  MUFU.EX2 R190, R190 ;  /* 0x000000be00be7308 */ /* 0x000fe20000000800 */
[----:B------:R-:W-:Y:S01]  /*d820*/  FADD.FTZ R173, R182, R173 ;  /* 0x000000adb6ad7221 */ /* 0x000fe20000010000 */
[----:B------:R-:W-:Y:S01]  /*d830*/  HMMA.16816.F32.BF16 R96, R4, R18, R96 ;  /* 0x000000120460723c */ /* 0x000fe20000041860 */
[----:B------:R-:W1:Y:S01]  /*d840*/  LDSM.16.MT88.4 R16, [R213+0x1e000] ;  /* 0x01e00000d510783b */ /* 0x000e620000004200 */
[----:B--2---:R-:W-:-:S04]  /*d850*/  FADD.FTZ R0, R186, R0 ;  /* 0x00000000ba007221 */ /* 0x004fc80000010000 */
[C---:B------:R-:W-:Y:S01]  /*d860*/  HMMA.16816.F32.BF16 R124, R4.reuse, R28, R124 ;  /* 0x0000001c047c723c */ /* 0x040fe2000004187c */
[----:B------:R-:W2:Y:S05]  /*d870*/  MUFU.EX2 R191, R191 ;  /* 0x000000bf00bf7308 */ /* 0x000eaa0000000800 */
[C---:B------:R-:W-:Y:S01]  /*d880*/  HMMA.16816.F32.BF16 R128, R4.reuse, R30, R128 ;  /* 0x0000001e0480723c */ /* 0x040fe20000041880 */
[----:B------:R-:W-:Y:S02]  /*d890*/  LDSM.16.MT88.4 R28, [R213+0x1a800] ;  /* 0x01a80000d51c783b */ /* 0x000fe40000004200 */
[----:B------:R-:W-:Y:S03]  /*d8a0*/  MUFU.EX2 R224, R224 ;  /* 0x000000e000e07308 */ /* 0x000fe60000000800 */
[C---:B------:R-:W-:Y:S05]  /*d8b0*/  HMMA.16816.F32.BF16 R100, R4.reuse, R24, R100 ;  /* 0x000000180464723c */ /* 0x040fea0000041864 */
[----:B------:R-:W4:Y:S01]  /*d8c0*/  MUFU.EX2 R195, R195 ;  /* 0x000000c300c37308 */ /* 0x000f220000000800 */
[C---:B------:R-:W-:Y:S01]  /*d8d0*/  HMMA.16816.F32.BF16 R104, R4.reuse, R26, R104 ;  /* 0x0000001a0468723c */ /* 0x040fe20000041868 */
[----:B------:R-:W5:Y:S05]  /*d8e0*/  LDSM.16.MT88.4 R24, [R216+0x18800] ;  /* 0x01880000d818783b */ /* 0x000f6a0000004200 */
[C---:B---3--:R-:W-:Y:S01]  /*d8f0*/  HMMA.16816.F32.BF16 R108, R4.reuse, R20, R108 ;  /* 0x00000014046c723c */ /* 0x048fe2000004186c */
[----:B------:R-:W-:Y:S05]  /*d900*/  MUFU.EX2 R194, R194 ;  /* 0x000000c200c27308 */ /* 0x000fea0000000800 */
[C---:B------:R-:W-:Y:S01]  /*d910*/  HMMA.16816.F32.BF16 R112, R4.reuse, R22, R112 ;  /* 0x000000160470723c */ /* 0x040fe20000041870 */
[----:B------:R-:W3:Y:S02]  /*d920*/  LDSM.16.MT88.4 R20, [R214+0x18800] ;  /* 0x01880000d614783b */ /* 0x000ee40000004200 */
[----:B------:R-:W4:Y:S03]  /*d930*/  MUFU.EX2 R192, R192 ;  /* 0x000000c000c07308 */ /* 0x000f260000000800 */
[C---:B-1----:R-:W-:Y:S05]  /*d940*/  HMMA.16816.F32.BF16 R116, R4.reuse, R16, R116 ;  /* 0x000000100474723c */ /* 0x042fea0000041874 */
[----:B------:R-:W-:Y:S01]  /*d950*/  MUFU.EX2 R193, R193 ;  /* 0x000000c100c17308 */ /* 0x000fe20000000800 */
[----:B------:R-:W-:Y:S01]  /*d960*/  HMMA.16816.F32.BF16 R120, R4, R18, R120 ;  /* 0x000000120478723c */ /* 0x000fe20000041878 */
[----:B------:R-:W1:Y:S06]  /*d970*/  LDSM.16.MT88.4 R16, [R213+0x18800] ;  /* 0x01880000d510783b */ /* 0x000e6c0000004200 */
[----:B------:R-:W-:Y:S01]  /*d980*/  F2FP.BF16.F32.PACK_AB R4, R182, R181 ;  /* 0x000000b5b604723e */ /* 0x000fe200000010ff */
[----:B------:R-:W4:Y:S01]  /*d990*/  MUFU.EX2 R189, R189 ;  /* 0x000000bd00bd7308 */ /* 0x000f220000000800 */
[----:B------:R-:W-:Y:S01]  /*d9a0*/  F2FP.BF16.F32.PACK_AB R6, R185, R183 ;  /* 0x000000b7b906723e */ /* 0x000fe200000010ff */
[----:B------:R-:W-:Y:S01]  /*d9b0*/  FADD.FTZ R183, R183, R173 ;  /* 0x000000adb7b77221 */ /* 0x000fe20000010000 */
[----:B------:R-:W-:-:S02]  /*d9c0*/  F2FP.BF16.F32.PACK_AB R5, R186, R184 ;  /* 0x000000b8ba05723e */ /* 0x000fc400000010ff */
[C---:B------:R-:W-:Y:S01]  /*d9d0*/  F2FP.BF16.F32.PACK_AB R7, R188.reuse, R187 ;  /* 0x000000bbbc07723e */ /* 0x040fe200000010ff */
[----:B------:R-:W-:Y:S01]  /*d9e0*/  FADD.FTZ R187, R187, R0 ;  /* 0x00000000bbbb7221 */ /* 0x000fe20000010000 */
[----:B------:R-:W-:Y:S01]  /*d9f0*/  FADD.FTZ R183, R185, R183 ;  /* 0x000000b7b9b77221 */ /* 0x000fe20000010000 */
[----:B------:R-:W4:Y:S02]  /*da00*/  MUFU.EX2 R180, R180 ;  /* 0x000000b400b47308 */ /* 0x000f240000000800 */
[----:B------:R-:W-:Y:S02]  /*da10*/  FADD.FTZ R187, R188, R187 ;  /* 0x000000bbbcbb7221 */ /* 0x000fe40000010000 */
[C---:B-----5:R-:W-:Y:S04]  /*da20*/  HMMA.16816.F32.BF16 R160, R4.reuse, R24, R160 ;  /* 0x0000001804a0723c */ /* 0x060fe800000418a0 */
[----:B------:R-:W-:Y:S02]  /*da30*/  MUFU.EX2 R225, R225 ;  /* 0x000000e100e17308 */ /* 0x000fe40000000800 */
[C---:B------:R-:W-:Y:S01]  /*da40*/  HMMA.16816.F32.BF16 R156, R4.reuse, R26, R156 ;  /* 0x0000001a049c723c */ /* 0x040fe2000004189c */
[----:B------:R-:W5:Y:S05]  /*da50*/  LDSM.16.MT88.4 R24, [R216+0x1a800] ;  /* 0x01a80000d818783b */ /* 0x000f6a0000004200 */
[C---:B---3--:R-:W-:Y:S01]  /*da60*/  HMMA.16816.F32.BF16 R152, R4.reuse, R20, R152 ;  /* 0x000000140498723c */ /* 0x048fe20000041898 */
[----:B------:R-:W-:Y:S05]  /*da70*/  MUFU.EX2 R226, R226 ;  /* 0x000000e200e27308 */ /* 0x000fea0000000800 */
[C---:B------:R-:W-:Y:S01]  /*da80*/  HMMA.16816.F32.BF16 R148, R4.reuse, R22, R148 ;  /* 0x000000160494723c */ /* 0x040fe20000041894 */
[----:B------:R-:W3:Y:S02]  /*da90*/  LDSM.16.MT88.4 R20, [R214+0x1a800] ;  /* 0x01a80000d614783b */ /* 0x000ee40000004200 */
[----:B------:R-:W-:Y:S03]  /*daa0*/  MUFU.EX2 R227, R227 ;  /* 0x000000e300e37308 */ /* 0x000fe60000000800 */
[C---:B-1----:R-:W-:Y:S05]  /*dab0*/  HMMA.16816.F32.BF16 R144, R4.reuse, R16, R144 ;  /* 0x000000100490723c */ /* 0x042fea0000041890 */
[----:B------:R-:W1:Y:S01]  /*dac0*/  MUFU.EX2 R179, R179 ;  /* 0x000000b300b37308 */ /* 0x000e620000000800 */
[C---:B------:R-:W-:Y:S01]  /*dad0*/  HMMA.16816.F32.BF16 R140, R4.reuse, R18, R140 ;  /* 0x00000012048c723c */ /* 0x040fe2000004188c */
[----:B------:R-:W2:Y:S05]  /*dae0*/  LDSM.16.MT88.4 R16, [R212+0x1a800] ;  /* 0x01a80000d410783b */ /* 0x000eaa0000004200 */
[C---:B------:R-:W-:Y:S01]  /*daf0*/  HMMA.16816.F32.BF16 R52, R4.reuse, R28, R52 ;  /* 0x0000001c0434723c */ /* 0x040fe20000041834 */
[----:B------:R-:W1:Y:S05]  /*db00*/  MUFU.EX2 R178, R178 ;  /* 0x000000b200b27308 */ /* 0x000e6a0000000800 */
[C---:B------:R-:W-:Y:S01]  /*db10*/  HMMA.16816.F32.BF16 R56, R4.reuse, R30, R56 ;  /* 0x0000001e0438723c */ /* 0x040fe20000041838 */
[----:B------:R-:W-:Y:S02]  /*db20*/  LDSM.16.MT88.4 R28, [R216+0x1e800] ;  /* 0x01e80000d81c783b */ /* 0x000fe40000004200 */
[----:B------:R-:W1:Y:S03]  /*db30*/  MUFU.EX2 R176, R177 ;  /* 0x000000b100b07308 */ /* 0x000e660000000800 */
[C---:B-----5:R-:W-:Y:S05]  /*db40*/  HMMA.16816.F32.BF16 R36, R4.reuse, R24, R36 ;  /* 0x000000180424723c */ /* 0x060fea0000041824 */
[----:B------:R-:W5:Y:S01]  /*db50*/  MUFU.EX2 R175, R175 ;  /* 0x000000af00af7308 */ /* 0x000f620000000800 */
[C---:B------:R-:W-:Y:S01]  /*db60*/  HMMA.16816.F32.BF16 R40, R4.reuse, R26, R40 ;  /* 0x0000001a0428723c */ /* 0x040fe20000041828 */
[----:B------:R-:W4:Y:S05]  /*db70*/  LDSM.16.MT88.4 R24, [R216+0x1c800] ;  /* 0x01c80000d818783b */ /* 0x000f2a0000004200 */
[C---:B---3--:R-:W-:Y:S06]  /*db80*/  HMMA.16816.F32.BF16 R44, R4.reuse, R20, R44 ;  /* 0x00000014042c723c */ /* 0x048fec000004182c */
[C---:B------:R-:W-:Y:S01]  /*db90*/  HMMA.16816.F32.BF16 R48, R4.reuse, R22, R48 ;  /* 0x000000160430723c */ /* 0x040fe20000041830 */
[----:B------:R-:W3:Y:S05]  /*dba0*/  LDSM.16.MT88.4 R20, [R214+0x1c800] ;  /* 0x01c80000d614783b */ /* 0x000eea0000004200 */
[C---:B--2---:R-:W-:Y:S06]  /*dbb0*/  HMMA.16816.F32.BF16 R60, R4.reuse, R16, R60 ;  /* 0x00000010043c723c */ /* 0x044fec000004183c */
        /* <DEDUP_REMOVED lines=46> */
[----:B----4-:R-:W-:Y:S01]  /*dea0*/  HMMA.16816.F32.BF16 R152, R4, R24, R152 ;  /* 0x000000180498723c */ /* 0x010fe20000041898 */
[----:B------:R-:W-:Y:S01]  /*deb0*/  FADD.FTZ R224, R225, R224 ;  /* 0x000000e0e1e07221 */ /* 0x000fe20000010000 */
[----:B------:R-:W-:-:S03]  /*dec0*/  FADD.FTZ R193, R178, R193 ;  /* 0x000000c1b2c17221 */ /* 0x000fc60000010000 */
[----:B------:R-:W-:Y:S01]  /*ded0*/  FADD.FTZ R224, R226, R224 ;  /* 0x000000e0e2e07221 */ /* 0x000fe20000010000 */
[----:B------:R-:W-:Y:S01]  /*dee0*/  HMMA.16816.F32.BF16 R148, R4, R26, R148 ;  /* 0x0000001a0494723c */ /* 0x000fe20000041894 */
[----:B------:R-:W4:Y:S01]  /*def0*/  LDSM.16.MT88.4 R24, [R213+0x1b000] ;  /* 0x01b00000d518783b */ /* 0x000f220000004200 */
[----:B------:R-:W-:Y:S01]  /*df00*/  FADD.FTZ R193, R176, R193 ;  /* 0x000000c1b0c17221 */ /* 0x000fe20000010000 */
[----:B------:R-:W-:-:S03]  /*df10*/  FADD.FTZ R249, R227, R224 ;  /* 0x000000e0e3f97221 */ /* 0x000fc60000010000 */
[----:B---3--:R-:W-:Y:S01]  /*df20*/  HMMA.16816.F32.BF16 R144, R4, R20, R144 ;  /* 0x000000140490723c */ /* 0x008fe20000041890 */
[----:B-----5:R-:W-:-:S05]  /*df30*/  FADD.FTZ R248, R175, R193 ;  /* 0x000000c1aff87221 */ /* 0x020fca0000010000 */
        /* <DEDUP_REMOVED lines=28> */
[----:B------:R-:W-:Y:S05]  /*e100*/  LDSM.16.MT88.4 R20, [R213+0x19800] ;  /* 0x01980000d514783b */ /* 0x000fea0000004200 */
[C---:B--2---:R-:W-:Y:S06]  /*e110*/  HMMA.16816.F32.BF16 R100, R4.reuse, R16, R100 ;  /* 0x000000100464723c */ /* 0x044fec0000041864 */
[C---:B------:R-:W-:Y:S01]  /*e120*/  HMMA.16816.F32.BF16 R104, R4.reuse, R18, R104 ;  /* 0x000000120468723c */ /* 0x040fe20000041868 */
[----:B------:R-:W-:Y:S05]  /*e130*/  LDSM.16.MT88.4 R16, [R212+0x19800] ;  /* 0x01980000d410783b */ /* 0x000fea0000004200 */
[C---:B-1----:R-:W-:Y:S06]  /*e140*/  HMMA.16816.F32.BF16 R108, R4.reuse, R28, R108 ;  /* 0x0000001c046c723c */ /* 0x042fec000004186c */
[C---:B------:R-:W-:Y:S01]  /*e150*/  HMMA.16816.F32.BF16 R112, R4.reuse, R30, R112 ;  /* 0x0000001e0470723c */ /* 0x040fe20000041870 */
[----:B------:R-:W-:Y:S05]  /*e160*/  LDSM.16.MT88.4 R28, [R216+0x1b800] ;  /* 0x01b80000d81c783b */ /* 0x000fea0000004200 */
[C---:B----4-:R-:W-:Y:S06]  /*e170*/  HMMA.16816.F32.BF16 R116, R4.reuse, R24, R116 ;  /* 0x000000180474723c */ /* 0x050fec0000041874 */
[C---:B------:R-:W-:Y:S01]  /*e180*/  HMMA.16816.F32.BF16 R120, R4.reuse, R26, R120 ;  /* 0x0000001a0478723c */ /* 0x040fe20000041878 */
[----:B------:R-:W1:Y:S05]  /*e190*/  LDSM.16.MT88.4 R24, [R214+0x19800] ;  /* 0x01980000d618783b */ /* 0x000e6a0000004200 */
[C---:B------:R-:W-:Y:S06]  /*e1a0*/  HMMA.16816.F32.BF16 R124, R4.reuse, R168, R124 ;  /* 0x000000a8047c723c */ /* 0x040fec000004187c */
[----:B------:R-:W-:Y:S01]  /*e1b0*/  HMMA.16816.F32.BF16 R128, R4, R170, R128 ;  /* 0x000000aa0480723c */ /* 0x000fe20000041880 */
[----:B------:R-:W-:Y:S06]  /*e1c0*/  LDSM.16.MT88.4 R168, [R214+0x1b800] ;  /* 0x01b80000d6a8783b */ /* 0x000fec0000004200 */
[----:B------:R-:W-:-:S02]  /*e1d0*/  F2FP.BF16.F32.PACK_AB R4, R225, R180 ;  /* 0x000000b4e104723e */ /* 0x000fc400000010ff */
[----:B------:R-:W-:Y:S02]  /*e1e0*/  F2FP.BF16.F32.PACK_AB R6, R227, R226 ;  /* 0x000000e2e306723e */ /* 0x000fe400000010ff */
[----:B------:R-:W-:Y:S02]  /*e1f0*/  F2FP.BF16.F32.PACK_AB R5, R178, R179 ;  /* 0x000000b3b205723e */ /* 0x000fe400000010ff */
[----:B------:R-:W-:-:S07]  /*e200*/  F2FP.BF16.F32.PACK_AB R7, R175, R176 ;  /* 0x000000b0af07723e */ /* 0x000fce00000010ff */
[C---:B-----5:R-:W-:Y:S06]  /*e210*/  HMMA.16816.F32.BF16 R160, R4.reuse, R32, R160 ;  /* 0x0000002004a0723c */ /* 0x060fec00000418a0 */
        /* <DEDUP_REMOVED lines=14> */
[C---:B------:R-:W-:Y:S06]  /*e300*/  HMMA.16816.F32.BF16 R36, R4.reuse, R28, R36 ;  /* 0x0000001c0424723c */ /* 0x040fec0000041824 */
        /* <DEDUP_REMOVED lines=14> */
[C---:B------:R-:W-:Y:S06]  /*e3f0*/  HMMA.16816.F32.BF16 R44, R4.reuse, R168, R44 ;  /* 0x000000a8042c723c */ /* 0x040fec000004182c */
[C---:B------:R-:W-:Y:S06]  /*e400*/  HMMA.16816.F32.BF16 R48, R4.reuse, R170, R48 ;  /* 0x000000aa0430723c */ /* 0x040fec0000041830 */
[C---:B-----5:R-:W-:Y:S06]  /*e410*/  HMMA.16816.F32.BF16 R92, R4.reuse, R28, R92 ;  /* 0x0000001c045c723c */ /* 0x060fec000004185c */
[C---:B------:R-:W-:Y:S06]  /*e420*/  HMMA.16816.F32.BF16 R96, R4.reuse, R30, R96 ;  /* 0x0000001e0460723c */ /* 0x040fec0000041860 */
[C---:B-1----:R-:W-:Y:S06]  /*e430*/  HMMA.16816.F32.BF16 R100, R4.reuse, R24, R100 ;  /* 0x000000180464723c */ /* 0x042fec0000041864 */
[C---:B------:R-:W-:Y:S06]  /*e440*/  HMMA.16816.F32.BF16 R104, R4.reuse, R26, R104 ;  /* 0x0000001a0468723c */ /* 0x040fec0000041868 */
[C---:B---3--:R-:W-:Y:S06]  /*e450*/  HMMA.16816.F32.BF16 R108, R4.reuse, R20, R108 ;  /* 0x00000014046c723c */ /* 0x048fec000004186c */
[C---:B------:R-:W-:Y:S06]  /*e460*/  HMMA.16816.F32.BF16 R112, R4.reuse, R22, R112 ;  /* 0x000000160470723c */ /* 0x040fec0000041870 */
[C---:B----4-:R-:W-:Y:S06]  /*e470*/  HMMA.16816.F32.BF16 R116, R4.reuse, R16, R116 ;  /* 0x000000100474723c */ /* 0x050fec0000041874 */
[C---:B------:R-:W-:Y:S06]  /*e480*/  HMMA.16816.F32.BF16 R120, R4.reuse, R18, R120 ;  /* 0x000000120478723c */ /* 0x040fec0000041878 */
[C---:B--2---:R-:W-:Y:S06]  /*e490*/  HMMA.16816.F32.BF16 R124, R4.reuse, R32, R124 ;  /* 0x00000020047c723c */ /* 0x044fec000004187c */
[----:B------:R-:W-:-:S15]  /*e4a0*/  HMMA.16816.F32.BF16 R128, R4, R34, R128 ;  /* 0x000000220480723c */ /* 0x000fde0000041880 */
[----:B------:R-:W-:-:S09]  /*e4b0*/  NOP ;  /* 0x0000000000007918 */ /* 0x000fd20000000000 */
.L_x_541:
[----:B------:R-:W-:-:S06]  /*e4c0*/  UISETP.GT.AND UP0, UPT, UR20, UR16, UPT ;  /* 0x000000101400728c */ /* 0x000fcc000bf04270 */
[----:B------:R-:W-:-:S13]  /*e4d0*/  PLOP3.LUT P0, PT, PT, PT, UP0, 0x80, 0x0 ;  /* 0x000000000000781c */ /* 0x000fda0003f0f008 */
[----:B------:R-:W-:Y:S05]  /*e4e0*/  @!P0 BRA `(.L_x_548) ;  /* 0x00000044002c8947 */ /* 0x000fea0003800000 */
[----:B------:R-:W1:Y:S01]  /*e4f0*/  S2R R2, SR_TID.X ;  /* 0x0000000000027919 */ /* 0x000e620000002100 */
[----:B------:R-:W-:Y:S01]  /*e500*/  ULDC UR4, c[0x0][0x2d0] ;  /* 0x0000b40000047ab9 */ /* 0x000fe20000000800 */
[----:B------:R-:W-:Y:S01]  /*e510*/  IMAD.U32 R242, RZ, RZ, UR27 ;  /* 0x0000001bfff27e24 */ /* 0x000fe2000f8e00ff */
[----:B------:R-:W-:Y:S01]  /*e520*/  ULDC.64 UR6, c[0x0][0x220] ;  /* 0x0000880000067ab9 */ /* 0x000fe20000000a00 */
[----:B------:R-:W-:Y:S01]  /*e530*/  IMAD.U32 R244, RZ, RZ, UR25 ;  /* 0x00000019fff47e24 */ /* 0x000fe2000f8e00ff */
[----:B------:R-:W-:Y:S01]  /*e540*/  ULDC.64 UR10, c[0x0][0x218] ;  /* 0x00008600000a7ab9 */ /* 0x000fe20000000a00 */
[----:B------:R-:W-:Y:S01]  /*e550*/  IMAD.MOV.U32 R246, RZ, RZ, R8 ;  /* 0x000000fffff67224 */ /* 0x000fe200078e0008 */
[----:B------:R-:W-:Y:S01]  /*e560*/  UIADD3 UR13, UR20, -0x1, URZ ;  /* 0xffffffff140d7890 */ /* 0x000fe2000fffe03f */
[----:B------:R-:W-:Y:S01]  /*e570*/  IMAD.MOV.U32 R247, RZ, RZ, R11 ;  /* 0x000000fffff77224 */ /* 0x000fe200078e000b */
[----:B------:R-:W-:Y:S01]  /*e580*/  UMOV UR25, URZ ;  /* 0x0000003f00197c82 */ /* 0x000fe20008000000 */
[----:B-1----:R-:W-:-:S04]  /*e590*/  SHF.R.S32.HI R4, RZ, 0x1f, R2 ;  /* 0x0000001fff047819 */ /* 0x002fc80000011402 */
[----:B------:R-:W-:-:S04]  /*e5a0*/  LEA.HI R4, R4, R2, RZ, 0x3 ;  /* 0x0000000204047211 */ /* 0x000fc800078f18ff */
[----:B------:R-:W-:Y:S02]  /*e5b0*/  LOP3.LUT R0, R4, 0xfffffff8, RZ, 0xc0, !PT ;  /* 0xfffffff804007812 */ /* 0x000fe400078ec0ff */
[----:B------:R-:W-:-:S03]  /*e5c0*/  SHF.R.S32.HI R4, RZ, 0x3, R4 ;  /* 0x00000003ff047819 */ /* 0x000fc60000011404 */
[----:B------:R-:W-:-:S04]  /*e5d0*/  IMAD.IADD R0, R2, 0x1, -R0 ;  /* 0x0000000102007824 */ /* 0x000fc800078e0a00 */
[----:B------:R-:W-:-:S05]  /*e5e0*/  IMAD.SHL.U32 R14, R0, 0x8, RZ ;  /* 0x00000008000e7824 */ /* 0x000fca00078e00ff */
[----:B------:R-:W-:Y:S01]  /*e5f0*/  ISETP.GE.AND P2, PT, R14, UR4, PT ;  /* 0x000000040e007c0c */ /* 0x000fe2000bf46270 */
[----:B------:R-:W-:Y:S01]  /*e600*/  ULDC UR4, c[0x0][0x2ec] ;  /* 0x0000bb0000047ab9 */ /* 0x000fe20000000800 */
[----:B------:R-:W-:-:S03]  /*e610*/  SHF.R.S32.HI R15, RZ, 0x1f, R14 ;  /* 0x0000001fff0f7819 */ /* 0x000fc6000001140e */
[----:B------:R-:W-:-:S04]  /*e620*/  IMAD.WIDE.U32 R6, R13, UR21, R14 ;  /* 0x000000150d067c25 */ /* 0x000fc8000f8e000e */
[----:B------:R-:W-:Y:S01]  /*e630*/  IMAD.WIDE.U32 R12, R12, UR21, R14 ;  /* 0x000000150c0c7c25 */ /* 0x000fe2000f8e000e */
[----:B------:R-:W-:-:S03]  /*e640*/  IADD3 R2, P1, R6, UR26, RZ ;  /* 0x0000001a06027c10 */ /* 0x000fc6000ff3e0ff */
[----:B------:R-:W1:Y:S01]  /*e650*/  @!P2 LDC.64 R226, c[0x0][0x220] ;  /* 0x00008800ffe2ab82 */ /* 0x000e620000000a00 */
[----:B------:R-:W-:Y:S01]  /*e660*/  UIADD3 UR21, UR20, -0x2, URZ ;  /* 0xfffffffe14157890 */ /* 0x000fe2000fffe03f */
[----:B------:R-:W-:Y:S02]  /*e670*/  IADD3 R0, P0, R12, UR28, RZ ;  /* 0x0000001c0c007c10 */ /* 0x000fe4000ff1e0ff */
[----:B------:R-:W-:Y:S01]  /*e680*/  IADD3.X R244, R244, UR9, R7, P1, !PT ;  /* 0x00000009f4f47c10 */ /* 0x000fe20008ffe407 */
[----:B------:R-:W-:Y:S01]  /*e690*/  ULDC UR9, c[0x0][0x2d0] ;  /* 0x0000b40000097ab9 */ /* 0x000fe20000000800 */
[----:B------:R-:W-:Y:S02]  /*e6a0*/  IADD3.X R242, R242, UR34, R13, P0, !PT ;  /* 0x00000022f2f27c10 */ /* 0x000fe400087fe40d */
[----:B------:R-:W2:Y:S01]  /*e6b0*/  @!P2 LDC.64 R224, c[0x0][0x220] ;  /* 0x00008800ffe0ab82 */ /* 0x000ea20000000a00 */
[----:B------:R-:W-:Y:S02]  /*e6c0*/  LEA R243, P0, R0, UR6, 0x1 ;  /* 0x0000000600f37c11 */ /* 0x000fe4000f8008ff */
[----:B------:R-:W-:-:S02]  /*e6d0*/  LEA R245, P1, R2, UR10, 0x1 ;  /* 0x0000000a02f57c11 */ /* 0x000fc4000f8208ff */
[----:B------:R-:W-:Y:S01]  /*e6e0*/  LEA.HI.X R242, R0, UR7, R242, 0x1, P0 ;  /* 0x0000000700f27c11 */ /* 0x000fe200080f0cf2 */
[----:B------:R-:W-:Y:S01]  /*e6f0*/  IMAD.MOV.U32 R0, RZ, RZ, R164 ;  /* 0x000000ffff007224 */ /* 0x000fe200078e00a4 */
[----:B------:R-:W-:Y:S01]  /*e700*/  IADD3 R250, P0, R4, 0x20, RZ ;  /* 0x0000002004fa7810 */ /* 0x000fe20007f1e0ff */
[----:B------:R-:W-:Y:S01]  /*e710*/  ULDC.64 UR6, c[0x0][0x250] ;  /* 0x0000940000067ab9 */ /* 0x000fe20000000a00 */
[----:B------:R-:W-:Y:S02]  /*e720*/  SHF.R.S32.HI R4, RZ, 0x1f, R4 ;  /* 0x0000001fff047819 */ /* 0x000fe40000011404 */
[----:B------:R-:W-:Y:S01]  /*e730*/  LEA.HI.X R244, R2, UR11, R244, 0x1, P1 ;  /* 0x0000000b02f47c11 */ /* 0x000fe200088f0cf4 */
[----:B------:R-:W-:Y:S01]  /*e740*/  IMAD.MOV.U32 R2, RZ, RZ, R3 ;  /* 0x000000ffff027224 */ /* 0x000fe200078e0003 */
[----:B------:R-:W-:Y:S01]  /*e750*/  ULDC.64 UR10, c[0x0][0x248] ;  /* 0x00009200000a7ab9 */ /* 0x000fe20000000a00 */
[----:B------:R-:W-:Y:S01]  /*e760*/  IMAD.X R251, RZ, RZ, R4, P0 ;  /* 0x000000fffffb7224 */ /* 0x000fe200000e0604 */
[----:B------:R-:W-:Y:S06]  /*e770*/  BRA `(.L_x_549) ;  /* 0x0000000000f47947 */ /* 0x000fec0003800000 */
.L_x_551:
        /* <DEDUP_REMOVED lines=10> */
[----:B------:R-:W-:Y:S02]  /*e820*/  UIADD3 UR20, UR27, UR20, URZ ;  /* 0x000000141b147290 */ /* 0x000fe4000fffe03f */
[C---:B------:R-:W-:Y:S04]  /*e830*/  LEA R17, P0, R18.reuse, R234, 0x6 ;  /* 0x000000ea12117211 */ /* 0x040fe800078030ff */
[----:B------:R-:W-:Y:S05]  /*e840*/  IMAD.U32 R16, RZ, RZ, UR20 ;  /* 0x00000014ff107e24 */ /* 0x000fea000f8e00ff */
[----:B------:R-:W-:Y:S02]  /*e850*/  LEA.HI.X R16, R18, R241, R16, 0x6, P0 ;  /* 0x000000f112107211 */ /* 0x000fe400000f3410 */
[C---:B--2---:R-:W-:Y:S04]  /*e860*/  @!P2 LEA R6, P0, R17.reuse, R6, 0x1 ;  /* 0x000000061106a211 */ /* 0x044fe800078008ff */
[C---:B------:R-:W-:Y:S02]  /*e870*/  @!P2 LEA.HI.X R7, R17.reuse, R7, R16, 0x1, P0 ;  /* 0x000000071107a211 */ /* 0x040fe400000f0c10 */
[----:B------:R-:W-:Y:S03]  /*e880*/  IADD3 R17, P0, R17, UR14, RZ ;  /* 0x0000000e11117c10 */ /* 0x000fe6000ff1e0ff */
[----:B------:R-:W-:Y:S01]  /*e890*/  @!PT LDS RZ, [RZ] ;  /* 0x00000000fffff984 */ /* 0x000fe20000000800 */
[----:B------:R-:W-:Y:S01]  /*e8a0*/  @!PT LDS RZ, [RZ] ;  /* 0x00000000fffff984 */ /* 0x000fe20000000800 */
[----:B------:R-:W-:Y:S01]  /*e8b0*/  @!PT LDS RZ, [RZ] ;  /* 0x00000000fffff984 */ /* 0x000fe20000000800 */
[----:B------:R1:W-:Y:S01]  /*e8c0*/  @!P2 LDGSTS.E.BYPASS.LTC128B.128 [R230+0x10000], desc[UR30][R6.64] ;  /* 0x1000000006e6afae */ /* 0x0003e2000b901d5e */
[----:B------:R-:W-:Y:S02]  /*e8d0*/  IADD3.X R16, R16, UR8, RZ, P0, !PT ;  /* 0x0000000810107c10 */ /* 0x000fe400087fe4ff */
        /* <DEDUP_REMOVED lines=39> */
.L_x_549:
[----:B------:R-:W-:Y:S01]  /*eb50*/  UIADD3 UR24, UR13, -UR25, URZ ;  /* 0x800000190d187290 */ /* 0x000fe2000fffe03f */
[----:B------:R-:W-:Y:S04]  /*eb60*/  DEPBAR.LE SB0, 0x0 ;  /* 0x000080000000791a */ /* 0x000fe80000000000 */
[----:B------:R-:W-:Y:S01]  /*eb70*/  BAR.SYNC.DEFER_BLOCKING 0x0 ;  /* 0x0000000000007b1d */ /* 0x000fe20000010000 */
[----:B------:R-:W-:Y:S01]  /*eb80*/  IMAD.U32 R4, RZ, RZ, UR24 ;  /* 0x00000018ff047e24 */ /* 0x000fe2000f8e00ff */
[----:B------:R-:W-:Y:S01]  /*eb90*/  UIADD3 UR12, UR20, -0x1, URZ ;  /* 0xffffffff140c7890 */ /* 0x000fe2000fffe03f */
[----:B------:R-:W-:Y:S03]  /*eba0*/  ISETP.GE.AND P4, PT, R229, UR9, PT ;  /* 0x00000009e5007c0c */ /* 0x000fe6000bf86270 */
[C---:B------:R-:W-:Y:S01]  /*ebb0*/  LEA R10, P1, R4.reuse, R232, 0x6 ;  /* 0x000000e8040a7211 */ /* 0x040fe200078230ff */
[----:B------:R-:W-:Y:S01]  /*ebc0*/  USHF.R.S32.HI UR23, URZ, 0x1f, UR12 ;  /* 0x0000001f3f177899 */ /* 0x000fe2000801140c */
[----:B------:R-:W-:Y:S01]  /*ebd0*/  IMAD.U32 R3, RZ, RZ, UR12 ;  /* 0x0000000cff037e24 */ /* 0x000fe2000f8e00ff */
[----:B------:R-:W-:Y:S01]  /*ebe0*/  UIMAD UR22, UR15, UR12, URZ ;  /* 0x0000000c0f1672a4 */ /* 0x000fe2000f8e023f */
[C---:B------:R-:W-:Y:S01]  /*ebf0*/  LEA.HI.X.SX32 R11, R4.reuse, R233, 0x6, P1 ;  /* 0x000000e9040b7211 */ /* 0x040fe200008f36ff */
[----:B------:R-:W-:Y:S01]  /*ec00*/  UISETP.GT.AND UP0, UPT, UR12, UR16, UPT ;  /* 0x000000100c00728c */ /* 0x000fe2000bf04270 */
[----:B------:R-:W-:Y:S01]  /*ec10*/  IMAD.WIDE.U32 R14, R3, UR35, R246 ;  /* 0x00000023030e7c25 */ /* 0x000fe2000f8e00f6 */
[----:B------:R-:W-:Y:S02]  /*ec20*/  UIMAD UR22, UR23, UR35, UR22 ;  /* 0x00000023171672a4 */ /* 0x000fe4000f8e0216 */
[----:B------:R-:W-:Y:S01]  /*ec30*/  LEA R12, P0, R4, R250, 0x6 ;  /* 0x000000fa040c7211 */ /* 0x000fe200078030ff */
[----:B------:R-:W-:Y:S01]  /*ec40*/  IMAD R5, R11, UR6, RZ ;  /* 0x000000060b057c24 */ /* 0x000fe2000f8e02ff */
[----:B-1----:R-:W-:Y:S02]  /*ec50*/  @!P2 LEA R8, P1, R14, R226, 0x1 ;  /* 0x000000e20e08a211 */ /* 0x002fe400078208ff */
[----:B------:R-:W-:Y:S01]  /*ec60*/  VIADD R3, R15, UR22 ;  /* 0x000000160f037c36 */ /* 0x000fe20008000000 */
[----:B------:R-:W-:Y:S01]  /*ec70*/  LEA.HI.X.SX32 R13, R4, R251, 0x6, P0 ;  /* 0x000000fb040d7211 */ /* 0x000fe200000f36ff */
[----:B------:R-:W-:Y:S01]  /*ec80*/  IMAD R5, R10, UR7, R5 ;  /* 0x000000070a057c24 */ /* 0x000fe2000f8e0205 */
[----:B------:R-:W-:Y:S01]  /*ec90*/  @!P2 IADD3 R6, P0, R14, UR38, RZ ;  /* 0x000000260e06ac10 */ /* 0x000fe2000ff1e0ff */
[----:B------:R-:W-:Y:S01]  /*eca0*/  IMAD.WIDE.U32 R10, R10, UR6, RZ ;  /* 0x000000060a0a7c25 */ /* 0x000fe2000f8e00ff */
[----:B------:R-:W-:Y:S01]  /*ecb0*/  @!P2 LEA.HI.X R9, R14, R227, R3, 0x1, P1 ;  /* 0x000000e30e09a211 */ /* 0x000fe200008f0c03 */
[----:B------:R-:W-:Y:S01]  /*ecc0*/  @P2 STS.128 [R230+0x18000], RZ ;  /* 0x018000ffe6002388 */ /* 0x000fe20000000c00 */
[----:B--2---:R-:W-:Y:S01]  /*ecd0*/  @!P2 LEA R16, P1, R6, R224, 0x1 ;  /* 0x000000e00610a211 */ /* 0x004fe200078208ff */
[----:B------:R-:W-:Y:S01]  /*ece0*/  IMAD.IADD R5, R11, 0x1, R5 ;  /* 0x000000010b057824 */ /* 0x000fe200078e0205 */
[C---:B------:R-:W-:Y:S02]  /*ecf0*/  LEA R14, P3, R10.reuse, R243, 0x1 ;  /* 0x000000f30a0e7211 */ /* 0x040fe400078608ff */
[----:B------:R-:W-:Y:S01]  /*ed00*/  @!PT LDS RZ, [RZ] ;  /* 0x00000000fffff984 */ /* 0x000fe20000000800 */
[----:B------:R-:W-:Y:S01]  /*ed10*/  @!PT LDS RZ, [RZ] ;  /* 0x00000000fffff984 */ /* 0x000fe20000000800 */
[----:B------:R-:W-:Y:S01]  /*ed20*/  @!PT LDS RZ, [RZ] ;  /* 0x00000000fffff984 */ /* 0x000fe20000000800 */
[----:B------:R1:W-:Y:S01]  /*ed30*/  @!P2 LDGSTS.E.BYPASS.LTC128B.128 [R230+0x18000], desc[UR30][R8.64] ;  /* 0x1800000008e6afae */ /* 0x0003e2000b901d5e */
[----:B------:R-:W-:Y:S01]  /*ed40*/  @!P2 IADD3.X R3, R3, UR33, RZ, P0, !PT ;  /* 0x000000210303ac10 */ /* 0x000fe200087fe4ff */
[----:B------:R-:W-:Y:S01]  /*ed50*/  IMAD R4, R13, UR6, RZ ;  /* 0x000000060d047c24 */ /* 0x000fe2000f8e02ff */
[-C--:B------:R-:W-:Y:S02]  /*ed60*/  LEA.HI.X R15, R10, R242.reuse, R5, 0x1, P3 ;  /* 0x000000f20a0f7211 */ /* 0x080fe400018f0c05 */
[----:B------:R-:W-:Y:S01]  /*ed70*/  @P4 STS.128 [R230+0x1a000], RZ ;  /* 0x01a000ffe6004388 */ /* 0x000fe20000000c00 */
[----:B------:R-:W-:Y:S01]  /*ed80*/  ISETP.GE.AND P3, PT, R228, UR9, PT ;  /* 0x00000009e4007c0c */ /* 0x000fe2000bf66270 */
[----:B------:R-:W-:Y:S01]  /*ed90*/  IMAD R4, R12, UR7, R4 ;  /* 0x000000070c047c24 */ /* 0x000fe2000f8e0204 */
[----:B------:R-:W-:Y:S02]  /*eda0*/  @!P2 LEA.HI.X R17, R6, R225, R3, 0x1, P1 ;  /* 0x000000e10611a211 */ /* 0x000fe400008f0c03 */
[----:B------:R-:W-:Y:S01]  /*edb0*/  @!PT LDS RZ, [RZ] ;  /* 0x00000000fffff984 */ /* 0x000fe20000000800 */
[----:B------:R-:W-:Y:S01]  /*edc0*/  @!PT LDS RZ, [RZ] ;  /* 0x00000000fffff984 */ /* 0x000fe20000000800 */
[----:B------:R-:W-:Y:S01]  /*edd0*/  @!PT LDS RZ, [RZ] ;  /* 0x00000000fffff984 */ /* 0x000fe20000000800 */
[----:B------:R-:W-:Y:S01]  /*ede0*/  @!P4 LDGSTS.E.BYPASS.LTC128B.128 [R230+0x1a000], desc[UR30][R14.64+0x80] ;  /* 0x1a0000800ee6cfae */ /* 0x000fe2000b901d5e */
[----:B------:R-:W-:Y:S01]  /*edf0*/  ISETP.GE.AND P1, PT, R223, UR9, PT ;  /* 0x00000009df007c0c */ /* 0x000fe2000bf26270 */
[----:B------:R-:W-:Y:S01]  /*ee00*/  IMAD.WIDE.U32 R12, R12, UR6, RZ ;  /* 0x000000060c0c7c25 */ /* 0x000fe2000f8e00ff */
[----:B------:R-:W-:Y:S03]  /*ee10*/  UIADD3 UR22, UR21, -UR25, URZ ;  /* 0x8000001915167290 */ /* 0x000fe6000fffe03f */
[----:B------:R-:W-:Y:S01]  /*ee20*/  IMAD.IADD R4, R13, 0x1, R4 ;  /* 0x000000010d047824 */ /* 0x000fe200078e0204 */
[C---:B------:R-:W-:Y:S02]  /*ee30*/  LEA R18, P0, R12.reuse, R243, 0x1 ;  /* 0x000000f30c127211 */ /* 0x040fe400078008ff */
[----:B------:R-:W-:Y:S01]  /*ee40*/  IMAD.U32 R3, RZ, RZ, UR22 ;  /* 0x00000016ff037e24 */ /* 0x000fe2000f8e00ff */
[----:B------:R-:W-:Y:S01]  /*ee50*/  @P3 STS.128 [R230+0x1c000], RZ ;  /* 0x01c000ffe6003388 */ /* 0x000fe20000000c00 */
[----:B------:R-:W-:Y:S04]  /*ee60*/  LEA.HI.X R19, R12, R242, R4, 0x1, P0 ;  /* 0x000000f20c137211 */ /* 0x000fe800000f0c04 */
[----:B------:R-:W-:Y:S01]  /*ee70*/  @!PT LDS RZ, [RZ] ;  /* 0x00000000fffff984 */ /* 0x000fe20000000800 */
[----:B------:R-:W-:Y:S01]  /*ee80*/  @!PT LDS RZ, [RZ] ;  /* 0x00000000fffff984 */ /* 0x000fe20000000800 */
[----:B------:R-:W-:Y:S01]  /*ee90*/  @!PT LDS RZ, [RZ] ;  /* 0x00000000fffff984 */ /* 0x000fe20000000800 */
[----:B------:R-:W-:Y:S05]  /*eea0*/  @!P3 LDGSTS.E.BYPASS.LTC128B.128 [R230+0x1c000], desc[UR30][R14.64+0x100] ;  /* 0x1c0001000ee6bfae */ /* 0x000fea000b901d5e */
[----:B------:R-:W-:Y:S05]  /*eeb0*/  @P1 STS.128 [R230+0x1e000], RZ ;  /* 0x01e000ffe6001388 */ /* 0x000fea0000000c00 */
        /* <DEDUP_REMOVED lines=23> */
[----:B------:R2:W-:Y:S05]  /*f030*/  @!P1 LDGSTS.E.BYPASS.LTC128B.128 [R230+0x1f000], desc[UR30][R18.64+0x180] ;  /* 0x1f00018012e69fae */ /* 0x0005ea000b901d5e */
[----:B------:R-:W-:Y:S05]  /*f040*/  LDSM.16.M88.4 R32, [R222] ;  /* 0x00000000de20783b */ /* 0x000fea0000000200 */
[----:B-1----:R-:W1:Y:S05]  /*f050*/  LDSM.16.M88.4 R8, [R221+0x10000] ;  /* 0x01000000dd08783b */ /* 0x002e6a0000000200 */
[----:B------:R-:W-:Y:S05]  /*f060*/  LDSM.16.M88.4 R24, [R221+0x11000] ;  /* 0x01100000dd18783b */ /* 0x000fea0000000200 */
[----:B------:R-:W-:Y:S05]  /*f070*/  LDSM.16.M88.4 R164, [R221+0x11800] ;  /* 0x01180000dda4783b */ /* 0x000fea0000000200 */
[----:B------:R-:W0:Y:S05]  /*f080*/  LDGDEPBAR ;  /* 0x00000000000079af */ /* 0x000e2a0000000000 */
[----:B--2---:R-:W2:Y:S05]  /*f090*/  LDSM.16.M88.4 R16, [R221+0x10800] ;  /* 0x01080000dd10783b */ /* 0x004eaa0000000200 */
[----:B------:R-:W-:Y:S05]  /*f0a0*/  LDSM.16.M88.4 R168, [R220] ;  /* 0x00000000dca8783b */ /* 0x000fea0000000200 */
[----:B------:R-:W3:Y:S05]  /*f0b0*/  LDSM.16.M88.4 R172, [R219] ;  /* 0x00000000dbac783b */ /* 0x000eea0000000200 */
[----:B------:R-:W4:Y:S05]  /*f0c0*/  LDSM.16.M88.4 R176, [R211] ;  /* 0x00000000d3b0783b */ /* 0x000f2a0000000200 */
[----:B-----5:R-:W5:Y:S01]  /*f0d0*/  LDSM.16.M88.4 R180, [R210] ;  /* 0x00000000d2b4783b */ /* 0x020f620000000200 */
[C---:B-1----:R-:W-:Y:S04]  /*f0e0*/  HMMA.16816.F32.BF16 R4, R32.reuse, R8, RZ ;  /* 0x000000082004723c */ /* 0x042fe800000418ff */
[----:B------:R-:W1:Y:S02]  /*f0f0*/  LDSM.16.M88.4 R184, [R209] ;  /* 0x00000000d1b8783b */ /* 0x000e640000000200 */
[C---:B------:R-:W-:Y:S03]  /*f100*/  HMMA.16816.F32.BF16 R8, R32.reuse, R10, RZ ;  /* 0x0000000a2008723c */ /* 0x040fe600000418ff */
[----:B------:R-:W-:Y:S05]  /*f110*/  LDSM.16.M88.4 R188, [R215+0x10800] ;  /* 0x01080000d7bc783b */ /* 0x000fea0000000200 */
[----:B------:R-:W-:Y:S01]  /*f120*/  LDSM.16.M88.4 R192, [R215+0x11000] ;  /* 0x01100000d7c0783b */ /* 0x000fe20000000200 */
[C---:B--2---:R-:W-:Y:S06]  /*f130*/  HMMA.16816.F32.BF16 R12, R32.reuse, R16, RZ ;  /* 0x00000010200c723c */ /* 0x044fec00000418ff */
[C---:B------:R-:W-:Y:S06]  /*f140*/  HMMA.16816.F32.BF16 R16, R32.reuse, R18, RZ ;  /* 0x000000122010723c */ /* 0x040fec00000418ff */
[C---:B------:R-:W-:Y:S06]  /*f150*/  HMMA.16816.F32.BF16 R20, R32.reuse, R24, RZ ;  /* 0x000000182014723c */ /* 0x040fec00000418ff */
[C---:B------:R-:W-:Y:S06]  /*f160*/  HMMA.16816.F32.BF16 R24, R32.reuse, R26, RZ ;  /* 0x0000001a2018723c */ /* 0x040fec00000418ff */
[C---:B------:R-:W-:Y:S06]  /*f170*/  HMMA.16816.F32.BF16 R28, R32.reuse, R164, RZ ;  /* 0x000000a4201c723c */ /* 0x040fec00000418ff */
[----:B------:R-:W-:Y:S01]  /*f180*/  HMMA.16816.F32.BF16 R32, R32, R166, RZ ;  /* 0x000000a62020723c */ /* 0x000fe200000418ff */
[----:B------:R-:W-:Y:S05]  /*f190*/  LDSM.16.M88.4 R164, [R218] ;  /* 0x00000000daa4783b */ /* 0x000fea0000000200 */
[C---:B---3--:R-:W-:Y:S06]  /*f1a0*/  HMMA.16816.F32.BF16 R4, R168.reuse, R172, R4 ;  /* 0x000000aca804723c */ /* 0x048fec0000041804 */
[C---:B------:R-:W-:Y:S01]  /*f1b0*/  HMMA.16816.F32.BF16 R8, R168.reuse, R174, R8 ;  /* 0x000000aea808723c */ /* 0x040fe20000041808 */
[----:B------:R-:W2:Y:S05]  /*f1c0*/  LDSM.16.M88.4 R172, [R215+0x10000] ;  /* 0x01000000d7ac783b */ /* 0x000eaa0000000200 */
[C---:B----4-:R-:W-:Y:S06]  /*f1d0*/  HMMA.16816.F32.BF16 R12, R168.reuse, R176, R12 ;  /* 0x000000b0a80c723c */ /* 0x050fec000004180c */
[C---:B------:R-:W-:Y:S01]  /*f1e0*/  HMMA.16816.F32.BF16 R16, R168.reuse, R178, R16 ;  /* 0x000000b2a810723c */ /* 0x040fe20000041810 */
[----:B------:R-:W3:Y:S05]  /*f1f0*/  LDSM.16.M88.4 R176, [R215+0x11800] ;  /* 0x01180000d7b0783b */ /* 0x000eea0000000200 */
[C---:B-----5:R-:W-:Y:S06]  /*f200*/  HMMA.16816.F32.BF16 R20, R168.reuse, R180, R20 ;  /* 0x000000b4a814723c */ /* 0x060fec0000041814 */
[C---:B------:R-:W-:Y:S01]  /*f210*/  HMMA.16816.F32.BF16 R24, R168.reuse, R182, R24 ;  /* 0x000000b6a818723c */ /* 0x040fe20000041818 */
[----:B------:R-:W-:Y:S05]  /*f220*/  LDSM.16.M88.4 R180, [R208] ;  /* 0x00000000d0b4783b */ /* 0x000fea0000000200 */
[C---:B-1----:R-:W-:Y:S06]  /*f230*/  HMMA.16816.F32.BF16 R28, R168.reuse, R184, R28 ;  /* 0x000000b8a81c723c */ /* 0x042fec000004181c */
[----:B------:R-:W-:Y:S01]  /*f240*/  HMMA.16816.F32.BF16 R32, R168, R186, R32 ;  /* 0x000000baa820723c */ /* 0x000fe20000041820 */
[----:B------:R-:W1:Y:S05]  /*f250*/  LDSM.16.M88.4 R168, [R217] ;  /* 0x00000000d9a8783b */ /* 0x000e6a0000000200 */
[C---:B--2---:R-:W-:Y:S01]  /*f260*/  HMMA.16816.F32.BF16 R4, R164.reuse, R172, R4 ;  /* 0x000000aca404723c */ /* 0x044fe20000041804 */
[----:B------:R-:W2:Y:S05]  /*f270*/  LDSM.16.M88.4 R184, [R208+0x800] ;  /* 0x00080000d0b8783b */ /* 0x000eaa0000000200 */
[C---:B------:R-:W-:Y:S01]  /*f280*/  HMMA.16816.F32.BF16 R8, R164.reuse, R174, R8 ;  /* 0x000000aea408723c */ /* 0x040fe20000041808 */
[----:B------:R-:W4:Y:S05]  /*f290*/  LDSM.16.M88.4 R172, [R208+0x1000] ;  /* 0x00100000d0ac783b */ /* 0x000f2a0000000200 */
[C---:B------:R-:W-:Y:S06]  /*f2a0*/  HMMA.16816.F32.BF16 R12, R164.reuse, R188, R12 ;  /* 0x000000bca40c723c */ /* 0x040fec000004180c */
[C---:B------:R-:W-:Y:S01]  /*f2b0*/  HMMA.16816.F32.BF16 R16, R164.reuse, R190, R16 ;  /* 0x000000bea410723c */ /* 0x040fe20000041810 */
[----:B------:R-:W-:Y:S05]  /*f2c0*/  LDSM.16.M88.4 R188, [R221+0x12000] ;  /* 0x01200000ddbc783b */ /* 0x000fea0000000200 */
[C---:B------:R-:W-:Y:S06]  /*f2d0*/  HMMA.16816.F32.BF16 R20, R164.reuse, R192, R20 ;  /* 0x000000c0a414723c */ /* 0x040fec0000041814 */
[C---:B------:R-:W-:Y:S01]  /*f2e0*/  HMMA.16816.F32.BF16 R24, R164.reuse, R194, R24 ;  /* 0x000000c2a418723c */ /* 0x040fe20000041818 */
[----:B------:R-:W-:Y:S05]  /*f2f0*/  LDSM.16.M88.4 R192, [R221+0x12800] ;  /* 0x01280000ddc0783b */ /* 0x000fea0000000200 */
[C---:B---3--:R-:W-:Y:S06]  /*f300*/  HMMA.16816.F32.BF16 R28, R164.reuse, R176, R28 ;  /* 0x000000b0a41c723c */ /* 0x048fec000004181c */
[----:B------:R-:W-:Y:S01]  /*f310*/  HMMA.16816.F32.BF16 R32, R164, R178, R32 ;  /* 0x000000b2a420723c */ /* 0x000fe20000041820 */
[----:B------:R-:W3:Y:S05]  /*f320*/  LDSM.16.M88.4 R164, [R208+0x1800] ;  /* 0x00180000d0a4783b */ /* 0x000eea0000000200 */
[C---:B-1----:R-:W-:Y:S01]  /*f330*/  HMMA.16816.F32.BF16 R4, R168.reuse, R180, R4 ;  /* 0x000000b4a804723c */ /* 0x042fe20000041804 */
[----:B------:R-:W1:Y:S05]  /*f340*/  LDSM.16.M88.4 R176, [R222+0x4000] ;  /* 0x00400000deb0783b */ /* 0x000e6a0000000200 */
[C---:B------:R-:W-:Y:S01]  /*f350*/  HMMA.16816.F32.BF16 R8, R168.reuse, R182, R8 ;  /* 0x000000b6a808723c */ /* 0x040fe20000041808 */
[----:B------:R-:W5:Y:S05]  /*f360*/  LDSM.16.M88.4 R180, [R221+0x13000] ;  /* 0x01300000ddb4783b */ /* 0x000f6a0000000200 */
[C---:B--2---:R-:W-:Y:S06]  /*f370*/  HMMA.16816.F32.BF16 R12, R168.reuse, R184, R12 ;  /* 0x000000b8a80c723c */ /* 0x044fec000004180c */
[C---:B------:R-:W-:Y:S01]  /*f380*/  HMMA.16816.F32.BF16 R16, R168.reuse, R186, R16 ;  /* 0x000000baa810723c */ /* 0x040fe20000041810 */
[----:B------:R-:W2:Y:S05]  /*f390*/  LDSM.16.M88.4 R184, [R221+0x13800] ;  /* 0x01380000ddb8783b */ /* 0x000eaa0000000200 */
[C---:B----4-:R-:W-:Y:S06]  /*f3a0*/  HMMA.16816.F32.BF16 R20, R168.reuse, R172, R20 ;  /* 0x000000aca814723c */ /* 0x050fec0000041814 */
[C---:B------:R-:W-:Y:S01]  /*f3b0*/  HMMA.16816.F32.BF16 R24, R168.reuse, R174, R24 ;  /* 0x000000aea818723c */ /* 0x040fe20000041818 */
[----:B------:R-:W-:Y:S05]  /*f3c0*/  LDSM.16.M88.4 R172, [R206] ;  /* 0x00000000ceac783b */ /* 0x000fea0000000200 */
[C---:B---3--:R-:W-:Y:S06]  /*f3d0*/  HMMA.16816.F32.BF16 R28, R168.reuse, R164, R28 ;  /* 0x000000a4a81c723c */ /* 0x048fec000004181c */
[----:B------:R-:W-:Y:S01]  /*f3e0*/  HMMA.16816.F32.BF16 R32, R168, R166, R32 ;  /* 0x000000a6a820723c */ /* 0x000fe20000041820 */
[----:B------:R-:W-:Y:S05]  /*f3f0*/  LDSM.16.M88.4 R164, [R220+0x4000] ;  /* 0x00400000dca4783b */ /* 0x000fea0000000200 */
[C---:B-1----:R-:W-:Y:S01]  /*f400*/  HMMA.16816.F32.BF16 R4, R176.reuse, R188, R4 ;  /* 0x000000bcb004723c */ /* 0x042fe20000041804 */
[----:B------:R-:W1:Y:S05]  /*f410*/  LDSM.16.M88.4 R168, [R207] ;  /* 0x00000000cfa8783b */ /* 0x000e6a0000000200 */
[C---:B------:R-:W-:Y:S01]  /*f420*/  HMMA.16816.F32.BF16 R8, R176.reuse, R190, R8 ;  /* 0x000000beb008723c */ /* 0x040fe20000041808 */
[----:B------:R-:W3:Y:S05]  /*f430*/  LDSM.16.M88.4 R188, [R205] ;  /* 0x00000000cdbc783b */ /* 0x000eea0000000200 */
[C---:B------:R-:W-:Y:S06]  /*f440*/  HMMA.16816.F32.BF16 R12, R176.reuse, R192, R12 ;  /* 0x000000c0b00c723c */ /* 0x040fec000004180c */
[C---:B------:R-:W-:Y:S01]  /*f450*/  HMMA.16816.F32.BF16 R16, R176.reuse, R194, R16 ;  /* 0x000000c2b010723c */ /* 0x040fe20000041810 */
[----:B------:R-:W4:Y:S05]  /*f460*/  LDSM.16.M88.4 R192, [R204] ;  /* 0x00000000ccc0783b */ /* 0x000f2a0000000200 */
[C---:B-----5:R-:W-:Y:S06]  /*f470*/  HMMA.16816.F32.BF16 R20, R176.reuse, R180, R20 ;  /* 0x000000b4b014723c */ /* 0x060fec0000041814 */
[C---:B------:R-:W-:Y:S01]  /*f480*/  HMMA.16816.F32.BF16 R24, R176.reuse, R182, R24 ;  /* 0x000000b6b018723c */ /* 0x040fe20000041818 */
[----:B------:R-:W-:Y:S05]  /*f490*/  LDSM.16.M88.4 R180, [R215+0x12000] ;  /* 0x01200000d7b4783b */ /* 0x000fea0000000200 */
[C---:B--2---:R-:W-:Y:S06]  /*f4a0*/  HMMA.16816.F32.BF16 R28, R176.reuse, R184, R28 ;  /* 0x000000b8b01c723c */ /* 0x044fec000004181c */
[----:B------:R-:W-:Y:S01]  /*f4b0*/  HMMA.16816.F32.BF16 R32, R176, R186, R32 ;  /* 0x000000bab020723c */ /* 0x000fe20000041820 */
[----:B------:R-:W2:Y:S05]  /*f4c0*/  LDSM.16.M88.4 R176, [R218+0x4000] ;  /* 0x00400000dab0783b */ /* 0x000eaa0000000200 */
[C---:B-1----:R-:W-:Y:S01]  /*f4d0*/  HMMA.16816.F32.BF16 R4, R164.reuse, R168, R4 ;  /* 0x000000a8a404723c */ /* 0x042fe20000041804 */
[----:B------:R-:W1:Y:S05]  /*f4e0*/  LDSM.16.M88.4 R184, [R215+0x12800] ;  /* 0x01280000d7b8783b */ /* 0x000e6a0000000200 */
[C---:B------:R-:W-:Y:S01]  /*f4f0*/  HMMA.16816.F32.BF16 R8, R164.reuse, R170, R8 ;  /* 0x000000aaa408723c */ /* 0x040fe20000041808 */
[----:B------:R-:W5:Y:S05]  /*f500*/  LDSM.16.M88.4 R168, [R215+0x13000] ;  /* 0x01300000d7a8783b */ /* 0x000f6a0000000200 */
[C---:B------:R-:W-:Y:S06]  /*f510*/  HMMA.16816.F32.BF16 R12, R164.reuse, R172, R12 ;  /* 0x000000aca40c723c */ /* 0x040fec000004180c */
[C---:B------:R-:W-:Y:S01]  /*f520*/  HMMA.16816.F32.BF16 R16, R164.reuse, R174, R16 ;  /* 0x000000aea410723c */ /* 0x040fe20000041810 */
[----:B------:R-:W-:Y:S05]  /*f530*/  LDSM.16.M88.4 R172, [R217+0x4000] ;  /* 0x00400000d9ac783b */ /* 0x000fea0000000200 */
[C---:B---3--:R-:W-:Y:S06]  /*f540*/  HMMA.16816.F32.BF16 R20, R164.reuse, R188, R20 ;  /* 0x000000bca414723c */ /* 0x048fec0000041814 */
[C---:B------:R-:W-:Y:S01]  /*f550*/  HMMA.16816.F32.BF16 R24, R164.reuse, R190, R24 ;  /* 0x000000bea418723c */ /* 0x040fe20000041818 */
[----:B------:R-:W-:Y:S05]  /*f560*/  LDSM.16.M88.4 R188, [R208+0x2000] ;  /* 0x00200000d0bc783b */ /* 0x000fea0000000200 */
[C---:B----4-:R-:W-:Y:S06]  /*f570*/  HMMA.16816.F32.BF16 R28, R164.reuse, R192, R28 ;  /* 0x000000c0a41c723c */ /* 0x050fec000004181c */
[----:B------:R-:W-:Y:S01]  /*f580*/  HMMA.16816.F32.BF16 R32, R164, R194, R32 ;  /* 0x000000c2a420723c */ /* 0x000fe20000041820 */
[----:B------:R-:W3:Y:S05]  /*f590*/  LDSM.16.M88.4 R164, [R215+0x13800] ;  /* 0x01380000d7a4783b */ /* 0x000eea0000000200 */
[C---:B--2---:R-:W-:Y:S01]  /*f5a0*/  HMMA.16816.F32.BF16 R4, R176.reuse, R180, R4 ;  /* 0x000000b4b004723c */ /* 0x044fe20000041804 */
[----:B------:R-:W2:Y:S05]  /*f5b0*/  LDSM.16.M88.4 R192, [R208+0x2800] ;  /* 0x00280000d0c0783b */ /* 0x000eaa0000000200 */
        /* <DEDUP_REMOVED lines=10> */
[----:B------:R-:W3:Y:S05]  /*f660*/  LDSM.16.M88.4 R164, [R222+0x8000] ;  /* 0x00800000dea4783b */ /* 0x000eea0000000200 */
[C---:B------:R-:W-:Y:S01]  /*f670*/  HMMA.16816.F32.BF16 R4, R172.reuse, R188, R4 ;  /* 0x000000bcac04723c */ /* 0x040fe20000041804 */
[----:B------:R-:W5:Y:S05]  /*f680*/  LDSM.16.M88.4 R176, [R221+0x14800] ;  /* 0x01480000ddb0783b */ /* 0x000f6a0000000200 */
        /* <DEDUP_REMOVED lines=8> */
[C---:B-1----:R-:W-:Y:S06]  /*f710*/  HMMA.16816.F32.BF16 R28, R172.reuse, R184, R28 ;  /* 0x000000b8ac1c723c */ /* 0x042fec000004181c */
[----:B------:R-:W-:Y:S01]  /*f720*/  HMMA.16816.F32.BF16 R32, R172, R186, R32 ;  /* 0x000000baac20723c */ /* 0x000fe20000041820 */
[----:B------:R-:W1:Y:S05]  /*f730*/  LDSM.16.M88.4 R172, [R220+0x8000] ;  /* 0x00800000dcac783b */ /* 0x000e6a0000000200 */
[C---:B---3--:R-:W-:Y:S01]  /*f740*/  HMMA.16816.F32.BF16 R4, R164.reuse, R168, R4 ;  /* 0x000000a8a404723c */ /* 0x048fe20000041804 */
[----:B------:R-:W3:Y:S05]  /*f750*/  LDSM.16.M88.4 R184, [R202] ;  /* 0x00000000cab8783b */ /* 0x000eea0000000200 */
[C---:B------:R-:W-:Y:S01]  /*f760*/  HMMA.16816.F32.BF16 R8, R164.reuse, R170, R8 ;  /* 0x000000aaa408723c */ /* 0x040fe20000041808 */
[----:B------:R-:W4:Y:S05]  /*f770*/  LDSM.16.M88.4 R168, [R201] ;  /* 0x00000000c9a8783b */ /* 0x000f2a0000000200 */
[C---:B-----5:R-:W-:Y:S06]  /*f780*/  HMMA.16816.F32.BF16 R12, R164.reuse, R176, R12 ;  /* 0x000000b0a40c723c */ /* 0x060fec000004180c */
[C---:B------:R-:W-:Y:S01]  /*f790*/  HMMA.16816.F32.BF16 R16, R164.reuse, R178, R16 ;  /* 0x000000b2a410723c */ /* 0x040fe20000041810 */
[----:B------:R-:W-:Y:S05]  /*f7a0*/  LDSM.16.M88.4 R176, [R218+0x8000] ;  /* 0x00800000dab0783b */ /* 0x000fea0000000200 */
[C---:B------:R-:W-:Y:S06]  /*f7b0*/  HMMA.16816.F32.BF16 R20, R164.reuse, R188, R20 ;  /* 0x000000bca414723c */ /* 0x040fec0000041814 */
[C---:B------:R-:W-:Y:S01]  /*f7c0*/  HMMA.16816.F32.BF16 R24, R164.reuse, R190, R24 ;  /* 0x000000bea418723c */ /* 0x040fe20000041818 */
[----:B------:R-:W-:Y:S05]  /*f7d0*/  LDSM.16.M88.4 R188, [R215+0x14000] ;  /* 0x01400000d7bc783b */ /* 0x000fea0000000200 */
[C---:B--2---:R-:W-:Y:S06]  /*f7e0*/  HMMA.16816.F32.BF16 R28, R164.reuse, R192, R28 ;  /* 0x000000c0a41c723c */ /* 0x044fec000004181c */
[----:B------:R-:W-:Y:S01]  /*f7f0*/  HMMA.16816.F32.BF16 R32, R164, R194, R32 ;  /* 0x000000c2a420723c */ /* 0x000fe20000041820 */
[----:B------:R-:W2:Y:S05]  /*f800*/  LDSM.16.M88.4 R164, [R200] ;  /* 0x00000000c8a4783b */ /* 0x000eaa0000000200 */
[C---:B-1----:R-:W-:Y:S01]  /*f810*/  HMMA.16816.F32.BF16 R4, R172.reuse, R180, R4 ;  /* 0x000000b4ac04723c */ /* 0x042fe20000041804 */
[----:B------:R-:W1:Y:S05]  /*f820*/  LDSM.16.M88.4 R192, [R215+0x14800] ;  /* 0x01480000d7c0783b */ /* 0x000e6a0000000200 */
        /* <DEDUP_REMOVED lines=8> */
[C---:B--2---:R-:W-:Y:S06]  /*f8b0*/  HMMA.16816.F32.BF16 R28, R172.reuse, R164, R28 ;  /* 0x000000a4ac1c723c */ /* 0x044fec000004181c */
[----:B------:R-:W-:Y:S01]  /*f8c0*/  HMMA.16816.F32.BF16 R32, R172, R166, R32 ;  /* 0x000000a6ac20723c */ /* 0x000fe20000041820 */
[----:B------:R-:W2:Y:S05]  /*f8d0*/  LDSM.16.M88.4 R164, [R217+0x8000] ;  /* 0x00800000d9a4783b */ /* 0x000eaa0000000200 */
[C---:B------:R-:W-:Y:S01]  /*f8e0*/  HMMA.16816.F32.BF16 R4, R176.reuse, R188, R4 ;  /* 0x000000bcb004723c */ /* 0x040fe20000041804 */
[----:B------:R-:W4:Y:S05]  /*f8f0*/  LDSM.16.M88.4 R172, [R208+0x4800] ;  /* 0x00480000d0ac783b */ /* 0x000f2a0000000200 */
        /* <DEDUP_REMOVED lines=11> */
[C---:B--2---:R-:W-:Y:S01]  /*f9b0*/  HMMA.16816.F32.BF16 R4, R164.reuse, R168, R4 ;  /* 0x000000a8a404723c */ /* 0x044fe20000041804 */
[----:B------:R-:W2:Y:S05]  /*f9c0*/  LDSM.16.M88.4 R184, [R221+0x16800] ;  /* 0x01680000ddb8783b */ /* 0x000eaa0000000200 */
[C---:B------:R-:W-:Y:S01]  /*f9d0*/  HMMA.16816.F32.BF16 R8, R164.reuse, R170, R8 ;  /* 0x000000aaa408723c */ /* 0x040fe20000041808 */
[----:B------:R-:W5:Y:S05]  /*f9e0*/  LDSM.16.M88.4 R168, [R221+0x17000] ;  /* 0x01700000dda8783b */ /* 0x000f6a0000000200 */
[C---:B----4-:R-:W-:Y:S06]  /*f9f0*/  HMMA.16816.F32.BF16 R12, R164.reuse, R172, R12 ;  /* 0x000000aca40c723c */ /* 0x050fec000004180c */
[C---:B------:R-:W-:Y:S01]  /*fa00*/  HMMA.16816.F32.BF16 R16, R164.reuse, R174, R16 ;  /* 0x000000aea410723c */ /* 0x040fe20000041810 */
[----:B------:R-:W-:Y:S05]  /*fa10*/  LDSM.16.M88.4 R172, [R220+0xc000] ;  /* 0x00c00000dcac783b */ /* 0x000fea0000000200 */
[C---:B------:R-:W-:Y:S06]  /*fa20*/  HMMA.16816.F32.BF16 R20, R164.reuse, R188, R20 ;  /* 0x000000bca414723c */ /* 0x040fec0000041814 */
        /* <DEDUP_REMOVED lines=9> */
[C---:B--2---:R-:W-:Y:S06]  /*fac0*/  HMMA.16816.F32.BF16 R12, R176.reuse, R184, R12 ;  /* 0x000000b8b00c723c */ /* 0x044fec000004180c */
[C---:B------:R-:W-:Y:S01]  /*fad0*/  HMMA.16816.F32.BF16 R16, R176.reuse, R186, R16 ;  /* 0x000000bab010723c */ /* 0x040fe20000041810 */
[----:B------:R-:W2:Y:S05]  /*fae0*/  LDSM.16.M88.4 R184, [R196] ;  /* 0x00000000c4b8783b */ /* 0x000eaa0000000200 */
[C---:B-----5:R-:W-:Y:S06]  /*faf0*/  HMMA.16816.F32.BF16 R20, R176.reuse, R168, R20 ;  /* 0x000000a8b014723c */ /* 0x060fec0000041814 */
[C---:B------:R-:W-:Y:S01]  /*fb00*/  HMMA.16816.F32.BF16 R24, R176.reuse, R170, R24 ;  /* 0x000000aab018723c */ /* 0x040fe20000041818 */
[----:B------:R-:W-:Y:S05]  /*fb10*/  LDSM.16.M88.4 R168, [R215+0x16000] ;  /* 0x01600000d7a8783b */ /* 0x000fea0000000200 */
[C---:B-1----:R-:W-:Y:S06]  /*fb20*/  HMMA.16816.F32.BF16 R28, R176.reuse, R164, R28 ;  /* 0x000000a4b01c723c */ /* 0x042fec000004181c */
[----:B------:R-:W-:Y:S01]  /*fb30*/  HMMA.16816.F32.BF16 R32, R176, R166, R32 ;  /* 0x000000a6b020723c */ /* 0x000fe20000041820 */
[----:B------:R-:W1:Y:S05]  /*fb40*/  LDSM.16.M88.4 R164, [R218+0xc000] ;  /* 0x00c00000daa4783b */ /* 0x000e6a0000000200 */
[C---:B------:R-:W-:Y:S01]  /*fb50*/  HMMA.16816.F32.BF16 R4, R172.reuse, R188, R4 ;  /* 0x000000bcac04723c */ /* 0x040fe20000041804 */
[----:B------:R-:W5:Y:S05]  /*fb60*/  LDSM.16.M88.4 R176, [R215+0x16800] ;  /* 0x01680000d7b0783b */ /* 0x000f6a0000000200 */
        /* <DEDUP_REMOVED lines=11> */
[C---:B-1----:R-:W-:Y:S06]  /*fc20*/  HMMA.16816.F32.BF16 R4, R164.reuse, R168, R4 ;  /* 0x000000a8a404723c */ /* 0x042fec0000041804 */
[C---:B------:R-:W-:Y:S01]  /*fc30*/  HMMA.16816.F32.BF16 R8, R164.reuse, R170, R8 ;  /* 0x000000aaa408723c */ /* 0x040fe20000041808 */
[----:B------:R-:W1:Y:S05]  /*fc40*/  LDSM.16.M88.4 R168, [R208+0x6800] ;  /* 0x00680000d0a8783b */ /* 0x000e6a0000000200 */
[C---:B-----5:R-:W-:Y:S06]  /*fc50*/  HMMA.16816.F32.BF16 R12, R164.reuse, R176, R12 ;  /* 0x000000b0a40c723c */ /* 0x060fec000004180c */
[C---:B------:R-:W-:Y:S05]  /*fc60*/  HMMA.16816.F32.BF16 R16, R164.reuse, R178, R16 ;  /* 0x000000b2a410723c */ /* 0x040fea0000041810 */
[C---:B------:R-:W-:Y:S01]  /*fc70*/  LEA R176, P5, R3.reuse, R232, 0x6 ;  /* 0x000000e803b07211 */ /* 0x040fe200078a30ff */
[C---:B------:R-:W-:Y:S05]  /*fc80*/  HMMA.16816.F32.BF16 R20, R164.reuse, R188, R20 ;  /* 0x000000bca414723c */ /* 0x040fea0000041814 */
[C---:B------:R-:W-:Y:S01]  /*fc90*/  LEA.HI.X.SX32 R177, R3.reuse, R233, 0x6, P5 ;  /* 0x000000e903b17211 */ /* 0x040fe200028f36ff */
[C---:B------:R-:W-:Y:S05]  /*fca0*/  HMMA.16816.F32.BF16 R24, R164.reuse, R190, R24 ;  /* 0x000000bea418723c */ /* 0x040fea0000041818 */
[----:B------:R-:W-:Y:S01]  /*fcb0*/  IMAD.WIDE.U32 R178, R176, UR10, RZ ;  /* 0x0000000ab0b27c25 */ /* 0x000fe2000f8e00ff */
[C---:B---3--:R-:W-:Y:S05]  /*fcc0*/  HMMA.16816.F32.BF16 R28, R164.reuse, R192, R28 ;  /* 0x000000c0a41c723c */ /* 0x048fea000004181c */
[----:B------:R-:W-:Y:S01]  /*fcd0*/  LEA R190, P5, R178, R245, 0x1 ;  /* 0x000000f5b2be7211 */ /* 0x000fe200078a08ff */
[----:B------:R-:W-:Y:S06]  /*fce0*/  HMMA.16816.F32.BF16 R32, R164, R194, R32 ;  /* 0x000000c2a420723c */ /* 0x000fec0000041820 */
[C---:B--2---:R-:W-:Y:S05]  /*fcf0*/  HMMA.16816.F32.BF16 R4, R172.reuse, R180, R4 ;  /* 0x000000b4ac04723c */ /* 0x044fea0000041804 */
[----:B------:R-:W-:Y:S01]  /*fd00*/  LEA R166, P0, R3, R250, 0x6 ;  /* 0x000000fa03a67211 */ /* 0x000fe200078030ff */
[----:B------:R-:W-:Y:S01]  /*fd10*/  IMAD R165, R177, UR10, RZ ;  /* 0x0000000ab1a57c24 */ /* 0x000fe2000f8e02ff */
[C---:B------:R-:W-:Y:S04]  /*fd20*/  HMMA.16816.F32.BF16 R8, R172.reuse, R182, R8 ;  /* 0x000000b6ac08723c */ /* 0x040fe80000041808 */
[----:B------:R-:W-:Y:S01]  /*fd30*/  LEA.HI.X.SX32 R167, R3, R251, 0x6, P0 ;  /* 0x000000fb03a77211 */ /* 0x000fe200000f36ff */
[C---:B------:R-:W-:Y:S01]  /*fd40*/  IMAD.WIDE.U32 R180, R166.reuse, UR10, RZ ;  /* 0x0000000aa6b47c25 */ /* 0x040fe2000f8e00ff */
[C---:B-1----:R-:W-:Y:S05]  /*fd50*/  HMMA.16816.F32.BF16 R12, R172.reuse, R168, R12 ;  /* 0x000000a8ac0c723c */ /* 0x042fea000004180c */
[----:B------:R-:W-:Y:S01]  /*fd60*/  IMAD R164, R167, UR10, RZ ;  /* 0x0000000aa7a47c24 */ /* 0x000fe2000f8e02ff */
[C---:B------:R-:W-:Y:S01]  /*fd70*/  HMMA.16816.F32.BF16 R16, R172.reuse, R170, R16 ;  /* 0x000000aaac10723c */ /* 0x040fe20000041810 */
[----:B------:R-:W-:Y:S04]  /*fd80*/  IMAD.U32 R3, RZ, RZ, UR12 ;  /* 0x0000000cff037e24 */ /* 0x000fe8000f8e00ff */
[----:B------:R-:W-:Y:S02]  /*fd90*/  IMAD R164, R166, UR11, R164 ;  /* 0x0000000ba6a47c24 */ /* 0x000fe4000f8e02a4 */
[----:B------:R-:W-:Y:S01]  /*fda0*/  IMAD R165, R176, UR11, R165 ;  /* 0x0000000bb0a57c24 */ /* 0x000fe2000f8e02a5 */
[----:B------:R-:W-:Y:S03]  /*fdb0*/  LEA R176, P0, R180, R245, 0x1 ;  /* 0x000000f5b4b07211 */ /* 0x000fe600078008ff */
[----:B------:R-:W-:Y:S02]  /*fdc0*/  IMAD.IADD R165, R179, 0x1, R165 ;  /* 0x00000001b3a57824 */ /* 0x000fe400078e02a5 */
[----:B------:R-:W-:Y:S02]  /*fdd0*/  IMAD.IADD R164, R181, 0x1, R164 ;  /* 0x00000001b5a47824 */ /* 0x000fe400078e02a4 */
[----:B------:R-:W-:Y:S01]  /*fde0*/  IMAD R3, R3, 0x40, R239 ;  /* 0x0000004003037824 */ /* 0x000fe200078e02ef */
[-C--:B------:R-:W-:Y:S02]  /*fdf0*/  LEA.HI.X R191, R178, R244.reuse, R165, 0x1, P5 ;  /* 0x000000f4b2bf7211 */ /* 0x080fe400028f0ca5 */
[----:B------:R-:W-:Y:S01]  /*fe00*/  LEA.HI.X R177, R180, R244, R164, 0x1, P0 ;  /* 0x000000f4b4b17211 */ /* 0x000fe200000f0ca4 */
[C---:B------:R-:W-:Y:S01]  /*fe10*/  VIADD R178, R3.reuse, 0x1 ;  /* 0x0000000103b27836 */ /* 0x040fe20000000000 */
[CC--:B------:R-:W-:Y:S01]  /*fe20*/  ISETP.GE.AND P5, PT, R3.reuse, R238.reuse, PT ;  /* 0x000000ee0300720c */ /* 0x0c0fe20003fa6270 */
[----:B------:R-:W1:Y:S03]  /*fe30*/  LDSM.16.M88.4 R164, [R208+0x7000] ;  /* 0x00700000d0a4783b */ /* 0x000e660000000200 */
[CC--:B------:R-:W-:Y:S02]  /*fe40*/  ISETP.GE.OR P5, PT, R3.reuse, R237.reuse, !P5 ;  /* 0x000000ed0300720c */ /* 0x0c0fe40006fa6670 */
[C---:B------:R-:W-:Y:S02]  /*fe50*/  ISETP.GE.AND P6, PT, R178.reuse, R238, PT ;  /* 0x000000eeb200720c */ /* 0x040fe40003fc6270 */
[-C--:B------:R-:W-:Y:S02]  /*fe60*/  ISETP.GE.AND P0, PT, R178, R236.reuse, PT ;  /* 0x000000ecb200720c */ /* 0x080fe40003f06270 */
[----:B------:R-:W-:Y:S01]  /*fe70*/  FSEL R188, R4, -INF , !P5 ;  /* 0xff80000004bc7808 */ /* 0x000fe20006800000 */
[C---:B------:R-:W-:Y:S01]  /*fe80*/  VIADD R4, R3.reuse, 0x8 ;  /* 0x0000000803047836 */ /* 0x040fe20000000000 */
[C---:B------:R-:W-:Y:S02]  /*fe90*/  ISETP.GE.AND P5, PT, R3.reuse, R236, PT ;  /* 0x000000ec0300720c */ /* 0x040fe40003fa6270 */
[C---:B------:R-:W-:Y:S02]  /*fea0*/  ISETP.GE.OR P6, PT, R178.reuse, R237, !P6 ;  /* 0x000000edb200720c */ /* 0x040fe400077c6670 */
[-C--:B------:R-:W-:Y:S01]  /*feb0*/  ISETP.GE.OR P0, PT, R178, R231.reuse, !P0 ;  /* 0x000000e7b200720c */ /* 0x080fe20004706670 */
[C---:B------:R-:W-:Y:S01]  /*fec0*/  VIADD R178, R3.reuse, 0x9 ;  /* 0x0000000903b27836 */ /* 0x040fe20000000000 */
[----:B------:R-:W-:Y:S02]  /*fed0*/  ISETP.GE.OR P5, PT, R3, R231, !P5 ;  /* 0x000000e70300720c */ /* 0x000fe40006fa6670 */
[----:B------:R-:W-:Y:S01]  /*fee0*/  FSEL R189, R5, -INF , !P6 ;  /* 0xff80000005bd7808 */ /* 0x000fe20007000000 */
[----:B------:R-:W-:Y:S01]  /*fef0*/  VIADD R5, R3, 0x11 ;  /* 0x0000001103057836 */ /* 0x000fe20000000000 */
[----:B------:R-:W-:Y:S02]  /*ff00*/  FSEL R168, R7, -INF , !P0 ;  /* 0xff80000007a87808 */ /* 0x000fe40004000000 */
[----:B------:R-:W-:Y:S02]  /*ff10*/  FSEL R169, R6, -INF , !P5 ;  /* 0xff80000006a97808 */ /* 0x000fe40006800000 */
[C---:B------:R-:W-:Y:S02]  /*ff20*/  ISETP.GE.AND P0, PT, R4.reuse, R238, PT ;  /* 0x000000ee0400720c */ /* 0x040fe40003f06270 */
[----:B------:R-:W-:Y:S02]  /*ff30*/  ISETP.GE.AND P6, PT, R4, R236, PT ;  /* 0x000000ec0400720c */ /* 0x000fe40003fc6270 */
[----:B------:R-:W-:Y:S02]  /*ff40*/  ISETP.GE.AND P5, PT, R178, R238, PT ;  /* 0x000000eeb200720c */ /* 0x000fe40003fa6270 */
[C---:B------:R-:W-:Y:S02]  /*ff50*/  ISETP.GE.OR P0, PT, R4.reuse, R237, !P0 ;  /* 0x000000ed0400720c */ /* 0x040fe40004706670 */
[----:B------:R-:W-:Y:S01]  /*ff60*/  ISETP.GE.OR P6, PT, R4, R231, !P6 ;  /* 0x000000e70400720c */ /* 0x000fe200077c6670 */
[----:B------:R-:W-:Y:S01]  /*ff70*/  VIADD R4, R3, 0x10 ;  /* 0x0000001003047836 */ /* 0x000fe20000000000 */
[----:B------:R-:W-:Y:S02]  /*ff80*/  ISETP.GE.OR P5, PT, R178, R237, !P5 ;  /* 0x000000edb200720c */ /* 0x000fe40006fa6670 */
[----:B------:R-:W-:Y:S02]  /*ff90*/  FSEL R8, R8, -INF , !P0 ;  /* 0xff80000008087808 */ /* 0x000fe40004000000 */
[----:B------:R-:W-:Y:S01]  /*ffa0*/  FSEL R9, R9, -INF , !P5 ;  /* 0xff80000009097808 */ /* 0x000fe20006800000 */
[C---:B-1----:R-:W-:Y:S03]  /*ffb0*/  HMMA.16816.F32.BF16 R20, R172.reuse, R164, R20 ;  /* 0x000000a4ac14723c */ /* 0x042fe60000041814 */
[----:B------:R-:W-:Y:S02]  /*ffc0*/  ISETP.GE.AND P0, PT, R178, R236, PT ;  /* 0x000000ecb200720c */ /* 0x000fe40003f06270 */
[----:B------:R-:W-:Y:S01]  /*ffd0*/  ISETP.GE.AND P5, PT, R4, R238, PT ;  /* 0x000000ee0400720c */ /* 0x000fe20003fa6270 */
[C---:B------:R-:W-:Y:S03]  /*ffe0*/  HMMA.16816.F32.BF16 R24, R172.reuse, R166, R24 ;  /* 0x000000a6ac18723c */ /* 0x040fe60000041818 */
[----:B------:R-:W-:Y:S02]  /*fff0*/  ISETP.GE.OR P0, PT, R178, R231, !P0 ;  /* 0x000000e7b200720c */ /* 0x000fe40004706670 */
[-C--:B------:R-:W-:Y:S02]  /*10000*/  ISETP.GE.OR P5, PT, R4, R237.reuse, !P5 ;  /* 0x000000ed0400720c */ /* 0x080fe40006fa6670 */
[----:B------:R-:W-:Y:S02]  /*10010*/  FSEL R10, R10, -INF , !P6 ;  /* 0xff8000000a0a7808 */ /* 0x000fe40007000000 */
[----:B------:R-:W-:Y:S02]  /*10020*/  ISETP.GE.AND P6, PT, R4, R236, PT ;  /* 0x000000ec0400720c */ /* 0x000fe40003fc6270 */
[----:B------:R-:W-:Y:S02]  /*10030*/  FSEL R11, R11, -INF , !P0 ;  /* 0xff8000000b0b7808 */ /* 0x000fe40004000000 */
[----:B------:R-:W-:Y:S01]  /*10040*/  FSEL R195, R12, -INF , !P5 ;  /* 0xff8000000cc37808 */ /* 0x000fe20006800000 */
[----:B------:R-:W-:Y:S01]  /*10050*/  VIADD R12, R3, 0x18 ;  /* 0x00000018030c7836 */ /* 0x000fe20000000000 */
[C---:B------:R-:W-:Y:S02]  /*10060*/  ISETP.GE.AND P0, PT, R5.reuse, R238, PT ;  /* 0x000000ee0500720c */ /* 0x040fe40003f06270 */
[C---:B------:R-:W-:Y:S02]  /*10070*/  ISETP.GE.AND P5, PT, R5.reuse, R236, PT ;  /* 0x000000ec0500720c */ /* 0x040fe40003fa6270 */
[C---:B------:R-:W-:Y:S02]  /*10080*/  ISETP.GE.OR P0, PT, R5.reuse, R237, !P0 ;  /* 0x000000ed0500720c */ /* 0x040fe40004706670 */
[-C--:B------:R-:W-:Y:S02]  /*10090*/  ISETP.GE.OR P6, PT, R4, R231.reuse, !P6 ;  /* 0x000000e70400720c */ /* 0x080fe400077c6670 */
[----:B------:R-:W-:Y:S02]  /*100a0*/  ISETP.GE.OR P5, PT, R5, R231, !P5 ;  /* 0x000000e70500720c */ /* 0x000fe40006fa6670 */
[----:B------:R-:W-:Y:S01]  /*100b0*/  FSEL R194, R13, -INF , !P0 ;  /* 0xff8000000dc27808 */ /* 0x000fe20004000000 */
[----:B------:R-:W1:Y:S01]  /*100c0*/  LDSM.16.M88.4 R4, [R208+0x7800] ;  /* 0x00780000d004783b */ /* 0x000e620000000200 */
[CC--:B------:R-:W-:Y:S01]  /*100d0*/  ISETP.GE.AND P0, PT, R12.reuse, R238.reuse, PT ;  /* 0x000000ee0c00720c */ /* 0x0c0fe20003f06270 */
[----:B------:R-:W-:Y:S04]  /*100e0*/  DEPBAR.LE SB0, 0x0 ;  /* 0x000080000000791a */ /* 0x000fe80000000000 */
[----:B------:R-:W-:Y:S01]  /*100f0*/  BAR.SYNC.DEFER_BLOCKING 0x0 ;  /* 0x0000000000007b1d */ /* 0x000fe20000010000 */
[-C--:B------:R-:W-:Y:S01]  /*10100*/  ISETP.GE.OR P0, PT, R12, R237.reuse, !P0 ;  /* 0x000000ed0c00720c */ /* 0x080fe20004706670 */
[----:B------:R-:W-:Y:S01]  /*10110*/  VIADD R13, R3, 0x19 ;  /* 0x00000019030d7836 */ /* 0x000fe20000000000 */
[----:B------:R-:W-:Y:S02]  /*10120*/  FSEL R179, R14, -INF , !P6 ;  /* 0xff8000000eb37808 */ /* 0x000fe40007000000 */
[----:B------:R-:W-:Y:S02]  /*10130*/  FSEL R252, R16, -INF , !P0 ;  /* 0xff80000010fc7808 */ /* 0x000fe40004000000 */
[C---:B------:R-:W-:Y:S02]  /*10140*/  ISETP.GE.AND P6, PT, R13.reuse, R238, PT ;  /* 0x000000ee0d00720c */ /* 0x040fe40003fc6270 */
[CC--:B------:R-:W-:Y:S02]  /*10150*/  ISETP.GE.AND P0, PT, R13.reuse, R236.reuse, PT ;  /* 0x000000ec0d00720c */ /* 0x0c0fe40003f06270 */
[C---:B------:R-:W-:Y:S02]  /*10160*/  ISETP.GE.OR P6, PT, R13.reuse, R237, !P6 ;  /* 0x000000ed0d00720c */ /* 0x040fe400077c6670 */
[-C--:B------:R-:W-:Y:S01]  /*10170*/  ISETP.GE.OR P0, PT, R13, R231.reuse, !P0 ;  /* 0x000000e70d00720c */ /* 0x080fe20004706670 */
[----:B------:R-:W-:Y:S01]  /*10180*/  VIADD R13, R3, 0x20 ;  /* 0x00000020030d7836 */ /* 0x000fe20000000000 */
[----:B------:R-:W-:Y:S02]  /*10190*/  FSEL R193, R15, -INF , !P5 ;  /* 0xff8000000fc17808 */ /* 0x000fe40006800000 */
[C---:B------:R-:W-:Y:S02]  /*101a0*/  ISETP.GE.AND P5, PT, R12.reuse, R236, PT ;  /* 0x000000ec0c00720c */ /* 0x040fe40003fa6270 */
[----:B------:R-:W-:Y:S02]  /*101b0*/  FSEL R170, R19, -INF , !P0 ;  /* 0xff80000013aa7808 */ /* 0x000fe40004000000 */
[----:B------:R-:W-:Y:S02]  /*101c0*/  ISETP.GE.AND P0, PT, R13, R238, PT ;  /* 0x000000ee0d00720c */ /* 0x000fe40003f06270 */
[----:B------:R-:W-:Y:S01]  /*101d0*/  ISETP.GE.OR P5, PT, R12, R231, !P5 ;  /* 0x000000e70c00720c */ /* 0x000fe20006fa6670 */
[----:B------:R-:W-:Y:S01]  /*101e0*/  VIADD R12, R3, 0x21 ;  /* 0x00000021030c7836 */ /* 0x000fe20000000000 */
[----:B------:R-:W-:Y:S02]  /*101f0*/  ISETP.GE.OR P0, PT, R13, R237, !P0 ;  /* 0x000000ed0d00720c */ /* 0x000fe40004706670 */
[----:B------:R-:W-:Y:S02]  /*10200*/  FSEL R192, R18, -INF , !P5 ;  /* 0xff80000012c07808 */ /* 0x000fe40006800000 */
[----:B------:R-:W-:Y:S02]  /*10210*/  FSEL R185, R17, -INF , !P6 ;  /* 0xff80000011b97808 */ /* 0x000fe40007000000 */
[C---:B------:R-:W-:Y:S02]  /*10220*/  ISETP.GE.AND P5, PT, R13.reuse, R236, PT ;  /* 0x000000ec0d00720c */ /* 0x040fe40003fa6270 */
[----:B------:R-:W-:Y:S01]  /*10230*/  ISETP.GE.AND P6, PT, R12, R238, PT ;  /* 0x000000ee0c00720c */ /* 0x000fe20003fc6270 */
[C---:B-1----:R-:W-:Y:S05]  /*10240*/  HMMA.16816.F32.BF16 R28, R172.reuse, R4, R28 ;  /* 0x00000004ac1c723c */ /* 0x042fea000004181c */
[----:B------:R-:W-:Y:S01]  /*10250*/  FSEL R171, R20, -INF , !P0 ;  /* 0xff80000014ab7808 */ /* 0x000fe20004000000 */
[----:B------:R-:W-:Y:S03]  /*10260*/  HMMA.16816.F32.BF16 R32, R172, R6, R32 ;  /* 0x00000006ac20723c */ /* 0x000fe60000041820 */
[C---:B------:R-:W-:Y:S02]  /*10270*/  ISETP.GE.AND P0, PT, R12.reuse, R236, PT ;  /* 0x000000ec0c00720c */ /* 0x040fe40003f06270 */
[----:B------:R-:W-:Y:S01]  /*10280*/  ISETP.GE.OR P5, PT, R13, R231, !P5 ;  /* 0x000000e70d00720c */ /* 0x000fe20006fa6670 */
[C---:B------:R-:W-:Y:S01]  /*10290*/  VIADD R13, R3.reuse, 0x28 ;  /* 0x00000028030d7836 */ /* 0x040fe20000000000 */
[C---:B------:R-:W-:Y:S01]  /*102a0*/  ISETP.GE.OR P6, PT, R12.reuse, R237, !P6 ;  /* 0x000000ed0c00720c */ /* 0x040fe200077c6670 */
[----:B------:R-:W-:Y:S01]  /*102b0*/  VIADD R4, R3, 0x30 ;  /* 0x0000003003047836 */ /* 0x000fe20000000000 */
[----:B------:R-:W-:Y:S02]  /*102c0*/  ISETP.GE.OR P0, PT, R12, R231, !P0 ;  /* 0x000000e70c00720c */ /* 0x000fe40004706670 */
[----:B------:R-:W-:Y:S01]  /*102d0*/  FSEL R186, R21, -INF , !P6 ;  /* 0xff80000015ba7808 */ /* 0x000fe20007000000 */
[----:B------:R-:W-:Y:S01]  /*102e0*/  VIADD R12, R3, 0x29 ;  /* 0x00000029030c7836 */ /* 0x000fe20000000000 */
[----:B------:R-:W-:Y:S02]  /*102f0*/  ISETP.GE.AND P6, PT, R13, R238, PT ;  /* 0x000000ee0d00720c */ /* 0x000fe40003fc6270 */
[----:B------:R-:W-:Y:S02]  /*10300*/  FSEL R184, R22, -INF , !P5 ;  /* 0xff80000016b87808 */ /* 0x000fe40006800000 */
[----:B------:R-:W-:Y:S02]  /*10310*/  FSEL R183, R23, -INF , !P0 ;  /* 0xff80000017b77808 */ /* 0x000fe40004000000 */
[C---:B------:R-:W-:Y:S02]  /*10320*/  ISETP.GE.AND P5, PT, R13.reuse, R236, PT ;  /* 0x000000ec0d00720c */ /* 0x040fe40003fa6270 */
[----:B------:R-:W-:Y:S02]  /*10330*/  ISETP.GE.AND P0, PT, R12, R238, PT ;  /* 0x000000ee0c00720c */ /* 0x000fe40003f06270 */
[C---:B------:R-:W-:Y:S02]  /*10340*/  ISETP.GE.OR P6, PT, R13.reuse, R237, !P6 ;  /* 0x000000ed0d00720c */ /* 0x040fe400077c6670 */
[----:B------:R-:W-:Y:S02]  /*10350*/  FMNMX.FTZ R5, R188, R0, !PT ;  /* 0x00000000bc057209 */ /* 0x000fe40007810000 */
[----:B------:R-:W-:Y:S01]  /*10360*/  ISETP.GE.OR P5, PT, R13, R231, !P5 ;  /* 0x000000e70d00720c */ /* 0x000fe20006fa6670 */
[----:B------:R-:W-:Y:S01]  /*10370*/  VIADD R13, R3, 0x31 ;  /* 0x00000031030d7836 */ /* 0x000fe20000000000 */
[----:B------:R-:W-:Y:S02]  /*10380*/  ISETP.GE.OR P0, PT, R12, R237, !P0 ;  /* 0x000000ed0c00720c */ /* 0x000fe40004706670 */
[----:B------:R-:W-:Y:S01]  /*10390*/  FSEL R187, R24, -INF , !P6 ;  /* 0xff80000018bb7808 */ /* 0x000fe20007000000 */
[----:B------:R-:W-:Y:S01]  /*103a0*/  IMAD.MOV.U32 R24, RZ, RZ, R185 ;  /* 0x000000ffff187224 */ /* 0x000fe200078e00b9 */
[----:B------:R-:W-:Y:S02]  /*103b0*/  FMNMX.FTZ R5, R189, R5, !PT ;  /* 0x00000005bd057209 */ /* 0x000fe40007810000 */
[----:B------:R-:W-:Y:S01]  /*103c0*/  FSEL R185, R25, -INF , !P0 ;  /* 0xff80000019b97808 */ /* 0x000fe20004000000 */
[----:B------:R-:W-:Y:S01]  /*103d0*/  IMAD.MOV.U32 R25, RZ, RZ, R179 ;  /* 0x000000ffff197224 */ /* 0x000fe200078e00b3 */
[----:B------:R-:W-:Y:S02]  /*103e0*/  FSEL R182, R26, -INF , !P5 ;  /* 0xff8000001ab67808 */ /* 0x000fe40006800000 */
[C---:B------:R-:W-:Y:S02]  /*103f0*/  ISETP.GE.AND P0, PT, R4.reuse, R238, PT ;  /* 0x000000ee0400720c */ /* 0x040fe40003f06270 */
[-C--:B------:R-:W-:Y:S02]  /*10400*/  ISETP.GE.AND P5, PT, R4, R236.reuse, PT ;  /* 0x000000ec0400720c */ /* 0x080fe40003fa6270 */
[----:B------:R-:W-:Y:S02]  /*10410*/  FMNMX.FTZ R5, R8, R5, !PT ;  /* 0x0000000508057209 */ /* 0x000fe40007810000 */
[C---:B------:R-:W-:Y:S02]  /*10420*/  ISETP.GE.OR P0, PT, R4.reuse, R237, !P0 ;  /* 0x000000ed0400720c */ /* 0x040fe40004706670 */
[----:B------:R-:W-:Y:S02]  /*10430*/  ISETP.GE.OR P5, PT, R4, R231, !P5 ;  /* 0x000000e70400720c */ /* 0x000fe40006fa6670 */
[----:B------:R-:W-:Y:S02]  /*10440*/  FMNMX.FTZ R4, R9, R5, !PT ;  /* 0x0000000509047209 */ /* 0x000fe40007810000 */
[----:B------:R-:W-:Y:S02]  /*10450*/  ISETP.GE.AND P6, PT, R12, R236, PT ;  /* 0x000000ec0c00720c */ /* 0x000fe40003fc6270 */
[----:B------:R-:W-:Y:S02]  /*10460*/  FMNMX.FTZ R5, R195, R4, !PT ;  /* 0x00000004c3057209 */ /* 0x000fe40007810000 */
[----:B------:R-:W-:Y:S02]  /*10470*/  FMNMX.FTZ R4, R169, R2, !PT ;  /* 0x00000002a9047209 */ /* 0x000fe40007810000 */
[----:B------:R-:W-:Y:S02]  /*10480*/  FMNMX.FTZ R5, R194, R5, !PT ;  /* 0x00000005c2057209 */ /* 0x000fe40007810000 */
[----:B------:R-:W-:Y:S01]  /*10490*/  ISETP.GE.OR P6, PT, R12, R231, !P6 ;  /* 0x000000e70c00720c */ /* 0x000fe200077c6670 */
[C---:B------:R-:W-:Y:S01]  /*104a0*/  VIADD R12, R3.reuse, 0x38 ;  /* 0x00000038030c7836 */ /* 0x040fe20000000000 */
[----:B------:R-:W-:Y:S01]  /*104b0*/  FMNMX.FTZ R4, R168, R4, !PT ;  /* 0x00000004a8047209 */ /* 0x000fe20007810000 */
[----:B------:R-:W-:Y:S01]  /*104c0*/  VIADD R3, R3, 0x39 ;  /* 0x0000003903037836 */ /* 0x000fe20000000000 */
[----:B------:R-:W-:Y:S02]  /*104d0*/  FMNMX.FTZ R5, R252, R5, !PT ;  /* 0x00000005fc057209 */ /* 0x000fe40007810000 */
[----:B------:R-:W-:Y:S02]  /*104e0*/  FSEL R180, R28, -INF , !P0 ;  /* 0xff8000001cb47808 */ /* 0x000fe40004000000 */
[----:B------:R-:W-:Y:S02]  /*104f0*/  FMNMX.FTZ R4, R10, R4, !PT ;  /* 0x000000040a047209 */ /* 0x000fe40007810000 */
[----:B------:R-:W-:Y:S02]  /*10500*/  FMNMX.FTZ R5, R24, R5, !PT ;  /* 0x0000000518057209 */ /* 0x000fe40007810000 */
[C---:B------:R-:W-:Y:S02]  /*10510*/  ISETP.GE.AND P0, PT, R12.reuse, R238, PT ;  /* 0x000000ee0c00720c */ /* 0x040fe40003f06270 */
[----:B------:R-:W-:Y:S02]  /*10520*/  FMNMX.FTZ R4, R11, R4, !PT ;  /* 0x000000040b047209 */ /* 0x000fe40007810000 */
[----:B------:R-:W-:Y:S02]  /*10530*/  FMNMX.FTZ R5, R171, R5, !PT ;  /* 0x00000005ab057209 */ /* 0x000fe40007810000 */
[----:B------:R-:W-:Y:S02]  /*10540*/  ISETP.GE.OR P0, PT, R12, R237, !P0 ;  /* 0x000000ed0c00720c */ /* 0x000fe40004706670 */
[----:B------:R-:W-:Y:S02]  /*10550*/  FMNMX.FTZ R4, R25, R4, !PT ;  /* 0x0000000419047209 */ /* 0x000fe40007810000 */
[----:B------:R-:W-:Y:S02]  /*10560*/  FMNMX.FTZ R5, R186, R5, !PT ;  /* 0x00000005ba057209 */ /* 0x000fe40007810000 */
[----:B------:R-:W-:Y:S02]  /*10570*/  FSEL R178, R32, -INF , !P0 ;  /* 0xff80000020b27808 */ /* 0x000fe40004000000 */
[----:B------:R-:W-:Y:S02]  /*10580*/  PLOP3.LUT P0, PT, PT, PT, UP0, 0x80, 0x0 ;  /* 0x000000000000781c */ /* 0x000fe40003f0f008 */
[----:B------:R-:W-:Y:S02]  /*10590*/  FSEL R181, R27, -INF , !P6 ;  /* 0xff8000001bb57808 */ /* 0x000fe40007000000 */
[----:B------:R-:W-:Y:S02]  /*105a0*/  ISETP.GE.AND P6, PT, R13, R238, PT ;  /* 0x000000ee0d00720c */ /* 0x000fe40003fc6270 */
[----:B------:R-:W-:Y:S02]  /*105b0*/  FMNMX.FTZ R4, R193, R4, !PT ;  /* 0x00000004c1047209 */ /* 0x000fe40007810000 */
[----:B------:R-:W-:Y:S02]  /*105c0*/  FMNMX.FTZ R5, R187, R5, !PT ;  /* 0x00000005bb057209 */ /* 0x000fe40007810000 */
[----:B------:R-:W-:Y:S02]  /*105d0*/  ISETP.GE.OR P6, PT, R13, R237, !P6 ;  /* 0x000000ed0d00720c */ /* 0x000fe400077c6670 */
[----:B------:R-:W-:Y:S02]  /*105e0*/  FMNMX.FTZ R4, R192, R4, !PT ;  /* 0x00000004c0047209 */ /* 0x000fe40007810000 */
[----:B------:R-:W-:Y:S02]  /*105f0*/  FMNMX.FTZ R15, R185, R5, !PT ;  /* 0x00000005b90f7209 */ /* 0x000fe40007810000 */
[----:B------:R-:W-:Y:S02]  /*10600*/  FSEL R179, R29, -INF , !P6 ;  /* 0xff8000001db37808 */ /* 0x000fe40007000000 */
[C---:B------:R-:W-:Y:S02]  /*10610*/  ISETP.GE.AND P6, PT, R3.reuse, R238, PT ;  /* 0x000000ee0300720c */ /* 0x040fe40003fc6270 */
[----:B------:R-:W-:Y:S02]  /*10620*/  FMNMX.FTZ R14, R170, R4, !PT ;  /* 0x00000004aa0e7209 */ /* 0x000fe40007810000 */
[----:B------:R-:W-:Y:S02]  /*10630*/  FMNMX.FTZ R15, R180, R15, !PT ;  /* 0x0000000fb40f7209 */ /* 0x000fe40007810000 */
[----:B------:R-:W-:Y:S02]  /*10640*/  ISETP.GE.OR P6, PT, R3, R237, !P6 ;  /* 0x000000ed0300720c */ /* 0x000fe400077c6670 */
[----:B------:R-:W-:Y:S02]  /*10650*/  FMNMX.FTZ R14, R184, R14, !PT ;  /* 0x0000000eb80e7209 */ /* 0x000fe40007810000 */
[----:B------:R-:W-:Y:S01]  /*10660*/  FMNMX.FTZ R15, R179, R15, !PT ;  /* 0x0000000fb30f7209 */ /* 0x000fe20007810000 */
[----:B------:R-:W-:Y:S08]  /*10670*/  @P0 BRA `(.L_x_551) ;  /* 0xffffffe000400947 */ /* 0x000ff0000383ffff */
.L_x_550:
[----:B-1----:R-:W-:Y:S01]  /*10680*/  FMNMX.FTZ R4, R183, R14, !PT ;  /* 0x0000000eb7047209 */ /* 0x002fe20007810000 */
[----:B------:R-:W-:Y:S01]  /*10690*/  STL [R1+0x8], R198 ;  /* 0x000008c601007387 */ /* 0x000fe20000100800 */
[C---:B------:R-:W-:Y:S01]  /*106a0*/  ISETP.GE.AND P1, PT, R13.reuse, R236, PT ;  /* 0x000000ec0d00720c */ /* 0x040fe20003f26270 */
[----:B------:R-:W-:Y:S01]  /*106b0*/  UISETP.GT.AND UP0, UPT, UR12, UR16, UPT ;  /* 0x000000100c00728c */ /* 0x000fe2000bf04270 */
[----:B------:R-:W-:Y:S01]  /*106c0*/  FMNMX.FTZ R4, R182, R4, !PT ;  /* 0x00000004b6047209 */ /* 0x000fe20007810000 */
[----:B------:R1:W-:Y:S01]  /*106d0*/  STL [R1+0x4], R197 ;  /* 0x000004c501007387 */ /* 0x0003e20000100800 */
[----:B------:R-:W-:Y:S01]  /*106e0*/  ISETP.GE.AND P0, PT, R12, R236, PT ;  /* 0x000000ec0c00720c */ /* 0x000fe20003f06270 */
[----:B------:R-:W-:Y:S01]  /*106f0*/  UIADD3 UR25, UR25, 0x1, URZ ;  /* 0x0000000119197890 */ /* 0x000fe2000fffe03f */
[-C--:B------:R-:W-:Y:S01]  /*10700*/  ISETP.GE.OR P1, PT, R13, R231.reuse, !P1 ;  /* 0x000000e70d00720c */ /* 0x080fe20004f26670 */
[----:B------:R2:W-:Y:S01]  /*10710*/  STL [R1], R196 ;  /* 0x000000c401007387 */ /* 0x0005e20000100800 */
[----:B------:R-:W-:Y:S01]  /*10720*/  FSEL R175, R30, -INF , !P5 ;  /* 0xff8000001eaf7808 */ /* 0x000fe20006800000 */
[----:B------:R-:W-:Y:S01]  /*10730*/  UMOV UR20, UR12 ;  /* 0x0000000c00147c82 */ /* 0x000fe20008000000 */
[----:B------:R-:W-:Y:S01]  /*10740*/  FMNMX.FTZ R4, R181, R4, !PT ;  /* 0x00000004b5047209 */ /* 0x000fe20007810000 */
[----:B------:R-:W-:Y:S01]  /*10750*/  LDSM.16.MT88.4 R20, [R214+0x18000] ;  /* 0x01800000d614783b */ /* 0x000fe20000004200 */
[----:B------:R-:W-:Y:S02]  /*10760*/  ISETP.GE.AND P3, PT, R3, R236, PT ;  /* 0x000000ec0300720c */ /* 0x000fe40003f66270 */
[----:B------:R-:W-:Y:S02]  /*10770*/  ISETP.GE.OR P0, PT, R12, R231, !P0 ;  /* 0x000000e70c00720c */ /* 0x000fe40004706670 */
[----:B------:R-:W-:Y:S02]  /*10780*/  FSEL R174, R31, -INF , !P1 ;  /* 0xff8000001fae7808 */ /* 0x000fe40004800000 */
[----:B------:R-:W-:Y:S01]  /*10790*/  FMNMX.FTZ R4, R175, R4, !PT ;  /* 0x00000004af047209 */ /* 0x000fe20007810000 */
[----:B------:R-:W-:Y:S01]  /*107a0*/  LDSM.16.MT88.4 R28, [R213+0x18000] ;  /* 0x01800000d51c783b */ /* 0x000fe20000004200 */
[----:B------:R-:W-:Y:S02]  /*107b0*/  FMNMX.FTZ R5, R178, R15, !PT ;  /* 0x0000000fb2057209 */ /* 0x000fe40007810000 */
[----:B------:R-:W-:Y:S02]  /*107c0*/  FSEL R176, R33, -INF , !P6 ;  /* 0xff80000021b07808 */ /* 0x000fe40007000000 */
[----:B------:R-:W-:Y:S02]  /*107d0*/  ISETP.GE.OR P3, PT, R3, R231, !P3 ;  /* 0x000000e70300720c */ /* 0x000fe40005f66670 */
[----:B------:R-:W-:Y:S01]  /*107e0*/  FSEL R173, R34, -INF , !P0 ;  /* 0xff80000022ad7808 */ /* 0x000fe20004000000 */
[----:B------:R-:W-:Y:S01]  /*107f0*/  LDSM.16.MT88.4 R12, [R216+0x18000] ;  /* 0x01800000d80c783b */ /* 0x000fe20000004200 */
[----:B------:R-:W-:Y:S02]  /*10800*/  FMNMX.FTZ R3, R174, R4, !PT ;  /* 0x00000004ae037209 */ /* 0x000fe40007810000 */
[----:B------:R-:W-:Y:S02]  /*10810*/  FMNMX.FTZ R5, R176, R5, !PT ;  /* 0x00000005b0057209 */ /* 0x000fe40007810000 */
[----:B------:R-:W-:Y:S02]  /*10820*/  FSEL R165, R35, -INF , !P3 ;  /* 0xff80000023a57808 */ /* 0x000fe40005800000 */
[----:B------:R-:W-:Y:S01]  /*10830*/  FMNMX.FTZ R3, R173, R3, !PT ;  /* 0x00000003ad037209 */ /* 0x000fe20007810000 */
[----:B------:R-:W-:Y:S01]  /*10840*/  SHFL.BFLY PT, R6, R5, 0x2, 0x1f ;  /* 0x0c401f0005067f89 */ /* 0x000fe200000e0000 */
[----:B-1----:R-:W-:Y:S02]  /*10850*/  MOV R197, R192 ;  /* 0x000000c000c57202 */ /* 0x002fe40000000f00 */
[----:B------:R-:W-:Y:S02]  /*10860*/  FMNMX.FTZ R3, R165, R3, !PT ;  /* 0x00000003a5037209 */ /* 0x000fe40007810000 */
[----:B--2---:R-:W-:Y:S02]  /*10870*/  MOV R196, R193 ;  /* 0x000000c100c47202 */ /* 0x004fe40000000f00 */
[----:B------:R-:W-:Y:S01]  /*10880*/  MOV R198, R170 ;  /* 0x000000aa00c67202 */ /* 0x000fe20000000f00 */
[----:B------:R-:W1:Y:S01]  /*10890*/  SHFL.BFLY PT, R4, R3, 0x2, 0x1f ;  /* 0x0c401f0003047f89 */ /* 0x000e6200000e0000 */
[----:B------:R-:W-:Y:S02]  /*108a0*/  MOV R239, R171 ;  /* 0x000000ab00ef7202 */ /* 0x000fe40000000f00 */
[----:B-1----:R-:W-:Y:S02]  /*108b0*/  FMNMX.FTZ R4, R3, R4, !PT ;  /* 0x0000000403047209 */ /* 0x002fe40007810000 */
[----:B------:R-:W-:Y:S03]  /*108c0*/  FMNMX.FTZ R6, R5, R6, !PT ;  /* 0x0000000605067209 */ /* 0x000fe60007810000 */
[----:B------:R-:W1:Y:S08]  /*108d0*/  SHFL.BFLY PT, R3, R4, 0x1, 0x1f ;  /* 0x0c201f0004037f89 */ /* 0x000e7000000e0000 */
[----:B------:R-:W2:Y:S01]  /*108e0*/  SHFL.BFLY PT, R164, R6, 0x1, 0x1f ;  /* 0x0c201f0006a47f89 */ /* 0x000ea200000e0000 */
[----:B-1----:R-:W-:Y:S02]  /*108f0*/  FMNMX.FTZ R3, R4, R3, !PT ;  /* 0x0000000304037209 */ /* 0x002fe40007810000 */
[----:B--2---:R-:W-:Y:S03]  /*10900*/  FMNMX.FTZ R164, R6, R164, !PT ;  /* 0x000000a406a47209 */ /* 0x004fe60007810000 */
[C---:B------:R-:W-:Y:S01]  /*10910*/  FMUL.FTZ R172, R3.reuse, UR4 ;  /* 0x0000000403ac7c20 */ /* 0x040fe20008410000 */
[----:B------:R-:W-:Y:S02]  /*10920*/  FSETP.NEU.FTZ.AND P0, PT, R3, -INF , PT ;  /* 0xff8000000300780b */ /* 0x000fe40003f1d000 */
[C---:B------:R-:W-:Y:S01]  /*10930*/  FSETP.NEU.FTZ.AND P1, PT, R164.reuse, -INF , PT ;  /* 0xff800000a400780b */ /* 0x040fe20003f3d000 */
[----:B------:R-:W-:Y:S01]  /*10940*/  FMUL.FTZ R177, R164, UR4 ;  /* 0x00000004a4b17c20 */ /* 0x000fe20008410000 */
[----:B------:R-:W-:Y:S02]  /*10950*/  FSEL R172, R172, RZ, P0 ;  /* 0x000000ffacac7208 */ /* 0x000fe40000000000 */
[----:B------:R-:W-:Y:S02]  /*10960*/  FSEL R4, R164, RZ, P1 ;  /* 0x000000ffa4047208 */ /* 0x000fe40000800000 */
[----:B------:R-:W-:Y:S01]  /*10970*/  FSEL R177, R177, RZ, P1 ;  /* 0x000000ffb1b17208 */ /* 0x000fe20000800000 */
[--C-:B------:R-:W-:Y:S01]  /*10980*/  FFMA.FTZ R193, R169, UR4, -R172.reuse ;  /* 0x00000004a9c17c23 */ /* 0x100fe200080108ac */
[----:B------:R-:W-:Y:S01]  /*10990*/  FFMA.FTZ R167, R168, UR4, -R172 ;  /* 0x00000004a8a77c23 */ /* 0x000fe200080108ac */
[----:B------:R-:W-:Y:S01]  /*109a0*/  FADD.FTZ R4, -R4, R0 ;  /* 0x0000000004047221 */ /* 0x000fe20000010100 */
[----:B------:R-:W-:Y:S01]  /*109b0*/  FSEL R0, R3, RZ, P0 ;  /* 0x000000ff03007208 */ /* 0x000fe20000000000 */
[--C-:B------:R-:W-:Y:S01]  /*109c0*/  FFMA.FTZ R192, R188, UR4, -R177.reuse ;  /* 0x00000004bcc07c23 */ /* 0x100fe200080108b1 */
[--C-:B------:R-:W-:Y:S01]  /*109d0*/  FFMA.FTZ R190, R189, UR4, -R177.reuse ;  /* 0x00000004bdbe7c23 */ /* 0x100fe200080108b1 */
[--C-:B------:R-:W-:Y:S01]  /*109e0*/  FFMA.FTZ R166, R10, UR4, -R172.reuse ;  /* 0x000000040aa67c23 */ /* 0x100fe200080108ac */
[----:B------:R-:W-:Y:S01]  /*109f0*/  FFMA.FTZ R191, R11, UR4, -R172 ;  /* 0x000000040bbf7c23 */ /* 0x000fe200080108ac */
[----:B------:R-:W-:Y:S01]  /*10a00*/  FADD.FTZ R0, -R0, R2 ;  /* 0x0000000200007221 */ /* 0x000fe20000010100 */
[--C-:B------:R-:W-:Y:S01]  /*10a10*/  FFMA.FTZ R189, R8, UR4, -R177.reuse ;  /* 0x0000000408bd7c23 */ /* 0x100fe200080108b1 */
[--C-:B------:R-:W-:Y:S01]  /*10a20*/  FFMA.FTZ R188, R9, UR4, -R177.reuse ;  /* 0x0000000409bc7c23 */ /* 0x100fe200080108b1 */
[----:B------:R-:W-:Y:S01]  /*10a30*/  FMUL.FTZ R4, R4, UR4 ;  /* 0x0000000404047c20 */ /* 0x000fe20008410000 */
        /* <DEDUP_REMOVED lines=8> */
[--C-:B------:R-:W-:Y:S03]  /*10ac0*/  FFMA.FTZ R175, R175, UR4, -R172.reuse ;  /* 0x00000004afaf7c23 */ /* 0x100fe600080108ac */
[----:B------:R-:W1:Y:S01]  /*10ad0*/  MUFU.EX2 R2, R4 ;  /* 0x0000000400027308 */ /* 0x000e620000000800 */
[--C-:B------:R-:W-:Y:S01]  /*10ae0*/  FFMA.FTZ R173, R173, UR4, -R172.reuse ;  /* 0x00000004adad7c23 */ /* 0x100fe200080108ac */
[--C-:B------:R-:W-:Y:S01]  /*10af0*/  FFMA.FTZ R179, R179, UR4, -R177.reuse ;  /* 0x00000004b3b37c23 */ /* 0x100fe200080108b1 */
[--C-:B------:R-:W-:Y:S01]  /*10b00*/  FFMA.FTZ R165, R165, UR4, -R172.reuse ;  /* 0x00000004a5a57c23 */ /* 0x100fe200080108ac */
[--C-:B------:R-:W-:Y:S01]  /*10b10*/  FFMA.FTZ R174, R174, UR4, -R172.reuse ;  /* 0x00000004aeae7c23 */ /* 0x100fe200080108ac */
[--C-:B------:R-:W-:Y:S01]  /*10b20*/  FFMA.FTZ R252, R252, UR4, -R177.reuse ;  /* 0x00000004fcfc7c23 */ /* 0x100fe200080108b1 */
[--C-:B------:R-:W-:Y:S01]  /*10b30*/  FFMA.FTZ R186, R186, UR4, -R177.reuse ;  /* 0x00000004baba7c23 */ /* 0x100fe200080108b1 */
[--C-:B------:R-:W-:Y:S03]  /*10b40*/  FFMA.FTZ R187, R187, UR4, -R177.reuse ;  /* 0x00000004bbbb7c23 */ /* 0x100fe600080108b1 */
[----:B------:R-:W2:Y:S01]  /*10b50*/  MUFU.EX2 R0, R0 ;  /* 0x0000000000007308 */ /* 0x000ea20000000800 */
[--C-:B------:R-:W-:Y:S01]  /*10b60*/  FFMA.FTZ R185, R185, UR4, -R177.reuse ;  /* 0x00000004b9b97c23 */ /* 0x100fe200080108b1 */
[----:B------:R-:W-:Y:S08]  /*10b70*/  PLOP3.LUT P0, PT, PT, PT, UP0, 0x80, 0x0 ;  /* 0x000000000000781c */ /* 0x000ff00003f0f008 */
[----:B------:R-:W3:Y:S01]  /*10b80*/  MUFU.EX2 R190, R190 ;  /* 0x000000be00be7308 */ /* 0x000ee20000000800 */
[C---:B-1----:R-:W-:Y:S01]  /*10b90*/  FMUL.FTZ R4, R2.reuse, R160 ;  /* 0x000000a002047220 */ /* 0x042fe20000410000 */
[C---:B------:R-:W-:Y:S01]  /*10ba0*/  FMUL.FTZ R5, R2.reuse, R161 ;  /* 0x000000a102057220 */ /* 0x040fe20000410000 */
[C---:B------:R-:W-:Y:S01]  /*10bb0*/  FMUL.FTZ R8, R2.reuse, R156 ;  /* 0x0000009c02087220 */ /* 0x040fe20000410000 */
[C---:B------:R-:W-:Y:S01]  /*10bc0*/  FMUL.FTZ R9, R2.reuse, R157 ;  /* 0x0000009d02097220 */ /* 0x040fe20000410000 */
[C---:B------:R-:W-:Y:S01]  /*10bd0*/  FMUL.FTZ R16, R2.reuse, R148 ;  /* 0x0000009402107220 */ /* 0x040fe20000410000 */
[----:B------:R-:W-:Y:S01]  /*10be0*/  FMUL.FTZ R17, R2, R149 ;  /* 0x0000009502117220 */ /* 0x000fe20000410000 */
[----:B------:R-:W-:Y:S03]  /*10bf0*/  MOV R160, R25 ;  /* 0x0000001900a07202 */ /* 0x000fe60000000f00 */
[----:B------:R-:W-:Y:S01]  /*10c00*/  MUFU.EX2 R189, R189 ;  /* 0x000000bd00bd7308 */ /* 0x000fe20000000800 */
[C---:B--2---:R-:W-:Y:S01]  /*10c10*/  FMUL.FTZ R6, R0.reuse, R162 ;  /* 0x000000a200067220 */ /* 0x044fe20000410000 */
[C---:B------:R-:W-:Y:S01]  /*10c20*/  FMUL.FTZ R7, R0.reuse, R163 ;  /* 0x000000a300077220 */ /* 0x040fe20000410000 */
[C---:B------:R-:W-:Y:S01]  /*10c30*/  FMUL.FTZ R10, R0.reuse, R158 ;  /* 0x0000009e000a7220 */ /* 0x040fe20000410000 */
[C---:B------:R-:W-:Y:S01]  /*10c40*/  FMUL.FTZ R11, R0.reuse, R159 ;  /* 0x0000009f000b7220 */ /* 0x040fe20000410000 */
[C---:B------:R-:W-:Y:S01]  /*10c50*/  FMUL.FTZ R18, R0.reuse, R150 ;  /* 0x0000009600127220 */ /* 0x040fe20000410000 */
[----:B------:R-:W-:Y:S01]  /*10c60*/  FMUL.FTZ R19, R0, R151 ;  /* 0x0000009700137220 */ /* 0x000fe20000410000 */
[----:B------:R-:W1:Y:S03]  /*10c70*/  LDSM.16.MT88.4 R156, [R212+0x18000] ;  /* 0x01800000d49c783b */ /* 0x000e660000004200 */
[----:B------:R-:W2:Y:S01]  /*10c80*/  MUFU.EX2 R188, R188 ;  /* 0x000000bc00bc7308 */ /* 0x000ea20000000800 */
[----:B---3--:R-:W-:Y:S01]  /*10c90*/  F2FP.BF16.F32.PACK_AB R168, R190, R192 ;  /* 0x000000c0bea8723e */ /* 0x008fe200000010ff */
[C---:B------:R-:W-:Y:S01]  /*10ca0*/  FMUL.FTZ R25, R2.reuse, R141 ;  /* 0x0000008d02197220 */ /* 0x040fe20000410000 */
[----:B------:R-:W-:Y:S01]  /*10cb0*/  MOV R161, R24 ;  /* 0x0000001800a17202 */ /* 0x000fe20000000f00 */
[----:B------:R-:W-:Y:S01]  /*10cc0*/  FMUL.FTZ R24, R2, R140 ;  /* 0x0000008c02187220 */ /* 0x000fe20000410000 */
[C---:B------:R-:W-:Y:S01]  /*10cd0*/  FMUL.FTZ R26, R0.reuse, R142 ;  /* 0x0000008e001a7220 */ /* 0x040fe20000410000 */
[----:B------:R-:W-:Y:S01]  /*10ce0*/  FMUL.FTZ R27, R0, R143 ;  /* 0x0000008f001b7220 */ /* 0x000fe20000410000 */
[----:B------:R-:W3:Y:S03]  /*10cf0*/  LDSM.16.MT88.4 R148, [R216+0x1a000] ;  /* 0x01a00000d894783b */ /* 0x000ee60000004200 */
[----:B------:R-:W-:Y:S01]  /*10d00*/  MUFU.EX2 R193, R193 ;  /* 0x000000c100c17308 */ /* 0x000fe20000000800 */
[C---:B------:R-:W-:Y:S01]  /*10d10*/  FMUL.FTZ R32, R2.reuse, R132 ;  /* 0x0000008402207220 */ /* 0x040fe20000410000 */
[----:B------:R-:W-:Y:S01]  /*10d20*/  FMUL.FTZ R33, R2, R133 ;  /* 0x0000008502217220 */ /* 0x000fe20000410000 */
[C---:B------:R-:W-:Y:S01]  /*10d30*/  FMUL.FTZ R34, R0.reuse, R134 ;  /* 0x0000008600227220 */ /* 0x040fe20000410000 */
[----:B------:R-:W-:Y:S01]  /*10d40*/  FMUL.FTZ R35, R0, R135 ;  /* 0x0000008700237220 */ /* 0x000fe20000410000 */
[C---:B------:R-:W-:Y:S01]  /*10d50*/  FMUL.FTZ R36, R2.reuse, R36 ;  /* 0x0000002402247220 */ /* 0x040fe20000410000 */
[----:B------:R-:W-:Y:S01]  /*10d60*/  FMUL.FTZ R37, R2, R37 ;  /* 0x0000002502257220 */ /* 0x000fe20000410000 */
[----:B------:R-:W4:Y:S03]  /*10d70*/  LDSM.16.MT88.4 R140, [R214+0x1a000] ;  /* 0x01a00000d68c783b */ /* 0x000f260000004200 */
[----:B------:R-:W1:Y:S01]  /*10d80*/  MUFU.EX2 R167, R167 ;  /* 0x000000a700a77308 */ /* 0x000e620000000800 */
[----:B--2---:R-:W-:Y:S01]  /*10d90*/  F2FP.BF16.F32.PACK_AB R170, R188, R189 ;  /* 0x000000bdbcaa723e */ /* 0x004fe200000010ff */
[C---:B------:R-:W-:Y:S01]  /*10da0*/  FMUL.FTZ R38, R0.reuse, R38 ;  /* 0x0000002600267220 */ /* 0x040fe20000410000 */
[----:B------:R-:W-:Y:S01]  /*10db0*/  FMUL.FTZ R39, R0, R39 ;  /* 0x0000002700277220 */ /* 0x000fe20000410000 */
[C---:B------:R-:W-:Y:S01]  /*10dc0*/  FMUL.FTZ R40, R2.reuse, R40 ;  /* 0x0000002802287220 */ /* 0x040fe20000410000 */
[----:B------:R-:W-:Y:S01]  /*10dd0*/  FMUL.FTZ R41, R2, R41 ;  /* 0x0000002902297220 */ /* 0x000fe20000410000 */
[C---:B------:R-:W-:Y:S01]  /*10de0*/  FMUL.FTZ R42, R0.reuse, R42 ;  /* 0x0000002a002a7220 */ /* 0x040fe20000410000 */
[----:B------:R-:W2:Y:S03]  /*10df0*/  LDSM.16.MT88.4 R132, [R213+0x1a000] ;  /* 0x01a00000d584783b */ /* 0x000ea60000004200 */
        /* <DEDUP_REMOVED lines=9> */
[----:B-1----:R-:W-:Y:S01]  /*10e90*/  F2FP.BF16.F32.PACK_AB R169, R167, R193 ;  /* 0x000000c1a7a9723e */ /* 0x002fe200000010ff */
        /* <DEDUP_REMOVED lines=15> */
[----:B---3--:R-:W-:Y:S01]  /*10f90*/  F2FP.BF16.F32.PACK_AB R171, R191, R166 ;  /* 0x000000a6bfab723e */ /* 0x008fe200000010ff */
        /* <DEDUP_REMOVED lines=8> */
[----:B------:R-:W-:Y:S01]  /*11020*/  FMUL.FTZ R70, R0, R70 ;  /* 0x0000004600467220 */ /* 0x000fe20000410000 */
[C---:B------:R-:W-:Y:S08]  /*11030*/  HMMA.16816.F32.BF16 R8, R168.reuse, R14, R8 ;  /* 0x0000000ea808723c */ /* 0x040ff00000041808 */
[----:B------:R-:W-:Y:S03]  /*11040*/  MUFU.EX2 R165, R165 ;  /* 0x000000a500a57308 */ /* 0x000fe60000000800 */
[C---:B------:R-:W-:Y:S01]  /*11050*/  FMUL.FTZ R12, R2.reuse, R152 ;  /* 0x00000098020c7220 */ /* 0x040fe20000410000 */
[----:B------:R-:W-:Y:S01]  /*11060*/  FMUL.FTZ R13, R2, R153 ;  /* 0x00000099020d7220 */ /* 0x000fe20000410000 */
[C---:B------:R-:W-:Y:S01]  /*11070*/  FMUL.FTZ R14, R0.reuse, R154 ;  /* 0x0000009a000e7220 */ /* 0x040fe20000410000 */
[----:B------:R-:W-:Y:S01]  /*11080*/  FMUL.FTZ R15, R0, R155 ;  /* 0x0000009b000f7220 */ /* 0x000fe20000410000 */
[--C-:B------:R-:W-:Y:S01]  /*11090*/  FFMA.FTZ R152, R198, UR4, -R172.reuse ;  /* 0x00000004c6987c23 */ /* 0x100fe200080108ac */
[----:B------:R-:W-:Y:S02]  /*110a0*/  FMUL.FTZ R71, R0, R71 ;  /* 0x0000004700477220 */ /* 0x000fe40000410000 */
[----:B------:R-:W-:Y:S01]  /*110b0*/  MUFU.EX2 R198, R179 ;  /* 0x000000b300c67308 */ /* 0x000fe20000000800 */
[C---:B------:R-:W-:Y:S02]  /*110c0*/  FMUL.FTZ R72, R2.reuse, R72 ;  /* 0x0000004802487220 */ /* 0x040fe40000410000 */
        /* <DEDUP_REMOVED lines=9> */
[----:B------:R-:W-:Y:S03]  /*11160*/  FMUL.FTZ R23, R0, R147 ;  /* 0x0000009300177220 */ /* 0x000fe60000410000 */
[--C-:B------:R-:W-:Y:S01]  /*11170*/  FFMA.FTZ R145, R196, UR4, -R172.reuse ;  /* 0x00000004c4917c23 */ /* 0x100fe200080108ac */
[C---:B------:R-:W-:Y:S01]  /*11180*/  FMUL.FTZ R76, R2.reuse, R76 ;  /* 0x0000004c024c7220 */ /* 0x040fe20000410000 */
[----:B------:R-:W-:Y:S01]  /*11190*/  FMUL.FTZ R77, R2, R77 ;  /* 0x0000004d024d7220 */ /* 0x000fe20000410000 */
[C---:B------:R-:W-:Y:S01]  /*111a0*/  FMUL.FTZ R78, R0.reuse, R78 ;  /* 0x0000004e004e7220 */ /* 0x040fe20000410000 */
[C---:B------:R-:W-:Y:S01]  /*111b0*/  HMMA.16816.F32.BF16 R20, R168.reuse, R28, R20 ;  /* 0x0000001ca814723c */ /* 0x040fe20000041814 */
[----:B------:R-:W-:Y:S02]  /*111c0*/  MUFU.EX2 R154, R145 ;  /* 0x00000091009a7308 */ /* 0x000fe40000000800 */
[----:B------:R-:W-:Y:S01]  /*111d0*/  FMUL.FTZ R79, R0, R79 ;  /* 0x0000004f004f7220 */ /* 0x000fe20000410000 */
[C---:B------:R-:W-:Y:S01]  /*111e0*/  FMUL.FTZ R80, R2.reuse, R80 ;  /* 0x0000005002507220 */ /* 0x040fe20000410000 */
[C---:B------:R-:W-:Y:S01]  /*111f0*/  FMUL.FTZ R81, R2.reuse, R81 ;  /* 0x0000005102517220 */ /* 0x040fe20000410000 */
[C---:B------:R-:W-:Y:S05]  /*11200*/  HMMA.16816.F32.BF16 R24, R168.reuse, R30, R24 ;  /* 0x0000001ea818723c */ /* 0x040fea0000041818 */
[----:B------:R-:W-:Y:S01]  /*11210*/  MUFU.EX2 R196, R187 ;  /* 0x000000bb00c47308 */ /* 0x000fe20000000800 */
[C---:B------:R-:W-:Y:S01]  /*11220*/  FMUL.FTZ R28, R2.reuse, R136 ;  /* 0x00000088021c7220 */ /* 0x040fe20000410000 */
[----:B------:R-:W-:Y:S01]  /*11230*/  FMUL.FTZ R29, R2, R137 ;  /* 0x00000089021d7220 */ /* 0x000fe20000410000 */
[C---:B------:R-:W-:Y:S03]  /*11240*/  FMUL.FTZ R30, R0.reuse, R138 ;  /* 0x0000008a001e7220 */ /* 0x040fe60000410000 */
[C---:B------:R-:W-:Y:S02]  /*11250*/  FMUL.FTZ R31, R0.reuse, R139 ;  /* 0x0000008b001f7220 */ /* 0x040fe40000410000 */
[----:B------:R-:W1:Y:S02]  /*11260*/  LDSM.16.MT88.4 R136, [R212+0x1a000] ;  /* 0x01a00000d488783b */ /* 0x000e640000004200 */
[----:B------:R-:W-:Y:S01]  /*11270*/  MUFU.EX2 R187, R185 ;  /* 0x000000b900bb7308 */ /* 0x000fe20000000800 */
[C---:B------:R-:W-:Y:S01]  /*11280*/  FMUL.FTZ R82, R0.reuse, R82 ;  /* 0x0000005200527220 */ /* 0x040fe20000410000 */
[----:B------:R-:W-:Y:S01]  /*11290*/  FMUL.FTZ R83, R0, R83 ;  /* 0x0000005300537220 */ /* 0x000fe20000410000 */
[C---:B------:R-:W-:Y:S01]  /*112a0*/  FMUL.FTZ R84, R2.reuse, R84 ;  /* 0x0000005402547220 */ /* 0x040fe20000410000 */
[C---:B------:R-:W-:Y:S03]  /*112b0*/  HMMA.16816.F32.BF16 R28, R168.reuse, R156, R28 ;  /* 0x0000009ca81c723c */ /* 0x040fe6000004181c */
[----:B------:R-:W-:Y:S03]  /*112c0*/  FMUL.FTZ R85, R2, R85 ;  /* 0x0000005502557220 */ /* 0x000fe60000410000 */
[----:B------:R-:W-:Y:S01]  /*112d0*/  MUFU.EX2 R185, R181 ;  /* 0x000000b500b97308 */ /* 0x000fe20000000800 */
[C---:B------:R-:W-:Y:S01]  /*112e0*/  FMUL.FTZ R86, R0.reuse, R86 ;  /* 0x0000005600567220 */ /* 0x040fe20000410000 */
[C---:B------:R-:W-:Y:S01]  /*112f0*/  HMMA.16816.F32.BF16 R32, R168.reuse, R158, R32 ;  /* 0x0000009ea820723c */ /* 0x040fe20000041820 */
[----:B------:R-:W-:Y:S02]  /*11300*/  LDSM.16.MT88.4 R156, [R216+0x1c800] ;  /* 0x01c80000d89c783b */ /* 0x000fe40000004200 */
[----:B------:R-:W-:Y:S03]  /*11310*/  FMUL.FTZ R87, R0, R87 ;  /* 0x0000005700577220 */ /* 0x000fe60000410000 */
[C---:B------:R-:W-:Y:S05]  /*11320*/  HMMA.16816.F32.BF16 R36, R168.reuse, R148, R36 ;  /* 0x00000094a824723c */ /* 0x040fea0000041824 */
[C---:B------:R-:W-:Y:S01]  /*11330*/  FMUL.FTZ R88, R2.reuse, R88 ;  /* 0x0000005802587220 */ /* 0x040fe20000410000 */
[C---:B------:R-:W-:Y:S01]  /*11340*/  HMMA.16816.F32.BF16 R40, R168.reuse, R150, R40 ;  /* 0x00000096a828723c */ /* 0x040fe20000041828 */
[----:B------:R-:W-:Y:S04]  /*11350*/  LDSM.16.MT88.4 R148, [R212+0x18800] ;  /* 0x01880000d494783b */ /* 0x000fe80000004200 */
[----:B------:R-:W-:Y:S01]  /*11360*/  FMUL.FTZ R89, R2, R89 ;  /* 0x0000005902597220 */ /* 0x000fe20000410000 */
[C---:B----4-:R-:W-:Y:S05]  /*11370*/  HMMA.16816.F32.BF16 R44, R168.reuse, R140, R44 ;  /* 0x0000008ca82c723c */ /* 0x050fea000004182c */
        /* <DEDUP_REMOVED lines=39> */
[--C-:B------:R-:W-:Y:S01]  /*115f0*/  FFMA.FTZ R144, R195, UR4, -R177.reuse ;  /* 0x00000004c3907c23 */ /* 0x100fe200080108b1 */
[--C-:B------:R-:W-:Y:S01]  /*11600*/  FFMA.FTZ R195, R194, UR4, -R177.reuse ;  /* 0x00000004c2c37c23 */ /* 0x100fe200080108b1 */
[C---:B------:R-:W-:Y:S01]  /*11610*/  FMUL.FTZ R112, R2.reuse, R112 ;  /* 0x0000007002707220 */ /* 0x040fe20000410000 */
[----:B------:R-:W-:Y:S01]  /*11620*/  FMUL.FTZ R113, R2, R113 ;  /* 0x0000007102717220 */ /* 0x000fe20000410000 */
[----:B------:R4:W1:Y:S02]  /*11630*/  MUFU.EX2 R194, R144 ;  /* 0x0000009000c27308 */ /* 0x0008640000000800 */
[C---:B------:R-:W-:Y:S01]  /*11640*/  FMUL.FTZ R114, R0.reuse, R114 ;  /* 0x0000007200727220 */ /* 0x040fe20000410000 */
[----:B------:R-:W-:Y:S01]  /*11650*/  FMUL.FTZ R115, R0, R115 ;  /* 0x0000007300737220 */ /* 0x000fe20000410000 */
[C---:B------:R-:W-:Y:S01]  /*11660*/  FMUL.FTZ R116, R2.reuse, R116 ;  /* 0x0000007402747220 */ /* 0x040fe20000410000 */
[----:B------:R-:W-:Y:S01]  /*11670*/  FMUL.FTZ R117, R2, R117 ;  /* 0x0000007502757220 */ /* 0x000fe20000410000 */
[C---:B------:R-:W-:Y:S01]  /*11680*/  FMUL.FTZ R118, R0.reuse, R118 ;  /* 0x0000007600767220 */ /* 0x040fe20000410000 */
[----:B------:R-:W-:Y:S01]  /*11690*/  FMUL.FTZ R119, R0, R119 ;  /* 0x0000007700777220 */ /* 0x000fe20000410000 */
[C---:B---3--:R-:W-:Y:S02]  /*116a0*/  HMMA.16816.F32.BF16 R92, R168.reuse, R140, R92 ;  /* 0x0000008ca85c723c */ /* 0x048fe4000004185c */
[----:B------:R-:W3:Y:S01]  /*116b0*/  MUFU.EX2 R195, R195 ;  /* 0x000000c300c37308 */ /* 0x000ee20000000800 */
[C---:B------:R-:W-:Y:S01]  /*116c0*/  FMUL.FTZ R120, R2.reuse, R120 ;  /* 0x0000007802787220 */ /* 0x040fe20000410000 */
[----:B------:R-:W-:Y:S01]  /*116d0*/  FMUL.FTZ R121, R2, R121 ;  /* 0x0000007902797220 */ /* 0x000fe20000410000 */
[C---:B------:R-:W-:Y:S01]  /*116e0*/  FMUL.FTZ R122, R0.reuse, R122 ;  /* 0x0000007a007a7220 */ /* 0x040fe20000410000 */
[C---:B------:R-:W-:Y:S01]  /*116f0*/  HMMA.16816.F32.BF16 R96, R168.reuse, R142, R96 ;  /* 0x0000008ea860723c */ /* 0x040fe20000041860 */
[----:B------:R-:W3:Y:S04]  /*11700*/  LDSM.16.MT88.4 R140, [R213+0x1e000] ;  /* 0x01e00000d58c783b */ /* 0x000ee80000004200 */
[--C-:B----4-:R-:W-:Y:S01]  /*11710*/  FFMA.FTZ R144, R197, UR4, -R172.reuse ;  /* 0x00000004c5907c23 */ /* 0x110fe200080108ac */
[C---:B--2---:R-:W-:Y:S01]  /*11720*/  HMMA.16816.F32.BF16 R100, R168.reuse, R132, R100 ;  /* 0x00000084a864723c */ /* 0x044fe20000041864 */
[----:B------:R-:W-:Y:S04]  /*11730*/  MUFU.EX2 R197, R184 ;  /* 0x000000b800c57308 */ /* 0x000fe80000000800 */
[----:B------:R-:W-:Y:S01]  /*11740*/  FMUL.FTZ R123, R0, R123 ;  /* 0x0000007b007b7220 */ /* 0x000fe20000410000 */
[C---:B------:R-:W-:Y:S05]  /*11750*/  HMMA.16816.F32.BF16 R104, R168.reuse, R134, R104 ;  /* 0x00000086a868723c */ /* 0x040fea0000041868 */
[----:B------:R2:W-:Y:S01]  /*11760*/  MUFU.EX2 R163, R144 ;  /* 0x0000009000a37308 */ /* 0x0005e20000000800 */
[----:B------:R-:W-:Y:S01]  /*11770*/  FFMA.FTZ R132, R161, UR4, -R177 ;  /* 0x00000004a1847c23 */ /* 0x000fe200080108b1 */
[C---:B-1----:R-:W-:Y:S08]  /*11780*/  HMMA.16816.F32.BF16 R108, R168.reuse, R136, R108 ;  /* 0x00000088a86c723c */ /* 0x042ff0000004186c */
[----:B------:R1:W4:Y:S01]  /*11790*/  MUFU.EX2 R155, R132 ;  /* 0x00000084009b7308 */ /* 0x0003220000000800 */
[C---:B------:R-:W-:Y:S03]  /*117a0*/  HMMA.16816.F32.BF16 R112, R168.reuse, R138, R112 ;  /* 0x0000008aa870723c */ /* 0x040fe60000041870 */
[----:B------:R-:W-:Y:S01]  /*117b0*/  FFMA.FTZ R136, R160, UR4, -R172 ;  /* 0x00000004a0887c23 */ /* 0x000fe200080108ac */
[C---:B------:R-:W-:Y:S05]  /*117c0*/  FMUL.FTZ R124, R2.reuse, R124 ;  /* 0x0000007c027c7220 */ /* 0x040fea0000410000 */
[----:B------:R-:W-:Y:S01]  /*117d0*/  MUFU.EX2 R184, R183 ;  /* 0x000000b700b87308 */ /* 0x000fe20000000800 */
[----:B--2---:R-:W-:Y:S01]  /*117e0*/  LDSM.16.MT88.4 R144, [R214+0x18800] ;  /* 0x01880000d690783b */ /* 0x004fe20000004200 */
[----:B------:R-:W-:Y:S01]  /*117f0*/  FMUL.FTZ R125, R2, R125 ;  /* 0x0000007d027d7220 */ /* 0x000fe20000410000 */
[C---:B------:R-:W-:Y:S01]  /*11800*/  FMUL.FTZ R126, R0.reuse, R126 ;  /* 0x0000007e007e7220 */ /* 0x040fe20000410000 */
[----:B------:R-:W-:Y:S01]  /*11810*/  FMUL.FTZ R127, R0, R127 ;  /* 0x0000007f007f7220 */ /* 0x000fe20000410000 */
[C---:B------:R-:W-:Y:S05]  /*11820*/  FMUL.FTZ R128, R2.reuse, R128 ;  /* 0x0000008002807220 */ /* 0x040fea0000410000 */
[----:B------:R2:W4:Y:S01]  /*11830*/  MUFU.EX2 R161, R136 ;  /* 0x0000008800a17308 */ /* 0x0005220000000800 */
[----:B-1----:R-:W1:Y:S01]  /*11840*/  LDSM.16.MT88.4 R132, [R212+0x1e000] ;  /* 0x01e00000d484783b */ /* 0x002e620000004200 */
[C---:B---3--:R-:W-:Y:S03]  /*11850*/  HMMA.16816.F32.BF16 R116, R168.reuse, R140, R116 ;  /* 0x0000008ca874723c */ /* 0x048fe60000041874 */
[----:B------:R-:W-:Y:S01]  /*11860*/  FMUL.FTZ R129, R2, R129 ;  /* 0x0000008102817220 */ /* 0x000fe20000410000 */
[C---:B------:R-:W-:Y:S01]  /*11870*/  FMUL.FTZ R130, R0.reuse, R130 ;  /* 0x0000008200827220 */ /* 0x040fe20000410000 */
[----:B------:R-:W-:Y:S01]  /*11880*/  FMUL.FTZ R131, R0, R131 ;  /* 0x0000008300837220 */ /* 0x000fe20000410000 */
[C---:B------:R-:W-:Y:S01]  /*11890*/  HMMA.16816.F32.BF16 R120, R168.reuse, R142, R120 ;  /* 0x0000008ea878723c */ /* 0x040fe20000041878 */
[----:B------:R-:W-:Y:S01]  /*118a0*/  LDSM.16.MT88.4 R140, [R213+0x18800] ;  /* 0x01880000d58c783b */ /* 0x000fe20000004200 */
[----:B------:R-:W-:Y:S03]  /*118b0*/  MUFU.EX2 R160, R178 ;  /* 0x000000b200a07308 */ /* 0x000fe60000000800 */
[----:B------:R-:W-:Y:S01]  /*118c0*/  FFMA.FTZ R192, R2, R249, R192 ;  /* 0x000000f902c07223 */ /* 0x000fe200000100c0 */
[----:B------:R-:W-:Y:S03]  /*118d0*/  FFMA.FTZ R193, R0, R248, R193 ;  /* 0x000000f800c17223 */ /* 0x000fe600000100c1 */
[----:B--2---:R-:W2:Y:S02]  /*118e0*/  LDSM.16.MT88.4 R136, [R216+0x18800] ;  /* 0x01880000d888783b */ /* 0x004ea40000004200 */
[----:B------:R-:W-:Y:S01]  /*118f0*/  FADD.FTZ R192, R190, R192 ;  /* 0x000000c0bec07221 */ /* 0x000fe20000010000 */
[----:B------:R-:W-:Y:S03]  /*11900*/  FADD.FTZ R193, R167, R193 ;  /* 0x000000c1a7c17221 */ /* 0x000fe60000010000 */
[----:B------:R-:W-:Y:S01]  /*11910*/  FADD.FTZ R192, R189, R192 ;  /* 0x000000c0bdc07221 */ /* 0x000fe20000010000 */
[----:B------:R-:W-:Y:S03]  /*11920*/  FADD.FTZ R193, R166, R193 ;  /* 0x000000c1a6c17221 */ /* 0x000fe60000010000 */
[----:B------:R-:W-:Y:S01]  /*11930*/  FADD.FTZ R188, R188, R192 ;  /* 0x000000c0bcbc7221 */ /* 0x000fe20000010000 */
[----:B------:R-:W-:Y:S03]  /*11940*/  FADD.FTZ R0, R191, R193 ;  /* 0x000000c1bf007221 */ /* 0x000fe60000010000 */
[----:B------:R-:W-:Y:S04]  /*11950*/  FADD.FTZ R188, R194, R188 ;  /* 0x000000bcc2bc7221 */ /* 0x000fe80000010000 */
[C---:B------:R-:W-:Y:S01]  /*11960*/  FADD.FTZ R188, R195.reuse, R188 ;  /* 0x000000bcc3bc7221 */ /* 0x040fe20000010000 */
[C---:B-1----:R-:W-:Y:S06]  /*11970*/  HMMA.16816.F32.BF16 R124, R168.reuse, R132, R124 ;  /* 0x00000084a87c723c */ /* 0x042fec000004187c */
[----:B------:R-:W-:Y:S05]  /*11980*/  HMMA.16816.F32.BF16 R128, R168, R134, R128 ;  /* 0x00000086a880723c */ /* 0x000fea0000041880 */
[----:B------:R-:W-:Y:S02]  /*11990*/  F2FP.BF16.F32.PACK_AB R132, R195, R194 ;  /* 0x000000c2c384723e */ /* 0x000fe400000010ff */
[----:B----4-:R-:W-:Y:S04]  /*119a0*/  MOV R169, R155 ;  /* 0x0000009b00a97202 */ /* 0x010fe80000000f00 */
[----:B------:R-:W-:Y:S02]  /*119b0*/  MOV R170, R154 ;  /* 0x0000009a00aa7202 */ /* 0x000fe40000000f00 */
[----:B------:R-:W-:Y:S02]  /*119c0*/  MOV R171, R153 ;  /* 0x0000009900ab7202 */ /* 0x000fe40000000f00 */
[----:B------:R-:W-:Y:S01]  /*119d0*/  F2FP.BF16.F32.PACK_AB R134, R169, R252 ;  /* 0x000000fca986723e */ /* 0x000fe200000010ff */
[----:B------:R-:W1:Y:S01]  /*119e0*/  LDSM.16.MT88.4 R152, [R216+0x1a800] ;  /* 0x01a80000d898783b */ /* 0x000e620000004200 */
[----:B------:R-:W-:Y:S01]  /*119f0*/  F2FP.BF16.F32.PACK_AB R133, R170, R161 ;  /* 0x000000a1aa85723e */ /* 0x000fe200000010ff */
[----:B------:R-:W-:Y:S01]  /*11a00*/  FADD.FTZ R252, R252, R188 ;  /* 0x000000bcfcfc7221 */ /* 0x000fe20000010000 */
[----:B------:R-:W-:Y:S07]  /*11a10*/  F2FP.BF16.F32.PACK_AB R135, R171, R163 ;  /* 0x000000a3ab87723e */ /* 0x000fee00000010ff */
[C---:B--2---:R-:W-:Y:S06]  /*11a20*/  HMMA.16816.F32.BF16 R4, R132.reuse, R136, R4 ;  /* 0x000000888404723c */ /* 0x044fec0000041804 */
        /* <DEDUP_REMOVED lines=25> */
[----:B------:R-:W-:Y:S05]  /*11bc0*/  LDSM.16.MT88.4 R156, [R212+0x19000] ;  /* 0x01900000d49c783b */ /* 0x000fea0000004200 */
[C---:B------:R-:W-:Y:S06]  /*11bd0*/  HMMA.16816.F32.BF16 R76, R132.reuse, R148, R76 ;  /* 0x00000094844c723c */ /* 0x040fec000004184c */
[C---:B------:R-:W-:Y:S05]  /*11be0*/  HMMA.16816.F32.BF16 R80, R132.reuse, R150, R80 ;  /* 0x000000968450723c */ /* 0x040fea0000041850 */
[--C-:B------:R-:W-:Y:S01]  /*11bf0*/  FFMA.FTZ R148, R239, UR4, -R177.reuse ;  /* 0x00000004ef947c23 */ /* 0x100fe200080108b1 */
[C---:B-1----:R-:W-:Y:S01]  /*11c00*/  HMMA.16816.F32.BF16 R84, R132.reuse, R152, R84 ;  /* 0x000000988454723c */ /* 0x042fe20000041854 */
[----:B------:R-:W1:Y:S04]  /*11c10*/  MUFU.EX2 R152, R186 ;  /* 0x000000ba00987308 */ /* 0x000e680000000800 */
[----:B------:R-:W-:Y:S01]  /*11c20*/  FFMA.FTZ R177, R176, UR4, -R177 ;  /* 0x00000004b0b17c23 */ /* 0x000fe200080108b1 */
[C---:B------:R-:W-:Y:S05]  /*11c30*/  HMMA.16816.F32.BF16 R88, R132.reuse, R154, R88 ;  /* 0x0000009a8458723c */ /* 0x040fea0000041858 */
[----:B------:R4:W4:Y:S01]  /*11c40*/  MUFU.EX2 R168, R148 ;  /* 0x0000009400a87308 */ /* 0x0009220000000800 */
[C---:B--2---:R-:W-:Y:S09]  /*11c50*/  HMMA.16816.F32.BF16 R92, R132.reuse, R136, R92 ;  /* 0x00000088845c723c */ /* 0x044ff2000004185c */
[----:B------:R2:W-:Y:S01]  /*11c60*/  MUFU.EX2 R186, R180 ;  /* 0x000000b400ba7308 */ /* 0x0005e20000000800 */
[C---:B------:R-:W-:Y:S01]  /*11c70*/  HMMA.16816.F32.BF16 R96, R132.reuse, R138, R96 ;  /* 0x0000008a8460723c */ /* 0x040fe20000041860 */
[----:B------:R-:W-:Y:S02]  /*11c80*/  LDSM.16.MT88.4 R136, [R212+0x1e800] ;  /* 0x01e80000d488783b */ /* 0x000fe40000004200 */
[----:B-1----:R-:W-:Y:S03]  /*11c90*/  MOV R183, R152 ;  /* 0x0000009800b77202 */ /* 0x002fe60000000f00 */
[C---:B---3--:R-:W-:Y:S03]  /*11ca0*/  HMMA.16816.F32.BF16 R100, R132.reuse, R144, R100 ;  /* 0x000000908464723c */ /* 0x048fe60000041864 */
[----:B------:R-:W1:Y:S01]  /*11cb0*/  MUFU.EX2 R176, R175 ;  /* 0x000000af00b07308 */ /* 0x000e620000000800 */
[----:B----4-:R-:W3:Y:S02]  /*11cc0*/  LDSM.16.MT88.4 R148, [R213+0x1e800] ;  /* 0x01e80000d594783b */ /* 0x010ee40000004200 */
[C---:B------:R-:W-:Y:S07]  /*11cd0*/  HMMA.16816.F32.BF16 R104, R132.reuse, R146, R104 ;  /* 0x000000928468723c */ /* 0x040fee0000041868 */
[----:B------:R4:W-:Y:S01]  /*11ce0*/  MUFU.EX2 R239, R177 ;  /* 0x000000b100ef7308 */ /* 0x0009e20000000800 */
[----:B------:R-:W2:Y:S01]  /*11cf0*/  LDSM.16.MT88.4 R144, [R216+0x19000] ;  /* 0x01900000d890783b */ /* 0x000ea20000004200 */
[C---:B------:R-:W-:Y:S06]  /*11d00*/  HMMA.16816.F32.BF16 R108, R132.reuse, R140, R108 ;  /* 0x0000008c846c723c */ /* 0x040fec000004186c */
[C---:B------:R-:W-:Y:S01]  /*11d10*/  HMMA.16816.F32.BF16 R112, R132.reuse, R142, R112 ;  /* 0x0000008e8470723c */ /* 0x040fe20000041870 */
[----:B------:R-:W1:Y:S08]  /*11d20*/  LDSM.16.MT88.4 R152, [R214+0x19000] ;  /* 0x01900000d698783b */ /* 0x000e700000004200 */
[----:B------:R-:W4:Y:S01]  /*11d30*/  LDSM.16.MT88.4 R140, [R213+0x19000] ;  /* 0x01900000d58c783b */ /* 0x000f220000004200 */
[C---:B---3--:R-:W-:Y:S06]  /*11d40*/  HMMA.16816.F32.BF16 R116, R132.reuse, R148, R116 ;  /* 0x000000948474723c */ /* 0x048fec0000041874 */
[C---:B------:R-:W-:Y:S01]  /*11d50*/  HMMA.16816.F32.BF16 R120, R132.reuse, R150, R120 ;  /* 0x000000968478723c */ /* 0x040fe20000041878 */
[----:B------:R-:W3:Y:S05]  /*11d60*/  LDSM.16.MT88.4 R148, [R216+0x1b000] ;  /* 0x01b00000d894783b */ /* 0x000eea0000004200 */
[C---:B------:R-:W-:Y:S06]  /*11d70*/  HMMA.16816.F32.BF16 R124, R132.reuse, R136, R124 ;  /* 0x00000088847c723c */ /* 0x040fec000004187c */
[----:B------:R-:W-:Y:S01]  /*11d80*/  HMMA.16816.F32.BF16 R128, R132, R138, R128 ;  /* 0x0000008a8480723c */ /* 0x000fe20000041880 */
[----:B------:R-:W3:Y:S06]  /*11d90*/  LDSM.16.MT88.4 R136, [R214+0x1b000] ;  /* 0x01b00000d688783b */ /* 0x000eec0000004200 */
[----:B------:R-:W-:Y:S04]  /*11da0*/  F2FP.BF16.F32.PACK_AB R132, R183, R168 ;  /* 0x000000a8b784723e */ /* 0x000fe800000010ff */
[----:B------:R-:W-:Y:S02]  /*11db0*/  F2FP.BF16.F32.PACK_AB R134, R187, R196 ;  /* 0x000000c4bb86723e */ /* 0x000fe400000010ff */
[----:B------:R-:W-:Y:S02]  /*11dc0*/  F2FP.BF16.F32.PACK_AB R133, R184, R197 ;  /* 0x000000c5b885723e */ /* 0x000fe400000010ff */
[----:B------:R-:W-:Y:S07]  /*11dd0*/  F2FP.BF16.F32.PACK_AB R135, R185, R162 ;  /* 0x000000a2b987723e */ /* 0x000fee00000010ff */
        /* <DEDUP_REMOVED lines=26> */
[----:B------:R-:W-:Y:S05]  /*11f80*/  LDSM.16.MT88.4 R152, [R212+0x1f000] ;  /* 0x01f00000d498783b */ /* 0x000fea0000004200 */
[C---:B----4-:R-:W-:Y:S06]  /*11f90*/  HMMA.16816.F32.BF16 R76, R132.reuse, R156, R76 ;  /* 0x0000009c844c723c */ /* 0x050fec000004184c */
        /* <DEDUP_REMOVED lines=8> */
[C---:B--2---:R-:W-:Y:S06]  /*12020*/  HMMA.16816.F32.BF16 R100, R132.reuse, R144, R100 ;  /* 0x000000908464723c */ /* 0x044fec0000041864 */
[C---:B------:R-:W-:Y:S05]  /*12030*/  HMMA.16816.F32.BF16 R104, R132.reuse, R146, R104 ;  /* 0x000000928468723c */ /* 0x040fea0000041868 */
[----:B------:R-:W-:Y:S01]  /*12040*/  MOV R145, R183 ;  /* 0x000000b700917202 */ /* 0x000fe20000000f00 */
[C---:B-1----:R-:W-:Y:S01]  /*12050*/  HMMA.16816.F32.BF16 R108, R132.reuse, R140, R108 ;  /* 0x0000008c846c723c */ /* 0x042fe2000004186c */
[----:B------:R-:W-:Y:S04]  /*12060*/  LDSM.16.MT88.4 R180, [R214+0x1b800] ;  /* 0x01b80000d6b4783b */ /* 0x000fe80000004200 */
[----:B------:R-:W-:Y:S01]  /*12070*/  MOV R144, R184 ;  /* 0x000000b800907202 */ /* 0x000fe20000000f00 */
[C---:B------:R-:W-:Y:S03]  /*12080*/  HMMA.16816.F32.BF16 R112, R132.reuse, R142, R112 ;  /* 0x0000008e8470723c */ /* 0x040fe60000041870 */
[----:B------:R-:W1:Y:S02]  /*12090*/  LDSM.16.MT88.4 R140, [R213+0x19800] ;  /* 0x01980000d58c783b */ /* 0x000e640000004200 */
[----:B------:R-:W-:Y:S01]  /*120a0*/  MOV R146, R162 ;  /* 0x000000a200927202 */ /* 0x000fe20000000f00 */
[C---:B---3--:R-:W-:Y:S01]  /*120b0*/  HMMA.16816.F32.BF16 R116, R132.reuse, R148, R116 ;  /* 0x000000948474723c */ /* 0x048fe20000041874 */
[----:B------:R-:W2:Y:S04]  /*120c0*/  MUFU.EX2 R162, R173 ;  /* 0x000000ad00a27308 */ /* 0x000ea80000000800 */
[----:B------:R-:W-:Y:S01]  /*120d0*/  MOV R147, R196 ;  /* 0x000000c400937202 */ /* 0x000fe20000000f00 */
[C---:B------:R-:W-:Y:S05]  /*120e0*/  HMMA.16816.F32.BF16 R120, R132.reuse, R150, R120 ;  /* 0x000000968478723c */ /* 0x040fea0000041878 */
[----:B------:R3:W4:Y:S01]  /*120f0*/  MUFU.EX2 R196, R174 ;  /* 0x000000ae00c47308 */ /* 0x0007220000000800 */
[----:B------:R-:W-:Y:S01]  /*12100*/  MOV R148, R185 ;  /* 0x000000b900947202 */ /* 0x000fe20000000f00 */
[C---:B------:R-:W-:Y:S04]  /*12110*/  HMMA.16816.F32.BF16 R124, R132.reuse, R152, R124 ;  /* 0x00000098847c723c */ /* 0x040fe8000004187c */
[----:B------:R-:W-:Y:S02]  /*12120*/  MOV R150, R176 ;  /* 0x000000b000967202 */ /* 0x000fe40000000f00 */
[----:B------:R-:W-:Y:S01]  /*12130*/  HMMA.16816.F32.BF16 R128, R132, R154, R128 ;  /* 0x0000009a8480723c */ /* 0x000fe20000041880 */
[----:B------:R-:W-:Y:S04]  /*12140*/  LDSM.16.MT88.4 R176, [R216+0x1b800] ;  /* 0x01b80000d8b0783b */ /* 0x000fe80000004200 */
[----:B------:R-:W-:Y:S02]  /*12150*/  MOV R151, R186 ;  /* 0x000000ba00977202 */ /* 0x000fe40000000f00 */
[----:B--2---:R-:W-:Y:S02]  /*12160*/  MOV R134, R162 ;  /* 0x000000a200867202 */ /* 0x004fe40000000f00 */
[----:B---3--:R-:W2:Y:S02]  /*12170*/  LDSM.16.MT88.4 R172, [R212+0x19800] ;  /* 0x01980000d4ac783b */ /* 0x008ea40000004200 */
[----:B------:R-:W-:Y:S02]  /*12180*/  MOV R135, R160 ;  /* 0x000000a000877202 */ /* 0x000fe40000000f00 */
[----:B------:R-:W-:Y:S02]  /*12190*/  MOV R152, R169 ;  /* 0x000000a900987202 */ /* 0x000fe40000000f00 */
[----:B------:R-:W-:Y:S02]  /*121a0*/  MOV R153, R170 ;  /* 0x000000aa00997202 */ /* 0x000fe40000000f00 */
[----:B------:R-:W-:Y:S02]  /*121b0*/  MOV R154, R168 ;  /* 0x000000a8009a7202 */ /* 0x000fe40000000f00 */
[----:B------:R-:W-:Y:S02]  /*121c0*/  MOV R155, R171 ;  /* 0x000000ab009b7202 */ /* 0x000fe40000000f00 */
[----:B------:R-:W-:Y:S02]  /*121d0*/  F2FP.BF16.F32.PACK_AB R168, R198, R151 ;  /* 0x00000097c6a8723e */ /* 0x000fe400000010ff */
[----:B----4-:R-:W-:Y:S02]  /*121e0*/  F2FP.BF16.F32.PACK_AB R169, R196, R150 ;  /* 0x00000096c4a9723e */ /* 0x010fe400000010ff */
[----:B------:R-:W-:Y:S02]  /*121f0*/  F2FP.BF16.F32.PACK_AB R170, R239, R135 ;  /* 0x00000087efaa723e */ /* 0x000fe400000010ff */
[----:B------:R-:W-:Y:S02]  /*12200*/  F2FP.BF16.F32.PACK_AB R171, R165, R134 ;  /* 0x00000086a5ab723e */ /* 0x000fe400000010ff */
[----:B------:R-:W-:Y:S02]  /*12210*/  MOV R132, R163 ;  /* 0x000000a300847202 */ /* 0x000fe40000000f00 */
[----:B------:R-:W-:Y:S02]  /*12220*/  MOV R133, R161 ;  /* 0x000000a100857202 */ /* 0x000fe40000000f00 */
[----:B------:R-:W-:Y:S01]  /*12230*/  MOV R149, R187 ;  /* 0x000000bb00957202 */ /* 0x000fe20000000f00 */
[C---:B------:R-:W-:Y:S01]  /*12240*/  HMMA.16816.F32.BF16 R160, R168.reuse, R156, R4 ;  /* 0x0000009ca8a0723c */ /* 0x040fe20000041804 */
[----:B------:R-:W3:Y:S05]  /*12250*/  LDSM.16.MT88.4 R184, [R213+0x1b800] ;  /* 0x01b80000d5b8783b */ /* 0x000eea0000004200 */
[C---:B------:R-:W-:Y:S05]  /*12260*/  HMMA.16816.F32.BF16 R156, R168.reuse, R158, R8 ;  /* 0x0000009ea89c723c */ /* 0x040fea0000041808 */
[----:B------:R-:W-:Y:S02]  /*12270*/  MOV R5, R198 ;  /* 0x000000c600057202 */ /* 0x000fe40000000f00 */
[----:B------:R4:W5:Y:S01]  /*12280*/  LDL.LU R198, [R1+0x8] ;  /* 0x0000080001c67983 */ /* 0x0009620000300800 */
[----:B------:R-:W-:Y:S03]  /*12290*/  MOV R6, R197 ;  /* 0x000000c500067202 */ /* 0x000fe60000000f00 */
[----:B------:R4:W5:Y:S01]  /*122a0*/  LDL.LU R197, [R1+0x4] ;  /* 0x0000040001c57983 */ /* 0x0009620000300800 */
[----:B------:R-:W-:Y:S02]  /*122b0*/  MOV R7, R196 ;  /* 0x000000c400077202 */ /* 0x000fe40000000f00 */
[----:B------:R-:W-:Y:S01]  /*122c0*/  MOV R8, R154 ;  /* 0x0000009a00087202 */ /* 0x000fe20000000f00 */
[----:B------:R4:W5:Y:S01]  /*122d0*/  LDL.LU R196, [R1] ;  /* 0x0000000001c47983 */ /* 0x0009620000300800 */
[----:B------:R-:W-:Y:S02]  /*122e0*/  MOV R9, R155 ;  /* 0x0000009b00097202 */ /* 0x000fe40000000f00 */
[----:B------:R-:W-:Y:S02]  /*122f0*/  MOV R10, R152 ;  /* 0x00000098000a7202 */ /* 0x000fe40000000f00 */
[----:B------:R-:W-:Y:S02]  /*12300*/  MOV R11, R153 ;  /* 0x00000099000b7202 */ /* 0x000fe40000000f00 */
[C---:B------:R-:W-:Y:S07]  /*12310*/  HMMA.16816.F32.BF16 R152, R168.reuse, R136, R12 ;  /* 0x00000088a898723c */ /* 0x040fee000004180c */
[----:B------:R-:W-:Y:S04]  /*12320*/  MOV R12, R150 ;  /* 0x00000096000c7202 */ /* 0x000fe80000000f00 */
[----:B------:R-:W-:Y:S02]  /*12330*/  MOV R13, R151 ;  /* 0x00000097000d7202 */ /* 0x000fe40000000f00 */
[----:B------:R-:W-:Y:S02]  /*12340*/  MOV R14, R148 ;  /* 0x00000094000e7202 */ /* 0x000fe40000000f00 */
[----:B------:R-:W-:Y:S02]  /*12350*/  MOV R15, R149 ;  /* 0x00000095000f7202 */ /* 0x000fe40000000f00 */
[C---:B------:R-:W-:Y:S03]  /*12360*/  HMMA.16816.F32.BF16 R148, R168.reuse, R138, R16 ;  /* 0x0000008aa894723c */ /* 0x040fe60000041810 */
[----:B------:R-:W-:Y:S02]  /*12370*/  MOV R136, R5 ;  /* 0x0000000500887202 */ /* 0x000fe40000000f00 */
[----:B------:R-:W-:Y:S02]  /*12380*/  MOV R137, R6 ;  /* 0x0000000600897202 */ /* 0x000fe40000000f00 */
[----:B------:R-:W-:Y:S04]  /*12390*/  MOV R16, R146 ;  /* 0x0000009200107202 */ /* 0x000fe80000000f00 */
[----:B------:R-:W-:Y:S02]  /*123a0*/  MOV R17, R147 ;  /* 0x0000009300117202 */ /* 0x000fe40000000f00 */
[----:B------:R-:W-:Y:S02]  /*123b0*/  MOV R18, R144 ;  /* 0x0000009000127202 */ /* 0x000fe40000000f00 */
[----:B------:R-:W-:Y:S02]  /*123c0*/  MOV R19, R145 ;  /* 0x0000009100137202 */ /* 0x000fe40000000f00 */
[C---:B-1----:R-:W-:Y:S03]  /*123d0*/  HMMA.16816.F32.BF16 R144, R168.reuse, R140, R20 ;  /* 0x0000008ca890723c */ /* 0x042fe60000041814 */
[----:B------:R-:W-:Y:S02]  /*123e0*/  MOV R139, R7 ;  /* 0x00000007008b7202 */ /* 0x000fe40000000f00 */
[----:B------:R-:W1:Y:S01]  /*123f0*/  LDSM.16.MT88.4 R4, [R212+0x1b800] ;  /* 0x01b80000d404783b */ /* 0x000e620000004200 */
[C---:B------:R-:W-:Y:S05]  /*12400*/  HMMA.16816.F32.BF16 R140, R168.reuse, R142, R24 ;  /* 0x0000008ea88c723c */ /* 0x040fea0000041818 */
[----:B------:R-:W-:Y:S02]  /*12410*/  MOV R20, R139 ;  /* 0x0000008b00147202 */ /* 0x000fe40000000f00 */
[----:B------:R-:W-:Y:S04]  /*12420*/  MOV R21, R136 ;  /* 0x0000008800157202 */ /* 0x000fe80000000f00 */
[----:B------:R-:W-:Y:S02]  /*12430*/  MOV R22, R137 ;  /* 0x0000008900167202 */ /* 0x000fe40000000f00 */
[C---:B--2---:R-:W-:Y:S03]  /*12440*/  HMMA.16816.F32.BF16 R136, R168.reuse, R172, R28 ;  /* 0x000000aca888723c */ /* 0x044fe6000004181c */
[----:B------:R-:W-:Y:S02]  /*12450*/  MOV R27, R132 ;  /* 0x00000084001b7202 */ /* 0x000fe40000000f00 */
[----:B------:R-:W-:Y:S02]  /*12460*/  MOV R23, R8 ;  /* 0x0000000800177202 */ /* 0x000fe40000000f00 */
[----:B------:R-:W-:Y:S04]  /*12470*/  MOV R31, R133 ;  /* 0x00000085001f7202 */ /* 0x000fe80000000f00 */
[----:B------:R-:W-:Y:S02]  /*12480*/  MOV R173, R134 ;  /* 0x0000008600ad7202 */ /* 0x000fe40000000f00 */
[----:B------:R-:W-:Y:S02]  /*12490*/  MOV R172, R135 ;  /* 0x0000008700ac7202 */ /* 0x000fe40000000f00 */
[C---:B------:R-:W-:Y:S03]  /*124a0*/  HMMA.16816.F32.BF16 R132, R168.reuse, R174, R32 ;  /* 0x000000aea884723c */ /* 0x040fe60000041820 */
[----:B------:R-:W-:Y:S02]  /*124b0*/  MOV R24, R9 ;  /* 0x0000000900187202 */ /* 0x000fe40000000f00 */
[----:B------:R-:W-:Y:S01]  /*124c0*/  MOV R25, R10 ;  /* 0x0000000a00197202 */ /* 0x000fe20000000f00 */
[C---:B------:R-:W-:Y:S05]  /*124d0*/  HMMA.16816.F32.BF16 R36, R168.reuse, R176, R36 ;  /* 0x000000b0a824723c */ /* 0x040fea0000041824 */
[----:B------:R-:W-:Y:S01]  /*124e0*/  MOV R26, R11 ;  /* 0x0000000b001a7202 */ /* 0x000fe20000000f00 */
[C---:B------:R-:W-:Y:S01]  /*124f0*/  HMMA.16816.F32.BF16 R40, R168.reuse, R178, R40 ;  /* 0x000000b2a828723c */ /* 0x040fe20000041828 */
[----:B------:R-:W2:Y:S04]  /*12500*/  LDSM.16.MT88.4 R8, [R216+0x1d800] ;  /* 0x01d80000d808783b */ /* 0x000ea80000004200 */
[----:B------:R-:W-:Y:S01]  /*12510*/  MOV R33, R12 ;  /* 0x0000000c00217202 */ /* 0x000fe20000000f00 */
[C---:B------:R-:W-:Y:S05]  /*12520*/  HMMA.16816.F32.BF16 R44, R168.reuse, R180, R44 ;  /* 0x000000b4a82c723c */ /* 0x040fea000004182c */
[----:B------:R-:W-:Y:S01]  /*12530*/  MOV R32, R13 ;  /* 0x0000000d00207202 */ /* 0x000fe20000000f00 */
[C---:B------:R-:W-:Y:S05]  /*12540*/  HMMA.16816.F32.BF16 R48, R168.reuse, R182, R48 ;  /* 0x000000b6a830723c */ /* 0x040fea0000041830 */
[----:B------:R-:W-:Y:S01]  /*12550*/  MOV R175, R14 ;  /* 0x0000000e00af7202 */ /* 0x000fe20000000f00 */
[C---:B---3--:R-:W-:Y:S05]  /*12560*/  HMMA.16816.F32.BF16 R52, R168.reuse, R184, R52 ;  /* 0x000000b8a834723c */ /* 0x048fea0000041834 */
[----:B------:R-:W-:Y:S01]  /*12570*/  MOV R174, R15 ;  /* 0x0000000f00ae7202 */ /* 0x000fe20000000f00 */
[C---:B------:R-:W-:Y:S01]  /*12580*/  HMMA.16816.F32.BF16 R56, R168.reuse, R186, R56 ;  /* 0x000000baa838723c */ /* 0x040fe20000041838 */
[----:B------:R-:W3:Y:S04]  /*12590*/  LDSM.16.MT88.4 R12, [R214+0x1d800] ;  /* 0x01d80000d60c783b */ /* 0x000ee80000004200 */
[----:B------:R-:W-:Y:S01]  /*125a0*/  MOV R177, R16 ;  /* 0x0000001000b17202 */ /* 0x000fe20000000f00 */
[C---:B-1----:R-:W-:Y:S05]  /*125b0*/  HMMA.16816.F32.BF16 R60, R168.reuse, R4, R60 ;  /* 0x00000004a83c723c */ /* 0x042fea000004183c */
[----:B------:R-:W-:Y:S01]  /*125c0*/  MOV R176, R17 ;  /* 0x0000001100b07202 */ /* 0x000fe20000000f00 */
[C---:B------:R-:W-:Y:S01]  /*125d0*/  HMMA.16816.F32.BF16 R64, R168.reuse, R6, R64 ;  /* 0x00000006a840723c */ /* 0x040fe20000041840 */
[----:B------:R-:W-:Y:S04]  /*125e0*/  LDSM.16.MT88.4 R4, [R213+0x1f800] ;  /* 0x01f80000d504783b */ /* 0x000fe80000004200 */
[----:B------:R-:W-:Y:S01]  /*125f0*/  MOV R179, R18 ;  /* 0x0000001200b37202 */ /* 0x000fe20000000f00 */
[C---:B--2---:R-:W-:Y:S05]  /*12600*/  HMMA.16816.F32.BF16 R68, R168.reuse, R8, R68 ;  /* 0x00000008a844723c */ /* 0x044fea0000041844 */
[----:B------:R-:W-:Y:S01]  /*12610*/  MOV R178, R19 ;  /* 0x0000001300b27202 */ /* 0x000fe20000000f00 */
[C---:B------:R-:W-:Y:S01]  /*12620*/  HMMA.16816.F32.BF16 R72, R168.reuse, R10, R72 ;  /* 0x0000000aa848723c */ /* 0x040fe20000041848 */
[----:B------:R-:W1:Y:S04]  /*12630*/  LDSM.16.MT88.4 R16, [R213+0x1d800] ;  /* 0x01d80000d510783b */ /* 0x000e680000004200 */
[----:B------:R-:W-:Y:S02]  /*12640*/  MOV R35, R20 ;  /* 0x0000001400237202 */ /* 0x000fe40000000f00 */
[----:B------:R-:W-:Y:S02]  /*12650*/  MOV R34, R21 ;  /* 0x0000001500227202 */ /* 0x000fe40000000f00 */
[----:B------:R-:W-:Y:S02]  /*12660*/  LDSM.16.MT88.4 R8, [R212+0x1f800] ;  /* 0x01f80000d408783b */ /* 0x000fe40000004200 */
[----:B------:R-:W-:Y:S02]  /*12670*/  MOV R181, R22 ;  /* 0x0000001600b57202 */ /* 0x000fe40000000f00 */
[----:B------:R-:W-:Y:S02]  /*12680*/  MOV R180, R23 ;  /* 0x0000001700b47202 */ /* 0x000fe40000000f00 */
[----:B------:R-:W-:Y:S01]  /*12690*/  MOV R183, R24 ;  /* 0x0000001800b77202 */ /* 0x000fe20000000f00 */
[C---:B---3--:R-:W-:Y:S01]  /*126a0*/  HMMA.16816.F32.BF16 R76, R168.reuse, R12, R76 ;  /* 0x0000000ca84c723c */ /* 0x048fe2000004184c */
[----:B------:R-:W2:Y:S02]  /*126b0*/  LDSM.16.MT88.4 R20, [R212+0x1d800] ;  /* 0x01d80000d414783b */ /* 0x000ea40000004200 */
[----:B------:R-:W-:Y:S02]  /*126c0*/  MOV R182, R25 ;  /* 0x0000001900b67202 */ /* 0x000fe40000000f00 */
[----:B------:R-:W-:Y:S01]  /*126d0*/  MOV R184, R26 ;  /* 0x0000001a00b87202 */ /* 0x000fe20000000f00 */
[C---:B------:R-:W-:Y:S05]  /*126e0*/  HMMA.16816.F32.BF16 R80, R168.reuse, R14, R80 ;  /* 0x0000000ea850723c */ /* 0x040fea0000041850 */
[----:B------:R-:W-:Y:S01]  /*126f0*/  MOV R185, R27 ;  /* 0x0000001b00b97202 */ /* 0x000fe20000000f00 */
[----:B------:R-:W-:Y:S01]  /*12700*/  FADD.FTZ R252, R182, R252 ;  /* 0x000000fcb6fc7221 */ /* 0x000fe20000010000 */
[----:B------:R-:W3:Y:S01]  /*12710*/  LDSM.16.MT88.4 R24, [R216+0x1f800] ;  /* 0x01f80000d818783b */ /* 0x000ee20000004200 */
[----:B------:R-:W-:Y:S03]  /*12720*/  MOV R187, R31 ;  /* 0x0000001f00bb7202 */ /* 0x000fe60000000f00 */
[----:B------:R-:W-:Y:S02]  /*12730*/  FADD.FTZ R2, R180, R252 ;  /* 0x000000fcb4027221 */ /* 0x000fe40000010000 */
[----:B------:R-:W-:Y:S02]  /*12740*/  FADD.FTZ R0, R187, R0 ;  /* 0x00000000bb007221 */ /* 0x000fe40000010000 */
[----:B------:R-:W4:Y:S01]  /*12750*/  LDSM.16.MT88.4 R28, [R214+0x1f800] ;  /* 0x01f80000d61c783b */ /* 0x000f220000004200 */
[----:B------:R-:W-:Y:S01]  /*12760*/  FADD.FTZ R2, R178, R2 ;  /* 0x00000002b2027221 */ /* 0x000fe20000010000 */
[----:B------:R-:W-:Y:S01]  /*12770*/  FADD.FTZ R0, R184, R0 ;  /* 0x00000000b8007221 */ /* 0x000fe20000010000 */
[C---:B-1----:R-:W-:Y:S03]  /*12780*/  HMMA.16816.F32.BF16 R84, R168.reuse, R16, R84 ;  /* 0x00000010a854723c */ /* 0x042fe60000041854 */
[----:B------:R-:W-:Y:S01]  /*12790*/  FADD.FTZ R2, R176, R2 ;  /* 0x00000002b0027221 */ /* 0x000fe20000010000 */
[----:B------:R-:W-:Y:S02]  /*127a0*/  FADD.FTZ R0, R185, R0 ;  /* 0x00000000b9007221 */ /* 0x000fe40000010000 */
[C---:B------:R-:W-:Y:S05]  /*127b0*/  HMMA.16816.F32.BF16 R88, R168.reuse, R18, R88 ;  /* 0x00000012a858723c */ /* 0x040fea0000041858 */
[----:B------:R-:W-:Y:S01]  /*127c0*/  FADD.FTZ R2, R174, R2 ;  /* 0x00000002ae027221 */ /* 0x000fe20000010000 */
[----:B------:R-:W-:Y:S01]  /*127d0*/  FADD.FTZ R0, R183, R0 ;  /* 0x00000000b7007221 */ /* 0x000fe20000010000 */
[C---:B--2---:R-:W-:Y:S04]  /*127e0*/  HMMA.16816.F32.BF16 R92, R168.reuse, R20, R92 ;  /* 0x00000014a85c723c */ /* 0x044fe8000004185c */
[----:B------:R-:W-:Y:S01]  /*127f0*/  FADD.FTZ R2, R32, R2 ;  /* 0x0000000220027221 */ /* 0x000fe20000010000 */
[----:B------:R-:W-:Y:S01]  /*12800*/  FADD.FTZ R0, R181, R0 ;  /* 0x00000000b5007221 */ /* 0x000fe20000010000 */
[C---:B------:R-:W-:Y:S05]  /*12810*/  HMMA.16816.F32.BF16 R96, R168.reuse, R22, R96 ;  /* 0x00000016a860723c */ /* 0x040fea0000041860 */
[----:B------:R-:W-:Y:S01]  /*12820*/  FADD.FTZ R2, R34, R2 ;  /* 0x0000000222027221 */ /* 0x000fe20000010000 */
[C---:B---3--:R-:W-:Y:S05]  /*12830*/  HMMA.16816.F32.BF16 R100, R168.reuse, R24, R100 ;  /* 0x00000018a864723c */ /* 0x048fea0000041864 */
[----:B------:R-:W-:Y:S01]  /*12840*/  FADD.FTZ R2, R172, R2 ;  /* 0x00000002ac027221 */ /* 0x000fe20000010000 */
[C---:B------:R-:W-:Y:S05]  /*12850*/  HMMA.16816.F32.BF16 R104, R168.reuse, R26, R104 ;  /* 0x0000001aa868723c */ /* 0x040fea0000041868 */
[----:B------:R-:W-:Y:S01]  /*12860*/  FADD.FTZ R249, R239, R2 ;  /* 0x00000002eff97221 */ /* 0x000fe20000010000 */
[C---:B----4-:R-:W-:Y:S01]  /*12870*/  HMMA.16816.F32.BF16 R108, R168.reuse, R28, R108 ;  /* 0x0000001ca86c723c */ /* 0x050fe2000004186c */
[----:B------:R-:W1:Y:S04]  /*12880*/  S2R R239, SR_TID.X ;  /* 0x0000000000ef7919 */ /* 0x000e680000002100 */
[----:B------:R-:W-:Y:S01]  /*12890*/  MOV R2, R3 ;  /* 0x0000000300027202 */ /* 0x000fe20000000f00 */
        /* <DEDUP_REMOVED lines=8> */
[----:B------:R-:W-:Y:S05]  /*12920*/  HMMA.16816.F32.BF16 R128, R168, R10, R128 ;  /* 0x0000000aa880723c */ /* 0x000fea0000041880 */
[----:B-1----:R-:W-:Y:S01]  /*12930*/  SHF.L.U32 R239, R239, 0x1, RZ ;  /* 0x00000001efef7819 */ /* 0x002fe200000006ff */
[----:B------:R-:W-:Y:S05]  /*12940*/  FADD.FTZ R0, R35, R0 ;  /* 0x0000000023007221 */ /* 0x000fea0000010000 */
[----:B------:R-:W-:Y:S01]  /*12950*/  LOP3.LUT R239, R239, 0x6, RZ, 0xc0, !PT ;  /* 0x00000006efef7812 */ /* 0x000fe200078ec0ff */
[----:B------:R-:W-:Y:S04]  /*12960*/  FADD.FTZ R0, R173, R0 ;  /* 0x00000000ad007221 */ /* 0x000fe80000010000 */
[----:B------:R-:W-:Y:S01]  /*12970*/  FADD.FTZ R248, R165, R0 ;  /* 0x00000000a5f87221 */ /* 0x000fe20000010000 */
[----:B------:R-:W-:Y:S01]  /*12980*/  MOV R0, R164 ;  /* 0x000000a400007202 */ /* 0x000fe20000000f00 */
[----:B------:R-:W-:Y:S06]  /*12990*/  @P0 BRA `(.L_x_549) ;  /* 0xffffffc0006c0947 */ /* 0x000fec000383ffff */
.L_x_548:
[----:B------:R-:W1:Y:S01]  /*129a0*/  S2R R5, SR_TID.X ;  /* 0x0000000000057919 */ /* 0x000e620000002100 */
[----:B------:R-:W2:Y:S01]  /*129b0*/  S2UR UR4, SR_CgaCtaId ;  /* 0x00000000000479c3 */ /* 0x000ea20000008800 */
[----:B------:R-:W-:Y:S01]  /*129c0*/  UISETP.NE.AND UP0, UPT, UR17, -0x1, UPT ;  /* 0xffffffff1100788c */ /* 0x000fe2000bf05270 */
[----:B------:R-:W-:Y:S01]  /*129d0*/  IMAD.MOV.U32 R10, RZ, RZ, 0x20 ;  /* 0x00000020ff0a7424 */ /* 0x000fe200078e00ff */
[----:B------:R-:W3:Y:S04]  /*129e0*/  SHFL.BFLY PT, R8, R249, 0x2, 0x1f ;  /* 0x0c401f00f9087f89 */ /* 0x000ee800000e0000 */
[----:B------:R-:W4:Y:S01]  /*129f0*/  SHFL.BFLY PT, R9, R248, 0x2, 0x1f ;  /* 0x0c401f00f8097f89 */ /* 0x000f2200000e0000 */
[----:B------:R-:W-:-:S04]  /*12a00*/  PLOP3.LUT P0, PT, PT, PT, UP0, 0x80, 0x0 ;  /* 0x000000000000781c */ /* 0x000fc80003f0f008 */
[----:B------:R-:W-:Y:S02]  /*12a10*/  @UP0 ULDC.64 UR6, c[0x0][0x298] ;  /* 0x0000a60000060ab9 */ /* 0x000fe40000000a00 */
[----:B------:R-:W-:-:S03]  /*12a20*/  @UP0 UIMAD.WIDE.U32 UR10, UR17, UR6, URZ ;  /* 0x00000006110a02a5 */ /* 0x000fc6000f8e003f */
[----:B------:R-:W-:Y:S01]  /*12a30*/  UMOV UR6, 0x400 ;  /* 0x0000040000067882 */ /* 0x000fe20000000000 */
[----:B------:R-:W-:Y:S02]  /*12a40*/  @UP0 UIMAD UR8, UR17, UR7, UR11 ;  /* 0x00000007110802a4 */ /* 0x000fe4000f8e020b */
[----:B--2---:R-:W-:Y:S01]  /*12a50*/  ULEA UR4, UR4, UR6, 0x18 ;  /* 0x0000000604047291 */ /* 0x004fe2000f8ec03f */
[----:B---3--:R-:W-:Y:S02]  /*12a60*/  FADD.FTZ R8, R8, R249 ;  /* 0x000000f908087221 */ /* 0x008fe40000010000 */
[----:B------:R-:W-:Y:S01]  /*12a70*/  @UP0 UMOV UR6, UR10 ;  /* 0x0000000a00060c82 */ /* 0x000fe20008000000 */
[----:B-1----:R-:W-:Y:S01]  /*12a80*/  SHF.R.S32.HI R4, RZ, 0x1f, R5 ;  /* 0x0000001fff047819 */ /* 0x002fe20000011405 */
[----:B----4-:R-:W-:Y:S01]  /*12a90*/  FADD.FTZ R248, R9, R248 ;  /* 0x000000f809f87221 */ /* 0x010fe20000010000 */
[----:B------:R-:W-:Y:S02]  /*12aa0*/  IMAD.MOV.U32 R9, RZ, RZ, 0x40 ;  /* 0x00000040ff097424 */ /* 0x000fe400078e00ff */
[----:B------:R-:W-:-:S02]  /*12ab0*/  LEA.HI R11, R4, R5, RZ, 0x2 ;  /* 0x00000005040b7211 */ /* 0x000fc400078f10ff */
[----:B------:R-:W-:Y:S01]  /*12ac0*/  LEA.HI R2, R4, R5, RZ, 0x5 ;  /* 0x0000000504027211 */ /* 0x000fe200078f28ff */
[----:B------:R1:W2:Y:S01]  /*12ad0*/  SHFL.BFLY PT, R13, R248, 0x1, 0x1f ;  /* 0x0c201f00f80d7f89 */ /* 0x0002a200000e0000 */
        /* <DEDUP_REMOVED lines=24> */
[----:B------:R-:W-:Y:S01]  /*12c60*/  UIMAD UR4, UR8, UR7, UR4 ;  /* 0x00000007080472a4 */ /* 0x000fe2000f8e0204 */
[----:B------:R-:W-:-:S03]  /*12c70*/  UMOV UR6, UR10 ;  /* 0x0000000a00067c82 */ /* 0x000fc60008000000 */
[----:B------:R-:W-:-:S12]  /*12c80*/  UIADD3 UR8, UR11, UR4, URZ ;  /* 0x000000040b087290 */ /* 0x000fd8000fffe03f */
.L_x_552:
        /* <DEDUP_REMOVED lines=10> */
[----:B--2---:R-:W-:-:S04]  /*12d30*/  @!UP0 UIMAD UR17, UR7, UR4, URZ ;  /* 0x00000004071182a4 */ /* 0x004fc8000f8e023f */
[----:B------:R-:W-:Y:S02]  /*12d40*/  USHF.R.S32.HI UR4, URZ, 0x1f, UR17 ;  /* 0x0000001f3f047899 */ /* 0x000fe40008011411 */
[----:B------:R-:W-:-:S04]  /*12d50*/  IMAD.U32 R14, RZ, RZ, UR17 ;  /* 0x00000011ff0e7e24 */ /* 0x000fc8000f8e00ff */
[----:B------:R-:W-:-:S07]  /*12d60*/  MOV R15, UR4 ;  /* 0x00000004000f7c02 */ /* 0x000fce0008000f00 */
.L_x_553:
[----:B------:R-:W2:Y:S01]  /*12d70*/  S2UR UR7, SR_CTAID.X ;  /* 0x00000000000779c3 */ /* 0x000ea20000002500 */
[----:B------:R-:W-:Y:S01]  /*12d80*/  LOP3.LUT R7, R7, 0x1, RZ, 0xc0, !PT ;  /* 0x0000000107077812 */ /* 0x000fe200078ec0ff */
[----:B-1-3--:R-:W-:Y:S01]  /*12d90*/  FADD.FTZ R8, R8, R6 ;  /* 0x0000000608087221 */ /* 0x00afe20000010000 */
[----:B------:R-:W-:Y:S01]  /*12da0*/  ISETP.NE.AND P1, PT, RZ, UR9, PT ;  /* 0x00000009ff007c0c */ /* 0x000fe2000bf25270 */
[----:B------:R-:W1:Y:S01]  /*12db0*/  S2R R22, SR_CTAID.Y ;  /* 0x0000000000167919 */ /* 0x000e620000002600 */
[----:B------:R-:W-:Y:S01]  /*12dc0*/  ISETP.NE.U32.AND P2, PT, R7, 0x1, PT ;  /* 0x000000010700780c */ /* 0x000fe20003f45070 */
[----:B------:R-:W-:Y:S01]  /*12dd0*/  FADD.FTZ R7, R248, R13 ;  /* 0x0000000df8077221 */ /* 0x000fe20000010000 */
[----:B------:R-:W-:Y:S01]  /*12de0*/  LEA.HI R4, R4, R5, RZ, 0x3 ;  /* 0x0000000504047211 */ /* 0x000fe200078f18ff */
[----:B------:R-:W3:Y:S01]  /*12df0*/  S2R R19, SR_TID.X ;  /* 0x0000000000137919 */ /* 0x000ee20000002100 */
[----:B------:R-:W-:Y:S01]  /*12e00*/  FSETP.NE.FTZ.AND P5, PT, R8, RZ, PT ;  /* 0x000000ff0800720b */ /* 0x000fe20003fb5000 */
[----:B------:R-:W-:Y:S01]  /*12e10*/  BSSY B0, `(.L_x_554) ;  /* 0x000015c000007945 */ /* 0x000fe20003800000 */
[----:B------:R-:W-:Y:S01]  /*12e20*/  FSETP.NE.FTZ.AND P4, PT, R7, RZ, PT ;  /* 0x000000ff0700720b */ /* 0x000fe20003f95000 */
[----:B------:R-:W4:Y:S01]  /*12e30*/  S2R R24, SR_CTAID.Z ;  /* 0x0000000000187919 */ /* 0x000f220000002700 */
[----:B------:R-:W-:-:S02]  /*12e40*/  LOP3.LUT R13, R2, 0xffffffe0, RZ, 0xc0, !PT ;  /* 0xffffffe0020d7812 */ /* 0x000fc400078ec0ff */
[----:B------:R-:W-:Y:S01]  /*12e50*/  SHF.R.S32.HI R2, RZ, 0x3, R4 ;  /* 0x00000003ff027819 */ /* 0x000fe20000011404 */
[----:B------:R-:W1:Y:S01]  /*12e60*/  @!P1 LDC R6, c[0x0][0x2c4] ;  /* 0x0000b100ff069b82 */ /* 0x000e620000000800 */
[----:B------:R-:W-:Y:S02]  /*12e70*/  PLOP3.LUT P0, PT, PT, PT, PT, 0x8, 0x0 ;  /* 0x000000000000781c */ /* 0x000fe40003f0e170 */
[----:B------:R-:W-:Y:S02]  /*12e80*/  @!P1 PLOP3.LUT P0, PT, P3, PT, PT, 0x80, 0x0 ;  /* 0x000000000000981c */ /* 0x000fe40001f0f070 */
[----:B------:R-:W-:Y:S02]  /*12e90*/  MOV R12, 0x3f800000 ;  /* 0x3f800000000c7802 */ /* 0x000fe40000000f00 */
[----:B------:R-:W-:Y:S01]  /*12ea0*/  IADD3 R5, -R13, R5, RZ ;  /* 0x000000050d057210 */ /* 0x000fe20007ffe1ff */
[----:B--2---:R-:W-:Y:S01]  /*12eb0*/  UIMAD UR4, UR7, -0x80, UR19 ;  /* 0xffffff80070478a4 */ /* 0x004fe2000f8e0213 */
[C---:B------:R-:W-:Y:S01]  /*12ec0*/  LEA.HI.SX32 R13, R4.reuse, 0x20, 0x1d ;  /* 0x00000020040d7811 */ /* 0x040fe200078feaff */
[----:B------:R-:W2:Y:S01]  /*12ed0*/  @!P1 LDC R23, c[0x0][0x270] ;  /* 0x00009c00ff179b82 */ /* 0x000ea20000000800 */
[----:B------:R-:W3:Y:S01]  /*12ee0*/  @P5 MUFU.RCP R12, R8 ;  /* 0x00000008000c5308 */ /* 0x000ee20000001000 */
[----:B------:R-:W-:-:S02]  /*12ef0*/  LEA.HI.SX32 R4, R4, 0x40, 0x1d ;  /* 0x0000004004047811 */ /* 0x000fc400078feaff */
[----:B------:R-:W-:Y:S02]  /*12f00*/  ISETP.GE.AND P3, PT, R2, UR4, PT ;  /* 0x0000000402007c0c */ /* 0x000fe4000bf66270 */
[----:B------:R-:W-:Y:S02]  /*12f10*/  MOV R2, 0x3f800000 ;  /* 0x3f80000000027802 */ /* 0x000fe40000000f00 */
[C---:B------:R-:W-:Y:S01]  /*12f20*/  IADD3 R16, R11.reuse, -0x10, RZ ;  /* 0xfffffff00b107810 */ /* 0x040fe20007ffe0ff */
[----:B------:R-:W4:Y:S01]  /*12f30*/  @P1 LDC.64 R20, c[0x0][0x2c0] ;  /* 0x0000b000ff141b82 */ /* 0x000f220000000a00 */
[----:B------:R-:W-:Y:S02]  /*12f40*/  @P2 IADD3 R16, R11, 0x10, RZ ;  /* 0x000000100b102810 */ /* 0x000fe40007ffe0ff */
[----:B------:R-:W3:Y:S01]  /*12f50*/  @P4 MUFU.RCP R2, R7 ;  /* 0x0000000700024308 */ /* 0x000ee20000001000 */
[----:B------:R-:W-:Y:S02]  /*12f60*/  ISETP.GE.AND P2, PT, R13, UR4, PT ;  /* 0x000000040d007c0c */ /* 0x000fe4000bf46270 */
[----:B------:R-:W-:-:S02]  /*12f70*/  IADD3 R13, R11, R9, RZ ;  /* 0x000000090b0d7210 */ /* 0x000fc40007ffe0ff */
[----:B-1----:R-:W1:Y:S01]  /*12f80*/  @P0 LDC R6, c[0x0][0x2e4] ;  /* 0x0000b900ff060b82 */ /* 0x002e620000000800 */
[C---:B---3--:R-:W-:Y:S01]  /*12f90*/  FMUL.FTZ R160, R12.reuse, R160 ;  /* 0x000000a00ca07220 */ /* 0x048fe20000410000 */
        /* <DEDUP_REMOVED lines=23> */
[----:B------:R-:W-:Y:S01]  /*13110*/  F2FP.BF16.F32.PACK_AB R160, R161, R160 ;  /* 0x000000a0a1a0723e */ /* 0x000fe200000010ff */
[C---:B------:R-:W-:Y:S01]  /*13120*/  FMUL.FTZ R136, R12.reuse, R136 ;  /* 0x000000880c887220 */ /* 0x040fe20000410000 */
[----:B------:R-:W-:Y:S01]  /*13130*/  F2FP.BF16.F32.PACK_AB R162, R163, R162 ;  /* 0x000000a2a3a2723e */ /* 0x000fe200000010ff */
[----:B------:R-:W-:Y:S01]  /*13140*/  FMUL.FTZ R137, R12, R137 ;  /* 0x000000890c897220 */ /* 0x000fe20000410000 */
[----:B------:R-:W-:Y:S01]  /*13150*/  ISETP.GE.AND P0, PT, R4, UR4, PT ;  /* 0x0000000404007c0c */ /* 0x000fe2000bf06270 */
[C---:B------:R-:W-:Y:S01]  /*13160*/  FMUL.FTZ R139, R2.reuse, R139 ;  /* 0x0000008b028b7220 */ /* 0x040fe20000410000 */
[----:B------:R-:W-:Y:S01]  /*13170*/  FMUL.FTZ R138, R2, R138 ;  /* 0x0000008a028a7220 */ /* 0x000fe20000410000 */
[----:B------:R-:W-:Y:S01]  /*13180*/  F2FP.BF16.F32.PACK_AB R156, R157, R156 ;  /* 0x0000009c9d9c723e */ /* 0x000fe200000010ff */
[C---:B------:R-:W-:Y:S01]  /*13190*/  FMUL.FTZ R132, R12.reuse, R132 ;  /* 0x000000840c847220 */ /* 0x040fe20000410000 */
[----:B------:R-:W-:Y:S01]  /*131a0*/  F2FP.BF16.F32.PACK_AB R158, R159, R158 ;  /* 0x0000009e9f9e723e */ /* 0x000fe200000010ff */
[----:B------:R-:W-:Y:S01]  /*131b0*/  FMUL.FTZ R133, R12, R133 ;  /* 0x000000850c857220 */ /* 0x000fe20000410000 */
[C---:B------:R-:W-:Y:S01]  /*131c0*/  FMUL.FTZ R135, R2.reuse, R135 ;  /* 0x0000008702877220 */ /* 0x040fe20000410000 */
[----:B------:R-:W-:Y:S01]  /*131d0*/  FMUL.FTZ R134, R2, R134 ;  /* 0x0000008602867220 */ /* 0x000fe20000410000 */
[----:B------:R-:W-:Y:S01]  /*131e0*/  F2FP.BF16.F32.PACK_AB R152, R153, R152 ;  /* 0x000000989998723e */ /* 0x000fe200000010ff */
[C---:B------:R-:W-:Y:S01]  /*131f0*/  FMUL.FTZ R36, R12.reuse, R36 ;  /* 0x000000240c247220 */ /* 0x040fe20000410000 */
[----:B------:R-:W-:Y:S01]  /*13200*/  F2FP.BF16.F32.PACK_AB R154, R155, R154 ;  /* 0x0000009a9b9a723e */ /* 0x000fe200000010ff */
[----:B------:R-:W-:Y:S01]  /*13210*/  FMUL.FTZ R37, R12, R37 ;  /* 0x000000250c257220 */ /* 0x000fe20000410000 */
[----:B------:R-:W-:Y:S01]  /*13220*/  IADD3 R4, R11, R10, RZ ;  /* 0x0000000a0b047210 */ /* 0x000fe20007ffe0ff */
        /* <DEDUP_REMOVED lines=191> */
[----:B----4-:R-:W-:Y:S01]  /*13e20*/  @P1 IMAD R20, R21, R20, RZ ;  /* 0x0000001415141224 */ /* 0x010fe200078e02ff */
        /* <DEDUP_REMOVED lines=15> */
[----:B-1----:R-:W-:-:S03]  /*13f20*/  @!P1 MOV R20, R6 ;  /* 0x0000000600149202 */ /* 0x002fc60000000f00 */
        /* <DEDUP_REMOVED lines=9> */
[----:B------:R4:W-:Y:S01]  /*13fc0*/  STS [R13+0xc400], R118 ;  /* 0x00c400760d007388 */ /* 0x0009e20000000800 */
[----:B-1----:R-:W1:Y:S03]  /*13fd0*/  @P5 LDC R16, c[0x0][0x2e8] ;  /* 0x0000ba00ff105b82 */ /* 0x002e660000000800 */
[----:B------:R-:W-:Y:S04]  /*13fe0*/  STS [R17+0xc000], R120 ;  /* 0x00c0007811007388 */ /* 0x000fe80000000800 */
[----:B------:R4:W-:Y:S01]  /*13ff0*/  STS [R17+0xc400], R122 ;  /* 0x00c4007a11007388 */ /* 0x0009e20000000800 */
[----:B---3--:R-:W-:Y:S01]  /*14000*/  @P1 MOV R4, 0x1 ;  /* 0x0000000100041802 */ /* 0x008fe20000000f00 */
[----:B--2---:R-:W-:Y:S01]  /*14010*/  @!P1 IMAD R4, R6, R23, RZ ;  /* 0x0000001706049224 */ /* 0x004fe200078e02ff */
[----:B------:R-:W-:Y:S01]  /*14020*/  MOV R6, 0x7f800000 ;  /* 0x7f80000000067802 */ /* 0x000fe20000000f00 */
[----:B------:R-:W-:Y:S02]  /*14030*/  STS [R18+0xc000], R124 ;  /* 0x00c0007c12007388 */ /* 0x000fe40000000800 */
[----:B------:R-:W-:Y:S01]  /*14040*/  IMAD R22, R22, R4, RZ ;  /* 0x0000000416167224 */ /* 0x000fe200078e02ff */
[----:B------:R-:W-:Y:S01]  /*14050*/  SHF.R.S32.HI R4, RZ, 0x1f, R0 ;  /* 0x0000001fff047819 */ /* 0x000fe20000011400 */
[----:B------:R2:W-:Y:S03]  /*14060*/  STS [R18+0xc400], R126 ;  /* 0x00c4007e12007388 */ /* 0x0005e60000000800 */
[----:B------:R-:W-:Y:S01]  /*14070*/  SEL R22, R22, RZ, !P6 ;  /* 0x000000ff16167207 */ /* 0x000fe20007000000 */
[----:B------:R3:W-:Y:S01]  /*14080*/  STS [R9+0xc000], R12 ;  /* 0x00c0000c09007388 */ /* 0x0007e20000000800 */
[----:B------:R-:W-:-:S03]  /*14090*/  LOP3.LUT P6, RZ, R5, 0x3, RZ, 0xc0, !PT ;  /* 0x0000000305ff7812 */ /* 0x000fc600078cc0ff */
[----:B------:R1:W-:Y:S01]  /*140a0*/  STS [R9+0xc400], R2 ;  /* 0x00c4000209007388 */ /* 0x0003e20000000800 */
[----:B----4-:R-:W4:Y:S01]  /*140b0*/  @P1 LDC R13, c[0x0][0x2c0] ;  /* 0x0000b000ff0d1b82 */ /* 0x010f220000000800 */
[----:B------:R-:W-:Y:S01]  /*140c0*/  IMAD R20, R24, R20, R22 ;  /* 0x0000001418147224 */ /* 0x000fe200078e0216 */
[----:B------:R-:W1:Y:S06]  /*140d0*/  @P5 MUFU.LG2 R17, R8 ;  /* 0x0000000800115308 */ /* 0x000e6c0000000c00 */
[----:B------:R-:W-:Y:S01]  /*140e0*/  BAR.SYNC.DEFER_BLOCKING 0x0 ;  /* 0x0000000000007b1d */ /* 0x000fe20000010000 */
[----:B--2---:R-:W-:-:S07]  /*140f0*/  LEA.HI R18, R4, R0, RZ, 0x3 ;  /* 0x0000000004127211 */ /* 0x004fce00078f18ff */
[----:B------:R-:W2:Y:S01]  /*14100*/  @P4 LDC R4, c[0x0][0x2e8] ;  /* 0x0000ba00ff044b82 */ /* 0x000ea20000000800 */
[----:B---3--:R-:W-:Y:S02]  /*14110*/  SHF.R.S32.HI R12, RZ, 0x1f, R19 ;  /* 0x0000001fff0c7819 */ /* 0x008fe40000011413 */
[----:B------:R-:W-:Y:S02]  /*14120*/  LOP3.LUT R18, R18, 0xffffff8, RZ, 0xc0, !PT ;  /* 0x0ffffff812127812 */ /* 0x000fe400078ec0ff */
[-C--:B-1----:R-:W-:Y:S01]  /*14130*/  LEA.HI R2, R12, R19.reuse, RZ, 0x5 ;  /* 0x000000130c027211 */ /* 0x082fe200078f28ff */
[----:B------:R-:W-:Y:S01]  /*14140*/  @P5 FMUL.FTZ R17, R17, 0.69314718246459960938 ;  /* 0x3f31721811115820 */ /* 0x000fe20000410000 */
[----:B------:R-:W-:Y:S02]  /*14150*/  @!P1 MOV R13, 0x1 ;  /* 0x00000001000d9802 */ /* 0x000fe40000000f00 */
[----:B------:R-:W-:Y:S01]  /*14160*/  LOP3.LUT R2, R2, 0xffffffe0, RZ, 0xc0, !PT ;  /* 0xffffffe002027812 */ /* 0x000fe200078ec0ff */
[----:B------:R-:W-:Y:S01]  /*14170*/  @P5 FFMA.FTZ R6, R164, R16, R17 ;  /* 0x00000010a4065223 */ /* 0x000fe20000010011 */
[----:B------:R-:W-:Y:S01]  /*14180*/  IADD3 R18, R0, -R18, RZ ;  /* 0x8000001200127210 */ /* 0x000fe20007ffe0ff */
[----:B----4-:R-:W-:Y:S01]  /*14190*/  IMAD R0, R13, UR7, RZ ;  /* 0x000000070d007c24 */ /* 0x010fe2000f8e02ff */
[-C--:B------:R-:W-:Y:S01]  /*141a0*/  IADD3 R2, -R2, R19.reuse, RZ ;  /* 0x0000001302027210 */ /* 0x080fe20007ffe1ff */
[----:B------:R1:W3:Y:S01]  /*141b0*/  LDS.128 R8, [R230+0x3000] ;  /* 0x00300000e6087984 */ /* 0x0002e20000000c00 */
[----:B------:R-:W-:-:S02]  /*141c0*/  LEA.HI R12, R12, R19, RZ, 0x3 ;  /* 0x000000130c0c7211 */ /* 0x000fc400078f18ff */
[----:B------:R-:W-:Y:S02]  /*141d0*/  SHF.R.S32.HI R5, RZ, 0x1f, R2 ;  /* 0x0000001fff057819 */ /* 0x000fe40000011402 */
[----:B------:R-:W-:Y:S02]  /*141e0*/  SHF.L.U32 R0, R0, 0x7, RZ ;  /* 0x0000000700007819 */ /* 0x000fe400000006ff */
[----:B------:R-:W-:Y:S02]  /*141f0*/  LEA.HI R5, R5, R2, RZ, 0x2 ;  /* 0x0000000205057211 */ /* 0x000fe400078f10ff */
[----:B------:R-:W-:Y:S02]  /*14200*/  SHF.R.S32.HI R17, RZ, 0x1f, R0 ;  /* 0x0000001fff117819 */ /* 0x000fe40000011400 */
[----:B------:R-:W-:Y:S02]  /*14210*/  IADD3 R0, P5, P1, R0, R14, R20 ;  /* 0x0000000e00007210 */ /* 0x000fe400079be014 */
[----:B------:R-:W-:-:S02]  /*14220*/  LOP3.LUT R2, R12, 0xfffffff8, RZ, 0xc0, !PT ;  /* 0xfffffff80c027812 */ /* 0x000fc400078ec0ff */
[----:B------:R-:W-:Y:S02]  /*14230*/  SHF.R.S32.HI R5, RZ, 0x2, R5 ;  /* 0x00000002ff057819 */ /* 0x000fe40000011405 */
[----:B------:R-:W-:Y:S02]  /*14240*/  SHF.R.S32.HI R20, RZ, 0x1f, R20 ;  /* 0x0000001fff147819 */ /* 0x000fe40000011414 */
[----:B------:R-:W-:Y:S01]  /*14250*/  MOV R16, 0x7f800000 ;  /* 0x7f80000000107802 */ /* 0x000fe20000000f00 */
[----:B--2---:R-:W-:Y:S01]  /*14260*/  @P4 FFMA.FTZ R16, R3, R4, R7 ;  /* 0x0000000403104223 */ /* 0x004fe20000010007 */
[----:B------:R-:W-:Y:S02]  /*14270*/  IADD3 R19, -R2, R19, RZ ;  /* 0x0000001302137210 */ /* 0x000fe40007ffe1ff */
[----:B------:R-:W-:Y:S02]  /*14280*/  LEA R18, R18, R5, 0x4 ;  /* 0x0000000512127211 */ /* 0x000fe400078e20ff */
[----:B------:R-:W-:Y:S01]  /*14290*/  IADD3.X R17, R17, R15, R20, P5, P1 ;  /* 0x0000000f11117210 */ /* 0x000fe20002fe2414 */
[----:B-1----:R-:W-:Y:S06]  /*142a0*/  @P6 BRA `(.L_x_555) ;  /* 0x0000000000486947 */ /* 0x002fec0003800000 */
        /* <DEDUP_REMOVED lines=18> */
.L_x_555:
[----:B------:R-:W-:Y:S05]  /*143d0*/  BSYNC B0 ;  /* 0x0000000000007941 */ /* 0x000fea0003800000 */
.L_x_554:
[----:B------:R-:W-:Y:S01]  /*143e0*/  IMAD.SHL.U32 R0, R19, 0x8, RZ ;  /* 0x0000000813007824 */ /* 0x000fe200078e00ff */
[----:B------:R-:W-:Y:S01]  /*143f0*/  SHF.R.S32.HI R26, RZ, 0x1f, R24 ;  /* 0x0000001fff1a7819 */ /* 0x000fe20000011418 */
[----:B-1----:R-:W-:Y:S01]  /*14400*/  IMAD.U32 R2, RZ, RZ, UR18 ;  /* 0x00000012ff027e24 */ /* 0x002fe2000f8e00ff */
[----:B------:R-:W-:Y:S01]  /*14410*/  SHF.R.S32.HI R12, RZ, 0x3, R12 ;  /* 0x00000003ff0c7819 */ /* 0x000fe2000001140c */
[----:B------:R1:W2:Y:S01]  /*14420*/  LDS.128 R20, [R230] ;  /* 0x00000000e6147984 */ /* 0x0002a20000000c00 */
[----:B------:R-:W-:Y:S01]  /*14430*/  SHF.R.S32.HI R4, RZ, 0x1f, R0 ;  /* 0x0000001fff047819 */ /* 0x000fe20000011400 */
[----:B------:R-:W-:Y:S01]  /*14440*/  BSSY B0, `(.L_x_556) ;  /* 0x0000022000007945 */ /* 0x000fe20003800000 */
[----:B------:R-:W-:Y:S01]  /*14450*/  IADD3 R6, P1, R0, UR6, RZ ;  /* 0x0000000600067c10 */ /* 0x000fe2000ff3e0ff */
[----:B------:R-:W-:Y:S01]  /*14460*/  ULDC.64 UR6, c[0x0][0x2a0] ;  /* 0x0000a80000067ab9 */ /* 0x000fe20000000a00 */
[----:B------:R-:W-:Y:S01]  /*14470*/  IADD3 R3, R12, 0x60, RZ ;  /* 0x000000600c037810 */ /* 0x000fe20007ffe0ff */
[----:B------:R-:W-:Y:S01]  /*14480*/  IMAD R26, R26, UR6, RZ ;  /* 0x000000061a1a7c24 */ /* 0x000fe2000f8e02ff */
[----:B------:R-:W-:Y:S01]  /*14490*/  SHF.R.S32.HI R13, RZ, 0x1f, R12 ;  /* 0x0000001fff0d7819 */ /* 0x000fe2000001140c */
[----:B------:R1:W4:Y:S01]  /*144a0*/  LDS.128 R16, [R230+0x4000] ;  /* 0x00400000e6107984 */ /* 0x0003220000000c00 */
[----:B------:R-:W-:Y:S01]  /*144b0*/  IADD3.X R7, R4, UR8, RZ, P1, !PT ;  /* 0x0000000804077c10 */ /* 0x000fe20008ffe4ff */
[----:B------:R-:W-:Y:S01]  /*144c0*/  IMAD R26, R24, UR7, R26 ;  /* 0x00000007181a7c24 */ /* 0x000fe2000f8e021a */
        /* <DEDUP_REMOVED lines=25> */
.L_x_557:
[----:B------:R-:W-:Y:S05]  /*14660*/  BSYNC B0 ;  /* 0x0000000000007941 */ /* 0x000fea0003800000 */
.L_x_556:
        /* <DEDUP_REMOVED lines=27> */
.L_x_559:
[----:B------:R-:W-:Y:S05]  /*14820*/  BSYNC B0 ;  /* 0x0000000000007941 */ /* 0x000fea0003800000 */
.L_x_558:
        /* <DEDUP_REMOVED lines=27> */
.L_x_561:
[----:B------:R-:W-:Y:S05]  /*149e0*/  BSYNC B0 ;  /* 0x0000000000007941 */ /* 0x000fea0003800000 */
.L_x_560:
        /* <DEDUP_REMOVED lines=27> */
.L_x_562:
        /* <DEDUP_REMOVED lines=14> */
.L_x_2397:


//--------------------- .text._ZN5flash16flash_fwd_kernelI23Flash_fwd_kernel_traitsILi256ELi128ELi64ELi8ELb0ELb0EN7cutlass10bfloat16_tE19Flash_kernel_traitsILi256ELi128ELi64ELi8ES3_EELb0ELb0ELb1ELb1ELb0ELb0ELb0ELb0EEEvNS_16Flash_fwd_paramsE --------------------------
	.section	.text._ZN5flash16flash_fwd_kernelI23Flash_fwd_kernel_traitsILi256ELi128ELi64ELi8ELb0ELb0EN7cutlass10bfloat16_tE19Flash_kernel_traitsILi256ELi128ELi64ELi8ES3_EELb0ELb0ELb1ELb1ELb0ELb0ELb0ELb0EEEvNS_16Flash_fwd_paramsE,"ax",@progbits
	.align	128
        .global         _ZN5flash16flash_fwd_kernelI23Flash_fwd_kernel_traitsILi256ELi128ELi64ELi8ELb0ELb0EN7cutlass10bfloat16_tE19Flash_kernel_traitsILi256ELi128ELi64ELi8ES3_EELb0ELb0ELb1ELb1ELb0ELb0ELb0ELb0EEEvNS_16Flash_fwd_paramsE
        .type           _ZN5flash16flash_fwd_kernelI23Flash_fwd_kernel_traitsILi256ELi128ELi64ELi8ELb0ELb0EN7cutlass10bfloat16_tE19Flash_kernel_traitsILi256ELi128ELi64ELi8ES3_EELb0ELb0ELb1ELb1ELb0ELb0ELb0ELb0EEEvNS_16Flash_fwd_paramsE,@function
        .size           _ZN5flash16flash_fwd_kernelI23Flash_fwd_kernel_traitsILi256ELi128ELi64ELi8ELb0ELb0EN7cutlass10bfloat16_tE19Flash_kernel_traitsILi256ELi128ELi64ELi8ES3_EELb0ELb0ELb1ELb1ELb0ELb0ELb0ELb0EEEvNS_16Flash_fwd_paramsE,(.L_x_2398 - _ZN5flash16flash_fwd_kernelI23Flash_fwd_kernel_traitsILi256ELi128ELi64ELi8ELb0ELb0EN7cutlass10bfloat16_tE19Flash_kernel_traitsILi256ELi128ELi64ELi8ES3_EELb0ELb0ELb1ELb1ELb0ELb0ELb0ELb0EEEvNS_16Flash_fwd_paramsE)
        .other          _ZN5flash16flash_fwd_kernelI23Flash_fwd_kernel_traitsILi256ELi128ELi64ELi8ELb0ELb0EN7cutlass10bfloat16_tE19Flash_kernel_traitsILi256ELi128ELi64ELi8ES3_EELb0ELb0ELb1ELb1ELb0ELb0ELb0ELb0EEEvNS_16Flash_fwd_paramsE,@"STO_CUDA_ENTRY STV_DEFAULT"
_ZN5flash16flash_fwd_kernelI23Flash_fwd_kernel_traitsILi256ELi128ELi64ELi8ELb0ELb0EN7cutlass10bfloat16_tE19Flash_kernel_traitsILi256ELi128ELi64ELi8ES3_EELb0ELb0ELb1ELb1ELb0ELb0ELb0ELb0EEEvNS_16Flash_fwd_paramsE:
.text._ZN5flash16flash_fwd_kernelI23Flash_fwd_kernel_traitsILi256ELi128ELi64ELi8ELb0ELb0EN7cutlass10bfloat16_tE19Flash_kernel_traitsILi256ELi128ELi64ELi8ES3_EELb0ELb0ELb1ELb1ELb0ELb0ELb0ELb0EEEvNS_16Flash_fwd_paramsE:
        /* <DEDUP_REMOVED lines=55> */
.L_x_563:
[----:B------:R-:W-:-:S05]  /*0370*/  ULDC UR8, c[0x0][0x2c8] ;  /* 0x0000b20000087ab9 */ /* 0x000fca0000000800 */
.L_x_564:
        /* <DEDUP_REMOVED lines=65> */
[--C-:B------:R-:W-:Y:S01]  /*0790*/  SHF.R.S32.HI R11, RZ, 0x1f, R10.reuse ;  /* 0x0000001fff0b7819 */ /* 0x100fe2000001140a */
[----:B------:R-:W-:Y:S01]  /*07a0*/  ULDC.U8 UR9, c[0x0][0x3d8] ;  /* 0x0000f60000097ab9 */ /* 0x000fe20000000000 */
[----:B------:R-:W-:Y:S01]  /*07b0*/  @!UP1 UIMAD UR6, UR29, UR5, UR6 ;  /* 0x000000051d0692a4 */ /* 0x000fe2000f8e0206 */
[C---:B------:R-:W-:Y:S01]  /*07c0*/  ISETP.NE.AND P3, PT, R0.reuse, RZ, PT ;  /* 0x000000ff0000720c */ /* 0x040fe20003f65270 */
[----:B------:R-:W-:Y:S01]  /*07d0*/  UISETP.NE.AND UP3, UPT, UR9, URZ, UPT ;  /* 0x0000003f0900728c */ /* 0x000fe2000bf65270 */
[----:B------:R-:W-:Y:S01]  /*07e0*/  IMAD.SHL.U32 R0, R0, 0x8, RZ ;  /* 0x0000000800007824 */ /* 0x000fe200078e00ff */
[----:B------:R-:W-:Y:S01]  /*07f0*/  UISETP.NE.AND UP0, UPT, UR9, URZ, !UP2 ;  /* 0x0000003f0900728c */ /* 0x000fe2000d705270 */
[----:B------:R-:W-:Y:S01]  /*0800*/  VIADD R14, R10, 0x20 ;  /* 0x000000200a0e7836 */ /* 0x000fe20000000000 */
        /* <DEDUP_REMOVED lines=62> */
.L_x_567:
[----:B------:R-:W-:Y:S05]  /*0bf0*/  BSYNC B0 ;  /* 0x0000000000007941 */ /* 0x000fea0003800000 */
.L_x_566:
        /* <DEDUP_REMOVED lines=25> */
.L_x_569:
[----:B------:R-:W-:Y:S05]  /*0d90*/  BSYNC B0 ;  /* 0x0000000000007941 */ /* 0x000fea0003800000 */
.L_x_568:
        /* <DEDUP_REMOVED lines=24> */
.L_x_571:
[----:B------:R-:W-:Y:S05]  /*0f20*/  BSYNC B0 ;  /* 0x0000000000007941 */ /* 0x000fea0003800000 */
.L_x_570:
        /* <DEDUP_REMOVED lines=27> */
.L_x_573:
[----:B------:R-:W-:Y:S05]  /*10e0*/  BSYNC B0 ;  /* 0x0000000000007941 */ /* 0x000fea0003800000 */
.L_x_572:
        /* <DEDUP_REMOVED lines=10> */
.L_x_575:
[----:B------:R-:W-:Y:S05]  /*1190*/  BSYNC B0 ;  /* 0x0000000000007941 */ /* 0x000fea0003800000 */
.L_x_574:
        /* <DEDUP_REMOVED lines=10> */
.L_x_577:
[----:B------:R-:W-:Y:S05]  /*1240*/  BSYNC B0 ;  /* 0x0000000000007941 */ /* 0x000fea0003800000 */
.L_x_576:
        /* <DEDUP_REMOVED lines=10> */
.L_x_579:
[----:B------:R-:W-:Y:S05]  /*12f0*/  BSYNC B0 ;  /* 0x0000000000007941 */ /* 0x000fea0003800000 */
.L_x_578:
        /* <DEDUP_REMOVED lines=10> */
.L_x_565:
        /* <DEDUP_REMOVED lines=34> */
.L_x_580:
[----:B------:R-:W-:Y:S01]  /*15c0*/  ULDC UR4, c[0x0][0x278] ;  /* 0x00009e0000047ab9 */ /* 0x000fe20000000800 */
[----:B------:R-:W1:Y:S01]  /*15d0*/  S2R R2, SR_CTAID.Z ;  /* 0x0000000000027919 */ /* 0x000e620000002700 */
[----:B------:R-:W-:Y:S01]  /*15e0*/  IMAD.U32 R0, RZ, RZ, UR4 ;  /* 0x00000004ff007e24 */ /* 0x000fe2000f8e00ff */
[----:B------:R-:W-:Y:S01]  /*15f0*/  SHF.R.S32.HI R24, RZ, 0x1f, R103 ;  /* 0x0000001fff187819 */ /* 0x000fe20000011467 */
[----:B------:R-:W-:Y:S01]  /*1600*/  @UP0 UIADD3 UR7, UR6, UR7, URZ ;  /* 0x0000000706070290 */ /* 0x000fe2000fffe03f */
[----:B------:R-:W-:Y:S01]  /*1610*/  IMAD.MOV.U32 R27, RZ, RZ, R5 ;  /* 0x000000ffff1b7224 */ /* 0x000fe200078e0005 */
[----:B------:R-:W-:Y:S01]  /*1620*/  USHF.R.S32.HI UR21, URZ, 0x1f, UR32 ;  /* 0x0000001f3f157899 */ /* 0x000fe20008011420 */
[----:B------:R-:W-:Y:S02]  /*1630*/  IABS R0, R0 ;  /* 0x0000000000007213 */ /* 0x000fe40000000000 */
[----:B------:R-:W-:Y:S02]  /*1640*/  LEA.HI R6, R24, R103, RZ, 0x6 ;  /* 0x0000006718067211 */ /* 0x000fe400078f30ff */
[----:B------:R-:W-:-:S03]  /*1650*/  R2UR UR9, R0 ;  /* 0x00000000000972ca */ /* 0x000fc600000e0000 */
[----:B------:R-:W-:-:S10]  /*1660*/  IMAD.SHL.U32 R6, R6, 0x8, RZ ;  /* 0x0000000806067824 */ /* 0x000fd400078e00ff */
[----:B------:R-:W2:Y:S08]  /*1670*/  I2F.RP R0, UR9 ;  /* 0x0000000900007d06 */ /* 0x000eb00008209400 */
[----:B--2---:R-:W2:Y:S02]  /*1680*/  MUFU.RCP R0, R0 ;  /* 0x0000000000007308 */ /* 0x004ea40000001000 */
[----:B--2---:R-:W-:-:S06]  /*1690*/  VIADD R0, R0, 0xffffffe ;  /* 0x0ffffffe00007836 */ /* 0x004fcc0000000000 */
[----:B------:R-:W2:Y:S02]  /*16a0*/  F2I.FTZ.U32.TRUNC.NTZ R0, R0 ;  /* 0x0000000000007305 */ /* 0x000ea4000021f000 */
[----:B--2---:R-:W-:Y:S02]  /*16b0*/  R2UR UR11, R0 ;  /* 0x00000000000b72ca */ /* 0x004fe400000e0000 */
[----:B-1----:R-:W-:Y:S02]  /*16c0*/  IABS R0, R2 ;  /* 0x0000000200007213 */ /* 0x002fe40000000000 */
[----:B------:R-:W-:Y:S02]  /*16d0*/  LEA.HI R2, R24, R103, RZ, 0x3 ;  /* 0x0000006718027211 */ /* 0x000fe400078f18ff */
[----:B------:R-:W-:Y:S02]  /*16e0*/  R2UR UR5, R0 ;  /* 0x00000000000572ca */ /* 0x000fe400000e0000 */
[----:B------:R-:W-:-:S02]  /*16f0*/  SHF.R.S32.HI R4, RZ, 0x3, R2 ;  /* 0x00000003ff047819 */ /* 0x000fc40000011402 */
[----:B------:R-:W-:-:S03]  /*1700*/  LOP3.LUT R0, R2, 0xfffffff8, RZ, 0xc0, !PT ;  /* 0xfffffff802007812 */ /* 0x000fc600078ec0ff */
[----:B------:R-:W-:Y:S01]  /*1710*/  UIADD3 UR10, URZ, -UR11, URZ ;  /* 0x8000000b3f0a7290 */ /* 0x000fe2000fffe03f */
[----:B------:R1:W-:Y:S01]  /*1720*/  STL [R1+0x8], R4 ;  /* 0x0000080401007387 */ /* 0x0003e20000100800 */
[--C-:B------:R-:W-:Y:S02]  /*1730*/  IMAD.MOV.U32 R26, RZ, RZ, R4.reuse ;  /* 0x000000ffff1a7224 */ /* 0x100fe400078e0004 */
[----:B------:R-:W-:Y:S01]  /*1740*/  UIMAD UR14, UR10, UR9, URZ ;  /* 0x000000090a0e72a4 */ /* 0x000fe2000f8e023f */
[----:B------:R-:W-:Y:S02]  /*1750*/  IMAD.MOV.U32 R26, RZ, RZ, R4 ;  /* 0x000000ffff1a7224 */ /* 0x000fe400078e0004 */
[----:B------:R-:W-:Y:S01]  /*1760*/  UMOV UR10, URZ ;  /* 0x0000003f000a7c82 */ /* 0x000fe20008000000 */
[----:B------:R-:W-:Y:S01]  /*1770*/  IMAD.IADD R28, R103, 0x1, -R0 ;  /* 0x00000001671c7824 */ /* 0x000fe200078e0a00 */
[----:B------:R-:W-:Y:S01]  /*1780*/  UIMAD.WIDE.U32 UR10, UR11, UR14, UR10 ;  /* 0x0000000e0b0a72a5 */ /* 0x000fe2000f8e000a */
[----:B------:R-:W-:-:S02]  /*1790*/  IMAD.SHL.U32 R0, R26, 0x40, RZ ;  /* 0x000000401a007824 */ /* 0x000fc400078e00ff */
[----:B------:R-:W-:Y:S01]  /*17a0*/  VIADD R2, R26, 0x40 ;  /* 0x000000401a027836 */ /* 0x000fe20000000000 */
[----:B------:R-:W-:Y:S01]  /*17b0*/  UIMAD.WIDE.U32 UR10, UR11, UR5, URZ ;  /* 0x000000050b0a72a5 */ /* 0x000fe2000f8e003f */
[----:B------:R-:W-:Y:S01]  /*17c0*/  IMAD.SHL.U32 R134, R28, 0x8, RZ ;  /* 0x000000081c867824 */ /* 0x000fe200078e00ff */
[----:B------:R-:W-:-:S04]  /*17d0*/  LOP3.LUT R0, R0, 0x1c0, RZ, 0xc0, !PT ;  /* 0x000001c000007812 */ /* 0x000fc800078ec0ff */
[----:B------:R-:W-:Y:S01]  /*17e0*/  SHF.R.S32.HI R135, RZ, 0x1f, R134 ;  /* 0x0000001fff877819 */ /* 0x000fe20000011486 */
[----:B------:R-:W-:Y:S02]  /*17f0*/  UMOV UR22, UR11 ;  /* 0x0000000b00167c82 */ /* 0x000fe40008000000 */
[----:B------:R-:W-:-:S04]  /*1800*/  UIADD3 UR10, -UR22, URZ, URZ ;  /* 0x0000003f160a7290 */ /* 0x000fc8000fffe13f */
[----:B------:R-:W-:-:S03]  /*1810*/  UIMAD UR5, UR9, UR10, UR5 ;  /* 0x0000000a090572a4 */ /* 0x000fc6000f8e0205 */
[----:B------:R-:W-:Y:S01]  /*1820*/  @UP0 ULDC.64 UR10, c[0x0][0x250] ;  /* 0x00009400000a0ab9 */ /* 0x000fe20000000a00 */
[----:B------:R-:W-:Y:S02]  /*1830*/  UISETP.GT.U32.AND UP1, UPT, UR9, UR5, UPT ;  /* 0x000000050900728c */ /* 0x000fe4000bf24070 */
[----:B------:R-:W-:Y:S02]  /*1840*/  @UP0 UIMAD.WIDE.U32 UR14, UR7, UR10, URZ ;  /* 0x0000000a070e02a5 */ /* 0x000fe4000f8e003f */
[----:B------:R-:W-:-:S04]  /*1850*/  @UP0 UIMAD UR7, UR7, UR11, URZ ;  /* 0x0000000b070702a4 */ /* 0x000fc8000f8e023f */
[----:B------:R-:W-:Y:S01]  /*1860*/  @UP0 UIADD3 UR27, UR15, UR7, URZ ;  /* 0x000000070f1b0290 */ /* 0x000fe2000fffe03f */
[----:B------:R-:W-:Y:S02]  /*1870*/  @UP0 UMOV UR30, UR14 ;  /* 0x0000000e001e0c82 */ /* 0x000fe40008000000 */
[----:B------:R-:W-:Y:S02]  /*1880*/  @!UP1 UIADD3 UR5, UR5, -UR9, URZ ;  /* 0x8000000905059290 */ /* 0x000fe4000fffe03f */
[----:B------:R-:W-:Y:S02]  /*1890*/  @!UP1 UIADD3 UR22, UR22, 0x1, URZ ;  /* 0x0000000116169890 */ /* 0x000fe4000fffe03f */
[----:B------:R-:W-:Y:S02]  /*18a0*/  UISETP.GE.U32.AND UP2, UPT, UR5, UR9, UPT ;  /* 0x000000090500728c */ /* 0x000fe4000bf46070 */
[----:B------:R-:W-:Y:S02]  /*18b0*/  ULOP3.LUT UR9, UR32, UR4, URZ, 0x3c, !UPT ;  /* 0x0000000420097292 */ /* 0x000fe4000f8e3c3f */
[----:B------:R-:W-:-:S02]  /*18c0*/  UIADD3 UR5, -UR31, UR19, URZ ;  /* 0x000000131f057290 */ /* 0x000fc4000fffe13f */
[----:B------:R-:W-:-:S04]  /*18d0*/  UISETP.GE.AND UP1, UPT, UR9, URZ, UPT ;  /* 0x0000003f0900728c */ /* 0x000fc8000bf26270 */
[----:B------:R-:W-:Y:S01]  /*18e0*/  ISETP.GE.AND P4, PT, R2, UR5, PT ;  /* 0x0000000502007c0c */ /* 0x000fe2000bf86270 */
[----:B------:R-:W-:Y:S01]  /*18f0*/  @UP2 UIADD3 UR22, UR22, 0x1, URZ ;  /* 0x0000000116162890 */ /* 0x000fe2000fffe03f */
[----:B------:R-:W-:Y:S01]  /*1900*/  LOP3.LUT R2, R0, 0x38, R134, 0xf8, !PT ;  /* 0x0000003800027812 */ /* 0x000fe200078ef886 */
[----:B------:R-:W-:Y:S01]  /*1910*/  UISETP.NE.AND UP2, UPT, UR4, URZ, UPT ;  /* 0x0000003f0400728c */ /* 0x000fe2000bf45270 */
[----:B------:R-:W-:-:S03]  /*1920*/  SHF.R.U32.HI R0, RZ, 0x3, R0 ;  /* 0x00000003ff007819 */ /* 0x000fc60000011600 */
[----:B------:R-:W-:Y:S01]  /*1930*/  @!UP1 UIADD3 UR22, -UR22, URZ, URZ ;  /* 0x0000003f16169290 */ /* 0x000fe2000fffe13f */
[----:B------:R-:W-:-:S06]  /*1940*/  LOP3.LUT R5, R2, R0, RZ, 0x3c, !PT ;  /* 0x0000000002057212 */ /* 0x000fcc00078e3cff */
[----:B------:R-:W-:-:S04]  /*1950*/  @!UP2 ULOP3.LUT UR22, URZ, UR4, URZ, 0x33, !UPT ;  /* 0x000000043f16a292 */ /* 0x000fc8000f8e333f */
[----:B------:R-:W-:Y:S01]  /*1960*/  USHF.R.S32.HI UR14, URZ, 0x1f, UR22 ;  /* 0x0000001f3f0e7899 */ /* 0x000fe20008011416 */
[----:B-1----:R-:W-:Y:S11]  /*1970*/  @P0 BRA `(.L_x_581) ;  /* 0x0000000000340947 */ /* 0x002ff60003800000 */
        /* <DEDUP_REMOVED lines=13> */
.L_x_581:
[----:B------:R-:W-:Y:S01]  /*1a50*/  ULDC.64 UR6, c[0x0][0x258] ;  /* 0x0000960000067ab9 */ /* 0x000fe20000000a00 */
[C---:B------:R-:W-:Y:S01]  /*1a60*/  IADD3 R2, P0, R134.reuse, UR20, RZ ;  /* 0x0000001486027c10 */ /* 0x040fe2000ff1e0ff */
[----:B------:R-:W1:Y:S01]  /*1a70*/  S2UR UR4, SR_CgaCtaId ;  /* 0x00000000000479c3 */ /* 0x000e620000008800 */
[----:B------:R-:W-:Y:S01]  /*1a80*/  UIMAD UR15, UR21, UR6, URZ ;  /* 0x00000006150f72a4 */ /* 0x000fe2000f8e023f */
[----:B------:R-:W-:Y:S01]  /*1a90*/  SHF.R.S32.HI R27, RZ, 0x1f, R26 ;  /* 0x0000001fff1b7819 */ /* 0x000fe2000001141a */
[C---:B------:R-:W-:Y:S01]  /*1aa0*/  VIADD R108, R134.reuse, 0x40 ;  /* 0x00000040866c7836 */ /* 0x040fe20000000000 */
[----:B------:R-:W-:Y:S01]  /*1ab0*/  IADD3.X R3, R135, UR8, RZ, P0, !PT ;  /* 0x0000000887037c10 */ /* 0x000fe200087fe4ff */
[----:B------:R-:W-:Y:S01]  /*1ac0*/  IMAD.U32 R0, RZ, RZ, UR6 ;  /* 0x00000006ff007e24 */ /* 0x000fe2000f8e00ff */
[----:B------:R-:W-:Y:S01]  /*1ad0*/  UIMAD UR15, UR32, UR7, UR15 ;  /* 0x00000007200f72a4 */ /* 0x000fe2000f8e020f */
[C---:B------:R-:W-:Y:S01]  /*1ae0*/  IADD3 R107, R134.reuse, 0x80, RZ ;  /* 0x00000080866b7810 */ /* 0x040fe20007ffe0ff */
[----:B------:R-:W-:Y:S01]  /*1af0*/  ULDC.64 UR8, c[0x0][0x260] ;  /* 0x0000980000087ab9 */ /* 0x000fe20000000a00 */
[----:B------:R-:W-:Y:S01]  /*1b00*/  VIADD R106, R134, 0xc0 ;  /* 0x000000c0866a7836 */ /* 0x000fe20000000000 */
[----:B------:R-:W-:Y:S01]  /*1b10*/  ULDC.64 UR6, c[0x0][0x268] ;  /* 0x00009a0000067ab9 */ /* 0x000fe20000000a00 */
[----:B------:R-:W-:Y:S01]  /*1b20*/  MOV R29, UR8 ;  /* 0x00000008001d7c02 */ /* 0x000fe20008000f00 */
[----:B------:R2:W-:Y:S01]  /*1b30*/  STL [R1+0xc], R27 ;  /* 0x00000c1b01007387 */ /* 0x0005e20000100800 */
[----:B------:R-:W-:Y:S01]  /*1b40*/  IMAD.U32 R25, RZ, RZ, UR6 ;  /* 0x00000006ff197e24 */ /* 0x000fe2000f8e00ff */
[----:B------:R-:W-:Y:S01]  /*1b50*/  ISETP.GE.AND P0, PT, R26, UR5, PT ;  /* 0x000000051a007c0c */ /* 0x000fe2000bf06270 */
[----:B------:R-:W-:Y:S01]  /*1b60*/  UMOV UR37, 0x400 ;  /* 0x0000040000257882 */ /* 0x000fe20000000000 */
[----:B------:R2:W-:Y:S01]  /*1b70*/  STL [R1+0x44], R108 ;  /* 0x0000446c01007387 */ /* 0x0005e20000100800 */
[----:B------:R-:W-:Y:S01]  /*1b80*/  IMAD.WIDE.U32 R14, R0, UR32, R2 ;  /* 0x00000020000e7c25 */ /* 0x000fe2000f8e0002 */
[----:B------:R-:W-:Y:S01]  /*1b90*/  UIMAD UR36, UR14, UR8, URZ ;  /* 0x000000080e2472a4 */ /* 0x000fe2000f8e023f */
[----:B------:R-:W-:Y:S01]  /*1ba0*/  MOV R0, UR18 ;  /* 0x0000001200007c02 */ /* 0x000fe20008000f00 */
[----:B------:R2:W-:Y:S01]  /*1bb0*/  STL [R1+0x40], R107 ;  /* 0x0000406b01007387 */ /* 0x0005e20000100800 */
[----:B------:R-:W-:Y:S01]  /*1bc0*/  VIADD R4, R26, 0x60 ;  /* 0x000000601a047836 */ /* 0x000fe20000000000 */
[----:B------:R-:W-:Y:S01]  /*1bd0*/  LOP3.LUT R5, R5, 0xfffffe00, R6, 0xf8, !PT ;  /* 0xfffffe0005057812 */ /* 0x000fe200078ef806 */
[----:B------:R-:W-:Y:S01]  /*1be0*/  UIADD3 UR20, UR23, -0x1, URZ ;  /* 0xffffffff17147890 */ /* 0x000fe2000fffe03f */
[----:B------:R2:W-:Y:S01]  /*1bf0*/  STL [R1+0x48], R106 ;  /* 0x0000486a01007387 */ /* 0x0005e20000100800 */
[----:B-1----:R-:W-:Y:S01]  /*1c00*/  ULEA UR4, UR4, UR37, 0x18 ;  /* 0x0000002504047291 */ /* 0x002fe2000f8ec03f */
[----:B------:R-:W-:Y:S01]  /*1c10*/  IADD3 R13, R15, UR15, RZ ;  /* 0x0000000f0f0d7c10 */ /* 0x000fe2000fffe0ff */
[----:B------:R-:W-:Y:S01]  /*1c20*/  UIMAD UR37, UR14, UR6, URZ ;  /* 0x000000060e2572a4 */ /* 0x000fe2000f8e023f */
[----:B------:R2:W-:Y:S01]  /*1c30*/  STL [R1+0x60], R29 ;  /* 0x0000601d01007387 */ /* 0x0005e20000100800 */
[----:B------:R-:W-:Y:S01]  /*1c40*/  UIMAD UR36, UR22, UR9, UR36 ;  /* 0x00000009162472a4 */ /* 0x000fe2000f8e0224 */
[----:B------:R-:W-:Y:S01]  /*1c50*/  BSSY B0, `(.L_x_582) ;  /* 0x0000035000007945 */ /* 0x000fe20003800000 */
[----:B------:R-:W-:Y:S01]  /*1c60*/  UIMAD UR37, UR22, UR7, UR37 ;  /* 0x00000007162572a4 */ /* 0x000fe2000f8e0225 */
[----:B------:R2:W-:Y:S01]  /*1c70*/  STL [R1+0x78], R25 ;  /* 0x0000781901007387 */ /* 0x0005e20000100800 */
[----:B------:R-:W-:Y:S01]  /*1c80*/  ISETP.GE.AND P5, PT, R4, UR5, PT ;  /* 0x0000000504007c0c */ /* 0x000fe2000bfa6270 */
[----:B------:R-:W-:Y:S01]  /*1c90*/  VIADD R23, R26, 0x20 ;  /* 0x000000201a177836 */ /* 0x000fe20000000000 */
[----:B------:R-:W-:Y:S01]  /*1ca0*/  LEA R227, R5, UR4, 0x1 ;  /* 0x0000000405e37c11 */ /* 0x000fe2000f8e08ff */
[----:B------:R-:W-:-:S04]  /*1cb0*/  IMAD.WIDE R10, R0, 0x80, R26 ;  /* 0x00000080000a7825 */ /* 0x000fc800078e021a */
[----:B------:R-:W-:Y:S01]  /*1cc0*/  IMAD.WIDE.U32 R20, R26, UR12, R134 ;  /* 0x0000000c1a147c25 */ /* 0x000fe2000f8e0086 */
        /* <DEDUP_REMOVED lines=45> */
.L_x_583:
[----:B------:R-:W-:Y:S05]  /*1fa0*/  BSYNC B0 ;  /* 0x0000000000007941 */ /* 0x000fea0003800000 */
.L_x_582:
[----:B------:R-:W-:Y:S01]  /*1fb0*/  ISETP.GE.AND P0, PT, R23, UR5, PT ;  /* 0x0000000517007c0c */ /* 0x000fe2000bf06270 */
[----:B------:R-:W-:Y:S01]  /*1fc0*/  IMAD R0, R27, UR12, RZ ;  /* 0x0000000c1b007c24 */ /* 0x000fe2000f8e02ff */
[----:B------:R-:W-:Y:S01]  /*1fd0*/  UIMAD UR14, UR20, -0x40, UR33 ;  /* 0xffffffc0140e78a4 */ /* 0x000fe2000f8e0221 */
[----:B------:R-:W-:Y:S01]  /*1fe0*/  BSSY B0, `(.L_x_584) ;  /* 0x0000033000007945 */ /* 0x000fe20003800000 */
[----:B------:R-:W-:Y:S01]  /*1ff0*/  IADD3 R16, P6, R20, UR28, RZ ;  /* 0x0000001c14107c10 */ /* 0x000fe2000ffde0ff */
[----:B------:R-:W-:-:S08]  /*2000*/  IMAD R22, R26, UR13, R0 ;  /* 0x0000000d1a167c24 */ /* 0x000fd0000f8e0200 */
[----:B------:R-:W-:Y:S05]  /*2010*/  @P0 BRA `(.L_x_585) ;  /* 0x0000000000bc0947 */ /* 0x000fea0003800000 */
[----:B------:R-:W-:Y:S01]  /*2020*/  ULDC UR8, c[0x0][0x2d0] ;  /* 0x0000b40000087ab9 */ /* 0x000fe20000000800 */
[----:B---3--:R-:W-:Y:S01]  /*2030*/  IADD3 R4, P0, R10, 0x20, RZ ;  /* 0x000000200a047810 */ /* 0x008fe20007f1e0ff */
[----:B------:R-:W-:Y:S01]  /*2040*/  ULDC.64 UR6, c[0x0][0x240] ;  /* 0x0000900000067ab9 */ /* 0x000fe20000000a00 */
[----:B------:R-:W-:Y:S01]  /*2050*/  ISETP.GE.AND P1, PT, R134, UR8, PT ;  /* 0x0000000886007c0c */ /* 0x000fe2000bf26270 */
[----:B-1----:R-:W-:Y:S01]  /*2060*/  IMAD.MOV.U32 R2, RZ, RZ, R14 ;  /* 0x000000ffff027224 */ /* 0x002fe200078e000e */
        /* <DEDUP_REMOVED lines=11> */
[----:B------:R-:W5:Y:S01]  /*2120*/  @!P2 LDC.64 R18, c[0x0][0x210] ;  /* 0x00008400ff12ab82 */ /* 0x000f620000000a00 */
[----:B-1----:R-:W-:-:S04]  /*2130*/  @!P1 LEA R4, P0, R2, R6, 0x1 ;  /* 0x0000000602049211 */ /* 0x002fc800078008ff */
[C---:B------:R-:W-:Y:S02]  /*2140*/  @!P1 LEA.HI.X R5, R2.reuse, R7, R0, 0x1, P0 ;  /* 0x0000000702059211 */ /* 0x040fe400000f0c00 */
[----:B---3--:R-:W-:-:S03]  /*2150*/  @!P3 LEA R6, P0, R2, R8, 0x1 ;  /* 0x000000080206b211 */ /* 0x008fc600078008ff */
        /* <DEDUP_REMOVED lines=12> */
[----:B-----5:R-:W-:-:S04]  /*2220*/  @!P2 LEA R4, P1, R2, R18, 0x1 ;  /* 0x000000120204a211 */ /* 0x020fc800078208ff */
        /* <DEDUP_REMOVED lines=14> */
.L_x_585:
[----:B------:R-:W-:Y:S05]  /*2310*/  BSYNC B0 ;  /* 0x0000000000007941 */ /* 0x000fea0003800000 */
.L_x_584:
        /* <DEDUP_REMOVED lines=49> */
.L_x_587:
[----:B------:R-:W-:Y:S05]  /*2630*/  BSYNC B0 ;  /* 0x0000000000007941 */ /* 0x000fea0003800000 */
.L_x_586:
[----:B------:R-:W-:Y:S01]  /*2640*/  IADD3.X R17, R21, UR26, R22, P6, !PT ;  /* 0x0000001a15117c10 */ /* 0x000fe2000b7fe416 */
[----:B------:R-:W-:Y:S01]  /*2650*/  USHF.L.U64.HI UR15, UR12, 0x6, UR13 ;  /* 0x000000060c0f7899 */ /* 0x000fe2000801020d */
[----:B------:R-:W-:Y:S01]  /*2660*/  BSSY B0, `(.L_x_588) ;  /* 0x0000034000007945 */ /* 0x000fe20003800000 */
[----:B------:R-:W-:Y:S01]  /*2670*/  USHF.L.U32 UR38, UR12, 0x6, URZ ;  /* 0x000000060c267899 */ /* 0x000fe2000800063f */
[----:B------:R-:W-:-:S05]  /*2680*/  IMAD.WIDE.U32 R30, R29, UR22, R16 ;  /* 0x000000161d1e7c25 */ /* 0x000fca000f8e0010 */
[----:B------:R1:W-:Y:S01]  /*2690*/  STL.64 [R1+0x58], R30 ;  /* 0x0000581e01007387 */ /* 0x0003e20000100a00 */
        /* <DEDUP_REMOVED lines=48> */
.L_x_589:
[----:B------:R-:W-:Y:S05]  /*29a0*/  BSYNC B0 ;  /* 0x0000000000007941 */ /* 0x000fea0003800000 */
.L_x_588:
[----:B------:R-:W-:Y:S01]  /*29b0*/  VIADD R105, R31, UR36 ;  /* 0x000000241f697c36 */ /* 0x000fe20008000000 */
[----:B------:R-:W-:Y:S01]  /*29c0*/  MOV R104, R30 ;  /* 0x0000001e00687202 */ /* 0x000fe20000000f00 */
[----:B------:R-:W-:Y:S01]  /*29d0*/  USHF.R.S32.HI UR41, URZ, 0x1f, UR20 ;  /* 0x0000001f3f297899 */ /* 0x000fe20008011414 */
[----:B------:R-:W-:Y:S01]  /*29e0*/  ISETP.GE.AND P0, PT, R26, UR14, PT ;  /* 0x0000000e1a007c0c */ /* 0x000fe2000bf06270 */
[----:B------:R-:W-:Y:S01]  /*29f0*/  UIMAD UR6, UR15, UR20, URZ ;  /* 0x000000140f0672a4 */ /* 0x000fe2000f8e023f */
[----:B------:R-:W-:Y:S01]  /*2a00*/  IMAD.U32 R101, RZ, RZ, UR38 ;  /* 0x00000026ff657e24 */ /* 0x000fe2000f8e00ff */
[----:B------:R2:W-:Y:S01]  /*2a10*/  STL.64 [R1+0x50], R104 ;  /* 0x0000506801007387 */ /* 0x0005e20000100a00 */
[----:B------:R-:W-:Y:S01]  /*2a20*/  BSSY B0, `(.L_x_590) ;  /* 0x000002c000007945 */ /* 0x000fe20003800000 */
[----:B------:R-:W-:Y:S01]  /*2a30*/  UIMAD UR6, UR41, UR38, UR6 ;  /* 0x00000026290672a4 */ /* 0x000fe2000f8e0206 */
[----:B-1-3--:R-:W-:Y:S01]  /*2a40*/  IMAD.WIDE.U32 R2, R101, UR20, R104 ;  /* 0x0000001465027c25 */ /* 0x00afe2000f8e0068 */
[----:B------:R-:W-:-:S04]  /*2a50*/  ISETP.GE.AND P6, PT, R23, UR14, PT ;  /* 0x0000000e17007c0c */ /* 0x000fc8000bfc6270 */
[----:B------:R-:W-:Y:S02]  /*2a60*/  IADD3 R0, R3, UR6, RZ ;  /* 0x0000000603007c10 */ /* 0x000fe4000fffe0ff */
[----:B------:R-:W-:Y:S07]  /*2a70*/  @P0 BRA `(.L_x_591) ;  /* 0x0000000000980947 */ /* 0x000fee0003800000 */
[----:B------:R-:W-:Y:S02]  /*2a80*/  ULDC UR6, c[0x0][0x2d0] ;  /* 0x0000b40000067ab9 */ /* 0x000fe40000000800 */
[----:B------:R-:W-:Y:S02]  /*2a90*/  ISETP.GE.AND P5, PT, R134, UR6, PT ;  /* 0x0000000686007c0c */ /* 0x000fe4000bfa6270 */
[----:B------:R-:W-:Y:S02]  /*2aa0*/  ISETP.GE.AND P4, PT, R108, UR6, PT ;  /* 0x000000066c007c0c */ /* 0x000fe4000bf86270 */
[----:B------:R-:W-:-:S09]  /*2ab0*/  ISETP.GE.AND P2, PT, R107, UR6, PT ;  /* 0x000000066b007c0c */ /* 0x000fd2000bf46270 */
[----:B------:R-:W1:Y:S01]  /*2ac0*/  @!P5 LDC.64 R8, c[0x0][0x218] ;  /* 0x00008600ff08db82 */ /* 0x000e620000000a00 */
[----:B------:R3:W-:Y:S07]  /*2ad0*/  @P5 STS.128 [R227+0x10000], RZ ;  /* 0x010000ffe3005388 */ /* 0x0007ee0000000c00 */
[----:B----4-:R-:W4:Y:S08]  /*2ae0*/  @!P4 LDC.64 R6, c[0x0][0x218] ;  /* 0x00008600ff06cb82 */ /* 0x010f300000000a00 */
        /* <DEDUP_REMOVED lines=31> */
.L_x_591:
[----:B------:R-:W-:Y:S05]  /*2ce0*/  BSYNC B0 ;  /* 0x0000000000007941 */ /* 0x000fea0003800000 */
.L_x_590:
        /* <DEDUP_REMOVED lines=12> */
[----:B----4-:R-:W4:Y:S08]  /*2db0*/  @!P4 LDC.64 R6, c[0x0][0x218] ;  /* 0x00008600ff06cb82 */ /* 0x010f300000000a00 */
[----:B-1----:R-:W1:Y:S01]  /*2dc0*/  @!P2 LDC.64 R4, c[0x0][0x218] ;  /* 0x00008600ff04ab82 */ /* 0x002e620000000a00 */
[----:B---3--:R-:W-:-:S04]  /*2dd0*/  @!P5 LEA R8, P0, R2, R8, 0x1 ;  /* 0x000000080208d211 */ /* 0x008fc800078008ff */
        /* <DEDUP_REMOVED lines=29> */
.L_x_593:
[----:B------:R-:W-:Y:S05]  /*2fb0*/  BSYNC B0 ;  /* 0x0000000000007941 */ /* 0x000fea0003800000 */
.L_x_592:
        /* <DEDUP_REMOVED lines=11> */
[----:B--234-:R-:W-:Y:S01]  /*3070*/  IMAD.SHL.U32 R7, R28, 0x40, RZ ;  /* 0x000000401c077824 */ /* 0x01cfe200078e00ff */
[----:B------:R-:W-:Y:S01]  /*3080*/  @UP1 UIMAD UR7, UR29, UR7, UR42 ;  /* 0x000000071d0712a4 */ /* 0x000fe2000f8e022a */
[----:B-1----:R-:W-:Y:S01]  /*3090*/  IMAD.SHL.U32 R5, R26, 0x8, RZ ;  /* 0x000000081a057824 */ /* 0x002fe200078e00ff */
[----:B------:R-:W-:Y:S01]  /*30a0*/  @UP1 ULEA UR8, UP0, UR44, UR8, 0x2 ;  /* 0x000000082c081291 */ /* 0x000fe2000f80103f */
[----:B------:R-:W-:-:S04]  /*30b0*/  DEPBAR.LE SB0, 0x0 ;  /* 0x000080000000791a */ /* 0x000fc80000000000 */
[----:B------:R-:W-:Y:S01]  /*30c0*/  @UP1 UIADD3 UR7, UR45, UR7, URZ ;  /* 0x000000072d071290 */ /* 0x000fe2000fffe03f */
[----:B------:R-:W-:Y:S01]  /*30d0*/  IMAD.U32 R2, RZ, RZ, UR8 ;  /* 0x00000008ff027e24 */ /* 0x000fe2000f8e00ff */
[----:B------:R-:W-:Y:S02]  /*30e0*/  @UP1 ULDC UR6, c[0x0][0x2e8] ;  /* 0x0000ba0000061ab9 */ /* 0x000fe40000000800 */
[----:B------:R-:W-:-:S06]  /*30f0*/  @UP1 ULEA.HI.X UR9, UR44, UR9, UR7, 0x2, UP0 ;  /* 0x000000092c091291 */ /* 0x000fcc00080f1407 */
[----:B------:R-:W-:-:S05]  /*3100*/  IMAD.U32 R3, RZ, RZ, UR9 ;  /* 0x00000009ff037e24 */ /* 0x000fca000f8e00ff */
[----:B------:R1:W2:Y:S01]  /*3110*/  @P0 LDG.E R12, desc[UR34][R2.64] ;  /* 0x00000022020c0981 */ /* 0x0002a2000c1e1900 */
[----:B------:R-:W2:Y:S01]  /*3120*/  @P0 MUFU.RCP R11, UR6 ;  /* 0x00000006000b0d08 */ /* 0x000ea20008001000 */
[----:B------:R-:W-:Y:S01]  /*3130*/  USHF.L.U64.HI UR8, UR10, 0x6, UR11 ;  /* 0x000000060a087899 */ /* 0x000fe2000801020b */
[----:B------:R-:W-:Y:S01]  /*3140*/  LEA.HI R102, R24, R103, RZ, 0x5 ;  /* 0x0000006718667211 */ /* 0x000fe200078f28ff */
[----:B------:R-:W-:Y:S01]  /*3150*/  USHF.L.U32 UR9, UR10, 0x6, URZ ;  /* 0x000000060a097899 */ /* 0x000fe2000800063f */
[----:B------:R-:W-:Y:S01]  /*3160*/  BSSY B0, `(.L_x_594) ;  /* 0x000005d000007945 */ /* 0x000fe20003800000 */
[----:B------:R-:W-:Y:S01]  /*3170*/  UIMAD UR7, UR8, UR20, URZ ;  /* 0x00000014080772a4 */ /* 0x000fe2000f8e023f */
[----:B------:R-:W-:Y:S01]  /*3180*/  SHF.R.S32.HI R100, RZ, 0x5, R102 ;  /* 0x00000005ff647819 */ /* 0x000fe20000011466 */
[----:B------:R-:W-:Y:S01]  /*3190*/  UMOV UR21, URZ ;  /* 0x0000003f00157c82 */ /* 0x000fe20008000000 */
[----:B------:R-:W-:Y:S01]  /*31a0*/  BAR.SYNC.DEFER_BLOCKING 0x0 ;  /* 0x0000000000007b1d */ /* 0x000fe20000010000 */
[----:B------:R-:W-:Y:S01]  /*31b0*/  UIMAD UR41, UR41, UR9, UR7 ;  /* 0x00000009292972a4 */ /* 0x000fe2000f8e0207 */
[----:B------:R-:W-:-:S02]  /*31c0*/  ISETP.GE.AND P6, PT, R23, UR14, PT ;  /* 0x0000000e17007c0c */ /* 0x000fc4000bfc6270 */
[----:B-1----:R-:W-:-:S04]  /*31d0*/  LEA.HI R2, R24, R103, RZ, 0x4 ;  /* 0x0000006718027211 */ /* 0x002fc800078f20ff */
[----:B------:R-:W-:Y:S02]  /*31e0*/  LOP3.LUT R0, R2, 0xfffffff0, RZ, 0xc0, !PT ;  /* 0xfffffff002007812 */ /* 0x000fe400078ec0ff */
[----:B------:R-:W-:-:S03]  /*31f0*/  SHF.R.S32.HI R3, RZ, 0x4, R2 ;  /* 0x00000004ff037819 */ /* 0x000fc60000011402 */
[----:B------:R-:W-:Y:S01]  /*3200*/  IMAD.IADD R0, R103, 0x1, -R0 ;  /* 0x0000000167007824 */ /* 0x000fe200078e0a00 */
[----:B------:R-:W-:-:S04]  /*3210*/  LEA.HI R2, R2, R3, RZ, 0x1 ;  /* 0x0000000302027211 */ /* 0x000fc800078f08ff */
[----:B------:R-:W-:-:S04]  /*3220*/  SHF.R.S32.HI R4, RZ, 0x1f, R0 ;  /* 0x0000001fff047819 */ /* 0x000fc80000011400 */
[----:B------:R-:W-:Y:S02]  /*3230*/  LEA.HI R10, R4, R0, RZ, 0x3 ;  /* 0x00000000040a7211 */ /* 0x000fe400078f18ff */
[----:B------:R-:W-:Y:S02]  /*3240*/  LOP3.LUT R4, R2, 0xfffffffe, RZ, 0xc0, !PT ;  /* 0xfffffffe02047812 */ /* 0x000fe400078ec0ff */
[----:B------:R-:W-:Y:S02]  /*3250*/  LOP3.LUT R2, R7, 0x1c0, RZ, 0xc0, !PT ;  /* 0x000001c007027812 */ /* 0x000fe400078ec0ff */
[----:B------:R-:W-:Y:S01]  /*3260*/  LOP3.LUT R6, R10, 0xfffffff8, RZ, 0xc0, !PT ;  /* 0xfffffff80a067812 */ /* 0x000fe200078ec0ff */
[----:B------:R-:W-:Y:S01]  /*3270*/  IMAD.IADD R7, R3, 0x1, -R4 ;  /* 0x0000000103077824 */ /* 0x000fe200078e0a04 */
[----:B------:R-:W-:Y:S01]  /*3280*/  LOP3.LUT R9, R2, 0x8, R5, 0xf8, !PT ;  /* 0x0000000802097812 */ /* 0x000fe200078ef805 */
[----:B------:R-:W-:Y:S01]  /*3290*/  IMAD R4, R27, UR10, RZ ;  /* 0x0000000a1b047c24 */ /* 0x000fe2000f8e02ff */
[----:B------:R-:W-:Y:S01]  /*32a0*/  SHF.R.U32.HI R8, RZ, 0x3, R2 ;  /* 0x00000003ff087819 */ /* 0x000fe20000011602 */
[----:B------:R-:W-:-:S04]  /*32b0*/  IMAD.WIDE.U32 R2, R26, UR10, R134 ;  /* 0x0000000a1a027c25 */ /* 0x000fc8000f8e0086 */
[----:B------:R-:W-:Y:S01]  /*32c0*/  IMAD.IADD R40, R0, 0x1, -R6 ;  /* 0x0000000100287824 */ /* 0x000fe200078e0a06 */
[----:B------:R-:W-:Y:S01]  /*32d0*/  IADD3 R2, P1, R2, UR30, RZ ;  /* 0x0000001e02027c10 */ /* 0x000fe2000ff3e0ff */
[----:B------:R-:W-:Y:S02]  /*32e0*/  IMAD R4, R26, UR11, R4 ;  /* 0x0000000b1a047c24 */ /* 0x000fe4000f8e0204 */
[----:B------:R-:W-:Y:S02]  /*32f0*/  IMAD.SHL.U32 R0, R40, 0x40, RZ ;  /* 0x0000004028007824 */ /* 0x000fe400078e00ff */
[----:B------:R-:W-:Y:S01]  /*3300*/  IMAD.SHL.U32 R6, R7, 0x8, RZ ;  /* 0x0000000807067824 */ /* 0x000fe200078e00ff */
[----:B------:R-:W-:Y:S01]  /*3310*/  IADD3.X R3, R3, UR27, R4, P1, !PT ;  /* 0x0000001b03037c10 */ /* 0x000fe20008ffe404 */
[----:B------:R-:W-:Y:S01]  /*3320*/  IMAD.SHL.U32 R4, R10, 0x40, RZ ;  /* 0x000000400a047824 */ /* 0x000fe200078e00ff */
[----:B------:R-:W-:Y:S02]  /*3330*/  ISETP.GE.AND P1, PT, R26, UR14, PT ;  /* 0x0000000e1a007c0c */ /* 0x000fe4000bf26270 */
[----:B------:R-:W-:Y:S01]  /*3340*/  LOP3.LUT R0, R0, 0x1c0, RZ, 0xc0, !PT ;  /* 0x000001c000007812 */ /* 0x000fe200078ec0ff */
[----:B------:R-:W-:-:S03]  /*3350*/  IMAD.WIDE.U32 R14, R25, UR22, R2 ;  /* 0x00000016190e7c25 */ /* 0x000fc6000f8e0002 */
[----:B------:R-:W-:Y:S02]  /*3360*/  LOP3.LUT R6, R0, 0x8, R6, 0xf8, !PT ;  /* 0x0000000800067812 */ /* 0x000fe400078ef806 */
[----:B------:R-:W-:Y:S01]  /*3370*/  SHF.R.U32.HI R5, RZ, 0x3, R0 ;  /* 0x00000003ff057819 */ /* 0x000fe20000011600 */
[----:B------:R1:W-:Y:S01]  /*3380*/  STL.64 [R1+0x70], R14 ;  /* 0x0000700e01007387 */ /* 0x0003e20000100a00 */
[----:B------:R-:W-:Y:S01]  /*3390*/  LOP3.LUT R0, R9, R8, RZ, 0x3c, !PT ;  /* 0x0000000809007212 */ /* 0x000fe200078e3cff */
[----:B------:R-:W-:Y:S01]  /*33a0*/  VIADD R9, R15, UR37 ;  /* 0x000000250f097c36 */ /* 0x000fe20008000000 */
[----:B------:R-:W-:Y:S01]  /*33b0*/  LOP3.LUT R5, R6, R5, RZ, 0x3c, !PT ;  /* 0x0000000506057212 */ /* 0x000fe200078e3cff */
[----:B------:R-:W-:Y:S01]  /*33c0*/  IMAD.MOV.U32 R8, RZ, RZ, R14 ;  /* 0x000000ffff087224 */ /* 0x000fe200078e000e */
[----:B------:R1:W-:Y:S01]  /*33d0*/  @P1 STS.128 [R227+0x18000], RZ ;  /* 0x018000ffe3001388 */ /* 0x0003e20000000c00 */
[----:B------:R-:W-:Y:S01]  /*33e0*/  IMAD.U32 R6, RZ, RZ, UR20 ;  /* 0x00000014ff067e24 */ /* 0x000fe2000f8e00ff */
[----:B------:R-:W-:Y:S01]  /*33f0*/  LOP3.LUT R5, R5, 0xfffffe00, R4, 0xf8, !PT ;  /* 0xfffffe0005057812 */ /* 0x000fe200078ef804 */
[----:B------:R-:W-:Y:S01]  /*3400*/  IMAD R0, R7, 0x200, R0 ;  /* 0x0000020007007824 */ /* 0x000fe200078e0200 */
[----:B------:R1:W-:Y:S01]  /*3410*/  STL.64 [R1+0x68], R8 ;  /* 0x0000680801007387 */ /* 0x0003e20000100a00 */
[----:B------:R-:W-:-:S03]  /*3420*/  IMAD.WIDE.U32 R6, R6, UR9, R8 ;  /* 0x0000000906067c25 */ /* 0x000fc6000f8e0008 */
[----:B------:R1:W-:Y:S01]  /*3430*/  @P1 STS.128 [R227+0x1a000], RZ ;  /* 0x01a000ffe3001388 */ /* 0x0003e20000000c00 */
[----:B------:R-:W-:Y:S01]  /*3440*/  VIADD R3, R7, UR41 ;  /* 0x0000002907037c36 */ /* 0x000fe20008000000 */
[----:B------:R-:W-:Y:S02]  /*3450*/  LEA R200, R0, UR4, 0x1 ;  /* 0x0000000400c87c11 */ /* 0x000fe4000f8e08ff */
[----:B------:R1:W-:Y:S04]  /*3460*/  @P1 STS.128 [R227+0x1c000], RZ ;  /* 0x01c000ffe3001388 */ /* 0x0003e80000000c00 */
[----:B------:R1:W-:Y:S01]  /*3470*/  @P1 STS.128 [R227+0x1e000], RZ ;  /* 0x01e000ffe3001388 */ /* 0x0003e20000000c00 */
[----:B--2---:R-:W-:-:S05]  /*3480*/  @P0 FMUL.FTZ R2, R12, R11 ;  /* 0x0000000b0c020220 */ /* 0x004fca0000410000 */
[----:B------:R-:W-:Y:S01]  /*3490*/  @P0 R2UR UR6, R2 ;  /* 0x00000000020602ca */ /* 0x000fe200000e0000 */
[----:B------:R-:W-:-:S12]  /*34a0*/  IMAD R2, R100, 0x400, R5 ;  /* 0x0000040064027824 */ /* 0x000fd800078e0205 */
        /* <DEDUP_REMOVED lines=40> */
.L_x_595:
[----:B------:R-:W-:Y:S05]  /*3730*/  BSYNC B0 ;  /* 0x0000000000007941 */ /* 0x000fea0003800000 */
.L_x_594:
        /* <DEDUP_REMOVED lines=15> */
[----:B-12---:R-:W1:Y:S01]  /*3830*/  @!P5 LDC.64 R8, c[0x0][0x220] ;  /* 0x00008800ff08db82 */ /* 0x006e620000000a00 */
[----:B------:R4:W-:Y:S07]  /*3840*/  @P5 STS.128 [R227+0x19000], RZ ;  /* 0x019000ffe3005388 */ /* 0x0009ee0000000c00 */
[----:B------:R-:W2:Y:S08]  /*3850*/  @!P4 LDC.64 R10, c[0x0][0x220] ;  /* 0x00008800ff0acb82 */ /* 0x000eb00000000a00 */
[----:B------:R-:W5:Y:S01]  /*3860*/  @!P2 LDC.64 R12, c[0x0][0x220] ;  /* 0x00008800ff0cab82 */ /* 0x000f620000000a00 */
[----:B-1----:R-:W-:-:S04]  /*3870*/  @!P5 LEA R8, P0, R0, R8, 0x1 ;  /* 0x000000080008d211 */ /* 0x002fc800078008ff */
[--C-:B------:R-:W-:Y:S02]  /*3880*/  @!P5 LEA.HI.X R9, R0, R9, R4.reuse, 0x1, P0 ;  /* 0x000000090009d211 */ /* 0x100fe400000f0c04 */
        /* <DEDUP_REMOVED lines=28> */
.L_x_597:
[----:B------:R-:W-:Y:S05]  /*3a50*/  BSYNC B0 ;  /* 0x0000000000007941 */ /* 0x000fea0003800000 */
.L_x_596:
[----:B-12-4-:R-:W-:Y:S01]  /*3a60*/  LDSM.16.M88.4 R8, [R207] ;  /* 0x00000000cf08783b */ /* 0x016fe20000000200 */
[----:B------:R-:W-:Y:S01]  /*3a70*/  R2P PR, R28, 0x6 ;  /* 0x000000061c007804 */ /* 0x000fe20000000000 */
[----:B------:R-:W-:Y:S01]  /*3a80*/  IMAD.MOV.U32 R4, RZ, RZ, 0x10 ;  /* 0x00000010ff047424 */ /* 0x000fe200078e00ff */
[----:B------:R-:W-:Y:S01]  /*3a90*/  LOP3.LUT P0, RZ, R40, 0x2, RZ, 0xc0, !PT ;  /* 0x0000000228ff7812 */ /* 0x000fe2000780c0ff */
[----:B------:R-:W1:Y:S01]  /*3aa0*/  LDSM.16.M88.4 R16, [R200+0x11000] ;  /* 0x01100000c810783b */ /* 0x000e620000000200 */
[----:B------:R-:W-:Y:S01]  /*3ab0*/  VIADD R0, R200, 0x10000 ;  /* 0x00010000c8007836 */ /* 0x000fe20000000000 */
[----:B------:R-:W-:Y:S01]  /*3ac0*/  UIADD3 UR7, UR33, 0x1, -UR19 ;  /* 0x0000000121077890 */ /* 0x000fe2000fffe813 */
[----:B------:R-:W-:Y:S01]  /*3ad0*/  SEL R4, R4, 0xfffffff0, !P0 ;  /* 0xfffffff004047807 */ /* 0x000fe20004000000 */
[----:B------:R-:W2:Y:S01]  /*3ae0*/  LDSM.16.M88.4 R24, [R200+0x10000] ;  /* 0x01000000c818783b */ /* 0x000ea20000000200 */
[----:B------:R-:W-:Y:S01]  /*3af0*/  VIADD R211, R200, 0x10020 ;  /* 0x00010020c8d37836 */ /* 0x000fe20000000000 */
[----:B------:R-:W-:Y:S01]  /*3b00*/  LOP3.LUT P0, RZ, R40, 0x4, RZ, 0xc0, !PT ;  /* 0x0000000428ff7812 */ /* 0x000fe2000780c0ff */
[----:B------:R-:W-:Y:S01]  /*3b10*/  IMAD.MOV.U32 R2, RZ, RZ, 0x40 ;  /* 0x00000040ff027424 */ /* 0x000fe200078e00ff */
[----:B------:R-:W4:Y:S01]  /*3b20*/  LDSM.16.M88.4 R20, [R200+0x10800] ;  /* 0x01080000c814783b */ /* 0x000f220000000200 */
[----:B------:R-:W-:Y:S01]  /*3b30*/  IMAD R208, R4, 0x2, R207 ;  /* 0x0000000204d07824 */ /* 0x000fe200078e02cf */
[----:B------:R-:W-:Y:S01]  /*3b40*/  UIADD3 UR6, UR7, UR24, URZ ;  /* 0x0000001807067290 */ /* 0x000fe2000fffe03f */
[----:B------:R-:W-:Y:S01]  /*3b50*/  @P1 VIADD R211, R0, 0xffffffe0 ;  /* 0xffffffe000d31836 */ /* 0x000fe20000000000 */
[----:B------:R-:W5:Y:S01]  /*3b60*/  LDSM.16.M88.4 R28, [R200+0x11800] ;  /* 0x01180000c81c783b */ /* 0x000f620000000200 */
[----:B------:R-:W-:Y:S01]  /*3b70*/  IMAD.MOV.U32 R0, RZ, RZ, 0x20 ;  /* 0x00000020ff007424 */ /* 0x000fe200078e00ff */
[----:B------:R-:W-:Y:S01]  /*3b80*/  SEL R2, R2, 0xffffffc0, !P2 ;  /* 0xffffffc002027807 */ /* 0x000fe20005000000 */
[----:B------:R-:W-:Y:S01]  /*3b90*/  IMAD.U32 R7, RZ, RZ, UR33 ;  /* 0x00000021ff077e24 */ /* 0x000fe2000f8e00ff */
[----:B------:R-:W-:Y:S01]  /*3ba0*/  LDSM.16.M88.4 R12, [R208] ;  /* 0x00000000d00c783b */ /* 0x000fe20000000200 */
[----:B------:R-:W-:Y:S01]  /*3bb0*/  UISETP.GT.AND UP0, UPT, UR20, UR16, UPT ;  /* 0x000000101400728c */ /* 0x000fe2000bf04270 */
[----:B------:R-:W-:Y:S01]  /*3bc0*/  SEL R0, R0, 0xffffffe0, !P0 ;  /* 0xffffffe000007807 */ /* 0x000fe20004000000 */
[----:B------:R-:W-:Y:S01]  /*3bd0*/  IMAD.IADD R206, R200, 0x1, R2 ;  /* 0x00000001c8ce7824 */ /* 0x000fe200078e0202 */
[----:B------:R-:W3:Y:S01]  /*3be0*/  LDSM.16.M88.4 R44, [R211] ;  /* 0x00000000d32c783b */ /* 0x000ee20000000200 */
[----:B------:R-:W-:Y:S01]  /*3bf0*/  IMAD.IADD R205, R2, 0x1, R211 ;  /* 0x0000000102cd7824 */ /* 0x000fe200078e02d3 */
[----:B------:R-:W-:Y:S01]  /*3c00*/  LOP3.LUT R2, R102, 0xffffffe0, RZ, 0xc0, !PT ;  /* 0xffffffe066027812 */ /* 0x000fe200078ec0ff */
[C---:B------:R-:W-:Y:S01]  /*3c10*/  IMAD R210, R0.reuse, 0x2, R207 ;  /* 0x0000000200d27824 */ /* 0x040fe200078e02cf */
[----:B------:R-:W3:Y:S01]  /*3c20*/  LDSM.16.M88.4 R56, [R211+0x800] ;  /* 0x00080000d338783b */ /* 0x000ee20000000200 */
[----:B------:R-:W-:-:S02]  /*3c30*/  IMAD R209, R0, 0x2, R208 ;  /* 0x0000000200d17824 */ /* 0x000fc400078e02d0 */
[C---:B------:R-:W-:Y:S01]  /*3c40*/  IMAD.IADD R2, R103.reuse, 0x1, -R2 ;  /* 0x0000000167027824 */ /* 0x040fe200078e0a02 */
[----:B------:R-:W-:Y:S01]  /*3c50*/  LDSM.16.M88.4 R68, [R211+0x1800] ;  /* 0x00180000d344783b */ /* 0x000fe20000000200 */
[----:B------:R-:W-:Y:S02]  /*3c60*/  IMAD.SHL.U32 R103, R103, 0x2, RZ ;  /* 0x0000000267677824 */ /* 0x000fe400078e00ff */
[C---:B------:R-:W-:Y:S01]  /*3c70*/  VIADD R226, R211.reuse, 0x800 ;  /* 0x00000800d3e27836 */ /* 0x040fe20000000000 */
[----:B------:R-:W-:Y:S01]  /*3c80*/  LDSM.16.M88.4 R76, [R206+0x10000] ;  /* 0x01000000ce4c783b */ /* 0x000fe20000000200 */
[----:B------:R-:W-:Y:S01]  /*3c90*/  SHF.R.S32.HI R3, RZ, 0x1f, R2 ;  /* 0x0000001fff037819 */ /* 0x000fe20000011402 */
[----:B------:R-:W-:Y:S01]  /*3ca0*/  VIADD R225, R211, 0x1000 ;  /* 0x00001000d3e17836 */ /* 0x000fe20000000000 */
[----:B------:R-:W-:Y:S01]  /*3cb0*/  LOP3.LUT R109, R103, 0x6, RZ, 0xc0, !PT ;  /* 0x00000006676d7812 */ /* 0x000fe200078ec0ff */
[----:B------:R-:W-:Y:S01]  /*3cc0*/  LDSM.16.M88.4 R80, [R206+0x10800] ;  /* 0x01080000ce50783b */ /* 0x000fe20000000200 */
[----:B------:R-:W-:Y:S01]  /*3cd0*/  LEA.HI R3, R3, R2, RZ, 0x2 ;  /* 0x0000000203037211 */ /* 0x000fe200078f10ff */
[C---:B------:R-:W-:Y:S01]  /*3ce0*/  VIADD R224, R211.reuse, 0x1800 ;  /* 0x00001800d3e07836 */ /* 0x040fe20000000000 */
[----:B------:R-:W-:Y:S01]  /*3cf0*/  LEA R2, R100, UR31, 0x4 ;  /* 0x0000001f64027c11 */ /* 0x000fe2000f8e20ff */
[C---:B-1----:R-:W-:Y:S01]  /*3d00*/  HMMA.16816.F32.BF16 R48, R8.reuse, R16, RZ ;  /* 0x000000100830723c */ /* 0x042fe200000418ff */
[----:B------:R-:W-:Y:S01]  /*3d10*/  LDSM.16.M88.4 R72, [R206+0x11000] ;  /* 0x01100000ce48783b */ /* 0x000fe20000000200 */
[----:B------:R-:W-:Y:S01]  /*3d20*/  SHF.R.S32.HI R3, RZ, 0x2, R3 ;  /* 0x00000002ff037819 */ /* 0x000fe20000011403 */
[----:B------:R-:W-:Y:S01]  /*3d30*/  UIADD3 UR31, UR33, -UR19, URZ ;  /* 0x80000013211f7290 */ /* 0x000fe2000fffe03f */
[----:B------:R-:W-:Y:S01]  /*3d40*/  VIADD R223, R211, 0x2000 ;  /* 0x00002000d3df7836 */ /* 0x000fe20000000000 */
[----:B------:R-:W-:Y:S01]  /*3d50*/  LDSM.16.M88.4 R92, [R206+0x11800] ;  /* 0x01180000ce5c783b */ /* 0x000fe20000000200 */
[----:B------:R-:W-:Y:S01]  /*3d60*/  HMMA.16816.F32.BF16 R52, R8, R18, RZ ;  /* 0x000000120834723c */ /* 0x000fe200000418ff */
[----:B------:R-:W-:-:S02]  /*3d70*/  IMAD.IADD R3, R3, 0x1, R2 ;  /* 0x0000000103037824 */ /* 0x000fc400078e0202 */
[----:B------:R-:W1:Y:S01]  /*3d80*/  LDSM.16.M88.4 R16, [R211+0x1000] ;  /* 0x00100000d310783b */ /* 0x000e620000000200 */
[----:B------:R-:W-:Y:S02]  /*3d90*/  IMAD.U32 R2, RZ, RZ, UR20 ;  /* 0x00000014ff027e24 */ /* 0x000fe4000f8e00ff */
[C---:B--2---:R-:W-:Y:S01]  /*3da0*/  HMMA.16816.F32.BF16 R36, R8.reuse, R24, RZ ;  /* 0x000000180824723c */ /* 0x044fe200000418ff */
[----:B------:R-:W-:Y:S01]  /*3db0*/  LDSM.16.M88.4 R84, [R205+0x800] ;  /* 0x00080000cd54783b */ /* 0x000fe20000000200 */
[C---:B------:R-:W-:Y:S01]  /*3dc0*/  VIADD R6, R3.reuse, 0x8 ;  /* 0x0000000803067836 */ /* 0x040fe20000000000 */
[C---:B------:R-:W-:Y:S01]  /*3dd0*/  VIADDMNMX R233, R3.reuse, UR6, R7, PT ;  /* 0x0000000603e97c46 */ /* 0x040fe2000b800107 */
[----:B------:R-:W-:Y:S01]  /*3de0*/  IMAD R2, R2, 0x40, R109 ;  /* 0x0000004002027824 */ /* 0x000fe200078e026d */
[----:B------:R-:W-:Y:S01]  /*3df0*/  LDSM.16.M88.4 R88, [R200+0x12800] ;  /* 0x01280000c858783b */ /* 0x000fe20000000200 */
[----:B------:R-:W-:Y:S01]  /*3e00*/  HMMA.16816.F32.BF16 R24, R8, R26, RZ ;  /* 0x0000001a0818723c */ /* 0x000fe200000418ff */
[----:B------:R-:W-:-:S02]  /*3e10*/  VIADD R230, R3, UR31 ;  /* 0x0000001f03e67c36 */ /* 0x000fc40008000000 */
[----:B------:R-:W-:Y:S01]  /*3e20*/  LDSM.16.M88.4 R96, [R211+0x7000] ;  /* 0x00700000d360783b */ /* 0x000fe20000000200 */
[C---:B------:R-:W-:Y:S01]  /*3e30*/  VIADD R3, R2.reuse, 0x1 ;  /* 0x0000000102037836 */ /* 0x040fe20000000000 */
[-C--:B------:R-:W-:Y:S01]  /*3e40*/  ISETP.GE.AND P2, PT, R2, R233.reuse, PT ;  /* 0x000000e90200720c */ /* 0x080fe20003f46270 */
[C---:B----4-:R-:W-:Y:S01]  /*3e50*/  HMMA.16816.F32.BF16 R32, R8.reuse, R20, RZ ;  /* 0x000000140820723c */ /* 0x050fe200000418ff */
[----:B------:R-:W-:Y:S01]  /*3e60*/  VIADD R231, R6, UR31 ;  /* 0x0000001f06e77c36 */ /* 0x000fe20008000000 */
[----:B------:R-:W-:Y:S01]  /*3e70*/  VIADDMNMX R229, R230, -UR25, RZ, !PT ;  /* 0x80000019e6e57c46 */ /* 0x000fe2000f8001ff */
[----:B------:R-:W0:Y:S01]  /*3e80*/  LDGDEPBAR ;  /* 0x00000000000079af */ /* 0x000e220000000000 */
[----:B------:R-:W-:Y:S01]  /*3e90*/  ISETP.GE.AND P1, PT, R3, R233, PT ;  /* 0x000000e90300720c */ /* 0x000fe20003f26270 */
[----:B------:R-:W-:Y:S01]  /*3ea0*/  VIADD R222, R211, 0x2800 ;  /* 0x00002800d3de7836 */ /* 0x000fe20000000000 */
[C---:B------:R-:W-:Y:S01]  /*3eb0*/  HMMA.16816.F32.BF16 R20, R8.reuse, R22, RZ ;  /* 0x000000160814723c */ /* 0x040fe200000418ff */
[----:B------:R-:W-:Y:S01]  /*3ec0*/  VIADDMNMX R228, R231, -UR25, RZ, !PT ;  /* 0x80000019e7e47c46 */ /* 0x000fe2000f8001ff */
[----:B------:R-:W-:Y:S01]  /*3ed0*/  VIADD R221, R211, 0x3000 ;  /* 0x00003000d3dd7836 */ /* 0x000fe20000000000 */
[-C--:B------:R-:W-:Y:S01]  /*3ee0*/  ISETP.LT.OR P1, PT, R3, R229.reuse, P1 ;  /* 0x000000e50300720c */ /* 0x080fe20000f21670 */
[C---:B------:R-:W-:Y:S01]  /*3ef0*/  VIADD R220, R211.reuse, 0x3800 ;  /* 0x00003800d3dc7836 */ /* 0x040fe20000000000 */
[----:B------:R-:W-:Y:S01]  /*3f00*/  ISETP.LT.OR P2, PT, R2, R229, P2 ;  /* 0x000000e50200720c */ /* 0x000fe20001741670 */
[----:B-----5:R-:W-:Y:S01]  /*3f10*/  HMMA.16816.F32.BF16 R60, R8, R28, RZ ;  /* 0x0000001c083c723c */ /* 0x020fe200000418ff */
[----:B------:R-:W-:-:S02]  /*3f20*/  VIADD R219, R211, 0x4000 ;  /* 0x00004000d3db7836 */ /* 0x000fc40000000000 */
[C---:B------:R-:W-:Y:S02]  /*3f30*/  VIADD R218, R211.reuse, 0x4800 ;  /* 0x00004800d3da7836 */ /* 0x040fe40000000000 */
[C---:B------:R-:W-:Y:S01]  /*3f40*/  VIADD R217, R211.reuse, 0x5000 ;  /* 0x00005000d3d97836 */ /* 0x040fe20000000000 */
[----:B------:R-:W-:Y:S01]  /*3f50*/  HMMA.16816.F32.BF16 R64, R8, R30, RZ ;  /* 0x0000001e0840723c */ /* 0x000fe200000418ff */
[----:B------:R-:W2:Y:S01]  /*3f60*/  LDSM.16.M88.4 R8, [R210] ;  /* 0x00000000d208783b */ /* 0x000ea20000000200 */
[C---:B------:R-:W-:Y:S02]  /*3f70*/  VIADD R216, R211.reuse, 0x5800 ;  /* 0x00005800d3d87836 */ /* 0x040fe40000000000 */
[C---:B------:R-:W-:Y:S02]  /*3f80*/  VIADD R215, R211.reuse, 0x6000 ;  /* 0x00006000d3d77836 */ /* 0x040fe40000000000 */
[----:B---3--:R-:W-:Y:S01]  /*3f90*/  HMMA.16816.F32.BF16 R40, R12, R44, R36 ;  /* 0x0000002c0c28723c */ /* 0x008fe20000041824 */
[----:B------:R-:W-:-:S02]  /*3fa0*/  VIADD R214, R211, 0x6800 ;  /* 0x00006800d3d67836 */ /* 0x000fc40000000000 */
[C---:B------:R-:W-:Y:S02]  /*3fb0*/  VIADD R213, R211.reuse, 0x7000 ;  /* 0x00007000d3d57836 */ /* 0x040fe40000000000 */
[----:B------:R-:W-:Y:S01]  /*3fc0*/  VIADD R212, R211, 0x7800 ;  /* 0x00007800d3d47836 */ /* 0x000fe20000000000 */
[C---:B------:R-:W-:Y:S06]  /*3fd0*/  HMMA.16816.F32.BF16 R28, R12.reuse, R46, R24 ;  /* 0x0000002e0c1c723c */ /* 0x040fec0000041818 */
[C---:B------:R-:W-:Y:S06]  /*3fe0*/  HMMA.16816.F32.BF16 R24, R12.reuse, R56, R32 ;  /* 0x000000380c18723c */ /* 0x040fec0000041820 */
[C---:B------:R-:W-:Y:S06]  /*3ff0*/  HMMA.16816.F32.BF16 R20, R12.reuse, R58, R20 ;  /* 0x0000003a0c14723c */ /* 0x040fec0000041814 */
[C---:B-1----:R-:W-:Y:S06]  /*4000*/  HMMA.16816.F32.BF16 R32, R12.reuse, R16, R48 ;  /* 0x000000100c20723c */ /* 0x042fec0000041830 */
[C---:B------:R-:W-:Y:S01]  /*4010*/  HMMA.16816.F32.BF16 R36, R12.reuse, R18, R52 ;  /* 0x000000120c24723c */ /* 0x040fe20000041834 */
[----:B------:R-:W-:Y:S05]  /*4020*/  LDSM.16.M88.4 R16, [R209] ;  /* 0x00000000d110783b */ /* 0x000fea0000000200 */
[C---:B------:R-:W-:Y:S01]  /*4030*/  HMMA.16816.F32.BF16 R56, R12.reuse, R68, R60 ;  /* 0x000000440c38723c */ /* 0x040fe2000004183c */
[----:B------:R-:W1:Y:S05]  /*4040*/  LDSM.16.M88.4 R60, [R205] ;  /* 0x00000000cd3c783b */ /* 0x000e6a0000000200 */
[----:B------:R-:W-:Y:S01]  /*4050*/  HMMA.16816.F32.BF16 R44, R12, R70, R64 ;  /* 0x000000460c2c723c */ /* 0x000fe20000041840 */
[----:B------:R-:W3:Y:S04]  /*4060*/  LDSM.16.M88.4 R64, [R205+0x1000] ;  /* 0x00100000cd40783b */ /* 0x000ee80000000200 */
[----:B------:R-:W-:Y:S01]  /*4070*/  LDSM.16.M88.4 R12, [R207+0x4000] ;  /* 0x00400000cf0c783b */ /* 0x000fe20000000200 */
[C---:B--2---:R-:W-:Y:S03]  /*4080*/  HMMA.16816.F32.BF16 R52, R8.reuse, R76, R40 ;  /* 0x0000004c0834723c */ /* 0x044fe60000041828 */
[----:B------:R-:W-:Y:S03]  /*4090*/  LDSM.16.M88.4 R68, [R200+0x12000] ;  /* 0x01200000c844783b */ /* 0x000fe60000000200 */
[C---:B------:R-:W-:Y:S01]  /*40a0*/  HMMA.16816.F32.BF16 R48, R8.reuse, R78, R28 ;  /* 0x0000004e0830723c */ /* 0x040fe2000004181c */
[----:B------:R-:W2:Y:S05]  /*40b0*/  LDSM.16.M88.4 R76, [R205+0x1800] ;  /* 0x00180000cd4c783b */ /* 0x000eaa0000000200 */
[C---:B------:R-:W-:Y:S06]  /*40c0*/  HMMA.16816.F32.BF16 R40, R8.reuse, R80, R24 ;  /* 0x000000500828723c */ /* 0x040fec0000041818 */
[C---:B------:R-:W-:Y:S01]  /*40d0*/  HMMA.16816.F32.BF16 R24, R8.reuse, R82, R20 ;  /* 0x000000520818723c */ /* 0x040fe20000041814 */
[----:B------:R-:W-:Y:S05]  /*40e0*/  LDSM.16.M88.4 R80, [R211+0x2800] ;  /* 0x00280000d350783b */ /* 0x000fea0000000200 */
[C---:B------:R-:W-:Y:S06]  /*40f0*/  HMMA.16816.F32.BF16 R20, R8.reuse, R72, R32 ;  /* 0x000000480814723c */ /* 0x040fec0000041820 */
        /* <DEDUP_REMOVED lines=11> */
[----:B------:R-:W-:Y:S05]  /*41b0*/  LDSM.16.M88.4 R84, [R206+0x12800] ;  /* 0x01280000ce54783b */ /* 0x000fea0000000200 */
[C---:B---3--:R-:W-:Y:S06]  /*41c0*/  HMMA.16816.F32.BF16 R20, R16.reuse, R64, R20 ;  /* 0x000000401014723c */ /* 0x048fec0000041814 */
[C---:B------:R-:W-:Y:S01]  /*41d0*/  HMMA.16816.F32.BF16 R52, R16.reuse, R66, R32 ;  /* 0x000000421034723c */ /* 0x040fe20000041820 */
[----:B------:R-:W3:Y:S05]  /*41e0*/  LDSM.16.M88.4 R64, [R211+0x2000] ;  /* 0x00200000d340783b */ /* 0x000eea0000000200 */
[C---:B--2---:R-:W-:Y:S06]  /*41f0*/  HMMA.16816.F32.BF16 R56, R16.reuse, R76, R56 ;  /* 0x0000004c1038723c */ /* 0x044fec0000041838 */
[----:B------:R-:W-:Y:S01]  /*4200*/  HMMA.16816.F32.BF16 R24, R16, R78, R28 ;  /* 0x0000004e1018723c */ /* 0x000fe2000004181c */
[----:B------:R-:W-:Y:S04]  /*4210*/  LDSM.16.M88.4 R16, [R210+0x4000] ;  /* 0x00400000d210783b */ /* 0x000fe80000000200 */
[----:B------:R-:W-:Y:S01]  /*4220*/  LDSM.16.M88.4 R76, [R206+0x12000] ;  /* 0x01200000ce4c783b */ /* 0x000fe20000000200 */
[C---:B------:R-:W-:Y:S06]  /*4230*/  HMMA.16816.F32.BF16 R32, R12.reuse, R68, R36 ;  /* 0x000000440c20723c */ /* 0x040fec0000041824 */
[C---:B------:R-:W-:Y:S01]  /*4240*/  HMMA.16816.F32.BF16 R36, R12.reuse, R70, R48 ;  /* 0x000000460c24723c */ /* 0x040fe20000041830 */
[----:B------:R-:W2:Y:S04]  /*4250*/  LDSM.16.M88.4 R68, [R211+0x3800] ;  /* 0x00380000d344783b */ /* 0x000ea80000000200 */
[----:B------:R-:W5:Y:S01]  /*4260*/  LDSM.16.M88.4 R48, [R206+0x13000] ;  /* 0x01300000ce30783b */ /* 0x000f620000000200 */
[C---:B------:R-:W-:Y:S06]  /*4270*/  HMMA.16816.F32.BF16 R44, R12.reuse, R88, R44 ;  /* 0x000000580c2c723c */ /* 0x040fec000004182c */
[C---:B------:R-:W-:Y:S01]  /*4280*/  HMMA.16816.F32.BF16 R40, R12.reuse, R90, R40 ;  /* 0x0000005a0c28723c */ /* 0x040fe20000041828 */
[----:B------:R-:W-:Y:S05]  /*4290*/  LDSM.16.M88.4 R88, [R206+0x16800] ;  /* 0x01680000ce58783b */ /* 0x000fea0000000200 */
[C---:B----4-:R-:W-:Y:S06]  /*42a0*/  HMMA.16816.F32.BF16 R20, R12.reuse, R92, R20 ;  /* 0x0000005c0c14723c */ /* 0x050fec0000041814 */
[C---:B------:R-:W-:Y:S01]  /*42b0*/  HMMA.16816.F32.BF16 R28, R12.reuse, R94, R52 ;  /* 0x0000005e0c1c723c */ /* 0x040fe20000041834 */
[----:B------:R-:W-:Y:S05]  /*42c0*/  LDSM.16.M88.4 R92, [R211+0x6800] ;  /* 0x00680000d35c783b */ /* 0x000fea0000000200 */
[C---:B-1----:R-:W-:Y:S01]  /*42d0*/  HMMA.16816.F32.BF16 R52, R12.reuse, R60, R56 ;  /* 0x0000003c0c34723c */ /* 0x042fe20000041838 */
[----:B------:R-:W-:Y:S05]  /*42e0*/  LDSM.16.M88.4 R56, [R205+0x3000] ;  /* 0x00300000cd38783b */ /* 0x000fea0000000200 */
[----:B------:R-:W-:Y:S01]  /*42f0*/  HMMA.16816.F32.BF16 R24, R12, R62, R24 ;  /* 0x0000003e0c18723c */ /* 0x000fe20000041818 */
[----:B------:R-:W1:Y:S04]  /*4300*/  LDSM.16.M88.4 R60, [R206+0x13800] ;  /* 0x01380000ce3c783b */ /* 0x000e680000000200 */
        /* <DEDUP_REMOVED lines=10> */
[C---:B--2---:R-:W-:Y:S06]  /*43b0*/  HMMA.16816.F32.BF16 R52, R8.reuse, R68, R52 ;  /* 0x000000440834723c */ /* 0x044fec0000041834 */
[----:B------:R-:W-:Y:S01]  /*43c0*/  HMMA.16816.F32.BF16 R24, R8, R70, R24 ;  /* 0x000000460818723c */ /* 0x000fe20000041818 */
[----:B------:R-:W-:Y:S04]  /*43d0*/  LDSM.16.M88.4 R8, [R207+0x8000] ;  /* 0x00800000cf08783b */ /* 0x000fe80000000200 */
[----:B------:R-:W-:Y:S01]  /*43e0*/  LDSM.16.M88.4 R68, [R200+0x15800] ;  /* 0x01580000c844783b */ /* 0x000fe20000000200 */
[C---:B------:R-:W-:Y:S06]  /*43f0*/  HMMA.16816.F32.BF16 R32, R16.reuse, R76, R32 ;  /* 0x0000004c1020723c */ /* 0x040fec0000041820 */
[C---:B------:R-:W-:Y:S01]  /*4400*/  HMMA.16816.F32.BF16 R36, R16.reuse, R78, R36 ;  /* 0x0000004e1024723c */ /* 0x040fe20000041824 */
[----:B------:R-:W2:Y:S05]  /*4410*/  LDSM.16.M88.4 R76, [R205+0x3800] ;  /* 0x00380000cd4c783b */ /* 0x000eaa0000000200 */
[C---:B------:R-:W-:Y:S06]  /*4420*/  HMMA.16816.F32.BF16 R44, R16.reuse, R84, R44 ;  /* 0x00000054102c723c */ /* 0x040fec000004182c */
[C---:B------:R-:W-:Y:S01]  /*4430*/  HMMA.16816.F32.BF16 R40, R16.reuse, R86, R40 ;  /* 0x000000561028723c */ /* 0x040fe20000041828 */
[----:B------:R-:W2:Y:S05]  /*4440*/  LDSM.16.M88.4 R84, [R200+0x14000] ;  /* 0x01400000c854783b */ /* 0x000eaa0000000200 */
[C---:B-----5:R-:W-:Y:S06]  /*4450*/  HMMA.16816.F32.BF16 R20, R16.reuse, R48, R20 ;  /* 0x000000301014723c */ /* 0x060fec0000041814 */
[C---:B------:R-:W-:Y:S06]  /*4460*/  HMMA.16816.F32.BF16 R48, R16.reuse, R50, R28 ;  /* 0x000000321030723c */ /* 0x040fec000004181c */
[C---:B-1----:R-:W-:Y:S01]  /*4470*/  HMMA.16816.F32.BF16 R28, R16.reuse, R60, R52 ;  /* 0x0000003c101c723c */ /* 0x042fe20000041834 */
[----:B------:R-:W1:Y:S05]  /*4480*/  LDSM.16.M88.4 R52, [R200+0x15000] ;  /* 0x01500000c834783b */ /* 0x000e6a0000000200 */
[----:B------:R-:W-:Y:S01]  /*4490*/  HMMA.16816.F32.BF16 R24, R16, R62, R24 ;  /* 0x0000003e1018723c */ /* 0x000fe20000041818 */
[----:B------:R-:W-:Y:S04]  /*44a0*/  LDSM.16.M88.4 R16, [R208+0x8000] ;  /* 0x00800000d010783b */ /* 0x000fe80000000200 */
[----:B------:R-:W5:Y:S01]  /*44b0*/  LDSM.16.M88.4 R60, [R211+0x4000] ;  /* 0x00400000d33c783b */ /* 0x000f620000000200 */
[C---:B---3--:R-:W-:Y:S06]  /*44c0*/  HMMA.16816.F32.BF16 R32, R12.reuse, R64, R32 ;  /* 0x000000400c20723c */ /* 0x048fec0000041820 */
[C---:B------:R-:W-:Y:S01]  /*44d0*/  HMMA.16816.F32.BF16 R36, R12.reuse, R66, R36 ;  /* 0x000000420c24723c */ /* 0x040fe20000041824 */
[----:B------:R-:W3:Y:S05]  /*44e0*/  LDSM.16.M88.4 R64, [R211+0x4800] ;  /* 0x00480000d340783b */ /* 0x000eea0000000200 */
        /* <DEDUP_REMOVED lines=14> */
[C---:B------:R-:W-:Y:S01]  /*45d0*/  HMMA.16816.F32.BF16 R40, R8.reuse, R82, R40 ;  /* 0x000000520828723c */ /* 0x040fe20000041828 */
[----:B------:R-:W-:Y:S05]  /*45e0*/  LDSM.16.M88.4 R80, [R205+0x4800] ;  /* 0x00480000cd50783b */ /* 0x000fea0000000200 */
        /* <DEDUP_REMOVED lines=10> */
[C---:B---3--:R-:W-:Y:S06]  /*4690*/  HMMA.16816.F32.BF16 R44, R16.reuse, R64, R44 ;  /* 0x00000040102c723c */ /* 0x048fec000004182c */
[C---:B------:R-:W-:Y:S01]  /*46a0*/  HMMA.16816.F32.BF16 R40, R16.reuse, R66, R40 ;  /* 0x000000421028723c */ /* 0x040fe20000041828 */
[----:B------:R-:W3:Y:S05]  /*46b0*/  LDSM.16.M88.4 R64, [R206+0x15800] ;  /* 0x01580000ce40783b */ /* 0x000eea0000000200 */
[C---:B----4-:R-:W-:Y:S06]  /*46c0*/  HMMA.16816.F32.BF16 R20, R16.reuse, R56, R20 ;  /* 0x000000381014723c */ /* 0x050fec0000041814 */
[C---:B------:R-:W-:Y:S06]  /*46d0*/  HMMA.16816.F32.BF16 R48, R16.reuse, R58, R48 ;  /* 0x0000003a1030723c */ /* 0x040fec0000041830 */
[C---:B--2---:R-:W-:Y:S06]  /*46e0*/  HMMA.16816.F32.BF16 R56, R16.reuse, R76, R28 ;  /* 0x0000004c1038723c */ /* 0x044fec000004181c */
[----:B------:R-:W-:Y:S01]  /*46f0*/  HMMA.16816.F32.BF16 R16, R16, R78, R24 ;  /* 0x0000004e1010723c */ /* 0x000fe20000041818 */
[----:B------:R-:W-:Y:S05]  /*4700*/  LDSM.16.M88.4 R76, [R200+0x17000] ;  /* 0x01700000c84c783b */ /* 0x000fea0000000200 */
[C---:B-1----:R-:W-:Y:S06]  /*4710*/  HMMA.16816.F32.BF16 R32, R12.reuse, R52, R32 ;  /* 0x000000340c20723c */ /* 0x042fec0000041820 */
[C---:B------:R-:W-:Y:S01]  /*4720*/  HMMA.16816.F32.BF16 R36, R12.reuse, R54, R36 ;  /* 0x000000360c24723c */ /* 0x040fe20000041824 */
[----:B------:R-:W1:Y:S05]  /*4730*/  LDSM.16.M88.4 R52, [R205+0x5800] ;  /* 0x00580000cd34783b */ /* 0x000e6a0000000200 */
[C---:B------:R-:W-:Y:S06]  /*4740*/  HMMA.16816.F32.BF16 R44, R12.reuse, R72, R44 ;  /* 0x000000480c2c723c */ /* 0x040fec000004182c */
[C---:B------:R-:W-:Y:S01]  /*4750*/  HMMA.16816.F32.BF16 R40, R12.reuse, R74, R40 ;  /* 0x0000004a0c28723c */ /* 0x040fe20000041828 */
[----:B------:R-:W-:Y:S05]  /*4760*/  LDSM.16.M88.4 R72, [R200+0x16800] ;  /* 0x01680000c848783b */ /* 0x000fea0000000200 */
[C---:B------:R-:W-:Y:S01]  /*4770*/  HMMA.16816.F32.BF16 R28, R12.reuse, R68, R20 ;  /* 0x000000440c1c723c */ /* 0x040fe20000041814 */
[----:B------:R-:W-:Y:S05]  /*4780*/  LDSM.16.M88.4 R20, [R207+0xc000] ;  /* 0x00c00000cf14783b */ /* 0x000fea0000000200 */
[C---:B------:R-:W-:Y:S01]  /*4790*/  HMMA.16816.F32.BF16 R48, R12.reuse, R70, R48 ;  /* 0x000000460c30723c */ /* 0x040fe20000041830 */
[----:B------:R-:W2:Y:S05]  /*47a0*/  LDSM.16.M88.4 R68, [R200+0x16000] ;  /* 0x01600000c844783b */ /* 0x000eaa0000000200 */
[C---:B---3--:R-:W-:Y:S06]  /*47b0*/  HMMA.16816.F32.BF16 R56, R12.reuse, R64, R56 ;  /* 0x000000400c38723c */ /* 0x048fec0000041838 */
[----:B------:R-:W-:Y:S01]  /*47c0*/  HMMA.16816.F32.BF16 R24, R12, R66, R16 ;  /* 0x000000420c18723c */ /* 0x000fe20000041810 */
        /* <DEDUP_REMOVED lines=8> */
[C---:B------:R-:W-:Y:S06]  /*4850*/  HMMA.16816.F32.BF16 R32, R8.reuse, R84, R28 ;  /* 0x000000540820723c */ /* 0x040fec000004181c */
[C---:B------:R-:W-:Y:S01]  /*4860*/  HMMA.16816.F32.BF16 R48, R8.reuse, R86, R48 ;  /* 0x000000560830723c */ /* 0x040fe20000041830 */
[----:B------:R-:W-:Y:S05]  /*4870*/  LDSM.16.M88.4 R84, [R206+0x16000] ;  /* 0x01600000ce54783b */ /* 0x000fea0000000200 */
[C---:B-1----:R-:W-:Y:S06]  /*4880*/  HMMA.16816.F32.BF16 R56, R8.reuse, R52, R56 ;  /* 0x000000340838723c */ /* 0x042fec0000041838 */
[----:B------:R-:W-:Y:S01]  /*4890*/  HMMA.16816.F32.BF16 R28, R8, R54, R24 ;  /* 0x00000036081c723c */ /* 0x000fe20000041818 */
[----:B------:R-:W-:Y:S05]  /*48a0*/  LDSM.16.M88.4 R8, [R210+0xc000] ;  /* 0x00c00000d208783b */ /* 0x000fea0000000200 */
[C---:B--2---:R-:W-:Y:S06]  /*48b0*/  HMMA.16816.F32.BF16 R24, R20.reuse, R68, R12 ;  /* 0x000000441418723c */ /* 0x044fec000004180c */
[C---:B------:R-:W-:Y:S01]  /*48c0*/  HMMA.16816.F32.BF16 R12, R20.reuse, R70, R36 ;  /* 0x00000046140c723c */ /* 0x040fe20000041824 */
[----:B------:R-:W-:Y:S05]  /*48d0*/  LDSM.16.M88.4 R68, [R205+0x6000] ;  /* 0x00600000cd44783b */ /* 0x000fea0000000200 */
[C---:B------:R-:W-:Y:S06]  /*48e0*/  HMMA.16816.F32.BF16 R44, R20.reuse, R72, R44 ;  /* 0x00000048142c723c */ /* 0x040fec000004182c */
[C---:B------:R-:W-:Y:S01]  /*48f0*/  HMMA.16816.F32.BF16 R40, R20.reuse, R74, R40 ;  /* 0x0000004a1428723c */ /* 0x040fe20000041828 */
[----:B------:R-:W1:Y:S05]  /*4900*/  LDSM.16.M88.4 R72, [R211+0x7800] ;  /* 0x00780000d348783b */ /* 0x000e6a0000000200 */
[C---:B------:R-:W-:Y:S06]  /*4910*/  HMMA.16816.F32.BF16 R36, R20.reuse, R76, R32 ;  /* 0x0000004c1424723c */ /* 0x040fec0000041820 */
[C---:B------:R-:W-:Y:S01]  /*4920*/  HMMA.16816.F32.BF16 R52, R20.reuse, R78, R48 ;  /* 0x0000004e1434723c */ /* 0x040fe20000041830 */
[----:B------:R-:W-:Y:S05]  /*4930*/  LDSM.16.M88.4 R76, [R205+0x6800] ;  /* 0x00680000cd4c783b */ /* 0x000fea0000000200 */
[C---:B---3--:R-:W-:Y:S06]  /*4940*/  HMMA.16816.F32.BF16 R56, R20.reuse, R60, R56 ;  /* 0x0000003c1438723c */ /* 0x048fec0000041838 */
[----:B------:R-:W-:Y:S01]  /*4950*/  HMMA.16816.F32.BF16 R32, R20, R62, R28 ;  /* 0x0000003e1420723c */ /* 0x000fe2000004181c */
[----:B------:R-:W-:Y:S05]  /*4960*/  LDSM.16.M88.4 R60, [R205+0x7000] ;  /* 0x00700000cd3c783b */ /* 0x000fea0000000200 */
[C---:B------:R-:W-:Y:S06]  /*4970*/  HMMA.16816.F32.BF16 R28, R16.reuse, R64, R24 ;  /* 0x00000040101c723c */ /* 0x040fec0000041818 */
[C---:B------:R-:W-:Y:S01]  /*4980*/  HMMA.16816.F32.BF16 R24, R16.reuse, R66, R12 ;  /* 0x000000421018723c */ /* 0x040fe2000004180c */
[----:B------:R-:W2:Y:S04]  /*4990*/  LDSM.16.M88.4 R64, [R206+0x17800] ;  /* 0x01780000ce40783b */ /* 0x000ea80000000200 */
[----:B------:R-:W3:Y:S01]  /*49a0*/  LDSM.16.M88.4 R12, [R209+0xc000] ;  /* 0x00c00000d10c783b */ /* 0x000ee20000000200 */
[C---:B------:R-:W-:Y:S06]  /*49b0*/  HMMA.16816.F32.BF16 R20, R16.reuse, R92, R44 ;  /* 0x0000005c1014723c */ /* 0x040fec000004182c */
[C---:B------:R-:W-:Y:S06]  /*49c0*/  HMMA.16816.F32.BF16 R44, R16.reuse, R94, R40 ;  /* 0x0000005e102c723c */ /* 0x040fec0000041828 */
[C---:B------:R-:W-:Y:S06]  /*49d0*/  HMMA.16816.F32.BF16 R36, R16.reuse, R96, R36 ;  /* 0x000000601024723c */ /* 0x040fec0000041824 */
[C---:B------:R-:W-:Y:S06]  /*49e0*/  HMMA.16816.F32.BF16 R52, R16.reuse, R98, R52 ;  /* 0x000000621034723c */ /* 0x040fec0000041834 */
[C---:B-1----:R-:W-:Y:S06]  /*49f0*/  HMMA.16816.F32.BF16 R56, R16.reuse, R72, R56 ;  /* 0x000000481038723c */ /* 0x042fec0000041838 */
[----:B------:R-:W-:Y:S06]  /*4a00*/  HMMA.16816.F32.BF16 R48, R16, R74, R32 ;  /* 0x0000004a1030723c */ /* 0x000fec0000041820 */
[C---:B------:R-:W-:Y:S06]  /*4a10*/  HMMA.16816.F32.BF16 R40, R8.reuse, R84, R28 ;  /* 0x000000540828723c */ /* 0x040fec000004181c */
[----:B------:R-:W-:Y:S01]  /*4a20*/  HMMA.16816.F32.BF16 R16, R8, R90, R44 ;  /* 0x0000005a0810723c */ /* 0x000fe2000004182c */
[----:B------:R-:W1:Y:S01]  /*4a30*/  LDSM.16.M88.4 R44, [R205+0x7800] ;  /* 0x00780000cd2c783b */ /* 0x000e620000000200 */
[----:B------:R-:W-:-:S04]  /*4a40*/  DEPBAR.LE SB0, 0x0 ;  /* 0x000080000000791a */ /* 0x000fc80000000000 */
[C---:B------:R-:W-:Y:S06]  /*4a50*/  HMMA.16816.F32.BF16 R32, R8.reuse, R86, R24 ;  /* 0x000000560820723c */ /* 0x040fec0000041818 */
[C---:B------:R-:W-:Y:S06]  /*4a60*/  HMMA.16816.F32.BF16 R24, R8.reuse, R80, R36 ;  /* 0x000000500818723c */ /* 0x040fec0000041824 */
[C---:B------:R-:W-:Y:S06]  /*4a70*/  HMMA.16816.F32.BF16 R20, R8.reuse, R88, R20 ;  /* 0x000000580814723c */ /* 0x040fec0000041814 */
[C---:B------:R-:W-:Y:S06]  /*4a80*/  HMMA.16816.F32.BF16 R28, R8.reuse, R82, R52 ;  /* 0x00000052081c723c */ /* 0x040fec0000041834 */
[C---:B--2---:R-:W-:Y:S06]  /*4a90*/  HMMA.16816.F32.BF16 R36, R8.reuse, R64, R56 ;  /* 0x000000400824723c */ /* 0x044fec0000041838 */
[----:B------:R-:W-:Y:S06]  /*4aa0*/  HMMA.16816.F32.BF16 R48, R8, R66, R48 ;  /* 0x000000420830723c */ /* 0x000fec0000041830 */
[----:B---3--:R-:W-:Y:S01]  /*4ab0*/  HMMA.16816.F32.BF16 R40, R12, R68, R40 ;  /* 0x000000440c28723c */ /* 0x008fe20000041828 */
[----:B------:R-:W-:-:S02]  /*4ac0*/  IMAD.U32 R8, RZ, RZ, UR7 ;  /* 0x00000007ff087e24 */ /* 0x000fc4000f8e00ff */
[----:B------:R-:W-:-:S03]  /*4ad0*/  IMAD.IADD R9, R230, 0x1, -R3 ;  /* 0x00000001e6097824 */ /* 0x000fc600078e0a03 */
[----:B------:R-:W-:Y:S01]  /*4ae0*/  IADD3 R7, R6, UR24, R8 ;  /* 0x0000001806077c10 */ /* 0x000fe2000fffe008 */
[--C-:B------:R-:W-:Y:S01]  /*4af0*/  IMAD.IADD R8, R230, 0x1, -R2.reuse ;  /* 0x00000001e6087824 */ /* 0x100fe200078e0a02 */
[C---:B------:R-:W-:Y:S01]  /*4b00*/  HMMA.16816.F32.BF16 R32, R12.reuse, R70, R32 ;  /* 0x000000460c20723c */ /* 0x040fe20000041820 */
[----:B------:R-:W-:Y:S01]  /*4b10*/  IMAD.IADD R6, R231, 0x1, -R2 ;  /* 0x00000001e7067824 */ /* 0x000fe200078e0a02 */
[----:B------:R-:W-:Y:S02]  /*4b20*/  VIMNMX R232, R7, UR33, PT ;  /* 0x0000002107e87c48 */ /* 0x000fe4000bfe0100 */
[----:B------:R-:W-:Y:S02]  /*4b30*/  IABS R7, R8 ;  /* 0x0000000800077213 */ /* 0x000fe40000000000 */
[C---:B------:R-:W-:Y:S01]  /*4b40*/  ISETP.GE.AND P4, PT, R3.reuse, R232, PT ;  /* 0x000000e80300720c */ /* 0x040fe20003f86270 */
[C---:B------:R-:W-:Y:S01]  /*4b50*/  HMMA.16816.F32.BF16 R20, R12.reuse, R76, R20 ;  /* 0x0000004c0c14723c */ /* 0x040fe20000041814 */
[----:B------:R-:W-:Y:S01]  /*4b60*/  IABS R6, R6 ;  /* 0x0000000600067213 */ /* 0x000fe20000000000 */
[----:B------:R-:W-:Y:S01]  /*4b70*/  BAR.SYNC.DEFER_BLOCKING 0x0 ;  /* 0x0000000000007b1d */ /* 0x000fe20000010000 */
[----:B------:R-:W-:Y:S01]  /*4b80*/  ISETP.LT.OR P4, PT, R3, R228, P4 ;  /* 0x000000e40300720c */ /* 0x000fe20002781670 */
[----:B------:R-:W-:Y:S01]  /*4b90*/  IMAD.IADD R3, R231, 0x1, -R3 ;  /* 0x00000001e7037824 */ /* 0x000fe200078e0a03 */
[----:B------:R-:W-:Y:S01]  /*4ba0*/  I2FP.F32.S32 R8, R7 ;  /* 0x0000000700087245 */ /* 0x000fe20000201400 */
[----:B------:R-:W-:Y:S01]  /*4bb0*/  HMMA.16816.F32.BF16 R52, R12, R60, R24 ;  /* 0x0000003c0c34723c */ /* 0x000fe20000041818 */
[----:B------:R-:W-:Y:S01]  /*4bc0*/  I2FP.F32.S32 R7, R6 ;  /* 0x0000000600077245 */ /* 0x000fe20000201400 */
[----:B------:R-:W-:Y:S01]  /*4bd0*/  VIADD R6, R2, 0x8 ;  /* 0x0000000802067836 */ /* 0x000fe20000000000 */
[----:B------:R-:W-:-:S02]  /*4be0*/  IABS R3, R3 ;  /* 0x0000000300037213 */ /* 0x000fc40000000000 */
[----:B------:R-:W-:Y:S01]  /*4bf0*/  IABS R9, R9 ;  /* 0x0000000900097213 */ /* 0x000fe20000000000 */
[C---:B------:R-:W-:Y:S01]  /*4c00*/  HMMA.16816.F32.BF16 R76, R12.reuse, R78, R16 ;  /* 0x0000004e0c4c723c */ /* 0x040fe20000041810 */
[----:B------:R-:W-:Y:S02]  /*4c10*/  I2FP.F32.S32 R3, R3 ;  /* 0x0000000300037245 */ /* 0x000fe40000201400 */
[C---:B------:R-:W-:Y:S01]  /*4c20*/  ISETP.GE.AND P6, PT, R6.reuse, R233, PT ;  /* 0x000000e90600720c */ /* 0x040fe20003fc6270 */
[----:B------:R-:W-:Y:S01]  /*4c30*/  IMAD.MOV.U32 R10, RZ, RZ, R9 ;  /* 0x000000ffff0a7224 */ /* 0x000fe200078e0009 */
[----:B------:R-:W-:Y:S01]  /*4c40*/  ISETP.GE.AND P3, PT, R6, R232, PT ;  /* 0x000000e80600720c */ /* 0x000fe20003f66270 */
[----:B------:R-:W-:Y:S01]  /*4c50*/  FFMA.FTZ R11, R3, -UR21, R43 ;  /* 0x80000015030b7c23 */ /* 0x000fe2000801002b */
[----:B------:R-:W-:Y:S01]  /*4c60*/  VIADD R3, R2, 0x9 ;  /* 0x0000000902037836 */ /* 0x000fe20000000000 */
[C---:B------:R-:W-:Y:S01]  /*4c70*/  HMMA.16816.F32.BF16 R60, R12.reuse, R62, R28 ;  /* 0x0000003e0c3c723c */ /* 0x040fe2000004181c */
[----:B------:R-:W-:Y:S01]  /*4c80*/  ISETP.LT.OR P6, PT, R6, R229, P6 ;  /* 0x000000e50600720c */ /* 0x000fe200037c1670 */
[----:B------:R-:W-:Y:S01]  /*4c90*/  FFMA.FTZ R9, R8, -UR21, R40 ;  /* 0x8000001508097c23 */ /* 0x000fe20008010028 */
[----:B------:R-:W-:Y:S01]  /*4ca0*/  ISETP.LT.OR P3, PT, R6, R228, P3 ;  /* 0x000000e40600720c */ /* 0x000fe20001f61670 */
[----:B------:R-:W-:Y:S01]  /*4cb0*/  IMAD.IADD R8, R230, 0x1, -R3 ;  /* 0x00000001e6087824 */ /* 0x000fe200078e0a03 */
[C---:B------:R-:W-:Y:S01]  /*4cc0*/  ISETP.GE.AND P0, PT, R3.reuse, R233, PT ;  /* 0x000000e90300720c */ /* 0x040fe20003f06270 */
[----:B-1----:R-:W-:Y:S01]  /*4cd0*/  HMMA.16816.F32.BF16 R56, R12, R44, R36 ;  /* 0x0000002c0c38723c */ /* 0x002fe20000041824 */
[----:B------:R-:W-:-:S02]  /*4ce0*/  ISETP.GE.AND P5, PT, R3, R232, PT ;  /* 0x000000e80300720c */ /* 0x000fc40003fa6270 */
[C---:B------:R-:W-:Y:S02]  /*4cf0*/  ISETP.LT.OR P0, PT, R3.reuse, R229, P0 ;  /* 0x000000e50300720c */ /* 0x040fe40000701670 */
[----:B------:R-:W-:Y:S01]  /*4d00*/  ISETP.LT.OR P5, PT, R3, R228, P5 ;  /* 0x000000e40300720c */ /* 0x000fe20002fa1670 */
[----:B------:R-:W-:Y:S01]  /*4d10*/  HMMA.16816.F32.BF16 R48, R12, R46, R48 ;  /* 0x0000002e0c30723c */ /* 0x000fe20000041830 */
[----:B------:R-:W-:Y:S01]  /*4d20*/  IMAD.IADD R3, R231, 0x1, -R3 ;  /* 0x00000001e7037824 */ /* 0x000fe200078e0a03 */
[----:B------:R-:W-:Y:S02]  /*4d30*/  I2FP.F32.S32 R10, R10 ;  /* 0x0000000a000a7245 */ /* 0x000fe40000201400 */
[----:B------:R-:W-:Y:S02]  /*4d40*/  IABS R8, R8 ;  /* 0x0000000800087213 */ /* 0x000fe40000000000 */
[----:B------:R-:W-:Y:S01]  /*4d50*/  FSEL R25, R9, -INF , !P2 ;  /* 0xff80000009197808 */ /* 0x000fe20005000000 */
[----:B------:R-:W-:Y:S01]  /*4d60*/  FFMA.FTZ R12, R7, -UR21, R42 ;  /* 0x80000015070c7c23 */ /* 0x000fe2000801002a */
[--C-:B------:R-:W-:Y:S01]  /*4d70*/  IMAD.IADD R7, R230, 0x1, -R6.reuse ;  /* 0x00000001e6077824 */ /* 0x100fe200078e0a06 */
[----:B------:R-:W-:Y:S01]  /*4d80*/  IABS R3, R3 ;  /* 0x0000000300037213 */ /* 0x000fe20000000000 */
[----:B------:R-:W-:Y:S01]  /*4d90*/  IMAD.IADD R6, R231, 0x1, -R6 ;  /* 0x00000001e7067824 */ /* 0x000fe200078e0a06 */
[----:B------:R-:W-:Y:S01]  /*4da0*/  ISETP.GE.AND P2, PT, R2, R232, PT ;  /* 0x000000e80200720c */ /* 0x000fe20003f46270 */
[----:B------:R-:W-:Y:S01]  /*4db0*/  FFMA.FTZ R13, R10, -UR21, R41 ;  /* 0x800000150a0d7c23 */ /* 0x000fe20008010029 */
[----:B------:R-:W-:Y:S01]  /*4dc0*/  IABS R7, R7 ;  /* 0x0000000700077213 */ /* 0x000fe20000000000 */
[----:B------:R-:W-:Y:S01]  /*4dd0*/  IMAD.MOV.U32 R10, RZ, RZ, R8 ;  /* 0x000000ffff0a7224 */ /* 0x000fe200078e0008 */
[----:B------:R-:W-:-:S02]  /*4de0*/  IABS R6, R6 ;  /* 0x0000000600067213 */ /* 0x000fc40000000000 */
[----:B------:R-:W-:Y:S02]  /*4df0*/  I2FP.F32.S32 R7, R7 ;  /* 0x0000000700077245 */ /* 0x000fe40000201400 */
[----:B------:R-:W-:Y:S02]  /*4e00*/  I2FP.F32.S32 R6, R6 ;  /* 0x0000000600067245 */ /* 0x000fe40000201400 */
[----:B------:R-:W-:Y:S01]  /*4e10*/  I2FP.F32.S32 R3, R3 ;  /* 0x0000000300037245 */ /* 0x000fe20000201400 */
[----:B------:R-:W-:Y:S01]  /*4e20*/  FFMA.FTZ R8, R7, -UR21, R32 ;  /* 0x8000001507087c23 */ /* 0x000fe20008010020 */
[----:B------:R-:W-:Y:S01]  /*4e30*/  ISETP.LT.OR P2, PT, R2, R228, P2 ;  /* 0x000000e40200720c */ /* 0x000fe20001741670 */
[----:B------:R-:W-:Y:S01]  /*4e40*/  FFMA.FTZ R15, R6, -UR21, R34 ;  /* 0x80000015060f7c23 */ /* 0x000fe20008010022 */
[----:B------:R-:W-:Y:S01]  /*4e50*/  VIADD R6, R2, 0x10 ;  /* 0x0000001002067836 */ /* 0x000fe20000000000 */
[----:B------:R-:W-:Y:S01]  /*4e60*/  I2FP.F32.S32 R7, R10 ;  /* 0x0000000a00077245 */ /* 0x000fe20000201400 */
[----:B------:R-:W-:Y:S01]  /*4e70*/  FFMA.FTZ R16, R3, -UR21, R35 ;  /* 0x8000001503107c23 */ /* 0x000fe20008010023 */
[----:B------:R-:W-:Y:S01]  /*4e80*/  FSEL R27, R12, -INF , !P2 ;  /* 0xff8000000c1b7808 */ /* 0x000fe20005000000 */
[----:B------:R-:W-:Y:S01]  /*4e90*/  VIADD R3, R2, 0x11 ;  /* 0x0000001102037836 */ /* 0x000fe20000000000 */
[----:B------:R-:W-:Y:S01]  /*4ea0*/  FSEL R28, R11, -INF , !P4 ;  /* 0xff8000000b1c7808 */ /* 0x000fe20006000000 */
[----:B------:R-:W-:Y:S01]  /*4eb0*/  FFMA.FTZ R14, R7, -UR21, R33 ;  /* 0x80000015070e7c23 */ /* 0x000fe20008010021 */
[----:B------:R-:W-:Y:S01]  /*4ec0*/  ISETP.GE.AND P2, PT, R6, R233, PT ;  /* 0x000000e90600720c */ /* 0x000fe20003f46270 */
[--C-:B------:R-:W-:Y:S01]  /*4ed0*/  IMAD.IADD R10, R230, 0x1, -R6.reuse ;  /* 0x00000001e60a7824 */ /* 0x100fe200078e0a06 */
[----:B------:R-:W-:Y:S01]  /*4ee0*/  ISETP.GE.AND P4, PT, R6, R232, PT ;  /* 0x000000e80600720c */ /* 0x000fe20003f86270 */
[----:B------:R-:W-:Y:S01]  /*4ef0*/  VIADD R7, R2, 0x18 ;  /* 0x0000001802077836 */ /* 0x000fe20000000000 */
[----:B------:R-:W-:Y:S01]  /*4f00*/  ISETP.LT.OR P2, PT, R6, R229, P2 ;  /* 0x000000e50600720c */ /* 0x000fe20001741670 */
[----:B------:R-:W-:Y:S01]  /*4f10*/  IMAD.IADD R9, R230, 0x1, -R3 ;  /* 0x00000001e6097824 */ /* 0x000fe200078e0a03 */
[----:B------:R-:W-:Y:S01]  /*4f20*/  ISETP.LT.OR P4, PT, R6, R228, P4 ;  /* 0x000000e40600720c */ /* 0x000fe20002781670 */
[----:B------:R-:W-:Y:S01]  /*4f30*/  IMAD.IADD R6, R231, 0x1, -R6 ;  /* 0x00000001e7067824 */ /* 0x000fe200078e0a06 */
[----:B------:R-:W-:-:S02]  /*4f40*/  FSEL R24, R13, -INF , !P1 ;  /* 0xff8000000d187808 */ /* 0x000fc40004800000 */
[----:B------:R-:W-:Y:S01]  /*4f50*/  FSEL R26, R8, -INF , !P6 ;  /* 0xff800000081a7808 */ /* 0x000fe20007000000 */
[----:B------:R-:W-:Y:S01]  /*4f60*/  IMAD.IADD R8, R230, 0x1, -R7 ;  /* 0x00000001e6087824 */ /* 0x000fe200078e0a07 */
[C---:B------:R-:W-:Y:S02]  /*4f70*/  ISETP.GE.AND P1, PT, R3.reuse, R233, PT ;  /* 0x000000e90300720c */ /* 0x040fe40003f26270 */
[C---:B------:R-:W-:Y:S02]  /*4f80*/  ISETP.GE.AND P6, PT, R3.reuse, R232, PT ;  /* 0x000000e80300720c */ /* 0x040fe40003fc6270 */
[C---:B------:R-:W-:Y:S02]  /*4f90*/  ISETP.LT.OR P1, PT, R3.reuse, R229, P1 ;  /* 0x000000e50300720c */ /* 0x040fe40000f21670 */
[----:B------:R-:W-:Y:S01]  /*4fa0*/  ISETP.LT.OR P6, PT, R3, R228, P6 ;  /* 0x000000e40300720c */ /* 0x000fe200037c1670 */
[----:B------:R-:W-:Y:S01]  /*4fb0*/  IMAD.IADD R3, R231, 0x1, -R3 ;  /* 0x00000001e7037824 */ /* 0x000fe200078e0a03 */
[----:B------:R-:W-:-:S02]  /*4fc0*/  IABS R6, R6 ;  /* 0x0000000600067213 */ /* 0x000fc40000000000 */
[----:B------:R-:W-:Y:S02]  /*4fd0*/  IABS R11, R9 ;  /* 0x00000009000b7213 */ /* 0x000fe40000000000 */
[----:B------:R-:W-:Y:S01]  /*4fe0*/  IABS R8, R8 ;  /* 0x0000000800087213 */ /* 0x000fe20000000000 */
[----:B------:R-:W-:Y:S01]  /*4ff0*/  IMAD.MOV.U32 R9, RZ, RZ, R6 ;  /* 0x000000ffff097224 */ /* 0x000fe200078e0006 */
[----:B------:R-:W-:Y:S02]  /*5000*/  IABS R3, R3 ;  /* 0x0000000300037213 */ /* 0x000fe40000000000 */
[----:B------:R-:W-:Y:S01]  /*5010*/  IABS R10, R10 ;  /* 0x0000000a000a7213 */ /* 0x000fe20000000000 */
[----:B------:R-:W-:Y:S01]  /*5020*/  IMAD.MOV.U32 R6, RZ, RZ, R8 ;  /* 0x000000ffff067224 */ /* 0x000fe200078e0008 */
[----:B------:R-:W-:Y:S02]  /*5030*/  I2FP.F32.S32 R9, R9 ;  /* 0x0000000900097245 */ /* 0x000fe40000201400 */
[----:B------:R-:W-:-:S02]  /*5040*/  I2FP.F32.S32 R8, R3 ;  /* 0x0000000300087245 */ /* 0x000fc40000201400 */
[----:B------:R-:W-:Y:S01]  /*5050*/  I2FP.F32.S32 R10, R10 ;  /* 0x0000000a000a7245 */ /* 0x000fe20000201400 */
[----:B------:R-:W-:Y:S01]  /*5060*/  FFMA.FTZ R9, R9, -UR21, R22 ;  /* 0x8000001509097c23 */ /* 0x000fe20008010016 */
[----:B------:R-:W-:Y:S01]  /*5070*/  I2FP.F32.S32 R11, R11 ;  /* 0x0000000b000b7245 */ /* 0x000fe20000201400 */
[----:B------:R-:W-:Y:S01]  /*5080*/  FFMA.FTZ R18, R8, -UR21, R23 ;  /* 0x8000001508127c23 */ /* 0x000fe20008010017 */
[----:B------:R-:W-:Y:S01]  /*5090*/  I2FP.F32.S32 R3, R6 ;  /* 0x0000000600037245 */ /* 0x000fe20000201400 */
[----:B------:R-:W-:Y:S01]  /*50a0*/  VIADD R6, R2, 0x19 ;  /* 0x0000001902067836 */ /* 0x000fe20000000000 */
[----:B------:R-:W-:Y:S01]  /*50b0*/  FSEL R23, R15, -INF , !P3 ;  /* 0xff8000000f177808 */ /* 0x000fe20005800000 */
[----:B------:R-:W-:Y:S01]  /*50c0*/  FFMA.FTZ R12, R10, -UR21, R20 ;  /* 0x800000150a0c7c23 */ /* 0x000fe20008010014 */
[----:B------:R-:W-:Y:S01]  /*50d0*/  FSEL R22, R14, -INF , !P0 ;  /* 0xff8000000e167808 */ /* 0x000fe20004000000 */
[----:B------:R-:W-:Y:S01]  /*50e0*/  FFMA.FTZ R10, R11, -UR21, R21 ;  /* 0x800000150b0a7c23 */ /* 0x000fe20008010015 */
[----:B------:R-:W-:Y:S01]  /*50f0*/  ISETP.GE.AND P3, PT, R7, R233, PT ;  /* 0x000000e90700720c */ /* 0x000fe20003f66270 */
[----:B------:R-:W-:Y:S01]  /*5100*/  FFMA.FTZ R17, R3, -UR21, R76 ;  /* 0x8000001503117c23 */ /* 0x000fe2000801004c */
[----:B------:R-:W-:Y:S01]  /*5110*/  ISETP.GE.AND P0, PT, R7, R232, PT ;  /* 0x000000e80700720c */ /* 0x000fe20003f06270 */
[----:B------:R-:W-:Y:S01]  /*5120*/  VIADD R3, R2, 0x20 ;  /* 0x0000002002037836 */ /* 0x000fe20000000000 */
[----:B------:R-:W-:Y:S01]  /*5130*/  FSEL R36, R16, -INF , !P5 ;  /* 0xff80000010247808 */ /* 0x000fe20006800000 */
[----:B------:R-:W-:Y:S01]  /*5140*/  IMAD.IADD R8, R231, 0x1, -R7 ;  /* 0x00000001e7087824 */ /* 0x000fe200078e0a07 */
[----:B------:R-:W-:Y:S01]  /*5150*/  FSEL R124, R9, -INF , !P4 ;  /* 0xff800000097c7808 */ /* 0x000fe20006000000 */
[C-C-:B------:R-:W-:Y:S01]  /*5160*/  IMAD.IADD R11, R230.reuse, 0x1, -R6.reuse ;  /* 0x00000001e60b7824 */ /* 0x140fe200078e0a06 */
[C---:B------:R-:W-:Y:S01]  /*5170*/  ISETP.LT.OR P3, PT, R7.reuse, R229, P3 ;  /* 0x000000e50700720c */ /* 0x040fe20001f61670 */
[----:B------:R-:W-:Y:S01]  /*5180*/  IMAD.IADD R9, R230, 0x1, -R3 ;  /* 0x00000001e6097824 */ /* 0x000fe200078e0a03 */
[----:B------:R-:W-:Y:S01]  /*5190*/  ISETP.LT.OR P0, PT, R7, R228, P0 ;  /* 0x000000e40700720c */ /* 0x000fe20000701670 */
[----:B------:R-:W-:Y:S01]  /*51a0*/  IMAD.IADD R7, R231, 0x1, -R6 ;  /* 0x00000001e7077824 */ /* 0x000fe200078e0a06 */
[----:B------:R-:W-:-:S02]  /*51b0*/  ISETP.GE.AND P5, PT, R6, R233, PT ;  /* 0x000000e90600720c */ /* 0x000fc40003fa6270 */
[-C--:B------:R-:W-:Y:S02]  /*51c0*/  ISETP.GE.AND P4, PT, R6, R232.reuse, PT ;  /* 0x000000e80600720c */ /* 0x080fe40003f86270 */
[----:B------:R-:W-:Y:S02]  /*51d0*/  FSEL R64, R12, -INF , !P2 ;  /* 0xff8000000c407808 */ /* 0x000fe40005000000 */
[----:B------:R-:W-:Y:S02]  /*51e0*/  FSEL R117, R10, -INF , !P1 ;  /* 0xff8000000a757808 */ /* 0x000fe40004800000 */
[C---:B------:R-:W-:Y:S02]  /*51f0*/  ISETP.GE.AND P2, PT, R3.reuse, R233, PT ;  /* 0x000000e90300720c */ /* 0x040fe40003f46270 */
[----:B------:R-:W-:Y:S02]  /*5200*/  ISETP.LT.OR P5, PT, R6, R229, P5 ;  /* 0x000000e50600720c */ /* 0x000fe40002fa1670 */
[----:B------:R-:W-:-:S02]  /*5210*/  ISETP.GE.AND P1, PT, R3, R232, PT ;  /* 0x000000e80300720c */ /* 0x000fc40003f26270 */
[-C--:B------:R-:W-:Y:S01]  /*5220*/  ISETP.LT.OR P4, PT, R6, R228.reuse, P4 ;  /* 0x000000e40600720c */ /* 0x080fe20002781670 */
[----:B------:R-:W-:Y:S01]  /*5230*/  IMAD.IADD R6, R231, 0x1, -R3 ;  /* 0x00000001e7067824 */ /* 0x000fe200078e0a03 */
[----:B------:R-:W-:Y:S02]  /*5240*/  IABS R7, R7 ;  /* 0x0000000700077213 */ /* 0x000fe40000000000 */
[C---:B------:R-:W-:Y:S02]  /*5250*/  ISETP.LT.OR P2, PT, R3.reuse, R229, P2 ;  /* 0x000000e50300720c */ /* 0x040fe40001741670 */
[----:B------:R-:W-:Y:S02]  /*5260*/  ISETP.LT.OR P1, PT, R3, R228, P1 ;  /* 0x000000e40300720c */ /* 0x000fe40000f21670 */
[----:B------:R-:W-:Y:S02]  /*5270*/  IABS R3, R8 ;  /* 0x0000000800037213 */ /* 0x000fe40000000000 */
[----:B------:R-:W-:-:S02]  /*5280*/  IABS R11, R11 ;  /* 0x0000000b000b7213 */ /* 0x000fc40000000000 */
[----:B------:R-:W-:Y:S01]  /*5290*/  IABS R8, R6 ;  /* 0x0000000600087213 */ /* 0x000fe20000000000 */
[----:B------:R-:W-:Y:S01]  /*52a0*/  IMAD.MOV.U32 R6, RZ, RZ, R7 ;  /* 0x000000ffff067224 */ /* 0x000fe200078e0007 */
[----:B------:R-:W-:Y:S01]  /*52b0*/  IABS R10, R9 ;  /* 0x00000009000a7213 */ /* 0x000fe20000000000 */
[----:B------:R-:W-:Y:S01]  /*52c0*/  IMAD.MOV.U32 R9, RZ, RZ, R11 ;  /* 0x000000ffff097224 */ /* 0x000fe200078e000b */
[----:B------:R-:W-:Y:S01]  /*52d0*/  I2FP.F32.S32 R7, R3 ;  /* 0x0000000300077245 */ /* 0x000fe20000201400 */
[----:B------:R-:W-:Y:S01]  /*52e0*/  IMAD.MOV.U32 R3, RZ, RZ, R8 ;  /* 0x000000ffff037224 */ /* 0x000fe200078e0008 */
[----:B------:R-:W-:Y:S02]  /*52f0*/  I2FP.F32.S32 R6, R6 ;  /* 0x0000000600067245 */ /* 0x000fe40000201400 */
[----:B------:R-:W-:Y:S01]  /*5300*/  I2FP.F32.S32 R8, R9 ;  /* 0x0000000900087245 */ /* 0x000fe20000201400 */
[----:B------:R-:W-:Y:S01]  /*5310*/  FFMA.FTZ R9, R7, -UR21, R78 ;  /* 0x8000001507097c23 */ /* 0x000fe2000801004e */
[----:B------:R-:W-:Y:S01]  /*5320*/  I2FP.F32.S32 R3, R3 ;  /* 0x0000000300037245 */ /* 0x000fe20000201400 */
[----:B------:R-:W-:Y:S01]  /*5330*/  FFMA.FTZ R13, R6, -UR21, R79 ;  /* 0x80000015060d7c23 */ /* 0x000fe2000801004f */
[----:B------:R-:W-:Y:S01]  /*5340*/  VIADD R6, R2, 0x21 ;  /* 0x0000002102067836 */ /* 0x000fe20000000000 */
[----:B------:R-:W-:Y:S01]  /*5350*/  I2FP.F32.S32 R10, R10 ;  /* 0x0000000a000a7245 */ /* 0x000fe20000201400 */
[----:B------:R-:W-:Y:S01]  /*5360*/  FFMA.FTZ R8, R8, -UR21, R77 ;  /* 0x8000001508087c23 */ /* 0x000fe2000801004d */
[----:B------:R-:W-:Y:S01]  /*5370*/  FSEL R129, R18, -INF , !P6 ;  /* 0xff80000012817808 */ /* 0x000fe20007000000 */
[----:B------:R-:W-:Y:S01]  /*5380*/  FFMA.FTZ R15, R3, -UR21, R54 ;  /* 0x80000015030f7c23 */ /* 0x000fe20008010036 */
[----:B------:R-:W-:Y:S01]  /*5390*/  FSEL R130, R9, -INF , !P0 ;  /* 0xff80000009827808 */ /* 0x000fe20004000000 */
[----:B------:R-:W-:Y:S01]  /*53a0*/  VIADD R3, R2, 0x28 ;  /* 0x0000002802037836 */ /* 0x000fe20000000000 */
[----:B------:R-:W-:Y:S01]  /*53b0*/  ISETP.GE.AND P6, PT, R6, R233, PT ;  /* 0x000000e90600720c */ /* 0x000fe20003fc6270 */
[----:B------:R-:W-:Y:S01]  /*53c0*/  VIADD R7, R2, 0x29 ;  /* 0x0000002902077836 */ /* 0x000fe20000000000 */
[----:B------:R-:W-:Y:S01]  /*53d0*/  ISETP.GE.AND P0, PT, R6, R232, PT ;  /* 0x000000e80600720c */ /* 0x000fe20003f06270 */
[----:B------:R-:W-:Y:S01]  /*53e0*/  FFMA.FTZ R11, R10, -UR21, R52 ;  /* 0x800000150a0b7c23 */ /* 0x000fe20008010034 */
[--C-:B------:R-:W-:Y:S01]  /*53f0*/  IMAD.IADD R10, R230, 0x1, -R6.reuse ;  /* 0x00000001e60a7824 */ /* 0x100fe200078e0a06 */
        /* <DEDUP_REMOVED lines=16> */
[----:B------:R-:W-:Y:S01]  /*5500*/  IABS R10, R10 ;  /* 0x0000000a000a7213 */ /* 0x000fe20000000000 */
[----:B------:R-:W-:Y:S01]  /*5510*/  IMAD.MOV.U32 R6, RZ, RZ, R8 ;  /* 0x000000ffff067224 */ /* 0x000fe200078e0008 */
[----:B------:R-:W-:Y:S02]  /*5520*/  IABS R3, R3 ;  /* 0x0000000300037213 */ /* 0x000fe40000000000 */
        /* <DEDUP_REMOVED lines=10> */
[----:B------:R-:W-:Y:S01]  /*55d0*/  VIADD R3, R2, 0x31 ;  /* 0x0000003102037836 */ /* 0x000fe20000000000 */
[----:B------:R-:W-:Y:S01]  /*55e0*/  FSEL R195, R10, -INF , !P3 ;  /* 0xff8000000ac37808 */ /* 0x000fe20005800000 */
[----:B------:R-:W-:Y:S01]  /*55f0*/  FFMA.FTZ R16, R8, -UR21, R62 ;  /* 0x8000001508107c23 */ /* 0x000fe2000801003e */
[----:B------:R-:W-:Y:S01]  /*5600*/  FSEL R128, R13, -INF , !P4 ;  /* 0xff8000000d807808 */ /* 0x000fe20006000000 */
[----:B------:R-:W-:Y:S01]  /*5610*/  FFMA.FTZ R9, R9, -UR21, R55 ;  /* 0x8000001509097c23 */ /* 0x000fe20008010037 */
[----:B------:R-:W-:Y:S01]  /*5620*/  FSEL R192, R11, -INF , !P2 ;  /* 0xff8000000bc07808 */ /* 0x000fe20005000000 */
[C---:B------:R-:W-:Y:S01]  /*5630*/  IMAD.IADD R8, R230.reuse, 0x1, -R3 ;  /* 0x00000001e6087824 */ /* 0x040fe200078e0a03 */
[C---:B------:R-:W-:Y:S01]  /*5640*/  ISETP.GE.AND P6, PT, R3.reuse, R233, PT ;  /* 0x000000e90300720c */ /* 0x040fe20003fc6270 */
[----:B------:R-:W-:Y:S01]  /*5650*/  IMAD.IADD R11, R230, 0x1, -R6 ;  /* 0x00000001e60b7824 */ /* 0x000fe200078e0a06 */
[----:B------:R-:W-:-:S02]  /*5660*/  ISETP.GE.AND P3, PT, R3, R232, PT ;  /* 0x000000e80300720c */ /* 0x000fc40003f66270 */
[C---:B------:R-:W-:Y:S02]  /*5670*/  ISETP.GE.AND P4, PT, R7.reuse, R233, PT ;  /* 0x000000e90700720c */ /* 0x040fe40003f86270 */
        /* <DEDUP_REMOVED lines=33> */
[----:B------:R-:W-:Y:S01]  /*5890*/  FSEL R234, R7, -INF , !P2 ;  /* 0xff80000007ea7808 */ /* 0x000fe20005000000 */
[C---:B------:R-:W-:Y:S01]  /*58a0*/  IMAD.IADD R8, R230.reuse, 0x1, -R3 ;  /* 0x00000001e6087824 */ /* 0x040fe200078e0a03 */
[----:B------:R-:W-:Y:S01]  /*58b0*/  FSEL R171, R9, -INF , !P1 ;  /* 0xff80000009ab7808 */ /* 0x000fe20004800000 */
[----:B------:R-:W-:Y:S01]  /*58c0*/  IMAD.IADD R6, R230, 0x1, -R2 ;  /* 0x00000001e6067824 */ /* 0x000fe200078e0a02 */
[-C--:B------:R-:W-:Y:S02]  /*58d0*/  ISETP.GE.AND P5, PT, R3, R233.reuse, PT ;  /* 0x000000e90300720c */ /* 0x080fe40003fa6270 */
[----:B------:R-:W-:-:S02]  /*58e0*/  ISETP.GE.AND P4, PT, R2, R233, PT ;  /* 0x000000e90200720c */ /* 0x000fc40003f86270 */
[CC--:B------:R-:W-:Y:S02]  /*58f0*/  ISETP.GE.AND P2, PT, R3.reuse, R232.reuse, PT ;  /* 0x000000e80300720c */ /* 0x0c0fe40003f46270 */
[C---:B------:R-:W-:Y:S02]  /*5900*/  ISETP.GE.AND P1, PT, R2.reuse, R232, PT ;  /* 0x000000e80200720c */ /* 0x040fe40003f26270 */
[CC--:B------:R-:W-:Y:S02]  /*5910*/  ISETP.LT.OR P5, PT, R3.reuse, R229.reuse, P5 ;  /* 0x000000e50300720c */ /* 0x0c0fe40002fa1670 */
[-C--:B------:R-:W-:Y:S01]  /*5920*/  ISETP.LT.OR P2, PT, R3, R228.reuse, P2 ;  /* 0x000000e40300720c */ /* 0x080fe20001741670 */
[C---:B------:R-:W-:Y:S01]  /*5930*/  IMAD.IADD R3, R231.reuse, 0x1, -R3 ;  /* 0x00000001e7037824 */ /* 0x040fe200078e0a03 */
[C---:B------:R-:W-:Y:S02]  /*5940*/  ISETP.LT.OR P4, PT, R2.reuse, R229, P4 ;  /* 0x000000e50200720c */ /* 0x040fe40002781670 */
[----:B------:R-:W-:Y:S01]  /*5950*/  ISETP.LT.OR P1, PT, R2, R228, P1 ;  /* 0x000000e40200720c */ /* 0x000fe20000f21670 */
[----:B------:R-:W-:Y:S01]  /*5960*/  IMAD.IADD R2, R231, 0x1, -R2 ;  /* 0x00000001e7027824 */ /* 0x000fe200078e0a02 */
[----:B------:R-:W-:-:S02]  /*5970*/  FSEL R29, R10, -INF , !P0 ;  /* 0xff8000000a1d7808 */ /* 0x000fc40004000000 */
[----:B------:R-:W-:Y:S02]  /*5980*/  PLOP3.LUT P0, PT, PT, PT, UP0, 0x80, 0x0 ;  /* 0x000000000000781c */ /* 0x000fe40003f0f008 */
[----:B------:R-:W-:Y:S02]  /*5990*/  IABS R7, R8 ;  /* 0x0000000800077213 */ /* 0x000fe40000000000 */
        /* <DEDUP_REMOVED lines=97> */
.L_x_600:
[----:B------:R-:W-:Y:S05]  /*5fb0*/  BSYNC B0 ;  /* 0x0000000000007941 */ /* 0x000fea0003800000 */
.L_x_599:
[----:B------:R-:W0:Y:S02]  /*5fc0*/  LDGDEPBAR ;  /* 0x00000000000079af */ /* 0x000e240000000000 */
.L_x_598:
[----:B------:R-:W-:Y:S01]  /*5fd0*/  FMNMX.FTZ R2, R25, R24, !PT ;  /* 0x0000001819027209 */ /* 0x000fe20007810000 */
[----:B--2---:R-:W-:Y:S01]  /*5fe0*/  IMAD.MOV.U32 R9, RZ, RZ, R29 ;  /* 0x000000ffff097224 */ /* 0x004fe200078e001d */
[----:B------:R-:W-:Y:S01]  /*5ff0*/  MOV R10, R30 ;  /* 0x0000001e000a7202 */ /* 0x000fe20000000f00 */
[----:B------:R-:W-:Y:S01]  /*6000*/  ULDC UR15, c[0x0][0x2ec] ;  /* 0x0000bb00000f7ab9 */ /* 0x000fe20000000800 */
[----:B------:R-:W-:Y:S01]  /*6010*/  FMNMX.FTZ R2, R26, R2, !PT ;  /* 0x000000021a027209 */ /* 0x000fe20007810000 */
[----:B------:R-:W-:Y:S01]  /*6020*/  STL [R1+0x84], R200 ;  /* 0x000084c801007387 */ /* 0x000fe20000100800 */
[----:B------:R-:W-:Y:S02]  /*6030*/  LEA R201, R5, UR4, 0x1 ;  /* 0x0000000405c97c11 */ /* 0x000fe4000f8e08ff */
[----:B------:R-:W-:Y:S01]  /*6040*/  FMNMX.FTZ R2, R22, R2, !PT ;  /* 0x0000000216027209 */ /* 0x000fe20007810000 */
[----:B------:R-:W-:Y:S01]  /*6050*/  STL [R1+0x80], R135 ;  /* 0x0000808701007387 */ /* 0x000fe20000100800 */
[----:B------:R-:W-:Y:S01]  /*6060*/  LEA R202, R4, R201, 0x1 ;  /* 0x000000c904ca7211 */ /* 0x000fe200078e08ff */
[----:B------:R-:W-:Y:S01]  /*6070*/  IMAD R204, R0, 0x2, R201 ;  /* 0x0000000200cc7824 */ /* 0x000fe200078e02c9 */
[----:B------:R-:W-:Y:S01]  /*6080*/  FMNMX.FTZ R2, R64, R2, !PT ;  /* 0x0000000240027209 */ /* 0x000fe20007810000 */
[----:B------:R-:W-:Y:S01]  /*6090*/  STL [R1+0x7c], R134 ;  /* 0x00007c8601007387 */ /* 0x000fe20000100800 */
[----:B------:R-:W-:-:S02]  /*60a0*/  LEA R203, R0, R202, 0x1 ;  /* 0x000000ca00cb7211 */ /* 0x000fc400078e08ff */
        /* <DEDUP_REMOVED lines=26> */
[----:B------:R-:W-:-:S03]  /*6250*/  FMNMX.FTZ R2, R234, R2, !PT ;  /* 0x00000002ea027209 */ /* 0x000fc60007810000 */
[----:B-1----:R-:W1:Y:S01]  /*6260*/  SHFL.BFLY PT, R6, R132, 0x2, 0x1f ;  /* 0x0c401f0084067f89 */ /* 0x002e6200000e0000 */
[----:B------:R-:W-:-:S04]  /*6270*/  FMNMX.FTZ R2, R9, R2, !PT ;  /* 0x0000000209027209 */ /* 0x000fc80007810000 */
[----:B------:R-:W-:-:S04]  /*6280*/  FMNMX.FTZ R2, R168, R2, !PT ;  /* 0x00000002a8027209 */ /* 0x000fc80007810000 */
        /* <DEDUP_REMOVED lines=12> */
[----:B------:R-:W-:-:S03]  /*6350*/  FFMA.FTZ R6, R26, UR15, -R8 ;  /* 0x0000000f1a067c23 */ /* 0x000fc60008010808 */
[----:B------:R2:W-:Y:S08]  /*6360*/  MUFU.EX2 R180, R3 ;  /* 0x0000000300b47308 */ /* 0x0005f00000000800 */
[----:B------:R1:W-:Y:S01]  /*6370*/  MUFU.EX2 R145, R6 ;  /* 0x0000000600917308 */ /* 0x0003e20000000800 */
[----:B--2---:R-:W-:Y:S01]  /*6380*/  FMNMX.FTZ R3, R2, R7, !PT ;  /* 0x0000000702037209 */ /* 0x004fe20007810000 */
[----:B------:R-:W-:-:S03]  /*6390*/  FFMA.FTZ R2, R24, UR15, -R8 ;  /* 0x0000000f18027c23 */ /* 0x000fc60008010808 */
[----:B------:R-:W-:-:S03]  /*63a0*/  FSETP.NEU.FTZ.AND P1, PT, R3, -INF , PT ;  /* 0xff8000000300780b */ /* 0x000fc60003f3d000 */
[----:B------:R2:W-:Y:S01]  /*63b0*/  MUFU.EX2 R169, R2 ;  /* 0x0000000200a97308 */ /* 0x0005e20000000800 */
[----:B-1----:R-:W-:-:S07]  /*63c0*/  FFMA.FTZ R6, R22, UR15, -R8 ;  /* 0x0000000f16067c23 */ /* 0x002fce0008010808 */
[----:B------:R1:W3:Y:S01]  /*63d0*/  MUFU.EX2 R162, R6 ;  /* 0x0000000600a27308 */ /* 0x0002e20000000800 */
[----:B--2---:R-:W-:-:S05]  /*63e0*/  FMUL.FTZ R2, R3, UR15 ;  /* 0x0000000f03027c20 */ /* 0x004fca0008410000 */
[----:B------:R-:W-:-:S05]  /*63f0*/  FSEL R2, R2, RZ, P1 ;  /* 0x000000ff02027208 */ /* 0x000fca0000800000 */
[--C-:B------:R-:W-:Y:S01]  /*6400*/  FFMA.FTZ R4, R28, UR15, -R2.reuse ;  /* 0x0000000f1c047c23 */ /* 0x100fe20008010802 */
[--C-:B-1----:R-:W-:Y:S01]  /*6410*/  FFMA.FTZ R6, R27, UR15, -R2.reuse ;  /* 0x0000000f1b067c23 */ /* 0x102fe20008010802 */
[----:B------:R-:W1:Y:S01]  /*6420*/  LDSM.16.MT88.4 R28, [R204+0x18000] ;  /* 0x01800000cc1c783b */ /* 0x000e620000004200 */
[--C-:B------:R-:W-:Y:S01]  /*6430*/  FFMA.FTZ R0, R36, UR15, -R2.reuse ;  /* 0x0000000f24007c23 */ /* 0x100fe20008010802 */
[----:B------:R2:W-:Y:S02]  /*6440*/  MUFU.EX2 R11, R4 ;  /* 0x00000004000b7308 */ /* 0x0005e40000000800 */
[----:B------:R-:W-:Y:S04]  /*6450*/  LDSM.16.MT88.4 R24, [R203+0x18000] ;  /* 0x01800000cb18783b */ /* 0x000fe80000004200 */
[----:B------:R-:W-:Y:S02]  /*6460*/  LDSM.16.MT88.4 R36, [R203+0x1a000] ;  /* 0x01a00000cb24783b */ /* 0x000fe40000004200 */
[----:B------:R3:W4:Y:S08]  /*6470*/  MUFU.EX2 R167, R6 ;  /* 0x0000000600a77308 */ /* 0x0007300000000800 */
[----:B------:R1:W-:Y:S01]  /*6480*/  MUFU.EX2 R134, R0 ;  /* 0x0000000000867308 */ /* 0x0003e20000000800 */
[----:B--2---:R-:W-:-:S02]  /*6490*/  FFMA.FTZ R4, R23, UR15, -R2 ;  /* 0x0000000f17047c23 */ /* 0x004fc40008010802 */
[----:B------:R-:W2:Y:S05]  /*64a0*/  LDSM.16.MT88.4 R20, [R201+0x1a000] ;  /* 0x01a00000c914783b */ /* 0x000eaa0000004200 */
[----:B------:R1:W1:Y:S01]  /*64b0*/  MUFU.EX2 R152, R4 ;  /* 0x0000000400987308 */ /* 0x0002620000000800 */
[----:B---3--:R-:W-:Y:S02]  /*64c0*/  F2FP.BF16.F32.PACK_AB R6, R162, R145 ;  /* 0x00000091a206723e */ /* 0x008fe400000010ff */
[----:B----4-:R-:W-:Y:S01]  /*64d0*/  F2FP.BF16.F32.PACK_AB R5, R11, R167 ;  /* 0x000000a70b05723e */ /* 0x010fe200000010ff */
[----:B-1----:R-:W-:-:S04]  /*64e0*/  FFMA.FTZ R0, R64, UR15, -R8 ;  /* 0x0000000f40007c23 */ /* 0x002fc80008010808 */
[----:B------:R1:W-:Y:S01]  /*64f0*/  MUFU.EX2 R170, R0 ;  /* 0x0000000000aa7308 */ /* 0x0003e20000000800 */
[----:B------:R-:W-:Y:S02]  /*6500*/  F2FP.BF16.F32.PACK_AB R4, R169, R180 ;  /* 0x000000b4a904723e */ /* 0x000fe400000010ff */
[----:B------:R-:W-:-:S07]  /*6510*/  F2FP.BF16.F32.PACK_AB R7, R134, R152 ;  /* 0x000000988607723e */ /* 0x000fce00000010ff */
[----:B------:R-:W-:Y:S01]  /*6520*/  HMMA.16816.F32.BF16 R88, R4, R28, RZ ;  /* 0x0000001c0458723c */ /* 0x000fe200000418ff */
[----:B-1----:R-:W-:-:S05]  /*6530*/  FFMA.FTZ R0, R117, UR15, -R8 ;  /* 0x0000000f75007c23 */ /* 0x002fca0008010808 */
[C---:B------:R-:W-:Y:S01]  /*6540*/  HMMA.16816.F32.BF16 R112, R4.reuse, R30, RZ ;  /* 0x0000001e0470723c */ /* 0x040fe200000418ff */
[----:B------:R-:W-:Y:S01]  /*6550*/  LDSM.16.MT88.4 R28, [R201+0x1e000] ;  /* 0x01e00000c91c783b */ /* 0x000fe20000004200 */
[----:B------:R1:W3:Y:S04]  /*6560*/  MUFU.EX2 R166, R0 ;  /* 0x0000000000a67308 */ /* 0x0002e80000000800 */
[C---:B--2---:R-:W-:Y:S06]  /*6570*/  HMMA.16816.F32.BF16 R80, R4.reuse, R20, RZ ;  /* 0x000000140450723c */ /* 0x044fec00000418ff */
[C---:B------:R-:W-:Y:S01]  /*6580*/  HMMA.16816.F32.BF16 R52, R4.reuse, R22, RZ ;  /* 0x000000160434723c */ /* 0x040fe200000418ff */
[----:B------:R-:W2:Y:S05]  /*6590*/  LDSM.16.MT88.4 R20, [R203+0x1c000] ;  /* 0x01c00000cb14783b */ /* 0x000eaa0000004200 */
[----:B------:R-:W-:Y:S01]  /*65a0*/  HMMA.16816.F32.BF16 R92, R4, R32, RZ ;  /* 0x00000020045c723c */ /* 0x000fe200000418ff */
[----:B-1----:R-:W-:-:S04]  /*65b0*/  FFMA.FTZ R0, R116, UR15, -R8 ;  /* 0x0000000f74007c23 */ /* 0x002fc80008010808 */
[----:B------:R1:W-:Y:S01]  /*65c0*/  MUFU.EX2 R153, R0 ;  /* 0x0000000000997308 */ /* 0x0003e20000000800 */
[C---:B------:R-:W-:Y:S01]  /*65d0*/  HMMA.16816.F32.BF16 R56, R4.reuse, R34, RZ ;  /* 0x000000220438723c */ /* 0x040fe200000418ff */
[----:B------:R-:W4:Y:S05]  /*65e0*/  LDSM.16.MT88.4 R32, [R204+0x1c000] ;  /* 0x01c00000cc20783b */ /* 0x000f2a0000004200 */
[C---:B------:R-:W-:Y:S06]  /*65f0*/  HMMA.16816.F32.BF16 R76, R4.reuse, R16, RZ ;  /* 0x00000010044c723c */ /* 0x040fec00000418ff */
[----:B------:R-:W-:Y:S01]  /*6600*/  HMMA.16816.F32.BF16 R48, R4, R18, RZ ;  /* 0x000000120430723c */ /* 0x000fe200000418ff */
[----:B------:R-:W3:Y:S01]  /*6610*/  LDSM.16.MT88.4 R16, [R204+0x1e000] ;  /* 0x01e00000cc10783b */ /* 0x000ee20000004200 */
[----:B-1----:R-:W-:-:S04]  /*6620*/  FFMA.FTZ R0, R120, UR15, -R8 ;  /* 0x0000000f78007c23 */ /* 0x002fc80008010808 */
[C---:B------:R-:W-:Y:S01]  /*6630*/  HMMA.16816.F32.BF16 R96, R4.reuse, R40, RZ ;  /* 0x000000280460723c */ /* 0x040fe200000418ff */
[----:B------:R1:W-:Y:S05]  /*6640*/  MUFU.EX2 R135, R0 ;  /* 0x0000000000877308 */ /* 0x0003ea0000000800 */
[C---:B------:R-:W-:Y:S01]  /*6650*/  HMMA.16816.F32.BF16 R60, R4.reuse, R42, RZ ;  /* 0x0000002a043c723c */ /* 0x040fe200000418ff */
[----:B------:R-:W3:Y:S05]  /*6660*/  LDSM.16.MT88.4 R40, [R202+0x1c000] ;  /* 0x01c00000ca28783b */ /* 0x000eea0000004200 */
[C---:B------:R-:W-:Y:S06]  /*6670*/  HMMA.16816.F32.BF16 R84, R4.reuse, R24, RZ ;  /* 0x000000180454723c */ /* 0x040fec00000418ff */
[C---:B------:R-:W-:Y:S01]  /*6680*/  HMMA.16816.F32.BF16 R108, R4.reuse, R26, RZ ;  /* 0x0000001a046c723c */ /* 0x040fe200000418ff */
[--C-:B-1----:R-:W-:Y:S01]  /*6690*/  FFMA.FTZ R0, R124, UR15, -R2.reuse ;  /* 0x0000000f7c007c23 */ /* 0x102fe20008010802 */
[----:B------:R-:W1:Y:S03]  /*66a0*/  LDSM.16.MT88.4 R24, [R202+0x1e000] ;  /* 0x01e00000ca18783b */ /* 0x000e660000004200 */
[----:B------:R4:W-:Y:S01]  /*66b0*/  MUFU.EX2 R164, R0 ;  /* 0x0000000000a47308 */ /* 0x0009e20000000800 */
[C---:B------:R-:W-:Y:S06]  /*66c0*/  HMMA.16816.F32.BF16 R72, R4.reuse, R12, RZ ;  /* 0x0000000c0448723c */ /* 0x040fec00000418ff */
[C---:B------:R-:W-:Y:S01]  /*66d0*/  HMMA.16816.F32.BF16 R104, R4.reuse, R14, RZ ;  /* 0x0000000e0468723c */ /* 0x040fe200000418ff */
[----:B------:R-:W1:Y:S05]  /*66e0*/  LDSM.16.MT88.4 R12, [R203+0x1e000] ;  /* 0x01e00000cb0c783b */ /* 0x000e6a0000004200 */
[----:B--2---:R-:W-:Y:S01]  /*66f0*/  HMMA.16816.F32.BF16 R124, R4, R20, RZ ;  /* 0x00000014047c723c */ /* 0x004fe200000418ff */
[----:B----4-:R-:W-:-:S05]  /*6700*/  FFMA.FTZ R0, R129, UR15, -R2 ;  /* 0x0000000f81007c23 */ /* 0x010fca0008010802 */
[C---:B------:R-:W-:Y:S01]  /*6710*/  HMMA.16816.F32.BF16 R136, R4.reuse, R22, RZ ;  /* 0x000000160488723c */ /* 0x040fe200000418ff */
[----:B------:R-:W2:Y:S01]  /*6720*/  LDSM.16.MT88.4 R20, [R202+0x18800] ;  /* 0x01880000ca14783b */ /* 0x000ea20000004200 */
[----:B------:R4:W2:Y:S04]  /*6730*/  MUFU.EX2 R154, R0 ;  /* 0x00000000009a7308 */ /* 0x0008a80000000800 */
[C---:B------:R-:W-:Y:S06]  /*6740*/  HMMA.16816.F32.BF16 R140, R4.reuse, R28, RZ ;  /* 0x0000001c048c723c */ /* 0x040fec00000418ff */
[C---:B------:R-:W-:Y:S06]  /*6750*/  HMMA.16816.F32.BF16 R116, R4.reuse, R32, RZ ;  /* 0x000000200474723c */ /* 0x040fec00000418ff */
[C---:B------:R-:W-:Y:S01]  /*6760*/  HMMA.16816.F32.BF16 R120, R4.reuse, R34, RZ ;  /* 0x000000220478723c */ /* 0x040fe200000418ff */
[--C-:B----4-:R-:W-:Y:S01]  /*6770*/  FFMA.FTZ R0, R130, UR15, -R2.reuse ;  /* 0x0000000f82007c23 */ /* 0x110fe20008010802 */
[----:B------:R-:W-:Y:S03]  /*6780*/  LDSM.16.MT88.4 R32, [R201+0x18800] ;  /* 0x01880000c920783b */ /* 0x000fe60000004200 */
[----:B------:R4:W-:Y:S01]  /*6790*/  MUFU.EX2 R146, R0 ;  /* 0x0000000000927308 */ /* 0x0009e20000000800 */
[C---:B---3--:R-:W-:Y:S06]  /*67a0*/  HMMA.16816.F32.BF16 R172, R4.reuse, R16, RZ ;  /* 0x0000001004ac723c */ /* 0x048fec00000418ff */
[C---:B------:R-:W-:Y:S01]  /*67b0*/  HMMA.16816.F32.BF16 R176, R4.reuse, R18, RZ ;  /* 0x0000001204b0723c */ /* 0x040fe200000418ff */
[----:B------:R-:W-:Y:S05]  /*67c0*/  LDSM.16.MT88.4 R16, [R203+0x18800] ;  /* 0x01880000cb10783b */ /* 0x000fea0000004200 */
[----:B------:R-:W-:Y:S01]  /*67d0*/  HMMA.16816.F32.BF16 R68, R4, R36, RZ ;  /* 0x000000240444723c */ /* 0x000fe200000418ff */
[----:B----4-:R-:W-:-:S05]  /*67e0*/  FFMA.FTZ R0, R128, UR15, -R2 ;  /* 0x0000000f80007c23 */ /* 0x010fca0008010802 */
[C---:B------:R-:W-:Y:S01]  /*67f0*/  HMMA.16816.F32.BF16 R128, R4.reuse, R30, RZ ;  /* 0x0000001e0480723c */ /* 0x040fe200000418ff */
[----:B------:R-:W3:Y:S01]  /*6800*/  LDSM.16.MT88.4 R28, [R204+0x18800] ;  /* 0x01880000cc1c783b */ /* 0x000ee20000004200 */
[----:B------:R-:W4:Y:S04]  /*6810*/  MUFU.EX2 R163, R0 ;  /* 0x0000000000a37308 */ /* 0x000f280000000800 */
[C---:B------:R-:W-:Y:S06]  /*6820*/  HMMA.16816.F32.BF16 R100, R4.reuse, R38, RZ ;  /* 0x000000260464723c */ /* 0x040fec00000418ff */
[C---:B------:R-:W-:Y:S06]  /*6830*/  HMMA.16816.F32.BF16 R64, R4.reuse, R44, RZ ;  /* 0x0000002c0440723c */ /* 0x040fec00000418ff */
[C---:B------:R-:W-:Y:S06]  /*6840*/  HMMA.16816.F32.BF16 R36, R4.reuse, R40, RZ ;  /* 0x000000280424723c */ /* 0x040fec00000418ff */
[C---:B------:R-:W-:Y:S06]  /*6850*/  HMMA.16816.F32.BF16 R44, R4.reuse, R46, RZ ;  /* 0x0000002e042c723c */ /* 0x040fec00000418ff */
[C---:B------:R-:W-:Y:S06]  /*6860*/  HMMA.16816.F32.BF16 R40, R4.reuse, R42, RZ ;  /* 0x0000002a0428723c */ /* 0x040fec00000418ff */
[C---:B-1----:R-:W-:Y:S06]  /*6870*/  HMMA.16816.F32.BF16 R148, R4.reuse, R24, RZ ;  /* 0x000000180494723c */ /* 0x042fec00000418ff */
[C---:B------:R-:W-:Y:S06]  /*6880*/  HMMA.16816.F32.BF16 R156, R4.reuse, R26, RZ ;  /* 0x0000001a049c723c */ /* 0x040fec00000418ff */
[C---:B------:R-:W-:Y:S06]  /*6890*/  HMMA.16816.F32.BF16 R196, R4.reuse, R12, RZ ;  /* 0x0000000c04c4723c */ /* 0x040fec00000418ff */
[----:B------:R-:W-:Y:S01]  /*68a0*/  HMMA.16816.F32.BF16 R188, R4, R14, RZ ;  /* 0x0000000e04bc723c */ /* 0x000fe200000418ff */
[----:B------:R-:W1:Y:S06]  /*68b0*/  LDSM.16.MT88.4 R12, [R201+0x1a800] ;  /* 0x01a80000c90c783b */ /* 0x000e6c0000004200 */
[----:B------:R-:W-:-:S02]  /*68c0*/  F2FP.BF16.F32.PACK_AB R4, R166, R170 ;  /* 0x000000aaa604723e */ /* 0x000fc400000010ff */
[----:B--2---:R-:W-:Y:S02]  /*68d0*/  F2FP.BF16.F32.PACK_AB R5, R154, R164 ;  /* 0x000000a49a05723e */ /* 0x004fe400000010ff */
[----:B------:R-:W-:Y:S02]  /*68e0*/  F2FP.BF16.F32.PACK_AB R6, R135, R153 ;  /* 0x000000998706723e */ /* 0x000fe400000010ff */
[----:B----4-:R-:W-:-:S07]  /*68f0*/  F2FP.BF16.F32.PACK_AB R7, R163, R146 ;  /* 0x00000092a307723e */ /* 0x010fce00000010ff */
[C---:B------:R-:W-:Y:S06]  /*6900*/  HMMA.16816.F32.BF16 R24, R4.reuse, R20, R92 ;  /* 0x000000140418723c */ /* 0x040fec000004185c */
[C---:B---3--:R-:W-:Y:S06]  /*6910*/  HMMA.16816.F32.BF16 R112, R4.reuse, R30, R112 ;  /* 0x0000001e0470723c */ /* 0x048fec0000041870 */
[C---:B------:R-:W-:Y:S01]  /*6920*/  HMMA.16816.F32.BF16 R92, R4.reuse, R22, R56 ;  /* 0x00000016045c723c */ /* 0x040fe20000041838 */
[----:B------:R-:W2:Y:S05]  /*6930*/  LDSM.16.MT88.4 R20, [R202+0x1a800] ;  /* 0x01a80000ca14783b */ /* 0x000eaa0000004200 */
[----:B------:R-:W-:Y:S01]  /*6940*/  HMMA.16816.F32.BF16 R184, R4, R32, R96 ;  /* 0x0000002004b8723c */ /* 0x000fe20000041860 */
[----:B------:R-:W-:Y:S01]  /*6950*/  MOV R56, R161 ;  /* 0x000000a100387202 */ /* 0x000fe20000000f00 */
[----:B------:R-:W-:Y:S01]  /*6960*/  IMAD.MOV.U32 R57, RZ, RZ, R160 ;  /* 0x000000ffff397224 */ /* 0x000fe200078e00a0 */
[----:B------:R-:W-:Y:S01]  /*6970*/  MOV R58, R155 ;  /* 0x0000009b003a7202 */ /* 0x000fe20000000f00 */
[----:B------:R-:W-:-:S02]  /*6980*/  IMAD.MOV.U32 R59, RZ, RZ, R152 ;  /* 0x000000ffff3b7224 */ /* 0x000fc400078e0098 */
[----:B------:R-:W-:Y:S01]  /*6990*/  HMMA.16816.F32.BF16 R236, R4, R34, R60 ;  /* 0x0000002204ec723c */ /* 0x000fe2000004183c */
[----:B------:R-:W-:Y:S01]  /*69a0*/  MOV R144, R27 ;  /* 0x0000001b00907202 */ /* 0x000fe20000000f00 */
[----:B------:R-:W-:Y:S01]  /*69b0*/  IMAD.MOV.U32 R96, RZ, RZ, R166 ;  /* 0x000000ffff607224 */ /* 0x000fe200078e00a6 */
[----:B------:R-:W-:-:S03]  /*69c0*/  MOV R33, R171 ;  /* 0x000000ab00217202 */ /* 0x000fc60000000f00 */
[C---:B------:R-:W-:Y:S01]  /*69d0*/  HMMA.16816.F32.BF16 R248, R4.reuse, R28, R88 ;  /* 0x0000001c04f8723c */ /* 0x040fe20000041858 */
[----:B------:R-:W-:Y:S01]  /*69e0*/  IMAD.MOV.U32 R60, RZ, RZ, R25 ;  /* 0x000000ffff3c7224 */ /* 0x000fe200078e0019 */
[----:B------:R-:W-:Y:S01]  /*69f0*/  MOV R35, R26 ;  /* 0x0000001a00237202 */ /* 0x000fe20000000f00 */
[----:B------:R-:W-:Y:S01]  /*6a00*/  IMAD.MOV.U32 R34, RZ, RZ, R24 ;  /* 0x000000ffff227224 */ /* 0x000fe200078e0018 */
[----:B------:R-:W-:Y:S01]  /*6a10*/  MOV R0, R112 ;  /* 0x0000007000007202 */ /* 0x000fe20000000f00 */
[----:B------:R-:W-:Y:S01]  /*6a20*/  IMAD.MOV.U32 R32, RZ, RZ, R113 ;  /* 0x000000ffff207224 */ /* 0x000fe200078e0071 */
[----:B------:R-:W3:Y:S01]  /*6a30*/  LDSM.16.MT88.4 R28, [R203+0x1a800] ;  /* 0x01a80000cb1c783b */ /* 0x000ee20000004200 */
[----:B------:R-:W-:Y:S01]  /*6a40*/  IMAD.MOV.U32 R200, RZ, RZ, R114 ;  /* 0x000000ffffc87224 */ /* 0x000fe200078e0072 */
[----:B------:R-:W-:Y:S01]  /*6a50*/  MOV R88, R115 ;  /* 0x0000007300587202 */ /* 0x000fe20000000f00 */
[C---:B------:R-:W-:Y:S01]  /*6a60*/  HMMA.16816.F32.BF16 R244, R4.reuse, R16, R84 ;  /* 0x0000001004f4723c */ /* 0x040fe20000041854 */
[----:B------:R-:W4:Y:S01]  /*6a70*/  LDSM.16.MT88.4 R24, [R204+0x1a800] ;  /* 0x01a80000cc18783b */ /* 0x000f220000004200 */
[----:B------:R-:W-:Y:S01]  /*6a80*/  MOV R63, R169 ;  /* 0x000000a9003f7202 */ /* 0x000fe20000000f00 */
[----:B------:R-:W-:Y:S01]  /*6a90*/  IMAD.MOV.U32 R165, RZ, RZ, R185 ;  /* 0x000000ffffa57224 */ /* 0x000fe200078e00b9 */
[----:B------:R-:W-:Y:S01]  /*6aa0*/  MOV R99, R186 ;  /* 0x000000ba00637202 */ /* 0x000fe20000000f00 */
[----:B------:R-:W-:Y:S01]  /*6ab0*/  IMAD.MOV.U32 R98, RZ, RZ, R187 ;  /* 0x000000ffff627224 */ /* 0x000fe200078e00bb */
[C---:B------:R-:W-:Y:S01]  /*6ac0*/  HMMA.16816.F32.BF16 R112, R4.reuse, R18, R108 ;  /* 0x000000120470723c */ /* 0x040fe2000004186c */
[----:B------:R-:W4:Y:S01]  /*6ad0*/  LDSM.16.MT88.4 R16, [R201+0x1c800] ;  /* 0x01c80000c910783b */ /* 0x000f220000004200 */
[----:B------:R-:W-:Y:S01]  /*6ae0*/  MOV R97, R184 ;  /* 0x000000b800617202 */ /* 0x000fe20000000f00 */
[----:B------:R-:W-:Y:S01]  /*6af0*/  IMAD.MOV.U32 R62, RZ, RZ, R168 ;  /* 0x000000ffff3e7224 */ /* 0x000fe200078e00a8 */
[----:B------:R-:W-:Y:S01]  /*6b00*/  MOV R84, R34 ;  /* 0x0000002200547202 */ /* 0x000fe20000000f00 */
[----:B------:R-:W-:Y:S01]  /*6b10*/  IMAD.MOV.U32 R87, RZ, RZ, R98 ;  /* 0x000000ffff577224 */ /* 0x000fe200078e0062 */
[C---:B-1----:R-:W-:Y:S01]  /*6b20*/  HMMA.16816.F32.BF16 R240, R4.reuse, R12, R80 ;  /* 0x0000000c04f0723c */ /* 0x042fe20000041850 */
[----:B------:R-:W-:Y:S01]  /*6b30*/  MOV R110, R60 ;  /* 0x0000003c006e7202 */ /* 0x000fe20000000f00 */
[----:B------:R-:W-:Y:S01]  /*6b40*/  IMAD.MOV.U32 R111, RZ, RZ, R35 ;  /* 0x000000ffff6f7224 */ /* 0x000fe200078e0023 */
[----:B------:R-:W-:Y:S01]  /*6b50*/  MOV R86, R99 ;  /* 0x0000006300567202 */ /* 0x000fe20000000f00 */
[----:B------:R-:W-:Y:S01]  /*6b60*/  IMAD.MOV.U32 R34, RZ, RZ, R146 ;  /* 0x000000ffff227224 */ /* 0x000fe200078e0092 */
[----:B------:R-:W-:Y:S01]  /*6b70*/  MOV R89, R97 ;  /* 0x0000006100597202 */ /* 0x000fe20000000f00 */
[C---:B------:R-:W-:Y:S01]  /*6b80*/  HMMA.16816.F32.BF16 R184, R4.reuse, R14, R52 ;  /* 0x0000000e04b8723c */ /* 0x040fe20000041834 */
[----:B------:R-:W1:Y:S01]  /*6b90*/  LDSM.16.MT88.4 R12, [R202+0x1c800] ;  /* 0x01c80000ca0c783b */ /* 0x000e620000004200 */
[----:B------:R-:W-:Y:S01]  /*6ba0*/  IMAD.MOV.U32 R83, RZ, RZ, R32 ;  /* 0x000000ffff537224 */ /* 0x000fe200078e0020 */
[----:B------:R-:W-:Y:S01]  /*6bb0*/  MOV R82, R0 ;  /* 0x0000000000527202 */ /* 0x000fe20000000f00 */
[----:B------:R-:W-:Y:S01]  /*6bc0*/  IMAD.MOV.U32 R0, RZ, RZ, R180 ;  /* 0x000000ffff007224 */ /* 0x000fe200078e00b4 */
[----:B------:R-:W-:Y:S01]  /*6bd0*/  MOV R99, R147 ;  /* 0x0000009300637202 */ /* 0x000fe20000000f00 */
[----:B------:R-:W-:Y:S01]  /*6be0*/  IMAD.MOV.U32 R32, RZ, RZ, R170 ;  /* 0x000000ffff207224 */ /* 0x000fe200078e00aa */
        /* <DEDUP_REMOVED lines=12> */
[C---:B---3--:R-:W-:Y:S01]  /*6cb0*/  HMMA.16816.F32.BF16 R144, R4.reuse, R30, R100 ;  /* 0x0000001e0490723c */ /* 0x048fe20000041864 */
[----:B------:R-:W-:Y:S01]  /*6cc0*/  IMAD.MOV.U32 R90, RZ, RZ, R164 ;  /* 0x000000ffff5a7224 */ /* 0x000fe200078e00a4 */
[----:B------:R-:W-:Y:S01]  /*6cd0*/  MOV R76, R89 ;  /* 0x00000059004c7202 */ /* 0x000fe20000000f00 */
[----:B------:R-:W-:Y:S01]  /*6ce0*/  IMAD.MOV.U32 R77, RZ, RZ, R85 ;  /* 0x000000ffff4d7224 */ /* 0x000fe200078e0055 */
[----:B------:R-:W-:Y:S01]  /*6cf0*/  MOV R89, R63 ;  /* 0x0000003f00597202 */ /* 0x000fe20000000f00 */
[----:B------:R-:W-:Y:S01]  /*6d00*/  IMAD.MOV.U32 R79, RZ, RZ, R87 ;  /* 0x000000ffff4f7224 */ /* 0x000fe200078e0057 */
[----:B----4-:R-:W-:Y:S01]  /*6d10*/  HMMA.16816.F32.BF16 R160, R4, R26, R104 ;  /* 0x0000001a04a0723c */ /* 0x010fe20000041868 */
[----:B------:R-:W-:Y:S01]  /*6d20*/  MOV R102, R110 ;  /* 0x0000006e00667202 */ /* 0x000fe20000000f00 */
[----:B------:R-:W-:Y:S01]  /*6d30*/  IMAD.MOV.U32 R103, RZ, RZ, R111 ;  /* 0x000000ffff677224 */ /* 0x000fe200078e006f */
[----:B------:R-:W-:Y:S01]  /*6d40*/  MOV R101, R84 ;  /* 0x0000005400657202 */ /* 0x000fe20000000f00 */
[----:B------:R-:W-:-:S02]  /*6d50*/  IMAD.MOV.U32 R80, RZ, RZ, R32 ;  /* 0x000000ffff507224 */ /* 0x000fc400078e0020 */
[C---:B------:R-:W-:Y:S01]  /*6d60*/  HMMA.16816.F32.BF16 R152, R4.reuse, R28, R68 ;  /* 0x0000001c0498723c */ /* 0x040fe20000041844 */
[----:B------:R-:W3:Y:S01]  /*6d70*/  LDSM.16.MT88.4 R28, [R201+0x1e800] ;  /* 0x01e80000c91c783b */ /* 0x000ee20000004200 */
[----:B------:R-:W-:Y:S02]  /*6d80*/  IMAD.MOV.U32 R100, RZ, RZ, R90 ;  /* 0x000000ffff647224 */ /* 0x000fe400078e005a */
[----:B------:R-:W-:Y:S02]  /*6d90*/  IMAD.MOV.U32 R90, RZ, RZ, R62 ;  /* 0x000000ffff5a7224 */ /* 0x000fe400078e003e */
[C---:B------:R-:W-:Y:S06]  /*6da0*/  HMMA.16816.F32.BF16 R108, R4.reuse, R16, R64 ;  /* 0x00000010046c723c */ /* 0x040fec0000041840 */
        /* <DEDUP_REMOVED lines=8> */
[----:B------:R-:W-:Y:S01]  /*6e30*/  IMAD.MOV.U32 R46, RZ, RZ, R34 ;  /* 0x000000ffff2e7224 */ /* 0x000fe200078e0022 */
[----:B------:R-:W-:Y:S01]  /*6e40*/  MOV R45, R35 ;  /* 0x00000023002d7202 */ /* 0x000fe20000000f00 */
[----:B------:R-:W-:Y:S01]  /*6e50*/  IMAD.MOV.U32 R44, RZ, RZ, R60 ;  /* 0x000000ffff2c7224 */ /* 0x000fe200078e003c */
[----:B------:R-:W-:Y:S01]  /*6e60*/  MOV R65, R57 ;  /* 0x0000003900417202 */ /* 0x000fe20000000f00 */
[----:B-1----:R-:W-:Y:S01]  /*6e70*/  HMMA.16816.F32.BF16 R84, R4, R12, R36 ;  /* 0x0000000c0454723c */ /* 0x002fe20000041824 */
[----:B------:R-:W-:-:S05]  /*6e80*/  MOV R47, R59 ;  /* 0x0000003b002f7202 */ /* 0x000fca0000000f00 */
[C---:B------:R-:W-:Y:S01]  /*6e90*/  HMMA.16816.F32.BF16 R60, R4.reuse, R14, R40 ;  /* 0x0000000e043c723c */ /* 0x040fe20000041828 */
[----:B------:R-:W-:Y:S01]  /*6ea0*/  IMAD.MOV.U32 R39, RZ, RZ, R0 ;  /* 0x000000ffff277224 */ /* 0x000fe200078e0000 */
[----:B------:R-:W-:Y:S01]  /*6eb0*/  MOV R38, R33 ;  /* 0x0000002100267202 */ /* 0x000fe20000000f00 */
[----:B------:R-:W-:Y:S01]  /*6ec0*/  FFMA.FTZ R0, R192, UR15, -R8 ;  /* 0x0000000fc0007c23 */ /* 0x000fe20008010808 */
[----:B------:R-:W1:Y:S01]  /*6ed0*/  LDSM.16.MT88.4 R32, [R204+0x1e800] ;  /* 0x01e80000cc20783b */ /* 0x000e620000004200 */
[----:B------:R-:W-:Y:S01]  /*6ee0*/  MOV R192, R46 ;  /* 0x0000002e00c07202 */ /* 0x000fe20000000f00 */
[----:B--2---:R-:W-:Y:S01]  /*6ef0*/  HMMA.16816.F32.BF16 R56, R4, R22, R120 ;  /* 0x000000160438723c */ /* 0x004fe20000041878 */
[----:B------:R2:W4:Y:S01]  /*6f00*/  MUFU.EX2 R36, R0 ;  /* 0x0000000000247308 */ /* 0x0005220000000800 */
[----:B------:R-:W1:Y:S01]  /*6f10*/  LDSM.16.MT88.4 R12, [R203+0x1e800] ;  /* 0x01e80000cb0c783b */ /* 0x000e620000004200 */
[----:B------:R-:W-:-:S03]  /*6f20*/  IMAD.MOV.U32 R46, RZ, RZ, R67 ;  /* 0x000000ffff2e7224 */ /* 0x000fc600078e0043 */
[C---:B------:R-:W-:Y:S01]  /*6f30*/  HMMA.16816.F32.BF16 R72, R4.reuse, R20, R116 ;  /* 0x000000140448723c */ /* 0x040fe20000041874 */
[----:B------:R-:W-:Y:S01]  /*6f40*/  MOV R23, R38 ;  /* 0x0000002600177202 */ /* 0x000fe20000000f00 */
[----:B------:R-:W-:Y:S01]  /*6f50*/  IMAD.MOV.U32 R123, RZ, RZ, R45 ;  /* 0x000000ffff7b7224 */ /* 0x000fe200078e002d */
[----:B------:R-:W-:Y:S01]  /*6f60*/  MOV R122, R44 ;  /* 0x0000002c007a7202 */ /* 0x000fe20000000f00 */
[----:B------:R-:W-:Y:S01]  /*6f70*/  IMAD.MOV.U32 R44, RZ, RZ, R65 ;  /* 0x000000ffff2c7224 */ /* 0x000fe200078e0041 */
[----:B------:R-:W-:Y:S01]  /*6f80*/  MOV R45, R66 ;  /* 0x00000042002d7202 */ /* 0x000fe20000000f00 */
[----:B---3--:R-:W-:Y:S01]  /*6f90*/  HMMA.16816.F32.BF16 R48, R4, R30, R128 ;  /* 0x0000001e0430723c */ /* 0x008fe20000041880 */
[----:B------:R-:W-:Y:S01]  /*6fa0*/  IMAD.MOV.U32 R20, RZ, RZ, R47 ;  /* 0x000000ffff147224 */ /* 0x000fe200078e002f */
[----:B------:R-:W-:Y:S01]  /*6fb0*/  MOV R21, R64 ;  /* 0x0000004000157202 */ /* 0x000fe20000000f00 */
[----:B------:R-:W-:Y:S01]  /*6fc0*/  IMAD.MOV.U32 R121, RZ, RZ, R39 ;  /* 0x000000ffff797224 */ /* 0x000fe200078e0027 */
[----:B------:R-:W-:Y:S01]  /*6fd0*/  MOV R47, R100 ;  /* 0x00000064002f7202 */ /* 0x000fe20000000f00 */
[----:B------:R-:W-:-:S02]  /*6fe0*/  IMAD.MOV.U32 R100, RZ, RZ, R101 ;  /* 0x000000ffff647224 */ /* 0x000fc400078e0065 */
[----:B--2---:R-:W-:Y:S01]  /*6ff0*/  FFMA.FTZ R0, R193, UR15, -R8 ;  /* 0x0000000fc1007c23 */ /* 0x004fe20008010808 */
[C---:B----4-:R-:W-:Y:S01]  /*7000*/  HMMA.16816.F32.BF16 R64, R4.reuse, R18, R156 ;  /* 0x000000120440723c */ /* 0x050fe2000004189c */
[----:B------:R-:W-:Y:S01]  /*7010*/  MOV R128, R192 ;  /* 0x000000c000807202 */ /* 0x000fe20000000f00 */
[----:B------:R-:W-:Y:S01]  /*7020*/  IMAD.MOV.U32 R131, RZ, RZ, R36 ;  /* 0x000000ffff837224 */ /* 0x000fe200078e0024 */
[----:B------:R2:W-:Y:S01]  /*7030*/  MUFU.EX2 R120, R0 ;  /* 0x0000000000787308 */ /* 0x0005e20000000800 */
[----:B------:R-:W-:Y:S01]  /*7040*/  IMAD.MOV.U32 R129, RZ, RZ, R20 ;  /* 0x000000ffff817224 */ /* 0x000fe200078e0014 */
[----:B------:R-:W-:Y:S01]  /*7050*/  MOV R192, R21 ;  /* 0x0000001500c07202 */ /* 0x000fe20000000f00 */
[C---:B------:R-:W-:Y:S01]  /*7060*/  HMMA.16816.F32.BF16 R40, R4.reuse, R28, R140 ;  /* 0x0000001c0428723c */ /* 0x040fe2000004188c */
[----:B------:R-:W-:Y:S02]  /*7070*/  MOV R159, R23 ;  /* 0x00000017009f7202 */ /* 0x000fe40000000f00 */
[----:B------:R-:W-:Y:S01]  /*7080*/  MOV R101, R102 ;  /* 0x0000006600657202 */ /* 0x000fe20000000f00 */
[----:B------:R-:W3:Y:S01]  /*7090*/  LDSM.16.MT88.4 R20, [R202+0x19000] ;  /* 0x01900000ca14783b */ /* 0x000ee20000004200 */
[----:B------:R-:W-:Y:S01]  /*70a0*/  IMAD.MOV.U32 R102, RZ, RZ, R103 ;  /* 0x000000ffff667224 */ /* 0x000fe200078e0067 */
[----:B------:R-:W-:Y:S01]  /*70b0*/  MOV R103, R81 ;  /* 0x0000005100677202 */ /* 0x000fe20000000f00 */
[----:B------:R-:W-:Y:S01]  /*70c0*/  IMAD.MOV.U32 R81, RZ, RZ, R82 ;  /* 0x000000ffff517224 */ /* 0x000fe200078e0052 */
[----:B------:R-:W-:Y:S01]  /*70d0*/  MOV R82, R83 ;  /* 0x0000005300527202 */ /* 0x000fe20000000f00 */
[----:B------:R-:W-:Y:S01]  /*70e0*/  IMAD.MOV.U32 R83, RZ, RZ, R200 ;  /* 0x000000ffff537224 */ /* 0x000fe200078e00c8 */
[C---:B------:R-:W-:Y:S01]  /*70f0*/  HMMA.16816.F32.BF16 R68, R4.reuse, R24, R124 ;  /* 0x000000180444723c */ /* 0x040fe2000004187c */
[----:B--2---:R-:W-:Y:S01]  /*7100*/  FFMA.FTZ R0, R195, UR15, -R8 ;  /* 0x0000000fc3007c23 */ /* 0x004fe20008010808 */
[----:B------:R-:W-:Y:S01]  /*7110*/  MOV R158, R122 ;  /* 0x0000007a009e7202 */ /* 0x000fe20000000f00 */
[----:B------:R-:W-:Y:S01]  /*7120*/  IMAD.MOV.U32 R140, RZ, RZ, R100 ;  /* 0x000000ffff8c7224 */ /* 0x000fe200078e0064 */
[----:B------:R-:W-:Y:S01]  /*7130*/  MOV R143, R103 ;  /* 0x00000067008f7202 */ /* 0x000fe20000000f00 */
[----:B------:R2:W-:Y:S01]  /*7140*/  MUFU.EX2 R119, R0 ;  /* 0x0000000000777308 */ /* 0x0005e20000000800 */
[----:B------:R-:W-:Y:S01]  /*7150*/  MOV R141, R101 ;  /* 0x00000065008d7202 */ /* 0x000fe20000000f00 */
[----:B------:R-:W-:Y:S01]  /*7160*/  IMAD.MOV.U32 R142, RZ, RZ, R102 ;  /* 0x000000ffff8e7224 */ /* 0x000fe200078e0066 */
[----:B------:R-:W-:Y:S01]  /*7170*/  HMMA.16816.F32.BF16 R52, R4, R26, R136 ;  /* 0x0000001a0434723c */ /* 0x000fe20000041888 */
[----:B------:R-:W-:Y:S01]  /*7180*/  IMAD.MOV.U32 R193, RZ, RZ, R44 ;  /* 0x000000ffffc17224 */ /* 0x000fe200078e002c */
[----:B------:R-:W-:Y:S01]  /*7190*/  MOV R156, R134 ;  /* 0x00000086009c7202 */ /* 0x000fe20000000f00 */
[----:B------:R-:W-:Y:S01]  /*71a0*/  IMAD.MOV.U32 R157, RZ, RZ, R80 ;  /* 0x000000ffff9d7224 */ /* 0x000fe200078e0050 */
[----:B------:R-:W-:Y:S04]  /*71b0*/  LDSM.16.MT88.4 R28, [R204+0x1b000] ;  /* 0x01b00000cc1c783b */ /* 0x000fe80000004200 */
[----:B------:R4:W5:Y:S01]  /*71c0*/  LDL.LU R200, [R1+0x84] ;  /* 0x0000840001c87983 */ /* 0x0009620000300800 */
[----:B--2---:R-:W-:Y:S01]  /*71d0*/  FFMA.FTZ R0, R133, UR15, -R8 ;  /* 0x0000000f85007c23 */ /* 0x004fe20008010808 */
[----:B------:R-:W-:Y:S01]  /*71e0*/  IMAD.MOV.U32 R103, RZ, RZ, R88 ;  /* 0x000000ffff677224 */ /* 0x000fe200078e0058 */
[----:B------:R-:W-:-:S02]  /*71f0*/  MOV R127, R89 ;  /* 0x00000059007f7202 */ /* 0x000fc40000000f00 */
[----:B------:R-:W-:Y:S01]  /*7200*/  MOV R122, R91 ;  /* 0x0000005b007a7202 */ /* 0x000fe20000000f00 */
[----:B------:R2:W-:Y:S01]  /*7210*/  MUFU.EX2 R118, R0 ;  /* 0x0000000000767308 */ /* 0x0005e20000000800 */
[----:B------:R-:W-:Y:S01]  /*7220*/  MOV R126, R97 ;  /* 0x00000061007e7202 */ /* 0x000fe20000000f00 */
[----:B------:R-:W-:Y:S01]  /*7230*/  IMAD.MOV.U32 R124, RZ, RZ, R46 ;  /* 0x000000ffff7c7224 */ /* 0x000fe200078e002e */
[----:B------:R-:W-:Y:S01]  /*7240*/  MOV R195, R45 ;  /* 0x0000002d00c37202 */ /* 0x000fe20000000f00 */
[----:B------:R-:W-:Y:S01]  /*7250*/  IMAD.MOV.U32 R101, RZ, RZ, R82 ;  /* 0x000000ffff657224 */ /* 0x000fe200078e0052 */
[----:B------:R-:W-:Y:S01]  /*7260*/  MOV R100, R81 ;  /* 0x0000005100647202 */ /* 0x000fe20000000f00 */
[----:B------:R-:W-:Y:S01]  /*7270*/  LDSM.16.MT88.4 R24, [R201+0x19000] ;  /* 0x01900000c918783b */ /* 0x000fe20000004200 */
[----:B--2---:R-:W-:-:S04]  /*7280*/  FFMA.FTZ R0, R235, UR15, -R2 ;  /* 0x0000000feb007c23 */ /* 0x004fc80008010802 */
[----:B------:R2:W1:Y:S01]  /*7290*/  MUFU.EX2 R37, R0 ;  /* 0x0000000000257308 */ /* 0x0004620000000800 */
[----:B------:R-:W-:Y:S02]  /*72a0*/  IMAD.MOV.U32 R235, RZ, RZ, R121 ;  /* 0x000000ffffeb7224 */ /* 0x000fe400078e0079 */
[----:B------:R-:W-:Y:S02]  /*72b0*/  IMAD.MOV.U32 R121, RZ, RZ, R90 ;  /* 0x000000ffff797224 */ /* 0x000fe400078e005a */
[----:B--2---:R-:W-:Y:S01]  /*72c0*/  FFMA.FTZ R0, R252, UR15, -R2 ;  /* 0x0000000ffc007c23 */ /* 0x004fe20008010802 */
[----:B-1----:R-:W-:-:S03]  /*72d0*/  MOV R130, R37 ;  /* 0x0000002500827202 */ /* 0x002fc60000000f00 */
[----:B------:R1:W2:Y:S01]  /*72e0*/  MUFU.EX2 R116, R0 ;  /* 0x0000000000747308 */ /* 0x0002a20000000800 */
[----:B------:R-:W-:Y:S01]  /*72f0*/  IMAD.MOV.U32 R252, RZ, RZ, R123 ;  /* 0x000000fffffc7224 */ /* 0x000fe200078e007b */
[----:B------:R-:W-:Y:S01]  /*7300*/  HMMA.16816.F32.BF16 R88, R4, R32, R172 ;  /* 0x000000200458723c */ /* 0x000fe200000418ac */
[----:B------:R-:W-:Y:S01]  /*7310*/  IMAD.MOV.U32 R123, RZ, RZ, R96 ;  /* 0x000000ffff7b7224 */ /* 0x000fe200078e0060 */
[----:B------:R-:W-:-:S04]  /*7320*/  MOV R102, R83 ;  /* 0x0000005300667202 */ /* 0x000fc80000000f00 */
[C---:B------:R-:W-:Y:S01]  /*7330*/  HMMA.16816.F32.BF16 R36, R4.reuse, R16, R148 ;  /* 0x000000100424723c */ /* 0x040fe20000041894 */
[--C-:B-1----:R-:W-:Y:S01]  /*7340*/  FFMA.FTZ R0, R194, UR15, -R2.reuse ;  /* 0x0000000fc2007c23 */ /* 0x102fe20008010802 */
[----:B------:R-:W-:Y:S01]  /*7350*/  MOV R175, R99 ;  /* 0x0000006300af7202 */ /* 0x000fe20000000f00 */
[----:B------:R-:W1:Y:S02]  /*7360*/  LDSM.16.MT88.4 R16, [R203+0x19000] ;  /* 0x01900000cb10783b */ /* 0x000e640000004200 */
[----:B------:R3:W-:Y:S01]  /*7370*/  MUFU.EX2 R117, R0 ;  /* 0x0000000000757308 */ /* 0x0007e20000000800 */
[----:B------:R-:W-:Y:S01]  /*7380*/  MOV R194, R47 ;  /* 0x0000002f00c27202 */ /* 0x000fe20000000f00 */
[C---:B------:R-:W-:Y:S06]  /*7390*/  HMMA.16816.F32.BF16 R80, R4.reuse, R12, R196 ;  /* 0x0000000c0450723c */ /* 0x040fec00000418c4 */
[----:B------:R-:W-:Y:S01]  /*73a0*/  HMMA.16816.F32.BF16 R44, R4, R14, R188 ;  /* 0x0000000e042c723c */ /* 0x000fe200000418bc */
[----:B------:R-:W-:Y:S01]  /*73b0*/  LDSM.16.MT88.4 R12, [R201+0x1b000] ;  /* 0x01b00000c90c783b */ /* 0x000fe20000004200 */
[----:B---3--:R-:W-:Y:S01]  /*73c0*/  FFMA.FTZ R0, R234, UR15, -R2 ;  /* 0x0000000fea007c23 */ /* 0x008fe20008010802 */
[----:B------:R-:W-:-:S03]  /*73d0*/  IMAD.MOV.U32 R234, RZ, RZ, R98 ;  /* 0x000000ffffea7224 */ /* 0x000fc600078e0062 */
[----:B------:R-:W-:Y:S01]  /*73e0*/  HMMA.16816.F32.BF16 R96, R4, R34, R176 ;  /* 0x000000220460723c */ /* 0x000fe200000418b0 */
[----:B------:R-:W3:Y:S01]  /*73f0*/  MUFU.EX2 R133, R0 ;  /* 0x0000000000857308 */ /* 0x000ee20000000800 */
[----:B------:R-:W4:Y:S05]  /*7400*/  LDSM.16.MT88.4 R32, [R204+0x19000] ;  /* 0x01900000cc20783b */ /* 0x000f2a0000004200 */
[----:B------:R-:W-:Y:S02]  /*7410*/  F2FP.BF16.F32.PACK_AB R4, R120, R131 ;  /* 0x000000837804723e */ /* 0x000fe400000010ff */
[----:B--2---:R-:W-:Y:S02]  /*7420*/  F2FP.BF16.F32.PACK_AB R5, R116, R130 ;  /* 0x000000827405723e */ /* 0x004fe400000010ff */
[----:B------:R-:W-:-:S02]  /*7430*/  F2FP.BF16.F32.PACK_AB R6, R118, R119 ;  /* 0x000000777606723e */ /* 0x000fc400000010ff */
[----:B---3--:R-:W-:-:S07]  /*7440*/  F2FP.BF16.F32.PACK_AB R7, R133, R117 ;  /* 0x000000758507723e */ /* 0x008fce00000010ff */
[C---:B------:R-:W-:Y:S06]  /*7450*/  HMMA.16816.F32.BF16 R140, R4.reuse, R20, R140 ;  /* 0x00000014048c723c */ /* 0x040fec000004188c */
[C---:B------:R-:W-:Y:S01]  /*7460*/  HMMA.16816.F32.BF16 R92, R4.reuse, R22, R92 ;  /* 0x00000016045c723c */ /* 0x040fe2000004185c */
[----:B------:R-:W2:Y:S01]  /*7470*/  LDSM.16.MT88.4 R20, [R202+0x1b000] ;  /* 0x01b00000ca14783b */ /* 0x000ea20000004200 */
[----:B------:R-:W-:Y:S01]  /*7480*/  IMAD.MOV.U32 R172, RZ, RZ, R175 ;  /* 0x000000ffffac7224 */ /* 0x000fe200078e00af */
[----:B------:R-:W-:Y:S01]  /*7490*/  MOV R173, R234 ;  /* 0x000000ea00ad7202 */ /* 0x000fe20000000f00 */
[----:B------:R-:W-:Y:S01]  /*74a0*/  IMAD.MOV.U32 R174, RZ, RZ, R156 ;  /* 0x000000ffffae7224 */ /* 0x000fe200078e009c */
[----:B------:R-:W-:Y:S01]  /*74b0*/  MOV R175, R157 ;  /* 0x0000009d00af7202 */ /* 0x000fe20000000f00 */
[----:B------:R-:W-:Y:S01]  /*74c0*/  IMAD.MOV.U32 R234, RZ, RZ, R158 ;  /* 0x000000ffffea7224 */ /* 0x000fe200078e009e */
[----:B------:R-:W-:Y:S01]  /*74d0*/  MOV R0, R159 ;  /* 0x0000009f00007202 */ /* 0x000fe20000000f00 */
[C---:B-1----:R-:W-:Y:S06]  /*74e0*/  HMMA.16816.F32.BF16 R112, R4.reuse, R18, R112 ;  /* 0x000000120470723c */ /* 0x042fec0000041870 */
[C---:B------:R-:W-:Y:S01]  /*74f0*/  HMMA.16816.F32.BF16 R156, R4.reuse, R16, R244 ;  /* 0x00000010049c723c */ /* 0x040fe200000418f4 */
[----:B------:R-:W1:Y:S05]  /*7500*/  LDSM.16.MT88.4 R16, [R201+0x1d000] ;  /* 0x01d00000c910783b */ /* 0x000e6a0000004200 */
[C---:B----4-:R-:W-:Y:S06]  /*7510*/  HMMA.16816.F32.BF16 R148, R4.reuse, R32, R248 ;  /* 0x000000200494723c */ /* 0x050fec00000418f8 */
[C---:B------:R-:W-:Y:S06]  /*7520*/  HMMA.16816.F32.BF16 R248, R4.reuse, R12, R240 ;  /* 0x0000000c04f8723c */ /* 0x040fec00000418f0 */
[C---:B------:R-:W-:Y:S01]  /*7530*/  HMMA.16816.F32.BF16 R244, R4.reuse, R14, R184 ;  /* 0x0000000e04f4723c */ /* 0x040fe200000418b8 */
[----:B------:R-:W3:Y:S05]  /*7540*/  LDSM.16.MT88.4 R12, [R202+0x1d000] ;  /* 0x01d00000ca0c783b */ /* 0x000eea0000004200 */
[C---:B------:R-:W-:Y:S06]  /*7550*/  HMMA.16816.F32.BF16 R136, R4.reuse, R24, R76 ;  /* 0x000000180488723c */ /* 0x040fec000004184c */
[C---:B------:R-:W-:Y:S01]  /*7560*/  HMMA.16816.F32.BF16 R76, R4.reuse, R26, R236 ;  /* 0x0000001a044c723c */ /* 0x040fe200000418ec */
[----:B------:R-:W4:Y:S05]  /*7570*/  LDSM.16.MT88.4 R24, [R203+0x1b000] ;  /* 0x01b00000cb18783b */ /* 0x000f2a0000004200 */
        /* <DEDUP_REMOVED lines=9> */
[----:B------:R-:W-:Y:S01]  /*7610*/  HMMA.16816.F32.BF16 R184, R4, R14, R60 ;  /* 0x0000000e04b8723c */ /* 0x000fe2000004183c */
[----:B------:R-:W3:Y:S01]  /*7620*/  LDSM.16.MT88.4 R12, [R202+0x1f000] ;  /* 0x01f00000ca0c783b */ /* 0x000ee20000004200 */
[----:B------:R-:W-:-:S04]  /*7630*/  FFMA.FTZ R0, R0, UR15, -R8 ;  /* 0x0000000f00007c23 */ /* 0x000fc80008010808 */
[----:B------:R-:W-:Y:S07]  /*7640*/  HMMA.16816.F32.BF16 R176, R4, R28, R164 ;  /* 0x0000001c04b0723c */ /* 0x000fee00000418a4 */
[----:B------:R-:W-:Y:S01]  /*7650*/  MOV R166, R120 ;  /* 0x0000007800a67202 */ /* 0x000fe20000000f00 */
[----:B------:R-:W-:Y:S01]  /*7660*/  IMAD.MOV.U32 R165, RZ, RZ, R121 ;  /* 0x000000ffffa57224 */ /* 0x000fe200078e0079 */
[----:B------:R-:W-:Y:S01]  /*7670*/  MOV R167, R122 ;  /* 0x0000007a00a77202 */ /* 0x000fe20000000f00 */
[----:B------:R-:W-:-:S02]  /*7680*/  IMAD.MOV.U32 R164, RZ, RZ, R123 ;  /* 0x000000ffffa47224 */ /* 0x000fc400078e007b */
[----:B------:R-:W-:Y:S01]  /*7690*/  HMMA.16816.F32.BF16 R120, R4, R30, R160 ;  /* 0x0000001e0478723c */ /* 0x000fe200000418a0 */
[----:B------:R-:W-:-:S06]  /*76a0*/  IMAD.MOV.U32 R29, RZ, RZ, R172 ;  /* 0x000000ffff1d7224 */ /* 0x000fcc00078e00ac */
[----:B------:R-:W-:Y:S01]  /*76b0*/  MOV R160, R173 ;  /* 0x000000ad00a07202 */ /* 0x000fe20000000f00 */
[----:B------:R-:W-:Y:S01]  /*76c0*/  IMAD.MOV.U32 R161, RZ, RZ, R174 ;  /* 0x000000ffffa17224 */ /* 0x000fe200078e00ae */
[----:B------:R-:W-:Y:S01]  /*76d0*/  MOV R162, R175 ;  /* 0x000000af00a27202 */ /* 0x000fe20000000f00 */
[----:B------:R-:W-:Y:S01]  /*76e0*/  IMAD.MOV.U32 R163, RZ, RZ, R194 ;  /* 0x000000ffffa37224 */ /* 0x000fe200078e00c2 */
[C---:B----4-:R-:W-:Y:S06]  /*76f0*/  HMMA.16816.F32.BF16 R172, R4.reuse, R24, R152 ;  /* 0x0000001804ac723c */ /* 0x050fec0000041898 */
[C---:B------:R-:W-:Y:S01]  /*7700*/  HMMA.16816.F32.BF16 R236, R4.reuse, R32, R72 ;  /* 0x0000002004ec723c */ /* 0x040fe20000041848 */
[----:B------:R-:W-:Y:S01]  /*7710*/  MOV R153, R195 ;  /* 0x000000c300997202 */ /* 0x000fe20000000f00 */
[----:B------:R-:W-:Y:S01]  /*7720*/  IMAD.MOV.U32 R154, RZ, RZ, R193 ;  /* 0x000000ffff9a7224 */ /* 0x000fe200078e00c1 */
[----:B------:R-:W-:Y:S01]  /*7730*/  MOV R155, R192 ;  /* 0x000000c0009b7202 */ /* 0x000fe20000000f00 */
[----:B------:R4:W-:Y:S02]  /*7740*/  MUFU.EX2 R72, R0 ;  /* 0x0000000000487308 */ /* 0x0009e40000000800 */
[C---:B------:R-:W-:Y:S01]  /*7750*/  HMMA.16816.F32.BF16 R192, R4.reuse, R26, R144 ;  /* 0x0000001a04c0723c */ /* 0x040fe20000041890 */
[----:B------:R-:W3:Y:S05]  /*7760*/  LDSM.16.MT88.4 R24, [R204+0x1f000] ;  /* 0x01f00000cc18783b */ /* 0x000eea0000004200 */
[C---:B------:R-:W-:Y:S01]  /*7770*/  HMMA.16816.F32.BF16 R180, R4.reuse, R34, R56 ;  /* 0x0000002204b4723c */ /* 0x040fe20000041838 */
[----:B------:R-:W-:Y:S01]  /*7780*/  IMAD.MOV.U32 R125, RZ, RZ, R135 ;  /* 0x000000ffff7d7224 */ /* 0x000fe200078e0087 */
[----:B------:R-:W-:Y:S01]  /*7790*/  MOV R62, R117 ;  /* 0x00000075003e7202 */ /* 0x000fe20000000f00 */
[----:B------:R-:W-:Y:S01]  /*77a0*/  IMAD.MOV.U32 R152, RZ, RZ, R154 ;  /* 0x000000ffff987224 */ /* 0x000fe200078e009a */
[----:B------:R-:W-:Y:S01]  /*77b0*/  MOV R60, R116 ;  /* 0x00000074003c7202 */ /* 0x000fe20000000f00 */
[----:B----4-:R-:W-:Y:S01]  /*77c0*/  FFMA.FTZ R0, R29, UR15, -R8 ;  /* 0x0000000f1d007c23 */ /* 0x010fe20008010808 */
[C---:B--2---:R-:W-:Y:S01]  /*77d0*/  HMMA.16816.F32.BF16 R32, R4.reuse, R22, R52 ;  /* 0x000000160420723c */ /* 0x044fe20000041834 */
[----:B------:R-:W-:Y:S01]  /*77e0*/  IMAD.MOV.U32 R63, RZ, RZ, R118 ;  /* 0x000000ffff3f7224 */ /* 0x000fe200078e0076 */
[----:B------:R-:W-:Y:S01]  /*77f0*/  LDSM.16.MT88.4 R144, [R201+0x19800] ;  /* 0x01980000c990783b */ /* 0x000fe20000004200 */
[----:B------:R2:W4:Y:S03]  /*7800*/  MUFU.EX2 R56, R0 ;  /* 0x0000000000387308 */ /* 0x0005260000000800 */
[C---:B------:R-:W-:Y:S01]  /*7810*/  HMMA.16816.F32.BF16 R28, R4.reuse, R20, R68 ;  /* 0x00000014041c723c */ /* 0x040fe20000041844 */
[----:B------:R-:W-:Y:S01]  /*7820*/  IMAD.MOV.U32 R61, RZ, RZ, R119 ;  /* 0x000000ffff3d7224 */ /* 0x000fe200078e0077 */
[----:B------:R3:W5:Y:S01]  /*7830*/  LDL.LU R135, [R1+0x80] ;  /* 0x0000800001877983 */ /* 0x0007620000300800 */
[----:B--2---:R-:W-:Y:S01]  /*7840*/  FFMA.FTZ R0, R153, UR15, -R8 ;  /* 0x0000000f99007c23 */ /* 0x004fe20008010808 */
[----:B------:R-:W-:Y:S01]  /*7850*/  MOV R153, R155 ;  /* 0x0000009b00997202 */ /* 0x000fe20000000f00 */
[----:B------:R-:W-:Y:S01]  /*7860*/  IMAD.MOV.U32 R154, RZ, RZ, R160 ;  /* 0x000000ffff9a7224 */ /* 0x000fe200078e00a0 */
[----:B------:R-:W-:Y:S01]  /*7870*/  MOV R155, R161 ;  /* 0x000000a1009b7202 */ /* 0x000fe20000000f00 */
[C---:B-1----:R-:W-:Y:S01]  /*7880*/  HMMA.16816.F32.BF16 R20, R4.reuse, R16, R40 ;  /* 0x000000100414723c */ /* 0x042fe20000041828 */
        /* <DEDUP_REMOVED lines=12> */
[----:B------:R-:W-:Y:S04]  /*7950*/  LDSM.16.MT88.4 R40, [R201+0x1b800] ;  /* 0x01b80000c928783b */ /* 0x000fe80000004200 */
[----:B------:R2:W5:Y:S01]  /*7960*/  LDL.LU R134, [R1+0x7c] ;  /* 0x00007c0001867983 */ /* 0x0005620000300800 */
[----:B-1----:R-:W-:Y:S01]  /*7970*/  FFMA.FTZ R0, R10, UR15, -R8 ;  /* 0x0000000f0a007c23 */ /* 0x002fe20008010808 */
[----:B------:R-:W-:Y:S01]  /*7980*/  IMAD.MOV.U32 R162, RZ, RZ, R164 ;  /* 0x000000ffffa27224 */ /* 0x000fe200078e00a4 */
[----:B---3--:R-:W-:Y:S01]  /*7990*/  HMMA.16816.F32.BF16 R108, R4, R12, R36 ;  /* 0x0000000c046c723c */ /* 0x008fe20000041824 */
[----:B------:R-:W-:Y:S01]  /*79a0*/  LDSM.16.MT88.4 R48, [R202+0x1b800] ;  /* 0x01b80000ca30783b */ /* 0x000fe20000004200 */
[----:B------:R1:W-:Y:S01]  /*79b0*/  MUFU.EX2 R68, R0 ;  /* 0x0000000000447308 */ /* 0x0003e20000000800 */
[----:B------:R-:W-:-:S03]  /*79c0*/  IMAD.MOV.U32 R164, RZ, RZ, R252 ;  /* 0x000000ffffa47224 */ /* 0x000fc600078e00fc */
[----:B------:R-:W-:Y:S01]  /*79d0*/  HMMA.16816.F32.BF16 R12, R4, R14, R64 ;  /* 0x0000000e040c723c */ /* 0x000fe20000041840 */
[----:B------:R-:W-:Y:S01]  /*79e0*/  LDSM.16.MT88.4 R64, [R203+0x1b800] ;  /* 0x01b80000cb40783b */ /* 0x000fe20000004200 */
[----:B-1----:R-:W-:-:S03]  /*79f0*/  FFMA.FTZ R0, R9, UR15, -R2 ;  /* 0x0000000f09007c23 */ /* 0x002fc60008010802 */
[----:B------:R-:W1:Y:S01]  /*7a00*/  LDSM.16.MT88.4 R8, [R203+0x1f000] ;  /* 0x01f00000cb08783b */ /* 0x000e620000004200 */
[----:B------:R3:W-:Y:S01]  /*7a10*/  MUFU.EX2 R252, R0 ;  /* 0x0000000000fc7308 */ /* 0x0007e20000000800 */
[----:B------:R-:W-:Y:S01]  /*7a20*/  HMMA.16816.F32.BF16 R116, R4, R24, R88 ;  /* 0x000000180474723c */ /* 0x000fe20000041858 */
[----:B------:R-:W-:-:S06]  /*7a30*/  MOV R107, R234 ;  /* 0x000000ea006b7202 */ /* 0x000fcc0000000f00 */
[----:B------:R-:W-:Y:S02]  /*7a40*/  IMAD.MOV.U32 R89, RZ, RZ, R133 ;  /* 0x000000ffff597224 */ /* 0x000fe400078e0085 */
[----:B---3--:R-:W-:Y:S01]  /*7a50*/  FFMA.FTZ R0, R165, UR15, -R2 ;  /* 0x0000000fa5007c23 */ /* 0x008fe20008010802 */
[----:B------:R-:W-:Y:S01]  /*7a60*/  IMAD.MOV.U32 R165, RZ, RZ, R166 ;  /* 0x000000ffffa57224 */ /* 0x000fe200078e00a6 */
[----:B------:R-:W-:Y:S02]  /*7a70*/  MOV R166, R235 ;  /* 0x000000eb00a67202 */ /* 0x000fe40000000f00 */
[----:B------:R3:W2:Y:S01]  /*7a80*/  MUFU.EX2 R235, R0 ;  /* 0x0000000000eb7308 */ /* 0x0006a20000000800 */
[----:B------:R-:W-:Y:S02]  /*7a90*/  IMAD.MOV.U32 R106, RZ, RZ, R164 ;  /* 0x000000ffff6a7224 */ /* 0x000fe400078e00a4 */
[--C-:B---3--:R-:W-:Y:S01]  /*7aa0*/  FFMA.FTZ R0, R152, UR15, -R2.reuse ;  /* 0x0000000f98007c23 */ /* 0x108fe20008010802 */
[----:B------:R-:W-:-:S04]  /*7ab0*/  FFMA.FTZ R2, R153, UR15, -R2 ;  /* 0x0000000f99027c23 */ /* 0x000fc80008010802 */
[----:B------:R4:W-:Y:S08]  /*7ac0*/  MUFU.EX2 R133, R2 ;  /* 0x0000000200857308 */ /* 0x0009f00000000800 */
[----:B------:R-:W3:Y:S01]  /*7ad0*/  MUFU.EX2 R234, R0 ;  /* 0x0000000000ea7308 */ /* 0x000ee20000000800 */
[----:B----4-:R-:W-:Y:S02]  /*7ae0*/  MOV R2, R56 ;  /* 0x0000003800027202 */ /* 0x010fe40000000f00 */
[----:B------:R-:W4:Y:S01]  /*7af0*/  LDSM.16.MT88.4 R56, [R204+0x1b800] ;  /* 0x01b80000cc38783b */ /* 0x000f220000004200 */
        /* <DEDUP_REMOVED lines=9> */
[C---:B------:R-:W-:Y:S06]  /*7b90*/  HMMA.16816.F32.BF16 R24, R4.reuse, R26, R96 ;  /* 0x0000001a0418723c */ /* 0x040fec0000041860 */
[C---:B-1----:R-:W-:Y:S01]  /*7ba0*/  HMMA.16816.F32.BF16 R124, R4.reuse, R8, R80 ;  /* 0x00000008047c723c */ /* 0x042fe20000041850 */
[----:B------:R-:W-:Y:S01]  /*7bb0*/  IMAD.MOV.U32 R97, RZ, RZ, R104 ;  /* 0x000000ffff617224 */ /* 0x000fe200078e0068 */
[----:B------:R-:W-:Y:S01]  /*7bc0*/  MOV R96, R105 ;  /* 0x0000006900607202 */ /* 0x000fe20000000f00 */
[----:B------:R-:W-:Y:S01]  /*7bd0*/  IMAD.MOV.U32 R104, RZ, RZ, R128 ;  /* 0x000000ffff687224 */ /* 0x000fe200078e0080 */
[----:B------:R-:W-:Y:S01]  /*7be0*/  MOV R105, R129 ;  /* 0x0000008100697202 */ /* 0x000fe20000000f00 */
[----:B------:R-:W-:Y:S01]  /*7bf0*/  IMAD.MOV.U32 R90, RZ, RZ, R166 ;  /* 0x000000ffff5a7224 */ /* 0x000fe200078e00a6 */
[----:B------:R-:W-:Y:S01]  /*7c00*/  HMMA.16816.F32.BF16 R8, R4, R10, R44 ;  /* 0x0000000a0408723c */ /* 0x000fe2000004182c */
[----:B------:R-:W-:Y:S01]  /*7c10*/  F2FP.BF16.F32.PACK_AB R128, R2, R88 ;  /* 0x000000580280723e */ /* 0x000fe200000010ff */
[----:B------:R-:W-:Y:S01]  /*7c20*/  IMAD.MOV.U32 R71, RZ, RZ, R154 ;  /* 0x000000ffff477224 */ /* 0x000fe200078e009a */
[----:B--2---:R-:W-:-:S02]  /*7c30*/  F2FP.BF16.F32.PACK_AB R129, R235, R252 ;  /* 0x000000fceb81723e */ /* 0x004fc400000010ff */
[----:B------:R-:W-:Y:S02]  /*7c40*/  MOV R70, R155 ;  /* 0x0000009b00467202 */ /* 0x000fe40000000f00 */
[----:B------:R-:W-:Y:S01]  /*7c50*/  MOV R75, R161 ;  /* 0x000000a1004b7202 */ /* 0x000fe20000000f00 */
[----:B------:R-:W-:Y:S01]  /*7c60*/  IMAD.MOV.U32 R6, RZ, RZ, R130 ;  /* 0x000000ffff067224 */ /* 0x000fe200078e0082 */
[----:B------:R-:W-:Y:S01]  /*7c70*/  MOV R7, R131 ;  /* 0x0000008300077202 */ /* 0x000fe20000000f00 */
[----:B------:R-:W-:Y:S01]  /*7c80*/  IMAD.MOV.U32 R74, RZ, RZ, R160 ;  /* 0x000000ffff4a7224 */ /* 0x000fe200078e00a0 */
[----:B------:R-:W-:Y:S01]  /*7c90*/  F2FP.BF16.F32.PACK_AB R130, R68, R69 ;  /* 0x000000454482723e */ /* 0x000fe200000010ff */
[----:B------:R-:W-:Y:S01]  /*7ca0*/  LDSM.16.MT88.4 R152, [R202+0x19800] ;  /* 0x01980000ca98783b */ /* 0x000fe20000004200 */
[----:B---3--:R-:W-:Y:S02]  /*7cb0*/  F2FP.BF16.F32.PACK_AB R131, R133, R234 ;  /* 0x000000ea8583723e */ /* 0x008fe400000010ff */
[----:B------:R-:W-:Y:S01]  /*7cc0*/  MOV R91, R165 ;  /* 0x000000a5005b7202 */ /* 0x000fe20000000f00 */
[----:B------:R-:W-:Y:S04]  /*7cd0*/  LDSM.16.MT88.4 R160, [R204+0x19800] ;  /* 0x01980000cca0783b */ /* 0x000fe80000004200 */
[C---:B------:R-:W-:Y:S01]  /*7ce0*/  HMMA.16816.F32.BF16 R36, R128.reuse, R40, R248 ;  /* 0x000000288024723c */ /* 0x040fe200000418f8 */
[----:B------:R-:W-:Y:S01]  /*7cf0*/  MOV R0, R167 ;  /* 0x000000a700007202 */ /* 0x000fe20000000f00 */
[----:B------:R-:W-:Y:S04]  /*7d00*/  LDSM.16.MT88.4 R80, [R202+0x1d800] ;  /* 0x01d80000ca50783b */ /* 0x000fe80000004200 */
[----:B------:R-:W-:Y:S01]  /*7d10*/  HMMA.16816.F32.BF16 R40, R128, R42, R244 ;  /* 0x0000002a8028723c */ /* 0x000fe200000418f4 */
[----:B------:R-:W1:Y:S01]  /*7d20*/  LDSM.16.MT88.4 R164, [R203+0x19800] ;  /* 0x01980000cba4783b */ /* 0x000e620000004200 */
[----:B------:R-:W-:-:S04]  /*7d30*/  MOV R249, R2 ;  /* 0x0000000200f97202 */ /* 0x000fc80000000f00 */
[----:B------:R-:W-:Y:S01]  /*7d40*/  HMMA.16816.F32.BF16 R44, R128, R48, R240 ;  /* 0x00000030802c723c */ /* 0x000fe200000418f0 */
[----:B------:R-:W-:Y:S01]  /*7d50*/  MOV R244, R61 ;  /* 0x0000003d00f47202 */ /* 0x000fe20000000f00 */
[----:B------:R-:W-:Y:S01]  /*7d60*/  IMAD.MOV.U32 R246, RZ, RZ, R63 ;  /* 0x000000fffff67224 */ /* 0x000fe200078e003f */
[----:B------:R-:W-:-:S04]  /*7d70*/  MOV R245, R62 ;  /* 0x0000003e00f57202 */ /* 0x000fc80000000f00 */
[----:B------:R-:W-:Y:S02]  /*7d80*/  IMAD.MOV.U32 R243, RZ, RZ, R60 ;  /* 0x000000fffff37224 */ /* 0x000fe400078e003c */
[----:B------:R-:W-:Y:S01]  /*7d90*/  HMMA.16816.F32.BF16 R60, R128, R64, R172 ;  /* 0x00000040803c723c */ /* 0x000fe200000418ac */
[----:B------:R-:W-:-:S05]  /*7da0*/  MOV R2, R90 ;  /* 0x0000005a00027202 */ /* 0x000fca0000000f00 */
[----:B------:R-:W-:Y:S01]  /*7db0*/  HMMA.16816.F32.BF16 R64, R128, R66, R192 ;  /* 0x000000428040723c */ /* 0x000fe200000418c0 */
[----:B------:R-:W-:-:S06]  /*7dc0*/  MOV R173, R104 ;  /* 0x0000006800ad7202 */ /* 0x000fcc0000000f00 */
[----:B------:R-:W-:Y:S02]  /*7dd0*/  MOV R195, R107 ;  /* 0x0000006b00c37202 */ /* 0x000fe40000000f00 */
[----:B------:R-:W-:Y:S02]  /*7de0*/  MOV R194, R106 ;  /* 0x0000006a00c27202 */ /* 0x000fe40000000f00 */
[----:B------:R-:W-:Y:S01]  /*7df0*/  MOV R172, R71 ;  /* 0x0000004700ac7202 */ /* 0x000fe20000000f00 */
[----:B------:R-:W-:Y:S02]  /*7e00*/  FADD.FTZ R0, R0, R195 ;  /* 0x000000c300007221 */ /* 0x000fe40000010000 */
[----:B------:R-:W-:Y:S01]  /*7e10*/  FADD.FTZ R2, R2, R194 ;  /* 0x000000c202027221 */ /* 0x000fe20000010000 */
[----:B------:R-:W-:Y:S01]  /*7e20*/  MOV R98, R75 ;  /* 0x0000004b00627202 */ /* 0x000fe20000000f00 */
[----:B------:R-:W-:Y:S01]  /*7e30*/  HMMA.16816.F32.BF16 R48, R128, R50, R196 ;  /* 0x000000328030723c */ /* 0x000fe200000418c4 */
[----:B------:R-:W-:Y:S01]  /*7e40*/  MOV R175, R70 ;  /* 0x0000004600af7202 */ /* 0x000fe20000000f00 */
[----:B------:R-:W-:Y:S01]  /*7e50*/  FADD.FTZ R0, R173, R0 ;  /* 0x00000000ad007221 */ /* 0x000fe20000010000 */
[----:B------:R-:W-:-:S02]  /*7e60*/  IMAD.MOV.U32 R99, RZ, RZ, R74 ;  /* 0x000000ffff637224 */ /* 0x000fc400078e004a */
[----:B------:R-:W-:Y:S01]  /*7e70*/  FADD.FTZ R2, R172, R2 ;  /* 0x00000002ac027221 */ /* 0x000fe20000010000 */
[----:B------:R-:W-:Y:S01]  /*7e80*/  IMAD.MOV.U32 R174, RZ, RZ, R105 ;  /* 0x000000ffffae7224 */ /* 0x000fe200078e0069 */
[----:B------:R-:W-:Y:S01]  /*7e90*/  MOV R199, R52 ;  /* 0x0000003400c77202 */ /* 0x000fe20000000f00 */
[----:B------:R-:W-:Y:S01]  /*7ea0*/  IMAD.MOV.U32 R198, RZ, RZ, R53 ;  /* 0x000000ffffc67224 */ /* 0x000fe200078e0035 */
[----:B------:R-:W-:Y:S02]  /*7eb0*/  MOV R197, R54 ;  /* 0x0000003600c57202 */ /* 0x000fe40000000f00 */
[----:B------:R-:W-:Y:S01]  /*7ec0*/  MOV R196, R55 ;  /* 0x0000003700c47202 */ /* 0x000fe20000000f00 */
[----:B------:R-:W-:Y:S01]  /*7ed0*/  FADD.FTZ R0, R175, R0 ;  /* 0x00000000af007221 */ /* 0x000fe20000010000 */
[C---:B----4-:R-:W-:Y:S01]  /*7ee0*/  HMMA.16816.F32.BF16 R52, R128.reuse, R56, R176 ;  /* 0x000000388034723c */ /* 0x050fe200000418b0 */
[----:B------:R-:W-:Y:S01]  /*7ef0*/  FADD.FTZ R2, R174, R2 ;  /* 0x00000002ae027221 */ /* 0x000fe20000010000 */
[----:B------:R-:W-:Y:S01]  /*7f00*/  IMAD.MOV.U32 R241, RZ, RZ, R6 ;  /* 0x000000fffff17224 */ /* 0x000fe200078e0006 */
[----:B------:R-:W-:Y:S01]  /*7f10*/  MOV R240, R7 ;  /* 0x0000000700f07202 */ /* 0x000fe20000000f00 */
[----:B------:R-:W-:Y:S01]  /*7f20*/  IMAD.MOV.U32 R247, RZ, RZ, R89 ;  /* 0x000000fffff77224 */ /* 0x000fe200078e0059 */
[----:B------:R-:W-:Y:S01]  /*7f30*/  MOV R242, R91 ;  /* 0x0000005b00f27202 */ /* 0x000fe20000000f00 */
[C---:B-1----:R-:W-:Y:S01]  /*7f40*/  HMMA.16816.F32.BF16 R156, R128.reuse, R164, R156 ;  /* 0x000000a4809c723c */ /* 0x042fe2000004189c */
[----:B------:R-:W-:Y:S01]  /*7f50*/  MOV R177, R98 ;  /* 0x0000006200b17202 */ /* 0x000fe20000000f00 */
[----:B------:R-:W-:Y:S01]  /*7f60*/  IMAD.MOV.U32 R176, RZ, RZ, R99 ;  /* 0x000000ffffb07224 */ /* 0x000fe200078e0063 */
[----:B------:R-:W-:Y:S01]  /*7f70*/  MOV R178, R97 ;  /* 0x0000006100b27202 */ /* 0x000fe20000000f00 */
[----:B------:R-:W-:Y:S01]  /*7f80*/  IMAD.MOV.U32 R179, RZ, RZ, R96 ;  /* 0x000000ffffb37224 */ /* 0x000fe200078e0060 */
[----:B------:R-:W-:Y:S01]  /*7f90*/  MOV R248, R88 ;  /* 0x0000005800f87202 */ /* 0x000fe20000000f00 */
[----:B------:R-:W-:Y:S01]  /*7fa0*/  FADD.FTZ R0, R177, R0 ;  /* 0x00000000b1007221 */ /* 0x000fe20000010000 */
[----:B------:R-:W-:Y:S01]  /*7fb0*/  FADD.FTZ R2, R176, R2 ;  /* 0x00000002b0027221 */ /* 0x000fe20000010000 */
[----:B------:R-:W-:Y:S01]  /*7fc0*/  HMMA.16816.F32.BF16 R164, R128, R166, R112 ;  /* 0x000000a680a4723c */ /* 0x000fe20000041870 */
[----:B------:R-:W1:Y:S01]  /*7fd0*/  LDSM.16.MT88.4 R72, [R201+0x1d800] ;  /* 0x01d80000c948783b */ /* 0x000e620000004200 */
[----:B------:R-:W-:Y:S01]  /*7fe0*/  FADD.FTZ R0, R179, R0 ;  /* 0x00000000b3007221 */ /* 0x000fe20000010000 */
[----:B------:R-:W-:-:S02]  /*7ff0*/  FADD.FTZ R2, R178, R2 ;  /* 0x00000002b2027221 */ /* 0x000fc40000010000 */
[----:B------:R-:W2:Y:S01]  /*8000*/  LDSM.16.MT88.4 R88, [R204+0x1d800] ;  /* 0x01d80000cc58783b */ /* 0x000ea20000004200 */
[----:B------:R-:W-:Y:S01]  /*8010*/  FADD.FTZ R0, R197, R0 ;  /* 0x00000000c5007221 */ /* 0x000fe20000010000 */
[----:B------:R-:W-:Y:S01]  /*8020*/  FADD.FTZ R2, R196, R2 ;  /* 0x00000002c4027221 */ /* 0x000fe20000010000 */
[----:B------:R-:W-:Y:S01]  /*8030*/  HMMA.16816.F32.BF16 R56, R128, R58, R120 ;  /* 0x0000003a8038723c */ /* 0x000fe20000041878 */
[----:B------:R-:W3:Y:S01]  /*8040*/  LDSM.16.MT88.4 R96, [R203+0x1d800] ;  /* 0x01d80000cb60783b */ /* 0x000ee20000004200 */
[----:B------:R-:W-:Y:S01]  /*8050*/  FADD.FTZ R0, R199, R0 ;  /* 0x00000000c7007221 */ /* 0x000fe20000010000 */
[----:B------:R-:W-:Y:S02]  /*8060*/  FADD.FTZ R2, R198, R2 ;  /* 0x00000002c6027221 */ /* 0x000fe40000010000 */
[----:B------:R-:W4:Y:S01]  /*8070*/  LDSM.16.MT88.4 R104, [R201+0x1f800] ;  /* 0x01f80000c968783b */ /* 0x000f220000004200 */
[----:B------:R-:W-:Y:S01]  /*8080*/  FADD.FTZ R0, R241, R0 ;  /* 0x00000000f1007221 */ /* 0x000fe20000010000 */
[----:B------:R-:W-:-:S02]  /*8090*/  FADD.FTZ R2, R240, R2 ;  /* 0x00000002f0027221 */ /* 0x000fc40000010000 */
[----:B------:R-:W4:Y:S01]  /*80a0*/  LDSM.16.MT88.4 R112, [R202+0x1f800] ;  /* 0x01f80000ca70783b */ /* 0x000f220000004200 */
[----:B------:R-:W-:Y:S01]  /*80b0*/  FADD.FTZ R0, R243, R0 ;  /* 0x00000000f3007221 */ /* 0x000fe20000010000 */
[----:B------:R-:W-:Y:S02]  /*80c0*/  FADD.FTZ R2, R242, R2 ;  /* 0x00000002f2027221 */ /* 0x000fe40000010000 */
[----:B------:R-:W4:Y:S01]  /*80d0*/  LDSM.16.MT88.4 R120, [R204+0x1f800] ;  /* 0x01f80000cc78783b */ /* 0x000f220000004200 */
[----:B------:R-:W-:Y:S01]  /*80e0*/  FADD.FTZ R0, R245, R0 ;  /* 0x00000000f5007221 */ /* 0x000fe20000010000 */
[----:B------:R-:W-:Y:S02]  /*80f0*/  FADD.FTZ R2, R244, R2 ;  /* 0x00000002f4027221 */ /* 0x000fe40000010000 */
[----:B------:R-:W4:Y:S01]  /*8100*/  LDSM.16.MT88.4 R4, [R203+0x1f800] ;  /* 0x01f80000cb04783b */ /* 0x000f220000004200 */
[----:B------:R-:W-:Y:S01]  /*8110*/  FADD.FTZ R0, R247, R0 ;  /* 0x00000000f7007221 */ /* 0x000fe20000010000 */
[----:B------:R-:W-:-:S03]  /*8120*/  FADD.FTZ R2, R246, R2 ;  /* 0x00000002f6027221 */ /* 0x000fc60000010000 */
[----:B------:R-:W-:Y:S01]  /*8130*/  FADD.FTZ R0, R252, R0 ;  /* 0x00000000fc007221 */ /* 0x000fe20000010000 */
[----:B------:R-:W-:Y:S01]  /*8140*/  FADD.FTZ R2, R248, R2 ;  /* 0x00000002f8027221 */ /* 0x000fe20000010000 */
[----:B------:R-:W-:Y:S02]  /*8150*/  IMAD.MOV.U32 R250, RZ, RZ, R69 ;  /* 0x000000fffffa7224 */ /* 0x000fe400078e0045 */
[----:B------:R-:W-:Y:S01]  /*8160*/  FADD.FTZ R0, R235, R0 ;  /* 0x00000000eb007221 */ /* 0x000fe20000010000 */
[----:B------:R-:W-:Y:S01]  /*8170*/  FADD.FTZ R2, R249, R2 ;  /* 0x00000002f9027221 */ /* 0x000fe20000010000 */
[----:B------:R-:W-:Y:S02]  /*8180*/  MOV R251, R68 ;  /* 0x0000004400fb7202 */ /* 0x000fe40000000f00 */
[----:B------:R-:W-:Y:S01]  /*8190*/  FADD.FTZ R0, R234, R0 ;  /* 0x00000000ea007221 */ /* 0x000fe20000010000 */
[----:B------:R-:W-:-:S03]  /*81a0*/  FADD.FTZ R2, R250, R2 ;  /* 0x00000002fa027221 */ /* 0x000fc60000010000 */
[----:B------:R-:W-:Y:S01]  /*81b0*/  FADD.FTZ R244, R133, R0 ;  /* 0x0000000085f47221 */ /* 0x000fe20000010000 */
[----:B------:R-:W-:-:S04]  /*81c0*/  FADD.FTZ R245, R251, R2 ;  /* 0x00000002fbf57221 */ /* 0x000fc80000010000 */
[----:B------:R1:W-:Y:S04]  /*81d0*/  STL [R1+0x3c], R244 ;  /* 0x00003cf401007387 */ /* 0x0003e80000100800 */
[----:B------:R1:W-:Y:S01]  /*81e0*/  STL [R1+0x38], R245 ;  /* 0x000038f501007387 */ /* 0x0003e20000100800 */
[C---:B------:R-:W-:Y:S06]  /*81f0*/  HMMA.16816.F32.BF16 R136, R128.reuse, R144, R136 ;  /* 0x000000908088723c */ /* 0x040fec0000041888 */
[C---:B------:R-:W-:Y:S06]  /*8200*/  HMMA.16816.F32.BF16 R144, R128.reuse, R146, R76 ;  /* 0x000000928090723c */ /* 0x040fec000004184c */
[C---:B------:R-:W-:Y:S06]  /*8210*/  HMMA.16816.F32.BF16 R140, R128.reuse, R152, R140 ;  /* 0x00000098808c723c */ /* 0x040fec000004188c */
[C---:B------:R-:W-:Y:S06]  /*8220*/  HMMA.16816.F32.BF16 R148, R128.reuse, R160, R148 ;  /* 0x000000a08094723c */ /* 0x040fec0000041894 */
[C---:B------:R-:W-:Y:S06]  /*8230*/  HMMA.16816.F32.BF16 R152, R128.reuse, R154, R92 ;  /* 0x0000009a8098723c */ /* 0x040fec000004185c */
[C---:B------:R-:W-:Y:S06]  /*8240*/  HMMA.16816.F32.BF16 R160, R128.reuse, R162, R100 ;  /* 0x000000a280a0723c */ /* 0x040fec0000041864 */
[C---:B------:R-:W-:Y:S06]  /*8250*/  HMMA.16816.F32.BF16 R76, R128.reuse, R80, R84 ;  /* 0x00000050804c723c */ /* 0x040fec0000041854 */
[C---:B-1----:R-:W-:Y:S06]  /*8260*/  HMMA.16816.F32.BF16 R68, R128.reuse, R72, R168 ;  /* 0x000000488044723c */ /* 0x042fec00000418a8 */
[C---:B--2---:R-:W-:Y:S06]  /*8270*/  HMMA.16816.F32.BF16 R84, R128.reuse, R88, R236 ;  /* 0x000000588054723c */ /* 0x044fec00000418ec */
[C---:B---3--:R-:W-:Y:S06]  /*8280*/  HMMA.16816.F32.BF16 R92, R128.reuse, R96, R28 ;  /* 0x00000060805c723c */ /* 0x048fec000004181c */
[C---:B----4-:R-:W-:Y:S06]  /*8290*/  HMMA.16816.F32.BF16 R100, R128.reuse, R104, R20 ;  /* 0x000000688064723c */ /* 0x050fec0000041814 */
        /* <DEDUP_REMOVED lines=12> */
[----:B------:R-:W-:-:S15]  /*8360*/  @!P0 BRA `(.L_x_601) ;  /* 0x0000009c00e08947 */ /* 0x000fde0003800000 */
[----:B------:R-:W2:Y:S01]  /*8370*/  LDL R243, [R1+0x44] ;  /* 0x0000440001f37983 */ /* 0x000ea20000100800 */
[----:B------:R-:W-:-:S03]  /*8380*/  ULDC UR4, c[0x0][0x2d0] ;  /* 0x0000b40000047ab9 */ /* 0x000fc60000000800 */
[----:B------:R-:W3:Y:S04]  /*8390*/  LDL R246, [R1+0x40] ;  /* 0x0000400001f67983 */ /* 0x000ee80000100800 */
[----:B------:R-:W4:Y:S04]  /*83a0*/  LDL R247, [R1+0x48] ;  /* 0x0000480001f77983 */ /* 0x000f280000100800 */
[----:B------:R-:W4:Y:S04]  /*83b0*/  LDL.64 R248, [R1+0x68] ;  /* 0x0000680001f87983 */ /* 0x000f280000100a00 */
[----:B------:R-:W4:Y:S01]  /*83c0*/  LDL.64 R250, [R1+0x70] ;  /* 0x0000700001fa7983 */ /* 0x000f220000100a00 */
[----:B-----5:R-:W-:Y:S01]  /*83d0*/  ISETP.GE.AND P5, PT, R134, UR4, PT ;  /* 0x0000000486007c0c */ /* 0x020fe2000bfa6270 */
[----:B------:R-:W-:Y:S01]  /*83e0*/  UIADD3 UR20, UR23, -0x2, URZ ;  /* 0xfffffffe17147890 */ /* 0x000fe2000fffe03f */
[----:B------:R-:W-:-:S04]  /*83f0*/  DEPBAR.LE SB0, 0x0 ;  /* 0x000080000000791a */ /* 0x000fc80000000000 */
[----:B------:R-:W-:Y:S01]  /*8400*/  BAR.SYNC.DEFER_BLOCKING 0x0 ;  /* 0x0000000000007b1d */ /* 0x000fe20000010000 */
[----:B------:R-:W-:Y:S01]  /*8410*/  USHF.R.S32.HI UR6, URZ, 0x1f, UR20 ;  /* 0x0000001f3f067899 */ /* 0x000fe20008011414 */
[----:B------:R-:W-:Y:S01]  /*8420*/  IMAD.U32 R0, RZ, RZ, UR20 ;  /* 0x00000014ff007e24 */ /* 0x000fe2000f8e00ff */
[----:B------:R-:W-:-:S05]  /*8430*/  UISETP.GT.AND UP0, UPT, UR20, UR16, UPT ;  /* 0x000000101400728c */ /* 0x000fca000bf04270 */
[----:B------:R-:W1:Y:S08]  /*8440*/  @!P5 LDC.64 R6, c[0x0][0x220] ;  /* 0x00008800ff06db82 */ /* 0x000e700000000a00 */
[----:B------:R-:W1:Y:S01]  /*8450*/  @!P5 LDC.64 R14, c[0x0][0x220] ;  /* 0x00008800ff0edb82 */ /* 0x000e620000000a00 */
[----:B------:R-:W-:Y:S01]  /*8460*/  @P5 STS.128 [R227+0x18000], RZ ;  /* 0x018000ffe3005388 */ /* 0x000fe20000000c00 */
[----:B--2---:R-:W-:-:S02]  /*8470*/  ISETP.GE.AND P4, PT, R243, UR4, PT ;  /* 0x00000004f3007c0c */ /* 0x004fc4000bf86270 */
[----:B---3--:R-:W-:Y:S02]  /*8480*/  ISETP.GE.AND P3, PT, R246, UR4, PT ;  /* 0x00000004f6007c0c */ /* 0x008fe4000bf66270 */
[----:B----4-:R-:W-:Y:S01]  /*8490*/  ISETP.GE.AND P2, PT, R247, UR4, PT ;  /* 0x00000004f7007c0c */ /* 0x010fe2000bf46270 */
[----:B------:R-:W-:Y:S01]  /*84a0*/  UIMAD UR4, UR8, UR20, URZ ;  /* 0x00000014080472a4 */ /* 0x000fe2000f8e023f */
[----:B------:R-:W-:-:S07]  /*84b0*/  IMAD.MOV.U32 R5, RZ, RZ, R249 ;  /* 0x000000ffff057224 */ /* 0x000fce00078e00f9 */
[----:B------:R-:W2:Y:S01]  /*84c0*/  @!P4 LDC.64 R8, c[0x0][0x220] ;  /* 0x00008800ff08cb82 */ /* 0x000ea20000000a00 */
[----:B------:R-:W-:Y:S01]  /*84d0*/  UIMAD UR4, UR6, UR9, UR4 ;  /* 0x00000009060472a4 */ /* 0x000fe2000f8e0204 */
[----:B------:R-:W-:Y:S01]  /*84e0*/  IMAD.MOV.U32 R4, RZ, RZ, R250 ;  /* 0x000000ffff047224 */ /* 0x000fe200078e00fa */
[----:B------:R-:W3:Y:S03]  /*84f0*/  S2R R251, SR_TID.X ;  /* 0x0000000000fb7919 */ /* 0x000ee60000002100 */
[----:B------:R-:W-:Y:S02]  /*8500*/  IMAD.WIDE.U32 R4, R0, UR9, R4 ;  /* 0x0000000900047c25 */ /* 0x000fe4000f8e0004 */
[----:B------:R-:W4:Y:S02]  /*8510*/  @!P3 LDC.64 R10, c[0x0][0x220] ;  /* 0x00008800ff0abb82 */ /* 0x000f240000000a00 */
        /* <DEDUP_REMOVED lines=8> */
[----:B------:R1:W-:Y:S01]  /*85a0*/  @!P5 LDGSTS.E.BYPASS.LTC128B.128 [R227+0x18000], desc[UR34][R6.64] ;  /* 0x1800000006e3dfae */ /* 0x0003e2000b901d62 */
[----:B------:R-:W-:Y:S01]  /*85b0*/  IADD3.X R5, R2, UR14, RZ, P1, !PT ;  /* 0x0000000e02057c10 */ /* 0x000fe20008ffe4ff */
[----:B------:R-:W1:Y:S01]  /*85c0*/  @!P4 LDC.64 R16, c[0x0][0x220] ;  /* 0x00008800ff10cb82 */ /* 0x000e620000000a00 */
[----:B--2---:R-:W-:Y:S01]  /*85d0*/  @!P4 LEA R8, P0, R4, R8, 0x1 ;  /* 0x000000080408c211 */ /* 0x004fe200078008ff */
[----:B------:R-:W-:Y:S01]  /*85e0*/  @P4 STS.128 [R227+0x1a000], RZ ;  /* 0x01a000ffe3004388 */ /* 0x000fe20000000c00 */
[----:B------:R-:W-:Y:S02]  /*85f0*/  @!P5 LEA R14, P1, R0, R14, 0x1 ;  /* 0x0000000e000ed211 */ /* 0x000fe400078208ff */
[----:B------:R-:W-:Y:S02]  /*8600*/  @!P4 LEA.HI.X R9, R4, R9, R2, 0x1, P0 ;  /* 0x000000090409c211 */ /* 0x000fe400000f0c02 */
[----:B------:R-:W-:Y:S01]  /*8610*/  @!P5 LEA.HI.X R15, R0, R15, R5, 0x1, P1 ;  /* 0x0000000f000fd211 */ /* 0x000fe200008f0c05 */
[----:B------:R-:W2:Y:S01]  /*8620*/  @!P3 LDC.64 R18, c[0x0][0x220] ;  /* 0x00008800ff12bb82 */ /* 0x000ea20000000a00 */
[----:B----4-:R-:W-:Y:S01]  /*8630*/  @!P3 LEA R10, P0, R4, R10, 0x1 ;  /* 0x0000000a040ab211 */ /* 0x010fe200078008ff */
[----:B------:R-:W-:Y:S01]  /*8640*/  @!PT LDS RZ, [RZ] ;  /* 0x00000000fffff984 */ /* 0x000fe20000000800 */
[----:B------:R-:W-:Y:S01]  /*8650*/  @!PT LDS RZ, [RZ] ;  /* 0x00000000fffff984 */ /* 0x000fe20000000800 */
[----:B------:R-:W-:Y:S01]  /*8660*/  @!PT LDS RZ, [RZ] ;  /* 0x00000000fffff984 */ /* 0x000fe20000000800 */
[----:B------:R4:W-:Y:S01]  /*8670*/  @!P4 LDGSTS.E.BYPASS.LTC128B.128 [R227+0x1a000], desc[UR34][R8.64+0x80] ;  /* 0x1a00008008e3cfae */ /* 0x0009e2000b901d62 */
[----:B---3--:R-:W-:-:S02]  /*8680*/  IMAD.SHL.U32 R251, R251, 0x2, RZ ;  /* 0x00000002fbfb7824 */ /* 0x008fc400078e00ff */
[C-C-:B------:R-:W-:Y:S01]  /*8690*/  @!P3 LEA.HI.X R11, R4.reuse, R11, R2.reuse, 0x1, P0 ;  /* 0x0000000b040bb211 */ /* 0x140fe200000f0c02 */
[----:B------:R-:W-:Y:S02]  /*86a0*/  @P3 STS.128 [R227+0x1c000], RZ ;  /* 0x01c000ffe3003388 */ /* 0x000fe40000000c00 */
[----:B------:R-:W3:Y:S01]  /*86b0*/  @!P2 LDC.64 R20, c[0x0][0x220] ;  /* 0x00008800ff14ab82 */ /* 0x000ee20000000a00 */
[C---:B-1----:R-:W-:Y:S01]  /*86c0*/  @!P2 LEA R12, P0, R4.reuse, R12, 0x1 ;  /* 0x0000000c040ca211 */ /* 0x042fe200078008ff */
[----:B------:R-:W-:Y:S01]  /*86d0*/  @!PT LDS RZ, [RZ] ;  /* 0x00000000fffff984 */ /* 0x000fe20000000800 */
[----:B------:R-:W-:Y:S01]  /*86e0*/  @!PT LDS RZ, [RZ] ;  /* 0x00000000fffff984 */ /* 0x000fe20000000800 */
[----:B------:R-:W-:Y:S01]  /*86f0*/  @!PT LDS RZ, [RZ] ;  /* 0x00000000fffff984 */ /* 0x000fe20000000800 */
[----:B------:R-:W-:Y:S01]  /*8700*/  @!P3 LDGSTS.E.BYPASS.LTC128B.128 [R227+0x1c000], desc[UR34][R10.64+0x100] ;  /* 0x1c0001000ae3bfae */ /* 0x000fe2000b901d62 */
[----:B------:R-:W-:Y:S02]  /*8710*/  LOP3.LUT R251, R251, 0x6, RZ, 0xc0, !PT ;  /* 0x00000006fbfb7812 */ /* 0x000fe400078ec0ff */
[----:B------:R-:W-:Y:S01]  /*8720*/  @!P2 LEA.HI.X R13, R4, R13, R2, 0x1, P0 ;  /* 0x0000000d040da211 */ /* 0x000fe200000f0c02 */
[----:B------:R-:W-:Y:S04]  /*8730*/  @P2 STS.128 [R227+0x1e000], RZ ;  /* 0x01e000ffe3002388 */ /* 0x000fe80000000c00 */
[----:B------:R-:W-:Y:S01]  /*8740*/  @!PT LDS RZ, [RZ] ;  /* 0x00000000fffff984 */ /* 0x000fe20000000800 */
[----:B------:R-:W-:Y:S01]  /*8750*/  @!PT LDS RZ, [RZ] ;  /* 0x00000000fffff984 */ /* 0x000fe20000000800 */
[----:B------:R-:W-:Y:S01]  /*8760*/  @!PT LDS RZ, [RZ] ;  /* 0x00000000fffff984 */ /* 0x000fe20000000800 */
[----:B------:R-:W-:Y:S04]  /*8770*/  @!P2 LDGSTS.E.BYPASS.LTC128B.128 [R227+0x1e000], desc[UR34][R12.64+0x180] ;  /* 0x1e0001800ce3afae */ /* 0x000fe8000b901d62 */
[----:B------:R-:W-:Y:S01]  /*8780*/  @P5 STS.128 [R227+0x19000], RZ ;  /* 0x019000ffe3005388 */ /* 0x000fe20000000c00 */
[----:B--2---:R-:W-:-:S03]  /*8790*/  @!P3 LEA R6, P1, R0, R18, 0x1 ;  /* 0x000000120006b211 */ /* 0x004fc600078208ff */
[----:B------:R-:W-:Y:S01]  /*87a0*/  @!PT LDS RZ, [RZ] ;  /* 0x00000000fffff984 */ /* 0x000fe20000000800 */
[----:B------:R-:W-:Y:S01]  /*87b0*/  @!PT LDS RZ, [RZ] ;  /* 0x00000000fffff984 */ /* 0x000fe20000000800 */
[----:B------:R-:W-:Y:S01]  /*87c0*/  @!PT LDS RZ, [RZ] ;  /* 0x00000000fffff984 */ /* 0x000fe20000000800 */
[----:B------:R1:W-:Y:S01]  /*87d0*/  @!P5 LDGSTS.E.BYPASS.LTC128B.128 [R227+0x19000], desc[UR34][R14.64] ;  /* 0x190000000ee3dfae */ /* 0x0003e2000b901d62 */
[C-C-:B------:R-:W-:Y:S02]  /*87e0*/  @!P3 LEA.HI.X R7, R0.reuse, R19, R5.reuse, 0x1, P1 ;  /* 0x000000130007b211 */ /* 0x140fe400008f0c05 */
[C---:B----4-:R-:W-:Y:S01]  /*87f0*/  @!P4 LEA R8, P6, R0.reuse, R16, 0x1 ;  /* 0x000000100008c211 */ /* 0x050fe200078c08ff */
[----:B------:R-:W-:Y:S01]  /*8800*/  @P4 STS.128 [R227+0x1b000], RZ ;  /* 0x01b000ffe3004388 */ /* 0x000fe20000000c00 */
[C---:B---3--:R-:W-:Y:S02]  /*8810*/  @!P2 LEA R4, P0, R0.reuse, R20, 0x1 ;  /* 0x000000140004a211 */ /* 0x048fe400078008ff */
[C-C-:B------:R-:W-:Y:S02]  /*8820*/  @!P4 LEA.HI.X R9, R0.reuse, R17, R5.reuse, 0x1, P6 ;  /* 0x000000110009c211 */ /* 0x140fe400030f0c05 */
[----:B------:R-:W-:Y:S01]  /*8830*/  @!P2 LEA.HI.X R5, R0, R21, R5, 0x1, P0 ;  /* 0x000000150005a211 */ /* 0x000fe200000f0c05 */
[----:B------:R-:W-:-:S02]  /*8840*/  IMAD.U32 R0, RZ, RZ, UR20 ;  /* 0x00000014ff007e24 */ /* 0x000fc4000f8e00ff */
[----:B------:R-:W-:Y:S01]  /*8850*/  @!PT LDS RZ, [RZ] ;  /* 0x00000000fffff984 */ /* 0x000fe20000000800 */
[----:B------:R-:W-:Y:S01]  /*8860*/  @!PT LDS RZ, [RZ] ;  /* 0x00000000fffff984 */ /* 0x000fe20000000800 */
[----:B------:R-:W-:Y:S01]  /*8870*/  @!PT LDS RZ, [RZ] ;  /* 0x00000000fffff984 */ /* 0x000fe20000000800 */
[----:B------:R2:W-:Y:S02]  /*8880*/  @!P4 LDGSTS.E.BYPASS.LTC128B.128 [R227+0x1b000], desc[UR34][R8.64+0x80] ;  /* 0x1b00008008e3cfae */ /* 0x0005e4000b901d62 */
[----:B------:R-:W-:Y:S02]  /*8890*/  IMAD R0, R0, 0x40, R251 ;  /* 0x0000004000007824 */ /* 0x000fe400078e02fb */
[----:B------:R-:W-:Y:S02]  /*88a0*/  @P3 STS.128 [R227+0x1d000], RZ ;  /* 0x01d000ffe3003388 */ /* 0x000fe40000000c00 */
[----:B------:R-:W-:Y:S01]  /*88b0*/  IMAD.IADD R2, R231, 0x1, -R0 ;  /* 0x00000001e7027824 */ /* 0x000fe200078e0a00 */
[C---:B------:R-:W-:Y:S01]  /*88c0*/  ISETP.GE.AND P6, PT, R0.reuse, R233, PT ;  /* 0x000000e90000720c */ /* 0x040fe20003fc6270 */
[----:B------:R-:W-:Y:S01]  /*88d0*/  @!PT LDS RZ, [RZ] ;  /* 0x00000000fffff984 */ /* 0x000fe20000000800 */
[----:B------:R-:W-:Y:S01]  /*88e0*/  @!PT LDS RZ, [RZ] ;  /* 0x00000000fffff984 */ /* 0x000fe20000000800 */
[----:B------:R-:W-:Y:S01]  /*88f0*/  @!PT LDS RZ, [RZ] ;  /* 0x00000000fffff984 */ /* 0x000fe20000000800 */
[----:B------:R-:W-:Y:S01]  /*8900*/  @!P3 LDGSTS.E.BYPASS.LTC128B.128 [R227+0x1d000], desc[UR34][R6.64+0x100] ;  /* 0x1d00010006e3bfae */ /* 0x000fe2000b901d62 */
[C---:B------:R-:W-:Y:S02]  /*8910*/  ISETP.GE.AND P1, PT, R0.reuse, R232, PT ;  /* 0x000000e80000720c */ /* 0x040fe40003f26270 */
[----:B------:R-:W-:Y:S01]  /*8920*/  IABS R2, R2 ;  /* 0x0000000200027213 */ /* 0x000fe20000000000 */
[----:B------:R-:W-:Y:S01]  /*8930*/  @P2 STS.128 [R227+0x1f000], RZ ;  /* 0x01f000ffe3002388 */ /* 0x000fe20000000c00 */
[----:B------:R-:W-:-:S02]  /*8940*/  ISETP.LT.OR P6, PT, R0, R229, P6 ;  /* 0x000000e50000720c */ /* 0x000fc400037c1670 */
[C---:B------:R-:W-:Y:S01]  /*8950*/  ISETP.LT.OR P1, PT, R0.reuse, R228, P1 ;  /* 0x000000e40000720c */ /* 0x040fe20000f21670 */
[----:B------:R-:W-:Y:S01]  /*8960*/  @!PT LDS RZ, [RZ] ;  /* 0x00000000fffff984 */ /* 0x000fe20000000800 */
[----:B------:R-:W-:Y:S01]  /*8970*/  @!PT LDS RZ, [RZ] ;  /* 0x00000000fffff984 */ /* 0x000fe20000000800 */
[----:B------:R-:W-:Y:S01]  /*8980*/  @!PT LDS RZ, [RZ] ;  /* 0x00000000fffff984 */ /* 0x000fe20000000800 */
[----:B------:R3:W-:Y:S04]  /*8990*/  @!P2 LDGSTS.E.BYPASS.LTC128B.128 [R227+0x1f000], desc[UR34][R4.64+0x180] ;  /* 0x1f00018004e3afae */ /* 0x0007e8000b901d62 */
[----:B------:R-:W-:Y:S04]  /*89a0*/  LDSM.16.M88.4 R20, [R200+0x10800] ;  /* 0x01080000c814783b */ /* 0x000fe80000000200 */
[----:B------:R-:W-:Y:S04]  /*89b0*/  LDSM.16.M88.4 R24, [R200+0x10000] ;  /* 0x01000000c818783b */ /* 0x000fe80000000200 */
[----:B------:R-:W-:Y:S04]  /*89c0*/  LDSM.16.M88.4 R16, [R200+0x11000] ;  /* 0x01100000c810783b */ /* 0x000fe80000000200 */
[----:B-1----:R-:W-:Y:S04]  /*89d0*/  LDSM.16.M88.4 R12, [R200+0x11800] ;  /* 0x01180000c80c783b */ /* 0x002fe80000000200 */
[----:B--2---:R-:W-:Y:S04]  /*89e0*/  LDSM.16.M88.4 R8, [R208] ;  /* 0x00000000d008783b */ /* 0x004fe80000000200 */
[----:B------:R-:W-:Y:S04]  /*89f0*/  LDSM.16.M88.4 R188, [R211] ;  /* 0x00000000d3bc783b */ /* 0x000fe80000000200 */
[----:B---3--:R-:W1:Y:S04]  /*8a00*/  LDSM.16.M88.4 R4, [R207] ;  /* 0x00000000cf04783b */ /* 0x008e680000000200 */
[----:B------:R-:W2:Y:S04]  /*8a10*/  LDSM.16.M88.4 R192, [R226] ;  /* 0x00000000e2c0783b */ /* 0x000ea80000000200 */
[----:B------:R-:W3:Y:S04]  /*8a20*/  LDSM.16.M88.4 R28, [R225] ;  /* 0x00000000e11c783b */ /* 0x000ee80000000200 */
[----:B------:R-:W-:Y:S04]  /*8a30*/  LDSM.16.M88.4 R196, [R206+0x10000] ;  /* 0x01000000cec4783b */ /* 0x000fe80000000200 */
[----:B------:R-:W-:Y:S04]  /*8a40*/  LDSM.16.M88.4 R236, [R205+0x1000] ;  /* 0x00100000cdec783b */ /* 0x000fe80000000200 */
[----:B------:R-:W0:Y:S01]  /*8a50*/  LDGDEPBAR ;  /* 0x00000000000079af */ /* 0x000e220000000000 */
[C---:B-1----:R-:W-:Y:S06]  /*8a60*/  HMMA.16816.F32.BF16 R184, R4.reuse, R20, RZ ;  /* 0x0000001404b8723c */ /* 0x042fec00000418ff */
[C---:B------:R-:W-:Y:S01]  /*8a70*/  HMMA.16816.F32.BF16 R176, R4.reuse, R22, RZ ;  /* 0x0000001604b0723c */ /* 0x040fe200000418ff */
[----:B------:R-:W1:Y:S05]  /*8a80*/  LDSM.16.M88.4 R20, [R224] ;  /* 0x00000000e014783b */ /* 0x000e6a0000000200 */
[C---:B------:R-:W-:Y:S06]  /*8a90*/  HMMA.16816.F32.BF16 R172, R4.reuse, R24, RZ ;  /* 0x0000001804ac723c */ /* 0x040fec00000418ff */
[C---:B------:R-:W-:Y:S06]  /*8aa0*/  HMMA.16816.F32.BF16 R180, R4.reuse, R26, RZ ;  /* 0x0000001a04b4723c */ /* 0x040fec00000418ff */
[C---:B------:R-:W-:Y:S06]  /*8ab0*/  HMMA.16816.F32.BF16 R168, R4.reuse, R16, RZ ;  /* 0x0000001004a8723c */ /* 0x040fec00000418ff */
[C---:B------:R-:W-:Y:S06]  /*8ac0*/  HMMA.16816.F32.BF16 R32, R4.reuse, R18, RZ ;  /* 0x000000120420723c */ /* 0x040fec00000418ff */
[C---:B------:R-:W-:Y:S06]  /*8ad0*/  HMMA.16816.F32.BF16 R16, R4.reuse, R14, RZ ;  /* 0x0000000e0410723c */ /* 0x040fec00000418ff */
[----:B------:R-:W-:Y:S01]  /*8ae0*/  HMMA.16816.F32.BF16 R24, R4, R12, RZ ;  /* 0x0000000c0418723c */ /* 0x000fe200000418ff */
[----:B------:R-:W4:Y:S05]  /*8af0*/  LDSM.16.M88.4 R4, [R210] ;  /* 0x00000000d204783b */ /* 0x000f2a0000000200 */
[C---:B------:R-:W-:Y:S06]  /*8b00*/  HMMA.16816.F32.BF16 R12, R8.reuse, R188, R172 ;  /* 0x000000bc080c723c */ /* 0x040fec00000418ac */
[C---:B------:R-:W-:Y:S06]  /*8b10*/  HMMA.16816.F32.BF16 R172, R8.reuse, R190, R180 ;  /* 0x000000be08ac723c */ /* 0x040fec00000418b4 */
[C---:B--2---:R-:W-:Y:S01]  /*8b20*/  HMMA.16816.F32.BF16 R180, R8.reuse, R192, R184 ;  /* 0x000000c008b4723c */ /* 0x044fe200000418b8 */
[----:B------:R-:W2:Y:S05]  /*8b30*/  LDSM.16.M88.4 R184, [R206+0x10800] ;  /* 0x01080000ceb8783b */ /* 0x000eaa0000000200 */
[C---:B------:R-:W-:Y:S06]  /*8b40*/  HMMA.16816.F32.BF16 R192, R8.reuse, R194, R176 ;  /* 0x000000c208c0723c */ /* 0x040fec00000418b0 */
[C---:B---3--:R-:W-:Y:S06]  /*8b50*/  HMMA.16816.F32.BF16 R188, R8.reuse, R28, R168 ;  /* 0x0000001c08bc723c */ /* 0x048fec00000418a8 */
[C---:B------:R-:W-:Y:S06]  /*8b60*/  HMMA.16816.F32.BF16 R176, R8.reuse, R30, R32 ;  /* 0x0000001e08b0723c */ /* 0x040fec0000041820 */
[C---:B-1----:R-:W-:Y:S01]  /*8b70*/  HMMA.16816.F32.BF16 R28, R8.reuse, R22, R16 ;  /* 0x00000016081c723c */ /* 0x042fe20000041810 */
[----:B------:R-:W1:Y:S05]  /*8b80*/  LDSM.16.M88.4 R16, [R206+0x11800] ;  /* 0x01180000ce10783b */ /* 0x000e6a0000000200 */
[----:B------:R-:W-:Y:S01]  /*8b90*/  HMMA.16816.F32.BF16 R32, R8, R20, R24 ;  /* 0x000000140820723c */ /* 0x000fe20000041818 */
[----:B------:R-:W3:Y:S04]  /*8ba0*/  LDSM.16.M88.4 R20, [R206+0x11000] ;  /* 0x01100000ce14783b */ /* 0x000ee80000000200 */
[----:B------:R-:W-:Y:S01]  /*8bb0*/  LDSM.16.M88.4 R8, [R209] ;  /* 0x00000000d108783b */ /* 0x000fe20000000200 */
[C---:B----4-:R-:W-:Y:S03]  /*8bc0*/  HMMA.16816.F32.BF16 R168, R4.reuse, R198, R172 ;  /* 0x000000c604a8723c */ /* 0x050fe600000418ac */
[----:B------:R-:W4:Y:S03]  /*8bd0*/  LDSM.16.M88.4 R24, [R205] ;  /* 0x00000000cd18783b */ /* 0x000f260000000200 */
[C---:B--2---:R-:W-:Y:S01]  /*8be0*/  HMMA.16816.F32.BF16 R172, R4.reuse, R184, R180 ;  /* 0x000000b804ac723c */ /* 0x044fe200000418b4 */
[----:B------:R-:W2:Y:S05]  /*8bf0*/  LDSM.16.M88.4 R180, [R205+0x800] ;  /* 0x00080000cdb4783b */ /* 0x000eaa0000000200 */
[C---:B------:R-:W-:Y:S06]  /*8c00*/  HMMA.16816.F32.BF16 R12, R4.reuse, R196, R12 ;  /* 0x000000c4040c723c */ /* 0x040fec000004180c */
[C---:B------:R-:W-:Y:S06]  /*8c10*/  HMMA.16816.F32.BF16 R184, R4.reuse, R186, R192 ;  /* 0x000000ba04b8723c */ /* 0x040fec00000418c0 */
[C---:B-1----:R-:W-:Y:S06]  /*8c20*/  HMMA.16816.F32.BF16 R196, R4.reuse, R16, R32 ;  /* 0x0000001004c4723c */ /* 0x042fec0000041820 */
[C---:B------:R-:W-:Y:S01]  /*8c30*/  HMMA.16816.F32.BF16 R32, R4.reuse, R18, R28 ;  /* 0x000000120420723c */ /* 0x040fe2000004181c */
[----:B------:R-:W1:Y:S05]  /*8c40*/  LDSM.16.M88.4 R16, [R205+0x1800] ;  /* 0x00180000cd10783b */ /* 0x000e6a0000000200 */
[C---:B---3--:R-:W-:Y:S06]  /*8c50*/  HMMA.16816.F32.BF16 R188, R4.reuse, R20, R188 ;  /* 0x0000001404bc723c */ /* 0x048fec00000418bc */
[----:B------:R-:W-:Y:S01]  /*8c60*/  HMMA.16816.F32.BF16 R192, R4, R22, R176 ;  /* 0x0000001604c0723c */ /* 0x000fe200000418b0 */
[----:B------:R-:W-:Y:S04]  /*8c70*/  LDSM.16.M88.4 R4, [R207+0x4000] ;  /* 0x00400000cf04783b */ /* 0x000fe80000000200 */
[----:B------:R-:W3:Y:S01]  /*8c80*/  LDSM.16.M88.4 R20, [R200+0x12000] ;  /* 0x01200000c814783b */ /* 0x000ee20000000200 */
[C---:B----4-:R-:W-:Y:S03]  /*8c90*/  HMMA.16816.F32.BF16 R12, R8.reuse, R24, R12 ;  /* 0x00000018080c723c */ /* 0x050fe6000004180c */
[----:B------:R-:W4:Y:S03]  /*8ca0*/  LDSM.16.M88.4 R176, [R200+0x12800] ;  /* 0x01280000c8b0783b */ /* 0x000f260000000200 */
[C---:B------:R-:W-:Y:S01]  /*8cb0*/  HMMA.16816.F32.BF16 R28, R8.reuse, R26, R168 ;  /* 0x0000001a081c723c */ /* 0x040fe200000418a8 */
[----:B------:R-:W-:Y:S05]  /*8cc0*/  LDSM.16.M88.4 R24, [R200+0x13800] ;  /* 0x01380000c818783b */ /* 0x000fea0000000200 */
[C---:B--2---:R-:W-:Y:S06]  /*8cd0*/  HMMA.16816.F32.BF16 R172, R8.reuse, R180, R172 ;  /* 0x000000b408ac723c */ /* 0x044fec00000418ac */
[C---:B------:R-:W-:Y:S01]  /*8ce0*/  HMMA.16816.F32.BF16 R168, R8.reuse, R182, R184 ;  /* 0x000000b608a8723c */ /* 0x040fe200000418b8 */
[----:B------:R-:W2:Y:S05]  /*8cf0*/  LDSM.16.M88.4 R184, [R200+0x13000] ;  /* 0x01300000c8b8783b */ /* 0x000eaa0000000200 */
[C---:B------:R-:W-:Y:S06]  /*8d00*/  HMMA.16816.F32.BF16 R180, R8.reuse, R236, R188 ;  /* 0x000000ec08b4723c */ /* 0x040fec00000418bc */
[C---:B-1----:R-:W-:Y:S06]  /*8d10*/  HMMA.16816.F32.BF16 R196, R8.reuse, R16, R196 ;  /* 0x0000001008c4723c */ /* 0x042fec00000418c4 */
[----:B------:R-:W-:Y:S01]  /*8d20*/  HMMA.16816.F32.BF16 R188, R8, R18, R32 ;  /* 0x0000001208bc723c */ /* 0x000fe20000041820 */
[----:B------:R-:W-:Y:S05]  /*8d30*/  LDSM.16.M88.4 R32, [R222] ;  /* 0x00000000de20783b */ /* 0x000fea0000000200 */
[----:B---3--:R-:W-:Y:S06]  /*8d40*/  HMMA.16816.F32.BF16 R16, R4, R20, R12 ;  /* 0x000000140410723c */ /* 0x008fec000004180c */
[----:B------:R-:W-:Y:S01]  /*8d50*/  HMMA.16816.F32.BF16 R192, R8, R238, R192 ;  /* 0x000000ee08c0723c */ /* 0x000fe200000418c0 */
[----:B------:R-:W1:Y:S04]  /*8d60*/  LDSM.16.M88.4 R8, [R208+0x4000] ;  /* 0x00400000d008783b */ /* 0x000e680000000200 */
[----:B------:R-:W-:Y:S01]  /*8d70*/  LDSM.16.M88.4 R236, [R220] ;  /* 0x00000000dcec783b */ /* 0x000fe20000000200 */
[C---:B------:R-:W-:Y:S03]  /*8d80*/  HMMA.16816.F32.BF16 R12, R4.reuse, R22, R28 ;  /* 0x00000016040c723c */ /* 0x040fe6000004181c */
[----:B------:R-:W3:Y:S03]  /*8d90*/  LDSM.16.M88.4 R20, [R223] ;  /* 0x00000000df14783b */ /* 0x000ee60000000200 */
[C---:B----4-:R-:W-:Y:S06]  /*8da0*/  HMMA.16816.F32.BF16 R172, R4.reuse, R176, R172 ;  /* 0x000000b004ac723c */ /* 0x050fec00000418ac */
[C---:B------:R-:W-:Y:S01]  /*8db0*/  HMMA.16816.F32.BF16 R28, R4.reuse, R178, R168 ;  /* 0x000000b2041c723c */ /* 0x040fe200000418a8 */
[----:B------:R-:W4:Y:S05]  /*8dc0*/  LDSM.16.M88.4 R176, [R221] ;  /* 0x00000000ddb0783b */ /* 0x000f2a0000000200 */
[C---:B--2---:R-:W-:Y:S06]  /*8dd0*/  HMMA.16816.F32.BF16 R168, R4.reuse, R184, R180 ;  /* 0x000000b804a8723c */ /* 0x044fec00000418b4 */
[C---:B------:R-:W-:Y:S06]  /*8de0*/  HMMA.16816.F32.BF16 R180, R4.reuse, R186, R192 ;  /* 0x000000ba04b4723c */ /* 0x040fec00000418c0 */
[C---:B------:R-:W-:Y:S01]  /*8df0*/  HMMA.16816.F32.BF16 R192, R4.reuse, R24, R196 ;  /* 0x0000001804c0723c */ /* 0x040fe200000418c4 */
[----:B------:R-:W-:Y:S05]  /*8e00*/  LDSM.16.M88.4 R196, [R206+0x13800] ;  /* 0x01380000cec4783b */ /* 0x000fea0000000200 */
[----:B------:R-:W-:Y:S01]  /*8e10*/  HMMA.16816.F32.BF16 R188, R4, R26, R188 ;  /* 0x0000001a04bc723c */ /* 0x000fe200000418bc */
[----:B------:R-:W-:Y:S05]  /*8e20*/  LDSM.16.M88.4 R4, [R210+0x4000] ;  /* 0x00400000d204783b */ /* 0x000fea0000000200 */
[C---:B-1----:R-:W-:Y:S06]  /*8e30*/  HMMA.16816.F32.BF16 R172, R8.reuse, R32, R172 ;  /* 0x0000002008ac723c */ /* 0x042fec00000418ac */
[C---:B---3--:R-:W-:Y:S01]  /*8e40*/  HMMA.16816.F32.BF16 R184, R8.reuse, R20, R16 ;  /* 0x0000001408b8723c */ /* 0x048fe20000041810 */
[----:B------:R-:W1:Y:S05]  /*8e50*/  LDSM.16.M88.4 R16, [R206+0x12000] ;  /* 0x01200000ce10783b */ /* 0x000e6a0000000200 */
[C---:B----4-:R-:W-:Y:S01]  /*8e60*/  HMMA.16816.F32.BF16 R24, R8.reuse, R176, R168 ;  /* 0x000000b00818723c */ /* 0x050fe200000418a8 */
[----:B------:R-:W2:Y:S05]  /*8e70*/  LDSM.16.M88.4 R168, [R206+0x12800] ;  /* 0x01280000cea8783b */ /* 0x000eaa0000000200 */
[C---:B------:R-:W-:Y:S01]  /*8e80*/  HMMA.16816.F32.BF16 R28, R8.reuse, R34, R28 ;  /* 0x00000022081c723c */ /* 0x040fe2000004181c */
[----:B------:R-:W3:Y:S05]  /*8e90*/  LDSM.16.M88.4 R32, [R206+0x13000] ;  /* 0x01300000ce20783b */ /* 0x000eea0000000200 */
[C---:B------:R-:W-:Y:S06]  /*8ea0*/  HMMA.16816.F32.BF16 R12, R8.reuse, R22, R12 ;  /* 0x00000016080c723c */ /* 0x040fec000004180c */
[C---:B------:R-:W-:Y:S06]  /*8eb0*/  HMMA.16816.F32.BF16 R20, R8.reuse, R178, R180 ;  /* 0x000000b20814723c */ /* 0x040fec00000418b4 */
[C---:B------:R-:W-:Y:S06]  /*8ec0*/  HMMA.16816.F32.BF16 R176, R8.reuse, R236, R192 ;  /* 0x000000ec08b0723c */ /* 0x040fec00000418c0 */
[----:B------:R-:W-:Y:S01]  /*8ed0*/  HMMA.16816.F32.BF16 R192, R8, R238, R188 ;  /* 0x000000ee08c0723c */ /* 0x000fe200000418bc */
[----:B------:R-:W-:Y:S05]  /*8ee0*/  LDSM.16.M88.4 R8, [R209+0x4000] ;  /* 0x00400000d108783b */ /* 0x000fea0000000200 */
[C---:B-1----:R-:W-:Y:S01]  /*8ef0*/  HMMA.16816.F32.BF16 R188, R4.reuse, R16, R184 ;  /* 0x0000001004bc723c */ /* 0x042fe200000418b8 */
[----:B------:R-:W1:Y:S05]  /*8f00*/  LDSM.16.M88.4 R184, [R205+0x2000] ;  /* 0x00200000cdb8783b */ /* 0x000e6a0000000200 */
[C---:B--2---:R-:W-:Y:S06]  /*8f10*/  HMMA.16816.F32.BF16 R180, R4.reuse, R168, R172 ;  /* 0x000000a804b4723c */ /* 0x044fec00000418ac */
[C---:B------:R-:W-:Y:S01]  /*8f20*/  HMMA.16816.F32.BF16 R172, R4.reuse, R170, R28 ;  /* 0x000000aa04ac723c */ /* 0x040fe2000004181c */
[----:B------:R-:W-:Y:S05]  /*8f30*/  LDSM.16.M88.4 R168, [R205+0x3800] ;  /* 0x00380000cda8783b */ /* 0x000fea0000000200 */
[C---:B------:R-:W-:Y:S06]  /*8f40*/  HMMA.16816.F32.BF16 R240, R4.reuse, R18, R12 ;  /* 0x0000001204f0723c */ /* 0x040fec000004180c */
[C---:B---3--:R-:W-:Y:S01]  /*8f50*/  HMMA.16816.F32.BF16 R28, R4.reuse, R32, R24 ;  /* 0x00000020041c723c */ /* 0x048fe20000041818 */
[----:B------:R-:W2:Y:S05]  /*8f60*/  LDSM.16.M88.4 R24, [R205+0x2800] ;  /* 0x00280000cd18783b */ /* 0x000eaa0000000200 */
[C---:B------:R-:W-:Y:S01]  /*8f70*/  HMMA.16816.F32.BF16 R16, R4.reuse, R34, R20 ;  /* 0x000000220410723c */ /* 0x040fe20000041814 */
[----:B------:R-:W3:Y:S05]  /*8f80*/  LDSM.16.M88.4 R20, [R205+0x3000] ;  /* 0x00300000cd14783b */ /* 0x000eea0000000200 */
[C---:B------:R-:W-:Y:S06]  /*8f90*/  HMMA.16816.F32.BF16 R12, R4.reuse, R196, R176 ;  /* 0x000000c4040c723c */ /* 0x040fec00000418b0 */
        /* <DEDUP_REMOVED lines=8> */
[----:B------:R-:W-:Y:S05]  /*9020*/  LDSM.16.M88.4 R172, [R219] ;  /* 0x00000000dbac783b */ /* 0x000fea0000000200 */
[C---:B---3--:R-:W-:Y:S01]  /*9030*/  HMMA.16816.F32.BF16 R188, R8.reuse, R20, R28 ;  /* 0x0000001408bc723c */ /* 0x048fe2000004181c */
[----:B------:R-:W2:Y:S05]  /*9040*/  LDSM.16.M88.4 R28, [R200+0x15000] ;  /* 0x01500000c81c783b */ /* 0x000eaa0000000200 */
[C---:B------:R-:W-:Y:S01]  /*9050*/  HMMA.16816.F32.BF16 R180, R8.reuse, R22, R16 ;  /* 0x0000001608b4723c */ /* 0x040fe20000041810 */
[----:B------:R-:W3:Y:S05]  /*9060*/  LDSM.16.M88.4 R20, [R200+0x15800] ;  /* 0x01580000c814783b */ /* 0x000eea0000000200 */
[C---:B------:R-:W-:Y:S06]  /*9070*/  HMMA.16816.F32.BF16 R24, R8.reuse, R168, R12 ;  /* 0x000000a80818723c */ /* 0x040fec000004180c */
[----:B------:R-:W-:Y:S01]  /*9080*/  HMMA.16816.F32.BF16 R16, R8, R170, R32 ;  /* 0x000000aa0810723c */ /* 0x000fe20000041820 */
[----:B------:R-:W3:Y:S04]  /*9090*/  LDSM.16.M88.4 R8, [R208+0x8000] ;  /* 0x00800000d008783b */ /* 0x000ee80000000200 */
[----:B------:R-:W-:Y:S01]  /*90a0*/  LDSM.16.M88.4 R168, [R217] ;  /* 0x00000000d9a8783b */ /* 0x000fe20000000200 */
[C---:B----4-:R-:W-:Y:S03]  /*90b0*/  HMMA.16816.F32.BF16 R12, R4.reuse, R196, R176 ;  /* 0x000000c4040c723c */ /* 0x050fe600000418b0 */
[----:B------:R-:W-:Y:S03]  /*90c0*/  LDSM.16.M88.4 R32, [R216] ;  /* 0x00000000d820783b */ /* 0x000fe60000000200 */
[C---:B------:R-:W-:Y:S01]  /*90d0*/  HMMA.16816.F32.BF16 R176, R4.reuse, R198, R240 ;  /* 0x000000c604b0723c */ /* 0x040fe200000418f0 */
[----:B------:R-:W-:Y:S05]  /*90e0*/  LDSM.16.M88.4 R240, [R206+0x16000] ;  /* 0x01600000cef0783b */ /* 0x000fea0000000200 */
[C---:B-1----:R-:W-:Y:S06]  /*90f0*/  HMMA.16816.F32.BF16 R236, R4.reuse, R184, R236 ;  /* 0x000000b804ec723c */ /* 0x042fec00000418ec */
[C---:B------:R-:W-:Y:S01]  /*9100*/  HMMA.16816.F32.BF16 R196, R4.reuse, R186, R192 ;  /* 0x000000ba04c4723c */ /* 0x040fe200000418c0 */
[----:B------:R-:W1:Y:S05]  /*9110*/  LDSM.16.M88.4 R184, [R218] ;  /* 0x00000000dab8783b */ /* 0x000e6a0000000200 */
[C---:B--2---:R-:W-:Y:S06]  /*9120*/  HMMA.16816.F32.BF16 R192, R4.reuse, R28, R188 ;  /* 0x0000001c04c0723c */ /* 0x044fec00000418bc */
[C---:B------:R-:W-:Y:S06]  /*9130*/  HMMA.16816.F32.BF16 R188, R4.reuse, R30, R180 ;  /* 0x0000001e04bc723c */ /* 0x040fec00000418b4 */
[C---:B---3--:R-:W-:Y:S01]  /*9140*/  HMMA.16816.F32.BF16 R180, R4.reuse, R20, R24 ;  /* 0x0000001404b4723c */ /* 0x048fe20000041818 */
[----:B------:R-:W-:Y:S05]  /*9150*/  LDSM.16.M88.4 R24, [R206+0x14000] ;  /* 0x01400000ce18783b */ /* 0x000fea0000000200 */
[----:B------:R-:W-:Y:S01]  /*9160*/  HMMA.16816.F32.BF16 R28, R4, R22, R16 ;  /* 0x00000016041c723c */ /* 0x000fe20000041810 */
[----:B------:R-:W2:Y:S05]  /*9170*/  LDSM.16.M88.4 R4, [R210+0x8000] ;  /* 0x00800000d204783b */ /* 0x000eaa0000000200 */
[C---:B------:R-:W-:Y:S01]  /*9180*/  HMMA.16816.F32.BF16 R16, R8.reuse, R174, R176 ;  /* 0x000000ae0810723c */ /* 0x040fe200000418b0 */
[----:B------:R-:W3:Y:S05]  /*9190*/  LDSM.16.M88.4 R176, [R206+0x14800] ;  /* 0x01480000ceb0783b */ /* 0x000eea0000000200 */
[C---:B------:R-:W-:Y:S06]  /*91a0*/  HMMA.16816.F32.BF16 R20, R8.reuse, R172, R12 ;  /* 0x000000ac0814723c */ /* 0x040fec000004180c */
[C---:B-1----:R-:W-:Y:S06]  /*91b0*/  HMMA.16816.F32.BF16 R12, R8.reuse, R184, R236 ;  /* 0x000000b8080c723c */ /* 0x042fec00000418ec */
[C---:B------:R-:W-:Y:S06]  /*91c0*/  HMMA.16816.F32.BF16 R184, R8.reuse, R186, R196 ;  /* 0x000000ba08b8723c */ /* 0x040fec00000418c4 */
[C---:B------:R-:W-:Y:S01]  /*91d0*/  HMMA.16816.F32.BF16 R196, R8.reuse, R170, R188 ;  /* 0x000000aa08c4723c */ /* 0x040fe200000418bc */
[----:B------:R-:W1:Y:S05]  /*91e0*/  LDSM.16.M88.4 R188, [R206+0x15000] ;  /* 0x01500000cebc783b */ /* 0x000e6a0000000200 */
[C---:B------:R-:W-:Y:S06]  /*91f0*/  HMMA.16816.F32.BF16 R236, R8.reuse, R168, R192 ;  /* 0x000000a808ec723c */ /* 0x040fec00000418c0 */
[C---:B------:R-:W-:Y:S06]  /*9200*/  HMMA.16816.F32.BF16 R192, R8.reuse, R32, R180 ;  /* 0x0000002008c0723c */ /* 0x040fec00000418b4 */
[----:B------:R-:W-:Y:S01]  /*9210*/  HMMA.16816.F32.BF16 R180, R8, R34, R28 ;  /* 0x0000002208b4723c */ /* 0x000fe2000004181c */
[----:B------:R-:W4:Y:S05]  /*9220*/  LDSM.16.M88.4 R28, [R206+0x15800] ;  /* 0x01580000ce1c783b */ /* 0x000f2a0000000200 */
[C---:B--2---:R-:W-:Y:S06]  /*9230*/  HMMA.16816.F32.BF16 R32, R4.reuse, R26, R16 ;  /* 0x0000001a0420723c */ /* 0x044fec0000041810 */
[C---:B------:R-:W-:Y:S01]  /*9240*/  HMMA.16816.F32.BF16 R172, R4.reuse, R24, R20 ;  /* 0x0000001804ac723c */ /* 0x040fe20000041814 */
[----:B------:R-:W-:Y:S04]  /*9250*/  LDSM.16.M88.4 R20, [R205+0x4800] ;  /* 0x00480000cd14783b */ /* 0x000fe80000000200 */
[----:B------:R-:W-:Y:S01]  /*9260*/  LDSM.16.M88.4 R24, [R205+0x4000] ;  /* 0x00400000cd18783b */ /* 0x000fe20000000200 */
[C---:B---3--:R-:W-:Y:S03]  /*9270*/  HMMA.16816.F32.BF16 R16, R4.reuse, R176, R12 ;  /* 0x000000b00410723c */ /* 0x048fe6000004180c */
[----:B------:R-:W2:Y:S03]  /*9280*/  LDSM.16.M88.4 R12, [R209+0x8000] ;  /* 0x00800000d10c783b */ /* 0x000ea60000000200 */
[C---:B------:R-:W-:Y:S01]  /*9290*/  HMMA.16816.F32.BF16 R8, R4.reuse, R178, R184 ;  /* 0x000000b20408723c */ /* 0x040fe200000418b8 */
[----:B------:R-:W3:Y:S04]  /*92a0*/  LDSM.16.M88.4 R184, [R205+0x5000] ;  /* 0x00500000cdb8783b */ /* 0x000ee80000000200 */
[----:B------:R-:W3:Y:S01]  /*92b0*/  LDSM.16.M88.4 R176, [R205+0x5800] ;  /* 0x00580000cdb0783b */ /* 0x000ee20000000200 */
[C---:B-1----:R-:W-:Y:S03]  /*92c0*/  HMMA.16816.F32.BF16 R168, R4.reuse, R188, R236 ;  /* 0x000000bc04a8723c */ /* 0x042fe600000418ec */
[----:B------:R-:W-:Y:S03]  /*92d0*/  LDSM.16.M88.4 R236, [R200+0x17800] ;  /* 0x01780000c8ec783b */ /* 0x000fe60000000200 */
[C---:B------:R-:W-:Y:S06]  /*92e0*/  HMMA.16816.F32.BF16 R188, R4.reuse, R190, R196 ;  /* 0x000000be04bc723c */ /* 0x040fec00000418c4 */
[C---:B----4-:R-:W-:Y:S06]  /*92f0*/  HMMA.16816.F32.BF16 R196, R4.reuse, R28, R192 ;  /* 0x0000001c04c4723c */ /* 0x050fec00000418c0 */
[----:B------:R-:W-:Y:S06]  /*9300*/  HMMA.16816.F32.BF16 R192, R4, R30, R180 ;  /* 0x0000001e04c0723c */ /* 0x000fec00000418b4 */
[C---:B--2---:R-:W-:Y:S06]  /*9310*/  HMMA.16816.F32.BF16 R28, R12.reuse, R20, R16 ;  /* 0x000000140c1c723c */ /* 0x044fec0000041810 */
[C---:B------:R-:W-:Y:S06]  /*9320*/  HMMA.16816.F32.BF16 R180, R12.reuse, R24, R172 ;  /* 0x000000180cb4723c */ /* 0x040fec00000418ac */
[C---:B------:R-:W-:Y:S01]  /*9330*/  HMMA.16816.F32.BF16 R32, R12.reuse, R26, R32 ;  /* 0x0000001a0c20723c */ /* 0x040fe20000041820 */
[----:B------:R-:W-:Y:S05]  /*9340*/  LDSM.16.M88.4 R24, [R200+0x16000] ;  /* 0x01600000c818783b */ /* 0x000fea0000000200 */
[C---:B------:R-:W-:Y:S01]  /*9350*/  HMMA.16816.F32.BF16 R16, R12.reuse, R22, R8 ;  /* 0x000000160c10723c */ /* 0x040fe20000041808 */
[----:B------:R-:W1:Y:S04]  /*9360*/  LDSM.16.M88.4 R8, [R207+0xc000] ;  /* 0x00c00000cf08783b */ /* 0x000e680000000200 */
[----:B------:R-:W2:Y:S01]  /*9370*/  LDSM.16.M88.4 R20, [R200+0x16800] ;  /* 0x01680000c814783b */ /* 0x000ea20000000200 */
[C---:B---3--:R-:W-:Y:S03]  /*9380*/  HMMA.16816.F32.BF16 R4, R12.reuse, R184, R168 ;  /* 0x000000b80c04723c */ /* 0x048fe600000418a8 */
[----:B------:R-:W3:Y:S03]  /*9390*/  LDSM.16.M88.4 R168, [R200+0x17000] ;  /* 0x01700000c8a8783b */ /* 0x000ee60000000200 */
[C---:B------:R-:W-:Y:S06]  /*93a0*/  HMMA.16816.F32.BF16 R172, R12.reuse, R186, R188 ;  /* 0x000000ba0cac723c */ /* 0x040fec00000418bc */
[C---:B------:R-:W-:Y:S06]  /*93b0*/  HMMA.16816.F32.BF16 R188, R12.reuse, R176, R196 ;  /* 0x000000b00cbc723c */ /* 0x040fec00000418c4 */
[----:B------:R-:W-:Y:S06]  /*93c0*/  HMMA.16816.F32.BF16 R176, R12, R178, R192 ;  /* 0x000000b20cb0723c */ /* 0x000fec00000418c0 */
[C---:B-1----:R-:W-:Y:S06]  /*93d0*/  HMMA.16816.F32.BF16 R196, R8.reuse, R24, R180 ;  /* 0x0000001808c4723c */ /* 0x042fec00000418b4 */
[C---:B--2---:R-:W-:Y:S01]  /*93e0*/  HMMA.16816.F32.BF16 R184, R8.reuse, R20, R28 ;  /* 0x0000001408b8723c */ /* 0x044fe2000004181c */
[----:B------:R-:W-:Y:S05]  /*93f0*/  LDSM.16.M88.4 R28, [R214] ;  /* 0x00000000d61c783b */ /* 0x000fea0000000200 */
[C---:B------:R-:W-:Y:S06]  /*9400*/  HMMA.16816.F32.BF16 R180, R8.reuse, R22, R16 ;  /* 0x0000001608b4723c */ /* 0x040fec0000041810 */
[C---:B------:R-:W-:Y:S01]  /*9410*/  HMMA.16816.F32.BF16 R192, R8.reuse, R26, R32 ;  /* 0x0000001a08c0723c */ /* 0x040fe20000041820 */
[----:B------:R-:W-:Y:S04]  /*9420*/  LDSM.16.M88.4 R32, [R215] ;  /* 0x00000000d720783b */ /* 0x000fe80000000200 */
[----:B------:R-:W-:Y:S01]  /*9430*/  LDSM.16.M88.4 R24, [R213] ;  /* 0x00000000d518783b */ /* 0x000fe20000000200 */
[C---:B---3--:R-:W-:Y:S03]  /*9440*/  HMMA.16816.F32.BF16 R20, R8.reuse, R168, R4 ;  /* 0x000000a80814723c */ /* 0x048fe60000041804 */
[----:B------:R-:W1:Y:S03]  /*9450*/  LDSM.16.M88.4 R4, [R208+0xc000] ;  /* 0x00c00000d004783b */ /* 0x000e660000000200 */
[C---:B------:R-:W-:Y:S01]  /*9460*/  HMMA.16816.F32.BF16 R16, R8.reuse, R170, R172 ;  /* 0x000000aa0810723c */ /* 0x040fe200000418ac */
[----:B------:R-:W2:Y:S05]  /*9470*/  LDSM.16.M88.4 R168, [R212] ;  /* 0x00000000d4a8783b */ /* 0x000eaa0000000200 */
[C---:B------:R-:W-:Y:S06]  /*9480*/  HMMA.16816.F32.BF16 R12, R8.reuse, R236, R188 ;  /* 0x000000ec080c723c */ /* 0x040fec00000418bc */
[----:B------:R-:W-:Y:S01]  /*9490*/  HMMA.16816.F32.BF16 R176, R8, R238, R176 ;  /* 0x000000ee08b0723c */ /* 0x000fe200000418b0 */
[----:B------:R-:W3:Y:S05]  /*94a0*/  LDSM.16.M88.4 R8, [R210+0xc000] ;  /* 0x00c00000d208783b */ /* 0x000eea0000000200 */
[C---:B-1----:R-:W-:Y:S06]  /*94b0*/  HMMA.16816.F32.BF16 R196, R4.reuse, R32, R196 ;  /* 0x0000002004c4723c */ /* 0x042fec00000418c4 */
[C---:B------:R-:W-:Y:S06]  /*94c0*/  HMMA.16816.F32.BF16 R236, R4.reuse, R34, R192 ;  /* 0x0000002204ec723c */ /* 0x040fec00000418c0 */
[C---:B------:R-:W-:Y:S06]  /*94d0*/  HMMA.16816.F32.BF16 R192, R4.reuse, R28, R184 ;  /* 0x0000001c04c0723c */ /* 0x040fec00000418b8 */
[C---:B------:R-:W-:Y:S01]  /*94e0*/  HMMA.16816.F32.BF16 R188, R4.reuse, R30, R180 ;  /* 0x0000001e04bc723c */ /* 0x040fe200000418b4 */
[----:B------:R-:W1:Y:S05]  /*94f0*/  LDSM.16.M88.4 R28, [R206+0x17800] ;  /* 0x01780000ce1c783b */ /* 0x000e6a0000000200 */
[C---:B------:R-:W-:Y:S01]  /*9500*/  HMMA.16816.F32.BF16 R184, R4.reuse, R24, R20 ;  /* 0x0000001804b8723c */ /* 0x040fe20000041814 */
[----:B------:R-:W4:Y:S05]  /*9510*/  LDSM.16.M88.4 R20, [R206+0x17000] ;  /* 0x01700000ce14783b */ /* 0x000f2a0000000200 */
[C---:B------:R-:W-:Y:S01]  /*9520*/  HMMA.16816.F32.BF16 R180, R4.reuse, R26, R16 ;  /* 0x0000001a04b4723c */ /* 0x040fe20000041810 */
[----:B------:R-:W-:Y:S04]  /*9530*/  LDSM.16.M88.4 R24, [R205+0x6000] ;  /* 0x00600000cd18783b */ /* 0x000fe80000000200 */
[----:B------:R-:W4:Y:S01]  /*9540*/  LDSM.16.M88.4 R16, [R206+0x16800] ;  /* 0x01680000ce10783b */ /* 0x000f220000000200 */
[C---:B--2---:R-:W-:Y:S06]  /*9550*/  HMMA.16816.F32.BF16 R172, R4.reuse, R168, R12 ;  /* 0x000000a804ac723c */ /* 0x044fec000004180c */
[----:B------:R-:W-:Y:S01]  /*9560*/  HMMA.16816.F32.BF16 R32, R4, R170, R176 ;  /* 0x000000aa0420723c */ /* 0x000fe200000418b0 */
[----:B------:R-:W2:Y:S05]  /*9570*/  LDSM.16.M88.4 R4, [R209+0xc000] ;  /* 0x00c00000d104783b */ /* 0x000eaa0000000200 */
[C---:B---3--:R-:W-:Y:S06]  /*9580*/  HMMA.16816.F32.BF16 R12, R8.reuse, R240, R196 ;  /* 0x000000f0080c723c */ /* 0x048fec00000418c4 */
[C---:B------:R-:W-:Y:S06]  /*9590*/  HMMA.16816.F32.BF16 R176, R8.reuse, R242, R236 ;  /* 0x000000f208b0723c */ /* 0x040fec00000418ec */
[C---:B-1----:R-:W-:Y:S06]  /*95a0*/  HMMA.16816.F32.BF16 R172, R8.reuse, R28, R172 ;  /* 0x0000001c08ac723c */ /* 0x042fec00000418ac */
[C---:B----4-:R-:W-:Y:S06]  /*95b0*/  HMMA.16816.F32.BF16 R184, R8.reuse, R20, R184 ;  /* 0x0000001408b8723c */ /* 0x050fec00000418b8 */
[C---:B------:R-:W-:Y:S06]  /*95c0*/  HMMA.16816.F32.BF16 R180, R8.reuse, R22, R180 ;  /* 0x0000001608b4723c */ /* 0x040fec00000418b4 */
[----:B------:R-:W-:Y:S06]  /*95d0*/  HMMA.16816.F32.BF16 R192, R8, R16, R192 ;  /* 0x0000001008c0723c */ /* 0x000fec00000418c0 */
[----:B--2---:R-:W-:Y:S06]  /*95e0*/  HMMA.16816.F32.BF16 R168, R4, R24, R12 ;  /* 0x0000001804a8723c */ /* 0x004fec000004180c */
[----:B------:R-:W-:Y:S01]  /*95f0*/  HMMA.16816.F32.BF16 R188, R8, R18, R188 ;  /* 0x0000001208bc723c */ /* 0x000fe200000418bc */
[----:B------:R-:W-:Y:S01]  /*9600*/  VIADD R12, R0, 0x1 ;  /* 0x00000001000c7836 */ /* 0x000fe20000000000 */
[----:B------:R-:W1:Y:S01]  /*9610*/  LDSM.16.M88.4 R16, [R205+0x6800] ;  /* 0x00680000cd10783b */ /* 0x000e620000000200 */
[----:B------:R-:W-:-:S02]  /*9620*/  IMAD.IADD R13, R230, 0x1, -R0 ;  /* 0x00000001e60d7824 */ /* 0x000fc400078e0a00 */
[----:B------:R-:W-:Y:S01]  /*9630*/  IMAD.IADD R15, R230, 0x1, -R12 ;  /* 0x00000001e60f7824 */ /* 0x000fe200078e0a0c */
[----:B------:R-:W-:Y:S01]  /*9640*/  HMMA.16816.F32.BF16 R196, R8, R30, R32 ;  /* 0x0000001e08c4723c */ /* 0x000fe20000041820 */
[C---:B------:R-:W-:Y:S01]  /*9650*/  ISETP.GE.AND P0, PT, R12.reuse, R233, PT ;  /* 0x000000e90c00720c */ /* 0x040fe20003f06270 */
[----:B------:R-:W2:Y:S01]  /*9660*/  LDSM.16.M88.4 R28, [R205+0x7000] ;  /* 0x00700000cd1c783b */ /* 0x000ea20000000200 */
[----:B------:R-:W-:Y:S02]  /*9670*/  IABS R14, R13 ;  /* 0x0000000d000e7213 */ /* 0x000fe40000000000 */
[----:B------:R-:W-:Y:S01]  /*9680*/  IABS R13, R15 ;  /* 0x0000000f000d7213 */ /* 0x000fe20000000000 */
[----:B------:R-:W-:Y:S01]  /*9690*/  HMMA.16816.F32.BF16 R24, R4, R26, R176 ;  /* 0x0000001a0418723c */ /* 0x000fe200000418b0 */
[----:B------:R-:W-:Y:S01]  /*96a0*/  ISETP.LT.OR P0, PT, R12, R229, P0 ;  /* 0x000000e50c00720c */ /* 0x000fe20000701670 */
[----:B------:R-:W-:Y:S02]  /*96b0*/  IMAD.MOV.U32 R15, RZ, RZ, R14 ;  /* 0x000000ffff0f7224 */ /* 0x000fe400078e000e */
[----:B------:R-:W-:-:S02]  /*96c0*/  IMAD.MOV.U32 R14, RZ, RZ, R2 ;  /* 0x000000ffff0e7224 */ /* 0x000fc400078e0002 */
[----:B------:R-:W-:Y:S01]  /*96d0*/  IMAD.MOV.U32 R2, RZ, RZ, R13 ;  /* 0x000000ffff027224 */ /* 0x000fe200078e000d */
[----:B------:R-:W-:Y:S01]  /*96e0*/  I2FP.F32.S32 R9, R15 ;  /* 0x0000000f00097245 */ /* 0x000fe20000201400 */
[----:B------:R-:W-:Y:S01]  /*96f0*/  IMAD.IADD R11, R231, 0x1, -R12 ;  /* 0x00000001e70b7824 */ /* 0x000fe200078e0a0c */
[----:B------:R-:W-:Y:S02]  /*9700*/  I2FP.F32.S32 R8, R14 ;  /* 0x0000000e00087245 */ /* 0x000fe40000201400 */
[----:B------:R-:W-:Y:S01]  /*9710*/  I2FP.F32.S32 R2, R2 ;  /* 0x0000000200027245 */ /* 0x000fe20000201400 */
[----:B------:R-:W-:Y:S02]  /*9720*/  FFMA.FTZ R10, R9, -UR21, R168 ;  /* 0x80000015090a7c23 */ /* 0x000fe400080100a8 */
[----:B------:R-:W-:Y:S01]  /*9730*/  FFMA.FTZ R13, R8, -UR21, R170 ;  /* 0x80000015080d7c23 */ /* 0x000fe200080100aa */
[----:B------:R-:W-:Y:S02]  /*9740*/  VIADD R8, R0, 0x9 ;  /* 0x0000000900087836 */ /* 0x000fe40000000000 */
[----:B------:R-:W-:Y:S01]  /*9750*/  FFMA.FTZ R9, R2, -UR21, R169 ;  /* 0x8000001502097c23 */ /* 0x000fe200080100a9 */
[----:B------:R-:W-:Y:S01]  /*9760*/  VIADD R2, R0, 0x8 ;  /* 0x0000000800027836 */ /* 0x000fe20000000000 */
[----:B------:R-:W-:-:S02]  /*9770*/  FSEL R134, R10, -INF , !P6 ;  /* 0xff8000000a867808 */ /* 0x000fc40007000000 */
[----:B------:R-:W-:Y:S01]  /*9780*/  ISETP.GE.AND P6, PT, R12, R232, PT ;  /* 0x000000e80c00720c */ /* 0x000fe20003fc6270 */
[--C-:B------:R-:W-:Y:S01]  /*9790*/  IMAD.IADD R10, R230, 0x1, -R2.reuse ;  /* 0x00000001e60a7824 */ /* 0x100fe200078e0a02 */
[----:B------:R-:W-:Y:S01]  /*97a0*/  FSEL R168, R9, -INF , !P0 ;  /* 0xff80000009a87808 */ /* 0x000fe20004000000 */
[----:B------:R-:W-:Y:S01]  /*97b0*/  IMAD.IADD R9, R231, 0x1, -R2 ;  /* 0x00000001e7097824 */ /* 0x000fe200078e0a02 */
[----:B------:R-:W-:Y:S01]  /*97c0*/  ISETP.LT.OR P6, PT, R12, R228, P6 ;  /* 0x000000e40c00720c */ /* 0x000fe200037c1670 */
[----:B------:R-:W-:Y:S01]  /*97d0*/  IMAD.IADD R12, R230, 0x1, -R8 ;  /* 0x00000001e60c7824 */ /* 0x000fe200078e0a08 */
[----:B------:R-:W-:Y:S02]  /*97e0*/  FSEL R135, R13, -INF , !P1 ;  /* 0xff8000000d877808 */ /* 0x000fe40004800000 */
[----:B------:R-:W-:Y:S02]  /*97f0*/  IABS R13, R11 ;  /* 0x0000000b000d7213 */ /* 0x000fe40000000000 */
[----:B------:R-:W-:Y:S01]  /*9800*/  IABS R11, R10 ;  /* 0x0000000a000b7213 */ /* 0x000fe20000000000 */
[----:B-1----:R-:W-:Y:S01]  /*9810*/  HMMA.16816.F32.BF16 R20, R4, R16, R192 ;  /* 0x000000100414723c */ /* 0x002fe200000418c0 */
[----:B------:R-:W-:-:S02]  /*9820*/  IABS R9, R9 ;  /* 0x0000000900097213 */ /* 0x000fc40000000000 */
[----:B------:R-:W-:Y:S01]  /*9830*/  IABS R10, R12 ;  /* 0x0000000c000a7213 */ /* 0x000fe20000000000 */
[----:B------:R-:W-:Y:S01]  /*9840*/  IMAD.MOV.U32 R12, RZ, RZ, R11 ;  /* 0x000000ffff0c7224 */ /* 0x000fe200078e000b */
[C---:B------:R-:W-:Y:S01]  /*9850*/  ISETP.GE.AND P1, PT, R2.reuse, R233, PT ;  /* 0x000000e90200720c */ /* 0x040fe20003f26270 */
[----:B------:R-:W-:Y:S01]  /*9860*/  IMAD.MOV.U32 R11, RZ, RZ, R9 ;  /* 0x000000ffff0b7224 */ /* 0x000fe200078e0009 */
[C---:B------:R-:W-:Y:S01]  /*9870*/  ISETP.GE.AND P0, PT, R2.reuse, R232, PT ;  /* 0x000000e80200720c */ /* 0x040fe20003f06270 */
[----:B------:R-:W-:Y:S01]  /*9880*/  IMAD.MOV.U32 R9, RZ, RZ, R10 ;  /* 0x000000ffff097224 */ /* 0x000fe200078e000a */
[----:B------:R-:W-:Y:S01]  /*9890*/  I2FP.F32.S32 R13, R13 ;  /* 0x0000000d000d7245 */ /* 0x000fe20000201400 */
[----:B------:R-:W-:Y:S01]  /*98a0*/  HMMA.16816.F32.BF16 R16, R4, R18, R188 ;  /* 0x000000120410723c */ /* 0x000fe200000418bc */
[----:B------:R-:W-:Y:S02]  /*98b0*/  I2FP.F32.S32 R10, R12 ;  /* 0x0000000c000a7245 */ /* 0x000fe40000201400 */
[----:B------:R-:W-:-:S02]  /*98c0*/  ISETP.LT.OR P1, PT, R2, R229, P1 ;  /* 0x000000e50200720c */ /* 0x000fc40000f21670 */
[----:B------:R-:W-:Y:S01]  /*98d0*/  ISETP.LT.OR P0, PT, R2, R228, P0 ;  /* 0x000000e40200720c */ /* 0x000fe20000701670 */
[----:B------:R-:W-:Y:S01]  /*98e0*/  FFMA.FTZ R2, R13, -UR21, R171 ;  /* 0x800000150d027c23 */ /* 0x000fe200080100ab */
[----:B------:R-:W-:Y:S01]  /*98f0*/  I2FP.F32.S32 R11, R11 ;  /* 0x0000000b000b7245 */ /* 0x000fe20000201400 */
[----:B------:R-:W-:Y:S01]  /*9900*/  FFMA.FTZ R10, R10, -UR21, R24 ;  /* 0x800000150a0a7c23 */ /* 0x000fe20008010018 */
[----:B------:R-:W-:Y:S02]  /*9910*/  I2FP.F32.S32 R9, R9 ;  /* 0x0000000900097245 */ /* 0x000fe40000201400 */
[----:B------:R-:W-:Y:S01]  /*9920*/  FSEL R133, R2, -INF , !P6 ;  /* 0xff80000002857808 */ /* 0x000fe20007000000 */
[----:B------:R-:W-:Y:S01]  /*9930*/  FFMA.FTZ R12, R11, -UR21, R26 ;  /* 0x800000150b0c7c23 */ /* 0x000fe2000801001a */
[----:B------:R-:W-:Y:S01]  /*9940*/  ISETP.GE.AND P6, PT, R8, R233, PT ;  /* 0x000000e90800720c */ /* 0x000fe20003fc6270 */
[----:B------:R-:W-:Y:S01]  /*9950*/  VIADD R2, R0, 0x10 ;  /* 0x0000001000027836 */ /* 0x000fe20000000000 */
[----:B------:R-:W-:Y:S01]  /*9960*/  FSEL R34, R10, -INF , !P1 ;  /* 0xff8000000a227808 */ /* 0x000fe20004800000 */
[----:B------:R-:W-:Y:S01]  /*9970*/  FFMA.FTZ R11, R9, -UR21, R25 ;  /* 0x80000015090b7c23 */ /* 0x000fe20008010019 */
[----:B------:R-:W-:Y:S01]  /*9980*/  ISETP.GE.AND P1, PT, R8, R232, PT ;  /* 0x000000e80800720c */ /* 0x000fe20003f26270 */
[----:B------:R-:W-:Y:S01]  /*9990*/  VIADD R9, R0, 0x11 ;  /* 0x0000001100097836 */ /* 0x000fe20000000000 */
[----:B------:R-:W-:Y:S01]  /*99a0*/  ISETP.LT.OR P6, PT, R8, R229, P6 ;  /* 0x000000e50800720c */ /* 0x000fe200037c1670 */
[----:B------:R-:W-:Y:S01]  /*99b0*/  IMAD.IADD R10, R230, 0x1, -R2 ;  /* 0x00000001e60a7824 */ /* 0x000fe200078e0a02 */
[----:B------:R-:W-:Y:S01]  /*99c0*/  ISETP.LT.OR P1, PT, R8, R228, P1 ;  /* 0x000000e40800720c */ /* 0x000fe20000f21670 */
[----:B------:R-:W-:Y:S01]  /*99d0*/  IMAD.IADD R8, R231, 0x1, -R8 ;  /* 0x00000001e7087824 */ /* 0x000fe200078e0a08 */
[----:B------:R-:W-:Y:S01]  /*99e0*/  FSEL R33, R11, -INF , !P6 ;  /* 0xff8000000b217808 */ /* 0x000fe20007000000 */
[----:B------:R-:W-:Y:S01]  /*99f0*/  IMAD.IADD R11, R231, 0x1, -R2 ;  /* 0x00000001e70b7824 */ /* 0x000fe200078e0a02 */
[----:B------:R-:W-:Y:S01]  /*9a00*/  FSEL R35, R12, -INF , !P0 ;  /* 0xff8000000c237808 */ /* 0x000fe20004000000 */
[----:B------:R-:W-:Y:S01]  /*9a10*/  IMAD.IADD R12, R230, 0x1, -R9 ;  /* 0x00000001e60c7824 */ /* 0x000fe200078e0a09 */
[----:B------:R-:W-:-:S02]  /*9a20*/  IABS R10, R10 ;  /* 0x0000000a000a7213 */ /* 0x000fc40000000000 */
[----:B------:R-:W-:Y:S02]  /*9a30*/  IABS R13, R8 ;  /* 0x00000008000d7213 */ /* 0x000fe40000000000 */
[----:B------:R-:W-:Y:S02]  /*9a40*/  IABS R8, R11 ;  /* 0x0000000b00087213 */ /* 0x000fe40000000000 */
[----:B------:R-:W-:Y:S01]  /*9a50*/  IABS R11, R12 ;  /* 0x0000000c000b7213 */ /* 0x000fe20000000000 */
[----:B------:R-:W-:Y:S01]  /*9a60*/  IMAD.MOV.U32 R12, RZ, RZ, R10 ;  /* 0x000000ffff0c7224 */ /* 0x000fe200078e000a */
[C---:B------:R-:W-:Y:S02]  /*9a70*/  ISETP.GE.AND P0, PT, R2.reuse, R233, PT ;  /* 0x000000e90200720c */ /* 0x040fe40003f06270 */
[----:B------:R-:W-:Y:S01]  /*9a80*/  ISETP.GE.AND P6, PT, R2, R232, PT ;  /* 0x000000e80200720c */ /* 0x000fe20003fc6270 */
[----:B------:R-:W-:Y:S01]  /*9a90*/  IMAD.MOV.U32 R10, RZ, RZ, R11 ;  /* 0x000000ffff0a7224 */ /* 0x000fe200078e000b */
[----:B------:R-:W-:-:S02]  /*9aa0*/  I2FP.F32.S32 R13, R13 ;  /* 0x0000000d000d7245 */ /* 0x000fc40000201400 */
[----:B------:R-:W-:Y:S02]  /*9ab0*/  I2FP.F32.S32 R12, R12 ;  /* 0x0000000c000c7245 */ /* 0x000fe40000201400 */
[C---:B------:R-:W-:Y:S02]  /*9ac0*/  ISETP.LT.OR P0, PT, R2.reuse, R229, P0 ;  /* 0x000000e50200720c */ /* 0x040fe40000701670 */
[----:B------:R-:W-:Y:S01]  /*9ad0*/  ISETP.LT.OR P6, PT, R2, R228, P6 ;  /* 0x000000e40200720c */ /* 0x000fe200037c1670 */
[----:B------:R-:W-:Y:S01]  /*9ae0*/  FFMA.FTZ R2, R13, -UR21, R27 ;  /* 0x800000150d027c23 */ /* 0x000fe2000801001b */
[----:B------:R-:W-:Y:S01]  /*9af0*/  I2FP.F32.S32 R11, R8 ;  /* 0x00000008000b7245 */ /* 0x000fe20000201400 */
[----:B------:R-:W1:Y:S01]  /*9b00*/  LDSM.16.M88.4 R24, [R205+0x7800] ;  /* 0x00780000cd18783b */ /* 0x000e620000000200 */
[----:B------:R-:W-:Y:S01]  /*9b10*/  I2FP.F32.S32 R8, R10 ;  /* 0x0000000a00087245 */ /* 0x000fe20000201400 */
[----:B------:R-:W-:Y:S01]  /*9b20*/  FFMA.FTZ R10, R12, -UR21, R20 ;  /* 0x800000150c0a7c23 */ /* 0x000fe20008010014 */
[----:B------:R-:W-:Y:S01]  /*9b30*/  FSEL R32, R2, -INF , !P1 ;  /* 0xff80000002207808 */ /* 0x000fe20004800000 */
[----:B------:R-:W-:Y:S01]  /*9b40*/  FFMA.FTZ R12, R11, -UR21, R22 ;  /* 0x800000150b0c7c23 */ /* 0x000fe20008010016 */
[C---:B------:R-:W-:Y:S01]  /*9b50*/  ISETP.GE.AND P1, PT, R9.reuse, R233, PT ;  /* 0x000000e90900720c */ /* 0x040fe20003f26270 */
[----:B------:R-:W-:Y:S01]  /*9b60*/  FFMA.FTZ R11, R8, -UR21, R21 ;  /* 0x80000015080b7c23 */ /* 0x000fe20008010015 */
[----:B------:R-:W-:Y:S01]  /*9b70*/  FSEL R234, R10, -INF , !P0 ;  /* 0xff8000000aea7808 */ /* 0x000fe20004000000 */
[C---:B------:R-:W-:Y:S01]  /*9b80*/  VIADD R2, R0.reuse, 0x18 ;  /* 0x0000001800027836 */ /* 0x040fe20000000000 */
[C---:B------:R-:W-:Y:S01]  /*9b90*/  ISETP.GE.AND P0, PT, R9.reuse, R232, PT ;  /* 0x000000e80900720c */ /* 0x040fe20003f06270 */
[----:B------:R-:W-:Y:S01]  /*9ba0*/  VIADD R8, R0, 0x19 ;  /* 0x0000001900087836 */ /* 0x000fe20000000000 */
[C---:B------:R-:W-:Y:S01]  /*9bb0*/  ISETP.LT.OR P1, PT, R9.reuse, R229, P1 ;  /* 0x000000e50900720c */ /* 0x040fe20000f21670 */
[--C-:B------:R-:W-:Y:S01]  /*9bc0*/  IMAD.IADD R10, R230, 0x1, -R2.reuse ;  /* 0x00000001e60a7824 */ /* 0x100fe200078e0a02 */
[----:B------:R-:W-:Y:S01]  /*9bd0*/  ISETP.LT.OR P0, PT, R9, R228, P0 ;  /* 0x000000e40900720c */ /* 0x000fe20000701670 */
[----:B------:R-:W-:Y:S01]  /*9be0*/  IMAD.IADD R9, R231, 0x1, -R9 ;  /* 0x00000001e7097824 */ /* 0x000fe200078e0a09 */
[----:B------:R-:W-:Y:S01]  /*9bf0*/  FSEL R235, R11, -INF , !P1 ;  /* 0xff8000000beb7808 */ /* 0x000fe20004800000 */
[----:B------:R-:W-:Y:S01]  /*9c00*/  IMAD.IADD R11, R231, 0x1, -R2 ;  /* 0x00000001e70b7824 */ /* 0x000fe200078e0a02 */
[----:B------:R-:W-:Y:S01]  /*9c10*/  FSEL R243, R12, -INF , !P6 ;  /* 0xff8000000cf37808 */ /* 0x000fe20007000000 */
[----:B------:R-:W-:Y:S01]  /*9c20*/  IMAD.IADD R12, R230, 0x1, -R8 ;  /* 0x00000001e60c7824 */ /* 0x000fe200078e0a08 */
[----:B------:R-:W-:Y:S01]  /*9c30*/  IABS R13, R9 ;  /* 0x00000009000d7213 */ /* 0x000fe20000000000 */
[----:B------:R-:W-:-:S04]  /*9c40*/  DEPBAR.LE SB0, 0x0 ;  /* 0x000080000000791a */ /* 0x000fc80000000000 */
[----:B------:R-:W-:Y:S01]  /*9c50*/  IABS R9, R11 ;  /* 0x0000000b00097213 */ /* 0x000fe20000000000 */
[----:B------:R-:W-:Y:S01]  /*9c60*/  BAR.SYNC.DEFER_BLOCKING 0x0 ;  /* 0x0000000000007b1d */ /* 0x000fe20000010000 */
[C---:B------:R-:W-:Y:S02]  /*9c70*/  ISETP.GE.AND P6, PT, R2.reuse, R233, PT ;  /* 0x000000e90200720c */ /* 0x040fe40003fc6270 */
[----:B------:R-:W-:Y:S02]  /*9c80*/  ISETP.GE.AND P1, PT, R2, R232, PT ;  /* 0x000000e80200720c */ /* 0x000fe40003f26270 */
[----:B------:R-:W-:Y:S02]  /*9c90*/  IABS R11, R12 ;  /* 0x0000000c000b7213 */ /* 0x000fe40000000000 */
[----:B------:R-:W-:Y:S02]  /*9ca0*/  IABS R10, R10 ;  /* 0x0000000a000a7213 */ /* 0x000fe40000000000 */
[----:B------:R-:W-:-:S02]  /*9cb0*/  I2FP.F32.S32 R12, R13 ;  /* 0x0000000d000c7245 */ /* 0x000fc40000201400 */
[C---:B------:R-:W-:Y:S02]  /*9cc0*/  ISETP.LT.OR P6, PT, R2.reuse, R229, P6 ;  /* 0x000000e50200720c */ /* 0x040fe400037c1670 */
[----:B------:R-:W-:Y:S01]  /*9cd0*/  ISETP.LT.OR P1, PT, R2, R228, P1 ;  /* 0x000000e40200720c */ /* 0x000fe20000f21670 */
[----:B------:R-:W-:Y:S01]  /*9ce0*/  IMAD.MOV.U32 R2, RZ, RZ, R11 ;  /* 0x000000ffff027224 */ /* 0x000fe200078e000b */
[----:B------:R-:W-:Y:S01]  /*9cf0*/  I2FP.F32.S32 R11, R10 ;  /* 0x0000000a000b7245 */ /* 0x000fe20000201400 */
[----:B------:R-:W-:Y:S01]  /*9d00*/  FFMA.FTZ R10, R12, -UR21, R23 ;  /* 0x800000150c0a7c23 */ /* 0x000fe20008010017 */
[----:B------:R-:W-:Y:S01]  /*9d10*/  I2FP.F32.S32 R9, R9 ;  /* 0x0000000900097245 */ /* 0x000fe20000201400 */
[----:B--2---:R-:W-:Y:S01]  /*9d20*/  HMMA.16816.F32.BF16 R20, R4, R28, R184 ;  /* 0x0000001c0414723c */ /* 0x004fe200000418b8 */
[----:B------:R-:W-:Y:S01]  /*9d30*/  I2FP.F32.S32 R2, R2 ;  /* 0x0000000200027245 */ /* 0x000fe20000201400 */
[----:B------:R-:W-:Y:S01]  /*9d40*/  FFMA.FTZ R12, R11, -UR21, R16 ;  /* 0x800000150b0c7c23 */ /* 0x000fe20008010010 */
[----:B------:R-:W-:Y:S01]  /*9d50*/  FSEL R241, R10, -INF , !P0 ;  /* 0xff8000000af17808 */ /* 0x000fe20004000000 */
[----:B------:R-:W-:Y:S01]  /*9d60*/  FFMA.FTZ R11, R9, -UR21, R18 ;  /* 0x80000015090b7c23 */ /* 0x000fe20008010012 */
[----:B------:R-:W-:Y:S01]  /*9d70*/  ISETP.GE.AND P0, PT, R8, R233, PT ;  /* 0x000000e90800720c */ /* 0x000fe20003f06270 */
[----:B------:R-:W-:Y:S01]  /*9d80*/  FFMA.FTZ R10, R2, -UR21, R17 ;  /* 0x80000015020a7c23 */ /* 0x000fe20008010011 */
[----:B------:R-:W-:Y:S01]  /*9d90*/  VIADD R2, R0, 0x20 ;  /* 0x0000002000027836 */ /* 0x000fe20000000000 */
[----:B------:R-:W-:Y:S01]  /*9da0*/  FSEL R28, R12, -INF , !P6 ;  /* 0xff8000000c1c7808 */ /* 0x000fe20007000000 */
[----:B------:R-:W-:Y:S01]  /*9db0*/  VIADD R9, R0, 0x21 ;  /* 0x0000002100097836 */ /* 0x000fe20000000000 */
[----:B------:R-:W-:-:S02]  /*9dc0*/  ISETP.LT.OR P0, PT, R8, R229, P0 ;  /* 0x000000e50800720c */ /* 0x000fc40000701670 */
[----:B------:R-:W-:Y:S01]  /*9dd0*/  FSEL R242, R11, -INF , !P1 ;  /* 0xff8000000bf27808 */ /* 0x000fe20004800000 */
[----:B------:R-:W-:Y:S01]  /*9de0*/  IMAD.IADD R11, R230, 0x1, -R2 ;  /* 0x00000001e60b7824 */ /* 0x000fe200078e0a02 */
[----:B------:R-:W-:Y:S01]  /*9df0*/  FSEL R29, R10, -INF , !P0 ;  /* 0xff8000000a1d7808 */ /* 0x000fe20004000000 */
[----:B------:R-:W-:Y:S01]  /*9e00*/  IMAD.IADD R10, R231, 0x1, -R8 ;  /* 0x00000001e70a7824 */ /* 0x000fe200078e0a08 */
[C---:B------:R-:W-:Y:S02]  /*9e10*/  ISETP.GE.AND P1, PT, R2.reuse, R233, PT ;  /* 0x000000e90200720c */ /* 0x040fe40003f26270 */
[-C--:B------:R-:W-:Y:S02]  /*9e20*/  ISETP.GE.AND P0, PT, R2, R232.reuse, PT ;  /* 0x000000e80200720c */ /* 0x080fe40003f06270 */
[----:B------:R-:W-:Y:S02]  /*9e30*/  ISETP.GE.AND P6, PT, R8, R232, PT ;  /* 0x000000e80800720c */ /* 0x000fe40003fc6270 */
[----:B------:R-:W-:-:S02]  /*9e40*/  ISETP.LT.OR P1, PT, R2, R229, P1 ;  /* 0x000000e50200720c */ /* 0x000fc40000f21670 */
[-C--:B------:R-:W-:Y:S01]  /*9e50*/  ISETP.LT.OR P0, PT, R2, R228.reuse, P0 ;  /* 0x000000e40200720c */ /* 0x080fe20000701670 */
[----:B------:R-:W-:Y:S01]  /*9e60*/  IMAD.IADD R2, R231, 0x1, -R2 ;  /* 0x00000001e7027824 */ /* 0x000fe200078e0a02 */
[----:B------:R-:W-:Y:S01]  /*9e70*/  ISETP.LT.OR P6, PT, R8, R228, P6 ;  /* 0x000000e40800720c */ /* 0x000fe200037c1670 */
[----:B------:R-:W-:Y:S01]  /*9e80*/  IMAD.IADD R8, R230, 0x1, -R9 ;  /* 0x00000001e6087824 */ /* 0x000fe200078e0a09 */
[----:B------:R-:W-:Y:S02]  /*9e90*/  IABS R10, R10 ;  /* 0x0000000a000a7213 */ /* 0x000fe40000000000 */
[----:B------:R-:W-:Y:S02]  /*9ea0*/  IABS R12, R2 ;  /* 0x00000002000c7213 */ /* 0x000fe40000000000 */
[----:B------:R-:W-:Y:S02]  /*9eb0*/  IABS R2, R8 ;  /* 0x0000000800027213 */ /* 0x000fe40000000000 */
[----:B------:R-:W-:Y:S01]  /*9ec0*/  IABS R11, R11 ;  /* 0x0000000b000b7213 */ /* 0x000fe20000000000 */
[----:B------:R-:W-:Y:S01]  /*9ed0*/  IMAD.MOV.U32 R8, RZ, RZ, R12 ;  /* 0x000000ffff087224 */ /* 0x000fe200078e000c */
[----:B------:R-:W-:-:S02]  /*9ee0*/  I2FP.F32.S32 R10, R10 ;  /* 0x0000000a000a7245 */ /* 0x000fc40000201400 */
[----:B------:R-:W-:Y:S02]  /*9ef0*/  I2FP.F32.S32 R11, R11 ;  /* 0x0000000b000b7245 */ /* 0x000fe40000201400 */
[----:B------:R-:W-:Y:S02]  /*9f00*/  I2FP.F32.S32 R12, R8 ;  /* 0x00000008000c7245 */ /* 0x000fe40000201400 */
[----:B------:R-:W-:Y:S01]  /*9f10*/  I2FP.F32.S32 R8, R2 ;  /* 0x0000000200087245 */ /* 0x000fe20000201400 */
[----:B------:R-:W-:Y:S01]  /*9f20*/  FFMA.FTZ R2, R10, -UR21, R19 ;  /* 0x800000150a027c23 */ /* 0x000fe20008010013 */
[----:B------:R-:W-:Y:S01]  /*9f30*/  FFMA.FTZ R10, R11, -UR21, R20 ;  /* 0x800000150b0a7c23 */ /* 0x000fe20008010014 */
[----:B------:R-:W-:Y:S01]  /*9f40*/  HMMA.16816.F32.BF16 R16, R4, R30, R180 ;  /* 0x0000001e0410723c */ /* 0x000fe200000418b4 */
[----:B------:R-:W-:Y:S01]  /*9f50*/  FFMA.FTZ R12, R12, -UR21, R22 ;  /* 0x800000150c0c7c23 */ /* 0x000fe20008010016 */
[----:B------:R-:W-:Y:S01]  /*9f60*/  FFMA.FTZ R11, R8, -UR21, R21 ;  /* 0x80000015080b7c23 */ /* 0x000fe20008010015 */
[----:B------:R-:W-:Y:S01]  /*9f70*/  FSEL R240, R2, -INF , !P6 ;  /* 0xff80000002f07808 */ /* 0x000fe20007000000 */
[C---:B------:R-:W-:Y:S01]  /*9f80*/  VIADD R2, R0.reuse, 0x28 ;  /* 0x0000002800027836 */ /* 0x040fe20000000000 */
[C---:B------:R-:W-:Y:S01]  /*9f90*/  ISETP.GE.AND P6, PT, R9.reuse, R233, PT ;  /* 0x000000e90900720c */ /* 0x040fe20003fc6270 */
[----:B------:R-:W-:Y:S01]  /*9fa0*/  VIADD R8, R0, 0x29 ;  /* 0x0000002900087836 */ /* 0x000fe20000000000 */
[----:B------:R-:W-:Y:S01]  /*9fb0*/  FSEL R178, R10, -INF , !P1 ;  /* 0xff8000000ab27808 */ /* 0x000fe20004800000 */
[----:B------:R-:W-:Y:S01]  /*9fc0*/  IMAD.IADD R10, R230, 0x1, -R2 ;  /* 0x00000001e60a7824 */ /* 0x000fe200078e0a02 */
[----:B------:R-:W-:-:S02]  /*9fd0*/  ISETP.GE.AND P1, PT, R9, R232, PT ;  /* 0x000000e80900720c */ /* 0x000fc40003f26270 */
[C---:B------:R-:W-:Y:S02]  /*9fe0*/  ISETP.LT.OR P6, PT, R9.reuse, R229, P6 ;  /* 0x000000e50900720c */ /* 0x040fe400037c1670 */
[----:B------:R-:W-:Y:S01]  /*9ff0*/  ISETP.LT.OR P1, PT, R9, R228, P1 ;  /* 0x000000e40900720c */ /* 0x000fe20000f21670 */
[----:B------:R-:W-:Y:S01]  /*a000*/  IMAD.IADD R9, R231, 0x1, -R9 ;  /* 0x00000001e7097824 */ /* 0x000fe200078e0a09 */
[----:B------:R-:W-:Y:S01]  /*a010*/  FSEL R186, R11, -INF , !P6 ;  /* 0xff8000000bba7808 */ /* 0x000fe20007000000 */
[----:B------:R-:W-:Y:S01]  /*a020*/  IMAD.IADD R11, R231, 0x1, -R2 ;  /* 0x00000001e70b7824 */ /* 0x000fe200078e0a02 */
[----:B------:R-:W-:Y:S01]  /*a030*/  FSEL R187, R12, -INF , !P0 ;  /* 0xff8000000cbb7808 */ /* 0x000fe20004000000 */
[----:B------:R-:W-:Y:S01]  /*a040*/  IMAD.IADD R12, R230, 0x1, -R8 ;  /* 0x00000001e60c7824 */ /* 0x000fe200078e0a08 */
[----:B------:R-:W-:Y:S02]  /*a050*/  IABS R10, R10 ;  /* 0x0000000a000a7213 */ /* 0x000fe40000000000 */
[----:B------:R-:W-:-:S02]  /*a060*/  IABS R13, R9 ;  /* 0x00000009000d7213 */ /* 0x000fc40000000000 */
[----:B------:R-:W-:Y:S02]  /*a070*/  IABS R9, R11 ;  /* 0x0000000b00097213 */ /* 0x000fe40000000000 */
[----:B------:R-:W-:Y:S01]  /*a080*/  IABS R11, R12 ;  /* 0x0000000c000b7213 */ /* 0x000fe20000000000 */
[----:B------:R-:W-:Y:S01]  /*a090*/  IMAD.MOV.U32 R12, RZ, RZ, R10 ;  /* 0x000000ffff0c7224 */ /* 0x000fe200078e000a */
[C---:B------:R-:W-:Y:S02]  /*a0a0*/  ISETP.GE.AND P0, PT, R2.reuse, R233, PT ;  /* 0x000000e90200720c */ /* 0x040fe40003f06270 */
[----:B------:R-:W-:Y:S01]  /*a0b0*/  ISETP.GE.AND P6, PT, R2, R232, PT ;  /* 0x000000e80200720c */ /* 0x000fe20003fc6270 */
[----:B------:R-:W-:Y:S01]  /*a0c0*/  IMAD.MOV.U32 R10, RZ, RZ, R11 ;  /* 0x000000ffff0a7224 */ /* 0x000fe200078e000b */
[----:B------:R-:W-:Y:S02]  /*a0d0*/  I2FP.F32.S32 R13, R13 ;  /* 0x0000000d000d7245 */ /* 0x000fe40000201400 */
[----:B------:R-:W-:-:S02]  /*a0e0*/  I2FP.F32.S32 R12, R12 ;  /* 0x0000000c000c7245 */ /* 0x000fc40000201400 */
[C---:B------:R-:W-:Y:S02]  /*a0f0*/  ISETP.LT.OR P0, PT, R2.reuse, R229, P0 ;  /* 0x000000e50200720c */ /* 0x040fe40000701670 */
[----:B------:R-:W-:Y:S01]  /*a100*/  ISETP.LT.OR P6, PT, R2, R228, P6 ;  /* 0x000000e40200720c */ /* 0x000fe200037c1670 */
[----:B------:R-:W-:Y:S01]  /*a110*/  FFMA.FTZ R2, R13, -UR21, R23 ;  /* 0x800000150d027c23 */ /* 0x000fe20008010017 */
[----:B------:R-:W-:Y:S01]  /*a120*/  I2FP.F32.S32 R11, R9 ;  /* 0x00000009000b7245 */ /* 0x000fe20000201400 */
[----:B-1----:R-:W-:Y:S01]  /*a130*/  HMMA.16816.F32.BF16 R20, R4, R24, R172 ;  /* 0x000000180414723c */ /* 0x002fe200000418ac */
[----:B------:R-:W-:Y:S01]  /*a140*/  I2FP.F32.S32 R9, R10 ;  /* 0x0000000a00097245 */ /* 0x000fe20000201400 */
[----:B------:R-:W-:Y:S01]  /*a150*/  FFMA.FTZ R10, R12, -UR21, R16 ;  /* 0x800000150c0a7c23 */ /* 0x000fe20008010010 */
[----:B------:R-:W-:Y:S01]  /*a160*/  FSEL R179, R2, -INF , !P1 ;  /* 0xff80000002b37808 */ /* 0x000fe20004800000 */
[----:B------:R-:W-:Y:S01]  /*a170*/  FFMA.FTZ R12, R11, -UR21, R18 ;  /* 0x800000150b0c7c23 */ /* 0x000fe20008010012 */
[----:B------:R-:W-:Y:S01]  /*a180*/  ISETP.GE.AND P1, PT, R8, R233, PT ;  /* 0x000000e90800720c */ /* 0x000fe20003f26270 */
[----:B------:R-:W-:Y:S01]  /*a190*/  FFMA.FTZ R11, R9, -UR21, R17 ;  /* 0x80000015090b7c23 */ /* 0x000fe20008010011 */
[----:B------:R-:W-:Y:S01]  /*a1a0*/  FSEL R176, R10, -INF , !P0 ;  /* 0xff8000000ab07808 */ /* 0x000fe20004000000 */
[----:B------:R-:W-:Y:S01]  /*a1b0*/  VIADD R2, R0, 0x30 ;  /* 0x0000003000027836 */ /* 0x000fe20000000000 */
        /* <DEDUP_REMOVED lines=16> */
[C---:B------:R-:W-:Y:S01]  /*a2c0*/  ISETP.GE.AND P1, PT, R2.reuse, R232, PT ;  /* 0x000000e80200720c */ /* 0x040fe20003f26270 */
[----:B------:R-:W-:Y:S01]  /*a2d0*/  IMAD.MOV.U32 R10, RZ, RZ, R11 ;  /* 0x000000ffff0a7224 */ /* 0x000fe200078e000b */
[----:B------:R-:W-:-:S02]  /*a2e0*/  ISETP.LT.OR P6, PT, R2, R229, P6 ;  /* 0x000000e50200720c */ /* 0x000fc400037c1670 */
[----:B------:R-:W-:Y:S02]  /*a2f0*/  I2FP.F32.S32 R13, R13 ;  /* 0x0000000d000d7245 */ /* 0x000fe40000201400 */
[----:B------:R-:W-:Y:S02]  /*a300*/  ISETP.LT.OR P1, PT, R2, R228, P1 ;  /* 0x000000e40200720c */ /* 0x000fe40000f21670 */
[----:B------:R-:W-:Y:S02]  /*a310*/  I2FP.F32.S32 R2, R12 ;  /* 0x0000000c00027245 */ /* 0x000fe40000201400 */
[----:B------:R-:W-:Y:S01]  /*a320*/  I2FP.F32.S32 R11, R10 ;  /* 0x0000000a000b7245 */ /* 0x000fe20000201400 */
[----:B------:R-:W-:Y:S01]  /*a330*/  FFMA.FTZ R10, R13, -UR21, R19 ;  /* 0x800000150d0a7c23 */ /* 0x000fe20008010013 */
[----:B------:R-:W-:Y:S01]  /*a340*/  I2FP.F32.S32 R8, R8 ;  /* 0x0000000800087245 */ /* 0x000fe20000201400 */
[----:B------:R-:W-:Y:S01]  /*a350*/  HMMA.16816.F32.BF16 R12, R4, R26, R196 ;  /* 0x0000001a040c723c */ /* 0x000fe200000418c4 */
[----:B------:R-:W-:Y:S01]  /*a360*/  FFMA.FTZ R2, R2, -UR21, R20 ;  /* 0x8000001502027c23 */ /* 0x000fe20008010014 */
[----:B------:R-:W-:Y:S01]  /*a370*/  FFMA.FTZ R11, R11, -UR21, R21 ;  /* 0x800000150b0b7c23 */ /* 0x000fe20008010015 */
[----:B------:R-:W-:-:S02]  /*a380*/  FSEL R252, R10, -INF , !P0 ;  /* 0xff8000000afc7808 */ /* 0x000fc40004000000 */
[----:B------:R-:W-:Y:S02]  /*a390*/  ISETP.GE.AND P0, PT, R9, R233, PT ;  /* 0x000000e90900720c */ /* 0x000fe40003f06270 */
[----:B------:R-:W-:Y:S01]  /*a3a0*/  FSEL R169, R2, -INF , !P6 ;  /* 0xff80000002a97808 */ /* 0x000fe20007000000 */
[----:B------:R-:W-:Y:S02]  /*a3b0*/  VIADD R2, R0, 0x38 ;  /* 0x0000003800027836 */ /* 0x000fe40000000000 */
[----:B------:R-:W-:Y:S01]  /*a3c0*/  FFMA.FTZ R7, R8, -UR21, R22 ;  /* 0x8000001508077c23 */ /* 0x000fe20008010016 */
[----:B------:R-:W-:Y:S01]  /*a3d0*/  IMAD.IADD R4, R231, 0x1, -R9 ;  /* 0x00000001e7047824 */ /* 0x000fe200078e0a09 */
[----:B------:R-:W-:Y:S01]  /*a3e0*/  ISETP.LT.OR P0, PT, R9, R229, P0 ;  /* 0x000000e50900720c */ /* 0x000fe20000701670 */
[--C-:B------:R-:W-:Y:S01]  /*a3f0*/  IMAD.IADD R6, R231, 0x1, -R2.reuse ;  /* 0x00000001e7067824 */ /* 0x100fe200078e0a02 */
[----:B------:R-:W-:Y:S01]  /*a400*/  ISETP.GE.AND P6, PT, R9, R232, PT ;  /* 0x000000e80900720c */ /* 0x000fe20003fc6270 */
[----:B------:R-:W-:Y:S01]  /*a410*/  IMAD.IADD R5, R230, 0x1, -R2 ;  /* 0x00000001e6057824 */ /* 0x000fe200078e0a02 */
[----:B------:R-:W-:Y:S01]  /*a420*/  FSEL R195, R7, -INF , !P1 ;  /* 0xff80000007c37808 */ /* 0x000fe20004800000 */
[----:B------:R-:W-:Y:S01]  /*a430*/  VIADD R0, R0, 0x39 ;  /* 0x0000003900007836 */ /* 0x000fe20000000000 */
[----:B------:R-:W-:-:S02]  /*a440*/  IABS R7, R4 ;  /* 0x0000000400077213 */ /* 0x000fc40000000000 */
[----:B------:R-:W-:Y:S02]  /*a450*/  IABS R4, R6 ;  /* 0x0000000600047213 */ /* 0x000fe40000000000 */
[----:B------:R-:W-:Y:S01]  /*a460*/  IABS R5, R5 ;  /* 0x0000000500057213 */ /* 0x000fe20000000000 */
[----:B------:R-:W-:Y:S01]  /*a470*/  IMAD.MOV.U32 R6, RZ, RZ, R7 ;  /* 0x000000ffff067224 */ /* 0x000fe200078e0007 */
[----:B------:R-:W-:Y:S02]  /*a480*/  I2FP.F32.S32 R4, R4 ;  /* 0x0000000400047245 */ /* 0x000fe40000201400 */
[----:B------:R-:W-:Y:S02]  /*a490*/  FSEL R177, R11, -INF , !P0 ;  /* 0xff8000000bb17808 */ /* 0x000fe40004000000 */
[----:B------:R-:W-:Y:S01]  /*a4a0*/  ISETP.GE.AND P1, PT, R2, R233, PT ;  /* 0x000000e90200720c */ /* 0x000fe20003f26270 */
[----:B------:R-:W-:Y:S01]  /*a4b0*/  FFMA.FTZ R8, R4, -UR21, R14 ;  /* 0x8000001504087c23 */ /* 0x000fe2000801000e */
[----:B------:R-:W-:-:S02]  /*a4c0*/  ISETP.GE.AND P0, PT, R2, R232, PT ;  /* 0x000000e80200720c */ /* 0x000fc40003f06270 */
[----:B------:R-:W-:Y:S02]  /*a4d0*/  I2FP.F32.S32 R6, R6 ;  /* 0x0000000600067245 */ /* 0x000fe40000201400 */
[----:B------:R-:W-:Y:S01]  /*a4e0*/  I2FP.F32.S32 R7, R5 ;  /* 0x0000000500077245 */ /* 0x000fe20000201400 */
[--C-:B------:R-:W-:Y:S01]  /*a4f0*/  IMAD.IADD R5, R230, 0x1, -R0.reuse ;  /* 0x00000001e6057824 */ /* 0x100fe200078e0a00 */
[----:B------:R-:W-:Y:S01]  /*a500*/  ISETP.LT.OR P1, PT, R2, R229, P1 ;  /* 0x000000e50200720c */ /* 0x000fe20000f21670 */
[----:B------:R-:W-:Y:S01]  /*a510*/  FFMA.FTZ R6, R6, -UR21, R23 ;  /* 0x8000001506067c23 */ /* 0x000fe20008010017 */
[-C--:B------:R-:W-:Y:S01]  /*a520*/  ISETP.LT.OR P0, PT, R2, R228.reuse, P0 ;  /* 0x000000e40200720c */ /* 0x080fe20000701670 */
[----:B------:R-:W-:Y:S02]  /*a530*/  IMAD.IADD R2, R231, 0x1, -R0 ;  /* 0x00000001e7027824 */ /* 0x000fe400078e0a00 */
[----:B------:R-:W-:Y:S01]  /*a540*/  FFMA.FTZ R7, R7, -UR21, R12 ;  /* 0x8000001507077c23 */ /* 0x000fe2000801000c */
[----:B------:R-:W-:-:S02]  /*a550*/  ISETP.LT.OR P6, PT, R9, R228, P6 ;  /* 0x000000e40900720c */ /* 0x000fc400037c1670 */
[----:B------:R-:W-:Y:S02]  /*a560*/  FSEL R171, R8, -INF , !P0 ;  /* 0xff80000008ab7808 */ /* 0x000fe40004000000 */
[----:B------:R-:W-:Y:S02]  /*a570*/  PLOP3.LUT P0, PT, PT, PT, UP0, 0x80, 0x0 ;  /* 0x000000000000781c */ /* 0x000fe40003f0f008 */
[----:B------:R-:W-:Y:S02]  /*a580*/  IABS R4, R5 ;  /* 0x0000000500047213 */ /* 0x000fe40000000000 */
[----:B------:R-:W-:Y:S02]  /*a590*/  IABS R2, R2 ;  /* 0x0000000200027213 */ /* 0x000fe40000000000 */
[----:B------:R-:W-:Y:S02]  /*a5a0*/  FSEL R170, R6, -INF , !P6 ;  /* 0xff80000006aa7808 */ /* 0x000fe40007000000 */
[----:B------:R-:W-:-:S02]  /*a5b0*/  FSEL R175, R7, -INF , !P1 ;  /* 0xff80000007af7808 */ /* 0x000fc40004800000 */
[C---:B------:R-:W-:Y:S02]  /*a5c0*/  ISETP.GE.AND P6, PT, R0.reuse, R233, PT ;  /* 0x000000e90000720c */ /* 0x040fe40003fc6270 */
[C---:B------:R-:W-:Y:S02]  /*a5d0*/  ISETP.GE.AND P1, PT, R0.reuse, R232, PT ;  /* 0x000000e80000720c */ /* 0x040fe40003f26270 */
[----:B------:R-:W-:Y:S02]  /*a5e0*/  I2FP.F32.S32 R4, R4 ;  /* 0x0000000400047245 */ /* 0x000fe40000201400 */
[----:B------:R-:W-:Y:S02]  /*a5f0*/  I2FP.F32.S32 R2, R2 ;  /* 0x0000000200027245 */ /* 0x000fe40000201400 */
[----:B------:R-:W-:Y:S01]  /*a600*/  ISETP.LT.OR P6, PT, R0, R229, P6 ;  /* 0x000000e50000720c */ /* 0x000fe200037c1670 */
[----:B------:R-:W-:Y:S01]  /*a610*/  FFMA.FTZ R4, R4, -UR21, R13 ;  /* 0x8000001504047c23 */ /* 0x000fe2000801000d */
[----:B------:R-:W-:Y:S01]  /*a620*/  ISETP.LT.OR P1, PT, R0, R228, P1 ;  /* 0x000000e40000720c */ /* 0x000fe20000f21670 */
[----:B------:R-:W-:-:S03]  /*a630*/  FFMA.FTZ R0, R2, -UR21, R15 ;  /* 0x8000001502007c23 */ /* 0x000fc6000801000f */
[----:B------:R-:W-:Y:S02]  /*a640*/  FSEL R194, R4, -INF , !P6 ;  /* 0xff80000004c27808 */ /* 0x000fe40007000000 */
[----:B------:R-:W-:Y:S01]  /*a650*/  FSEL R174, R0, -INF , !P1 ;  /* 0xff80000000ae7808 */ /* 0x000fe20004800000 */
[----:B------:R-:W-:Y:S06]  /*a660*/  @!P0 BRA `(.L_x_602) ;  /* 0x00000004004c8947 */ /* 0x000fec0003800000 */
        /* <DEDUP_REMOVED lines=40> */
[----:B------:R-:W-:Y:S02]  /*a8f0*/  @!P5 LEA R10, P1, R2, R10, 0x1 ;  /* 0x0000000a020ad211 */ /* 0x000fe400078208ff */
        /* <DEDUP_REMOVED lines=18> */
[----:B------:R2:W-:Y:S01]  /*aa20*/  @!P5 LDGSTS.E.BYPASS.LTC128B.128 [R227+0x11000], desc[UR34][R10.64] ;  /* 0x110000000ae3dfae */ /* 0x0005e2000b901d62 */
[----:B---3--:R-:W-:-:S03]  /*aa30*/  @!P4 LEA R8, P6, R2, R16, 0x1 ;  /* 0x000000100208c211 */ /* 0x008fc600078c08ff */
        /* <DEDUP_REMOVED lines=20> */
.L_x_604:
[----:B------:R-:W-:Y:S05]  /*ab80*/  BSYNC B0 ;  /* 0x0000000000007941 */ /* 0x000fea0003800000 */
.L_x_603:
[----:B------:R-:W0:Y:S02]  /*ab90*/  LDGDEPBAR ;  /* 0x00000000000079af */ /* 0x000e240000000000 */
.L_x_602:
[----:B------:R-:W-:Y:S01]  /*aba0*/  FMNMX.FTZ R0, R132, R134, !PT ;  /* 0x0000008684007209 */ /* 0x000fe20007810000 */
[----:B--2---:R-:W-:Y:S01]  /*abb0*/  LDSM.16.MT88.4 R12, [R201+0x18000] ;  /* 0x01800000c90c783b */ /* 0x004fe20000004200 */
[----:B------:R-:W-:Y:S02]  /*abc0*/  MOV R180, R245 ;  /* 0x000000f500b47202 */ /* 0x000fe40000000f00 */
[----:B------:R-:W-:Y:S01]  /*abd0*/  FMNMX.FTZ R0, R168, R0, !PT ;  /* 0x00000000a8007209 */ /* 0x000fe20007810000 */
[----:B------:R-:W-:Y:S01]  /*abe0*/  LDSM.16.MT88.4 R16, [R202+0x18000] ;  /* 0x01800000ca10783b */ /* 0x000fe20000004200 */
[----:B------:R-:W-:Y:S02]  /*abf0*/  MOV R181, R244 ;  /* 0x000000f400b57202 */ /* 0x000fe40000000f00 */
[----:B------:R-:W-:Y:S01]  /*ac00*/  FMNMX.FTZ R0, R34, R0, !PT ;  /* 0x0000000022007209 */ /* 0x000fe20007810000 */
[----:B------:R-:W-:Y:S03]  /*ac10*/  LDSM.16.MT88.4 R24, [R204+0x18000] ;  /* 0x01800000cc18783b */ /* 0x000fe60000004200 */
[----:B------:R-:W-:-:S04]  /*ac20*/  FMNMX.FTZ R0, R33, R0, !PT ;  /* 0x0000000021007209 */ /* 0x000fc80007810000 */
        /* <DEDUP_REMOVED lines=23> */
[----:B------:R-:W-:-:S03]  /*ada0*/  FMNMX.FTZ R2, R252, R2, !PT ;  /* 0x00000002fc027209 */ /* 0x000fc60007810000 */
[----:B------:R-:W2:Y:S01]  /*adb0*/  SHFL.BFLY PT, R5, R0, 0x2, 0x1f ;  /* 0x0c401f0000057f89 */ /* 0x000ea200000e0000 */
[----:B------:R-:W-:-:S04]  /*adc0*/  FMNMX.FTZ R2, R195, R2, !PT ;  /* 0x00000002c3027209 */ /* 0x000fc80007810000 */
[----:B------:R-:W-:-:S04]  /*add0*/  FMNMX.FTZ R2, R170, R2, !PT ;  /* 0x00000002aa027209 */ /* 0x000fc80007810000 */
[----:B------:R-:W-:-:S04]  /*ade0*/  FMNMX.FTZ R2, R171, R2, !PT ;  /* 0x00000002ab027209 */ /* 0x000fc80007810000 */
[----:B------:R-:W-:-:S05]  /*adf0*/  FMNMX.FTZ R2, R174, R2, !PT ;  /* 0x00000002ae027209 */ /* 0x000fca0007810000 */
[----:B------:R-:W3:Y:S01]  /*ae00*/  SHFL.BFLY PT, R4, R2, 0x2, 0x1f ;  /* 0x0c401f0002047f89 */ /* 0x000ee200000e0000 */
[----:B--2---:R-:W-:-:S05]  /*ae10*/  FMNMX.FTZ R0, R0, R5, !PT ;  /* 0x0000000500007209 */ /* 0x004fca0007810000 */
[----:B------:R-:W1:Y:S01]  /*ae20*/  SHFL.BFLY PT, R5, R0, 0x1, 0x1f ;  /* 0x0c201f0000057f89 */ /* 0x000e6200000e0000 */
[----:B---3--:R-:W-:-:S05]  /*ae30*/  FMNMX.FTZ R2, R2, R4, !PT ;  /* 0x0000000402027209 */ /* 0x008fca0007810000 */
[----:B------:R-:W2:Y:S01]  /*ae40*/  SHFL.BFLY PT, R4, R2, 0x1, 0x1f ;  /* 0x0c201f0002047f89 */ /* 0x000ea200000e0000 */
[----:B-1----:R-:W-:-:S04]  /*ae50*/  FMNMX.FTZ R7, R0, R5, !PT ;  /* 0x0000000500077209 */ /* 0x002fc80007810000 */
[C---:B------:R-:W-:Y:S01]  /*ae60*/  FSETP.NEU.FTZ.AND P6, PT, R7.reuse, -INF , PT ;  /* 0xff8000000700780b */ /* 0x040fe20003fdd000 */
[----:B------:R-:W-:Y:S01]  /*ae70*/  FMUL.FTZ R9, R7, UR15 ;  /* 0x0000000f07097c20 */ /* 0x000fe20008410000 */
[----:B------:R-:W-:Y:S04]  /*ae80*/  STL [R1+0x34], R7 ;  /* 0x0000340701007387 */ /* 0x000fe80000100800 */
[----:B------:R-:W-:-:S05]  /*ae90*/  FSEL R9, R9, RZ, P6 ;  /* 0x000000ff09097208 */ /* 0x000fca0003000000 */
[----:B------:R-:W-:Y:S01]  /*aea0*/  FFMA.FTZ R0, R134, UR15, -R9 ;  /* 0x0000000f86007c23 */ /* 0x000fe20008010809 */
[----:B--2---:R-:W-:-:S03]  /*aeb0*/  FMNMX.FTZ R6, R2, R4, !PT ;  /* 0x0000000402067209 */ /* 0x004fc60007810000 */
[----:B------:R1:W-:Y:S01]  /*aec0*/  MUFU.EX2 R173, R0 ;  /* 0x0000000000ad7308 */ /* 0x0003e20000000800 */
[----:B------:R-:W-:Y:S02]  /*aed0*/  FSEL R4, R7, RZ, P6 ;  /* 0x000000ff07047208 */ /* 0x000fe40003000000 */
[C---:B------:R-:W-:Y:S01]  /*aee0*/  FSETP.NEU.FTZ.AND P1, PT, R6.reuse, -INF , PT ;  /* 0xff8000000600780b */ /* 0x040fe20003f3d000 */
[----:B------:R-:W-:Y:S01]  /*aef0*/  FMUL.FTZ R8, R6, UR15 ;  /* 0x0000000f06087c20 */ /* 0x000fe20008410000 */
[----:B------:R2:W-:Y:S01]  /*af00*/  STL [R1+0x4c], R6 ;  /* 0x00004c0601007387 */ /* 0x0005e20000100800 */
[----:B------:R-:W-:Y:S01]  /*af10*/  FADD.FTZ R4, R132, -R4 ;  /* 0x8000000484047221 */ /* 0x000fe20000010000 */
[----:B------:R-:W-:Y:S02]  /*af20*/  FSEL R2, R6, RZ, P1 ;  /* 0x000000ff06027208 */ /* 0x000fe40000800000 */
[----:B------:R-:W-:Y:S01]  /*af30*/  FSEL R8, R8, RZ, P1 ;  /* 0x000000ff08087208 */ /* 0x000fe20000800000 */
[----:B------:R-:W-:Y:S01]  /*af40*/  FMUL.FTZ R4, R4, UR15 ;  /* 0x0000000f04047c20 */ /* 0x000fe20008410000 */
[----:B-1----:R-:W-:-:S04]  /*af50*/  FFMA.FTZ R0, R168, UR15, -R9 ;  /* 0x0000000fa8007c23 */ /* 0x002fc80008010809 */
[----:B------:R1:W-:Y:S02]  /*af60*/  MUFU.EX2 R31, R0 ;  /* 0x00000000001f7308 */ /* 0x0003e40000000800 */
[----:B-1----:R-:W-:-:S06]  /*af70*/  FFMA.FTZ R0, R34, UR15, -R9 ;  /* 0x0000000f22007c23 */ /* 0x002fcc0008010809 */
[----:B------:R1:W-:Y:S02]  /*af80*/  MUFU.EX2 R10, R0 ;  /* 0x00000000000a7308 */ /* 0x0003e40000000800 */
[----:B-1----:R-:W-:-:S06]  /*af90*/  FFMA.FTZ R0, R33, UR15, -R9 ;  /* 0x0000000f21007c23 */ /* 0x002fcc0008010809 */
[----:B------:R1:W2:Y:S02]  /*afa0*/  MUFU.EX2 R172, R0 ;  /* 0x0000000000ac7308 */ /* 0x0002a40000000800 */
[----:B-1----:R-:W-:Y:S01]  /*afb0*/  FFMA.FTZ R0, R135, UR15, -R8 ;  /* 0x0000000f87007c23 */ /* 0x002fe20008010808 */
[----:B--2---:R-:W-:-:S05]  /*afc0*/  F2FP.BF16.F32.PACK_AB R6, R172, R10 ;  /* 0x0000000aac06723e */ /* 0x004fca00000010ff */
        /* <DEDUP_REMOVED lines=8> */
[----:B-1----:R-:W-:Y:S01]  /*b050*/  FADD.FTZ R0, R3, -R2 ;  /* 0x8000000203007221 */ /* 0x002fe20000010000 */
[----:B--2---:R-:W-:-:S05]  /*b060*/  F2FP.BF16.F32.PACK_AB R7, R135, R168 ;  /* 0x000000a88707723e */ /* 0x004fca00000010ff */
[----:B------:R1:W2:Y:S01]  /*b070*/  MUFU.EX2 R2, R4 ;  /* 0x0000000400027308 */ /* 0x0002a20000000800 */
[----:B------:R-:W-:-:S07]  /*b080*/  FMUL.FTZ R0, R0, UR15 ;  /* 0x0000000f00007c20 */ /* 0x000fce0008410000 */
[----:B------:R-:W3:Y:S01]  /*b090*/  MUFU.EX2 R0, R0 ;  /* 0x0000000000007308 */ /* 0x000ee20000000800 */
[----:B-1----:R-:W-:Y:S01]  /*b0a0*/  F2FP.BF16.F32.PACK_AB R4, R31, R173 ;  /* 0x000000ad1f04723e */ /* 0x002fe200000010ff */
[-C--:B--2---:R-:W-:Y:S01]  /*b0b0*/  FMUL.FTZ R144, R144, R2.reuse ;  /* 0x0000000290907220 */ /* 0x084fe20000410000 */
        /* <DEDUP_REMOVED lines=11> */
[----:B------:R-:W-:Y:S01]  /*b170*/  FMUL.FTZ R155, R155, R0 ;  /* 0x000000009b9b7220 */ /* 0x000fe20000410000 */
[----:B------:R-:W-:Y:S01]  /*b180*/  FMUL.FTZ R137, R137, R2 ;  /* 0x0000000289897220 */ /* 0x000fe20000410000 */
        /* <DEDUP_REMOVED lines=20> */
[----:B------:R-:W2:Y:S01]  /*b2d0*/  LDSM.16.MT88.4 R12, [R202+0x1a000] ;  /* 0x01a00000ca0c783b */ /* 0x000ea20000004200 */
[-C--:B------:R-:W-:Y:S01]  /*b2e0*/  FMUL.FTZ R39, R39, R0.reuse ;  /* 0x0000000027277220 */ /* 0x080fe20000410000 */
[-C--:B------:R-:W-:Y:S01]  /*b2f0*/  FMUL.FTZ R42, R42, R0.reuse ;  /* 0x000000002a2a7220 */ /* 0x080fe20000410000 */
[----:B------:R-:W-:Y:S01]  /*b300*/  FMUL.FTZ R43, R43, R0 ;  /* 0x000000002b2b7220 */ /* 0x000fe20000410000 */
[-C--:B------:R-:W-:Y:S01]  /*b310*/  FMUL.FTZ R44, R44, R2.reuse ;  /* 0x000000022c2c7220 */ /* 0x080fe20000410000 */
[----:B------:R-:W-:Y:S01]  /*b320*/  MOV R134, R21 ;  /* 0x0000001500867202 */ /* 0x000fe20000000f00 */
[----:B------:R-:W-:Y:S01]  /*b330*/  FMUL.FTZ R45, R45, R2 ;  /* 0x000000022d2d7220 */ /* 0x000fe20000410000 */
[----:B------:R-:W-:Y:S01]  /*b340*/  MOV R133, R22 ;  /* 0x0000001600857202 */ /* 0x000fe20000000f00 */
[-C--:B------:R-:W-:Y:S01]  /*b350*/  FMUL.FTZ R48, R48, R2.reuse ;  /* 0x0000000230307220 */ /* 0x080fe20000410000 */
[----:B------:R-:W-:Y:S01]  /*b360*/  MOV R132, R23 ;  /* 0x0000001700847202 */ /* 0x000fe20000000f00 */
[----:B------:R-:W-:Y:S01]  /*b370*/  FMUL.FTZ R49, R49, R2 ;  /* 0x0000000231317220 */ /* 0x000fe20000410000 */
[----:B------:R-:W-:Y:S01]  /*b380*/  MOV R3, R20 ;  /* 0x0000001400037202 */ /* 0x000fe20000000f00 */
[-C--:B------:R-:W-:Y:S01]  /*b390*/  FMUL.FTZ R46, R46, R0.reuse ;  /* 0x000000002e2e7220 */ /* 0x080fe20000410000 */
[----:B------:R-:W3:Y:S01]  /*b3a0*/  LDSM.16.MT88.4 R20, [R203+0x18000] ;  /* 0x01800000cb14783b */ /* 0x000ee20000004200 */
        /* <DEDUP_REMOVED lines=20> */
[C---:B-1----:R-:W-:Y:S01]  /*b4f0*/  HMMA.16816.F32.BF16 R236, R4.reuse, R16, R36 ;  /* 0x0000001004ec723c */ /* 0x042fe20000041824 */
[-C--:B------:R-:W-:Y:S01]  /*b500*/  FMUL.FTZ R61, R61, R2.reuse ;  /* 0x000000023d3d7220 */ /* 0x080fe20000410000 */
[-C--:B------:R-:W-:Y:S01]  /*b510*/  FMUL.FTZ R64, R64, R2.reuse ;  /* 0x0000000240407220 */ /* 0x080fe20000410000 */
[----:B------:R-:W-:Y:S01]  /*b520*/  FMUL.FTZ R65, R65, R2 ;  /* 0x0000000241417220 */ /* 0x000fe20000410000 */
[-C--:B------:R-:W-:Y:S01]  /*b530*/  FMUL.FTZ R62, R62, R0.reuse ;  /* 0x000000003e3e7220 */ /* 0x080fe20000410000 */
[----:B------:R-:W-:Y:S01]  /*b540*/  FMUL.FTZ R63, R63, R0 ;  /* 0x000000003f3f7220 */ /* 0x000fe20000410000 */
[C---:B------:R-:W-:Y:S01]  /*b550*/  HMMA.16816.F32.BF16 R196, R4.reuse, R18, R40 ;  /* 0x0000001204c4723c */ /* 0x040fe20000041828 */
[----:B------:R-:W1:Y:S01]  /*b560*/  LDSM.16.MT88.4 R16, [R203+0x1a000] ;  /* 0x01a00000cb10783b */ /* 0x000e620000004200 */
[----:B------:R-:W-:Y:S01]  /*b570*/  MOV R38, R194 ;  /* 0x000000c200267202 */ /* 0x000fe20000000f00 */
[-C--:B------:R-:W-:Y:S01]  /*b580*/  FMUL.FTZ R66, R66, R0.reuse ;  /* 0x0000000042427220 */ /* 0x080fe20000410000 */
[----:B------:R-:W-:Y:S01]  /*b590*/  MOV R37, R195 ;  /* 0x000000c300257202 */ /* 0x000fe20000000f00 */
[----:B------:R-:W-:Y:S01]  /*b5a0*/  FMUL.FTZ R67, R67, R0 ;  /* 0x0000000043437220 */ /* 0x000fe20000410000 */
[C---:B--2---:R-:W-:Y:S01]  /*b5b0*/  HMMA.16816.F32.BF16 R192, R4.reuse, R12, R44 ;  /* 0x0000000c04c0723c */ /* 0x044fe2000004182c */
[----:B------:R-:W-:Y:S01]  /*b5c0*/  MOV R39, R181 ;  /* 0x000000b500277202 */ /* 0x000fe20000000f00 */
[----:B------:R-:W-:Y:S01]  /*b5d0*/  FMUL.FTZ R68, R68, R2 ;  /* 0x0000000244447220 */ /* 0x000fe20000410000 */
[----:B------:R-:W-:Y:S01]  /*b5e0*/  MOV R36, R180 ;  /* 0x000000b400247202 */ /* 0x000fe20000000f00 */
[-C--:B------:R-:W-:Y:S01]  /*b5f0*/  FMUL.FTZ R69, R69, R2.reuse ;  /* 0x0000000245457220 */ /* 0x080fe20000410000 */
[-C--:B------:R-:W-:Y:S01]  /*b600*/  FMUL.FTZ R72, R72, R2.reuse ;  /* 0x0000000248487220 */ /* 0x080fe20000410000 */
[C---:B------:R-:W-:Y:S01]  /*b610*/  HMMA.16816.F32.BF16 R188, R4.reuse, R14, R48 ;  /* 0x0000000e04bc723c */ /* 0x040fe20000041830 */
[----:B------:R-:W2:Y:S01]  /*b620*/  LDSM.16.MT88.4 R12, [R201+0x1c000] ;  /* 0x01c00000c90c783b */ /* 0x000ea20000004200 */
[----:B------:R-:W-:Y:S01]  /*b630*/  FMUL.FTZ R73, R73, R2 ;  /* 0x0000000249497220 */ /* 0x000fe20000410000 */
[-C--:B------:R-:W-:Y:S01]  /*b640*/  FMUL.FTZ R70, R70, R0.reuse ;  /* 0x0000000046467220 */ /* 0x080fe20000410000 */
[-C--:B------:R-:W-:Y:S01]  /*b650*/  FMUL.FTZ R71, R71, R0.reuse ;  /* 0x0000000047477220 */ /* 0x080fe20000410000 */
[----:B------:R-:W-:Y:S01]  /*b660*/  FMUL.FTZ R74, R74, R0 ;  /* 0x000000004a4a7220 */ /* 0x000fe20000410000 */
[C---:B---3--:R-:W-:Y:S01]  /*b670*/  HMMA.16816.F32.BF16 R156, R4.reuse, R20, R156 ;  /* 0x00000014049c723c */ /* 0x048fe2000004189c */
[----:B------:R-:W-:Y:S01]  /*b680*/  MOV R49, R186 ;  /* 0x000000ba00317202 */ /* 0x000fe20000000f00 */
[----:B------:R-:W-:Y:S01]  /*b690*/  FMUL.FTZ R75, R75, R0 ;  /* 0x000000004b4b7220 */ /* 0x000fe20000410000 */
[----:B------:R-:W-:Y:S01]  /*b6a0*/  MOV R48, R187 ;  /* 0x000000bb00307202 */ /* 0x000fe20000000f00 */
[----:B------:R-:W-:Y:S01]  /*b6b0*/  FMUL.FTZ R76, R76, R2 ;  /* 0x000000024c4c7220 */ /* 0x000fe20000410000 */
[----:B------:R-:W-:Y:S01]  /*b6c0*/  MOV R50, R173 ;  /* 0x000000ad00327202 */ /* 0x000fe20000000f00 */
[C---:B------:R-:W-:Y:S01]  /*b6d0*/  HMMA.16816.F32.BF16 R244, R4.reuse, R22, R164 ;  /* 0x0000001604f4723c */ /* 0x040fe200000418a4 */
[----:B------:R-:W3:Y:S01]  /*b6e0*/  LDSM.16.MT88.4 R20, [R204+0x1a000] ;  /* 0x01a00000cc14783b */ /* 0x000ee20000004200 */
[----:B------:R-:W-:Y:S01]  /*b6f0*/  MOV R51, R168 ;  /* 0x000000a800337202 */ /* 0x000fe20000000f00 */
[-C--:B------:R-:W-:Y:S01]  /*b700*/  FMUL.FTZ R77, R77, R2.reuse ;  /* 0x000000024d4d7220 */ /* 0x080fe20000410000 */
[----:B------:R-:W-:Y:S01]  /*b710*/  MOV R44, R171 ;  /* 0x000000ab002c7202 */ /* 0x000fe20000000f00 */
[-C--:B------:R-:W-:Y:S01]  /*b720*/  FMUL.FTZ R80, R80, R2.reuse ;  /* 0x0000000250507220 */ /* 0x080fe20000410000 */
[C---:B------:R-:W-:Y:S01]  /*b730*/  HMMA.16816.F32.BF16 R148, R4.reuse, R24, R148 ;  /* 0x000000180494723c */ /* 0x040fe20000041894 */
[----:B------:R-:W-:Y:S01]  /*b740*/  MOV R45, R169 ;  /* 0x000000a9002d7202 */ /* 0x000fe20000000f00 */
[----:B------:R-:W-:Y:S01]  /*b750*/  FMUL.FTZ R81, R81, R2 ;  /* 0x0000000251517220 */ /* 0x000fe20000410000 */
[----:B------:R-:W-:Y:S01]  /*b760*/  MOV R46, R170 ;  /* 0x000000aa002e7202 */ /* 0x000fe20000000f00 */
[-C--:B------:R-:W-:Y:S01]  /*b770*/  FMUL.FTZ R78, R78, R0.reuse ;  /* 0x000000004e4e7220 */ /* 0x080fe20000410000 */
[----:B------:R-:W-:Y:S01]  /*b780*/  FMUL.FTZ R79, R79, R0 ;  /* 0x000000004f4f7220 */ /* 0x000fe20000410000 */
[C---:B------:R-:W-:Y:S01]  /*b790*/  HMMA.16816.F32.BF16 R248, R4.reuse, R26, R160 ;  /* 0x0000001a04f8723c */ /* 0x040fe200000418a0 */
[----:B------:R-:W-:Y:S01]  /*b7a0*/  MOV R24, R178 ;  /* 0x000000b200187202 */ /* 0x000fe20000000f00 */
[-C--:B------:R-:W-:Y:S01]  /*b7b0*/  FMUL.FTZ R82, R82, R0.reuse ;  /* 0x0000000052527220 */ /* 0x080fe20000410000 */
[----:B------:R-:W-:Y:S01]  /*b7c0*/  MOV R25, R179 ;  /* 0x000000b300197202 */ /* 0x000fe20000000f00 */
[----:B------:R-:W-:Y:S01]  /*b7d0*/  FMUL.FTZ R83, R83, R0 ;  /* 0x0000000053537220 */ /* 0x000fe20000410000 */
[-C--:B------:R-:W-:Y:S01]  /*b7e0*/  FMUL.FTZ R84, R84, R2.reuse ;  /* 0x0000000254547220 */ /* 0x080fe20000410000 */
[----:B------:R-:W-:Y:S01]  /*b7f0*/  FMUL.FTZ R85, R85, R2 ;  /* 0x0000000255557220 */ /* 0x000fe20000410000 */
[----:B------:R-:W-:Y:S01]  /*b800*/  MOV R26, R176 ;  /* 0x000000b0001a7202 */ /* 0x000fe20000000f00 */
[-C--:B------:R-:W-:Y:S01]  /*b810*/  FMUL.FTZ R88, R88, R2.reuse ;  /* 0x0000000258587220 */ /* 0x080fe20000410000 */
[----:B------:R-:W-:Y:S01]  /*b820*/  MOV R27, R177 ;  /* 0x000000b1001b7202 */ /* 0x000fe20000000f00 */
        /* <DEDUP_REMOVED lines=17> */
[----:B------:R-:W-:Y:S01]  /*b940*/  MOV R41, R134 ;  /* 0x0000008600297202 */ /* 0x000fe20000000f00 */
[-C--:B------:R-:W-:Y:S01]  /*b950*/  FMUL.FTZ R100, R100, R2.reuse ;  /* 0x0000000264647220 */ /* 0x080fe20000410000 */
[C---:B---3--:R-:W-:Y:S01]  /*b960*/  HMMA.16816.F32.BF16 R184, R4.reuse, R20, R52 ;  /* 0x0000001404b8723c */ /* 0x048fe20000041834 */
[----:B------:R-:W-:Y:S01]  /*b970*/  MOV R42, R133 ;  /* 0x00000085002a7202 */ /* 0x000fe20000000f00 */
[----:B------:R-:W-:Y:S01]  /*b980*/  FMUL.FTZ R101, R101, R2 ;  /* 0x0000000265657220 */ /* 0x000fe20000410000 */
[----:B------:R-:W-:Y:S01]  /*b990*/  MOV R43, R132 ;  /* 0x00000084002b7202 */ /* 0x000fe20000000f00 */
[----:B------:R-:W-:Y:S01]  /*b9a0*/  FMUL.FTZ R102, R102, R0 ;  /* 0x0000000066667220 */ /* 0x000fe20000410000 */
[----:B------:R-:W-:Y:S01]  /*b9b0*/  MOV R40, R3 ;  /* 0x0000000300287202 */ /* 0x000fe20000000f00 */
[--C-:B------:R-:W-:Y:S01]  /*b9c0*/  FFMA.FTZ R3, R234, UR15, -R9.reuse ;  /* 0x0000000fea037c23 */ /* 0x100fe20008010809 */
[----:B------:R-:W-:Y:S01]  /*b9d0*/  MOV R54, R182 ;  /* 0x000000b600367202 */ /* 0x000fe20000000f00 */
[----:B------:R-:W-:Y:S01]  /*b9e0*/  FMUL.FTZ R103, R103, R0 ;  /* 0x0000000067677220 */ /* 0x000fe20000410000 */
[----:B------:R-:W-:Y:S01]  /*b9f0*/  MOV R53, R183 ;  /* 0x000000b700357202 */ /* 0x000fe20000000f00 */
[----:B------:R-:W-:Y:S01]  /*ba00*/  FMUL.FTZ R104, R104, R2 ;  /* 0x0000000268687220 */ /* 0x000fe20000410000 */
[C---:B------:R-:W-:Y:S01]  /*ba10*/  HMMA.16816.F32.BF16 R180, R4.reuse, R22, R56 ;  /* 0x0000001604b4723c */ /* 0x040fe20000041838 */
[----:B------:R-:W2:Y:S01]  /*ba20*/  LDSM.16.MT88.4 R20, [R202+0x1c000] ;  /* 0x01c00000ca14783b */ /* 0x000ea20000004200 */
[----:B------:R-:W-:Y:S01]  /*ba30*/  MOV R55, R172 ;  /* 0x000000ac00377202 */ /* 0x000fe20000000f00 */
[----:B------:R-:W-:Y:S01]  /*ba40*/  FMUL.FTZ R105, R105, R2 ;  /* 0x0000000269697220 */ /* 0x000fe20000410000 */
[----:B------:R-:W-:Y:S01]  /*ba50*/  MOV R52, R135 ;  /* 0x0000008700347202 */ /* 0x000fe20000000f00 */
[-C--:B------:R-:W-:Y:S01]  /*ba60*/  FMUL.FTZ R106, R106, R0.reuse ;  /* 0x000000006a6a7220 */ /* 0x080fe20000410000 */
[----:B------:R-:W-:Y:S01]  /*ba70*/  FMUL.FTZ R107, R107, R0 ;  /* 0x000000006b6b7220 */ /* 0x000fe20000410000 */
[----:B------:R-:W-:Y:S01]  /*ba80*/  MOV R59, R174 ;  /* 0x000000ae003b7202 */ /* 0x000fe20000000f00 */
[-C--:B------:R-:W-:Y:S01]  /*ba90*/  FMUL.FTZ R108, R108, R2.reuse ;  /* 0x000000026c6c7220 */ /* 0x080fe20000410000 */
[----:B------:R-:W-:Y:S01]  /*baa0*/  MOV R58, R175 ;  /* 0x000000af003a7202 */ /* 0x000fe20000000f00 */
[----:B------:R-:W-:Y:S01]  /*bab0*/  FMUL.FTZ R109, R109, R2 ;  /* 0x000000026d6d7220 */ /* 0x000fe20000410000 */
[C---:B------:R-:W-:Y:S01]  /*bac0*/  HMMA.16816.F32.BF16 R172, R4.reuse, R18, R64 ;  /* 0x0000001204ac723c */ /* 0x040fe20000041840 */
[----:B------:R-:W3:Y:S01]  /*bad0*/  LDSM.16.MT88.4 R16, [R204+0x1c000] ;  /* 0x01c00000cc10783b */ /* 0x000ee20000004200 */
        /* <DEDUP_REMOVED lines=15> */
[----:B------:R-:W-:Y:S01]  /*bbd0*/  MOV R47, R10 ;  /* 0x0000000a002f7202 */ /* 0x000fe20000000f00 */
[----:B------:R-:W-:Y:S01]  /*bbe0*/  FFMA.FTZ R10, R235, UR15, -R9 ;  /* 0x0000000feb0a7c23 */ /* 0x000fe20008010809 */
[C---:B------:R-:W-:Y:S01]  /*bbf0*/  HMMA.16816.F32.BF16 R96, R4.reuse, R14, R96 ;  /* 0x0000000e0460723c */ /* 0x040fe20000041860 */
[----:B------:R-:W1:Y:S01]  /*bc00*/  LDSM.16.MT88.4 R12, [R204+0x1e000] ;  /* 0x01e00000cc0c783b */ /* 0x000e620000004200 */
[----:B------:R-:W-:Y:S01]  /*bc10*/  MOV R62, R52 ;  /* 0x00000034003e7202 */ /* 0x000fe20000000f00 */
        /* <DEDUP_REMOVED lines=8> */
[C---:B--2---:R-:W-:Y:S01]  /*bca0*/  HMMA.16816.F32.BF16 R160, R4.reuse, R20, R76 ;  /* 0x0000001404a0723c */ /* 0x044fe2000004184c */
[----:B------:R-:W-:Y:S01]  /*bcb0*/  MOV R51, R30 ;  /* 0x0000001e00337202 */ /* 0x000fe20000000f00 */
[-C--:B------:R-:W-:Y:S01]  /*bcc0*/  FMUL.FTZ R128, R128, R2.reuse ;  /* 0x0000000280807220 */ /* 0x080fe20000410000 */
[----:B------:R-:W-:Y:S01]  /*bcd0*/  FMUL.FTZ R129, R129, R2 ;  /* 0x0000000281817220 */ /* 0x000fe20000410000 */
[-C--:B------:R-:W-:Y:S01]  /*bce0*/  FMUL.FTZ R130, R130, R0.reuse ;  /* 0x0000000082827220 */ /* 0x080fe20000410000 */
[----:B------:R-:W-:Y:S01]  /*bcf0*/  FMUL.FTZ R131, R131, R0 ;  /* 0x0000000083837220 */ /* 0x000fe20000410000 */
[----:B------:R-:W-:Y:S01]  /*bd00*/  HMMA.16816.F32.BF16 R152, R4, R22, R80 ;  /* 0x000000160498723c */ /* 0x000fe20000041850 */
[----:B------:R-:W2:Y:S01]  /*bd10*/  LDSM.16.MT88.4 R20, [R201+0x1e000] ;  /* 0x01e00000c914783b */ /* 0x000ea20000004200 */
[----:B------:R4:W-:Y:S01]  /*bd20*/  MUFU.EX2 R81, R3 ;  /* 0x0000000300517308 */ /* 0x0009e20000000800 */
[----:B------:R-:W-:-:S02]  /*bd30*/  MOV R60, R58 ;  /* 0x0000003a003c7202 */ /* 0x000fc40000000f00 */
[----:B------:R-:W-:Y:S01]  /*bd40*/  MOV R61, R59 ;  /* 0x0000003b003d7202 */ /* 0x000fe20000000f00 */
[C---:B---3--:R-:W-:Y:S01]  /*bd50*/  HMMA.16816.F32.BF16 R144, R4.reuse, R16, R84 ;  /* 0x000000100490723c */ /* 0x048fe20000041854 */
[----:B------:R-:W-:Y:S02]  /*bd60*/  MOV R57, R55 ;  /* 0x0000003700397202 */ /* 0x000fe40000000f00 */
[----:B------:R-:W-:Y:S01]  /*bd70*/  MOV R58, R48 ;  /* 0x00000030003a7202 */ /* 0x000fe20000000f00 */
[----:B------:R-:W-:Y:S01]  /*bd80*/  MUFU.EX2 R83, R10 ;  /* 0x0000000a00537308 */ /* 0x000fe20000000800 */
[----:B------:R-:W-:Y:S01]  /*bd90*/  MOV R59, R49 ;  /* 0x00000031003b7202 */ /* 0x000fe20000000f00 */
[----:B------:R-:W-:Y:S01]  /*bda0*/  HMMA.16816.F32.BF16 R132, R4, R18, R88 ;  /* 0x000000120484723c */ /* 0x000fe20000041858 */
[----:B------:R-:W3:Y:S01]  /*bdb0*/  LDSM.16.MT88.4 R16, [R202+0x1e000] ;  /* 0x01e00000ca10783b */ /* 0x000ee20000004200 */
[----:B------:R-:W-:Y:S02]  /*bdc0*/  MOV R55, R37 ;  /* 0x0000002500377202 */ /* 0x000fe40000000f00 */
[----:B------:R-:W-:-:S02]  /*bdd0*/  MOV R48, R38 ;  /* 0x0000002600307202 */ /* 0x000fc40000000f00 */
[----:B------:R-:W-:Y:S01]  /*bde0*/  MOV R49, R39 ;  /* 0x0000002700317202 */ /* 0x000fe20000000f00 */
[----:B----4-:R-:W-:Y:S01]  /*bdf0*/  FFMA.FTZ R3, R28, UR15, -R9 ;  /* 0x0000000f1c037c23 */ /* 0x010fe20008010809 */
[----:B------:R-:W-:Y:S01]  /*be00*/  MOV R90, R26 ;  /* 0x0000001a005a7202 */ /* 0x000fe20000000f00 */
[----:B------:R-:W-:Y:S01]  /*be10*/  IMAD.MOV.U32 R88, RZ, RZ, R24 ;  /* 0x000000ffff587224 */ /* 0x000fe200078e0018 */
[----:B------:R-:W-:Y:S01]  /*be20*/  MOV R95, R27 ;  /* 0x0000001b005f7202 */ /* 0x000fe20000000f00 */
[----:B------:R4:W-:Y:S01]  /*be30*/  MUFU.EX2 R72, R3 ;  /* 0x0000000300487308 */ /* 0x0009e20000000800 */
[----:B-1----:R-:W-:Y:S01]  /*be40*/  HMMA.16816.F32.BF16 R116, R4, R12, R116 ;  /* 0x0000000c0474723c */ /* 0x002fe20000041874 */
[----:B------:R-:W-:Y:S02]  /*be50*/  MOV R89, R25 ;  /* 0x0000001900597202 */ /* 0x000fe40000000f00 */
[----:B------:R-:W-:Y:S01]  /*be60*/  LDSM.16.MT88.4 R24, [R203+0x18800] ;  /* 0x01880000cb18783b */ /* 0x000fe20000004200 */
[----:B------:R-:W-:-:S02]  /*be70*/  MOV R91, R44 ;  /* 0x0000002c005b7202 */ /* 0x000fc40000000f00 */
[C---:B------:R-:W-:Y:S01]  /*be80*/  HMMA.16816.F32.BF16 R120, R4.reuse, R14, R120 ;  /* 0x0000000e0478723c */ /* 0x040fe20000041878 */
[----:B------:R-:W-:Y:S01]  /*be90*/  LDSM.16.MT88.4 R12, [R202+0x18800] ;  /* 0x01880000ca0c783b */ /* 0x000fe20000004200 */
[----:B------:R-:W-:Y:S02]  /*bea0*/  MOV R77, R45 ;  /* 0x0000002d004d7202 */ /* 0x000fe40000000f00 */
[----:B------:R-:W-:Y:S02]  /*beb0*/  MOV R78, R46 ;  /* 0x0000002e004e7202 */ /* 0x000fe40000000f00 */
[----:B------:R-:W-:Y:S02]  /*bec0*/  MOV R79, R47 ;  /* 0x0000002f004f7202 */ /* 0x000fe40000000f00 */
[----:B------:R-:W-:Y:S01]  /*bed0*/  MOV R68, R48 ;  /* 0x0000003000447202 */ /* 0x000fe20000000f00 */
[----:B----4-:R-:W-:Y:S01]  /*bee0*/  FFMA.FTZ R3, R29, UR15, -R9 ;  /* 0x0000000f1d037c23 */ /* 0x010fe20008010809 */
[----:B--2---:R-:W-:Y:S01]  /*bef0*/  HMMA.16816.F32.BF16 R100, R4, R20, R100 ;  /* 0x000000140464723c */ /* 0x004fe20000041864 */
[----:B------:R-:W-:Y:S01]  /*bf00*/  LDSM.16.MT88.4 R28, [R204+0x18800] ;  /* 0x01880000cc1c783b */ /* 0x000fe20000004200 */
[----:B------:R-:W-:Y:S01]  /*bf10*/  MOV R69, R49 ;  /* 0x0000003100457202 */ /* 0x000fe20000000f00 */
[----:B------:R1:W2:Y:S01]  /*bf20*/  MUFU.EX2 R56, R3 ;  /* 0x0000000300387308 */ /* 0x0002a20000000800 */
[----:B------:R-:W-:-:S02]  /*bf30*/  MOV R70, R50 ;  /* 0x0000003200467202 */ /* 0x000fc40000000f00 */
[C---:B------:R-:W-:Y:S01]  /*bf40*/  HMMA.16816.F32.BF16 R104, R4.reuse, R22, R104 ;  /* 0x000000160468723c */ /* 0x040fe20000041868 */
[----:B------:R-:W4:Y:S01]  /*bf50*/  LDSM.16.MT88.4 R20, [R203+0x1e000] ;  /* 0x01e00000cb14783b */ /* 0x000f220000004200 */
[----:B------:R-:W-:Y:S02]  /*bf60*/  MOV R71, R51 ;  /* 0x0000003300477202 */ /* 0x000fe40000000f00 */
[----:B------:R-:W-:Y:S02]  /*bf70*/  MOV R85, R57 ;  /* 0x0000003900557202 */ /* 0x000fe40000000f00 */
[C---:B---3--:R-:W-:Y:S01]  /*bf80*/  HMMA.16816.F32.BF16 R108, R4.reuse, R16, R108 ;  /* 0x00000010046c723c */ /* 0x048fe2000004186c */
[----:B------:R-:W-:Y:S02]  /*bf90*/  MOV R57, R58 ;  /* 0x0000003a00397202 */ /* 0x000fe40000000f00 */
[----:B------:R-:W-:Y:S02]  /*bfa0*/  MOV R58, R59 ;  /* 0x0000003b003a7202 */ /* 0x000fe40000000f00 */
[----:B------:R-:W-:Y:S01]  /*bfb0*/  MOV R59, R52 ;  /* 0x00000034003b7202 */ /* 0x000fe20000000f00 */
[----:B------:R-:W-:Y:S01]  /*bfc0*/  HMMA.16816.F32.BF16 R112, R4, R18, R112 ;  /* 0x000000120470723c */ /* 0x000fe20000041870 */
[----:B------:R-:W3:Y:S01]  /*bfd0*/  LDSM.16.MT88.4 R16, [R201+0x18800] ;  /* 0x01880000c910783b */ /* 0x000ee20000004200 */
[----:B-1----:R-:W-:Y:S01]  /*bfe0*/  FFMA.FTZ R3, R243, UR15, -R8 ;  /* 0x0000000ff3037c23 */ /* 0x002fe20008010808 */
[----:B------:R-:W-:-:S02]  /*bff0*/  MOV R74, R60 ;  /* 0x0000003c004a7202 */ /* 0x000fc40000000f00 */
[----:B------:R-:W-:Y:S01]  /*c000*/  MOV R73, R61 ;  /* 0x0000003d00497202 */ /* 0x000fe20000000f00 */
[----:B------:R1:W-:Y:S01]  /*c010*/  MUFU.EX2 R82, R3 ;  /* 0x0000000300527308 */ /* 0x0003e20000000800 */
[----:B------:R-:W-:Y:S02]  /*c020*/  MOV R80, R62 ;  /* 0x0000003e00507202 */ /* 0x000fe40000000f00 */
[----:B------:R-:W-:Y:S02]  /*c030*/  MOV R87, R63 ;  /* 0x0000003f00577202 */ /* 0x000fe40000000f00 */
[----:B------:R-:W-:Y:S02]  /*c040*/  MOV R76, R55 ;  /* 0x00000037004c7202 */ /* 0x000fe40000000f00 */
[----:B------:R-:W-:Y:S02]  /*c050*/  MOV R75, R58 ;  /* 0x0000003a004b7202 */ /* 0x000fe40000000f00 */
[----:B------:R-:W-:-:S02]  /*c060*/  MOV R234, R59 ;  /* 0x0000003b00ea7202 */ /* 0x000fc40000000f00 */
[----:B------:R-:W-:Y:S02]  /*c070*/  MOV R84, R53 ;  /* 0x0000003500547202 */ /* 0x000fe40000000f00 */
[----:B------:R-:W-:Y:S02]  /*c080*/  MOV R10, R69 ;  /* 0x00000045000a7202 */ /* 0x000fe40000000f00 */
[----:B------:R-:W-:Y:S01]  /*c090*/  MOV R235, R89 ;  /* 0x0000005900eb7202 */ /* 0x000fe20000000f00 */
[----:B-1----:R-:W-:-:S04]  /*c0a0*/  FFMA.FTZ R3, R241, UR15, -R8 ;  /* 0x0000000ff1037c23 */ /* 0x002fc80008010808 */
[----:B------:R1:W5:Y:S01]  /*c0b0*/  MUFU.EX2 R243, R3 ;  /* 0x0000000300f37308 */ /* 0x0003620000000800 */
[----:B----4-:R-:W-:Y:S01]  /*c0c0*/  HMMA.16816.F32.BF16 R124, R4, R20, R124 ;  /* 0x00000014047c723c */ /* 0x010fe2000004187c */
[----:B-1----:R-:W-:Y:S01]  /*c0d0*/  FFMA.FTZ R3, R242, UR15, -R8 ;  /* 0x0000000ff2037c23 */ /* 0x002fe20008010808 */
[----:B--2---:R-:W-:Y:S02]  /*c0e0*/  MOV R242, R56 ;  /* 0x0000003800f27202 */ /* 0x004fe40000000f00 */
[----:B------:R-:W-:-:S03]  /*c0f0*/  MOV R56, R54 ;  /* 0x0000003600387202 */ /* 0x000fc60000000f00 */
[----:B------:R1:W-:Y:S01]  /*c100*/  MUFU.EX2 R241, R3 ;  /* 0x0000000300f17308 */ /* 0x0003e20000000800 */
[----:B------:R-:W-:Y:S02]  /*c110*/  MOV R54, R36 ;  /* 0x0000002400367202 */ /* 0x000fe40000000f00 */
[----:B------:R-:W-:Y:S01]  /*c120*/  HMMA.16816.F32.BF16 R36, R4, R22, R128 ;  /* 0x000000160424723c */ /* 0x000fe20000041880 */
[----:B------:R-:W2:Y:S01]  /*c130*/  LDSM.16.MT88.4 R20, [R201+0x1a800] ;  /* 0x01a80000c914783b */ /* 0x000ea20000004200 */
[----:B------:R-:W-:Y:S02]  /*c140*/  MOV R86, R56 ;  /* 0x0000003800567202 */ /* 0x000fe40000000f00 */
[----:B------:R-:W-:-:S03]  /*c150*/  MOV R94, R54 ;  /* 0x00000036005e7202 */ /* 0x000fc60000000f00 */
[----:B------:R-:W-:Y:S02]  /*c160*/  F2FP.BF16.F32.PACK_AB R4, R83, R81 ;  /* 0x000000515304723e */ /* 0x000fe400000010ff */
[----:B-----5:R-:W-:Y:S02]  /*c170*/  F2FP.BF16.F32.PACK_AB R5, R243, R82 ;  /* 0x00000052f305723e */ /* 0x020fe400000010ff */
[----:B------:R-:W-:Y:S01]  /*c180*/  F2FP.BF16.F32.PACK_AB R6, R242, R72 ;  /* 0x00000048f206723e */ /* 0x000fe200000010ff */
[----:B-1----:R-:W-:-:S04]  /*c190*/  FFMA.FTZ R3, R240, UR15, -R8 ;  /* 0x0000000ff0037c23 */ /* 0x002fc80008010808 */
[----:B------:R-:W1:Y:S02]  /*c1a0*/  MUFU.EX2 R240, R3 ;  /* 0x0000000300f07308 */ /* 0x000e640000000800 */
[----:B-1----:R-:W-:Y:S02]  /*c1b0*/  F2FP.BF16.F32.PACK_AB R7, R240, R241 ;  /* 0x000000f1f007723e */ /* 0x002fe400000010ff */
[----:B------:R-:W-:-:S05]  /*c1c0*/  MOV R3, R88 ;  /* 0x0000005800037202 */ /* 0x000fca0000000f00 */
[----:B---3--:R-:W-:Y:S01]  /*c1d0*/  HMMA.16816.F32.BF16 R136, R4, R16, R136 ;  /* 0x000000100488723c */ /* 0x008fe20000041888 */
[----:B------:R-:W-:-:S05]  /*c1e0*/  FFMA.FTZ R3, R3, UR15, -R9 ;  /* 0x0000000f03037c23 */ /* 0x000fca0008010809 */
[C---:B------:R-:W-:Y:S01]  /*c1f0*/  HMMA.16816.F32.BF16 R40, R4.reuse, R18, R40 ;  /* 0x000000120428723c */ /* 0x040fe20000041828 */
[----:B------:R-:W1:Y:S05]  /*c200*/  LDSM.16.MT88.4 R16, [R202+0x1a800] ;  /* 0x01a80000ca10783b */ /* 0x000e6a0000004200 */
[C---:B------:R-:W-:Y:S06]  /*c210*/  HMMA.16816.F32.BF16 R140, R4.reuse, R12, R140 ;  /* 0x0000000c048c723c */ /* 0x040fec000004188c */
[C---:B------:R-:W-:Y:S01]  /*c220*/  HMMA.16816.F32.BF16 R44, R4.reuse, R14, R32 ;  /* 0x0000000e042c723c */ /* 0x040fe20000041820 */
[----:B------:R-:W-:Y:S04]  /*c230*/  LDSM.16.MT88.4 R12, [R204+0x1a800] ;  /* 0x01a80000cc0c783b */ /* 0x000fe80000004200 */
[----:B------:R-:W3:Y:S01]  /*c240*/  LDSM.16.MT88.4 R32, [R201+0x1c800] ;  /* 0x01c80000c920783b */ /* 0x000ee20000004200 */
[C---:B------:R-:W-:Y:S06]  /*c250*/  HMMA.16816.F32.BF16 R148, R4.reuse, R28, R148 ;  /* 0x0000001c0494723c */ /* 0x040fec0000041894 */
[C---:B------:R-:W-:Y:S01]  /*c260*/  HMMA.16816.F32.BF16 R48, R4.reuse, R30, R248 ;  /* 0x0000001e0430723c */ /* 0x040fe200000418f8 */
[----:B------:R-:W4:Y:S05]  /*c270*/  LDSM.16.MT88.4 R28, [R203+0x1a800] ;  /* 0x01a80000cb1c783b */ /* 0x000f2a0000004200 */
[----:B--2---:R-:W-:Y:S01]  /*c280*/  HMMA.16816.F32.BF16 R60, R4, R20, R236 ;  /* 0x00000014043c723c */ /* 0x004fe200000418ec */
[----:B------:R-:W-:-:S02]  /*c290*/  MOV R251, R85 ;  /* 0x0000005500fb7202 */ /* 0x000fc40000000f00 */
[----:B------:R-:W-:Y:S02]  /*c2a0*/  MOV R249, R72 ;  /* 0x0000004800f97202 */ /* 0x000fe40000000f00 */
[----:B------:R-:W-:Y:S01]  /*c2b0*/  MOV R250, R80 ;  /* 0x0000005000fa7202 */ /* 0x000fe20000000f00 */
[C---:B------:R-:W-:Y:S01]  /*c2c0*/  HMMA.16816.F32.BF16 R52, R4.reuse, R26, R244 ;  /* 0x0000001a0434723c */ /* 0x040fe200000418f4 */
[----:B------:R-:W-:Y:S02]  /*c2d0*/  MOV R236, R57 ;  /* 0x0000003900ec7202 */ /* 0x000fe40000000f00 */
[----:B------:R-:W-:Y:S02]  /*c2e0*/  MOV R238, R70 ;  /* 0x0000004600ee7202 */ /* 0x000fe40000000f00 */
[----:B------:R-:W-:Y:S01]  /*c2f0*/  MOV R239, R71 ;  /* 0x0000004700ef7202 */ /* 0x000fe20000000f00 */
[----:B------:R-:W-:Y:S01]  /*c300*/  HMMA.16816.F32.BF16 R56, R4, R22, R196 ;  /* 0x000000160438723c */ /* 0x000fe200000418c4 */
[----:B------:R-:W-:Y:S01]  /*c310*/  MOV R244, R79 ;  /* 0x0000004f00f47202 */ /* 0x000fe20000000f00 */
[----:B------:R-:W-:Y:S01]  /*c320*/  LDSM.16.MT88.4 R20, [R203+0x1c800] ;  /* 0x01c80000cb14783b */ /* 0x000fe20000004200 */
[----:B------:R-:W-:-:S02]  /*c330*/  MOV R237, R90 ;  /* 0x0000005a00ed7202 */ /* 0x000fc40000000f00 */
[----:B------:R-:W-:Y:S01]  /*c340*/  MOV R245, R84 ;  /* 0x0000005400f57202 */ /* 0x000fe20000000f00 */
[C---:B------:R-:W-:Y:S01]  /*c350*/  HMMA.16816.F32.BF16 R156, R4.reuse, R24, R156 ;  /* 0x00000018049c723c */ /* 0x040fe2000004189c */
[----:B------:R-:W-:Y:S01]  /*c360*/  MOV R196, R68 ;  /* 0x0000004400c47202 */ /* 0x000fe20000000f00 */
[----:B------:R-:W2:Y:S01]  /*c370*/  LDSM.16.MT88.4 R24, [R202+0x1e800] ;  /* 0x01e80000ca18783b */ /* 0x000ea20000004200 */
[----:B------:R-:W-:Y:S02]  /*c380*/  MOV R197, R76 ;  /* 0x0000004c00c57202 */ /* 0x000fe40000000f00 */
[----:B------:R-:W-:Y:S01]  /*c390*/  MOV R199, R94 ;  /* 0x0000005e00c77202 */ /* 0x000fe20000000f00 */
[----:B-1----:R-:W-:Y:S01]  /*c3a0*/  HMMA.16816.F32.BF16 R68, R4, R16, R192 ;  /* 0x000000100444723c */ /* 0x002fe200000418c0 */
[----:B------:R-:W-:Y:S02]  /*c3b0*/  MOV R198, R237 ;  /* 0x000000ed00c67202 */ /* 0x000fe40000000f00 */
[----:B------:R1:W-:Y:S01]  /*c3c0*/  MUFU.EX2 R237, R3 ;  /* 0x0000000300ed7308 */ /* 0x0003e20000000800 */
[----:B------:R-:W-:-:S02]  /*c3d0*/  MOV R246, R81 ;  /* 0x0000005100f67202 */ /* 0x000fc40000000f00 */
[----:B------:R-:W-:Y:S01]  /*c3e0*/  MOV R247, R82 ;  /* 0x0000005200f77202 */ /* 0x000fe20000000f00 */
[C---:B---3--:R-:W-:Y:S01]  /*c3f0*/  HMMA.16816.F32.BF16 R128, R4.reuse, R34, R168 ;  /* 0x000000220480723c */ /* 0x048fe200000418a8 */
[----:B------:R-:W-:Y:S02]  /*c400*/  MOV R192, R77 ;  /* 0x0000004d00c07202 */ /* 0x000fe40000000f00 */
[----:B------:R-:W-:Y:S02]  /*c410*/  MOV R195, R78 ;  /* 0x0000004e00c37202 */ /* 0x000fe40000000f00 */
[----:B------:R-:W-:Y:S01]  /*c420*/  MOV R194, R91 ;  /* 0x0000005b00c27202 */ /* 0x000fe20000000f00 */
[----:B------:R-:W-:Y:S01]  /*c430*/  HMMA.16816.F32.BF16 R76, R4, R18, R188 ;  /* 0x00000012044c723c */ /* 0x000fe200000418bc */
[----:B------:R-:W3:Y:S01]  /*c440*/  LDSM.16.MT88.4 R16, [R202+0x1c800] ;  /* 0x01c80000ca10783b */ /* 0x000ee20000004200 */
[----:B------:R-:W-:Y:S02]  /*c450*/  MOV R193, R73 ;  /* 0x0000004900c17202 */ /* 0x000fe40000000f00 */
[----:B------:R-:W-:-:S02]  /*c460*/  MOV R248, R83 ;  /* 0x0000005300f87202 */ /* 0x000fc40000000f00 */
[C---:B------:R-:W-:Y:S01]  /*c470*/  HMMA.16816.F32.BF16 R88, R4.reuse, R14, R180 ;  /* 0x0000000e0458723c */ /* 0x040fe200000418b4 */
[----:B------:R-:W-:Y:S02]  /*c480*/  MOV R188, R86 ;  /* 0x0000005600bc7202 */ /* 0x000fe40000000f00 */
[----:B------:R-:W-:Y:S02]  /*c490*/  MOV R189, R87 ;  /* 0x0000005700bd7202 */ /* 0x000fe40000000f00 */
[----:B------:R-:W-:Y:S01]  /*c4a0*/  MOV R191, R95 ;  /* 0x0000005f00bf7202 */ /* 0x000fe20000000f00 */
[----:B------:R-:W-:Y:S01]  /*c4b0*/  HMMA.16816.F32.BF16 R84, R4, R12, R184 ;  /* 0x0000000c0454723c */ /* 0x000fe200000418b8 */
[----:B------:R-:W5:Y:S01]  /*c4c0*/  LDSM.16.MT88.4 R12, [R204+0x1c800] ;  /* 0x01c80000cc0c783b */ /* 0x000f620000004200 */
[----:B------:R-:W-:Y:S02]  /*c4d0*/  MOV R190, R74 ;  /* 0x0000004a00be7202 */ /* 0x000fe40000000f00 */
[----:B------:R-:W-:-:S02]  /*c4e0*/  MOV R183, R188 ;  /* 0x000000bc00b77202 */ /* 0x000fc40000000f00 */
[C---:B----4-:R-:W-:Y:S01]  /*c4f0*/  HMMA.16816.F32.BF16 R92, R4.reuse, R28, R176 ;  /* 0x0000001c045c723c */ /* 0x050fe200000418b0 */
[----:B------:R-:W-:Y:S02]  /*c500*/  MOV R187, R75 ;  /* 0x0000004b00bb7202 */ /* 0x000fe40000000f00 */
[----:B------:R-:W-:Y:S02]  /*c510*/  MOV R184, R189 ;  /* 0x000000bd00b87202 */ /* 0x000fe40000000f00 */
[----:B------:R-:W-:Y:S01]  /*c520*/  MOV R185, R190 ;  /* 0x000000be00b97202 */ /* 0x000fe20000000f00 */
[----:B------:R-:W-:Y:S01]  /*c530*/  HMMA.16816.F32.BF16 R72, R4, R30, R172 ;  /* 0x0000001e0448723c */ /* 0x000fe200000418ac */
[----:B------:R-:W4:Y:S01]  /*c540*/  LDSM.16.MT88.4 R28, [R201+0x1e800] ;  /* 0x01e80000c91c783b */ /* 0x000f220000004200 */
[----:B-1----:R-:W-:Y:S01]  /*c550*/  FFMA.FTZ R3, R187, UR15, -R9 ;  /* 0x0000000fbb037c23 */ /* 0x002fe20008010809 */
[----:B------:R-:W-:Y:S01]  /*c560*/  IMAD.MOV.U32 R187, RZ, RZ, R192 ;  /* 0x000000ffffbb7224 */ /* 0x000fe200078e00c0 */
[----:B------:R-:W-:-:S02]  /*c570*/  MOV R192, R196 ;  /* 0x000000c400c07202 */ /* 0x000fc40000000f00 */
[----:B------:R-:W-:Y:S01]  /*c580*/  MOV R196, R197 ;  /* 0x000000c500c47202 */ /* 0x000fe20000000f00 */
[C---:B------:R-:W-:Y:S01]  /*c590*/  HMMA.16816.F32.BF16 R80, R4.reuse, R32, R164 ;  /* 0x000000200450723c */ /* 0x040fe200000418a4 */
[----:B------:R-:W-:Y:S01]  /*c5a0*/  MOV R197, R199 ;  /* 0x000000c700c57202 */ /* 0x000fe20000000f00 */
[----:B------:R-:W1:Y:S01]  /*c5b0*/  LDSM.16.MT88.4 R32, [R204+0x1e800] ;  /* 0x01e80000cc20783b */ /* 0x000e620000004200 */
[----:B------:R-:W-:Y:S02]  /*c5c0*/  MOV R199, R236 ;  /* 0x000000ec00c77202 */ /* 0x000fe40000000f00 */
[----:B------:R5:W1:Y:S01]  /*c5d0*/  MUFU.EX2 R236, R3 ;  /* 0x0000000300ec7308 */ /* 0x000a620000000800 */
[----:B------:R-:W-:Y:S01]  /*c5e0*/  MOV R186, R191 ;  /* 0x000000bf00ba7202 */ /* 0x000fe20000000f00 */
[C---:B--2---:R-:W-:Y:S06]  /*c5f0*/  HMMA.16816.F32.BF16 R176, R4.reuse, R24, R108 ;  /* 0x0000001804b0723c */ /* 0x044fec000004186c */
[C---:B---3--:R-:W-:Y:S06]  /*c600*/  HMMA.16816.F32.BF16 R172, R4.reuse, R16, R160 ;  /* 0x0000001004ac723c */ /* 0x048fec00000418a0 */
[----:B------:R-:W-:Y:S01]  /*c610*/  HMMA.16816.F32.BF16 R152, R4, R18, R152 ;  /* 0x000000120498723c */ /* 0x000fe20000041898 */
[----:B------:R-:W-:Y:S01]  /*c620*/  LDSM.16.MT88.4 R16, [R201+0x19000] ;  /* 0x01900000c910783b */ /* 0x000fe20000004200 */
[----:B-----5:R-:W-:Y:S01]  /*c630*/  FFMA.FTZ R3, R198, UR15, -R9 ;  /* 0x0000000fc6037c23 */ /* 0x020fe20008010809 */
[----:B------:R-:W-:-:S03]  /*c640*/  MOV R198, R235 ;  /* 0x000000eb00c67202 */ /* 0x000fc60000000f00 */
[C---:B------:R-:W-:Y:S01]  /*c650*/  HMMA.16816.F32.BF16 R144, R4.reuse, R12, R144 ;  /* 0x0000000c0490723c */ /* 0x040fe20000041890 */
[----:B------:R2:W-:Y:S05]  /*c660*/  MUFU.EX2 R235, R3 ;  /* 0x0000000300eb7308 */ /* 0x0005ea0000000800 */
[C---:B------:R-:W-:Y:S01]  /*c670*/  HMMA.16816.F32.BF16 R132, R4.reuse, R14, R132 ;  /* 0x0000000e0484723c */ /* 0x040fe20000041884 */
[----:B------:R-:W3:Y:S05]  /*c680*/  LDSM.16.MT88.4 R12, [R203+0x1e800] ;  /* 0x01e80000cb0c783b */ /* 0x000eea0000004200 */
[----:B----4-:R-:W-:Y:S01]  /*c690*/  HMMA.16816.F32.BF16 R188, R4, R28, R100 ;  /* 0x0000001c04bc723c */ /* 0x010fe20000041864 */
[----:B--2---:R-:W-:Y:S01]  /*c6a0*/  FFMA.FTZ R3, R183, UR15, -R9 ;  /* 0x0000000fb7037c23 */ /* 0x004fe20008010809 */
[----:B------:R-:W-:-:S04]  /*c6b0*/  MOV R183, R184 ;  /* 0x000000b800b77202 */ /* 0x000fc80000000f00 */
[C---:B------:R-:W-:Y:S01]  /*c6c0*/  HMMA.16816.F32.BF16 R164, R4.reuse, R26, R112 ;  /* 0x0000001a04a4723c */ /* 0x040fe20000041870 */
[----:B------:R-:W-:Y:S01]  /*c6d0*/  MOV R184, R185 ;  /* 0x000000b900b87202 */ /* 0x000fe20000000f00 */
[----:B------:R-:W2:Y:S01]  /*c6e0*/  LDSM.16.MT88.4 R24, [R203+0x19000] ;  /* 0x01900000cb18783b */ /* 0x000ea20000004200 */
        /* <DEDUP_REMOVED lines=9> */
[----:B------:R4:W-:Y:S01]  /*c780*/  MUFU.EX2 R234, R3 ;  /* 0x0000000300ea7308 */ /* 0x0009e20000000800 */
[----:B------:R-:W-:-:S02]  /*c790*/  MOV R102, R192 ;  /* 0x000000c000667202 */ /* 0x000fc40000000f00 */
[----:B------:R-:W-:Y:S01]  /*c7a0*/  MOV R103, R197 ;  /* 0x000000c500677202 */ /* 0x000fe20000000f00 */
[C---:B------:R-:W-:Y:S01]  /*c7b0*/  HMMA.16816.F32.BF16 R160, R4.reuse, R30, R104 ;  /* 0x0000001e04a0723c */ /* 0x040fe20000041868 */
[----:B------:R-:W-:Y:S01]  /*c7c0*/  MOV R192, R196 ;  /* 0x000000c400c07202 */ /* 0x000fe20000000f00 */
[----:B------:R-:W-:Y:S01]  /*c7d0*/  LDSM.16.MT88.4 R28, [R202+0x19000] ;  /* 0x01900000ca1c783b */ /* 0x000fe20000004200 */
[----:B------:R-:W-:Y:S02]  /*c7e0*/  MOV R99, R184 ;  /* 0x000000b800637202 */ /* 0x000fe40000000f00 */
[----:B------:R-:W-:Y:S01]  /*c7f0*/  MOV R98, R185 ;  /* 0x000000b900627202 */ /* 0x000fe20000000f00 */
[----:B-1----:R-:W-:Y:S01]  /*c800*/  HMMA.16816.F32.BF16 R120, R4, R34, R120 ;  /* 0x000000220478723c */ /* 0x002fe20000041878 */
[----:B------:R-:W-:Y:S02]  /*c810*/  MOV R97, R186 ;  /* 0x000000ba00617202 */ /* 0x000fe40000000f00 */
[----:B------:R-:W-:-:S03]  /*c820*/  MOV R96, R187 ;  /* 0x000000bb00607202 */ /* 0x000fc60000000f00 */
[----:B---3--:R-:W-:Y:S01]  /*c830*/  HMMA.16816.F32.BF16 R124, R4, R12, R124 ;  /* 0x0000000c047c723c */ /* 0x008fe2000004187c */
[----:B----4-:R-:W-:-:S04]  /*c840*/  FFMA.FTZ R3, R199, UR15, -R8 ;  /* 0x0000000fc7037c23 */ /* 0x010fc80008010808 */
[----:B------:R1:W-:Y:S01]  /*c850*/  MUFU.EX2 R199, R3 ;  /* 0x0000000300c77308 */ /* 0x0003e20000000800 */
[----:B------:R-:W-:Y:S01]  /*c860*/  HMMA.16816.F32.BF16 R36, R4, R14, R36 ;  /* 0x0000000e0424723c */ /* 0x000fe20000041824 */
[----:B------:R-:W-:Y:S01]  /*c870*/  LDSM.16.MT88.4 R12, [R204+0x1b000] ;  /* 0x01b00000cc0c783b */ /* 0x000fe20000004200 */
[----:B-1----:R-:W-:-:S05]  /*c880*/  FFMA.FTZ R3, R198, UR15, -R8 ;  /* 0x0000000fc6037c23 */ /* 0x002fca0008010808 */
[----:B------:R1:W3:Y:S02]  /*c890*/  MUFU.EX2 R198, R3 ;  /* 0x0000000300c67308 */ /* 0x0002e40000000800 */
[----:B-1----:R-:W-:Y:S02]  /*c8a0*/  FFMA.FTZ R3, R183, UR15, -R8 ;  /* 0x0000000fb7037c23 */ /* 0x002fe40008010808 */
[----:B------:R-:W-:Y:S01]  /*c8b0*/  HMMA.16816.F32.BF16 R180, R4, R32, R116 ;  /* 0x0000002004b4723c */ /* 0x000fe20000041874 */
[----:B------:R-:W1:Y:S03]  /*c8c0*/  LDSM.16.MT88.4 R32, [R204+0x19000] ;  /* 0x01900000cc20783b */ /* 0x000e660000004200 */
[----:B------:R4:W-:Y:S03]  /*c8d0*/  MUFU.EX2 R197, R3 ;  /* 0x0000000300c57308 */ /* 0x0009e60000000800 */
[----:B------:R-:W-:-:S02]  /*c8e0*/  F2FP.BF16.F32.PACK_AB R4, R236, R237 ;  /* 0x000000edec04723e */ /* 0x000fc400000010ff */
[----:B---3--:R-:W-:Y:S02]  /*c8f0*/  F2FP.BF16.F32.PACK_AB R5, R198, R199 ;  /* 0x000000c7c605723e */ /* 0x008fe400000010ff */
[----:B------:R-:W-:Y:S01]  /*c900*/  F2FP.BF16.F32.PACK_AB R6, R234, R235 ;  /* 0x000000ebea06723e */ /* 0x000fe200000010ff */
[----:B----4-:R-:W-:Y:S01]  /*c910*/  FFMA.FTZ R3, R252, UR15, -R8 ;  /* 0x0000000ffc037c23 */ /* 0x010fe20008010808 */
[----:B------:R-:W-:-:S03]  /*c920*/  MOV R252, R99 ;  /* 0x0000006300fc7202 */ /* 0x000fc60000000f00 */
[----:B------:R-:W3:Y:S02]  /*c930*/  MUFU.EX2 R196, R3 ;  /* 0x0000000300c47308 */ /* 0x000ee40000000800 */
[----:B---3--:R-:W-:Y:S02]  /*c940*/  F2FP.BF16.F32.PACK_AB R7, R196, R197 ;  /* 0x000000c5c407723e */ /* 0x008fe400000010ff */
[----:B------:R-:W-:-:S05]  /*c950*/  MOV R3, R97 ;  /* 0x0000006100037202 */ /* 0x000fca0000000f00 */
[----:B------:R-:W-:Y:S01]  /*c960*/  HMMA.16816.F32.BF16 R136, R4, R16, R136 ;  /* 0x000000100488723c */ /* 0x000fe20000041888 */
[----:B------:R-:W-:-:S05]  /*c970*/  FFMA.FTZ R3, R3, UR15, -R9 ;  /* 0x0000000f03037c23 */ /* 0x000fca0008010809 */
[C---:B------:R-:W-:Y:S01]  /*c980*/  HMMA.16816.F32.BF16 R40, R4.reuse, R18, R40 ;  /* 0x000000120428723c */ /* 0x040fe20000041828 */
[----:B------:R-:W3:Y:S05]  /*c990*/  LDSM.16.MT88.4 R16, [R202+0x1b000] ;  /* 0x01b00000ca10783b */ /* 0x000eea0000004200 */
[C---:B--2---:R-:W-:Y:S06]  /*c9a0*/  HMMA.16816.F32.BF16 R156, R4.reuse, R24, R156 ;  /* 0x00000018049c723c */ /* 0x044fec000004189c */
[C---:B------:R-:W-:Y:S01]  /*c9b0*/  HMMA.16816.F32.BF16 R52, R4.reuse, R26, R52 ;  /* 0x0000001a0434723c */ /* 0x040fe20000041834 */
[----:B------:R-:W2:Y:S05]  /*c9c0*/  LDSM.16.MT88.4 R24, [R201+0x1d000] ;  /* 0x01d00000c918783b */ /* 0x000eaa0000004200 */
[C---:B-1----:R-:W-:Y:S06]  /*c9d0*/  HMMA.16816.F32.BF16 R148, R4.reuse, R32, R148 ;  /* 0x000000200494723c */ /* 0x042fec0000041894 */
[C---:B------:R-:W-:Y:S06]  /*c9e0*/  HMMA.16816.F32.BF16 R32, R4.reuse, R34, R48 ;  /* 0x000000220420723c */ /* 0x040fec0000041830 */
[----:B------:R-:W-:Y:S01]  /*c9f0*/  HMMA.16816.F32.BF16 R184, R4, R22, R56 ;  /* 0x0000001604b8723c */ /* 0x000fe20000041838 */
[----:B------:R-:W-:-:S02]  /*ca00*/  MOV R51, R103 ;  /* 0x0000006700337202 */ /* 0x000fc40000000f00 */
[----:B------:R-:W-:Y:S02]  /*ca10*/  MOV R49, R98 ;  /* 0x0000006200317202 */ /* 0x000fe40000000f00 */
[----:B------:R-:W-:Y:S01]  /*ca20*/  MOV R48, R195 ;  /* 0x000000c300307202 */ /* 0x000fe20000000f00 */
[----:B------:R-:W-:Y:S01]  /*ca30*/  HMMA.16816.F32.BF16 R84, R4, R12, R84 ;  /* 0x0000000c0454723c */ /* 0x000fe20000041854 */
[----:B------:R-:W-:Y:S01]  /*ca40*/  MOV R59, R102 ;  /* 0x00000066003b7202 */ /* 0x000fe20000000f00 */
[----:B------:R1:W-:Y:S01]  /*ca50*/  MUFU.EX2 R195, R3 ;  /* 0x0000000300c37308 */ /* 0x0003e20000000800 */
[----:B------:R-:W-:-:S03]  /*ca60*/  MOV R50, R96 ;  /* 0x0000006000327202 */ /* 0x000fc60000000f00 */
[C---:B---3--:R-:W-:Y:S06]  /*ca70*/  HMMA.16816.F32.BF16 R68, R4.reuse, R16, R68 ;  /* 0x000000100444723c */ /* 0x048fec0000041844 */
[C---:B------:R-:W-:Y:S01]  /*ca80*/  HMMA.16816.F32.BF16 R76, R4.reuse, R18, R76 ;  /* 0x00000012044c723c */ /* 0x040fe2000004184c */
[----:B------:R-:W3:Y:S05]  /*ca90*/  LDSM.16.MT88.4 R16, [R204+0x1d000] ;  /* 0x01d00000cc10783b */ /* 0x000eea0000004200 */
[----:B------:R-:W-:Y:S01]  /*caa0*/  HMMA.16816.F32.BF16 R88, R4, R14, R88 ;  /* 0x0000000e0458723c */ /* 0x000fe20000041858 */
[----:B------:R-:W4:Y:S01]  /*cab0*/  LDSM.16.MT88.4 R12, [R202+0x1d000] ;  /* 0x01d00000ca0c783b */ /* 0x000f220000004200 */
[----:B-1----:R-:W-:Y:S01]  /*cac0*/  FFMA.FTZ R3, R49, UR15, -R9 ;  /* 0x0000000f31037c23 */ /* 0x002fe20008010809 */
[----:B------:R-:W-:-:S03]  /*cad0*/  MOV R49, R194 ;  /* 0x000000c200317202 */ /* 0x000fc60000000f00 */
[C---:B--2---:R-:W-:Y:S01]  /*cae0*/  HMMA.16816.F32.BF16 R100, R4.reuse, R24, R80 ;  /* 0x000000180464723c */ /* 0x044fe20000041850 */
[----:B------:R1:W2:Y:S01]  /*caf0*/  MUFU.EX2 R194, R3 ;  /* 0x0000000300c27308 */ /* 0x0002a20000000800 */
[----:B------:R-:W-:Y:S04]  /*cb00*/  LDSM.16.MT88.4 R80, [R202+0x1d800] ;  /* 0x01d80000ca50783b */ /* 0x000fe80000004200 */
[C---:B------:R-:W-:Y:S01]  /*cb10*/  HMMA.16816.F32.BF16 R104, R4.reuse, R26, R128 ;  /* 0x0000001a0468723c */ /* 0x040fe20000041880 */
[----:B------:R-:W5:Y:S05]  /*cb20*/  LDSM.16.MT88.4 R24, [R201+0x1f000] ;  /* 0x01f00000c918783b */ /* 0x000f6a0000004200 */
[----:B------:R-:W-:Y:S01]  /*cb30*/  HMMA.16816.F32.BF16 R140, R4, R28, R140 ;  /* 0x0000001c048c723c */ /* 0x000fe2000004188c */
[----:B-1----:R-:W-:Y:S01]  /*cb40*/  FFMA.FTZ R3, R252, UR15, -R9 ;  /* 0x0000000ffc037c23 */ /* 0x002fe20008010809 */
[----:B------:R-:W-:-:S04]  /*cb50*/  MOV R252, R193 ;  /* 0x000000c100fc7202 */ /* 0x000fc80000000f00 */
[----:B------:R-:W-:Y:S01]  /*cb60*/  HMMA.16816.F32.BF16 R44, R4, R30, R44 ;  /* 0x0000001e042c723c */ /* 0x000fe2000004182c */
[----:B------:R-:W1:Y:S01]  /*cb70*/  LDSM.16.MT88.4 R28, [R203+0x1b000] ;  /* 0x01b00000cb1c783b */ /* 0x000e620000004200 */
[----:B------:R4:W-:Y:S01]  /*cb80*/  MUFU.EX2 R193, R3 ;  /* 0x0000000300c17308 */ /* 0x0009e20000000800 */
[----:B--2---:R-:W-:-:S03]  /*cb90*/  F2FP.BF16.F32.PACK_AB R128, R194, R195 ;  /* 0x000000c3c280723e */ /* 0x004fc600000010ff */
[C---:B------:R-:W-:Y:S01]  /*cba0*/  HMMA.16816.F32.BF16 R60, R4.reuse, R20, R60 ;  /* 0x00000014043c723c */ /* 0x040fe2000004183c */
[----:B------:R-:W2:Y:S05]  /*cbb0*/  LDSM.16.MT88.4 R20, [R203+0x1d000] ;  /* 0x01d00000cb14783b */ /* 0x000eaa0000004200 */
[C---:B---3--:R-:W-:Y:S01]  /*cbc0*/  HMMA.16816.F32.BF16 R116, R4.reuse, R16, R144 ;  /* 0x000000100474723c */ /* 0x048fe20000041890 */
[----:B------:R-:W-:Y:S05]  /*cbd0*/  LDSM.16.MT88.4 R144, [R201+0x19800] ;  /* 0x01980000c990783b */ /* 0x000fea0000004200 */
[----:B------:R-:W-:Y:S01]  /*cbe0*/  HMMA.16816.F32.BF16 R132, R4, R18, R132 ;  /* 0x000000120484723c */ /* 0x000fe20000041884 */
[----:B------:R-:W-:Y:S01]  /*cbf0*/  LDSM.16.MT88.4 R16, [R204+0x1f000] ;  /* 0x01f00000cc10783b */ /* 0x000fe20000004200 */
[----:B----4-:R-:W-:Y:S01]  /*cc00*/  FFMA.FTZ R3, R50, UR15, -R9 ;  /* 0x0000000f32037c23 */ /* 0x010fe20008010809 */
[----:B------:R-:W-:-:S03]  /*cc10*/  MOV R50, R192 ;  /* 0x000000c000327202 */ /* 0x000fc60000000f00 */
[----:B------:R3:W4:Y:S01]  /*cc20*/  MUFU.EX2 R192, R3 ;  /* 0x0000000300c07308 */ /* 0x0007220000000800 */
[C---:B------:R-:W-:Y:S06]  /*cc30*/  HMMA.16816.F32.BF16 R108, R4.reuse, R12, R172 ;  /* 0x0000000c046c723c */ /* 0x040fec00000418ac */
[C---:B-----5:R-:W-:Y:S06]  /*cc40*/  HMMA.16816.F32.BF16 R172, R4.reuse, R24, R188 ;  /* 0x0000001804ac723c */ /* 0x060fec00000418bc */
[----:B------:R-:W-:Y:S01]  /*cc50*/  HMMA.16816.F32.BF16 R112, R4, R14, R152 ;  /* 0x0000000e0470723c */ /* 0x000fe20000041898 */
[----:B------:R-:W-:Y:S01]  /*cc60*/  MOV R191, R11 ;  /* 0x0000000b00bf7202 */ /* 0x000fe20000000f00 */
[----:B------:R-:W-:Y:S01]  /*cc70*/  LDSM.16.MT88.4 R152, [R202+0x19800] ;  /* 0x01980000ca98783b */ /* 0x000fe20000004200 */
[----:B---3--:R-:W-:Y:S01]  /*cc80*/  FFMA.FTZ R3, R59, UR15, -R8 ;  /* 0x0000000f3b037c23 */ /* 0x008fe20008010808 */
[----:B----4-:R-:W-:-:S02]  /*cc90*/  F2FP.BF16.F32.PACK_AB R130, R192, R193 ;  /* 0x000000c1c082723e */ /* 0x010fc400000010ff */
[C---:B-1----:R-:W-:Y:S01]  /*cca0*/  HMMA.16816.F32.BF16 R92, R4.reuse, R28, R92 ;  /* 0x0000001c045c723c */ /* 0x042fe2000004185c */
[----:B------:R-:W1:Y:S01]  /*ccb0*/  LDSM.16.MT88.4 R12, [R203+0x1f000] ;  /* 0x01f00000cb0c783b */ /* 0x000e620000004200 */
[----:B------:R3:W-:Y:S03]  /*ccc0*/  MUFU.EX2 R190, R3 ;  /* 0x0000000300be7308 */ /* 0x0007e60000000800 */
[----:B------:R-:W-:Y:S01]  /*ccd0*/  LDSM.16.MT88.4 R56, [R204+0x1b800] ;  /* 0x01b80000cc38783b */ /* 0x000fe20000004200 */
[C---:B------:R-:W-:Y:S03]  /*cce0*/  HMMA.16816.F32.BF16 R96, R4.reuse, R30, R72 ;  /* 0x0000001e0460723c */ /* 0x040fe60000041848 */
[----:B------:R-:W4:Y:S03]  /*ccf0*/  LDSM.16.MT88.4 R28, [R202+0x1f000] ;  /* 0x01f00000ca1c783b */ /* 0x000f260000004200 */
[C---:B--2---:R-:W-:Y:S01]  /*cd00*/  HMMA.16816.F32.BF16 R168, R4.reuse, R20, R168 ;  /* 0x0000001404a8723c */ /* 0x044fe200000418a8 */
[----:B------:R-:W-:Y:S05]  /*cd10*/  LDSM.16.MT88.4 R72, [R201+0x1d800] ;  /* 0x01d80000c948783b */ /* 0x000fea0000004200 */
[C---:B------:R-:W-:Y:S01]  /*cd20*/  HMMA.16816.F32.BF16 R20, R4.reuse, R22, R64 ;  /* 0x000000160414723c */ /* 0x040fe20000041840 */
[--C-:B---3--:R-:W-:Y:S01]  /*cd30*/  FFMA.FTZ R3, R48, UR15, -R8.reuse ;  /* 0x0000000f30037c23 */ /* 0x108fe20008010808 */
[----:B------:R-:W-:Y:S03]  /*cd40*/  LDSM.16.MT88.4 R64, [R203+0x1b800] ;  /* 0x01b80000cb40783b */ /* 0x000fe60000004200 */
[----:B------:R2:W3:Y:S01]  /*cd50*/  MUFU.EX2 R189, R3 ;  /* 0x0000000300bd7308 */ /* 0x0004e20000000800 */
[----:B------:R-:W-:Y:S01]  /*cd60*/  HMMA.16816.F32.BF16 R24, R4, R26, R160 ;  /* 0x0000001a0418723c */ /* 0x000fe200000418a0 */
[----:B------:R-:W-:Y:S01]  /*cd70*/  LDSM.16.MT88.4 R160, [R204+0x19800] ;  /* 0x01980000cca0783b */ /* 0x000fe20000004200 */
[----:B--2---:R-:W-:Y:S01]  /*cd80*/  FFMA.FTZ R3, R49, UR15, -R8 ;  /* 0x0000000f31037c23 */ /* 0x004fe20008010808 */
[----:B---3--:R-:W-:-:S03]  /*cd90*/  F2FP.BF16.F32.PACK_AB R129, R189, R190 ;  /* 0x000000bebd81723e */ /* 0x008fc600000010ff */
[C---:B-1----:R-:W-:Y:S01]  /*cda0*/  HMMA.16816.F32.BF16 R124, R4.reuse, R12, R124 ;  /* 0x0000000c047c723c */ /* 0x042fe2000004187c */
[----:B------:R1:W-:Y:S05]  /*cdb0*/  MUFU.EX2 R188, R3 ;  /* 0x0000000300bc7308 */ /* 0x0003ea0000000800 */
[C---:B------:R-:W-:Y:S06]  /*cdc0*/  HMMA.16816.F32.BF16 R12, R4.reuse, R14, R36 ;  /* 0x0000000e040c723c */ /* 0x040fec0000041824 */
[C---:B----4-:R-:W-:Y:S06]  /*cdd0*/  HMMA.16816.F32.BF16 R176, R4.reuse, R28, R176 ;  /* 0x0000001c04b0723c */ /* 0x050fec00000418b0 */
[C---:B------:R-:W-:Y:S01]  /*cde0*/  HMMA.16816.F32.BF16 R28, R4.reuse, R30, R164 ;  /* 0x0000001e041c723c */ /* 0x040fe200000418a4 */
[----:B-1----:R-:W-:Y:S01]  /*cdf0*/  FFMA.FTZ R3, R252, UR15, -R8 ;  /* 0x0000000ffc037c23 */ /* 0x002fe20008010808 */
[----:B------:R-:W-:Y:S01]  /*ce00*/  MOV R252, R10 ;  /* 0x0000000a00fc7202 */ /* 0x000fe20000000f00 */
[----:B------:R-:W1:Y:S03]  /*ce10*/  LDSM.16.MT88.4 R164, [R203+0x19800] ;  /* 0x01980000cba4783b */ /* 0x000e660000004200 */
[C---:B------:R-:W-:Y:S01]  /*ce20*/  HMMA.16816.F32.BF16 R8, R4.reuse, R16, R180 ;  /* 0x000000100408723c */ /* 0x040fe200000418b4 */
[----:B------:R-:W-:Y:S01]  /*ce30*/  FFMA.FTZ R0, R252, R0, R191 ;  /* 0x00000000fc007223 */ /* 0x000fe200000100bf */
[----:B------:R-:W2:Y:S03]  /*ce40*/  MUFU.EX2 R3, R3 ;  /* 0x0000000300037308 */ /* 0x000ea60000000800 */
[----:B------:R-:W-:Y:S01]  /*ce50*/  FADD.FTZ R0, R239, R0 ;  /* 0x00000000ef007221 */ /* 0x000fe20000010000 */
[----:B------:R-:W-:Y:S01]  /*ce60*/  HMMA.16816.F32.BF16 R16, R4, R18, R120 ;  /* 0x000000120410723c */ /* 0x000fe20000041878 */
[----:B------:R-:W-:Y:S01]  /*ce70*/  MOV R183, R50 ;  /* 0x0000003200b77202 */ /* 0x000fe20000000f00 */
[----:B------:R-:W-:Y:S01]  /*ce80*/  LDSM.16.MT88.4 R120, [R204+0x1f800] ;  /* 0x01f80000cc78783b */ /* 0x000fe20000004200 */
[----:B------:R-:W-:Y:S01]  /*ce90*/  MOV R182, R51 ;  /* 0x0000003300b67202 */ /* 0x000fe20000000f00 */
[----:B------:R-:W-:-:S02]  /*cea0*/  FADD.FTZ R0, R245, R0 ;  /* 0x00000000f5007221 */ /* 0x000fc40000010000 */
[----:B------:R-:W3:Y:S02]  /*ceb0*/  LDSM.16.MT88.4 R48, [R202+0x1b800] ;  /* 0x01b80000ca30783b */ /* 0x000ee40000004200 */
[----:B------:R-:W-:Y:S02]  /*cec0*/  FFMA.FTZ R2, R183, R2, R182 ;  /* 0x00000002b7027223 */ /* 0x000fe400000100b6 */
[----:B------:R-:W-:Y:S02]  /*ced0*/  LDSM.16.MT88.4 R4, [R203+0x1f800] ;  /* 0x01f80000cb04783b */ /* 0x000fe40000004200 */
[----:B------:R-:W-:Y:S01]  /*cee0*/  FADD.FTZ R2, R238, R2 ;  /* 0x00000002ee027221 */ /* 0x000fe20000010000 */
[----:B--2---:R-:W-:-:S03]  /*cef0*/  F2FP.BF16.F32.PACK_AB R131, R3, R188 ;  /* 0x000000bc0383723e */ /* 0x004fc600000010ff */
[----:B------:R-:W-:Y:S01]  /*cf00*/  FADD.FTZ R2, R244, R2 ;  /* 0x00000002f4027221 */ /* 0x000fe20000010000 */
[----:B------:R-:W-:Y:S02]  /*cf10*/  FADD.FTZ R0, R250, R0 ;  /* 0x00000000fa007221 */ /* 0x000fe40000010000 */
[----:B------:R-:W2:Y:S01]  /*cf20*/  LDL R250, [R1+0x34] ;  /* 0x0000340001fa7983 */ /* 0x000ea20000100800 */
[----:B------:R-:W-:Y:S01]  /*cf30*/  FADD.FTZ R2, R251, R2 ;  /* 0x00000002fb027221 */ /* 0x000fe20000010000 */
[C---:B------:R-:W-:Y:S02]  /*cf40*/  HMMA.16816.F32.BF16 R136, R128.reuse, R144, R136 ;  /* 0x000000908088723c */ /* 0x040fe40000041888 */
[----:B------:R-:W4:Y:S04]  /*cf50*/  LDL R251, [R1+0x4c] ;  /* 0x00004c0001fb7983 */ /* 0x000f280000100800 */
[----:B------:R-:W-:Y:S01]  /*cf60*/  HMMA.16816.F32.BF16 R144, R128, R146, R40 ;  /* 0x000000928090723c */ /* 0x000fe20000041828 */
[----:B------:R-:W5:Y:S01]  /*cf70*/  LDSM.16.MT88.4 R40, [R201+0x1b800] ;  /* 0x01b80000c928783b */ /* 0x000f620000004200 */
        /* <DEDUP_REMOVED lines=9> */
[----:B------:R-:W-:Y:S02]  /*d010*/  HMMA.16816.F32.BF16 R152, R128, R154, R44 ;  /* 0x0000009a8098723c */ /* 0x000fe4000004182c */
[----:B------:R-:W-:Y:S01]  /*d020*/  FADD.FTZ R2, R237, R2 ;  /* 0x00000002ed027221 */ /* 0x000fe20000010000 */
[----:B------:R-:W-:-:S03]  /*d030*/  FADD.FTZ R0, R199, R0 ;  /* 0x00000000c7007221 */ /* 0x000fc60000010000 */
[----:B-1----:R-:W-:Y:S01]  /*d040*/  HMMA.16816.F32.BF16 R156, R128, R164, R156 ;  /* 0x000000a4809c723c */ /* 0x002fe2000004189c */
[----:B------:R-:W-:Y:S01]  /*d050*/  FADD.FTZ R2, R236, R2 ;  /* 0x00000002ec027221 */ /* 0x000fe20000010000 */
[----:B------:R-:W-:-:S04]  /*d060*/  FADD.FTZ R0, R198, R0 ;  /* 0x00000000c6007221 */ /* 0x000fc80000010000 */
[----:B------:R-:W-:Y:S01]  /*d070*/  HMMA.16816.F32.BF16 R164, R128, R166, R52 ;  /* 0x000000a680a4723c */ /* 0x000fe20000041834 */
[----:B------:R-:W-:Y:S01]  /*d080*/  FADD.FTZ R2, R235, R2 ;  /* 0x00000002eb027221 */ /* 0x000fe20000010000 */
[----:B------:R-:W-:-:S04]  /*d090*/  FADD.FTZ R0, R197, R0 ;  /* 0x00000000c5007221 */ /* 0x000fc80000010000 */
[C---:B---3--:R-:W-:Y:S06]  /*d0a0*/  HMMA.16816.F32.BF16 R44, R128.reuse, R48, R68 ;  /* 0x00000030802c723c */ /* 0x048fec0000041844 */
[C---:B------:R-:W-:Y:S06]  /*d0b0*/  HMMA.16816.F32.BF16 R48, R128.reuse, R50, R76 ;  /* 0x000000328030723c */ /* 0x040fec000004184c */
[C---:B-----5:R-:W-:Y:S06]  /*d0c0*/  HMMA.16816.F32.BF16 R36, R128.reuse, R40, R60 ;  /* 0x000000288024723c */ /* 0x060fec000004183c */
[----:B------:R-:W-:Y:S01]  /*d0d0*/  HMMA.16816.F32.BF16 R52, R128, R56, R84 ;  /* 0x000000388034723c */ /* 0x000fe20000041854 */
[----:B------:R-:W-:-:S05]  /*d0e0*/  FADD.FTZ R2, R234, R2 ;  /* 0x00000002ea027221 */ /* 0x000fca0000010000 */
[C---:B------:R-:W-:Y:S01]  /*d0f0*/  HMMA.16816.F32.BF16 R56, R128.reuse, R58, R88 ;  /* 0x0000003a8038723c */ /* 0x040fe20000041858 */
[----:B------:R-:W1:Y:S05]  /*d100*/  LDSM.16.MT88.4 R88, [R204+0x1d800] ;  /* 0x01d80000cc58783b */ /* 0x000e6a0000004200 */
[C---:B------:R-:W-:Y:S06]  /*d110*/  HMMA.16816.F32.BF16 R60, R128.reuse, R64, R92 ;  /* 0x00000040803c723c */ /* 0x040fec000004185c */
[C---:B------:R-:W-:Y:S06]  /*d120*/  HMMA.16816.F32.BF16 R68, R128.reuse, R72, R100 ;  /* 0x000000488044723c */ /* 0x040fec0000041864 */
[----:B------:R-:W-:Y:S01]  /*d130*/  HMMA.16816.F32.BF16 R76, R128, R80, R108 ;  /* 0x00000050804c723c */ /* 0x000fe2000004186c */
[----:B------:R-:W-:-:S05]  /*d140*/  FADD.FTZ R0, R196, R0 ;  /* 0x00000000c4007221 */ /* 0x000fca0000010000 */
[C---:B------:R-:W-:Y:S01]  /*d150*/  HMMA.16816.F32.BF16 R64, R128.reuse, R66, R96 ;  /* 0x000000428040723c */ /* 0x040fe20000041860 */
[----:B------:R-:W3:Y:S05]  /*d160*/  LDSM.16.MT88.4 R96, [R203+0x1d800] ;  /* 0x01d80000cb60783b */ /* 0x000eea0000004200 */
[C---:B------:R-:W-:Y:S01]  /*d170*/  HMMA.16816.F32.BF16 R72, R128.reuse, R74, R104 ;  /* 0x0000004a8048723c */ /* 0x040fe20000041868 */
[----:B------:R-:W5:Y:S05]  /*d180*/  LDSM.16.MT88.4 R104, [R201+0x1f800] ;  /* 0x01f80000c968783b */ /* 0x000f6a0000004200 */
[----:B------:R-:W-:Y:S01]  /*d190*/  HMMA.16816.F32.BF16 R80, R128, R82, R112 ;  /* 0x000000528050723c */ /* 0x000fe20000041870 */
[----:B------:R-:W5:Y:S01]  /*d1a0*/  LDSM.16.MT88.4 R112, [R202+0x1f800] ;  /* 0x01f80000ca70783b */ /* 0x000f620000004200 */
        /* <DEDUP_REMOVED lines=9> */
[C---:B------:R-:W-:Y:S03]  /*d240*/  HMMA.16816.F32.BF16 R148, R128.reuse, R160, R148 ;  /* 0x000000a08094723c */ /* 0x040fe60000041894 */
[----:B------:R1:W-:Y:S03]  /*d250*/  STL [R1+0x38], R242 ;  /* 0x000038f201007387 */ /* 0x0003e60000100800 */
[C---:B------:R-:W-:Y:S01]  /*d260*/  HMMA.16816.F32.BF16 R116, R128.reuse, R120, R8 ;  /* 0x000000788074723c */ /* 0x040fe20000041808 */
[----:B------:R1:W-:Y:S05]  /*d270*/  STL [R1+0x3c], R241 ;  /* 0x00003cf101007387 */ /* 0x0003ea0000100800 */
[C---:B------:R-:W-:Y:S06]  /*d280*/  HMMA.16816.F32.BF16 R160, R128.reuse, R162, R32 ;  /* 0x000000a280a0723c */ /* 0x040fec0000041820 */
[C---:B---3--:R-:W-:Y:S06]  /*d290*/  HMMA.16816.F32.BF16 R92, R128.reuse, R96, R168 ;  /* 0x00000060805c723c */ /* 0x048fec00000418a8 */
[C---:B-----5:R-:W-:Y:S06]  /*d2a0*/  HMMA.16816.F32.BF16 R100, R128.reuse, R104, R172 ;  /* 0x000000688064723c */ /* 0x060fec00000418ac */
        /* <DEDUP_REMOVED lines=9> */
[----:B--2---:R-:W-:-:S02]  /*d340*/  MOV R132, R250 ;  /* 0x000000fa00847202 */ /* 0x004fc40000000f00 */
[----:B----4-:R-:W-:Y:S01]  /*d350*/  MOV R3, R251 ;  /* 0x000000fb00037202 */ /* 0x010fe20000000f00 */
[----:B------:R-:W-:-:S05]  /*d360*/  NOP ;  /* 0x0000000000007918 */ /* 0x000fca0000000000 */
[----:B-1----:R-:W-:-:S15]  /*d370*/  @!P0 BRA `(.L_x_601) ;  /* 0x0000004c00dc8947 */ /* 0x002fde0003800000 */
[----:B------:R-:W2:Y:S04]  /*d380*/  LDL.64 R246, [R1+0x70] ;  /* 0x0000700001f67983 */ /* 0x000ea80000100a00 */
[----:B------:R-:W3:Y:S01]  /*d390*/  LDL.64 R248, [R1+0x68] ;  /* 0x0000680001f87983 */ /* 0x000ee20000100a00 */
        /* <DEDUP_REMOVED lines=8> */
[----:B------:R-:W4:Y:S01]  /*d420*/  @!P5 LDC.64 R4, c[0x0][0x220] ;  /* 0x00008800ff04db82 */ /* 0x000f220000000a00 */
[----:B------:R-:W-:Y:S01]  /*d430*/  UIMAD UR4, UR20, UR11, UR4 ;  /* 0x0000000b140472a4 */ /* 0x000fe2000f8e0204 */
[----:B------:R-:W-:Y:S02]  /*d440*/  IMAD.U32 R2, RZ, RZ, UR6 ;  /* 0x00000006ff027e24 */ /* 0x000fe4000f8e00ff */
[----:B------:R-:W-:Y:S01]  /*d450*/  IMAD.U32 R3, RZ, RZ, UR7 ;  /* 0x00000007ff037e24 */ /* 0x000fe2000f8e00ff */
[----:B------:R-:W-:-:S03]  /*d460*/  UIADD3 UR4, UR7, UR4, URZ ;  /* 0x0000000407047290 */ /* 0x000fc6000fffe03f */
[----:B------:R-:W5:Y:S03]  /*d470*/  @!P3 LDC.64 R8, c[0x0][0x220] ;  /* 0x00008800ff08bb82 */ /* 0x000f660000000a00 */
[----:B------:R-:W-:-:S05]  /*d480*/  IMAD.U32 R3, RZ, RZ, UR4 ;  /* 0x00000004ff037e24 */ /* 0x000fca000f8e00ff */
[----:B------:R-:W5:Y:S01]  /*d490*/  @!P2 LDC.64 R12, c[0x0][0x220] ;  /* 0x00008800ff0cab82 */ /* 0x000f620000000a00 */
[----:B------:R-:W-:Y:S07]  /*d4a0*/  @P5 STS.128 [R227+0x18000], RZ ;  /* 0x018000ffe3005388 */ /* 0x000fee0000000c00 */
[----:B------:R-:W5:Y:S08]  /*d4b0*/  @!P5 LDC.64 R14, c[0x0][0x220] ;  /* 0x00008800ff0edb82 */ /* 0x000f700000000a00 */
[----:B------:R-:W5:Y:S08]  /*d4c0*/  @!P4 LDC.64 R10, c[0x0][0x220] ;  /* 0x00008800ff0acb82 */ /* 0x000f700000000a00 */
[----:B------:R-:W5:Y:S08]  /*d4d0*/  @!P3 LDC.64 R16, c[0x0][0x220] ;  /* 0x00008800ff10bb82 */ /* 0x000f700000000a00 */
[----:B------:R-:W5:Y:S01]  /*d4e0*/  @!P2 LDC.64 R18, c[0x0][0x220] ;  /* 0x00008800ff12ab82 */ /* 0x000f620000000a00 */
[----:B--2---:R-:W-:-:S04]  /*d4f0*/  LEA R0, P0, R2, R246, 0x6 ;  /* 0x000000f602007211 */ /* 0x004fc800078030ff */
[----:B---3--:R-:W-:Y:S02]  /*d500*/  LEA.HI.X R3, R2, R249, R3, 0x6, P0 ;  /* 0x000000f902037211 */ /* 0x008fe400000f3403 */
[C---:B-1----:R-:W-:Y:S01]  /*d510*/  @!P4 LEA R6, P0, R0.reuse, R6, 0x1 ;  /* 0x000000060006c211 */ /* 0x042fe200078008ff */
[----:B------:R-:W1:Y:S01]  /*d520*/  S2R R249, SR_TID.X ;  /* 0x0000000000f97919 */ /* 0x000e620000002100 */
[C---:B----4-:R-:W-:Y:S02]  /*d530*/  @!P5 LEA R4, P1, R0.reuse, R4, 0x1 ;  /* 0x000000040004d211 */ /* 0x050fe400078208ff */
[C-C-:B------:R-:W-:Y:S02]  /*d540*/  @!P4 LEA.HI.X R7, R0.reuse, R7, R3.reuse, 0x1, P0 ;  /* 0x000000070007c211 */ /* 0x140fe400000f0c03 */
[C---:B------:R-:W-:Y:S02]  /*d550*/  @!P5 LEA.HI.X R5, R0.reuse, R5, R3, 0x1, P1 ;  /* 0x000000050005d211 */ /* 0x040fe400008f0c03 */
[----:B-----5:R-:W-:-:S02]  /*d560*/  @!P3 LEA R8, P0, R0, R8, 0x1 ;  /* 0x000000080008b211 */ /* 0x020fc400078008ff */
[C---:B------:R-:W-:Y:S01]  /*d570*/  IADD3 R2, P6, R0.reuse, UR29, RZ ;  /* 0x0000001d00027c10 */ /* 0x040fe2000ffde0ff */
[----:B------:R-:W-:Y:S01]  /*d580*/  @!PT LDS RZ, [RZ] ;  /* 0x00000000fffff984 */ /* 0x000fe20000000800 */
[----:B------:R-:W-:Y:S01]  /*d590*/  @!PT LDS RZ, [RZ] ;  /* 0x00000000fffff984 */ /* 0x000fe20000000800 */
[----:B------:R-:W-:Y:S01]  /*d5a0*/  @!PT LDS RZ, [RZ] ;  /* 0x00000000fffff984 */ /* 0x000fe20000000800 */
[----:B------:R2:W-:Y:S01]  /*d5b0*/  @!P5 LDGSTS.E.BYPASS.LTC128B.128 [R227+0x18000], desc[UR34][R4.64] ;  /* 0x1800000004e3dfae */ /* 0x0005e2000b901d62 */
[C-C-:B------:R-:W-:Y:S02]  /*d5c0*/  @!P3 LEA.HI.X R9, R0.reuse, R9, R3.reuse, 0x1, P0 ;  /* 0x000000090009b211 */ /* 0x140fe400000f0c03 */
[----:B------:R-:W-:Y:S01]  /*d5d0*/  @!P2 LEA R12, P0, R0, R12, 0x1 ;  /* 0x0000000c000ca211 */ /* 0x000fe200078008ff */
[----:B------:R-:W-:Y:S01]  /*d5e0*/  @P4 STS.128 [R227+0x1a000], RZ ;  /* 0x01a000ffe3004388 */ /* 0x000fe20000000c00 */
[----:B------:R-:W-:Y:S02]  /*d5f0*/  @!P5 LEA R14, P1, R2, R14, 0x1 ;  /* 0x0000000e020ed211 */ /* 0x000fe400078208ff */
[----:B------:R-:W-:Y:S01]  /*d600*/  @!P2 LEA.HI.X R13, R0, R13, R3, 0x1, P0 ;  /* 0x0000000d000da211 */ /* 0x000fe200000f0c03 */
[----:B------:R-:W-:Y:S01]  /*d610*/  @!PT LDS RZ, [RZ] ;  /* 0x00000000fffff984 */ /* 0x000fe20000000800 */
[----:B------:R-:W-:Y:S01]  /*d620*/  @!PT LDS RZ, [RZ] ;  /* 0x00000000fffff984 */ /* 0x000fe20000000800 */
[----:B------:R-:W-:Y:S01]  /*d630*/  @!PT LDS RZ, [RZ] ;  /* 0x00000000fffff984 */ /* 0x000fe20000000800 */
[----:B------:R3:W-:Y:S01]  /*d640*/  @!P4 LDGSTS.E.BYPASS.LTC128B.128 [R227+0x1a000], desc[UR34][R6.64+0x80] ;  /* 0x1a00008006e3cfae */ /* 0x0007e2000b901d62 */
[----:B------:R-:W-:-:S03]  /*d650*/  IMAD.U32 R0, RZ, RZ, UR20 ;  /* 0x00000014ff007e24 */ /* 0x000fc6000f8e00ff */
[----:B------:R-:W-:Y:S04]  /*d660*/  @P3 STS.128 [R227+0x1c000], RZ ;  /* 0x01c000ffe3003388 */ /* 0x000fe80000000c00 */
[----:B------:R-:W-:Y:S01]  /*d670*/  @!PT LDS RZ, [RZ] ;  /* 0x00000000fffff984 */ /* 0x000fe20000000800 */
[----:B------:R-:W-:Y:S01]  /*d680*/  @!PT LDS RZ, [RZ] ;  /* 0x00000000fffff984 */ /* 0x000fe20000000800 */
[----:B------:R-:W-:Y:S01]  /*d690*/  @!PT LDS RZ, [RZ] ;  /* 0x00000000fffff984 */ /* 0x000fe20000000800 */
[----:B------:R4:W-:Y:S04]  /*d6a0*/  @!P3 LDGSTS.E.BYPASS.LTC128B.128 [R227+0x1c000], desc[UR34][R8.64+0x100] ;  /* 0x1c00010008e3bfae */ /* 0x0009e8000b901d62 */
[----:B------:R-:W-:Y:S01]  /*d6b0*/  @P2 STS.128 [R227+0x1e000], RZ ;  /* 0x01e000ffe3002388 */ /* 0x000fe20000000c00 */
[----:B-1----:R-:W-:-:S03]  /*d6c0*/  IMAD.SHL.U32 R249, R249, 0x2, RZ ;  /* 0x00000002f9f97824 */ /* 0x002fc600078e00ff */
[----:B------:R-:W-:Y:S01]  /*d6d0*/  @!PT LDS RZ, [RZ] ;  /* 0x00000000fffff984 */ /* 0x000fe20000000800 */
[----:B------:R-:W-:Y:S01]  /*d6e0*/  @!PT LDS RZ, [RZ] ;  /* 0x00000000fffff984 */ /* 0x000fe20000000800 */
[----:B------:R-:W-:Y:S01]  /*d6f0*/  @!PT LDS RZ, [RZ] ;  /* 0x00000000fffff984 */ /* 0x000fe20000000800 */
[----:B------:R-:W-:Y:S01]  /*d700*/  @!P2 LDGSTS.E.BYPASS.LTC128B.128 [R227+0x1e000], desc[UR34][R12.64+0x180] ;  /* 0x1e0001800ce3afae */ /* 0x000fe2000b901d62 */
[----:B--2---:R-:W-:-:S03]  /*d710*/  IADD3.X R4, R3, UR14, RZ, P6, !PT ;  /* 0x0000000e03047c10 */ /* 0x004fc6000b7fe4ff */
[----:B------:R-:W-:Y:S01]  /*d720*/  @P5 STS.128 [R227+0x19000], RZ ;  /* 0x019000ffe3005388 */ /* 0x000fe20000000c00 */
[C---:B------:R-:W-:Y:S02]  /*d730*/  @!P4 LEA R10, P6, R2.reuse, R10, 0x1 ;  /* 0x0000000a020ac211 */ /* 0x040fe400078c08ff */
[C-C-:B------:R-:W-:Y:S02]  /*d740*/  @!P5 LEA.HI.X R15, R2.reuse, R15, R4.reuse, 0x1, P1 ;  /* 0x0000000f020fd211 */ /* 0x140fe400008f0c04 */
[C-C-:B------:R-:W-:Y:S02]  /*d750*/  @!P4 LEA.HI.X R11, R2.reuse, R11, R4.reuse, 0x1, P6 ;  /* 0x0000000b020bc211 */ /* 0x140fe400030f0c04 */
[C---:B---3--:R-:W-:Y:S01]  /*d760*/  @!P2 LEA R6, P0, R2.reuse, R18, 0x1 ;  /* 0x000000120206a211 */ /* 0x048fe200078008ff */
[----:B------:R-:W-:Y:S01]  /*d770*/  @!PT LDS RZ, [RZ] ;  /* 0x00000000fffff984 */ /* 0x000fe20000000800 */
[----:B------:R-:W-:Y:S01]  /*d780*/  @!PT LDS RZ, [RZ] ;  /* 0x00000000fffff984 */ /* 0x000fe20000000800 */
[----:B------:R-:W-:Y:S01]  /*d790*/  @!PT LDS RZ, [RZ] ;  /* 0x00000000fffff984 */ /* 0x000fe20000000800 */
[----:B------:R1:W-:Y:S01]  /*d7a0*/  @!P5 LDGSTS.E.BYPASS.LTC128B.128 [R227+0x19000], desc[UR34][R14.64] ;  /* 0x190000000ee3dfae */ /* 0x0003e2000b901d62 */
[----:B------:R-:W-:Y:S02]  /*d7b0*/  LOP3.LUT R249, R249, 0x6, RZ, 0xc0, !PT ;  /* 0x00000006f9f97812 */ /* 0x000fe400078ec0ff */
[----:B------:R-:W-:Y:S01]  /*d7c0*/  @!P2 LEA.HI.X R7, R2, R19, R4, 0x1, P0 ;  /* 0x000000130207a211 */ /* 0x000fe200000f0c04 */
[----:B------:R-:W-:Y:S02]  /*d7d0*/  @P4 STS.128 [R227+0x1b000], RZ ;  /* 0x01b000ffe3004388 */ /* 0x000fe40000000c00 */
[----:B------:R-:W-:Y:S01]  /*d7e0*/  IMAD R0, R0, 0x40, R249 ;  /* 0x0000004000007824 */ /* 0x000fe200078e02f9 */
[----:B----4-:R-:W-:Y:S01]  /*d7f0*/  @!P3 LEA R8, P1, R2, R16, 0x1 ;  /* 0x000000100208b211 */ /* 0x010fe200078208ff */
[----:B------:R-:W-:Y:S01]  /*d800*/  @!PT LDS RZ, [RZ] ;  /* 0x00000000fffff984 */ /* 0x000fe20000000800 */
[----:B------:R-:W-:Y:S01]  /*d810*/  @!PT LDS RZ, [RZ] ;  /* 0x00000000fffff984 */ /* 0x000fe20000000800 */
[----:B------:R-:W-:Y:S01]  /*d820*/  @!PT LDS RZ, [RZ] ;  /* 0x00000000fffff984 */ /* 0x000fe20000000800 */
[----:B------:R-:W-:Y:S02]  /*d830*/  @!P4 LDGSTS.E.BYPASS.LTC128B.128 [R227+0x1b000], desc[UR34][R10.64+0x80] ;  /* 0x1b0000800ae3cfae */ /* 0x000fe4000b901d62 */
[----:B------:R-:W-:Y:S01]  /*d840*/  IMAD.IADD R3, R230, 0x1, -R0 ;  /* 0x00000001e6037824 */ /* 0x000fe200078e0a00 */
[----:B------:R-:W-:Y:S01]  /*d850*/  @!P3 LEA.HI.X R9, R2, R17, R4, 0x1, P1 ;  /* 0x000000110209b211 */ /* 0x000fe200008f0c04 */
[----:B------:R-:W-:Y:S01]  /*d860*/  @P3 STS.128 [R227+0x1d000], RZ ;  /* 0x01d000ffe3003388 */ /* 0x000fe20000000c00 */
[----:B------:R-:W-:Y:S01]  /*d870*/  IMAD.IADD R2, R231, 0x1, -R0 ;  /* 0x00000001e7027824 */ /* 0x000fe200078e0a00 */
[----:B------:R-:W-:-:S02]  /*d880*/  ISETP.GE.AND P6, PT, R0, R233, PT ;  /* 0x000000e90000720c */ /* 0x000fc40003fc6270 */
[----:B------:R-:W-:Y:S01]  /*d890*/  @!PT LDS RZ, [RZ] ;  /* 0x00000000fffff984 */ /* 0x000fe20000000800 */
[----:B------:R-:W-:Y:S01]  /*d8a0*/  @!PT LDS RZ, [RZ] ;  /* 0x00000000fffff984 */ /* 0x000fe20000000800 */
[----:B------:R-:W-:Y:S01]  /*d8b0*/  @!PT LDS RZ, [RZ] ;  /* 0x00000000fffff984 */ /* 0x000fe20000000800 */
[----:B------:R2:W-:Y:S01]  /*d8c0*/  @!P3 LDGSTS.E.BYPASS.LTC128B.128 [R227+0x1d000], desc[UR34][R8.64+0x100] ;  /* 0x1d00010008e3bfae */ /* 0x0005e2000b901d62 */
[C---:B------:R-:W-:Y:S02]  /*d8d0*/  ISETP.GE.AND P1, PT, R0.reuse, R232, PT ;  /* 0x000000e80000720c */ /* 0x040fe40003f26270 */
[----:B------:R-:W-:Y:S01]  /*d8e0*/  IABS R2, R2 ;  /* 0x0000000200027213 */ /* 0x000fe20000000000 */
[----:B------:R-:W-:Y:S01]  /*d8f0*/  @P2 STS.128 [R227+0x1f000], RZ ;  /* 0x01f000ffe3002388 */ /* 0x000fe20000000c00 */
[C---:B------:R-:W-:Y:S02]  /*d900*/  ISETP.LT.OR P6, PT, R0.reuse, R229, P6 ;  /* 0x000000e50000720c */ /* 0x040fe400037c1670 */
        /* <DEDUP_REMOVED lines=116> */
[----:B------:R-:W5:Y:S04]  /*e050*/  LDSM.16.M88.4 R8, [R208+0x8000] ;  /* 0x00800000d008783b */ /* 0x000f680000000200 */
        /* <DEDUP_REMOVED lines=14> */
[C---:B-----5:R-:W-:Y:S01]  /*e140*/  HMMA.16816.F32.BF16 R16, R8.reuse, R170, R172 ;  /* 0x000000aa0810723c */ /* 0x060fe200000418ac */
        /* <DEDUP_REMOVED lines=18> */
[----:B------:R-:W5:Y:S01]  /*e270*/  LDSM.16.M88.4 R172, [R205+0x5800] ;  /* 0x00580000cdac783b */ /* 0x000f620000000200 */
        /* <DEDUP_REMOVED lines=15> */
[C---:B-----5:R-:W-:Y:S06]  /*e370*/  HMMA.16816.F32.BF16 R184, R12.reuse, R172, R192 ;  /* 0x000000ac0cb8723c */ /* 0x060fec00000418c0 */
        /* <DEDUP_REMOVED lines=24> */
[----:B------:R-:W5:Y:S01]  /*e500*/  LDSM.16.M88.4 R20, [R206+0x17000] ;  /* 0x01700000ce14783b */ /* 0x000f620000000200 */
        /* <DEDUP_REMOVED lines=8> */
[----:B-----5:R-:W-:Y:S06]  /*e590*/  HMMA.16816.F32.BF16 R180, R8, R20, R180 ;  /* 0x0000001408b4723c */ /* 0x020fec00000418b4 */
[----:B--2---:R-:W-:Y:S06]  /*e5a0*/  HMMA.16816.F32.BF16 R16, R4, R24, R12 ;  /* 0x000000180410723c */ /* 0x004fec000004180c */
[C---:B------:R-:W-:Y:S01]  /*e5b0*/  HMMA.16816.F32.BF16 R176, R8.reuse, R22, R176 ;  /* 0x0000001608b0723c */ /* 0x040fe200000418b0 */
[----:B------:R-:W-:Y:S01]  /*e5c0*/  VIADD R12, R0, 0x1 ;  /* 0x00000001000c7836 */ /* 0x000fe20000000000 */
[----:B------:R-:W-:Y:S01]  /*e5d0*/  IABS R13, R3 ;  /* 0x00000003000d7213 */ /* 0x000fe20000000000 */
[----:B------:R-:W1:Y:S02]  /*e5e0*/  LDSM.16.M88.4 R20, [R205+0x6800] ;  /* 0x00680000cd14783b */ /* 0x000e640000000200 */
[----:B------:R-:W-:Y:S01]  /*e5f0*/  IMAD.IADD R14, R230, 0x1, -R12 ;  /* 0x00000001e60e7824 */ /* 0x000fe200078e0a0c */
[----:B------:R-:W-:Y:S01]  /*e600*/  HMMA.16816.F32.BF16 R172, R8, R30, R32 ;  /* 0x0000001e08ac723c */ /* 0x000fe20000041820 */
[C---:B------:R-:W-:Y:S01]  /*e610*/  ISETP.GE.AND P0, PT, R12.reuse, R233, PT ;  /* 0x000000e90c00720c */ /* 0x040fe20003f06270 */
[----:B------:R-:W2:Y:S02]  /*e620*/  LDSM.16.M88.4 R28, [R205+0x7000] ;  /* 0x00700000cd1c783b */ /* 0x000ea40000000200 */
[----:B------:R-:W-:Y:S01]  /*e630*/  IABS R3, R14 ;  /* 0x0000000e00037213 */ /* 0x000fe20000000000 */
[----:B------:R-:W-:Y:S01]  /*e640*/  IMAD.MOV.U32 R14, RZ, RZ, R13 ;  /* 0x000000ffff0e7224 */ /* 0x000fe200078e000d */
[----:B------:R-:W-:Y:S01]  /*e650*/  HMMA.16816.F32.BF16 R24, R4, R26, R132 ;  /* 0x0000001a0418723c */ /* 0x000fe20000041884 */
[----:B------:R-:W-:Y:S01]  /*e660*/  IMAD.MOV.U32 R13, RZ, RZ, R2 ;  /* 0x000000ffff0d7224 */ /* 0x000fe200078e0002 */
[----:B------:R-:W-:Y:S01]  /*e670*/  ISETP.LT.OR P0, PT, R12, R229, P0 ;  /* 0x000000e50c00720c */ /* 0x000fe20000701670 */
[----:B------:R-:W-:Y:S01]  /*e680*/  IMAD.MOV.U32 R2, RZ, RZ, R3 ;  /* 0x000000ffff027224 */ /* 0x000fe200078e0003 */
[----:B------:R-:W-:Y:S01]  /*e690*/  I2FP.F32.S32 R8, R14 ;  /* 0x0000000e00087245 */ /* 0x000fe20000201400 */
[----:B------:R-:W-:Y:S01]  /*e6a0*/  IMAD.IADD R10, R231, 0x1, -R12 ;  /* 0x00000001e70a7824 */ /* 0x000fe200078e0a0c */
[----:B------:R-:W-:-:S02]  /*e6b0*/  I2FP.F32.S32 R3, R13 ;  /* 0x0000000d00037245 */ /* 0x000fc40000201400 */
[----:B------:R-:W-:Y:S01]  /*e6c0*/  I2FP.F32.S32 R2, R2 ;  /* 0x0000000200027245 */ /* 0x000fe20000201400 */
[----:B------:R-:W-:Y:S02]  /*e6d0*/  FFMA.FTZ R9, R8, -UR21, R16 ;  /* 0x8000001508097c23 */ /* 0x000fe40008010010 */
[----:B------:R-:W-:Y:S01]  /*e6e0*/  FFMA.FTZ R11, R3, -UR21, R18 ;  /* 0x80000015030b7c23 */ /* 0x000fe20008010012 */
[----:B------:R-:W-:Y:S02]  /*e6f0*/  VIADD R3, R0, 0x9 ;  /* 0x0000000900037836 */ /* 0x000fe40000000000 */
[----:B------:R-:W-:Y:S01]  /*e700*/  FFMA.FTZ R8, R2, -UR21, R17 ;  /* 0x8000001502087c23 */ /* 0x000fe20008010011 */
[----:B------:R-:W-:Y:S01]  /*e710*/  VIADD R2, R0, 0x8 ;  /* 0x0000000800027836 */ /* 0x000fe20000000000 */
[----:B------:R-:W-:Y:S02]  /*e720*/  FSEL R34, R9, -INF , !P6 ;  /* 0xff80000009227808 */ /* 0x000fe40007000000 */
[----:B------:R-:W-:Y:S01]  /*e730*/  ISETP.GE.AND P6, PT, R12, R232, PT ;  /* 0x000000e80c00720c */ /* 0x000fe20003fc6270 */
[--C-:B------:R-:W-:Y:S01]  /*e740*/  IMAD.IADD R9, R230, 0x1, -R2.reuse ;  /* 0x00000001e6097824 */ /* 0x100fe200078e0a02 */
[----:B------:R-:W-:Y:S01]  /*e750*/  FSEL R133, R8, -INF , !P0 ;  /* 0xff80000008857808 */ /* 0x000fe20004000000 */
[----:B------:R-:W-:Y:S01]  /*e760*/  IMAD.IADD R8, R231, 0x1, -R2 ;  /* 0x00000001e7087824 */ /* 0x000fe200078e0a02 */
[----:B------:R-:W-:-:S02]  /*e770*/  ISETP.LT.OR P6, PT, R12, R228, P6 ;  /* 0x000000e40c00720c */ /* 0x000fc400037c1670 */
[----:B------:R-:W-:Y:S01]  /*e780*/  FSEL R35, R11, -INF , !P1 ;  /* 0xff8000000b237808 */ /* 0x000fe20004800000 */
[----:B------:R-:W-:Y:S01]  /*e790*/  IMAD.IADD R11, R230, 0x1, -R3 ;  /* 0x00000001e60b7824 */ /* 0x000fe200078e0a03 */
[----:B------:R-:W-:Y:S02]  /*e7a0*/  IABS R12, R10 ;  /* 0x0000000a000c7213 */ /* 0x000fe40000000000 */
[----:B------:R-:W-:Y:S02]  /*e7b0*/  IABS R10, R9 ;  /* 0x00000009000a7213 */ /* 0x000fe40000000000 */
[----:B------:R-:W-:Y:S02]  /*e7c0*/  IABS R8, R8 ;  /* 0x0000000800087213 */ /* 0x000fe40000000000 */
[----:B------:R-:W-:Y:S01]  /*e7d0*/  IABS R9, R11 ;  /* 0x0000000b00097213 */ /* 0x000fe20000000000 */
[----:B------:R-:W-:Y:S01]  /*e7e0*/  IMAD.MOV.U32 R11, RZ, RZ, R10 ;  /* 0x000000ffff0b7224 */ /* 0x000fe200078e000a */
[C---:B------:R-:W-:Y:S01]  /*e7f0*/  ISETP.GE.AND P1, PT, R2.reuse, R233, PT ;  /* 0x000000e90200720c */ /* 0x040fe20003f26270 */
[----:B------:R-:W-:Y:S01]  /*e800*/  IMAD.MOV.U32 R10, RZ, RZ, R8 ;  /* 0x000000ffff0a7224 */ /* 0x000fe200078e0008 */
        /* <DEDUP_REMOVED lines=8> */
[----:B------:R-:W-:Y:S01]  /*e890*/  FFMA.FTZ R9, R9, -UR21, R24 ;  /* 0x8000001509097c23 */ /* 0x000fe20008010018 */
[----:B------:R-:W-:Y:S01]  /*e8a0*/  I2FP.F32.S32 R8, R8 ;  /* 0x0000000800087245 */ /* 0x000fe20000201400 */
[----:B-1----:R-:W-:Y:S01]  /*e8b0*/  HMMA.16816.F32.BF16 R16, R4, R20, R188 ;  /* 0x000000140410723c */ /* 0x002fe200000418bc */
[----:B------:R-:W-:Y:S01]  /*e8c0*/  FSEL R33, R2, -INF , !P6 ;  /* 0xff80000002217808 */ /* 0x000fe20007000000 */
[----:B------:R-:W-:Y:S01]  /*e8d0*/  FFMA.FTZ R11, R10, -UR21, R26 ;  /* 0x800000150a0b7c23 */ /* 0x000fe2000801001a */
[----:B------:R-:W-:Y:S01]  /*e8e0*/  ISETP.GE.AND P6, PT, R3, R233, PT ;  /* 0x000000e90300720c */ /* 0x000fe20003fc6270 */
[----:B------:R-:W-:Y:S01]  /*e8f0*/  VIADD R2, R0, 0x10 ;  /* 0x0000001000027836 */ /* 0x000fe20000000000 */
[----:B------:R-:W-:Y:S01]  /*e900*/  FSEL R26, R9, -INF , !P1 ;  /* 0xff800000091a7808 */ /* 0x000fe20004800000 */
[----:B------:R-:W-:Y:S01]  /*e910*/  FFMA.FTZ R10, R8, -UR21, R25 ;  /* 0x80000015080a7c23 */ /* 0x000fe20008010019 */
[C---:B------:R-:W-:Y:S01]  /*e920*/  ISETP.GE.AND P1, PT, R3.reuse, R232, PT ;  /* 0x000000e80300720c */ /* 0x040fe20003f26270 */
[----:B------:R-:W-:Y:S01]  /*e930*/  VIADD R8, R0, 0x11 ;  /* 0x0000001100087836 */ /* 0x000fe20000000000 */
[C---:B------:R-:W-:Y:S01]  /*e940*/  ISETP.LT.OR P6, PT, R3.reuse, R229, P6 ;  /* 0x000000e50300720c */ /* 0x040fe200037c1670 */
[--C-:B------:R-:W-:Y:S01]  /*e950*/  IMAD.IADD R9, R230, 0x1, -R2.reuse ;  /* 0x00000001e6097824 */ /* 0x100fe200078e0a02 */
[----:B------:R-:W-:Y:S01]  /*e960*/  ISETP.LT.OR P1, PT, R3, R228, P1 ;  /* 0x000000e40300720c */ /* 0x000fe20000f21670 */
[C---:B------:R-:W-:Y:S01]  /*e970*/  IMAD.IADD R3, R231.reuse, 0x1, -R3 ;  /* 0x00000001e7037824 */ /* 0x040fe200078e0a03 */
        /* <DEDUP_REMOVED lines=18> */
[----:B------:R-:W-:Y:S01]  /*eaa0*/  HMMA.16816.F32.BF16 R12, R4, R22, R184 ;  /* 0x00000016040c723c */ /* 0x000fe200000418b8 */
        /* <DEDUP_REMOVED lines=13> */
[C---:B------:R-:W-:Y:S01]  /*eb80*/  IMAD.IADD R8, R231.reuse, 0x1, -R8 ;  /* 0x00000001e7087824 */ /* 0x040fe200078e0a08 */
[----:B------:R-:W-:Y:S01]  /*eb90*/  FSEL R135, R10, -INF , !P1 ;  /* 0xff8000000a877808 */ /* 0x000fe20004800000 */
[----:B------:R-:W-:Y:S01]  /*eba0*/  IMAD.IADD R10, R231, 0x1, -R2 ;  /* 0x00000001e70a7824 */ /* 0x000fe200078e0a02 */
[----:B------:R-:W-:Y:S01]  /*ebb0*/  FSEL R244, R11, -INF , !P6 ;  /* 0xff8000000bf47808 */ /* 0x000fe20007000000 */
[----:B------:R-:W-:Y:S01]  /*ebc0*/  IMAD.IADD R11, R230, 0x1, -R3 ;  /* 0x00000001e60b7824 */ /* 0x000fe200078e0a03 */
[----:B------:R-:W-:Y:S01]  /*ebd0*/  IABS R16, R8 ;  /* 0x0000000800107213 */ /* 0x000fe20000000000 */
[----:B------:R-:W1:Y:S01]  /*ebe0*/  LDSM.16.M88.4 R20, [R205+0x7800] ;  /* 0x00780000cd14783b */ /* 0x000e620000000200 */
[----:B------:R-:W-:Y:S01]  /*ebf0*/  IABS R8, R10 ;  /* 0x0000000a00087213 */ /* 0x000fe20000000000 */
[----:B------:R-:W-:-:S04]  /*ec00*/  DEPBAR.LE SB0, 0x0 ;  /* 0x000080000000791a */ /* 0x000fc80000000000 */
[----:B------:R-:W-:Y:S01]  /*ec10*/  BAR.SYNC.DEFER_BLOCKING 0x0 ;  /* 0x0000000000007b1d */ /* 0x000fe20000010000 */
[C---:B------:R-:W-:Y:S02]  /*ec20*/  ISETP.GE.AND P6, PT, R2.reuse, R233, PT ;  /* 0x000000e90200720c */ /* 0x040fe40003fc6270 */
[C---:B------:R-:W-:Y:S02]  /*ec30*/  ISETP.GE.AND P1, PT, R2.reuse, R232, PT ;  /* 0x000000e80200720c */ /* 0x040fe40003f26270 */
[----:B------:R-:W-:Y:S02]  /*ec40*/  IABS R10, R11 ;  /* 0x0000000b000a7213 */ /* 0x000fe40000000000 */
[----:B------:R-:W-:Y:S02]  /*ec50*/  IABS R9, R9 ;  /* 0x0000000900097213 */ /* 0x000fe40000000000 */
[----:B------:R-:W-:Y:S02]  /*ec60*/  I2FP.F32.S32 R11, R16 ;  /* 0x00000010000b7245 */ /* 0x000fe40000201400 */
[----:B------:R-:W-:-:S02]  /*ec70*/  ISETP.LT.OR P6, PT, R2, R229, P6 ;  /* 0x000000e50200720c */ /* 0x000fc400037c1670 */
        /* <DEDUP_REMOVED lines=12> */
[C---:B------:R-:W-:Y:S01]  /*ed40*/  VIADD R2, R0.reuse, 0x20 ;  /* 0x0000002000027836 */ /* 0x040fe20000000000 */
        /* <DEDUP_REMOVED lines=8> */
[CC--:B------:R-:W-:Y:S02]  /*edd0*/  ISETP.GE.AND P0, PT, R2.reuse, R232.reuse, PT ;  /* 0x000000e80200720c */ /* 0x0c0fe40003f06270 */
        /* <DEDUP_REMOVED lines=8> */
[----:B------:R-:W-:Y:S01]  /*ee60*/  IABS R2, R3 ;  /* 0x0000000300027213 */ /* 0x000fe20000000000 */
[----:B------:R-:W-:Y:S01]  /*ee70*/  IMAD.MOV.U32 R3, RZ, RZ, R9 ;  /* 0x000000ffff037224 */ /* 0x000fe200078e0009 */
[----:B------:R-:W-:-:S02]  /*ee80*/  IABS R10, R10 ;  /* 0x0000000a000a7213 */ /* 0x000fc40000000000 */
[----:B------:R-:W-:Y:S02]  /*ee90*/  I2FP.F32.S32 R11, R11 ;  /* 0x0000000b000b7245 */ /* 0x000fe40000201400 */
[----:B------:R-:W-:Y:S02]  /*eea0*/  I2FP.F32.S32 R9, R3 ;  /* 0x0000000300097245 */ /* 0x000fe40000201400 */
[----:B------:R-:W-:Y:S01]  /*eeb0*/  I2FP.F32.S32 R10, R10 ;  /* 0x0000000a000a7245 */ /* 0x000fe20000201400 */
[----:B------:R-:W-:Y:S01]  /*eec0*/  FFMA.FTZ R11, R11, -UR21, R18 ;  /* 0x800000150b0b7c23 */ /* 0x000fe20008010012 */
[----:B------:R-:W-:Y:S01]  /*eed0*/  I2FP.F32.S32 R3, R2 ;  /* 0x0000000200037245 */ /* 0x000fe20000201400 */
[----:B------:R-:W-:Y:S02]  /*eee0*/  FFMA.FTZ R2, R9, -UR21, R15 ;  /* 0x8000001509027c23 */ /* 0x000fe4000801000f */
[----:B------:R-:W-:Y:S01]  /*eef0*/  FFMA.FTZ R9, R10, -UR21, R16 ;  /* 0x800000150a097c23 */ /* 0x000fe20008010010 */
[----:B------:R-:W-:Y:S01]  /*ef00*/  HMMA.16816.F32.BF16 R12, R4, R30, R176 ;  /* 0x0000001e040c723c */ /* 0x000fe200000418b0 */
[----:B------:R-:W-:Y:S01]  /*ef10*/  FFMA.FTZ R10, R3, -UR21, R17 ;  /* 0x80000015030a7c23 */ /* 0x000fe20008010011 */
[----:B------:R-:W-:Y:S01]  /*ef20*/  VIADD R3, R0, 0x29 ;  /* 0x0000002900037836 */ /* 0x000fe20000000000 */
[----:B------:R-:W-:-:S02]  /*ef30*/  FSEL R185, R11, -INF , !P0 ;  /* 0xff8000000bb97808 */ /* 0x000fc40004000000 */
[----:B------:R-:W-:Y:S01]  /*ef40*/  FSEL R191, R9, -INF , !P1 ;  /* 0xff80000009bf7808 */ /* 0x000fe20004800000 */
[----:B------:R-:W-:Y:S01]  /*ef50*/  IMAD.IADD R11, R230, 0x1, -R3 ;  /* 0x00000001e60b7824 */ /* 0x000fe200078e0a03 */
[----:B------:R-:W-:Y:S01]  /*ef60*/  FSEL R30, R2, -INF , !P6 ;  /* 0xff800000021e7808 */ /* 0x000fe20007000000 */
[----:B------:R-:W-:Y:S01]  /*ef70*/  VIADD R2, R0, 0x28 ;  /* 0x0000002800027836 */ /* 0x000fe20000000000 */
[C---:B------:R-:W-:Y:S02]  /*ef80*/  ISETP.GE.AND P6, PT, R8.reuse, R233, PT ;  /* 0x000000e90800720c */ /* 0x040fe40003fc6270 */
[----:B------:R-:W-:Y:S01]  /*ef90*/  ISETP.GE.AND P1, PT, R8, R232, PT ;  /* 0x000000e80800720c */ /* 0x000fe20003f26270 */
[----:B------:R-:W-:Y:S01]  /*efa0*/  IMAD.IADD R9, R230, 0x1, -R2 ;  /* 0x00000001e6097824 */ /* 0x000fe200078e0a02 */
[C---:B------:R-:W-:Y:S02]  /*efb0*/  ISETP.LT.OR P6, PT, R8.reuse, R229, P6 ;  /* 0x000000e50800720c */ /* 0x040fe400037c1670 */
[----:B------:R-:W-:Y:S01]  /*efc0*/  ISETP.LT.OR P1, PT, R8, R228, P1 ;  /* 0x000000e40800720c */ /* 0x000fe20000f21670 */
[C---:B------:R-:W-:Y:S01]  /*efd0*/  IMAD.IADD R8, R231.reuse, 0x1, -R8 ;  /* 0x00000001e7087824 */ /* 0x040fe200078e0a08 */
        /* <DEDUP_REMOVED lines=51> */
[----:B------:R-:W-:-:S02]  /*f310*/  FFMA.FTZ R2, R2, -UR21, R16 ;  /* 0x8000001502027c23 */ /* 0x000fc40008010010 */
[----:B------:R-:W-:Y:S02]  /*f320*/  FSEL R245, R9, -INF , !P0 ;  /* 0xff80000009f57808 */ /* 0x000fe40004000000 */
[----:B------:R-:W-:Y:S02]  /*f330*/  ISETP.GE.AND P0, PT, R8, R233, PT ;  /* 0x000000e90800720c */ /* 0x000fe40003f06270 */
[----:B------:R-:W-:Y:S01]  /*f340*/  FSEL R183, R2, -INF , !P6 ;  /* 0xff80000002b77808 */ /* 0x000fe20007000000 */
[----:B------:R-:W-:Y:S02]  /*f350*/  VIADD R2, R0, 0x38 ;  /* 0x0000003800027836 */ /* 0x000fe40000000000 */
[----:B------:R-:W-:Y:S01]  /*f360*/  FFMA.FTZ R6, R3, -UR21, R18 ;  /* 0x8000001503067c23 */ /* 0x000fe20008010012 */
[C---:B------:R-:W-:Y:S02]  /*f370*/  IMAD.IADD R3, R231.reuse, 0x1, -R8 ;  /* 0x00000001e7037824 */ /* 0x040fe400078e0a08 */
[----:B------:R-:W-:Y:S01]  /*f380*/  FFMA.FTZ R7, R10, -UR21, R17 ;  /* 0x800000150a077c23 */ /* 0x000fe20008010011 */
[--C-:B------:R-:W-:Y:S01]  /*f390*/  IMAD.IADD R5, R231, 0x1, -R2.reuse ;  /* 0x00000001e7057824 */ /* 0x100fe200078e0a02 */
[----:B------:R-:W-:Y:S01]  /*f3a0*/  ISETP.LT.OR P0, PT, R8, R229, P0 ;  /* 0x000000e50800720c */ /* 0x000fe20000701670 */
        /* <DEDUP_REMOVED lines=9> */
[C---:B------:R-:W-:Y:S01]  /*f440*/  ISETP.GE.AND P1, PT, R2.reuse, R233, PT ;  /* 0x000000e90200720c */ /* 0x040fe20003f26270 */
[----:B------:R-:W-:Y:S01]  /*f450*/  FFMA.FTZ R7, R3, -UR21, R14 ;  /* 0x8000001503077c23 */ /* 0x000fe2000801000e */
[----:B------:R-:W-:-:S02]  /*f460*/  ISETP.GE.AND P0, PT, R2, R232, PT ;  /* 0x000000e80200720c */ /* 0x000fc40003f06270 */
[----:B------:R-:W-:Y:S02]  /*f470*/  I2FP.F32.S32 R5, R5 ;  /* 0x0000000500057245 */ /* 0x000fe40000201400 */
[----:B------:R-:W-:Y:S01]  /*f480*/  I2FP.F32.S32 R6, R4 ;  /* 0x0000000400067245 */ /* 0x000fe20000201400 */
[--C-:B------:R-:W-:Y:S01]  /*f490*/  IMAD.IADD R4, R230, 0x1, -R0.reuse ;  /* 0x00000001e6047824 */ /* 0x100fe200078e0a00 */
[C---:B------:R-:W-:Y:S01]  /*f4a0*/  ISETP.LT.OR P1, PT, R2.reuse, R229, P1 ;  /* 0x000000e50200720c */ /* 0x040fe20000f21670 */
[----:B------:R-:W-:Y:S01]  /*f4b0*/  FFMA.FTZ R5, R5, -UR21, R19 ;  /* 0x8000001505057c23 */ /* 0x000fe20008010013 */
[----:B------:R-:W-:Y:S01]  /*f4c0*/  ISETP.LT.OR P0, PT, R2, R228, P0 ;  /* 0x000000e40200720c */ /* 0x000fe20000701670 */
[----:B------:R-:W-:Y:S01]  /*f4d0*/  IMAD.IADD R2, R231, 0x1, -R0 ;  /* 0x00000001e7027824 */ /* 0x000fe200078e0a00 */
[----:B------:R-:W-:Y:S01]  /*f4e0*/  ISETP.GE.AND P6, PT, R8, R232, PT ;  /* 0x000000e80800720c */ /* 0x000fe20003fc6270 */
[----:B------:R-:W-:Y:S01]  /*f4f0*/  FFMA.FTZ R6, R6, -UR21, R12 ;  /* 0x8000001506067c23 */ /* 0x000fe2000801000c */
[----:B------:R-:W-:-:S02]  /*f500*/  FSEL R192, R7, -INF , !P0 ;  /* 0xff80000007c07808 */ /* 0x000fc40004000000 */
[----:B------:R-:W-:Y:S02]  /*f510*/  ISETP.LT.OR P6, PT, R8, R228, P6 ;  /* 0x000000e40800720c */ /* 0x000fe400037c1670 */
        /* <DEDUP_REMOVED lines=9> */
[C---:B------:R-:W-:Y:S01]  /*f5b0*/  ISETP.LT.OR P6, PT, R0.reuse, R229, P6 ;  /* 0x000000e50000720c */ /* 0x040fe200037c1670 */
        /* <DEDUP_REMOVED lines=22> */
[----:B------:R-:W4:Y:S08]  /*f720*/  @!P2 LDC.64 R10, c[0x0][0x218] ;  /* 0x00008600ff0aab82 */ /* 0x000f300000000a00 */
[----:B------:R-:W4:Y:S08]  /*f730*/  @!P5 LDC.64 R8, c[0x0][0x218] ;  /* 0x00008600ff08db82 */ /* 0x000f300000000a00 */
[----:B------:R-:W4:Y:S08]  /*f740*/  @!P4 LDC.64 R14, c[0x0][0x218] ;  /* 0x00008600ff0ecb82 */ /* 0x000f300000000a00 */
[----:B------:R-:W4:Y:S01]  /*f750*/  @!P3 LDC.64 R16, c[0x0][0x218] ;  /* 0x00008600ff10bb82 */ /* 0x000f220000000a00 */
[----:B--2---:R-:W-:-:S04]  /*f760*/  LEA R0, P0, R2, R194, 0x6 ;  /* 0x000000c202007211 */ /* 0x004fc800078030ff */
[----:B---3--:R-:W-:Y:S02]  /*f770*/  LEA.HI.X R3, R2, R249, R3, 0x6, P0 ;  /* 0x000000f902037211 */ /* 0x008fe400000f3403 */
[C---:B-1----:R-:W-:Y:S02]  /*f780*/  @!P5 LEA R4, P1, R0.reuse, R4, 0x1 ;  /* 0x000000040004d211 */ /* 0x042fe400078208ff */
[C---:B-----5:R-:W-:Y:S02]  /*f790*/  @!P4 LEA R6, P0, R0.reuse, R6, 0x1 ;  /* 0x000000060006c211 */ /* 0x060fe400078008ff */
[C-C-:B------:R-:W-:Y:S02]  /*f7a0*/  @!P5 LEA.HI.X R5, R0.reuse, R5, R3.reuse, 0x1, P1 ;  /* 0x000000050005d211 */ /* 0x140fe400008f0c03 */
[C---:B------:R-:W-:Y:S02]  /*f7b0*/  @!P4 LEA.HI.X R7, R0.reuse, R7, R3, 0x1, P0 ;  /* 0x000000070007c211 */ /* 0x040fe400000f0c03 */
[C---:B----4-:R-:W-:Y:S01]  /*f7c0*/  @!P3 LEA R12, P6, R0.reuse, R12, 0x1 ;  /* 0x0000000c000cb211 */ /* 0x050fe200078c08ff */
[----:B------:R-:W-:Y:S01]  /*f7d0*/  @!PT LDS RZ, [RZ] ;  /* 0x00000000fffff984 */ /* 0x000fe20000000800 */
[----:B------:R-:W-:Y:S01]  /*f7e0*/  @!PT LDS RZ, [RZ] ;  /* 0x00000000fffff984 */ /* 0x000fe20000000800 */
[----:B------:R-:W-:Y:S01]  /*f7f0*/  @!PT LDS RZ, [RZ] ;  /* 0x00000000fffff984 */ /* 0x000fe20000000800 */
[----:B------:R1:W-:Y:S01]  /*f800*/  @!P5 LDGSTS.E.BYPASS.LTC128B.128 [R227+0x10000], desc[UR34][R4.64] ;  /* 0x1000000004e3dfae */ /* 0x0003e2000b901d62 */
[----:B------:R-:W-:-:S02]  /*f810*/  @!P2 LEA R10, P1, R0, R10, 0x1 ;  /* 0x0000000a000aa211 */ /* 0x000fc400078208ff */
[C---:B------:R-:W-:Y:S01]  /*f820*/  IADD3 R2, P0, R0.reuse, UR40, RZ ;  /* 0x0000002800027c10 */ /* 0x040fe2000ff1e0ff */
[----:B------:R2:W-:Y:S01]  /*f830*/  @P4 STS.128 [R227+0x12000], RZ ;  /* 0x012000ffe3004388 */ /* 0x0005e20000000c00 */
[C-C-:B------:R-:W-:Y:S02]  /*f840*/  @!P3 LEA.HI.X R13, R0.reuse, R13, R3.reuse, 0x1, P6 ;  /* 0x0000000d000db211 */ /* 0x140fe400030f0c03 */
[----:B------:R-:W-:Y:S01]  /*f850*/  @!P2 LEA.HI.X R11, R0, R11, R3, 0x1, P1 ;  /* 0x0000000b000ba211 */ /* 0x000fe200008f0c03 */
[----:B------:R-:W-:Y:S01]  /*f860*/  @!PT LDS RZ, [RZ] ;  /* 0x00000000fffff984 */ /* 0x000fe20000000800 */
[----:B------:R-:W-:Y:S01]  /*f870*/  @!PT LDS RZ, [RZ] ;  /* 0x00000000fffff984 */ /* 0x000fe20000000800 */
[----:B------:R-:W-:Y:S01]  /*f880*/  @!PT LDS RZ, [RZ] ;  /* 0x00000000fffff984 */ /* 0x000fe20000000800 */
[----:B------:R3:W-:Y:S01]  /*f890*/  @!P4 LDGSTS.E.BYPASS.LTC128B.128 [R227+0x12000], desc[UR34][R6.64+0x80] ;  /* 0x1200008006e3cfae */ /* 0x0007e2000b901d62 */
[C---:B------:R-:W-:Y:S02]  /*f8a0*/  @!P5 LEA R8, P6, R2.reuse, R8, 0x1 ;  /* 0x000000080208d211 */ /* 0x040fe400078c08ff */
        /* <DEDUP_REMOVED lines=40> */
.L_x_607:
[----:B------:R-:W-:Y:S05]  /*fb30*/  BSYNC B0 ;  /* 0x0000000000007941 */ /* 0x000fea0003800000 */
.L_x_606:
[----:B------:R-:W0:Y:S02]  /*fb40*/  LDGDEPBAR ;  /* 0x00000000000079af */ /* 0x000e240000000000 */
.L_x_605:
[----:B------:R-:W-:Y:S01]  /*fb50*/  FMNMX.FTZ R0, R250, R34, !PT ;  /* 0x00000022fa007209 */ /* 0x000fe20007810000 */
[----:B--2---:R-:W-:Y:S01]  /*fb60*/  LDSM.16.MT88.4 R12, [R201+0x18000] ;  /* 0x01800000c90c783b */ /* 0x004fe20000004200 */
[----:B------:R-:W-:Y:S02]  /*fb70*/  MOV R10, R192 ;  /* 0x000000c0000a7202 */ /* 0x000fe40000000f00 */
[----:B------:R-:W-:Y:S01]  /*fb80*/  FMNMX.FTZ R0, R133, R0, !PT ;  /* 0x0000000085007209 */ /* 0x000fe20007810000 */
[----:B------:R-:W-:Y:S01]  /*fb90*/  LDSM.16.MT88.4 R16, [R202+0x18000] ;  /* 0x01800000ca10783b */ /* 0x000fe20000004200 */
[----:B------:R-:W-:Y:S02]  /*fba0*/  MOV R169, R242 ;  /* 0x000000f200a97202 */ /* 0x000fe40000000f00 */
[----:B------:R-:W-:Y:S02]  /*fbb0*/  FMNMX.FTZ R0, R26, R0, !PT ;  /* 0x000000001a007209 */ /* 0x000fe40007810000 */
[----:B------:R-:W-:-:S02]  /*fbc0*/  MOV R170, R241 ;  /* 0x000000f100aa7202 */ /* 0x000fc40000000f00 */
        /* <DEDUP_REMOVED lines=32> */
[----:B------:R-:W2:Y:S01]  /*fdd0*/  SHFL.BFLY PT, R3, R132, 0x1, 0x1f ;  /* 0x0c201f0084037f89 */ /* 0x000ea200000e0000 */
[----:B---3--:R-:W-:-:S05]  /*fde0*/  FMNMX.FTZ R0, R0, R2, !PT ;  /* 0x0000000200007209 */ /* 0x008fca0007810000 */
[----:B-1----:R-:W1:Y:S01]  /*fdf0*/  SHFL.BFLY PT, R4, R0, 0x1, 0x1f ;  /* 0x0c201f0000047f89 */ /* 0x002e6200000e0000 */
[----:B--2---:R-:W-:-:S04]  /*fe00*/  FMNMX.FTZ R132, R132, R3, !PT ;  /* 0x0000000384847209 */ /* 0x004fc80007810000 */
[C---:B------:R-:W-:Y:S01]  /*fe10*/  FSETP.NEU.FTZ.AND P1, PT, R132.reuse, -INF , PT ;  /* 0xff8000008400780b */ /* 0x040fe20003f3d000 */
[----:B------:R-:W-:-:S05]  /*fe20*/  FMUL.FTZ R9, R132, UR15 ;  /* 0x0000000f84097c20 */ /* 0x000fca0008410000 */
[----:B------:R-:W-:-:S05]  /*fe30*/  FSEL R9, R9, RZ, P1 ;  /* 0x000000ff09097208 */ /* 0x000fca0000800000 */
[--C-:B------:R-:W-:Y:S01]  /*fe40*/  FFMA.FTZ R2, R34, UR15, -R9.reuse ;  /* 0x0000000f22027c23 */ /* 0x100fe20008010809 */
[----:B------:R-:W-:Y:S02]  /*fe50*/  MOV R34, R184 ;  /* 0x000000b800227202 */ /* 0x000fe40000000f00 */
[----:B-1----:R-:W-:Y:S01]  /*fe60*/  FMNMX.FTZ R3, R0, R4, !PT ;  /* 0x0000000400037209 */ /* 0x002fe20007810000 */
[----:B------:R-:W-:Y:S01]  /*fe70*/  FFMA.FTZ R0, R133, UR15, -R9 ;  /* 0x0000000f85007c23 */ /* 0x000fe20008010809 */
[----:B------:R1:W-:Y:S02]  /*fe80*/  MUFU.EX2 R172, R2 ;  /* 0x0000000200ac7308 */ /* 0x0003e40000000800 */
[C---:B------:R-:W-:Y:S01]  /*fe90*/  FSETP.NEU.FTZ.AND P0, PT, R3.reuse, -INF , PT ;  /* 0xff8000000300780b */ /* 0x040fe20003f1d000 */
[----:B------:R-:W-:-:S05]  /*fea0*/  FMUL.FTZ R8, R3, UR15 ;  /* 0x0000000f03087c20 */ /* 0x000fca0008410000 */
[----:B------:R2:W-:Y:S01]  /*feb0*/  MUFU.EX2 R173, R0 ;  /* 0x0000000000ad7308 */ /* 0x0005e20000000800 */
[----:B------:R-:W-:Y:S02]  /*fec0*/  FSEL R8, R8, RZ, P0 ;  /* 0x000000ff08087208 */ /* 0x000fe40000000000 */
[----:B-1----:R-:W-:-:S05]  /*fed0*/  FSEL R2, R132, RZ, P1 ;  /* 0x000000ff84027208 */ /* 0x002fca0000800000 */
[----:B------:R-:W-:Y:S01]  /*fee0*/  FADD.FTZ R4, R250, -R2 ;  /* 0x80000002fa047221 */ /* 0x000fe20000010000 */
[----:B------:R-:W-:Y:S01]  /*fef0*/  FSEL R2, R3, RZ, P0 ;  /* 0x000000ff03027208 */ /* 0x000fe20000000000 */
[--C-:B--2---:R-:W-:Y:S02]  /*ff00*/  FFMA.FTZ R0, R26, UR15, -R9.reuse ;  /* 0x0000000f1a007c23 */ /* 0x104fe40008010809 */
[----:B------:R-:W-:Y:S02]  /*ff10*/  FMUL.FTZ R4, R4, UR15 ;  /* 0x0000000f04047c20 */ /* 0x000fe40008410000 */
[----:B------:R1:W-:Y:S02]  /*ff20*/  MUFU.EX2 R133, R0 ;  /* 0x0000000000857308 */ /* 0x0003e40000000800 */
[----:B-1----:R-:W-:-:S06]  /*ff30*/  FFMA.FTZ R0, R25, UR15, -R9 ;  /* 0x0000000f19007c23 */ /* 0x002fcc0008010809 */
[----:B------:R1:W2:Y:S02]  /*ff40*/  MUFU.EX2 R171, R0 ;  /* 0x0000000000ab7308 */ /* 0x0002a40000000800 */
[----:B-1----:R-:W-:Y:S01]  /*ff50*/  FFMA.FTZ R0, R35, UR15, -R8 ;  /* 0x0000000f23007c23 */ /* 0x002fe20008010808 */
[----:B--2---:R-:W-:Y:S02]  /*ff60*/  F2FP.BF16.F32.PACK_AB R6, R171, R133 ;  /* 0x00000085ab06723e */ /* 0x004fe400000010ff */
[----:B------:R-:W-:-:S03]  /*ff70*/  MOV R35, R185 ;  /* 0x000000b900237202 */ /* 0x000fc60000000f00 */
[----:B------:R1:W-:Y:S02]  /*ff80*/  MUFU.EX2 R11, R0 ;  /* 0x00000000000b7308 */ /* 0x0003e40000000800 */
[----:B-1----:R-:W-:Y:S01]  /*ff90*/  FFMA.FTZ R0, R33, UR15, -R8 ;  /* 0x0000000f21007c23 */ /* 0x002fe20008010808 */
[----:B------:R-:W-:-:S05]  /*ffa0*/  MOV R33, R186 ;  /* 0x000000ba00217202 */ /* 0x000fca0000000f00 */
[----:B------:R1:W2:Y:S02]  /*ffb0*/  MUFU.EX2 R176, R0 ;  /* 0x0000000000b07308 */ /* 0x0002a40000000800 */
[----:B-1----:R-:W-:Y:S01]  /*ffc0*/  FFMA.FTZ R0, R32, UR15, -R8 ;  /* 0x0000000f20007c23 */ /* 0x002fe20008010808 */
[----:B--2---:R-:W-:-:S05]  /*ffd0*/  F2FP.BF16.F32.PACK_AB R5, R176, R11 ;  /* 0x0000000bb005723e */ /* 0x004fca00000010ff */
[----:B------:R1:W-:Y:S02]  /*ffe0*/  MUFU.EX2 R168, R0 ;  /* 0x0000000000a87308 */ /* 0x0003e40000000800 */
[----:B-1----:R-:W-:Y:S02]  /*fff0*/  FFMA.FTZ R0, R24, UR15, -R8 ;  /* 0x0000000f18007c23 */ /* 0x002fe40008010808 */
[----:B------:R-:W-:Y:S04]  /*10000*/  LDSM.16.MT88.4 R24, [R204+0x18000] ;  /* 0x01800000cc18783b */ /* 0x000fe80000004200 */
        /* <DEDUP_REMOVED lines=45> */
[----:B------:R-:W-:Y:S01]  /*102e0*/  FMUL.FTZ R44, R44, R2 ;  /* 0x000000022c2c7220 */ /* 0x000fe20000410000 */
[----:B------:R-:W-:Y:S01]  /*102f0*/  MOV R147, R20 ;  /* 0x0000001400937202 */ /* 0x000fe20000000f00 */
[-C--:B------:R-:W-:Y:S01]  /*10300*/  FMUL.FTZ R45, R45, R2.reuse ;  /* 0x000000022d2d7220 */ /* 0x080fe20000410000 */
[----:B------:R-:W-:Y:S01]  /*10310*/  MOV R146, R21 ;  /* 0x0000001500927202 */ /* 0x000fe20000000f00 */
[----:B------:R-:W-:Y:S01]  /*10320*/  FMUL.FTZ R48, R48, R2 ;  /* 0x0000000230307220 */ /* 0x000fe20000410000 */
        /* <DEDUP_REMOVED lines=8> */
[----:B------:R-:W-:Y:S01]  /*103b0*/  MOV R155, R187 ;  /* 0x000000bb009b7202 */ /* 0x000fe20000000f00 */
        /* <DEDUP_REMOVED lines=16> */
[C---:B-1----:R-:W-:Y:S01]  /*104c0*/  HMMA.16816.F32.BF16 R196, R4.reuse, R16, R36 ;  /* 0x0000001004c4723c */ /* 0x042fe20000041824 */
[----:B------:R-:W-:Y:S01]  /*104d0*/  MOV R154, R168 ;  /* 0x000000a8009a7202 */ /* 0x000fe20000000f00 */
[-C--:B------:R-:W-:Y:S01]  /*104e0*/  FMUL.FTZ R160, R160, R2.reuse ;  /* 0x00000002a0a07220 */ /* 0x080fe20000410000 */
[----:B------:R-:W-:Y:S01]  /*104f0*/  FMUL.FTZ R161, R161, R2 ;  /* 0x00000002a1a17220 */ /* 0x000fe20000410000 */
[-C--:B------:R-:W-:Y:S01]  /*10500*/  FMUL.FTZ R162, R162, R0.reuse ;  /* 0x00000000a2a27220 */ /* 0x080fe20000410000 */
[----:B------:R-:W-:Y:S01]  /*10510*/  FMUL.FTZ R163, R163, R0 ;  /* 0x00000000a3a37220 */ /* 0x000fe20000410000 */
[C---:B------:R-:W-:Y:S01]  /*10520*/  HMMA.16816.F32.BF16 R192, R4.reuse, R18, R40 ;  /* 0x0000001204c0723c */ /* 0x040fe20000041828 */
[----:B------:R-:W1:Y:S01]  /*10530*/  LDSM.16.MT88.4 R16, [R203+0x1a000] ;  /* 0x01a00000cb10783b */ /* 0x000e620000004200 */
[-C--:B------:R-:W-:Y:S01]  /*10540*/  FMUL.FTZ R68, R68, R2.reuse ;  /* 0x0000000244447220 */ /* 0x080fe20000410000 */
[----:B------:R-:W-:Y:S01]  /*10550*/  FMUL.FTZ R69, R69, R2 ;  /* 0x0000000245457220 */ /* 0x000fe20000410000 */
[-C--:B------:R-:W-:Y:S01]  /*10560*/  FMUL.FTZ R70, R70, R0.reuse ;  /* 0x0000000046467220 */ /* 0x080fe20000410000 */
[----:B------:R-:W-:Y:S01]  /*10570*/  FMUL.FTZ R71, R71, R0 ;  /* 0x0000000047477220 */ /* 0x000fe20000410000 */
[C---:B--2---:R-:W-:Y:S01]  /*10580*/  HMMA.16816.F32.BF16 R184, R4.reuse, R14, R48 ;  /* 0x0000000e04b8723c */ /* 0x044fe20000041830 */
[----:B------:R-:W-:Y:S01]  /*10590*/  MOV R43, R189 ;  /* 0x000000bd002b7202 */ /* 0x000fe20000000f00 */
[----:B------:R-:W-:Y:S01]  /*105a0*/  FMUL.FTZ R72, R72, R2 ;  /* 0x0000000248487220 */ /* 0x000fe20000410000 */
[----:B------:R-:W-:Y:S01]  /*105b0*/  MOV R42, R190 ;  /* 0x000000be002a7202 */ /* 0x000fe20000000f00 */
[----:B------:R-:W-:Y:S01]  /*105c0*/  FMUL.FTZ R73, R73, R2 ;  /* 0x0000000249497220 */ /* 0x000fe20000410000 */
[----:B------:R-:W-:Y:S01]  /*105d0*/  MOV R41, R191 ;  /* 0x000000bf00297202 */ /* 0x000fe20000000f00 */
[----:B------:R-:W-:Y:S01]  /*105e0*/  FMUL.FTZ R74, R74, R0 ;  /* 0x000000004a4a7220 */ /* 0x000fe20000410000 */
[C---:B---3--:R-:W-:Y:S01]  /*105f0*/  HMMA.16816.F32.BF16 R156, R4.reuse, R20, R156 ;  /* 0x00000014049c723c */ /* 0x048fe2000004189c */
[----:B------:R-:W-:Y:S01]  /*10600*/  MOV R40, R176 ;  /* 0x000000b000287202 */ /* 0x000fe20000000f00 */
[----:B------:R-:W-:Y:S01]  /*10610*/  FMUL.FTZ R75, R75, R0 ;  /* 0x000000004b4b7220 */ /* 0x000fe20000410000 */
[-C--:B------:R-:W-:Y:S01]  /*10620*/  FMUL.FTZ R76, R76, R2.reuse ;  /* 0x000000024c4c7220 */ /* 0x080fe20000410000 */
[-C--:B------:R-:W-:Y:S01]  /*10630*/  FMUL.FTZ R77, R77, R2.reuse ;  /* 0x000000024d4d7220 */ /* 0x080fe20000410000 */
[-C--:B------:R-:W-:Y:S01]  /*10640*/  FMUL.FTZ R80, R80, R2.reuse ;  /* 0x0000000250507220 */ /* 0x080fe20000410000 */
[C---:B------:R-:W-:Y:S01]  /*10650*/  HMMA.16816.F32.BF16 R236, R4.reuse, R22, R164 ;  /* 0x0000001604ec723c */ /* 0x040fe200000418a4 */
[----:B------:R-:W2:Y:S01]  /*10660*/  LDSM.16.MT88.4 R20, [R204+0x1a000] ;  /* 0x01a00000cc14783b */ /* 0x000ea20000004200 */
        /* <DEDUP_REMOVED lines=10> */
[C---:B------:R-:W-:Y:S01]  /*10710*/  HMMA.16816.F32.BF16 R240, R4.reuse, R26, R160 ;  /* 0x0000001a04f0723c */ /* 0x040fe200000418a0 */
[----:B------:R-:W-:Y:S01]  /*10720*/  MOV R44, R183 ;  /* 0x000000b7002c7202 */ /* 0x000fe20000000f00 */
[----:B------:R-:W-:Y:S01]  /*10730*/  FMUL.FTZ R89, R89, R2 ;  /* 0x0000000259597220 */ /* 0x000fe20000410000 */
[----:B------:R-:W-:Y:S01]  /*10740*/  MOV R47, R173 ;  /* 0x000000ad002f7202 */ /* 0x000fe20000000f00 */
[----:B------:R-:W-:Y:S01]  /*10750*/  FMUL.FTZ R86, R86, R0 ;  /* 0x0000000056567220 */ /* 0x000fe20000410000 */
[----:B------:R-:W-:Y:S01]  /*10760*/  MOV R45, R32 ;  /* 0x00000020002d7202 */ /* 0x000fe20000000f00 */
[-C--:B------:R-:W-:Y:S01]  /*10770*/  FMUL.FTZ R87, R87, R0.reuse ;  /* 0x0000000057577220 */ /* 0x080fe20000410000 */
[----:B------:R-:W-:Y:S01]  /*10780*/  MOV R46, R171 ;  /* 0x000000ab002e7202 */ /* 0x000fe20000000f00 */
[----:B------:R-:W-:Y:S01]  /*10790*/  FMUL.FTZ R90, R90, R0 ;  /* 0x000000005a5a7220 */ /* 0x000fe20000410000 */
[----:B------:R-:W-:Y:S01]  /*107a0*/  MOV R32, R170 ;  /* 0x000000aa00207202 */ /* 0x000fe20000000f00 */
[C---:B-1----:R-:W-:Y:S01]  /*107b0*/  HMMA.16816.F32.BF16 R176, R4.reuse, R16, R60 ;  /* 0x0000001004b0723c */ /* 0x042fe2000004183c */
[----:B------:R-:W-:Y:S01]  /*107c0*/  MOV R173, R169 ;  /* 0x000000a900ad7202 */ /* 0x000fe20000000f00 */
[----:B------:R-:W-:Y:S01]  /*107d0*/  FMUL.FTZ R91, R91, R0 ;  /* 0x000000005b5b7220 */ /* 0x000fe20000410000 */
[----:B------:R-:W-:Y:S01]  /*107e0*/  MOV R36, R147 ;  /* 0x0000009300247202 */ /* 0x000fe20000000f00 */
[----:B------:R-:W-:Y:S01]  /*107f0*/  FMUL.FTZ R148, R148, R2 ;  /* 0x0000000294947220 */ /* 0x000fe20000410000 */
[----:B------:R-:W-:Y:S01]  /*10800*/  MOV R37, R146 ;  /* 0x0000009200257202 */ /* 0x000fe20000000f00 */
[C---:B------:R-:W-:Y:S01]  /*10810*/  HMMA.16816.F32.BF16 R168, R4.reuse, R18, R64 ;  /* 0x0000001204a8723c */ /* 0x040fe20000041840 */
[----:B------:R-:W1:Y:S01]  /*10820*/  LDSM.16.MT88.4 R16, [R204+0x1c000] ;  /* 0x01c00000cc10783b */ /* 0x000e620000004200 */
[----:B------:R-:W-:Y:S01]  /*10830*/  MOV R62, R175 ;  /* 0x000000af003e7202 */ /* 0x000fe20000000f00 */
[----:B------:R-:W-:Y:S01]  /*10840*/  FMUL.FTZ R149, R149, R2 ;  /* 0x0000000295957220 */ /* 0x000fe20000410000 */
[----:B------:R-:W-:Y:S01]  /*10850*/  MOV R61, R173 ;  /* 0x000000ad003d7202 */ /* 0x000fe20000000f00 */
[----:B------:R-:W-:Y:S01]  /*10860*/  FMUL.FTZ R150, R150, R0 ;  /* 0x0000000096967220 */ /* 0x000fe20000410000 */
[----:B------:R-:W-:Y:S01]  /*10870*/  MOV R60, R172 ;  /* 0x000000ac003c7202 */ /* 0x000fe20000000f00 */
[----:B------:R-:W-:Y:S01]  /*10880*/  FMUL.FTZ R151, R151, R0 ;  /* 0x0000000097977220 */ /* 0x000fe20000410000 */
[----:B------:R-:W-:Y:S01]  /*10890*/  MOV R38, R145 ;  /* 0x0000009100267202 */ /* 0x000fe20000000f00 */
[----:B------:R-:W-:Y:S01]  /*108a0*/  FMUL.FTZ R92, R92, R2 ;  /* 0x000000025c5c7220 */ /* 0x000fe20000410000 */
[----:B------:R-:W-:Y:S01]  /*108b0*/  MOV R39, R144 ;  /* 0x0000009000277202 */ /* 0x000fe20000000f00 */
        /* <DEDUP_REMOVED lines=10> */
[----:B------:R-:W-:Y:S01]  /*10960*/  MOV R54, R10 ;  /* 0x0000000a00367202 */ /* 0x000fe20000000f00 */
[-C--:B------:R-:W-:Y:S01]  /*10970*/  FMUL.FTZ R100, R100, R2.reuse ;  /* 0x0000000264647220 */ /* 0x080fe20000410000 */
[-C--:B------:R-:W-:Y:S01]  /*10980*/  FMUL.FTZ R101, R101, R2.reuse ;  /* 0x0000000265657220 */ /* 0x080fe20000410000 */
[----:B------:R-:W-:Y:S01]  /*10990*/  FMUL.FTZ R104, R104, R2 ;  /* 0x0000000268687220 */ /* 0x000fe20000410000 */
[C---:B---3--:R-:W-:Y:S01]  /*109a0*/  HMMA.16816.F32.BF16 R160, R4.reuse, R12, R68 ;  /* 0x0000000c04a0723c */ /* 0x048fe20000041844 */
[-C--:B------:R-:W-:Y:S01]  /*109b0*/  FMUL.FTZ R102, R102, R0.reuse ;  /* 0x0000000066667220 */ /* 0x080fe20000410000 */
[----:B------:R-:W-:Y:S01]  /*109c0*/  FMUL.FTZ R103, R103, R0 ;  /* 0x0000000067677220 */ /* 0x000fe20000410000 */
[----:B------:R-:W-:Y:S01]  /*109d0*/  FMUL.FTZ R105, R105, R2 ;  /* 0x0000000269697220 */ /* 0x000fe20000410000 */
[-C--:B------:R-:W-:Y:S01]  /*109e0*/  FMUL.FTZ R106, R106, R0.reuse ;  /* 0x000000006a6a7220 */ /* 0x080fe20000410000 */
[----:B------:R-:W-:Y:S01]  /*109f0*/  FMUL.FTZ R107, R107, R0 ;  /* 0x000000006b6b7220 */ /* 0x000fe20000410000 */
[C---:B------:R-:W-:Y:S01]  /*10a00*/  HMMA.16816.F32.BF16 R148, R4.reuse, R24, R148 ;  /* 0x000000180494723c */ /* 0x040fe20000041894 */
[----:B------:R-:W-:Y:S01]  /*10a10*/  MOV R68, R174 ;  /* 0x000000ae00447202 */ /* 0x000fe20000000f00 */
[----:B------:R-:W-:Y:S01]  /*10a20*/  LDSM.16.MT88.4 R24, [R203+0x1e000] ;  /* 0x01e00000cb18783b */ /* 0x000fe20000004200 */
[----:B------:R-:W-:Y:S01]  /*10a30*/  MOV R71, R154 ;  /* 0x0000009a00477202 */ /* 0x000fe20000000f00 */
[--C-:B------:R-:W-:Y:S01]  /*10a40*/  FFMA.FTZ R10, R134, UR15, -R9.reuse ;  /* 0x0000000f860a7c23 */ /* 0x100fe20008010809 */
[----:B------:R-:W-:Y:S01]  /*10a50*/  MOV R70, R155 ;  /* 0x0000009b00467202 */ /* 0x000fe20000000f00 */
[C---:B------:R-:W-:Y:S01]  /*10a60*/  HMMA.16816.F32.BF16 R172, R4.reuse, R14, R72 ;  /* 0x0000000e04ac723c */ /* 0x040fe20000041848 */
[----:B------:R-:W3:Y:S01]  /*10a70*/  LDSM.16.MT88.4 R12, [R203+0x1c000] ;  /* 0x01c00000cb0c783b */ /* 0x000ee20000004200 */
        /* <DEDUP_REMOVED lines=9> */
[----:B------:R1:W-:Y:S01]  /*10b10*/  MUFU.EX2 R69, R10 ;  /* 0x0000000a00457308 */ /* 0x0003e20000000800 */
[C---:B------:R-:W-:Y:S01]  /*10b20*/  HMMA.16816.F32.BF16 R88, R4.reuse, R18, R88 ;  /* 0x000000120458723c */ /* 0x040fe20000041858 */
[----:B------:R-:W4:Y:S01]  /*10b30*/  LDSM.16.MT88.4 R16, [R202+0x1e000] ;  /* 0x01e00000ca10783b */ /* 0x000f220000004200 */
        /* <DEDUP_REMOVED lines=14> */
[--C-:B-1----:R-:W-:Y:S01]  /*10c20*/  FFMA.FTZ R10, R28, UR15, -R9.reuse ;  /* 0x0000000f1c0a7c23 */ /* 0x102fe20008010809 */
[----:B------:R-:W-:Y:S01]  /*10c30*/  HMMA.16816.F32.BF16 R152, R4, R22, R80 ;  /* 0x000000160498723c */ /* 0x000fe20000041850 */
[----:B------:R-:W1:Y:S01]  /*10c40*/  LDSM.16.MT88.4 R20, [R201+0x1e000] ;  /* 0x01e00000c914783b */ /* 0x000e620000004200 */
[----:B------:R-:W-:Y:S01]  /*10c50*/  MOV R79, R11 ;  /* 0x0000000b004f7202 */ /* 0x000fe20000000f00 */
[----:B------:R2:W-:Y:S01]  /*10c60*/  MUFU.EX2 R52, R10 ;  /* 0x0000000a00347308 */ /* 0x0005e20000000800 */
[----:B------:R-:W-:Y:S01]  /*10c70*/  FFMA.FTZ R11, R135, UR15, -R9 ;  /* 0x0000000f870b7c23 */ /* 0x000fe20008010809 */
[----:B------:R-:W-:Y:S01]  /*10c80*/  FMUL.FTZ R125, R125, R2 ;  /* 0x000000027d7d7220 */ /* 0x000fe20000410000 */
[-C--:B------:R-:W-:Y:S01]  /*10c90*/  FMUL.FTZ R126, R126, R0.reuse ;  /* 0x000000007e7e7220 */ /* 0x080fe20000410000 */
[----:B------:R-:W-:Y:S01]  /*10ca0*/  FMUL.FTZ R127, R127, R0 ;  /* 0x000000007f7f7220 */ /* 0x000fe20000410000 */
[----:B------:R-:W-:-:S02]  /*10cb0*/  MOV R72, R32 ;  /* 0x0000002000487202 */ /* 0x000fc40000000f00 */
[----:B------:R-:W-:Y:S01]  /*10cc0*/  MOV R75, R33 ;  /* 0x00000021004b7202 */ /* 0x000fe20000000f00 */
[----:B------:R5:W1:Y:S01]  /*10cd0*/  MUFU.EX2 R77, R11 ;  /* 0x0000000b004d7308 */ /* 0x000a620000000800 */
[C---:B---3--:R-:W-:Y:S01]  /*10ce0*/  HMMA.16816.F32.BF16 R64, R4.reuse, R12, R92 ;  /* 0x0000000c0440723c */ /* 0x048fe2000004185c */
[----:B------:R-:W-:Y:S02]  /*10cf0*/  MOV R74, R35 ;  /* 0x00000023004a7202 */ /* 0x000fe40000000f00 */
[----:B------:R-:W-:Y:S02]  /*10d00*/  MOV R73, R34 ;  /* 0x0000002200497202 */ /* 0x000fe40000000f00 */
[----:B------:R-:W-:Y:S01]  /*10d10*/  MOV R81, R79 ;  /* 0x0000004f00517202 */ /* 0x000fe20000000f00 */
[----:B------:R-:W-:Y:S01]  /*10d20*/  HMMA.16816.F32.BF16 R56, R4, R14, R96 ;  /* 0x0000000e0438723c */ /* 0x000fe20000041860 */
[----:B------:R-:W3:Y:S01]  /*10d30*/  LDSM.16.MT88.4 R12, [R204+0x1e000] ;  /* 0x01e00000cc0c783b */ /* 0x000ee20000004200 */
[----:B--2---:R-:W-:Y:S01]  /*10d40*/  FFMA.FTZ R10, R244, UR15, -R8 ;  /* 0x0000000ff40a7c23 */ /* 0x004fe20008010808 */
[----:B------:R-:W-:-:S02]  /*10d50*/  MOV R78, R42 ;  /* 0x0000002a004e7202 */ /* 0x000fc40000000f00 */
[----:B------:R-:W-:Y:S01]  /*10d60*/  MOV R79, R43 ;  /* 0x0000002b004f7202 */ /* 0x000fe20000000f00 */
[C---:B----4-:R-:W-:Y:S01]  /*10d70*/  HMMA.16816.F32.BF16 R108, R4.reuse, R16, R108 ;  /* 0x00000010046c723c */ /* 0x050fe2000004186c */
[----:B------:R2:W4:Y:S01]  /*10d80*/  MUFU.EX2 R76, R10 ;  /* 0x0000000a004c7308 */ /* 0x0005220000000800 */
[----:B------:R-:W-:Y:S01]  /*10d90*/  MOV R82, R72 ;  /* 0x0000004800527202 */ /* 0x000fe20000000f00 */
[----:B-----5:R-:W-:Y:S01]  /*10da0*/  FFMA.FTZ R11, R29, UR15, -R9 ;  /* 0x0000000f1d0b7c23 */ /* 0x020fe20008010809 */
[----:B------:R-:W-:Y:S02]  /*10db0*/  MOV R72, R46 ;  /* 0x0000002e00487202 */ /* 0x000fe40000000f00 */
[----:B------:R-:W-:Y:S01]  /*10dc0*/  HMMA.16816.F32.BF16 R112, R4, R18, R112 ;  /* 0x000000120470723c */ /* 0x000fe20000041870 */
[----:B------:R-:W-:Y:S01]  /*10dd0*/  LDSM.16.MT88.4 R16, [R204+0x18800] ;  /* 0x01880000cc10783b */ /* 0x000fe20000004200 */
[----:B------:R-:W-:Y:S01]  /*10de0*/  MOV R83, R47 ;  /* 0x0000002f00537202 */ /* 0x000fe20000000f00 */
[----:B------:R5:W-:Y:S01]  /*10df0*/  MUFU.EX2 R53, R11 ;  /* 0x0000000b00357308 */ /* 0x000be20000000800 */
[----:B------:R-:W-:-:S02]  /*10e00*/  MOV R135, R62 ;  /* 0x0000003e00877202 */ /* 0x000fc40000000f00 */
[----:B------:R-:W-:Y:S01]  /*10e10*/  HMMA.16816.F32.BF16 R32, R4, R26, R128 ;  /* 0x0000001a0420723c */ /* 0x000fe20000041880 */
[----:B------:R-:W-:-:S05]  /*10e20*/  MOV R134, R54 ;  /* 0x0000003600867202 */ /* 0x000fca0000000f00 */
[C---:B-1----:R-:W-:Y:S01]  /*10e30*/  HMMA.16816.F32.BF16 R100, R4.reuse, R20, R100 ;  /* 0x000000140464723c */ /* 0x042fe20000041864 */
[--C-:B--2---:R-:W-:Y:S01]  /*10e40*/  FFMA.FTZ R10, R235, UR15, -R8.reuse ;  /* 0x0000000feb0a7c23 */ /* 0x104fe20008010808 */
[----:B------:R-:W-:Y:S02]  /*10e50*/  MOV R130, R77 ;  /* 0x0000004d00827202 */ /* 0x000fe40000000f00 */
[----:B----4-:R-:W-:Y:S01]  /*10e60*/  MOV R131, R76 ;  /* 0x0000004c00837202 */ /* 0x010fe20000000f00 */
[----:B------:R1:W-:Y:S01]  /*10e70*/  MUFU.EX2 R244, R10 ;  /* 0x0000000a00f47308 */ /* 0x0003e20000000800 */
[C---:B------:R-:W-:Y:S01]  /*10e80*/  HMMA.16816.F32.BF16 R104, R4.reuse, R22, R104 ;  /* 0x000000160468723c */ /* 0x040fe20000041868 */
[----:B------:R-:W2:Y:S01]  /*10e90*/  LDSM.16.MT88.4 R20, [R201+0x18800] ;  /* 0x01880000c914783b */ /* 0x000ea20000004200 */
[----:B-----5:R-:W-:Y:S01]  /*10ea0*/  FFMA.FTZ R11, R234, UR15, -R8 ;  /* 0x0000000fea0b7c23 */ /* 0x020fe20008010808 */
[----:B------:R-:W-:Y:S02]  /*10eb0*/  MOV R76, R40 ;  /* 0x00000028004c7202 */ /* 0x000fe40000000f00 */
[----:B------:R-:W-:Y:S01]  /*10ec0*/  MOV R77, R41 ;  /* 0x00000029004d7202 */ /* 0x000fe20000000f00 */
[----:B------:R-:W-:Y:S01]  /*10ed0*/  HMMA.16816.F32.BF16 R124, R4, R24, R124 ;  /* 0x00000018047c723c */ /* 0x000fe2000004187c */
[----:B------:R4:W5:Y:S01]  /*10ee0*/  MUFU.EX2 R63, R11 ;  /* 0x0000000b003f7308 */ /* 0x0009620000000800 */
[----:B------:R-:W-:Y:S01]  /*10ef0*/  LDSM.16.MT88.4 R24, [R203+0x18800] ;  /* 0x01880000cb18783b */ /* 0x000fe20000004200 */
[----:B------:R-:W-:-:S02]  /*10f00*/  MOV R129, R68 ;  /* 0x0000004400817202 */ /* 0x000fc40000000f00 */
[----:B------:R-:W-:Y:S01]  /*10f10*/  MOV R128, R70 ;  /* 0x0000004600807202 */ /* 0x000fe20000000f00 */
[C---:B---3--:R-:W-:Y:S01]  /*10f20*/  HMMA.16816.F32.BF16 R116, R4.reuse, R12, R116 ;  /* 0x0000000c0474723c */ /* 0x048fe20000041874 */
[----:B------:R-:W-:Y:S02]  /*10f30*/  MOV R70, R44 ;  /* 0x0000002c00467202 */ /* 0x000fe40000000f00 */
[----:B------:R-:W-:Y:S01]  /*10f40*/  MOV R68, R45 ;  /* 0x0000002d00447202 */ /* 0x000fe20000000f00 */
[----:B-1----:R-:W-:Y:S01]  /*10f50*/  FFMA.FTZ R10, R30, UR15, -R8 ;  /* 0x0000000f1e0a7c23 */ /* 0x002fe20008010808 */
[----:B------:R-:W-:Y:S01]  /*10f60*/  MOV R235, R71 ;  /* 0x0000004700eb7202 */ /* 0x000fe20000000f00 */
[----:B------:R-:W-:Y:S01]  /*10f70*/  HMMA.16816.F32.BF16 R120, R4, R14, R120 ;  /* 0x0000000e0478723c */ /* 0x000fe20000041878 */
[----:B------:R-:W1:Y:S01]  /*10f80*/  LDSM.16.MT88.4 R12, [R202+0x18800] ;  /* 0x01880000ca0c783b */ /* 0x000e620000004200 */
[----:B------:R-:W3:Y:S01]  /*10f90*/  MUFU.EX2 R55, R10 ;  /* 0x0000000a00377308 */ /* 0x000ee20000000800 */
[----:B------:R-:W-:Y:S01]  /*10fa0*/  IMAD.MOV.U32 R234, RZ, RZ, R70 ;  /* 0x000000ffffea7224 */ /* 0x000fe200078e0046 */
[----:B----4-:R-:W-:-:S03]  /*10fb0*/  MOV R11, R82 ;  /* 0x00000052000b7202 */ /* 0x010fc60000000f00 */
[----:B------:R-:W-:Y:S02]  /*10fc0*/  F2FP.BF16.F32.PACK_AB R4, R130, R69 ;  /* 0x000000458204723e */ /* 0x000fe400000010ff */
[----:B-----5:R-:W-:Y:S02]  /*10fd0*/  F2FP.BF16.F32.PACK_AB R5, R63, R131 ;  /* 0x000000833f05723e */ /* 0x020fe400000010ff */
[----:B------:R-:W-:Y:S02]  /*10fe0*/  F2FP.BF16.F32.PACK_AB R6, R53, R52 ;  /* 0x000000343506723e */ /* 0x000fe400000010ff */
[----:B---3--:R-:W-:Y:S02]  /*10ff0*/  F2FP.BF16.F32.PACK_AB R7, R55, R244 ;  /* 0x000000f43707723e */ /* 0x008fe400000010ff */
[----:B------:R-:W-:-:S05]  /*11000*/  MOV R10, R77 ;  /* 0x0000004d000a7202 */ /* 0x000fca0000000f00 */
[----:B--2---:R-:W-:Y:S01]  /*11010*/  HMMA.16816.F32.BF16 R136, R4, R20, R136 ;  /* 0x000000140488723c */ /* 0x004fe20000041888 */
[----:B------:R-:W-:-:S05]  /*11020*/  FFMA.FTZ R10, R10, UR15, -R9 ;  /* 0x0000000f0a0a7c23 */ /* 0x000fca0008010809 */
[C---:B------:R-:W-:Y:S01]  /*11030*/  HMMA.16816.F32.BF16 R36, R4.reuse, R22, R36 ;  /* 0x000000160424723c */ /* 0x040fe20000041824 */
[----:B------:R-:W2:Y:S05]  /*11040*/  LDSM.16.MT88.4 R20, [R201+0x1a800] ;  /* 0x01a80000c914783b */ /* 0x000eaa0000004200 */
[C---:B------:R-:W-:Y:S06]  /*11050*/  HMMA.16816.F32.BF16 R148, R4.reuse, R16, R148 ;  /* 0x000000100494723c */ /* 0x040fec0000041894 */
[C---:B------:R-:W-:Y:S01]  /*11060*/  HMMA.16816.F32.BF16 R40, R4.reuse, R18, R240 ;  /* 0x000000120428723c */ /* 0x040fe200000418f0 */
[----:B------:R-:W3:Y:S01]  /*11070*/  LDSM.16.MT88.4 R16, [R202+0x1a800] ;  /* 0x01a80000ca10783b */ /* 0x000ee20000004200 */
[----:B------:R4:W-:Y:S04]  /*11080*/  MUFU.EX2 R242, R10 ;  /* 0x0000000a00f27308 */ /* 0x0009e80000000800 */
[----:B-1----:R-:W-:Y:S01]  /*11090*/  HMMA.16816.F32.BF16 R140, R4, R12, R140 ;  /* 0x0000000c048c723c */ /* 0x002fe2000004188c */
[----:B------:R-:W-:-:S02]  /*110a0*/  MOV R241, R60 ;  /* 0x0000003c00f17202 */ /* 0x000fc40000000f00 */
[----:B------:R-:W-:Y:S02]  /*110b0*/  MOV R240, R61 ;  /* 0x0000003d00f07202 */ /* 0x000fe40000000f00 */
[----:B------:R-:W-:Y:S01]  /*110c0*/  MOV R243, R81 ;  /* 0x0000005100f37202 */ /* 0x000fe20000000f00 */
[C---:B------:R-:W-:Y:S01]  /*110d0*/  HMMA.16816.F32.BF16 R44, R4.reuse, R14, R248 ;  /* 0x0000000e042c723c */ /* 0x040fe200000418f8 */
[----:B------:R-:W1:Y:S05]  /*110e0*/  LDSM.16.MT88.4 R12, [R204+0x1a800] ;  /* 0x01a80000cc0c783b */ /* 0x000e6a0000004200 */
[----:B------:R-:W-:Y:S01]  /*110f0*/  HMMA.16816.F32.BF16 R156, R4, R24, R156 ;  /* 0x00000018049c723c */ /* 0x000fe2000004189c */
[----:B------:R-:W-:-:S02]  /*11100*/  MOV R248, R63 ;  /* 0x0000003f00f87202 */ /* 0x000fc40000000f00 */
[----:B------:R-:W-:Y:S02]  /*11110*/  MOV R249, R52 ;  /* 0x0000003400f97202 */ /* 0x000fe40000000f00 */
[----:B------:R-:W-:Y:S02]  /*11120*/  MOV R250, R53 ;  /* 0x0000003500fa7202 */ /* 0x000fe40000000f00 */
[----:B------:R-:W-:Y:S02]  /*11130*/  MOV R251, R55 ;  /* 0x0000003700fb7202 */ /* 0x000fe40000000f00 */
[C---:B------:R-:W-:Y:S01]  /*11140*/  HMMA.16816.F32.BF16 R52, R4.reuse, R26, R236 ;  /* 0x0000001a0434723c */ /* 0x040fe200000418ec */
[----:B------:R-:W5:Y:S05]  /*11150*/  LDSM.16.MT88.4 R24, [R203+0x1a800] ;  /* 0x01a80000cb18783b */ /* 0x000f6a0000004200 */
[----:B--2---:R-:W-:Y:S01]  /*11160*/  HMMA.16816.F32.BF16 R60, R4, R20, R196 ;  /* 0x00000014043c723c */ /* 0x004fe200000418c4 */
[----:B------:R-:W-:-:S02]  /*11170*/  MOV R239, R31 ;  /* 0x0000001f00ef7202 */ /* 0x000fc40000000f00 */
[----:B------:R-:W2:Y:S01]  /*11180*/  LDSM.16.MT88.4 R28, [R201+0x1c800] ;  /* 0x01c80000c91c783b */ /* 0x000ea20000004200 */
[----:B------:R-:W-:Y:S02]  /*11190*/  MOV R237, R68 ;  /* 0x0000004400ed7202 */ /* 0x000fe40000000f00 */
[----:B------:R-:W-:Y:S02]  /*111a0*/  MOV R236, R69 ;  /* 0x0000004500ec7202 */ /* 0x000fe40000000f00 */
[----:B------:R-:W-:Y:S01]  /*111b0*/  MOV R199, R83 ;  /* 0x0000005300c77202 */ /* 0x000fe20000000f00 */
[C---:B------:R-:W-:Y:S01]  /*111c0*/  HMMA.16816.F32.BF16 R68, R4.reuse, R22, R192 ;  /* 0x000000160444723c */ /* 0x040fe200000418c0 */
[----:B------:R-:W-:Y:S01]  /*111d0*/  MOV R198, R76 ;  /* 0x0000004c00c67202 */ /* 0x000fe20000000f00 */
[----:B------:R-:W-:Y:S01]  /*111e0*/  LDSM.16.MT88.4 R20, [R203+0x1c800] ;  /* 0x01c80000cb14783b */ /* 0x000fe20000004200 */
[----:B------:R-:W-:Y:S02]  /*111f0*/  MOV R197, R78 ;  /* 0x0000004e00c57202 */ /* 0x000fe40000000f00 */
[----:B------:R-:W-:Y:S01]  /*11200*/  MOV R196, R79 ;  /* 0x0000004f00c47202 */ /* 0x000fe20000000f00 */
[----:B---3--:R-:W-:Y:S01]  /*11210*/  HMMA.16816.F32.BF16 R80, R4, R18, R184 ;  /* 0x000000120450723c */ /* 0x008fe200000418b8 */
[----:B------:R-:W-:-:S02]  /*11220*/  MOV R193, R73 ;  /* 0x0000004900c17202 */ /* 0x000fc40000000f00 */
[----:B------:R-:W-:Y:S02]  /*11230*/  MOV R195, R75 ;  /* 0x0000004b00c37202 */ /* 0x000fe40000000f00 */
[----:B------:R-:W-:Y:S01]  /*11240*/  MOV R194, R74 ;  /* 0x0000004a00c27202 */ /* 0x000fe20000000f00 */
[C---:B------:R-:W-:Y:S01]  /*11250*/  HMMA.16816.F32.BF16 R76, R4.reuse, R16, R188 ;  /* 0x00000010044c723c */ /* 0x040fe200000418bc */
[----:B------:R-:W3:Y:S01]  /*11260*/  LDSM.16.MT88.4 R16, [R202+0x1c800] ;  /* 0x01c80000ca10783b */ /* 0x000ee20000004200 */
[----:B----4-:R-:W-:Y:S01]  /*11270*/  FFMA.FTZ R10, R193, UR15, -R9 ;  /* 0x0000000fc10a7c23 */ /* 0x010fe20008010809 */
[----:B------:R-:W-:Y:S02]  /*11280*/  MOV R238, R72 ;  /* 0x0000004800ee7202 */ /* 0x000fe40000000f00 */
[----:B------:R-:W-:Y:S01]  /*11290*/  MOV R187, R194 ;  /* 0x000000c200bb7202 */ /* 0x000fe20000000f00 */
[----:B-1----:R-:W-:Y:S01]  /*112a0*/  HMMA.16816.F32.BF16 R84, R4, R12, R180 ;  /* 0x0000000c0454723c */ /* 0x002fe200000418b4 */
[----:B------:R-:W-:-:S02]  /*112b0*/  MOV R188, R195 ;  /* 0x000000c300bc7202 */ /* 0x000fc40000000f00 */
[----:B------:R-:W-:Y:S02]  /*112c0*/  MOV R195, R241 ;  /* 0x000000f100c37202 */ /* 0x000fe40000000f00 */
[----:B------:R1:W4:Y:S01]  /*112d0*/  MUFU.EX2 R241, R10 ;  /* 0x0000000a00f17308 */ /* 0x0003220000000800 */
[C---:B------:R-:W-:Y:S01]  /*112e0*/  HMMA.16816.F32.BF16 R48, R4.reuse, R14, R48 ;  /* 0x0000000e0430723c */ /* 0x040fe20000041830 */
[----:B------:R-:W4:Y:S01]  /*112f0*/  LDSM.16.MT88.4 R12, [R204+0x1c800] ;  /* 0x01c80000cc0c783b */ /* 0x000f220000004200 */
[----:B------:R-:W-:Y:S02]  /*11300*/  MOV R194, R240 ;  /* 0x000000f000c27202 */ /* 0x000fe40000000f00 */
[----:B------:R-:W-:Y:S02]  /*11310*/  MOV R193, R239 ;  /* 0x000000ef00c17202 */ /* 0x000fe40000000f00 */
[----:B-----5:R-:W-:Y:S01]  /*11320*/  HMMA.16816.F32.BF16 R96, R4, R26, R168 ;  /* 0x0000001a0460723c */ /* 0x020fe200000418a8 */
[----:B------:R-:W-:-:S02]  /*11330*/  MOV R182, R188 ;  /* 0x000000bc00b67202 */ /* 0x000fc40000000f00 */
[----:B------:R-:W-:Y:S02]  /*11340*/  MOV R188, R194 ;  /* 0x000000c200bc7202 */ /* 0x000fe40000000f00 */
[----:B------:R-:W-:Y:S01]  /*11350*/  MOV R189, R196 ;  /* 0x000000c400bd7202 */ /* 0x000fe20000000f00 */
[C---:B------:R-:W-:Y:S01]  /*11360*/  HMMA.16816.F32.BF16 R92, R4.reuse, R24, R176 ;  /* 0x00000018045c723c */ /* 0x040fe200000418b0 */
[----:B------:R-:W5:Y:S01]  /*11370*/  LDSM.16.MT88.4 R24, [R201+0x1e800] ;  /* 0x01e80000c918783b */ /* 0x000f620000004200 */
[----:B------:R-:W-:Y:S01]  /*11380*/  MOV R194, R236 ;  /* 0x000000ec00c27202 */ /* 0x000fe20000000f00 */
[----:B-1----:R-:W-:Y:S01]  /*11390*/  FFMA.FTZ R10, R246, UR15, -R9 ;  /* 0x0000000ff60a7c23 */ /* 0x002fe20008010809 */
[----:B------:R-:W-:Y:S02]  /*113a0*/  MOV R236, R238 ;  /* 0x000000ee00ec7202 */ /* 0x000fe40000000f00 */
[----:B--2---:R-:W-:Y:S01]  /*113b0*/  HMMA.16816.F32.BF16 R72, R4, R28, R160 ;  /* 0x0000001c0448723c */ /* 0x004fe200000418a0 */
[----:B------:R-:W-:Y:S01]  /*113c0*/  MOV R190, R197 ;  /* 0x000000c500be7202 */ /* 0x000fe20000000f00 */
[----:B------:R1:W-:Y:S01]  /*113d0*/  MUFU.EX2 R240, R10 ;  /* 0x0000000a00f07308 */ /* 0x0003e20000000800 */
[----:B------:R-:W-:-:S02]  /*113e0*/  MOV R191, R198 ;  /* 0x000000c600bf7202 */ /* 0x000fc40000000f00 */
[----:B------:R-:W-:Y:S01]  /*113f0*/  MOV R192, R199 ;  /* 0x000000c700c07202 */ /* 0x000fe20000000f00 */
[C---:B------:R-:W-:Y:S01]  /*11400*/  HMMA.16816.F32.BF16 R172, R4.reuse, R30, R172 ;  /* 0x0000001e04ac723c */ /* 0x040fe200000418ac */
[----:B------:R-:W-:Y:S01]  /*11410*/  LDSM.16.MT88.4 R28, [R204+0x1e800] ;  /* 0x01e80000cc1c783b */ /* 0x000fe20000004200 */
[----:B------:R-:W-:Y:S02]  /*11420*/  MOV R196, R243 ;  /* 0x000000f300c47202 */ /* 0x000fe40000000f00 */
[----:B------:R-:W-:Y:S02]  /*11430*/  MOV R197, R128 ;  /* 0x0000008000c57202 */ /* 0x000fe40000000f00 */
[----:B---3--:R-:W-:Y:S01]  /*11440*/  HMMA.16816.F32.BF16 R164, R4, R16, R164 ;  /* 0x0000001004a4723c */ /* 0x008fe200000418a4 */
[----:B------:R-:W-:Y:S02]  /*11450*/  MOV R198, R129 ;  /* 0x0000008100c67202 */ /* 0x000fe40000000f00 */
[----:B------:R-:W-:-:S02]  /*11460*/  MOV R199, R131 ;  /* 0x0000008300c77202 */ /* 0x000fc40000000f00 */
[----:B------:R-:W-:Y:S01]  /*11470*/  MOV R186, R190 ;  /* 0x000000be00ba7202 */ /* 0x000fe20000000f00 */
[C---:B------:R-:W-:Y:S01]  /*11480*/  HMMA.16816.F32.BF16 R168, R4.reuse, R18, R152 ;  /* 0x0000001204a8723c */ /* 0x040fe20000041898 */
[----:B------:R-:W2:Y:S01]  /*11490*/  LDSM.16.MT88.4 R16, [R202+0x1e800] ;  /* 0x01e80000ca10783b */ /* 0x000ea20000004200 */
[----:B-1----:R-:W-:Y:S01]  /*114a0*/  FFMA.FTZ R10, R247, UR15, -R9 ;  /* 0x0000000ff70a7c23 */ /* 0x002fe20008010809 */
[----:B------:R-:W-:Y:S02]  /*114b0*/  MOV R185, R191 ;  /* 0x000000bf00b97202 */ /* 0x000fe40000000f00 */
[----:B------:R-:W-:Y:S01]  /*114c0*/  MOV R184, R192 ;  /* 0x000000c000b87202 */ /* 0x000fe20000000f00 */
[----:B----4-:R-:W-:Y:S01]  /*114d0*/  HMMA.16816.F32.BF16 R160, R4, R12, R144 ;  /* 0x0000000c04a0723c */ /* 0x010fe20000041890 */
[----:B------:R1:W-:Y:S01]  /*114e0*/  MUFU.EX2 R239, R10 ;  /* 0x0000000a00ef7308 */ /* 0x0003e20000000800 */
[----:B------:R-:W-:Y:S02]  /*114f0*/  MOV R183, R193 ;  /* 0x000000c100b77202 */ /* 0x000fe40000000f00 */
[----:B------:R-:W-:-:S02]  /*11500*/  MOV R243, R130 ;  /* 0x0000008200f37202 */ /* 0x000fc40000000f00 */
[C---:B------:R-:W-:Y:S01]  /*11510*/  HMMA.16816.F32.BF16 R176, R4.reuse, R14, R88 ;  /* 0x0000000e04b0723c */ /* 0x040fe20000041858 */
[----:B------:R-:W3:Y:S01]  /*11520*/  LDSM.16.MT88.4 R12, [R203+0x1e800] ;  /* 0x01e80000cb0c783b */ /* 0x000ee20000004200 */
[----:B------:R-:W-:Y:S02]  /*11530*/  MOV R190, R196 ;  /* 0x000000c400be7202 */ /* 0x000fe40000000f00 */
[----:B------:R-:W-:Y:S02]  /*11540*/  MOV R191, R197 ;  /* 0x000000c500bf7202 */ /* 0x000fe40000000f00 */
[C---:B------:R-:W-:Y:S01]  /*11550*/  HMMA.16816.F32.BF16 R152, R4.reuse, R20, R64 ;  /* 0x000000140498723c */ /* 0x040fe20000041840 */
[----:B------:R-:W-:Y:S01]  /*11560*/  MOV R192, R198 ;  /* 0x000000c600c07202 */ /* 0x000fe20000000f00 */
[----:B------:R-:W-:Y:S01]  /*11570*/  IMAD.MOV.U32 R181, RZ, RZ, R190 ;  /* 0x000000ffffb57224 */ /* 0x000fe200078e00be */
[----:B------:R-:W-:Y:S02]  /*11580*/  MOV R193, R199 ;  /* 0x000000c700c17202 */ /* 0x000fe40000000f00 */
[----:B------:R-:W-:Y:S01]  /*11590*/  MOV R180, R191 ;  /* 0x000000bf00b47202 */ /* 0x000fe20000000f00 */
[----:B-1----:R-:W-:Y:S01]  /*115a0*/  FFMA.FTZ R10, R187, UR15, -R8 ;  /* 0x0000000fbb0a7c23 */ /* 0x002fe20008010808 */
[----:B------:R-:W-:Y:S01]  /*115b0*/  HMMA.16816.F32.BF16 R144, R4, R22, R56 ;  /* 0x000000160490723c */ /* 0x000fe20000041838 */
[----:B------:R-:W-:Y:S01]  /*115c0*/  MOV R187, R189 ;  /* 0x000000bd00bb7202 */ /* 0x000fe20000000f00 */
[----:B------:R-:W-:Y:S01]  /*115d0*/  LDSM.16.MT88.4 R20, [R203+0x19000] ;  /* 0x01900000cb14783b */ /* 0x000fe20000004200 */
[----:B------:R1:W-:Y:S01]  /*115e0*/  MUFU.EX2 R238, R10 ;  /* 0x0000000a00ee7308 */ /* 0x0003e20000000800 */
[----:B------:R-:W-:-:S02]  /*115f0*/  MOV R189, R195 ;  /* 0x000000c300bd7202 */ /* 0x000fc40000000f00 */
[----:B------:R-:W-:Y:S01]  /*11600*/  MOV R195, R237 ;  /* 0x000000ed00c37202 */ /* 0x000fe20000000f00 */
[----:B-----5:R-:W-:Y:S03]  /*11610*/  HMMA.16816.F32.BF16 R88, R4, R26, R104 ;  /* 0x0000001a0458723c */ /* 0x020fe60000041868 */
[----:B------:R-:W-:-:S03]  /*11620*/  MOV R246, R195 ;  /* 0x000000c300f67202 */ /* 0x000fc60000000f00 */
[----:B------:R-:W-:Y:S01]  /*11630*/  HMMA.16816.F32.BF16 R128, R4, R24, R100 ;  /* 0x000000180480723c */ /* 0x000fe20000041864 */
[----:B------:R-:W-:Y:S01]  /*11640*/  MOV R107, R236 ;  /* 0x000000ec006b7202 */ /* 0x000fe20000000f00 */
[----:B------:R-:W-:Y:S01]  /*11650*/  LDSM.16.MT88.4 R24, [R201+0x19000] ;  /* 0x01900000c918783b */ /* 0x000fe20000004200 */
[----:B------:R-:W-:-:S03]  /*11660*/  MOV R106, R235 ;  /* 0x000000eb006a7202 */ /* 0x000fc60000000f00 */
[C---:B--2---:R-:W-:Y:S01]  /*11670*/  HMMA.16816.F32.BF16 R64, R4.reuse, R16, R108 ;  /* 0x000000100440723c */ /* 0x044fe2000004186c */
[----:B-1----:R-:W-:Y:S01]  /*11680*/  FFMA.FTZ R10, R252, UR15, -R8 ;  /* 0x0000000ffc0a7c23 */ /* 0x002fe20008010808 */
[----:B------:R-:W-:Y:S02]  /*11690*/  MOV R102, R192 ;  /* 0x000000c000667202 */ /* 0x000fe40000000f00 */
[----:B------:R-:W-:Y:S01]  /*116a0*/  MOV R101, R193 ;  /* 0x000000c100657202 */ /* 0x000fe20000000f00 */
[----:B------:R1:W2:Y:S01]  /*116b0*/  MUFU.EX2 R237, R10 ;  /* 0x0000000a00ed7308 */ /* 0x0002a20000000800 */
[----:B------:R-:W-:Y:S01]  /*116c0*/  HMMA.16816.F32.BF16 R56, R4, R18, R112 ;  /* 0x000000120438723c */ /* 0x000fe20000041870 */
[----:B------:R-:W4:Y:S01]  /*116d0*/  LDSM.16.MT88.4 R16, [R202+0x19000] ;  /* 0x01900000ca10783b */ /* 0x000f220000004200 */
        /* <DEDUP_REMOVED lines=8> */
[----:B------:R-:W-:Y:S01]  /*11760*/  MOV R246, R101 ;  /* 0x0000006500f67202 */ /* 0x000fe20000000f00 */
[----:B-1----:R-:W-:Y:S01]  /*11770*/  FFMA.FTZ R10, R182, UR15, -R8 ;  /* 0x0000000fb60a7c23 */ /* 0x002fe20008010808 */
[----:B------:R-:W-:-:S02]  /*11780*/  MOV R182, R189 ;  /* 0x000000bd00b67202 */ /* 0x000fc40000000f00 */
[C---:B---3--:R-:W-:Y:S01]  /*11790*/  HMMA.16816.F32.BF16 R124, R4.reuse, R12, R124 ;  /* 0x0000000c047c723c */ /* 0x048fe2000004187c */
[----:B------:R1:W-:Y:S05]  /*117a0*/  MUFU.EX2 R236, R10 ;  /* 0x0000000a00ec7308 */ /* 0x0003ea0000000800 */
[----:B------:R-:W-:Y:S01]  /*117b0*/  HMMA.16816.F32.BF16 R32, R4, R14, R32 ;  /* 0x0000000e0420723c */ /* 0x000fe20000041820 */
[----:B------:R-:W-:Y:S06]  /*117c0*/  LDSM.16.MT88.4 R12, [R202+0x1b000] ;  /* 0x01b00000ca0c783b */ /* 0x000fec0000004200 */
[----:B------:R-:W-:-:S02]  /*117d0*/  F2FP.BF16.F32.PACK_AB R4, R241, R242 ;  /* 0x000000f2f104723e */ /* 0x000fc400000010ff */
[----:B--2---:R-:W-:Y:S02]  /*117e0*/  F2FP.BF16.F32.PACK_AB R5, R237, R238 ;  /* 0x000000eeed05723e */ /* 0x004fe400000010ff */
[----:B------:R-:W-:Y:S01]  /*117f0*/  F2FP.BF16.F32.PACK_AB R6, R239, R240 ;  /* 0x000000f0ef06723e */ /* 0x000fe200000010ff */
[----:B-1----:R-:W-:Y:S01]  /*11800*/  FFMA.FTZ R10, R245, UR15, -R8 ;  /* 0x0000000ff50a7c23 */ /* 0x002fe20008010808 */
[----:B------:R-:W-:-:S03]  /*11810*/  MOV R245, R107 ;  /* 0x0000006b00f57202 */ /* 0x000fc60000000f00 */
[----:B------:R-:W1:Y:S02]  /*11820*/  MUFU.EX2 R235, R10 ;  /* 0x0000000a00eb7308 */ /* 0x000e640000000800 */
[----:B-1----:R-:W-:Y:S01]  /*11830*/  F2FP.BF16.F32.PACK_AB R7, R235, R236 ;  /* 0x000000eceb07723e */ /* 0x002fe200000010ff */
[----:B------:R-:W-:-:S05]  /*11840*/  FFMA.FTZ R10, R234, UR15, -R9 ;  /* 0x0000000fea0a7c23 */ /* 0x000fca0008010809 */
[----:B------:R1:W-:Y:S01]  /*11850*/  MUFU.EX2 R234, R10 ;  /* 0x0000000a00ea7308 */ /* 0x0003e20000000800 */
[C---:B----4-:R-:W-:Y:S06]  /*11860*/  HMMA.16816.F32.BF16 R140, R4.reuse, R16, R140 ;  /* 0x00000010048c723c */ /* 0x050fec000004188c */
        /* <DEDUP_REMOVED lines=11> */
[----:B--2---:R-:W-:Y:S01]  /*11920*/  HMMA.16816.F32.BF16 R60, R4, R16, R60 ;  /* 0x00000010043c723c */ /* 0x004fe2000004183c */
[----:B------:R-:W-:-:S02]  /*11930*/  MOV R43, R102 ;  /* 0x00000066002b7202 */ /* 0x000fc40000000f00 */
[----:B------:R-:W-:Y:S02]  /*11940*/  MOV R40, R180 ;  /* 0x000000b400287202 */ /* 0x000fe40000000f00 */
[----:B------:R-:W-:Y:S01]  /*11950*/  MOV R41, R181 ;  /* 0x000000b500297202 */ /* 0x000fe20000000f00 */
[C---:B------:R-:W-:Y:S01]  /*11960*/  HMMA.16816.F32.BF16 R68, R4.reuse, R18, R68 ;  /* 0x000000120444723c */ /* 0x040fe20000041844 */
[----:B------:R-:W2:Y:S01]  /*11970*/  LDSM.16.MT88.4 R16, [R201+0x1d000] ;  /* 0x01d00000c910783b */ /* 0x000ea20000004200 */
[----:B-1----:R-:W-:Y:S01]  /*11980*/  FFMA.FTZ R10, R43, UR15, -R9 ;  /* 0x0000000f2b0a7c23 */ /* 0x002fe20008010809 */
[----:B------:R-:W-:Y:S02]  /*11990*/  MOV R43, R182 ;  /* 0x000000b6002b7202 */ /* 0x000fe40000000f00 */
[----:B------:R-:W-:Y:S01]  /*119a0*/  MOV R42, R183 ;  /* 0x000000b7002a7202 */ /* 0x000fe20000000f00 */
[C---:B---3--:R-:W-:Y:S06]  /*119b0*/  HMMA.16816.F32.BF16 R188, R4.reuse, R26, R48 ;  /* 0x0000001a04bc723c */ /* 0x048fec0000041830 */
[----:B------:R-:W-:Y:S01]  /*119c0*/  HMMA.16816.F32.BF16 R76, R4, R12, R76 ;  /* 0x0000000c044c723c */ /* 0x000fe2000004184c */
[----:B------:R-:W-:-:S02]  /*119d0*/  MOV R48, R103 ;  /* 0x0000006700307202 */ /* 0x000fc40000000f00 */
[----:B------:R-:W-:Y:S02]  /*119e0*/  MOV R51, R184 ;  /* 0x000000b800337202 */ /* 0x000fe40000000f00 */
[----:B------:R-:W-:Y:S01]  /*119f0*/  MOV R50, R185 ;  /* 0x000000b900327202 */ /* 0x000fe20000000f00 */
[----:B------:R-:W-:Y:S01]  /*11a00*/  HMMA.16816.F32.BF16 R80, R4, R14, R80 ;  /* 0x0000000e0450723c */ /* 0x000fe20000041850 */
[----:B------:R-:W1:Y:S01]  /*11a10*/  LDSM.16.MT88.4 R12, [R202+0x1d000] ;  /* 0x01d00000ca0c783b */ /* 0x000e620000004200 */
[----:B------:R-:W-:-:S04]  /*11a20*/  MOV R49, R106 ;  /* 0x0000006a00317202 */ /* 0x000fc80000000f00 */
[C---:B----4-:R-:W-:Y:S06]  /*11a30*/  HMMA.16816.F32.BF16 R92, R4.reuse, R20, R92 ;  /* 0x00000014045c723c */ /* 0x050fec000004185c */
[C---:B------:R-:W-:Y:S01]  /*11a40*/  HMMA.16816.F32.BF16 R96, R4.reuse, R22, R96 ;  /* 0x000000160460723c */ /* 0x040fe20000041860 */
[----:B------:R-:W3:Y:S05]  /*11a50*/  LDSM.16.MT88.4 R20, [R203+0x1d000] ;  /* 0x01d00000cb14783b */ /* 0x000eea0000004200 */
[C---:B-----5:R-:W-:Y:S01]  /*11a60*/  HMMA.16816.F32.BF16 R116, R4.reuse, R28, R160 ;  /* 0x0000001c0474723c */ /* 0x060fe200000418a0 */
[----:B------:R-:W-:Y:S05]  /*11a70*/  LDSM.16.MT88.4 R160, [R204+0x19800] ;  /* 0x01980000cca0783b */ /* 0x000fea0000004200 */
[C---:B--2---:R-:W-:Y:S06]  /*11a80*/  HMMA.16816.F32.BF16 R100, R4.reuse, R16, R72 ;  /* 0x000000100464723c */ /* 0x044fec0000041848 */
[----:B------:R-:W-:Y:S01]  /*11a90*/  HMMA.16816.F32.BF16 R104, R4, R18, R172 ;  /* 0x000000120468723c */ /* 0x000fe200000418ac */
[----:B------:R-:W-:Y:S01]  /*11aa0*/  MOV R74, R186 ;  /* 0x000000ba004a7202 */ /* 0x000fe20000000f00 */
[----:B------:R-:W2:Y:S01]  /*11ab0*/  LDSM.16.MT88.4 R16, [R201+0x1f000] ;  /* 0x01f00000c910783b */ /* 0x000ea20000004200 */
[----:B------:R-:W-:-:S02]  /*11ac0*/  MOV R75, R187 ;  /* 0x000000bb004b7202 */ /* 0x000fc40000000f00 */
[----:B------:R-:W-:Y:S01]  /*11ad0*/  MOV R73, R135 ;  /* 0x0000008700497202 */ /* 0x000fe20000000f00 */
[C---:B------:R-:W-:Y:S01]  /*11ae0*/  HMMA.16816.F32.BF16 R184, R4.reuse, R30, R176 ;  /* 0x0000001e04b8723c */ /* 0x040fe200000418b0 */
[----:B------:R-:W4:Y:S01]  /*11af0*/  LDSM.16.MT88.4 R28, [R204+0x1f000] ;  /* 0x01f00000cc1c783b */ /* 0x000f220000004200 */
[----:B------:R5:W4:Y:S04]  /*11b00*/  MUFU.EX2 R135, R10 ;  /* 0x0000000a00877308 */ /* 0x000b280000000800 */
[C---:B-1----:R-:W-:Y:S01]  /*11b10*/  HMMA.16816.F32.BF16 R108, R4.reuse, R12, R164 ;  /* 0x0000000c046c723c */ /* 0x042fe200000418a4 */
[----:B------:R-:W-:Y:S05]  /*11b20*/  LDSM.16.MT88.4 R164, [R203+0x19800] ;  /* 0x01980000cba4783b */ /* 0x000fea0000004200 */
[C---:B------:R-:W-:Y:S01]  /*11b30*/  HMMA.16816.F32.BF16 R112, R4.reuse, R14, R168 ;  /* 0x0000000e0470723c */ /* 0x040fe200000418a8 */
[----:B------:R-:W1:Y:S05]  /*11b40*/  LDSM.16.MT88.4 R12, [R203+0x1f000] ;  /* 0x01f00000cb0c783b */ /* 0x000e6a0000004200 */
[C---:B---3--:R-:W-:Y:S01]  /*11b50*/  HMMA.16816.F32.BF16 R180, R4.reuse, R20, R152 ;  /* 0x0000001404b4723c */ /* 0x048fe20000041898 */
[--C-:B-----5:R-:W-:Y:S01]  /*11b60*/  FFMA.FTZ R10, R74, UR15, -R9.reuse ;  /* 0x0000000f4a0a7c23 */ /* 0x120fe20008010809 */
[----:B------:R-:W-:Y:S01]  /*11b70*/  FFMA.FTZ R9, R75, UR15, -R9 ;  /* 0x0000000f4b097c23 */ /* 0x000fe20008010809 */
[----:B------:R-:W-:Y:S01]  /*11b80*/  MOV R75, R48 ;  /* 0x00000030004b7202 */ /* 0x000fe20000000f00 */
[----:B------:R-:W-:Y:S01]  /*11b90*/  LDSM.16.MT88.4 R152, [R202+0x19800] ;  /* 0x01980000ca98783b */ /* 0x000fe20000004200 */
[----:B------:R-:W-:Y:S01]  /*11ba0*/  MOV R48, R49 ;  /* 0x0000003100307202 */ /* 0x000fe20000000f00 */
[----:B------:R-:W-:Y:S01]  /*11bb0*/  HMMA.16816.F32.BF16 R84, R4, R24, R84 ;  /* 0x000000180454723c */ /* 0x000fe20000041854 */
[----:B------:R-:W-:Y:S01]  /*11bc0*/  MOV R49, R133 ;  /* 0x0000008500317202 */ /* 0x000fe20000000f00 */
[----:B------:R-:W3:Y:S01]  /*11bd0*/  LDSM.16.MT88.4 R24, [R202+0x1f000] ;  /* 0x01f00000ca18783b */ /* 0x000ee20000004200 */
[----:B------:R5:W-:Y:S01]  /*11be0*/  MUFU.EX2 R133, R9 ;  /* 0x0000000900857308 */ /* 0x000be20000000800 */
[----:B------:R-:W-:-:S02]  /*11bf0*/  MOV R74, R134 ;  /* 0x00000086004a7202 */ /* 0x000fc40000000f00 */
[C---:B------:R-:W-:Y:S01]  /*11c00*/  HMMA.16816.F32.BF16 R20, R4.reuse, R22, R144 ;  /* 0x000000160414723c */ /* 0x040fe20000041890 */
[----:B------:R-:W-:Y:S04]  /*11c10*/  LDSM.16.MT88.4 R144, [R201+0x19800] ;  /* 0x01980000c990783b */ /* 0x000fe80000004200 */
[----:B------:R-:W1:Y:S01]  /*11c20*/  MUFU.EX2 R134, R10 ;  /* 0x0000000a00867308 */ /* 0x000e620000000800 */
[C---:B--2---:R-:W-:Y:S06]  /*11c30*/  HMMA.16816.F32.BF16 R172, R4.reuse, R16, R128 ;  /* 0x0000001004ac723c */ /* 0x044fec0000041880 */
[----:B----4-:R-:W-:Y:S01]  /*11c40*/  HMMA.16816.F32.BF16 R176, R4, R28, R196 ;  /* 0x0000001c04b0723c */ /* 0x010fe200000418c4 */
[----:B------:R-:W-:Y:S01]  /*11c50*/  F2FP.BF16.F32.PACK_AB R128, R135, R234 ;  /* 0x000000ea8780723e */ /* 0x000fe200000010ff */
[----:B-----5:R-:W-:Y:S01]  /*11c60*/  FFMA.FTZ R9, R40, UR15, -R8 ;  /* 0x0000000f28097c23 */ /* 0x020fe20008010808 */
[----:B------:R-:W-:-:S03]  /*11c70*/  MOV R40, R11 ;  /* 0x0000000b00287202 */ /* 0x000fc60000000f00 */
[----:B------:R2:W-:Y:S01]  /*11c80*/  MUFU.EX2 R11, R9 ;  /* 0x00000009000b7308 */ /* 0x0005e20000000800 */
[----:B------:R-:W-:Y:S01]  /*11c90*/  MOV R199, R48 ;  /* 0x0000003000c77202 */ /* 0x000fe20000000f00 */
[C---:B------:R-:W-:Y:S01]  /*11ca0*/  HMMA.16816.F32.BF16 R168, R4.reuse, R18, R88 ;  /* 0x0000001204a8723c */ /* 0x040fe20000041858 */
[----:B------:R-:W-:Y:S01]  /*11cb0*/  MOV R198, R49 ;  /* 0x0000003100c67202 */ /* 0x000fe20000000f00 */
[----:B------:R-:W-:Y:S01]  /*11cc0*/  LDSM.16.MT88.4 R88, [R204+0x1d800] ;  /* 0x01d80000cc58783b */ /* 0x000fe20000004200 */
[----:B------:R-:W-:Y:S02]  /*11cd0*/  MOV R197, R50 ;  /* 0x0000003200c57202 */ /* 0x000fe40000000f00 */
[----:B------:R-:W-:Y:S01]  /*11ce0*/  MOV R196, R51 ;  /* 0x0000003300c47202 */ /* 0x000fe20000000f00 */
[----:B-1----:R-:W-:Y:S01]  /*11cf0*/  HMMA.16816.F32.BF16 R124, R4, R12, R124 ;  /* 0x0000000c047c723c */ /* 0x002fe2000004187c */
[----:B------:R-:W1:Y:S01]  /*11d00*/  LDSM.16.MT88.4 R48, [R202+0x1b800] ;  /* 0x01b80000ca30783b */ /* 0x000e620000004200 */
[----:B------:R-:W-:-:S04]  /*11d10*/  F2FP.BF16.F32.PACK_AB R130, R133, R134 ;  /* 0x000000868582723e */ /* 0x000fc800000010ff */
[----:B------:R-:W-:Y:S01]  /*11d20*/  HMMA.16816.F32.BF16 R32, R4, R14, R32 ;  /* 0x0000000e0420723c */ /* 0x000fe20000041820 */
[----:B------:R-:W-:Y:S01]  /*11d30*/  MOV R13, R40 ;  /* 0x00000028000d7202 */ /* 0x000fe20000000f00 */
[----:B--2---:R-:W-:Y:S01]  /*11d40*/  FFMA.FTZ R9, R73, UR15, -R8 ;  /* 0x0000000f49097c23 */ /* 0x004fe20008010808 */
[----:B------:R-:W-:-:S03]  /*11d50*/  MOV R12, R41 ;  /* 0x00000029000c7202 */ /* 0x000fc60000000f00 */
[C---:B---3--:R-:W-:Y:S01]  /*11d60*/  HMMA.16816.F32.BF16 R16, R4.reuse, R24, R64 ;  /* 0x000000180410723c */ /* 0x048fe20000041840 */
[----:B------:R2:W3:Y:S01]  /*11d70*/  MUFU.EX2 R10, R9 ;  /* 0x00000009000a7308 */ /* 0x0004e20000000800 */
[----:B------:R-:W-:Y:S01]  /*11d80*/  MOV R15, R42 ;  /* 0x0000002a000f7202 */ /* 0x000fe20000000f00 */
[----:B------:R-:W-:Y:S01]  /*11d90*/  LDSM.16.MT88.4 R64, [R203+0x1b800] ;  /* 0x01b80000cb40783b */ /* 0x000fe20000004200 */
[----:B------:R-:W-:Y:S01]  /*11da0*/  MOV R14, R43 ;  /* 0x0000002b000e7202 */ /* 0x000fe20000000f00 */
[----:B------:R-:W-:Y:S01]  /*11db0*/  FFMA.FTZ R0, R13, R0, R12 ;  /* 0x000000000d007223 */ /* 0x000fe2000001000c */
[C---:B------:R-:W-:Y:S01]  /*11dc0*/  HMMA.16816.F32.BF16 R24, R4.reuse, R26, R56 ;  /* 0x0000001a0418723c */ /* 0x040fe20000041838 */
[----:B------:R-:W4:Y:S02]  /*11dd0*/  LDSM.16.MT88.4 R40, [R201+0x1b800] ;  /* 0x01b80000c928783b */ /* 0x000f240000004200 */
[----:B------:R-:W-:Y:S01]  /*11de0*/  FFMA.FTZ R2, R15, R2, R14 ;  /* 0x000000020f027223 */ /* 0x000fe2000001000e */
[----:B------:R-:W-:Y:S01]  /*11df0*/  FADD.FTZ R0, R197, R0 ;  /* 0x00000000c5007221 */ /* 0x000fe20000010000 */
[----:B------:R-:W-:Y:S01]  /*11e00*/  LDSM.16.MT88.4 R56, [R204+0x1b800] ;  /* 0x01b80000cc38783b */ /* 0x000fe20000004200 */
[----:B------:R-:W-:Y:S01]  /*11e10*/  HMMA.16816.F32.BF16 R28, R4, R30, R120 ;  /* 0x0000001e041c723c */ /* 0x000fe20000041878 */
[----:B------:R-:W-:Y:S01]  /*11e20*/  FADD.FTZ R2, R196, R2 ;  /* 0x00000002c4027221 */ /* 0x000fe20000010000 */
[----:B------:R-:W-:Y:S01]  /*11e30*/  FADD.FTZ R0, R199, R0 ;  /* 0x00000000c7007221 */ /* 0x000fe20000010000 */
[----:B------:R-:W-:Y:S02]  /*11e40*/  LDSM.16.MT88.4 R120, [R204+0x1f800] ;  /* 0x01f80000cc78783b */ /* 0x000fe40000004200 */
[----:B------:R-:W-:Y:S01]  /*11e50*/  FADD.FTZ R2, R198, R2 ;  /* 0x00000002c6027221 */ /* 0x000fe20000010000 */
[--C-:B--2---:R-:W-:Y:S01]  /*11e60*/  FFMA.FTZ R9, R74, UR15, -R8.reuse ;  /* 0x0000000f4a097c23 */ /* 0x104fe20008010808 */
[----:B------:R-:W-:Y:S01]  /*11e70*/  FFMA.FTZ R8, R75, UR15, -R8 ;  /* 0x0000000f4b087c23 */ /* 0x000fe20008010808 */
[----:B---3--:R-:W-:Y:S01]  /*11e80*/  F2FP.BF16.F32.PACK_AB R129, R10, R11 ;  /* 0x0000000b0a81723e */ /* 0x008fe200000010ff */
[----:B------:R-:W2:Y:S01]  /*11e90*/  LDSM.16.MT88.4 R72, [R201+0x1d800] ;  /* 0x01d80000c948783b */ /* 0x000ea20000004200 */
[----:B------:R-:W-:Y:S01]  /*11ea0*/  FADD.FTZ R2, R245, R2 ;  /* 0x00000002f5027221 */ /* 0x000fe20000010000 */
[----:B------:R-:W-:Y:S01]  /*11eb0*/  FADD.FTZ R0, R252, R0 ;  /* 0x00000000fc007221 */ /* 0x000fe20000010000 */
[----:B------:R-:W-:Y:S01]  /*11ec0*/  MUFU.EX2 R9, R9 ;  /* 0x0000000900097308 */ /* 0x000fe20000000800 */
[----:B------:R-:W-:Y:S01]  /*11ed0*/  LDSM.16.MT88.4 R4, [R203+0x1f800] ;  /* 0x01f80000cb04783b */ /* 0x000fe20000004200 */
[----:B------:R-:W-:Y:S01]  /*11ee0*/  FADD.FTZ R2, R247, R2 ;  /* 0x00000002f7027221 */ /* 0x000fe20000010000 */
[----:B------:R-:W-:-:S03]  /*11ef0*/  FADD.FTZ R0, R246, R0 ;  /* 0x00000000f6007221 */ /* 0x000fc60000010000 */
[----:B------:R-:W-:Y:S01]  /*11f00*/  FADD.FTZ R2, R243, R2 ;  /* 0x00000002f3027221 */ /* 0x000fe20000010000 */
[----:B------:R-:W-:Y:S01]  /*11f10*/  FADD.FTZ R0, R248, R0 ;  /* 0x00000000f8007221 */ /* 0x000fe20000010000 */
[----:B------:R-:W3:Y:S02]  /*11f20*/  MUFU.EX2 R8, R8 ;  /* 0x0000000800087308 */ /* 0x000ee40000000800 */
[----:B------:R-:W-:Y:S01]  /*11f30*/  FADD.FTZ R2, R249, R2 ;  /* 0x00000002f9027221 */ /* 0x000fe20000010000 */
[----:B------:R-:W-:-:S03]  /*11f40*/  FADD.FTZ R0, R244, R0 ;  /* 0x00000000f4007221 */ /* 0x000fc60000010000 */
[----:B------:R-:W-:Y:S01]  /*11f50*/  FADD.FTZ R2, R250, R2 ;  /* 0x00000002fa027221 */ /* 0x000fe20000010000 */
[----:B------:R-:W-:-:S03]  /*11f60*/  FADD.FTZ R0, R251, R0 ;  /* 0x00000000fb007221 */ /* 0x000fc60000010000 */
[----:B------:R-:W-:Y:S01]  /*11f70*/  FADD.FTZ R2, R242, R2 ;  /* 0x00000002f2027221 */ /* 0x000fe20000010000 */
[----:B------:R-:W-:-:S03]  /*11f80*/  FADD.FTZ R0, R238, R0 ;  /* 0x00000000ee007221 */ /* 0x000fc60000010000 */
[----:B------:R-:W-:Y:S01]  /*11f90*/  FADD.FTZ R2, R241, R2 ;  /* 0x00000002f1027221 */ /* 0x000fe20000010000 */
[----:B------:R-:W-:Y:S01]  /*11fa0*/  FADD.FTZ R0, R237, R0 ;  /* 0x00000000ed007221 */ /* 0x000fe20000010000 */
[----:B---3--:R-:W-:Y:S02]  /*11fb0*/  F2FP.BF16.F32.PACK_AB R131, R8, R9 ;  /* 0x000000090883723e */ /* 0x008fe400000010ff */
[----:B------:R-:W-:Y:S01]  /*11fc0*/  FADD.FTZ R2, R240, R2 ;  /* 0x00000002f0027221 */ /* 0x000fe20000010000 */
[----:B------:R-:W-:-:S03]  /*11fd0*/  FADD.FTZ R0, R236, R0 ;  /* 0x00000000ec007221 */ /* 0x000fc60000010000 */
[----:B------:R-:W-:Y:S01]  /*11fe0*/  FADD.FTZ R2, R239, R2 ;  /* 0x00000002ef027221 */ /* 0x000fe20000010000 */
[----:B------:R-:W-:Y:S01]  /*11ff0*/  FADD.FTZ R0, R235, R0 ;  /* 0x00000000eb007221 */ /* 0x000fe20000010000 */
[----:B------:R-:W-:Y:S02]  /*12000*/  HMMA.16816.F32.BF16 R140, R128, R152, R140 ;  /* 0x00000098808c723c */ /* 0x000fe4000004188c */
[----:B------:R-:W-:Y:S01]  /*12010*/  FADD.FTZ R2, R234, R2 ;  /* 0x00000002ea027221 */ /* 0x000fe20000010000 */
[----:B------:R-:W-:-:S03]  /*12020*/  FADD.FTZ R0, R11, R0 ;  /* 0x000000000b007221 */ /* 0x000fc60000010000 */
[----:B------:R-:W-:Y:S01]  /*12030*/  HMMA.16816.F32.BF16 R152, R128, R154, R44 ;  /* 0x0000009a8098723c */ /* 0x000fe2000004182c */
[----:B------:R-:W-:Y:S01]  /*12040*/  FADD.FTZ R2, R135, R2 ;  /* 0x0000000287027221 */ /* 0x000fe20000010000 */
[----:B------:R-:W-:-:S03]  /*12050*/  FADD.FTZ R0, R10, R0 ;  /* 0x000000000a007221 */ /* 0x000fc60000010000 */
[----:B------:R-:W-:Y:S01]  /*12060*/  FADD.FTZ R2, R134, R2 ;  /* 0x0000000286027221 */ /* 0x000fe20000010000 */
[C---:B-1----:R-:W-:Y:S01]  /*12070*/  HMMA.16816.F32.BF16 R44, R128.reuse, R48, R76 ;  /* 0x00000030802c723c */ /* 0x042fe2000004184c */
[----:B------:R-:W-:Y:S02]  /*12080*/  FADD.FTZ R0, R9, R0 ;  /* 0x0000000009007221 */ /* 0x000fe40000010000 */
[----:B------:R-:W-:Y:S02]  /*12090*/  FADD.FTZ R2, R133, R2 ;  /* 0x0000000285027221 */ /* 0x000fe40000010000 */
[----:B------:R-:W-:Y:S01]  /*120a0*/  FADD.FTZ R0, R8, R0 ;  /* 0x0000000008007221 */ /* 0x000fe20000010000 */
[C---:B------:R-:W-:Y:S01]  /*120b0*/  HMMA.16816.F32.BF16 R48, R128.reuse, R50, R80 ;  /* 0x000000328030723c */ /* 0x040fe20000041850 */
[----:B------:R-:W1:Y:S04]  /*120c0*/  LDSM.16.MT88.4 R80, [R202+0x1d800] ;  /* 0x01d80000ca50783b */ /* 0x000e680000004200 */
[----:B------:R-:W-:Y:S01]  /*120d0*/  STL [R1+0x38], R2 ;  /* 0x0000380201007387 */ /* 0x000fe20000100800 */
[C---:B------:R-:W-:Y:S03]  /*120e0*/  HMMA.16816.F32.BF16 R136, R128.reuse, R144, R136 ;  /* 0x000000908088723c */ /* 0x040fe60000041888 */
[----:B------:R-:W-:Y:S03]  /*120f0*/  STL [R1+0x3c], R0 ;  /* 0x00003c0001007387 */ /* 0x000fe60000100800 */
[C---:B------:R-:W-:Y:S06]  /*12100*/  HMMA.16816.F32.BF16 R144, R128.reuse, R146, R36 ;  /* 0x000000928090723c */ /* 0x040fec0000041824 */
[C---:B----4-:R-:W-:Y:S06]  /*12110*/  HMMA.16816.F32.BF16 R36, R128.reuse, R40, R60 ;  /* 0x000000288024723c */ /* 0x050fec000004183c */
[C---:B------:R-:W-:Y:S06]  /*12120*/  HMMA.16816.F32.BF16 R40, R128.reuse, R42, R68 ;  /* 0x0000002a8028723c */ /* 0x040fec0000041844 */
[C---:B------:R-:W-:Y:S06]  /*12130*/  HMMA.16816.F32.BF16 R60, R128.reuse, R64, R92 ;  /* 0x00000040803c723c */ /* 0x040fec000004185c */
[C---:B--2---:R-:W-:Y:S06]  /*12140*/  HMMA.16816.F32.BF16 R68, R128.reuse, R72, R100 ;  /* 0x000000488044723c */ /* 0x044fec0000041864 */
[C---:B-1----:R-:W-:Y:S06]  /*12150*/  HMMA.16816.F32.BF16 R76, R128.reuse, R80, R108 ;  /* 0x00000050804c723c */ /* 0x042fec000004186c */
[C---:B------:R-:W-:Y:S01]  /*12160*/  HMMA.16816.F32.BF16 R64, R128.reuse, R66, R96 ;  /* 0x000000428040723c */ /* 0x040fe20000041860 */
[----:B------:R-:W1:Y:S05]  /*12170*/  LDSM.16.MT88.4 R96, [R203+0x1d800] ;  /* 0x01d80000cb60783b */ /* 0x000e6a0000004200 */
[C---:B------:R-:W-:Y:S01]  /*12180*/  HMMA.16816.F32.BF16 R72, R128.reuse, R74, R104 ;  /* 0x0000004a8048723c */ /* 0x040fe20000041868 */
[----:B------:R-:W2:Y:S05]  /*12190*/  LDSM.16.MT88.4 R104, [R201+0x1f800] ;  /* 0x01f80000c968783b */ /* 0x000eaa0000004200 */
[C---:B------:R-:W-:Y:S01]  /*121a0*/  HMMA.16816.F32.BF16 R80, R128.reuse, R82, R112 ;  /* 0x000000528050723c */ /* 0x040fe20000041870 */
[----:B------:R-:W3:Y:S05]  /*121b0*/  LDSM.16.MT88.4 R112, [R202+0x1f800] ;  /* 0x01f80000ca70783b */ /* 0x000eea0000004200 */
        /* <DEDUP_REMOVED lines=17> */
[----:B------:R-:W-:-:S15]  /*122d0*/  HMMA.16816.F32.BF16 R128, R128, R6, R32 ;  /* 0x000000068080723c */ /* 0x000fde0000041820 */
[----:B------:R-:W-:-:S09]  /*122e0*/  NOP ;  /* 0x0000000000007918 */ /* 0x000fd20000000000 */
.L_x_601:
[----:B------:R-:W-:-:S06]  /*122f0*/  UISETP.GT.AND UP0, UPT, UR20, UR16, UPT ;  /* 0x000000101400728c */ /* 0x000fcc000bf04270 */
[----:B------:R-:W-:-:S13]  /*12300*/  PLOP3.LUT P0, PT, PT, PT, UP0, 0x80, 0x0 ;  /* 0x000000000000781c */ /* 0x000fda0003f0f008 */
[----:B------:R-:W-:Y:S05]  /*12310*/  @!P0 BRA `(.L_x_608) ;  /* 0x0000004800ac8947 */ /* 0x000fea0003800000 */
[----:B------:R-:W2:Y:S01]  /*12320*/  LDL.LU R6, [R1+0x60] ;  /* 0x0000600001067983 */ /* 0x000ea20000300800 */
[----:B------:R-:W-:Y:S01]  /*12330*/  ULDC UR4, c[0x0][0x2d0] ;  /* 0x0000b40000047ab9 */ /* 0x000fe20000000800 */
[----:B------:R-:W1:Y:S01]  /*12340*/  S2R R0, SR_TID.X ;  /* 0x0000000000007919 */ /* 0x000e620000002100 */
[----:B------:R-:W-:Y:S01]  /*12350*/  IMAD.U32 R10, RZ, RZ, UR26 ;  /* 0x0000001aff0a7e24 */ /* 0x000fe2000f8e00ff */
[----:B------:R-:W-:Y:S01]  /*12360*/  ULDC.64 UR10, c[0x0][0x218] ;  /* 0x00008600000a7ab9 */ /* 0x000fe20000000a00 */
[----:B------:R-:W-:Y:S01]  /*12370*/  IMAD.U32 R9, RZ, RZ, UR27 ;  /* 0x0000001bff097e24 */ /* 0x000fe2000f8e00ff */
[----:B------:R-:W3:Y:S01]  /*12380*/  LDL.LU R2, [R1+0x78] ;  /* 0x0000780001027983 */ /* 0x000ee20000300800 */
[----:B------:R-:W-:Y:S01]  /*12390*/  ULDC.64 UR6, c[0x0][0x220] ;  /* 0x0000880000067ab9 */ /* 0x000fe20000000a00 */
[----:B-----5:R-:W-:Y:S01]  /*123a0*/  IMAD.MOV.U32 R134, RZ, RZ, R3 ;  /* 0x000000ffff867224 */ /* 0x020fe200078e0003 */
        /* <DEDUP_REMOVED lines=10> */
[----:B------:R-:W-:Y:S01]  /*12450*/  ULDC UR4, c[0x0][0x2ec] ;  /* 0x0000bb0000047ab9 */ /* 0x000fe20000000800 */
[----:B------:R-:W-:-:S11]  /*12460*/  SHF.R.S32.HI R5, RZ, 0x1f, R4 ;  /* 0x0000001fff057819 */ /* 0x000fd60000011404 */
[----:B------:R-:W1:Y:S08]  /*12470*/  @!P2 LDC.64 R14, c[0x0][0x220] ;  /* 0x00008800ff0eab82 */ /* 0x000e700000000a00 */
[----:B------:R-:W4:Y:S01]  /*12480*/  @!P2 LDC.64 R12, c[0x0][0x220] ;  /* 0x00008800ff0cab82 */ /* 0x000f220000000a00 */
[----:B-1----:R-:W-:Y:S04]  /*12490*/  @!P2 STL.64 [R1+0x30], R14 ;  /* 0x0000300e0100a387 */ /* 0x002fe80000100a00 */
[----:B----4-:R-:W-:Y:S01]  /*124a0*/  @!P2 STL.64 [R1+0x28], R12 ;  /* 0x0000280c0100a387 */ /* 0x010fe20000100a00 */
[----:B--2---:R-:W-:-:S04]  /*124b0*/  IMAD.WIDE.U32 R6, R6, UR22, R4 ;  /* 0x0000001606067c25 */ /* 0x004fc8000f8e0004 */
[----:B------:R-:W-:Y:S01]  /*124c0*/  IMAD.MOV.U32 R3, RZ, RZ, R7 ;  /* 0x000000ffff037224 */ /* 0x000fe200078e0007 */
[----:B------:R-:W-:Y:S01]  /*124d0*/  IADD3 R0, P1, R6, UR28, RZ ;  /* 0x0000001c06007c10 */ /* 0x000fe2000ff3e0ff */
[----:B---3--:R-:W-:-:S03]  /*124e0*/  IMAD.WIDE.U32 R4, R2, UR22, R4 ;  /* 0x0000001602047c25 */ /* 0x008fc6000f8e0004 */
[----:B------:R-:W-:Y:S01]  /*124f0*/  IADD3.X R10, R10, UR36, R7, P1, !PT ;  /* 0x000000240a0a7c10 */ /* 0x000fe20008ffe407 */
[----:B------:R-:W-:Y:S01]  /*12500*/  UIADD3 UR22, UR20, -0x2, URZ ;  /* 0xfffffffe14167890 */ /* 0x000fe2000fffe03f */
[----:B------:R-:W-:Y:S02]  /*12510*/  LEA R6, P1, R0, UR10, 0x1 ;  /* 0x0000000a00067c11 */ /* 0x000fe4000f8208ff */
[----:B------:R-:W-:Y:S02]  /*12520*/  IADD3 R2, P0, R4, UR30, RZ ;  /* 0x0000001e04027c10 */ /* 0x000fe4000ff1e0ff */
[----:B------:R-:W-:Y:S01]  /*12530*/  LEA.HI.X R0, R0, UR11, R10, 0x1, P1 ;  /* 0x0000000b00007c11 */ /* 0x000fe200088f0c0a */
[----:B------:R-:W-:Y:S01]  /*12540*/  STL [R1+0x1c], R6 ;  /* 0x00001c0601007387 */ /* 0x000fe20000100800 */
[----:B------:R-:W-:Y:S01]  /*12550*/  IADD3.X R4, R9, UR37, R5, P0, !PT ;  /* 0x0000002509047c10 */ /* 0x000fe200087fe405 */
[----:B------:R-:W-:Y:S01]  /*12560*/  ULDC.64 UR10, c[0x0][0x248] ;  /* 0x00009200000a7ab9 */ /* 0x000fe20000000a00 */
[----:B------:R-:W-:-:S04]  /*12570*/  LEA R5, P0, R2, UR6, 0x1 ;  /* 0x0000000602057c11 */ /* 0x000fc8000f8008ff */
[----:B------:R-:W-:Y:S01]  /*12580*/  LEA.HI.X R2, R2, UR7, R4, 0x1, P0 ;  /* 0x0000000702027c11 */ /* 0x000fe200080f0c04 */
[----:B------:R-:W-:Y:S01]  /*12590*/  STL [R1+0x18], R5 ;  /* 0x0000180501007387 */ /* 0x000fe20000100800 */
[----:B------:R-:W-:-:S03]  /*125a0*/  ULDC.64 UR6, c[0x0][0x250] ;  /* 0x0000940000067ab9 */ /* 0x000fc60000000a00 */
[----:B------:R1:W-:Y:S04]  /*125b0*/  STL [R1+0x14], R0 ;  /* 0x0000140001007387 */ /* 0x0003e80000100800 */
[----:B------:R2:W-:Y:S01]  /*125c0*/  STL [R1+0x10], R2 ;  /* 0x0000100201007387 */ /* 0x0005e20000100800 */
[----:B-1----:R-:W-:-:S04]  /*125d0*/  SHF.R.S32.HI R0, RZ, 0x3, R8 ;  /* 0x00000003ff007819 */ /* 0x002fc80000011408 */
[----:B------:R-:W-:Y:S02]  /*125e0*/  IADD3 R6, P0, R0, 0x20, RZ ;  /* 0x0000002000067810 */ /* 0x000fe40007f1e0ff */
[----:B------:R-:W-:-:S03]  /*125f0*/  SHF.R.S32.HI R0, RZ, 0x1f, R0 ;  /* 0x0000001fff007819 */ /* 0x000fc60000011400 */
[----:B------:R-:W-:Y:S01]  /*12600*/  STL [R1], R6 ;  /* 0x0000000601007387 */ /* 0x000fe20000100800 */
[----:B--2---:R-:W-:-:S03]  /*12610*/  IMAD.MOV.U32 R2, RZ, RZ, R6 ;  /* 0x000000ffff027224 */ /* 0x004fc600078e0006 */
[----:B------:R-:W2:Y:S04]  /*12620*/  LDL.LU.64 R14, [R1+0x68] ;  /* 0x00006800010e7983 */ /* 0x000ea80000300a00 */
[----:B------:R-:W3:Y:S01]  /*12630*/  LDL.LU.64 R12, [R1+0x70] ;  /* 0x00007000010c7983 */ /* 0x000ee20000300a00 */
[----:B------:R-:W-:-:S05]  /*12640*/  IMAD.X R3, RZ, RZ, R0, P0 ;  /* 0x000000ffff037224 */ /* 0x000fca00000e0600 */
[----:B------:R2:W-:Y:S02]  /*12650*/  STL [R1+0x4], R3 ;  /* 0x0000040301007387 */ /* 0x0005e40000100800 */
[----:B--2---:R-:W-:Y:S02]  /*12660*/  IMAD.MOV.U32 R3, RZ, RZ, R15 ;  /* 0x000000ffff037224 */ /* 0x004fe400078e000f */
[----:B---3--:R-:W-:-:S05]  /*12670*/  IMAD.MOV.U32 R2, RZ, RZ, R12 ;  /* 0x000000ffff027224 */ /* 0x008fca00078e000c */
[----:B------:R1:W-:Y:S01]  /*12680*/  STL.64 [R1+0x20], R2 ;  /* 0x0000200201007387 */ /* 0x0003e20000100a00 */
[----:B------:R-:W-:Y:S05]  /*12690*/  BRA `(.L_x_609) ;  /* 0x0000000000fc7947 */ /* 0x000fea0003800000 */
.L_x_611:
        /* <DEDUP_REMOVED lines=12> */
[----:B------:R-:W-:Y:S06]  /*12760*/  UIADD3 UR20, UR25, UR20, URZ ;  /* 0x0000001419147290 */ /* 0x000fec000fffe03f */
[----:B------:R-:W-:Y:S01]  /*12770*/  IMAD.U32 R135, RZ, RZ, UR20 ;  /* 0x00000014ff877e24 */ /* 0x000fe2000f8e00ff */
        /* <DEDUP_REMOVED lines=49> */
.L_x_609:
[----:B--2---:R-:W2:Y:S01]  /*12a90*/  LDL.64 R238, [R1+0x8] ;  /* 0x0000080001ee7983 */ /* 0x004ea20000100a00 */
[----:B------:R-:W-:Y:S01]  /*12aa0*/  UIADD3 UR25, UR15, -UR26, URZ ;  /* 0x8000001a0f197290 */ /* 0x000fe2000fffe03f */
[----:B------:R-:W-:Y:S04]  /*12ab0*/  DEPBAR.LE SB0, 0x0 ;  /* 0x000080000000791a */ /* 0x000fe80000000000 */
[----:B------:R-:W1:Y:S01]  /*12ac0*/  LDL.64 R236, [R1] ;  /* 0x0000000001ec7983 */ /* 0x000e620000100a00 */
[----:B------:R-:W-:Y:S01]  /*12ad0*/  IMAD.U32 R0, RZ, RZ, UR25 ;  /* 0x00000019ff007e24 */ /* 0x000fe2000f8e00ff */
[----:B------:R-:W-:Y:S02]  /*12ae0*/  UIADD3 UR13, UR20, -0x1, URZ ;  /* 0xffffffff140d7890 */ /* 0x000fe4000fffe03f */
[----:B------:R-:W3:Y:S02]  /*12af0*/  LDL.64 R12, [R1+0x20] ;  /* 0x00002000010c7983 */ /* 0x000ee40000100a00 */
[----:B------:R-:W-:Y:S02]  /*12b00*/  USHF.R.S32.HI UR24, URZ, 0x1f, UR13 ;  /* 0x0000001f3f187899 */ /* 0x000fe4000801140d */
[----:B------:R-:W4:Y:S01]  /*12b10*/  LDL R17, [R1+0x44] ;  /* 0x0000440001117983 */ /* 0x000f220000100800 */
[----:B------:R-:W-:Y:S01]  /*12b20*/  UIMAD UR23, UR8, UR13, URZ ;  /* 0x0000000d081772a4 */ /* 0x000fe2000f8e023f */
[----:B------:R-:W-:Y:S01]  /*12b30*/  IMAD.U32 R6, RZ, RZ, UR13 ;  /* 0x0000000dff067e24 */ /* 0x000fe2000f8e00ff */
[----:B------:R-:W-:Y:S01]  /*12b40*/  UISETP.GT.AND UP0, UPT, UR13, UR16, UPT ;  /* 0x000000100d00728c */ /* 0x000fe2000bf04270 */
[----:B------:R-:W5:Y:S01]  /*12b50*/  LDL R8, [R1+0x30] ;  /* 0x0000300001087983 */ /* 0x000f620000100800 */
[----:B------:R-:W-:Y:S03]  /*12b60*/  UIMAD UR23, UR24, UR9, UR23 ;  /* 0x00000009181772a4 */ /* 0x000fe6000f8e0217 */
[----:B------:R-:W5:Y:S04]  /*12b70*/  LDL R19, [R1+0x18] ;  /* 0x0000180001137983 */ /* 0x000f680000100800 */
[----:B------:R-:W5:Y:S04]  /*12b80*/  LDL R10, [R1+0x34] ;  /* 0x00003400010a7983 */ /* 0x000f680000100800 */
[----:B------:R-:W5:Y:S04]  /*12b90*/  LDL R16, [R1+0x10] ;  /* 0x0000100001107983 */ /* 0x000f680000100800 */
[----:B------:R-:W5:Y:S04]  /*12ba0*/  LDL R15, [R1+0x40] ;  /* 0x00004000010f7983 */ /* 0x000f680000100800 */
[----:B------:R-:W5:Y:S04]  /*12bb0*/  LDL R20, [R1+0x28] ;  /* 0x0000280001147983 */ /* 0x000f680000100800 */
[----:B------:R-:W5:Y:S04]  /*12bc0*/  LDL R18, [R1+0x2c] ;  /* 0x00002c0001127983 */ /* 0x000f680000100800 */
[----:B------:R-:W5:Y:S01]  /*12bd0*/  LDL R14, [R1+0x48] ;  /* 0x00004800010e7983 */ /* 0x000f620000100800 */
[----:B------:R-:W-:Y:S06]  /*12be0*/  BAR.SYNC.DEFER_BLOCKING 0x0 ;  /* 0x0000000000007b1d */ /* 0x000fec0000010000 */
[----:B------:R-:W-:Y:S04]  /*12bf0*/  @P2 STS.128 [R227+0x18000], RZ ;  /* 0x018000ffe3002388 */ /* 0x000fe80000000c00 */
[----:B------:R-:W5:Y:S04]  /*12c00*/  LDL R235, [R1+0x1c] ;  /* 0x00001c0001eb7983 */ /* 0x000f680000100800 */
[----:B------:R-:W5:Y:S01]  /*12c10*/  LDL R234, [R1+0x14] ;  /* 0x0000140001ea7983 */ /* 0x000f620000100800 */
[----:B------:R-:W2:Y:S02]  /*12c20*/  S2R R135, SR_TID.X ;  /* 0x0000000000877919 */ /* 0x000ea40000002100 */
[----:B--2---:R-:W-:Y:S05]  /*12c30*/  IMAD.SHL.U32 R135, R135, 0x2, RZ ;  /* 0x0000000287877824 */ /* 0x004fea00078e00ff */
[----:B------:R-:W-:Y:S02]  /*12c40*/  LOP3.LUT R135, R135, 0x6, RZ, 0xc0, !PT ;  /* 0x0000000687877812 */ /* 0x000fe400078ec0ff */
[C---:B------:R-:W-:Y:S04]  /*12c50*/  LEA R4, P1, R0.reuse, R238, 0x6 ;  /* 0x000000ee00047211 */ /* 0x040fe800078230ff */
[C---:B------:R-:W-:Y:S02]  /*12c60*/  LEA.HI.X.SX32 R5, R0.reuse, R239, 0x6, P1 ;  /* 0x000000ef00057211 */ /* 0x040fe400008f36ff */
[C---:B-1----:R-:W-:Y:S03]  /*12c70*/  LEA R2, P0, R0.reuse, R236, 0x6 ;  /* 0x000000ec00027211 */ /* 0x042fe600078030ff */
[----:B------:R-:W-:Y:S01]  /*12c80*/  IMAD R5, R5, UR6, RZ ;  /* 0x0000000605057c24 */ /* 0x000fe2000f8e02ff */
[----:B------:R-:W-:Y:S01]  /*12c90*/  LEA.HI.X.SX32 R3, R0, R237, 0x6, P0 ;  /* 0x000000ed00037211 */ /* 0x000fe200000f36ff */
[----:B---3--:R-:W-:Y:S01]  /*12ca0*/  IMAD.WIDE.U32 R6, R6, UR9, R12 ;  /* 0x0000000906067c25 */ /* 0x008fe2000f8e000c */
[----:B----4-:R-:W-:Y:S03]  /*12cb0*/  ISETP.GE.AND P4, PT, R17, UR12, PT ;  /* 0x0000000c11007c0c */ /* 0x010fe6000bf86270 */
[C---:B------:R-:W-:Y:S02]  /*12cc0*/  IMAD R5, R4.reuse, UR7, R5 ;  /* 0x0000000704057c24 */ /* 0x040fe4000f8e0205 */
[----:B------:R-:W-:Y:S01]  /*12cd0*/  IMAD.WIDE.U32 R12, R4, UR6, RZ ;  /* 0x00000006040c7c25 */ /* 0x000fe2000f8e00ff */
[----:B-----5:R-:W-:Y:S03]  /*12ce0*/  @!P2 LEA R8, P1, R6, R8, 0x1 ;  /* 0x000000080608a211 */ /* 0x020fe600078208ff */
[----:B------:R-:W-:Y:S01]  /*12cf0*/  VIADD R0, R7, UR23 ;  /* 0x0000001707007c36 */ /* 0x000fe20008000000 */
[-C--:B------:R-:W-:Y:S01]  /*12d00*/  LEA R4, P3, R12, R19.reuse, 0x1 ;  /* 0x000000130c047211 */ /* 0x080fe200078608ff */
[----:B------:R-:W-:Y:S01]  /*12d10*/  IMAD.IADD R5, R13, 0x1, R5 ;  /* 0x000000010d057824 */ /* 0x000fe200078e0205 */
[C---:B------:R-:W-:Y:S01]  /*12d20*/  @!P2 IADD3 R7, P0, R6.reuse, UR29, RZ ;  /* 0x0000001d0607ac10 */ /* 0x040fe2000ff1e0ff */
[----:B------:R-:W-:Y:S01]  /*12d30*/  IMAD R3, R3, UR6, RZ ;  /* 0x0000000603037c24 */ /* 0x000fe2000f8e02ff */
[----:B------:R-:W-:Y:S01]  /*12d40*/  @!P2 LEA.HI.X R9, R6, R10, R0, 0x1, P1 ;  /* 0x0000000a0609a211 */ /* 0x000fe200008f0c00 */
[----:B------:R-:W-:Y:S01]  /*12d50*/  IMAD.WIDE.U32 R10, R2, UR6, RZ ;  /* 0x00000006020a7c25 */ /* 0x000fe2000f8e00ff */
[----:B------:R-:W-:Y:S01]  /*12d60*/  @!P2 IADD3.X R0, R0, UR14, RZ, P0, !PT ;  /* 0x0000000e0000ac10 */ /* 0x000fe200087fe4ff */
[----:B------:R-:W-:Y:S01]  /*12d70*/  UIADD3 UR23, UR22, -UR26, URZ ;  /* 0x8000001a16177290 */ /* 0x000fe2000fffe03f */
[----:B------:R-:W-:Y:S01]  /*12d80*/  LEA.HI.X R5, R12, R16, R5, 0x1, P3 ;  /* 0x000000100c057211 */ /* 0x000fe200018f0c05 */
[----:B------:R-:W-:Y:S01]  /*12d90*/  @!PT LDS RZ, [RZ] ;  /* 0x00000000fffff984 */ /* 0x000fe20000000800 */
[----:B------:R-:W-:Y:S01]  /*12da0*/  @!PT LDS RZ, [RZ] ;  /* 0x00000000fffff984 */ /* 0x000fe20000000800 */
[----:B------:R-:W-:Y:S01]  /*12db0*/  @!PT LDS RZ, [RZ] ;  /* 0x00000000fffff984 */ /* 0x000fe20000000800 */
[----:B------:R1:W-:Y:S01]  /*12dc0*/  @!P2 LDGSTS.E.BYPASS.LTC128B.128 [R227+0x18000], desc[UR34][R8.64] ;  /* 0x1800000008e3afae */ /* 0x0003e2000b901d62 */
[----:B------:R-:W-:Y:S01]  /*12dd0*/  IMAD R3, R2, UR7, R3 ;  /* 0x0000000702037c24 */ /* 0x000fe2000f8e0203 */
[C---:B------:R-:W-:Y:S02]  /*12de0*/  LEA R2, P0, R10.reuse, R19, 0x1 ;  /* 0x000000130a027211 */ /* 0x040fe400078008ff */
[----:B------:R-:W-:Y:S01]  /*12df0*/  ISETP.GE.AND P3, PT, R15, UR12, PT ;  /* 0x0000000c0f007c0c */ /* 0x000fe2000bf66270 */
[----:B------:R-:W-:Y:S01]  /*12e00*/  @P4 STS.128 [R227+0x1a000], RZ ;  /* 0x01a000ffe3004388 */ /* 0x000fe20000000c00 */
[----:B------:R-:W-:Y:S01]  /*12e10*/  IMAD.IADD R3, R11, 0x1, R3 ;  /* 0x000000010b037824 */ /* 0x000fe200078e0203 */
[C---:B------:R-:W-:Y:S01]  /*12e20*/  @!P2 LEA R6, P1, R7.reuse, R20, 0x1 ;  /* 0x000000140706a211 */ /* 0x040fe200078208ff */
[----:B------:R-:W-:Y:S01]  /*12e30*/  IMAD.U32 R132, RZ, RZ, UR23 ;  /* 0x00000017ff847e24 */ /* 0x000fe2000f8e00ff */
[----:B------:R-:W-:Y:S01]  /*12e40*/  @!PT LDS RZ, [RZ] ;  /* 0x00000000fffff984 */ /* 0x000fe20000000800 */
[----:B------:R-:W-:Y:S01]  /*12e50*/  @!PT LDS RZ, [RZ] ;  /* 0x00000000fffff984 */ /* 0x000fe20000000800 */
[----:B------:R-:W-:Y:S01]  /*12e60*/  @!PT LDS RZ, [RZ] ;  /* 0x00000000fffff984 */ /* 0x000fe20000000800 */
[----:B------:R-:W-:Y:S02]  /*12e70*/  @!P4 LDGSTS.E.BYPASS.LTC128B.128 [R227+0x1a000], desc[UR34][R4.64+0x80] ;  /* 0x1a00008004e3cfae */ /* 0x000fe4000b901d62 */
[----:B------:R-:W-:Y:S01]  /*12e80*/  @!P2 LEA.HI.X R7, R7, R18, R0, 0x1, P1 ;  /* 0x000000120707a211 */ /* 0x000fe200008f0c00 */
[----:B------:R-:W-:Y:S01]  /*12e90*/  IMAD.U32 R0, RZ, RZ, UR13 ;  /* 0x0000000dff007e24 */ /* 0x000fe2000f8e00ff */
[----:B------:R-:W-:Y:S02]  /*12ea0*/  LEA.HI.X R3, R10, R16, R3, 0x1, P0 ;  /* 0x000000100a037211 */ /* 0x000fe400000f0c03 */
[----:B------:R-:W-:Y:S01]  /*12eb0*/  ISETP.GE.AND P1, PT, R14, UR12, PT ;  /* 0x0000000c0e007c0c */ /* 0x000fe2000bf26270 */
[----:B------:R-:W-:Y:S01]  /*12ec0*/  IMAD R0, R0, 0x40, R135 ;  /* 0x0000004000007824 */ /* 0x000fe200078e0287 */
[----:B------:R-:W-:Y:S03]  /*12ed0*/  @P3 STS.128 [R227+0x1c000], RZ ;  /* 0x01c000ffe3003388 */ /* 0x000fe60000000c00 */
[----:B------:R-:W-:Y:S01]  /*12ee0*/  IMAD.IADD R135, R230, 0x1, -R0 ;  /* 0x00000001e6877824 */ /* 0x000fe200078e0a00 */
[----:B------:R-:W-:Y:S01]  /*12ef0*/  @!PT LDS RZ, [RZ] ;  /* 0x00000000fffff984 */ /* 0x000fe20000000800 */
[----:B------:R-:W-:Y:S01]  /*12f00*/  @!PT LDS RZ, [RZ] ;  /* 0x00000000fffff984 */ /* 0x000fe20000000800 */
[----:B------:R-:W-:Y:S01]  /*12f10*/  @!PT LDS RZ, [RZ] ;  /* 0x00000000fffff984 */ /* 0x000fe20000000800 */
[----:B------:R-:W-:Y:S04]  /*12f20*/  @!P3 LDGSTS.E.BYPASS.LTC128B.128 [R227+0x1c000], desc[UR34][R4.64+0x100] ;  /* 0x1c00010004e3bfae */ /* 0x000fe8000b901d62 */
[----:B------:R-:W-:Y:S03]  /*12f30*/  IABS R135, R135 ;  /* 0x0000008700877213 */ /* 0x000fe60000000000 */
[----:B------:R-:W-:Y:S01]  /*12f40*/  @P1 STS.128 [R227+0x1e000], RZ ;  /* 0x01e000ffe3001388 */ /* 0x000fe20000000c00 */
[----:B------:R-:W-:Y:S03]  /*12f50*/  I2FP.F32.S32 R135, R135 ;  /* 0x0000008700877245 */ /* 0x000fe60000201400 */
        /* <DEDUP_REMOVED lines=27> */
[----:B------:R-:W4:Y:S04]  /*13110*/  LDSM.16.M88.4 R24, [R200+0x11000] ;  /* 0x01100000c818783b */ /* 0x000f280000000200 */
[----:B------:R-:W5:Y:S04]  /*13120*/  LDSM.16.M88.4 R168, [R200+0x11800] ;  /* 0x01180000c8a8783b */ /* 0x000f680000000200 */
[----:B------:R-:W0:Y:S01]  /*13130*/  LDGDEPBAR ;  /* 0x00000000000079af */ /* 0x000e220000000000 */
[C---:B--2---:R-:W-:Y:S03]  /*13140*/  LEA R2, P5, R132.reuse, R238, 0x6 ;  /* 0x000000ee84027211 */ /* 0x044fe600078a30ff */
[----:B------:R-:W-:Y:S01]  /*13150*/  LDSM.16.M88.4 R172, [R208] ;  /* 0x00000000d0ac783b */ /* 0x000fe20000000200 */
[C---:B------:R-:W-:Y:S03]  /*13160*/  LEA.HI.X.SX32 R3, R132.reuse, R239, 0x6, P5 ;  /* 0x000000ef84037211 */ /* 0x040fe600028f36ff */
[----:B------:R-:W2:Y:S04]  /*13170*/  LDSM.16.M88.4 R176, [R211] ;  /* 0x00000000d3b0783b */ /* 0x000ea80000000200 */
[----:B------:R-:W2:Y:S01]  /*13180*/  LDSM.16.M88.4 R180, [R226] ;  /* 0x00000000e2b4783b */ /* 0x000ea20000000200 */
[----:B------:R-:W-:Y:S03]  /*13190*/  IMAD R3, R3, UR10, RZ ;  /* 0x0000000a03037c24 */ /* 0x000fe6000f8e02ff */
[----:B------:R-:W2:Y:S04]  /*131a0*/  LDSM.16.M88.4 R184, [R225] ;  /* 0x00000000e1b8783b */ /* 0x000ea80000000200 */
[----:B------:R-:W2:Y:S01]  /*131b0*/  LDSM.16.M88.4 R188, [R224] ;  /* 0x00000000e0bc783b */ /* 0x000ea20000000200 */
[C---:B-1----:R-:W-:Y:S03]  /*131c0*/  HMMA.16816.F32.BF16 R4, R32.reuse, R8, RZ ;  /* 0x000000082004723c */ /* 0x042fe600000418ff */
[----:B------:R-:W-:Y:S04]  /*131d0*/  LDSM.16.M88.4 R192, [R210] ;  /* 0x00000000d2c0783b */ /* 0x000fe80000000200 */
[----:B------:R-:W1:Y:S01]  /*131e0*/  LDSM.16.M88.4 R196, [R206+0x10000] ;  /* 0x01000000cec4783b */ /* 0x000e620000000200 */
[C---:B------:R-:W-:Y:S06]  /*131f0*/  HMMA.16816.F32.BF16 R8, R32.reuse, R10, RZ ;  /* 0x0000000a2008723c */ /* 0x040fec00000418ff */
[C---:B---3--:R-:W-:Y:S06]  /*13200*/  HMMA.16816.F32.BF16 R12, R32.reuse, R16, RZ ;  /* 0x00000010200c723c */ /* 0x048fec00000418ff */
[C---:B------:R-:W-:Y:S06]  /*13210*/  HMMA.16816.F32.BF16 R16, R32.reuse, R18, RZ ;  /* 0x000000122010723c */ /* 0x040fec00000418ff */
[C---:B----4-:R-:W-:Y:S06]  /*13220*/  HMMA.16816.F32.BF16 R20, R32.reuse, R24, RZ ;  /* 0x000000182014723c */ /* 0x050fec00000418ff */
[C---:B------:R-:W-:Y:S06]  /*13230*/  HMMA.16816.F32.BF16 R24, R32.reuse, R26, RZ ;  /* 0x0000001a2018723c */ /* 0x040fec00000418ff */
[C---:B-----5:R-:W-:Y:S06]  /*13240*/  HMMA.16816.F32.BF16 R28, R32.reuse, R168, RZ ;  /* 0x000000a8201c723c */ /* 0x060fec00000418ff */
[----:B------:R-:W-:Y:S01]  /*13250*/  HMMA.16816.F32.BF16 R32, R32, R170, RZ ;  /* 0x000000aa2020723c */ /* 0x000fe200000418ff */
[----:B------:R-:W3:Y:S05]  /*13260*/  LDSM.16.M88.4 R168, [R206+0x10800] ;  /* 0x01080000cea8783b */ /* 0x000eea0000000200 */
        /* <DEDUP_REMOVED lines=8> */
[----:B------:R-:W-:Y:S05]  /*132f0*/  LDSM.16.M88.4 R184, [R205] ;  /* 0x00000000cdb8783b */ /* 0x000fea0000000200 */
[C---:B------:R-:W-:Y:S06]  /*13300*/  HMMA.16816.F32.BF16 R28, R172.reuse, R188, R28 ;  /* 0x000000bcac1c723c */ /* 0x040fec000004181c */
[----:B------:R-:W-:Y:S01]  /*13310*/  HMMA.16816.F32.BF16 R32, R172, R190, R32 ;  /* 0x000000beac20723c */ /* 0x000fe20000041820 */
[----:B------:R-:W4:Y:S04]  /*13320*/  LDSM.16.M88.4 R172, [R206+0x11800] ;  /* 0x01180000ceac783b */ /* 0x000f280000000200 */
        /* <DEDUP_REMOVED lines=12> */
[----:B------:R-:W2:Y:S04]  /*133f0*/  LDSM.16.M88.4 R172, [R207+0x4000] ;  /* 0x00400000cfac783b */ /* 0x000ea80000000200 */
[----:B------:R-:W-:Y:S01]  /*13400*/  LDSM.16.M88.4 R192, [R200+0x13800] ;  /* 0x01380000c8c0783b */ /* 0x000fe20000000200 */
[C---:B------:R-:W-:Y:S06]  /*13410*/  HMMA.16816.F32.BF16 R4, R180.reuse, R184, R4 ;  /* 0x000000b8b404723c */ /* 0x040fec0000041804 */
[C---:B------:R-:W-:Y:S01]  /*13420*/  HMMA.16816.F32.BF16 R8, R180.reuse, R186, R8 ;  /* 0x000000bab408723c */ /* 0x040fe20000041808 */
[----:B------:R-:W4:Y:S05]  /*13430*/  LDSM.16.M88.4 R184, [R200+0x12800] ;  /* 0x01280000c8b8783b */ /* 0x000f2a0000000200 */
[C---:B-----5:R-:W-:Y:S06]  /*13440*/  HMMA.16816.F32.BF16 R12, R180.reuse, R188, R12 ;  /* 0x000000bcb40c723c */ /* 0x060fec000004180c */
[C---:B------:R-:W-:Y:S01]  /*13450*/  HMMA.16816.F32.BF16 R16, R180.reuse, R190, R16 ;  /* 0x000000beb410723c */ /* 0x040fe20000041810 */
[----:B------:R-:W5:Y:S05]  /*13460*/  LDSM.16.M88.4 R188, [R200+0x13000] ;  /* 0x01300000c8bc783b */ /* 0x000f6a0000000200 */
[C---:B-1----:R-:W-:Y:S06]  /*13470*/  HMMA.16816.F32.BF16 R20, R180.reuse, R196, R20 ;  /* 0x000000c4b414723c */ /* 0x042fec0000041814 */
[C---:B------:R-:W-:Y:S01]  /*13480*/  HMMA.16816.F32.BF16 R24, R180.reuse, R198, R24 ;  /* 0x000000c6b418723c */ /* 0x040fe20000041818 */
[----:B------:R-:W-:Y:S05]  /*13490*/  LDSM.16.M88.4 R196, [R222] ;  /* 0x00000000dec4783b */ /* 0x000fea0000000200 */
[C---:B---3--:R-:W-:Y:S06]  /*134a0*/  HMMA.16816.F32.BF16 R28, R180.reuse, R168, R28 ;  /* 0x000000a8b41c723c */ /* 0x048fec000004181c */
[----:B------:R-:W-:Y:S01]  /*134b0*/  HMMA.16816.F32.BF16 R32, R180, R170, R32 ;  /* 0x000000aab420723c */ /* 0x000fe20000041820 */
[----:B------:R-:W-:Y:S04]  /*134c0*/  LDSM.16.M88.4 R168, [R208+0x4000] ;  /* 0x00400000d0a8783b */ /* 0x000fe80000000200 */
[----:B------:R-:W1:Y:S01]  /*134d0*/  LDSM.16.M88.4 R180, [R223] ;  /* 0x00000000dfb4783b */ /* 0x000e620000000200 */
[C---:B--2---:R-:W-:Y:S06]  /*134e0*/  HMMA.16816.F32.BF16 R4, R172.reuse, R176, R4 ;  /* 0x000000b0ac04723c */ /* 0x044fec0000041804 */
[C---:B------:R-:W-:Y:S01]  /*134f0*/  HMMA.16816.F32.BF16 R8, R172.reuse, R178, R8 ;  /* 0x000000b2ac08723c */ /* 0x040fe20000041808 */
[----:B------:R-:W2:Y:S05]  /*13500*/  LDSM.16.M88.4 R176, [R221] ;  /* 0x00000000ddb0783b */ /* 0x000eaa0000000200 */
[C---:B----4-:R-:W-:Y:S06]  /*13510*/  HMMA.16816.F32.BF16 R12, R172.reuse, R184, R12 ;  /* 0x000000b8ac0c723c */ /* 0x050fec000004180c */
[C---:B------:R-:W-:Y:S01]  /*13520*/  HMMA.16816.F32.BF16 R16, R172.reuse, R186, R16 ;  /* 0x000000baac10723c */ /* 0x040fe20000041810 */
[----:B------:R-:W3:Y:S05]  /*13530*/  LDSM.16.M88.4 R184, [R220] ;  /* 0x00000000dcb8783b */ /* 0x000eea0000000200 */
[C---:B-----5:R-:W-:Y:S06]  /*13540*/  HMMA.16816.F32.BF16 R20, R172.reuse, R188, R20 ;  /* 0x000000bcac14723c */ /* 0x060fec0000041814 */
        /* <DEDUP_REMOVED lines=28> */
[C---:B-----5:R-:W-:Y:S06]  /*13710*/  HMMA.16816.F32.BF16 R28, R172.reuse, R196, R28 ;  /* 0x000000c4ac1c723c */ /* 0x060fec000004181c */
[----:B------:R-:W-:Y:S01]  /*13720*/  HMMA.16816.F32.BF16 R32, R172, R198, R32 ;  /* 0x000000c6ac20723c */ /* 0x000fe20000041820 */
[----:B------:R-:W4:Y:S04]  /*13730*/  LDSM.16.M88.4 R172, [R207+0x8000] ;  /* 0x00800000cfac783b */ /* 0x000f280000000200 */
[----:B------:R-:W5:Y:S01]  /*13740*/  LDSM.16.M88.4 R196, [R200+0x14800] ;  /* 0x01480000c8c4783b */ /* 0x000f620000000200 */
[C---:B--2---:R-:W-:Y:S06]  /*13750*/  HMMA.16816.F32.BF16 R4, R168.reuse, R176, R4 ;  /* 0x000000b0a804723c */ /* 0x044fec0000041804 */
[C---:B------:R-:W-:Y:S01]  /*13760*/  HMMA.16816.F32.BF16 R8, R168.reuse, R178, R8 ;  /* 0x000000b2a808723c */ /* 0x040fe20000041808 */
[----:B------:R-:W2:Y:S05]  /*13770*/  LDSM.16.M88.4 R176, [R200+0x15000] ;  /* 0x01500000c8b0783b */ /* 0x000eaa0000000200 */
[C---:B---3--:R-:W-:Y:S06]  /*13780*/  HMMA.16816.F32.BF16 R12, R168.reuse, R184, R12 ;  /* 0x000000b8a80c723c */ /* 0x048fec000004180c */
[C---:B------:R-:W-:Y:S01]  /*13790*/  HMMA.16816.F32.BF16 R16, R168.reuse, R186, R16 ;  /* 0x000000baa810723c */ /* 0x040fe20000041810 */
[----:B------:R-:W-:Y:S05]  /*137a0*/  LDSM.16.M88.4 R184, [R219] ;  /* 0x00000000dbb8783b */ /* 0x000fea0000000200 */
[C---:B-1----:R-:W-:Y:S06]  /*137b0*/  HMMA.16816.F32.BF16 R20, R168.reuse, R180, R20 ;  /* 0x000000b4a814723c */ /* 0x042fec0000041814 */
[C---:B------:R-:W-:Y:S01]  /*137c0*/  HMMA.16816.F32.BF16 R24, R168.reuse, R182, R24 ;  /* 0x000000b6a818723c */ /* 0x040fe20000041818 */
[----:B------:R-:W-:Y:S05]  /*137d0*/  LDSM.16.M88.4 R180, [R208+0x8000] ;  /* 0x00800000d0b4783b */ /* 0x000fea0000000200 */
[C---:B------:R-:W-:Y:S06]  /*137e0*/  HMMA.16816.F32.BF16 R28, R168.reuse, R188, R28 ;  /* 0x000000bca81c723c */ /* 0x040fec000004181c */
[----:B------:R-:W-:Y:S01]  /*137f0*/  HMMA.16816.F32.BF16 R32, R168, R190, R32 ;  /* 0x000000bea820723c */ /* 0x000fe20000041820 */
[----:B------:R-:W1:Y:S04]  /*13800*/  LDSM.16.M88.4 R168, [R200+0x15800] ;  /* 0x01580000c8a8783b */ /* 0x000e680000000200 */
[----:B------:R-:W3:Y:S01]  /*13810*/  LDSM.16.M88.4 R188, [R218] ;  /* 0x00000000dabc783b */ /* 0x000ee20000000200 */
[C---:B----4-:R-:W-:Y:S06]  /*13820*/  HMMA.16816.F32.BF16 R4, R172.reuse, R192, R4 ;  /* 0x000000c0ac04723c */ /* 0x050fec0000041804 */
[C---:B------:R-:W-:Y:S01]  /*13830*/  HMMA.16816.F32.BF16 R8, R172.reuse, R194, R8 ;  /* 0x000000c2ac08723c */ /* 0x040fe20000041808 */
[----:B------:R-:W4:Y:S05]  /*13840*/  LDSM.16.M88.4 R192, [R217] ;  /* 0x00000000d9c0783b */ /* 0x000f2a0000000200 */
[C---:B-----5:R-:W-:Y:S06]  /*13850*/  HMMA.16816.F32.BF16 R12, R172.reuse, R196, R12 ;  /* 0x000000c4ac0c723c */ /* 0x060fec000004180c */
[C---:B------:R-:W-:Y:S01]  /*13860*/  HMMA.16816.F32.BF16 R16, R172.reuse, R198, R16 ;  /* 0x000000c6ac10723c */ /* 0x040fe20000041810 */
[----:B------:R-:W5:Y:S05]  /*13870*/  LDSM.16.M88.4 R196, [R216] ;  /* 0x00000000d8c4783b */ /* 0x000f6a0000000200 */
[C---:B--2---:R-:W-:Y:S06]  /*13880*/  HMMA.16816.F32.BF16 R20, R172.reuse, R176, R20 ;  /* 0x000000b0ac14723c */ /* 0x044fec0000041814 */
[C---:B------:R-:W-:Y:S01]  /*13890*/  HMMA.16816.F32.BF16 R24, R172.reuse, R178, R24 ;  /* 0x000000b2ac18723c */ /* 0x040fe20000041818 */
[----:B------:R-:W-:Y:S05]  /*138a0*/  LDSM.16.M88.4 R176, [R206+0x14800] ;  /* 0x01480000ceb0783b */ /* 0x000fea0000000200 */
[C---:B-1----:R-:W-:Y:S06]  /*138b0*/  HMMA.16816.F32.BF16 R28, R172.reuse, R168, R28 ;  /* 0x000000a8ac1c723c */ /* 0x042fec000004181c */
[----:B------:R-:W-:Y:S01]  /*138c0*/  HMMA.16816.F32.BF16 R32, R172, R170, R32 ;  /* 0x000000aaac20723c */ /* 0x000fe20000041820 */
[----:B------:R-:W-:Y:S04]  /*138d0*/  LDSM.16.M88.4 R168, [R210+0x8000] ;  /* 0x00800000d2a8783b */ /* 0x000fe80000000200 */
[----:B------:R-:W1:Y:S01]  /*138e0*/  LDSM.16.M88.4 R172, [R206+0x14000] ;  /* 0x01400000ceac783b */ /* 0x000e620000000200 */
[C---:B------:R-:W-:Y:S06]  /*138f0*/  HMMA.16816.F32.BF16 R4, R180.reuse, R184, R4 ;  /* 0x000000b8b404723c */ /* 0x040fec0000041804 */
[C---:B------:R-:W-:Y:S01]  /*13900*/  HMMA.16816.F32.BF16 R8, R180.reuse, R186, R8 ;  /* 0x000000bab408723c */ /* 0x040fe20000041808 */
[----:B------:R-:W2:Y:S05]  /*13910*/  LDSM.16.M88.4 R184, [R206+0x15000] ;  /* 0x01500000ceb8783b */ /* 0x000eaa0000000200 */
[C---:B---3--:R-:W-:Y:S06]  /*13920*/  HMMA.16816.F32.BF16 R12, R180.reuse, R188, R12 ;  /* 0x000000bcb40c723c */ /* 0x048fec000004180c */
[C---:B------:R-:W-:Y:S01]  /*13930*/  HMMA.16816.F32.BF16 R16, R180.reuse, R190, R16 ;  /* 0x000000beb410723c */ /* 0x040fe20000041810 */
[----:B------:R-:W3:Y:S05]  /*13940*/  LDSM.16.M88.4 R188, [R206+0x15800] ;  /* 0x01580000cebc783b */ /* 0x000eea0000000200 */
[C---:B----4-:R-:W-:Y:S06]  /*13950*/  HMMA.16816.F32.BF16 R20, R180.reuse, R192, R20 ;  /* 0x000000c0b414723c */ /* 0x050fec0000041814 */
[C---:B------:R-:W-:Y:S01]  /*13960*/  HMMA.16816.F32.BF16 R24, R180.reuse, R194, R24 ;  /* 0x000000c2b418723c */ /* 0x040fe20000041818 */
[----:B------:R-:W-:Y:S05]  /*13970*/  LDSM.16.M88.4 R192, [R205+0x4000] ;  /* 0x00400000cdc0783b */ /* 0x000fea0000000200 */
[C---:B-----5:R-:W-:Y:S06]  /*13980*/  HMMA.16816.F32.BF16 R28, R180.reuse, R196, R28 ;  /* 0x000000c4b41c723c */ /* 0x060fec000004181c */
[----:B------:R-:W-:Y:S01]  /*13990*/  HMMA.16816.F32.BF16 R32, R180, R198, R32 ;  /* 0x000000c6b420723c */ /* 0x000fe20000041820 */
[----:B------:R-:W4:Y:S04]  /*139a0*/  LDSM.16.M88.4 R180, [R209+0x8000] ;  /* 0x00800000d1b4783b */ /* 0x000f280000000200 */
[----:B------:R-:W5:Y:S01]  /*139b0*/  LDSM.16.M88.4 R196, [R205+0x4800] ;  /* 0x00480000cdc4783b */ /* 0x000f620000000200 */
        /* <DEDUP_REMOVED lines=16> */
[C---:B-----5:R-:W-:Y:S06]  /*13ac0*/  HMMA.16816.F32.BF16 R12, R180.reuse, R196, R12 ;  /* 0x000000c4b40c723c */ /* 0x060fec000004180c */
[C---:B------:R-:W-:Y:S01]  /*13ad0*/  HMMA.16816.F32.BF16 R16, R180.reuse, R198, R16 ;  /* 0x000000c6b410723c */ /* 0x040fe20000041810 */
[----:B------:R-:W-:Y:S05]  /*13ae0*/  LDSM.16.M88.4 R196, [R212] ;  /* 0x00000000d4c4783b */ /* 0x000fea0000000200 */
[C---:B-1----:R-:W-:Y:S06]  /*13af0*/  HMMA.16816.F32.BF16 R20, R180.reuse, R172, R20 ;  /* 0x000000acb414723c */ /* 0x042fec0000041814 */
[C---:B------:R-:W-:Y:S01]  /*13b00*/  HMMA.16816.F32.BF16 R24, R180.reuse, R174, R24 ;  /* 0x000000aeb418723c */ /* 0x040fe20000041818 */
[----:B------:R-:W1:Y:S05]  /*13b10*/  LDSM.16.M88.4 R172, [R200+0x17800] ;  /* 0x01780000c8ac783b */ /* 0x000e6a0000000200 */
[C---:B------:R-:W-:Y:S06]  /*13b20*/  HMMA.16816.F32.BF16 R28, R180.reuse, R176, R28 ;  /* 0x000000b0b41c723c */ /* 0x040fec000004181c */
[----:B------:R-:W-:Y:S01]  /*13b30*/  HMMA.16816.F32.BF16 R32, R180, R178, R32 ;  /* 0x000000b2b420723c */ /* 0x000fe20000041820 */
[----:B------:R-:W-:Y:S04]  /*13b40*/  LDSM.16.M88.4 R176, [R208+0xc000] ;  /* 0x00c00000d0b0783b */ /* 0x000fe80000000200 */
[----:B------:R-:W5:Y:S01]  /*13b50*/  LDSM.16.M88.4 R180, [R215] ;  /* 0x00000000d7b4783b */ /* 0x000f620000000200 */
[C---:B--2---:R-:W-:Y:S06]  /*13b60*/  HMMA.16816.F32.BF16 R4, R168.reuse, R184, R4 ;  /* 0x000000b8a804723c */ /* 0x044fec0000041804 */
[C---:B------:R-:W-:Y:S01]  /*13b70*/  HMMA.16816.F32.BF16 R8, R168.reuse, R186, R8 ;  /* 0x000000baa808723c */ /* 0x040fe20000041808 */
[----:B------:R-:W2:Y:S05]  /*13b80*/  LDSM.16.M88.4 R184, [R214] ;  /* 0x00000000d6b8783b */ /* 0x000eaa0000000200 */
[C---:B---3--:R-:W-:Y:S06]  /*13b90*/  HMMA.16816.F32.BF16 R12, R168.reuse, R188, R12 ;  /* 0x000000bca80c723c */ /* 0x048fec000004180c */
[C---:B------:R-:W-:Y:S01]  /*13ba0*/  HMMA.16816.F32.BF16 R16, R168.reuse, R190, R16 ;  /* 0x000000bea810723c */ /* 0x040fe20000041810 */
[----:B------:R-:W3:Y:S05]  /*13bb0*/  LDSM.16.M88.4 R188, [R213] ;  /* 0x00000000d5bc783b */ /* 0x000eea0000000200 */
[C---:B----4-:R-:W-:Y:S06]  /*13bc0*/  HMMA.16816.F32.BF16 R20, R168.reuse, R192, R20 ;  /* 0x000000c0a814723c */ /* 0x050fec0000041814 */
[C---:B------:R-:W-:Y:S01]  /*13bd0*/  HMMA.16816.F32.BF16 R24, R168.reuse, R194, R24 ;  /* 0x000000c2a818723c */ /* 0x040fe20000041818 */
[----:B------:R-:W-:Y:S05]  /*13be0*/  LDSM.16.M88.4 R192, [R205+0x6000] ;  /* 0x00600000cdc0783b */ /* 0x000fea0000000200 */
[C---:B-1----:R-:W-:Y:S06]  /*13bf0*/  HMMA.16816.F32.BF16 R28, R168.reuse, R172, R28 ;  /* 0x000000aca81c723c */ /* 0x042fec000004181c */
[----:B------:R-:W-:Y:S01]  /*13c00*/  HMMA.16816.F32.BF16 R32, R168, R174, R32 ;  /* 0x000000aea820723c */ /* 0x000fe20000041820 */
[----:B------:R-:W-:Y:S04]  /*13c10*/  LDSM.16.M88.4 R168, [R210+0xc000] ;  /* 0x00c00000d2a8783b */ /* 0x000fe80000000200 */
[----:B------:R-:W1:Y:S01]  /*13c20*/  LDSM.16.M88.4 R172, [R206+0x16000] ;  /* 0x01600000ceac783b */ /* 0x000e620000000200 */
[C---:B-----5:R-:W-:Y:S06]  /*13c30*/  HMMA.16816.F32.BF16 R4, R176.reuse, R180, R4 ;  /* 0x000000b4b004723c */ /* 0x060fec0000041804 */
[C---:B------:R-:W-:Y:S01]  /*13c40*/  HMMA.16816.F32.BF16 R8, R176.reuse, R182, R8 ;  /* 0x000000b6b008723c */ /* 0x040fe20000041808 */
[----:B------:R-:W4:Y:S05]  /*13c50*/  LDSM.16.M88.4 R180, [R206+0x16800] ;  /* 0x01680000ceb4783b */ /* 0x000f2a0000000200 */
[C---:B--2---:R-:W-:Y:S06]  /*13c60*/  HMMA.16816.F32.BF16 R12, R176.reuse, R184, R12 ;  /* 0x000000b8b00c723c */ /* 0x044fec000004180c */
[C---:B------:R-:W-:Y:S01]  /*13c70*/  HMMA.16816.F32.BF16 R16, R176.reuse, R186, R16 ;  /* 0x000000bab010723c */ /* 0x040fe20000041810 */
[----:B------:R-:W2:Y:S05]  /*13c80*/  LDSM.16.M88.4 R184, [R206+0x17000] ;  /* 0x01700000ceb8783b */ /* 0x000eaa0000000200 */
[C---:B---3--:R-:W-:Y:S06]  /*13c90*/  HMMA.16816.F32.BF16 R20, R176.reuse, R188, R20 ;  /* 0x000000bcb014723c */ /* 0x048fec0000041814 */
        /* <DEDUP_REMOVED lines=8> */
[----:B------:R-:W1:Y:S05]  /*13d20*/  LDSM.16.M88.4 R172, [R205+0x7000] ;  /* 0x00700000cdac783b */ /* 0x000e6a0000000200 */
[C---:B----4-:R-:W-:Y:S06]  /*13d30*/  HMMA.16816.F32.BF16 R12, R168.reuse, R180, R12 ;  /* 0x000000b4a80c723c */ /* 0x050fec000004180c */
[C---:B------:R-:W-:Y:S05]  /*13d40*/  HMMA.16816.F32.BF16 R16, R168.reuse, R182, R16 ;  /* 0x000000b6a810723c */ /* 0x040fea0000041810 */
[C---:B------:R-:W-:Y:S01]  /*13d50*/  LEA R180, P0, R132.reuse, R236, 0x6 ;  /* 0x000000ec84b47211 */ /* 0x040fe200078030ff */
[C---:B--2---:R-:W-:Y:S05]  /*13d60*/  HMMA.16816.F32.BF16 R20, R168.reuse, R184, R20 ;  /* 0x000000b8a814723c */ /* 0x044fea0000041814 */
[----:B------:R-:W-:Y:S01]  /*13d70*/  LEA.HI.X.SX32 R181, R132, R237, 0x6, P0 ;  /* 0x000000ed84b57211 */ /* 0x000fe200000f36ff */
[C---:B------:R-:W-:Y:S05]  /*13d80*/  HMMA.16816.F32.BF16 R24, R168.reuse, R186, R24 ;  /* 0x000000baa818723c */ /* 0x040fea0000041818 */
[----:B------:R-:W-:Y:S01]  /*13d90*/  VIADD R132, R0, 0x1 ;  /* 0x0000000100847836 */ /* 0x000fe20000000000 */
[C---:B---3--:R-:W-:Y:S04]  /*13da0*/  HMMA.16816.F32.BF16 R28, R168.reuse, R188, R28 ;  /* 0x000000bca81c723c */ /* 0x048fe8000004181c */
[----:B------:R-:W-:Y:S01]  /*13db0*/  ISETP.GE.AND P6, PT, R132, R229, PT ;  /* 0x000000e58400720c */ /* 0x000fe20003fc6270 */
[----:B------:R-:W-:Y:S01]  /*13dc0*/  IMAD R185, R2, UR11, R3 ;  /* 0x0000000b02b97c24 */ /* 0x000fe2000f8e0203 */
[----:B------:R-:W-:Y:S03]  /*13dd0*/  HMMA.16816.F32.BF16 R32, R168, R190, R32 ;  /* 0x000000bea820723c */ /* 0x000fe60000041820 */
[----:B------:R-:W-:Y:S02]  /*13de0*/  ISETP.GE.OR P6, PT, R132, R233, !P6 ;  /* 0x000000e98400720c */ /* 0x000fe400077c6670 */
[----:B------:R-:W-:Y:S01]  /*13df0*/  IMAD.WIDE.U32 R182, R2, UR10, RZ ;  /* 0x0000000a02b67c25 */ /* 0x000fe2000f8e00ff */
[C---:B-----5:R-:W-:Y:S05]  /*13e00*/  HMMA.16816.F32.BF16 R4, R176.reuse, R192, R4 ;  /* 0x000000c0b004723c */ /* 0x060fea0000041804 */
[----:B------:R-:W-:Y:S01]  /*13e10*/  IMAD.IADD R168, R230, 0x1, -R132 ;  /* 0x00000001e6a87824 */ /* 0x000fe200078e0a84 */
[C---:B------:R-:W-:Y:S05]  /*13e20*/  HMMA.16816.F32.BF16 R8, R176.reuse, R194, R8 ;  /* 0x000000c2b008723c */ /* 0x040fea0000041808 */
[----:B------:R-:W-:Y:S01]  /*13e30*/  IABS R184, R168 ;  /* 0x000000a800b87213 */ /* 0x000fe20000000000 */
[C---:B------:R-:W-:Y:S05]  /*13e40*/  HMMA.16816.F32.BF16 R12, R176.reuse, R196, R12 ;  /* 0x000000c4b00c723c */ /* 0x040fea000004180c */
[----:B------:R-:W-:Y:S01]  /*13e50*/  IMAD R168, R181, UR10, RZ ;  /* 0x0000000ab5a87c24 */ /* 0x000fe2000f8e02ff */
[C---:B------:R-:W-:Y:S05]  /*13e60*/  HMMA.16816.F32.BF16 R16, R176.reuse, R198, R16 ;  /* 0x000000c6b010723c */ /* 0x040fea0000041810 */
[C---:B------:R-:W-:Y:S01]  /*13e70*/  IMAD R181, R180.reuse, UR11, R168 ;  /* 0x0000000bb4b57c24 */ /* 0x040fe2000f8e02a8 */
[C---:B-1----:R-:W-:Y:S01]  /*13e80*/  HMMA.16816.F32.BF16 R20, R176.reuse, R172, R20 ;  /* 0x000000acb014723c */ /* 0x042fe20000041814 */
[----:B------:R-:W1:Y:S01]  /*13e90*/  LDSM.16.M88.4 R168, [R205+0x7800] ;  /* 0x00780000cda8783b */ /* 0x000e620000000200 */
[----:B------:R-:W-:Y:S04]  /*13ea0*/  DEPBAR.LE SB0, 0x0 ;  /* 0x000080000000791a */ /* 0x000fe80000000000 */
[----:B------:R-:W-:Y:S01]  /*13eb0*/  IMAD.WIDE.U32 R2, R180, UR10, RZ ;  /* 0x0000000ab4027c25 */ /* 0x000fe2000f8e00ff */
[----:B------:R-:W-:Y:S01]  /*13ec0*/  BAR.SYNC.DEFER_BLOCKING 0x0 ;  /* 0x0000000000007b1d */ /* 0x000fe20000010000 */
[C---:B------:R-:W-:Y:S05]  /*13ed0*/  HMMA.16816.F32.BF16 R24, R176.reuse, R174, R24 ;  /* 0x000000aeb018723c */ /* 0x040fea0000041818 */
[-C--:B------:R-:W-:Y:S01]  /*13ee0*/  LEA R180, P5, R182, R235.reuse, 0x1 ;  /* 0x000000ebb6b47211 */ /* 0x080fe200078a08ff */
[----:B------:R-:W-:Y:S01]  /*13ef0*/  IMAD.IADD R185, R183, 0x1, R185 ;  /* 0x00000001b7b97824 */ /* 0x000fe200078e02b9 */
[----:B------:R-:W-:Y:S01]  /*13f00*/  LEA R172, P0, R2, R235, 0x1 ;  /* 0x000000eb02ac7211 */ /* 0x000fe200078008ff */
[----:B------:R-:W-:Y:S03]  /*13f10*/  IMAD.MOV.U32 R173, RZ, RZ, R184 ;  /* 0x000000ffffad7224 */ /* 0x000fe600078e00b8 */
[----:B------:R-:W-:Y:S01]  /*13f20*/  IMAD.IADD R183, R3, 0x1, R181 ;  /* 0x0000000103b77824 */ /* 0x000fe200078e02b5 */
[----:B------:R-:W-:Y:S01]  /*13f30*/  LEA.HI.X R181, R182, R234, R185, 0x1, P5 ;  /* 0x000000eab6b57211 */ /* 0x000fe200028f0cb9 */
[----:B------:R-:W-:Y:S01]  /*13f40*/  FFMA.FTZ R4, R135, -UR21, R4 ;  /* 0x8000001587047c23 */ /* 0x000fe20008010004 */
[----:B------:R-:W-:Y:S01]  /*13f50*/  ISETP.GE.AND P5, PT, R132, R228, PT ;  /* 0x000000e48400720c */ /* 0x000fe20003fa6270 */
[C---:B------:R-:W-:Y:S01]  /*13f60*/  IMAD.IADD R135, R231.reuse, 0x1, -R0 ;  /* 0x00000001e7877824 */ /* 0x040fe200078e0a00 */
[----:B------:R-:W-:Y:S02]  /*13f70*/  I2FP.F32.S32 R3, R173 ;  /* 0x000000ad00037245 */ /* 0x000fe40000201400 */
[----:B------:R-:W-:Y:S01]  /*13f80*/  LEA.HI.X R173, R2, R234, R183, 0x1, P0 ;  /* 0x000000ea02ad7211 */ /* 0x000fe200000f0cb7 */
[----:B------:R-:W-:Y:S01]  /*13f90*/  VIADD R2, R0, 0x9 ;  /* 0x0000000900027836 */ /* 0x000fe20000000000 */
[----:B------:R-:W-:Y:S01]  /*13fa0*/  ISETP.GE.OR P5, PT, R132, R232, !P5 ;  /* 0x000000e88400720c */ /* 0x000fe20006fa6670 */
[----:B------:R-:W-:Y:S01]  /*13fb0*/  IMAD.IADD R132, R231, 0x1, -R132 ;  /* 0x00000001e7847824 */ /* 0x000fe200078e0a84 */
[----:B------:R-:W-:Y:S01]  /*13fc0*/  IABS R175, R135 ;  /* 0x0000008700af7213 */ /* 0x000fe20000000000 */
[----:B------:R-:W-:Y:S01]  /*13fd0*/  FFMA.FTZ R5, R3, -UR21, R5 ;  /* 0x8000001503057c23 */ /* 0x000fe20008010005 */
[----:B------:R-:W-:Y:S01]  /*13fe0*/  PLOP3.LUT P0, PT, PT, PT, UP0, 0x80, 0x0 ;  /* 0x000000000000781c */ /* 0x000fe20003f0f008 */
[----:B------:R-:W-:Y:S01]  /*13ff0*/  VIADD R3, R0, 0x8 ;  /* 0x0000000800037836 */ /* 0x000fe20000000000 */
[----:B------:R-:W-:Y:S01]  /*14000*/  IABS R182, R132 ;  /* 0x0000008400b67213 */ /* 0x000fe20000000000 */
[C---:B------:R-:W-:Y:S02]  /*14010*/  IMAD.IADD R174, R230.reuse, 0x1, -R2 ;  /* 0x00000001e6ae7824 */ /* 0x040fe400078e0a02 */
[----:B------:R-:W-:Y:S03]  /*14020*/  IMAD.IADD R135, R230, 0x1, -R3 ;  /* 0x00000001e6877824 */ /* 0x000fe600078e0a03 */
[----:B------:R-:W-:Y:S01]  /*14030*/  IABS R132, R174 ;  /* 0x000000ae00847213 */ /* 0x000fe20000000000 */
[C---:B-1----:R-:W-:Y:S03]  /*14040*/  HMMA.16816.F32.BF16 R28, R176.reuse, R168, R28 ;  /* 0x000000a8b01c723c */ /* 0x042fe6000004181c */
[----:B------:R-:W-:Y:S01]  /*14050*/  IABS R135, R135 ;  /* 0x0000008700877213 */ /* 0x000fe20000000000 */
[----:B------:R-:W-:Y:S01]  /*14060*/  IMAD.MOV.U32 R174, RZ, RZ, R175 ;  /* 0x000000ffffae7224 */ /* 0x000fe200078e00af */
[----:B------:R-:W-:Y:S01]  /*14070*/  I2FP.F32.S32 R132, R132 ;  /* 0x0000008400847245 */ /* 0x000fe20000201400 */
[----:B------:R-:W-:Y:S05]  /*14080*/  HMMA.16816.F32.BF16 R32, R176, R170, R32 ;  /* 0x000000aab020723c */ /* 0x000fea0000041820 */
[----:B------:R-:W-:Y:S01]  /*14090*/  I2FP.F32.S32 R174, R174 ;  /* 0x000000ae00ae7245 */ /* 0x000fe20000201400 */
[----:B------:R-:W-:Y:S01]  /*140a0*/  IMAD.MOV.U32 R175, RZ, RZ, R182 ;  /* 0x000000ffffaf7224 */ /* 0x000fe200078e00b6 */
[----:B------:R-:W-:Y:S01]  /*140b0*/  I2FP.F32.S32 R135, R135 ;  /* 0x0000008700877245 */ /* 0x000fe20000201400 */
[----:B------:R-:W-:Y:S03]  /*140c0*/  FFMA.FTZ R9, R132, -UR21, R9 ;  /* 0x8000001584097c23 */ /* 0x000fe60008010009 */
[----:B------:R-:W-:Y:S01]  /*140d0*/  I2FP.F32.S32 R175, R175 ;  /* 0x000000af00af7245 */ /* 0x000fe20000201400 */
[----:B------:R-:W-:Y:S01]  /*140e0*/  FFMA.FTZ R6, R174, -UR21, R6 ;  /* 0x80000015ae067c23 */ /* 0x000fe20008010006 */
[----:B------:R-:W-:Y:S03]  /*140f0*/  FFMA.FTZ R8, R135, -UR21, R8 ;  /* 0x8000001587087c23 */ /* 0x000fe60008010008 */
[----:B------:R-:W-:Y:S01]  /*14100*/  FFMA.FTZ R7, R175, -UR21, R7 ;  /* 0x80000015af077c23 */ /* 0x000fe20008010007 */
[----:B------:R-:W-:Y:S07]  /*14110*/  @P0 BRA `(.L_x_611) ;  /* 0xffffffe400600947 */ /* 0x000fee000383ffff */
.L_x_610:
[CC--:B------:R-:W-:Y:S01]  /*14120*/  ISETP.GE.AND P1, PT, R0.reuse, R229.reuse, PT ;  /* 0x000000e50000720c */ /* 0x0c0fe20003f26270 */
[----:B------:R-:W-:Y:S01]  /*14130*/  UISETP.GT.AND UP0, UPT, UR13, UR16, UPT ;  /* 0x000000100d00728c */ /* 0x000fe2000bf04270 */
[C---:B------:R-:W-:Y:S01]  /*14140*/  ISETP.GE.AND P0, PT, R3.reuse, R228, PT ;  /* 0x000000e40300720c */ /* 0x040fe20003f06270 */
[----:B------:R-:W-:Y:S01]  /*14150*/  UIADD3 UR26, UR26, 0x1, URZ ;  /* 0x000000011a1a7890 */ /* 0x000fe2000fffe03f */
[----:B------:R-:W-:Y:S01]  /*14160*/  ISETP.GE.AND P3, PT, R3, R229, PT ;  /* 0x000000e50300720c */ /* 0x000fe20003f66270 */
[----:B------:R-:W-:Y:S01]  /*14170*/  UMOV UR20, UR13 ;  /* 0x0000000d00147c82 */ /* 0x000fe20008000000 */
[----:B----4-:R-:W-:Y:S01]  /*14180*/  FSEL R171, R5, -INF , !P6 ;  /* 0xff80000005ab7808 */ /* 0x010fe20007000000 */
[----:B------:R-:W-:Y:S01]  /*14190*/  IMAD.IADD R5, R231, 0x1, -R3 ;  /* 0x00000001e7057824 */ /* 0x000fe200078e0a03 */
[CC--:B------:R-:W-:Y:S02]  /*141a0*/  ISETP.GE.OR P1, PT, R0.reuse, R233.reuse, !P1 ;  /* 0x000000e90000720c */ /* 0x0c0fe40004f26670 */
[C---:B------:R-:W-:Y:S02]  /*141b0*/  ISETP.GE.OR P0, PT, R3.reuse, R232, !P0 ;  /* 0x000000e80300720c */ /* 0x040fe40004706670 */
[----:B------:R-:W-:Y:S02]  /*141c0*/  ISETP.GE.OR P3, PT, R3, R233, !P3 ;  /* 0x000000e90300720c */ /* 0x000fe40005f66670 */
[----:B------:R-:W-:Y:S02]  /*141d0*/  IADD3 R132, R0, 0x10, RZ ;  /* 0x0000001000847810 */ /* 0x000fe40007ffe0ff */
[----:B------:R-:W-:Y:S02]  /*141e0*/  IADD3 R3, R231, -R2, RZ ;  /* 0x80000002e7037210 */ /* 0x000fe40007ffe0ff */
[----:B------:R-:W-:Y:S02]  /*141f0*/  FSEL R169, R4, -INF , !P1 ;  /* 0xff80000004a97808 */ /* 0x000fe40004800000 */
[----:B------:R-:W-:Y:S02]  /*14200*/  FSEL R174, R7, -INF , !P5 ;  /* 0xff80000007ae7808 */ /* 0x000fe40006800000 */
[C---:B------:R-:W-:Y:S02]  /*14210*/  ISETP.GE.AND P6, PT, R2.reuse, R228, PT ;  /* 0x000000e40200720c */ /* 0x040fe40003fc6270 */
[----:B------:R-:W-:Y:S02]  /*14220*/  ISETP.GE.AND P1, PT, R2, R229, PT ;  /* 0x000000e50200720c */ /* 0x000fe40003f26270 */
[----:B------:R-:W-:Y:S02]  /*14230*/  IADD3 R135, R0, 0x11, RZ ;  /* 0x0000001100877810 */ /* 0x000fe40007ffe0ff */
[----:B------:R-:W-:Y:S02]  /*14240*/  IADD3 R4, R230, -R132, RZ ;  /* 0x80000084e6047210 */ /* 0x000fe40007ffe0ff */
[----:B------:R-:W-:Y:S02]  /*14250*/  IABS R7, R3 ;  /* 0x0000000300077213 */ /* 0x000fe40000000000 */
[----:B------:R-:W-:Y:S02]  /*14260*/  IABS R168, R5 ;  /* 0x0000000500a87213 */ /* 0x000fe40000000000 */
[C---:B------:R-:W-:Y:S02]  /*14270*/  ISETP.GE.OR P6, PT, R2.reuse, R232, !P6 ;  /* 0x000000e80200720c */ /* 0x040fe400077c6670 */
[----:B------:R-:W-:Y:S02]  /*14280*/  ISETP.GE.OR P1, PT, R2, R233, !P1 ;  /* 0x000000e90200720c */ /* 0x000fe40004f26670 */
[----:B------:R-:W-:Y:S02]  /*14290*/  ISETP.GE.AND P4, PT, R0, R228, PT ;  /* 0x000000e40000720c */ /* 0x000fe40003f86270 */
[----:B------:R-:W-:Y:S02]  /*142a0*/  IADD3 R2, R230, -R135, RZ ;  /* 0x80000087e6027210 */ /* 0x000fe40007ffe0ff */
[----:B------:R-:W-:Y:S01]  /*142b0*/  IABS R5, R4 ;  /* 0x0000000400057213 */ /* 0x000fe20000000000 */
[----:B------:R-:W-:Y:S01]  /*142c0*/  IMAD.MOV.U32 R4, RZ, RZ, R7 ;  /* 0x000000ffff047224 */ /* 0x000fe200078e0007 */
[----:B------:R-:W-:Y:S02]  /*142d0*/  MOV R3, R168 ;  /* 0x000000a800037202 */ /* 0x000fe40000000f00 */
[----:B------:R-:W-:Y:S02]  /*142e0*/  ISETP.GE.OR P4, PT, R0, R232, !P4 ;  /* 0x000000e80000720c */ /* 0x000fe40006786670 */
[----:B------:R-:W-:Y:S02]  /*142f0*/  IABS R2, R2 ;  /* 0x0000000200027213 */ /* 0x000fe40000000000 */
[----:B------:R-:W-:Y:S02]  /*14300*/  I2FP.F32.S32 R3, R3 ;  /* 0x0000000300037245 */ /* 0x000fe40000201400 */
[----:B------:R-:W-:Y:S02]  /*14310*/  I2FP.F32.S32 R4, R4 ;  /* 0x0000000400047245 */ /* 0x000fe40000201400 */
[----:B------:R-:W-:Y:S01]  /*14320*/  FSEL R170, R6, -INF , !P4 ;  /* 0xff80000006aa7808 */ /* 0x000fe20006000000 */
[----:B------:R-:W-:Y:S01]  /*14330*/  FFMA.FTZ R10, R3, -UR21, R10 ;  /* 0x80000015030a7c23 */ /* 0x000fe2000801000a */
[----:B------:R-:W-:Y:S01]  /*14340*/  I2FP.F32.S32 R5, R5 ;  /* 0x0000000500057245 */ /* 0x000fe20000201400 */
[----:B------:R-:W-:Y:S01]  /*14350*/  FFMA.FTZ R11, R4, -UR21, R11 ;  /* 0x80000015040b7c23 */ /* 0x000fe2000801000b */
[----:B------:R-:W-:Y:S02]  /*14360*/  I2FP.F32.S32 R2, R2 ;  /* 0x0000000200027245 */ /* 0x000fe40000201400 */
[CC--:B------:R-:W-:Y:S01]  /*14370*/  ISETP.GE.AND P4, PT, R132.reuse, R229.reuse, PT ;  /* 0x000000e58400720c */ /* 0x0c0fe20003f86270 */
[----:B------:R-:W-:Y:S01]  /*14380*/  FFMA.FTZ R12, R5, -UR21, R12 ;  /* 0x80000015050c7c23 */ /* 0x000fe2000801000c */
[----:B------:R-:W-:Y:S01]  /*14390*/  ISETP.GE.AND P5, PT, R132, R228, PT ;  /* 0x000000e48400720c */ /* 0x000fe20003fa6270 */
[----:B------:R-:W-:Y:S01]  /*143a0*/  FFMA.FTZ R13, R2, -UR21, R13 ;  /* 0x80000015020d7c23 */ /* 0x000fe2000801000d */
[----:B------:R-:W-:Y:S02]  /*143b0*/  FSEL R168, R8, -INF , !P3 ;  /* 0xff80000008a87808 */ /* 0x000fe40005800000 */
[----:B------:R-:W-:Y:S02]  /*143c0*/  ISETP.GE.AND P3, PT, R135, R229, PT ;  /* 0x000000e58700720c */ /* 0x000fe40003f66270 */
[CC--:B------:R-:W-:Y:S02]  /*143d0*/  ISETP.GE.OR P4, PT, R132.reuse, R233.reuse, !P4 ;  /* 0x000000e98400720c */ /* 0x0c0fe40006786670 */
[----:B------:R-:W-:Y:S01]  /*143e0*/  ISETP.GE.OR P5, PT, R132, R232, !P5 ;  /* 0x000000e88400720c */ /* 0x000fe20006fa6670 */
[----:B------:R-:W-:Y:S01]  /*143f0*/  IMAD.IADD R132, R231, 0x1, -R132 ;  /* 0x00000001e7847824 */ /* 0x000fe200078e0a84 */
[C---:B------:R-:W-:Y:S02]  /*14400*/  IADD3 R3, R0.reuse, 0x18, RZ ;  /* 0x0000001800037810 */ /* 0x040fe40007ffe0ff */
[----:B------:R-:W-:Y:S02]  /*14410*/  FSEL R9, R9, -INF , !P1 ;  /* 0xff80000009097808 */ /* 0x000fe40004800000 */
[C---:B------:R-:W-:Y:S02]  /*14420*/  ISETP.GE.OR P3, PT, R135.reuse, R233, !P3 ;  /* 0x000000e98700720c */ /* 0x040fe40005f66670 */
[----:B------:R-:W-:Y:S02]  /*14430*/  IADD3 R2, R0, 0x19, RZ ;  /* 0x0000001900027810 */ /* 0x000fe40007ffe0ff */
[-C--:B------:R-:W-:Y:S02]  /*14440*/  ISETP.GE.AND P1, PT, R135, R228.reuse, PT ;  /* 0x000000e48700720c */ /* 0x080fe40003f26270 */
[----:B------:R-:W-:Y:S01]  /*14450*/  FSEL R175, R10, -INF , !P0 ;  /* 0xff8000000aaf7808 */ /* 0x000fe20004000000 */
[----:B------:R-:W-:Y:S01]  /*14460*/  IMAD.IADD R4, R230, 0x1, -R2 ;  /* 0x00000001e6047824 */ /* 0x000fe200078e0a02 */
[----:B------:R-:W-:Y:S02]  /*14470*/  FSEL R176, R11, -INF , !P6 ;  /* 0xff8000000bb07808 */ /* 0x000fe40007000000 */
[C---:B------:R-:W-:Y:S02]  /*14480*/  ISETP.GE.AND P0, PT, R3.reuse, R229, PT ;  /* 0x000000e50300720c */ /* 0x040fe40003f06270 */
[----:B------:R-:W-:Y:S02]  /*14490*/  ISETP.GE.AND P6, PT, R3, R228, PT ;  /* 0x000000e40300720c */ /* 0x000fe40003fc6270 */
[----:B------:R-:W-:Y:S02]  /*144a0*/  FSEL R177, R13, -INF , !P3 ;  /* 0xff8000000db17808 */ /* 0x000fe40005800000 */
[----:B------:R-:W-:Y:S02]  /*144b0*/  FSEL R180, R12, -INF , !P4 ;  /* 0xff8000000cb47808 */ /* 0x000fe40006000000 */
[----:B------:R-:W-:Y:S02]  /*144c0*/  IABS R6, R132 ;  /* 0x0000008400067213 */ /* 0x000fe40000000000 */
[----:B------:R-:W-:Y:S02]  /*144d0*/  IADD3 R5, R230, -R3, RZ ;  /* 0x80000003e6057210 */ /* 0x000fe40007ffe0ff */
[C---:B------:R-:W-:Y:S02]  /*144e0*/  ISETP.GE.AND P4, PT, R2.reuse, R229, PT ;  /* 0x000000e50200720c */ /* 0x040fe40003f86270 */
[----:B------:R-:W-:Y:S02]  /*144f0*/  ISETP.GE.AND P3, PT, R2, R228, PT ;  /* 0x000000e40200720c */ /* 0x000fe40003f66270 */
[-C--:B------:R-:W-:Y:S01]  /*14500*/  ISETP.GE.OR P1, PT, R135, R232.reuse, !P1 ;  /* 0x000000e88700720c */ /* 0x080fe20004f26670 */
[----:B------:R-:W-:Y:S01]  /*14510*/  IMAD.IADD R135, R231, 0x1, -R135 ;  /* 0x00000001e7877824 */ /* 0x000fe200078e0a87 */
[C---:B------:R-:W-:Y:S02]  /*14520*/  ISETP.GE.OR P0, PT, R3.reuse, R233, !P0 ;  /* 0x000000e90300720c */ /* 0x040fe40004706670 */
[----:B------:R-:W-:Y:S02]  /*14530*/  ISETP.GE.OR P6, PT, R3, R232, !P6 ;  /* 0x000000e80300720c */ /* 0x000fe400077c6670 */
[----:B------:R-:W-:Y:S02]  /*14540*/  I2FP.F32.S32 R6, R6 ;  /* 0x0000000600067245 */ /* 0x000fe40000201400 */
[C---:B------:R-:W-:Y:S02]  /*14550*/  IADD3 R3, R231.reuse, -R3, RZ ;  /* 0x80000003e7037210 */ /* 0x040fe40007ffe0ff */
[----:B------:R-:W-:Y:S01]  /*14560*/  IABS R7, R5 ;  /* 0x0000000500077213 */ /* 0x000fe20000000000 */
[----:B------:R-:W-:Y:S01]  /*14570*/  FFMA.FTZ R14, R6, -UR21, R14 ;  /* 0x80000015060e7c23 */ /* 0x000fe2000801000e */
[C---:B------:R-:W-:Y:S02]  /*14580*/  ISETP.GE.OR P4, PT, R2.reuse, R233, !P4 ;  /* 0x000000e90200720c */ /* 0x040fe40006786670 */
[----:B------:R-:W-:Y:S02]  /*14590*/  ISETP.GE.OR P3, PT, R2, R232, !P3 ;  /* 0x000000e80200720c */ /* 0x000fe40005f66670 */
[----:B------:R-:W-:Y:S02]  /*145a0*/  IADD3 R2, R231, -R2, RZ ;  /* 0x80000002e7027210 */ /* 0x000fe40007ffe0ff */
[----:B------:R-:W-:Y:S02]  /*145b0*/  IABS R135, R135 ;  /* 0x0000008700877213 */ /* 0x000fe40000000000 */
[----:B------:R-:W-:Y:S01]  /*145c0*/  IABS R5, R3 ;  /* 0x0000000300057213 */ /* 0x000fe20000000000 */
[----:B------:R-:W-:Y:S01]  /*145d0*/  IMAD.MOV.U32 R3, RZ, RZ, R7 ;  /* 0x000000ffff037224 */ /* 0x000fe200078e0007 */
[----:B------:R-:W-:Y:S02]  /*145e0*/  IABS R4, R4 ;  /* 0x0000000400047213 */ /* 0x000fe40000000000 */
[----:B------:R-:W-:Y:S02]  /*145f0*/  IABS R6, R2 ;  /* 0x0000000200067213 */ /* 0x000fe40000000000 */
[----:B------:R-:W-:Y:S02]  /*14600*/  MOV R2, R135 ;  /* 0x0000008700027202 */ /* 0x000fe40000000f00 */
[----:B------:R-:W-:Y:S02]  /*14610*/  I2FP.F32.S32 R3, R3 ;  /* 0x0000000300037245 */ /* 0x000fe40000201400 */
[----:B------:R-:W-:Y:S02]  /*14620*/  I2FP.F32.S32 R4, R4 ;  /* 0x0000000400047245 */ /* 0x000fe40000201400 */
[----:B------:R-:W-:Y:S01]  /*14630*/  I2FP.F32.S32 R2, R2 ;  /* 0x0000000200027245 */ /* 0x000fe20000201400 */
[----:B------:R-:W-:Y:S01]  /*14640*/  FFMA.FTZ R16, R3, -UR21, R16 ;  /* 0x8000001503107c23 */ /* 0x000fe20008010010 */
[----:B------:R-:W-:Y:S01]  /*14650*/  I2FP.F32.S32 R5, R5 ;  /* 0x0000000500057245 */ /* 0x000fe20000201400 */
[----:B------:R-:W-:Y:S01]  /*14660*/  FFMA.FTZ R17, R4, -UR21, R17 ;  /* 0x8000001504117c23 */ /* 0x000fe20008010011 */
[----:B------:R-:W-:Y:S01]  /*14670*/  IADD3 R3, R0, 0x20, RZ ;  /* 0x0000002000037810 */ /* 0x000fe20007ffe0ff */
[----:B------:R-:W-:Y:S01]  /*14680*/  FFMA.FTZ R15, R2, -UR21, R15 ;  /* 0x80000015020f7c23 */ /* 0x000fe2000801000f */
[C---:B------:R-:W-:Y:S01]  /*14690*/  IADD3 R2, R0.reuse, 0x21, RZ ;  /* 0x0000002100027810 */ /* 0x040fe20007ffe0ff */
[----:B------:R-:W-:Y:S01]  /*146a0*/  FFMA.FTZ R18, R5, -UR21, R18 ;  /* 0x8000001505127c23 */ /* 0x000fe20008010012 */
[----:B------:R-:W-:Y:S01]  /*146b0*/  I2FP.F32.S32 R6, R6 ;  /* 0x0000000600067245 */ /* 0x000fe20000201400 */
[----:B------:R-:W-:Y:S01]  /*146c0*/  VIADD R5, R0, 0x28 ;  /* 0x0000002800057836 */ /* 0x000fe20000000000 */
[----:B------:R-:W-:Y:S02]  /*146d0*/  FSEL R178, R16, -INF , !P0 ;  /* 0xff80000010b27808 */ /* 0x000fe40004000000 */
[----:B------:R-:W-:Y:S01]  /*146e0*/  FSEL R179, R17, -INF , !P4 ;  /* 0xff80000011b37808 */ /* 0x000fe20006000000 */
[----:B------:R-:W-:Y:S01]  /*146f0*/  FFMA.FTZ R19, R6, -UR21, R19 ;  /* 0x8000001506137c23 */ /* 0x000fe20008010013 */
[----:B------:R-:W-:Y:S01]  /*14700*/  FSEL R183, R14, -INF , !P5 ;  /* 0xff8000000eb77808 */ /* 0x000fe20006800000 */
[----:B------:R-:W-:Y:S01]  /*14710*/  IMAD.IADD R6, R230, 0x1, -R2 ;  /* 0x00000001e6067824 */ /* 0x000fe200078e0a02 */
[----:B------:R-:W-:Y:S02]  /*14720*/  FSEL R185, R15, -INF , !P1 ;  /* 0xff8000000fb97808 */ /* 0x000fe40004800000 */
[CC--:B------:R-:W-:Y:S02]  /*14730*/  ISETP.GE.AND P4, PT, R2.reuse, R228.reuse, PT ;  /* 0x000000e40200720c */ /* 0x0c0fe40003f86270 */
[CC--:B------:R-:W-:Y:S02]  /*14740*/  ISETP.GE.AND P0, PT, R2.reuse, R229.reuse, PT ;  /* 0x000000e50200720c */ /* 0x0c0fe40003f06270 */
[C---:B------:R-:W-:Y:S02]  /*14750*/  ISETP.GE.AND P1, PT, R3.reuse, R228, PT ;  /* 0x000000e40300720c */ /* 0x040fe40003f26270 */
[C---:B------:R-:W-:Y:S02]  /*14760*/  ISETP.GE.AND P5, PT, R3.reuse, R229, PT ;  /* 0x000000e50300720c */ /* 0x040fe40003fa6270 */
[CC--:B------:R-:W-:Y:S02]  /*14770*/  ISETP.GE.OR P4, PT, R2.reuse, R232.reuse, !P4 ;  /* 0x000000e80200720c */ /* 0x0c0fe40006786670 */
[----:B------:R-:W-:Y:S02]  /*14780*/  ISETP.GE.OR P0, PT, R2, R233, !P0 ;  /* 0x000000e90200720c */ /* 0x000fe40004706670 */
[C---:B------:R-:W-:Y:S02]  /*14790*/  IADD3 R7, R230.reuse, -R3, RZ ;  /* 0x80000003e6077210 */ /* 0x040fe40007ffe0ff */
[C---:B------:R-:W-:Y:S02]  /*147a0*/  ISETP.GE.OR P1, PT, R3.reuse, R232, !P1 ;  /* 0x000000e80300720c */ /* 0x040fe40004f26670 */
[----:B------:R-:W-:Y:S02]  /*147b0*/  ISETP.GE.OR P5, PT, R3, R233, !P5 ;  /* 0x000000e90300720c */ /* 0x000fe40006fa6670 */
[C---:B------:R-:W-:Y:S02]  /*147c0*/  IADD3 R2, R231.reuse, -R2, RZ ;  /* 0x80000002e7027210 */ /* 0x040fe40007ffe0ff */
[C---:B------:R-:W-:Y:S02]  /*147d0*/  IADD3 R4, R231.reuse, -R3, RZ ;  /* 0x80000003e7047210 */ /* 0x040fe40007ffe0ff */
[----:B------:R-:W-:Y:S02]  /*147e0*/  IADD3 R3, R230, -R5, RZ ;  /* 0x80000005e6037210 */ /* 0x000fe40007ffe0ff */
[----:B------:R-:W-:Y:S02]  /*147f0*/  IABS R10, R7 ;  /* 0x00000007000a7213 */ /* 0x000fe40000000000 */
[----:B------:R-:W-:Y:S02]  /*14800*/  IABS R7, R2 ;  /* 0x0000000200077213 */ /* 0x000fe40000000000 */
[----:B------:R-:W-:Y:S01]  /*14810*/  IABS R2, R3 ;  /* 0x0000000300027213 */ /* 0x000fe20000000000 */
[----:B------:R-:W-:Y:S01]  /*14820*/  IMAD.MOV.U32 R3, RZ, RZ, R10 ;  /* 0x000000ffff037224 */ /* 0x000fe200078e000a */
[----:B------:R-:W-:Y:S02]  /*14830*/  IABS R8, R6 ;  /* 0x0000000600087213 */ /* 0x000fe40000000000 */
[----:B------:R-:W-:Y:S02]  /*14840*/  I2FP.F32.S32 R2, R2 ;  /* 0x0000000200027245 */ /* 0x000fe40000201400 */
[----:B------:R-:W-:Y:S02]  /*14850*/  IABS R6, R4 ;  /* 0x0000000400067213 */ /* 0x000fe40000000000 */
[----:B------:R-:W-:Y:S01]  /*14860*/  MOV R4, R8 ;  /* 0x0000000800047202 */ /* 0x000fe20000000f00 */
[----:B------:R-:W-:Y:S01]  /*14870*/  FFMA.FTZ R24, R2, -UR21, R24 ;  /* 0x8000001502187c23 */ /* 0x000fe20008010018 */
[----:B------:R-:W-:Y:S02]  /*14880*/  IADD3 R2, R0, 0x29, RZ ;  /* 0x0000002900027810 */ /* 0x000fe40007ffe0ff */
[----:B------:R-:W-:Y:S02]  /*14890*/  I2FP.F32.S32 R6, R6 ;  /* 0x0000000600067245 */ /* 0x000fe40000201400 */
[----:B------:R-:W-:Y:S02]  /*148a0*/  I2FP.F32.S32 R4, R4 ;  /* 0x0000000400047245 */ /* 0x000fe40000201400 */
[----:B------:R-:W-:Y:S01]  /*148b0*/  IADD3 R8, R230, -R2, RZ ;  /* 0x80000002e6087210 */ /* 0x000fe20007ffe0ff */
[----:B------:R-:W-:Y:S01]  /*148c0*/  FFMA.FTZ R22, R6, -UR21, R22 ;  /* 0x8000001506167c23 */ /* 0x000fe20008010016 */
[----:B------:R-:W-:Y:S01]  /*148d0*/  I2FP.F32.S32 R3, R3 ;  /* 0x0000000300037245 */ /* 0x000fe20000201400 */
[----:B------:R-:W-:Y:S01]  /*148e0*/  FFMA.FTZ R21, R4, -UR21, R21 ;  /* 0x8000001504157c23 */ /* 0x000fe20008010015 */
[----:B------:R-:W-:Y:S02]  /*148f0*/  IADD3 R6, R231, -R5, RZ ;  /* 0x80000005e7067210 */ /* 0x000fe40007ffe0ff */
[----:B------:R-:W-:Y:S01]  /*14900*/  IABS R11, R8 ;  /* 0x00000008000b7213 */ /* 0x000fe20000000000 */
[----:B------:R-:W-:Y:S01]  /*14910*/  FFMA.FTZ R20, R3, -UR21, R20 ;  /* 0x8000001503147c23 */ /* 0x000fe20008010014 */
[----:B------:R-:W-:Y:S01]  /*14920*/  FSEL R181, R18, -INF , !P6 ;  /* 0xff80000012b57808 */ /* 0x000fe20007000000 */
[C---:B------:R-:W-:Y:S01]  /*14930*/  VIADD R3, R0.reuse, 0x31 ;  /* 0x0000003100037836 */ /* 0x040fe20000000000 */
[----:B------:R-:W-:Y:S02]  /*14940*/  FSEL R184, R19, -INF , !P3 ;  /* 0xff80000013b87808 */ /* 0x000fe40005800000 */
[C---:B------:R-:W-:Y:S01]  /*14950*/  ISETP.GE.AND P6, PT, R5.reuse, R229, PT ;  /* 0x000000e50500720c */ /* 0x040fe20003fc6270 */
[----:B------:R-:W-:Y:S01]  /*14960*/  LDSM.16.MT88.4 R16, [R201+0x18000] ;  /* 0x01800000c910783b */ /* 0x000fe20000004200 */
[C---:B------:R-:W-:Y:S02]  /*14970*/  ISETP.GE.AND P3, PT, R5.reuse, R228, PT ;  /* 0x000000e40500720c */ /* 0x040fe40003f66270 */
[----:B------:R-:W-:Y:S02]  /*14980*/  IADD3 R4, R0, 0x30, RZ ;  /* 0x0000003000047810 */ /* 0x000fe40007ffe0ff */
[----:B------:R-:W-:Y:S02]  /*14990*/  IABS R10, R6 ;  /* 0x00000006000a7213 */ /* 0x000fe40000000000 */
[----:B------:R-:W-:Y:S02]  /*149a0*/  MOV R6, R11 ;  /* 0x0000000b00067202 */ /* 0x000fe40000000f00 */
[C---:B------:R-:W-:Y:S02]  /*149b0*/  ISETP.GE.OR P6, PT, R5.reuse, R233, !P6 ;  /* 0x000000e90500720c */ /* 0x040fe400077c6670 */
[----:B------:R-:W-:Y:S01]  /*149c0*/  ISETP.GE.OR P3, PT, R5, R232, !P3 ;  /* 0x000000e80500720c */ /* 0x000fe20005f66670 */
[----:B------:R-:W-:Y:S01]  /*149d0*/  IMAD.IADD R5, R230, 0x1, -R4 ;  /* 0x00000001e6057824 */ /* 0x000fe200078e0a04 */
[----:B------:R-:W-:Y:S02]  /*149e0*/  I2FP.F32.S32 R7, R7 ;  /* 0x0000000700077245 */ /* 0x000fe40000201400 */
[----:B------:R-:W-:Y:S02]  /*149f0*/  I2FP.F32.S32 R6, R6 ;  /* 0x0000000600067245 */ /* 0x000fe40000201400 */
[----:B------:R-:W-:Y:S01]  /*14a00*/  FSEL R189, R20, -INF , !P5 ;  /* 0xff80000014bd7808 */ /* 0x000fe20006800000 */
[----:B------:R-:W-:Y:S01]  /*14a10*/  FFMA.FTZ R23, R7, -UR21, R23 ;  /* 0x8000001507177c23 */ /* 0x000fe20008010017 */
[----:B------:R-:W-:Y:S01]  /*14a20*/  ISETP.GE.AND P5, PT, R2, R229, PT ;  /* 0x000000e50200720c */ /* 0x000fe20003fa6270 */
[----:B------:R-:W-:Y:S01]  /*14a30*/  FFMA.FTZ R25, R6, -UR21, R25 ;  /* 0x8000001506197c23 */ /* 0x000fe20008010019 */
[----:B------:R-:W-:Y:S02]  /*14a40*/  IABS R5, R5 ;  /* 0x0000000500057213 */ /* 0x000fe40000000000 */
[----:B------:R-:W-:Y:S02]  /*14a50*/  FSEL R190, R21, -INF , !P0 ;  /* 0xff80000015be7808 */ /* 0x000fe40004000000 */
[C---:B------:R-:W-:Y:S02]  /*14a60*/  ISETP.GE.OR P5, PT, R2.reuse, R233, !P5 ;  /* 0x000000e90200720c */ /* 0x040fe40006fa6670 */
[-C--:B------:R-:W-:Y:S02]  /*14a70*/  ISETP.GE.AND P0, PT, R2, R228.reuse, PT ;  /* 0x000000e40200720c */ /* 0x080fe40003f06270 */
[----:B------:R-:W-:Y:S02]  /*14a80*/  I2FP.F32.S32 R5, R5 ;  /* 0x0000000500057245 */ /* 0x000fe40000201400 */
[----:B------:R-:W-:Y:S02]  /*14a90*/  FSEL R240, R22, -INF , !P1 ;  /* 0xff80000016f07808 */ /* 0x000fe40004800000 */
[----:B------:R-:W-:Y:S01]  /*14aa0*/  FSEL R241, R23, -INF , !P4 ;  /* 0xff80000017f17808 */ /* 0x000fe20006000000 */
[----:B------:R-:W-:Y:S01]  /*14ab0*/  FFMA.FTZ R28, R5, -UR21, R28 ;  /* 0x80000015051c7c23 */ /* 0x000fe2000801001c */
[----:B------:R-:W-:Y:S02]  /*14ac0*/  FSEL R182, R24, -INF , !P6 ;  /* 0xff80000018b67808 */ /* 0x000fe40007000000 */
[----:B------:R-:W-:Y:S02]  /*14ad0*/  FSEL R188, R25, -INF , !P5 ;  /* 0xff80000019bc7808 */ /* 0x000fe40006800000 */
[CC--:B------:R-:W-:Y:S02]  /*14ae0*/  ISETP.GE.AND P1, PT, R4.reuse, R229.reuse, PT ;  /* 0x000000e50400720c */ /* 0x0c0fe40003f26270 */
[----:B------:R-:W-:Y:S02]  /*14af0*/  ISETP.GE.AND P4, PT, R4, R228, PT ;  /* 0x000000e40400720c */ /* 0x000fe40003f86270 */
[----:B------:R-:W-:Y:S02]  /*14b00*/  ISETP.GE.OR P0, PT, R2, R232, !P0 ;  /* 0x000000e80200720c */ /* 0x000fe40004706670 */
[C---:B------:R-:W-:Y:S02]  /*14b10*/  ISETP.GE.AND P6, PT, R3.reuse, R229, PT ;  /* 0x000000e50300720c */ /* 0x040fe40003fc6270 */
[----:B------:R-:W-:Y:S02]  /*14b20*/  ISETP.GE.AND P5, PT, R3, R228, PT ;  /* 0x000000e40300720c */ /* 0x000fe40003fa6270 */
[C---:B------:R-:W-:Y:S02]  /*14b30*/  IADD3 R2, R231.reuse, -R2, RZ ;  /* 0x80000002e7027210 */ /* 0x040fe40007ffe0ff */
[----:B------:R-:W-:Y:S02]  /*14b40*/  IADD3 R7, R230, -R3, RZ ;  /* 0x80000003e6077210 */ /* 0x000fe40007ffe0ff */
[CC--:B------:R-:W-:Y:S02]  /*14b50*/  ISETP.GE.OR P1, PT, R4.reuse, R233.reuse, !P1 ;  /* 0x000000e90400720c */ /* 0x0c0fe40004f26670 */
[----:B------:R-:W-:Y:S02]  /*14b60*/  ISETP.GE.OR P4, PT, R4, R232, !P4 ;  /* 0x000000e80400720c */ /* 0x000fe40006786670 */
[----:B------:R-:W-:Y:S02]  /*14b70*/  IADD3 R5, R231, -R4, RZ ;  /* 0x80000004e7057210 */ /* 0x000fe40007ffe0ff */
[C---:B------:R-:W-:Y:S02]  /*14b80*/  ISETP.GE.OR P6, PT, R3.reuse, R233, !P6 ;  /* 0x000000e90300720c */ /* 0x040fe400077c6670 */
[----:B------:R-:W-:Y:S02]  /*14b90*/  ISETP.GE.OR P5, PT, R3, R232, !P5 ;  /* 0x000000e80300720c */ /* 0x000fe40006fa6670 */
[----:B------:R-:W-:Y:S02]  /*14ba0*/  IADD3 R4, R231, -R3, RZ ;  /* 0x80000003e7047210 */ /* 0x000fe40007ffe0ff */
[----:B------:R-:W-:Y:S02]  /*14bb0*/  IABS R8, R2 ;  /* 0x0000000200087213 */ /* 0x000fe40000000000 */
[----:B------:R-:W-:Y:S02]  /*14bc0*/  FMNMX.FTZ R3, R169, R133, !PT ;  /* 0x00000085a9037209 */ /* 0x000fe40007810000 */
[----:B------:R-:W-:Y:S02]  /*14bd0*/  IABS R2, R7 ;  /* 0x0000000700027213 */ /* 0x000fe40000000000 */
[----:B------:R-:W-:Y:S02]  /*14be0*/  MOV R7, R10 ;  /* 0x0000000a00077202 */ /* 0x000fe40000000f00 */
[----:B------:R-:W-:Y:S02]  /*14bf0*/  IABS R10, R4 ;  /* 0x00000004000a7213 */ /* 0x000fe40000000000 */
[----:B------:R-:W-:Y:S02]  /*14c00*/  FMNMX.FTZ R4, R171, R3, !PT ;  /* 0x00000003ab047209 */ /* 0x000fe40007810000 */
[----:B------:R-:W-:Y:S02]  /*14c10*/  I2FP.F32.S32 R2, R2 ;  /* 0x0000000200027245 */ /* 0x000fe40000201400 */
[----:B------:R-:W-:Y:S02]  /*14c20*/  FMNMX.FTZ R4, R168, R4, !PT ;  /* 0x00000004a8047209 */ /* 0x000fe40007810000 */
[----:B------:R-:W-:Y:S01]  /*14c30*/  I2FP.F32.S32 R7, R7 ;  /* 0x0000000700077245 */ /* 0x000fe20000201400 */
[----:B------:R-:W-:Y:S01]  /*14c40*/  FFMA.FTZ R29, R2, -UR21, R29 ;  /* 0x80000015021d7c23 */ /* 0x000fe2000801001d */
[----:B------:R-:W-:Y:S01]  /*14c50*/  FMNMX.FTZ R132, R9, R4, !PT ;  /* 0x0000000409847209 */ /* 0x000fe20007810000 */
[C---:B------:R-:W-:Y:S01]  /*14c60*/  VIADD R2, R0.reuse, 0x38 ;  /* 0x0000003800027836 */ /* 0x040fe20000000000 */
[----:B------:R-:W-:Y:S01]  /*14c70*/  IADD3 R0, R0, 0x39, RZ ;  /* 0x0000003900007810 */ /* 0x000fe20007ffe0ff */
[----:B------:R-:W-:Y:S01]  /*14c80*/  FFMA.FTZ R26, R7, -UR21, R26 ;  /* 0x80000015071a7c23 */ /* 0x000fe2000801001a */
[----:B------:R-:W-:Y:S01]  /*14c90*/  FMNMX.FTZ R132, R180, R132, !PT ;  /* 0x00000084b4847209 */ /* 0x000fe20007810000 */
[C-C-:B------:R-:W-:Y:S01]  /*14ca0*/  IMAD.IADD R6, R230.reuse, 0x1, -R2.reuse ;  /* 0x00000001e6067824 */ /* 0x140fe200078e0a02 */
[----:B------:R-:W-:Y:S02]  /*14cb0*/  IADD3 R7, R230, -R0, RZ ;  /* 0x80000000e6077210 */ /* 0x000fe40007ffe0ff */
[----:B------:R-:W-:Y:S02]  /*14cc0*/  FMNMX.FTZ R132, R177, R132, !PT ;  /* 0x00000084b1847209 */ /* 0x000fe40007810000 */
[----:B------:R-:W-:Y:S02]  /*14cd0*/  I2FP.F32.S32 R8, R8 ;  /* 0x0000000800087245 */ /* 0x000fe40000201400 */
[----:B------:R-:W-:Y:S02]  /*14ce0*/  FMNMX.FTZ R132, R178, R132, !PT ;  /* 0x00000084b2847209 */ /* 0x000fe40007810000 */
[----:B------:R-:W-:Y:S01]  /*14cf0*/  IABS R3, R7 ;  /* 0x0000000700037213 */ /* 0x000fe20000000000 */
[----:B------:R-:W-:Y:S01]  /*14d00*/  FFMA.FTZ R27, R8, -UR21, R27 ;  /* 0x80000015081b7c23 */ /* 0x000fe2000801001b */
[----:B------:R-:W-:Y:S02]  /*14d10*/  FMNMX.FTZ R132, R179, R132, !PT ;  /* 0x00000084b3847209 */ /* 0x000fe40007810000 */
[----:B------:R-:W-:Y:S02]  /*14d20*/  I2FP.F32.S32 R4, R3 ;  /* 0x0000000300047245 */ /* 0x000fe40000201400 */
[----:B------:R-:W-:Y:S02]  /*14d30*/  FMNMX.FTZ R132, R189, R132, !PT ;  /* 0x00000084bd847209 */ /* 0x000fe40007810000 */
[----:B------:R-:W-:Y:S01]  /*14d40*/  FMNMX.FTZ R3, R170, R134, !PT ;  /* 0x00000086aa037209 */ /* 0x000fe20007810000 */
[----:B------:R-:W-:Y:S01]  /*14d50*/  FFMA.FTZ R33, R4, -UR21, R33 ;  /* 0x8000001504217c23 */ /* 0x000fe20008010021 */
[----:B------:R-:W-:Y:S01]  /*14d60*/  FMNMX.FTZ R132, R190, R132, !PT ;  /* 0x00000084be847209 */ /* 0x000fe20007810000 */
[----:B------:R-:W-:Y:S01]  /*14d70*/  IMAD.IADD R4, R231, 0x1, -R2 ;  /* 0x00000001e7047824 */ /* 0x000fe200078e0a02 */
[----:B------:R-:W-:Y:S02]  /*14d80*/  IABS R8, R5 ;  /* 0x0000000500087213 */ /* 0x000fe40000000000 */
[----:B------:R-:W-:Y:S02]  /*14d90*/  IABS R5, R6 ;  /* 0x0000000600057213 */ /* 0x000fe40000000000 */
[----:B------:R-:W-:Y:S02]  /*14da0*/  FMNMX.FTZ R3, R174, R3, !PT ;  /* 0x00000003ae037209 */ /* 0x000fe40007810000 */
[----:B------:R-:W-:Y:S02]  /*14db0*/  FMNMX.FTZ R132, R182, R132, !PT ;  /* 0x00000084b6847209 */ /* 0x000fe40007810000 */
[----:B------:R-:W-:Y:S02]  /*14dc0*/  I2FP.F32.S32 R5, R5 ;  /* 0x0000000500057245 */ /* 0x000fe40000201400 */
[----:B------:R-:W-:Y:S02]  /*14dd0*/  FSEL R187, R26, -INF , !P3 ;  /* 0xff8000001abb7808 */ /* 0x000fe40005800000 */
[----:B------:R-:W-:Y:S01]  /*14de0*/  FMNMX.FTZ R3, R175, R3, !PT ;  /* 0x00000003af037209 */ /* 0x000fe20007810000 */
[----:B------:R-:W-:Y:S01]  /*14df0*/  FFMA.FTZ R32, R5, -UR21, R32 ;  /* 0x8000001505207c23 */ /* 0x000fe20008010020 */
[----:B------:R-:W-:Y:S02]  /*14e00*/  FSEL R236, R28, -INF , !P1 ;  /* 0xff8000001cec7808 */ /* 0x000fe40004800000 */
[----:B------:R-:W-:Y:S02]  /*14e10*/  ISETP.GE.AND P3, PT, R2, R229, PT ;  /* 0x000000e50200720c */ /* 0x000fe40003f66270 */
[----:B------:R-:W-:Y:S02]  /*14e20*/  FMNMX.FTZ R132, R188, R132, !PT ;  /* 0x00000084bc847209 */ /* 0x000fe40007810000 */
[----:B------:R-:W-:Y:S02]  /*14e30*/  FSEL R237, R29, -INF , !P6 ;  /* 0xff8000001ded7808 */ /* 0x000fe40007000000 */
[----:B------:R-:W-:Y:S02]  /*14e40*/  ISETP.GE.AND P1, PT, R2, R228, PT ;  /* 0x000000e40200720c */ /* 0x000fe40003f26270 */
[----:B------:R-:W-:Y:S02]  /*14e50*/  FMNMX.FTZ R3, R176, R3, !PT ;  /* 0x00000003b0037209 */ /* 0x000fe40007810000 */
[----:B------:R-:W-:Y:S02]  /*14e60*/  ISETP.GE.OR P3, PT, R2, R233, !P3 ;  /* 0x000000e90200720c */ /* 0x000fe40005f66670 */
[----:B------:R-:W-:Y:S02]  /*14e70*/  ISETP.GE.AND P6, PT, R0, R229, PT ;  /* 0x000000e50000720c */ /* 0x000fe40003fc6270 */
[----:B------:R-:W-:Y:S02]  /*14e80*/  FMNMX.FTZ R132, R236, R132, !PT ;  /* 0x00000084ec847209 */ /* 0x000fe40007810000 */
[----:B------:R-:W-:Y:S02]  /*14e90*/  ISETP.GE.OR P1, PT, R2, R232, !P1 ;  /* 0x000000e80200720c */ /* 0x000fe40004f26670 */
[----:B------:R-:W-:Y:S02]  /*14ea0*/  FSEL R239, R32, -INF , !P3 ;  /* 0xff80000020ef7808 */ /* 0x000fe40005800000 */
[----:B------:R-:W-:Y:S02]  /*14eb0*/  ISETP.GE.OR P6, PT, R0, R233, !P6 ;  /* 0x000000e90000720c */ /* 0x000fe400077c6670 */
[----:B------:R-:W-:Y:S02]  /*14ec0*/  FMNMX.FTZ R2, R183, R3, !PT ;  /* 0x00000003b7027209 */ /* 0x000fe40007810000 */
[----:B------:R-:W-:Y:S02]  /*14ed0*/  FMNMX.FTZ R132, R237, R132, !PT ;  /* 0x00000084ed847209 */ /* 0x000fe40007810000 */
[----:B------:R-:W-:Y:S02]  /*14ee0*/  FSEL R238, R33, -INF , !P6 ;  /* 0xff80000021ee7808 */ /* 0x000fe40007000000 */
[----:B------:R-:W-:Y:S02]  /*14ef0*/  FMNMX.FTZ R2, R185, R2, !PT ;  /* 0x00000002b9027209 */ /* 0x000fe40007810000 */
[----:B------:R-:W-:Y:S02]  /*14f00*/  FMNMX.FTZ R132, R239, R132, !PT ;  /* 0x00000084ef847209 */ /* 0x000fe40007810000 */
[----:B------:R-:W-:Y:S02]  /*14f10*/  FMNMX.FTZ R2, R181, R2, !PT ;  /* 0x00000002b5027209 */ /* 0x000fe40007810000 */
[----:B------:R-:W-:Y:S02]  /*14f20*/  FMNMX.FTZ R132, R238, R132, !PT ;  /* 0x00000084ee847209 */ /* 0x000fe40007810000 */
[----:B------:R-:W-:Y:S02]  /*14f30*/  IABS R5, R4 ;  /* 0x0000000400057213 */ /* 0x000fe40000000000 */
[----:B------:R-:W-:Y:S01]  /*14f40*/  FMNMX.FTZ R2, R184, R2, !PT ;  /* 0x00000002b8027209 */ /* 0x000fe20007810000 */
[----:B------:R-:W1:Y:S01]  /*14f50*/  SHFL.BFLY PT, R4, R132, 0x2, 0x1f ;  /* 0x0c401f0084047f89 */ /* 0x000e6200000e0000 */
[----:B------:R-:W-:Y:S02]  /*14f60*/  MOV R6, R8 ;  /* 0x0000000800067202 */ /* 0x000fe40000000f00 */
[----:B------:R-:W-:Y:S02]  /*14f70*/  FMNMX.FTZ R2, R240, R2, !PT ;  /* 0x00000002f0027209 */ /* 0x000fe40007810000 */
[----:B------:R-:W-:Y:S02]  /*14f80*/  MOV R7, R10 ;  /* 0x0000000a00077202 */ /* 0x000fe40000000f00 */
[----:B------:R-:W-:Y:S02]  /*14f90*/  I2FP.F32.S32 R6, R6 ;  /* 0x0000000600067245 */ /* 0x000fe40000201400 */
[----:B------:R-:W-:Y:S02]  /*14fa0*/  FMNMX.FTZ R2, R241, R2, !PT ;  /* 0x00000002f1027209 */ /* 0x000fe40007810000 */
[----:B------:R-:W-:Y:S01]  /*14fb0*/  I2FP.F32.S32 R7, R7 ;  /* 0x0000000700077245 */ /* 0x000fe20000201400 */
[----:B------:R-:W-:Y:S01]  /*14fc0*/  FFMA.FTZ R30, R6, -UR21, R30 ;  /* 0x80000015061e7c23 */ /* 0x000fe2000801001e */
[----:B------:R-:W-:Y:S02]  /*14fd0*/  IADD3 R3, R231, -R0, RZ ;  /* 0x80000000e7037210 */ /* 0x000fe40007ffe0ff */
[----:B------:R-:W-:Y:S01]  /*14fe0*/  FSEL R186, R27, -INF , !P0 ;  /* 0xff8000001bba7808 */ /* 0x000fe20004000000 */
[----:B------:R-:W-:Y:S01]  /*14ff0*/  FFMA.FTZ R31, R7, -UR21, R31 ;  /* 0x80000015071f7c23 */ /* 0x000fe2000801001f */
[----:B------:R-:W-:Y:S01]  /*15000*/  FMNMX.FTZ R2, R187, R2, !PT ;  /* 0x00000002bb027209 */ /* 0x000fe20007810000 */
[----:B------:R-:W-:Y:S01]  /*15010*/  LDSM.16.MT88.4 R24, [R202+0x18000] ;  /* 0x01800000ca18783b */ /* 0x000fe20000004200 */
[----:B------:R-:W-:Y:S02]  /*15020*/  I2FP.F32.S32 R5, R5 ;  /* 0x0000000500057245 */ /* 0x000fe40000201400 */
[----:B------:R-:W-:Y:S02]  /*15030*/  IABS R3, R3 ;  /* 0x0000000300037213 */ /* 0x000fe40000000000 */
[----:B------:R-:W-:Y:S01]  /*15040*/  FSEL R250, R30, -INF , !P4 ;  /* 0xff8000001efa7808 */ /* 0x000fe20006000000 */
[----:B------:R-:W-:Y:S01]  /*15050*/  FFMA.FTZ R34, R5, -UR21, R34 ;  /* 0x8000001505227c23 */ /* 0x000fe20008010022 */
[----:B------:R-:W-:Y:S02]  /*15060*/  FMNMX.FTZ R2, R186, R2, !PT ;  /* 0x00000002ba027209 */ /* 0x000fe40007810000 */
[----:B------:R-:W-:Y:S02]  /*15070*/  I2FP.F32.S32 R3, R3 ;  /* 0x0000000300037245 */ /* 0x000fe40000201400 */
[----:B------:R-:W-:Y:S02]  /*15080*/  ISETP.GE.AND P3, PT, R0, R228, PT ;  /* 0x000000e40000720c */ /* 0x000fe40003f66270 */
[----:B------:R-:W-:Y:S01]  /*15090*/  FSEL R251, R31, -INF , !P5 ;  /* 0xff8000001ffb7808 */ /* 0x000fe20006800000 */
[----:B------:R-:W-:Y:S01]  /*150a0*/  FFMA.FTZ R35, R3, -UR21, R35 ;  /* 0x8000001503237c23 */ /* 0x000fe20008010023 */
[----:B------:R-:W-:Y:S02]  /*150b0*/  FMNMX.FTZ R2, R250, R2, !PT ;  /* 0x00000002fa027209 */ /* 0x000fe40007810000 */
[----:B------:R-:W-:Y:S02]  /*150c0*/  ISETP.GE.OR P3, PT, R0, R232, !P3 ;  /* 0x000000e80000720c */ /* 0x000fe40005f66670 */
[----:B------:R-:W-:Y:S02]  /*150d0*/  FSEL R252, R34, -INF , !P1 ;  /* 0xff80000022fc7808 */ /* 0x000fe40004800000 */
        /* <DEDUP_REMOVED lines=14> */
[--C-:B------:R-:W-:Y:S04]  /*151c0*/  FFMA.FTZ R3, R169, UR4, -R172.reuse ;  /* 0x00000004a9037c23 */ /* 0x100fe800080108ac */
[----:B------:R2:W-:Y:S02]  /*151d0*/  MUFU.EX2 R246, R3 ;  /* 0x0000000300f67308 */ /* 0x0005e40000000800 */
[----:B--2---:R-:W-:Y:S01]  /*151e0*/  FMNMX.FTZ R3, R0, R2, !PT ;  /* 0x0000000200037209 */ /* 0x004fe20007810000 */
[--C-:B------:R-:W-:Y:S03]  /*151f0*/  FFMA.FTZ R0, R171, UR4, -R172.reuse ;  /* 0x00000004ab007c23 */ /* 0x100fe600080108ac */
[C---:B------:R-:W-:Y:S04]  /*15200*/  FSETP.NEU.FTZ.AND P0, PT, R3.reuse, -INF , PT ;  /* 0xff8000000300780b */ /* 0x040fe80003f1d000 */
[----:B------:R1:W2:Y:S01]  /*15210*/  MUFU.EX2 R249, R0 ;  /* 0x0000000000f97308 */ /* 0x0002a20000000800 */
[----:B------:R-:W-:Y:S05]  /*15220*/  FMUL.FTZ R173, R3, UR4 ;  /* 0x0000000403ad7c20 */ /* 0x000fea0008410000 */
[----:B------:R-:W-:Y:S05]  /*15230*/  FSEL R173, R173, RZ, P0 ;  /* 0x000000ffadad7208 */ /* 0x000fea0000000000 */
[--C-:B------:R-:W-:Y:S01]  /*15240*/  FFMA.FTZ R2, R175, UR4, -R173.reuse ;  /* 0x00000004af027c23 */ /* 0x100fe200080108ad */
[--C-:B------:R-:W-:Y:S03]  /*15250*/  FFMA.FTZ R4, R176, UR4, -R173.reuse ;  /* 0x00000004b0047c23 */ /* 0x100fe600080108ad */
[----:B------:R-:W-:Y:S01]  /*15260*/  MUFU.EX2 R244, R2 ;  /* 0x0000000200f47308 */ /* 0x000fe20000000800 */
[--C-:B-1----:R-:W-:Y:S01]  /*15270*/  FFMA.FTZ R0, R168, UR4, -R172.reuse ;  /* 0x00000004a8007c23 */ /* 0x102fe200080108ac */
[----:B--2---:R-:W-:Y:S08]  /*15280*/  F2FP.BF16.F32.PACK_AB R168, R249, R246 ;  /* 0x000000f6f9a8723e */ /* 0x004ff000000010ff */
[----:B------:R1:W-:Y:S10]  /*15290*/  MUFU.EX2 R248, R0 ;  /* 0x0000000000f87308 */ /* 0x0003f40000000800 */
[----:B------:R-:W2:Y:S01]  /*152a0*/  MUFU.EX2 R243, R4 ;  /* 0x0000000400f37308 */ /* 0x000ea20000000800 */
[--C-:B-1----:R-:W-:Y:S09]  /*152b0*/  FFMA.FTZ R0, R9, UR4, -R172.reuse ;  /* 0x0000000409007c23 */ /* 0x102ff200080108ac */
[----:B------:R1:W3:Y:S01]  /*152c0*/  MUFU.EX2 R247, R0 ;  /* 0x0000000000f77308 */ /* 0x0002e20000000800 */
[----:B--2---:R-:W-:Y:S01]  /*152d0*/  F2FP.BF16.F32.PACK_AB R171, R243, R244 ;  /* 0x000000f4f3ab723e */ /* 0x004fe200000010ff */
[--C-:B-1----:R-:W-:Y:S01]  /*152e0*/  FFMA.FTZ R0, R170, UR4, -R173.reuse ;  /* 0x00000004aa007c23 */ /* 0x102fe200080108ad */
[----:B---3--:R-:W-:Y:S07]  /*152f0*/  F2FP.BF16.F32.PACK_AB R170, R247, R248 ;  /* 0x000000f8f7aa723e */ /* 0x008fee00000010ff */
[----:B------:R1:W-:Y:S02]  /*15300*/  MUFU.EX2 R242, R0 ;  /* 0x0000000000f27308 */ /* 0x0003e40000000800 */
[----:B-1----:R-:W-:Y:S08]  /*15310*/  FFMA.FTZ R0, R174, UR4, -R173 ;  /* 0x00000004ae007c23 */ /* 0x002ff000080108ad */
[----:B------:R1:W2:Y:S02]  /*15320*/  MUFU.EX2 R245, R0 ;  /* 0x0000000000f57308 */ /* 0x0002a40000000800 */
[----:B-1----:R-:W-:Y:S02]  /*15330*/  FSEL R0, R132, RZ, P1 ;  /* 0x000000ff84007208 */ /* 0x002fe40000800000 */
[----:B--2---:R-:W-:Y:S03]  /*15340*/  F2FP.BF16.F32.PACK_AB R169, R245, R242 ;  /* 0x000000f2f5a9723e */ /* 0x004fe600000010ff */
[----:B------:R-:W-:Y:S01]  /*15350*/  FADD.FTZ R2, -R0, R133 ;  /* 0x0000008500027221 */ /* 0x000fe20000010100 */
[----:B------:R-:W-:Y:S01]  /*15360*/  FSEL R0, R3, RZ, P0 ;  /* 0x000000ff03007208 */ /* 0x000fe20000000000 */
[----:B------:R-:W-:Y:S01]  /*15370*/  FFMA.FTZ R133, R180, UR4, -R172 ;  /* 0x00000004b4857c23 */ /* 0x000fe200080108ac */
[----:B------:R-:W-:Y:S01]  /*15380*/  PLOP3.LUT P0, PT, PT, PT, UP0, 0x80, 0x0 ;  /* 0x000000000000781c */ /* 0x000fe20003f0f008 */
[----:B------:R-:W-:Y:S02]  /*15390*/  FMUL.FTZ R2, R2, UR4 ;  /* 0x0000000402027c20 */ /* 0x000fe40008410000 */
[----:B------:R-:W-:Y:S01]  /*153a0*/  FADD.FTZ R0, -R0, R134 ;  /* 0x0000008600007221 */ /* 0x000fe20000010100 */
[----:B------:R1:W-:Y:S01]  /*153b0*/  MUFU.EX2 R235, R133 ;  /* 0x0000008500eb7308 */ /* 0x0003e20000000800 */
[--C-:B------:R-:W-:Y:S02]  /*153c0*/  FFMA.FTZ R134, R178, UR4, -R172.reuse ;  /* 0x00000004b2867c23 */ /* 0x100fe400080108ac */
[----:B------:R-:W-:Y:S07]  /*153d0*/  FMUL.FTZ R0, R0, UR4 ;  /* 0x0000000400007c20 */ /* 0x000fee0008410000 */
[----:B------:R-:W2:Y:S10]  /*153e0*/  MUFU.EX2 R2, R2 ;  /* 0x0000000200027308 */ /* 0x000eb40000000800 */
[----:B------:R-:W3:Y:S01]  /*153f0*/  MUFU.EX2 R0, R0 ;  /* 0x0000000000007308 */ /* 0x000ee20000000800 */
[--C-:B-1----:R-:W-:Y:S09]  /*15400*/  FFMA.FTZ R133, R177, UR4, -R172.reuse ;  /* 0x00000004b1857c23 */ /* 0x102ff200080108ac */
[----:B------:R1:W4:Y:S01]  /*15410*/  MUFU.EX2 R234, R133 ;  /* 0x0000008500ea7308 */ /* 0x0003220000000800 */
[C---:B--2---:R-:W-:Y:S01]  /*15420*/  FMUL.FTZ R4, R2.reuse, R136 ;  /* 0x0000008802047220 */ /* 0x044fe20000410000 */
        /* <DEDUP_REMOVED lines=11> */
[----:B------:R-:W2:Y:S01]  /*154e0*/  LDSM.16.MT88.4 R136, [R203+0x18000] ;  /* 0x01800000cb88783b */ /* 0x000ea20000004200 */
[C---:B------:R-:W-:Y:S01]  /*154f0*/  FMUL.FTZ R14, R0.reuse, R142 ;  /* 0x0000008e000e7220 */ /* 0x040fe20000410000 */
[C---:B------:R-:W-:Y:S01]  /*15500*/  FMUL.FTZ R15, R0.reuse, R143 ;  /* 0x0000008f000f7220 */ /* 0x040fe20000410000 */
[C---:B------:R-:W-:Y:S01]  /*15510*/  FMUL.FTZ R22, R0.reuse, R150 ;  /* 0x0000009600167220 */ /* 0x040fe20000410000 */
[C---:B------:R-:W-:Y:S01]  /*15520*/  HMMA.16816.F32.BF16 R4, R168.reuse, R16, R4 ;  /* 0x00000010a804723c */ /* 0x040fe20000041804 */
[----:B------:R-:W-:Y:S03]  /*15530*/  MUFU.EX2 R199, R134 ;  /* 0x0000008600c77308 */ /* 0x000fe60000000800 */
[----:B------:R-:W3:Y:S01]  /*15540*/  LDSM.16.MT88.4 R140, [R201+0x1a000] ;  /* 0x01a00000c98c783b */ /* 0x000ee20000004200 */
[----:B------:R-:W-:Y:S01]  /*15550*/  FMUL.FTZ R23, R0, R151 ;  /* 0x0000009700177220 */ /* 0x000fe20000410000 */
[C---:B------:R-:W-:Y:S05]  /*15560*/  HMMA.16816.F32.BF16 R8, R168.reuse, R18, R8 ;  /* 0x00000012a808723c */ /* 0x040fea0000041808 */
[C---:B------:R-:W-:Y:S01]  /*15570*/  FMUL.FTZ R16, R2.reuse, R152 ;  /* 0x0000009802107220 */ /* 0x040fe20000410000 */
[C---:B------:R-:W-:Y:S01]  /*15580*/  HMMA.16816.F32.BF16 R12, R168.reuse, R24, R12 ;  /* 0x00000018a80c723c */ /* 0x040fe2000004180c */
[----:B------:R-:W5:Y:S04]  /*15590*/  LDSM.16.MT88.4 R144, [R202+0x1a000] ;  /* 0x01a00000ca90783b */ /* 0x000f680000004200 */
[----:B------:R-:W-:Y:S01]  /*155a0*/  FMUL.FTZ R17, R2, R153 ;  /* 0x0000009902117220 */ /* 0x000fe20000410000 */
[C---:B------:R-:W-:Y:S01]  /*155b0*/  FMUL.FTZ R18, R0.reuse, R154 ;  /* 0x0000009a00127220 */ /* 0x040fe20000410000 */
[----:B------:R-:W-:Y:S01]  /*155c0*/  FMUL.FTZ R19, R0, R155 ;  /* 0x0000009b00137220 */ /* 0x000fe20000410000 */
[C---:B------:R-:W-:Y:S01]  /*155d0*/  FMUL.FTZ R24, R2.reuse, R160 ;  /* 0x000000a002187220 */ /* 0x040fe20000410000 */
[----:B------:R-:W4:Y:S02]  /*155e0*/  LDSM.16.MT88.4 R148, [R204+0x1a000] ;  /* 0x01a00000cc94783b */ /* 0x000f240000004200 */
[C---:B------:R-:W-:Y:S01]  /*155f0*/  FMUL.FTZ R25, R2.reuse, R161 ;  /* 0x000000a102197220 */ /* 0x040fe20000410000 */
[C---:B------:R-:W-:Y:S01]  /*15600*/  FMUL.FTZ R28, R2.reuse, R156 ;  /* 0x0000009c021c7220 */ /* 0x040fe20000410000 */
[----:B------:R-:W-:Y:S01]  /*15610*/  FMUL.FTZ R29, R2, R157 ;  /* 0x0000009d021d7220 */ /* 0x000fe20000410000 */
[C---:B------:R-:W-:Y:S03]  /*15620*/  HMMA.16816.F32.BF16 R16, R168.reuse, R26, R16 ;  /* 0x0000001aa810723c */ /* 0x040fe60000041810 */
[----:B------:R-:W-:Y:S01]  /*15630*/  LDSM.16.MT88.4 R152, [R204+0x18800] ;  /* 0x01880000cc98783b */ /* 0x000fe20000004200 */
[C---:B------:R-:W-:Y:S01]  /*15640*/  FMUL.FTZ R30, R0.reuse, R158 ;  /* 0x0000009e001e7220 */ /* 0x040fe20000410000 */
[C---:B------:R-:W-:Y:S01]  /*15650*/  FMUL.FTZ R31, R0.reuse, R159 ;  /* 0x0000009f001f7220 */ /* 0x040fe20000410000 */
[C---:B------:R-:W-:Y:S05]  /*15660*/  HMMA.16816.F32.BF16 R20, R168.reuse, R32, R20 ;  /* 0x00000020a814723c */ /* 0x040fea0000041814 */
[C---:B------:R-:W-:Y:S01]  /*15670*/  FMUL.FTZ R26, R0.reuse, R162 ;  /* 0x000000a2001a7220 */ /* 0x040fe20000410000 */
[----:B------:R-:W-:Y:S01]  /*15680*/  FMUL.FTZ R27, R0, R163 ;  /* 0x000000a3001b7220 */ /* 0x000fe20000410000 */
[----:B------:R-:W-:Y:S01]  /*15690*/  LDSM.16.MT88.4 R156, [R203+0x18800] ;  /* 0x01880000cb9c783b */ /* 0x000fe20000004200 */
[C---:B------:R-:W-:Y:S03]  /*156a0*/  FMUL.FTZ R32, R2.reuse, R164 ;  /* 0x000000a402207220 */ /* 0x040fe60000410000 */
[C---:B------:R-:W-:Y:S01]  /*156b0*/  FMUL.FTZ R33, R2.reuse, R165 ;  /* 0x000000a502217220 */ /* 0x040fe20000410000 */
[--C-:B-1----:R-:W-:Y:S01]  /*156c0*/  FFMA.FTZ R133, R179, UR4, -R172.reuse ;  /* 0x00000004b3857c23 */ /* 0x102fe200080108ac */
[C---:B------:R-:W-:Y:S02]  /*156d0*/  HMMA.16816.F32.BF16 R24, R168.reuse, R34, R24 ;  /* 0x00000022a818723c */ /* 0x040fe40000041818 */
[----:B------:R-:W-:Y:S01]  /*156e0*/  LDSM.16.MT88.4 R160, [R201+0x1a800] ;  /* 0x01a80000c9a0783b */ /* 0x000fe20000004200 */
[C---:B------:R-:W-:Y:S01]  /*156f0*/  FMUL.FTZ R36, R2.reuse, R36 ;  /* 0x0000002402247220 */ /* 0x040fe20000410000 */
[----:B------:R-:W-:Y:S01]  /*15700*/  FMUL.FTZ R37, R2, R37 ;  /* 0x0000002502257220 */ /* 0x000fe20000410000 */
[C---:B------:R-:W-:Y:S01]  /*15710*/  FMUL.FTZ R38, R0.reuse, R38 ;  /* 0x0000002600267220 */ /* 0x040fe20000410000 */
[C---:B--2---:R-:W-:Y:S01]  /*15720*/  HMMA.16816.F32.BF16 R28, R168.reuse, R136, R28 ;  /* 0x00000088a81c723c */ /* 0x044fe2000004181c */
[----:B------:R1:W-:Y:S03]  /*15730*/  MUFU.EX2 R198, R133 ;  /* 0x0000008500c67308 */ /* 0x0003e60000000800 */
[----:B------:R-:W-:Y:S01]  /*15740*/  LDSM.16.MT88.4 R176, [R202+0x1b800] ;  /* 0x01b80000cab0783b */ /* 0x000fe20000004200 */
[C---:B------:R-:W-:Y:S01]  /*15750*/  FMUL.FTZ R34, R0.reuse, R166 ;  /* 0x000000a600227220 */ /* 0x040fe20000410000 */
[C---:B------:R-:W-:Y:S01]  /*15760*/  FMUL.FTZ R35, R0.reuse, R167 ;  /* 0x000000a700237220 */ /* 0x040fe20000410000 */
[----:B------:R-:W-:Y:S01]  /*15770*/  FMUL.FTZ R39, R0, R39 ;  /* 0x0000002700277220 */ /* 0x000fe20000410000 */
[C---:B------:R-:W-:Y:S03]  /*15780*/  FMUL.FTZ R40, R2.reuse, R40 ;  /* 0x0000002802287220 */ /* 0x040fe60000410000 */
[----:B------:R-:W-:Y:S01]  /*15790*/  FMUL.FTZ R41, R2, R41 ;  /* 0x0000002902297220 */ /* 0x000fe20000410000 */
[----:B------:R-:W-:Y:S01]  /*157a0*/  LDSM.16.MT88.4 R164, [R203+0x19800] ;  /* 0x01980000cba4783b */ /* 0x000fe20000004200 */
[C---:B------:R-:W-:Y:S03]  /*157b0*/  HMMA.16816.F32.BF16 R32, R168.reuse, R138, R32 ;  /* 0x0000008aa820723c */ /* 0x040fe60000041820 */
[C---:B------:R-:W-:Y:S01]  /*157c0*/  FMUL.FTZ R42, R0.reuse, R42 ;  /* 0x0000002a002a7220 */ /* 0x040fe20000410000 */
[----:B------:R-:W-:Y:S01]  /*157d0*/  FMUL.FTZ R43, R0, R43 ;  /* 0x0000002b002b7220 */ /* 0x000fe20000410000 */
[C---:B------:R-:W-:Y:S01]  /*157e0*/  FMUL.FTZ R44, R2.reuse, R44 ;  /* 0x0000002c022c7220 */ /* 0x040fe20000410000 */
[C---:B---3--:R-:W-:Y:S01]  /*157f0*/  HMMA.16816.F32.BF16 R36, R168.reuse, R140, R36 ;  /* 0x0000008ca824723c */ /* 0x048fe20000041824 */
[----:B------:R-:W2:Y:S04]  /*15800*/  LDSM.16.MT88.4 R136, [R203+0x1a000] ;  /* 0x01a00000cb88783b */ /* 0x000ea80000004200 */
[----:B------:R-:W-:Y:S01]  /*15810*/  FMUL.FTZ R45, R2, R45 ;  /* 0x0000002d022d7220 */ /* 0x000fe20000410000 */
[C---:B------:R-:W-:Y:S03]  /*15820*/  HMMA.16816.F32.BF16 R40, R168.reuse, R142, R40 ;  /* 0x0000008ea828723c */ /* 0x040fe60000041828 */
[----:B------:R-:W3:Y:S02]  /*15830*/  LDSM.16.MT88.4 R140, [R201+0x1c000] ;  /* 0x01c00000c98c783b */ /* 0x000ee40000004200 */
[C---:B------:R-:W-:Y:S01]  /*15840*/  FMUL.FTZ R46, R0.reuse, R46 ;  /* 0x0000002e002e7220 */ /* 0x040fe20000410000 */
[----:B------:R-:W-:Y:S01]  /*15850*/  FMUL.FTZ R47, R0, R47 ;  /* 0x0000002f002f7220 */ /* 0x000fe20000410000 */
[C---:B------:R-:W-:Y:S01]  /*15860*/  FMUL.FTZ R48, R2.reuse, R48 ;  /* 0x0000003002307220 */ /* 0x040fe20000410000 */
[----:B------:R-:W-:Y:S03]  /*15870*/  FMUL.FTZ R49, R2, R49 ;  /* 0x0000003102317220 */ /* 0x000fe60000410000 */
[C---:B------:R-:W-:Y:S01]  /*15880*/  FMUL.FTZ R50, R0.reuse, R50 ;  /* 0x0000003200327220 */ /* 0x040fe20000410000 */
        /* <DEDUP_REMOVED lines=46> */
[--C-:B-1----:R-:W-:Y:S01]  /*15b70*/  FFMA.FTZ R133, R183, UR4, -R173.reuse ;  /* 0x00000004b7857c23 */ /* 0x102fe200080108ad */
[C---:B------:R-:W-:Y:S01]  /*15b80*/  FMUL.FTZ R84, R2.reuse, R84 ;  /* 0x0000005402547220 */ /* 0x040fe20000410000 */
[----:B------:R-:W-:Y:S01]  /*15b90*/  FMUL.FTZ R85, R2, R85 ;  /* 0x0000005502557220 */ /* 0x000fe20000410000 */
[C---:B------:R-:W-:Y:S01]  /*15ba0*/  HMMA.16816.F32.BF16 R80, R168.reuse, R146, R80 ;  /* 0x00000092a850723c */ /* 0x040fe20000041850 */
[----:B------:R-:W1:Y:S01]  /*15bb0*/  LDSM.16.MT88.4 R144, [R202+0x1e000] ;  /* 0x01e00000ca90783b */ /* 0x000e620000004200 */
[----:B------:R5:W-:Y:S03]  /*15bc0*/  MUFU.EX2 R197, R133 ;  /* 0x0000008500c57308 */ /* 0x000be60000000800 */
[C---:B------:R-:W-:Y:S01]  /*15bd0*/  FMUL.FTZ R86, R0.reuse, R86 ;  /* 0x0000005600567220 */ /* 0x040fe20000410000 */
[----:B------:R-:W-:Y:S01]  /*15be0*/  FMUL.FTZ R87, R0, R87 ;  /* 0x0000005700577220 */ /* 0x000fe20000410000 */
[C---:B------:R-:W-:Y:S01]  /*15bf0*/  FMUL.FTZ R88, R2.reuse, R88 ;  /* 0x0000005802587220 */ /* 0x040fe20000410000 */
[----:B------:R-:W-:Y:S03]  /*15c00*/  FMUL.FTZ R89, R2, R89 ;  /* 0x0000005902597220 */ /* 0x000fe60000410000 */
[C---:B------:R-:W-:Y:S01]  /*15c10*/  FMUL.FTZ R90, R0.reuse, R90 ;  /* 0x0000005a005a7220 */ /* 0x040fe20000410000 */
        /* <DEDUP_REMOVED lines=13> */
[--C-:B-----5:R-:W-:Y:S01]  /*15cf0*/  FFMA.FTZ R133, R185, UR4, -R173.reuse ;  /* 0x00000004b9857c23 */ /* 0x120fe200080108ad */
[C---:B------:R-:W-:Y:S01]  /*15d00*/  FMUL.FTZ R100, R2.reuse, R100 ;  /* 0x0000006402647220 */ /* 0x040fe20000410000 */
[----:B------:R-:W-:Y:S01]  /*15d10*/  FMUL.FTZ R101, R2, R101 ;  /* 0x0000006502657220 */ /* 0x000fe20000410000 */
[C---:B------:R-:W-:Y:S01]  /*15d20*/  HMMA.16816.F32.BF16 R96, R168.reuse, R138, R96 ;  /* 0x0000008aa860723c */ /* 0x040fe20000041860 */
[----:B------:R2:W4:Y:S01]  /*15d30*/  MUFU.EX2 R196, R133 ;  /* 0x0000008500c47308 */ /* 0x0005220000000800 */
[----:B------:R-:W5:Y:S03]  /*15d40*/  LDSM.16.MT88.4 R136, [R204+0x1e000] ;  /* 0x01e00000cc88783b */ /* 0x000f660000004200 */
[C---:B------:R-:W-:Y:S01]  /*15d50*/  FMUL.FTZ R102, R0.reuse, R102 ;  /* 0x0000006600667220 */ /* 0x040fe20000410000 */
[----:B------:R-:W-:Y:S01]  /*15d60*/  FMUL.FTZ R103, R0, R103 ;  /* 0x0000006700677220 */ /* 0x000fe20000410000 */
[C---:B------:R-:W-:Y:S01]  /*15d70*/  FMUL.FTZ R104, R2.reuse, R104 ;  /* 0x0000006802687220 */ /* 0x040fe20000410000 */
[----:B------:R-:W-:Y:S03]  /*15d80*/  FMUL.FTZ R105, R2, R105 ;  /* 0x0000006902697220 */ /* 0x000fe60000410000 */
        /* <DEDUP_REMOVED lines=9> */
[--C-:B--2---:R-:W-:Y:S01]  /*15e20*/  FFMA.FTZ R133, R181, UR4, -R173.reuse ;  /* 0x00000004b5857c23 */ /* 0x104fe200080108ad */
[C---:B------:R-:W-:Y:S01]  /*15e30*/  FMUL.FTZ R112, R2.reuse, R112 ;  /* 0x0000007002707220 */ /* 0x040fe20000410000 */
[----:B------:R-:W-:Y:S02]  /*15e40*/  FMUL.FTZ R113, R2, R113 ;  /* 0x0000007102717220 */ /* 0x000fe40000410000 */
[----:B------:R2:W-:Y:S01]  /*15e50*/  MUFU.EX2 R195, R133 ;  /* 0x0000008500c37308 */ /* 0x0005e20000000800 */
[C---:B------:R-:W-:Y:S01]  /*15e60*/  FMUL.FTZ R114, R0.reuse, R114 ;  /* 0x0000007200727220 */ /* 0x040fe20000410000 */
[C---:B-1----:R-:W-:Y:S03]  /*15e70*/  HMMA.16816.F32.BF16 R108, R168.reuse, R144, R108 ;  /* 0x00000090a86c723c */ /* 0x042fe6000004186c */
[----:B------:R-:W-:Y:S01]  /*15e80*/  FMUL.FTZ R115, R0, R115 ;  /* 0x0000007300737220 */ /* 0x000fe20000410000 */
[C---:B------:R-:W-:Y:S01]  /*15e90*/  FMUL.FTZ R124, R2.reuse, R124 ;  /* 0x0000007c027c7220 */ /* 0x040fe20000410000 */
[----:B------:R-:W-:Y:S01]  /*15ea0*/  FMUL.FTZ R125, R2, R125 ;  /* 0x0000007d027d7220 */ /* 0x000fe20000410000 */
[C---:B------:R-:W-:Y:S01]  /*15eb0*/  FMUL.FTZ R126, R0.reuse, R126 ;  /* 0x0000007e007e7220 */ /* 0x040fe20000410000 */
[----:B------:R-:W-:Y:S01]  /*15ec0*/  FMUL.FTZ R127, R0, R127 ;  /* 0x0000007f007f7220 */ /* 0x000fe20000410000 */
[C---:B------:R-:W-:Y:S02]  /*15ed0*/  FMUL.FTZ R128, R2.reuse, R128 ;  /* 0x0000008002807220 */ /* 0x040fe40000410000 */
[C---:B------:R-:W-:Y:S01]  /*15ee0*/  HMMA.16816.F32.BF16 R112, R168.reuse, R146, R112 ;  /* 0x00000092a870723c */ /* 0x040fe20000041870 */
[----:B------:R-:W1:Y:S02]  /*15ef0*/  LDSM.16.MT88.4 R144, [R201+0x18800] ;  /* 0x01880000c990783b */ /* 0x000e640000004200 */
[C---:B------:R-:W-:Y:S01]  /*15f00*/  FMUL.FTZ R116, R2.reuse, R116 ;  /* 0x0000007402747220 */ /* 0x040fe20000410000 */
[----:B------:R-:W-:Y:S01]  /*15f10*/  FMUL.FTZ R117, R2, R117 ;  /* 0x0000007502757220 */ /* 0x000fe20000410000 */
[C---:B------:R-:W-:Y:S01]  /*15f20*/  FMUL.FTZ R118, R0.reuse, R118 ;  /* 0x0000007600767220 */ /* 0x040fe20000410000 */
[----:B------:R-:W-:Y:S01]  /*15f30*/  FMUL.FTZ R119, R0, R119 ;  /* 0x0000007700777220 */ /* 0x000fe20000410000 */
[--C-:B--2---:R-:W-:Y:S01]  /*15f40*/  FFMA.FTZ R133, R184, UR4, -R173.reuse ;  /* 0x00000004b8857c23 */ /* 0x104fe200080108ad */
[C---:B------:R-:W-:Y:S03]  /*15f50*/  FMUL.FTZ R120, R2.reuse, R120 ;  /* 0x0000007802787220 */ /* 0x040fe60000410000 */
[----:B------:R-:W-:Y:S01]  /*15f60*/  FMUL.FTZ R121, R2, R121 ;  /* 0x0000007902797220 */ /* 0x000fe20000410000 */
[C---:B------:R-:W-:Y:S01]  /*15f70*/  FMUL.FTZ R122, R0.reuse, R122 ;  /* 0x0000007a007a7220 */ /* 0x040fe20000410000 */
[C---:B-----5:R-:W-:Y:S01]  /*15f80*/  HMMA.16816.F32.BF16 R116, R168.reuse, R136, R116 ;  /* 0x00000088a874723c */ /* 0x060fe20000041874 */
[----:B------:R-:W2:Y:S02]  /*15f90*/  MUFU.EX2 R194, R133 ;  /* 0x0000008500c27308 */ /* 0x000ea40000000800 */
[----:B------:R-:W-:Y:S01]  /*15fa0*/  FMUL.FTZ R123, R0, R123 ;  /* 0x0000007b007b7220 */ /* 0x000fe20000410000 */
[----:B------:R-:W-:Y:S01]  /*15fb0*/  FMUL.FTZ R129, R2, R129 ;  /* 0x0000008102817220 */ /* 0x000fe20000410000 */
[C---:B------:R-:W-:Y:S01]  /*15fc0*/  FMUL.FTZ R130, R0.reuse, R130 ;  /* 0x0000008200827220 */ /* 0x040fe20000410000 */
[----:B------:R-:W-:Y:S01]  /*15fd0*/  FMUL.FTZ R131, R0, R131 ;  /* 0x0000008300837220 */ /* 0x000fe20000410000 */
[----:B------:R-:W-:Y:S03]  /*15fe0*/  F2FP.BF16.F32.PACK_AB R136, R234, R235 ;  /* 0x000000ebea88723e */ /* 0x000fe600000010ff */
[C---:B------:R-:W-:Y:S03]  /*15ff0*/  HMMA.16816.F32.BF16 R120, R168.reuse, R138, R120 ;  /* 0x0000008aa878723c */ /* 0x040fe60000041878 */
[----:B----4-:R-:W-:Y:S03]  /*16000*/  F2FP.BF16.F32.PACK_AB R137, R196, R197 ;  /* 0x000000c5c489723e */ /* 0x010fe600000010ff */
[C---:B---3--:R-:W-:Y:S05]  /*16010*/  HMMA.16816.F32.BF16 R124, R168.reuse, R140, R124 ;  /* 0x0000008ca87c723c */ /* 0x048fea000004187c */
[----:B------:R-:W-:Y:S01]  /*16020*/  F2FP.BF16.F32.PACK_AB R138, R198, R199 ;  /* 0x000000c7c68a723e */ /* 0x000fe200000010ff */
[----:B------:R-:W-:Y:S01]  /*16030*/  HMMA.16816.F32.BF16 R128, R168, R142, R128 ;  /* 0x0000008ea880723c */ /* 0x000fe20000041880 */
[----:B------:R-:W3:Y:S04]  /*16040*/  LDSM.16.MT88.4 R140, [R202+0x1a800] ;  /* 0x01a80000ca8c783b */ /* 0x000ee80000004200 */
[----:B--2---:R-:W-:Y:S01]  /*16050*/  F2FP.BF16.F32.PACK_AB R139, R194, R195 ;  /* 0x000000c3c28b723e */ /* 0x004fe200000010ff */
[--C-:B------:R-:W-:Y:S04]  /*16060*/  FFMA.FTZ R133, R189, UR4, -R172.reuse ;  /* 0x00000004bd857c23 */ /* 0x100fe800080108ac */
[----:B------:R2:W-:Y:S02]  /*16070*/  MUFU.EX2 R193, R133 ;  /* 0x0000008500c17308 */ /* 0x0005e40000000800 */
[C---:B-1----:R-:W-:Y:S06]  /*16080*/  HMMA.16816.F32.BF16 R4, R136.reuse, R144, R4 ;  /* 0x000000908804723c */ /* 0x042fec0000041804 */
[C---:B------:R-:W-:Y:S01]  /*16090*/  HMMA.16816.F32.BF16 R8, R136.reuse, R146, R8 ;  /* 0x000000928808723c */ /* 0x040fe20000041808 */
[----:B------:R-:W1:Y:S05]  /*160a0*/  LDSM.16.MT88.4 R144, [R204+0x1a800] ;  /* 0x01a80000cc90783b */ /* 0x000e6a0000004200 */
[C---:B------:R-:W-:Y:S05]  /*160b0*/  HMMA.16816.F32.BF16 R12, R136.reuse, R148, R12 ;  /* 0x00000094880c723c */ /* 0x040fea000004180c */
[--C-:B--2---:R-:W-:Y:S01]  /*160c0*/  FFMA.FTZ R133, R190, UR4, -R172.reuse ;  /* 0x00000004be857c23 */ /* 0x104fe200080108ac */
[C---:B------:R-:W-:Y:S01]  /*160d0*/  HMMA.16816.F32.BF16 R16, R136.reuse, R150, R16 ;  /* 0x000000968810723c */ /* 0x040fe20000041810 */
[----:B------:R-:W2:Y:S02]  /*160e0*/  LDSM.16.MT88.4 R148, [R203+0x1a800] ;  /* 0x01a80000cb94783b */ /* 0x000ea40000004200 */
[----:B------:R4:W5:Y:S03]  /*160f0*/  MUFU.EX2 R192, R133 ;  /* 0x0000008500c07308 */ /* 0x0009660000000800 */
[C---:B------:R-:W-:Y:S06]  /*16100*/  HMMA.16816.F32.BF16 R20, R136.reuse, R152, R20 ;  /* 0x000000988814723c */ /* 0x040fec0000041814 */
[C---:B------:R-:W-:Y:S01]  /*16110*/  HMMA.16816.F32.BF16 R24, R136.reuse, R154, R24 ;  /* 0x0000009a8818723c */ /* 0x040fe20000041818 */
[----:B------:R-:W5:Y:S05]  /*16120*/  LDSM.16.MT88.4 R152, [R201+0x1c800] ;  /* 0x01c80000c998783b */ /* 0x000f6a0000004200 */
[C---:B------:R-:W-:Y:S05]  /*16130*/  HMMA.16816.F32.BF16 R28, R136.reuse, R156, R28 ;  /* 0x0000009c881c723c */ /* 0x040fea000004181c */
[--C-:B----4-:R-:W-:Y:S01]  /*16140*/  FFMA.FTZ R133, R182, UR4, -R172.reuse ;  /* 0x00000004b6857c23 */ /* 0x110fe200080108ac */
[C---:B------:R-:W-:Y:S01]  /*16150*/  HMMA.16816.F32.BF16 R32, R136.reuse, R158, R32 ;  /* 0x0000009e8820723c */ /* 0x040fe20000041820 */
[----:B------:R-:W4:Y:S02]  /*16160*/  LDSM.16.MT88.4 R156, [R202+0x1c800] ;  /* 0x01c80000ca9c783b */ /* 0x000f240000004200 */
[----:B------:R1:W-:Y:S03]  /*16170*/  MUFU.EX2 R191, R133 ;  /* 0x0000008500bf7308 */ /* 0x0003e60000000800 */
[C---:B------:R-:W-:Y:S06]  /*16180*/  HMMA.16816.F32.BF16 R36, R136.reuse, R160, R36 ;  /* 0x000000a08824723c */ /* 0x040fec0000041824 */
[C---:B------:R-:W-:Y:S01]  /*16190*/  HMMA.16816.F32.BF16 R40, R136.reuse, R162, R40 ;  /* 0x000000a28828723c */ /* 0x040fe20000041828 */
[----:B------:R-:W4:Y:S05]  /*161a0*/  LDSM.16.MT88.4 R160, [R204+0x1c800] ;  /* 0x01c80000cca0783b */ /* 0x000f2a0000004200 */
[C---:B---3--:R-:W-:Y:S05]  /*161b0*/  HMMA.16816.F32.BF16 R44, R136.reuse, R140, R44 ;  /* 0x0000008c882c723c */ /* 0x048fea000004182c */
[--C-:B-1----:R-:W-:Y:S01]  /*161c0*/  FFMA.FTZ R133, R188, UR4, -R172.reuse ;  /* 0x00000004bc857c23 */ /* 0x102fe200080108ac */
[C---:B------:R-:W-:Y:S01]  /*161d0*/  HMMA.16816.F32.BF16 R48, R136.reuse, R142, R48 ;  /* 0x0000008e8830723c */ /* 0x040fe20000041830 */
[----:B------:R-:W1:Y:S02]  /*161e0*/  LDSM.16.MT88.4 R140, [R203+0x1c800] ;  /* 0x01c80000cb8c783b */ /* 0x000e640000004200 */
[----:B------:R3:W1:Y:S03]  /*161f0*/  MUFU.EX2 R190, R133 ;  /* 0x0000008500be7308 */ /* 0x0006660000000800 */
[C---:B------:R-:W-:Y:S06]  /*16200*/  HMMA.16816.F32.BF16 R52, R136.reuse, R144, R52 ;  /* 0x000000908834723c */ /* 0x040fec0000041834 */
[C---:B------:R-:W-:Y:S01]  /*16210*/  HMMA.16816.F32.BF16 R56, R136.reuse, R146, R56 ;  /* 0x000000928838723c */ /* 0x040fe20000041838 */
[----:B------:R-:W1:Y:S05]  /*16220*/  LDSM.16.MT88.4 R144, [R201+0x1e800] ;  /* 0x01e80000c990783b */ /* 0x000e6a0000004200 */
[C---:B--2---:R-:W-:Y:S05]  /*16230*/  HMMA.16816.F32.BF16 R60, R136.reuse, R148, R60 ;  /* 0x00000094883c723c */ /* 0x044fea000004183c */
[--C-:B---3--:R-:W-:Y:S01]  /*16240*/  FFMA.FTZ R133, R240, UR4, -R173.reuse ;  /* 0x00000004f0857c23 */ /* 0x108fe200080108ad */
[C---:B------:R-:W-:Y:S01]  /*16250*/  HMMA.16816.F32.BF16 R64, R136.reuse, R150, R64 ;  /* 0x000000968840723c */ /* 0x040fe20000041840 */
[----:B------:R-:W2:Y:S02]  /*16260*/  LDL.LU R240, [R1+0x3c] ;  /* 0x00003c0001f07983 */ /* 0x000ea40000300800 */
[----:B------:R3:W-:Y:S02]  /*16270*/  MUFU.EX2 R189, R133 ;  /* 0x0000008500bd7308 */ /* 0x0007e40000000800 */
[----:B------:R-:W1:Y:S01]  /*16280*/  LDSM.16.MT88.4 R148, [R202+0x1e800] ;  /* 0x01e80000ca94783b */ /* 0x000e620000004200 */
[C---:B-----5:R-:W-:Y:S06]  /*16290*/  HMMA.16816.F32.BF16 R68, R136.reuse, R152, R68 ;  /* 0x000000988844723c */ /* 0x060fec0000041844 */
[C---:B------:R-:W-:Y:S01]  /*162a0*/  HMMA.16816.F32.BF16 R72, R136.reuse, R154, R72 ;  /* 0x0000009a8848723c */ /* 0x040fe20000041848 */
[----:B------:R-:W5:Y:S05]  /*162b0*/  LDSM.16.MT88.4 R152, [R204+0x1e800] ;  /* 0x01e80000cc98783b */ /* 0x000f6a0000004200 */
[C---:B----4-:R-:W-:Y:S05]  /*162c0*/  HMMA.16816.F32.BF16 R76, R136.reuse, R156, R76 ;  /* 0x0000009c884c723c */ /* 0x050fea000004184c */
[--C-:B---3--:R-:W-:Y:S01]  /*162d0*/  FFMA.FTZ R133, R241, UR4, -R173.reuse ;  /* 0x00000004f1857c23 */ /* 0x108fe200080108ad */
[C---:B------:R-:W-:Y:S01]  /*162e0*/  HMMA.16816.F32.BF16 R80, R136.reuse, R158, R80 ;  /* 0x0000009e8850723c */ /* 0x040fe20000041850 */
[----:B------:R-:W3:Y:S02]  /*162f0*/  LDL.LU R241, [R1+0x38] ;  /* 0x0000380001f17983 */ /* 0x000ee40000300800 */
[----:B------:R4:W5:Y:S02]  /*16300*/  MUFU.EX2 R188, R133 ;  /* 0x0000008500bc7308 */ /* 0x0009640000000800 */
[----:B------:R-:W5:Y:S01]  /*16310*/  LDSM.16.MT88.4 R156, [R203+0x1e800] ;  /* 0x01e80000cb9c783b */ /* 0x000f620000004200 */
[C---:B------:R-:W-:Y:S06]  /*16320*/  HMMA.16816.F32.BF16 R84, R136.reuse, R160, R84 ;  /* 0x000000a08854723c */ /* 0x040fec0000041854 */
[C---:B------:R-:W-:Y:S01]  /*16330*/  HMMA.16816.F32.BF16 R88, R136.reuse, R162, R88 ;  /* 0x000000a28858723c */ /* 0x040fe20000041858 */
[----:B------:R-:W-:Y:S05]  /*16340*/  LDSM.16.MT88.4 R160, [R201+0x1b000] ;  /* 0x01b00000c9a0783b */ /* 0x000fea0000004200 */
[C---:B-1----:R-:W-:Y:S05]  /*16350*/  HMMA.16816.F32.BF16 R92, R136.reuse, R140, R92 ;  /* 0x0000008c885c723c */ /* 0x042fea000004185c */
[--C-:B----4-:R-:W-:Y:S01]  /*16360*/  FFMA.FTZ R133, R187, UR4, -R173.reuse ;  /* 0x00000004bb857c23 */ /* 0x110fe200080108ad */
[C---:B------:R-:W-:Y:S01]  /*16370*/  HMMA.16816.F32.BF16 R96, R136.reuse, R142, R96 ;  /* 0x0000008e8860723c */ /* 0x040fe20000041860 */
[----:B------:R-:W1:Y:S02]  /*16380*/  LDSM.16.MT88.4 R140, [R201+0x19000] ;  /* 0x01900000c98c783b */ /* 0x000e640000004200 */
[----:B------:R4:W-:Y:S03]  /*16390*/  MUFU.EX2 R187, R133 ;  /* 0x0000008500bb7308 */ /* 0x0009e60000000800 */
[C---:B------:R-:W-:Y:S06]  /*163a0*/  HMMA.16816.F32.BF16 R100, R136.reuse, R144, R100 ;  /* 0x000000908864723c */ /* 0x040fec0000041864 */
[C---:B------:R-:W-:Y:S01]  /*163b0*/  HMMA.16816.F32.BF16 R104, R136.reuse, R146, R104 ;  /* 0x000000928868723c */ /* 0x040fe20000041868 */
[----:B------:R-:W1:Y:S05]  /*163c0*/  LDSM.16.MT88.4 R144, [R202+0x19000] ;  /* 0x01900000ca90783b */ /* 0x000e6a0000004200 */
[C---:B------:R-:W-:Y:S05]  /*163d0*/  HMMA.16816.F32.BF16 R108, R136.reuse, R148, R108 ;  /* 0x00000094886c723c */ /* 0x040fea000004186c */
[--C-:B----4-:R-:W-:Y:S01]  /*163e0*/  FFMA.FTZ R133, R186, UR4, -R173.reuse ;  /* 0x00000004ba857c23 */ /* 0x110fe200080108ad */
[C---:B------:R-:W-:Y:S01]  /*163f0*/  HMMA.16816.F32.BF16 R112, R136.reuse, R150, R112 ;  /* 0x000000968870723c */ /* 0x040fe20000041870 */
[----:B------:R-:W4:Y:S02]  /*16400*/  LDSM.16.MT88.4 R148, [R204+0x19000] ;  /* 0x01900000cc94783b */ /* 0x000f240000004200 */
[----:B------:R1:W1:Y:S03]  /*16410*/  MUFU.EX2 R186, R133 ;  /* 0x0000008500ba7308 */ /* 0x0002660000000800 */
[C---:B-----5:R-:W-:Y:S06]  /*16420*/  HMMA.16816.F32.BF16 R116, R136.reuse, R152, R116 ;  /* 0x000000988874723c */ /* 0x060fec0000041874 */
[C---:B------:R-:W-:Y:S01]  /*16430*/  HMMA.16816.F32.BF16 R120, R136.reuse, R154, R120 ;  /* 0x0000009a8878723c */ /* 0x040fe20000041878 */
[----:B------:R-:W5:Y:S05]  /*16440*/  LDSM.16.MT88.4 R152, [R203+0x19000] ;  /* 0x01900000cb98783b */ /* 0x000f6a0000004200 */
[C---:B------:R-:W-:Y:S05]  /*16450*/  HMMA.16816.F32.BF16 R124, R136.reuse, R156, R124 ;  /* 0x0000009c887c723c */ /* 0x040fea000004187c */
[--C-:B-1----:R-:W-:Y:S01]  /*16460*/  FFMA.FTZ R133, R236, UR4, -R172.reuse ;  /* 0x00000004ec857c23 */ /* 0x102fe200080108ac */
[----:B------:R-:W-:Y:S01]  /*16470*/  HMMA.16816.F32.BF16 R128, R136, R158, R128 ;  /* 0x0000009e8880723c */ /* 0x000fe20000041880 */
[----:B------:R-:W1:Y:S02]  /*16480*/  LDSM.16.MT88.4 R156, [R202+0x1b000] ;  /* 0x01b00000ca9c783b */ /* 0x000e640000004200 */
[----:B------:R4:W-:Y:S04]  /*16490*/  MUFU.EX2 R185, R133 ;  /* 0x0000008500b97308 */ /* 0x0009e80000000800 */
[----:B------:R-:W-:Y:S04]  /*164a0*/  F2FP.BF16.F32.PACK_AB R136, R192, R193 ;  /* 0x000000c1c088723e */ /* 0x000fe800000010ff */
[----:B------:R-:W-:Y:S02]  /*164b0*/  F2FP.BF16.F32.PACK_AB R138, R190, R191 ;  /* 0x000000bfbe8a723e */ /* 0x000fe400000010ff */
[----:B------:R-:W-:Y:S02]  /*164c0*/  F2FP.BF16.F32.PACK_AB R137, R188, R189 ;  /* 0x000000bdbc89723e */ /* 0x000fe400000010ff */
[----:B------:R-:W-:Y:S01]  /*164d0*/  F2FP.BF16.F32.PACK_AB R139, R186, R187 ;  /* 0x000000bbba8b723e */ /* 0x000fe200000010ff */
[--C-:B----4-:R-:W-:Y:S06]  /*164e0*/  FFMA.FTZ R133, R237, UR4, -R172.reuse ;  /* 0x00000004ed857c23 */ /* 0x110fec00080108ac */
[C---:B------:R-:W-:Y:S01]  /*164f0*/  HMMA.16816.F32.BF16 R4, R136.reuse, R140, R4 ;  /* 0x0000008c8804723c */ /* 0x040fe20000041804 */
[----:B------:R4:W1:Y:S05]  /*16500*/  MUFU.EX2 R184, R133 ;  /* 0x0000008500b87308 */ /* 0x00086a0000000800 */
[C---:B------:R-:W-:Y:S01]  /*16510*/  HMMA.16816.F32.BF16 R8, R136.reuse, R142, R8 ;  /* 0x0000008e8808723c */ /* 0x040fe20000041808 */
[----:B------:R-:W1:Y:S05]  /*16520*/  LDSM.16.MT88.4 R140, [R204+0x1b000] ;  /* 0x01b00000cc8c783b */ /* 0x000e6a0000004200 */
[C---:B------:R-:W-:Y:S06]  /*16530*/  HMMA.16816.F32.BF16 R12, R136.reuse, R144, R12 ;  /* 0x00000090880c723c */ /* 0x040fec000004180c */
[C---:B------:R-:W-:Y:S01]  /*16540*/  HMMA.16816.F32.BF16 R16, R136.reuse, R146, R16 ;  /* 0x000000928810723c */ /* 0x040fe20000041810 */
[----:B------:R-:W1:Y:S04]  /*16550*/  LDSM.16.MT88.4 R144, [R203+0x1b000] ;  /* 0x01b00000cb90783b */ /* 0x000e680000004200 */
[--C-:B----4-:R-:W-:Y:S01]  /*16560*/  FFMA.FTZ R133, R239, UR4, -R172.reuse ;  /* 0x00000004ef857c23 */ /* 0x110fe200080108ac */
[C---:B------:R-:W-:Y:S03]  /*16570*/  HMMA.16816.F32.BF16 R20, R136.reuse, R148, R20 ;  /* 0x000000948814723c */ /* 0x040fe60000041814 */
[----:B------:R4:W-:Y:S02]  /*16580*/  MUFU.EX2 R183, R133 ;  /* 0x0000008500b77308 */ /* 0x0009e40000000800 */
[----:B------:R-:W-:Y:S01]  /*16590*/  FFMA.FTZ R172, R238, UR4, -R172 ;  /* 0x00000004eeac7c23 */ /* 0x000fe200080108ac */
[C---:B------:R-:W-:Y:S01]  /*165a0*/  HMMA.16816.F32.BF16 R24, R136.reuse, R150, R24 ;  /* 0x000000968818723c */ /* 0x040fe20000041818 */
[----:B------:R-:W4:Y:S06]  /*165b0*/  LDSM.16.MT88.4 R148, [R201+0x1d000] ;  /* 0x01d00000c994783b */ /* 0x000f2c0000004200 */
[----:B------:R-:W4:Y:S01]  /*165c0*/  MUFU.EX2 R182, R172 ;  /* 0x000000ac00b67308 */ /* 0x000f220000000800 */
[C---:B-----5:R-:W-:Y:S03]  /*165d0*/  HMMA.16816.F32.BF16 R28, R136.reuse, R152, R28 ;  /* 0x00000098881c723c */ /* 0x060fe6000004181c */
[----:B-1----:R-:W-:Y:S03]  /*165e0*/  F2FP.BF16.F32.PACK_AB R168, R184, R185 ;  /* 0x000000b9b8a8723e */ /* 0x002fe600000010ff */
[C---:B------:R-:W-:Y:S01]  /*165f0*/  HMMA.16816.F32.BF16 R32, R136.reuse, R154, R32 ;  /* 0x0000009a8820723c */ /* 0x040fe20000041820 */
[----:B------:R-:W1:Y:S04]  /*16600*/  LDSM.16.MT88.4 R152, [R202+0x1d000] ;  /* 0x01d00000ca98783b */ /* 0x000e680000004200 */
[--C-:B----4-:R-:W-:Y:S01]  /*16610*/  FFMA.FTZ R133, R250, UR4, -R173.reuse ;  /* 0x00000004fa857c23 */ /* 0x110fe200080108ad */
[C---:B------:R-:W-:Y:S03]  /*16620*/  HMMA.16816.F32.BF16 R36, R136.reuse, R160, R36 ;  /* 0x000000a08824723c */ /* 0x040fe60000041824 */
[----:B------:R4:W-:Y:S02]  /*16630*/  MUFU.EX2 R181, R133 ;  /* 0x0000008500b57308 */ /* 0x0009e40000000800 */
[----:B------:R-:W-:Y:S01]  /*16640*/  F2FP.BF16.F32.PACK_AB R170, R182, R183 ;  /* 0x000000b7b6aa723e */ /* 0x000fe200000010ff */
[C---:B------:R-:W-:Y:S01]  /*16650*/  HMMA.16816.F32.BF16 R40, R136.reuse, R162, R40 ;  /* 0x000000a28828723c */ /* 0x040fe20000041828 */
[----:B------:R-:W-:Y:S05]  /*16660*/  LDSM.16.MT88.4 R160, [R203+0x1d000] ;  /* 0x01d00000cba0783b */ /* 0x000fea0000004200 */
[C---:B------:R-:W-:Y:S06]  /*16670*/  HMMA.16816.F32.BF16 R44, R136.reuse, R156, R44 ;  /* 0x0000009c882c723c */ /* 0x040fec000004182c */
[C---:B------:R-:W-:Y:S01]  /*16680*/  HMMA.16816.F32.BF16 R48, R136.reuse, R158, R48 ;  /* 0x0000009e8830723c */ /* 0x040fe20000041830 */
[----:B------:R-:W5:Y:S04]  /*16690*/  LDSM.16.MT88.4 R156, [R204+0x1d000] ;  /* 0x01d00000cc9c783b */ /* 0x000f680000004200 */
[--C-:B----4-:R-:W-:Y:S01]  /*166a0*/  FFMA.FTZ R133, R251, UR4, -R173.reuse ;  /* 0x00000004fb857c23 */ /* 0x110fe200080108ad */
[C---:B------:R-:W-:Y:S03]  /*166b0*/  HMMA.16816.F32.BF16 R52, R136.reuse, R140, R52 ;  /* 0x0000008c8834723c */ /* 0x040fe60000041834 */
[----:B------:R4:W1:Y:S03]  /*166c0*/  MUFU.EX2 R180, R133 ;  /* 0x0000008500b47308 */ /* 0x0008660000000800 */
[C---:B------:R-:W-:Y:S01]  /*166d0*/  HMMA.16816.F32.BF16 R56, R136.reuse, R142, R56 ;  /* 0x0000008e8838723c */ /* 0x040fe20000041838 */
[----:B------:R-:W5:Y:S05]  /*166e0*/  LDSM.16.MT88.4 R140, [R201+0x1f000] ;  /* 0x01f00000c98c783b */ /* 0x000f6a0000004200 */
[C---:B------:R-:W-:Y:S06]  /*166f0*/  HMMA.16816.F32.BF16 R60, R136.reuse, R144, R60 ;  /* 0x00000090883c723c */ /* 0x040fec000004183c */
[C---:B------:R-:W-:Y:S01]  /*16700*/  HMMA.16816.F32.BF16 R64, R136.reuse, R146, R64 ;  /* 0x000000928840723c */ /* 0x040fe20000041840 */
[----:B------:R-:W5:Y:S04]  /*16710*/  LDSM.16.MT88.4 R144, [R202+0x1f000] ;  /* 0x01f00000ca90783b */ /* 0x000f680000004200 */
[--C-:B----4-:R-:W-:Y:S01]  /*16720*/  FFMA.FTZ R133, R252, UR4, -R173.reuse ;  /* 0x00000004fc857c23 */ /* 0x110fe200080108ad */
[C---:B------:R-:W-:Y:S03]  /*16730*/  HMMA.16816.F32.BF16 R68, R136.reuse, R148, R68 ;  /* 0x000000948844723c */ /* 0x040fe60000041844 */
[----:B------:R-:W-:Y:S02]  /*16740*/  MUFU.EX2 R134, R133 ;  /* 0x0000008500867308 */ /* 0x000fe40000000800 */
[----:B------:R-:W-:Y:S01]  /*16750*/  FFMA.FTZ R173, R135, UR4, -R173 ;  /* 0x0000000487ad7c23 */ /* 0x000fe200080108ad */
[C---:B------:R-:W-:Y:S01]  /*16760*/  HMMA.16816.F32.BF16 R72, R136.reuse, R150, R72 ;  /* 0x000000968848723c */ /* 0x040fe20000041848 */
[----:B------:R-:W4:Y:S06]  /*16770*/  LDSM.16.MT88.4 R148, [R204+0x1f000] ;  /* 0x01f00000cc94783b */ /* 0x000f2c0000004200 */
[----:B------:R5:W5:Y:S01]  /*16780*/  MUFU.EX2 R133, R173 ;  /* 0x000000ad00857308 */ /* 0x000b620000000800 */
[C---:B-1----:R-:W-:Y:S03]  /*16790*/  HMMA.16816.F32.BF16 R76, R136.reuse, R152, R76 ;  /* 0x00000098884c723c */ /* 0x042fe6000004184c */
[----:B------:R-:W-:Y:S03]  /*167a0*/  F2FP.BF16.F32.PACK_AB R169, R180, R181 ;  /* 0x000000b5b4a9723e */ /* 0x000fe600000010ff */
[C---:B------:R-:W-:Y:S01]  /*167b0*/  HMMA.16816.F32.BF16 R80, R136.reuse, R154, R80 ;  /* 0x0000009a8850723c */ /* 0x040fe20000041850 */
[----:B------:R-:W1:Y:S05]  /*167c0*/  LDSM.16.MT88.4 R152, [R203+0x1f000] ;  /* 0x01f00000cb98783b */ /* 0x000e6a0000004200 */
[C---:B-----5:R-:W-:Y:S03]  /*167d0*/  HMMA.16816.F32.BF16 R84, R136.reuse, R156, R84 ;  /* 0x0000009c8854723c */ /* 0x060fe60000041854 */
[----:B------:R-:W-:Y:S02]  /*167e0*/  LDSM.16.MT88.4 R172, [R201+0x1b800] ;  /* 0x01b80000c9ac783b */ /* 0x000fe40000004200 */
[----:B------:R-:W-:Y:S01]  /*167f0*/  F2FP.BF16.F32.PACK_AB R171, R133, R134 ;  /* 0x0000008685ab723e */ /* 0x000fe200000010ff */
[C---:B------:R-:W-:Y:S06]  /*16800*/  HMMA.16816.F32.BF16 R88, R136.reuse, R158, R88 ;  /* 0x0000009e8858723c */ /* 0x040fec0000041858 */
[C---:B------:R-:W-:Y:S01]  /*16810*/  HMMA.16816.F32.BF16 R92, R136.reuse, R160, R92 ;  /* 0x000000a0885c723c */ /* 0x040fe2000004185c */
[----:B------:R-:W-:Y:S05]  /*16820*/  LDSM.16.MT88.4 R156, [R202+0x19800] ;  /* 0x01980000ca9c783b */ /* 0x000fea0000004200 */
[C---:B------:R-:W-:Y:S03]  /*16830*/  HMMA.16816.F32.BF16 R96, R136.reuse, R162, R96 ;  /* 0x000000a28860723c */ /* 0x040fe60000041860 */
[----:B------:R-:W-:Y:S03]  /*16840*/  LDSM.16.MT88.4 R160, [R204+0x19800] ;  /* 0x01980000cca0783b */ /* 0x000fe60000004200 */
[C---:B------:R-:W-:Y:S06]  /*16850*/  HMMA.16816.F32.BF16 R100, R136.reuse, R140, R100 ;  /* 0x0000008c8864723c */ /* 0x040fec0000041864 */
[C---:B------:R-:W-:Y:S01]  /*16860*/  HMMA.16816.F32.BF16 R104, R136.reuse, R142, R104 ;  /* 0x0000008e8868723c */ /* 0x040fe20000041868 */
[----:B------:R-:W5:Y:S05]  /*16870*/  LDSM.16.MT88.4 R140, [R201+0x19800] ;  /* 0x01980000c98c783b */ /* 0x000f6a0000004200 */
[C---:B------:R-:W-:Y:S06]  /*16880*/  HMMA.16816.F32.BF16 R108, R136.reuse, R144, R108 ;  /* 0x00000090886c723c */ /* 0x040fec000004186c */
[C---:B------:R-:W-:Y:S06]  /*16890*/  HMMA.16816.F32.BF16 R112, R136.reuse, R146, R112 ;  /* 0x000000928870723c */ /* 0x040fec0000041870 */
[C---:B----4-:R-:W-:Y:S06]  /*168a0*/  HMMA.16816.F32.BF16 R116, R136.reuse, R148, R116 ;  /* 0x000000948874723c */ /* 0x050fec0000041874 */
[C---:B------:R-:W-:Y:S06]  /*168b0*/  HMMA.16816.F32.BF16 R120, R136.reuse, R150, R120 ;  /* 0x000000968878723c */ /* 0x040fec0000041878 */
[C---:B-1----:R-:W-:Y:S05]  /*168c0*/  HMMA.16816.F32.BF16 R124, R136.reuse, R152, R124 ;  /* 0x00000098887c723c */ /* 0x042fea000004187c */
[----:B--2---:R-:W-:Y:S01]  /*168d0*/  FFMA.FTZ R0, R0, R240, R242 ;  /* 0x000000f000007223 */ /* 0x004fe200000100f2 */
[----:B------:R-:W-:Y:S06]  /*168e0*/  HMMA.16816.F32.BF16 R128, R136, R154, R128 ;  /* 0x0000009a8880723c */ /* 0x000fec0000041880 */
[C---:B-----5:R-:W-:Y:S01]  /*168f0*/  HMMA.16816.F32.BF16 R136, R168.reuse, R140, R4 ;  /* 0x0000008ca888723c */ /* 0x060fe20000041804 */
        /* <DEDUP_REMOVED lines=9> */
[----:B------:R-:W3:Y:S03]  /*16990*/  LDSM.16.MT88.4 R20, [R204+0x1d800] ;  /* 0x01d80000cc14783b */ /* 0x000ee60000004200 */
[C---:B------:R-:W-:Y:S05]  /*169a0*/  HMMA.16816.F32.BF16 R156, R168.reuse, R164, R28 ;  /* 0x000000a4a89c723c */ /* 0x040fea000004181c */
[----:B------:R-:W3:Y:S01]  /*169b0*/  LDSM.16.MT88.4 R24, [R203+0x1d800] ;  /* 0x01d80000cb18783b */ /* 0x000ee20000004200 */
[C---:B------:R-:W-:Y:S06]  /*169c0*/  HMMA.16816.F32.BF16 R164, R168.reuse, R166, R32 ;  /* 0x000000a6a8a4723c */ /* 0x040fec0000041820 */
[C---:B------:R-:W-:Y:S06]  /*169d0*/  HMMA.16816.F32.BF16 R36, R168.reuse, R172, R36 ;  /* 0x000000aca824723c */ /* 0x040fec0000041824 */
[C---:B------:R-:W-:Y:S06]  /*169e0*/  HMMA.16816.F32.BF16 R40, R168.reuse, R174, R40 ;  /* 0x000000aea828723c */ /* 0x040fec0000041828 */
        /* <DEDUP_REMOVED lines=14> */
[C---:B---3--:R-:W-:Y:S06]  /*16ad0*/  HMMA.16816.F32.BF16 R84, R168.reuse, R20, R84 ;  /* 0x00000014a854723c */ /* 0x048fec0000041854 */
[C---:B------:R-:W-:Y:S05]  /*16ae0*/  HMMA.16816.F32.BF16 R88, R168.reuse, R22, R88 ;  /* 0x00000016a858723c */ /* 0x040fea0000041858 */
[----:B------:R-:W-:Y:S01]  /*16af0*/  FFMA.FTZ R20, R2, R241, R246 ;  /* 0x000000f102147223 */ /* 0x000fe200000100f6 */
        /* <DEDUP_REMOVED lines=12> */
[----:B------:R-:W-:Y:S01]  /*16bc0*/  FADD.FTZ R0, R243, R2 ;  /* 0x00000002f3007221 */ /* 0x000fe20000010000 */
[C---:B----4-:R-:W-:Y:S04]  /*16bd0*/  HMMA.16816.F32.BF16 R116, R168.reuse, R12, R116 ;  /* 0x0000000ca874723c */ /* 0x050fe80000041874 */
[----:B------:R-:W-:Y:S01]  /*16be0*/  FADD.FTZ R2, R197, R0 ;  /* 0x00000000c5027221 */ /* 0x000fe20000010000 */
[----:B------:R-:W-:Y:S01]  /*16bf0*/  FADD.FTZ R0, R234, R4 ;  /* 0x00000004ea007221 */ /* 0x000fe20000010000 */
[C---:B------:R-:W-:Y:S05]  /*16c00*/  HMMA.16816.F32.BF16 R120, R168.reuse, R14, R120 ;  /* 0x0000000ea878723c */ /* 0x040fea0000041878 */
[----:B------:R-:W-:Y:S01]  /*16c10*/  FADD.FTZ R2, R196, R2 ;  /* 0x00000002c4027221 */ /* 0x000fe20000010000 */
[----:B------:R-:W-:Y:S01]  /*16c20*/  FADD.FTZ R4, R199, R0 ;  /* 0x00000000c7047221 */ /* 0x000fe20000010000 */
[C---:B-----5:R-:W-:Y:S04]  /*16c30*/  HMMA.16816.F32.BF16 R124, R168.reuse, R16, R124 ;  /* 0x00000010a87c723c */ /* 0x060fe8000004187c */
[----:B------:R-:W-:Y:S01]  /*16c40*/  FADD.FTZ R4, R198, R4 ;  /* 0x00000004c6047221 */ /* 0x000fe20000010000 */
        /* <DEDUP_REMOVED lines=20> */
[----:B------:R-:W-:Y:S01]  /*16d90*/  MOV R133, R132 ;  /* 0x0000008400857202 */ /* 0x000fe20000000f00 */
[----:B------:R2:W-:Y:S04]  /*16da0*/  STL [R1+0x38], R2 ;  /* 0x0000380201007387 */ /* 0x0005e80000100800 */
[----:B------:R2:W-:Y:S01]  /*16db0*/  STL [R1+0x3c], R0 ;  /* 0x00003c0001007387 */ /* 0x0005e20000100800 */
[----:B------:R-:W-:Y:S05]  /*16dc0*/  @P0 BRA `(.L_x_609) ;  /* 0xffffffbc00300947 */ /* 0x000fea000383ffff */
.L_x_608:
[----:B------:R-:W3:Y:S04]  /*16dd0*/  LDL.LU R13, [R1+0x38] ;  /* 0x00003800010d7983 */ /* 0x000ee80000300800 */
[----:B------:R-:W4:Y:S01]  /*16de0*/  LDL.LU R12, [R1+0x3c] ;  /* 0x00003c00010c7983 */ /* 0x000f220000300800 */
[----:B------:R-:W1:Y:S01]  /*16df0*/  S2UR UR4, SR_CgaCtaId ;  /* 0x00000000000479c3 */ /* 0x000e620000008800 */
[----:B------:R-:W-:Y:S01]  /*16e00*/  UISETP.NE.AND UP0, UPT, UR17, -0x1, UPT ;  /* 0xffffffff1100788c */ /* 0x000fe2000bf05270 */
[----:B------:R-:W-:Y:S01]  /*16e10*/  IMAD.MOV.U32 R172, RZ, RZ, 0x20 ;  /* 0x00000020ffac7424 */ /* 0x000fe200078e00ff */
[----:B------:R-:W2:Y:S01]  /*16e20*/  S2R R10, SR_TID.X ;  /* 0x00000000000a7919 */ /* 0x000ea20000002100 */
[----:B-----5:R-:W-:-:S03]  /*16e30*/  IMAD.MOV.U32 R134, RZ, RZ, 0x40 ;  /* 0x00000040ff867424 */ /* 0x020fc600078e00ff */
[----:B------:R-:W-:-:S05]  /*16e40*/  PLOP3.LUT P0, PT, PT, PT, UP0, 0x80, 0x0 ;  /* 0x000000000000781c */ /* 0x000fca0003f0f008 */
[----:B------:R-:W-:Y:S02]  /*16e50*/  @UP0 ULDC.64 UR6, c[0x0][0x298] ;  /* 0x0000a60000060ab9 */ /* 0x000fe40000000a00 */
[----:B------:R-:W-:-:S03]  /*16e60*/  @UP0 UIMAD.WIDE.U32 UR10, UR17, UR6, URZ ;  /* 0x00000006110a02a5 */ /* 0x000fc6000f8e003f */
[----:B------:R-:W-:Y:S01]  /*16e70*/  UMOV UR6, 0x400 ;  /* 0x0000040000067882 */ /* 0x000fe20000000000 */
[----:B------:R-:W-:Y:S02]  /*16e80*/  @UP0 UIMAD UR8, UR17, UR7, UR11 ;  /* 0x00000007110802a4 */ /* 0x000fe4000f8e020b */
[----:B-1----:R-:W-:-:S03]  /*16e90*/  ULEA UR4, UR4, UR6, 0x18 ;  /* 0x0000000604047291 */ /* 0x002fc6000f8ec03f */
[----:B------:R-:W-:Y:S01]  /*16ea0*/  @UP0 UMOV UR6, UR10 ;  /* 0x0000000a00060c82 */ /* 0x000fe20008000000 */
[----:B--2---:R-:W-:-:S04]  /*16eb0*/  SHF.R.S32.HI R11, RZ, 0x1f, R10 ;  /* 0x0000001fff0b7819 */ /* 0x004fc8000001140a */
        /* <DEDUP_REMOVED lines=19> */
[----:B---3--:R-:W1:Y:S04]  /*16ff0*/  SHFL.BFLY PT, R7, R13, 0x2, 0x1f ;  /* 0x0c401f000d077f89 */ /* 0x008e6800000e0000 */
[----:B----4-:R-:W2:Y:S01]  /*17000*/  SHFL.BFLY PT, R8, R12, 0x2, 0x1f ;  /* 0x0c401f000c087f89 */ /* 0x010ea200000e0000 */
        /* <DEDUP_REMOVED lines=10> */
[----:B------:R-:W-:Y:S01]  /*170b0*/  UIMAD UR4, UR8, UR7, UR4 ;  /* 0x00000007080472a4 */ /* 0x000fe2000f8e0204 */
[----:B------:R-:W-:-:S03]  /*170c0*/  UMOV UR6, UR10 ;  /* 0x0000000a00067c82 */ /* 0x000fc60008000000 */
[----:B------:R-:W-:-:S12]  /*170d0*/  UIADD3 UR8, UR11, UR4, URZ ;  /* 0x000000040b087290 */ /* 0x000fd8000fffe03f */
.L_x_612:
        /* <DEDUP_REMOVED lines=14> */
.L_x_613:
[----:B------:R-:W4:Y:S01]  /*171c0*/  S2UR UR7, SR_CTAID.X ;  /* 0x00000000000779c3 */ /* 0x000f220000002500 */
[----:B------:R-:W-:Y:S01]  /*171d0*/  ISETP.NE.AND P1, PT, RZ, UR9, PT ;  /* 0x00000009ff007c0c */ /* 0x000fe2000bf25270 */
[----:B--2---:R-:W-:Y:S01]  /*171e0*/  FADD.FTZ R135, R2, R6 ;  /* 0x0000000602877221 */ /* 0x004fe20000010000 */
[----:B---3--:R-:W-:Y:S01]  /*171f0*/  FADD.FTZ R170, R4, R7 ;  /* 0x0000000704aa7221 */ /* 0x008fe20000010000 */
[----:B-1----:R-:W-:Y:S01]  /*17200*/  LEA.HI R4, R11, R10, RZ, 0x3 ;  /* 0x0000000a0b047211 */ /* 0x002fe200078f18ff */
[----:B------:R-:W-:Y:S01]  /*17210*/  BSSY B0, `(.L_x_614) ;  /* 0x0000161000007945 */ /* 0x000fe20003800000 */
[----:B------:R-:W-:Y:S02]  /*17220*/  LOP3.LUT R0, R0, 0x1, RZ, 0xc0, !PT ;  /* 0x0000000100007812 */ /* 0x000fe400078ec0ff */
[----:B------:R-:W-:Y:S02]  /*17230*/  FSETP.NE.FTZ.AND P5, PT, R135, RZ, PT ;  /* 0x000000ff8700720b */ /* 0x000fe40003fb5000 */
[----:B------:R-:W-:-:S02]  /*17240*/  FSETP.NE.FTZ.AND P4, PT, R170, RZ, PT ;  /* 0x000000ffaa00720b */ /* 0x000fc40003f95000 */
[----:B------:R-:W-:Y:S02]  /*17250*/  SHF.R.S32.HI R2, RZ, 0x3, R4 ;  /* 0x00000003ff027819 */ /* 0x000fe40000011404 */
[----:B------:R-:W-:Y:S01]  /*17260*/  ISETP.NE.U32.AND P2, PT, R0, 0x1, PT ;  /* 0x000000010000780c */ /* 0x000fe20003f45070 */
[----:B------:R-:W1:Y:S01]  /*17270*/  @!P1 LDC R171, c[0x0][0x2c4] ;  /* 0x0000b100ffab9b82 */ /* 0x000e620000000800 */
[----:B------:R-:W-:Y:S02]  /*17280*/  MOV R0, 0x3f800000 ;  /* 0x3f80000000007802 */ /* 0x000fe40000000f00 */
[----:B------:R-:W-:Y:S02]  /*17290*/  PLOP3.LUT P0, PT, PT, PT, PT, 0x8, 0x0 ;  /* 0x000000000000781c */ /* 0x000fe40003f0e170 */
[----:B------:R-:W-:Y:S02]  /*172a0*/  @!P1 PLOP3.LUT P0, PT, P3, PT, PT, 0x80, 0x0 ;  /* 0x000000000000981c */ /* 0x000fe40001f0f070 */
[----:B------:R-:W2:Y:S01]  /*172b0*/  @P5 MUFU.RCP R0, R135 ;  /* 0x0000008700005308 */ /* 0x000ea20000001000 */
[----:B------:R-:W-:Y:S01]  /*172c0*/  LEA.HI.SX32 R5, R4, 0x20, 0x1d ;  /* 0x0000002004057811 */ /* 0x000fe200078feaff */
[----:B----4-:R-:W-:Y:S01]  /*172d0*/  UIMAD UR4, UR7, -0x80, UR19 ;  /* 0xffffff80070478a4 */ /* 0x010fe2000f8e0213 */
[----:B------:R-:W-:-:S02]  /*172e0*/  LOP3.LUT R9, R9, 0xffffffe0, RZ, 0xc0, !PT ;  /* 0xffffffe009097812 */ /* 0x000fc400078ec0ff */
[C---:B------:R-:W-:Y:S02]  /*172f0*/  IADD3 R133, R31.reuse, -0x10, RZ ;  /* 0xfffffff01f857810 */ /* 0x040fe40007ffe0ff */
[----:B------:R-:W-:Y:S02]  /*17300*/  LEA.HI.SX32 R4, R4, 0x40, 0x1d ;  /* 0x0000004004047811 */ /* 0x000fe400078feaff */
[----:B------:R-:W-:Y:S02]  /*17310*/  ISETP.GE.AND P3, PT, R2, UR4, PT ;  /* 0x0000000402007c0c */ /* 0x000fe4000bf66270 */
[----:B------:R-:W-:Y:S02]  /*17320*/  MOV R2, 0x3f800000 ;  /* 0x3f80000000027802 */ /* 0x000fe40000000f00 */
[----:B------:R-:W-:Y:S02]  /*17330*/  @P2 IADD3 R133, R31, 0x10, RZ ;  /* 0x000000101f852810 */ /* 0x000fe40007ffe0ff */
[----:B------:R-:W-:-:S02]  /*17340*/  ISETP.GE.AND P2, PT, R5, UR4, PT ;  /* 0x0000000405007c0c */ /* 0x000fc4000bf46270 */
[----:B------:R-:W3:Y:S01]  /*17350*/  @P4 MUFU.RCP R2, R170 ;  /* 0x000000aa00024308 */ /* 0x000ee20000001000 */
[C---:B--2---:R-:W-:Y:S01]  /*17360*/  FMUL.FTZ R182, R0.reuse, R136 ;  /* 0x0000008800b67220 */ /* 0x044fe20000410000 */
[C---:B------:R-:W-:Y:S01]  /*17370*/  FMUL.FTZ R173, R0.reuse, R137 ;  /* 0x0000008900ad7220 */ /* 0x040fe20000410000 */
[C---:B------:R-:W-:Y:S01]  /*17380*/  FMUL.FTZ R175, R0.reuse, R164 ;  /* 0x000000a400af7220 */ /* 0x040fe20000410000 */
[----:B------:R-:W-:Y:S01]  /*17390*/  IADD3 R184, -R9, R10, RZ ;  /* 0x0000000a09b87210 */ /* 0x000fe20007ffe1ff */
        /* <DEDUP_REMOVED lines=149> */
[----:B------:R-:W-:Y:S01]  /*17cf0*/  F2FP.BF16.F32.PACK_AB R51, R167, R166 ;  /* 0x000000a6a733723e */ /* 0x000fe200000010ff */
[----:B------:R2:W-:Y:S01]  /*17d00*/  STS [R0], R2 ;  /* 0x0000000200007388 */ /* 0x0005e20000000800 */
[-C--:B---3--:R-:W-:Y:S02]  /*17d10*/  IADD3 R6, R67, R134.reuse, RZ ;  /* 0x0000008643067210 */ /* 0x088fe40007ffe0ff */
[----:B----4-:R-:W-:Y:S01]  /*17d20*/  IADD3 R4, R31, R134, RZ ;  /* 0x000000861f047210 */ /* 0x010fe20007ffe0ff */
[----:B------:R3:W-:Y:S01]  /*17d30*/  STS [R0+0x400], R9 ;  /* 0x0004000900007388 */ /* 0x0007e20000000800 */
[----:B------:R-:W-:Y:S02]  /*17d40*/  F2FP.BF16.F32.PACK_AB R50, R144, R174 ;  /* 0x000000ae9032723e */ /* 0x000fe400000010ff */
[----:B-----5:R-:W-:Y:S01]  /*17d50*/  IADD3 R5, R134, R133, RZ ;  /* 0x0000008586057210 */ /* 0x020fe20007ffe0ff */
        /* <DEDUP_REMOVED lines=24> */
[----:B----4-:R-:W1:Y:S01]  /*17ee0*/  @!P1 LDC R7, c[0x0][0x270] ;  /* 0x00009c00ff079b82 */ /* 0x010e620000000800 */
[----:B------:R-:W-:Y:S01]  /*17ef0*/  F2FP.BF16.F32.PACK_AB R34, R34, R68 ;  /* 0x000000442222723e */ /* 0x000fe200000010ff */
[----:B------:R-:W-:Y:S01]  /*17f00*/  STS [R6], R52 ;  /* 0x0000003406007388 */ /* 0x000fe20000000800 */
[----:B------:R-:W-:Y:S02]  /*17f10*/  F2FP.BF16.F32.PACK_AB R33, R71, R33 ;  /* 0x000000214721723e */ /* 0x000fe400000010ff */
[----:B------:R-:W-:Y:S01]  /*17f20*/  F2FP.BF16.F32.PACK_AB R32, R32, R72 ;  /* 0x000000482020723e */ /* 0x000fe200000010ff */
[----:B------:R-:W-:Y:S01]  /*17f30*/  STS [R6+0x400], R51 ;  /* 0x0004003306007388 */ /* 0x000fe20000000800 */
[----:B------:R-:W-:Y:S01]  /*17f40*/  F2FP.BF16.F32.PACK_AB R30, R75, R30 ;  /* 0x0000001e4b1e723e */ /* 0x000fe200000010ff */
[----:B-----5:R-:W3:Y:S01]  /*17f50*/  @P1 LDC.64 R10, c[0x0][0x2c0] ;  /* 0x0000b000ff0a1b82 */ /* 0x020ee20000000a00 */
        /* <DEDUP_REMOVED lines=69> */
[----:B-----5:R-:W-:-:S03]  /*183b0*/  MOV R16, 0x7f800000 ;  /* 0x7f80000000107802 */ /* 0x020fc60000000f00 */
[----:B------:R-:W-:Y:S04]  /*183c0*/  STS [R67+0xc400], R62 ;  /* 0x00c4003e43007388 */ /* 0x000fe80000000800 */
[----:B------:R-:W-:Y:S01]  /*183d0*/  STS [R4+0xc000], R61 ;  /* 0x00c0003d04007388 */ /* 0x000fe20000000800 */
[----:B--2---:R-:W-:-:S03]  /*183e0*/  MOV R15, 0x7f800000 ;  /* 0x7f800000000f7802 */ /* 0x004fc60000000f00 */
[----:B------:R3:W-:Y:S01]  /*183f0*/  STS [R4+0xc400], R60 ;  /* 0x00c4003c04007388 */ /* 0x0007e20000000800 */
[----:B----4-:R-:W-:-:S03]  /*18400*/  SHF.R.S32.HI R17, RZ, 0x1f, R28 ;  /* 0x0000001fff117819 */ /* 0x010fc6000001141c */
[----:B------:R-:W-:Y:S04]  /*18410*/  STS [R5+0xc000], R59 ;  /* 0x00c0003b05007388 */ /* 0x000fe80000000800 */
[----:B------:R-:W-:Y:S01]  /*18420*/  STS [R5+0xc400], R58 ;  /* 0x00c4003a05007388 */ /* 0x000fe20000000800 */
[----:B-1----:R-:W-:Y:S01]  /*18430*/  @P1 MOV R0, 0x1 ;  /* 0x0000000100001802 */ /* 0x002fe20000000f00 */
[----:B------:R-:W-:Y:S01]  /*18440*/  @!P1 IMAD R0, R171, R7, RZ ;  /* 0x00000007ab009224 */ /* 0x000fe200078e02ff */
[----:B------:R-:W1:Y:S01]  /*18450*/  @P5 LDC R12, c[0x0][0x2e8] ;  /* 0x0000ba00ff0c5b82 */ /* 0x000e620000000800 */
[----:B------:R-:W-:Y:S01]  /*18460*/  STS [R2+0xc000], R57 ;  /* 0x00c0003902007388 */ /* 0x000fe20000000800 */
[----:B------:R-:W2:Y:S03]  /*18470*/  @P5 MUFU.LG2 R7, R135 ;  /* 0x0000008700075308 */ /* 0x000ea60000000c00 */
[----:B------:R4:W-:Y:S04]  /*18480*/  STS [R2+0xc400], R66 ;  /* 0x00c4004202007388 */ /* 0x0009e80000000800 */
[----:B------:R-:W-:Y:S04]  /*18490*/  STS [R6+0xc000], R65 ;  /* 0x00c0004106007388 */ /* 0x000fe80000000800 */
[----:B------:R5:W-:Y:S01]  /*184a0*/  STS [R6+0xc400], R64 ;  /* 0x00c4004006007388 */ /* 0x000be20000000800 */
[----:B---3--:R-:W-:Y:S01]  /*184b0*/  @P1 IMAD R4, R11, R10, RZ ;  /* 0x0000000a0b041224 */ /* 0x008fe200078e02ff */
[----:B------:R-:W-:Y:S01]  /*184c0*/  @!P1 MOV R4, R171 ;  /* 0x000000ab00049202 */ /* 0x000fe20000000f00 */
[----:B------:R-:W3:Y:S08]  /*184d0*/  @P4 LDC R11, c[0x0][0x2e8] ;  /* 0x0000ba00ff0b4b82 */ /* 0x000ef00000000800 */
[----:B------:R-:W-:Y:S06]  /*184e0*/  BAR.SYNC.DEFER_BLOCKING 0x0 ;  /* 0x0000000000007b1d */ /* 0x000fec0000010000 */
[----:B------:R-:W2:Y:S01]  /*184f0*/  S2R R8, SR_CTAID.Y ;  /* 0x0000000000087919 */ /* 0x000ea20000002600 */
[----:B------:R-:W1:Y:S01]  /*18500*/  S2R R18, SR_CTAID.Z ;  /* 0x0000000000127919 */ /* 0x000e620000002700 */
[----:B----4-:R-:W-:-:S02]  /*18510*/  LEA.HI R2, R17, R28, RZ, 0x5 ;  /* 0x0000001c11027211 */ /* 0x010fc400078f28ff */
[----:B------:R-:W-:Y:S02]  /*18520*/  LEA.HI R17, R17, R28, RZ, 0x3 ;  /* 0x0000001c11117211 */ /* 0x000fe400078f18ff */
[----:B------:R-:W-:Y:S02]  /*18530*/  LOP3.LUT R2, R2, 0xffffffe0, RZ, 0xc0, !PT ;  /* 0xffffffe002027812 */ /* 0x000fe400078ec0ff */
[----:B-----5:R-:W-:Y:S01]  /*18540*/  SHF.R.S32.HI R6, RZ, 0x1f, R183 ;  /* 0x0000001fff067819 */ /* 0x020fe200000114b7 */
[----:B------:R4:W3:Y:S01]  /*18550*/  LDS.128 R32, [R227+0x3000] ;  /* 0x00300000e3207984 */ /* 0x0008e20000000c00 */
[----:B--2---:R-:W-:Y:S01]  /*18560*/  IMAD R5, R8, R0, RZ ;  /* 0x0000000008057224 */ /* 0x004fe200078e02ff */
[----:B------:R-:W-:Y:S01]  /*18570*/  IADD3 R0, -R2, R28, RZ ;  /* 0x0000001c02007210 */ /* 0x000fe20007ffe1ff */
[----:B------:R-:W2:Y:S01]  /*18580*/  @P4 MUFU.LG2 R8, R170 ;  /* 0x000000aa00084308 */ /* 0x000ea20000000c00 */
[----:B------:R-:W-:Y:S02]  /*18590*/  LEA.HI R2, R6, R183, RZ, 0x3 ;  /* 0x000000b706027211 */ /* 0x000fe400078f18ff */
[----:B------:R-:W-:-:S02]  /*185a0*/  SHF.R.S32.HI R10, RZ, 0x1f, R0 ;  /* 0x0000001fff0a7819 */ /* 0x000fc40000011400 */
[----:B------:R-:W-:Y:S01]  /*185b0*/  SEL R6, R5, RZ, !P6 ;  /* 0x000000ff05067207 */ /* 0x000fe20007000000 */
[----:B------:R-:W-:Y:S01]  /*185c0*/  @P5 FMUL.FTZ R5, R7, 0.69314718246459960938 ;  /* 0x3f31721807055820 */ /* 0x000fe20000410000 */
[----:B------:R-:W-:Y:S02]  /*185d0*/  LOP3.LUT P6, RZ, R184, 0x3, RZ, 0xc0, !PT ;  /* 0x00000003b8ff7812 */ /* 0x000fe400078cc0ff */
[----:B------:R-:W-:Y:S01]  /*185e0*/  LOP3.LUT R2, R2, 0xffffff8, RZ, 0xc0, !PT ;  /* 0x0ffffff802027812 */ /* 0x000fe200078ec0ff */
[----:B-1----:R-:W-:Y:S01]  /*185f0*/  @P5 FFMA.FTZ R16, R132, R12, R5 ;  /* 0x0000000c84105223 */ /* 0x002fe20000010005 */
[----:B------:R-:W-:Y:S01]  /*18600*/  LEA.HI R7, R10, R0, RZ, 0x2 ;  /* 0x000000000a077211 */ /* 0x000fe200078f10ff */
[----:B------:R-:W-:Y:S01]  /*18610*/  IMAD R0, R9, UR7, RZ ;  /* 0x0000000709007c24 */ /* 0x000fe2000f8e02ff */
[----:B------:R-:W-:Y:S01]  /*18620*/  IADD3 R10, R183, -R2, RZ ;  /* 0x80000002b70a7210 */ /* 0x000fe20007ffe0ff */
[----:B------:R-:W-:Y:S01]  /*18630*/  IMAD R2, R18, R4, R6 ;  /* 0x0000000412027224 */ /* 0x000fe200078e0206 */
[----:B------:R-:W-:-:S02]  /*18640*/  SHF.R.S32.HI R5, RZ, 0x2, R7 ;  /* 0x00000002ff057819 */ /* 0x000fc40000011407 */
[----:B------:R-:W-:Y:S01]  /*18650*/  SHF.L.U32 R0, R0, 0x7, RZ ;  /* 0x0000000700007819 */ /* 0x000fe200000006ff */
[----:B--2---:R-:W-:Y:S01]  /*18660*/  @P4 FMUL.FTZ R8, R8, 0.69314718246459960938 ;  /* 0x3f31721808084820 */ /* 0x004fe20000410000 */
[----:B------:R-:W-:Y:S02]  /*18670*/  LOP3.LUT R4, R17, 0xfffffff8, RZ, 0xc0, !PT ;  /* 0xfffffff811047812 */ /* 0x000fe400078ec0ff */
[----:B------:R-:W-:Y:S01]  /*18680*/  IADD3 R6, P5, P1, R0, R168, R2 ;  /* 0x000000a800067210 */ /* 0x000fe200079be002 */
[----:B---3--:R-:W-:Y:S01]  /*18690*/  @P4 FFMA.FTZ R15, R3, R11, R8 ;  /* 0x0000000b030f4223 */ /* 0x008fe20000010008 */
[----:B------:R-:W-:Y:S02]  /*186a0*/  SHF.R.S32.HI R7, RZ, 0x1f, R0 ;  /* 0x0000001fff077819 */ /* 0x000fe40000011400 */
[----:B------:R-:W-:Y:S02]  /*186b0*/  SHF.R.S32.HI R2, RZ, 0x1f, R2 ;  /* 0x0000001fff027819 */ /* 0x000fe40000011402 */
[----:B------:R-:W-:-:S02]  /*186c0*/  LEA R0, R10, R5, 0x4 ;  /* 0x000000050a007211 */ /* 0x000fc400078e20ff */
[----:B------:R-:W-:Y:S02]  /*186d0*/  IADD3 R14, -R4, R28, RZ ;  /* 0x0000001c040e7210 */ /* 0x000fe40007ffe1ff */
        /* <DEDUP_REMOVED lines=20> */
.L_x_615:
[----:B------:R-:W-:Y:S05]  /*18820*/  BSYNC B0 ;  /* 0x0000000000007941 */ /* 0x000fea0003800000 */
.L_x_614:
[----:B------:R2:W5:Y:S04]  /*18830*/  LDL R30, [R1+0x48] ;  /* 0x00004800011e7983 */ /* 0x0005680000100800 */
[----:B------:R2:W5:Y:S04]  /*18840*/  LDL R31, [R1+0x40] ;  /* 0x00004000011f7983 */ /* 0x0005680000100800 */
[----:B------:R2:W5:Y:S01]  /*18850*/  LDL R36, [R1+0x44] ;  /* 0x0000440001247983 */ /* 0x0005620000100800 */
[----:B------:R-:W-:Y:S01]  /*18860*/  IMAD.SHL.U32 R28, R14, 0x8, RZ ;  /* 0x000000080e1c7824 */ /* 0x000fe200078e00ff */
[----:B-1----:R-:W-:Y:S01]  /*18870*/  SHF.R.S32.HI R2, RZ, 0x3, R17 ;  /* 0x00000003ff027819 */ /* 0x002fe20000011411 */
[----:B------:R-:W-:Y:S01]  /*18880*/  IMAD.U32 R5, RZ, RZ, UR18 ;  /* 0x00000012ff057e24 */ /* 0x000fe2000f8e00ff */
[----:B------:R-:W-:Y:S01]  /*18890*/  SHF.R.S32.HI R8, RZ, 0x1f, R18 ;  /* 0x0000001fff087819 */ /* 0x000fe20000011412 */
[----:B------:R2:W1:Y:S01]  /*188a0*/  LDS.128 R24, [R227] ;  /* 0x00000000e3187984 */ /* 0x0004620000000c00 */
[----:B------:R-:W-:Y:S01]  /*188b0*/  SHF.R.S32.HI R4, RZ, 0x1f, R28 ;  /* 0x0000001fff047819 */ /* 0x000fe2000001141c */
[----:B------:R-:W-:Y:S01]  /*188c0*/  BSSY B0, `(.L_x_616) ;  /* 0x0000022000007945 */ /* 0x000fe20003800000 */
[----:B------:R-:W-:Y:S01]  /*188d0*/  IADD3 R6, P1, R28, UR6, RZ ;  /* 0x000000061c067c10 */ /* 0x000fe2000ff3e0ff */
[----:B------:R-:W-:Y:S01]  /*188e0*/  ULDC.64 UR6, c[0x0][0x2a0] ;  /* 0x0000a80000067ab9 */ /* 0x000fe20000000a00 */
[----:B------:R-:W-:Y:S01]  /*188f0*/  IADD3 R0, R2, 0x60, RZ ;  /* 0x0000006002007810 */ /* 0x000fe20007ffe0ff */
[----:B------:R2:W3:Y:S01]  /*18900*/  LDS.128 R20, [R227+0x4000] ;  /* 0x00400000e3147984 */ /* 0x0004e20000000c00 */
[----:B------:R-:W-:-:S02]  /*18910*/  IADD3.X R7, R4, UR8, RZ, P1, !PT ;  /* 0x0000000804077c10 */ /* 0x000fc40008ffe4ff */
[----:B------:R-:W-:Y:S01]  /*18920*/  ISETP.GE.AND P1, PT, R0, UR5, PT ;  /* 0x0000000500007c0c */ /* 0x000fe2000bf26270 */
[----:B------:R-:W-:Y:S01]  /*18930*/  IMAD R0, R8, UR6, RZ ;  /* 0x0000000608007c24 */ /* 0x000fe2000f8e02ff */
[----:B------:R2:W4:Y:S01]  /*18940*/  LDS.128 R12, [R227+0xc000] ;  /* 0x00c00000e30c7984 */ /* 0x0005220000000c00 */
[----:B------:R-:W-:Y:S01]  /*18950*/  IMAD.WIDE.U32 R10, R18, UR6, R6 ;  /* 0x00000006120a7c25 */ /* 0x000fe2000f8e0006 */
[----:B------:R-:W-:-:S03]  /*18960*/  SHF.R.S32.HI R3, RZ, 0x1f, R2 ;  /* 0x0000001fff037819 */ /* 0x000fc60000011402 */
[----:B------:R-:W-:Y:S02]  /*18970*/  IMAD R0, R18, UR7, R0 ;  /* 0x0000000712007c24 */ /* 0x000fe4000f8e0200 */
[----:B------:R2:W1:Y:S01]  /*18980*/  LDS.128 R16, [R227+0x8000] ;  /* 0x00800000e3107984 */ /* 0x0004620000000c00 */
        /* <DEDUP_REMOVED lines=21> */
.L_x_617:
[----:B------:R-:W-:Y:S05]  /*18ae0*/  BSYNC B0 ;  /* 0x0000000000007941 */ /* 0x000fea0003800000 */
.L_x_616:
        /* <DEDUP_REMOVED lines=27> */
.L_x_619:
[----:B------:R-:W-:Y:S05]  /*18ca0*/  BSYNC B0 ;  /* 0x0000000000007941 */ /* 0x000fea0003800000 */
.L_x_618:
        /* <DEDUP_REMOVED lines=27> */
.L_x_621:
[----:B------:R-:W-:Y:S05]  /*18e60*/  BSYNC B0 ;  /* 0x0000000000007941 */ /* 0x000fea0003800000 */
.L_x_620:
        /* <DEDUP_REMOVED lines=27> */
.L_x_622:
        /* <DEDUP_REMOVED lines=14> */
.L_x_2398:


//--------------------- .text._ZN5flash16flash_fwd_kernelI23Flash_fwd_kernel_traitsILi256ELi64ELi64ELi4ELb0ELb0EN7cutlass10bfloat16_tE19Flash_kernel_traitsILi256ELi64ELi64ELi4ES3_EELb1ELb0ELb0ELb0ELb0ELb0ELb0ELb0EEEvNS_16Flash_fwd_paramsE --------------------------
	.section	.text._ZN5flash16flash_fwd_kernelI23Flash_fwd_kernel_traitsILi256ELi64ELi64ELi4ELb0ELb0EN7cutlass10bfloat16_tE19Flash_kernel_traitsILi256ELi64ELi64ELi4ES3_EELb1ELb0ELb0ELb0ELb0ELb0ELb0ELb0EEEvNS_16Flash_fwd_paramsE,"ax",@progbits
	.align	128
        .global         _ZN5flash16flash_fwd_kernelI23Flash_fwd_kernel_traitsILi256ELi64ELi64ELi4ELb0ELb0EN7cutlass10bfloat16_tE19Flash_kernel_traitsILi256ELi64ELi64ELi4ES3_EELb1ELb0ELb0ELb0ELb0ELb0ELb0ELb0EEEvNS_16Flash_fwd_paramsE
        .type           _ZN5flash16flash_fwd_kernelI23Flash_fwd_kernel_traitsILi256ELi64ELi64ELi4ELb0ELb0EN7cutlass10bfloat16_tE19Flash_kernel_traitsILi256ELi64ELi64ELi4ES3_EELb1ELb0ELb0ELb0ELb0ELb0ELb0ELb0EEEvNS_16Flash_fwd_paramsE,@function
        .size           _ZN5flash16flash_fwd_kernelI23Flash_fwd_kernel_traitsILi256ELi64ELi64ELi4ELb0ELb0EN7cutlass10bfloat16_tE19Flash_kernel_traitsILi256ELi64ELi64ELi4ES3_EELb1ELb0ELb0ELb0ELb0ELb0ELb0ELb0EEEvNS_16Flash_fwd_paramsE,(.L_x_2399 - _ZN5flash16flash_fwd_kernelI23Flash_fwd_kernel_traitsILi256ELi64ELi64ELi4ELb0ELb0EN7cutlass10bfloat16_tE19Flash_kernel_traitsILi256ELi64ELi64ELi4ES3_EELb1ELb0ELb0ELb0ELb0ELb0ELb0ELb0EEEvNS_16Flash_fwd_paramsE)
        .other          _ZN5flash16flash_fwd_kernelI23Flash_fwd_kernel_traitsILi256ELi64ELi64ELi4ELb0ELb0EN7cutlass10bfloat16_tE19Flash_kernel_traitsILi256ELi64ELi64ELi4ES3_EELb1ELb0ELb0ELb0ELb0ELb0ELb0ELb0EEEvNS_16Flash_fwd_paramsE,@"STO_CUDA_ENTRY STV_DEFAULT"
_ZN5flash16flash_fwd_kernelI23Flash_fwd_kernel_traitsILi256ELi64ELi64ELi4ELb0ELb0EN7cutlass10bfloat16_tE19Flash_kernel_traitsILi256ELi64ELi64ELi4ES3_EELb1ELb0ELb0ELb0ELb0ELb0ELb0ELb0EEEvNS_16Flash_fwd_paramsE:
.text._ZN5flash16flash_fwd_kernelI23Flash_fwd_kernel_traitsILi256ELi64ELi64ELi4ELb0ELb0EN7cutlass10bfloat16_tE19Flash_kernel_traitsILi256ELi64ELi64ELi4ES3_EELb1ELb0ELb0ELb0ELb0ELb0ELb0ELb0EEEvNS_16Flash_fwd_paramsE:
[----:B------:R-:W1:Y:S08]  /*0000*/  LDC R1, c[0x0][0x28] ;  /* 0x00000a00ff017b82 */ /* 0x000e700000000800 */
[----:B------:R-:W2:Y:S01]  /*0010*/  LDC R6, c[0x0][0x3a8] ;  /* 0x0000ea00ff067b82 */ /* 0x000ea20000000800 */
[----:B------:R-:W-:Y:S01]  /*0020*/  ULDC.U8 UR4, c[0x0][0x3b4] ;  /* 0x0000ed0000047ab9 */ /* 0x000fe20000000000 */
[----:B------:R-:W-:Y:S01]  /*0030*/  ULDC.64 UR28, c[0x0][0x3a0] ;  /* 0x0000e800001c7ab9 */ /* 0x000fe20000000a00 */
[----:B------:R-:W-:Y:S01]  /*0040*/  ISETP.NE.AND P2, PT, RZ, UR4, PT ;  /* 0x00000004ff007c0c */ /* 0x000fe2000bf45270 */
[----:B------:R-:W-:Y:S01]  /*0050*/  IMAD.U32 R2, RZ, RZ, UR28 ;  /* 0x0000001cff027e24 */ /* 0x000fe2000f8e00ff */
[----:B------:R-:W-:Y:S01]  /*0060*/  ULDC.64 UR26, c[0x0][0x208] ;  /* 0x00008200001a7ab9 */ /* 0x000fe20000000a00 */
[----:B------:R-:W-:-:S02]  /*0070*/  IMAD.U32 R3, RZ, RZ, UR29 ;  /* 0x0000001dff037e24 */ /* 0x000fc4000f8e00ff */
[----:B------:R-:W3:Y:S01]  /*0080*/  LDC R7, c[0x0][0x3ac] ;  /* 0x0000eb00ff077b82 */ /* 0x000ee20000000800 */
[----:B------:R-:W4:Y:S01]  /*0090*/  S2R R98, SR_TID.X ;  /* 0x0000000000627919 */ /* 0x000f220000002100 */
[----:B------:R-:W-:Y:S01]  /*00a0*/  ULDC.64 UR6, c[0x0][0x2f0] ;  /* 0x0000bc0000067ab9 */ /* 0x000fe20000000a00 */
[----:B------:R-:W-:Y:S01]  /*00b0*/  ULDC.64 UR10, c[0x0][0x2f0] ;  /* 0x0000bc00000a7ab9 */ /* 0x000fe20000000a00 */
[----:B------:R-:W-:Y:S01]  /*00c0*/  ULDC UR8, c[0x0][0x270] ;  /* 0x00009c0000087ab9 */ /* 0x000fe20000000800 */
[----:B-1----:R-:W-:-:S03]  /*00d0*/  VIADD R1, R1, 0xffffff88 ;  /* 0xffffff8801017836 */ /* 0x002fc60000000000 */
[----:B------:R2:W5:Y:S01]  /*00e0*/  @P2 LDG.E.64 R4, desc[UR26][R2.64] ;  /* 0x0000001a02042981 */ /* 0x000562000c1e1b00 */
[----:B------:R-:W-:Y:S08]  /*00f0*/  S2UR UR16, SR_CTAID.X ;  /* 0x00000000001079c3 */ /* 0x000ff00000002500 */
[----:B------:R-:W1:Y:S08]  /*0100*/  S2UR UR14, SR_CTAID.Y ;  /* 0x00000000000e79c3 */ /* 0x000e700000002600 */
[----:B------:R-:W4:Y:S01]  /*0110*/  S2UR UR9, SR_CTAID.Z ;  /* 0x00000000000979c3 */ /* 0x000f220000002700 */
[----:B--2---:R-:W-:-:S07]  /*0120*/  @P2 IMAD.MOV.U32 R2, RZ, RZ, R6 ;  /* 0x000000ffff022224 */ /* 0x004fce00078e0006 */
[----:B------:R-:W2:Y:S01]  /*0130*/  @P2 LDC R0, c[0x0][0x3b0] ;  /* 0x0000ec00ff002b82 */ /* 0x000ea20000000800 */
[----:B---3--:R-:W-:-:S06]  /*0140*/  @P2 IMAD.MOV.U32 R3, RZ, RZ, R7 ;  /* 0x000000ffff032224 */ /* 0x008fcc00078e0007 */
[----:B------:R-:W2:Y:S01]  /*0150*/  @P2 LDG.E.64 R2, desc[UR26][R2.64] ;  /* 0x0000001a02022981 */ /* 0x000ea2000c1e1b00 */
[----:B------:R-:W-:Y:S02]  /*0160*/  UISETP.NE.U32.AND UP2, UPT, UR6, URZ, UPT ;  /* 0x0000003f0600728c */ /* 0x000fe4000bf45070 */
[----:B-1----:R-:W-:Y:S02]  /*0170*/  UIMAD.WIDE UR10, UR14, 0x4, UR10 ;  /* 0x000000040e0a78a5 */ /* 0x002fe4000f8e020a */
[----:B------:R-:W-:Y:S02]  /*0180*/  UISETP.NE.AND.EX UP2, UPT, UR7, URZ, UPT, UP2 ;  /* 0x0000003f0700728c */ /* 0x000fe4000bf45320 */
[----:B----4-:R-:W-:Y:S01]  /*0190*/  ULOP3.LUT UR4, UR9, UR16, UR14, 0xfe, !UPT ;  /* 0x0000001009047292 */ /* 0x010fe2000f8efe0e */
[----:B------:R-:W-:-:S03]  /*01a0*/  ULDC.64 UR6, c[0x0][0x2f8] ;  /* 0x0000be0000067ab9 */ /* 0x000fc60000000a00 */
[----:B------:R-:W-:Y:S01]  /*01b0*/  PLOP3.LUT P0, PT, PT, PT, UP2, 0x80, 0x0 ;  /* 0x000000000000781c */ /* 0x000fe20003f0f028 */
[----:B------:R-:W-:Y:S01]  /*01c0*/  UISETP.EQ.U32.AND UP0, UPT, UR6, URZ, UPT ;  /* 0x0000003f0600728c */ /* 0x000fe2000bf02070 */
[----:B------:R-:W-:Y:S01]  /*01d0*/  LOP3.LUT P3, RZ, R98, UR4, RZ, 0xfc, !PT ;  /* 0x0000000462ff7c12 */ /* 0x000fe2000f86fcff */
[----:B------:R-:W-:Y:S02]  /*01e0*/  ULDC.64 UR4, c[0x0][0x300] ;  /* 0x0000c00000047ab9 */ /* 0x000fe40000000a00 */
[----:B------:R-:W-:-:S03]  /*01f0*/  UISETP.NE.U32.AND UP1, UPT, UR4, URZ, UPT ;  /* 0x0000003f0400728c */ /* 0x000fc6000bf25070 */
[----:B------:R-:W-:Y:S01]  /*0200*/  ULDC.U8 UR4, c[0x0][0x3c2] ;  /* 0x0000f08000047ab9 */ /* 0x000fe20000000000 */
[----:B------:R-:W-:Y:S02]  /*0210*/  UISETP.NE.AND.EX UP1, UPT, UR5, URZ, UPT, UP1 ;  /* 0x0000003f0500728c */ /* 0x000fe4000bf25310 */
[----:B------:R-:W-:-:S03]  /*0220*/  UISETP.NE.AND UP3, UPT, UR4, URZ, UPT ;  /* 0x0000003f0400728c */ /* 0x000fc6000bf65270 */
[----:B------:R-:W-:Y:S01]  /*0230*/  ULDC.64 UR4, c[0x0][0x2f8] ;  /* 0x0000be0000047ab9 */ /* 0x000fe20000000a00 */
[----:B------:R-:W1:Y:S01]  /*0240*/  @!P3 LDC.64 R8, c[0x0][0x3b8] ;  /* 0x0000ee00ff08bb82 */ /* 0x000e620000000a00 */
[----:B------:R-:W-:Y:S02]  /*0250*/  UISETP.EQ.OR.EX UP0, UPT, UR7, URZ, !UP3, UP0 ;  /* 0x0000003f0700728c */ /* 0x000fe4000df02700 */
[----:B------:R-:W-:Y:S01]  /*0260*/  UIMAD.WIDE UR4, UR14, 0x4, UR4 ;  /* 0x000000040e0478a5 */ /* 0x000fe2000f8e0204 */
[----:B-----5:R-:W-:Y:S02]  /*0270*/  @P2 R2UR UR28, R4 ;  /* 0x00000000041c22ca */ /* 0x020fe400000e0000 */
[----:B------:R-:W-:-:S11]  /*0280*/  @P2 R2UR UR29, R5 ;  /* 0x00000000051d22ca */ /* 0x000fd600000e0000 */
[----:B------:R-:W-:Y:S02]  /*0290*/  IMAD.U32 R4, RZ, RZ, UR28 ;  /* 0x0000001cff047e24 */ /* 0x000fe4000f8e00ff */
[----:B------:R-:W-:-:S05]  /*02a0*/  IMAD.U32 R5, RZ, RZ, UR29 ;  /* 0x0000001dff057e24 */ /* 0x000fca000f8e00ff */
[----:B-1----:R1:W-:Y:S01]  /*02b0*/  @!P3 STG.E.64 desc[UR26][R8.64], R4 ;  /* 0x000000040800b986 */ /* 0x0023e2000c101b1a */
[----:B--2---:R-:W-:Y:S01]  /*02c0*/  @P2 IADD3 R6, P1, R2, R0, RZ ;  /* 0x0000000002062210 */ /* 0x004fe20007f3e0ff */
[----:B------:R-:W-:-:S04]  /*02d0*/  IMAD.U32 R2, RZ, RZ, UR10 ;  /* 0x0000000aff027e24 */ /* 0x000fc8000f8e00ff */
[----:B------:R-:W-:Y:S01]  /*02e0*/  @P2 IMAD.X R7, RZ, RZ, R3, P1 ;  /* 0x000000ffff072224 */ /* 0x000fe200008e0603 */
[----:B------:R-:W-:Y:S01]  /*02f0*/  PLOP3.LUT P1, PT, PT, PT, UP1, 0x80, 0x0 ;  /* 0x000000000000781c */ /* 0x000fe20003f2f018 */
[----:B------:R-:W-:Y:S01]  /*0300*/  IMAD.U32 R3, RZ, RZ, UR11 ;  /* 0x0000000bff037e24 */ /* 0x000fe2000f8e00ff */
[----:B------:R-:W-:Y:S02]  /*0310*/  @UP1 ULDC.64 UR10, c[0x0][0x300] ;  /* 0x0000c000000a1ab9 */ /* 0x000fe40000000a00 */
[----:B------:R-:W-:Y:S01]  /*0320*/  @UP1 UIMAD.WIDE UR10, UR14, 0x4, UR10 ;  /* 0x000000040e0a18a5 */ /* 0x000fe2000f8e020a */
[----:B-1----:R-:W-:Y:S02]  /*0330*/  @!P3 IMAD.MOV.U32 R4, RZ, RZ, R6 ;  /* 0x000000ffff04b224 */ /* 0x002fe400078e0006 */
[----:B------:R-:W-:-:S05]  /*0340*/  @!P3 IMAD.MOV.U32 R5, RZ, RZ, R7 ;  /* 0x000000ffff05b224 */ /* 0x000fca00078e0007 */
[----:B------:R1:W-:Y:S01]  /*0350*/  @!P3 STG.E.64 desc[UR26][R8.64+0x8], R4 ;  /* 0x000008040800b986 */ /* 0x0003e2000c101b1a */
[----:B------:R-:W-:-:S03]  /*0360*/  PLOP3.LUT P2, PT, PT, PT, UP0, 0x80, 0x0 ;  /* 0x000000000000781c */ /* 0x000fc60003f4f008 */
[----:B-1----:R-:W2:Y:S04]  /*0370*/  @P0 LDG.E R4, desc[UR26][R2.64+0x4] ;  /* 0x0000041a02040981 */ /* 0x002ea8000c1e1900 */
[----:B------:R1:W3:Y:S02]  /*0380*/  @P0 LDG.E R8, desc[UR26][R2.64] ;  /* 0x0000001a02080981 */ /* 0x0002e4000c1e1900 */
[----:B-1----:R-:W-:Y:S02]  /*0390*/  IMAD.U32 R2, RZ, RZ, UR10 ;  /* 0x0000000aff027e24 */ /* 0x002fe4000f8e00ff */
[----:B------:R-:W-:-:S05]  /*03a0*/  IMAD.U32 R3, RZ, RZ, UR11 ;  /* 0x0000000bff037e24 */ /* 0x000fca000f8e00ff */
[----:B------:R1:W4:Y:S02]  /*03b0*/  @P1 LDG.E R0, desc[UR26][R2.64] ;  /* 0x0000001a02001981 */ /* 0x000324000c1e1900 */
[----:B-1----:R-:W-:Y:S02]  /*03c0*/  IMAD.U32 R2, RZ, RZ, UR4 ;  /* 0x00000004ff027e24 */ /* 0x002fe4000f8e00ff */
[----:B------:R-:W-:-:S05]  /*03d0*/  IMAD.U32 R3, RZ, RZ, UR5 ;  /* 0x00000005ff037e24 */ /* 0x000fca000f8e00ff */
[----:B------:R-:W5:Y:S01]  /*03e0*/  @!P2 LDG.E R5, desc[UR26][R2.64] ;  /* 0x0000001a0205a981 */ /* 0x000f62000c1e1900 */
[----:B------:R-:W-:Y:S01]  /*03f0*/  UMOV UR15, URZ ;  /* 0x0000003f000f7c82 */ /* 0x000fe20008000000 */
[----:B------:R-:W-:Y:S01]  /*0400*/  UIMAD UR10, UR14, UR8, UR9 ;  /* 0x000000080e0a72a4 */ /* 0x000fe2000f8e0209 */
[----:B------:R-:W-:Y:S01]  /*0410*/  UMOV UR5, 0xffffffff ;  /* 0xffffffff00057882 */ /* 0x000fe20000000000 */
[----:B------:R-:W-:Y:S01]  /*0420*/  UMOV UR4, 0xffffffff ;  /* 0xffffffff00047882 */ /* 0x000fe20000000000 */
[----:B--2---:R-:W-:Y:S02]  /*0430*/  @P0 R2UR UR17, R4 ;  /* 0x00000000041102ca */ /* 0x004fe400000e0000 */
[----:B------:R-:W-:-:S04]  /*0440*/  SHF.R.S32.HI R4, RZ, 0x1f, R98 ;  /* 0x0000001fff047819 */ /* 0x000fc80000011462 */
[----:B------:R-:W-:Y:S02]  /*0450*/  LEA.HI R30, R4, R98, RZ, 0x5 ;  /* 0x00000062041e7211 */ /* 0x000fe400078f28ff */
[----:B---3--:R-:W-:Y:S02]  /*0460*/  @P0 R2UR UR5, R8 ;  /* 0x00000000080502ca */ /* 0x008fe400000e0000 */
[----:B------:R-:W-:Y:S01]  /*0470*/  ISETP.NE.U32.AND P0, PT, RZ, UR6, PT ;  /* 0x00000006ff007c0c */ /* 0x000fe2000bf05070 */
[----:B------:R-:W-:Y:S01]  /*0480*/  USHF.L.U32 UR6, UR10, 0x5, URZ ;  /* 0x000000050a067899 */ /* 0x000fe2000800063f */
[----:B----4-:R-:W-:Y:S02]  /*0490*/  @P1 R2UR UR15, R0 ;  /* 0x00000000000f12ca */ /* 0x010fe400000e0000 */
[----:B------:R-:W-:-:S05]  /*04a0*/  LOP3.LUT R0, R30, 0xffffffe0, RZ, 0xc0, !PT ;  /* 0xffffffe01e007812 */ /* 0x000fca00078ec0ff */
[----:B------:R-:W-:Y:S02]  /*04b0*/  IMAD.IADD R0, R98, 0x1, -R0 ;  /* 0x0000000162007824 */ /* 0x000fe400078e0a00 */
[----:B------:R-:W-:Y:S01]  /*04c0*/  @UP2 UIADD3 UR17, UR17, -UR5, URZ ;  /* 0x8000000511112290 */ /* 0x000fe2000fffe03f */
[----:B-----5:R-:W-:Y:S02]  /*04d0*/  @!P2 R2UR UR4, R5 ;  /* 0x000000000504a2ca */ /* 0x020fe400000e0000 */
[----:B------:R-:W-:Y:S02]  /*04e0*/  ISETP.NE.AND.EX P2, PT, RZ, UR7, PT, P0 ;  /* 0x00000007ff007c0c */ /* 0x000fe4000bf45300 */
[----:B------:R-:W-:-:S05]  /*04f0*/  IADD3 R100, P1, P0, R6, UR6, R0 ;  /* 0x0000000606647c10 */ /* 0x000fca000f83e000 */
[----:B------:R1:W-:Y:S01]  /*0500*/  STL [R1+0x54], R100 ;  /* 0x0000546401007387 */ /* 0x0003e20000100800 */
[----:B------:R-:W-:Y:S01]  /*0510*/  USHF.R.S32.HI UR7, URZ, 0x1f, UR6 ;  /* 0x0000001f3f077899 */ /* 0x000fe20008011406 */
[----:B------:R-:W-:Y:S01]  /*0520*/  SHF.R.S32.HI R0, RZ, 0x1f, R0 ;  /* 0x0000001fff007819 */ /* 0x000fe20000011400 */
[----:B------:R-:W-:-:S04]  /*0530*/  @!UP2 ULDC UR17, c[0x0][0x2c4] ;  /* 0x0000b1000011aab9 */ /* 0x000fc80000000800 */
[----:B------:R-:W-:Y:S01]  /*0540*/  IADD3.X R99, R7, UR7, R0, P1, P0 ;  /* 0x0000000707637c10 */ /* 0x000fe20008fe0400 */
[----:B------:R-:W-:Y:S06]  /*0550*/  @!P2 BRA `(.L_x_623) ;  /* 0x00000000001ca947 */ /* 0x000fec0003800000 */
[----:B------:R-:W-:-:S13]  /*0560*/  PLOP3.LUT P0, PT, PT, PT, UP3, 0x80, 0x0 ;  /* 0x000000000000781c */ /* 0x000fda0003f0f038 */
[----:B------:R-:W2:Y:S04]  /*0570*/  @P0 LDG.E R0, desc[UR26][R2.64+0x4] ;  /* 0x0000041a02000981 */ /* 0x000ea8000c1e1900 */
[----:B------:R-:W3:Y:S01]  /*0580*/  @!P0 LDG.E R2, desc[UR26][R2.64] ;  /* 0x0000001a02028981 */ /* 0x000ee2000c1e1900 */
[----:B--2---:R-:W-:-:S13]  /*0590*/  @P0 R2UR UR10, R0 ;  /* 0x00000000000a02ca */ /* 0x004fda00000e0000 */
[----:B------:R-:W-:-:S07]  /*05a0*/  @UP3 UIADD3 UR10, UR10, -UR4, URZ ;  /* 0x800000040a0a3290 */ /* 0x000fce000fffe03f */
[----:B---3--:R-:W-:Y:S01]  /*05b0*/  @!P0 R2UR UR10, R2 ;  /* 0x00000000020a82ca */ /* 0x008fe200000e0000 */
[----:B------:R-:W-:-:S14]  /*05c0*/  BRA `(.L_x_624) ;  /* 0x0000000000047947 */ /* 0x000fdc0003800000 */
.L_x_623:
[----:B------:R-:W-:-:S05]  /*05d0*/  ULDC UR10, c[0x0][0x2c8] ;  /* 0x0000b200000a7ab9 */ /* 0x000fca0000000800 */
.L_x_624:
        /* <DEDUP_REMOVED lines=60> */
.L_x_626:
[----:B------:R-:W-:Y:S01]  /*09a0*/  ULDC UR6, c[0x0][0x278] ;  /* 0x00009e0000067ab9 */ /* 0x000fe20000000800 */
[----:B------:R-:W2:Y:S01]  /*09b0*/  S2R R2, SR_CTAID.Z ;  /* 0x0000000000027919 */ /* 0x000ea20000002700 */
[----:B------:R-:W-:Y:S01]  /*09c0*/  IMAD.U32 R0, RZ, RZ, UR6 ;  /* 0x00000006ff007e24 */ /* 0x000fe2000f8e00ff */
[----:B------:R-:W-:Y:S01]  /*09d0*/  UMOV UR24, URZ ;  /* 0x0000003f00187c82 */ /* 0x000fe20008000000 */
[----:B------:R-:W-:Y:S01]  /*09e0*/  @UP0 UIADD3 UR4, UR15, UR4, URZ ;  /* 0x000000040f040290 */ /* 0x000fe2000fffe03f */
[----:B------:R-:W-:Y:S01]  /*09f0*/  LEA.HI R3, R4, R98, RZ, 0x6 ;  /* 0x0000006204037211 */ /* 0x000fe200078f30ff */
[----:B------:R-:W-:Y:S01]  /*0a00*/  IMAD.U32 R12, RZ, RZ, UR16 ;  /* 0x00000010ff0c7e24 */ /* 0x000fe2000f8e00ff */
[----:B------:R-:W-:-:S03]  /*0a10*/  IABS R0, R0 ;  /* 0x0000000000007213 */ /* 0x000fc60000000000 */
[----:B------:R-:W-:Y:S01]  /*0a20*/  IMAD.SHL.U32 R3, R3, 0x8, RZ ;  /* 0x0000000803037824 */ /* 0x000fe200078e00ff */
[----:B------:R-:W-:-:S13]  /*0a30*/  R2UR UR10, R0 ;  /* 0x00000000000a72ca */ /* 0x000fda00000e0000 */
[----:B------:R-:W3:Y:S08]  /*0a40*/  I2F.RP R0, UR10 ;  /* 0x0000000a00007d06 */ /* 0x000ef00008209400 */
[----:B---3--:R-:W3:Y:S02]  /*0a50*/  MUFU.RCP R0, R0 ;  /* 0x0000000000007308 */ /* 0x008ee40000001000 */
[----:B---3--:R-:W-:-:S06]  /*0a60*/  VIADD R0, R0, 0xffffffe ;  /* 0x0ffffffe00007836 */ /* 0x008fcc0000000000 */
[----:B------:R-:W3:Y:S02]  /*0a70*/  F2I.FTZ.U32.TRUNC.NTZ R0, R0 ;  /* 0x0000000000007305 */ /* 0x000ee4000021f000 */
[----:B---3--:R-:W-:Y:S02]  /*0a80*/  R2UR UR25, R0 ;  /* 0x00000000001972ca */ /* 0x008fe400000e0000 */
[----:B--2---:R-:W-:Y:S02]  /*0a90*/  IABS R0, R2 ;  /* 0x0000000200007213 */ /* 0x004fe40000000000 */
[----:B------:R-:W-:Y:S02]  /*0aa0*/  LEA.HI R2, R4, R98, RZ, 0x3 ;  /* 0x0000006204027211 */ /* 0x000fe400078f18ff */
[----:B------:R-:W-:Y:S02]  /*0ab0*/  R2UR UR7, R0 ;  /* 0x00000000000772ca */ /* 0x000fe400000e0000 */
[----:B------:R-:W-:-:S02]  /*0ac0*/  LOP3.LUT R0, R2, 0xfffffff8, RZ, 0xc0, !PT ;  /* 0xfffffff802007812 */ /* 0x000fc400078ec0ff */
[----:B------:R-:W-:Y:S02]  /*0ad0*/  SHF.R.S32.HI R168, RZ, 0x3, R2 ;  /* 0x00000003ffa87819 */ /* 0x000fe40000011402 */
[----:B------:R-:W-:Y:S01]  /*0ae0*/  LEA.HI R4, R4, R98, RZ, 0x4 ;  /* 0x0000006204047211 */ /* 0x000fe200078f20ff */
[----:B------:R-:W-:Y:S01]  /*0af0*/  UIADD3 UR11, URZ, -UR25, URZ ;  /* 0x800000193f0b7290 */ /* 0x000fe2000fffe03f */
[----:B------:R-:W-:Y:S01]  /*0b00*/  IMAD.IADD R32, R98, 0x1, -R0 ;  /* 0x0000000162207824 */ /* 0x000fe200078e0a00 */
[--C-:B------:R-:W-:Y:S01]  /*0b10*/  SHF.R.S32.HI R169, RZ, 0x1f, R168.reuse ;  /* 0x0000001fffa97819 */ /* 0x100fe200000114a8 */
[----:B------:R-:W-:Y:S01]  /*0b20*/  IMAD.SHL.U32 R0, R168, 0x40, RZ ;  /* 0x00000040a8007824 */ /* 0x000fe200078e00ff */
[----:B------:R-:W-:Y:S01]  /*0b30*/  UIMAD UR11, UR11, UR10, URZ ;  /* 0x0000000a0b0b72a4 */ /* 0x000fe2000f8e023f */
[----:B------:R-:W-:Y:S02]  /*0b40*/  IMAD.SHL.U32 R150, R32, 0x8, RZ ;  /* 0x0000000820967824 */ /* 0x000fe400078e00ff */
[----:B------:R-:W-:Y:S01]  /*0b50*/  IMAD.WIDE R12, R12, 0x40, R168 ;  /* 0x000000400c0c7825 */ /* 0x000fe200078e02a8 */
[----:B------:R-:W-:Y:S01]  /*0b60*/  UIMAD.WIDE.U32 UR24, UR25, UR11, UR24 ;  /* 0x0000000b191872a5 */ /* 0x000fe2000f8e0018 */
[----:B------:R-:W-:-:S02]  /*0b70*/  LOP3.LUT R0, R0, 0x1c0, RZ, 0xc0, !PT ;  /* 0x000001c000007812 */ /* 0x000fc400078ec0ff */
[--C-:B------:R-:W-:Y:S02]  /*0b80*/  SHF.R.S32.HI R151, RZ, 0x1f, R150.reuse ;  /* 0x0000001fff977819 */ /* 0x100fe40000011496 */
[----:B------:R-:W-:Y:S02]  /*0b90*/  LOP3.LUT R2, R0, 0x38, R150, 0xf8, !PT ;  /* 0x0000003800027812 */ /* 0x000fe400078ef896 */
[----:B------:R-:W-:Y:S01]  /*0ba0*/  UMOV UR11, UR25 ;  /* 0x00000019000b7c82 */ /* 0x000fe20008000000 */
[----:B------:R-:W-:Y:S01]  /*0bb0*/  SHF.R.U32.HI R0, RZ, 0x3, R0 ;  /* 0x00000003ff007819 */ /* 0x000fe20000011600 */
[----:B------:R-:W-:-:S03]  /*0bc0*/  UIMAD.WIDE.U32 UR24, UR11, UR7, URZ ;  /* 0x000000070b1872a5 */ /* 0x000fc6000f8e003f */
[----:B------:R-:W-:-:S04]  /*0bd0*/  LOP3.LUT R0, R2, R0, RZ, 0x3c, !PT ;  /* 0x0000000002007212 */ /* 0x000fc800078e3cff */
        /* <DEDUP_REMOVED lines=34> */
.L_x_627:
[----:B------:R-:W-:Y:S01]  /*0e00*/  IADD3 R2, P0, R150, UR32, RZ ;  /* 0x0000002096027c10 */ /* 0x000fe2000ff1e0ff */
[----:B------:R-:W-:Y:S01]  /*0e10*/  ULDC.64 UR6, c[0x0][0x258] ;  /* 0x0000960000067ab9 */ /* 0x000fe20000000a00 */
[----:B------:R-:W-:Y:S01]  /*0e20*/  LOP3.LUT R215, R0, 0xfffffe00, R3, 0xf8, !PT ;  /* 0xfffffe0000d77812 */ /* 0x000fe200078ef803 */
[----:B------:R-:W-:Y:S01]  /*0e30*/  IMAD.U32 R0, RZ, RZ, UR6 ;  /* 0x00000006ff007e24 */ /* 0x000fe2000f8e00ff */
[----:B------:R-:W-:Y:S01]  /*0e40*/  IADD3.X R3, R151, UR8, RZ, P0, !PT ;  /* 0x0000000897037c10 */ /* 0x000fe200087fe4ff */
[----:B------:R-:W-:Y:S01]  /*0e50*/  UIMAD UR14, UR25, UR6, URZ ;  /* 0x00000006190e72a4 */ /* 0x000fe2000f8e023f */
[----:B------:R-:W2:Y:S01]  /*0e60*/  S2UR UR15, SR_CgaCtaId ;  /* 0x00000000000f79c3 */ /* 0x000ea20000008800 */
[----:B------:R-:W-:Y:S01]  /*0e70*/  UIADD3 UR30, -UR30, UR17, URZ ;  /* 0x000000111e1e7290 */ /* 0x000fe2000fffe13f */
[----:B------:R-:W-:Y:S01]  /*0e80*/  LOP3.LUT R16, R4, 0xfffffff0, RZ, 0xc0, !PT ;  /* 0xfffffff004107812 */ /* 0x000fe200078ec0ff */
[----:B------:R-:W-:Y:S01]  /*0e90*/  IMAD.WIDE.U32 R18, R0, UR9, R2 ;  /* 0x0000000900127c25 */ /* 0x000fe2000f8e0002 */
[----:B------:R-:W-:Y:S01]  /*0ea0*/  UIMAD UR14, UR9, UR7, UR14 ;  /* 0x00000007090e72a4 */ /* 0x000fe2000f8e020e */
[----:B------:R-:W-:Y:S01]  /*0eb0*/  SHF.R.S32.HI R23, RZ, 0x4, R4 ;  /* 0x00000004ff177819 */ /* 0x000fe20000011404 */
[----:B------:R-:W-:Y:S01]  /*0ec0*/  UMOV UR32, 0x400 ;  /* 0x0000040000207882 */ /* 0x000fe20000000000 */
[----:B------:R-:W-:Y:S01]  /*0ed0*/  ULDC.64 UR8, c[0x0][0x260] ;  /* 0x0000980000087ab9 */ /* 0x000fe20000000a00 */
[----:B------:R-:W-:Y:S01]  /*0ee0*/  ULDC.64 UR6, c[0x0][0x268] ;  /* 0x00009a0000067ab9 */ /* 0x000fe20000000a00 */
[----:B------:R-:W-:Y:S01]  /*0ef0*/  IMAD.U32 R33, RZ, RZ, UR8 ;  /* 0x00000008ff217e24 */ /* 0x000fe2000f8e00ff */
[----:B------:R-:W-:Y:S01]  /*0f00*/  MOV R31, UR6 ;  /* 0x00000006001f7c02 */ /* 0x000fe20008000f00 */
[----:B------:R-:W-:Y:S01]  /*0f10*/  IMAD.IADD R16, R98, 0x1, -R16 ;  /* 0x0000000162107824 */ /* 0x000fe200078e0a10 */
[----:B------:R-:W-:Y:S01]  /*0f20*/  ISETP.GE.AND P1, PT, R168, UR30, PT ;  /* 0x0000001ea8007c0c */ /* 0x000fe2000bf26270 */
[----:B------:R-:W-:Y:S01]  /*0f30*/  UIMAD UR31, UR4, UR8, URZ ;  /* 0x00000008041f72a4 */ /* 0x000fe2000f8e023f */
[----:B------:R3:W-:Y:S01]  /*0f40*/  STL [R1+0x58], R33 ;  /* 0x0000582101007387 */ /* 0x0007e20000100800 */
[----:B------:R-:W-:Y:S01]  /*0f50*/  LEA.HI R0, R4, R23, RZ, 0x1 ;  /* 0x0000001704007211 */ /* 0x000fe200078f08ff */
[----:B------:R-:W-:Y:S01]  /*0f60*/  UIMAD UR25, UR4, UR6, URZ ;  /* 0x00000006041972a4 */ /* 0x000fe2000f8e023f */
[----:B------:R-:W-:Y:S01]  /*0f70*/  SHF.R.S32.HI R2, RZ, 0x1f, R16 ;  /* 0x0000001fff027819 */ /* 0x000fe20000011410 */
[----:B------:R3:W-:Y:S01]  /*0f80*/  STL [R1+0x5c], R31 ;  /* 0x00005c1f01007387 */ /* 0x0007e20000100800 */
[----:B------:R-:W-:Y:S01]  /*0f90*/  VIADD R25, R168, 0x10 ;  /* 0x00000010a8197836 */ /* 0x000fe20000000000 */
[----:B------:R-:W-:Y:S01]  /*0fa0*/  LOP3.LUT R20, R0, 0xfffffffe, RZ, 0xc0, !PT ;  /* 0xfffffffe00147812 */ /* 0x000fe200078ec0ff */
[----:B------:R-:W-:Y:S01]  /*0fb0*/  VIADD R24, R168, 0x20 ;  /* 0x00000020a8187836 */ /* 0x000fe20000000000 */
[----:B------:R-:W-:Y:S01]  /*0fc0*/  LEA.HI R29, R2, R16, RZ, 0x3 ;  /* 0x00000010021d7211 */ /* 0x000fe200078f18ff */
[----:B------:R-:W-:Y:S01]  /*0fd0*/  IMAD R0, R169, UR12, RZ ;  /* 0x0000000ca9007c24 */ /* 0x000fe2000f8e02ff */
[----:B--2---:R-:W-:Y:S01]  /*0fe0*/  ULEA UR4, UR15, UR32, 0x18 ;  /* 0x000000200f047291 */ /* 0x004fe2000f8ec03f */
[----:B------:R-:W-:Y:S01]  /*0ff0*/  VIADD R15, R19, UR14 ;  /* 0x0000000e130f7c36 */ /* 0x000fe20008000000 */
[----:B------:R-:W-:Y:S01]  /*1000*/  UIMAD UR9, UR18, UR9, UR31 ;  /* 0x00000009120972a4 */ /* 0x000fe2000f8e021f */
[----:B------:R-:W-:Y:S01]  /*1010*/  BSSY B0, `(.L_x_628) ;  /* 0x0000039000007945 */ /* 0x000fe20003800000 */
[----:B------:R-:W-:Y:S01]  /*1020*/  UIMAD UR25, UR18, UR7, UR25 ;  /* 0x00000007121972a4 */ /* 0x000fe2000f8e0219 */
[----:B------:R-:W-:Y:S01]  /*1030*/  VIADD R26, R168, 0x30 ;  /* 0x00000030a81a7836 */ /* 0x000fe20000000000 */
[C---:B------:R-:W-:Y:S01]  /*1040*/  IADD3 R251, R150.reuse, 0x40, RZ ;  /* 0x0000004096fb7810 */ /* 0x040fe20007ffe0ff */
[C---:B------:R-:W-:Y:S01]  /*1050*/  VIADD R250, R150.reuse, 0x80 ;  /* 0x0000008096fa7836 */ /* 0x040fe20000000000 */
[----:B------:R-:W-:Y:S01]  /*1060*/  LOP3.LUT R21, R29, 0xfffffff8, RZ, 0xc0, !PT ;  /* 0xfffffff81d157812 */ /* 0x000fe200078ec0ff */
[----:B------:R-:W-:Y:S01]  /*1070*/  VIADD R252, R150, 0xc0 ;  /* 0x000000c096fc7836 */ /* 0x000fe20000000000 */
[----:B------:R-:W-:Y:S01]  /*1080*/  ISETP.GE.AND P0, PT, R25, UR30, PT ;  /* 0x0000001e19007c0c */ /* 0x000fe2000bf06270 */
[----:B------:R-:W-:Y:S01]  /*1090*/  IMAD.WIDE.U32 R10, R168, UR12, R150 ;  /* 0x0000000ca80a7c25 */ /* 0x000fe2000f8e0096 */
[----:B------:R-:W-:-:S02]  /*10a0*/  ISETP.GE.AND P5, PT, R24, UR30, PT ;  /* 0x0000001e18007c0c */ /* 0x000fc4000bfa6270 */
[----:B------:R-:W-:Y:S01]  /*10b0*/  LEA R215, R215, UR4, 0x1 ;  /* 0x00000004d7d77c11 */ /* 0x000fe2000f8e08ff */
[----:B------:R-:W-:Y:S01]  /*10c0*/  IMAD R17, R168, UR13, R0 ;  /* 0x0000000da8117c24 */ /* 0x000fe2000f8e0200 */
[----:B------:R-:W-:Y:S09]  /*10d0*/  @P1 BRA `(.L_x_629) ;  /* 0x0000000000b01947 */ /* 0x000ff20003800000 */
        /* <DEDUP_REMOVED lines=10> */
[----:B------:R-:W2:Y:S02]  /*1180*/  @!P4 LDC.64 R4, c[0x0][0x210] ;  /* 0x00008400ff04cb82 */ /* 0x000ea40000000a00 */
[----:B------:R4:W-:Y:S06]  /*1190*/  @P6 STS.128 [R215], RZ ;  /* 0x000000ffd7006388 */ /* 0x0009ec0000000c00 */
[----:B------:R-:W5:Y:S08]  /*11a0*/  @!P6 LDC.64 R6, c[0x0][0x210] ;  /* 0x00008400ff06eb82 */ /* 0x000f700000000a00 */
[----:B------:R-:W1:Y:S01]  /*11b0*/  @!P3 LDC.64 R2, c[0x0][0x210] ;  /* 0x00008400ff02bb82 */ /* 0x000e620000000a00 */
        /* <DEDUP_REMOVED lines=30> */
.L_x_629:
[----:B------:R-:W-:Y:S05]  /*13a0*/  BSYNC B0 ;  /* 0x0000000000007941 */ /* 0x000fea0003800000 */
.L_x_628:
[----:B------:R-:W-:Y:S01]  /*13b0*/  IADD3 R22, P1, R10, UR22, RZ ;  /* 0x000000160a167c10 */ /* 0x000fe2000ff3e0ff */
[----:B------:R-:W-:Y:S01]  /*13c0*/  IMAD R0, R169, UR10, RZ ;  /* 0x0000000aa9007c24 */ /* 0x000fe2000f8e02ff */
[----:B------:R-:W-:Y:S01]  /*13d0*/  BSSY B0, `(.L_x_630) ;  /* 0x0000037000007945 */ /* 0x000fe20003800000 */
[----:B------:R-:W-:Y:S02]  /*13e0*/  IADD3 R28, R23, -R20, RZ ;  /* 0x80000014171c7210 */ /* 0x000fe40007ffe0ff */
[----:B------:R-:W-:Y:S01]  /*13f0*/  IADD3 R48, R16, -R21, RZ ;  /* 0x8000001510307210 */ /* 0x000fe20007ffe0ff */
[----:B------:R-:W-:Y:S01]  /*1400*/  IMAD.WIDE.U32 R20, R168, UR10, R150 ;  /* 0x0000000aa8147c25 */ /* 0x000fe2000f8e0096 */
[----:B------:R-:W-:Y:S02]  /*1410*/  ISETP.GE.AND P6, PT, R26, UR30, PT ;  /* 0x0000001e1a007c0c */ /* 0x000fe4000bfc6270 */
[----:B------:R-:W-:Y:S01]  /*1420*/  IADD3.X R23, R11, UR20, R17, P1, !PT ;  /* 0x000000140b177c10 */ /* 0x000fe20008ffe411 */
[----:B------:R-:W-:Y:S01]  /*1430*/  IMAD R27, R168, UR11, R0 ;  /* 0x0000000ba81b7c24 */ /* 0x000fe2000f8e0200 */
[----:B------:R-:W-:Y:S09]  /*1440*/  @P0 BRA `(.L_x_631) ;  /* 0x0000000000bc0947 */ /* 0x000ff20003800000 */
[----:B------:R-:W-:Y:S01]  /*1450*/  ULDC UR8, c[0x0][0x2d0] ;  /* 0x0000b40000087ab9 */ /* 0x000fe20000000800 */
[----:B----4-:R-:W-:Y:S01]  /*1460*/  IADD3 R4, P0, R12, 0x10, RZ ;  /* 0x000000100c047810 */ /* 0x010fe20007f1e0ff */
[----:B------:R-:W-:Y:S01]  /*1470*/  ULDC.64 UR6, c[0x0][0x240] ;  /* 0x0000900000067ab9 */ /* 0x000fe20000000a00 */
[----:B------:R-:W-:Y:S01]  /*1480*/  ISETP.GE.AND P3, PT, R251, UR8, PT ;  /* 0x00000008fb007c0c */ /* 0x000fe2000bf66270 */
[----:B--2---:R-:W-:Y:S01]  /*1490*/  IMAD.MOV.U32 R2, RZ, RZ, R18 ;  /* 0x000000ffff027224 */ /* 0x004fe200078e0012 */
        /* <DEDUP_REMOVED lines=8> */
[----:B------:R4:W-:Y:S03]  /*1520*/  @P4 STS.128 [R215+0x800], RZ ;  /* 0x000800ffd7004388 */ /* 0x0009e60000000c00 */
[----:B------:R-:W-:-:S03]  /*1530*/  IMAD.IADD R0, R3, 0x1, R0 ;  /* 0x0000000103007824 */ /* 0x000fc600078e0200 */
        /* <DEDUP_REMOVED lines=32> */
.L_x_631:
[----:B------:R-:W-:Y:S05]  /*1740*/  BSYNC B0 ;  /* 0x0000000000007941 */ /* 0x000fea0003800000 */
.L_x_630:
[----:B------:R-:W-:Y:S04]  /*1750*/  BSSY B0, `(.L_x_632) ;  /* 0x0000031000007945 */ /* 0x000fe80003800000 */
[----:B------:R-:W-:Y:S05]  /*1760*/  @P5 BRA `(.L_x_633) ;  /* 0x0000000000bc5947 */ /* 0x000fea0003800000 */
[----:B------:R-:W-:Y:S01]  /*1770*/  ULDC UR8, c[0x0][0x2d0] ;  /* 0x0000b40000087ab9 */ /* 0x000fe20000000800 */
[----:B-1--4-:R-:W-:Y:S01]  /*1780*/  IADD3 R4, P0, R12, 0x20, RZ ;  /* 0x000000200c047810 */ /* 0x012fe20007f1e0ff */
        /* <DEDUP_REMOVED lines=45> */
.L_x_633:
[----:B------:R-:W-:Y:S05]  /*1a60*/  BSYNC B0 ;  /* 0x0000000000007941 */ /* 0x000fea0003800000 */
.L_x_632:
        /* <DEDUP_REMOVED lines=49> */
.L_x_635:
[----:B------:R-:W-:Y:S05]  /*1d80*/  BSYNC B0 ;  /* 0x0000000000007941 */ /* 0x000fea0003800000 */
.L_x_634:
[----:B-12-4-:R-:W-:Y:S01]  /*1d90*/  IMAD.WIDE.U32 R2, R33, UR18, R22 ;  /* 0x0000001221027c25 */ /* 0x016fe2000f8e0016 */
[----:B------:R-:W-:Y:S01]  /*1da0*/  ULEA.HI.SX32 UR8, UR19, 0xffffffff, 0x1a ;  /* 0xffffffff13087891 */ /* 0x000fe2000f8fd23f */
[----:B------:R-:W-:Y:S01]  /*1db0*/  SHF.L.U32 R4, R48, 0x6, RZ ;  /* 0x0000000630047819 */ /* 0x000fe200000006ff */
[----:B------:R-:W-:Y:S01]  /*1dc0*/  USHF.L.U32 UR15, UR12, 0x6, URZ ;  /* 0x000000060c0f7899 */ /* 0x000fe2000800063f */
[----:B------:R-:W-:Y:S01]  /*1dd0*/  VIADD R103, R3, UR9 ;  /* 0x0000000903677c36 */ /* 0x000fe20008000000 */
[----:B------:R-:W-:Y:S01]  /*1de0*/  MOV R102, R2 ;  /* 0x0000000200667202 */ /* 0x000fe20000000f00 */
[----:B------:R1:W-:Y:S01]  /*1df0*/  STL.64 [R1+0x30], R2 ;  /* 0x0000300201007387 */ /* 0x0003e20000100a00 */
[----:B------:R-:W-:Y:S01]  /*1e00*/  UIMAD UR32, UR8, -0x40, UR23 ;  /* 0xffffffc0082078a4 */ /* 0x000fe2000f8e0217 */
[----:B------:R-:W-:Y:S01]  /*1e10*/  IMAD.SHL.U32 R0, R32, 0x40, RZ ;  /* 0x0000004020007824 */ /* 0x000fe200078e00ff */
[----:B------:R-:W-:Y:S01]  /*1e20*/  USHF.L.U64.HI UR14, UR12, 0x6, UR13 ;  /* 0x000000060c0e7899 */ /* 0x000fe2000801020d */
[----:B------:R2:W-:Y:S01]  /*1e30*/  STL.64 [R1+0x20], R102 ;  /* 0x0000206601007387 */ /* 0x0005e20000100a00 */
[----:B------:R-:W-:Y:S01]  /*1e40*/  USHF.R.S32.HI UR33, URZ, 0x1f, UR8 ;  /* 0x0000001f3f217899 */ /* 0x000fe20008011408 */
[----:B------:R-:W-:Y:S01]  /*1e50*/  IMAD.U32 R96, RZ, RZ, UR15 ;  /* 0x0000000fff607e24 */ /* 0x000fe2000f8e00ff */
[C---:B------:R-:W-:Y:S01]  /*1e60*/  ISETP.GE.AND P2, PT, R168.reuse, UR32, PT ;  /* 0x00000020a8007c0c */ /* 0x040fe2000bf46270 */
[----:B------:R-:W-:Y:S01]  /*1e70*/  UIMAD UR6, UR14, UR8, URZ ;  /* 0x000000080e0672a4 */ /* 0x000fe2000f8e023f */
[----:B------:R-:W-:Y:S01]  /*1e80*/  IMAD.SHL.U32 R5, R168, 0x8, RZ ;  /* 0x00000008a8057824 */ /* 0x000fe200078e00ff */
[----:B------:R-:W-:Y:S01]  /*1e90*/  LOP3.LUT R0, R0, 0x1c0, RZ, 0xc0, !PT ;  /* 0x000001c000007812 */ /* 0x000fe200078ec0ff */
[----:B------:R-:W-:Y:S01]  /*1ea0*/  BSSY B0, `(.L_x_636) ;  /* 0x0000031000007945 */ /* 0x000fe20003800000 */
[----:B------:R-:W-:Y:S01]  /*1eb0*/  UIMAD UR6, UR33, UR15, UR6 ;  /* 0x0000000f210672a4 */ /* 0x000fe2000f8e0206 */
[----:B------:R-:W-:Y:S01]  /*1ec0*/  IADD3 R16, P0, R20, UR24, RZ ;  /* 0x0000001814107c10 */ /* 0x000fe2000ff1e0ff */
[----:B------:R-:W-:Y:S01]  /*1ed0*/  IMAD.SHL.U32 R12, R28, 0x8, RZ ;  /* 0x000000081c0c7824 */ /* 0x000fe200078e00ff */
[----:B------:R-:W-:-:S02]  /*1ee0*/  LOP3.LUT R13, R0, 0x8, R5, 0xf8, !PT ;  /* 0x00000008000d7812 */ /* 0x000fc400078ef805 */
[----:B------:R-:W-:Y:S02]  /*1ef0*/  ISETP.GE.AND P1, PT, R25, UR32, PT ;  /* 0x0000002019007c0c */ /* 0x000fe4000bf26270 */
[----:B------:R-:W-:Y:S02]  /*1f00*/  SHF.R.U32.HI R0, RZ, 0x3, R0 ;  /* 0x00000003ff007819 */ /* 0x000fe40000011600 */
[----:B------:R-:W-:Y:S01]  /*1f10*/  LOP3.LUT R4, R4, 0x1c0, RZ, 0xc0, !PT ;  /* 0x000001c004047812 */ /* 0x000fe200078ec0ff */
[----:B-1----:R-:W-:-:S05]  /*1f20*/  IMAD.WIDE.U32 R2, R96, UR8, R102 ;  /* 0x0000000860027c25 */ /* 0x002fca000f8e0066 */
[----:B------:R-:W-:Y:S01]  /*1f30*/  IADD3 R5, R3, UR6, RZ ;  /* 0x0000000603057c10 */ /* 0x000fe2000fffe0ff */
[----:B--2---:R-:W-:Y:S06]  /*1f40*/  @P2 BRA `(.L_x_637) ;  /* 0x0000000000982947 */ /* 0x004fec0003800000 */
[----:B------:R-:W-:Y:S02]  /*1f50*/  ULDC UR6, c[0x0][0x2d0] ;  /* 0x0000b40000067ab9 */ /* 0x000fe40000000800 */
[----:B------:R-:W-:Y:S02]  /*1f60*/  ISETP.GE.AND P5, PT, R251, UR6, PT ;  /* 0x00000006fb007c0c */ /* 0x000fe4000bfa6270 */
[----:B------:R-:W-:Y:S02]  /*1f70*/  ISETP.GE.AND P6, PT, R150, UR6, PT ;  /* 0x0000000696007c0c */ /* 0x000fe4000bfc6270 */
[----:B------:R-:W-:-:S09]  /*1f80*/  ISETP.GE.AND P4, PT, R250, UR6, PT ;  /* 0x00000006fa007c0c */ /* 0x000fd2000bf86270 */
[----:B------:R-:W1:Y:S02]  /*1f90*/  @!P5 LDC.64 R8, c[0x0][0x218] ;  /* 0x00008600ff08db82 */ /* 0x000e640000000a00 */
[----:B------:R2:W-:Y:S06]  /*1fa0*/  @P6 STS.128 [R215+0x8000], RZ ;  /* 0x008000ffd7006388 */ /* 0x0005ec0000000c00 */
        /* <DEDUP_REMOVED lines=32> */
.L_x_637:
[----:B------:R-:W-:Y:S05]  /*21b0*/  BSYNC B0 ;  /* 0x0000000000007941 */ /* 0x000fea0003800000 */
.L_x_636:
[----:B------:R-:W-:Y:S01]  /*21c0*/  USHF.L.U64.HI UR30, UR12, 0x4, UR13 ;  /* 0x000000040c1e7899 */ /* 0x000fe2000801020d */
[----:B------:R-:W-:Y:S01]  /*21d0*/  BSSY B0, `(.L_x_638) ;  /* 0x0000031000007945 */ /* 0x000fe20003800000 */
[----:B------:R-:W-:Y:S01]  /*21e0*/  USHF.L.U32 UR31, UR12, 0x4, URZ ;  /* 0x000000040c1f7899 */ /* 0x000fe2000800063f */
[----:B------:R-:W-:Y:S02]  /*21f0*/  LOP3.LUT R19, R13, R0, RZ, 0x3c, !PT ;  /* 0x000000000d137212 */ /* 0x000fe400078e3cff */
[----:B------:R-:W-:Y:S02]  /*2200*/  ISETP.GE.AND P5, PT, R24, UR32, PT ;  /* 0x0000002018007c0c */ /* 0x000fe4000bfa6270 */
[----:B------:R-:W-:Y:S02]  /*2210*/  ISETP.GE.AND P6, PT, R26, UR32, PT ;  /* 0x000000201a007c0c */ /* 0x000fe4000bfc6270 */
[----:B------:R-:W-:Y:S02]  /*2220*/  IADD3.X R17, R21, UR21, R27, P0, !PT ;  /* 0x0000001515117c10 */ /* 0x000fe400087fe41b */
[----:B------:R-:W-:-:S02]  /*2230*/  LOP3.LUT R18, R4, 0x8, R12, 0xf8, !PT ;  /* 0x0000000804127812 */ /* 0x000fc400078ef80c */
[----:B------:R-:W-:Y:S01]  /*2240*/  SHF.R.U32.HI R13, RZ, 0x3, R4 ;  /* 0x00000003ff0d7819 */ /* 0x000fe20000011604 */
[----:B------:R-:W-:Y:S06]  /*2250*/  @P1 BRA `(.L_x_639) ;  /* 0x0000000000a01947 */ /* 0x000fec0003800000 */
        /* <DEDUP_REMOVED lines=40> */
.L_x_639:
[----:B------:R-:W-:Y:S05]  /*24e0*/  BSYNC B0 ;  /* 0x0000000000007941 */ /* 0x000fea0003800000 */
.L_x_638:
[----:B------:R-:W-:Y:S04]  /*24f0*/  BSSY B0, `(.L_x_640) ;  /* 0x000002c000007945 */ /* 0x000fe80003800000 */
[----:B------:R-:W-:Y:S05]  /*2500*/  @P5 BRA `(.L_x_641) ;  /* 0x0000000000a85947 */ /* 0x000fea0003800000 */
[----:B------:R-:W-:Y:S01]  /*2510*/  ULDC UR6, c[0x0][0x2d0] ;  /* 0x0000b40000067ab9 */ /* 0x000fe20000000800 */
[----:B-12-4-:R-:W-:Y:S01]  /*2520*/  IMAD.U32 R6, RZ, RZ, UR12 ;  /* 0x0000000cff067e24 */ /* 0x016fe2000f8e00ff */
[----:B------:R-:W-:Y:S01]  /*2530*/  ISETP.GE.AND P5, PT, R150, UR6, PT ;  /* 0x0000000696007c0c */ /* 0x000fe2000bfa6270 */
[----:B------:R-:W-:Y:S01]  /*2540*/  IMAD.U32 R12, RZ, RZ, UR13 ;  /* 0x0000000dff0c7e24 */ /* 0x000fe2000f8e00ff */
[----:B------:R-:W-:Y:S02]  /*2550*/  ISETP.GE.AND P4, PT, R251, UR6, PT ;  /* 0x00000006fb007c0c */ /* 0x000fe4000bf86270 */
[----:B------:R-:W-:Y:S02]  /*2560*/  ISETP.GE.AND P2, PT, R250, UR6, PT ;  /* 0x00000006fa007c0c */ /* 0x000fe4000bf46270 */
[----:B------:R-:W-:-:S04]  /*2570*/  LEA R0, P0, R6, R2, 0x5 ;  /* 0x0000000206007211 */ /* 0x000fc800078028ff */
[----:B------:R-:W-:-:S03]  /*2580*/  LEA.HI.X R12, R6, R5, R12, 0x5, P0 ;  /* 0x00000005060c7211 */ /* 0x000fc600000f2c0c */
[----:B------:R-:W1:Y:S01]  /*2590*/  @!P5 LDC.64 R10, c[0x0][0x218] ;  /* 0x00008600ff0adb82 */ /* 0x000e620000000a00 */
[----:B------:R2:W-:Y:S07]  /*25a0*/  @P5 STS.128 [R215+0x9000], RZ ;  /* 0x009000ffd7005388 */ /* 0x0005ee0000000c00 */
        /* <DEDUP_REMOVED lines=32> */
.L_x_641:
[----:B------:R-:W-:Y:S05]  /*27b0*/  BSYNC B0 ;  /* 0x0000000000007941 */ /* 0x000fea0003800000 */
.L_x_640:
        /* <DEDUP_REMOVED lines=45> */
.L_x_643:
[----:B------:R-:W-:Y:S05]  /*2a90*/  BSYNC B0 ;  /* 0x0000000000007941 */ /* 0x000fea0003800000 */
.L_x_642:
[----:B------:R-:W0:Y:S01]  /*2aa0*/  LDGDEPBAR ;  /* 0x00000000000079af */ /* 0x000e220000000000 */
[----:B------:R-:W-:Y:S01]  /*2ab0*/  ISETP.GE.AND P2, PT, R168, UR32, PT ;  /* 0x00000020a8007c0c */ /* 0x000fe2000bf46270 */
[----:B-12-4-:R-:W-:Y:S01]  /*2ac0*/  IMAD.WIDE.U32 R6, R31, UR18, R16 ;  /* 0x000000121f067c25 */ /* 0x016fe2000f8e0010 */
[----:B------:R-:W-:Y:S01]  /*2ad0*/  UIMAD UR6, UR33, UR10, URZ ;  /* 0x0000000a210672a4 */ /* 0x000fe2000f8e023f */
[----:B------:R-:W-:Y:S01]  /*2ae0*/  LOP3.LUT R5, R18, R13, RZ, 0x3c, !PT ;  /* 0x0000000d12057212 */ /* 0x000fe200078e3cff */
[----:B------:R-:W-:Y:S01]  /*2af0*/  UIMAD.WIDE.U32 UR12, UR8, UR10, URZ ;  /* 0x0000000a080c72a5 */ /* 0x000fe2000f8e003f */
[----:B------:R-:W-:Y:S01]  /*2b00*/  VIADD R8, R7, UR25 ;  /* 0x0000001907087c36 */ /* 0x000fe20008000000 */
[----:B------:R1:W-:Y:S01]  /*2b10*/  STL.64 [R1+0x28], R6 ;  /* 0x0000280601007387 */ /* 0x0003e20000100a00 */
[----:B------:R-:W-:Y:S01]  /*2b20*/  UIMAD UR6, UR8, UR11, UR6 ;  /* 0x0000000b080672a4 */ /* 0x000fe2000f8e0206 */
[----:B------:R-:W-:Y:S01]  /*2b30*/  IMAD.SHL.U32 R4, R29, 0x40, RZ ;  /* 0x000000401d047824 */ /* 0x000fe200078e00ff */
[----:B------:R-:W-:Y:S01]  /*2b40*/  SHF.R.S32.HI R97, RZ, 0x5, R30 ;  /* 0x00000005ff617819 */ /* 0x000fe2000001141e */
[----:B------:R2:W-:Y:S01]  /*2b50*/  STL [R1+0x38], R8 ;  /* 0x0000380801007387 */ /* 0x0005e20000100800 */
[----:B------:R-:W-:Y:S01]  /*2b60*/  UIADD3 UR6, UR13, UR6, URZ ;  /* 0x000000060d067290 */ /* 0x000fe2000fffe03f */
[----:B------:R-:W-:Y:S01]  /*2b70*/  IMAD.U32 R2, RZ, RZ, UR12 ;  /* 0x0000000cff027e24 */ /* 0x000fe2000f8e00ff */
[----:B------:R-:W-:Y:S01]  /*2b80*/  LOP3.LUT R5, R5, 0xfffffe00, R4, 0xf8, !PT ;  /* 0xfffffe0005057812 */ /* 0x000fe200078ef804 */
[----:B------:R-:W-:Y:S01]  /*2b90*/  IMAD.U32 R3, RZ, RZ, UR13 ;  /* 0x0000000dff037e24 */ /* 0x000fe2000f8e00ff */
[----:B------:R-:W-:Y:S01]  /*2ba0*/  BSSY B0, `(.L_x_644) ;  /* 0x0000035000007945 */ /* 0x000fe20003800000 */
[----:B------:R-:W-:Y:S01]  /*2bb0*/  IMAD R0, R28, 0x200, R19 ;  /* 0x000002001c007824 */ /* 0x000fe200078e0213 */
[----:B------:R-:W-:Y:S01]  /*2bc0*/  ISETP.GE.AND P0, PT, R25, UR32, PT ;  /* 0x0000002019007c0c */ /* 0x000fe2000bf06270 */
[----:B------:R-:W-:Y:S01]  /*2bd0*/  IMAD.U32 R3, RZ, RZ, UR6 ;  /* 0x00000006ff037e24 */ /* 0x000fe2000f8e00ff */
[----:B------:R-:W-:Y:S01]  /*2be0*/  ISETP.GE.AND P5, PT, R24, UR32, PT ;  /* 0x0000002018007c0c */ /* 0x000fe2000bfa6270 */
[----:B------:R-:W-:-:S04]  /*2bf0*/  DEPBAR.LE SB0, 0x0 ;  /* 0x000080000000791a */ /* 0x000fc80000000000 */
[----:B------:R-:W-:Y:S01]  /*2c00*/  BAR.SYNC.DEFER_BLOCKING 0x0 ;  /* 0x0000000000007b1d */ /* 0x000fe20000010000 */
[----:B-1----:R-:W-:-:S04]  /*2c10*/  LEA R6, P1, R2, R6, 0x6 ;  /* 0x0000000602067211 */ /* 0x002fc800078230ff */
[----:B------:R-:W-:Y:S01]  /*2c20*/  LEA.HI.X R7, R2, R8, R3, 0x6, P1 ;  /* 0x0000000802077211 */ /* 0x000fe200008f3403 */
        /* <DEDUP_REMOVED lines=10> */
[----:B------:R-:W1:Y:S02]  /*2cd0*/  @!P4 LDC.64 R10, c[0x0][0x220] ;  /* 0x00008800ff0acb82 */ /* 0x000e640000000a00 */
[----:B------:R4:W-:Y:S06]  /*2ce0*/  @P6 STS.128 [R215+0x10000], RZ ;  /* 0x010000ffd7006388 */ /* 0x0009ec0000000c00 */
[----:B------:R-:W5:Y:S08]  /*2cf0*/  @!P6 LDC.64 R12, c[0x0][0x220] ;  /* 0x00008800ff0ceb82 */ /* 0x000f700000000a00 */
[----:B--2---:R-:W2:Y:S01]  /*2d00*/  @!P3 LDC.64 R8, c[0x0][0x220] ;  /* 0x00008800ff08bb82 */ /* 0x004ea20000000a00 */
[----:B-1----:R-:W-:-:S04]  /*2d10*/  @!P4 LEA R10, P1, R6, R10, 0x1 ;  /* 0x0000000a060ac211 */ /* 0x002fc800078208ff */
        /* <DEDUP_REMOVED lines=29> */
.L_x_645:
[----:B------:R-:W-:Y:S05]  /*2ef0*/  BSYNC B0 ;  /* 0x0000000000007941 */ /* 0x000fea0003800000 */
.L_x_644:
        /* <DEDUP_REMOVED lines=18> */
[----:B----4-:R-:W4:Y:S02]  /*3020*/  @!P3 LDC.64 R10, c[0x0][0x220] ;  /* 0x00008800ff0abb82 */ /* 0x010f240000000a00 */
[----:B------:R3:W-:Y:S06]  /*3030*/  @P4 STS.128 [R215+0x10800], RZ ;  /* 0x010800ffd7004388 */ /* 0x0007ec0000000c00 */
[----:B------:R-:W5:Y:S08]  /*3040*/  @!P4 LDC.64 R12, c[0x0][0x220] ;  /* 0x00008800ff0ccb82 */ /* 0x000f700000000a00 */
[----:B-12---:R-:W1:Y:S01]  /*3050*/  @!P2 LDC.64 R8, c[0x0][0x220] ;  /* 0x00008800ff08ab82 */ /* 0x006e620000000a00 */
[----:B----4-:R-:W-:-:S04]  /*3060*/  @!P3 LEA R10, P0, R0, R10, 0x1 ;  /* 0x0000000a000ab211 */ /* 0x010fc800078008ff */
        /* <DEDUP_REMOVED lines=29> */
.L_x_647:
[----:B------:R-:W-:Y:S05]  /*3240*/  BSYNC B0 ;  /* 0x0000000000007941 */ /* 0x000fea0003800000 */
.L_x_646:
        /* <DEDUP_REMOVED lines=14> */
[----:B---34-:R-:W3:Y:S01]  /*3330*/  @!P5 LDC.64 R12, c[0x0][0x220] ;  /* 0x00008800ff0cdb82 */ /* 0x018ee20000000a00 */
[----:B------:R4:W-:Y:S07]  /*3340*/  @P5 STS.128 [R215+0x11000], RZ ;  /* 0x011000ffd7005388 */ /* 0x0009ee0000000c00 */
[----:B------:R-:W5:Y:S08]  /*3350*/  @!P4 LDC.64 R10, c[0x0][0x220] ;  /* 0x00008800ff0acb82 */ /* 0x000f700000000a00 */
[----:B-12---:R-:W1:Y:S01]  /*3360*/  @!P2 LDC.64 R8, c[0x0][0x220] ;  /* 0x00008800ff08ab82 */ /* 0x006e620000000a00 */
[----:B---3--:R-:W-:-:S04]  /*3370*/  @!P5 LEA R12, P0, R0, R12, 0x1 ;  /* 0x0000000c000cd211 */ /* 0x008fc800078008ff */
        /* <DEDUP_REMOVED lines=29> */
.L_x_649:
[----:B------:R-:W-:Y:S05]  /*3550*/  BSYNC B0 ;  /* 0x0000000000007941 */ /* 0x000fea0003800000 */
.L_x_648:
        /* <DEDUP_REMOVED lines=14> */
[----:B---34-:R-:W3:Y:S01]  /*3640*/  @!P5 LDC.64 R10, c[0x0][0x220] ;  /* 0x00008800ff0adb82 */ /* 0x018ee20000000a00 */
[----:B------:R4:W-:Y:S07]  /*3650*/  @P5 STS.128 [R215+0x11800], RZ ;  /* 0x011800ffd7005388 */ /* 0x0009ee0000000c00 */
[----:B-12---:R-:W1:Y:S08]  /*3660*/  @!P4 LDC.64 R8, c[0x0][0x220] ;  /* 0x00008800ff08cb82 */ /* 0x006e700000000a00 */
[----:B------:R-:W2:Y:S01]  /*3670*/  @!P2 LDC.64 R12, c[0x0][0x220] ;  /* 0x00008800ff0cab82 */ /* 0x000ea20000000a00 */
[----:B---3--:R-:W-:-:S04]  /*3680*/  @!P5 LEA R10, P0, R2, R10, 0x1 ;  /* 0x0000000a020ad211 */ /* 0x008fc800078008ff */
        /* <DEDUP_REMOVED lines=29> */
.L_x_651:
[----:B------:R-:W-:Y:S05]  /*3860*/  BSYNC B0 ;  /* 0x0000000000007941 */ /* 0x000fea0003800000 */
.L_x_650:
[----:B-1234-:R-:W-:Y:S01]  /*3870*/  LDSM.16.M88.4 R8, [R195] ;  /* 0x00000000c308783b */ /* 0x01efe20000000200 */
[----:B------:R-:W-:Y:S01]  /*3880*/  R2P PR, R32, 0x6 ;  /* 0x0000000620007804 */ /* 0x000fe20000000000 */
[----:B------:R-:W-:Y:S01]  /*3890*/  IMAD.MOV.U32 R4, RZ, RZ, 0x10 ;  /* 0x00000010ff047424 */ /* 0x000fe200078e00ff */
[----:B------:R-:W-:Y:S01]  /*38a0*/  LOP3.LUT P0, RZ, R48, 0x2, RZ, 0xc0, !PT ;  /* 0x0000000230ff7812 */ /* 0x000fe2000780c0ff */
[----:B------:R-:W1:Y:S01]  /*38b0*/  LDSM.16.M88.4 R20, [R188+0x8000] ;  /* 0x00800000bc14783b */ /* 0x000e620000000200 */
[----:B------:R-:W-:Y:S01]  /*38c0*/  VIADD R0, R188, 0x8000 ;  /* 0x00008000bc007836 */ /* 0x000fe20000000000 */
[----:B------:R-:W-:Y:S01]  /*38d0*/  UISETP.GE.AND UP0, UPT, UR23, 0x41, UPT ;  /* 0x000000411700788c */ /* 0x000fe2000bf06270 */
[----:B------:R-:W-:Y:S01]  /*38e0*/  SEL R4, R4, 0xfffffff0, !P0 ;  /* 0xfffffff004047807 */ /* 0x000fe20004000000 */
[----:B------:R-:W2:Y:S01]  /*38f0*/  LDSM.16.M88.4 R12, [R188+0x8800] ;  /* 0x00880000bc0c783b */ /* 0x000ea20000000200 */
[----:B------:R-:W-:Y:S01]  /*3900*/  VIADD R199, R188, 0x8020 ;  /* 0x00008020bcc77836 */ /* 0x000fe20000000000 */
[----:B------:R-:W-:Y:S01]  /*3910*/  LOP3.LUT P0, RZ, R48, 0x4, RZ, 0xc0, !PT ;  /* 0x0000000430ff7812 */ /* 0x000fe2000780c0ff */
[----:B------:R-:W-:Y:S01]  /*3920*/  IMAD.MOV.U32 R2, RZ, RZ, 0x40 ;  /* 0x00000040ff027424 */ /* 0x000fe200078e00ff */
[----:B------:R-:W3:Y:S01]  /*3930*/  LDSM.16.M88.4 R28, [R188+0x9000] ;  /* 0x00900000bc1c783b */ /* 0x000ee20000000200 */
[----:B------:R-:W-:Y:S01]  /*3940*/  IMAD R196, R4, 0x2, R195 ;  /* 0x0000000204c47824 */ /* 0x000fe200078e02c3 */
[----:B------:R-:W-:Y:S01]  /*3950*/  ULDC.U8 UR10, c[0x0][0x388] ;  /* 0x0000e200000a7ab9 */ /* 0x000fe20000000000 */
[----:B------:R-:W-:Y:S01]  /*3960*/  @P1 VIADD R199, R0, 0xffffffe0 ;  /* 0xffffffe000c71836 */ /* 0x000fe20000000000 */
[----:B------:R-:W4:Y:S01]  /*3970*/  LDSM.16.M88.4 R44, [R188+0x9800] ;  /* 0x00980000bc2c783b */ /* 0x000f220000000200 */
[----:B------:R-:W-:Y:S01]  /*3980*/  IMAD.MOV.U32 R0, RZ, RZ, 0x20 ;  /* 0x00000020ff007424 */ /* 0x000fe200078e00ff */
[----:B------:R-:W-:Y:S01]  /*3990*/  SEL R2, R2, 0xffffffc0, !P2 ;  /* 0xffffffc002027807 */ /* 0x000fe20005000000 */
[----:B------:R-:W-:Y:S01]  /*39a0*/  IMAD.SHL.U32 R3, R98, 0x2, RZ ;  /* 0x0000000262037824 */ /* 0x000fe200078e00ff */
[----:B------:R-:W-:Y:S01]  /*39b0*/  LDSM.16.M88.4 R16, [R196] ;  /* 0x00000000c410783b */ /* 0x000fe20000000200 */
[----:B------:R-:W-:Y:S01]  /*39c0*/  VIADD R214, R199, 0x800 ;  /* 0x00000800c7d67836 */ /* 0x000fe20000000000 */
[----:B------:R-:W-:Y:S01]  /*39d0*/  SEL R0, R0, 0xffffffe0, !P0 ;  /* 0xffffffe000007807 */ /* 0x000fe20004000000 */
[----:B------:R-:W-:Y:S01]  /*39e0*/  IMAD.IADD R194, R188, 0x1, R2 ;  /* 0x00000001bcc27824 */ /* 0x000fe200078e0202 */
[----:B------:R-:W5:Y:S01]  /*39f0*/  LDSM.16.M88.4 R40, [R199] ;  /* 0x00000000c728783b */ /* 0x000f620000000200 */
[----:B------:R-:W-:Y:S01]  /*3a00*/  IMAD.IADD R193, R2, 0x1, R199 ;  /* 0x0000000102c17824 */ /* 0x000fe200078e02c7 */
[----:B------:R-:W-:Y:S01]  /*3a10*/  LOP3.LUT R3, R3, 0x6, RZ, 0xc0, !PT ;  /* 0x0000000603037812 */ /* 0x000fe200078ec0ff */
[C---:B------:R-:W-:Y:S01]  /*3a20*/  IMAD R198, R0.reuse, 0x2, R195 ;  /* 0x0000000200c67824 */ /* 0x040fe200078e02c3 */
[----:B------:R-:W5:Y:S01]  /*3a30*/  LDSM.16.M88.4 R52, [R199+0x800] ;  /* 0x00080000c734783b */ /* 0x000f620000000200 */
[----:B------:R-:W-:-:S02]  /*3a40*/  IMAD R197, R0, 0x2, R196 ;  /* 0x0000000200c57824 */ /* 0x000fc400078e02c4 */
[----:B------:R-:W-:Y:S01]  /*3a50*/  IMAD.U32 R2, RZ, RZ, UR8 ;  /* 0x00000008ff027e24 */ /* 0x000fe2000f8e00ff */
[----:B------:R-:W5:Y:S01]  /*3a60*/  LDSM.16.M88.4 R60, [R199+0x1000] ;  /* 0x00100000c73c783b */ /* 0x000f620000000200 */
[C---:B------:R-:W-:Y:S02]  /*3a70*/  VIADD R213, R199.reuse, 0x1000 ;  /* 0x00001000c7d57836 */ /* 0x040fe40000000000 */
[----:B------:R-:W-:Y:S01]  /*3a80*/  IMAD R2, R2, 0x40, R3 ;  /* 0x0000004002027824 */ /* 0x000fe200078e0203 */
[----:B------:R-:W5:Y:S01]  /*3a90*/  LDSM.16.M88.4 R72, [R199+0x1800] ;  /* 0x00180000c748783b */ /* 0x000f620000000200 */
[----:B------:R-:W-:Y:S02]  /*3aa0*/  VIADD R212, R199, 0x1800 ;  /* 0x00001800c7d47836 */ /* 0x000fe40000000000 */
[C---:B------:R-:W-:Y:S01]  /*3ab0*/  VIADD R3, R2.reuse, 0x8 ;  /* 0x0000000802037836 */ /* 0x040fe20000000000 */
[----:B------:R-:W-:Y:S01]  /*3ac0*/  LDSM.16.M88.4 R84, [R194+0x8000] ;  /* 0x00800000c254783b */ /* 0x000fe20000000200 */
[C---:B------:R-:W-:Y:S01]  /*3ad0*/  VIADD R6, R2.reuse, 0x1 ;  /* 0x0000000102067836 */ /* 0x040fe20000000000 */
[C---:B------:R-:W-:Y:S01]  /*3ae0*/  ISETP.GE.AND P1, PT, R2.reuse, UR23, PT ;  /* 0x0000001702007c0c */ /* 0x040fe2000bf26270 */
[C---:B------:R-:W-:Y:S01]  /*3af0*/  VIADD R7, R2.reuse, 0x9 ;  /* 0x0000000902077836 */ /* 0x040fe20000000000 */
[C---:B-1----:R-:W-:Y:S01]  /*3b00*/  HMMA.16816.F32.BF16 R32, R8.reuse, R22, RZ ;  /* 0x000000160820723c */ /* 0x042fe200000418ff */
[----:B------:R-:W-:Y:S01]  /*3b10*/  LDSM.16.M88.4 R80, [R194+0x8800] ;  /* 0x00880000c250783b */ /* 0x000fe20000000200 */
[----:B------:R-:W-:Y:S01]  /*3b20*/  ISETP.GE.AND P6, PT, R3, UR23, PT ;  /* 0x0000001703007c0c */ /* 0x000fe2000bfc6270 */
[----:B------:R-:W-:Y:S01]  /*3b30*/  VIADD R3, R2, 0x11 ;  /* 0x0000001102037836 */ /* 0x000fe20000000000 */
[----:B------:R-:W-:Y:S01]  /*3b40*/  ISETP.GE.AND P0, PT, R6, UR23, PT ;  /* 0x0000001706007c0c */ /* 0x000fe2000bf06270 */
[----:B------:R-:W-:Y:S01]  /*3b50*/  LDSM.16.M88.4 R76, [R194+0x9000] ;  /* 0x00900000c24c783b */ /* 0x000fe20000000200 */
[C---:B------:R-:W-:Y:S01]  /*3b60*/  HMMA.16816.F32.BF16 R36, R8.reuse, R20, RZ ;  /* 0x000000140824723c */ /* 0x040fe200000418ff */
[C---:B------:R-:W-:Y:S01]  /*3b70*/  VIADD R6, R2.reuse, 0x10 ;  /* 0x0000001002067836 */ /* 0x040fe20000000000 */
[----:B------:R-:W-:Y:S01]  /*3b80*/  ISETP.GE.AND P3, PT, R3, UR23, PT ;  /* 0x0000001703007c0c */ /* 0x000fe2000bf66270 */
[----:B------:R-:W1:Y:S01]  /*3b90*/  LDSM.16.M88.4 R20, [R198] ;  /* 0x00000000c614783b */ /* 0x000e620000000200 */
[----:B------:R-:W-:Y:S01]  /*3ba0*/  VIADD R3, R2, 0x19 ;  /* 0x0000001902037836 */ /* 0x000fe20000000000 */
[----:B------:R-:W-:Y:S01]  /*3bb0*/  ISETP.GE.AND P5, PT, R7, UR23, PT ;  /* 0x0000001707007c0c */ /* 0x000fe2000bfa6270 */
[----:B--2---:R-:W-:Y:S01]  /*3bc0*/  HMMA.16816.F32.BF16 R24, R8, R12, RZ ;  /* 0x0000000c0818723c */ /* 0x004fe200000418ff */
[----:B------:R-:W2:Y:S01]  /*3bd0*/  LDSM.16.M88.4 R88, [R194+0x9800] ;  /* 0x00980000c258783b */ /* 0x000ea20000000200 */
[----:B------:R-:W-:Y:S01]  /*3be0*/  ISETP.GE.AND P4, PT, R6, UR23, PT ;  /* 0x0000001706007c0c */ /* 0x000fe2000bf86270 */
[----:B------:R-:W-:-:S02]  /*3bf0*/  VIADD R6, R2, 0x18 ;  /* 0x0000001802067836 */ /* 0x000fc40000000000 */
[----:B------:R-:W-:Y:S01]  /*3c00*/  LDSM.16.M88.4 R92, [R193] ;  /* 0x00000000c15c783b */ /* 0x000fe20000000200 */
[C---:B------:R-:W-:Y:S01]  /*3c10*/  HMMA.16816.F32.BF16 R12, R8.reuse, R14, RZ ;  /* 0x0000000e080c723c */ /* 0x040fe200000418ff */
[C---:B------:R-:W-:Y:S01]  /*3c20*/  VIADD R211, R199.reuse, 0x2000 ;  /* 0x00002000c7d37836 */ /* 0x040fe20000000000 */
[----:B------:R-:W-:Y:S01]  /*3c30*/  ISETP.GE.AND P2, PT, R6, UR23, PT ;  /* 0x0000001706007c0c */ /* 0x000fe2000bf46270 */
[----:B------:R-:W-:Y:S01]  /*3c40*/  VIADD R6, R2, 0x20 ;  /* 0x0000002002067836 */ /* 0x000fe20000000000 */
[----:B------:R-:W0:Y:S01]  /*3c50*/  LDGDEPBAR ;  /* 0x00000000000079af */ /* 0x000e220000000000 */
[C---:B------:R-:W-:Y:S01]  /*3c60*/  VIADD R210, R199.reuse, 0x2800 ;  /* 0x00002800c7d27836 */ /* 0x040fe20000000000 */
[----:B---3--:R-:W-:Y:S01]  /*3c70*/  HMMA.16816.F32.BF16 R48, R8, R28, RZ ;  /* 0x0000001c0830723c */ /* 0x008fe200000418ff */
[C---:B------:R-:W-:Y:S02]  /*3c80*/  VIADD R209, R199.reuse, 0x3000 ;  /* 0x00003000c7d17836 */ /* 0x040fe40000000000 */
[----:B------:R-:W-:-:S02]  /*3c90*/  VIADD R208, R199, 0x3800 ;  /* 0x00003800c7d07836 */ /* 0x000fc40000000000 */
[C---:B------:R-:W-:Y:S01]  /*3ca0*/  VIADD R207, R199.reuse, 0x4000 ;  /* 0x00004000c7cf7836 */ /* 0x040fe20000000000 */
[C---:B----4-:R-:W-:Y:S01]  /*3cb0*/  HMMA.16816.F32.BF16 R64, R8.reuse, R44, RZ ;  /* 0x0000002c0840723c */ /* 0x050fe200000418ff */
[C---:B------:R-:W-:Y:S02]  /*3cc0*/  VIADD R206, R199.reuse, 0x4800 ;  /* 0x00004800c7ce7836 */ /* 0x040fe40000000000 */
[C---:B------:R-:W-:Y:S02]  /*3cd0*/  VIADD R205, R199.reuse, 0x5000 ;  /* 0x00005000c7cd7836 */ /* 0x040fe40000000000 */
[C---:B------:R-:W-:Y:S01]  /*3ce0*/  VIADD R204, R199.reuse, 0x5800 ;  /* 0x00005800c7cc7836 */ /* 0x040fe20000000000 */
[----:B------:R-:W-:Y:S01]  /*3cf0*/  HMMA.16816.F32.BF16 R56, R8, R30, RZ ;  /* 0x0000001e0838723c */ /* 0x000fe200000418ff */
[C---:B------:R-:W-:Y:S02]  /*3d00*/  VIADD R203, R199.reuse, 0x6000 ;  /* 0x00006000c7cb7836 */ /* 0x040fe40000000000 */
[----:B------:R-:W-:-:S02]  /*3d10*/  VIADD R202, R199, 0x6800 ;  /* 0x00006800c7ca7836 */ /* 0x000fc40000000000 */
[C---:B------:R-:W-:Y:S01]  /*3d20*/  VIADD R201, R199.reuse, 0x7000 ;  /* 0x00007000c7c97836 */ /* 0x040fe20000000000 */
[----:B------:R-:W-:Y:S01]  /*3d30*/  HMMA.16816.F32.BF16 R68, R8, R46, RZ ;  /* 0x0000002e0844723c */ /* 0x000fe200000418ff */
[----:B------:R-:W-:-:S05]  /*3d40*/  VIADD R200, R199, 0x7800 ;  /* 0x00007800c7c87836 */ /* 0x000fca0000000000 */
[C---:B-----5:R-:W-:Y:S06]  /*3d50*/  HMMA.16816.F32.BF16 R32, R16.reuse, R42, R32 ;  /* 0x0000002a1020723c */ /* 0x060fec0000041820 */
[C---:B------:R-:W-:Y:S06]  /*3d60*/  HMMA.16816.F32.BF16 R36, R16.reuse, R40, R36 ;  /* 0x000000281024723c */ /* 0x040fec0000041824 */
[C---:B------:R-:W-:Y:S06]  /*3d70*/  HMMA.16816.F32.BF16 R28, R16.reuse, R52, R24 ;  /* 0x00000034101c723c */ /* 0x040fec0000041818 */
[C---:B------:R-:W-:Y:S01]  /*3d80*/  HMMA.16816.F32.BF16 R24, R16.reuse, R54, R12 ;  /* 0x000000361018723c */ /* 0x040fe2000004180c */
[----:B------:R-:W3:Y:S05]  /*3d90*/  LDSM.16.M88.4 R12, [R197] ;  /* 0x00000000c50c783b */ /* 0x000eea0000000200 */
[C---:B------:R-:W-:Y:S06]  /*3da0*/  HMMA.16816.F32.BF16 R8, R16.reuse, R60, R48 ;  /* 0x0000003c1008723c */ /* 0x040fec0000041830 */
[C---:B------:R-:W-:Y:S01]  /*3db0*/  HMMA.16816.F32.BF16 R44, R16.reuse, R72, R64 ;  /* 0x00000048102c723c */ /* 0x040fe20000041840 */
[----:B------:R-:W-:Y:S05]  /*3dc0*/  LDSM.16.M88.4 R64, [R188+0xa800] ;  /* 0x00a80000bc40783b */ /* 0x000fea0000000200 */
[C---:B------:R-:W-:Y:S01]  /*3dd0*/  HMMA.16816.F32.BF16 R40, R16.reuse, R62, R56 ;  /* 0x0000003e1028723c */ /* 0x040fe20000041838 */
[----:B------:R-:W4:Y:S05]  /*3de0*/  LDSM.16.M88.4 R60, [R193+0x800] ;  /* 0x00080000c13c783b */ /* 0x000f2a0000000200 */
        /* <DEDUP_REMOVED lines=8> */
[----:B------:R-:W-:Y:S05]  /*3e70*/  LDSM.16.M88.4 R80, [R199+0x2000] ;  /* 0x00200000c750783b */ /* 0x000fea0000000200 */
[C---:B------:R-:W-:Y:S01]  /*3e80*/  HMMA.16816.F32.BF16 R28, R20.reuse, R76, R8 ;  /* 0x0000004c141c723c */ /* 0x040fe20000041808 */
[----:B------:R-:W1:Y:S05]  /*3e90*/  LDSM.16.M88.4 R8, [R195+0x2000] ;  /* 0x00200000c308783b */ /* 0x000e6a0000000200 */
[C---:B--2---:R-:W-:Y:S06]  /*3ea0*/  HMMA.16816.F32.BF16 R16, R20.reuse, R88, R44 ;  /* 0x000000581410723c */ /* 0x044fec000004182c */
[C---:B------:R-:W-:Y:S01]  /*3eb0*/  HMMA.16816.F32.BF16 R24, R20.reuse, R78, R40 ;  /* 0x0000004e1418723c */ /* 0x040fe20000041828 */
[----:B------:R-:W-:Y:S05]  /*3ec0*/  LDSM.16.M88.4 R76, [R199+0x2800] ;  /* 0x00280000c74c783b */ /* 0x000fea0000000200 */
[----:B------:R-:W-:Y:S01]  /*3ed0*/  HMMA.16816.F32.BF16 R40, R20, R90, R52 ;  /* 0x0000005a1428723c */ /* 0x000fe20000041834 */
[----:B------:R-:W-:Y:S05]  /*3ee0*/  LDSM.16.M88.4 R88, [R193+0x2800] ;  /* 0x00280000c158783b */ /* 0x000fea0000000200 */
[C---:B---3--:R-:W-:Y:S06]  /*3ef0*/  HMMA.16816.F32.BF16 R48, R12.reuse, R94, R48 ;  /* 0x0000005e0c30723c */ /* 0x048fec0000041830 */
[C---:B------:R-:W-:Y:S01]  /*3f00*/  HMMA.16816.F32.BF16 R52, R12.reuse, R92, R56 ;  /* 0x0000005c0c34723c */ /* 0x040fe20000041838 */
[----:B------:R-:W2:Y:S04]  /*3f10*/  LDSM.16.M88.4 R56, [R188+0xb000] ;  /* 0x00b00000bc38783b */ /* 0x000ea80000000200 */
[----:B------:R-:W-:Y:S01]  /*3f20*/  LDSM.16.M88.4 R92, [R193+0x3800] ;  /* 0x00380000c15c783b */ /* 0x000fe20000000200 */
[C---:B----4-:R-:W-:Y:S06]  /*3f30*/  HMMA.16816.F32.BF16 R44, R12.reuse, R60, R36 ;  /* 0x0000003c0c2c723c */ /* 0x050fec0000041824 */
[C---:B------:R-:W-:Y:S01]  /*3f40*/  HMMA.16816.F32.BF16 R36, R12.reuse, R62, R32 ;  /* 0x0000003e0c24723c */ /* 0x040fe20000041820 */
[----:B------:R-:W3:Y:S05]  /*3f50*/  LDSM.16.M88.4 R60, [R188+0xb800] ;  /* 0x00b80000bc3c783b */ /* 0x000eea0000000200 */
[C---:B-----5:R-:W-:Y:S01]  /*3f60*/  HMMA.16816.F32.BF16 R20, R12.reuse, R72, R16 ;  /* 0x000000480c14723c */ /* 0x060fe20000041810 */
[----:B------:R-:W4:Y:S05]  /*3f70*/  LDSM.16.M88.4 R16, [R196+0x2000] ;  /* 0x00200000c410783b */ /* 0x000f2a0000000200 */
[C---:B-1----:R-:W-:Y:S06]  /*3f80*/  HMMA.16816.F32.BF16 R32, R12.reuse, R84, R28 ;  /* 0x000000540c20723c */ /* 0x042fec000004181c */
[C---:B------:R-:W-:Y:S01]  /*3f90*/  HMMA.16816.F32.BF16 R24, R12.reuse, R86, R24 ;  /* 0x000000560c18723c */ /* 0x040fe20000041818 */
[----:B------:R-:W-:Y:S05]  /*3fa0*/  LDSM.16.M88.4 R84, [R188+0xd800] ;  /* 0x00d80000bc54783b */ /* 0x000fea0000000200 */
[----:B------:R-:W-:Y:S01]  /*3fb0*/  HMMA.16816.F32.BF16 R12, R12, R74, R40 ;  /* 0x0000004a0c0c723c */ /* 0x000fe20000041828 */
[----:B------:R-:W1:Y:S05]  /*3fc0*/  LDSM.16.M88.4 R72, [R199+0x3000] ;  /* 0x00300000c748783b */ /* 0x000e6a0000000200 */
[C---:B------:R-:W-:Y:S06]  /*3fd0*/  HMMA.16816.F32.BF16 R48, R8.reuse, R70, R48 ;  /* 0x000000460830723c */ /* 0x040fec0000041830 */
[C---:B------:R-:W-:Y:S01]  /*3fe0*/  HMMA.16816.F32.BF16 R28, R8.reuse, R68, R52 ;  /* 0x00000044081c723c */ /* 0x040fe20000041834 */
[----:B------:R-:W5:Y:S05]  /*3ff0*/  LDSM.16.M88.4 R68, [R199+0x3800] ;  /* 0x00380000c744783b */ /* 0x000f6a0000000200 */
[C---:B------:R-:W-:Y:S06]  /*4000*/  HMMA.16816.F32.BF16 R40, R8.reuse, R66, R36 ;  /* 0x000000420828723c */ /* 0x040fec0000041824 */
[C---:B--2---:R-:W-:Y:S06]  /*4010*/  HMMA.16816.F32.BF16 R36, R8.reuse, R56, R32 ;  /* 0x000000380824723c */ /* 0x044fec0000041820 */
[C---:B------:R-:W-:Y:S06]  /*4020*/  HMMA.16816.F32.BF16 R24, R8.reuse, R58, R24 ;  /* 0x0000003a0818723c */ /* 0x040fec0000041818 */
[C---:B------:R-:W-:Y:S01]  /*4030*/  HMMA.16816.F32.BF16 R44, R8.reuse, R64, R44 ;  /* 0x00000040082c723c */ /* 0x040fe2000004182c */
[----:B------:R-:W-:Y:S05]  /*4040*/  LDSM.16.M88.4 R64, [R194+0xb000] ;  /* 0x00b00000c240783b */ /* 0x000fea0000000200 */
[C---:B---3--:R-:W-:Y:S06]  /*4050*/  HMMA.16816.F32.BF16 R56, R8.reuse, R60, R20 ;  /* 0x0000003c0838723c */ /* 0x048fec0000041814 */
[----:B------:R-:W-:Y:S01]  /*4060*/  HMMA.16816.F32.BF16 R20, R8, R62, R12 ;  /* 0x0000003e0814723c */ /* 0x000fe2000004180c */
[----:B------:R-:W-:Y:S04]  /*4070*/  LDSM.16.M88.4 R8, [R198+0x2000] ;  /* 0x00200000c608783b */ /* 0x000fe80000000200 */
[----:B------:R-:W2:Y:S01]  /*4080*/  LDSM.16.M88.4 R60, [R194+0xa000] ;  /* 0x00a00000c23c783b */ /* 0x000ea20000000200 */
[C---:B----4-:R-:W-:Y:S03]  /*4090*/  HMMA.16816.F32.BF16 R32, R16.reuse, R82, R48 ;  /* 0x000000521020723c */ /* 0x050fe60000041830 */
[----:B------:R-:W3:Y:S03]  /*40a0*/  LDSM.16.M88.4 R48, [R194+0xa800] ;  /* 0x00a80000c230783b */ /* 0x000ee60000000200 */
[C---:B------:R-:W-:Y:S01]  /*40b0*/  HMMA.16816.F32.BF16 R28, R16.reuse, R80, R28 ;  /* 0x00000050101c723c */ /* 0x040fe2000004181c */
[----:B------:R-:W4:Y:S04]  /*40c0*/  LDSM.16.M88.4 R80, [R194+0xb800] ;  /* 0x00b80000c250783b */ /* 0x000f280000000200 */
[----:B------:R-:W-:Y:S01]  /*40d0*/  LDSM.16.M88.4 R12, [R197+0x2000] ;  /* 0x00200000c50c783b */ /* 0x000fe20000000200 */
[C---:B------:R-:W-:Y:S06]  /*40e0*/  HMMA.16816.F32.BF16 R40, R16.reuse, R78, R40 ;  /* 0x0000004e1028723c */ /* 0x040fec0000041828 */
[C---:B------:R-:W-:Y:S01]  /*40f0*/  HMMA.16816.F32.BF16 R52, R16.reuse, R76, R44 ;  /* 0x0000004c1034723c */ /* 0x040fe2000004182c */
[----:B------:R-:W4:Y:S04]  /*4100*/  LDSM.16.M88.4 R44, [R193+0x2000] ;  /* 0x00200000c12c783b */ /* 0x000f280000000200 */
[----:B------:R-:W4:Y:S01]  /*4110*/  LDSM.16.M88.4 R76, [R193+0x3000] ;  /* 0x00300000c14c783b */ /* 0x000f220000000200 */
[C---:B-1----:R-:W-:Y:S06]  /*4120*/  HMMA.16816.F32.BF16 R36, R16.reuse, R72, R36 ;  /* 0x000000481024723c */ /* 0x042fec0000041824 */
[C---:B------:R-:W-:Y:S01]  /*4130*/  HMMA.16816.F32.BF16 R24, R16.reuse, R74, R24 ;  /* 0x0000004a1018723c */ /* 0x040fe20000041818 */
[----:B------:R-:W-:Y:S05]  /*4140*/  LDSM.16.M88.4 R72, [R188+0xc000] ;  /* 0x00c00000bc48783b */ /* 0x000fea0000000200 */
[C---:B-----5:R-:W-:Y:S06]  /*4150*/  HMMA.16816.F32.BF16 R56, R16.reuse, R68, R56 ;  /* 0x000000441038723c */ /* 0x060fec0000041838 */
[----:B------:R-:W-:Y:S01]  /*4160*/  HMMA.16816.F32.BF16 R20, R16, R70, R20 ;  /* 0x000000461014723c */ /* 0x000fe20000041814 */
[----:B------:R-:W1:Y:S04]  /*4170*/  LDSM.16.M88.4 R16, [R195+0x4000] ;  /* 0x00400000c310783b */ /* 0x000e680000000200 */
[----:B------:R-:W5:Y:S01]  /*4180*/  LDSM.16.M88.4 R68, [R188+0xc800] ;  /* 0x00c80000bc44783b */ /* 0x000f620000000200 */
[C---:B--2---:R-:W-:Y:S06]  /*4190*/  HMMA.16816.F32.BF16 R28, R8.reuse, R60, R28 ;  /* 0x0000003c081c723c */ /* 0x044fec000004181c */
[C---:B------:R-:W-:Y:S01]  /*41a0*/  HMMA.16816.F32.BF16 R32, R8.reuse, R62, R32 ;  /* 0x0000003e0820723c */ /* 0x040fe20000041820 */
[----:B------:R-:W2:Y:S05]  /*41b0*/  LDSM.16.M88.4 R60, [R188+0xd000] ;  /* 0x00d00000bc3c783b */ /* 0x000eaa0000000200 */
[C---:B---3--:R-:W-:Y:S06]  /*41c0*/  HMMA.16816.F32.BF16 R40, R8.reuse, R50, R40 ;  /* 0x000000320828723c */ /* 0x048fec0000041828 */
[C---:B------:R-:W-:Y:S06]  /*41d0*/  HMMA.16816.F32.BF16 R52, R8.reuse, R48, R52 ;  /* 0x000000300834723c */ /* 0x040fec0000041834 */
[C---:B------:R-:W-:Y:S06]  /*41e0*/  HMMA.16816.F32.BF16 R36, R8.reuse, R64, R36 ;  /* 0x000000400824723c */ /* 0x040fec0000041824 */
[C---:B------:R-:W-:Y:S06]  /*41f0*/  HMMA.16816.F32.BF16 R24, R8.reuse, R66, R24 ;  /* 0x000000420818723c */ /* 0x040fec0000041818 */
[C---:B----4-:R-:W-:Y:S06]  /*4200*/  HMMA.16816.F32.BF16 R56, R8.reuse, R80, R56 ;  /* 0x000000500838723c */ /* 0x050fec0000041838 */
[----:B------:R-:W-:Y:S01]  /*4210*/  HMMA.16816.F32.BF16 R20, R8, R82, R20 ;  /* 0x000000520814723c */ /* 0x000fe20000041814 */
[----:B------:R-:W-:Y:S04]  /*4220*/  LDSM.16.M88.4 R8, [R196+0x4000] ;  /* 0x00400000c408783b */ /* 0x000fe80000000200 */
[----:B------:R-:W-:Y:S01]  /*4230*/  LDSM.16.M88.4 R80, [R199+0x4800] ;  /* 0x00480000c750783b */ /* 0x000fe20000000200 */
[C---:B------:R-:W-:Y:S06]  /*4240*/  HMMA.16816.F32.BF16 R28, R12.reuse, R44, R28 ;  /* 0x0000002c0c1c723c */ /* 0x040fec000004181c */
[C---:B------:R-:W-:Y:S06]  /*4250*/  HMMA.16816.F32.BF16 R32, R12.reuse, R46, R32 ;  /* 0x0000002e0c20723c */ /* 0x040fec0000041820 */
[C---:B------:R-:W-:Y:S06]  /*4260*/  HMMA.16816.F32.BF16 R48, R12.reuse, R90, R40 ;  /* 0x0000005a0c30723c */ /* 0x040fec0000041828 */
[C---:B------:R-:W-:Y:S01]  /*4270*/  HMMA.16816.F32.BF16 R52, R12.reuse, R88, R52 ;  /* 0x000000580c34723c */ /* 0x040fe20000041834 */
[----:B------:R-:W-:Y:S05]  /*4280*/  LDSM.16.M88.4 R88, [R199+0x5000] ;  /* 0x00500000c758783b */ /* 0x000fea0000000200 */
[C---:B------:R-:W-:Y:S06]  /*4290*/  HMMA.16816.F32.BF16 R44, R12.reuse, R76, R36 ;  /* 0x0000004c0c2c723c */ /* 0x040fec0000041824 */
        /* <DEDUP_REMOVED lines=9> */
[C---:B-----5:R-:W-:Y:S06]  /*4330*/  HMMA.16816.F32.BF16 R48, R16.reuse, R70, R48 ;  /* 0x000000461030723c */ /* 0x060fec0000041830 */
[C---:B------:R-:W-:Y:S01]  /*4340*/  HMMA.16816.F32.BF16 R36, R16.reuse, R68, R52 ;  /* 0x000000441024723c */ /* 0x040fe20000041834 */
[----:B------:R-:W4:Y:S04]  /*4350*/  LDSM.16.M88.4 R52, [R194+0xc000] ;  /* 0x00c00000c234783b */ /* 0x000f280000000200 */
[----:B------:R-:W5:Y:S01]  /*4360*/  LDSM.16.M88.4 R68, [R194+0xc800] ;  /* 0x00c80000c244783b */ /* 0x000f620000000200 */
[C---:B--2---:R-:W-:Y:S06]  /*4370*/  HMMA.16816.F32.BF16 R44, R16.reuse, R60, R44 ;  /* 0x0000003c102c723c */ /* 0x044fec000004182c */
[C---:B------:R-:W-:Y:S06]  /*4380*/  HMMA.16816.F32.BF16 R64, R16.reuse, R84, R64 ;  /* 0x000000541040723c */ /* 0x040fec0000041840 */
[C---:B------:R-:W-:Y:S01]  /*4390*/  HMMA.16816.F32.BF16 R28, R16.reuse, R86, R24 ;  /* 0x00000056101c723c */ /* 0x040fe20000041818 */
[----:B------:R-:W2:Y:S05]  /*43a0*/  LDSM.16.M88.4 R84, [R194+0xd000] ;  /* 0x00d00000c254783b */ /* 0x000eaa0000000200 */
[----:B------:R-:W-:Y:S01]  /*43b0*/  HMMA.16816.F32.BF16 R56, R16, R62, R40 ;  /* 0x0000003e1038723c */ /* 0x000fe20000041828 */
[----:B------:R-:W-:Y:S04]  /*43c0*/  LDSM.16.M88.4 R16, [R197+0x4000] ;  /* 0x00400000c510783b */ /* 0x000fe80000000200 */
[----:B------:R-:W-:Y:S01]  /*43d0*/  LDSM.16.M88.4 R60, [R193+0x4000] ;  /* 0x00400000c13c783b */ /* 0x000fe20000000200 */
[C---:B---3--:R-:W-:Y:S06]  /*43e0*/  HMMA.16816.F32.BF16 R24, R8.reuse, R76, R20 ;  /* 0x0000004c0818723c */ /* 0x048fec0000041814 */
[C---:B------:R-:W-:Y:S01]  /*43f0*/  HMMA.16816.F32.BF16 R40, R8.reuse, R82, R48 ;  /* 0x000000520828723c */ /* 0x040fe20000041830 */
[----:B------:R-:W3:Y:S05]  /*4400*/  LDSM.16.M88.4 R48, [R194+0xd800] ;  /* 0x00d80000c230783b */ /* 0x000eea0000000200 */
[C---:B------:R-:W-:Y:S01]  /*4410*/  HMMA.16816.F32.BF16 R20, R8.reuse, R78, R32 ;  /* 0x0000004e0814723c */ /* 0x040fe20000041820 */
[----:B------:R-:W3:Y:S05]  /*4420*/  LDSM.16.M88.4 R76, [R193+0x4800] ;  /* 0x00480000c14c783b */ /* 0x000eea0000000200 */
[C---:B------:R-:W-:Y:S01]  /*4430*/  HMMA.16816.F32.BF16 R36, R8.reuse, R80, R36 ;  /* 0x000000500824723c */ /* 0x040fe20000041824 */
[----:B------:R-:W3:Y:S05]  /*4440*/  LDSM.16.M88.4 R80, [R193+0x5000] ;  /* 0x00500000c150783b */ /* 0x000eea0000000200 */
[C---:B------:R-:W-:Y:S06]  /*4450*/  HMMA.16816.F32.BF16 R44, R8.reuse, R88, R44 ;  /* 0x00000058082c723c */ /* 0x040fec000004182c */
[C---:B-1----:R-:W-:Y:S06]  /*4460*/  HMMA.16816.F32.BF16 R64, R8.reuse, R72, R64 ;  /* 0x000000480840723c */ /* 0x042fec0000041840 */
[C---:B------:R-:W-:Y:S01]  /*4470*/  HMMA.16816.F32.BF16 R32, R8.reuse, R74, R28 ;  /* 0x0000004a0820723c */ /* 0x040fe2000004181c */
[----:B------:R-:W-:Y:S05]  /*4480*/  LDSM.16.M88.4 R72, [R188+0xe000] ;  /* 0x00e00000bc48783b */ /* 0x000fea0000000200 */
[----:B------:R-:W-:Y:S01]  /*4490*/  HMMA.16816.F32.BF16 R56, R8, R90, R56 ;  /* 0x0000005a0838723c */ /* 0x000fe20000041838 */
[----:B------:R-:W-:Y:S04]  /*44a0*/  LDSM.16.M88.4 R8, [R195+0x6000] ;  /* 0x00600000c308783b */ /* 0x000fe80000000200 */
[----:B------:R-:W-:Y:S01]  /*44b0*/  LDSM.16.M88.4 R88, [R188+0xe800] ;  /* 0x00e80000bc58783b */ /* 0x000fe20000000200 */
[C---:B----4-:R-:W-:Y:S06]  /*44c0*/  HMMA.16816.F32.BF16 R28, R12.reuse, R52, R24 ;  /* 0x000000340c1c723c */ /* 0x050fec0000041818 */
[C---:B------:R-:W-:Y:S01]  /*44d0*/  HMMA.16816.F32.BF16 R24, R12.reuse, R54, R20 ;  /* 0x000000360c18723c */ /* 0x040fe20000041814 */
[----:B------:R-:W-:Y:S05]  /*44e0*/  LDSM.16.M88.4 R52, [R199+0x6000] ;  /* 0x00600000c734783b */ /* 0x000fea0000000200 */
[C---:B-----5:R-:W-:Y:S06]  /*44f0*/  HMMA.16816.F32.BF16 R20, R12.reuse, R68, R36 ;  /* 0x000000440c14723c */ /* 0x060fec0000041824 */
[C---:B------:R-:W-:Y:S01]  /*4500*/  HMMA.16816.F32.BF16 R40, R12.reuse, R70, R40 ;  /* 0x000000460c28723c */ /* 0x040fe20000041828 */
[----:B------:R-:W1:Y:S05]  /*4510*/  LDSM.16.M88.4 R68, [R193+0x5800] ;  /* 0x00580000c144783b */ /* 0x000e6a0000000200 */
[C---:B--2---:R-:W-:Y:S06]  /*4520*/  HMMA.16816.F32.BF16 R44, R12.reuse, R84, R44 ;  /* 0x000000540c2c723c */ /* 0x044fec000004182c */
[C---:B---3--:R-:W-:Y:S06]  /*4530*/  HMMA.16816.F32.BF16 R64, R12.reuse, R48, R64 ;  /* 0x000000300c40723c */ /* 0x048fec0000041840 */
[C---:B------:R-:W-:Y:S01]  /*4540*/  HMMA.16816.F32.BF16 R36, R12.reuse, R50, R32 ;  /* 0x000000320c24723c */ /* 0x040fe20000041820 */
[----:B------:R-:W2:Y:S05]  /*4550*/  LDSM.16.M88.4 R48, [R188+0xf000] ;  /* 0x00f00000bc30783b */ /* 0x000eaa0000000200 */
        /* <DEDUP_REMOVED lines=18> */
[----:B------:R-:W-:Y:S05]  /*4680*/  LDSM.16.M88.4 R72, [R194+0xf000] ;  /* 0x00f00000c248783b */ /* 0x000fea0000000200 */
[C---:B------:R-:W-:Y:S06]  /*4690*/  HMMA.16816.F32.BF16 R28, R8.reuse, R88, R24 ;  /* 0x00000058081c723c */ /* 0x040fec0000041818 */
[C---:B------:R-:W-:Y:S01]  /*46a0*/  HMMA.16816.F32.BF16 R24, R8.reuse, R90, R20 ;  /* 0x0000005a0818723c */ /* 0x040fe20000041814 */
[----:B------:R-:W1:Y:S05]  /*46b0*/  LDSM.16.M88.4 R88, [R194+0xe000] ;  /* 0x00e00000c258783b */ /* 0x000e6a0000000200 */
[C---:B--2---:R-:W-:Y:S06]  /*46c0*/  HMMA.16816.F32.BF16 R20, R8.reuse, R48, R44 ;  /* 0x000000300814723c */ /* 0x044fec000004182c */
[C---:B------:R-:W-:Y:S06]  /*46d0*/  HMMA.16816.F32.BF16 R56, R8.reuse, R50, R56 ;  /* 0x000000320838723c */ /* 0x040fec0000041838 */
[----:B---3--:R-:W-:Y:S06]  /*46e0*/  HMMA.16816.F32.BF16 R64, R8, R60, R64 ;  /* 0x0000003c0840723c */ /* 0x008fec0000041840 */
[----:B------:R-:W-:Y:S06]  /*46f0*/  HMMA.16816.F32.BF16 R44, R12, R52, R36 ;  /* 0x000000340c2c723c */ /* 0x000fec0000041824 */
[----:B------:R-:W-:Y:S01]  /*4700*/  HMMA.16816.F32.BF16 R60, R8, R62, R40 ;  /* 0x0000003e083c723c */ /* 0x000fe20000041828 */
[----:B------:R-:W2:Y:S05]  /*4710*/  LDSM.16.M88.4 R8, [R197+0x6000] ;  /* 0x00600000c508783b */ /* 0x000eaa0000000200 */
[C---:B------:R-:W-:Y:S06]  /*4720*/  HMMA.16816.F32.BF16 R52, R12.reuse, R54, R32 ;  /* 0x000000360c34723c */ /* 0x040fec0000041820 */
[C---:B----4-:R-:W-:Y:S06]  /*4730*/  HMMA.16816.F32.BF16 R48, R12.reuse, R76, R28 ;  /* 0x0000004c0c30723c */ /* 0x050fec000004181c */
[C---:B------:R-:W-:Y:S01]  /*4740*/  HMMA.16816.F32.BF16 R40, R12.reuse, R78, R24 ;  /* 0x0000004e0c28723c */ /* 0x040fe20000041818 */
[----:B------:R-:W3:Y:S05]  /*4750*/  LDSM.16.M88.4 R76, [R194+0xf800] ;  /* 0x00f80000c24c783b */ /* 0x000eea0000000200 */
[C---:B------:R-:W-:Y:S06]  /*4760*/  HMMA.16816.F32.BF16 R36, R12.reuse, R84, R20 ;  /* 0x000000540c24723c */ /* 0x040fec0000041814 */
[C---:B------:R-:W-:Y:S01]  /*4770*/  HMMA.16816.F32.BF16 R32, R12.reuse, R86, R56 ;  /* 0x000000560c20723c */ /* 0x040fe20000041838 */
[----:B------:R-:W4:Y:S05]  /*4780*/  LDSM.16.M88.4 R84, [R193+0x6800] ;  /* 0x00680000c154783b */ /* 0x000f2a0000000200 */
[----:B------:R-:W-:Y:S06]  /*4790*/  HMMA.16816.F32.BF16 R28, R12, R92, R64 ;  /* 0x0000005c0c1c723c */ /* 0x000fec0000041840 */
[----:B-1----:R-:W-:Y:S06]  /*47a0*/  HMMA.16816.F32.BF16 R24, R16, R88, R44 ;  /* 0x000000581018723c */ /* 0x002fec000004182c */
[----:B------:R-:W-:Y:S06]  /*47b0*/  HMMA.16816.F32.BF16 R12, R12, R94, R60 ;  /* 0x0000005e0c0c723c */ /* 0x000fec000004183c */
[C---:B------:R-:W-:Y:S01]  /*47c0*/  HMMA.16816.F32.BF16 R20, R16.reuse, R90, R52 ;  /* 0x0000005a1014723c */ /* 0x040fe20000041834 */
[----:B------:R-:W1:Y:S05]  /*47d0*/  LDSM.16.M88.4 R52, [R193+0x7000] ;  /* 0x00700000c134783b */ /* 0x000e6a0000000200 */
[----:B------:R-:W-:Y:S01]  /*47e0*/  HMMA.16816.F32.BF16 R56, R16, R72, R36 ;  /* 0x000000481038723c */ /* 0x000fe20000041824 */
[----:B------:R-:W5:Y:S01]  /*47f0*/  LDSM.16.M88.4 R36, [R193+0x7800] ;  /* 0x00780000c124783b */ /* 0x000f620000000200 */
[----:B------:R-:W-:-:S04]  /*4800*/  DEPBAR.LE SB0, 0x0 ;  /* 0x000080000000791a */ /* 0x000fc80000000000 */
[C---:B------:R-:W-:Y:S06]  /*4810*/  HMMA.16816.F32.BF16 R48, R16.reuse, R68, R48 ;  /* 0x000000441030723c */ /* 0x040fec0000041830 */
[C---:B------:R-:W-:Y:S06]  /*4820*/  HMMA.16816.F32.BF16 R44, R16.reuse, R70, R40 ;  /* 0x00000046102c723c */ /* 0x040fec0000041828 */
[----:B------:R-:W-:Y:S06]  /*4830*/  HMMA.16816.F32.BF16 R60, R16, R74, R32 ;  /* 0x0000004a103c723c */ /* 0x000fec0000041820 */
[----:B--2---:R-:W-:Y:S06]  /*4840*/  HMMA.16816.F32.BF16 R32, R8, R80, R24 ;  /* 0x000000500820723c */ /* 0x004fec0000041818 */
[----:B---3--:R-:W-:Y:S06]  /*4850*/  HMMA.16816.F32.BF16 R40, R16, R78, R12 ;  /* 0x0000004e1028723c */ /* 0x008fec000004180c */
[----:B------:R-:W-:Y:S06]  /*4860*/  HMMA.16816.F32.BF16 R12, R8, R82, R20 ;  /* 0x00000052080c723c */ /* 0x000fec0000041814 */
[----:B------:R-:W-:Y:S06]  /*4870*/  HMMA.16816.F32.BF16 R64, R16, R76, R28 ;  /* 0x0000004c1040723c */ /* 0x000fec000004181c */
[----:B----4-:R-:W-:Y:S01]  /*4880*/  HMMA.16816.F32.BF16 R16, R8, R84, R48 ;  /* 0x000000540810723c */ /* 0x010fe20000041830 */
[----:B------:R-:W-:-:S02]  /*4890*/  FSEL R32, R32, -INF , !P1 ;  /* 0xff80000020207808 */ /* 0x000fc40004800000 */
[----:B------:R-:W-:Y:S02]  /*48a0*/  FSEL R68, R35, -INF , !P0 ;  /* 0xff80000023447808 */ /* 0x000fe40004000000 */
[----:B------:R-:W-:Y:S01]  /*48b0*/  FSEL R33, R33, -INF , !P0 ;  /* 0xff80000021217808 */ /* 0x000fe20004000000 */
[C---:B------:R-:W-:Y:S01]  /*48c0*/  HMMA.16816.F32.BF16 R24, R8.reuse, R86, R44 ;  /* 0x000000560818723c */ /* 0x040fe2000004182c */
[----:B------:R-:W-:Y:S02]  /*48d0*/  FSEL R48, R34, -INF , !P1 ;  /* 0xff80000022307808 */ /* 0x000fe40004800000 */
[----:B------:R-:W-:Y:S01]  /*48e0*/  ISETP.GE.AND P1, PT, R3, UR23, PT ;  /* 0x0000001703007c0c */ /* 0x000fe2000bf26270 */
[----:B------:R-:W-:Y:S01]  /*48f0*/  VIADD R3, R2, 0x21 ;  /* 0x0000002102037836 */ /* 0x000fe20000000000 */
[----:B------:R-:W-:Y:S01]  /*4900*/  ISETP.GE.AND P0, PT, R6, UR23, PT ;  /* 0x0000001706007c0c */ /* 0x000fe2000bf06270 */
[----:B-1----:R-:W-:Y:S01]  /*4910*/  HMMA.16816.F32.BF16 R28, R8, R52, R56 ;  /* 0x00000034081c723c */ /* 0x002fe20000041838 */
[----:B------:R-:W-:Y:S01]  /*4920*/  FSEL R49, R14, -INF , !P6 ;  /* 0xff8000000e317808 */ /* 0x000fe20007000000 */
[----:B------:R-:W-:Y:S01]  /*4930*/  VIADD R6, R2, 0x28 ;  /* 0x0000002802067836 */ /* 0x000fe20000000000 */
[----:B------:R-:W-:-:S02]  /*4940*/  FSEL R35, R12, -INF , !P6 ;  /* 0xff8000000c237808 */ /* 0x000fc40007000000 */
[----:B------:R-:W-:Y:S01]  /*4950*/  FSEL R50, R15, -INF , !P5 ;  /* 0xff8000000f327808 */ /* 0x000fe20006800000 */
[C---:B------:R-:W-:Y:S01]  /*4960*/  HMMA.16816.F32.BF16 R20, R8.reuse, R54, R60 ;  /* 0x000000360814723c */ /* 0x040fe2000004183c */
[----:B------:R-:W-:Y:S02]  /*4970*/  FSEL R34, R13, -INF , !P5 ;  /* 0xff8000000d227808 */ /* 0x000fe40006800000 */
[----:B------:R-:W-:Y:S01]  /*4980*/  ISETP.GE.AND P6, PT, R3, UR23, PT ;  /* 0x0000001703007c0c */ /* 0x000fe2000bfc6270 */
[----:B------:R-:W-:Y:S01]  /*4990*/  VIADD R3, R2, 0x29 ;  /* 0x0000002902037836 */ /* 0x000fe20000000000 */
[----:B------:R-:W-:Y:S01]  /*49a0*/  ISETP.GE.AND P5, PT, R6, UR23, PT ;  /* 0x0000001706007c0c */ /* 0x000fe2000bfa6270 */
[----:B-----5:R-:W-:Y:S01]  /*49b0*/  HMMA.16816.F32.BF16 R12, R8, R36, R64 ;  /* 0x00000024080c723c */ /* 0x020fe20000041840 */
[----:B------:R-:W-:Y:S01]  /*49c0*/  FSEL R165, R18, -INF , !P4 ;  /* 0xff80000012a57808 */ /* 0x000fe20006000000 */
[----:B------:R-:W-:Y:S01]  /*49d0*/  VIADD R6, R2, 0x30 ;  /* 0x0000003002067836 */ /* 0x000fe20000000000 */
[----:B------:R-:W-:-:S02]  /*49e0*/  FSEL R88, R16, -INF , !P4 ;  /* 0xff80000010587808 */ /* 0x000fc40006000000 */
[----:B------:R-:W-:Y:S01]  /*49f0*/  ISETP.GE.AND P4, PT, R3, UR23, PT ;  /* 0x0000001703007c0c */ /* 0x000fe2000bf86270 */
[----:B------:R-:W-:Y:S01]  /*4a00*/  VIADD R3, R2, 0x31 ;  /* 0x0000003102037836 */ /* 0x000fe20000000000 */
[----:B------:R-:W-:Y:S01]  /*4a10*/  HMMA.16816.F32.BF16 R8, R8, R38, R40 ;  /* 0x000000260808723c */ /* 0x000fe20000041828 */
[----:B------:R-:W-:Y:S02]  /*4a20*/  FSEL R159, R26, -INF , !P2 ;  /* 0xff8000001a9f7808 */ /* 0x000fe40005000000 */
[----:B------:R-:W-:Y:S02]  /*4a30*/  FSEL R149, R24, -INF , !P2 ;  /* 0xff80000018957808 */ /* 0x000fe40005000000 */
[----:B------:R-:W-:Y:S01]  /*4a40*/  ISETP.GE.AND P2, PT, R3, UR23, PT ;  /* 0x0000001703007c0c */ /* 0x000fe2000bf46270 */
[C---:B------:R-:W-:Y:S01]  /*4a50*/  VIADD R3, R2.reuse, 0x38 ;  /* 0x0000003802037836 */ /* 0x040fe20000000000 */
[----:B------:R-:W-:Y:S01]  /*4a60*/  FSEL R164, R19, -INF , !P3 ;  /* 0xff80000013a47808 */ /* 0x000fe20005800000 */
[----:B------:R-:W-:Y:S01]  /*4a70*/  VIADD R2, R2, 0x39 ;  /* 0x0000003902027836 */ /* 0x000fe20000000000 */
[----:B------:R-:W-:-:S02]  /*4a80*/  FSEL R67, R17, -INF , !P3 ;  /* 0xff80000011437808 */ /* 0x000fc40005800000 */
[----:B------:R-:W-:Y:S02]  /*4a90*/  ISETP.GE.AND P3, PT, R6, UR23, PT ;  /* 0x0000001706007c0c */ /* 0x000fe4000bf66270 */
[----:B------:R-:W-:Y:S02]  /*4aa0*/  FSEL R182, R30, -INF , !P0 ;  /* 0xff8000001eb67808 */ /* 0x000fe40004000000 */
[----:B------:R-:W-:Y:S02]  /*4ab0*/  FSEL R170, R28, -INF , !P0 ;  /* 0xff8000001caa7808 */ /* 0x000fe40004000000 */
[----:B------:R-:W-:Y:S02]  /*4ac0*/  ISETP.GE.AND P0, PT, R2, UR23, PT ;  /* 0x0000001702007c0c */ /* 0x000fe4000bf06270 */
[----:B------:R-:W-:Y:S02]  /*4ad0*/  FSEL R2, R14, -INF , !P3 ;  /* 0xff8000000e027808 */ /* 0x000fe40005800000 */
[----:B------:R-:W-:-:S02]  /*4ae0*/  FSEL R158, R27, -INF , !P1 ;  /* 0xff8000001b9e7808 */ /* 0x000fc40004800000 */
[----:B------:R-:W-:Y:S01]  /*4af0*/  FSEL R66, R25, -INF , !P1 ;  /* 0xff80000019427808 */ /* 0x000fe20004800000 */
[----:B------:R1:W-:Y:S01]  /*4b00*/  STL [R1+0x48], R2 ;  /* 0x0000480201007387 */ /* 0x0003e20000100800 */
        /* <DEDUP_REMOVED lines=12> */
[----:B-1----:R-:W-:-:S05]  /*4bd0*/  FSEL R2, R13, -INF , !P2 ;  /* 0xff8000000d027808 */ /* 0x002fca0005000000 */
[----:B------:R1:W-:Y:S04]  /*4be0*/  STL [R1+0x3c], R2 ;  /* 0x00003c0201007387 */ /* 0x0003e80000100800 */
[----:B------:R2:W-:Y:S01]  /*4bf0*/  STL [R1+0x40], R3 ;  /* 0x0000400301007387 */ /* 0x0005e20000100800 */
[----:B-1----:R-:W-:Y:S01]  /*4c00*/  FSEL R2, R9, -INF , !P0 ;  /* 0xff80000009027808 */ /* 0x002fe20004000000 */
[----:B------:R-:W-:Y:S01]  /*4c10*/  BAR.SYNC.DEFER_BLOCKING 0x0 ;  /* 0x0000000000007b1d */ /* 0x000fe20000010000 */
[----:B------:R-:W-:-:S05]  /*4c20*/  PLOP3.LUT P0, PT, PT, PT, UP0, 0x80, 0x0 ;  /* 0x000000000000781c */ /* 0x000fca0003f0f008 */
[----:B------:R2:W-:Y:S08]  /*4c30*/  STL [R1+0x44], R2 ;  /* 0x0000440201007387 */ /* 0x0005f00000100800 */
        /* <DEDUP_REMOVED lines=8> */
[----:B--2---:R-:W-:Y:S01]  /*4cc0*/  IMAD.WIDE.U32 R2, R96, UR7, R102 ;  /* 0x0000000760027c25 */ /* 0x004fe2000f8e0066 */
        /* <DEDUP_REMOVED lines=139> */
.L_x_654:
[----:B------:R-:W-:Y:S05]  /*5580*/  BSYNC B0 ;  /* 0x0000000000007941 */ /* 0x000fea0003800000 */
.L_x_653:
[----:B------:R-:W0:Y:S02]  /*5590*/  LDGDEPBAR ;  /* 0x00000000000079af */ /* 0x000e240000000000 */
.L_x_652:
[----:B------:R4:W-:Y:S01]  /*55a0*/  STL [R1+0x74], R193 ;  /* 0x000074c101007387 */ /* 0x0009e20000100800 */
[----:B-12---:R-:W-:Y:S01]  /*55b0*/  FMNMX.FTZ R2, R32, R33, !PT ;  /* 0x0000002120027209 */ /* 0x006fe20007810000 */
[----:B------:R-:W-:Y:S01]  /*55c0*/  IMAD.U32 R6, RZ, RZ, UR16 ;  /* 0x00000010ff067e24 */ /* 0x000fe2000f8e00ff */
[----:B------:R-:W-:Y:S01]  /*55d0*/  LOP3.LUT R7, R99, UR28, RZ, 0x3c, !PT ;  /* 0x0000001c63077c12 */ /* 0x000fe2000f8e3cff */
[----:B------:R-:W-:Y:S01]  /*55e0*/  USHF.L.U32 UR33, UR8, 0x1, URZ ;  /* 0x0000000108217899 */ /* 0x000fe2000800063f */
[----:B------:R-:W-:Y:S01]  /*55f0*/  IMAD.WIDE.U32 R156, R100, -0x2daee0ad, RZ ;  /* 0xd2511f53649c7825 */ /* 0x000fe200078e00ff */
[----:B------:R-:W-:Y:S02]  /*5600*/  UIADD3 UR6, UR29, -0x4498517b, URZ ;  /* 0xbb67ae851d067890 */ /* 0x000fe4000fffe03f */
[----:B------:R-:W-:Y:S02]  /*5610*/  UIADD3 UR15, UR28, -0x61c88647, URZ ;  /* 0x9e3779b91c0f7890 */ /* 0x000fe4000fffe03f */
[----:B------:R-:W-:Y:S01]  /*5620*/  UIADD3 UR14, UR28, 0x3c6ef372, URZ ;  /* 0x3c6ef3721c0e7890 */ /* 0x000fe2000fffe03f */
[----:B------:R-:W-:Y:S01]  /*5630*/  ULDC UR32, c[0x0][0x2ec] ;  /* 0x0000bb0000207ab9 */ /* 0x000fe20000000800 */
[----:B----4-:R-:W2:Y:S04]  /*5640*/  LDL.LU R193, [R1+0x44] ;  /* 0x0000440001c17983 */ /* 0x010ea80000300800 */
[----:B------:R-:W-:Y:S04]  /*5650*/  STL [R1+0x70], R188 ;  /* 0x000070bc01007387 */ /* 0x000fe80000100800 */
[----:B------:R-:W-:Y:S04]  /*5660*/  STL [R1+0x6c], R169 ;  /* 0x00006ca901007387 */ /* 0x000fe80000100800 */
[----:B------:R1:W-:Y:S04]  /*5670*/  STL [R1+0x68], R168 ;  /* 0x000068a801007387 */ /* 0x0003e80000100800 */
[----:B-1----:R-:W4:Y:S04]  /*5680*/  LDL.LU R168, [R1+0x48] ;  /* 0x0000480001a87983 */ /* 0x002f280000300800 */
[----:B------:R1:W-:Y:S04]  /*5690*/  STL [R1+0x64], R151 ;  /* 0x0000649701007387 */ /* 0x0003e80000100800 */
[----:B-1----:R-:W2:Y:S04]  /*56a0*/  LDL.LU R151, [R1+0x40] ;  /* 0x0000400001977983 */ /* 0x002ea80000300800 */
[----:B------:R1:W-:Y:S04]  /*56b0*/  STL [R1+0x60], R150 ;  /* 0x0000609601007387 */ /* 0x0003e80000100800 */
[----:B-1----:R-:W2:Y:S01]  /*56c0*/  LDL.LU R150, [R1+0x3c] ;  /* 0x00003c0001967983 */ /* 0x002ea20000300800 */
[----:B------:R-:W-:Y:S01]  /*56d0*/  FMNMX.FTZ R2, R35, R2, !PT ;  /* 0x0000000223027209 */ /* 0x000fe20007810000 */
[----:B---3--:R-:W-:Y:S01]  /*56e0*/  IMAD R8, R6, 0x4, R97 ;  /* 0x0000000406087824 */ /* 0x008fe200078e0261 */
[----:B------:R-:W-:Y:S01]  /*56f0*/  UIADD3 UR13, UR29, 0x76cf5d0a, URZ ;  /* 0x76cf5d0a1d0d7890 */ /* 0x000fe2000fffe03f */
[----:B------:R-:W-:Y:S01]  /*5700*/  LEA R189, R5, UR4, 0x1 ;  /* 0x0000000405bd7c11 */ /* 0x000fe2000f8e08ff */
[----:B------:R-:W-:Y:S01]  /*5710*/  UIADD3 UR11, UR29, 0x32370b8f, URZ ;  /* 0x32370b8f1d0b7890 */ /* 0x000fe2000fffe03f */
[----:B------:R-:W-:Y:S01]  /*5720*/  FMNMX.FTZ R2, R34, R2, !PT ;  /* 0x0000000222027209 */ /* 0x000fe20007810000 */
[----:B------:R-:W-:Y:S01]  /*5730*/  IMAD.WIDE.U32 R54, R8, -0x326172a9, RZ ;  /* 0xcd9e8d5708367825 */ /* 0x000fe200078e00ff */
[----:B------:R1:W-:Y:S01]  /*5740*/  STL [R1+0x4c], R8 ;  /* 0x00004c0801007387 */ /* 0x0003e20000100800 */
[----:B------:R-:W-:Y:S01]  /*5750*/  UIADD3 UR8, UR28, 0x78dde6e4, URZ ;  /* 0x78dde6e41c087890 */ /* 0x000fe2000fffe03f */
[----:B------:R-:W-:Y:S01]  /*5760*/  FMNMX.FTZ R2, R88, R2, !PT ;  /* 0x0000000258027209 */ /* 0x000fe20007810000 */
[----:B------:R-:W-:Y:S01]  /*5770*/  UIADD3 UR12, UR28, -0x255992d5, URZ ;  /* 0xdaa66d2b1c0c7890 */ /* 0x000fe2000fffe03f */
[----:B------:R-:W-:Y:S01]  /*5780*/  LOP3.LUT R6, R55, R7, RZ, 0x3c, !PT ;  /* 0x0000000737067212 */ /* 0x000fe200078e3cff */
[----:B------:R-:W-:Y:S01]  /*5790*/  STL [R1+0x50], R7 ;  /* 0x0000500701007387 */ /* 0x000fe20000100800 */
[----:B------:R-:W-:Y:S01]  /*57a0*/  FMNMX.FTZ R2, R67, R2, !PT ;  /* 0x0000000243027209 */ /* 0x000fe20007810000 */
[----:B------:R-:W-:Y:S01]  /*57b0*/  UIADD3 UR7, UR29, -0x126145ec, URZ ;  /* 0xed9eba141d077890 */ /* 0x000fe2000fffe03f */
[--C-:B------:R-:W-:Y:S01]  /*57c0*/  IMAD R190, R4, 0x2, R189.reuse ;  /* 0x0000000204be7824 */ /* 0x100fe200078e02bd */
[----:B------:R-:W-:Y:S01]  /*57d0*/  UIADD3 UR23, UR28, -0x4ab325aa, URZ ;  /* 0xb54cda561c177890 */ /* 0x000fe2000fffe03f */
[----:B------:R-:W-:Y:S01]  /*57e0*/  FMNMX.FTZ R2, R149, R2, !PT ;  /* 0x0000000295027209 */ /* 0x000fe20007810000 */
[----:B------:R-:W-:Y:S01]  /*57f0*/  IMAD.WIDE.U32 R64, R6, -0x2daee0ad, RZ ;  /* 0xd2511f5306407825 */ /* 0x000fe200078e00ff */
[----:B------:R-:W-:Y:S01]  /*5800*/  LDSM.16.MT88.4 R24, [R189+0x10000] ;  /* 0x01000000bd18783b */ /* 0x000fe20000004200 */
[----:B------:R-:W-:Y:S01]  /*5810*/  MOV R5, UR10 ;  /* 0x0000000a00057c02 */ /* 0x000fe20008000f00 */
[----:B------:R-:W-:Y:S01]  /*5820*/  UIADD3 UR4, UR28, 0x1715609d, URZ ;  /* 0x1715609d1c047890 */ /* 0x000fe2000fffe03f */
[----:B------:R-:W-:Y:S01]  /*5830*/  FMNMX.FTZ R2, R66, R2, !PT ;  /* 0x0000000242027209 */ /* 0x000fe20007810000 */
[C---:B------:R-:W-:Y:S01]  /*5840*/  IMAD R192, R0.reuse, 0x2, R189 ;  /* 0x0000000200c07824 */ /* 0x040fe200078e02bd */
[----:B------:R-:W-:Y:S01]  /*5850*/  LDSM.16.MT88.4 R16, [R189+0x14000] ;  /* 0x01400000bd10783b */ /* 0x000fe20000004200 */
[----:B------:R-:W-:Y:S01]  /*5860*/  IMAD R191, R0, 0x2, R190 ;  /* 0x0000000200bf7824 */ /* 0x000fe200078e02be */
[----:B------:R-:W-:Y:S01]  /*5870*/  FMNMX.FTZ R3, R170, R2, !PT ;  /* 0x00000002aa037209 */ /* 0x000fe20007810000 */
[----:B------:R-:W-:Y:S01]  /*5880*/  UIADD3 UR34, UR29, 0x646e171e, URZ ;  /* 0x646e171e1d227890 */ /* 0x000fe2000fffe03f */
        /* <DEDUP_REMOVED lines=14> */
[----:B-1----:R-:W-:Y:S01]  /*5970*/  LOP3.LUT R8, R65, UR6, R156, 0x96, !PT ;  /* 0x0000000641087c12 */ /* 0x002fe2000f8e969c */
[----:B------:R-:W-:Y:S01]  /*5980*/  UIADD3 UR6, UR29, -0x56f99767, URZ ;  /* 0xa90668991d067890 */ /* 0x000fe2000fffe03f */
[----:B------:R-:W-:Y:S02]  /*5990*/  FMNMX.FTZ R2, R159, R2, !PT ;  /* 0x000000029f027209 */ /* 0x000fe40007810000 */
[----:B------:R-:W-:Y:S01]  /*59a0*/  LEA R0, R5, UR10, 0x10 ;  /* 0x0000000a05007c11 */ /* 0x000fe2000f8e80ff */
[----:B------:R-:W-:Y:S01]  /*59b0*/  IMAD.WIDE.U32 R52, R8, -0x326172a9, RZ ;  /* 0xcd9e8d5708347825 */ /* 0x000fe200078e00ff */
[----:B------:R-:W-:-:S04]  /*59c0*/  FMNMX.FTZ R2, R158, R2, !PT ;  /* 0x000000029e027209 */ /* 0x000fc80007810000 */
[----:B------:R-:W-:-:S04]  /*59d0*/  FMNMX.FTZ R2, R182, R2, !PT ;  /* 0x00000002b6027209 */ /* 0x000fc80007810000 */
[----:B------:R-:W-:-:S04]  /*59e0*/  FMNMX.FTZ R2, R187, R2, !PT ;  /* 0x00000002bb027209 */ /* 0x000fc80007810000 */
[----:B------:R-:W-:-:S04]  /*59f0*/  FMNMX.FTZ R2, R181, R2, !PT ;  /* 0x00000002b5027209 */ /* 0x000fc80007810000 */
[----:B------:R-:W-:-:S04]  /*5a00*/  FMNMX.FTZ R2, R225, R2, !PT ;  /* 0x00000002e1027209 */ /* 0x000fc80007810000 */
[----:B----4-:R-:W-:-:S04]  /*5a10*/  FMNMX.FTZ R2, R168, R2, !PT ;  /* 0x00000002a8027209 */ /* 0x010fc80007810000 */
[----:B------:R-:W-:-:S04]  /*5a20*/  FMNMX.FTZ R2, R237, R2, !PT ;  /* 0x00000002ed027209 */ /* 0x000fc80007810000 */
[----:B------:R-:W-:-:S04]  /*5a30*/  FMNMX.FTZ R2, R236, R2, !PT ;  /* 0x00000002ec027209 */ /* 0x000fc80007810000 */
[----:B------:R-:W-:-:S05]  /*5a40*/  FMNMX.FTZ R2, R185, R2, !PT ;  /* 0x00000002b9027209 */ /* 0x000fca0007810000 */
[----:B------:R-:W1:Y:S02]  /*5a50*/  SHFL.BFLY PT, R10, R2, 0x2, 0x1f ;  /* 0x0c401f00020a7f89 */ /* 0x000e6400000e0000 */
[----:B-1----:R-:W-:-:S05]  /*5a60*/  FMNMX.FTZ R10, R2, R10, !PT ;  /* 0x0000000a020a7209 */ /* 0x002fca0007810000 */
[----:B------:R-:W-:Y:S01]  /*5a70*/  SHFL.BFLY PT, R11, R10, 0x1, 0x1f ;  /* 0x0c201f000a0b7f89 */ /* 0x000fe200000e0000 */
[----:B--2---:R-:W-:-:S04]  /*5a80*/  FMNMX.FTZ R148, R150, R148, !PT ;  /* 0x0000009496947209 */ /* 0x004fc80007810000 */
[----:B------:R-:W-:-:S04]  /*5a90*/  FMNMX.FTZ R148, R151, R148, !PT ;  /* 0x0000009497947209 */ /* 0x000fc80007810000 */
[----:B------:R-:W-:-:S05]  /*5aa0*/  FMNMX.FTZ R148, R193, R148, !PT ;  /* 0x00000094c1947209 */ /* 0x000fca0007810000 */
[----:B------:R-:W1:Y:S02]  /*5ab0*/  SHFL.BFLY PT, R3, R148, 0x2, 0x1f ;  /* 0x0c401f0094037f89 */ /* 0x000e6400000e0000 */
[----:B-1----:R-:W-:Y:S01]  /*5ac0*/  FMNMX.FTZ R148, R148, R3, !PT ;  /* 0x0000000394947209 */ /* 0x002fe20007810000 */
[----:B------:R-:W-:Y:S01]  /*5ad0*/  IMAD.U32 R3, RZ, RZ, UR33 ;  /* 0x00000021ff037e24 */ /* 0x000fe2000f8e00ff */
[----:B------:R-:W-:-:S03]  /*5ae0*/  UIADD3 UR33, UR33, 0x1, URZ ;  /* 0x0000000121217890 */ /* 0x000fc6000fffe03f */
[----:B------:R-:W1:Y:S01]  /*5af0*/  SHFL.BFLY PT, R9, R148, 0x1, 0x1f ;  /* 0x0c201f0094097f89 */ /* 0x000e6200000e0000 */
[----:B------:R-:W-:-:S05]  /*5b00*/  LOP3.LUT R3, R157, UR29, R3, 0x96, !PT ;  /* 0x0000001d9d037c12 */ /* 0x000fca000f8e9603 */
[----:B------:R-:W-:-:S05]  /*5b10*/  IMAD.WIDE.U32 R6, R3, -0x326172a9, RZ ;  /* 0xcd9e8d5703067825 */ /* 0x000fca00078e00ff */
[----:B------:R-:W-:Y:S02]  /*5b20*/  LOP3.LUT R3, R7, UR15, R54, 0x96, !PT ;  /* 0x0000000f07037c12 */ /* 0x000fe4000f8e9636 */
[----:B------:R-:W-:-:S03]  /*5b30*/  LOP3.LUT R8, R53, UR14, R6, 0x96, !PT ;  /* 0x0000000e35087c12 */ /* 0x000fc6000f8e9606 */
[----:B------:R-:W-:-:S05]  /*5b40*/  IMAD.WIDE.U32 R2, R3, -0x2daee0ad, RZ ;  /* 0xd2511f5303027825 */ /* 0x000fca00078e00ff */
[----:B------:R-:W-:Y:S02]  /*5b50*/  LOP3.LUT R3, R3, UR13, R64, 0x96, !PT ;  /* 0x0000000d03037c12 */ /* 0x000fe4000f8e9640 */
[----:B-1----:R-:W-:Y:S01]  /*5b60*/  FMNMX.FTZ R148, R148, R9, !PT ;  /* 0x0000000994947209 */ /* 0x002fe20007810000 */
[----:B------:R-:W-:-:S03]  /*5b70*/  IMAD.WIDE.U32 R8, R8, -0x2daee0ad, RZ ;  /* 0xd2511f5308087825 */ /* 0x000fc600078e00ff */
[C---:B------:R-:W-:Y:S01]  /*5b80*/  FSETP.NEU.FTZ.AND P1, PT, R148.reuse, -INF , PT ;  /* 0xff8000009400780b */ /* 0x040fe20003f3d000 */
[----:B------:R-:W-:Y:S01]  /*5b90*/  FMUL.FTZ R12, R148, UR32 ;  /* 0x00000020940c7c20 */ /* 0x000fe20008410000 */
[----:B------:R-:W-:Y:S01]  /*5ba0*/  LOP3.LUT R6, R9, UR11, R2, 0x96, !PT ;  /* 0x0000000b09067c12 */ /* 0x000fe2000f8e9602 */
[----:B------:R-:W-:-:S03]  /*5bb0*/  IMAD.WIDE.U32 R2, R3, -0x326172a9, RZ ;  /* 0xcd9e8d5703027825 */ /* 0x000fc600078e00ff */
[----:B------:R-:W-:Y:S01]  /*5bc0*/  FSEL R12, R12, RZ, P1 ;  /* 0x000000ff0c0c7208 */ /* 0x000fe20000800000 */
[----:B------:R-:W-:Y:S01]  /*5bd0*/  IMAD.WIDE.U32 R44, R6, -0x326172a9, RZ ;  /* 0xcd9e8d57062c7825 */ /* 0x000fe200078e00ff */
[----:B------:R-:W-:Y:S02]  /*5be0*/  LOP3.LUT R6, R3, UR12, R52, 0x96, !PT ;  /* 0x0000000c03067c12 */ /* 0x000fe4000f8e9634 */
[----:B------:R-:W-:Y:S01]  /*5bf0*/  FMNMX.FTZ R3, R10, R11, !PT ;  /* 0x0000000b0a037209 */ /* 0x000fe20007810000 */
[----:B------:R-:W-:Y:S01]  /*5c00*/  FFMA.FTZ R7, R32, UR32, -R12 ;  /* 0x0000002020077c23 */ /* 0x000fe2000801080c */
[----:B------:R-:W-:Y:S02]  /*5c10*/  LOP3.LUT R2, R45, UR8, R2, 0x96, !PT ;  /* 0x000000082d027c12 */ /* 0x000fe4000f8e9602 */
[----:B------:R-:W-:Y:S01]  /*5c20*/  FSETP.NEU.FTZ.AND P1, PT, R3, -INF , PT ;  /* 0xff8000000300780b */ /* 0x000fe20003f3d000 */
[----:B------:R1:W-:Y:S02]  /*5c30*/  MUFU.EX2 R167, R7 ;  /* 0x0000000700a77308 */ /* 0x0003e40000000800 */
[----:B------:R-:W-:-:S04]  /*5c40*/  IMAD.WIDE.U32 R46, R2, -0x2daee0ad, RZ ;  /* 0xd2511f53022e7825 */ /* 0x000fc800078e00ff */
[----:B------:R-:W-:-:S04]  /*5c50*/  FFMA.FTZ R2, R35, UR32, -R12 ;  /* 0x0000002023027c23 */ /* 0x000fc8000801080c */
[----:B------:R2:W-:Y:S01]  /*5c60*/  MUFU.EX2 R222, R2 ;  /* 0x0000000200de7308 */ /* 0x0005e20000000800 */
[----:B-1----:R-:W-:-:S07]  /*5c70*/  FFMA.FTZ R7, R33, UR32, -R12 ;  /* 0x0000002021077c23 */ /* 0x002fce000801080c */
[----:B------:R1:W-:Y:S01]  /*5c80*/  MUFU.EX2 R239, R7 ;  /* 0x0000000700ef7308 */ /* 0x0003e20000000800 */
[----:B--2---:R-:W-:-:S05]  /*5c90*/  FMUL.FTZ R2, R3, UR32 ;  /* 0x0000002003027c20 */ /* 0x004fca0008410000 */
[----:B------:R-:W-:-:S05]  /*5ca0*/  FSEL R2, R2, RZ, P1 ;  /* 0x000000ff02027208 */ /* 0x000fca0000800000 */
[----:B------:R-:W-:Y:S01]  /*5cb0*/  FFMA.FTZ R4, R50, UR32, -R2 ;  /* 0x0000002032047c23 */ /* 0x000fe20008010802 */
[----:B-1----:R-:W-:-:S03]  /*5cc0*/  IMAD.WIDE.U32 R6, R6, -0x2daee0ad, RZ ;  /* 0xd2511f5306067825 */ /* 0x002fc600078e00ff */
[----:B------:R-:W-:Y:S01]  /*5cd0*/  MUFU.EX2 R220, R4 ;  /* 0x0000000400dc7308 */ /* 0x000fe20000000800 */
[----:B------:R-:W-:Y:S02]  /*5ce0*/  LOP3.LUT R6, R47, UR6, R6, 0x96, !PT ;  /* 0x000000062f067c12 */ /* 0x000fe4000f8e9606 */
[----:B------:R-:W-:Y:S01]  /*5cf0*/  LOP3.LUT R9, R7, UR7, R8, 0x96, !PT ;  /* 0x0000000707097c12 */ /* 0x000fe2000f8e9608 */
[----:B------:R-:W-:Y:S02]  /*5d00*/  FFMA.FTZ R8, R34, UR32, -R12 ;  /* 0x0000002022087c23 */ /* 0x000fe4000801080c */
[----:B------:R-:W-:Y:S01]  /*5d10*/  IMAD.WIDE.U32 R6, R6, -0x326172a9, RZ ;  /* 0xcd9e8d5706067825 */ /* 0x000fe200078e00ff */
[----:B------:R-:W-:Y:S01]  /*5d20*/  LDSM.16.MT88.4 R32, [R190+0x12000] ;  /* 0x01200000be20783b */ /* 0x000fe20000004200 */
[----:B------:R1:W2:Y:S02]  /*5d30*/  MUFU.EX2 R186, R8 ;  /* 0x0000000800ba7308 */ /* 0x0002a40000000800 */
[----:B------:R-:W-:-:S04]  /*5d40*/  IMAD.WIDE.U32 R14, R9, -0x326172a9, RZ ;  /* 0xcd9e8d57090e7825 */ /* 0x000fc800078e00ff */
[----:B------:R-:W-:Y:S01]  /*5d50*/  FFMA.FTZ R9, R48, UR32, -R2 ;  /* 0x0000002030097c23 */ /* 0x000fe20008010802 */
[----:B------:R-:W-:-:S03]  /*5d60*/  LOP3.LUT R10, R6, 0xff, RZ, 0xc0, !PT ;  /* 0x000000ff060a7812 */ /* 0x000fc600078ec0ff */
[----:B------:R3:W-:Y:S01]  /*5d70*/  MUFU.EX2 R180, R9 ;  /* 0x0000000900b47308 */ /* 0x0007e20000000800 */
[----:B-1----:R-:W-:Y:S02]  /*5d80*/  LOP3.LUT R8, R6, 0xffff, RZ, 0xc0, !PT ;  /* 0x0000ffff06087812 */ /* 0x002fe400078ec0ff */
[----:B------:R-:W-:Y:S02]  /*5d90*/  LOP3.LUT R7, R7, UR23, R14, 0x96, !PT ;  /* 0x0000001707077c12 */ /* 0x000fe4000f8e960e */
[----:B------:R-:W-:Y:S02]  /*5da0*/  SHF.R.U32.HI R14, RZ, 0x18, R6 ;  /* 0x00000018ff0e7819 */ /* 0x000fe40000011606 */
[----:B------:R-:W-:Y:S02]  /*5db0*/  SHF.R.U32.HI R8, RZ, 0x8, R8 ;  /* 0x00000008ff087819 */ /* 0x000fe40000011608 */
[----:B---3--:R-:W-:Y:S01]  /*5dc0*/  SHF.R.U32.HI R9, RZ, 0x10, R6 ;  /* 0x00000010ff097819 */ /* 0x008fe20000011606 */
[----:B------:R-:W-:Y:S01]  /*5dd0*/  FFMA.FTZ R6, R49, UR32, -R2 ;  /* 0x0000002031067c23 */ /* 0x000fe20008010802 */
[----:B------:R-:W-:Y:S01]  /*5de0*/  LOP3.LUT R4, R7, 0xffff, RZ, 0xc0, !PT ;  /* 0x0000ffff07047812 */ /* 0x000fe200078ec0ff */
[----:B------:R-:W-:Y:S01]  /*5df0*/  LDSM.16.MT88.4 R48, [R192+0x10000] ;  /* 0x01000000c030783b */ /* 0x000fe20000004200 */
[----:B------:R-:W-:Y:S01]  /*5e00*/  SHF.R.U32.HI R5, RZ, 0x10, R7 ;  /* 0x00000010ff057819 */ /* 0x000fe20000011607 */
[----:B------:R1:W-:Y:S01]  /*5e10*/  MUFU.EX2 R223, R6 ;  /* 0x0000000600df7308 */ /* 0x0003e20000000800 */
[----:B------:R-:W-:-:S02]  /*5e20*/  PRMT R13, R10, 0x5410, R8 ;  /* 0x000054100a0d7816 */ /* 0x000fc40000000008 */
[----:B------:R-:W-:Y:S02]  /*5e30*/  LOP3.LUT R9, R9, 0xff, RZ, 0xc0, !PT ;  /* 0x000000ff09097812 */ /* 0x000fe400078ec0ff */
[----:B------:R-:W-:Y:S02]  /*5e40*/  LOP3.LUT R11, R7, 0xff, RZ, 0xc0, !PT ;  /* 0x000000ff070b7812 */ /* 0x000fe400078ec0ff */
[----:B------:R-:W-:Y:S02]  /*5e50*/  SHF.R.U32.HI R8, RZ, 0x8, R4 ;  /* 0x00000008ff087819 */ /* 0x000fe40000011604 */
[----:B------:R-:W-:Y:S02]  /*5e60*/  SHF.R.U32.HI R10, RZ, 0x18, R7 ;  /* 0x00000018ff0a7819 */ /* 0x000fe40000011607 */
[----:B------:R-:W-:Y:S02]  /*5e70*/  LOP3.LUT R5, R5, 0xff, RZ, 0xc0, !PT ;  /* 0x000000ff05057812 */ /* 0x000fe400078ec0ff */
[----:B------:R-:W-:-:S02]  /*5e80*/  PRMT R7, R9, 0x5410, R14 ;  /* 0x0000541009077816 */ /* 0x000fc4000000000e */
[----:B--2---:R-:W-:Y:S01]  /*5e90*/  F2FP.BF16.F32.PACK_AB R4, R186, R222 ;  /* 0x000000deba04723e */ /* 0x004fe200000010ff */
[----:B-1----:R-:W-:Y:S01]  /*5ea0*/  FFMA.FTZ R6, R68, UR32, -R2 ;  /* 0x0000002044067c23 */ /* 0x002fe20008010802 */
[----:B------:R-:W-:Y:S02]  /*5eb0*/  PRMT R8, R11, 0x5410, R8 ;  /* 0x000054100b087816 */ /* 0x000fe40000000008 */
[----:B------:R-:W-:Y:S01]  /*5ec0*/  PRMT R9, R5, 0x5410, R10 ;  /* 0x0000541005097816 */ /* 0x000fe2000000000a */
[----:B------:R1:W2:Y:S01]  /*5ed0*/  MUFU.EX2 R221, R6 ;  /* 0x0000000600dd7308 */ /* 0x0002a20000000800 */
[--C-:B------:R-:W-:Y:S02]  /*5ee0*/  HSET2.LE.AND R7, R7, R0.reuse, PT ;  /* 0x0000000007077233 */ /* 0x100fe40003803000 */
[----:B------:R-:W-:Y:S02]  /*5ef0*/  HSET2.LE.AND R5, R8, R0, PT ;  /* 0x0000000008057233 */ /* 0x000fe40003803000 */
[----:B------:R-:W-:-:S02]  /*5f00*/  F2FP.BF16.F32.PACK_AB R8, R239, R167 ;  /* 0x000000a7ef08723e */ /* 0x000fc400000010ff */
[--C-:B------:R-:W-:Y:S02]  /*5f10*/  HSET2.LE.AND R9, R9, R0.reuse, PT ;  /* 0x0000000009097233 */ /* 0x100fe40003803000 */
[----:B-1----:R-:W-:Y:S01]  /*5f20*/  HSET2.LE.AND R6, R13, R0, PT ;  /* 0x000000000d067233 */ /* 0x002fe20003803000 */
[----:B------:R-:W-:Y:S01]  /*5f30*/  FFMA.FTZ R13, R159, UR32, -R2 ;  /* 0x000000209f0d7c23 */ /* 0x000fe20008010802 */
[----:B--2---:R-:W-:-:S03]  /*5f40*/  F2FP.BF16.F32.PACK_AB R10, R221, R180 ;  /* 0x000000b4dd0a723e */ /* 0x004fc600000010ff */
[----:B------:R-:W-:Y:S01]  /*5f50*/  LOP3.LUT R6, R6, R4, RZ, 0xc0, !PT ;  /* 0x0000000406067212 */ /* 0x000fe200078ec0ff */
[----:B------:R-:W-:Y:S01]  /*5f60*/  MUFU.EX2 R166, R13 ;  /* 0x0000000d00a67308 */ /* 0x000fe20000000800 */
[----:B------:R-:W-:-:S04]  /*5f70*/  F2FP.BF16.F32.PACK_AB R4, R220, R223 ;  /* 0x000000dfdc04723e */ /* 0x000fc800000010ff */
[----:B------:R-:W-:Y:S02]  /*5f80*/  LOP3.LUT R7, R7, R4, RZ, 0xc0, !PT ;  /* 0x0000000407077212 */ /* 0x000fe400078ec0ff */
[----:B------:R-:W-:Y:S02]  /*5f90*/  LOP3.LUT R4, R5, R8, RZ, 0xc0, !PT ;  /* 0x0000000805047212 */ /* 0x000fe400078ec0ff */
[----:B------:R-:W-:Y:S02]  /*5fa0*/  LOP3.LUT R5, R9, R10, RZ, 0xc0, !PT ;  /* 0x0000000a09057212 */ /* 0x000fe400078ec0ff */
[----:B------:R-:W1:Y:S05]  /*5fb0*/  LDSM.16.MT88.4 R8, [R190+0x14000] ;  /* 0x01400000be08783b */ /* 0x000e6a0000004200 */
[C---:B------:R-:W-:Y:S06]  /*5fc0*/  HMMA.16816.F32.BF16 R84, R4.reuse, R24, RZ ;  /* 0x000000180454723c */ /* 0x040fec00000418ff */
[C---:B------:R-:W-:Y:S01]  /*5fd0*/  HMMA.16816.F32.BF16 R72, R4.reuse, R26, RZ ;  /* 0x0000001a0448723c */ /* 0x040fe200000418ff */
[----:B------:R-:W2:Y:S05]  /*5fe0*/  LDSM.16.MT88.4 R24, [R192+0x14000] ;  /* 0x01400000c018783b */ /* 0x000eaa0000004200 */
[C---:B------:R-:W-:Y:S06]  /*5ff0*/  HMMA.16816.F32.BF16 R124, R4.reuse, R16, RZ ;  /* 0x00000010047c723c */ /* 0x040fec00000418ff */
[C---:B------:R-:W-:Y:S01]  /*6000*/  HMMA.16816.F32.BF16 R100, R4.reuse, R18, RZ ;  /* 0x000000120464723c */ /* 0x040fe200000418ff */
[----:B------:R-:W3:Y:S05]  /*6010*/  LDSM.16.MT88.4 R16, [R190+0x16000] ;  /* 0x01600000be10783b */ /* 0x000eea0000004200 */
[C---:B------:R-:W-:Y:S06]  /*6020*/  HMMA.16816.F32.BF16 R144, R4.reuse, R56, RZ ;  /* 0x000000380490723c */ /* 0x040fec00000418ff */
[C---:B------:R-:W-:Y:S06]  /*6030*/  HMMA.16816.F32.BF16 R140, R4.reuse, R58, RZ ;  /* 0x0000003a048c723c */ /* 0x040fec00000418ff */
[C---:B-1----:R-:W-:Y:S06]  /*6040*/  HMMA.16816.F32.BF16 R56, R4.reuse, R8, RZ ;  /* 0x000000080438723c */ /* 0x042fec00000418ff */
[----:B------:R-:W-:Y:S01]  /*6050*/  HMMA.16816.F32.BF16 R60, R4, R40, RZ ;  /* 0x00000028043c723c */ /* 0x000fe200000418ff */
[----:B------:R-:W-:-:S04]  /*6060*/  FFMA.FTZ R8, R88, UR32, -R12 ;  /* 0x0000002058087c23 */ /* 0x000fc8000801080c */
[----:B------:R1:W-:Y:S01]  /*6070*/  MUFU.EX2 R169, R8 ;  /* 0x0000000800a97308 */ /* 0x0003e20000000800 */
[C---:B------:R-:W-:Y:S01]  /*6080*/  HMMA.16816.F32.BF16 R68, R4.reuse, R42, RZ ;  /* 0x0000002a0444723c */ /* 0x040fe200000418ff */
[----:B------:R-:W4:Y:S05]  /*6090*/  LDSM.16.MT88.4 R40, [R191+0x14000] ;  /* 0x01400000bf28783b */ /* 0x000f2a0000004200 */
[C---:B------:R-:W-:Y:S06]  /*60a0*/  HMMA.16816.F32.BF16 R132, R4.reuse, R36, RZ ;  /* 0x000000240484723c */ /* 0x040fec00000418ff */
[----:B------:R-:W-:Y:S01]  /*60b0*/  HMMA.16816.F32.BF16 R112, R4, R38, RZ ;  /* 0x000000260470723c */ /* 0x000fe200000418ff */
[----:B------:R-:W4:Y:S01]  /*60c0*/  LDSM.16.MT88.4 R36, [R189+0x16000] ;  /* 0x01600000bd24783b */ /* 0x000f220000004200 */
[----:B-1----:R-:W-:Y:S01]  /*60d0*/  FFMA.FTZ R8, R67, UR32, -R12 ;  /* 0x0000002043087c23 */ /* 0x002fe2000801080c */
[----:B------:R-:W-:-:S03]  /*60e0*/  IMAD.MOV.U32 R67, RZ, RZ, R225 ;  /* 0x000000ffff437224 */ /* 0x000fc600078e00e1 */
[C---:B------:R-:W-:Y:S01]  /*60f0*/  HMMA.16816.F32.BF16 R76, R4.reuse, R20, RZ ;  /* 0x00000014044c723c */ /* 0x040fe200000418ff */
[----:B------:R1:W-:Y:S05]  /*6100*/  MUFU.EX2 R226, R8 ;  /* 0x0000000800e27308 */ /* 0x0003ea0000000800 */
[C---:B------:R-:W-:Y:S01]  /*6110*/  HMMA.16816.F32.BF16 R104, R4.reuse, R22, RZ ;  /* 0x000000160468723c */ /* 0x040fe200000418ff */
[----:B------:R-:W4:Y:S05]  /*6120*/  LDSM.16.MT88.4 R20, [R192+0x16000] ;  /* 0x01600000c014783b */ /* 0x000f2a0000004200 */
[C---:B--2---:R-:W-:Y:S06]  /*6130*/  HMMA.16816.F32.BF16 R92, R4.reuse, R24, RZ ;  /* 0x00000018045c723c */ /* 0x044fec00000418ff */
[C---:B------:R-:W-:Y:S01]  /*6140*/  HMMA.16816.F32.BF16 R120, R4.reuse, R26, RZ ;  /* 0x0000001a0478723c */ /* 0x040fe200000418ff */
[--C-:B-1----:R-:W-:Y:S01]  /*6150*/  FFMA.FTZ R8, R149, UR32, -R12.reuse ;  /* 0x0000002095087c23 */ /* 0x102fe2000801080c */
[----:B------:R-:W1:Y:S03]  /*6160*/  LDSM.16.MT88.4 R24, [R191+0x16000] ;  /* 0x01600000bf18783b */ /* 0x000e660000004200 */
[----:B------:R2:W-:Y:S01]  /*6170*/  MUFU.EX2 R184, R8 ;  /* 0x0000000800b87308 */ /* 0x0005e20000000800 */
[C---:B------:R-:W-:Y:S06]  /*6180*/  HMMA.16816.F32.BF16 R96, R4.reuse, R10, RZ ;  /* 0x0000000a0460723c */ /* 0x040fec00000418ff */
[----:B------:R-:W-:Y:S01]  /*6190*/  HMMA.16816.F32.BF16 R136, R4, R48, RZ ;  /* 0x000000300488723c */ /* 0x000fe200000418ff */
[----:B------:R-:W-:-:S04]  /*61a0*/  FFMA.FTZ R10, R66, UR32, -R12 ;  /* 0x00000020420a7c23 */ /* 0x000fc8000801080c */
[----:B------:R3:W1:Y:S01]  /*61b0*/  MUFU.EX2 R188, R10 ;  /* 0x0000000a00bc7308 */ /* 0x0006620000000800 */
[----:B------:R-:W-:Y:S01]  /*61c0*/  HMMA.16816.F32.BF16 R116, R4, R50, RZ ;  /* 0x000000320474723c */ /* 0x000fe200000418ff */
[----:B--2---:R-:W-:-:S05]  /*61d0*/  LOP3.LUT R8, R15, UR4, R44, 0x96, !PT ;  /* 0x000000040f087c12 */ /* 0x004fca000f8e962c */
[----:B------:R-:W-:Y:S01]  /*61e0*/  HMMA.16816.F32.BF16 R80, R4, R32, RZ ;  /* 0x000000200450723c */ /* 0x000fe200000418ff */
[----:B------:R-:W-:-:S05]  /*61f0*/  IMAD.WIDE.U32 R8, R8, -0x2daee0ad, RZ ;  /* 0xd2511f5308087825 */ /* 0x000fca00078e00ff */
[C---:B------:R-:W-:Y:S01]  /*6200*/  HMMA.16816.F32.BF16 R48, R4.reuse, R34, RZ ;  /* 0x000000220430723c */ /* 0x040fe200000418ff */
[----:B------:R-:W2:Y:S01]  /*6210*/  LDSM.16.MT88.4 R32, [R189+0x10800] ;  /* 0x01080000bd20783b */ /* 0x000ea20000004200 */
[----:B------:R-:W-:Y:S02]  /*6220*/  SHF.R.U32.HI R11, RZ, 0x10, R8 ;  /* 0x00000010ff0b7819 */ /* 0x000fe40000011608 */
[C---:B---3--:R-:W-:Y:S02]  /*6230*/  LOP3.LUT R10, R8.reuse, 0xffff, RZ, 0xc0, !PT ;  /* 0x0000ffff080a7812 */ /* 0x048fe400078ec0ff */
[----:B------:R-:W-:Y:S01]  /*6240*/  LOP3.LUT R15, R8, 0xff, RZ, 0xc0, !PT ;  /* 0x000000ff080f7812 */ /* 0x000fe200078ec0ff */
[C---:B------:R-:W-:Y:S01]  /*6250*/  HMMA.16816.F32.BF16 R160, R4.reuse, R16, RZ ;  /* 0x0000001004a0723c */ /* 0x040fe200000418ff */
[----:B------:R-:W-:Y:S02]  /*6260*/  SHF.R.U32.HI R13, RZ, 0x8, R10 ;  /* 0x00000008ff0d7819 */ /* 0x000fe4000001160a */
[----:B------:R-:W-:Y:S01]  /*6270*/  LOP3.LUT R10, R11, 0xff, RZ, 0xc0, !PT ;  /* 0x000000ff0b0a7812 */ /* 0x000fe200078ec0ff */
[----:B------:R-:W-:Y:S01]  /*6280*/  FFMA.FTZ R11, R158, UR32, -R2 ;  /* 0x000000209e0b7c23 */ /* 0x000fe20008010802 */
[----:B------:R-:W-:Y:S01]  /*6290*/  SHF.R.U32.HI R14, RZ, 0x18, R8 ;  /* 0x00000018ff0e7819 */ /* 0x000fe20000011608 */
[C---:B----4-:R-:W-:Y:S01]  /*62a0*/  HMMA.16816.F32.BF16 R88, R4.reuse, R40, RZ ;  /* 0x000000280458723c */ /* 0x050fe200000418ff */
[----:B------:R-:W-:Y:S01]  /*62b0*/  PRMT R16, R15, 0x5410, R13 ;  /* 0x000054100f107816 */ /* 0x000fe2000000000d */
[----:B------:R3:W4:Y:S01]  /*62c0*/  MUFU.EX2 R158, R11 ;  /* 0x0000000b009e7308 */ /* 0x0007220000000800 */
[----:B------:R-:W-:Y:S01]  /*62d0*/  PRMT R15, R10, 0x5410, R14 ;  /* 0x000054100a0f7816 */ /* 0x000fe2000000000e */
[--C-:B------:R-:W-:Y:S01]  /*62e0*/  FFMA.FTZ R10, R165, UR32, -R2.reuse ;  /* 0x00000020a50a7c23 */ /* 0x100fe20008010802 */
[----:B------:R-:W-:Y:S01]  /*62f0*/  FFMA.FTZ R13, R164, UR32, -R2 ;  /* 0x00000020a40d7c23 */ /* 0x000fe20008010802 */
[----:B------:R-:W-:Y:S01]  /*6300*/  LOP3.LUT R8, R9, UR34, R46, 0x96, !PT ;  /* 0x0000002209087c12 */ /* 0x000fe2000f8e962e */
[----:B------:R-:W-:Y:S03]  /*6310*/  HMMA.16816.F32.BF16 R152, R4, R36, RZ ;  /* 0x000000240498723c */ /* 0x000fe600000418ff */
[----:B------:R1:W-:Y:S01]  /*6320*/  MUFU.EX2 R238, R10 ;  /* 0x0000000a00ee7308 */ /* 0x0003e20000000800 */
[----:B------:R-:W-:-:S02]  /*6330*/  LOP3.LUT R9, R8, 0xffff, RZ, 0xc0, !PT ;  /* 0x0000ffff08097812 */ /* 0x000fc400078ec0ff */
[----:B------:R-:W-:Y:S01]  /*6340*/  LOP3.LUT R14, R8, 0xff, RZ, 0xc0, !PT ;  /* 0x000000ff080e7812 */ /* 0x000fe200078ec0ff */
[----:B------:R-:W-:Y:S01]  /*6350*/  HMMA.16816.F32.BF16 R128, R4, R28, RZ ;  /* 0x0000001c0480723c */ /* 0x000fe200000418ff */
[----:B------:R-:W-:-:S03]  /*6360*/  SHF.R.U32.HI R9, RZ, 0x8, R9 ;  /* 0x00000008ff097819 */ /* 0x000fc60000011609 */
[----:B------:R-:W2:Y:S01]  /*6370*/  MUFU.EX2 R159, R13 ;  /* 0x0000000d009f7308 */ /* 0x000ea20000000800 */
[--C-:B---3--:R-:W-:Y:S01]  /*6380*/  SHF.R.U32.HI R11, RZ, 0x10, R8.reuse ;  /* 0x00000010ff0b7819 */ /* 0x108fe20000011608 */
[C---:B------:R-:W-:Y:S01]  /*6390*/  HMMA.16816.F32.BF16 R108, R4.reuse, R30, RZ ;  /* 0x0000001e046c723c */ /* 0x040fe200000418ff */
[----:B------:R-:W-:Y:S01]  /*63a0*/  PRMT R9, R14, 0x5410, R9 ;  /* 0x000054100e097816 */ /* 0x000fe20000000009 */
[----:B------:R-:W-:Y:S04]  /*63b0*/  LDSM.16.MT88.4 R28, [R190+0x10800] ;  /* 0x01080000be1c783b */ /* 0x000fe80000004200 */
[----:B------:R-:W-:Y:S01]  /*63c0*/  HMMA.16816.F32.BF16 R40, R4, R42, RZ ;  /* 0x0000002a0428723c */ /* 0x000fe200000418ff */
[----:B-1----:R-:W-:Y:S02]  /*63d0*/  SHF.R.U32.HI R10, RZ, 0x18, R8 ;  /* 0x00000018ff0a7819 */ /* 0x002fe40000011608 */
[----:B------:R-:W-:-:S03]  /*63e0*/  LOP3.LUT R8, R11, 0xff, RZ, 0xc0, !PT ;  /* 0x000000ff0b087812 */ /* 0x000fc600078ec0ff */
[----:B------:R-:W-:Y:S01]  /*63f0*/  HMMA.16816.F32.BF16 R36, R4, R38, RZ ;  /* 0x000000260424723c */ /* 0x000fe200000418ff */
[----:B------:R-:W-:-:S05]  /*6400*/  PRMT R8, R8, 0x5410, R10 ;  /* 0x0000541008087816 */ /* 0x000fca000000000a */
[C---:B------:R-:W-:Y:S06]  /*6410*/  HMMA.16816.F32.BF16 R172, R4.reuse, R18, RZ ;  /* 0x0000001204ac723c */ /* 0x040fec00000418ff */
[C---:B------:R-:W-:Y:S06]  /*6420*/  HMMA.16816.F32.BF16 R44, R4.reuse, R20, RZ ;  /* 0x00000014042c723c */ /* 0x040fec00000418ff */
[C---:B------:R-:W-:Y:S01]  /*6430*/  HMMA.16816.F32.BF16 R176, R4.reuse, R22, RZ ;  /* 0x0000001604b0723c */ /* 0x040fe200000418ff */
[----:B------:R-:W-:Y:S05]  /*6440*/  LDSM.16.MT88.4 R20, [R191+0x10800] ;  /* 0x01080000bf14783b */ /* 0x000fea0000004200 */
[C---:B------:R-:W-:Y:S06]  /*6450*/  HMMA.16816.F32.BF16 R216, R4.reuse, R24, RZ ;  /* 0x0000001804d8723c */ /* 0x040fec00000418ff */
[----:B------:R-:W-:Y:S01]  /*6460*/  HMMA.16816.F32.BF16 R228, R4, R26, RZ ;  /* 0x0000001a04e4723c */ /* 0x000fe200000418ff */
[----:B------:R-:W1:Y:S06]  /*6470*/  LDSM.16.MT88.4 R24, [R192+0x10800] ;  /* 0x01080000c018783b */ /* 0x000e6c0000004200 */
[----:B------:R-:W-:-:S02]  /*6480*/  HSET2.LE.AND R4, R16, R0, PT ;  /* 0x0000000010047233 */ /* 0x000fc40003803000 */
[----:B------:R-:W-:Y:S02]  /*6490*/  HSET2.LE.AND R6, R15, R0, PT ;  /* 0x000000000f067233 */ /* 0x000fe40003803000 */
[----:B------:R-:W-:Y:S02]  /*64a0*/  F2FP.BF16.F32.PACK_AB R5, R188, R184 ;  /* 0x000000b8bc05723e */ /* 0x000fe400000010ff */
[----:B----4-:R-:W-:Y:S02]  /*64b0*/  F2FP.BF16.F32.PACK_AB R7, R158, R166 ;  /* 0x000000a69e07723e */ /* 0x010fe400000010ff */
[----:B------:R-:W-:Y:S02]  /*64c0*/  MOV R15, R226 ;  /* 0x000000e2000f7202 */ /* 0x000fe40000000f00 */
[----:B------:R-:W-:Y:S02]  /*64d0*/  LOP3.LUT R10, R4, R5, RZ, 0xc0, !PT ;  /* 0x00000005040a7212 */ /* 0x000fe400078ec0ff */
[----:B------:R-:W-:-:S02]  /*64e0*/  LOP3.LUT R11, R6, R7, RZ, 0xc0, !PT ;  /* 0x00000007060b7212 */ /* 0x000fc400078ec0ff */
[--C-:B------:R-:W-:Y:S02]  /*64f0*/  HSET2.LE.AND R4, R9, R0.reuse, PT ;  /* 0x0000000009047233 */ /* 0x100fe40003803000 */
[----:B------:R-:W-:Y:S01]  /*6500*/  HSET2.LE.AND R6, R8, R0, PT ;  /* 0x0000000008067233 */ /* 0x000fe20003803000 */
[----:B------:R-:W-:Y:S01]  /*6510*/  IMAD.MOV.U32 R165, RZ, RZ, R228 ;  /* 0x000000ffffa57224 */ /* 0x000fe200078e00e4 */
[----:B------:R-:W-:Y:S01]  /*6520*/  F2FP.BF16.F32.PACK_AB R5, R15, R169 ;  /* 0x000000a90f05723e */ /* 0x000fe200000010ff */
[----:B------:R-:W-:Y:S01]  /*6530*/  IMAD.MOV.U32 R164, RZ, RZ, R229 ;  /* 0x000000ffffa47224 */ /* 0x000fe200078e00e5 */
[----:B--2---:R-:W-:Y:S01]  /*6540*/  F2FP.BF16.F32.PACK_AB R7, R159, R238 ;  /* 0x000000ee9f07723e */ /* 0x004fe200000010ff */
[----:B------:R-:W-:Y:S01]  /*6550*/  IMAD.MOV.U32 R14, RZ, RZ, R231 ;  /* 0x000000ffff0e7224 */ /* 0x000fe200078e00e7 */
[----:B------:R-:W-:Y:S02]  /*6560*/  LOP3.LUT R8, R4, R5, RZ, 0xc0, !PT ;  /* 0x0000000504087212 */ /* 0x000fe400078ec0ff */
[----:B------:R-:W-:-:S02]  /*6570*/  LOP3.LUT R9, R6, R7, RZ, 0xc0, !PT ;  /* 0x0000000706097212 */ /* 0x000fc400078ec0ff */
[----:B------:R-:W-:-:S05]  /*6580*/  MOV R183, R230 ;  /* 0x000000e600b77202 */ /* 0x000fca0000000f00 */
[C---:B------:R-:W-:Y:S06]  /*6590*/  HMMA.16816.F32.BF16 R16, R8.reuse, R32, R84 ;  /* 0x000000200810723c */ /* 0x040fec0000041854 */
[C---:B------:R-:W-:Y:S06]  /*65a0*/  HMMA.16816.F32.BF16 R232, R8.reuse, R34, R72 ;  /* 0x0000002208e8723c */ /* 0x040fec0000041848 */
[----:B-1----:R-:W-:Y:S01]  /*65b0*/  HMMA.16816.F32.BF16 R136, R8, R24, R136 ;  /* 0x000000180888723c */ /* 0x002fe20000041888 */
[----:B------:R-:W-:Y:S01]  /*65c0*/  IMAD.MOV.U32 R74, RZ, RZ, R188 ;  /* 0x000000ffff4a7224 */ /* 0x000fe200078e00bc */
[----:B------:R-:W-:Y:S01]  /*65d0*/  MOV R73, R238 ;  /* 0x000000ee00497202 */ /* 0x000fe20000000f00 */
[----:B------:R-:W-:Y:S01]  /*65e0*/  IMAD.MOV.U32 R72, RZ, RZ, R239 ;  /* 0x000000ffff487224 */ /* 0x000fe200078e00ef */
[----:B------:R-:W-:-:S02]  /*65f0*/  MOV R35, R224 ;  /* 0x000000e000237202 */ /* 0x000fc40000000f00 */
[C---:B------:R-:W-:Y:S01]  /*6600*/  HMMA.16816.F32.BF16 R228, R8.reuse, R26, R116 ;  /* 0x0000001a08e4723c */ /* 0x040fe20000041874 */
[----:B------:R-:W1:Y:S05]  /*6610*/  LDSM.16.MT88.4 R24, [R192+0x12800] ;  /* 0x01280000c018783b */ /* 0x000e6a0000004200 */
[----:B------:R-:W-:Y:S01]  /*6620*/  IMAD.MOV.U32 R4, RZ, RZ, R18 ;  /* 0x000000ffff047224 */ /* 0x000fe200078e0012 */
[----:B------:R-:W-:Y:S01]  /*6630*/  MOV R66, R16 ;  /* 0x0000001000427202 */ /* 0x000fe20000000f00 */
[----:B------:R-:W-:Y:S01]  /*6640*/  IMAD.MOV.U32 R149, RZ, RZ, R19 ;  /* 0x000000ffff957224 */ /* 0x000fe200078e0013 */
[----:B------:R-:W-:Y:S01]  /*6650*/  HMMA.16816.F32.BF16 R84, R8, R30, R68 ;  /* 0x0000001e0854723c */ /* 0x000fe20000041844 */
[----:B------:R-:W-:-:S02]  /*6660*/  IMAD.MOV.U32 R75, RZ, RZ, R4 ;  /* 0x000000ffff4b7224 */ /* 0x000fc400078e0004 */
[----:B------:R-:W-:Y:S02]  /*6670*/  IMAD.MOV.U32 R13, RZ, RZ, R17 ;  /* 0x000000ffff0d7224 */ /* 0x000fe400078e0011 */
[----:B------:R-:W2:Y:S01]  /*6680*/  LDSM.16.MT88.4 R16, [R189+0x12800] ;  /* 0x01280000bd10783b */ /* 0x000ea20000004200 */
[C---:B------:R-:W-:Y:S01]  /*6690*/  HMMA.16816.F32.BF16 R4, R8.reuse, R28, R60 ;  /* 0x0000001c0804723c */ /* 0x040fe2000004183c */
[----:B------:R-:W-:Y:S01]  /*66a0*/  IMAD.MOV.U32 R70, RZ, RZ, R75 ;  /* 0x000000ffff467224 */ /* 0x000fe200078e004b */
[----:B------:R-:W-:Y:S01]  /*66b0*/  MOV R68, R66 ;  /* 0x0000004200447202 */ /* 0x000fe20000000f00 */
[----:B------:R-:W-:Y:S01]  /*66c0*/  LDSM.16.MT88.4 R28, [R191+0x12800] ;  /* 0x01280000bf1c783b */ /* 0x000fe20000004200 */
[----:B------:R-:W-:Y:S02]  /*66d0*/  IMAD.MOV.U32 R71, RZ, RZ, R149 ;  /* 0x000000ffff477224 */ /* 0x000fe400078e0095 */
[----:B------:R-:W-:Y:S01]  /*66e0*/  IMAD.MOV.U32 R69, RZ, RZ, R13 ;  /* 0x000000ffff457224 */ /* 0x000fe200078e000d */
[----:B------:R-:W-:Y:S01]  /*66f0*/  MOV R13, R222 ;  /* 0x000000de000d7202 */ /* 0x000fe20000000f00 */
[----:B------:R-:W-:Y:S01]  /*6700*/  IMAD.MOV.U32 R119, RZ, RZ, R67 ;  /* 0x000000ffff777224 */ /* 0x000fe200078e0043 */
[----:B------:R-:W-:Y:S01]  /*6710*/  HMMA.16816.F32.BF16 R224, R8, R22, R140 ;  /* 0x0000001608e0723c */ /* 0x000fe2000004188c */
[----:B------:R-:W-:Y:S01]  /*6720*/  IMAD.MOV.U32 R149, RZ, RZ, R237 ;  /* 0x000000ffff957224 */ /* 0x000fe200078e00ed */
[----:B------:R-:W-:Y:S01]  /*6730*/  MOV R63, R136 ;  /* 0x00000088003f7202 */ /* 0x000fe20000000f00 */
[----:B------:R-:W-:-:S02]  /*6740*/  IMAD.MOV.U32 R75, RZ, RZ, R223 ;  /* 0x000000ffff4b7224 */ /* 0x000fc400078e00df */
[----:B------:R-:W-:Y:S02]  /*6750*/  IMAD.MOV.U32 R66, RZ, RZ, R221 ;  /* 0x000000ffff427224 */ /* 0x000fe400078e00dd */
[----:B------:R-:W-:Y:S02]  /*6760*/  IMAD.MOV.U32 R67, RZ, RZ, R220 ;  /* 0x000000ffff437224 */ /* 0x000fe400078e00dc */
[----:B------:R-:W-:Y:S02]  /*6770*/  IMAD.MOV.U32 R62, RZ, RZ, R137 ;  /* 0x000000ffff3e7224 */ /* 0x000fe400078e0089 */
[----:B------:R-:W-:Y:S02]  /*6780*/  IMAD.MOV.U32 R61, RZ, RZ, R138 ;  /* 0x000000ffff3d7224 */ /* 0x000fe400078e008a */
[----:B------:R-:W-:Y:S02]  /*6790*/  IMAD.MOV.U32 R60, RZ, RZ, R139 ;  /* 0x000000ffff3c7224 */ /* 0x000fe400078e008b */
[----:B------:R-:W-:Y:S01]  /*67a0*/  MOV R34, R5 ;  /* 0x0000000500227202 */ /* 0x000fe20000000f00 */
[----:B------:R-:W-:Y:S01]  /*67b0*/  IMAD.MOV.U32 R33, RZ, RZ, R6 ;  /* 0x000000ffff217224 */ /* 0x000fe200078e0006 */
[----:B-1----:R-:W-:Y:S01]  /*67c0*/  HMMA.16816.F32.BF16 R220, R8, R26, R108 ;  /* 0x0000001a08dc723c */ /* 0x002fe2000004186c */
[----:B------:R-:W-:-:S02]  /*67d0*/  IMAD.MOV.U32 R32, RZ, RZ, R4 ;  /* 0x000000ffff207224 */ /* 0x000fc400078e0004 */
[----:B------:R-:W-:Y:S02]  /*67e0*/  IMAD.MOV.U32 R188, RZ, RZ, R7 ;  /* 0x000000ffffbc7224 */ /* 0x000fe400078e0007 */
[----:B------:R-:W1:Y:S01]  /*67f0*/  LDSM.16.MT88.4 R4, [R190+0x12800] ;  /* 0x01280000be04783b */ /* 0x000e620000004200 */
[C---:B------:R-:W-:Y:S01]  /*6800*/  HMMA.16816.F32.BF16 R136, R8.reuse, R20, R144 ;  /* 0x000000140888723c */ /* 0x040fe20000041890 */
[----:B------:R-:W-:Y:S01]  /*6810*/  IMAD.MOV.U32 R110, RZ, RZ, R184 ;  /* 0x000000ffff6e7224 */ /* 0x000fe200078e00b8 */
[----:B------:R-:W-:Y:S01]  /*6820*/  MOV R109, R165 ;  /* 0x000000a5006d7202 */ /* 0x000fe20000000f00 */
[----:B------:R-:W-:Y:S01]  /*6830*/  IMAD.MOV.U32 R111, RZ, RZ, R183 ;  /* 0x000000ffff6f7224 */ /* 0x000fe200078e00b7 */
[----:B------:R-:W3:Y:S01]  /*6840*/  LDSM.16.MT88.4 R20, [R192+0x14800] ;  /* 0x01480000c014783b */ /* 0x000ee20000004200 */
[----:B------:R-:W-:Y:S01]  /*6850*/  IMAD.MOV.U32 R108, RZ, RZ, R167 ;  /* 0x000000ffff6c7224 */ /* 0x000fe200078e00a7 */
[C---:B--2---:R-:W-:Y:S06]  /*6860*/  HMMA.16816.F32.BF16 R244, R8.reuse, R16, R132 ;  /* 0x0000001008f4723c */ /* 0x044fec0000041884 */
[C---:B------:R-:W-:Y:S01]  /*6870*/  HMMA.16816.F32.BF16 R112, R8.reuse, R18, R112 ;  /* 0x000000120870723c */ /* 0x040fe20000041870 */
[----:B------:R-:W2:Y:S05]  /*6880*/  LDSM.16.MT88.4 R16, [R189+0x14800] ;  /* 0x01480000bd10783b */ /* 0x000eaa0000004200 */
[C---:B-1----:R-:W-:Y:S06]  /*6890*/  HMMA.16816.F32.BF16 R240, R8.reuse, R4, R80 ;  /* 0x0000000408f0723c */ /* 0x042fec0000041850 */
[C---:B------:R-:W-:Y:S01]  /*68a0*/  HMMA.16816.F32.BF16 R132, R8.reuse, R6, R48 ;  /* 0x000000060884723c */ /* 0x040fe20000041830 */
[----:B------:R-:W1:Y:S05]  /*68b0*/  LDSM.16.MT88.4 R4, [R190+0x14800] ;  /* 0x01480000be04783b */ /* 0x000e6a0000004200 */
[----:B---3--:R-:W-:Y:S01]  /*68c0*/  HMMA.16816.F32.BF16 R120, R8, R22, R120 ;  /* 0x000000160878723c */ /* 0x008fe20000041878 */
[----:B------:R-:W-:Y:S01]  /*68d0*/  IMAD.MOV.U32 R51, RZ, RZ, R74 ;  /* 0x000000ffff337224 */ /* 0x000fe200078e004a */
[----:B------:R-:W-:Y:S01]  /*68e0*/  MOV R49, R186 ;  /* 0x000000ba00317202 */ /* 0x000fe20000000f00 */
[----:B------:R-:W-:-:S02]  /*68f0*/  IMAD.MOV.U32 R74, RZ, RZ, R236 ;  /* 0x000000ffff4a7224 */ /* 0x000fc400078e00ec */
[----:B------:R-:W-:Y:S01]  /*6900*/  IMAD.MOV.U32 R50, RZ, RZ, R187 ;  /* 0x000000ffff327224 */ /* 0x000fe200078e00bb */
[----:B------:R-:W-:Y:S01]  /*6910*/  HMMA.16816.F32.BF16 R236, R8, R24, R128 ;  /* 0x0000001808ec723c */ /* 0x000fe20000041880 */
[----:B------:R-:W3:Y:S01]  /*6920*/  LDSM.16.MT88.4 R24, [R191+0x14800] ;  /* 0x01480000bf18783b */ /* 0x000ee20000004200 */
[----:B------:R-:W-:-:S04]  /*6930*/  IMAD.MOV.U32 R48, RZ, RZ, R185 ;  /* 0x000000ffff307224 */ /* 0x000fc800078e00b9 */
[C---:B------:R-:W-:Y:S01]  /*6940*/  HMMA.16816.F32.BF16 R184, R8.reuse, R28, R76 ;  /* 0x0000001c08b8723c */ /* 0x040fe2000004184c */
[----:B------:R-:W-:Y:S01]  /*6950*/  MOV R129, R13 ;  /* 0x0000000d00817202 */ /* 0x000fe20000000f00 */
[----:B------:R-:W-:Y:S02]  /*6960*/  IMAD.MOV.U32 R128, RZ, RZ, R66 ;  /* 0x000000ffff807224 */ /* 0x000fe400078e0042 */
[----:B------:R-:W-:Y:S02]  /*6970*/  IMAD.MOV.U32 R131, RZ, RZ, R74 ;  /* 0x000000ffff837224 */ /* 0x000fe400078e004a */
[C---:B--2---:R-:W-:Y:S01]  /*6980*/  HMMA.16816.F32.BF16 R144, R8.reuse, R18, R100 ;  /* 0x000000120890723c */ /* 0x044fe20000041864 */
[----:B------:R-:W-:Y:S01]  /*6990*/  IMAD.MOV.U32 R78, RZ, RZ, R182 ;  /* 0x000000ffff4e7224 */ /* 0x000fe200078e00b6 */
[----:B------:R-:W-:Y:S01]  /*69a0*/  MOV R76, R180 ;  /* 0x000000b4004c7202 */ /* 0x000fe20000000f00 */
[----:B------:R-:W-:Y:S02]  /*69b0*/  IMAD.MOV.U32 R77, RZ, RZ, R181 ;  /* 0x000000ffff4d7224 */ /* 0x000fe400078e00b5 */
[----:B------:R-:W-:Y:S01]  /*69c0*/  IMAD.MOV.U32 R79, RZ, RZ, R164 ;  /* 0x000000ffff4f7224 */ /* 0x000fe200078e00a4 */
[----:B------:R-:W-:Y:S01]  /*69d0*/  HMMA.16816.F32.BF16 R180, R8, R30, R104 ;  /* 0x0000001e08b4723c */ /* 0x000fe20000041868 */
[----:B------:R-:W-:Y:S01]  /*69e0*/  LDSM.16.MT88.4 R28, [R190+0x16800] ;  /* 0x01680000be1c783b */ /* 0x000fe20000004200 */
[----:B------:R-:W-:Y:S01]  /*69f0*/  IMAD.MOV.U32 R103, RZ, RZ, R119 ;  /* 0x000000ffff677224 */ /* 0x000fe200078e0077 */
[----:B------:R-:W-:Y:S01]  /*6a00*/  MOV R101, R48 ;  /* 0x0000003000657202 */ /* 0x000fe20000000f00 */
[----:B------:R-:W-:-:S02]  /*6a10*/  IMAD.MOV.U32 R130, RZ, RZ, R75 ;  /* 0x000000ffff827224 */ /* 0x000fc400078e004b */
[C---:B------:R-:W-:Y:S01]  /*6a20*/  HMMA.16816.F32.BF16 R116, R8.reuse, R20, R92 ;  /* 0x000000140874723c */ /* 0x040fe2000004185c */
[----:B------:R-:W-:Y:S01]  /*6a30*/  IMAD.MOV.U32 R107, RZ, RZ, R166 ;  /* 0x000000ffff6b7224 */ /* 0x000fe200078e00a6 */
[----:B------:R-:W-:Y:S01]  /*6a40*/  MOV R106, R72 ;  /* 0x00000048006a7202 */ /* 0x000fe20000000f00 */
[----:B------:R-:W-:Y:S01]  /*6a50*/  IMAD.MOV.U32 R104, RZ, RZ, R67 ;  /* 0x000000ffff687224 */ /* 0x000fe200078e0043 */
[----:B------:R-:W2:Y:S01]  /*6a60*/  LDSM.16.MT88.4 R20, [R192+0x16800] ;  /* 0x01680000c014783b */ /* 0x000ea20000004200 */
[----:B------:R-:W-:Y:S01]  /*6a70*/  IMAD.MOV.U32 R105, RZ, RZ, R73 ;  /* 0x000000ffff697224 */ /* 0x000fe200078e0049 */
[----:B-1----:R-:W-:Y:S01]  /*6a80*/  HMMA.16816.F32.BF16 R140, R8, R4, R56 ;  /* 0x00000004088c723c */ /* 0x002fe20000041838 */
[----:B------:R-:W-:-:S05]  /*6a90*/  IMAD.MOV.U32 R102, RZ, RZ, R49 ;  /* 0x000000ffff667224 */ /* 0x000fca00078e0031 */
[C---:B------:R-:W-:Y:S01]  /*6aa0*/  HMMA.16816.F32.BF16 R164, R8.reuse, R16, R124 ;  /* 0x0000001008a4723c */ /* 0x040fe2000004187c */
[----:B------:R-:W-:Y:S01]  /*6ab0*/  IMAD.U32 R4, RZ, RZ, UR33 ;  /* 0x00000021ff047e24 */ /* 0x000fe2000f8e00ff */
[----:B------:R-:W1:Y:S01]  /*6ac0*/  LDSM.16.MT88.4 R16, [R189+0x16800] ;  /* 0x01680000bd10783b */ /* 0x000e620000004200 */
[----:B------:R-:W-:Y:S02]  /*6ad0*/  IMAD.MOV.U32 R59, RZ, RZ, R77 ;  /* 0x000000ffff3b7224 */ /* 0x000fe400078e004d */
[----:B------:R-:W-:Y:S01]  /*6ae0*/  IMAD.MOV.U32 R57, RZ, RZ, R110 ;  /* 0x000000ffff397224 */ /* 0x000fe200078e006e */
[----:B------:R-:W-:Y:S01]  /*6af0*/  LOP3.LUT R4, R157, UR29, R4, 0x96, !PT ;  /* 0x0000001d9d047c12 */ /* 0x000fe2000f8e9604 */
[----:B------:R-:W-:Y:S01]  /*6b00*/  HMMA.16816.F32.BF16 R124, R8, R6, R96 ;  /* 0x00000006087c723c */ /* 0x000fe20000041860 */
[----:B------:R-:W-:Y:S02]  /*6b10*/  IMAD.MOV.U32 R110, RZ, RZ, R35 ;  /* 0x000000ffff6e7224 */ /* 0x000fe400078e0023 */
[----:B------:R-:W-:-:S02]  /*6b20*/  IMAD.MOV.U32 R77, RZ, RZ, R32 ;  /* 0x000000ffff4d7224 */ /* 0x000fc400078e0020 */
[----:B------:R-:W-:Y:S01]  /*6b30*/  IMAD.WIDE.U32 R4, R4, -0x326172a9, RZ ;  /* 0xcd9e8d5704047825 */ /* 0x000fe200078e00ff */
[C---:B---3--:R-:W-:Y:S01]  /*6b40*/  HMMA.16816.F32.BF16 R80, R8.reuse, R26, R40 ;  /* 0x0000001a0850723c */ /* 0x048fe20000041828 */
[----:B------:R-:W-:Y:S02]  /*6b50*/  MOV R98, R57 ;  /* 0x0000003900627202 */ /* 0x000fe40000000f00 */
[----:B------:R-:W-:Y:S01]  /*6b60*/  IMAD.MOV.U32 R99, RZ, RZ, R78 ;  /* 0x000000ffff637224 */ /* 0x000fe200078e004e */
[----:B------:R-:W-:Y:S01]  /*6b70*/  LOP3.LUT R5, R5, UR15, R54, 0x96, !PT ;  /* 0x0000000f05057c12 */ /* 0x000fe2000f8e9636 */
[----:B------:R-:W-:Y:S01]  /*6b80*/  IMAD.MOV.U32 R78, RZ, RZ, R34 ;  /* 0x000000ffff4e7224 */ /* 0x000fe200078e0022 */
[----:B------:R-:W-:Y:S01]  /*6b90*/  LOP3.LUT R6, R53, UR14, R4, 0x96, !PT ;  /* 0x0000000e35067c12 */ /* 0x000fe2000f8e9604 */
[----:B------:R-:W-:Y:S01]  /*6ba0*/  IMAD.MOV.U32 R58, RZ, RZ, R50 ;  /* 0x000000ffff3a7224 */ /* 0x000fe200078e0032 */
[----:B------:R-:W-:Y:S01]  /*6bb0*/  MOV R97, R103 ;  /* 0x0000006700617202 */ /* 0x000fe20000000f00 */
[----:B------:R-:W-:Y:S01]  /*6bc0*/  IMAD.WIDE.U32 R4, R5, -0x2daee0ad, RZ ;  /* 0xd2511f5305047825 */ /* 0x000fe200078e00ff */
[----:B------:R-:W-:Y:S01]  /*6bd0*/  HMMA.16816.F32.BF16 R88, R8, R24, R88 ;  /* 0x000000180858723c */ /* 0x000fe20000041858 */
[----:B------:R-:W-:Y:S02]  /*6be0*/  LDSM.16.MT88.4 R24, [R189+0x11000] ;  /* 0x01100000bd18783b */ /* 0x000fe40000004200 */
[----:B------:R-:W-:Y:S01]  /*6bf0*/  IMAD.WIDE.U32 R6, R6, -0x2daee0ad, RZ ;  /* 0xd2511f5306067825 */ /* 0x000fe200078e00ff */
[----:B------:R-:W-:-:S03]  /*6c00*/  LOP3.LUT R5, R5, UR13, R64, 0x96, !PT ;  /* 0x0000000d05057c12 */ /* 0x000fc6000f8e9640 */
[----:B------:R-:W-:Y:S01]  /*6c10*/  IMAD.MOV.U32 R56, RZ, RZ, R109 ;  /* 0x000000ffff387224 */ /* 0x000fe200078e006d */
[----:B------:R-:W-:Y:S01]  /*6c20*/  LOP3.LUT R13, R7, UR11, R4, 0x96, !PT ;  /* 0x0000000b070d7c12 */ /* 0x000fe2000f8e9604 */
[----:B------:R-:W-:Y:S01]  /*6c30*/  FFMA.FTZ R7, R170, UR32, -R12 ;  /* 0x00000020aa077c23 */ /* 0x000fe2000801080c */
[----:B------:R-:W-:Y:S01]  /*6c40*/  IMAD.WIDE.U32 R4, R5, -0x326172a9, RZ ;  /* 0xcd9e8d5705047825 */ /* 0x000fe200078e00ff */
[----:B------:R-:W-:Y:S01]  /*6c50*/  MOV R109, R51 ;  /* 0x00000033006d7202 */ /* 0x000fe20000000f00 */
[----:B--2---:R-:W-:Y:S01]  /*6c60*/  HMMA.16816.F32.BF16 R44, R8, R20, R44 ;  /* 0x00000014082c723c */ /* 0x004fe2000004182c */
[----:B------:R2:W3:Y:S01]  /*6c70*/  MUFU.EX2 R100, R7 ;  /* 0x0000000700647308 */ /* 0x0004e20000000800 */
[----:B------:R-:W-:Y:S01]  /*6c80*/  IMAD.WIDE.U32 R40, R13, -0x326172a9, RZ ;  /* 0xcd9e8d570d287825 */ /* 0x000fe200078e00ff */
[----:B------:R-:W-:-:S03]  /*6c90*/  LOP3.LUT R5, R5, UR12, R52, 0x96, !PT ;  /* 0x0000000c05057c12 */ /* 0x000fc6000f8e9634 */
[----:B------:R-:W-:Y:S01]  /*6ca0*/  FFMA.FTZ R13, R171, UR32, -R12 ;  /* 0x00000020ab0d7c23 */ /* 0x000fe2000801080c */
[C---:B------:R-:W-:Y:S01]  /*6cb0*/  HMMA.16816.F32.BF16 R52, R8.reuse, R28, R160 ;  /* 0x0000001c0834723c */ /* 0x040fe200000418a0 */
[----:B------:R-:W-:Y:S02]  /*6cc0*/  IMAD.MOV.U32 R96, RZ, RZ, R59 ;  /* 0x000000ffff607224 */ /* 0x000fe400078e003b */
[----:B------:R-:W-:Y:S02]  /*6cd0*/  IMAD.MOV.U32 R157, RZ, RZ, R58 ;  /* 0x000000ffff9d7224 */ /* 0x000fe400078e003a */
[----:B------:R-:W-:Y:S01]  /*6ce0*/  IMAD.MOV.U32 R103, RZ, RZ, R15 ;  /* 0x000000ffff677224 */ /* 0x000fe200078e000f */
[C---:B-1----:R-:W-:Y:S01]  /*6cf0*/  HMMA.16816.F32.BF16 R64, R8.reuse, R18, R36 ;  /* 0x000000120840723c */ /* 0x042fe20000041824 */
[----:B------:R-:W-:Y:S01]  /*6d00*/  MOV R156, R96 ;  /* 0x00000060009c7202 */ /* 0x000fe20000000f00 */
[----:B------:R-:W-:Y:S01]  /*6d10*/  IMAD.MOV.U32 R96, RZ, RZ, R98 ;  /* 0x000000ffff607224 */ /* 0x000fe200078e0062 */
[----:B--2---:R-:W-:Y:S01]  /*6d20*/  LOP3.LUT R7, R41, UR8, R4, 0x96, !PT ;  /* 0x0000000829077c12 */ /* 0x004fe2000f8e9604 */
[----:B------:R-:W-:Y:S01]  /*6d30*/  IMAD.WIDE.U32 R4, R5, -0x2daee0ad, RZ ;  /* 0xd2511f5305047825 */ /* 0x000fe200078e00ff */
[----:B---3--:R-:W-:Y:S01]  /*6d40*/  MOV R162, R100 ;  /* 0x0000006400a27202 */ /* 0x008fe20000000f00 */
[----:B------:R-:W-:Y:S01]  /*6d50*/  HMMA.16816.F32.BF16 R72, R8, R16, R152 ;  /* 0x000000100848723c */ /* 0x000fe20000041898 */
[----:B------:R1:W-:Y:S01]  /*6d60*/  MUFU.EX2 R153, R13 ;  /* 0x0000000d00997308 */ /* 0x0003e20000000800 */
[----:B------:R-:W-:Y:S01]  /*6d70*/  IMAD.WIDE.U32 R38, R7, -0x2daee0ad, RZ ;  /* 0xd2511f5307267825 */ /* 0x000fe200078e00ff */
[----:B------:R-:W-:-:S03]  /*6d80*/  LOP3.LUT R6, R5, UR7, R6, 0x96, !PT ;  /* 0x0000000705067c12 */ /* 0x000fc6000f8e9606 */
[----:B------:R-:W-:Y:S01]  /*6d90*/  FFMA.FTZ R7, R248, UR32, -R12 ;  /* 0x00000020f8077c23 */ /* 0x000fe2000801080c */
[----:B------:R-:W-:Y:S01]  /*6da0*/  IMAD.MOV.U32 R100, RZ, RZ, R107 ;  /* 0x000000ffff647224 */ /* 0x000fe200078e006b */
[----:B------:R-:W-:Y:S01]  /*6db0*/  MOV R107, R79 ;  /* 0x0000004f006b7202 */ /* 0x000fe20000000f00 */
[----:B------:R-:W-:Y:S01]  /*6dc0*/  IMAD.WIDE.U32 R36, R6, -0x326172a9, RZ ;  /* 0xcd9e8d5706247825 */ /* 0x000fe200078e00ff */
[----:B------:R-:W-:Y:S01]  /*6dd0*/  MOV R79, R33 ;  /* 0x00000021004f7202 */ /* 0x000fe20000000f00 */
[----:B------:R2:W-:Y:S01]  /*6de0*/  MUFU.EX2 R18, R7 ;  /* 0x0000000700127308 */ /* 0x0005e20000000800 */
[----:B------:R-:W3:Y:S01]  /*6df0*/  LDSM.16.MT88.4 R32, [R191+0x16800] ;  /* 0x01680000bf20783b */ /* 0x000ee20000004200 */
[----:B------:R-:W-:Y:S01]  /*6e00*/  LOP3.LUT R4, R39, UR6, R4, 0x96, !PT ;  /* 0x0000000627047c12 */ /* 0x000fe2000f8e9604 */
[----:B------:R-:W-:Y:S01]  /*6e10*/  IMAD.MOV.U32 R98, RZ, RZ, R107 ;  /* 0x000000ffff627224 */ /* 0x000fe200078e006b */
[----:B------:R-:W-:Y:S01]  /*6e20*/  MOV R107, R14 ;  /* 0x0000000e006b7202 */ /* 0x000fe20000000f00 */
[----:B------:R-:W-:Y:S01]  /*6e30*/  IMAD.MOV.U32 R43, RZ, RZ, R101 ;  /* 0x000000ffff2b7224 */ /* 0x000fe200078e0065 */
[----:B------:R-:W-:Y:S01]  /*6e40*/  HMMA.16816.F32.BF16 R48, R8, R30, R172 ;  /* 0x0000001e0830723c */ /* 0x000fe200000418ac */
[----:B------:R-:W-:Y:S01]  /*6e50*/  IMAD.WIDE.U32 R4, R4, -0x326172a9, RZ ;  /* 0xcd9e8d5704047825 */ /* 0x000fe200078e00ff */
[----:B------:R-:W4:Y:S02]  /*6e60*/  LDSM.16.MT88.4 R28, [R190+0x11000] ;  /* 0x01100000be1c783b */ /* 0x000f240000004200 */
[----:B------:R-:W-:-:S02]  /*6e70*/  LOP3.LUT R6, R4, 0xffff, RZ, 0xc0, !PT ;  /* 0x0000ffff04067812 */ /* 0x000fc400078ec0ff */
[----:B-1----:R-:W-:Y:S02]  /*6e80*/  LOP3.LUT R13, R4, 0xff, RZ, 0xc0, !PT ;  /* 0x000000ff040d7812 */ /* 0x002fe400078ec0ff */
[----:B------:R-:W-:Y:S01]  /*6e90*/  SHF.R.U32.HI R6, RZ, 0x8, R6 ;  /* 0x00000008ff067819 */ /* 0x000fe20000011606 */
[----:B--2---:R-:W-:Y:S01]  /*6ea0*/  FFMA.FTZ R7, R249, UR32, -R12 ;  /* 0x00000020f9077c23 */ /* 0x004fe2000801080c */
[----:B------:R-:W-:Y:S02]  /*6eb0*/  LOP3.LUT R5, R5, UR23, R36, 0x96, !PT ;  /* 0x0000001705057c12 */ /* 0x000fe4000f8e9624 */
[----:B------:R-:W-:Y:S01]  /*6ec0*/  PRMT R17, R13, 0x5410, R6 ;  /* 0x000054100d117816 */ /* 0x000fe20000000006 */
[----:B------:R1:W2:Y:S01]  /*6ed0*/  MUFU.EX2 R19, R7 ;  /* 0x0000000700137308 */ /* 0x0002a20000000800 */
[----:B------:R-:W-:Y:S01]  /*6ee0*/  FFMA.FTZ R6, R157, UR32, -R2 ;  /* 0x000000209d067c23 */ /* 0x000fe20008010802 */
[----:B------:R-:W-:Y:S01]  /*6ef0*/  IMAD.MOV.U32 R157, RZ, RZ, R97 ;  /* 0x000000ffff9d7224 */ /* 0x000fe200078e0061 */
[----:B------:R-:W-:-:S02]  /*6f00*/  SHF.R.U32.HI R15, RZ, 0x10, R4 ;  /* 0x00000010ff0f7819 */ /* 0x000fc40000011604 */
[----:B------:R-:W-:Y:S02]  /*6f10*/  SHF.R.U32.HI R16, RZ, 0x18, R4 ;  /* 0x00000018ff107819 */ /* 0x000fe40000011604 */
[C---:B------:R-:W-:Y:S02]  /*6f20*/  LOP3.LUT R4, R5.reuse, 0xffff, RZ, 0xc0, !PT ;  /* 0x0000ffff05047812 */ /* 0x040fe400078ec0ff */
[----:B------:R-:W-:Y:S01]  /*6f30*/  LOP3.LUT R14, R5, 0xff, RZ, 0xc0, !PT ;  /* 0x000000ff050e7812 */ /* 0x000fe200078ec0ff */
[----:B-1----:R-:W-:Y:S01]  /*6f40*/  FFMA.FTZ R7, R99, UR32, -R2 ;  /* 0x0000002063077c23 */ /* 0x002fe20008010802 */
[----:B------:R-:W-:Y:S01]  /*6f50*/  IMAD.MOV.U32 R99, RZ, RZ, R56 ;  /* 0x000000ffff637224 */ /* 0x000fe200078e0038 */
[----:B------:R-:W-:Y:S01]  /*6f60*/  SHF.R.U32.HI R13, RZ, 0x18, R5 ;  /* 0x00000018ff0d7819 */ /* 0x000fe20000011605 */
[----:B------:R-:W-:Y:S01]  /*6f70*/  IMAD.MOV.U32 R101, RZ, RZ, R169 ;  /* 0x000000ffff657224 */ /* 0x000fe200078e00a9 */
[----:B------:R1:W-:Y:S01]  /*6f80*/  MUFU.EX2 R152, R7 ;  /* 0x0000000700987308 */ /* 0x0003e20000000800 */
[----:B------:R-:W-:Y:S01]  /*6f90*/  SHF.R.U32.HI R4, RZ, 0x8, R4 ;  /* 0x00000008ff047819 */ /* 0x000fe20000011604 */
[----:B------:R-:W-:Y:S01]  /*6fa0*/  HMMA.16816.F32.BF16 R56, R8, R22, R176 ;  /* 0x000000160838723c */ /* 0x000fe200000418b0 */
[----:B------:R-:W-:Y:S01]  /*6fb0*/  MOV R97, R99 ;  /* 0x0000006300617202 */ /* 0x000fe20000000f00 */
[----:B------:R-:W-:Y:S01]  /*6fc0*/  IMAD.MOV.U32 R99, RZ, RZ, R111 ;  /* 0x000000ffff637224 */ /* 0x000fe200078e006f */
[----:B-1----:R-:W-:Y:S01]  /*6fd0*/  SHF.R.U32.HI R7, RZ, 0x10, R5 ;  /* 0x00000010ff077819 */ /* 0x002fe20000011605 */
[----:B------:R-:W-:Y:S01]  /*6fe0*/  FFMA.FTZ R5, R156, UR32, -R2 ;  /* 0x000000209c057c23 */ /* 0x000fe20008010802 */
[----:B------:R-:W-:Y:S01]  /*6ff0*/  MOV R156, R157 ;  /* 0x0000009d009c7202 */ /* 0x000fe20000000f00 */
[----:B------:R-:W-:Y:S01]  /*7000*/  IMAD.MOV.U32 R157, RZ, RZ, R97 ;  /* 0x000000ffff9d7224 */ /* 0x000fe200078e0061 */
[----:B------:R1:W4:Y:S01]  /*7010*/  MUFU.EX2 R172, R6 ;  /* 0x0000000600ac7308 */ /* 0x0003220000000800 */
[----:B------:R-:W-:Y:S01]  /*7020*/  IMAD.MOV.U32 R97, RZ, RZ, R98 ;  /* 0x000000ffff617224 */ /* 0x000fe200078e0062 */
[----:B------:R-:W-:Y:S01]  /*7030*/  MOV R98, R99 ;  /* 0x0000006300627202 */ /* 0x000fe20000000f00 */
[----:B------:R-:W-:Y:S01]  /*7040*/  IMAD.MOV.U32 R99, RZ, RZ, R107 ;  /* 0x000000ffff637224 */ /* 0x000fe200078e006b */
[----:B------:R-:W-:Y:S01]  /*7050*/  PRMT R4, R14, 0x5410, R4 ;  /* 0x000054100e047816 */ /* 0x000fe20000000004 */
[----:B------:R-:W-:Y:S01]  /*7060*/  IMAD.MOV.U32 R92, RZ, RZ, R157 ;  /* 0x000000ffff5c7224 */ /* 0x000fe200078e009d */
[----:B------:R-:W-:Y:S01]  /*7070*/  MOV R94, R98 ;  /* 0x00000062005e7202 */ /* 0x000fe20000000f00 */
[----:B------:R-:W-:Y:S01]  /*7080*/  IMAD.MOV.U32 R93, RZ, RZ, R97 ;  /* 0x000000ffff5d7224 */ /* 0x000fe200078e0061 */
[----:B------:R-:W-:Y:S01]  /*7090*/  LDSM.16.MT88.4 R20, [R191+0x11000] ;  /* 0x01100000bf14783b */ /* 0x000fe20000004200 */
[----:B------:R-:W-:Y:S01]  /*70a0*/  IMAD.MOV.U32 R95, RZ, RZ, R99 ;  /* 0x000000ffff5f7224 */ /* 0x000fe200078e0063 */
[----:B------:R-:W-:Y:S01]  /*70b0*/  MOV R97, R63 ;  /* 0x0000003f00617202 */ /* 0x000fe20000000f00 */
[----:B------:R-:W-:Y:S01]  /*70c0*/  IMAD.MOV.U32 R107, RZ, RZ, R76 ;  /* 0x000000ffff6b7224 */ /* 0x000fe200078e004c */
[----:B------:R-:W-:Y:S01]  /*70d0*/  MOV R76, R77 ;  /* 0x0000004d004c7202 */ /* 0x000fe20000000f00 */
[----:B------:R-:W-:Y:S01]  /*70e0*/  IMAD.MOV.U32 R157, RZ, RZ, R100 ;  /* 0x000000ffff9d7224 */ /* 0x000fe200078e0064 */
[----:B------:R-:W-:Y:S01]  /*70f0*/  MOV R100, R60 ;  /* 0x0000003c00647202 */ /* 0x000fe20000000f00 */
[----:B------:R-:W-:-:S02]  /*7100*/  IMAD.MOV.U32 R98, RZ, RZ, R62 ;  /* 0x000000ffff627224 */ /* 0x000fc400078e003e */
[----:B------:R-:W-:Y:S02]  /*7110*/  IMAD.MOV.U32 R99, RZ, RZ, R61 ;  /* 0x000000ffff637224 */ /* 0x000fe400078e003d */
[----:B------:R-:W-:Y:S01]  /*7120*/  IMAD.MOV.U32 R77, RZ, RZ, R78 ;  /* 0x000000ffff4d7224 */ /* 0x000fe200078e004e */
[C---:B---3--:R-:W-:Y:S01]  /*7130*/  HMMA.16816.F32.BF16 R60, R8.reuse, R32, R216 ;  /* 0x00000020083c723c */ /* 0x048fe200000418d8 */
[----:B------:R-:W-:Y:S02]  /*7140*/  IMAD.MOV.U32 R111, RZ, RZ, R193 ;  /* 0x000000ffff6f7224 */ /* 0x000fe400078e00c1 */
[----:B------:R-:W-:Y:S01]  /*7150*/  IMAD.MOV.U32 R78, RZ, RZ, R79 ;  /* 0x000000ffff4e7224 */ /* 0x000fe200078e004f */
[----:B------:R3:W5:Y:S01]  /*7160*/  LDL.LU R193, [R1+0x74] ;  /* 0x0000740001c17983 */ /* 0x0007620000300800 */
[----:B------:R-:W-:Y:S01]  /*7170*/  MOV R79, R188 ;  /* 0x000000bc004f7202 */ /* 0x000fe20000000f00 */
[----:B------:R-:W-:Y:S01]  /*7180*/  HMMA.16816.F32.BF16 R32, R8, R34, R92 ;  /* 0x000000220820723c */ /* 0x000fe2000004185c */
[----:B--2---:R-:W-:Y:S01]  /*7190*/  IMAD.MOV.U32 R176, RZ, RZ, R19 ;  /* 0x000000ffffb07224 */ /* 0x004fe200078e0013 */
[----:B------:R3:W5:Y:S04]  /*71a0*/  LDL.LU R188, [R1+0x70] ;  /* 0x0000700001bc7983 */ /* 0x0007680000300800 */
[----:B------:R3:W5:Y:S01]  /*71b0*/  LDL.LU R169, [R1+0x6c] ;  /* 0x00006c0001a97983 */ /* 0x0007620000300800 */
[----:B------:R-:W-:Y:S01]  /*71c0*/  MOV R92, R97 ;  /* 0x00000061005c7202 */ /* 0x000fe20000000f00 */
[----:B------:R-:W-:Y:S01]  /*71d0*/  IMAD.MOV.U32 R93, RZ, RZ, R98 ;  /* 0x000000ffff5d7224 */ /* 0x000fe200078e0062 */
[----:B------:R-:W-:Y:S01]  /*71e0*/  MOV R97, R103 ;  /* 0x0000006700617202 */ /* 0x000fe20000000f00 */
[----:B------:R-:W-:Y:S01]  /*71f0*/  IMAD.MOV.U32 R94, RZ, RZ, R99 ;  /* 0x000000ffff5e7224 */ /* 0x000fe200078e0063 */
[----:B------:R-:W-:Y:S01]  /*7200*/  MOV R103, R168 ;  /* 0x000000a800677202 */ /* 0x000fe20000000f00 */
[----:B------:R-:W-:Y:S01]  /*7210*/  IMAD.MOV.U32 R98, RZ, RZ, R104 ;  /* 0x000000ffff627224 */ /* 0x000fe200078e0068 */
[----:B------:R3:W5:Y:S01]  /*7220*/  LDL.LU R168, [R1+0x68] ;  /* 0x0000680001a87983 */ /* 0x0007620000300800 */
[----:B------:R-:W-:-:S02]  /*7230*/  IMAD.MOV.U32 R99, RZ, RZ, R105 ;  /* 0x000000ffff637224 */ /* 0x000fc400078e0069 */
[----:B------:R-:W-:Y:S02]  /*7240*/  IMAD.MOV.U32 R104, RZ, RZ, R151 ;  /* 0x000000ffff687224 */ /* 0x000fe400078e0097 */
[----:B------:R3:W5:Y:S01]  /*7250*/  LDL.LU R151, [R1+0x64] ;  /* 0x0000640001977983 */ /* 0x0007620000300800 */
[----:B------:R-:W-:-:S03]  /*7260*/  IMAD.MOV.U32 R105, RZ, RZ, R150 ;  /* 0x000000ffff697224 */ /* 0x000fc600078e0096 */
[----:B------:R3:W5:Y:S01]  /*7270*/  LDL.LU R150, [R1+0x60] ;  /* 0x0000600001967983 */ /* 0x0007620000300800 */
[----:B-1----:R-:W-:-:S04]  /*7280*/  LOP3.LUT R6, R15, 0xff, RZ, 0xc0, !PT ;  /* 0x000000ff0f067812 */ /* 0x002fc800078ec0ff */
[----:B------:R-:W-:Y:S01]  /*7290*/  PRMT R15, R6, 0x5410, R16 ;  /* 0x00005410060f7816 */ /* 0x000fe20000000010 */
[----:B------:R-:W-:Y:S01]  /*72a0*/  FFMA.FTZ R6, R156, UR32, -R2 ;  /* 0x000000209c067c23 */ /* 0x000fe20008010802 */
[----:B------:R-:W-:Y:S01]  /*72b0*/  LOP3.LUT R7, R7, 0xff, RZ, 0xc0, !PT ;  /* 0x000000ff07077812 */ /* 0x000fe200078ec0ff */
[----:B------:R1:W-:Y:S01]  /*72c0*/  MUFU.EX2 R249, R5 ;  /* 0x0000000500f97308 */ /* 0x0003e20000000800 */
[----:B------:R-:W-:Y:S02]  /*72d0*/  HSET2.LE.AND R4, R4, R0, PT ;  /* 0x0000000004047233 */ /* 0x000fe40003803000 */
[----:B------:R-:W-:-:S05]  /*72e0*/  PRMT R13, R7, 0x5410, R13 ;  /* 0x00005410070d7816 */ /* 0x000fca000000000d */
[----:B------:R4:W2:Y:S01]  /*72f0*/  MUFU.EX2 R248, R6 ;  /* 0x0000000600f87308 */ /* 0x0008a20000000800 */
[----:B------:R-:W-:Y:S01]  /*7300*/  IMAD.MOV.U32 R14, RZ, RZ, R18 ;  /* 0x000000ffff0e7224 */ /* 0x000fe200078e0012 */
[----:B------:R-:W-:Y:S02]  /*7310*/  HSET2.LE.AND R7, R17, R0, PT ;  /* 0x0000000011077233 */ /* 0x000fe40003803000 */
[----:B------:R-:W3:Y:S01]  /*7320*/  LDSM.16.MT88.4 R16, [R192+0x11000] ;  /* 0x01100000c010783b */ /* 0x000ee20000004200 */
[----:B-1----:R-:W-:-:S04]  /*7330*/  F2FP.BF16.F32.PACK_AB R5, R153, R162 ;  /* 0x000000a29905723e */ /* 0x002fc800000010ff */
[----:B------:R-:W-:Y:S02]  /*7340*/  LOP3.LUT R4, R4, R5, RZ, 0xc0, !PT ;  /* 0x0000000504047212 */ /* 0x000fe400078ec0ff */
[----:B------:R-:W-:Y:S02]  /*7350*/  HSET2.LE.AND R5, R13, R0, PT ;  /* 0x000000000d057233 */ /* 0x000fe40003803000 */
[----:B----4-:R-:W-:Y:S02]  /*7360*/  F2FP.BF16.F32.PACK_AB R6, R172, R152 ;  /* 0x00000098ac06723e */ /* 0x010fe400000010ff */
[----:B------:R-:W-:Y:S02]  /*7370*/  F2FP.BF16.F32.PACK_AB R13, R176, R14 ;  /* 0x0000000eb00d723e */ /* 0x000fe400000010ff */
[----:B------:R-:W-:Y:S02]  /*7380*/  LOP3.LUT R5, R5, R6, RZ, 0xc0, !PT ;  /* 0x0000000605057212 */ /* 0x000fe400078ec0ff */
[----:B------:R-:W-:-:S02]  /*7390*/  LOP3.LUT R6, R7, R13, RZ, 0xc0, !PT ;  /* 0x0000000d07067212 */ /* 0x000fc400078ec0ff */
[----:B------:R-:W-:Y:S02]  /*73a0*/  HSET2.LE.AND R7, R15, R0, PT ;  /* 0x000000000f077233 */ /* 0x000fe40003803000 */
[----:B--2---:R-:W-:-:S04]  /*73b0*/  F2FP.BF16.F32.PACK_AB R8, R248, R249 ;  /* 0x000000f9f808723e */ /* 0x004fc800000010ff */
[----:B------:R-:W-:Y:S01]  /*73c0*/  LOP3.LUT R7, R7, R8, RZ, 0xc0, !PT ;  /* 0x0000000807077212 */ /* 0x000fe200078ec0ff */
[----:B------:R-:W-:Y:S01]  /*73d0*/  IMAD.MOV.U32 R155, RZ, RZ, R96 ;  /* 0x000000ffff9b7224 */ /* 0x000fe200078e0060 */
[----:B------:R-:W-:Y:S01]  /*73e0*/  MOV R95, R100 ;  /* 0x00000064005f7202 */ /* 0x000fe20000000f00 */
[----:B------:R-:W-:Y:S01]  /*73f0*/  IMAD.MOV.U32 R96, RZ, RZ, R102 ;  /* 0x000000ffff607224 */ /* 0x000fe200078e0066 */
[----:B------:R-:W-:Y:S01]  /*7400*/  MOV R100, R106 ;  /* 0x0000006a00647202 */ /* 0x000fe20000000f00 */
[----:B------:R-:W-:Y:S01]  /*7410*/  IMAD.MOV.U32 R42, RZ, RZ, R157 ;  /* 0x000000ffff2a7224 */ /* 0x000fe200078e009d */
[----:B------:R-:W-:Y:S01]  /*7420*/  MOV R106, R159 ;  /* 0x0000009f006a7202 */ /* 0x000fe20000000f00 */
[----:B------:R-:W-:Y:S01]  /*7430*/  IMAD.MOV.U32 R102, RZ, RZ, R158 ;  /* 0x000000ffff667224 */ /* 0x000fe200078e009e */
[----:B------:R-:W-:Y:S01]  /*7440*/  LDSM.16.MT88.4 R8, [R191+0x13000] ;  /* 0x01300000bf08783b */ /* 0x000fe20000004200 */
[C---:B------:R-:W-:Y:S06]  /*7450*/  HMMA.16816.F32.BF16 R156, R4.reuse, R24, R68 ;  /* 0x00000018049c723c */ /* 0x040fec0000041844 */
[C---:B------:R-:W-:Y:S01]  /*7460*/  HMMA.16816.F32.BF16 R68, R4.reuse, R26, R232 ;  /* 0x0000001a0444723c */ /* 0x040fe200000418e8 */
[----:B------:R-:W1:Y:S05]  /*7470*/  LDSM.16.MT88.4 R24, [R189+0x13000] ;  /* 0x01300000bd18783b */ /* 0x000e6a0000004200 */
        /* <DEDUP_REMOVED lines=8> */
[C---:B---3--:R-:W-:Y:S01]  /*7500*/  HMMA.16816.F32.BF16 R92, R4.reuse, R16, R92 ;  /* 0x00000010045c723c */ /* 0x048fe2000004185c */
        /* <DEDUP_REMOVED lines=8> */
[----:B------:R-:W-:Y:S01]  /*7590*/  IMAD.MOV.U32 R170, RZ, RZ, R103 ;  /* 0x000000ffffaa7224 */ /* 0x000fe200078e0067 */
[----:B------:R-:W3:Y:S01]  /*75a0*/  LDSM.16.MT88.4 R16, [R192+0x13000] ;  /* 0x01300000c010783b */ /* 0x000ee20000004200 */
[----:B------:R-:W-:-:S02]  /*75b0*/  IMAD.MOV.U32 R174, RZ, RZ, R105 ;  /* 0x000000ffffae7224 */ /* 0x000fc400078e0069 */
[----:B------:R-:W-:Y:S01]  /*75c0*/  IMAD.MOV.U32 R173, RZ, RZ, R106 ;  /* 0x000000ffffad7224 */ /* 0x000fe200078e006a */
[C---:B------:R-:W-:Y:S06]  /*75d0*/  HMMA.16816.F32.BF16 R100, R4.reuse, R20, R136 ;  /* 0x000000140464723c */ /* 0x040fec0000041888 */
[----:B------:R-:W-:Y:S01]  /*75e0*/  HMMA.16816.F32.BF16 R104, R4, R22, R224 ;  /* 0x000000160468723c */ /* 0x000fe200000418e0 */
[----:B------:R-:W4:Y:S01]  /*75f0*/  LDSM.16.MT88.4 R20, [R189+0x15000] ;  /* 0x01500000bd14783b */ /* 0x000f220000004200 */
[----:B------:R-:W-:Y:S01]  /*7600*/  IMAD.MOV.U32 R178, RZ, RZ, R108 ;  /* 0x000000ffffb27224 */ /* 0x000fe200078e006c */
[----:B------:R-:W-:Y:S01]  /*7610*/  MOV R218, R110 ;  /* 0x0000006e00da7202 */ /* 0x000fe20000000f00 */
[----:B------:R-:W-:-:S02]  /*7620*/  IMAD.MOV.U32 R177, RZ, RZ, R109 ;  /* 0x000000ffffb17224 */ /* 0x000fc400078e006d */
[----:B------:R-:W-:Y:S02]  /*7630*/  IMAD.MOV.U32 R219, RZ, RZ, R111 ;  /* 0x000000ffffdb7224 */ /* 0x000fe400078e006f */
[----:B-1----:R-:W-:Y:S01]  /*7640*/  HMMA.16816.F32.BF16 R108, R4, R24, R244 ;  /* 0x00000018046c723c */ /* 0x002fe200000418f4 */
[----:B------:R-:W-:Y:S01]  /*7650*/  IMAD.MOV.U32 R13, RZ, RZ, R160 ;  /* 0x000000ffff0d7224 */ /* 0x000fe200078e00a0 */
[----:B------:R-:W-:Y:S01]  /*7660*/  MOV R15, R130 ;  /* 0x00000082000f7202 */ /* 0x000fe20000000f00 */
[----:B------:R-:W-:-:S04]  /*7670*/  IMAD.MOV.U32 R160, RZ, RZ, R129 ;  /* 0x000000ffffa07224 */ /* 0x000fc800078e0081 */
[----:B------:R-:W-:Y:S01]  /*7680*/  IMAD.MOV.U32 R245, RZ, RZ, R14 ;  /* 0x000000fffff57224 */ /* 0x000fe200078e000e */
[----:B------:R-:W-:Y:S01]  /*7690*/  MOV R14, R161 ;  /* 0x000000a1000e7202 */ /* 0x000fe20000000f00 */
[----:B------:R-:W-:Y:S01]  /*76a0*/  IMAD.MOV.U32 R161, RZ, RZ, R128 ;  /* 0x000000ffffa17224 */ /* 0x000fe200078e0080 */
[C---:B------:R-:W-:Y:S01]  /*76b0*/  HMMA.16816.F32.BF16 R112, R4.reuse, R26, R112 ;  /* 0x0000001a0470723c */ /* 0x040fe20000041870 */
[----:B------:R-:W-:Y:S01]  /*76c0*/  IMAD.MOV.U32 R244, RZ, RZ, R131 ;  /* 0x000000fffff47224 */ /* 0x000fe200078e0083 */
[----:B------:R-:W1:Y:S04]  /*76d0*/  LDSM.16.MT88.4 R24, [R192+0x15000] ;  /* 0x01500000c018783b */ /* 0x000e680000004200 */
[C---:B--2---:R-:W-:Y:S06]  /*76e0*/  HMMA.16816.F32.BF16 R128, R4.reuse, R28, R240 ;  /* 0x0000001c0480723c */ /* 0x044fec00000418f0 */
[C---:B------:R-:W-:Y:S06]  /*76f0*/  HMMA.16816.F32.BF16 R240, R4.reuse, R8, R184 ;  /* 0x0000000804f0723c */ /* 0x040fec00000418b8 */
[C---:B------:R-:W-:Y:S01]  /*7700*/  HMMA.16816.F32.BF16 R224, R4.reuse, R10, R180 ;  /* 0x0000000a04e0723c */ /* 0x040fe200000418b4 */
[----:B------:R-:W2:Y:S05]  /*7710*/  LDSM.16.MT88.4 R8, [R191+0x15000] ;  /* 0x01500000bf08783b */ /* 0x000eaa0000004200 */
[C---:B------:R-:W-:Y:S01]  /*7720*/  HMMA.16816.F32.BF16 R132, R4.reuse, R30, R132 ;  /* 0x0000001e0484723c */ /* 0x040fe20000041884 */
[----:B------:R-:W2:Y:S05]  /*7730*/  LDSM.16.MT88.4 R28, [R190+0x15000] ;  /* 0x01500000be1c783b */ /* 0x000eaa0000004200 */
[C---:B---3--:R-:W-:Y:S06]  /*7740*/  HMMA.16816.F32.BF16 R136, R4.reuse, R16, R236 ;  /* 0x000000100488723c */ /* 0x048fec00000418ec */
[C---:B----4-:R-:W-:Y:S06]  /*7750*/  HMMA.16816.F32.BF16 R236, R4.reuse, R20, R164 ;  /* 0x0000001404ec723c */ /* 0x050fec00000418a4 */
[C---:B------:R-:W-:Y:S01]  /*7760*/  HMMA.16816.F32.BF16 R144, R4.reuse, R22, R144 ;  /* 0x000000160490723c */ /* 0x040fe20000041890 */
[----:B------:R-:W3:Y:S05]  /*7770*/  LDSM.16.MT88.4 R20, [R190+0x17000] ;  /* 0x01700000be14783b */ /* 0x000eea0000004200 */
[----:B------:R-:W-:Y:S01]  /*7780*/  HMMA.16816.F32.BF16 R228, R4, R18, R220 ;  /* 0x0000001204e4723c */ /* 0x000fe200000418dc */
[----:B------:R-:W4:Y:S01]  /*7790*/  LDSM.16.MT88.4 R16, [R189+0x17000] ;  /* 0x01700000bd10783b */ /* 0x000f220000004200 */
[----:B------:R-:W-:Y:S01]  /*77a0*/  IMAD.MOV.U32 R166, RZ, RZ, R218 ;  /* 0x000000ffffa67224 */ /* 0x000fe200078e00da */
[----:B------:R-:W-:-:S03]  /*77b0*/  MOV R246, R217 ;  /* 0x000000d900f67202 */ /* 0x000fc60000000f00 */
[C---:B-1----:R-:W-:Y:S06]  /*77c0*/  HMMA.16816.F32.BF16 R184, R4.reuse, R24, R116 ;  /* 0x0000001804b8723c */ /* 0x042fec0000041874 */
[----:B--2---:R-:W-:Y:S01]  /*77d0*/  HMMA.16816.F32.BF16 R116, R4, R8, R88 ;  /* 0x000000080474723c */ /* 0x004fe20000041858 */
[----:B------:R-:W-:-:S06]  /*77e0*/  MOV R167, R219 ;  /* 0x000000db00a77202 */ /* 0x000fcc0000000f00 */
[----:B------:R-:W-:Y:S01]  /*77f0*/  FFMA.FTZ R8, R166, UR32, -R12 ;  /* 0x00000020a6087c23 */ /* 0x000fe2000801080c */
[----:B------:R-:W-:Y:S01]  /*7800*/  HMMA.16816.F32.BF16 R232, R4, R28, R140 ;  /* 0x0000001c04e8723c */ /* 0x000fe2000004188c */
[----:B------:R-:W-:-:S06]  /*7810*/  IMAD.MOV.U32 R247, RZ, RZ, R216 ;  /* 0x000000fffff77224 */ /* 0x000fcc00078e00d8 */
[----:B------:R-:W-:Y:S02]  /*7820*/  IMAD.MOV.U32 R141, RZ, RZ, R246 ;  /* 0x000000ffff8d7224 */ /* 0x000fe400078e00f6 */
[----:B------:R1:W-:Y:S01]  /*7830*/  MUFU.EX2 R246, R8 ;  /* 0x0000000800f67308 */ /* 0x0003e20000000800 */
[----:B------:R-:W-:Y:S01]  /*7840*/  HMMA.16816.F32.BF16 R220, R4, R30, R124 ;  /* 0x0000001e04dc723c */ /* 0x000fe2000004187c */
[----:B------:R-:W2:Y:S01]  /*7850*/  LDSM.16.MT88.4 R28, [R191+0x17000] ;  /* 0x01700000bf1c783b */ /* 0x000ea20000004200 */
[----:B------:R-:W-:-:S04]  /*7860*/  MOV R140, R245 ;  /* 0x000000f5008c7202 */ /* 0x000fc80000000f00 */
[----:B------:R-:W-:Y:S01]  /*7870*/  HMMA.16816.F32.BF16 R216, R4, R26, R120 ;  /* 0x0000001a04d8723c */ /* 0x000fe20000041878 */
[----:B------:R-:W2:Y:S01]  /*7880*/  LDSM.16.MT88.4 R24, [R192+0x17000] ;  /* 0x01700000c018783b */ /* 0x000ea20000004200 */
[----:B------:R-:W-:Y:S01]  /*7890*/  MOV R165, R179 ;  /* 0x000000b300a57202 */ /* 0x000fe20000000f00 */
[----:B-1----:R-:W-:-:S04]  /*78a0*/  FFMA.FTZ R8, R174, UR32, -R12 ;  /* 0x00000020ae087c23 */ /* 0x002fc8000801080c */
[----:B------:R-:W-:Y:S01]  /*78b0*/  IMAD.MOV.U32 R122, RZ, RZ, R167 ;  /* 0x000000ffff7a7224 */ /* 0x000fe200078e00a7 */
[----:B------:R1:W2:Y:S01]  /*78c0*/  MUFU.EX2 R245, R8 ;  /* 0x0000000800f57308 */ /* 0x0002a20000000800 */
[----:B------:R-:W-:Y:S02]  /*78d0*/  IMAD.MOV.U32 R123, RZ, RZ, R244 ;  /* 0x000000ffff7b7224 */ /* 0x000fe400078e00f4 */
[----:B------:R-:W-:Y:S02]  /*78e0*/  IMAD.MOV.U32 R167, RZ, RZ, R173 ;  /* 0x000000ffffa77224 */ /* 0x000fe400078e00ad */
[--C-:B------:R-:W-:Y:S01]  /*78f0*/  FFMA.FTZ R9, R122, UR32, -R12.reuse ;  /* 0x000000207a097c23 */ /* 0x100fe2000801080c */
[----:B------:R-:W-:Y:S02]  /*7900*/  IMAD.MOV.U32 R122, RZ, RZ, R165 ;  /* 0x000000ffff7a7224 */ /* 0x000fe400078e00a5 */
[----:B------:R-:W-:Y:S01]  /*7910*/  IMAD.MOV.U32 R165, RZ, RZ, R167 ;  /* 0x000000ffffa57224 */ /* 0x000fe200078e00a7 */
[----:B------:R-:W-:Y:S01]  /*7920*/  MOV R167, R171 ;  /* 0x000000ab00a77202 */ /* 0x000fe20000000f00 */
[----:B-1----:R-:W-:-:S04]  /*7930*/  FFMA.FTZ R8, R175, UR32, -R12 ;  /* 0x00000020af087c23 */ /* 0x002fc8000801080c */
[----:B------:R1:W-:Y:S01]  /*7940*/  MUFU.EX2 R244, R8 ;  /* 0x0000000800f47308 */ /* 0x0003e20000000800 */
[----:B------:R-:W-:Y:S01]  /*7950*/  HMMA.16816.F32.BF16 R180, R4, R10, R80 ;  /* 0x0000000a04b4723c */ /* 0x000fe20000041850 */
[----:B------:R-:W-:-:S05]  /*7960*/  IMAD.MOV.U32 R166, RZ, RZ, R172 ;  /* 0x000000ffffa67224 */ /* 0x000fca00078e00ac */
[----:B---3--:R-:W-:Y:S01]  /*7970*/  HMMA.16816.F32.BF16 R172, R4, R20, R52 ;  /* 0x0000001404ac723c */ /* 0x008fe20000041834 */
[----:B------:R3:W2:Y:S01]  /*7980*/  MUFU.EX2 R171, R9 ;  /* 0x0000000900ab7308 */ /* 0x0006a20000000800 */
[----:B------:R-:W-:Y:S01]  /*7990*/  FFMA.FTZ R10, R170, UR32, -R2 ;  /* 0x00000020aa0a7c23 */ /* 0x000fe20008010802 */
[----:B-1----:R-:W-:-:S03]  /*79a0*/  LOP3.LUT R8, R37, UR4, R40, 0x96, !PT ;  /* 0x0000000425087c12 */ /* 0x002fc6000f8e9628 */
[----:B------:R-:W-:Y:S01]  /*79b0*/  HMMA.16816.F32.BF16 R20, R4, R22, R48 ;  /* 0x000000160414723c */ /* 0x000fe20000041830 */
[----:B------:R-:W1:Y:S02]  /*79c0*/  LDSM.16.MT88.4 R48, [R192+0x11800] ;  /* 0x01180000c030783b */ /* 0x000e640000004200 */
[----:B------:R2:W-:Y:S01]  /*79d0*/  MUFU.EX2 R170, R10 ;  /* 0x0000000a00aa7308 */ /* 0x0005e20000000800 */
[----:B---3--:R-:W-:Y:S01]  /*79e0*/  IMAD.WIDE.U32 R8, R8, -0x2daee0ad, RZ ;  /* 0xd2511f5308087825 */ /* 0x008fe200078e00ff */
[----:B------:R-:W-:-:S03]  /*79f0*/  MOV R89, R123 ;  /* 0x0000007b00597202 */ /* 0x000fc60000000f00 */
[----:B------:R-:W-:Y:S01]  /*7a00*/  FFMA.FTZ R11, R149, UR32, -R2 ;  /* 0x00000020950b7c23 */ /* 0x000fe20008010802 */
[----:B------:R-:W-:Y:S01]  /*7a10*/  MOV R123, R166 ;  /* 0x000000a6007b7202 */ /* 0x000fe20000000f00 */
[----:B------:R-:W-:Y:S01]  /*7a20*/  IMAD.MOV.U32 R164, RZ, RZ, R247 ;  /* 0x000000ffffa47224 */ /* 0x000fe200078e00f7 */
[----:B------:R-:W-:Y:S01]  /*7a30*/  MOV R247, R176 ;  /* 0x000000b000f77202 */ /* 0x000fe20000000f00 */
[----:B------:R-:W-:Y:S01]  /*7a40*/  IMAD.MOV.U32 R142, RZ, RZ, R177 ;  /* 0x000000ffff8e7224 */ /* 0x000fe200078e00b1 */
[C---:B----4-:R-:W-:Y:S01]  /*7a50*/  HMMA.16816.F32.BF16 R124, R4.reuse, R16, R72 ;  /* 0x00000010047c723c */ /* 0x050fe20000041848 */
[----:B------:R-:W-:Y:S01]  /*7a60*/  IMAD.MOV.U32 R143, RZ, RZ, R178 ;  /* 0x000000ffff8f7224 */ /* 0x000fe200078e00b2 */
[----:B------:R-:W-:Y:S01]  /*7a70*/  LOP3.LUT R12, R8, 0xffff, RZ, 0xc0, !PT ;  /* 0x0000ffff080c7812 */ /* 0x000fe200078ec0ff */
[----:B------:R-:W-:Y:S01]  /*7a80*/  IMAD.MOV.U32 R90, RZ, RZ, R140 ;  /* 0x000000ffff5a7224 */ /* 0x000fe200078e008c */
[----:B--2---:R-:W-:Y:S01]  /*7a90*/  LOP3.LUT R10, R9, UR34, R38, 0x96, !PT ;  /* 0x00000022090a7c12 */ /* 0x004fe2000f8e9626 */
[----:B------:R-:W-:Y:S01]  /*7aa0*/  IMAD.MOV.U32 R166, RZ, RZ, R14 ;  /* 0x000000ffffa67224 */ /* 0x000fe200078e000e */
[C---:B------:R-:W-:Y:S01]  /*7ab0*/  HMMA.16816.F32.BF16 R176, R4.reuse, R18, R64 ;  /* 0x0000001204b0723c */ /* 0x040fe20000041840 */
[----:B------:R-:W-:Y:S01]  /*7ac0*/  SHF.R.U32.HI R14, RZ, 0x10, R8 ;  /* 0x00000010ff0e7819 */ /* 0x000fe20000011608 */
[----:B------:R-:W-:Y:S01]  /*7ad0*/  FFMA.FTZ R13, R13, UR32, -R2 ;  /* 0x000000200d0d7c23 */ /* 0x000fe20008010802 */
[----:B------:R-:W-:Y:S01]  /*7ae0*/  SHF.R.U32.HI R17, RZ, 0x18, R8 ;  /* 0x00000018ff117819 */ /* 0x000fe20000011608 */
[----:B------:R2:W3:Y:S01]  /*7af0*/  MUFU.EX2 R149, R11 ;  /* 0x0000000b00957308 */ /* 0x0004e20000000800 */
[----:B------:R-:W-:Y:S01]  /*7b00*/  LOP3.LUT R9, R10, 0xffff, RZ, 0xc0, !PT ;  /* 0x0000ffff0a097812 */ /* 0x000fe200078ec0ff */
[----:B------:R-:W-:Y:S01]  /*7b10*/  IMAD.MOV.U32 R75, RZ, RZ, R90 ;  /* 0x000000ffff4b7224 */ /* 0x000fe200078e005a */
[----:B------:R-:W-:Y:S01]  /*7b20*/  LOP3.LUT R18, R8, 0xff, RZ, 0xc0, !PT ;  /* 0x000000ff08127812 */ /* 0x000fe200078ec0ff */
[----:B------:R-:W-:Y:S01]  /*7b30*/  FFMA.FTZ R8, R89, UR32, -R2 ;  /* 0x0000002059087c23 */ /* 0x000fe20008010802 */
[----:B------:R-:W-:Y:S01]  /*7b40*/  IMAD.MOV.U32 R90, RZ, RZ, R122 ;  /* 0x000000ffff5a7224 */ /* 0x000fe200078e007a */
[----:B------:R-:W-:Y:S01]  /*7b50*/  LOP3.LUT R2, R14, 0xff, RZ, 0xc0, !PT ;  /* 0x000000ff0e027812 */ /* 0x000fe200078ec0ff */
[----:B------:R-:W-:Y:S01]  /*7b60*/  IMAD.MOV.U32 R122, RZ, RZ, R15 ;  /* 0x000000ffff7a7224 */ /* 0x000fe200078e000f */
[----:B------:R-:W-:Y:S01]  /*7b70*/  LOP3.LUT R16, R10, 0xff, RZ, 0xc0, !PT ;  /* 0x000000ff0a107812 */ /* 0x000fe200078ec0ff */
[----:B------:R4:W-:Y:S01]  /*7b80*/  MUFU.EX2 R19, R8 ;  /* 0x0000000800137308 */ /* 0x0009e20000000800 */
[----:B------:R-:W-:Y:S01]  /*7b90*/  SHF.R.U32.HI R9, RZ, 0x8, R9 ;  /* 0x00000008ff097819 */ /* 0x000fe20000011609 */
[----:B------:R-:W-:Y:S01]  /*7ba0*/  IMAD.MOV.U32 R91, RZ, RZ, R141 ;  /* 0x000000ffff5b7224 */ /* 0x000fe200078e008d */
[--C-:B------:R-:W-:Y:S01]  /*7bb0*/  SHF.R.U32.HI R15, RZ, 0x18, R10.reuse ;  /* 0x00000018ff0f7819 */ /* 0x100fe2000001160a */
[----:B------:R-:W-:Y:S01]  /*7bc0*/  IMAD.MOV.U32 R121, RZ, RZ, R143 ;  /* 0x000000ffff797224 */ /* 0x000fe200078e008f */
[----:B------:R-:W-:Y:S01]  /*7bd0*/  MOV R120, R142 ;  /* 0x0000008e00787202 */ /* 0x000fe20000000f00 */
[----:B------:R-:W-:Y:S01]  /*7be0*/  IMAD.MOV.U32 R88, RZ, RZ, R165 ;  /* 0x000000ffff587224 */ /* 0x000fe200078e00a5 */
[----:B------:R-:W-:Y:S01]  /*7bf0*/  MOV R83, R123 ;  /* 0x0000007b00537202 */ /* 0x000fe20000000f00 */
[----:B------:R-:W-:Y:S01]  /*7c00*/  HMMA.16816.F32.BF16 R32, R4, R30, R32 ;  /* 0x0000001e0420723c */ /* 0x000fe20000041820 */
[----:B--2---:R-:W-:Y:S01]  /*7c10*/  SHF.R.U32.HI R11, RZ, 0x10, R10 ;  /* 0x00000010ff0b7819 */ /* 0x004fe2000001160a */
[----:B------:R-:W2:Y:S01]  /*7c20*/  MUFU.EX2 R13, R13 ;  /* 0x0000000d000d7308 */ /* 0x000ea20000000800 */
[----:B------:R-:W-:Y:S01]  /*7c30*/  MOV R80, R154 ;  /* 0x0000009a00507202 */ /* 0x000fe20000000f00 */
[----:B------:R-:W-:Y:S01]  /*7c40*/  LDSM.16.MT88.4 R64, [R189+0x13800] ;  /* 0x01380000bd40783b */ /* 0x000fe20000004200 */
[----:B------:R-:W-:-:S02]  /*7c50*/  LOP3.LUT R10, R11, 0xff, RZ, 0xc0, !PT ;  /* 0x000000ff0b0a7812 */ /* 0x000fc400078ec0ff */
[----:B------:R-:W-:Y:S02]  /*7c60*/  PRMT R11, R2, 0x5410, R17 ;  /* 0x00005410020b7816 */ /* 0x000fe40000000011 */
[----:B----4-:R-:W-:Y:S02]  /*7c70*/  SHF.R.U32.HI R8, RZ, 0x8, R12 ;  /* 0x00000008ff087819 */ /* 0x010fe4000001160c */
[----:B------:R-:W-:Y:S01]  /*7c80*/  PRMT R2, R16, 0x5410, R9 ;  /* 0x0000541010027816 */ /* 0x000fe20000000009 */
[----:B------:R-:W-:Y:S01]  /*7c90*/  IMAD.MOV.U32 R82, RZ, RZ, R91 ;  /* 0x000000ffff527224 */ /* 0x000fe200078e005b */
[----:B------:R-:W-:Y:S01]  /*7ca0*/  MOV R81, R120 ;  /* 0x0000007800517202 */ /* 0x000fe20000000f00 */
[----:B------:R-:W-:Y:S01]  /*7cb0*/  IMAD.MOV.U32 R91, RZ, RZ, R121 ;  /* 0x000000ffff5b7224 */ /* 0x000fe200078e0079 */
[----:B------:R-:W-:Y:S01]  /*7cc0*/  MOV R123, R167 ;  /* 0x000000a7007b7202 */ /* 0x000fe20000000f00 */
[----:B------:R-:W-:Y:S01]  /*7cd0*/  IMAD.MOV.U32 R120, RZ, RZ, R166 ;  /* 0x000000ffff787224 */ /* 0x000fe200078e00a6 */
[----:B------:R-:W-:Y:S01]  /*7ce0*/  MOV R165, R161 ;  /* 0x000000a100a57202 */ /* 0x000fe20000000f00 */
[----:B------:R-:W-:Y:S01]  /*7cf0*/  IMAD.MOV.U32 R167, RZ, RZ, R152 ;  /* 0x000000ffffa77224 */ /* 0x000fe200078e0098 */
[----:B------:R-:W-:Y:S01]  /*7d00*/  PRMT R12, R18, 0x5410, R8 ;  /* 0x00005410120c7816 */ /* 0x000fe20000000008 */
[----:B------:R-:W-:Y:S01]  /*7d10*/  IMAD.MOV.U32 R121, RZ, RZ, R160 ;  /* 0x000000ffff797224 */ /* 0x000fe200078e00a0 */
[----:B------:R-:W-:Y:S01]  /*7d20*/  MOV R161, R42 ;  /* 0x0000002a00a17202 */ /* 0x000fe20000000f00 */
[----:B------:R-:W-:Y:S01]  /*7d30*/  IMAD.MOV.U32 R89, RZ, RZ, R163 ;  /* 0x000000ffff597224 */ /* 0x000fe200078e00a3 */
[----:B------:R-:W-:Y:S01]  /*7d40*/  MOV R18, R83 ;  /* 0x0000005300127202 */ /* 0x000fe20000000f00 */
[----:B------:R-:W-:Y:S01]  /*7d50*/  IMAD.MOV.U32 R166, RZ, RZ, R153 ;  /* 0x000000ffffa67224 */ /* 0x000fe200078e0099 */
[--C-:B------:R-:W-:Y:S01]  /*7d60*/  HSET2.LE.AND R2, R2, R0.reuse, PT ;  /* 0x0000000002027233 */ /* 0x100fe20003803000 */
[----:B------:R-:W-:Y:S01]  /*7d70*/  IMAD.MOV.U32 R160, RZ, RZ, R155 ;  /* 0x000000ffffa07224 */ /* 0x000fe200078e009b */
[----:B------:R-:W-:Y:S01]  /*7d80*/  F2FP.BF16.F32.PACK_AB R8, R245, R246 ;  /* 0x000000f6f508723e */ /* 0x000fe200000010ff */
[----:B------:R-:W-:Y:S01]  /*7d90*/  IMAD.MOV.U32 R163, RZ, RZ, R43 ;  /* 0x000000ffffa37224 */ /* 0x000fe200078e002b */
[----:B------:R-:W-:Y:S01]  /*7da0*/  PRMT R9, R10, 0x5410, R15 ;  /* 0x000054100a097816 */ /* 0x000fe2000000000f */
[----:B------:R-:W-:Y:S01]  /*7db0*/  IMAD.MOV.U32 R83, RZ, RZ, R88 ;  /* 0x000000ffff537224 */ /* 0x000fe200078e0058 */
[----:B------:R-:W-:Y:S01]  /*7dc0*/  MOV R16, R167 ;  /* 0x000000a700107202 */ /* 0x000fe20000000f00 */
[----:B------:R-:W-:Y:S01]  /*7dd0*/  IMAD.MOV.U32 R17, RZ, RZ, R166 ;  /* 0x000000ffff117224 */ /* 0x000fe200078e00a6 */
[----:B------:R-:W-:Y:S01]  /*7de0*/  HSET2.LE.AND R10, R12, R0, PT ;  /* 0x000000000c0a7233 */ /* 0x000fe20003803000 */
[----:B------:R-:W4:Y:S01]  /*7df0*/  LDSM.16.MT88.4 R152, [R189+0x11800] ;  /* 0x01180000bd98783b */ /* 0x000f220000004200 */
[----:B------:R-:W-:Y:S01]  /*7e00*/  IMAD.MOV.U32 R166, RZ, RZ, R160 ;  /* 0x000000ffffa67224 */ /* 0x000fe200078e00a0 */
[----:B------:R-:W-:Y:S01]  /*7e10*/  MOV R15, R162 ;  /* 0x000000a2000f7202 */ /* 0x000fe20000000f00 */
[----:B------:R-:W-:Y:S01]  /*7e20*/  IMAD.MOV.U32 R88, RZ, RZ, R161 ;  /* 0x000000ffff587224 */ /* 0x000fe200078e00a1 */
[----:B------:R-:W4:Y:S01]  /*7e30*/  LDSM.16.MT88.4 R40, [R190+0x11800] ;  /* 0x01180000be28783b */ /* 0x000f220000004200 */
[----:B------:R-:W-:-:S02]  /*7e40*/  IMAD.MOV.U32 R167, RZ, RZ, R163 ;  /* 0x000000ffffa77224 */ /* 0x000fc400078e00a3 */
[----:B------:R-:W-:Y:S01]  /*7e50*/  IMAD.MOV.U32 R12, RZ, RZ, R164 ;  /* 0x000000ffff0c7224 */ /* 0x000fe200078e00a4 */
[C---:B------:R-:W-:Y:S01]  /*7e60*/  HMMA.16816.F32.BF16 R160, R4.reuse, R28, R60 ;  /* 0x0000001c04a0723c */ /* 0x040fe2000004183c */
[----:B------:R-:W-:Y:S01]  /*7e70*/  IMAD.MOV.U32 R14, RZ, RZ, R75 ;  /* 0x000000ffff0e7224 */ /* 0x000fe200078e004b */
[----:B------:R-:W-:Y:S01]  /*7e80*/  LOP3.LUT R164, R2, R8, RZ, 0xc0, !PT ;  /* 0x0000000802a47212 */ /* 0x000fe200078ec0ff */
[----:B------:R-:W-:Y:S01]  /*7e90*/  IMAD.MOV.U32 R8, RZ, RZ, R82 ;  /* 0x000000ffff087224 */ /* 0x000fe200078e0052 */
[----:B------:R-:W-:Y:S01]  /*7ea0*/  MOV R31, R83 ;  /* 0x00000053001f7202 */ /* 0x000fe20000000f00 */
[----:B------:R-:W4:Y:S01]  /*7eb0*/  LDSM.16.MT88.4 R72, [R190+0x13800] ;  /* 0x01380000be48783b */ /* 0x000f220000004200 */
[C---:B------:R-:W-:Y:S01]  /*7ec0*/  HMMA.16816.F32.BF16 R140, R4.reuse, R24, R44 ;  /* 0x00000018048c723c */ /* 0x040fe2000004182c */
[----:B------:R-:W-:Y:S01]  /*7ed0*/  IMAD.MOV.U32 R29, RZ, RZ, R80 ;  /* 0x000000ffff1d7224 */ /* 0x000fe200078e0050 */
[----:B------:R-:W-:Y:S02]  /*7ee0*/  MOV R28, R81 ;  /* 0x00000051001c7202 */ /* 0x000fe40000000f00 */
[----:B------:R-:W-:Y:S01]  /*7ef0*/  F2FP.BF16.F32.PACK_AB R2, R171, R244 ;  /* 0x000000f4ab02723e */ /* 0x000fe200000010ff */
[----:B------:R-:W4:Y:S01]  /*7f00*/  LDSM.16.MT88.4 R80, [R192+0x13800] ;  /* 0x01380000c050783b */ /* 0x000f220000004200 */
[----:B------:R-:W-:Y:S01]  /*7f10*/  HMMA.16816.F32.BF16 R24, R4, R26, R56 ;  /* 0x0000001a0418723c */ /* 0x000fe20000041838 */
[----:B------:R-:W-:-:S02]  /*7f20*/  HSET2.LE.AND R11, R11, R0, PT ;  /* 0x000000000b0b7233 */ /* 0x000fc40003803000 */
[----:B------:R-:W-:Y:S01]  /*7f30*/  HSET2.LE.AND R9, R9, R0, PT ;  /* 0x0000000009097233 */ /* 0x000fe20003803000 */
[----:B------:R-:W-:Y:S01]  /*7f40*/  IMAD.MOV.U32 R30, RZ, RZ, R120 ;  /* 0x000000ffff1e7224 */ /* 0x000fe200078e0078 */
[----:B---3--:R-:W-:Y:S02]  /*7f50*/  F2FP.BF16.F32.PACK_AB R0, R149, R170 ;  /* 0x000000aa9500723e */ /* 0x008fe400000010ff */
[----:B--2---:R-:W-:Y:S01]  /*7f60*/  F2FP.BF16.F32.PACK_AB R4, R13, R19 ;  /* 0x000000130d04723e */ /* 0x004fe200000010ff */
[----:B------:R-:W-:Y:S01]  /*7f70*/  IMAD.MOV.U32 R7, RZ, RZ, R166 ;  /* 0x000000ffff077224 */ /* 0x000fe200078e00a6 */
[----:B------:R-:W-:Y:S01]  /*7f80*/  LOP3.LUT R166, R10, R2, RZ, 0xc0, !PT ;  /* 0x000000020aa67212 */ /* 0x000fe200078ec0ff */
[----:B------:R-:W-:Y:S01]  /*7f90*/  IMAD.MOV.U32 R120, RZ, RZ, R165 ;  /* 0x000000ffff787224 */ /* 0x000fe200078e00a5 */
[----:B------:R-:W-:Y:S01]  /*7fa0*/  LOP3.LUT R165, R9, R0, RZ, 0xc0, !PT ;  /* 0x0000000009a57212 */ /* 0x000fe200078ec0ff */
[----:B------:R-:W-:Y:S01]  /*7fb0*/  IMAD.MOV.U32 R10, RZ, RZ, R167 ;  /* 0x000000ffff0a7224 */ /* 0x000fe200078e00a7 */
[----:B------:R-:W-:Y:S01]  /*7fc0*/  LOP3.LUT R167, R11, R4, RZ, 0xc0, !PT ;  /* 0x000000040ba77212 */ /* 0x000fe200078ec0ff */
[----:B------:R-:W2:Y:S06]  /*7fd0*/  LDSM.16.MT88.4 R56, [R191+0x11800] ;  /* 0x01180000bf38783b */ /* 0x000eac0000004200 */
[C---:B-1----:R-:W-:Y:S06]  /*7fe0*/  HMMA.16816.F32.BF16 R44, R164.reuse, R48, R92 ;  /* 0x00000030a42c723c */ /* 0x042fec000004185c */
[C---:B------:R-:W-:Y:S01]  /*7ff0*/  HMMA.16816.F32.BF16 R48, R164.reuse, R50, R96 ;  /* 0x00000032a430723c */ /* 0x040fe20000041860 */
[----:B------:R-:W1:Y:S05]  /*8000*/  LDSM.16.MT88.4 R96, [R189+0x15800] ;  /* 0x01580000bd60783b */ /* 0x000e6a0000004200 */
[----:B----4-:R-:W-:Y:S01]  /*8010*/  HMMA.16816.F32.BF16 R156, R164, R152, R156 ;  /* 0x00000098a49c723c */ /* 0x010fe2000004189c */
[----:B------:R-:W-:-:S05]  /*8020*/  IMAD.MOV.U32 R0, RZ, RZ, R90 ;  /* 0x000000ffff007224 */ /* 0x000fca00078e005a */
[----:B------:R-:W-:Y:S01]  /*8030*/  HMMA.16816.F32.BF16 R152, R164, R154, R68 ;  /* 0x0000009aa498723c */ /* 0x000fe20000041844 */
[----:B------:R-:W-:-:S05]  /*8040*/  IMAD.MOV.U32 R2, RZ, RZ, R91 ;  /* 0x000000ffff027224 */ /* 0x000fca00078e005b */
[C---:B------:R-:W-:Y:S06]  /*8050*/  HMMA.16816.F32.BF16 R36, R164.reuse, R40, R76 ;  /* 0x00000028a424723c */ /* 0x040fec000004184c */
[C---:B------:R-:W-:Y:S01]  /*8060*/  HMMA.16816.F32.BF16 R68, R164.reuse, R72, R128 ;  /* 0x00000048a444723c */ /* 0x040fe20000041880 */
[----:B------:R-:W-:Y:S01]  /*8070*/  MOV R11, R89 ;  /* 0x00000059000b7202 */ /* 0x000fe20000000f00 */
[----:B------:R-:W-:Y:S04]  /*8080*/  LDSM.16.MT88.4 R128, [R189+0x17800] ;  /* 0x01780000bd80783b */ /* 0x000fe80000004200 */
[C---:B------:R-:W-:Y:S06]  /*8090*/  HMMA.16816.F32.BF16 R72, R164.reuse, R74, R132 ;  /* 0x0000004aa448723c */ /* 0x040fec0000041884 */
[----:B------:R-:W-:Y:S01]  /*80a0*/  HMMA.16816.F32.BF16 R76, R164, R80, R136 ;  /* 0x00000050a44c723c */ /* 0x000fe20000041888 */
[----:B------:R-:W-:Y:S01]  /*80b0*/  MOV R132, R120 ;  /* 0x0000007800847202 */ /* 0x000fe20000000f00 */
[----:B------:R-:W-:-:S02]  /*80c0*/  IMAD.MOV.U32 R133, RZ, RZ, R121 ;  /* 0x000000ffff857224 */ /* 0x000fc400078e0079 */
[----:B------:R-:W-:Y:S01]  /*80d0*/  IMAD.MOV.U32 R134, RZ, RZ, R122 ;  /* 0x000000ffff867224 */ /* 0x000fe200078e007a */
[----:B------:R-:W-:Y:S01]  /*80e0*/  MOV R135, R123 ;  /* 0x0000007b00877202 */ /* 0x000fe20000000f00 */
[C---:B------:R-:W-:Y:S01]  /*80f0*/  HMMA.16816.F32.BF16 R80, R164.reuse, R82, R228 ;  /* 0x00000052a450723c */ /* 0x040fe200000418e4 */
[----:B------:R-:W-:Y:S01]  /*8100*/  FADD.FTZ R0, R0, R132 ;  /* 0x0000008400007221 */ /* 0x000fe20000010000 */
[----:B------:R-:W-:Y:S01]  /*8110*/  MOV R9, R88 ;  /* 0x0000005800097202 */ /* 0x000fe20000000f00 */
[----:B------:R-:W-:Y:S04]  /*8120*/  LDSM.16.MT88.4 R120, [R191+0x15800] ;  /* 0x01580000bf78783b */ /* 0x000fe80000004200 */
[----:B------:R-:W-:Y:S02]  /*8130*/  IMAD.MOV.U32 R231, RZ, RZ, R7 ;  /* 0x000000ffffe77224 */ /* 0x000fe400078e0007 */
[----:B------:R-:W-:Y:S01]  /*8140*/  FADD.FTZ R0, R134, R0 ;  /* 0x0000000086007221 */ /* 0x000fe20000010000 */
[----:B--2---:R-:W-:Y:S01]  /*8150*/  HMMA.16816.F32.BF16 R52, R164, R56, R100 ;  /* 0x00000038a434723c */ /* 0x004fe20000041864 */
[----:B------:R-:W2:Y:S01]  /*8160*/  LDSM.16.MT88.4 R88, [R191+0x13800] ;  /* 0x01380000bf58783b */ /* 0x000ea20000004200 */
[----:B------:R-:W-:-:S03]  /*8170*/  FADD.FTZ R2, R2, R231 ;  /* 0x000000e702027221 */ /* 0x000fc60000010000 */
[----:B------:R-:W-:Y:S01]  /*8180*/  LDSM.16.MT88.4 R136, [R190+0x17800] ;  /* 0x01780000be88783b */ /* 0x000fe20000004200 */
[----:B------:R-:W-:Y:S01]  /*8190*/  FADD.FTZ R2, R133, R2 ;  /* 0x0000000285027221 */ /* 0x000fe20000010000 */
[----:B------:R-:W-:Y:S01]  /*81a0*/  FADD.FTZ R0, R11, R0 ;  /* 0x000000000b007221 */ /* 0x000fe20000010000 */
[----:B------:R-:W-:Y:S01]  /*81b0*/  HMMA.16816.F32.BF16 R60, R164, R64, R108 ;  /* 0x00000040a43c723c */ /* 0x000fe2000004186c */
[----:B------:R-:W-:Y:S01]  /*81c0*/  LDSM.16.MT88.4 R4, [R191+0x17800] ;  /* 0x01780000bf04783b */ /* 0x000fe20000004200 */
[----:B------:R-:W-:Y:S01]  /*81d0*/  FADD.FTZ R2, R135, R2 ;  /* 0x0000000287027221 */ /* 0x000fe20000010000 */
[----:B------:R-:W-:-:S03]  /*81e0*/  FADD.FTZ R0, R9, R0 ;  /* 0x0000000009007221 */ /* 0x000fc60000010000 */
[----:B-1----:R-:W-:Y:S01]  /*81f0*/  HMMA.16816.F32.BF16 R92, R164, R96, R236 ;  /* 0x00000060a45c723c */ /* 0x002fe200000418ec */
[----:B------:R-:W-:-:S05]  /*8200*/  FADD.FTZ R2, R10, R2 ;  /* 0x000000020a027221 */ /* 0x000fca0000010000 */
[C---:B------:R-:W-:Y:S01]  /*8210*/  HMMA.16816.F32.BF16 R56, R164.reuse, R58, R104 ;  /* 0x0000003aa438723c */ /* 0x040fe20000041868 */
[----:B------:R-:W1:Y:S05]  /*8220*/  LDSM.16.MT88.4 R104, [R190+0x15800] ;  /* 0x01580000be68783b */ /* 0x000e6a0000004200 */
[C---:B------:R-:W-:Y:S01]  /*8230*/  HMMA.16816.F32.BF16 R64, R164.reuse, R66, R112 ;  /* 0x00000042a440723c */ /* 0x040fe20000041870 */
[----:B------:R-:W3:Y:S05]  /*8240*/  LDSM.16.MT88.4 R112, [R192+0x15800] ;  /* 0x01580000c070783b */ /* 0x000eea0000004200 */
[----:B------:R-:W-:Y:S01]  /*8250*/  HMMA.16816.F32.BF16 R96, R164, R98, R144 ;  /* 0x00000062a460723c */ /* 0x000fe20000041890 */
[----:B------:R-:W4:Y:S01]  /*8260*/  LDSM.16.MT88.4 R144, [R192+0x17800] ;  /* 0x01780000c090783b */ /* 0x000f220000004200 */
[----:B------:R-:W-:Y:S01]  /*8270*/  FADD.FTZ R2, R30, R2 ;  /* 0x000000021e027221 */ /* 0x000fe20000010000 */
[----:B------:R-:W-:-:S03]  /*8280*/  FADD.FTZ R0, R31, R0 ;  /* 0x000000001f007221 */ /* 0x000fc60000010000 */
        /* <DEDUP_REMOVED lines=14> */
[----:B------:R-:W-:Y:S02]  /*8370*/  HMMA.16816.F32.BF16 R40, R164, R42, R84 ;  /* 0x0000002aa428723c */ /* 0x000fe40000041854 */
[----:B------:R-:W-:Y:S01]  /*8380*/  FADD.FTZ R245, R245, R2 ;  /* 0x00000002f5f57221 */ /* 0x000fe20000010000 */
[----:B------:R-:W-:-:S03]  /*8390*/  FADD.FTZ R0, R149, R0 ;  /* 0x0000000095007221 */ /* 0x000fc60000010000 */
[----:B--2---:R-:W-:Y:S01]  /*83a0*/  HMMA.16816.F32.BF16 R84, R164, R88, R240 ;  /* 0x00000058a454723c */ /* 0x004fe200000418f0 */
[----:B------:R-:W-:Y:S01]  /*83b0*/  FADD.FTZ R245, R244, R245 ;  /* 0x000000f5f4f57221 */ /* 0x000fe20000010000 */
[----:B------:R-:W-:-:S04]  /*83c0*/  FADD.FTZ R0, R19, R0 ;  /* 0x0000000013007221 */ /* 0x000fc80000010000 */
[----:B-1----:R-:W-:Y:S01]  /*83d0*/  HMMA.16816.F32.BF16 R100, R164, R104, R232 ;  /* 0x00000068a464723c */ /* 0x002fe200000418e8 */
[----:B------:R-:W-:-:S05]  /*83e0*/  FADD.FTZ R245, R171, R245 ;  /* 0x000000f5abf57221 */ /* 0x000fca0000010000 */
[----:B---3--:R-:W-:Y:S01]  /*83f0*/  HMMA.16816.F32.BF16 R108, R164, R112, R184 ;  /* 0x00000070a46c723c */ /* 0x008fe200000418b8 */
[----:B------:R-:W-:-:S05]  /*8400*/  FADD.FTZ R247, R13, R0 ;  /* 0x000000000df77221 */ /* 0x000fca0000010000 */
[C---:B------:R-:W-:Y:S06]  /*8410*/  HMMA.16816.F32.BF16 R116, R164.reuse, R120, R116 ;  /* 0x00000078a474723c */ /* 0x040fec0000041874 */
[C---:B------:R-:W-:Y:S06]  /*8420*/  HMMA.16816.F32.BF16 R124, R164.reuse, R128, R124 ;  /* 0x00000080a47c723c */ /* 0x040fec000004187c */
[C---:B------:R-:W-:Y:S06]  /*8430*/  HMMA.16816.F32.BF16 R132, R164.reuse, R136, R172 ;  /* 0x00000088a484723c */ /* 0x040fec00000418ac */
        /* <DEDUP_REMOVED lines=12> */
[----:B------:R-:W2:Y:S01]  /*8500*/  LDL.LU R15, [R1+0x58] ;  /* 0x00005800010f7983 */ /* 0x000ea20000300800 */
[----:B------:R-:W-:Y:S01]  /*8510*/  ULDC UR4, c[0x0][0x2d0] ;  /* 0x0000b40000047ab9 */ /* 0x000fe20000000800 */
[--C-:B-----5:R-:W-:Y:S01]  /*8520*/  SHF.R.S32.HI R5, RZ, 0x1f, R150.reuse ;  /* 0x0000001fff057819 */ /* 0x120fe20000011496 */
[----:B------:R-:W-:Y:S01]  /*8530*/  IMAD.MOV.U32 R4, RZ, RZ, R150 ;  /* 0x000000ffff047224 */ /* 0x000fe200078e0096 */
[----:B------:R-:W3:Y:S01]  /*8540*/  LDL.LU R17, [R1+0x4c] ;  /* 0x00004c0001117983 */ /* 0x000ee20000300800 */
[----:B------:R-:W-:Y:S01]  /*8550*/  IMAD.U32 R0, RZ, RZ, UR20 ;  /* 0x00000014ff007e24 */ /* 0x000fe2000f8e00ff */
[----:B------:R-:W-:Y:S02]  /*8560*/  ULDC.64 UR6, c[0x0][0x220] ;  /* 0x0000880000067ab9 */ /* 0x000fe40000000a00 */
[----:B------:R-:W4:Y:S04]  /*8570*/  LDL.LU R16, [R1+0x5c] ;  /* 0x00005c0001107983 */ /* 0x000f280000300800 */
[----:B------:R-:W4:Y:S04]  /*8580*/  LDL.LU R18, [R1+0x54] ;  /* 0x0000540001127983 */ /* 0x000f280000300800 */
[----:B------:R-:W4:Y:S01]  /*8590*/  LDL.LU R14, [R1+0x50] ;  /* 0x00005000010e7983 */ /* 0x000f220000300800 */
[----:B------:R-:W-:Y:S01]  /*85a0*/  ISETP.GE.AND P3, PT, R150, UR4, PT ;  /* 0x0000000496007c0c */ /* 0x000fe2000bf66270 */
[----:B------:R-:W-:Y:S01]  /*85b0*/  IMAD.MOV.U32 R150, RZ, RZ, R3 ;  /* 0x000000ffff967224 */ /* 0x000fe200078e0003 */
[----:B------:R-:W-:Y:S01]  /*85c0*/  SHF.R.S32.HI R217, RZ, 0x1f, R168 ;  /* 0x0000001fffd97819 */ /* 0x000fe200000114a8 */
[----:B------:R-:W-:Y:S01]  /*85d0*/  IMAD.MOV.U32 R149, RZ, RZ, R148 ;  /* 0x000000ffff957224 */ /* 0x000fe200078e0094 */
[----:B------:R-:W-:Y:S01]  /*85e0*/  IADD3 R222, P2, R168, 0x20, RZ ;  /* 0x00000020a8de7810 */ /* 0x000fe20007f5e0ff */
[----:B------:R-:W-:Y:S01]  /*85f0*/  IMAD.MOV.U32 R216, RZ, RZ, R168 ;  /* 0x000000ffffd87224 */ /* 0x000fe200078e00a8 */
[----:B------:R-:W-:-:S02]  /*8600*/  ULEA.HI.SX32 UR11, UR19, 0xfffffffe, 0x1a ;  /* 0xfffffffe130b7891 */ /* 0x000fc4000f8fd23f */
[----:B------:R-:W-:Y:S01]  /*8610*/  ULEA.HI.SX32 UR32, UR19, 0xfffffffd, 0x1a ;  /* 0xfffffffd13207891 */ /* 0x000fe2000f8fd23f */
[----:B------:R-:W-:Y:S01]  /*8620*/  IMAD.X R223, RZ, RZ, R217, P2 ;  /* 0x000000ffffdf7224 */ /* 0x000fe200010e06d9 */
[----:B------:R-:W-:Y:S01]  /*8630*/  UMOV UR36, URZ ;  /* 0x0000003f00247c82 */ /* 0x000fe20008000000 */
[----:B------:R-:W-:Y:S02]  /*8640*/  ULDC UR4, c[0x0][0x2ec] ;  /* 0x0000bb0000047ab9 */ /* 0x000fe40000000800 */
[----:B------:R-:W1:Y:S02]  /*8650*/  @!P3 LDC.64 R2, c[0x0][0x220] ;  /* 0x00008800ff02bb82 */ /* 0x000e640000000a00 */
[----:B-1----:R1:W-:Y:S06]  /*8660*/  @!P3 STL.64 [R1+0x18], R2 ;  /* 0x000018020100b387 */ /* 0x0023ec0000100a00 */
[----:B-1----:R-:W1:Y:S01]  /*8670*/  @!P3 LDC.64 R2, c[0x0][0x220] ;  /* 0x00008800ff02bb82 */ /* 0x002e620000000a00 */
[----:B--2---:R-:W-:-:S04]  /*8680*/  IMAD.WIDE.U32 R6, R15, UR18, R4 ;  /* 0x000000120f067c25 */ /* 0x004fc8000f8e0004 */
[----:B---3--:R-:W-:Y:S01]  /*8690*/  IMAD.WIDE.U32 R248, R17, -0x326172a9, RZ ;  /* 0xcd9e8d5711f87825 */ /* 0x008fe200078e00ff */
[----:B------:R-:W-:-:S03]  /*86a0*/  IADD3 R226, P0, R6, UR22, RZ ;  /* 0x0000001606e27c10 */ /* 0x000fc6000ff1e0ff */
[----:B----4-:R-:W-:Y:S01]  /*86b0*/  IMAD.WIDE.U32 R4, R16, UR18, R4 ;  /* 0x0000001210047c25 */ /* 0x010fe2000f8e0004 */
[----:B------:R-:W-:Y:S01]  /*86c0*/  IADD3.X R6, R0, UR9, R7, P0, !PT ;  /* 0x0000000900067c10 */ /* 0x000fe200087fe407 */
[----:B------:R-:W-:Y:S02]  /*86d0*/  ULDC.64 UR8, c[0x0][0x218] ;  /* 0x0000860000087ab9 */ /* 0x000fe40000000a00 */
[----:B------:R-:W-:Y:S01]  /*86e0*/  IMAD.U32 R0, RZ, RZ, UR21 ;  /* 0x00000015ff007e24 */ /* 0x000fe2000f8e00ff */
[----:B------:R-:W-:Y:S01]  /*86f0*/  LEA R227, P1, R226, UR8, 0x1 ;  /* 0x00000008e2e37c11 */ /* 0x000fe2000f8208ff */
[----:B------:R-:W-:Y:S01]  /*8700*/  IMAD.WIDE.U32 R230, R18, -0x2daee0ad, RZ ;  /* 0xd2511f5312e67825 */ /* 0x000fe200078e00ff */
[----:B------:R-:W-:Y:S02]  /*8710*/  IADD3 R224, P0, R4, UR24, RZ ;  /* 0x0000001804e07c10 */ /* 0x000fe4000ff1e0ff */
[----:B------:R-:W-:Y:S01]  /*8720*/  LEA.HI.X R226, R226, UR9, R6, 0x1, P1 ;  /* 0x00000009e2e27c11 */ /* 0x000fe200088f0c06 */
[----:B------:R-:W-:Y:S01]  /*8730*/  ULDC.64 UR8, c[0x0][0x248] ;  /* 0x0000920000087ab9 */ /* 0x000fe20000000a00 */
[----:B------:R-:W-:Y:S01]  /*8740*/  IADD3.X R0, R0, UR25, R5, P0, !PT ;  /* 0x0000001900007c10 */ /* 0x000fe200087fe405 */
[----:B------:R-:W2:Y:S01]  /*8750*/  @!P3 LDC.64 R6, c[0x0][0x220] ;  /* 0x00008800ff06bb82 */ /* 0x000ea20000000a00 */
[----:B------:R-:W-:Y:S01]  /*8760*/  LEA R225, P0, R224, UR6, 0x1 ;  /* 0x00000006e0e17c11 */ /* 0x000fe2000f8008ff */
[----:B------:R-:W-:Y:S01]  /*8770*/  ULDC UR25, c[0x0][0x2d0] ;  /* 0x0000b40000197ab9 */ /* 0x000fe20000000800 */
[----:B------:R-:W-:-:S02]  /*8780*/  IADD3 R220, P1, R168, 0x30, RZ ;  /* 0x00000030a8dc7810 */ /* 0x000fc40007f3e0ff */
[----:B------:R-:W-:Y:S01]  /*8790*/  LEA.HI.X R224, R224, UR7, R0, 0x1, P0 ;  /* 0x00000007e0e07c11 */ /* 0x000fe200080f0c00 */
[----:B------:R-:W-:Y:S01]  /*87a0*/  ULDC.64 UR6, c[0x0][0x250] ;  /* 0x0000940000067ab9 */ /* 0x000fe20000000a00 */
[----:B------:R-:W-:Y:S01]  /*87b0*/  IADD3 R218, P0, R168, 0x10, RZ ;  /* 0x00000010a8da7810 */ /* 0x000fe20007f1e0ff */
[----:B------:R-:W3:Y:S01]  /*87c0*/  @!P3 LDC.64 R4, c[0x0][0x220] ;  /* 0x00008800ff04bb82 */ /* 0x000ee20000000a00 */
[----:B------:R-:W-:Y:S01]  /*87d0*/  LOP3.LUT R228, R249, R14, RZ, 0x3c, !PT ;  /* 0x0000000ef9e47212 */ /* 0x000fe200078e3cff */
[--C-:B------:R-:W-:Y:S01]  /*87e0*/  IMAD.X R221, RZ, RZ, R217.reuse, P1 ;  /* 0x000000ffffdd7224 */ /* 0x100fe200008e06d9 */
[----:B------:R-:W-:Y:S01]  /*87f0*/  USHF.L.U64.HI UR33, UR6, 0x4, UR7 ;  /* 0x0000000406217899 */ /* 0x000fe20008010207 */
[----:B------:R-:W-:Y:S01]  /*8800*/  IMAD.X R219, RZ, RZ, R217, P0 ;  /* 0x000000ffffdb7224 */ /* 0x000fe200000e06d9 */
[----:B------:R-:W-:Y:S01]  /*8810*/  USHF.L.U32 UR34, UR6, 0x4, URZ ;  /* 0x0000000406227899 */ /* 0x000fe2000800063f */
[----:B------:R-:W-:Y:S01]  /*8820*/  IMAD.WIDE.U32 R228, R228, -0x2daee0ad, RZ ;  /* 0xd2511f53e4e47825 */ /* 0x000fe200078e00ff */
[----:B--2---:R2:W-:Y:S04]  /*8830*/  @!P3 STL.64 [R1+0x10], R6 ;  /* 0x000010060100b387 */ /* 0x0045e80000100a00 */
[----:B---3--:R2:W-:Y:S04]  /*8840*/  @!P3 STL.64 [R1+0x8], R4 ;  /* 0x000008040100b387 */ /* 0x0085e80000100a00 */
[----:B-1----:R2:W-:Y:S01]  /*8850*/  @!P3 STL.64 [R1], R2 ;  /* 0x000000020100b387 */ /* 0x0025e20000100a00 */
[----:B------:R-:W-:Y:S05]  /*8860*/  BRA `(.L_x_656) ;  /* 0x0000000400c47947 */ /* 0x000fea0003800000 */
.L_x_658:
[----:B------:R-:W2:Y:S01]  /*8870*/  LDL.64 R234, [R1+0x30] ;  /* 0x0000300001ea7983 */ /* 0x000ea20000100a00 */
[----:B------:R-:W1:Y:S01]  /*8880*/  @!P3 LDC.64 R180, c[0x0][0x218] ;  /* 0x00008600ffb4bb82 */ /* 0x000e620000000a00 */
[----:B------:R-:W-:Y:S02]  /*8890*/  UIADD3 UR13, UR11, -0x1, -UR36 ;  /* 0xffffffff0b0d7890 */ /* 0x000fe4000fffe824 */
        /* <DEDUP_REMOVED lines=8> */
[----:B------:R-:W4:Y:S01]  /*8920*/  @!P3 LDC.64 R174, c[0x0][0x218] ;  /* 0x00008600ffaebb82 */ /* 0x000f220000000a00 */
[----:B------:R-:W-:Y:S01]  /*8930*/  UIADD3 UR12, UR15, UR12, URZ ;  /* 0x0000000c0f0c7290 */ /* 0x000fe2000fffe03f */
[----:B------:R-:W-:Y:S05]  /*8940*/  IMAD.U32 R173, RZ, RZ, UR15 ;  /* 0x0000000fffad7e24 */ /* 0x000fea000f8e00ff */
[----:B------:R-:W-:Y:S01]  /*8950*/  IMAD.U32 R151, RZ, RZ, UR12 ;  /* 0x0000000cff977e24 */ /* 0x000fe2000f8e00ff */
[----:B------:R-:W4:Y:S01]  /*8960*/  @!P3 LDC.64 R182, c[0x0][0x218] ;  /* 0x00008600ffb6bb82 */ /* 0x000f220000000a00 */
[C---:B--2---:R-:W-:Y:S04]  /*8970*/  LEA R0, P5, R172.reuse, R234, 0x6 ;  /* 0x000000eaac007211 */ /* 0x044fe800078a30ff */
[----:B---3--:R-:W-:Y:S02]  /*8980*/  LEA.HI.X R151, R172, R233, R151, 0x6, P5 ;  /* 0x000000e9ac977211 */ /* 0x008fe400028f3497 */
[C---:B-1----:R-:W-:Y:S02]  /*8990*/  @!P3 LEA R180, P5, R0.reuse, R180, 0x1 ;  /* 0x000000b400b4b211 */ /* 0x042fe400078a08ff */
[C---:B------:R-:W-:Y:S02]  /*89a0*/  IADD3 R148, P6, R0.reuse, UR31, RZ ;  /* 0x0000001f00947c10 */ /* 0x040fe4000ffde0ff */
[----:B------:R-:W-:Y:S02]  /*89b0*/  @!P3 LEA.HI.X R181, R0, R181, R151, 0x1, P5 ;  /* 0x000000b500b5b211 */ /* 0x000fe400028f0c97 */
[C---:B-----5:R-:W-:Y:S02]  /*89c0*/  @!P3 LEA R178, P5, R148.reuse, R178, 0x1 ;  /* 0x000000b294b2b211 */ /* 0x060fe400078a08ff */
        /* <DEDUP_REMOVED lines=18> */
[C---:B------:R-:W-:Y:S01]  /*8af0*/  @!P3 LEA R172, P5, R148.reuse, R182, 0x1 ;  /* 0x000000b694acb211 */ /* 0x040fe200078a08ff */
        /* <DEDUP_REMOVED lines=72> */
.L_x_656:
[----:B------:R-:W3:Y:S01]  /*8f80*/  LDL.64 R14, [R1+0x28] ;  /* 0x00002800010e7983 */ /* 0x000ee20000100a00 */
[----:B------:R-:W-:Y:S01]  /*8f90*/  UIADD3 UR35, UR11, -UR36, URZ ;  /* 0x800000240b237290 */ /* 0x000fe2000fffe03f */
[----:B------:R-:W-:Y:S04]  /*8fa0*/  DEPBAR.LE SB0, 0x0 ;  /* 0x000080000000791a */ /* 0x000fe80000000000 */
[----:B------:R-:W4:Y:S01]  /*8fb0*/  LDL R13, [R1+0x38] ;  /* 0x00003800010d7983 */ /* 0x000f220000100800 */
[----:B------:R-:W-:Y:S01]  /*8fc0*/  USHF.R.S32.HI UR12, URZ, 0x1f, UR35 ;  /* 0x0000001f3f0c7899 */ /* 0x000fe20008011423 */
[----:B------:R-:W-:Y:S01]  /*8fd0*/  IMAD.U32 R8, RZ, RZ, UR35 ;  /* 0x00000023ff087e24 */ /* 0x000fe2000f8e00ff */
[----:B------:R-:W-:Y:S01]  /*8fe0*/  UIMAD.WIDE.U32 UR14, UR35, UR6, URZ ;  /* 0x00000006230e72a5 */ /* 0x000fe2000f8e003f */
[----:B------:R-:W5:Y:S01]  /*8ff0*/  LDL R28, [R1+0x18] ;  /* 0x00001800011c7983 */ /* 0x000f620000100800 */
[----:B------:R-:W-:Y:S01]  /*9000*/  UIMAD UR12, UR12, UR6, URZ ;  /* 0x000000060c0c72a4 */ /* 0x000fe2000f8e023f */
[----:B--2---:R-:W-:Y:S01]  /*9010*/  IMAD.U32 R6, RZ, RZ, UR35 ;  /* 0x00000023ff067e24 */ /* 0x004fe2000f8e00ff */
[----:B------:R-:W-:Y:S01]  /*9020*/  LEA R8, P4, R8, R216, 0x6 ;  /* 0x000000d808087211 */ /* 0x000fe200078830ff */
[----:B------:R-:W2:Y:S01]  /*9030*/  LDL R27, [R1+0x1c] ;  /* 0x00001c00011b7983 */ /* 0x000ea20000100800 */
[----:B------:R-:W-:Y:S01]  /*9040*/  IMAD.U32 R4, RZ, RZ, UR35 ;  /* 0x00000023ff047e24 */ /* 0x000fe2000f8e00ff */
[----:B------:R-:W-:Y:S01]  /*9050*/  UIMAD UR12, UR35, UR7, UR12 ;  /* 0x00000007230c72a4 */ /* 0x000fe2000f8e020c */
[----:B------:R-:W-:Y:S01]  /*9060*/  IMAD.U32 R2, RZ, RZ, UR35 ;  /* 0x00000023ff027e24 */ /* 0x000fe2000f8e00ff */
[----:B------:R-:W2:Y:S01]  /*9070*/  LDL R26, [R1+0x10] ;  /* 0x00001000011a7983 */ /* 0x000ea20000100800 */
[----:B------:R-:W-:Y:S01]  /*9080*/  IMAD.U32 R7, RZ, RZ, UR35 ;  /* 0x00000023ff077e24 */ /* 0x000fe2000f8e00ff */
[----:B------:R-:W-:Y:S01]  /*9090*/  LEA R6, P2, R6, R218, 0x6 ;  /* 0x000000da06067211 */ /* 0x000fe200078430ff */
[----:B------:R-:W-:Y:S01]  /*90a0*/  IMAD.U32 R5, RZ, RZ, UR35 ;  /* 0x00000023ff057e24 */ /* 0x000fe2000f8e00ff */
[----:B------:R-:W2:Y:S01]  /*90b0*/  LDL R25, [R1+0x14] ;  /* 0x0000140001197983 */ /* 0x000ea20000100800 */
[----:B------:R-:W-:Y:S01]  /*90c0*/  IMAD.U32 R3, RZ, RZ, UR35 ;  /* 0x00000023ff037e24 */ /* 0x000fe2000f8e00ff */
[----:B------:R-:W-:Y:S01]  /*90d0*/  UIADD3 UR12, UR15, UR12, URZ ;  /* 0x0000000c0f0c7290 */ /* 0x000fe2000fffe03f */
        /* <DEDUP_REMOVED lines=8> */
[----:B------:R-:W-:Y:S01]  /*9160*/  LEA.HI.X.SX32 R5, R3, R223, 0x6, P1 ;  /* 0x000000df03057211 */ /* 0x000fe200008f36ff */
[----:B------:R-:W2:Y:S01]  /*9170*/  LDL R23, [R1+0xc] ;  /* 0x00000c0001177983 */ /* 0x000ea20000100800 */
[----:B------:R-:W-:Y:S01]  /*9180*/  LEA.HI.X.SX32 R3, R0, R221, 0x6, P0 ;  /* 0x000000dd00037211 */ /* 0x000fe200000f36ff */
[----:B------:R-:W-:Y:S01]  /*9190*/  IMAD R7, R7, UR6, RZ ;  /* 0x0000000607077c24 */ /* 0x000fe2000f8e02ff */
[----:B------:R-:W-:Y:S01]  /*91a0*/  UIADD3 UR12, UR32, -UR36, URZ ;  /* 0x80000024200c7290 */ /* 0x000fe2000fffe03f */
[----:B------:R-:W2:Y:S01]  /*91b0*/  LDL R24, [R1] ;  /* 0x0000000001187983 */ /* 0x000ea20000100800 */
[----:B------:R-:W-:Y:S02]  /*91c0*/  IMAD R5, R5, UR6, RZ ;  /* 0x0000000605057c24 */ /* 0x000fe4000f8e02ff */
[C---:B------:R-:W-:Y:S01]  /*91d0*/  IMAD R7, R6.reuse, UR7, R7 ;  /* 0x0000000706077c24 */ /* 0x040fe2000f8e0207 */
[----:B------:R-:W2:Y:S01]  /*91e0*/  LDL R22, [R1+0x4] ;  /* 0x0000040001167983 */ /* 0x000ea20000100800 */
[----:B------:R-:W-:Y:S01]  /*91f0*/  IMAD.WIDE.U32 R18, R6, UR6, RZ ;  /* 0x0000000606127c25 */ /* 0x000fe2000f8e00ff */
[----:B------:R-:W-:Y:S03]  /*9200*/  BAR.SYNC.DEFER_BLOCKING 0x0 ;  /* 0x0000000000007b1d */ /* 0x000fe60000010000 */
[----:B------:R-:W-:Y:S01]  /*9210*/  IMAD R5, R4, UR7, R5 ;  /* 0x0000000704057c24 */ /* 0x000fe2000f8e0205 */
[-C--:B------:R-:W-:Y:S01]  /*9220*/  LEA R6, P2, R18, R225.reuse, 0x1 ;  /* 0x000000e112067211 */ /* 0x080fe200078408ff */
[----:B------:R-:W-:Y:S04]  /*9230*/  IMAD.WIDE.U32 R16, R4, UR6, RZ ;  /* 0x0000000604107c25 */ /* 0x000fe8000f8e00ff */
[----:B------:R-:W-:Y:S01]  /*9240*/  IMAD.IADD R7, R19, 0x1, R7 ;  /* 0x0000000113077824 */ /* 0x000fe200078e0207 */
[-C--:B------:R-:W-:Y:S01]  /*9250*/  LEA R4, P1, R16, R225.reuse, 0x1 ;  /* 0x000000e110047211 */ /* 0x080fe200078208ff */
[----:B------:R-:W-:Y:S02]  /*9260*/  IMAD.IADD R5, R17, 0x1, R5 ;  /* 0x0000000111057824 */ /* 0x000fe400078e0205 */
[----:B------:R-:W-:Y:S01]  /*9270*/  IMAD R0, R9, UR6, RZ ;  /* 0x0000000609007c24 */ /* 0x000fe2000f8e02ff */
[-C--:B------:R-:W-:Y:S01]  /*9280*/  LEA.HI.X R7, R18, R224.reuse, R7, 0x1, P2 ;  /* 0x000000e012077211 */ /* 0x080fe200010f0c07 */
[----:B------:R-:W-:Y:S01]  /*9290*/  IMAD R3, R3, UR6, RZ ;  /* 0x0000000603037c24 */ /* 0x000fe2000f8e02ff */
[-C--:B------:R-:W-:Y:S01]  /*92a0*/  LEA.HI.X R5, R16, R224.reuse, R5, 0x1, P1 ;  /* 0x000000e010057211 */ /* 0x080fe200008f0c05 */
[C---:B------:R-:W-:Y:S01]  /*92b0*/  IMAD R0, R8.reuse, UR7, R0 ;  /* 0x0000000708007c24 */ /* 0x040fe2000f8e0200 */
[----:B------:R-:W-:Y:S01]  /*92c0*/  ISETP.GE.AND P2, PT, R251, UR25, PT ;  /* 0x00000019fb007c0c */ /* 0x000fe2000bf46270 */
[----:B------:R-:W-:Y:S01]  /*92d0*/  IMAD.WIDE.U32 R20, R8, UR6, RZ ;  /* 0x0000000608147c25 */ /* 0x000fe2000f8e00ff */
[----:B------:R-:W-:Y:S03]  /*92e0*/  ISETP.GE.AND P1, PT, R250, UR25, PT ;  /* 0x00000019fa007c0c */ /* 0x000fe6000bf26270 */
[----:B------:R-:W-:Y:S01]  /*92f0*/  IMAD R3, R2, UR7, R3 ;  /* 0x0000000702037c24 */ /* 0x000fe2000f8e0203 */
[C---:B------:R-:W-:Y:S01]  /*9300*/  LEA R8, P4, R20.reuse, R225, 0x1 ;  /* 0x000000e114087211 */ /* 0x040fe200078808ff */
[----:B------:R-:W-:Y:S01]  /*9310*/  IMAD.IADD R0, R21, 0x1, R0 ;  /* 0x0000000115007824 */ /* 0x000fe200078e0200 */
[----:B------:R-:W-:Y:S01]  /*9320*/  @P3 STS.128 [R215+0x10000], RZ ;  /* 0x010000ffd7003388 */ /* 0x000fe20000000c00 */
[----:B------:R-:W-:Y:S03]  /*9330*/  IMAD.U32 R148, RZ, RZ, UR12 ;  /* 0x0000000cff947e24 */ /* 0x000fe6000f8e00ff */
[----:B------:R-:W-:Y:S02]  /*9340*/  LEA.HI.X R9, R20, R224, R0, 0x1, P4 ;  /* 0x000000e014097211 */ /* 0x000fe400020f0c00 */
[----:B---3--:R-:W-:Y:S01]  /*9350*/  LEA R11, P0, R10, R14, 0x6 ;  /* 0x0000000e0a0b7211 */ /* 0x008fe200078030ff */
[----:B------:R-:W-:Y:S04]  /*9360*/  IMAD.WIDE.U32 R14, R2, UR6, RZ ;  /* 0x00000006020e7c25 */ /* 0x000fe8000f8e00ff */
[----:B------:R-:W-:Y:S01]  /*9370*/  IMAD.IADD R3, R15, 0x1, R3 ;  /* 0x000000010f037824 */ /* 0x000fe200078e0203 */
[----:B----4-:R-:W-:Y:S02]  /*9380*/  LEA.HI.X R12, R10, R13, R12, 0x6, P0 ;  /* 0x0000000d0a0c7211 */ /* 0x010fe400000f340c */
[----:B------:R-:W3:Y:S01]  /*9390*/  LDL R13, [R1+0x8] ;  /* 0x00000800010d7983 */ /* 0x000ee20000100800 */
[C---:B------:R-:W-:Y:S02]  /*93a0*/  LEA R2, P0, R14.reuse, R225, 0x1 ;  /* 0x000000e10e027211 */ /* 0x040fe400078008ff */
[C---:B-----5:R-:W-:Y:S02]  /*93b0*/  @!P3 LEA R16, P6, R11.reuse, R28, 0x1 ;  /* 0x0000001c0b10b211 */ /* 0x060fe400078c08ff */
[----:B------:R-:W-:Y:S02]  /*93c0*/  LEA.HI.X R3, R14, R224, R3, 0x1, P0 ;  /* 0x000000e00e037211 */ /* 0x000fe400000f0c03 */
[C---:B--2---:R-:W-:Y:S02]  /*93d0*/  @!P3 LEA.HI.X R17, R11.reuse, R27, R12, 0x1, P6 ;  /* 0x0000001b0b11b211 */ /* 0x044fe400030f0c0c */
[----:B------:R-:W-:Y:S02]  /*93e0*/  ISETP.GE.AND P0, PT, R252, UR25, PT ;  /* 0x00000019fc007c0c */ /* 0x000fe4000bf06270 */
[----:B------:R-:W-:Y:S01]  /*93f0*/  IADD3 R10, P5, R11, UR34, RZ ;  /* 0x000000220b0a7c10 */ /* 0x000fe2000ffbe0ff */
[----:B------:R-:W-:Y:S01]  /*9400*/  @!PT LDS RZ, [RZ] ;  /* 0x00000000fffff984 */ /* 0x000fe20000000800 */
[----:B------:R-:W-:Y:S01]  /*9410*/  @!PT LDS RZ, [RZ] ;  /* 0x00000000fffff984 */ /* 0x000fe20000000800 */
[----:B------:R-:W-:Y:S01]  /*9420*/  @!PT LDS RZ, [RZ] ;  /* 0x00000000fffff984 */ /* 0x000fe20000000800 */
[----:B------:R-:W-:Y:S03]  /*9430*/  @!P3 LDGSTS.E.BYPASS.LTC128B.128 [R215+0x10000], desc[UR26][R16.64] ;  /* 0x1000000010d7bfae */ /* 0x000fe6000b901d5a */
[----:B------:R-:W-:Y:S01]  /*9440*/  @!P3 LEA R14, P6, R10, R26, 0x1 ;  /* 0x0000001a0a0eb211 */ /* 0x000fe200078c08ff */
        /* <DEDUP_REMOVED lines=8> */
[----:B------:R-:W-:Y:S01]  /*94d0*/  IADD3.X R11, R11, UR33, RZ, P4, !PT ;  /* 0x000000210b0b7c10 */ /* 0x000fe2000a7fe4ff */
[----:B------:R-:W-:Y:S01]  /*94e0*/  @P1 STS.128 [R215+0x14000], RZ ;  /* 0x014000ffd7001388 */ /* 0x000fe20000000c00 */
[----:B------:R-:W-:Y:S03]  /*94f0*/  IADD3 R18, P5, R0, UR34, RZ ;  /* 0x0000002200127c10 */ /* 0x000fe6000ffbe0ff */
[----:B------:R-:W-:Y:S01]  /*9500*/  @!PT LDS RZ, [RZ] ;  /* 0x00000000fffff984 */ /* 0x000fe20000000800 */
[----:B------:R-:W-:Y:S01]  /*9510*/  @!PT LDS RZ, [RZ] ;  /* 0x00000000fffff984 */ /* 0x000fe20000000800 */
[----:B------:R-:W-:Y:S01]  /*9520*/  @!PT LDS RZ, [RZ] ;  /* 0x00000000fffff984 */ /* 0x000fe20000000800 */
[----:B------:R-:W-:Y:S01]  /*9530*/  @!P1 LDGSTS.E.BYPASS.LTC128B.128 [R215+0x14000], desc[UR26][R8.64+0x100] ;  /* 0x1400010008d79fae */ /* 0x000fe2000b901d5a */
[----:B------:R-:W-:Y:S02]  /*9540*/  IADD3.X R19, R11, UR33, RZ, P5, !PT ;  /* 0x000000210b137c10 */ /* 0x000fe4000affe4ff */
[----:B------:R-:W-:Y:S01]  /*9550*/  @!P3 LEA R10, P4, R18, R24, 0x1 ;  /* 0x00000018120ab211 */ /* 0x000fe200078808ff */
        /* <DEDUP_REMOVED lines=25> */
[----:B------:R-:W-:Y:S01]  /*96f0*/  @P3 STS.128 [R215+0x11000], RZ ;  /* 0x011000ffd7003388 */ /* 0x000fe20000000c00 */
[C---:B---3--:R-:W-:Y:S04]  /*9700*/  @!P3 LEA R12, P6, R0.reuse, R13, 0x1 ;  /* 0x0000000d000cb211 */ /* 0x048fe800078c08ff */
[----:B------:R-:W-:Y:S02]  /*9710*/  @!P3 LEA.HI.X R13, R0, R23, R11, 0x1, P6 ;  /* 0x00000017000db211 */ /* 0x000fe400030f0c0b */
[----:B------:R-:W-:Y:S03]  /*9720*/  @!P3 LEA.HI.X R11, R18, R22, R19, 0x1, P4 ;  /* 0x00000016120bb211 */ /* 0x000fe600020f0c13 */
        /* <DEDUP_REMOVED lines=47> */
[----:B------:R-:W-:Y:S03]  /*9a20*/  LEA.HI.X.SX32 R3, R148, R217, 0x6, P4 ;  /* 0x000000d994037211 */ /* 0x000fe600020f36ff */
[----:B------:R-:W2:Y:S04]  /*9a30*/  LDSM.16.M88.4 R176, [R199] ;  /* 0x00000000c7b0783b */ /* 0x000ea80000000200 */
[----:B------:R-:W2:Y:S01]  /*9a40*/  LDSM.16.M88.4 R180, [R214] ;  /* 0x00000000d6b4783b */ /* 0x000ea20000000200 */
[----:B------:R-:W-:Y:S03]  /*9a50*/  IMAD R0, R3, UR8, RZ ;  /* 0x0000000803007c24 */ /* 0x000fe6000f8e02ff */
[----:B------:R-:W2:Y:S01]  /*9a60*/  LDSM.16.M88.4 R184, [R213] ;  /* 0x00000000d5b8783b */ /* 0x000ea20000000200 */
[C---:B------:R-:W-:Y:S01]  /*9a70*/  IMAD R0, R2.reuse, UR9, R0 ;  /* 0x0000000902007c24 */ /* 0x040fe2000f8e0200 */
[C---:B-1----:R-:W-:Y:S06]  /*9a80*/  HMMA.16816.F32.BF16 R4, R32.reuse, R8, RZ ;  /* 0x000000082004723c */ /* 0x042fec00000418ff */
[C---:B------:R-:W-:Y:S06]  /*9a90*/  HMMA.16816.F32.BF16 R8, R32.reuse, R10, RZ ;  /* 0x0000000a2008723c */ /* 0x040fec00000418ff */
[C---:B---3--:R-:W-:Y:S06]  /*9aa0*/  HMMA.16816.F32.BF16 R12, R32.reuse, R16, RZ ;  /* 0x00000010200c723c */ /* 0x048fec00000418ff */
[C---:B------:R-:W-:Y:S06]  /*9ab0*/  HMMA.16816.F32.BF16 R16, R32.reuse, R18, RZ ;  /* 0x000000122010723c */ /* 0x040fec00000418ff */
[C---:B----4-:R-:W-:Y:S06]  /*9ac0*/  HMMA.16816.F32.BF16 R20, R32.reuse, R24, RZ ;  /* 0x000000182014723c */ /* 0x050fec00000418ff */
[C---:B------:R-:W-:Y:S06]  /*9ad0*/  HMMA.16816.F32.BF16 R24, R32.reuse, R26, RZ ;  /* 0x0000001a2018723c */ /* 0x040fec00000418ff */
[C---:B-----5:R-:W-:Y:S06]  /*9ae0*/  HMMA.16816.F32.BF16 R28, R32.reuse, R168, RZ ;  /* 0x000000a8201c723c */ /* 0x060fec00000418ff */
[----:B------:R-:W-:Y:S01]  /*9af0*/  HMMA.16816.F32.BF16 R32, R32, R170, RZ ;  /* 0x000000aa2020723c */ /* 0x000fe200000418ff */
[----:B------:R-:W1:Y:S05]  /*9b00*/  LDSM.16.M88.4 R168, [R212] ;  /* 0x00000000d4a8783b */ /* 0x000e6a0000000200 */
[C---:B--2---:R-:W-:Y:S06]  /*9b10*/  HMMA.16816.F32.BF16 R4, R172.reuse, R176, R4 ;  /* 0x000000b0ac04723c */ /* 0x044fec0000041804 */
[C---:B------:R-:W-:Y:S01]  /*9b20*/  HMMA.16816.F32.BF16 R8, R172.reuse, R178, R8 ;  /* 0x000000b2ac08723c */ /* 0x040fe20000041808 */
[----:B------:R-:W-:Y:S05]  /*9b30*/  LDSM.16.M88.4 R176, [R198] ;  /* 0x00000000c6b0783b */ /* 0x000fea0000000200 */
[C---:B------:R-:W-:Y:S06]  /*9b40*/  HMMA.16816.F32.BF16 R12, R172.reuse, R180, R12 ;  /* 0x000000b4ac0c723c */ /* 0x040fec000004180c */
[C---:B------:R-:W-:Y:S01]  /*9b50*/  HMMA.16816.F32.BF16 R16, R172.reuse, R182, R16 ;  /* 0x000000b6ac10723c */ /* 0x040fe20000041810 */
[----:B------:R-:W2:Y:S05]  /*9b60*/  LDSM.16.M88.4 R180, [R194+0x8000] ;  /* 0x00800000c2b4783b */ /* 0x000eaa0000000200 */
[C---:B------:R-:W-:Y:S06]  /*9b70*/  HMMA.16816.F32.BF16 R20, R172.reuse, R184, R20 ;  /* 0x000000b8ac14723c */ /* 0x040fec0000041814 */
[C---:B------:R-:W-:Y:S01]  /*9b80*/  HMMA.16816.F32.BF16 R24, R172.reuse, R186, R24 ;  /* 0x000000baac18723c */ /* 0x040fe20000041818 */
[----:B------:R-:W3:Y:S05]  /*9b90*/  LDSM.16.M88.4 R184, [R194+0x8800] ;  /* 0x00880000c2b8783b */ /* 0x000eea0000000200 */
[C---:B-1----:R-:W-:Y:S06]  /*9ba0*/  HMMA.16816.F32.BF16 R28, R172.reuse, R168, R28 ;  /* 0x000000a8ac1c723c */ /* 0x042fec000004181c */
[----:B------:R-:W-:Y:S01]  /*9bb0*/  HMMA.16816.F32.BF16 R32, R172, R170, R32 ;  /* 0x000000aaac20723c */ /* 0x000fe20000041820 */
[----:B------:R-:W1:Y:S04]  /*9bc0*/  LDSM.16.M88.4 R168, [R194+0x9000] ;  /* 0x00900000c2a8783b */ /* 0x000e680000000200 */
[----:B------:R-:W4:Y:S01]  /*9bd0*/  LDSM.16.M88.4 R172, [R194+0x9800] ;  /* 0x00980000c2ac783b */ /* 0x000f220000000200 */
[C---:B--2---:R-:W-:Y:S06]  /*9be0*/  HMMA.16816.F32.BF16 R4, R176.reuse, R180, R4 ;  /* 0x000000b4b004723c */ /* 0x044fec0000041804 */
[C---:B------:R-:W-:Y:S01]  /*9bf0*/  HMMA.16816.F32.BF16 R8, R176.reuse, R182, R8 ;  /* 0x000000b6b008723c */ /* 0x040fe20000041808 */
[----:B------:R-:W-:Y:S05]  /*9c00*/  LDSM.16.M88.4 R180, [R193] ;  /* 0x00000000c1b4783b */ /* 0x000fea0000000200 */
[C---:B---3--:R-:W-:Y:S06]  /*9c10*/  HMMA.16816.F32.BF16 R12, R176.reuse, R184, R12 ;  /* 0x000000b8b00c723c */ /* 0x048fec000004180c */
[C---:B------:R-:W-:Y:S01]  /*9c20*/  HMMA.16816.F32.BF16 R16, R176.reuse, R186, R16 ;  /* 0x000000bab010723c */ /* 0x040fe20000041810 */
[----:B------:R-:W-:Y:S05]  /*9c30*/  LDSM.16.M88.4 R184, [R193+0x800] ;  /* 0x00080000c1b8783b */ /* 0x000fea0000000200 */
[C---:B-1----:R-:W-:Y:S06]  /*9c40*/  HMMA.16816.F32.BF16 R20, R176.reuse, R168, R20 ;  /* 0x000000a8b014723c */ /* 0x042fec0000041814 */
[C---:B------:R-:W-:Y:S01]  /*9c50*/  HMMA.16816.F32.BF16 R24, R176.reuse, R170, R24 ;  /* 0x000000aab018723c */ /* 0x040fe20000041818 */
[----:B------:R-:W1:Y:S05]  /*9c60*/  LDSM.16.M88.4 R168, [R197] ;  /* 0x00000000c5a8783b */ /* 0x000e6a0000000200 */
[C---:B----4-:R-:W-:Y:S06]  /*9c70*/  HMMA.16816.F32.BF16 R28, R176.reuse, R172, R28 ;  /* 0x000000acb01c723c */ /* 0x050fec000004181c */
[----:B------:R-:W-:Y:S01]  /*9c80*/  HMMA.16816.F32.BF16 R32, R176, R174, R32 ;  /* 0x000000aeb020723c */ /* 0x000fe20000041820 */
[----:B------:R-:W2:Y:S04]  /*9c90*/  LDSM.16.M88.4 R172, [R193+0x1000] ;  /* 0x00100000c1ac783b */ /* 0x000ea80000000200 */
[----:B------:R-:W3:Y:S01]  /*9ca0*/  LDSM.16.M88.4 R176, [R193+0x1800] ;  /* 0x00180000c1b0783b */ /* 0x000ee20000000200 */
[C---:B-1----:R-:W-:Y:S06]  /*9cb0*/  HMMA.16816.F32.BF16 R4, R168.reuse, R180, R4 ;  /* 0x000000b4a804723c */ /* 0x042fec0000041804 */
[C---:B------:R-:W-:Y:S01]  /*9cc0*/  HMMA.16816.F32.BF16 R8, R168.reuse, R182, R8 ;  /* 0x000000b6a808723c */ /* 0x040fe20000041808 */
[----:B------:R-:W-:Y:S05]  /*9cd0*/  LDSM.16.M88.4 R180, [R188+0xa000] ;  /* 0x00a00000bcb4783b */ /* 0x000fea0000000200 */
[C---:B------:R-:W-:Y:S06]  /*9ce0*/  HMMA.16816.F32.BF16 R12, R168.reuse, R184, R12 ;  /* 0x000000b8a80c723c */ /* 0x040fec000004180c */
[C---:B------:R-:W-:Y:S01]  /*9cf0*/  HMMA.16816.F32.BF16 R16, R168.reuse, R186, R16 ;  /* 0x000000baa810723c */ /* 0x040fe20000041810 */
[----:B------:R-:W-:Y:S05]  /*9d00*/  LDSM.16.M88.4 R184, [R188+0xa800] ;  /* 0x00a80000bcb8783b */ /* 0x000fea0000000200 */
[C---:B--2---:R-:W-:Y:S06]  /*9d10*/  HMMA.16816.F32.BF16 R20, R168.reuse, R172, R20 ;  /* 0x000000aca814723c */ /* 0x044fec0000041814 */
[C---:B------:R-:W-:Y:S01]  /*9d20*/  HMMA.16816.F32.BF16 R24, R168.reuse, R174, R24 ;  /* 0x000000aea818723c */ /* 0x040fe20000041818 */
[----:B------:R-:W1:Y:S05]  /*9d30*/  LDSM.16.M88.4 R172, [R195+0x2000] ;  /* 0x00200000c3ac783b */ /* 0x000e6a0000000200 */
[C---:B---3--:R-:W-:Y:S06]  /*9d40*/  HMMA.16816.F32.BF16 R28, R168.reuse, R176, R28 ;  /* 0x000000b0a81c723c */ /* 0x048fec000004181c */
[----:B------:R-:W-:Y:S01]  /*9d50*/  HMMA.16816.F32.BF16 R32, R168, R178, R32 ;  /* 0x000000b2a820723c */ /* 0x000fe20000041820 */
[----:B------:R-:W2:Y:S04]  /*9d60*/  LDSM.16.M88.4 R168, [R188+0xb000] ;  /* 0x00b00000bca8783b */ /* 0x000ea80000000200 */
[----:B------:R-:W3:Y:S01]  /*9d70*/  LDSM.16.M88.4 R176, [R188+0xb800] ;  /* 0x00b80000bcb0783b */ /* 0x000ee20000000200 */
[C---:B-1----:R-:W-:Y:S06]  /*9d80*/  HMMA.16816.F32.BF16 R4, R172.reuse, R180, R4 ;  /* 0x000000b4ac04723c */ /* 0x042fec0000041804 */
[C---:B------:R-:W-:Y:S01]  /*9d90*/  HMMA.16816.F32.BF16 R8, R172.reuse, R182, R8 ;  /* 0x000000b6ac08723c */ /* 0x040fe20000041808 */
[----:B------:R-:W-:Y:S05]  /*9da0*/  LDSM.16.M88.4 R180, [R211] ;  /* 0x00000000d3b4783b */ /* 0x000fea0000000200 */
[C---:B------:R-:W-:Y:S06]  /*9db0*/  HMMA.16816.F32.BF16 R12, R172.reuse, R184, R12 ;  /* 0x000000b8ac0c723c */ /* 0x040fec000004180c */
[C---:B------:R-:W-:Y:S01]  /*9dc0*/  HMMA.16816.F32.BF16 R16, R172.reuse, R186, R16 ;  /* 0x000000baac10723c */ /* 0x040fe20000041810 */
[----:B------:R-:W-:Y:S05]  /*9dd0*/  LDSM.16.M88.4 R184, [R210] ;  /* 0x00000000d2b8783b */ /* 0x000fea0000000200 */
[C---:B--2---:R-:W-:Y:S06]  /*9de0*/  HMMA.16816.F32.BF16 R20, R172.reuse, R168, R20 ;  /* 0x000000a8ac14723c */ /* 0x044fec0000041814 */
[C---:B------:R-:W-:Y:S01]  /*9df0*/  HMMA.16816.F32.BF16 R24, R172.reuse, R170, R24 ;  /* 0x000000aaac18723c */ /* 0x040fe20000041818 */
[----:B------:R-:W1:Y:S05]  /*9e00*/  LDSM.16.M88.4 R168, [R196+0x2000] ;  /* 0x00200000c4a8783b */ /* 0x000e6a0000000200 */
[C---:B---3--:R-:W-:Y:S06]  /*9e10*/  HMMA.16816.F32.BF16 R28, R172.reuse, R176, R28 ;  /* 0x000000b0ac1c723c */ /* 0x048fec000004181c */
[----:B------:R-:W-:Y:S01]  /*9e20*/  HMMA.16816.F32.BF16 R32, R172, R178, R32 ;  /* 0x000000b2ac20723c */ /* 0x000fe20000041820 */
[----:B------:R-:W2:Y:S04]  /*9e30*/  LDSM.16.M88.4 R172, [R209] ;  /* 0x00000000d1ac783b */ /* 0x000ea80000000200 */
[----:B------:R-:W3:Y:S01]  /*9e40*/  LDSM.16.M88.4 R176, [R208] ;  /* 0x00000000d0b0783b */ /* 0x000ee20000000200 */
        /* <DEDUP_REMOVED lines=126> */
[C---:B----4-:R-:W-:Y:S06]  /*a630*/  HMMA.16816.F32.BF16 R28, R180.reuse, R176, R28 ;  /* 0x000000b0b41c723c */ /* 0x050fec000004181c */
[----:B------:R-:W-:Y:S01]  /*a640*/  HMMA.16816.F32.BF16 R32, R180, R178, R32 ;  /* 0x000000b2b420723c */ /* 0x000fe20000041820 */
[----:B------:R-:W3:Y:S04]  /*a650*/  LDSM.16.M88.4 R176, [R193+0x7000] ;  /* 0x00700000c1b0783b */ /* 0x000ee80000000200 */
[----:B------:R-:W4:Y:S01]  /*a660*/  LDSM.16.M88.4 R180, [R193+0x7800] ;  /* 0x00780000c1b4783b */ /* 0x000f220000000200 */
[----:B------:R-:W-:Y:S04]  /*a670*/  DEPBAR.LE SB0, 0x0 ;  /* 0x000080000000791a */ /* 0x000fe80000000000 */
[----:B------:R-:W-:Y:S01]  /*a680*/  BAR.SYNC.DEFER_BLOCKING 0x0 ;  /* 0x0000000000007b1d */ /* 0x000fe20000010000 */
[C---:B-1----:R-:W-:Y:S06]  /*a690*/  HMMA.16816.F32.BF16 R4, R172.reuse, R184, R4 ;  /* 0x000000b8ac04723c */ /* 0x042fec0000041804 */
[C---:B------:R-:W-:Y:S05]  /*a6a0*/  HMMA.16816.F32.BF16 R8, R172.reuse, R186, R8 ;  /* 0x000000baac08723c */ /* 0x040fea0000041808 */
[----:B------:R-:W-:Y:S01]  /*a6b0*/  IMAD.WIDE.U32 R184, R2, UR8, RZ ;  /* 0x0000000802b87c25 */ /* 0x000fe2000f8e00ff */
[C---:B--2---:R-:W-:Y:S05]  /*a6c0*/  HMMA.16816.F32.BF16 R12, R172.reuse, R168, R12 ;  /* 0x000000a8ac0c723c */ /* 0x044fea000004180c */
[----:B------:R-:W-:Y:S01]  /*a6d0*/  IMAD.IADD R0, R185, 0x1, R0 ;  /* 0x00000001b9007824 */ /* 0x000fe200078e0200 */
[C---:B------:R-:W-:Y:S05]  /*a6e0*/  HMMA.16816.F32.BF16 R16, R172.reuse, R170, R16 ;  /* 0x000000aaac10723c */ /* 0x040fea0000041810 */
[C---:B------:R-:W-:Y:S01]  /*a6f0*/  LEA R168, P5, R148.reuse, R222, 0x6 ;  /* 0x000000de94a87211 */ /* 0x040fe200078a30ff */
[C---:B---3--:R-:W-:Y:S05]  /*a700*/  HMMA.16816.F32.BF16 R20, R172.reuse, R176, R20 ;  /* 0x000000b0ac14723c */ /* 0x048fea0000041814 */
[C---:B------:R-:W-:Y:S01]  /*a710*/  LEA R170, P4, R148.reuse, R218, 0x6 ;  /* 0x000000da94aa7211 */ /* 0x040fe200078830ff */
[C---:B------:R-:W-:Y:S05]  /*a720*/  HMMA.16816.F32.BF16 R24, R172.reuse, R178, R24 ;  /* 0x000000b2ac18723c */ /* 0x040fea0000041818 */
[C---:B------:R-:W-:Y:S01]  /*a730*/  LEA.HI.X.SX32 R171, R148.reuse, R219, 0x6, P4 ;  /* 0x000000db94ab7211 */ /* 0x040fe200020f36ff */
[C---:B----4-:R-:W-:Y:S05]  /*a740*/  HMMA.16816.F32.BF16 R28, R172.reuse, R180, R28 ;  /* 0x000000b4ac1c723c */ /* 0x050fea000004181c */
[----:B------:R-:W-:Y:S01]  /*a750*/  LEA R2, P4, R148, R220, 0x6 ;  /* 0x000000dc94027211 */ /* 0x000fe200078830ff */
[----:B------:R-:W-:Y:S01]  /*a760*/  IMAD.WIDE.U32 R186, R170, UR8, RZ ;  /* 0x00000008aaba7c25 */ /* 0x000fe2000f8e00ff */
[----:B------:R-:W-:Y:S01]  /*a770*/  LEA R176, P6, R184, R227, 0x1 ;  /* 0x000000e3b8b07211 */ /* 0x000fe200078c08ff */
[----:B------:R-:W-:Y:S03]  /*a780*/  HMMA.16816.F32.BF16 R32, R172, R182, R32 ;  /* 0x000000b6ac20723c */ /* 0x000fe60000041820 */
[----:B------:R-:W-:Y:S01]  /*a790*/  LEA.HI.X.SX32 R3, R148, R221, 0x6, P4 ;  /* 0x000000dd94037211 */ /* 0x000fe200020f36ff */
[----:B------:R-:W-:Y:S01]  /*a7a0*/  IMAD.WIDE.U32 R178, R2, UR8, RZ ;  /* 0x0000000802b27c25 */ /* 0x000fe2000f8e00ff */
[-C--:B------:R-:W-:Y:S02]  /*a7b0*/  LEA.HI.X R177, R184, R226.reuse, R0, 0x1, P6 ;  /* 0x000000e2b8b17211 */ /* 0x080fe400030f0c00 */
[----:B------:R-:W-:Y:S01]  /*a7c0*/  LEA.HI.X.SX32 R169, R148, R223, 0x6, P5 ;  /* 0x000000df94a97211 */ /* 0x000fe200028f36ff */
[----:B------:R-:W-:Y:S03]  /*a7d0*/  IMAD R3, R3, UR8, RZ ;  /* 0x0000000803037c24 */ /* 0x000fe6000f8e02ff */
[----:B------:R-:W-:Y:S02]  /*a7e0*/  IMAD R0, R171, UR8, RZ ;  /* 0x00000008ab007c24 */ /* 0x000fe4000f8e02ff */
[----:B------:R-:W-:Y:S01]  /*a7f0*/  IMAD R3, R2, UR9, R3 ;  /* 0x0000000902037c24 */ /* 0x000fe2000f8e0203 */
[-C--:B------:R-:W-:Y:S01]  /*a800*/  LEA R2, P4, R178, R227.reuse, 0x1 ;  /* 0x000000e3b2027211 */ /* 0x080fe200078808ff */
[----:B------:R-:W-:Y:S01]  /*a810*/  IMAD R0, R170, UR9, R0 ;  /* 0x00000009aa007c24 */ /* 0x000fe2000f8e0200 */
[----:B------:R-:W-:Y:S01]  /*a820*/  LEA R170, P6, R186, R227, 0x1 ;  /* 0x000000e3baaa7211 */ /* 0x000fe200078c08ff */
[----:B------:R-:W-:Y:S02]  /*a830*/  IMAD.IADD R3, R179, 0x1, R3 ;  /* 0x00000001b3037824 */ /* 0x000fe400078e0203 */
[----:B------:R-:W-:Y:S02]  /*a840*/  IMAD.IADD R0, R187, 0x1, R0 ;  /* 0x00000001bb007824 */ /* 0x000fe400078e0200 */
[----:B------:R-:W-:Y:S01]  /*a850*/  IMAD R148, R169, UR8, RZ ;  /* 0x00000008a9947c24 */ /* 0x000fe2000f8e02ff */
[-C--:B------:R-:W-:Y:S01]  /*a860*/  LEA.HI.X R3, R178, R226.reuse, R3, 0x1, P4 ;  /* 0x000000e2b2037211 */ /* 0x080fe200020f0c03 */
[----:B------:R-:W-:Y:S01]  /*a870*/  IMAD.WIDE.U32 R184, R168, UR8, RZ ;  /* 0x00000008a8b87c25 */ /* 0x000fe2000f8e00ff */
[----:B------:R-:W-:Y:S02]  /*a880*/  ISETP.LT.AND P4, PT, RZ, UR35, PT ;  /* 0x00000023ff007c0c */ /* 0x000fe4000bf81270 */
[----:B------:R-:W-:Y:S01]  /*a890*/  LEA.HI.X R171, R186, R226, R0, 0x1, P6 ;  /* 0x000000e2baab7211 */ /* 0x000fe200030f0c00 */
[----:B------:R-:W-:Y:S01]  /*a8a0*/  IMAD R148, R168, UR9, R148 ;  /* 0x00000009a8947c24 */ /* 0x000fe2000f8e0294 */
[----:B------:R-:W-:Y:S02]  /*a8b0*/  FMNMX.FTZ R0, R4, R149, !PT ;  /* 0x0000009504007209 */ /* 0x000fe40007810000 */
[----:B------:R-:W-:Y:S01]  /*a8c0*/  LEA R168, P5, R184, R227, 0x1 ;  /* 0x000000e3b8a87211 */ /* 0x000fe200078a08ff */
[----:B------:R-:W-:Y:S01]  /*a8d0*/  IMAD.IADD R148, R185, 0x1, R148 ;  /* 0x00000001b9947824 */ /* 0x000fe200078e0294 */
[----:B------:R-:W-:Y:S04]  /*a8e0*/  FMNMX.FTZ R0, R5, R0, !PT ;  /* 0x0000000005007209 */ /* 0x000fe80007810000 */
[----:B------:R-:W-:Y:S02]  /*a8f0*/  FMNMX.FTZ R0, R8, R0, !PT ;  /* 0x0000000008007209 */ /* 0x000fe40007810000 */
[----:B------:R-:W-:Y:S02]  /*a900*/  LEA.HI.X R169, R184, R226, R148, 0x1, P5 ;  /* 0x000000e2b8a97211 */ /* 0x000fe400028f0c94 */
[----:B------:R-:W-:Y:S01]  /*a910*/  FMNMX.FTZ R184, R9, R0, !PT ;  /* 0x0000000009b87209 */ /* 0x000fe20007810000 */
[----:B------:R-:W-:Y:S06]  /*a920*/  @P4 BRA `(.L_x_658) ;  /* 0xffffffdc00d04947 */ /* 0x000fec000383ffff */
.L_x_657:
[----:B------:R-:W-:Y:S01]  /*a930*/  FMNMX.FTZ R148, R12, R184, !PT ;  /* 0x000000b80c947209 */ /* 0x000fe20007810000 */
[----:B------:R-:W-:Y:S01]  /*a940*/  UIADD3 UR12, UR29, -0x4498517b, URZ ;  /* 0xbb67ae851d0c7890 */ /* 0x000fe2000fffe03f */
[----:B------:R-:W-:Y:S01]  /*a950*/  FMNMX.FTZ R0, R6, R150, !PT ;  /* 0x0000009606007209 */ /* 0x000fe20007810000 */
[----:B------:R-:W-:Y:S01]  /*a960*/  USHF.L.U32 UR35, UR35, 0x1, URZ ;  /* 0x0000000123237899 */ /* 0x000fe2000800063f */
[----:B------:R-:W-:Y:S01]  /*a970*/  FMNMX.FTZ R148, R13, R148, !PT ;  /* 0x000000940d947209 */ /* 0x000fe20007810000 */
[----:B------:R-:W-:Y:S01]  /*a980*/  UIADD3 UR24, UR28, 0x3c6ef372, URZ ;  /* 0x3c6ef3721c187890 */ /* 0x000fe2000fffe03f */
[----:B------:R-:W-:Y:S01]  /*a990*/  FMNMX.FTZ R0, R7, R0, !PT ;  /* 0x0000000007007209 */ /* 0x000fe20007810000 */
[----:B------:R-:W-:Y:S01]  /*a9a0*/  UIADD3 UR23, UR29, 0x76cf5d0a, URZ ;  /* 0x76cf5d0a1d177890 */ /* 0x000fe2000fffe03f */
[----:B------:R-:W-:Y:S01]  /*a9b0*/  FMNMX.FTZ R148, R16, R148, !PT ;  /* 0x0000009410947209 */ /* 0x000fe20007810000 */
[----:B------:R-:W-:Y:S01]  /*a9c0*/  UIADD3 UR21, UR29, 0x32370b8f, URZ ;  /* 0x32370b8f1d157890 */ /* 0x000fe2000fffe03f */
[----:B------:R-:W-:Y:S01]  /*a9d0*/  FMNMX.FTZ R0, R10, R0, !PT ;  /* 0x000000000a007209 */ /* 0x000fe20007810000 */
[----:B------:R-:W-:Y:S01]  /*a9e0*/  UIADD3 UR20, UR28, 0x78dde6e4, URZ ;  /* 0x78dde6e41c147890 */ /* 0x000fe2000fffe03f */
[----:B------:R-:W-:Y:S01]  /*a9f0*/  FMNMX.FTZ R148, R17, R148, !PT ;  /* 0x0000009411947209 */ /* 0x000fe20007810000 */
[----:B------:R-:W-:Y:S01]  /*aa00*/  UIADD3 UR22, UR28, -0x255992d5, URZ ;  /* 0xdaa66d2b1c167890 */ /* 0x000fe2000fffe03f */
[----:B------:R-:W-:Y:S01]  /*aa10*/  FMNMX.FTZ R0, R11, R0, !PT ;  /* 0x000000000b007209 */ /* 0x000fe20007810000 */
[----:B------:R-:W-:Y:S01]  /*aa20*/  UIADD3 UR15, UR29, -0x56f99767, URZ ;  /* 0xa90668991d0f7890 */ /* 0x000fe2000fffe03f */
[----:B------:R-:W-:Y:S01]  /*aa30*/  FMNMX.FTZ R148, R20, R148, !PT ;  /* 0x0000009414947209 */ /* 0x000fe20007810000 */
[----:B------:R-:W-:Y:S01]  /*aa40*/  UIADD3 UR19, UR29, -0x126145ec, URZ ;  /* 0xed9eba141d137890 */ /* 0x000fe2000fffe03f */
[----:B------:R-:W-:Y:S01]  /*aa50*/  FMNMX.FTZ R0, R14, R0, !PT ;  /* 0x000000000e007209 */ /* 0x000fe20007810000 */
[----:B------:R-:W-:Y:S01]  /*aa60*/  UIADD3 UR14, UR28, -0x4ab325aa, URZ ;  /* 0xb54cda561c0e7890 */ /* 0x000fe2000fffe03f */
[----:B------:R-:W-:Y:S01]  /*aa70*/  FMNMX.FTZ R148, R21, R148, !PT ;  /* 0x0000009415947209 */ /* 0x000fe20007810000 */
[----:B------:R-:W-:Y:S01]  /*aa80*/  UIADD3 UR18, UR28, 0x1715609d, URZ ;  /* 0x1715609d1c127890 */ /* 0x000fe2000fffe03f */
[----:B------:R-:W-:Y:S01]  /*aa90*/  FMNMX.FTZ R0, R15, R0, !PT ;  /* 0x000000000f007209 */ /* 0x000fe20007810000 */
[----:B------:R-:W-:Y:S01]  /*aaa0*/  UIADD3 UR13, UR29, 0x646e171e, URZ ;  /* 0x646e171e1d0d7890 */ /* 0x000fe2000fffe03f */
[----:B------:R-:W-:Y:S01]  /*aab0*/  FMNMX.FTZ R148, R24, R148, !PT ;  /* 0x0000009418947209 */ /* 0x000fe20007810000 */
[----:B------:R-:W-:Y:S01]  /*aac0*/  UIADD3 UR36, UR36, 0x1, URZ ;  /* 0x0000000124247890 */ /* 0x000fe2000fffe03f */
        /* <DEDUP_REMOVED lines=11> */
[----:B------:R-:W-:Y:S01]  /*ab80*/  LOP3.LUT R151, R229, UR12, R230, 0x96, !PT ;  /* 0x0000000ce5977c12 */ /* 0x000fe2000f8e96e6 */
[----:B-1----:R-:W-:Y:S01]  /*ab90*/  SHFL.BFLY PT, R3, R148, 0x2, 0x1f ;  /* 0x0c401f0094037f89 */ /* 0x002fe200000e0000 */
[----:B------:R-:W-:Y:S01]  /*aba0*/  FMNMX.FTZ R0, R30, R0, !PT ;  /* 0x000000001e007209 */ /* 0x000fe20007810000 */
[----:B------:R-:W-:Y:S01]  /*abb0*/  UIADD3 UR12, UR28, -0x61c88647, URZ ;  /* 0x9e3779b91c0c7890 */ /* 0x000fe2000fffe03f */
[----:B------:R-:W-:Y:S01]  /*abc0*/  MOV R172, 0x7054 ;  /* 0x0000705400ac7802 */ /* 0x000fe20000000f00 */
[----:B------:R-:W-:Y:S01]  /*abd0*/  IMAD.WIDE.U32 R184, R151, -0x326172a9, RZ ;  /* 0xcd9e8d5797b87825 */ /* 0x000fe200078e00ff */
[----:B------:R-:W-:Y:S04]  /*abe0*/  FMNMX.FTZ R0, R31, R0, !PT ;  /* 0x000000001f007209 */ /* 0x000fe80007810000 */
[----:B------:R-:W-:Y:S04]  /*abf0*/  FMNMX.FTZ R0, R34, R0, !PT ;  /* 0x0000000022007209 */ /* 0x000fe80007810000 */
[----:B------:R-:W-:Y:S05]  /*ac00*/  FMNMX.FTZ R0, R35, R0, !PT ;  /* 0x0000000023007209 */ /* 0x000fea0007810000 */
[----:B------:R-:W1:Y:S02]  /*ac10*/  SHFL.BFLY PT, R2, R0, 0x2, 0x1f ;  /* 0x0c401f0000027f89 */ /* 0x000e6400000e0000 */
[----:B-1----:R-:W-:Y:S02]  /*ac20*/  FMNMX.FTZ R0, R0, R2, !PT ;  /* 0x0000000200007209 */ /* 0x002fe40007810000 */
[----:B------:R-:W-:Y:S04]  /*ac30*/  FMNMX.FTZ R148, R148, R3, !PT ;  /* 0x0000000394947209 */ /* 0x000fe80007810000 */
[----:B------:R-:W-:Y:S08]  /*ac40*/  SHFL.BFLY PT, R2, R0, 0x1, 0x1f ;  /* 0x0c201f0000027f89 */ /* 0x000ff000000e0000 */
[----:B------:R-:W1:Y:S02]  /*ac50*/  SHFL.BFLY PT, R3, R148, 0x1, 0x1f ;  /* 0x0c201f0094037f89 */ /* 0x000e6400000e0000 */
[----:B-1----:R-:W-:Y:S02]  /*ac60*/  FMNMX.FTZ R148, R148, R3, !PT ;  /* 0x0000000394947209 */ /* 0x002fe40007810000 */
[----:B------:R-:W-:Y:S02]  /*ac70*/  MOV R3, UR29 ;  /* 0x0000001d00037c02 */ /* 0x000fe40008000f00 */
[C---:B------:R-:W-:Y:S01]  /*ac80*/  FSETP.NEU.FTZ.AND P0, PT, R148.reuse, -INF , PT ;  /* 0xff8000009400780b */ /* 0x040fe20003f1d000 */
[----:B------:R-:W-:Y:S01]  /*ac90*/  FMUL.FTZ R176, R148, UR4 ;  /* 0x0000000494b07c20 */ /* 0x000fe20008410000 */
[----:B------:R-:W-:Y:S01]  /*aca0*/  LOP3.LUT R3, R231, UR35, R3, 0x96, !PT ;  /* 0x00000023e7037c12 */ /* 0x000fe2000f8e9603 */
[----:B------:R-:W-:Y:S03]  /*acb0*/  UIADD3 UR35, UR35, 0x1, URZ ;  /* 0x0000000123237890 */ /* 0x000fe6000fffe03f */
[----:B------:R-:W-:Y:S01]  /*acc0*/  FSEL R176, R176, RZ, P0 ;  /* 0x000000ffb0b07208 */ /* 0x000fe20000000000 */
[----:B------:R-:W-:Y:S01]  /*acd0*/  IMAD.WIDE.U32 R170, R3, -0x326172a9, RZ ;  /* 0xcd9e8d5703aa7825 */ /* 0x000fe200078e00ff */
[----:B------:R-:W-:Y:S03]  /*ace0*/  FMNMX.FTZ R3, R0, R2, !PT ;  /* 0x0000000200037209 */ /* 0x000fe60007810000 */
[--C-:B------:R-:W-:Y:S01]  /*acf0*/  FFMA.FTZ R8, R8, UR4, -R176.reuse ;  /* 0x0000000408087c23 */ /* 0x100fe200080108b0 */
[----:B------:R-:W-:Y:S01]  /*ad00*/  FFMA.FTZ R9, R9, UR4, -R176 ;  /* 0x0000000409097c23 */ /* 0x000fe200080108b0 */
[----:B------:R-:W-:Y:S01]  /*ad10*/  LOP3.LUT R168, R171, UR12, R248, 0x96, !PT ;  /* 0x0000000caba87c12 */ /* 0x000fe2000f8e96f8 */
[----:B------:R-:W-:Y:S01]  /*ad20*/  FFMA.FTZ R4, R4, UR4, -R176 ;  /* 0x0000000404047c23 */ /* 0x000fe200080108b0 */
[----:B------:R1:W-:Y:S01]  /*ad30*/  MUFU.EX2 R242, R8 ;  /* 0x0000000800f27308 */ /* 0x0003e20000000800 */
[----:B------:R-:W-:Y:S01]  /*ad40*/  LOP3.LUT R170, R185, UR24, R170, 0x96, !PT ;  /* 0x00000018b9aa7c12 */ /* 0x000fe2000f8e96aa */
[C---:B------:R-:W-:Y:S01]  /*ad50*/  FMUL.FTZ R177, R3.reuse, UR4 ;  /* 0x0000000403b17c20 */ /* 0x040fe20008410000 */
[----:B------:R-:W-:Y:S01]  /*ad60*/  IMAD.WIDE.U32 R168, R168, -0x2daee0ad, RZ ;  /* 0xd2511f53a8a87825 */ /* 0x000fe200078e00ff */
[----:B------:R-:W-:Y:S03]  /*ad70*/  FSETP.NEU.FTZ.AND P0, PT, R3, -INF , PT ;  /* 0xff8000000300780b */ /* 0x000fe60003f1d000 */
[--C-:B------:R-:W-:Y:S01]  /*ad80*/  FFMA.FTZ R16, R16, UR4, -R176.reuse ;  /* 0x0000000410107c23 */ /* 0x100fe200080108b0 */
[----:B------:R-:W-:Y:S02]  /*ad90*/  IMAD.WIDE.U32 R170, R170, -0x2daee0ad, RZ ;  /* 0xd2511f53aaaa7825 */ /* 0x000fe400078e00ff */
[----:B------:R2:W3:Y:S01]  /*ada0*/  MUFU.EX2 R246, R9 ;  /* 0x0000000900f67308 */ /* 0x0004e20000000800 */
[----:B------:R-:W-:Y:S01]  /*adb0*/  FSEL R177, R177, RZ, P0 ;  /* 0x000000ffb1b17208 */ /* 0x000fe20000000000 */
[----:B------:R-:W-:Y:S01]  /*adc0*/  FFMA.FTZ R17, R17, UR4, -R176 ;  /* 0x0000000411117c23 */ /* 0x000fe200080108b0 */
[----:B------:R-:W-:Y:S01]  /*add0*/  LOP3.LUT R168, R171, UR21, R168, 0x96, !PT ;  /* 0x00000015aba87c12 */ /* 0x000fe2000f8e96a8 */
[--C-:B------:R-:W-:Y:S01]  /*ade0*/  FFMA.FTZ R12, R12, UR4, -R176.reuse ;  /* 0x000000040c0c7c23 */ /* 0x100fe200080108b0 */
[----:B------:R-:W-:Y:S01]  /*adf0*/  FFMA.FTZ R13, R13, UR4, -R176 ;  /* 0x000000040d0d7c23 */ /* 0x000fe200080108b0 */
[--C-:B------:R-:W-:Y:S04]  /*ae00*/  FFMA.FTZ R6, R6, UR4, -R177.reuse ;  /* 0x0000000406067c23 */ /* 0x100fe800080108b1 */
[----:B------:R4:W-:Y:S01]  /*ae10*/  MUFU.EX2 R238, R4 ;  /* 0x0000000400ee7308 */ /* 0x0009e20000000800 */
[----:B-1----:R-:W-:Y:S01]  /*ae20*/  LOP3.LUT R8, R169, UR23, R228, 0x96, !PT ;  /* 0x00000017a9087c12 */ /* 0x002fe2000f8e96e4 */
[----:B------:R-:W-:Y:S04]  /*ae30*/  IMAD.WIDE.U32 R180, R168, -0x326172a9, RZ ;  /* 0xcd9e8d57a8b47825 */ /* 0x000fe800078e00ff */
[--C-:B------:R-:W-:Y:S01]  /*ae40*/  FFMA.FTZ R10, R10, UR4, -R177.reuse ;  /* 0x000000040a0a7c23 */ /* 0x100fe200080108b1 */
[--C-:B------:R-:W-:Y:S01]  /*ae50*/  FFMA.FTZ R11, R11, UR4, -R177.reuse ;  /* 0x000000040b0b7c23 */ /* 0x100fe200080108b1 */
[--C-:B------:R-:W-:Y:S01]  /*ae60*/  FFMA.FTZ R7, R7, UR4, -R177.reuse ;  /* 0x0000000407077c23 */ /* 0x100fe200080108b1 */
[--C-:B------:R-:W-:Y:S01]  /*ae70*/  FFMA.FTZ R18, R18, UR4, -R177.reuse ;  /* 0x0000000412127c23 */ /* 0x100fe200080108b1 */
[----:B------:R-:W-:Y:S01]  /*ae80*/  MUFU.EX2 R239, R6 ;  /* 0x0000000600ef7308 */ /* 0x000fe20000000800 */
[----:B--2---:R-:W-:Y:S04]  /*ae90*/  IMAD.WIDE.U32 R8, R8, -0x326172a9, RZ ;  /* 0xcd9e8d5708087825 */ /* 0x004fe800078e00ff */
[--C-:B------:R-:W-:Y:S01]  /*aea0*/  FFMA.FTZ R19, R19, UR4, -R177.reuse ;  /* 0x0000000413137c23 */ /* 0x100fe200080108b1 */
[--C-:B------:R-:W-:Y:S01]  /*aeb0*/  FFMA.FTZ R14, R14, UR4, -R177.reuse ;  /* 0x000000040e0e7c23 */ /* 0x100fe200080108b1 */
[--C-:B------:R-:W-:Y:S01]  /*aec0*/  FFMA.FTZ R31, R31, UR4, -R177.reuse ;  /* 0x000000041f1f7c23 */ /* 0x100fe200080108b1 */
[----:B------:R-:W-:Y:S01]  /*aed0*/  LOP3.LUT R0, R181, UR20, R8, 0x96, !PT ;  /* 0x00000014b5007c12 */ /* 0x000fe2000f8e9608 */
[--C-:B------:R-:W-:Y:S01]  /*aee0*/  FFMA.FTZ R26, R26, UR4, -R177.reuse ;  /* 0x000000041a1a7c23 */ /* 0x100fe200080108b1 */
[----:B------:R-:W-:Y:S01]  /*aef0*/  LOP3.LUT R9, R9, UR22, R184, 0x96, !PT ;  /* 0x0000001609097c12 */ /* 0x000fe2000f8e96b8 */
[----:B------:R-:W-:Y:S01]  /*af00*/  MUFU.EX2 R244, R10 ;  /* 0x0000000a00f47308 */ /* 0x000fe20000000800 */
[--C-:B------:R-:W-:Y:S01]  /*af10*/  FFMA.FTZ R27, R27, UR4, -R177.reuse ;  /* 0x000000041b1b7c23 */ /* 0x100fe200080108b1 */
[----:B------:R-:W-:Y:S04]  /*af20*/  IMAD.WIDE.U32 R182, R0, -0x2daee0ad, RZ ;  /* 0xd2511f5300b67825 */ /* 0x000fe800078e00ff */
[--C-:B------:R-:W-:Y:S01]  /*af30*/  FFMA.FTZ R0, R5, UR4, -R176.reuse ;  /* 0x0000000405007c23 */ /* 0x100fe200080108b0 */
[--C-:B------:R-:W-:Y:S01]  /*af40*/  FFMA.FTZ R25, R25, UR4, -R176.reuse ;  /* 0x0000000419197c23 */ /* 0x100fe200080108b0 */
[----:B------:R-:W-:Y:S04]  /*af50*/  IMAD.WIDE.U32 R8, R9, -0x2daee0ad, RZ ;  /* 0xd2511f5309087825 */ /* 0x000fe800078e00ff */
[--C-:B------:R-:W-:Y:S01]  /*af60*/  FFMA.FTZ R20, R20, UR4, -R176.reuse ;  /* 0x0000000414147c23 */ /* 0x100fe200080108b0 */
[----:B------:R1:W-:Y:S01]  /*af70*/  MUFU.EX2 R240, R0 ;  /* 0x0000000000f07308 */ /* 0x0003e20000000800 */
[----:B------:R-:W-:Y:S01]  /*af80*/  FFMA.FTZ R22, R22, UR4, -R177 ;  /* 0x0000000416167c23 */ /* 0x000fe200080108b1 */
[----:B------:R-:W-:Y:S01]  /*af90*/  FFMA.FTZ R24, R24, UR4, -R176 ;  /* 0x0000000418187c23 */ /* 0x000fe200080108b0 */
[----:B----4-:R-:W-:Y:S01]  /*afa0*/  LOP3.LUT R4, R183, UR15, R8, 0x96, !PT ;  /* 0x0000000fb7047c12 */ /* 0x010fe2000f8e9608 */
[----:B------:R-:W-:Y:S01]  /*afb0*/  FFMA.FTZ R21, R21, UR4, -R176 ;  /* 0x0000000415157c23 */ /* 0x000fe200080108b0 */
[----:B------:R-:W-:Y:S03]  /*afc0*/  LOP3.LUT R8, R9, UR19, R170, 0x96, !PT ;  /* 0x0000001309087c12 */ /* 0x000fe6000f8e96aa */
[----:B------:R-:W-:Y:S02]  /*afd0*/  IMAD.WIDE.U32 R4, R4, -0x326172a9, RZ ;  /* 0xcd9e8d5704047825 */ /* 0x000fe400078e00ff */
[----:B------:R-:W2:Y:S02]  /*afe0*/  MUFU.EX2 R243, R11 ;  /* 0x0000000b00f37308 */ /* 0x000ea40000000800 */
[----:B------:R-:W-:Y:S01]  /*aff0*/  IMAD.WIDE.U32 R178, R8, -0x326172a9, RZ ;  /* 0xcd9e8d5708b27825 */ /* 0x000fe200078e00ff */
[--C-:B------:R-:W-:Y:S02]  /*b000*/  SHF.R.U32.HI R2, RZ, 0x10, R4.reuse ;  /* 0x00000010ff027819 */ /* 0x100fe40000011604 */
[----:B------:R-:W-:Y:S02]  /*b010*/  SHF.R.U32.HI R9, RZ, 0x18, R4 ;  /* 0x00000018ff097819 */ /* 0x000fe40000011604 */
[----:B-1----:R-:W-:Y:S03]  /*b020*/  LOP3.LUT R0, R5, UR14, R178, 0x96, !PT ;  /* 0x0000000e05007c12 */ /* 0x002fe6000f8e96b2 */
[----:B------:R-:W1:Y:S01]  /*b030*/  MUFU.EX2 R241, R7 ;  /* 0x0000000700f17308 */ /* 0x000e620000000800 */
[C---:B------:R-:W-:Y:S02]  /*b040*/  LOP3.LUT R8, R4.reuse, 0xffff, RZ, 0xc0, !PT ;  /* 0x0000ffff04087812 */ /* 0x040fe400078ec0ff */
[----:B------:R-:W-:Y:S02]  /*b050*/  LOP3.LUT R170, R4, 0xff, RZ, 0xc0, !PT ;  /* 0x000000ff04aa7812 */ /* 0x000fe400078ec0ff */
[--C-:B------:R-:W-:Y:S02]  /*b060*/  SHF.R.U32.HI R4, RZ, 0x10, R0.reuse ;  /* 0x00000010ff047819 */ /* 0x100fe40000011600 */
[----:B------:R-:W-:Y:S03]  /*b070*/  LOP3.LUT R171, R2, 0xff, RZ, 0xc0, !PT ;  /* 0x000000ff02ab7812 */ /* 0x000fe600078ec0ff */
[----:B------:R-:W-:Y:S01]  /*b080*/  MUFU.EX2 R236, R16 ;  /* 0x0000001000ec7308 */ /* 0x000fe20000000800 */
[C---:B------:R-:W-:Y:S02]  /*b090*/  LOP3.LUT R6, R0.reuse, 0xff, RZ, 0xc0, !PT ;  /* 0x000000ff00067812 */ /* 0x040fe400078ec0ff */
[----:B------:R-:W-:Y:S02]  /*b0a0*/  SHF.R.U32.HI R5, RZ, 0x18, R0 ;  /* 0x00000018ff057819 */ /* 0x000fe40000011600 */
[----:B------:R-:W-:Y:S02]  /*b0b0*/  LOP3.LUT R2, R0, 0xffff, RZ, 0xc0, !PT ;  /* 0x0000ffff00027812 */ /* 0x000fe400078ec0ff */
[----:B------:R-:W-:Y:S03]  /*b0c0*/  MOV R178, UR10 ;  /* 0x0000000a00b27c02 */ /* 0x000fe60008000f00 */
[----:B------:R4:W-:Y:S01]  /*b0d0*/  MUFU.EX2 R237, R17 ;  /* 0x0000001100ed7308 */ /* 0x0009e20000000800 */
[----:B------:R-:W-:Y:S02]  /*b0e0*/  SHF.R.U32.HI R8, RZ, 0x8, R8 ;  /* 0x00000008ff087819 */ /* 0x000fe40000011608 */
[----:B------:R-:W-:Y:S02]  /*b0f0*/  LOP3.LUT R0, R4, 0xff, RZ, 0xc0, !PT ;  /* 0x000000ff04007812 */ /* 0x000fe400078ec0ff */
[----:B------:R-:W-:Y:S02]  /*b100*/  PRMT R178, R178, R172, UR10 ;  /* 0x0000000ab2b27e16 */ /* 0x000fe400080000ac */
[----:B------:R-:W-:Y:S01]  /*b110*/  PRMT R170, R170, 0x5410, R8 ;  /* 0x00005410aaaa7816 */ /* 0x000fe20000000008 */
[----:B------:R-:W5:Y:S01]  /*b120*/  LDSM.16.MT88.4 R172, [R189+0x10000] ;  /* 0x01000000bdac783b */ /* 0x000f620000004200 */
[----:B------:R-:W-:Y:S01]  /*b130*/  SHF.R.U32.HI R2, RZ, 0x8, R2 ;  /* 0x00000008ff027819 */ /* 0x000fe20000011602 */
[----:B------:R-:W-:Y:S01]  /*b140*/  MUFU.EX2 R235, R18 ;  /* 0x0000001200eb7308 */ /* 0x000fe20000000800 */
[----:B------:R-:W-:Y:S02]  /*b150*/  PRMT R0, R0, 0x5410, R5 ;  /* 0x0000541000007816 */ /* 0x000fe40000000005 */
[----:B------:R-:W-:Y:S02]  /*b160*/  PRMT R171, R171, 0x5410, R9 ;  /* 0x00005410abab7816 */ /* 0x000fe40000000009 */
[----:B------:R-:W-:Y:S02]  /*b170*/  PRMT R2, R6, 0x5410, R2 ;  /* 0x0000541006027816 */ /* 0x000fe40000000002 */
[--C-:B------:R-:W-:Y:S03]  /*b180*/  HSET2.LE.AND R170, R170, R178.reuse, PT ;  /* 0x000000b2aaaa7233 */ /* 0x100fe60003803000 */
[----:B------:R-:W-:Y:S01]  /*b190*/  MUFU.EX2 R234, R19 ;  /* 0x0000001300ea7308 */ /* 0x000fe20000000800 */
[--C-:B------:R-:W-:Y:S02]  /*b1a0*/  HSET2.LE.AND R169, R0, R178.reuse, PT ;  /* 0x000000b200a97233 */ /* 0x100fe40003803000 */
[----:B---3--:R-:W-:Y:S02]  /*b1b0*/  F2FP.BF16.F32.PACK_AB R0, R246, R242 ;  /* 0x000000f2f600723e */ /* 0x008fe400000010ff */
[--C-:B------:R-:W-:Y:S02]  /*b1c0*/  HSET2.LE.AND R171, R171, R178.reuse, PT ;  /* 0x000000b2abab7233 */ /* 0x100fe40003803000 */
[--C-:B------:R-:W-:Y:S03]  /*b1d0*/  HSET2.LE.AND R168, R2, R178.reuse, PT ;  /* 0x000000b202a87233 */ /* 0x100fe60003803000 */
[----:B------:R-:W-:Y:S01]  /*b1e0*/  MUFU.EX2 R233, R12 ;  /* 0x0000000c00e97308 */ /* 0x000fe20000000800 */
[----:B------:R-:W-:Y:S01]  /*b1f0*/  LOP3.LUT R170, R170, R0, RZ, 0xc0, !PT ;  /* 0x00000000aaaa7212 */ /* 0x000fe200078ec0ff */
[----:B------:R-:W-:Y:S01]  /*b200*/  FADD.FTZ R0, -R148, R149 ;  /* 0x0000009594007221 */ /* 0x000fe20000010100 */
[----:B--2---:R-:W-:Y:S02]  /*b210*/  F2FP.BF16.F32.PACK_AB R2, R243, R244 ;  /* 0x000000f4f302723e */ /* 0x004fe400000010ff */
[----:B------:R-:W-:Y:S02]  /*b220*/  F2FP.BF16.F32.PACK_AB R4, R240, R238 ;  /* 0x000000eef004723e */ /* 0x000fe400000010ff */
[----:B------:R-:W-:Y:S01]  /*b230*/  LOP3.LUT R171, R171, R2, RZ, 0xc0, !PT ;  /* 0x00000002abab7212 */ /* 0x000fe200078ec0ff */
[----:B------:R-:W-:Y:S01]  /*b240*/  FMUL.FTZ R2, R0, UR4 ;  /* 0x0000000400027c20 */ /* 0x000fe20008410000 */
[----:B------:R-:W-:Y:S01]  /*b250*/  FADD.FTZ R0, -R3, R150 ;  /* 0x0000009603007221 */ /* 0x000fe20000010100 */
[----:B-1----:R-:W-:Y:S01]  /*b260*/  F2FP.BF16.F32.PACK_AB R5, R241, R239 ;  /* 0x000000eff105723e */ /* 0x002fe200000010ff */
[----:B------:R-:W-:Y:S01]  /*b270*/  MUFU.EX2 R232, R13 ;  /* 0x0000000d00e87308 */ /* 0x000fe20000000800 */
[----:B------:R-:W-:Y:S01]  /*b280*/  LOP3.LUT R168, R168, R4, RZ, 0xc0, !PT ;  /* 0x00000004a8a87212 */ /* 0x000fe200078ec0ff */
[----:B------:R-:W-:Y:S01]  /*b290*/  FMUL.FTZ R0, R0, UR4 ;  /* 0x0000000400007c20 */ /* 0x000fe20008410000 */
[----:B------:R-:W-:Y:S02]  /*b2a0*/  LOP3.LUT R169, R169, R5, RZ, 0xc0, !PT ;  /* 0x00000005a9a97212 */ /* 0x000fe400078ec0ff */
[----:B------:R-:W-:Y:S05]  /*b2b0*/  LOP3.LUT R150, R179, UR18, R180, 0x96, !PT ;  /* 0x00000012b3967c12 */ /* 0x000fea000f8e96b4 */
[----:B------:R-:W1:Y:S01]  /*b2c0*/  MUFU.EX2 R2, R2 ;  /* 0x0000000200027308 */ /* 0x000e620000000800 */
[----:B------:R-:W-:Y:S05]  /*b2d0*/  IMAD.WIDE.U32 R150, R150, -0x2daee0ad, RZ ;  /* 0xd2511f5396967825 */ /* 0x000fea00078e00ff */
[----:B------:R-:W-:Y:S04]  /*b2e0*/  LOP3.LUT R149, R151, UR13, R182, 0x96, !PT ;  /* 0x0000000d97957c12 */ /* 0x000fe8000f8e96b6 */
[----:B------:R-:W2:Y:S01]  /*b2f0*/  MUFU.EX2 R0, R0 ;  /* 0x0000000000007308 */ /* 0x000ea20000000800 */
[--C-:B----4-:R-:W-:Y:S09]  /*b300*/  SHF.R.U32.HI R17, RZ, 0x10, R149.reuse ;  /* 0x00000010ff117819 */ /* 0x110ff20000011695 */
[----:B------:R3:W4:Y:S01]  /*b310*/  MUFU.EX2 R187, R14 ;  /* 0x0000000e00bb7308 */ /* 0x0007220000000800 */
        /* <DEDUP_REMOVED lines=8> */
[C---:B--2---:R-:W-:Y:S01]  /*b3a0*/  FMUL.FTZ R10, R0.reuse, R154 ;  /* 0x0000009a000a7220 */ /* 0x044fe20000410000 */
[C---:B------:R-:W-:Y:S01]  /*b3b0*/  FMUL.FTZ R11, R0.reuse, R155 ;  /* 0x0000009b000b7220 */ /* 0x040fe20000410000 */
[C---:B------:R-:W-:Y:S01]  /*b3c0*/  FMUL.FTZ R6, R0.reuse, R158 ;  /* 0x0000009e00067220 */ /* 0x040fe20000410000 */
[----:B------:R-:W1:Y:S01]  /*b3d0*/  LDSM.16.MT88.4 R152, [R190+0x10000] ;  /* 0x01000000be98783b */ /* 0x000e620000004200 */
[C---:B------:R-:W-:Y:S01]  /*b3e0*/  FMUL.FTZ R7, R0.reuse, R159 ;  /* 0x0000009f00077220 */ /* 0x040fe20000410000 */
[C---:B------:R-:W-:Y:S01]  /*b3f0*/  FMUL.FTZ R18, R0.reuse, R162 ;  /* 0x000000a200127220 */ /* 0x040fe20000410000 */
[----:B------:R-:W-:Y:S01]  /*b400*/  FMUL.FTZ R19, R0, R163 ;  /* 0x000000a300137220 */ /* 0x000fe20000410000 */
[C---:B------:R-:W-:Y:S01]  /*b410*/  FMUL.FTZ R12, R2.reuse, R164 ;  /* 0x000000a4020c7220 */ /* 0x040fe20000410000 */
[----:B------:R-:W-:Y:S01]  /*b420*/  FMUL.FTZ R13, R2, R165 ;  /* 0x000000a5020d7220 */ /* 0x000fe20000410000 */
[C---:B---3--:R-:W-:Y:S01]  /*b430*/  FMUL.FTZ R14, R0.reuse, R166 ;  /* 0x000000a6000e7220 */ /* 0x048fe20000410000 */
[C---:B------:R-:W-:Y:S01]  /*b440*/  FMUL.FTZ R38, R0.reuse, R38 ;  /* 0x0000002600267220 */ /* 0x040fe20000410000 */
[C---:B-----5:R-:W-:Y:S01]  /*b450*/  HMMA.16816.F32.BF16 R4, R168.reuse, R172, R4 ;  /* 0x000000aca804723c */ /* 0x060fe20000041804 */
[----:B------:R-:W-:Y:S01]  /*b460*/  LDSM.16.MT88.4 R156, [R192+0x16000] ;  /* 0x01600000c09c783b */ /* 0x000fe20000004200 */
[----:B------:R-:W-:Y:S03]  /*b470*/  MUFU.EX2 R181, R26 ;  /* 0x0000001a00b57308 */ /* 0x000fe60000000800 */
[C---:B------:R-:W-:Y:S01]  /*b480*/  FMUL.FTZ R39, R0.reuse, R39 ;  /* 0x0000002700277220 */ /* 0x040fe20000410000 */
[C---:B------:R-:W-:Y:S06]  /*b490*/  HMMA.16816.F32.BF16 R8, R168.reuse, R174, R8 ;  /* 0x000000aea808723c */ /* 0x040fec0000041808 */
[----:B------:R-:W-:Y:S01]  /*b4a0*/  MUFU.EX2 R182, R27 ;  /* 0x0000001b00b67308 */ /* 0x000fe20000000800 */
        /* <DEDUP_REMOVED lines=19> */
[C---:B-1----:R-:W-:Y:S01]  /*b5e0*/  HMMA.16816.F32.BF16 R36, R168.reuse, R152, R36 ;  /* 0x00000098a824723c */ /* 0x042fe20000041824 */
[----:B------:R-:W-:Y:S02]  /*b5f0*/  MUFU.EX2 R180, R20 ;  /* 0x0000001400b47308 */ /* 0x000fe40000000800 */
[----:B------:R-:W-:Y:S01]  /*b600*/  FMUL.FTZ R61, R2, R61 ;  /* 0x0000003d023d7220 */ /* 0x000fe20000410000 */
[C---:B------:R-:W-:Y:S01]  /*b610*/  FMUL.FTZ R62, R0.reuse, R62 ;  /* 0x0000003e003e7220 */ /* 0x040fe20000410000 */
[----:B------:R-:W-:Y:S01]  /*b620*/  FMUL.FTZ R63, R0, R63 ;  /* 0x0000003f003f7220 */ /* 0x000fe20000410000 */
[C---:B------:R-:W-:Y:S01]  /*b630*/  HMMA.16816.F32.BF16 R40, R168.reuse, R154, R40 ;  /* 0x0000009aa828723c */ /* 0x040fe20000041828 */
[----:B------:R-:W1:Y:S04]  /*b640*/  LDSM.16.MT88.4 R152, [R192+0x10000] ;  /* 0x01000000c098783b */ /* 0x000e680000004200 */
[----:B------:R-:W-:Y:S01]  /*b650*/  MUFU.EX2 R183, R24 ;  /* 0x0000001800b77308 */ /* 0x000fe20000000800 */
        /* <DEDUP_REMOVED lines=34> */
[C---:B-1----:R-:W-:Y:S01]  /*b880*/  HMMA.16816.F32.BF16 R44, R168.reuse, R152, R44 ;  /* 0x00000098a82c723c */ /* 0x042fe2000004182c */
[----:B------:R-:W-:Y:S02]  /*b890*/  MUFU.EX2 R179, R21 ;  /* 0x0000001500b37308 */ /* 0x000fe40000000800 */
[C---:B------:R-:W-:Y:S01]  /*b8a0*/  FMUL.FTZ R98, R0.reuse, R98 ;  /* 0x0000006200627220 */ /* 0x040fe20000410000 */
[----:B------:R-:W-:Y:S01]  /*b8b0*/  FMUL.FTZ R99, R0, R99 ;  /* 0x0000006300637220 */ /* 0x000fe20000410000 */
[C---:B------:R-:W-:Y:S01]  /*b8c0*/  FMUL.FTZ R100, R2.reuse, R100 ;  /* 0x0000006402647220 */ /* 0x040fe20000410000 */
[C---:B------:R-:W-:Y:S01]  /*b8d0*/  HMMA.16816.F32.BF16 R48, R168.reuse, R154, R48 ;  /* 0x0000009aa830723c */ /* 0x040fe20000041830 */
[----:B------:R-:W1:Y:S04]  /*b8e0*/  LDSM.16.MT88.4 R152, [R191+0x10000] ;  /* 0x01000000bf98783b */ /* 0x000e680000004200 */
[----:B------:R-:W-:Y:S01]  /*b8f0*/  MUFU.EX2 R175, R22 ;  /* 0x0000001600af7308 */ /* 0x000fe20000000800 */
        /* <DEDUP_REMOVED lines=34> */
[C---:B-1----:R-:W-:Y:S03]  /*bb20*/  HMMA.16816.F32.BF16 R52, R168.reuse, R152, R52 ;  /* 0x00000098a834723c */ /* 0x042fe60000041834 */
[----:B------:R-:W-:Y:S01]  /*bb30*/  FMUL.FTZ R139, R0, R139 ;  /* 0x0000008b008b7220 */ /* 0x000fe20000410000 */
[C---:B------:R-:W-:Y:S01]  /*bb40*/  FMUL.FTZ R140, R2.reuse, R140 ;  /* 0x0000008c028c7220 */ /* 0x040fe20000410000 */
        /* <DEDUP_REMOVED lines=13> */
[C---:B-1----:R-:W-:Y:S06]  /*bc20*/  HMMA.16816.F32.BF16 R60, R168.reuse, R152, R60 ;  /* 0x00000098a83c723c */ /* 0x042fec000004183c */
[C---:B------:R-:W-:Y:S01]  /*bc30*/  HMMA.16816.F32.BF16 R64, R168.reuse, R154, R64 ;  /* 0x0000009aa840723c */ /* 0x040fe20000041840 */
[----:B------:R-:W1:Y:S05]  /*bc40*/  LDSM.16.MT88.4 R152, [R190+0x12000] ;  /* 0x01200000be98783b */ /* 0x000e6a0000004200 */
        /* <DEDUP_REMOVED lines=25> */
[C---:B------:R-:W-:Y:S05]  /*bde0*/  HMMA.16816.F32.BF16 R136, R168.reuse, R154, R136 ;  /* 0x0000009aa888723c */ /* 0x040fea0000041888 */
[C---:B------:R-:W-:Y:S01]  /*bdf0*/  LOP3.LUT R152, R150.reuse, 0xffff, RZ, 0xc0, !PT ;  /* 0x0000ffff96987812 */ /* 0x040fe200078ec0ff */
[C---:B------:R-:W-:Y:S05]  /*be00*/  HMMA.16816.F32.BF16 R140, R168.reuse, R156, R140 ;  /* 0x0000009ca88c723c */ /* 0x040fea000004188c */
[----:B------:R-:W-:Y:S01]  /*be10*/  LOP3.LUT R153, R150, 0xff, RZ, 0xc0, !PT ;  /* 0x000000ff96997812 */ /* 0x000fe200078ec0ff */
[C---:B------:R-:W-:Y:S05]  /*be20*/  HMMA.16816.F32.BF16 R144, R168.reuse, R158, R144 ;  /* 0x0000009ea890723c */ /* 0x040fea0000041890 */
[----:B------:R-:W-:Y:S02]  /*be30*/  SHF.R.U32.HI R152, RZ, 0x8, R152 ;  /* 0x00000008ff987819 */ /* 0x000fe40000011698 */
[----:B------:R-:W-:Y:S04]  /*be40*/  SHF.R.U32.HI R151, RZ, 0x10, R150 ;  /* 0x00000010ff977819 */ /* 0x000fe80000011696 */
[----:B------:R-:W-:Y:S02]  /*be50*/  PRMT R174, R153, 0x5410, R152 ;  /* 0x0000541099ae7816 */ /* 0x000fe40000000098 */
[----:B------:R-:W1:Y:S01]  /*be60*/  LDSM.16.MT88.4 R152, [R191+0x16000] ;  /* 0x01600000bf98783b */ /* 0x000e620000004200 */
[----:B------:R-:W-:Y:S02]  /*be70*/  SHF.R.U32.HI R150, RZ, 0x18, R150 ;  /* 0x00000018ff967819 */ /* 0x000fe40000011696 */
[----:B------:R-:W-:Y:S02]  /*be80*/  LOP3.LUT R16, R151, 0xff, RZ, 0xc0, !PT ;  /* 0x000000ff97107812 */ /* 0x000fe400078ec0ff */
[C---:B------:R-:W-:Y:S02]  /*be90*/  LOP3.LUT R156, R149.reuse, 0xff, RZ, 0xc0, !PT ;  /* 0x000000ff959c7812 */ /* 0x040fe400078ec0ff */
[----:B------:R-:W-:Y:S02]  /*bea0*/  PRMT R173, R16, 0x5410, R150 ;  /* 0x0000541010ad7816 */ /* 0x000fe40000000096 */
[----:B------:R-:W-:Y:S02]  /*beb0*/  LOP3.LUT R16, R149, 0xffff, RZ, 0xc0, !PT ;  /* 0x0000ffff95107812 */ /* 0x000fe400078ec0ff */
[----:B------:R-:W-:Y:S02]  /*bec0*/  SHF.R.U32.HI R151, RZ, 0x18, R149 ;  /* 0x00000018ff977819 */ /* 0x000fe40000011695 */
[----:B------:R-:W-:Y:S01]  /*bed0*/  SHF.R.U32.HI R150, RZ, 0x8, R16 ;  /* 0x00000008ff967819 */ /* 0x000fe20000011610 */
[C---:B------:R-:W-:Y:S01]  /*bee0*/  FMUL.FTZ R16, R2.reuse, R160 ;  /* 0x000000a002107220 */ /* 0x040fe20000410000 */
[----:B------:R-:W-:Y:S01]  /*bef0*/  LOP3.LUT R149, R17, 0xff, RZ, 0xc0, !PT ;  /* 0x000000ff11957812 */ /* 0x000fe200078ec0ff */
[----:B------:R-:W-:Y:S01]  /*bf00*/  FMUL.FTZ R17, R2, R161 ;  /* 0x000000a102117220 */ /* 0x000fe20000410000 */
[----:B------:R-:W-:Y:S01]  /*bf10*/  PRMT R172, R156, 0x5410, R150 ;  /* 0x000054109cac7816 */ /* 0x000fe20000000096 */
[----:B------:R-:W-:Y:S01]  /*bf20*/  LDSM.16.MT88.4 R160, [R190+0x10800] ;  /* 0x01080000bea0783b */ /* 0x000fe20000004200 */
[----:B------:R-:W-:Y:S01]  /*bf30*/  PRMT R151, R149, 0x5410, R151 ;  /* 0x0000541095977816 */ /* 0x000fe20000000097 */
[----:B------:R-:W-:Y:S01]  /*bf40*/  FFMA.FTZ R149, R15, UR4, -R177 ;  /* 0x000000040f957c23 */ /* 0x000fe200080108b1 */
[----:B------:R-:W-:Y:S01]  /*bf50*/  FMUL.FTZ R15, R0, R167 ;  /* 0x000000a7000f7220 */ /* 0x000fe20000410000 */
[----:B------:R-:W-:Y:S01]  /*bf60*/  F2FP.BF16.F32.PACK_AB R150, R234, R235 ;  /* 0x000000ebea96723e */ /* 0x000fe200000010ff */
[----:B------:R-:W-:Y:S01]  /*bf70*/  FFMA.FTZ R0, R0, R247, R239 ;  /* 0x000000f700007223 */ /* 0x000fe200000100ef */
[----:B------:R2:W3:Y:S02]  /*bf80*/  MUFU.EX2 R186, R149 ;  /* 0x0000009500ba7308 */ /* 0x0004e40000000800 */
[----:B------:R-:W5:Y:S01]  /*bf90*/  LDSM.16.MT88.4 R156, [R189+0x10800] ;  /* 0x01080000bd9c783b */ /* 0x000f620000004200 */
[----:B------:R-:W-:Y:S04]  /*bfa0*/  FADD.FTZ R0, R241, R0 ;  /* 0x00000000f1007221 */ /* 0x000fe80000010000 */
[----:B------:R-:W-:Y:S03]  /*bfb0*/  FADD.FTZ R0, R244, R0 ;  /* 0x00000000f4007221 */ /* 0x000fe60000010000 */
[----:B------:R-:W5:Y:S01]  /*bfc0*/  LDSM.16.MT88.4 R164, [R192+0x10800] ;  /* 0x01080000c0a4783b */ /* 0x000f620000004200 */
[----:B------:R-:W-:Y:S04]  /*bfd0*/  FADD.FTZ R0, R243, R0 ;  /* 0x00000000f3007221 */ /* 0x000fe80000010000 */
[----:B----4-:R-:W-:Y:S01]  /*bfe0*/  FADD.FTZ R0, R187, R0 ;  /* 0x00000000bb007221 */ /* 0x010fe20000010000 */
[C---:B-1----:R-:W-:Y:S03]  /*bff0*/  HMMA.16816.F32.BF16 R16, R168.reuse, R152, R16 ;  /* 0x00000098a810723c */ /* 0x042fe60000041810 */
[----:B--2---:R-:W-:Y:S01]  /*c000*/  F2FP.BF16.F32.PACK_AB R149, R237, R236 ;  /* 0x000000eced95723e */ /* 0x004fe200000010ff */
[----:B---3--:R-:W-:Y:S02]  /*c010*/  FADD.FTZ R0, R186, R0 ;  /* 0x00000000ba007221 */ /* 0x008fe40000010000 */
[----:B------:R-:W-:Y:S01]  /*c020*/  HMMA.16816.F32.BF16 R12, R168, R154, R12 ;  /* 0x0000009aa80c723c */ /* 0x000fe2000004180c */
[----:B------:R-:W-:Y:S04]  /*c030*/  MUFU.EX2 R170, R31 ;  /* 0x0000001f00aa7308 */ /* 0x000fe80000000800 */
[--C-:B------:R-:W-:Y:S01]  /*c040*/  HSET2.LE.AND R152, R172, R178.reuse, PT ;  /* 0x000000b2ac987233 */ /* 0x100fe20003803000 */
[----:B------:R-:W-:Y:S01]  /*c050*/  FADD.FTZ R0, R235, R0 ;  /* 0x00000000eb007221 */ /* 0x000fe20000010000 */
[--C-:B------:R-:W-:Y:S04]  /*c060*/  HSET2.LE.AND R154, R174, R178.reuse, PT ;  /* 0x000000b2ae9a7233 */ /* 0x100fe80003803000 */
[--C-:B------:R-:W-:Y:S01]  /*c070*/  HSET2.LE.AND R155, R173, R178.reuse, PT ;  /* 0x000000b2ad9b7233 */ /* 0x100fe20003803000 */
[----:B------:R-:W-:Y:S01]  /*c080*/  FADD.FTZ R0, R234, R0 ;  /* 0x00000000ea007221 */ /* 0x000fe20000010000 */
[----:B------:R-:W-:Y:S02]  /*c090*/  LOP3.LUT R154, R154, R149, RZ, 0xc0, !PT ;  /* 0x000000959a9a7212 */ /* 0x000fe400078ec0ff */
[--C-:B------:R-:W-:Y:S01]  /*c0a0*/  HSET2.LE.AND R153, R151, R178.reuse, PT ;  /* 0x000000b297997233 */ /* 0x100fe20003803000 */
[----:B------:R-:W-:Y:S01]  /*c0b0*/  FADD.FTZ R0, R175, R0 ;  /* 0x00000000af007221 */ /* 0x000fe20000010000 */
[----:B------:R-:W-:Y:S02]  /*c0c0*/  LOP3.LUT R155, R155, R150, RZ, 0xc0, !PT ;  /* 0x000000969b9b7212 */ /* 0x000fe400078ec0ff */
[----:B------:R-:W-:Y:S02]  /*c0d0*/  F2FP.BF16.F32.PACK_AB R150, R186, R187 ;  /* 0x000000bbba96723e */ /* 0x000fe400000010ff */
[----:B------:R-:W-:Y:S02]  /*c0e0*/  F2FP.BF16.F32.PACK_AB R149, R232, R233 ;  /* 0x000000e9e895723e */ /* 0x000fe400000010ff */
[----:B------:R-:W-:Y:S02]  /*c0f0*/  LOP3.LUT R153, R153, R150, RZ, 0xc0, !PT ;  /* 0x0000009699997212 */ /* 0x000fe400078ec0ff */
[----:B------:R-:W-:Y:S02]  /*c100*/  LOP3.LUT R152, R152, R149, RZ, 0xc0, !PT ;  /* 0x0000009598987212 */ /* 0x000fe400078ec0ff */
[----:B------:R-:W-:Y:S04]  /*c110*/  MOV R149, UR35 ;  /* 0x0000002300957c02 */ /* 0x000fe80008000f00 */
[----:B------:R-:W-:Y:S01]  /*c120*/  LOP3.LUT R149, R231, UR29, R149, 0x96, !PT ;  /* 0x0000001de7957c12 */ /* 0x000fe2000f8e9695 */
[C---:B-----5:R-:W-:Y:S06]  /*c130*/  HMMA.16816.F32.BF16 R4, R152.reuse, R156, R4 ;  /* 0x0000009c9804723c */ /* 0x060fec0000041804 */
        /* <DEDUP_REMOVED lines=36> */
[C---:B------:R-:W-:Y:S05]  /*c380*/  HMMA.16816.F32.BF16 R128, R152.reuse, R158, R128 ;  /* 0x0000009e9880723c */ /* 0x040fea0000041880 */
[----:B------:R-:W-:Y:S01]  /*c390*/  IMAD.WIDE.U32 R156, R149, -0x326172a9, RZ ;  /* 0xcd9e8d57959c7825 */ /* 0x000fe200078e00ff */
[C---:B--2---:R-:W-:Y:S05]  /*c3a0*/  HMMA.16816.F32.BF16 R132, R152.reuse, R160, R132 ;  /* 0x000000a09884723c */ /* 0x044fea0000041884 */
[----:B------:R-:W-:Y:S01]  /*c3b0*/  LOP3.LUT R150, R157, UR12, R248, 0x96, !PT ;  /* 0x0000000c9d967c12 */ /* 0x000fe2000f8e96f8 */
[C---:B------:R-:W-:Y:S05]  /*c3c0*/  HMMA.16816.F32.BF16 R136, R152.reuse, R162, R136 ;  /* 0x000000a29888723c */ /* 0x040fea0000041888 */
[----:B------:R-:W-:Y:S01]  /*c3d0*/  IMAD.WIDE.U32 R150, R150, -0x2daee0ad, RZ ;  /* 0xd2511f5396967825 */ /* 0x000fe200078e00ff */
[C---:B---3--:R-:W-:Y:S05]  /*c3e0*/  HMMA.16816.F32.BF16 R140, R152.reuse, R164, R140 ;  /* 0x000000a4988c723c */ /* 0x048fea000004188c */
[----:B------:R-:W-:Y:S01]  /*c3f0*/  LOP3.LUT R160, R185, UR24, R156, 0x96, !PT ;  /* 0x00000018b9a07c12 */ /* 0x000fe2000f8e969c */
[C---:B------:R-:W-:Y:S01]  /*c400*/  HMMA.16816.F32.BF16 R144, R152.reuse, R166, R144 ;  /* 0x000000a69890723c */ /* 0x040fe20000041890 */
[----:B------:R-:W1:Y:S04]  /*c410*/  LDSM.16.MT88.4 R156, [R191+0x16800] ;  /* 0x01680000bf9c783b */ /* 0x000e680000004200 */
[----:B------:R-:W-:Y:S01]  /*c420*/  LOP3.LUT R149, R151, UR23, R228, 0x96, !PT ;  /* 0x0000001797957c12 */ /* 0x000fe2000f8e96e4 */
[----:B------:R-:W-:Y:S05]  /*c430*/  IMAD.WIDE.U32 R160, R160, -0x2daee0ad, RZ ;  /* 0xd2511f53a0a07825 */ /* 0x000fea00078e00ff */
[----:B------:R-:W-:Y:S01]  /*c440*/  IMAD.WIDE.U32 R162, R149, -0x326172a9, RZ ;  /* 0xcd9e8d5795a27825 */ /* 0x000fe200078e00ff */
[----:B------:R-:W-:Y:S04]  /*c450*/  LOP3.LUT R161, R161, UR21, R150, 0x96, !PT ;  /* 0x00000015a1a17c12 */ /* 0x000fe8000f8e9696 */
[----:B------:R-:W-:Y:S02]  /*c460*/  LOP3.LUT R150, R163, UR22, R184, 0x96, !PT ;  /* 0x00000016a3967c12 */ /* 0x000fe4000f8e96b8 */
[----:B------:R2:W-:Y:S03]  /*c470*/  MUFU.EX2 R184, R25 ;  /* 0x0000001900b87308 */ /* 0x0005e60000000800 */
[----:B------:R-:W-:Y:S05]  /*c480*/  IMAD.WIDE.U32 R150, R150, -0x2daee0ad, RZ ;  /* 0xd2511f5396967825 */ /* 0x000fea00078e00ff */
[----:B------:R-:W-:Y:S01]  /*c490*/  LOP3.LUT R149, R151, UR19, R160, 0x96, !PT ;  /* 0x0000001397957c12 */ /* 0x000fe2000f8e96a0 */
[----:B------:R-:W-:Y:S04]  /*c4a0*/  IMAD.WIDE.U32 R160, R161, -0x326172a9, RZ ;  /* 0xcd9e8d57a1a07825 */ /* 0x000fe800078e00ff */
[----:B------:R-:W-:Y:S01]  /*c4b0*/  IMAD.WIDE.U32 R26, R149, -0x326172a9, RZ ;  /* 0xcd9e8d57951a7825 */ /* 0x000fe200078e00ff */
[----:B------:R-:W-:Y:S03]  /*c4c0*/  LOP3.LUT R162, R161, UR20, R162, 0x96, !PT ;  /* 0x00000014a1a27c12 */ /* 0x000fe6000f8e96a2 */
[----:B------:R-:W-:Y:S02]  /*c4d0*/  FFMA.FTZ R161, R32, UR4, -R176 ;  /* 0x0000000420a17c23 */ /* 0x000fe400080108b0 */
[----:B------:R-:W-:Y:S02]  /*c4e0*/  IMAD.WIDE.U32 R162, R162, -0x2daee0ad, RZ ;  /* 0xd2511f53a2a27825 */ /* 0x000fe400078e00ff */
[----:B------:R-:W-:Y:S01]  /*c4f0*/  MUFU.EX2 R169, R161 ;  /* 0x000000a100a97308 */ /* 0x000fe20000000800 */
[C---:B-1----:R-:W-:Y:S03]  /*c500*/  HMMA.16816.F32.BF16 R16, R152.reuse, R156, R16 ;  /* 0x0000009c9810723c */ /* 0x042fe60000041810 */
[----:B------:R-:W-:Y:S02]  /*c510*/  LOP3.LUT R24, R163, UR15, R150, 0x96, !PT ;  /* 0x0000000fa3187c12 */ /* 0x000fe4000f8e9696 */
[----:B------:R-:W-:Y:S01]  /*c520*/  LOP3.LUT R163, R27, UR18, R160, 0x96, !PT ;  /* 0x000000121ba37c12 */ /* 0x000fe2000f8e96a0 */
[----:B------:R-:W-:Y:S05]  /*c530*/  HMMA.16816.F32.BF16 R12, R152, R158, R12 ;  /* 0x0000009e980c723c */ /* 0x000fea000004180c */
[----:B--2---:R-:W-:Y:S06]  /*c540*/  IMAD.WIDE.U32 R24, R24, -0x326172a9, RZ ;  /* 0xcd9e8d5718187825 */ /* 0x004fec00078e00ff */
[----:B------:R-:W-:Y:S04]  /*c550*/  FFMA.FTZ R156, R23, UR4, -R177 ;  /* 0x00000004179c7c23 */ /* 0x000fe800080108b1 */
[----:B------:R-:W1:Y:S01]  /*c560*/  MUFU.EX2 R174, R156 ;  /* 0x0000009c00ae7308 */ /* 0x000e620000000800 */
[----:B------:R-:W-:Y:S02]  /*c570*/  LOP3.LUT R20, R25, UR14, R26, 0x96, !PT ;  /* 0x0000000e19147c12 */ /* 0x000fe4000f8e961a */
[C---:B------:R-:W-:Y:S02]  /*c580*/  LOP3.LUT R149, R24.reuse, 0xffff, RZ, 0xc0, !PT ;  /* 0x0000ffff18957812 */ /* 0x040fe400078ec0ff */
[--C-:B------:R-:W-:Y:S02]  /*c590*/  SHF.R.U32.HI R150, RZ, 0x10, R24.reuse ;  /* 0x00000010ff967819 */ /* 0x100fe40000011618 */
[----:B------:R-:W-:Y:S02]  /*c5a0*/  LOP3.LUT R160, R24, 0xff, RZ, 0xc0, !PT ;  /* 0x000000ff18a07812 */ /* 0x000fe400078ec0ff */
[----:B------:R-:W-:Y:S02]  /*c5b0*/  SHF.R.U32.HI R157, RZ, 0x18, R24 ;  /* 0x00000018ff9d7819 */ /* 0x000fe40000011618 */
[----:B------:R-:W2:Y:S01]  /*c5c0*/  LDSM.16.MT88.4 R24, [R189+0x11000] ;  /* 0x01100000bd18783b */ /* 0x000ea20000004200 */
[C---:B------:R-:W-:Y:S02]  /*c5d0*/  LOP3.LUT R21, R20.reuse, 0xffff, RZ, 0xc0, !PT ;  /* 0x0000ffff14157812 */ /* 0x040fe400078ec0ff */
[----:B------:R-:W-:Y:S02]  /*c5e0*/  SHF.R.U32.HI R23, RZ, 0x8, R149 ;  /* 0x00000008ff177819 */ /* 0x000fe40000011695 */
[----:B------:R-:W-:Y:S01]  /*c5f0*/  LOP3.LUT R152, R20, 0xff, RZ, 0xc0, !PT ;  /* 0x000000ff14987812 */ /* 0x000fe200078ec0ff */
[----:B-1----:R-:W-:Y:S01]  /*c600*/  FADD.FTZ R0, R174, R0 ;  /* 0x00000000ae007221 */ /* 0x002fe20000010000 */
[----:B------:R-:W-:Y:S02]  /*c610*/  SHF.R.U32.HI R149, RZ, 0x8, R21 ;  /* 0x00000008ff957819 */ /* 0x000fe40000011615 */
[----:B------:R-:W-:Y:S01]  /*c620*/  SHF.R.U32.HI R22, RZ, 0x10, R20 ;  /* 0x00000010ff167819 */ /* 0x000fe20000011614 */
[----:B------:R-:W-:Y:S01]  /*c630*/  FADD.FTZ R0, R181, R0 ;  /* 0x00000000b5007221 */ /* 0x000fe20000010000 */
[----:B------:R-:W-:Y:S02]  /*c640*/  PRMT R149, R152, 0x5410, R149 ;  /* 0x0000541098957816 */ /* 0x000fe40000000095 */
[----:B------:R-:W-:Y:S01]  /*c650*/  LOP3.LUT R150, R150, 0xff, RZ, 0xc0, !PT ;  /* 0x000000ff96967812 */ /* 0x000fe200078ec0ff */
[----:B------:R-:W1:Y:S01]  /*c660*/  LDSM.16.MT88.4 R152, [R190+0x11000] ;  /* 0x01100000be98783b */ /* 0x000e620000004200 */
[----:B------:R-:W-:Y:S01]  /*c670*/  LOP3.LUT R21, R22, 0xff, RZ, 0xc0, !PT ;  /* 0x000000ff16157812 */ /* 0x000fe200078ec0ff */
[----:B------:R-:W-:Y:S01]  /*c680*/  FADD.FTZ R0, R182, R0 ;  /* 0x00000000b6007221 */ /* 0x000fe20000010000 */
[----:B------:R-:W-:Y:S02]  /*c690*/  SHF.R.U32.HI R151, RZ, 0x18, R20 ;  /* 0x00000018ff977819 */ /* 0x000fe40000011614 */
[----:B------:R-:W-:Y:S01]  /*c6a0*/  PRMT R22, R150, 0x5410, R157 ;  /* 0x0000541096167816 */ /* 0x000fe2000000009d */
[--C-:B------:R-:W-:Y:S01]  /*c6b0*/  FFMA.FTZ R150, R28, UR4, -R176.reuse ;  /* 0x000000041c967c23 */ /* 0x100fe200080108b0 */
[----:B------:R-:W-:Y:S01]  /*c6c0*/  PRMT R20, R160, 0x5410, R23 ;  /* 0x00005410a0147816 */ /* 0x000fe20000000017 */
[----:B------:R-:W3:Y:S01]  /*c6d0*/  LDSM.16.MT88.4 R156, [R192+0x11000] ;  /* 0x01100000c09c783b */ /* 0x000ee20000004200 */
[----:B------:R-:W-:Y:S01]  /*c6e0*/  PRMT R151, R21, 0x5410, R151 ;  /* 0x0000541015977816 */ /* 0x000fe20000000097 */
[--C-:B------:R-:W-:Y:S01]  /*c6f0*/  FFMA.FTZ R160, R29, UR4, -R176.reuse ;  /* 0x000000041da07c23 */ /* 0x100fe200080108b0 */
[--C-:B------:R-:W-:Y:S01]  /*c700*/  HSET2.LE.AND R21, R22, R178.reuse, PT ;  /* 0x000000b216157233 */ /* 0x100fe20003803000 */
[----:B------:R-:W-:Y:S01]  /*c710*/  FFMA.FTZ R176, R33, UR4, -R176 ;  /* 0x0000000421b07c23 */ /* 0x000fe200080108b0 */
[--C-:B------:R-:W-:Y:S01]  /*c720*/  HSET2.LE.AND R20, R20, R178.reuse, PT ;  /* 0x000000b214147233 */ /* 0x100fe20003803000 */
[----:B------:R-:W-:Y:S01]  /*c730*/  IMAD.WIDE.U32 R32, R163, -0x2daee0ad, RZ ;  /* 0xd2511f53a3207825 */ /* 0x000fe200078e00ff */
[----:B------:R-:W-:Y:S01]  /*c740*/  F2FP.BF16.F32.PACK_AB R22, R184, R183 ;  /* 0x000000b7b816723e */ /* 0x000fe200000010ff */
[----:B------:R4:W-:Y:S01]  /*c750*/  MUFU.EX2 R172, R160 ;  /* 0x000000a000ac7308 */ /* 0x0009e20000000800 */
[----:B------:R-:W-:Y:S02]  /*c760*/  F2FP.BF16.F32.PACK_AB R23, R182, R181 ;  /* 0x000000b5b617723e */ /* 0x000fe400000010ff */
[----:B------:R-:W-:Y:S02]  /*c770*/  LOP3.LUT R22, R20, R22, RZ, 0xc0, !PT ;  /* 0x0000001614167212 */ /* 0x000fe400078ec0ff */
[----:B------:R-:W-:Y:S02]  /*c780*/  LOP3.LUT R23, R21, R23, RZ, 0xc0, !PT ;  /* 0x0000001715177212 */ /* 0x000fe400078ec0ff */
[--C-:B------:R-:W-:Y:S03]  /*c790*/  HSET2.LE.AND R20, R149, R178.reuse, PT ;  /* 0x000000b295147233 */ /* 0x100fe60003803000 */
[----:B------:R5:W3:Y:S01]  /*c7a0*/  MUFU.EX2 R173, R150 ;  /* 0x0000009600ad7308 */ /* 0x000ae20000000800 */
[--C-:B------:R-:W-:Y:S02]  /*c7b0*/  HSET2.LE.AND R28, R151, R178.reuse, PT ;  /* 0x000000b2971c7233 */ /* 0x100fe40003803000 */
[----:B------:R-:W-:Y:S02]  /*c7c0*/  F2FP.BF16.F32.PACK_AB R21, R179, R180 ;  /* 0x000000b4b315723e */ /* 0x000fe400000010ff */
[----:B------:R-:W-:Y:S02]  /*c7d0*/  F2FP.BF16.F32.PACK_AB R29, R174, R175 ;  /* 0x000000afae1d723e */ /* 0x000fe400000010ff */
[----:B------:R-:W-:Y:S03]  /*c7e0*/  LOP3.LUT R20, R20, R21, RZ, 0xc0, !PT ;  /* 0x0000001514147212 */ /* 0x000fe600078ec0ff */
[----:B------:R-:W3:Y:S01]  /*c7f0*/  MUFU.EX2 R176, R176 ;  /* 0x000000b000b07308 */ /* 0x000ee20000000800 */
[----:B------:R-:W-:Y:S02]  /*c800*/  LOP3.LUT R21, R28, R29, RZ, 0xc0, !PT ;  /* 0x0000001d1c157212 */ /* 0x000fe400078ec0ff */
[----:B------:R-:W-:Y:S02]  /*c810*/  LOP3.LUT R28, R33, UR13, R162, 0x96, !PT ;  /* 0x0000000d211c7c12 */ /* 0x000fe4000f8e96a2 */
[----:B----4-:R-:W-:Y:S02]  /*c820*/  LDSM.16.MT88.4 R160, [R191+0x11800] ;  /* 0x01180000bfa0783b */ /* 0x010fe40000004200 */
[C---:B------:R-:W-:Y:S01]  /*c830*/  LOP3.LUT R29, R28.reuse, 0xffff, RZ, 0xc0, !PT ;  /* 0x0000ffff1c1d7812 */ /* 0x040fe200078ec0ff */
[C---:B--2---:R-:W-:Y:S05]  /*c840*/  HMMA.16816.F32.BF16 R4, R20.reuse, R24, R4 ;  /* 0x000000181404723c */ /* 0x044fea0000041804 */
[----:B------:R-:W-:Y:S01]  /*c850*/  LOP3.LUT R149, R28, 0xff, RZ, 0xc0, !PT ;  /* 0x000000ff1c957812 */ /* 0x000fe200078ec0ff */
[C---:B------:R-:W-:Y:S01]  /*c860*/  HMMA.16816.F32.BF16 R8, R20.reuse, R26, R8 ;  /* 0x0000001a1408723c */ /* 0x040fe20000041808 */
[----:B------:R-:W2:Y:S04]  /*c870*/  LDSM.16.MT88.4 R24, [R191+0x11000] ;  /* 0x01100000bf18783b */ /* 0x000ea80000004200 */
[----:B-----5:R-:W-:Y:S01]  /*c880*/  LOP3.LUT R150, R32, 0xff, RZ, 0xc0, !PT ;  /* 0x000000ff20967812 */ /* 0x020fe200078ec0ff */
[C---:B-1----:R-:W-:Y:S05]  /*c890*/  HMMA.16816.F32.BF16 R36, R20.reuse, R152, R36 ;  /* 0x000000981424723c */ /* 0x042fea0000041824 */
[----:B------:R-:W-:Y:S01]  /*c8a0*/  SHF.R.U32.HI R29, RZ, 0x8, R29 ;  /* 0x00000008ff1d7819 */ /* 0x000fe2000001161d */
[C---:B------:R-:W-:Y:S01]  /*c8b0*/  HMMA.16816.F32.BF16 R40, R20.reuse, R154, R40 ;  /* 0x0000009a1428723c */ /* 0x040fe20000041828 */
[----:B------:R-:W1:Y:S04]  /*c8c0*/  LDSM.16.MT88.4 R152, [R189+0x13000] ;  /* 0x01300000bd98783b */ /* 0x000e680000004200 */
[----:B---3--:R-:W-:Y:S01]  /*c8d0*/  F2FP.BF16.F32.PACK_AB R164, R172, R173 ;  /* 0x000000adaca4723e */ /* 0x008fe200000010ff */
[C---:B------:R-:W-:Y:S05]  /*c8e0*/  HMMA.16816.F32.BF16 R44, R20.reuse, R156, R44 ;  /* 0x0000009c142c723c */ /* 0x040fea000004182c */
[----:B------:R-:W-:Y:S01]  /*c8f0*/  F2FP.BF16.F32.PACK_AB R166, R176, R169 ;  /* 0x000000a9b0a6723e */ /* 0x000fe200000010ff */
        /* <DEDUP_REMOVED lines=27> */
[C---:B------:R-:W-:Y:S05]  /*cab0*/  HMMA.16816.F32.BF16 R120, R20.reuse, R158, R120 ;  /* 0x0000009e1478723c */ /* 0x040fea0000041878 */
[----:B------:R-:W-:Y:S01]  /*cac0*/  PRMT R157, R149, 0x5410, R29 ;  /* 0x00005410959d7816 */ /* 0x000fe2000000001d */
[--C-:B------:R-:W-:Y:S01]  /*cad0*/  FFMA.FTZ R29, R30, UR4, -R177.reuse ;  /* 0x000000041e1d7c23 */ /* 0x100fe200080108b1 */
[----:B------:R-:W-:Y:S01]  /*cae0*/  SHF.R.U32.HI R30, RZ, 0x10, R28 ;  /* 0x00000010ff1e7819 */ /* 0x000fe2000001161c */
[--C-:B------:R-:W-:Y:S02]  /*caf0*/  FFMA.FTZ R149, R34, UR4, -R177.reuse ;  /* 0x0000000422957c23 */ /* 0x100fe400080108b1 */
[----:B------:R3:W4:Y:S01]  /*cb00*/  MUFU.EX2 R171, R29 ;  /* 0x0000001d00ab7308 */ /* 0x0007220000000800 */
[----:B------:R-:W-:Y:S01]  /*cb10*/  SHF.R.U32.HI R34, RZ, 0x10, R32 ;  /* 0x00000010ff227819 */ /* 0x000fe20000011620 */
[----:B------:R-:W-:Y:S01]  /*cb20*/  FFMA.FTZ R177, R35, UR4, -R177 ;  /* 0x0000000423b17c23 */ /* 0x000fe200080108b1 */
[C---:B--2---:R-:W-:Y:S07]  /*cb30*/  HMMA.16816.F32.BF16 R124, R20.reuse, R24, R124 ;  /* 0x00000018147c723c */ /* 0x044fee000004187c */
[----:B------:R2:W5:Y:S01]  /*cb40*/  MUFU.EX2 R168, R149 ;  /* 0x0000009500a87308 */ /* 0x0005620000000800 */
[C---:B------:R-:W-:Y:S01]  /*cb50*/  HMMA.16816.F32.BF16 R128, R20.reuse, R26, R128 ;  /* 0x0000001a1480723c */ /* 0x040fe20000041880 */
[----:B------:R-:W5:Y:S08]  /*cb60*/  LDSM.16.MT88.4 R24, [R192+0x17000] ;  /* 0x01700000c018783b */ /* 0x000f700000004200 */
[----:B------:R-:W5:Y:S02]  /*cb70*/  MUFU.EX2 R177, R177 ;  /* 0x000000b100b17308 */ /* 0x000f640000000800 */
[----:B---3--:R-:W-:Y:S01]  /*cb80*/  SHF.R.U32.HI R29, RZ, 0x18, R28 ;  /* 0x00000018ff1d7819 */ /* 0x008fe2000001161c */
[C---:B-1----:R-:W-:Y:S03]  /*cb90*/  HMMA.16816.F32.BF16 R132, R20.reuse, R152, R132 ;  /* 0x000000981484723c */ /* 0x042fe60000041884 */
[----:B------:R-:W-:Y:S03]  /*cba0*/  LOP3.LUT R28, R30, 0xff, RZ, 0xc0, !PT ;  /* 0x000000ff1e1c7812 */ /* 0x000fe600078ec0ff */
[C---:B------:R-:W-:Y:S01]  /*cbb0*/  HMMA.16816.F32.BF16 R136, R20.reuse, R154, R136 ;  /* 0x0000009a1488723c */ /* 0x040fe20000041888 */
[----:B------:R-:W-:Y:S04]  /*cbc0*/  LDSM.16.MT88.4 R152, [R189+0x11800] ;  /* 0x01180000bd98783b */ /* 0x000fe80000004200 */
[----:B------:R-:W-:Y:S01]  /*cbd0*/  PRMT R156, R28, 0x5410, R29 ;  /* 0x000054101c9c7816 */ /* 0x000fe2000000001d */
[----:B----4-:R-:W-:Y:S01]  /*cbe0*/  FADD.FTZ R0, R171, R0 ;  /* 0x00000000ab007221 */ /* 0x010fe20000010000 */
[----:B------:R-:W-:Y:S04]  /*cbf0*/  LOP3.LUT R28, R32, 0xffff, RZ, 0xc0, !PT ;  /* 0x0000ffff201c7812 */ /* 0x000fe800078ec0ff */
[----:B------:R-:W-:Y:S01]  /*cc00*/  SHF.R.U32.HI R33, RZ, 0x8, R28 ;  /* 0x00000008ff217819 */ /* 0x000fe2000001161c */
[----:B------:R-:W-:Y:S01]  /*cc10*/  FADD.FTZ R0, R170, R0 ;  /* 0x00000000aa007221 */ /* 0x000fe20000010000 */
[----:B------:R-:W1:Y:S01]  /*cc20*/  LDSM.16.MT88.4 R28, [R191+0x17000] ;  /* 0x01700000bf1c783b */ /* 0x000e620000004200 */
[--C-:B--2---:R-:W-:Y:S02]  /*cc30*/  HSET2.LE.AND R149, R156, R178.reuse, PT ;  /* 0x000000b29c957233 */ /* 0x104fe40003803000 */
[----:B------:R-:W-:Y:S01]  /*cc40*/  PRMT R150, R150, 0x5410, R33 ;  /* 0x0000541096967816 */ /* 0x000fe20000000021 */
[----:B-----5:R-:W-:Y:S01]  /*cc50*/  FADD.FTZ R0, R168, R0 ;  /* 0x00000000a8007221 */ /* 0x020fe20000010000 */
[----:B------:R-:W-:Y:S02]  /*cc60*/  SHF.R.U32.HI R33, RZ, 0x18, R32 ;  /* 0x00000018ff217819 */ /* 0x000fe40000011620 */
[----:B------:R-:W-:Y:S01]  /*cc70*/  LOP3.LUT R32, R34, 0xff, RZ, 0xc0, !PT ;  /* 0x000000ff22207812 */ /* 0x000fe200078ec0ff */
[C---:B------:R-:W-:Y:S01]  /*cc80*/  FADD.FTZ R247, R177.reuse, R0 ;  /* 0x00000000b1f77221 */ /* 0x040fe20000010000 */
[--C-:B------:R-:W-:Y:S02]  /*cc90*/  HSET2.LE.AND R150, R150, R178.reuse, PT ;  /* 0x000000b296967233 */ /* 0x100fe40003803000 */
[----:B------:R-:W-:Y:S01]  /*cca0*/  PRMT R32, R32, 0x5410, R33 ;  /* 0x0000541020207816 */ /* 0x000fe20000000021 */
[----:B------:R-:W-:Y:S01]  /*ccb0*/  FFMA.FTZ R33, R2, R245, R238 ;  /* 0x000000f502217223 */ /* 0x000fe200000100ee */
[--C-:B------:R-:W-:Y:S02]  /*ccc0*/  HSET2.LE.AND R2, R157, R178.reuse, PT ;  /* 0x000000b29d027233 */ /* 0x100fe40003803000 */
[----:B------:R-:W-:Y:S01]  /*ccd0*/  LOP3.LUT R166, R150, R166, RZ, 0xc0, !PT ;  /* 0x000000a696a67212 */ /* 0x000fe200078ec0ff */
[C---:B------:R-:W-:Y:S03]  /*cce0*/  HMMA.16816.F32.BF16 R140, R20.reuse, R24, R140 ;  /* 0x00000018148c723c */ /* 0x040fe6000004188c */
[----:B------:R-:W-:Y:S01]  /*ccf0*/  HSET2.LE.AND R151, R32, R178, PT ;  /* 0x000000b220977233 */ /* 0x000fe20003803000 */
[----:B------:R-:W-:Y:S01]  /*cd00*/  FADD.FTZ R156, R240, R33 ;  /* 0x00000021f09c7221 */ /* 0x000fe20000010000 */
[----:B------:R-:W-:Y:S01]  /*cd10*/  LOP3.LUT R164, R2, R164, RZ, 0xc0, !PT ;  /* 0x000000a402a47212 */ /* 0x000fe200078ec0ff */
[C---:B------:R-:W-:Y:S01]  /*cd20*/  HMMA.16816.F32.BF16 R144, R20.reuse, R26, R144 ;  /* 0x0000001a1490723c */ /* 0x040fe20000041890 */
[----:B------:R-:W2:Y:S04]  /*cd30*/  LDSM.16.MT88.4 R32, [R190+0x11800] ;  /* 0x01180000be20783b */ /* 0x000ea80000004200 */
[----:B------:R-:W-:Y:S01]  /*cd40*/  FADD.FTZ R2, R242, R156 ;  /* 0x0000009cf2027221 */ /* 0x000fe20000010000 */
[----:B------:R-:W-:Y:S02]  /*cd50*/  F2FP.BF16.F32.PACK_AB R165, R170, R171 ;  /* 0x000000abaaa5723e */ /* 0x000fe400000010ff */
[----:B------:R-:W-:Y:S01]  /*cd60*/  F2FP.BF16.F32.PACK_AB R167, R177, R168 ;  /* 0x000000a8b1a7723e */ /* 0x000fe200000010ff */
[----:B------:R-:W3:Y:S02]  /*cd70*/  LDSM.16.MT88.4 R24, [R192+0x11800] ;  /* 0x01180000c018783b */ /* 0x000ee40000004200 */
[----:B------:R-:W-:Y:S01]  /*cd80*/  LOP3.LUT R165, R149, R165, RZ, 0xc0, !PT ;  /* 0x000000a595a57212 */ /* 0x000fe200078ec0ff */
[----:B------:R-:W-:Y:S01]  /*cd90*/  FADD.FTZ R2, R246, R2 ;  /* 0x00000002f6027221 */ /* 0x000fe20000010000 */
[----:B------:R-:W-:Y:S02]  /*cda0*/  LOP3.LUT R167, R151, R167, RZ, 0xc0, !PT ;  /* 0x000000a797a77212 */ /* 0x000fe400078ec0ff */
[----:B------:R-:W-:Y:S01]  /*cdb0*/  MOV R150, R3 ;  /* 0x0000000300967202 */ /* 0x000fe20000000f00 */
[----:B------:R-:W-:Y:S01]  /*cdc0*/  FADD.FTZ R2, R233, R2 ;  /* 0x00000002e9027221 */ /* 0x000fe20000010000 */
[----:B------:R-:W-:Y:S01]  /*cdd0*/  MOV R149, R148 ;  /* 0x0000009400957202 */ /* 0x000fe20000000f00 */
[C---:B-1----:R-:W-:Y:S03]  /*cde0*/  HMMA.16816.F32.BF16 R16, R20.reuse, R28, R16 ;  /* 0x0000001c1410723c */ /* 0x042fe60000041810 */
[----:B------:R-:W-:Y:S03]  /*cdf0*/  FADD.FTZ R2, R232, R2 ;  /* 0x00000002e8027221 */ /* 0x000fe60000010000 */
[----:B------:R-:W-:Y:S01]  /*ce00*/  HMMA.16816.F32.BF16 R12, R20, R30, R12 ;  /* 0x0000001e140c723c */ /* 0x000fe2000004180c */
[----:B------:R-:W1:Y:S04]  /*ce10*/  LDSM.16.MT88.4 R20, [R189+0x13800] ;  /* 0x01380000bd14783b */ /* 0x000e680000004200 */
[----:B------:R-:W-:Y:S01]  /*ce20*/  FADD.FTZ R2, R236, R2 ;  /* 0x00000002ec027221 */ /* 0x000fe20000010000 */
[C---:B------:R-:W-:Y:S03]  /*ce30*/  HMMA.16816.F32.BF16 R156, R164.reuse, R152, R4 ;  /* 0x00000098a49c723c */ /* 0x040fe60000041804 */
[----:B------:R-:W4:Y:S02]  /*ce40*/  LDSM.16.MT88.4 R4, [R190+0x13800] ;  /* 0x01380000be04783b */ /* 0x000f240000004200 */
        /* <DEDUP_REMOVED lines=8> */
[C---:B---3--:R-:W-:Y:S03]  /*ced0*/  HMMA.16816.F32.BF16 R44, R164.reuse, R24, R44 ;  /* 0x00000018a42c723c */ /* 0x048fe6000004182c */
[----:B------:R-:W-:Y:S02]  /*cee0*/  LDSM.16.MT88.4 R32, [R190+0x15800] ;  /* 0x01580000be20783b */ /* 0x000fe40000004200 */
[----:B------:R-:W-:Y:S01]  /*cef0*/  FADD.FTZ R2, R183, R2 ;  /* 0x00000002b7027221 */ /* 0x000fe20000010000 */
[C---:B------:R-:W-:Y:S05]  /*cf00*/  HMMA.16816.F32.BF16 R48, R164.reuse, R26, R48 ;  /* 0x0000001aa430723c */ /* 0x040fea0000041830 */
[----:B------:R-:W3:Y:S01]  /*cf10*/  LDSM.16.MT88.4 R24, [R189+0x15800] ;  /* 0x01580000bd18783b */ /* 0x000ee20000004200 */
[C---:B------:R-:W-:Y:S05]  /*cf20*/  HMMA.16816.F32.BF16 R52, R164.reuse, R160, R52 ;  /* 0x000000a0a434723c */ /* 0x040fea0000041834 */
[----:B------:R-:W-:Y:S01]  /*cf30*/  FADD.FTZ R2, R184, R2 ;  /* 0x00000002b8027221 */ /* 0x000fe20000010000 */
[C---:B------:R-:W-:Y:S05]  /*cf40*/  HMMA.16816.F32.BF16 R56, R164.reuse, R162, R56 ;  /* 0x000000a2a438723c */ /* 0x040fea0000041838 */
[----:B------:R-:W-:Y:S01]  /*cf50*/  FADD.FTZ R2, R173, R2 ;  /* 0x00000002ad027221 */ /* 0x000fe20000010000 */
[C---:B-1----:R-:W-:Y:S05]  /*cf60*/  HMMA.16816.F32.BF16 R60, R164.reuse, R20, R60 ;  /* 0x00000014a43c723c */ /* 0x042fea000004183c */
[----:B------:R-:W-:Y:S01]  /*cf70*/  FADD.FTZ R2, R172, R2 ;  /* 0x00000002ac027221 */ /* 0x000fe20000010000 */
[C---:B------:R-:W-:Y:S01]  /*cf80*/  HMMA.16816.F32.BF16 R64, R164.reuse, R22, R64 ;  /* 0x00000016a440723c */ /* 0x040fe20000041840 */
[----:B------:R-:W1:Y:S04]  /*cf90*/  LDSM.16.MT88.4 R20, [R192+0x15800] ;  /* 0x01580000c014783b */ /* 0x000e680000004200 */
[----:B------:R-:W-:Y:S01]  /*cfa0*/  FADD.FTZ R2, R169, R2 ;  /* 0x00000002a9027221 */ /* 0x000fe20000010000 */
[C---:B----4-:R-:W-:Y:S05]  /*cfb0*/  HMMA.16816.F32.BF16 R68, R164.reuse, R4, R68 ;  /* 0x00000004a444723c */ /* 0x050fea0000041844 */
[----:B------:R-:W-:Y:S01]  /*cfc0*/  FADD.FTZ R245, R176, R2 ;  /* 0x00000002b0f57221 */ /* 0x000fe20000010000 */
        /* <DEDUP_REMOVED lines=11> */
[C---:B------:R-:W-:Y:S06]  /*d080*/  HMMA.16816.F32.BF16 R100, R164.reuse, R32, R100 ;  /* 0x00000020a464723c */ /* 0x040fec0000041864 */
[C---:B------:R-:W-:Y:S01]  /*d090*/  HMMA.16816.F32.BF16 R104, R164.reuse, R34, R104 ;  /* 0x00000022a468723c */ /* 0x040fe20000041868 */
[----:B------:R-:W3:Y:S05]  /*d0a0*/  LDSM.16.MT88.4 R32, [R191+0x17800] ;  /* 0x01780000bf20783b */ /* 0x000eea0000004200 */
[C---:B-1----:R-:W-:Y:S06]  /*d0b0*/  HMMA.16816.F32.BF16 R108, R164.reuse, R20, R108 ;  /* 0x00000014a46c723c */ /* 0x042fec000004186c */
[C---:B------:R-:W-:Y:S06]  /*d0c0*/  HMMA.16816.F32.BF16 R112, R164.reuse, R22, R112 ;  /* 0x00000016a470723c */ /* 0x040fec0000041870 */
[C---:B----4-:R-:W-:Y:S06]  /*d0d0*/  HMMA.16816.F32.BF16 R116, R164.reuse, R4, R116 ;  /* 0x00000004a474723c */ /* 0x050fec0000041874 */
[C---:B------:R-:W-:Y:S06]  /*d0e0*/  HMMA.16816.F32.BF16 R120, R164.reuse, R6, R120 ;  /* 0x00000006a478723c */ /* 0x040fec0000041878 */
[C---:B-----5:R-:W-:Y:S06]  /*d0f0*/  HMMA.16816.F32.BF16 R124, R164.reuse, R8, R124 ;  /* 0x00000008a47c723c */ /* 0x060fec000004187c */
[C---:B------:R-:W-:Y:S06]  /*d100*/  HMMA.16816.F32.BF16 R128, R164.reuse, R10, R128 ;  /* 0x0000000aa480723c */ /* 0x040fec0000041880 */
[C---:B--2---:R-:W-:Y:S06]  /*d110*/  HMMA.16816.F32.BF16 R132, R164.reuse, R28, R132 ;  /* 0x0000001ca484723c */ /* 0x044fec0000041884 */
        /* <DEDUP_REMOVED lines=8> */
.L_x_655:
[----:B------:R-:W1:Y:S01]  /*d1a0*/  SHFL.BFLY PT, R2, R245, 0x2, 0x1f ;  /* 0x0c401f00f5027f89 */ /* 0x000e6200000e0000 */
[----:B------:R-:W-:Y:S01]  /*d1b0*/  ULDC UR4, c[0x0][0x38c] ;  /* 0x0000e30000047ab9 */ /* 0x000fe20000000800 */
[----:B------:R-:W-:Y:S01]  /*d1c0*/  UMOV UR6, 0x400 ;  /* 0x0000040000067882 */ /* 0x000fe20000000000 */
[----:B------:R-:W-:Y:S01]  /*d1d0*/  UISETP.NE.AND UP0, UPT, UR5, -0x1, UPT ;  /* 0xffffffff0500788c */ /* 0x000fe2000bf05270 */
[----:B------:R-:W2:Y:S01]  /*d1e0*/  SHFL.BFLY PT, R0, R247, 0x2, 0x1f ;  /* 0x0c401f00f7007f89 */ /* 0x000ea200000e0000 */
[----:B------:R-:W3:Y:S01]  /*d1f0*/  S2R R170, SR_TID.X ;  /* 0x0000000000aa7919 */ /* 0x000ee20000002100 */
[----:B-1----:R-:W-:Y:S01]  /*d200*/  FADD.FTZ R2, R2, R245 ;  /* 0x000000f502027221 */ /* 0x002fe20000010000 */
[----:B--2---:R-:W-:-:S04]  /*d210*/  FADD.FTZ R0, R0, R247 ;  /* 0x000000f700007221 */ /* 0x004fc80000010000 */
[----:B------:R-:W1:Y:S04]  /*d220*/  SHFL.BFLY PT, R5, R2, 0x1, 0x1f ;  /* 0x0c201f0002057f89 */ /* 0x000e6800000e0000 */
[----:B------:R-:W2:Y:S01]  /*d230*/  SHFL.BFLY PT, R4, R0, 0x1, 0x1f ;  /* 0x0c201f0000047f89 */ /* 0x000ea200000e0000 */
[----:B---3--:R-:W-:-:S04]  /*d240*/  SHF.R.S32.HI R171, RZ, 0x1f, R170 ;  /* 0x0000001fffab7819 */ /* 0x008fc800000114aa */
[----:B-----5:R-:W-:-:S04]  /*d250*/  LEA.HI R169, R171, R170, RZ, 0x2 ;  /* 0x000000aaaba97211 */ /* 0x020fc800078f10ff */
[----:B------:R-:W-:Y:S01]  /*d260*/  SHF.R.S32.HI R16, RZ, 0x2, R169 ;  /* 0x00000002ff107819 */ /* 0x000fe200000114a9 */
[----:B-1----:R-:W-:Y:S01]  /*d270*/  FADD.FTZ R149, R2, R5 ;  /* 0x0000000502957221 */ /* 0x002fe20000010000 */
[----:B------:R-:W-:Y:S01]  /*d280*/  MOV R2, 0x3f800000 ;  /* 0x3f80000000027802 */ /* 0x000fe20000000f00 */
[----:B--2---:R-:W-:-:S03]  /*d290*/  FADD.FTZ R150, R0, R4 ;  /* 0x0000000400967221 */ /* 0x004fc60000010000 */
[----:B------:R-:W-:Y:S02]  /*d2a0*/  FSETP.NE.FTZ.AND P4, PT, R149, RZ, PT ;  /* 0x000000ff9500720b */ /* 0x000fe40003f95000 */
[----:B------:R-:W-:Y:S02]  /*d2b0*/  MOV R0, 0x3f800000 ;  /* 0x3f80000000007802 */ /* 0x000fe40000000f00 */
[----:B------:R-:W-:Y:S02]  /*d2c0*/  FSETP.NE.FTZ.AND P3, PT, R150, RZ, PT ;  /* 0x000000ff9600720b */ /* 0x000fe40003f75000 */
[----:B------:R-:W-:-:S04]  /*d2d0*/  SHF.R.S32.HI R4, RZ, 0x1f, R169 ;  /* 0x0000001fff047819 */ /* 0x000fc800000114a9 */
[----:B------:R-:W-:-:S03]  /*d2e0*/  LEA.HI R4, R4, R16, RZ, 0x3 ;  /* 0x0000001004047211 */ /* 0x000fc600078f18ff */
[----:B------:R-:W1:Y:S01]  /*d2f0*/  @P4 MUFU.RCP R2, R149 ;  /* 0x0000009500024308 */ /* 0x000e620000001000 */
[----:B------:R-:W-:-:S04]  /*d300*/  LOP3.LUT R4, R4, 0xfffffff8, RZ, 0xc0, !PT ;  /* 0xfffffff804047812 */ /* 0x000fc800078ec0ff */
[----:B------:R-:W-:-:S03]  /*d310*/  IADD3 R16, R16, -R4, RZ ;  /* 0x8000000410107210 */ /* 0x000fc60007ffe0ff */
[----:B------:R-:W2:Y:S01]  /*d320*/  @P3 MUFU.RCP R0, R150 ;  /* 0x0000009600003308 */ /* 0x000ea20000001000 */
[----:B------:R-:W-:Y:S01]  /*d330*/  R2P PR, R16, 0x6 ;  /* 0x0000000610007804 */ /* 0x000fe20000000000 */
[----:B-1----:R-:W-:-:S04]  /*d340*/  FMUL.FTZ R2, R2, UR4 ;  /* 0x0000000402027c20 */ /* 0x002fc80008410000 */
[C---:B------:R-:W-:Y:S01]  /*d350*/  FMUL.FTZ R5, R2.reuse, R157 ;  /* 0x0000009d02057220 */ /* 0x040fe20000410000 */
[C---:B------:R-:W-:Y:S01]  /*d360*/  FMUL.FTZ R21, R2.reuse, R52 ;  /* 0x0000003402157220 */ /* 0x040fe20000410000 */
[C---:B------:R-:W-:Y:S01]  /*d370*/  FMUL.FTZ R168, R2.reuse, R156 ;  /* 0x0000009c02a87220 */ /* 0x040fe20000410000 */
[----:B------:R-:W-:Y:S01]  /*d380*/  FMUL.FTZ R157, R2, R152 ;  /* 0x00000098029d7220 */ /* 0x000fe20000410000 */
[----:B--2---:R-:W-:Y:S01]  /*d390*/  FMUL.FTZ R0, R0, UR4 ;  /* 0x0000000400007c20 */ /* 0x004fe20008410000 */
[----:B------:R-:W1:Y:S01]  /*d3a0*/  S2UR UR4, SR_CgaCtaId ;  /* 0x00000000000479c3 */ /* 0x000e620000008800 */
        /* <DEDUP_REMOVED lines=125> */
[----:B-1----:R-:W-:Y:S01]  /*db80*/  ULEA UR4, UR4, UR6, 0x18 ;  /* 0x0000000604047291 */ /* 0x002fe2000f8ec03f */
[----:B------:R-:W-:-:S02]  /*db90*/  F2FP.BF16.F32.PACK_AB R51, R51, R2 ;  /* 0x000000023333723e */ /* 0x000fc400000010ff */
[----:B------:R-:W-:Y:S01]  /*dba0*/  LEA.HI R58, R171, R170, RZ, 0x5 ;  /* 0x000000aaab3a7211 */ /* 0x000fe200078f28ff */
[----:B------:R-:W-:Y:S01]  /*dbb0*/  @UP0 ULDC.64 UR6, c[0x0][0x298] ;  /* 0x0000a60000060ab9 */ /* 0x000fe20000000a00 */
[----:B------:R-:W-:Y:S01]  /*dbc0*/  LOP3.LUT R0, R169, 0x3ffffffc, RZ, 0xc0, !PT ;  /* 0x3ffffffca9007812 */ /* 0x000fe200078ec0ff */
[----:B------:R-:W-:Y:S01]  /*dbd0*/  @UP0 UIMAD.WIDE.U32 UR12, UR5, UR6, URZ ;  /* 0x00000006050c02a5 */ /* 0x000fe2000f8e003f */
[----:B------:R-:W-:Y:S02]  /*dbe0*/  SHF.L.U32 R2, R16, 0x6, RZ ;  /* 0x0000000610027819 */ /* 0x000fe400000006ff */
[----:B------:R-:W-:Y:S01]  /*dbf0*/  F2FP.BF16.F32.PACK_AB R15, R15, R46 ;  /* 0x0000002e0f0f723e */ /* 0x000fe200000010ff */
[----:B------:R-:W-:Y:S01]  /*dc00*/  @UP0 UIMAD UR10, UR5, UR7, UR13 ;  /* 0x00000007050a02a4 */ /* 0x000fe2000f8e020d */
[----:B------:R-:W-:Y:S02]  /*dc10*/  F2FP.BF16.F32.PACK_AB R13, R13, R10 ;  /* 0x0000000a0d0d723e */ /* 0x000fe400000010ff */
[----:B------:R-:W-:-:S02]  /*dc20*/  SHF.R.S32.HI R46, RZ, 0x5, R58 ;  /* 0x00000005ff2e7819 */ /* 0x000fc4000001143a */
[----:B------:R-:W-:Y:S02]  /*dc30*/  IADD3 R0, -R0, R170, RZ ;  /* 0x000000aa00007210 */ /* 0x000fe40007ffe1ff */
[----:B------:R-:W-:Y:S02]  /*dc40*/  LOP3.LUT R2, R2, 0x1c0, RZ, 0xc0, !PT ;  /* 0x000001c002027812 */ /* 0x000fe400078ec0ff */
[----:B------:R-:W-:Y:S02]  /*dc50*/  LOP3.LUT R10, R16, 0x1, RZ, 0xc0, !PT ;  /* 0x00000001100a7812 */ /* 0x000fe400078ec0ff */
[----:B------:R-:W-:Y:S02]  /*dc60*/  F2FP.BF16.F32.PACK_AB R11, R11, R6 ;  /* 0x000000060b0b723e */ /* 0x000fe400000010ff */
[----:B------:R-:W-:Y:S02]  /*dc70*/  LEA R6, R46, R0, 0x9 ;  /* 0x000000002e067211 */ /* 0x000fe400078e48ff */
[----:B------:R-:W-:-:S02]  /*dc80*/  LEA.HI R0, R2, R2, RZ, 0x1d ;  /* 0x0000000202007211 */ /* 0x000fc400078fe8ff */
[----:B------:R-:W-:Y:S02]  /*dc90*/  ISETP.NE.U32.AND P0, PT, R10, 0x1, PT ;  /* 0x000000010a00780c */ /* 0x000fe40003f05070 */
[----:B------:R-:W-:Y:S02]  /*dca0*/  LEA R0, R6, R0, 0x1 ;  /* 0x0000000006007211 */ /* 0x000fe400078e08ff */
[----:B------:R-:W-:Y:S02]  /*dcb0*/  MOV R6, 0x20 ;  /* 0x0000002000067802 */ /* 0x000fe40000000f00 */
[----:B------:R-:W-:Y:S02]  /*dcc0*/  F2FP.BF16.F32.PACK_AB R5, R5, R168 ;  /* 0x000000a80505723e */ /* 0x000fe400000010ff */
[----:B------:R-:W-:Y:S02]  /*dcd0*/  LEA R0, R0, UR4, 0x1 ;  /* 0x0000000400007c11 */ /* 0x000fe4000f8e08ff */
[----:B------:R-:W-:-:S02]  /*dce0*/  SEL R6, R6, 0xffffffe0, !P1 ;  /* 0xffffffe006067807 */ /* 0x000fc40004800000 */
[----:B------:R-:W-:Y:S01]  /*dcf0*/  MOV R10, 0x40 ;  /* 0x00000040000a7802 */ /* 0x000fe20000000f00 */
[----:B------:R1:W-:Y:S01]  /*dd00*/  STS [R0], R5 ;  /* 0x0000000500007388 */ /* 0x0003e20000000800 */
[----:B------:R-:W-:Y:S02]  /*dd10*/  F2FP.BF16.F32.PACK_AB R4, R4, R158 ;  /* 0x0000009e0404723e */ /* 0x000fe400000010ff */
[C---:B------:R-:W-:Y:S02]  /*dd20*/  IADD3 R2, R0.reuse, -0x10, RZ ;  /* 0xfffffff000027810 */ /* 0x040fe40007ffe0ff */
[----:B------:R-:W-:Y:S01]  /*dd30*/  F2FP.BF16.F32.PACK_AB R7, R7, R157 ;  /* 0x0000009d0707723e */ /* 0x000fe200000010ff */
[----:B------:R2:W-:Y:S01]  /*dd40*/  STS [R0+0x400], R4 ;  /* 0x0004000400007388 */ /* 0x0005e20000000800 */
[----:B------:R-:W-:Y:S02]  /*dd50*/  F2FP.BF16.F32.PACK_AB R9, R9, R154 ;  /* 0x0000009a0909723e */ /* 0x000fe400000010ff */
[----:B------:R-:W-:-:S02]  /*dd60*/  @P0 IADD3 R2, R0, 0x10, RZ ;  /* 0x0000001000020810 */ /* 0x000fc40007ffe0ff */
[----:B------:R-:W-:Y:S02]  /*dd70*/  F2FP.BF16.F32.PACK_AB R8, R8, R156 ;  /* 0x0000009c0808723e */ /* 0x000fe400000010ff */
[----:B------:R-:W-:Y:S01]  /*dd80*/  SEL R10, R10, 0xffffffc0, !P2 ;  /* 0xffffffc00a0a7807 */ /* 0x000fe20005000000 */
[----:B------:R3:W-:Y:S01]  /*dd90*/  STS [R2], R7 ;  /* 0x0000000702007388 */ /* 0x0007e20000000800 */
[----:B------:R-:W-:Y:S02]  /*dda0*/  F2FP.BF16.F32.PACK_AB R12, R12, R153 ;  /* 0x000000990c0c723e */ /* 0x000fe400000010ff */
[----:B------:R-:W-:Y:S01]  /*ddb0*/  F2FP.BF16.F32.PACK_AB R14, R14, R152 ;  /* 0x000000980e0e723e */ /* 0x000fe200000010ff */
[----:B------:R4:W-:Y:S01]  /*ddc0*/  STS [R2+0x400], R9 ;  /* 0x0004000902007388 */ /* 0x0009e20000000800 */
[----:B------:R-:W-:Y:S02]  /*ddd0*/  F2FP.BF16.F32.PACK_AB R54, R17, R151 ;  /* 0x000000971136723e */ /* 0x000fe400000010ff */
[----:B------:R-:W-:-:S02]  /*dde0*/  F2FP.BF16.F32.PACK_AB R53, R53, R50 ;  /* 0x000000323535723e */ /* 0x000fc400000010ff */
[----:B------:R-:W-:Y:S02]  /*ddf0*/  F2FP.BF16.F32.PACK_AB R52, R52, R21 ;  /* 0x000000153434723e */ /* 0x000fe400000010ff */
[----:B-1----:R-:W-:Y:S02]  /*de00*/  IADD3 R5, R0, R6, RZ ;  /* 0x0000000600057210 */ /* 0x002fe40007ffe0ff */
[----:B------:R-:W-:Y:S02]  /*de10*/  F2FP.BF16.F32.PACK_AB R50, R57, R19 ;  /* 0x000000133932723e */ /* 0x000fe400000010ff */
[----:B------:R-:W-:Y:S01]  /*de20*/  F2FP.BF16.F32.PACK_AB R48, R48, R60 ;  /* 0x0000003c3030723e */ /* 0x000fe200000010ff */
[----:B------:R1:W-:Y:S01]  /*de30*/  STS [R5], R8 ;  /* 0x0000000805007388 */ /* 0x0003e20000000800 */
[----:B--2---:R-:W-:Y:S02]  /*de40*/  IADD3 R4, R6, R2, RZ ;  /* 0x0000000206047210 */ /* 0x004fe40007ffe0ff */
[----:B------:R-:W-:Y:S01]  /*de50*/  F2FP.BF16.F32.PACK_AB R47, R47, R62 ;  /* 0x0000003e2f2f723e */ /* 0x000fe200000010ff */
[----:B------:R-:W-:Y:S01]  /*de60*/  STS [R5+0x400], R13 ;  /* 0x0004000d05007388 */ /* 0x000fe20000000800 */
[----:B------:R-:W-:-:S02]  /*de70*/  IADD3 R6, R4, R10, RZ ;  /* 0x0000000a04067210 */ /* 0x000fc40007ffe0ff */
[----:B------:R-:W-:Y:S01]  /*de80*/  F2FP.BF16.F32.PACK_AB R45, R45, R64 ;  /* 0x000000402d2d723e */ /* 0x000fe200000010ff */
[----:B------:R-:W-:Y:S01]  /*de90*/  STS [R4], R12 ;  /* 0x0000000c04007388 */ /* 0x000fe20000000800 */
[----:B---3--:R-:W-:Y:S02]  /*dea0*/  IADD3 R7, R5, R10, RZ ;  /* 0x0000000a05077210 */ /* 0x008fe40007ffe0ff */
[----:B------:R-:W-:Y:S01]  /*deb0*/  F2FP.BF16.F32.PACK_AB R44, R44, R66 ;  /* 0x000000422c2c723e */ /* 0x000fe200000010ff */
[----:B------:R-:W-:Y:S01]  /*dec0*/  STS [R4+0x400], R11 ;  /* 0x0004000b04007388 */ /* 0x000fe20000000800 */
[----:B----4-:R-:W-:Y:S02]  /*ded0*/  IADD3 R9, R0, R10, RZ ;  /* 0x0000000a00097210 */ /* 0x010fe40007ffe0ff */
[----:B------:R-:W-:Y:S02]  /*dee0*/  F2FP.BF16.F32.PACK_AB R43, R69, R68 ;  /* 0x00000044452b723e */ /* 0x000fe400000010ff */
[----:B------:R-:W-:Y:S01]  /*def0*/  F2FP.BF16.F32.PACK_AB R42, R42, R70 ;  /* 0x000000462a2a723e */ /* 0x000fe200000010ff */
[----:B------:R-:W-:Y:S01]  /*df00*/  STS [R9], R14 ;  /* 0x0000000e09007388 */ /* 0x000fe20000000800 */
[----:B------:R-:W-:-:S02]  /*df10*/  F2FP.BF16.F32.PACK_AB R41, R41, R72 ;  /* 0x000000482929723e */ /* 0x000fc400000010ff */
[----:B------:R-:W-:Y:S01]  /*df20*/  F2FP.BF16.F32.PACK_AB R40, R40, R74 ;  /* 0x0000004a2828723e */ /* 0x000fe200000010ff */
[----:B------:R2:W-:Y:S01]  /*df30*/  STS [R9+0x400], R15 ;  /* 0x0004000f09007388 */ /* 0x0005e20000000800 */
[----:B------:R-:W-:Y:S02]  /*df40*/  F2FP.BF16.F32.PACK_AB R39, R77, R76 ;  /* 0x0000004c4d27723e */ /* 0x000fe400000010ff */
[----:B-1----:R-:W-:Y:S02]  /*df50*/  IADD3 R8, R10, R2, RZ ;  /* 0x000000020a087210 */ /* 0x002fe40007ffe0ff */
[----:B------:R-:W-:Y:S02]  /*df60*/  F2FP.BF16.F32.PACK_AB R38, R38, R78 ;  /* 0x0000004e2626723e */ /* 0x000fe400000010ff */
[----:B------:R-:W-:Y:S01]  /*df70*/  F2FP.BF16.F32.PACK_AB R37, R37, R80 ;  /* 0x000000502525723e */ /* 0x000fe200000010ff */
[----:B------:R-:W-:Y:S01]  /*df80*/  STS [R8], R54 ;  /* 0x0000003608007388 */ /* 0x000fe20000000800 */
[----:B------:R-:W-:-:S02]  /*df90*/  F2FP.BF16.F32.PACK_AB R36, R36, R82 ;  /* 0x000000522424723e */ /* 0x000fc400000010ff */
[----:B------:R-:W-:Y:S01]  /*dfa0*/  F2FP.BF16.F32.PACK_AB R35, R35, R84 ;  /* 0x000000542323723e */ /* 0x000fe200000010ff */
[----:B------:R-:W-:Y:S01]  /*dfb0*/  STS [R8+0x400], R53 ;  /* 0x0004003508007388 */ /* 0x000fe20000000800 */
[----:B------:R-:W-:Y:S02]  /*dfc0*/  F2FP.BF16.F32.PACK_AB R34, R34, R86 ;  /* 0x000000562222723e */ /* 0x000fe400000010ff */
[----:B------:R-:W-:Y:S01]  /*dfd0*/  PLOP3.LUT P0, PT, PT, PT, UP0, 0x80, 0x0 ;  /* 0x000000000000781c */ /* 0x000fe20003f0f008 */
[----:B------:R-:W-:Y:S01]  /*dfe0*/  STS [R7], R52 ;  /* 0x0000003407007388 */ /* 0x000fe20000000800 */
[----:B------:R-:W-:Y:S02]  /*dff0*/  F2FP.BF16.F32.PACK_AB R33, R33, R88 ;  /* 0x000000582121723e */ /* 0x000fe400000010ff */
[----:B------:R-:W-:Y:S01]  /*e000*/  F2FP.BF16.F32.PACK_AB R32, R32, R90 ;  /* 0x0000005a2020723e */ /* 0x000fe200000010ff */
[----:B------:R-:W-:Y:S01]  /*e010*/  STS [R7+0x400], R51 ;  /* 0x0004003307007388 */ /* 0x000fe20000000800 */
[----:B------:R-:W-:-:S02]  /*e020*/  F2FP.BF16.F32.PACK_AB R31, R31, R92 ;  /* 0x0000005c1f1f723e */ /* 0x000fc400000010ff */
[----:B------:R-:W-:Y:S01]  /*e030*/  F2FP.BF16.F32.PACK_AB R30, R30, R94 ;  /* 0x0000005e1e1e723e */ /* 0x000fe200000010ff */
[----:B------:R-:W-:Y:S01]  /*e040*/  STS [R6], R50 ;  /* 0x0000003206007388 */ /* 0x000fe20000000800 */
        /* <DEDUP_REMOVED lines=25> */
[----:B--2---:R-:W-:Y:S01]  /*e1e0*/  F2FP.BF16.F32.PACK_AB R15, R137, R136 ;  /* 0x00000088890f723e */ /* 0x004fe200000010ff */
[----:B------:R-:W-:Y:S01]  /*e1f0*/  STS [R4+0x2400], R40 ;  /* 0x0024002804007388 */ /* 0x000fe20000000800 */
[----:B------:R-:W-:Y:S02]  /*e200*/  F2FP.BF16.F32.PACK_AB R14, R139, R138 ;  /* 0x0000008a8b0e723e */ /* 0x000fe400000010ff */
[----:B------:R-:W-:Y:S01]  /*e210*/  F2FP.BF16.F32.PACK_AB R13, R141, R140 ;  /* 0x0000008c8d0d723e */ /* 0x000fe200000010ff */
[----:B------:R-:W-:Y:S01]  /*e220*/  STS [R9+0x2000], R39 ;  /* 0x0020002709007388 */ /* 0x000fe20000000800 */
[----:B------:R-:W-:Y:S02]  /*e230*/  F2FP.BF16.F32.PACK_AB R12, R143, R142 ;  /* 0x0000008e8f0c723e */ /* 0x000fe400000010ff */
[----:B------:R-:W-:Y:S01]  /*e240*/  F2FP.BF16.F32.PACK_AB R11, R145, R144 ;  /* 0x00000090910b723e */ /* 0x000fe200000010ff */
[----:B------:R-:W-:Y:S01]  /*e250*/  STS [R9+0x2400], R38 ;  /* 0x0024002609007388 */ /* 0x000fe20000000800 */
[----:B------:R-:W-:-:S03]  /*e260*/  F2FP.BF16.F32.PACK_AB R10, R147, R146 ;  /* 0x00000092930a723e */ /* 0x000fc600000010ff */
        /* <DEDUP_REMOVED lines=16> */
[----:B------:R2:W-:Y:S04]  /*e370*/  STS [R8+0x4000], R21 ;  /* 0x0040001508007388 */ /* 0x0005e80000000800 */
[----:B------:R3:W-:Y:S04]  /*e380*/  STS [R8+0x4400], R20 ;  /* 0x0044001408007388 */ /* 0x0007e80000000800 */
[----:B------:R4:W-:Y:S04]  /*e390*/  STS [R7+0x4000], R19 ;  /* 0x0040001307007388 */ /* 0x0009e80000000800 */
[----:B------:R4:W-:Y:S04]  /*e3a0*/  STS [R7+0x4400], R18 ;  /* 0x0044001207007388 */ /* 0x0009e80000000800 */
[----:B------:R4:W-:Y:S04]  /*e3b0*/  STS [R6+0x4000], R17 ;  /* 0x0040001106007388 */ /* 0x0009e80000000800 */
[----:B------:R4:W-:Y:S01]  /*e3c0*/  STS [R6+0x4400], R16 ;  /* 0x0044001006007388 */ /* 0x0009e20000000800 */
[----:B-1----:R-:W-:-:S02]  /*e3d0*/  F2FP.BF16.F32.PACK_AB R22, R161, R160 ;  /* 0x000000a0a116723e */ /* 0x002fc400000010ff */
[----:B--2---:R-:W-:Y:S02]  /*e3e0*/  F2FP.BF16.F32.PACK_AB R21, R163, R162 ;  /* 0x000000a2a315723e */ /* 0x004fe400000010ff */
[----:B---3--:R-:W-:Y:S02]  /*e3f0*/  F2FP.BF16.F32.PACK_AB R20, R165, R164 ;  /* 0x000000a4a514723e */ /* 0x008fe400000010ff */
[----:B----4-:R-:W-:Y:S02]  /*e400*/  F2FP.BF16.F32.PACK_AB R19, R167, R166 ;  /* 0x000000a6a713723e */ /* 0x010fe400000010ff */
[----:B------:R-:W-:Y:S02]  /*e410*/  F2FP.BF16.F32.PACK_AB R18, R131, R130 ;  /* 0x000000828312723e */ /* 0x000fe400000010ff */
[----:B------:R-:W-:Y:S02]  /*e420*/  F2FP.BF16.F32.PACK_AB R17, R133, R132 ;  /* 0x000000848511723e */ /* 0x000fe400000010ff */
[----:B------:R-:W-:Y:S01]  /*e430*/  F2FP.BF16.F32.PACK_AB R16, R135, R134 ;  /* 0x000000868710723e */ /* 0x000fe200000010ff */
[----:B------:R-:W-:Y:S06]  /*e440*/  @P0 BRA `(.L_x_659) ;  /* 0x00000000001c0947 */ /* 0x000fec0003800000 */
[----:B------:R-:W1:Y:S01]  /*e450*/  S2UR UR8, SR_CTAID.Y ;  /* 0x00000000000879c3 */ /* 0x000e620000002600 */
[----:B------:R-:W-:Y:S01]  /*e460*/  ULDC.64 UR6, c[0x0][0x290] ;  /* 0x0000a40000067ab9 */ /* 0x000fe20000000a00 */
[----:B-1----:R-:W-:Y:S02]  /*e470*/  USHF.R.S32.HI UR4, URZ, 0x1f, UR8 ;  /* 0x0000001f3f047899 */ /* 0x002fe40008011408 */
[----:B------:R-:W-:Y:S02]  /*e480*/  UIMAD.WIDE.U32 UR12, UR8, UR6, URZ ;  /* 0x00000006080c72a5 */ /* 0x000fe4000f8e003f */
[----:B------:R-:W-:-:S04]  /*e490*/  UIMAD UR4, UR4, UR6, URZ ;  /* 0x00000006040472a4 */ /* 0x000fc8000f8e023f */
[----:B------:R-:W-:-:S04]  /*e4a0*/  UIMAD UR4, UR8, UR7, UR4 ;  /* 0x00000007080472a4 */ /* 0x000fc8000f8e0204 */
[----:B------:R-:W-:-:S12]  /*e4b0*/  UIADD3 UR10, UR13, UR4, URZ ;  /* 0x000000040d0a7290 */ /* 0x000fd8000fffe03f */
.L_x_659:
[----:B------:R-:W-:Y:S01]  /*e4c0*/  ULDC.U8 UR4, c[0x0][0x3d9] ;  /* 0x0000f64000047ab9 */ /* 0x000fe20000000000 */
[----:B------:R-:W-:Y:S01]  /*e4d0*/  STS [R0+0x6000], R57 ;  /* 0x0060003900007388 */ /* 0x000fe20000000800 */
[----:B------:R-:W-:Y:S01]  /*e4e0*/  ISETP.NE.AND P0, PT, RZ, UR4, PT ;  /* 0x00000004ff007c0c */ /* 0x000fe2000bf05270 */
[----:B------:R-:W1:Y:S01]  /*e4f0*/  S2UR UR6, SR_CTAID.X ;  /* 0x00000000000679c3 */ /* 0x000e620000002500 */
[----:B------:R-:W-:Y:S01]  /*e500*/  ULDC.U8 UR9, c[0x0][0x3d8] ;  /* 0x0000f60000097ab9 */ /* 0x000fe20000000000 */
[----:B------:R-:W-:Y:S01]  /*e510*/  STS [R0+0x6400], R56 ;  /* 0x0064003800007388 */ /* 0x000fe20000000800 */
[----:B------:R-:W-:-:S03]  /*e520*/  ISETP.NE.AND P1, PT, RZ, UR9, PT ;  /* 0x00000009ff007c0c */ /* 0x000fc6000bf25270 */
[----:B------:R-:W-:Y:S01]  /*e530*/  STS [R2+0x6000], R55 ;  /* 0x0060003702007388 */ /* 0x000fe20000000800 */
[----:B------:R-:W-:-:S03]  /*e540*/  ISETP.EQ.AND P1, PT, RZ, UR4, P1 ;  /* 0x00000004ff007c0c */ /* 0x000fc60008f22270 */
[----:B------:R2:W-:Y:S04]  /*e550*/  STS [R2+0x6400], R18 ;  /* 0x0064001202007388 */ /* 0x0005e80000000800 */
[----:B------:R-:W-:Y:S04]  /*e560*/  STS [R5+0x6000], R17 ;  /* 0x0060001105007388 */ /* 0x000fe80000000800 */
[----:B------:R3:W-:Y:S02]  /*e570*/  STS [R5+0x6400], R16 ;  /* 0x0064001005007388 */ /* 0x0007e40000000800 */
[----:B------:R-:W-:-:S02]  /*e580*/  @!P1 PLOP3.LUT P5, PT, PT, PT, PT, 0x8, 0x0 ;  /* 0x000000000000981c */ /* 0x000fc40003fae170 */
[----:B------:R-:W-:Y:S01]  /*e590*/  STS [R4+0x6000], R15 ;  /* 0x0060000f04007388 */ /* 0x000fe20000000800 */
[----:B-1----:R-:W-:-:S03]  /*e5a0*/  UIMAD UR4, UR6, -0x40, UR17 ;  /* 0xffffffc0060478a4 */ /* 0x002fc6000f8e0211 */
[----:B------:R1:W-:Y:S04]  /*e5b0*/  STS [R4+0x6400], R14 ;  /* 0x0064000e04007388 */ /* 0x0003e80000000800 */
[----:B------:R4:W-:Y:S04]  /*e5c0*/  STS [R9+0x6000], R13 ;  /* 0x0060000d09007388 */ /* 0x0009e80000000800 */
[----:B------:R5:W-:Y:S01]  /*e5d0*/  STS [R9+0x6400], R12 ;  /* 0x0064000c09007388 */ /* 0x000be20000000800 */
[----:B--2---:R-:W-:-:S03]  /*e5e0*/  LOP3.LUT R2, R58, 0xffffffe0, RZ, 0xc0, !PT ;  /* 0xffffffe03a027812 */ /* 0x004fc600078ec0ff */
[----:B------:R2:W-:Y:S02]  /*e5f0*/  STS [R8+0x6000], R11 ;  /* 0x0060000b08007388 */ /* 0x0005e40000000800 */
[----:B------:R-:W-:Y:S02]  /*e600*/  IMAD.IADD R2, R170, 0x1, -R2 ;  /* 0x00000001aa027824 */ /* 0x000fe400078e0a02 */
[----:B------:R2:W-:Y:S01]  /*e610*/  STS [R8+0x6400], R10 ;  /* 0x0064000a08007388 */ /* 0x0005e20000000800 */
[----:B---3--:R-:W-:-:S03]  /*e620*/  LEA.HI R16, R171, R170, RZ, 0x3 ;  /* 0x000000aaab107211 */ /* 0x008fc600078f18ff */
[----:B------:R-:W-:Y:S04]  /*e630*/  STS [R7+0x6000], R22 ;  /* 0x0060001607007388 */ /* 0x000fe80000000800 */
[----:B------:R3:W-:Y:S01]  /*e640*/  STS [R7+0x6400], R21 ;  /* 0x0064001507007388 */ /* 0x0007e20000000800 */
[----:B-1----:R-:W1:Y:S01]  /*e650*/  @P0 LDC.64 R4, c[0x0][0x2c0] ;  /* 0x0000b000ff040b82 */ /* 0x002e620000000a00 */
[----:B------:R-:W1:Y:S01]  /*e660*/  S2R R14, SR_CTAID.Y ;  /* 0x00000000000e7919 */ /* 0x000e620000002600 */
[----:B------:R-:W1:Y:S06]  /*e670*/  S2R R23, SR_CTAID.Z ;  /* 0x0000000000177919 */ /* 0x000e6c0000002700 */
[----:B----4-:R-:W4:Y:S01]  /*e680*/  @P4 LDC R13, c[0x0][0x2e8] ;  /* 0x0000ba00ff0d4b82 */ /* 0x010f220000000800 */
[----:B-----5:R1:W1:Y:S01]  /*e690*/  @P4 MUFU.LG2 R9, R149 ;  /* 0x0000009500094308 */ /* 0x0202620000000c00 */
[----:B------:R-:W1:Y:S01]  /*e6a0*/  S2R R18, SR_TID.X ;  /* 0x0000000000127919 */ /* 0x000e620000002100 */
[----:B--2---:R-:W-:Y:S01]  /*e6b0*/  LEA.HI.SX32 R11, R16, 0x10, 0x1d ;  /* 0x00000010100b7811 */ /* 0x004fe200078feaff */
[----:B------:R-:W-:Y:S01]  /*e6c0*/  STS [R6+0x6000], R20 ;  /* 0x0060001406007388 */ /* 0x000fe20000000800 */
[----:B------:R-:W-:-:S03]  /*e6d0*/  SHF.R.S32.HI R8, RZ, 0x3, R16 ;  /* 0x00000003ff087819 */ /* 0x000fc60000011410 */
[----:B------:R2:W-:Y:S01]  /*e6e0*/  STS [R6+0x6400], R19 ;  /* 0x0064001306007388 */ /* 0x0005e20000000800 */
[----:B---3--:R-:W3:Y:S01]  /*e6f0*/  @P0 LDC R7, c[0x0][0x2c0] ;  /* 0x0000b000ff070b82 */ /* 0x008ee20000000800 */
[----:B-1----:R-:W-:Y:S01]  /*e700*/  @P0 IMAD R0, R5, R4, RZ ;  /* 0x0000000405000224 */ /* 0x002fe200078e02ff */
[----:B------:R-:W-:Y:S01]  /*e710*/  @!P1 CS2R R4, SRZ ;  /* 0x0000000000049805 */ /* 0x000fe2000001ff00 */
[----:B--2---:R-:W-:Y:S01]  /*e720*/  @P0 IMAD.MOV.U32 R6, RZ, RZ, 0x1 ;  /* 0x00000001ff060424 */ /* 0x004fe200078e00ff */
[----:B------:R-:W-:Y:S06]  /*e730*/  @!P1 BRA `(.L_x_660) ;  /* 0x0000000000209947 */ /* 0x000fec0003800000 */
[----:B------:R-:W1:Y:S01]  /*e740*/  S2UR UR7, SR_CTAID.Y ;  /* 0x00000000000779c3 */ /* 0x000e620000002600 */
[----:B------:R-:W-:Y:S01]  /*e750*/  ULDC UR8, c[0x0][0x2c4] ;  /* 0x0000b10000087ab9 */ /* 0x000fe20000000800 */
[----:B------:R-:W-:Y:S01]  /*e760*/  PLOP3.LUT P5, PT, PT, PT, PT, 0x80, 0x0 ;  /* 0x000000000000781c */ /* 0x000fe20003faf070 */
[----:B-1----:R-:W-:-:S04]  /*e770*/  UIMAD UR7, UR7, UR8, URZ ;  /* 0x00000008070772a4 */ /* 0x002fc8000f8e023f */
[----:B------:R-:W-:-:S04]  /*e780*/  USEL UR7, UR7, UR5, !UP0 ;  /* 0x0000000507077287 */ /* 0x000fc8000c000000 */
[----:B------:R-:W-:Y:S02]  /*e790*/  USHF.R.S32.HI UR5, URZ, 0x1f, UR7 ;  /* 0x0000001f3f057899 */ /* 0x000fe40008011407 */
[----:B------:R-:W-:-:S04]  /*e7a0*/  IMAD.U32 R4, RZ, RZ, UR7 ;  /* 0x00000007ff047e24 */ /* 0x000fc8000f8e00ff */
[----:B------:R-:W-:Y:S02]  /*e7b0*/  MOV R5, UR5 ;  /* 0x0000000500057c02 */ /* 0x000fe40008000f00 */
.L_x_660:
[----:B------:R-:W-:Y:S05]  /*e7c0*/  @P0 BRA `(.L_x_661) ;  /* 0x0000000000180947 */ /* 0x000fea0003800000 */
[----:B------:R-:W1:Y:S01]  /*e7d0*/  LDC R0, c[0x0][0x2c4] ;  /* 0x0000b100ff007b82 */ /* 0x000e620000000800 */
[----:B------:R-:W-:Y:S02]  /*e7e0*/  ISETP.NE.AND P0, PT, RZ, UR9, PT ;  /* 0x00000009ff007c0c */ /* 0x000fe4000bf05270 */
[----:B---3--:R-:W-:-:S05]  /*e7f0*/  MOV R7, 0x1 ;  /* 0x0000000100077802 */ /* 0x008fca0000000f00 */
[----:B------:R-:W2:Y:S08]  /*e800*/  LDC R6, c[0x0][0x270] ;  /* 0x00009c00ff067b82 */ /* 0x000eb00000000800 */
[----:B-1----:R-:W2:Y:S02]  /*e810*/  @P0 LDC R0, c[0x0][0x2e4] ;  /* 0x0000b900ff000b82 */ /* 0x002ea40000000800 */
[----:B--2---:R-:W-:-:S07]  /*e820*/  IMAD R6, R0, R6, RZ ;  /* 0x0000000600067224 */ /* 0x004fce00078e02ff */
.L_x_661:
[----:B------:R-:W-:Y:S01]  /*e830*/  BAR.SYNC.DEFER_BLOCKING 0x0 ;  /* 0x0000000000007b1d */ /* 0x000fe20000010000 */
[----:B------:R-:W-:Y:S01]  /*e840*/  LEA.HI.SX32 R10, R16, 0x20, 0x1d ;  /* 0x00000020100a7811 */ /* 0x000fe200078feaff */
[----:B------:R-:W-:Y:S01]  /*e850*/  IMAD R6, R14, R6, RZ ;  /* 0x000000060e067224 */ /* 0x000fe200078e02ff */
[----:B------:R-:W-:Y:S01]  /*e860*/  ISETP.GE.AND P1, PT, R8, UR4, PT ;  /* 0x0000000408007c0c */ /* 0x000fe2000bf26270 */
[----:B------:R-:W-:Y:S01]  /*e870*/  @P4 FMUL.FTZ R9, R9, 0.69314718246459960938 ;  /* 0x3f31721809094820 */ /* 0x000fe20000410000 */
[----:B------:R-:W-:-:S03]  /*e880*/  SHF.R.S32.HI R8, RZ, 0x1f, R46 ;  /* 0x0000001fff087819 */ /* 0x000fc6000001142e */
[----:B------:R-:W1:Y:S01]  /*e890*/  @P3 LDC R15, c[0x0][0x2e8] ;  /* 0x0000ba00ff0f3b82 */ /* 0x000e620000000800 */
[----:B------:R-:W-:Y:S01]  /*e8a0*/  ISETP.GE.AND P0, PT, R11, UR4, PT ;  /* 0x000000040b007c0c */ /* 0x000fe2000bf06270 */
[----:B------:R-:W-:Y:S01]  /*e8b0*/  IMAD.MOV.U32 R14, RZ, RZ, 0x7f800000 ;  /* 0x7f800000ff0e7424 */ /* 0x000fe200078e00ff */
[----:B------:R-:W-:Y:S01]  /*e8c0*/  ISETP.GE.AND P6, PT, R10, UR4, PT ;  /* 0x000000040a007c0c */ /* 0x000fe2000bfc6270 */
[----:B----4-:R-:W-:Y:S01]  /*e8d0*/  @P4 FFMA.FTZ R14, R148, R13, R9 ;  /* 0x0000000d940e4223 */ /* 0x010fe20000010009 */
[----:B------:R-:W-:Y:S01]  /*e8e0*/  SHF.R.S32.HI R11, RZ, 0x1f, R2 ;  /* 0x0000001fff0b7819 */ /* 0x000fe20000011402 */
[----:B------:R-:W2:Y:S01]  /*e8f0*/  @P3 MUFU.LG2 R10, R150 ;  /* 0x00000096000a3308 */ /* 0x000ea20000000c00 */
[----:B------:R-:W-:Y:S01]  /*e900*/  LEA.HI R8, R8, R46, RZ, 0x2 ;  /* 0x0000002e08087211 */ /* 0x000fe200078f10ff */
[----:B------:R-:W-:Y:S01]  /*e910*/  BSSY B0, `(.L_x_662) ;  /* 0x000002a000007945 */ /* 0x000fe20003800000 */
[----:B------:R-:W-:Y:S01]  /*e920*/  LOP3.LUT P2, RZ, R2, 0x3, RZ, 0xc0, !PT ;  /* 0x0000000302ff7812 */ /* 0x000fe2000784c0ff */
[----:B------:R-:W-:Y:S01]  /*e930*/  IMAD.MOV.U32 R13, RZ, RZ, 0x7f800000 ;  /* 0x7f800000ff0d7424 */ /* 0x000fe200078e00ff */
[----:B------:R-:W-:-:S02]  /*e940*/  LEA.HI R12, R11, R2, RZ, 0x2 ;  /* 0x000000020b0c7211 */ /* 0x000fc400078f10ff */
[----:B------:R-:W-:Y:S02]  /*e950*/  LOP3.LUT R2, R8, 0xffffffc, RZ, 0xc0, !PT ;  /* 0x0ffffffc08027812 */ /* 0x000fe400078ec0ff */
[----:B------:R-:W-:Y:S01]  /*e960*/  SEL R8, R6, RZ, !P5 ;  /* 0x000000ff06087207 */ /* 0x000fe20006800000 */
[----:B---3--:R-:W-:Y:S01]  /*e970*/  IMAD R6, R7, UR6, RZ ;  /* 0x0000000607067c24 */ /* 0x008fe2000f8e02ff */
[----:B------:R-:W-:Y:S01]  /*e980*/  SHF.R.S32.HI R17, RZ, 0x1f, R18 ;  /* 0x0000001fff117819 */ /* 0x000fe20000011412 */
[----:B------:R3:W4:Y:S01]  /*e990*/  LDS.128 R32, [R215+0x1800] ;  /* 0x00180000d7207984 */ /* 0x0007220000000c00 */
[----:B------:R-:W-:Y:S02]  /*e9a0*/  IMAD.IADD R11, R46, 0x1, -R2 ;  /* 0x000000012e0b7824 */ /* 0x000fe400078e0a02 */
[----:B------:R-:W-:Y:S01]  /*e9b0*/  IMAD R2, R23, R0, R8 ;  /* 0x0000000017027224 */ /* 0x000fe200078e0208 */
[----:B------:R-:W-:Y:S01]  /*e9c0*/  LEA.HI R17, R17, R18, RZ, 0x3 ;  /* 0x0000001211117211 */ /* 0x000fe200078f18ff */
[----:B------:R-:W-:Y:S01]  /*e9d0*/  IMAD.SHL.U32 R0, R6, 0x40, RZ ;  /* 0x0000004006007824 */ /* 0x000fe200078e00ff */
[----:B------:R-:W-:Y:S01]  /*e9e0*/  SHF.R.S32.HI R8, RZ, 0x2, R12 ;  /* 0x00000002ff087819 */ /* 0x000fe2000001140c */
[----:B--2---:R-:W-:Y:S01]  /*e9f0*/  @P3 FMUL.FTZ R10, R10, 0.69314718246459960938 ;  /* 0x3f3172180a0a3820 */ /* 0x004fe20000410000 */
[----:B------:R-:W-:-:S02]  /*ea00*/  LOP3.LUT R6, R17, 0xfffffff8, RZ, 0xc0, !PT ;  /* 0xfffffff811067812 */ /* 0x000fc400078ec0ff */
[----:B------:R-:W-:Y:S01]  /*ea10*/  IADD3 R4, P5, P4, R0, R4, R2 ;  /* 0x0000000400047210 */ /* 0x000fe20007cbe002 */
[----:B-1----:R-:W-:Y:S01]  /*ea20*/  @P3 FFMA.FTZ R13, R3, R15, R10 ;  /* 0x0000000f030d3223 */ /* 0x002fe2000001000a */
[----:B------:R-:W-:Y:S01]  /*ea30*/  SHF.R.S32.HI R9, RZ, 0x1f, R0 ;  /* 0x0000001fff097819 */ /* 0x000fe20000011400 */
[----:B------:R-:W-:Y:S01]  /*ea40*/  IMAD.IADD R12, R18, 0x1, -R6 ;  /* 0x00000001120c7824 */ /* 0x000fe200078e0a06 */
[----:B------:R-:W-:Y:S01]  /*ea50*/  SHF.R.S32.HI R2, RZ, 0x1f, R2 ;  /* 0x0000001fff027819 */ /* 0x000fe20000011402 */
[----:B------:R-:W-:-:S03]  /*ea60*/  IMAD R0, R11, 0x10, R8 ;  /* 0x000000100b007824 */ /* 0x000fc600078e0208 */
        /* <DEDUP_REMOVED lines=20> */
.L_x_663:
[----:B------:R-:W-:Y:S05]  /*ebb0*/  BSYNC B0 ;  /* 0x0000000000007941 */ /* 0x000fea0003800000 */
.L_x_662:
[----:B------:R-:W-:Y:S01]  /*ebc0*/  IMAD.SHL.U32 R28, R12, 0x8, RZ ;  /* 0x000000080c1c7824 */ /* 0x000fe200078e00ff */
[----:B------:R-:W-:Y:S01]  /*ebd0*/  SHF.R.S32.HI R8, RZ, 0x1f, R23 ;  /* 0x0000001fff087819 */ /* 0x000fe20000011417 */
[----:B------:R-:W-:Y:S01]  /*ebe0*/  ULDC.64 UR6, c[0x0][0x2a0] ;  /* 0x0000a80000067ab9 */ /* 0x000fe20000000a00 */
[----:B-1----:R-:W-:Y:S01]  /*ebf0*/  SHF.R.S32.HI R2, RZ, 0x3, R17 ;  /* 0x00000003ff027819 */ /* 0x002fe20000011411 */
[----:B------:R1:W2:Y:S01]  /*ec00*/  LDS.128 R24, [R215] ;  /* 0x00000000d7187984 */ /* 0x0002a20000000c00 */
        /* <DEDUP_REMOVED lines=8> */
[----:B------:R1:W1:Y:S01]  /*ec90*/  LDS.128 R16, [R215+0x4000] ;  /* 0x00400000d7107984 */ /* 0x0002620000000c00 */
[----:B------:R-:W-:-:S02]  /*eca0*/  SHF.R.S32.HI R3, RZ, 0x1f, R2 ;  /* 0x0000001fff037819 */ /* 0x000fc40000011402 */
[C---:B------:R-:W-:Y:S01]  /*ecb0*/  IMAD R0, R23.reuse, UR7, R0 ;  /* 0x0000000717007c24 */ /* 0x040fe2000f8e0200 */
        /* <DEDUP_REMOVED lines=21> */
[----:B-1----:R2:W-:Y:S04]  /*ee10*/  @!P3 STG.E.128 desc[UR26][R2.64+0x80], R20 ;  /* 0x000080140200b986 */ /* 0x0025e8000c101d1a */
[----:B------:R2:W-:Y:S04]  /*ee20*/  @!P2 STG.E.128 desc[UR26][R2.64+0x100], R16 ;  /* 0x000100100200a986 */ /* 0x0005e8000c101d1a */
[----:B---3--:R2:W-:Y:S02]  /*ee30*/  @!P1 STG.E.128 desc[UR26][R2.64+0x180], R12 ;  /* 0x0001800c02009986 */ /* 0x0085e4000c101d1a */
.L_x_665:
[----:B------:R-:W-:Y:S05]  /*ee40*/  BSYNC B0 ;  /* 0x0000000000007941 */ /* 0x000fea0003800000 */
.L_x_664:
[----:B--2---:R2:W2:Y:S01]  /*ee50*/  LDS.128 R24, [R215+0x800] ;  /* 0x00080000d7187984 */ /* 0x0044a20000000c00 */
[----:B------:R-:W-:Y:S03]  /*ee60*/  BSSY B0, `(.L_x_666) ;  /* 0x000001a000007945 */ /* 0x000fe60003800000 */
[----:B-1----:R1:W1:Y:S04]  /*ee70*/  LDS.128 R20, [R215+0x2800] ;  /* 0x00280000d7147984 */ /* 0x0022680000000c00 */
[----:B------:R1:W1:Y:S04]  /*ee80*/  LDS.128 R16, [R215+0x4800] ;  /* 0x00480000d7107984 */ /* 0x0002680000000c00 */
[----:B---3--:R3:W1:Y:S01]  /*ee90*/  LDS.128 R12, [R215+0x6800] ;  /* 0x00680000d70c7984 */ /* 0x0086620000000c00 */
[----:B------:R-:W-:Y:S05]  /*eea0*/  @P0 BRA `(.L_x_667) ;  /* 0x0000000000540947 */ /* 0x000fea0003800000 */
[----:B------:R-:W-:Y:S01]  /*eeb0*/  IADD3 R0, P0, R4, 0x10, RZ ;  /* 0x0000001004007810 */ /* 0x000fe20007f1e0ff */
[----:B------:R-:W-:Y:S01]  /*eec0*/  ULDC.64 UR6, c[0x0][0x298] ;  /* 0x0000a60000067ab9 */ /* 0x000fe20000000a00 */
[----:B------:R-:W-:Y:S01]  /*eed0*/  IMAD.MOV.U32 R3, RZ, RZ, R9 ;  /* 0x000000ffff037224 */ /* 0x000fe200078e0009 */
[----:B------:R-:W-:Y:S02]  /*eee0*/  ULDC UR5, c[0x0][0x2d0] ;  /* 0x0000b40000057ab9 */ /* 0x000fe40000000800 */
[----:B------:R-:W-:Y:S01]  /*eef0*/  IMAD.X R2, RZ, RZ, R5, P0 ;  /* 0x000000ffff027224 */ /* 0x000fe200000e0605 */
[----:B------:R-:W-:Y:S02]  /*ef00*/  ISETP.GE.AND P3, PT, R28, UR5, PT ;  /* 0x000000051c007c0c */ /* 0x000fe4000bf66270 */
[----:B------:R-:W-:Y:S01]  /*ef10*/  ISETP.GE.AND P2, PT, R251, UR5, PT ;  /* 0x00000005fb007c0c */ /* 0x000fe2000bf46270 */
        /* <DEDUP_REMOVED lines=10> */
[----:B--2---:R2:W-:Y:S04]  /*efc0*/  @!P3 STG.E.128 desc[UR26][R2.64], R24 ;  /* 0x000000180200b986 */ /* 0x0045e8000c101d1a */
[----:B-1----:R2:W-:Y:S04]  /*efd0*/  @!P2 STG.E.128 desc[UR26][R2.64+0x80], R20 ;  /* 0x000080140200a986 */ /* 0x0025e8000c101d1a */
[----:B------:R2:W-:Y:S04]  /*efe0*/  @!P1 STG.E.128 desc[UR26][R2.64+0x100], R16 ;  /* 0x0001001002009986 */ /* 0x0005e8000c101d1a */
[----:B------:R2:W-:Y:S02]  /*eff0*/  @!P0 STG.E.128 desc[UR26][R2.64+0x180], R12 ;  /* 0x0001800c02008986 */ /* 0x0005e4000c101d1a */
.L_x_667:
[----:B------:R-:W-:Y:S05]  /*f000*/  BSYNC B0 ;  /* 0x0000000000007941 */ /* 0x000fea0003800000 */
.L_x_666:
[----:B--2---:R2:W2:Y:S01]  /*f010*/  LDS.128 R24, [R215+0x1000] ;  /* 0x00100000d7187984 */ /* 0x0044a20000000c00 */
[----:B------:R-:W-:Y:S03]  /*f020*/  BSSY B0, `(.L_x_668) ;  /* 0x000001a000007945 */ /* 0x000fe60003800000 */
[----:B-1----:R1:W1:Y:S04]  /*f030*/  LDS.128 R20, [R215+0x3000] ;  /* 0x00300000d7147984 */ /* 0x0022680000000c00 */
[----:B------:R1:W1:Y:S04]  /*f040*/  LDS.128 R16, [R215+0x5000] ;  /* 0x00500000d7107984 */ /* 0x0002680000000c00 */
[----:B------:R1:W1:Y:S01]  /*f050*/  LDS.128 R12, [R215+0x7000] ;  /* 0x00700000d70c7984 */ /* 0x0002620000000c00 */
        /* <DEDUP_REMOVED lines=22> */
.L_x_669:
[----:B------:R-:W-:Y:S05]  /*f1c0*/  BSYNC B0 ;  /* 0x0000000000007941 */ /* 0x000fea0003800000 */
.L_x_668:
[----:B-12---:R1:W2:Y:S04]  /*f1d0*/  LDS.128 R20, [R215+0x3800] ;  /* 0x00380000d7147984 */ /* 0x0062a80000000c00 */
        /* <DEDUP_REMOVED lines=20> */
[----:B----4-:R4:W-:Y:S04]  /*f320*/  @!P3 STG.E.128 desc[UR26][R2.64], R32 ;  /* 0x000000200200b986 */ /* 0x0109e8000c101d1a */
[----:B--2---:R4:W-:Y:S04]  /*f330*/  @!P2 STG.E.128 desc[UR26][R2.64+0x80], R20 ;  /* 0x000080140200a986 */ /* 0x0049e8000c101d1a */
[----:B-1----:R4:W-:Y:S02]  /*f340*/  @!P1 STG.E.128 desc[UR26][R2.64+0x100], R16 ;  /* 0x0001001002009986 */ /* 0x0029e4000c101d1a */
[----:B------:R-:W-:Y:S05]  /*f350*/  @P0 EXIT ;  /* 0x000000000000094d */ /* 0x000fea0003800000 */
[----:B------:R-:W-:Y:S01]  /*f360*/  STG.E.128 desc[UR26][R2.64+0x180], R12 ;  /* 0x0001800c02007986 */ /* 0x000fe2000c101d1a */
[----:B------:R-:W-:Y:S05]  /*f370*/  EXIT ;  /* 0x000000000000794d */ /* 0x000fea0003800000 */
.L_x_625:
[----:B------:R-:W-:Y:S01]  /*f380*/  UISETP.NE.AND UP3, UPT, UR5, -0x1, UPT ;  /* 0xffffffff0500788c */ /* 0x000fe2000bf65270 */
[----:B------:R-:W-:Y:S01]  /*f390*/  LEA.HI R10, R4, R98, RZ, 0x3 ;  /* 0x00000062040a7211 */ /* 0x000fe200078f18ff */
[----:B------:R-:W-:Y:S01]  /*f3a0*/  ULDC.U8 UR4, c[0x0][0x3d9] ;  /* 0x0000f64000047ab9 */ /* 0x000fe20000000000 */
[----:B------:R-:W-:Y:S01]  /*f3b0*/  ULDC.U8 UR12, c[0x0][0x3d8] ;  /* 0x0000f600000c7ab9 */ /* 0x000fe20000000000 */
[----:B------:R-:W-:Y:S01]  /*f3c0*/  UISETP.NE.AND UP2, UPT, UR4, URZ, UPT ;  /* 0x0000003f0400728c */ /* 0x000fe2000bf45270 */
[----:B------:R-:W-:Y:S01]  /*f3d0*/  LOP3.LUT R0, R10, 0xfffffff8, RZ, 0xc0, !PT ;  /* 0xfffffff80a007812 */ /* 0x000fe200078ec0ff */
[----:B------:R-:W-:Y:S01]  /*f3e0*/  UISETP.NE.AND UP1, UPT, UR12, URZ, UPT ;  /* 0x0000003f0c00728c */ /* 0x000fe2000bf25270 */
[----:B------:R-:W-:Y:S01]  /*f3f0*/  SHF.R.S32.HI R10, RZ, 0x3, R10 ;  /* 0x00000003ff0a7819 */ /* 0x000fe2000001140a */
[----:B------:R-:W-:Y:S01]  /*f400*/  UISETP.NE.AND UP0, UPT, UR12, URZ, !UP2 ;  /* 0x0000003f0c00728c */ /* 0x000fe2000d705270 */
[----:B------:R-:W-:Y:S01]  /*f410*/  MOV R6, UR16 ;  /* 0x0000001000067c02 */ /* 0x000fe20008000f00 */
[----:B------:R-:W-:Y:S01]  /*f420*/  UISETP.EQ.AND UP1, UPT, UR4, URZ, UP1 ;  /* 0x0000003f0400728c */ /* 0x000fe20008f22270 */
[----:B------:R-:W-:Y:S01]  /*f430*/  IMAD.IADD R0, R98, 0x1, -R0 ;  /* 0x0000000162007824 */ /* 0x000fe200078e0a00 */
[----:B------:R-:W-:Y:S01]  /*f440*/  @UP3 ULDC.64 UR10, c[0x0][0x298] ;  /* 0x0000a600000a3ab9 */ /* 0x000fe20000000a00 */
[----:B------:R-:W-:Y:S01]  /*f450*/  USHF.R.S32.HI UR15, URZ, 0x1f, UR9 ;  /* 0x0000001f3f0f7899 */ /* 0x000fe20008011409 */
[--C-:B------:R-:W-:Y:S01]  /*f460*/  SHF.R.S32.HI R11, RZ, 0x1f, R10.reuse ;  /* 0x0000001fff0b7819 */ /* 0x100fe2000001140a */
[----:B------:R-:W-:Y:S01]  /*f470*/  @UP3 UIMAD.WIDE.U32 UR18, UR5, UR10, URZ ;  /* 0x0000000a051232a5 */ /* 0x000fe2000f8e003f */
[C---:B------:R-:W-:Y:S01]  /*f480*/  ISETP.NE.AND P3, PT, R0.reuse, RZ, PT ;  /* 0x000000ff0000720c */ /* 0x040fe20003f65270 */
[----:B------:R-:W-:Y:S01]  /*f490*/  @!UP2 ULDC UR4, c[0x0][0x2c4] ;  /* 0x0000b1000004aab9 */ /* 0x000fe20000000800 */
[----:B------:R-:W-:Y:S01]  /*f4a0*/  @UP2 ULDC.64 UR6, c[0x0][0x2c0] ;  /* 0x0000b00000062ab9 */ /* 0x000fe20000000a00 */
[----:B------:R-:W-:Y:S01]  /*f4b0*/  @UP3 UIMAD UR20, UR5, UR11, UR19 ;  /* 0x0000000b051432a4 */ /* 0x000fe2000f8e0213 */
[----:B------:R-:W-:Y:S01]  /*f4c0*/  IMAD.SHL.U32 R0, R0, 0x8, RZ ;  /* 0x0000000800007824 */ /* 0x000fe200078e00ff */
[----:B------:R-:W-:Y:S01]  /*f4d0*/  @!UP3 USHF.R.S32.HI UR19, URZ, 0x1f, UR14 ;  /* 0x0000001f3f13b899 */ /* 0x000fe2000801140e */
[----:B------:R-:W-:Y:S01]  /*f4e0*/  VIADD R14, R10, 0x10 ;  /* 0x000000100a0e7836 */ /* 0x000fe20000000000 */
[----:B------:R-:W-:Y:S01]  /*f4f0*/  @!UP3 ULDC.64 UR10, c[0x0][0x290] ;  /* 0x0000a400000abab9 */ /* 0x000fe20000000a00 */
[----:B------:R-:W-:Y:S01]  /*f500*/  @UP0 ULDC UR4, c[0x0][0x2e4] ;  /* 0x0000b90000040ab9 */ /* 0x000fe20000000800 */
[----:B------:R-:W-:Y:S01]  /*f510*/  @!UP3 UIMAD UR19, UR19, UR10, URZ ;  /* 0x0000000a1313b2a4 */ /* 0x000fe2000f8e023f */
[----:B------:R-:W-:Y:S01]  /*f520*/  BSSY B0, `(.L_x_670) ;  /* 0x000003d000007945 */ /* 0x000fe20003800000 */
[----:B------:R-:W-:Y:S01]  /*f530*/  UISETP.NE.OR UP0, UPT, UR5, -0x1, !UP1 ;  /* 0xffffffff0500788c */ /* 0x000fe2000cf05670 */
[----:B------:R-:W-:Y:S01]  /*f540*/  IMAD.WIDE R6, R6, 0x40, R10 ;  /* 0x0000004006067825 */ /* 0x000fe200078e020a */
[----:B------:R-:W-:Y:S01]  /*f550*/  @!UP3 UIMAD.WIDE.U32 UR22, UR14, UR10, URZ ;  /* 0x0000000a0e16b2a5 */ /* 0x000fe2000f8e003f */
[----:B------:R-:W-:Y:S01]  /*f560*/  IADD3 R19, R0, 0x40, RZ ;  /* 0x0000004000137810 */ /* 0x000fe20007ffe0ff */
[----:B------:R-:W-:Y:S01]  /*f570*/  @!UP3 UIMAD UR11, UR14, UR11, UR19 ;  /* 0x0000000b0e0bb2a4 */ /* 0x000fe2000f8e0213 */
[----:B------:R-:W-:Y:S01]  /*f580*/  VIADD R16, R10, 0x20 ;  /* 0x000000200a107836 */ /* 0x000fe20000000000 */
[----:B------:R-:W-:Y:S01]  /*f590*/  @UP2 UMOV UR10, 0x1 ;  /* 0x00000001000a2882 */ /* 0x000fe20000000000 */
[----:B------:R-:W-:Y:S01]  /*f5a0*/  @!UP2 UIMAD UR10, UR4, UR8, URZ ;  /* 0x00000008040aa2a4 */ /* 0x000fe2000f8e023f */
[C---:B------:R-:W-:Y:S01]  /*f5b0*/  VIADD R18, R0.reuse, 0x80 ;  /* 0x0000008000127836 */ /* 0x040fe20000000000 */
[----:B------:R-:W-:Y:S01]  /*f5c0*/  @UP2 UIMAD UR13, UR7, UR6, URZ ;  /* 0x00000006070d22a4 */ /* 0x000fe2000f8e023f */
[----:B------:R-:W-:Y:S01]  /*f5d0*/  VIADD R17, R0, 0xc0 ;  /* 0x000000c000117836 */ /* 0x000fe20000000000 */
[----:B------:R-:W-:Y:S01]  /*f5e0*/  UIADD3 UR17, -UR30, UR17, URZ ;  /* 0x000000111e117290 */ /* 0x000fe2000fffe13f */
[----:B------:R-:W-:Y:S01]  /*f5f0*/  ULDC.64 UR6, c[0x0][0x2a0] ;  /* 0x0000a80000067ab9 */ /* 0x000fe20000000a00 */
[----:B------:R-:W-:Y:S01]  /*f600*/  @!UP3 UIADD3 UR20, UR23, UR11, URZ ;  /* 0x0000000b1714b290 */ /* 0x000fe2000fffe03f */
[----:B------:R-:W-:Y:S01]  /*f610*/  IMAD.U32 R12, RZ, RZ, UR6 ;  /* 0x00000006ff0c7e24 */ /* 0x000fe2000f8e00ff */
[----:B------:R-:W-:-:S02]  /*f620*/  UIMAD UR15, UR15, UR6, URZ ;  /* 0x000000060f0f72a4 */ /* 0x000fc4000f8e023f */
[----:B------:R-:W-:Y:S01]  /*f630*/  ISETP.GE.AND P1, PT, R10, UR17, PT ;  /* 0x000000110a007c0c */ /* 0x000fe2000bf26270 */
[----:B------:R-:W-:Y:S01]  /*f640*/  @!UP3 UMOV UR18, UR22 ;  /* 0x000000160012bc82 */ /* 0x000fe20008000000 */
[----:B------:R-:W-:Y:S01]  /*f650*/  UIMAD UR10, UR14, UR10, URZ ;  /* 0x0000000a0e0a72a4 */ /* 0x000fe2000f8e023f */
[C---:B------:R-:W-:Y:S01]  /*f660*/  IADD3 R2, P0, R0.reuse, UR18, RZ ;  /* 0x0000001200027c10 */ /* 0x040fe2000ff1e0ff */
[----:B------:R-:W-:Y:S01]  /*f670*/  @UP1 ULDC UR6, c[0x0][0x2c4] ;  /* 0x0000b10000061ab9 */ /* 0x000fe20000000800 */
[----:B------:R-:W-:Y:S01]  /*f680*/  @UP2 ULDC UR12, c[0x0][0x2c0] ;  /* 0x0000b000000c2ab9 */ /* 0x000fe20000000800 */
[----:B------:R-:W-:Y:S01]  /*f690*/  @!UP0 UIMAD UR5, UR14, UR6, URZ ;  /* 0x000000060e0582a4 */ /* 0x000fe2000f8e023f */
[----:B------:R-:W-:Y:S01]  /*f6a0*/  LEA.HI.X.SX32 R3, R0, UR20, 0x1, P0 ;  /* 0x0000001400037c11 */ /* 0x000fe200080f0eff */
[----:B------:R-:W-:Y:S01]  /*f6b0*/  USEL UR10, UR10, URZ, !UP1 ;  /* 0x0000003f0a0a7287 */ /* 0x000fe2000c800000 */
[----:B------:R-:W-:Y:S01]  /*f6c0*/  ISETP.GE.AND P0, PT, R14, UR17, PT ;  /* 0x000000110e007c0c */ /* 0x000fe2000bf06270 */
[----:B------:R-:W-:Y:S01]  /*f6d0*/  @!UP2 UMOV UR12, 0x1 ;  /* 0x00000001000ca882 */ /* 0x000fe20000000000 */
[----:B------:R-:W-:Y:S01]  /*f6e0*/  @!UP2 UMOV UR13, UR4 ;  /* 0x00000004000dac82 */ /* 0x000fe20008000000 */
[----:B------:R-:W-:Y:S01]  /*f6f0*/  UIMAD UR4, UR30, UR12, URZ ;  /* 0x0000000c1e0472a4 */ /* 0x000fe2000f8e023f */
[----:B------:R-:W-:Y:S01]  /*f700*/  IMAD.WIDE.U32 R12, R12, UR9, R2 ;  /* 0x000000090c0c7c25 */ /* 0x000fe2000f8e0002 */
[----:B------:R-:W-:Y:S01]  /*f710*/  UIMAD UR13, UR9, UR13, UR10 ;  /* 0x0000000d090d72a4 */ /* 0x000fe2000f8e020a */
[----:B------:R-:W-:Y:S01]  /*f720*/  @!UP1 UMOV UR24, URZ ;  /* 0x0000003f00189c82 */ /* 0x000fe20008000000 */
[----:B------:R-:W-:Y:S01]  /*f730*/  UIMAD UR7, UR9, UR7, UR15 ;  /* 0x00000007090772a4 */ /* 0x000fe2000f8e020f */
[----:B------:R-:W-:Y:S01]  /*f740*/  @!UP1 UMOV UR25, URZ ;  /* 0x0000003f00199c82 */ /* 0x000fe20008000000 */
[----:B------:R-:W-:Y:S01]  /*f750*/  @UP1 UMOV UR24, UR5 ;  /* 0x0000000500181c82 */ /* 0x000fe20008000000 */
[----:B------:R-:W-:-:S02]  /*f760*/  @UP1 USHF.R.S32.HI UR25, URZ, 0x1f, UR5 ;  /* 0x0000001f3f191899 */ /* 0x000fc40008011405 */
[----:B------:R-:W-:Y:S01]  /*f770*/  USHF.R.S32.HI UR6, URZ, 0x1f, UR4 ;  /* 0x0000001f3f067899 */ /* 0x000fe20008011404 */
[----:B------:R-:W-:Y:S01]  /*f780*/  IADD3 R9, R13, UR7, RZ ;  /* 0x000000070d097c10 */ /* 0x000fe2000fffe0ff */
        /* <DEDUP_REMOVED lines=22> */
.L_x_671:
[----:B------:R-:W-:Y:S05]  /*f8f0*/  BSYNC B0 ;  /* 0x0000000000007941 */ /* 0x000fea0003800000 */
.L_x_670:
[----:B------:R-:W-:Y:S01]  /*f900*/  BSSY B0, `(.L_x_672) ;  /* 0x0000019000007945 */ /* 0x000fe20003800000 */
[----:B------:R-:W-:Y:S02]  /*f910*/  ISETP.GE.AND P1, PT, R16, UR17, PT ;  /* 0x0000001110007c0c */ /* 0x000fe4000bf26270 */
[----:B------:R-:W-:Y:S01]  /*f920*/  IADD3 R15, R10, 0x30, RZ ;  /* 0x000000300a0f7810 */ /* 0x000fe20007ffe0ff */
[----:B------:R-:W-:Y:S05]  /*f930*/  @P0 BRA `(.L_x_673) ;  /* 0x0000000000540947 */ /* 0x000fea0003800000 */
[----:B--2---:R-:W-:Y:S01]  /*f940*/  IADD3 R2, P0, R6, 0x10, RZ ;  /* 0x0000001006027810 */ /* 0x004fe20007f1e0ff */
        /* <DEDUP_REMOVED lines=20> */
.L_x_673:
[----:B------:R-:W-:Y:S05]  /*fa90*/  BSYNC B0 ;  /* 0x0000000000007941 */ /* 0x000fea0003800000 */
.L_x_672:
[----:B------:R-:W-:Y:S01]  /*faa0*/  BSSY B0, `(.L_x_674) ;  /* 0x0000018000007945 */ /* 0x000fe20003800000 */
[----:B------:R-:W-:-:S03]  /*fab0*/  ISETP.GE.AND P0, PT, R15, UR17, PT ;  /* 0x000000110f007c0c */ /* 0x000fc6000bf06270 */
[----:B------:R-:W-:Y:S10]  /*fac0*/  @P1 BRA `(.L_x_675) ;  /* 0x0000000000541947 */ /* 0x000ff40003800000 */
[----:B--23--:R-:W-:Y:S01]  /*fad0*/  IADD3 R2, P1, R6, 0x20, RZ ;  /* 0x0000002006027810 */ /* 0x00cfe20007f3e0ff */
        /* <DEDUP_REMOVED lines=20> */
.L_x_675:
[----:B------:R-:W-:Y:S05]  /*fc20*/  BSYNC B0 ;  /* 0x0000000000007941 */ /* 0x000fea0003800000 */
.L_x_674:
        /* <DEDUP_REMOVED lines=8> */
[----:B--234-:R-:W-:Y:S01]  /*fcb0*/  IMAD.MOV.U32 R2, RZ, RZ, R12 ;  /* 0x000000ffff027224 */ /* 0x01cfe200078e000c */
        /* <DEDUP_REMOVED lines=18> */
.L_x_677:
[----:B------:R-:W-:Y:S05]  /*fde0*/  BSYNC B0 ;  /* 0x0000000000007941 */ /* 0x000fea0003800000 */
.L_x_676:
[----:B------:R-:W-:Y:S04]  /*fdf0*/  BSSY B0, `(.L_x_678) ;  /* 0x000000a000007945 */ /* 0x000fe80003800000 */
[----:B------:R-:W-:Y:S05]  /*fe00*/  @P6 BRA `(.L_x_679) ;  /* 0x0000000000206947 */ /* 0x000fea0003800000 */
[----:B------:R-:W-:Y:S01]  /*fe10*/  IMAD R0, R10, UR12, RZ ;  /* 0x0000000c0a007c24 */ /* 0x000fe2000f8e02ff */
[----:B------:R-:W-:-:S04]  /*fe20*/  ULDC.64 UR6, c[0x0][0x2b0] ;  /* 0x0000ac0000067ab9 */ /* 0x000fc80000000a00 */
[----:B--234-:R-:W-:-:S04]  /*fe30*/  IADD3 R3, P0, R0, UR4, RZ ;  /* 0x0000000400037c10 */ /* 0x01cfc8000ff1e0ff */
[----:B------:R-:W-:Y:S02]  /*fe40*/  LEA.HI.X.SX32 R0, R0, UR24, 0x1, P0 ;  /* 0x0000001800007c11 */ /* 0x000fe400080f0eff */
[----:B------:R-:W-:-:S04]  /*fe50*/  LEA R2, P0, R3, UR6, 0x2 ;  /* 0x0000000603027c11 */ /* 0x000fc8000f8010ff */
[----:B------:R-:W-:Y:S01]  /*fe60*/  LEA.HI.X R3, R3, UR7, R0, 0x2, P0 ;  /* 0x0000000703037c11 */ /* 0x000fe200080f1400 */
[----:B------:R-:W-:-:S05]  /*fe70*/  IMAD.MOV.U32 R0, RZ, RZ, 0x7f800000 ;  /* 0x7f800000ff007424 */ /* 0x000fca00078e00ff */
[----:B------:R2:W-:Y:S03]  /*fe80*/  STG.E desc[UR26][R2.64], R0 ;  /* 0x0000000002007986 */ /* 0x0005e6000c10191a */
.L_x_679:
[----:B------:R-:W-:Y:S05]  /*fe90*/  BSYNC B0 ;  /* 0x0000000000007941 */ /* 0x000fea0003800000 */
.L_x_678:
[----:B------:R-:W-:Y:S04]  /*fea0*/  BSSY B0, `(.L_x_680) ;  /* 0x000000a000007945 */ /* 0x000fe80003800000 */
[----:B------:R-:W-:Y:S05]  /*feb0*/  @P5 BRA `(.L_x_681) ;  /* 0x0000000000205947 */ /* 0x000fea0003800000 */
[----:B--2---:R-:W-:Y:S01]  /*fec0*/  IMAD R0, R14, UR12, RZ ;  /* 0x0000000c0e007c24 */ /* 0x004fe2000f8e02ff */
[----:B------:R-:W-:-:S04]  /*fed0*/  ULDC.64 UR6, c[0x0][0x2b0] ;  /* 0x0000ac0000067ab9 */ /* 0x000fc80000000a00 */
[----:B---34-:R-:W-:-:S04]  /*fee0*/  IADD3 R3, P0, R0, UR4, RZ ;  /* 0x0000000400037c10 */ /* 0x018fc8000ff1e0ff */
[----:B------:R-:W-:Y:S02]  /*fef0*/  LEA.HI.X.SX32 R0, R0, UR24, 0x1, P0 ;  /* 0x0000001800007c11 */ /* 0x000fe400080f0eff */
[----:B------:R-:W-:-:S04]  /*ff00*/  LEA R2, P0, R3, UR6, 0x2 ;  /* 0x0000000603027c11 */ /* 0x000fc8000f8010ff */
[----:B------:R-:W-:Y:S01]  /*ff10*/  LEA.HI.X R3, R3, UR7, R0, 0x2, P0 ;  /* 0x0000000703037c11 */ /* 0x000fe200080f1400 */
[----:B------:R-:W-:-:S05]  /*ff20*/  IMAD.MOV.U32 R0, RZ, RZ, 0x7f800000 ;  /* 0x7f800000ff007424 */ /* 0x000fca00078e00ff */
[----:B------:R2:W-:Y:S03]  /*ff30*/  STG.E desc[UR26][R2.64], R0 ;  /* 0x0000000002007986 */ /* 0x0005e6000c10191a */
.L_x_681:
[----:B------:R-:W-:Y:S05]  /*ff40*/  BSYNC B0 ;  /* 0x0000000000007941 */ /* 0x000fea0003800000 */
.L_x_680:
        /* <DEDUP_REMOVED lines=10> */
.L_x_683:
[----:B------:R-:W-:Y:S05]  /*fff0*/  BSYNC B0 ;  /* 0x0000000000007941 */ /* 0x000fea0003800000 */
.L_x_682:
[----:B------:R-:W-:Y:S05]  /*10000*/  @P3 EXIT ;  /* 0x000000000000394d */ /* 0x000fea0003800000 */
[----:B--2---:R-:W-:Y:S01]  /*10010*/  IMAD R0, R15, UR12, RZ ;  /* 0x0000000c0f007c24 */ /* 0x004fe2000f8e02ff */
[----:B------:R-:W-:-:S04]  /*10020*/  ULDC.64 UR6, c[0x0][0x2b0] ;  /* 0x0000ac0000067ab9 */ /* 0x000fc80000000a00 */
[----:B---34-:R-:W-:-:S04]  /*10030*/  IADD3 R3, P0, R0, UR4, RZ ;  /* 0x0000000400037c10 */ /* 0x018fc8000ff1e0ff */
[----:B------:R-:W-:Y:S02]  /*10040*/  LEA.HI.X.SX32 R0, R0, UR24, 0x1, P0 ;  /* 0x0000001800007c11 */ /* 0x000fe400080f0eff */
[----:B------:R-:W-:-:S04]  /*10050*/  LEA R2, P0, R3, UR6, 0x2 ;  /* 0x0000000603027c11 */ /* 0x000fc8000f8010ff */
[----:B------:R-:W-:Y:S01]  /*10060*/  LEA.HI.X R3, R3, UR7, R0, 0x2, P0 ;  /* 0x0000000703037c11 */ /* 0x000fe200080f1400 */
[----:B------:R-:W-:-:S05]  /*10070*/  IMAD.MOV.U32 R0, RZ, RZ, 0x7f800000 ;  /* 0x7f800000ff007424 */ /* 0x000fca00078e00ff */
[----:B------:R-:W-:Y:S01]  /*10080*/  STG.E desc[UR26][R2.64], R0 ;  /* 0x0000000002007986 */ /* 0x000fe2000c10191a */
[----:B------:R-:W-:Y:S05]  /*10090*/  EXIT ;  /* 0x000000000000794d */ /* 0x000fea0003800000 */
.L_x_684:
        /* <DEDUP_REMOVED lines=14> */
.L_x_2399:


//--------------------- .text._ZN5flash16flash_fwd_kernelI23Flash_fwd_kernel_traitsILi256ELi64ELi64ELi4ELb0ELb0EN7cutlass10bfloat16_tE19Flash_kernel_traitsILi256ELi64ELi64ELi4ES3_EELb1ELb0ELb1ELb0ELb0ELb0ELb0ELb0EEEvNS_16Flash_fwd_paramsE --------------------------
	.section	.text._ZN5flash16flash_fwd_kernelI23Flash_fwd_kernel_traitsILi256ELi64ELi64ELi4ELb0ELb0EN7cutlass10bfloat16_tE19Flash_kernel_traitsILi256ELi64ELi64ELi4ES3_EELb1ELb0ELb1ELb0ELb0ELb0ELb0ELb0EEEvNS_16Flash_fwd_paramsE,"ax",@progbits
	.align	128
        .global         _ZN5flash16flash_fwd_kernelI23Flash_fwd_kernel_traitsILi256ELi64ELi64ELi4ELb0ELb0EN7cutlass10bfloat16_tE19Flash_kernel_traitsILi256ELi64ELi64ELi4ES3_EELb1ELb0ELb1ELb0ELb0ELb0ELb0ELb0EEEvNS_16Flash_fwd_paramsE
        .type           _ZN5flash16flash_fwd_kernelI23Flash_fwd_kernel_traitsILi256ELi64ELi64ELi4ELb0ELb0EN7cutlass10bfloat16_tE19Flash_kernel_traitsILi256ELi64ELi64ELi4ES3_EELb1ELb0ELb1ELb0ELb0ELb0ELb0ELb0EEEvNS_16Flash_fwd_paramsE,@function
        .size           _ZN5flash16flash_fwd_kernelI23Flash_fwd_kernel_traitsILi256ELi64ELi64ELi4ELb0ELb0EN7cutlass10bfloat16_tE19Flash_kernel_traitsILi256ELi64ELi64ELi4ES3_EELb1ELb0ELb1ELb0ELb0ELb0ELb0ELb0EEEvNS_16Flash_fwd_paramsE,(.L_x_2400 - _ZN5flash16flash_fwd_kernelI23Flash_fwd_kernel_traitsILi256ELi64ELi64ELi4ELb0ELb0EN7cutlass10bfloat16_tE19Flash_kernel_traitsILi256ELi64ELi64ELi4ES3_EELb1ELb0ELb1ELb0ELb0ELb0ELb0ELb0EEEvNS_16Flash_fwd_paramsE)
        .other          _ZN5flash16flash_fwd_kernelI23Flash_fwd_kernel_traitsILi256ELi64ELi64ELi4ELb0ELb0EN7cutlass10bfloat16_tE19Flash_kernel_traitsILi256ELi64ELi64ELi4ES3_EELb1ELb0ELb1ELb0ELb0ELb0ELb0ELb0EEEvNS_16Flash_fwd_paramsE,@"STO_CUDA_ENTRY STV_DEFAULT"
_ZN5flash16flash_fwd_kernelI23Flash_fwd_kernel_traitsILi256ELi64ELi64ELi4ELb0ELb0EN7cutlass10bfloat16_tE19Flash_kernel_traitsILi256ELi64ELi64ELi4ES3_EELb1ELb0ELb1ELb0ELb0ELb0ELb0ELb0EEEvNS_16Flash_fwd_paramsE:
.text._ZN5flash16flash_fwd_kernelI23Flash_fwd_kernel_traitsILi256ELi64ELi64ELi4ELb0ELb0EN7cutlass10bfloat16_tE19Flash_kernel_traitsILi256ELi64ELi64ELi4ES3_EELb1ELb0ELb1ELb0ELb0ELb0ELb0ELb0EEEvNS_16Flash_fwd_paramsE:
        /* <DEDUP_REMOVED lines=16> */
[----:B------:R-:W-:Y:S08]  /*0100*/  S2UR UR9, SR_CTAID.Y ;  /* 0x00000000000979c3 */ /* 0x000ff00000002600 */
[----:B------:R-:W1:Y:S01]  /*0110*/  S2UR UR4, SR_CTAID.Z ;  /* 0x00000000000479c3 */ /* 0x000e620000002700 */
[----:B--2---:R-:W-:-:S07]  /*0120*/  @P2 IMAD.MOV.U32 R2, RZ, RZ, R6 ;  /* 0x000000ffff022224 */ /* 0x004fce00078e0006 */
[----:B------:R-:W2:Y:S01]  /*0130*/  @P2 LDC R0, c[0x0][0x3b0] ;  /* 0x0000ec00ff002b82 */ /* 0x000ea20000000800 */
[----:B---3--:R-:W-:-:S06]  /*0140*/  @P2 IMAD.MOV.U32 R3, RZ, RZ, R7 ;  /* 0x000000ffff032224 */ /* 0x008fcc00078e0007 */
[----:B------:R-:W2:Y:S01]  /*0150*/  @P2 LDG.E.64 R2, desc[UR30][R2.64] ;  /* 0x0000001e02022981 */ /* 0x000ea2000c1e1b00 */
[----:B------:R-:W-:Y:S02]  /*0160*/  UISETP.NE.U32.AND UP2, UPT, UR10, URZ, UPT ;  /* 0x0000003f0a00728c */ /* 0x000fe4000bf45070 */
[----:B------:R-:W-:Y:S02]  /*0170*/  UISETP.NE.U32.AND UP1, UPT, UR6, URZ, UPT ;  /* 0x0000003f0600728c */ /* 0x000fe4000bf25070 */
[----:B------:R-:W-:Y:S02]  /*0180*/  UISETP.NE.AND.EX UP2, UPT, UR11, URZ, UPT, UP2 ;  /* 0x0000003f0b00728c */ /* 0x000fe4000bf45320 */
[----:B------:R-:W-:Y:S02]  /*0190*/  UISETP.NE.AND.EX UP1, UPT, UR7, URZ, UPT, UP1 ;  /* 0x0000003f0700728c */ /* 0x000fe4000bf25310 */
[----:B-1----:R-:W-:Y:S01]  /*01a0*/  ULOP3.LUT UR5, UR4, UR17, UR9, 0xfe, !UPT ;  /* 0x0000001104057292 */ /* 0x002fe2000f8efe09 */
[----:B------:R-:W-:Y:S01]  /*01b0*/  ULDC.64 UR10, c[0x0][0x2f0] ;  /* 0x0000bc00000a7ab9 */ /* 0x000fe20000000a00 */
[----:B------:R-:W-:Y:S01]  /*01c0*/  PLOP3.LUT P0, PT, PT, PT, UP2, 0x80, 0x0 ;  /* 0x000000000000781c */ /* 0x000fe20003f0f028 */
[----:B------:R-:W-:-:S03]  /*01d0*/  UIMAD.WIDE UR10, UR9, 0x4, UR10 ;  /* 0x00000004090a78a5 */ /* 0x000fc6000f8e020a */
[----:B----4-:R-:W-:Y:S01]  /*01e0*/  LOP3.LUT P3, RZ, R106, UR5, RZ, 0xfc, !PT ;  /* 0x000000056aff7c12 */ /* 0x010fe2000f86fcff */
[----:B------:R-:W-:Y:S01]  /*01f0*/  ULDC.U8 UR5, c[0x0][0x3c2] ;  /* 0x0000f08000057ab9 */ /* 0x000fe20000000000 */
[----:B------:R-:W-:Y:S01]  /*0200*/  ULDC.64 UR6, c[0x0][0x2f8] ;  /* 0x0000be0000067ab9 */ /* 0x000fe20000000a00 */
[----:B------:R-:W-:Y:S02]  /*0210*/  UISETP.NE.AND UP3, UPT, UR5, URZ, UPT ;  /* 0x0000003f0500728c */ /* 0x000fe4000bf65270 */
[----:B------:R-:W-:Y:S01]  /*0220*/  UISETP.EQ.U32.AND UP0, UPT, UR6, URZ, UPT ;  /* 0x0000003f0600728c */ /* 0x000fe2000bf02070 */
[----:B------:R-:W-:Y:S02]  /*0230*/  @UP1 ULDC.64 UR12, c[0x0][0x300] ;  /* 0x0000c000000c1ab9 */ /* 0x000fe40000000a00 */
[----:B------:R-:W-:Y:S02]  /*0240*/  @UP1 UIMAD.WIDE UR12, UR9, 0x4, UR12 ;  /* 0x00000004090c18a5 */ /* 0x000fe4000f8e020c */
[----:B------:R-:W-:-:S03]  /*0250*/  UISETP.EQ.OR.EX UP0, UPT, UR7, URZ, !UP3, UP0 ;  /* 0x0000003f0700728c */ /* 0x000fc6000df02700 */
[----:B------:R-:W1:Y:S01]  /*0260*/  @!P3 LDC.64 R8, c[0x0][0x3b8] ;  /* 0x0000ee00ff08bb82 */ /* 0x000e620000000a00 */
        /* <DEDUP_REMOVED lines=10> */
[----:B------:R-:W-:Y:S01]  /*0310*/  ULDC.64 UR10, c[0x0][0x2f8] ;  /* 0x0000be00000a7ab9 */ /* 0x000fe20000000a00 */
[----:B-1----:R-:W-:Y:S02]  /*0320*/  @!P3 IMAD.MOV.U32 R4, RZ, RZ, R6 ;  /* 0x000000ffff04b224 */ /* 0x002fe400078e0006 */
[----:B------:R-:W-:Y:S01]  /*0330*/  @!P3 IMAD.MOV.U32 R5, RZ, RZ, R7 ;  /* 0x000000ffff05b224 */ /* 0x000fe200078e0007 */
[----:B------:R-:W-:-:S04]  /*0340*/  PLOP3.LUT P2, PT, PT, PT, UP0, 0x80, 0x0 ;  /* 0x000000000000781c */ /* 0x000fc80003f4f008 */
[----:B------:R1:W-:Y:S01]  /*0350*/  @!P3 STG.E.64 desc[UR30][R8.64+0x8], R4 ;  /* 0x000008040800b986 */ /* 0x0003e2000c101b1e */
[----:B------:R-:W-:-:S03]  /*0360*/  UIMAD.WIDE UR10, UR9, 0x4, UR10 ;  /* 0x00000004090a78a5 */ /* 0x000fc6000f8e020a */
        /* <DEDUP_REMOVED lines=8> */
[----:B------:R-:W-:Y:S01]  /*03f0*/  SHF.R.S32.HI R30, RZ, 0x1f, R106 ;  /* 0x0000001fff1e7819 */ /* 0x000fe2000001146a */
[----:B------:R-:W-:Y:S01]  /*0400*/  UMOV UR15, URZ ;  /* 0x0000003f000f7c82 */ /* 0x000fe20008000000 */
[----:B------:R-:W-:Y:S02]  /*0410*/  UIMAD UR5, UR9, UR8, UR4 ;  /* 0x00000008090572a4 */ /* 0x000fe4000f8e0204 */
[----:B------:R-:W-:Y:S01]  /*0420*/  LEA.HI R33, R30, R106, RZ, 0x5 ;  /* 0x0000006a1e217211 */ /* 0x000fe200078f28ff */
[----:B------:R-:W-:Y:S01]  /*0430*/  UMOV UR16, 0xffffffff ;  /* 0xffffffff00107882 */ /* 0x000fe20000000000 */
[----:B------:R-:W-:Y:S01]  /*0440*/  USHF.L.U32 UR5, UR5, 0x5, URZ ;  /* 0x0000000505057899 */ /* 0x000fe2000800063f */
[----:B------:R-:W-:Y:S01]  /*0450*/  UMOV UR10, 0xffffffff ;  /* 0xffffffff000a7882 */ /* 0x000fe20000000000 */
[----:B--2---:R-:W-:Y:S02]  /*0460*/  @P0 R2UR UR16, R8 ;  /* 0x00000000081002ca */ /* 0x004fe400000e0000 */
[----:B---3--:R-:W-:-:S02]  /*0470*/  @P0 R2UR UR18, R5 ;  /* 0x00000000051202ca */ /* 0x008fc400000e0000 */
[----:B------:R-:W-:Y:S01]  /*0480*/  ISETP.NE.U32.AND P0, PT, RZ, UR6, PT ;  /* 0x00000006ff007c0c */ /* 0x000fe2000bf05070 */
[----:B------:R-:W-:-:S10]  /*0490*/  USHF.R.S32.HI UR6, URZ, 0x1f, UR5 ;  /* 0x0000001f3f067899 */ /* 0x000fd40008011405 */
[----:B------:R-:W-:-:S07]  /*04a0*/  @UP2 UIADD3 UR18, UR18, -UR16, URZ ;  /* 0x8000001012122290 */ /* 0x000fce000fffe03f */
[----:B------:R-:W-:Y:S01]  /*04b0*/  @!UP2 ULDC UR18, c[0x0][0x2c4] ;  /* 0x0000b1000012aab9 */ /* 0x000fe20000000800 */
[----:B----4-:R-:W-:Y:S02]  /*04c0*/  @P1 R2UR UR15, R0 ;  /* 0x00000000000f12ca */ /* 0x010fe400000e0000 */
[----:B------:R-:W-:-:S05]  /*04d0*/  LOP3.LUT R0, R33, 0xffffffe0, RZ, 0xc0, !PT ;  /* 0xffffffe021007812 */ /* 0x000fca00078ec0ff */
[----:B------:R-:W-:-:S05]  /*04e0*/  IMAD.IADD R104, R106, 0x1, -R0 ;  /* 0x000000016a687824 */ /* 0x000fca00078e0a00 */
[--C-:B------:R-:W-:Y:S02]  /*04f0*/  SHF.R.S32.HI R0, RZ, 0x1f, R104.reuse ;  /* 0x0000001fff007819 */ /* 0x100fe40000011468 */
[----:B-----5:R-:W-:Y:S02]  /*0500*/  @!P2 R2UR UR10, R4 ;  /* 0x00000000040aa2ca */ /* 0x020fe400000e0000 */
[----:B------:R-:W-:Y:S02]  /*0510*/  ISETP.NE.AND.EX P2, PT, RZ, UR7, PT, P0 ;  /* 0x00000007ff007c0c */ /* 0x000fe4000bf45300 */
[----:B------:R-:W-:-:S04]  /*0520*/  IADD3 R108, P1, P0, R6, UR5, R104 ;  /* 0x00000005066c7c10 */ /* 0x000fc8000f83e068 */
[----:B------:R-:W-:Y:S01]  /*0530*/  IADD3.X R107, R7, UR6, R0, P1, P0 ;  /* 0x00000006076b7c10 */ /* 0x000fe20008fe0400 */
[----:B------:R1:W-:Y:S06]  /*0540*/  STL [R1+0xb8], R108 ;  /* 0x0000b86c01007387 */ /* 0x0003ec0000100800 */
[----:B------:R-:W-:Y:S05]  /*0550*/  @!P2 BRA `(.L_x_685) ;  /* 0x00000000001ca947 */ /* 0x000fea0003800000 */
[----:B------:R-:W-:-:S13]  /*0560*/  PLOP3.LUT P0, PT, PT, PT, UP3, 0x80, 0x0 ;  /* 0x000000000000781c */ /* 0x000fda0003f0f038 */
[----:B------:R-:W2:Y:S04]  /*0570*/  @P0 LDG.E R0, desc[UR30][R2.64+0x4] ;  /* 0x0000041e02000981 */ /* 0x000ea8000c1e1900 */
[----:B------:R-:W3:Y:S01]  /*0580*/  @!P0 LDG.E R2, desc[UR30][R2.64] ;  /* 0x0000001e02028981 */ /* 0x000ee2000c1e1900 */
[----:B--2---:R-:W-:-:S13]  /*0590*/  @P0 R2UR UR5, R0 ;  /* 0x00000000000502ca */ /* 0x004fda00000e0000 */
[----:B------:R-:W-:-:S07]  /*05a0*/  @UP3 UIADD3 UR5, UR5, -UR10, URZ ;  /* 0x8000000a05053290 */ /* 0x000fce000fffe03f */
[----:B---3--:R-:W-:Y:S01]  /*05b0*/  @!P0 R2UR UR5, R2 ;  /* 0x00000000020582ca */ /* 0x008fe200000e0000 */
[----:B------:R-:W-:-:S14]  /*05c0*/  BRA `(.L_x_686) ;  /* 0x0000000000047947 */ /* 0x000fdc0003800000 */
.L_x_685:
[----:B------:R-:W-:Y:S01]  /*05d0*/  ULDC UR5, c[0x0][0x2c8] ;  /* 0x0000b20000057ab9 */ /* 0x000fe20000000800 */
.L_x_686:
        /* <DEDUP_REMOVED lines=45> */
[----:B------:R-:W-:Y:S01]  /*08b0*/  LEA.HI R10, R30, R106, RZ, 0x3 ;  /* 0x0000006a1e0a7211 */ /* 0x000fe200078f18ff */
[----:B------:R-:W-:Y:S01]  /*08c0*/  ULDC.U8 UR5, c[0x0][0x3d9] ;  /* 0x0000f64000057ab9 */ /* 0x000fe20000000000 */
[----:B------:R-:W-:Y:S01]  /*08d0*/  UIADD3 UR18, -UR29, UR18, URZ ;  /* 0x000000121d127290 */ /* 0x000fe2000fffe13f */
[----:B------:R-:W-:Y:S01]  /*08e0*/  MOV R6, UR17 ;  /* 0x0000001100067c02 */ /* 0x000fe20008000f00 */
[----:B------:R-:W-:Y:S01]  /*08f0*/  UISETP.NE.AND UP2, UPT, UR5, URZ, UPT ;  /* 0x0000003f0500728c */ /* 0x000fe2000bf45270 */
[----:B------:R-:W-:Y:S01]  /*0900*/  LOP3.LUT R0, R10, 0xfffffff8, RZ, 0xc0, !PT ;  /* 0xfffffff80a007812 */ /* 0x000fe200078ec0ff */
[----:B------:R-:W-:Y:S01]  /*0910*/  BSSY B0, `(.L_x_688) ;  /* 0x0000051000007945 */ /* 0x000fe20003800000 */
[----:B------:R-:W-:-:S03]  /*0920*/  SHF.R.S32.HI R10, RZ, 0x3, R10 ;  /* 0x00000003ff0a7819 */ /* 0x000fc6000001140a */
[----:B------:R-:W-:Y:S01]  /*0930*/  @UP1 ULDC.64 UR10, c[0x0][0x298] ;  /* 0x0000a600000a1ab9 */ /* 0x000fe20000000a00 */
[----:B------:R-:W-:Y:S01]  /*0940*/  @!UP1 USHF.R.S32.HI UR14, URZ, 0x1f, UR9 ;  /* 0x0000001f3f0e9899 */ /* 0x000fe20008011409 */
[----:B------:R-:W-:Y:S01]  /*0950*/  IMAD.IADD R0, R106, 0x1, -R0 ;  /* 0x000000016a007824 */ /* 0x000fe200078e0a00 */
[----:B------:R-:W-:Y:S01]  /*0960*/  @UP1 UIMAD.WIDE.U32 UR12, UR16, UR10, URZ ;  /* 0x0000000a100c12a5 */ /* 0x000fe2000f8e003f */
[----:B------:R-:W-:Y:S01]  /*0970*/  ISETP.GE.AND P1, PT, R10, UR18, PT ;  /* 0x000000120a007c0c */ /* 0x000fe2000bf26270 */
[----:B------:R-:W-:Y:S01]  /*0980*/  @!UP1 ULDC.64 UR6, c[0x0][0x290] ;  /* 0x0000a40000069ab9 */ /* 0x000fe20000000a00 */
[--C-:B------:R-:W-:Y:S01]  /*0990*/  SHF.R.S32.HI R11, RZ, 0x1f, R10.reuse ;  /* 0x0000001fff0b7819 */ /* 0x100fe2000001140a */
[----:B------:R-:W-:Y:S01]  /*09a0*/  @!UP1 UIMAD UR10, UR14, UR6, URZ ;  /* 0x000000060e0a92a4 */ /* 0x000fe2000f8e023f */
[C---:B------:R-:W-:Y:S01]  /*09b0*/  ISETP.NE.AND P3, PT, R0.reuse, RZ, PT ;  /* 0x000000ff0000720c */ /* 0x040fe20003f65270 */
[----:B------:R-:W-:Y:S01]  /*09c0*/  @UP1 UIMAD UR11, UR16, UR11, UR13 ;  /* 0x0000000b100b12a4 */ /* 0x000fe2000f8e020d */
[----:B------:R-:W-:Y:S01]  /*09d0*/  IMAD.SHL.U32 R0, R0, 0x8, RZ ;  /* 0x0000000800007824 */ /* 0x000fe200078e00ff */
[----:B------:R-:W-:Y:S01]  /*09e0*/  @!UP1 UIMAD.WIDE.U32 UR20, UR9, UR6, URZ ;  /* 0x00000006091492a5 */ /* 0x000fe2000f8e003f */
[----:B------:R-:W-:Y:S01]  /*09f0*/  VIADD R14, R10, 0x10 ;  /* 0x000000100a0e7836 */ /* 0x000fe20000000000 */
[----:B------:R-:W-:Y:S01]  /*0a00*/  ULDC.U8 UR13, c[0x0][0x3d8] ;  /* 0x0000f600000d7ab9 */ /* 0x000fe20000000000 */
[----:B------:R-:W-:Y:S01]  /*0a10*/  @!UP1 UIMAD UR10, UR9, UR7, UR10 ;  /* 0x00000007090a92a4 */ /* 0x000fe2000f8e020a */
[----:B------:R-:W-:Y:S01]  /*0a20*/  IMAD.WIDE R6, R6, 0x40, R10 ;  /* 0x0000004006067825 */ /* 0x000fe200078e020a */
[----:B------:R-:W-:Y:S01]  /*0a30*/  UISETP.NE.AND UP3, UPT, UR13, URZ, UPT ;  /* 0x0000003f0d00728c */ /* 0x000fe2000bf65270 */
[----:B------:R-:W-:Y:S01]  /*0a40*/  IADD3 R19, R0, 0x40, RZ ;  /* 0x0000004000137810 */ /* 0x000fe20007ffe0ff */
[----:B------:R-:W-:Y:S01]  /*0a50*/  UISETP.NE.AND UP0, UPT, UR13, URZ, !UP2 ;  /* 0x0000003f0d00728c */ /* 0x000fe2000d705270 */
[----:B------:R-:W-:Y:S01]  /*0a60*/  VIADD R16, R10, 0x20 ;  /* 0x000000200a107836 */ /* 0x000fe20000000000 */
[----:B------:R-:W-:Y:S01]  /*0a70*/  @UP2 ULDC.64 UR6, c[0x0][0x2c0] ;  /* 0x0000b00000062ab9 */ /* 0x000fe20000000a00 */
[----:B------:R-:W-:Y:S01]  /*0a80*/  USHF.R.S32.HI UR14, URZ, 0x1f, UR4 ;  /* 0x0000001f3f0e7899 */ /* 0x000fe20008011404 */
[C---:B------:R-:W-:Y:S01]  /*0a90*/  VIADD R18, R0.reuse, 0x80 ;  /* 0x0000008000127836 */ /* 0x040fe20000000000 */
[----:B------:R-:W-:Y:S01]  /*0aa0*/  @UP2 UIMAD UR15, UR7, UR6, URZ ;  /* 0x00000006070f22a4 */ /* 0x000fe2000f8e023f */
[----:B------:R-:W-:Y:S01]  /*0ab0*/  VIADD R17, R0, 0xc0 ;  /* 0x000000c000117836 */ /* 0x000fe20000000000 */
[----:B------:R-:W-:Y:S01]  /*0ac0*/  UISETP.EQ.AND UP3, UPT, UR5, URZ, UP3 ;  /* 0x0000003f0500728c */ /* 0x000fe20009f62270 */
[----:B------:R-:W-:-:S02]  /*0ad0*/  ULDC.64 UR6, c[0x0][0x2a0] ;  /* 0x0000a80000067ab9 */ /* 0x000fc40000000a00 */
[----:B------:R-:W-:Y:S01]  /*0ae0*/  @!UP2 ULDC UR5, c[0x0][0x2c4] ;  /* 0x0000b1000005aab9 */ /* 0x000fe20000000800 */
[----:B------:R-:W-:Y:S01]  /*0af0*/  UIMAD UR14, UR14, UR6, URZ ;  /* 0x000000060e0e72a4 */ /* 0x000fe2000f8e023f */
[----:B------:R-:W-:Y:S01]  /*0b00*/  IMAD.U32 R12, RZ, RZ, UR6 ;  /* 0x00000006ff0c7e24 */ /* 0x000fe2000f8e00ff */
[----:B------:R-:W-:Y:S01]  /*0b10*/  @UP0 ULDC UR5, c[0x0][0x2e4] ;  /* 0x0000b90000050ab9 */ /* 0x000fe20000000800 */
[----:B------:R-:W-:Y:S01]  /*0b20*/  @UP2 UMOV UR6, 0x1 ;  /* 0x0000000100062882 */ /* 0x000fe20000000000 */
[----:B------:R-:W-:Y:S02]  /*0b30*/  UIMAD UR7, UR4, UR7, UR14 ;  /* 0x00000007040772a4 */ /* 0x000fe4000f8e020e */
[----:B------:R-:W-:Y:S01]  /*0b40*/  @!UP2 UIMAD UR6, UR5, UR8, URZ ;  /* 0x000000080506a2a4 */ /* 0x000fe2000f8e023f */
[----:B------:R-:W-:Y:S01]  /*0b50*/  @UP1 UMOV UR14, UR12 ;  /* 0x0000000c000e1c82 */ /* 0x000fe20008000000 */
[----:B------:R-:W-:Y:S01]  /*0b60*/  @UP3 ULDC UR12, c[0x0][0x2c4] ;  /* 0x0000b100000c3ab9 */ /* 0x000fe20000000800 */
[----:B------:R-:W-:-:S02]  /*0b70*/  @!UP1 UIADD3 UR11, UR21, UR10, URZ ;  /* 0x0000000a150b9290 */ /* 0x000fc4000fffe03f */
[----:B------:R-:W-:Y:S01]  /*0b80*/  @UP3 UIMAD UR12, UR9, UR12, URZ ;  /* 0x0000000c090c32a4 */ /* 0x000fe2000f8e023f */
[----:B------:R-:W-:Y:S01]  /*0b90*/  @!UP1 UMOV UR14, UR20 ;  /* 0x00000014000e9c82 */ /* 0x000fe20008000000 */
[----:B------:R-:W-:Y:S01]  /*0ba0*/  UIMAD UR6, UR9, UR6, URZ ;  /* 0x00000006090672a4 */ /* 0x000fe2000f8e023f */
[C---:B------:R-:W-:Y:S01]  /*0bb0*/  IADD3 R2, P0, R0.reuse, UR14, RZ ;  /* 0x0000000e00027c10 */ /* 0x040fe2000ff1e0ff */
[----:B------:R-:W-:Y:S02]  /*0bc0*/  @UP3 USEL UR12, UR12, UR16, !UP1 ;  /* 0x000000100c0c3287 */ /* 0x000fe4000c800000 */
[----:B------:R-:W-:Y:S01]  /*0bd0*/  USEL UR6, UR6, URZ, !UP3 ;  /* 0x0000003f06067287 */ /* 0x000fe2000d800000 */
[----:B------:R-:W-:Y:S01]  /*0be0*/  LEA.HI.X.SX32 R3, R0, UR11, 0x1, P0 ;  /* 0x0000000b00037c11 */ /* 0x000fe200080f0eff */
[----:B------:R-:W-:Y:S01]  /*0bf0*/  @UP2 ULDC UR13, c[0x0][0x2c0] ;  /* 0x0000b000000d2ab9 */ /* 0x000fe20000000800 */
[----:B------:R-:W-:Y:S01]  /*0c00*/  @!UP2 UMOV UR13, 0x1 ;  /* 0x00000001000da882 */ /* 0x000fe20000000000 */
[----:B------:R-:W-:Y:S01]  /*0c10*/  @!UP2 UMOV UR15, UR5 ;  /* 0x00000005000fac82 */ /* 0x000fe20008000000 */
[----:B------:R-:W-:Y:S01]  /*0c20*/  UIMAD UR29, UR29, UR13, URZ ;  /* 0x0000000d1d1d72a4 */ /* 0x000fe2000f8e023f */
[----:B------:R-:W-:Y:S01]  /*0c30*/  IMAD.WIDE.U32 R12, R12, UR4, R2 ;  /* 0x000000040c0c7c25 */ /* 0x000fe2000f8e0002 */
[----:B------:R-:W-:Y:S01]  /*0c40*/  UIMAD UR15, UR4, UR15, UR6 ;  /* 0x0000000f040f72a4 */ /* 0x000fe2000f8e0206 */
[----:B------:R-:W-:Y:S01]  /*0c50*/  ISETP.GE.AND P0, PT, R14, UR18, PT ;  /* 0x000000120e007c0c */ /* 0x000fe2000bf06270 */
[----:B------:R-:W-:Y:S01]  /*0c60*/  @!UP3 UMOV UR22, URZ ;  /* 0x0000003f0016bc82 */ /* 0x000fe20008000000 */
[----:B------:R-:W-:Y:S01]  /*0c70*/  @UP3 UMOV UR22, UR12 ;  /* 0x0000000c00163c82 */ /* 0x000fe20008000000 */
[----:B------:R-:W-:Y:S01]  /*0c80*/  @!UP3 UMOV UR23, URZ ;  /* 0x0000003f0017bc82 */ /* 0x000fe20008000000 */
[----:B------:R-:W-:Y:S01]  /*0c90*/  @UP3 USHF.R.S32.HI UR23, URZ, 0x1f, UR12 ;  /* 0x0000001f3f173899 */ /* 0x000fe2000801140c */
[----:B------:R-:W-:Y:S01]  /*0ca0*/  IADD3 R9, R13, UR7, RZ ;  /* 0x000000070d097c10 */ /* 0x000fe2000fffe0ff */
[----:B------:R-:W-:-:S02]  /*0cb0*/  USHF.R.S32.HI UR4, URZ, 0x1f, UR29 ;  /* 0x0000001f3f047899 */ /* 0x000fc4000801141d */
        /* <DEDUP_REMOVED lines=22> */
.L_x_689:
[----:B------:R-:W-:Y:S05]  /*0e20*/  BSYNC B0 ;  /* 0x0000000000007941 */ /* 0x000fea0003800000 */
.L_x_688:
        /* <DEDUP_REMOVED lines=25> */
.L_x_691:
[----:B------:R-:W-:Y:S05]  /*0fc0*/  BSYNC B0 ;  /* 0x0000000000007941 */ /* 0x000fea0003800000 */
.L_x_690:
        /* <DEDUP_REMOVED lines=24> */
.L_x_693:
[----:B------:R-:W-:Y:S05]  /*1150*/  BSYNC B0 ;  /* 0x0000000000007941 */ /* 0x000fea0003800000 */
.L_x_692:
        /* <DEDUP_REMOVED lines=27> */
.L_x_695:
[----:B------:R-:W-:Y:S05]  /*1310*/  BSYNC B0 ;  /* 0x0000000000007941 */ /* 0x000fea0003800000 */
.L_x_694:
        /* <DEDUP_REMOVED lines=10> */
.L_x_697:
[----:B------:R-:W-:Y:S05]  /*13c0*/  BSYNC B0 ;  /* 0x0000000000007941 */ /* 0x000fea0003800000 */
.L_x_696:
        /* <DEDUP_REMOVED lines=10> */
.L_x_699:
[----:B------:R-:W-:Y:S05]  /*1470*/  BSYNC B0 ;  /* 0x0000000000007941 */ /* 0x000fea0003800000 */
.L_x_698:
        /* <DEDUP_REMOVED lines=10> */
.L_x_701:
[----:B------:R-:W-:Y:S05]  /*1520*/  BSYNC B0 ;  /* 0x0000000000007941 */ /* 0x000fea0003800000 */
.L_x_700:
        /* <DEDUP_REMOVED lines=10> */
.L_x_687:
        /* <DEDUP_REMOVED lines=31> */
.L_x_702:
[----:B------:R-:W-:Y:S01]  /*17c0*/  ULDC UR6, c[0x0][0x278] ;  /* 0x00009e0000067ab9 */ /* 0x000fe20000000800 */
[----:B------:R-:W2:Y:S01]  /*17d0*/  S2R R2, SR_CTAID.Z ;  /* 0x0000000000027919 */ /* 0x000ea20000002700 */
[----:B------:R-:W-:Y:S01]  /*17e0*/  IMAD.U32 R0, RZ, RZ, UR6 ;  /* 0x00000006ff007e24 */ /* 0x000fe2000f8e00ff */
[----:B------:R-:W-:Y:S01]  /*17f0*/  UMOV UR36, URZ ;  /* 0x0000003f00247c82 */ /* 0x000fe20008000000 */
[----:B------:R-:W-:Y:S01]  /*1800*/  LEA.HI R5, R30, R106, RZ, 0x6 ;  /* 0x0000006a1e057211 */ /* 0x000fe200078f30ff */
[----:B------:R-:W-:Y:S02]  /*1810*/  IMAD.U32 R10, RZ, RZ, UR17 ;  /* 0x00000011ff0a7e24 */ /* 0x000fe4000f8e00ff */
[----:B------:R-:W-:Y:S02]  /*1820*/  IABS R0, R0 ;  /* 0x0000000000007213 */ /* 0x000fe40000000000 */
[----:B------:R-:W-:Y:S02]  /*1830*/  IMAD.SHL.U32 R5, R5, 0x8, RZ ;  /* 0x0000000805057824 */ /* 0x000fe400078e00ff */
        /* <DEDUP_REMOVED lines=10> */
[----:B------:R-:W-:-:S03]  /*18e0*/  SHF.R.S32.HI R12, RZ, 0x3, R2 ;  /* 0x00000003ff0c7819 */ /* 0x000fc60000011402 */
        /* <DEDUP_REMOVED lines=8> */
[----:B------:R-:W-:Y:S02]  /*1970*/  LOP3.LUT R0, R0, 0x1c0, RZ, 0xc0, !PT ;  /* 0x000001c000007812 */ /* 0x000fe400078ec0ff */
[----:B------:R-:W-:-:S02]  /*1980*/  SHF.R.S32.HI R29, RZ, 0x1f, R28 ;  /* 0x0000001fff1d7819 */ /* 0x000fc4000001141c */
[----:B------:R-:W-:Y:S02]  /*1990*/  LOP3.LUT R2, R0, 0x38, R28, 0xf8, !PT ;  /* 0x0000003800027812 */ /* 0x000fe400078ef81c */
[----:B------:R-:W-:Y:S01]  /*19a0*/  UMOV UR19, UR37 ;  /* 0x0000002500137c82 */ /* 0x000fe20008000000 */
[----:B------:R-:W-:Y:S01]  /*19b0*/  SHF.R.U32.HI R4, RZ, 0x3, R0 ;  /* 0x00000003ff047819 */ /* 0x000fe20000011600 */
[----:B------:R-:W-:Y:S02]  /*19c0*/  UIMAD.WIDE.U32 UR36, UR19, UR11, URZ ;  /* 0x0000000b132472a5 */ /* 0x000fe4000f8e003f */
[----:B------:R-:W-:Y:S01]  /*19d0*/  UIADD3 UR36, -UR29, UR18, URZ ;  /* 0x000000121d247290 */ /* 0x000fe2000fffe13f */
[----:B------:R-:W-:Y:S01]  /*19e0*/  LOP3.LUT R4, R2, R4, RZ, 0x3c, !PT ;  /* 0x0000000402047212 */ /* 0x000fe200078e3cff */
[----:B------:R-:W-:-:S03]  /*19f0*/  USHF.R.S32.HI UR19, URZ, 0x1f, UR4 ;  /* 0x0000001f3f137899 */ /* 0x000fc60008011404 */
[----:B------:R-:W-:Y:S02]  /*1a00*/  UMOV UR21, UR37 ;  /* 0x0000002500157c82 */ /* 0x000fe40008000000 */
[----:B------:R-:W-:-:S04]  /*1a10*/  UIADD3 UR14, -UR21, URZ, URZ ;  /* 0x0000003f150e7290 */ /* 0x000fc8000fffe13f */
        /* <DEDUP_REMOVED lines=32> */
.L_x_703:
[----:B------:R-:W-:Y:S01]  /*1c20*/  ULDC.64 UR6, c[0x0][0x258] ;  /* 0x0000960000067ab9 */ /* 0x000fe20000000a00 */
[C---:B------:R-:W-:Y:S01]  /*1c30*/  IADD3 R2, P0, R28.reuse, UR20, RZ ;  /* 0x000000141c027c10 */ /* 0x040fe2000ff1e0ff */
[----:B------:R-:W2:Y:S01]  /*1c40*/  S2UR UR33, SR_CgaCtaId ;  /* 0x00000000002179c3 */ /* 0x000ea20000008800 */
[----:B------:R-:W-:Y:S01]  /*1c50*/  UIMAD UR15, UR19, UR6, URZ ;  /* 0x00000006130f72a4 */ /* 0x000fe2000f8e023f */
        /* <DEDUP_REMOVED lines=9> */
[----:B------:R-:W-:Y:S01]  /*1cf0*/  IMAD.U32 R34, RZ, RZ, UR6 ;  /* 0x00000006ff227e24 */ /* 0x000fe2000f8e00ff */
[----:B------:R3:W-:Y:S01]  /*1d00*/  STL [R1+0x7c], R113 ;  /* 0x00007c7101007387 */ /* 0x0007e20000100800 */
[----:B------:R-:W-:Y:S01]  /*1d10*/  ISETP.GE.AND P0, PT, R12, UR36, PT ;  /* 0x000000240c007c0c */ /* 0x000fe2000bf06270 */
[----:B------:R-:W-:Y:S01]  /*1d20*/  IMAD.WIDE.U32 R18, R0, UR4, R2 ;  /* 0x0000000400127c25 */ /* 0x000fe2000f8e0002 */
[----:B------:R-:W-:Y:S01]  /*1d30*/  UIADD3 UR20, UR22, -0x1, URZ ;  /* 0xffffffff16147890 */ /* 0x000fe2000fffe03f */
[----:B------:R3:W-:Y:S01]  /*1d40*/  STL [R1+0x78], R112 ;  /* 0x0000787001007387 */ /* 0x0007e20000100800 */
[----:B------:R-:W-:Y:S01]  /*1d50*/  UMOV UR4, 0x400 ;  /* 0x0000040000047882 */ /* 0x000fe20000000000 */
[----:B------:R-:W-:Y:S01]  /*1d60*/  UIMAD UR37, UR14, UR8, URZ ;  /* 0x000000080e2572a4 */ /* 0x000fe2000f8e023f */
[----:B------:R-:W-:Y:S01]  /*1d70*/  VIADD R0, R12, 0x10 ;  /* 0x000000100c007836 */ /* 0x000fe20000000000 */
[----:B------:R3:W-:Y:S01]  /*1d80*/  STL [R1+0x80], R109 ;  /* 0x0000806d01007387 */ /* 0x0007e20000100800 */
[----:B------:R-:W-:Y:S01]  /*1d90*/  UIMAD UR19, UR20, -0x40, UR32 ;  /* 0xffffffc0141378a4 */ /* 0x000fe2000f8e0220 */
[----:B------:R-:W-:Y:S01]  /*1da0*/  LOP3.LUT R4, R4, 0xfffffe00, R5, 0xf8, !PT ;  /* 0xfffffe0004047812 */ /* 0x000fe200078ef805 */
[----:B------:R-:W-:Y:S01]  /*1db0*/  UIMAD UR9, UR21, UR9, UR37 ;  /* 0x00000009150972a4 */ /* 0x000fe2000f8e0225 */
[----:B------:R3:W-:Y:S01]  /*1dc0*/  STL [R1+0xbc], R35 ;  /* 0x0000bc2301007387 */ /* 0x0007e20000100800 */
[----:B--2---:R-:W-:Y:S01]  /*1dd0*/  ULEA UR4, UR33, UR4, 0x18 ;  /* 0x0000000421047291 */ /* 0x004fe2000f8ec03f */
[----:B------:R-:W-:Y:S01]  /*1de0*/  IADD3 R15, R19, UR15, RZ ;  /* 0x0000000f130f7c10 */ /* 0x000fe2000fffe0ff */
[----:B------:R-:W-:Y:S01]  /*1df0*/  UIMAD UR33, UR14, UR6, URZ ;  /* 0x000000060e2172a4 */ /* 0x000fe2000f8e023f */
[----:B------:R3:W-:Y:S01]  /*1e00*/  STL [R1+0xc0], R34 ;  /* 0x0000c02201007387 */ /* 0x0007e20000100800 */
[----:B------:R-:W-:Y:S01]  /*1e10*/  BSSY B0, `(.L_x_704) ;  /* 0x0000036000007945 */ /* 0x000fe20003800000 */
[C---:B------:R-:W-:Y:S01]  /*1e20*/  IADD3 R26, R12.reuse, 0x20, RZ ;  /* 0x000000200c1a7810 */ /* 0x040fe20007ffe0ff */
[----:B------:R-:W-:Y:S01]  /*1e30*/  UIMAD UR33, UR21, UR7, UR33 ;  /* 0x00000007152172a4 */ /* 0x000fe2000f8e0221 */
[----:B------:R-:W-:Y:S01]  /*1e40*/  VIADD R27, R12, 0x30 ;  /* 0x000000300c1b7836 */ /* 0x000fe20000000000 */
[C---:B------:R-:W-:Y:S01]  /*1e50*/  ISETP.GE.AND P2, PT, R0.reuse, UR36, PT ;  /* 0x0000002400007c0c */ /* 0x040fe2000bf46270 */
[----:B------:R-:W-:Y:S01]  /*1e60*/  IMAD R21, R13, UR12, RZ ;  /* 0x0000000c0d157c24 */ /* 0x000fe2000f8e02ff */
[----:B------:R-:W-:Y:S01]  /*1e70*/  ISETP.GE.AND P1, PT, R0, UR19, PT ;  /* 0x0000001300007c0c */ /* 0x000fe2000bf26270 */
[----:B------:R-:W-:Y:S01]  /*1e80*/  IMAD.WIDE.U32 R16, R12, UR12, R28 ;  /* 0x0000000c0c107c25 */ /* 0x000fe2000f8e001c */
        /* <DEDUP_REMOVED lines=46> */
.L_x_705:
[----:B------:R-:W-:Y:S05]  /*2170*/  BSYNC B0 ;  /* 0x0000000000007941 */ /* 0x000fea0003800000 */
.L_x_704:
[----:B------:R-:W-:Y:S01]  /*2180*/  ISETP.GE.AND P0, PT, R0, UR19, PT ;  /* 0x0000001300007c0c */ /* 0x000fe2000bf06270 */
[----:B--2-4-:R-:W-:Y:S01]  /*2190*/  IMAD R2, R12, UR13, R21 ;  /* 0x0000000d0c027c24 */ /* 0x014fe2000f8e0215 */
[----:B------:R-:W-:Y:S01]  /*21a0*/  IADD3 R22, P3, R16, UR26, RZ ;  /* 0x0000001a10167c10 */ /* 0x000fe2000ff7e0ff */
[----:B------:R-:W-:Y:S01]  /*21b0*/  IMAD R0, R13, UR10, RZ ;  /* 0x0000000a0d007c24 */ /* 0x000fe2000f8e02ff */
[----:B------:R-:W-:Y:S01]  /*21c0*/  BSSY B0, `(.L_x_706) ;  /* 0x0000036000007945 */ /* 0x000fe20003800000 */
[----:B------:R-:W-:Y:S01]  /*21d0*/  ISETP.GE.AND P5, PT, R26, UR36, PT ;  /* 0x000000241a007c0c */ /* 0x000fe2000bfa6270 */
[C---:B------:R-:W-:Y:S01]  /*21e0*/  IMAD.WIDE.U32 R24, R12.reuse, UR10, R28 ;  /* 0x0000000a0c187c25 */ /* 0x040fe2000f8e001c */
[----:B------:R-:W-:Y:S02]  /*21f0*/  ISETP.GE.AND P6, PT, R27, UR36, PT ;  /* 0x000000241b007c0c */ /* 0x000fe4000bfc6270 */
[----:B------:R-:W-:Y:S01]  /*2200*/  IADD3.X R23, R17, UR25, R2, P3, !PT ;  /* 0x0000001911177c10 */ /* 0x000fe20009ffe402 */
[----:B------:R-:W-:Y:S01]  /*2210*/  IMAD R31, R12, UR11, R0 ;  /* 0x0000000b0c1f7c24 */ /* 0x000fe2000f8e0200 */
[----:B------:R-:W-:Y:S09]  /*2220*/  @P2 BRA `(.L_x_707) ;  /* 0x0000000000bc2947 */ /* 0x000ff20003800000 */
[----:B------:R-:W-:Y:S01]  /*2230*/  ULDC UR8, c[0x0][0x2d0] ;  /* 0x0000b40000087ab9 */ /* 0x000fe20000000800 */
[----:B------:R-:W-:Y:S01]  /*2240*/  IADD3 R0, P3, R10, 0x10, RZ ;  /* 0x000000100a007810 */ /* 0x000fe20007f7e0ff */
[----:B------:R-:W-:Y:S01]  /*2250*/  ULDC.64 UR6, c[0x0][0x240] ;  /* 0x0000900000067ab9 */ /* 0x000fe20000000a00 */
[----:B------:R-:W-:Y:S01]  /*2260*/  ISETP.GE.AND P2, PT, R28, UR8, PT ;  /* 0x000000081c007c0c */ /* 0x000fe2000bf46270 */
[----:B------:R-:W-:Y:S01]  /*2270*/  IMAD.MOV.U32 R3, RZ, RZ, R15 ;  /* 0x000000ffff037224 */ /* 0x000fe200078e000f */
[----:B------:R-:W-:Y:S01]  /*2280*/  ISETP.GE.AND P4, PT, R113, UR8, PT ;  /* 0x0000000871007c0c */ /* 0x000fe2000bf86270 */
[----:B------:R-:W-:-:S04]  /*2290*/  IMAD.X R2, RZ, RZ, R11, P3 ;  /* 0x000000ffff027224 */ /* 0x000fc800018e060b */
[----:B------:R-:W-:Y:S02]  /*22a0*/  IMAD R6, R2, UR6, RZ ;  /* 0x0000000602067c24 */ /* 0x000fe4000f8e02ff */
[----:B------:R-:W-:-:S04]  /*22b0*/  IMAD.MOV.U32 R2, RZ, RZ, R18 ;  /* 0x000000ffff027224 */ /* 0x000fc800078e0012 */
[----:B------:R-:W2:Y:S01]  /*22c0*/  @!P2 LDC.64 R4, c[0x0][0x210] ;  /* 0x00008400ff04ab82 */ /* 0x000ea20000000a00 */
[C---:B------:R-:W-:Y:S01]  /*22d0*/  IMAD.WIDE.U32 R2, R0.reuse, UR6, R2 ;  /* 0x0000000600027c25 */ /* 0x040fe2000f8e0002 */
[----:B------:R4:W-:Y:S03]  /*22e0*/  @P2 STS.128 [R211+0x800], RZ ;  /* 0x000800ffd3002388 */ /* 0x0009e60000000c00 */
[----:B------:R-:W-:-:S03]  /*22f0*/  IMAD R0, R0, UR7, R6 ;  /* 0x0000000700007c24 */ /* 0x000fc6000f8e0206 */
[----:B------:R-:W5:Y:S01]  /*2300*/  @!P4 LDC.64 R6, c[0x0][0x210] ;  /* 0x00008400ff06cb82 */ /* 0x000f620000000a00 */
[----:B------:R-:W-:Y:S01]  /*2310*/  IMAD.IADD R0, R3, 0x1, R0 ;  /* 0x0000000103007824 */ /* 0x000fe200078e0200 */
[----:B--2---:R-:W-:-:S04]  /*2320*/  @!P2 LEA R4, P3, R2, R4, 0x1 ;  /* 0x000000040204a211 */ /* 0x004fc800078608ff */
[----:B------:R-:W-:Y:S02]  /*2330*/  @!P2 LEA.HI.X R5, R2, R5, R0, 0x1, P3 ;  /* 0x000000050205a211 */ /* 0x000fe400018f0c00 */
[----:B------:R-:W-:-:S03]  /*2340*/  ISETP.GE.AND P3, PT, R112, UR8, PT ;  /* 0x0000000870007c0c */ /* 0x000fc6000bf66270 */
[----:B------:R-:W-:Y:S01]  /*2350*/  @!PT LDS RZ, [RZ] ;  /* 0x00000000fffff984 */ /* 0x000fe20000000800 */
[----:B------:R-:W-:Y:S01]  /*2360*/  @!PT LDS RZ, [RZ] ;  /* 0x00000000fffff984 */ /* 0x000fe20000000800 */
[----:B------:R-:W-:Y:S01]  /*2370*/  @!PT LDS RZ, [RZ] ;  /* 0x00000000fffff984 */ /* 0x000fe20000000800 */
[----:B------:R2:W-:Y:S01]  /*2380*/  @!P2 LDGSTS.E.BYPASS.LTC128B.128 [R211+0x800], desc[UR30][R4.64] ;  /* 0x0080000004d3afae */ /* 0x0005e2000b901d5e */
[----:B-----5:R-:W-:-:S03]  /*2390*/  @!P4 LEA R6, P2, R2, R6, 0x1 ;  /* 0x000000060206c211 */ /* 0x020fc600078408ff */
[----:B------:R4:W-:Y:S01]  /*23a0*/  @P4 STS.128 [R211+0x2800], RZ ;  /* 0x002800ffd3004388 */ /* 0x0009e20000000c00 */
[----:B------:R-:W-:-:S05]  /*23b0*/  @!P4 LEA.HI.X R7, R2, R7, R0, 0x1, P2 ;  /* 0x000000070207c211 */ /* 0x000fca00010f0c00 */
[----:B------:R-:W2:Y:S01]  /*23c0*/  @!P3 LDC.64 R8, c[0x0][0x210] ;  /* 0x00008400ff08bb82 */ /* 0x000ea20000000a00 */
[----:B------:R-:W-:Y:S01]  /*23d0*/  @!PT LDS RZ, [RZ] ;  /* 0x00000000fffff984 */ /* 0x000fe20000000800 */
[----:B------:R-:W-:Y:S01]  /*23e0*/  @!PT LDS RZ, [RZ] ;  /* 0x00000000fffff984 */ /* 0x000fe20000000800 */
[----:B------:R-:W-:Y:S01]  /*23f0*/  @!PT LDS RZ, [RZ] ;  /* 0x00000000fffff984 */ /* 0x000fe20000000800 */
[----:B------:R4:W-:Y:S04]  /*2400*/  @!P4 LDGSTS.E.BYPASS.LTC128B.128 [R211+0x2800], desc[UR30][R6.64+0x80] ;  /* 0x0280008006d3cfae */ /* 0x0009e8000b901d5e */
[----:B------:R4:W-:Y:S01]  /*2410*/  @P3 STS.128 [R211+0x4800], RZ ;  /* 0x004800ffd3003388 */ /* 0x0009e20000000c00 */
[----:B--2---:R-:W-:-:S04]  /*2420*/  @!P3 LEA R4, P2, R2, R8, 0x1 ;  /* 0x000000080204b211 */ /* 0x004fc800078408ff */
        /* <DEDUP_REMOVED lines=15> */
.L_x_707:
[----:B------:R-:W-:Y:S05]  /*2520*/  BSYNC B0 ;  /* 0x0000000000007941 */ /* 0x000fea0003800000 */
.L_x_706:
        /* <DEDUP_REMOVED lines=9> */
[----:B------:R-:W-:-:S03]  /*25c0*/  ISETP.GE.AND P4, PT, R112, UR8, PT ;  /* 0x0000000870007c0c */ /* 0x000fc6000bf86270 */
[----:B------:R-:W-:Y:S02]  /*25d0*/  IMAD R16, R2, UR6, RZ ;  /* 0x0000000602107c24 */ /* 0x000fe4000f8e02ff */
[----:B------:R-:W-:-:S04]  /*25e0*/  IMAD.MOV.U32 R2, RZ, RZ, R18 ;  /* 0x000000ffff027224 */ /* 0x000fc800078e0012 */
[----:B--2-4-:R-:W2:Y:S01]  /*25f0*/  @!P3 LDC.64 R4, c[0x0][0x210] ;  /* 0x00008400ff04bb82 */ /* 0x014ea20000000a00 */
[C---:B------:R-:W-:Y:S01]  /*2600*/  IMAD.WIDE.U32 R2, R0.reuse, UR6, R2 ;  /* 0x0000000600027c25 */ /* 0x040fe2000f8e0002 */
[----:B------:R4:W-:Y:S03]  /*2610*/  @P3 STS.128 [R211+0x1000], RZ ;  /* 0x001000ffd3003388 */ /* 0x0009e60000000c00 */
[----:B------:R-:W-:-:S03]  /*2620*/  IMAD R0, R0, UR7, R16 ;  /* 0x0000000700007c24 */ /* 0x000fc6000f8e0210 */
[----:B------:R-:W5:Y:S01]  /*2630*/  @!P5 LDC.64 R6, c[0x0][0x210] ;  /* 0x00008400ff06db82 */ /* 0x000f620000000a00 */
[----:B------:R-:W-:-:S07]  /*2640*/  IMAD.IADD R0, R3, 0x1, R0 ;  /* 0x0000000103007824 */ /* 0x000fce00078e0200 */
[----:B------:R-:W1:Y:S01]  /*2650*/  @!P4 LDC.64 R8, c[0x0][0x210] ;  /* 0x00008400ff08cb82 */ /* 0x000e620000000a00 */
        /* <DEDUP_REMOVED lines=30> */
.L_x_709:
[----:B------:R-:W-:Y:S05]  /*2840*/  BSYNC B0 ;  /* 0x0000000000007941 */ /* 0x000fea0003800000 */
.L_x_708:
        /* <DEDUP_REMOVED lines=49> */
.L_x_711:
[----:B------:R-:W-:Y:S05]  /*2b60*/  BSYNC B0 ;  /* 0x0000000000007941 */ /* 0x000fea0003800000 */
.L_x_710:
[----:B-12---:R-:W-:Y:S01]  /*2b70*/  IMAD.WIDE.U32 R2, R35, UR21, R22 ;  /* 0x0000001523027c25 */ /* 0x006fe2000f8e0016 */
[----:B------:R-:W-:Y:S01]  /*2b80*/  USHF.L.U32 UR14, UR12, 0x6, URZ ;  /* 0x000000060c0e7899 */ /* 0x000fe2000800063f */
[----:B------:R-:W-:Y:S01]  /*2b90*/  ISETP.GE.AND P2, PT, R12, UR19, PT ;  /* 0x000000130c007c0c */ /* 0x000fe2000bf46270 */
[----:B------:R-:W-:Y:S01]  /*2ba0*/  USHF.L.U64.HI UR8, UR12, 0x6, UR13 ;  /* 0x000000060c087899 */ /* 0x000fe2000801020d */
[----:B------:R-:W-:Y:S01]  /*2bb0*/  VIADD R111, R3, UR9 ;  /* 0x00000009036f7c36 */ /* 0x000fe20008000000 */
[----:B------:R1:W-:Y:S01]  /*2bc0*/  STL.64 [R1+0x90], R2 ;  /* 0x0000900201007387 */ /* 0x0003e20000100a00 */
[----:B------:R-:W-:Y:S01]  /*2bd0*/  IMAD.MOV.U32 R110, RZ, RZ, R2 ;  /* 0x000000ffff6e7224 */ /* 0x000fe200078e0002 */
[----:B------:R-:W-:Y:S01]  /*2be0*/  USHF.R.S32.HI UR39, URZ, 0x1f, UR20 ;  /* 0x0000001f3f277899 */ /* 0x000fe20008011414 */
[-C--:B----4-:R-:W-:Y:S01]  /*2bf0*/  LEA.HI R4, R30, R106.reuse, RZ, 0x4 ;  /* 0x0000006a1e047211 */ /* 0x090fe200078f20ff */
[----:B------:R-:W-:Y:S01]  /*2c00*/  UIMAD UR6, UR8, UR20, URZ ;  /* 0x00000014080672a4 */ /* 0x000fe2000f8e023f */
[----:B------:R-:W-:Y:S01]  /*2c10*/  IMAD.U32 R105, RZ, RZ, UR14 ;  /* 0x0000000eff697e24 */ /* 0x000fe2000f8e00ff */
[----:B------:R2:W-:Y:S01]  /*2c20*/  STL.64 [R1+0x88], R110 ;  /* 0x0000886e01007387 */ /* 0x0005e20000100a00 */
[----:B------:R-:W-:Y:S01]  /*2c30*/  LOP3.LUT R0, R4, 0xfffffff0, RZ, 0xc0, !PT ;  /* 0xfffffff004007812 */ /* 0x000fe200078ec0ff */
[----:B------:R-:W-:Y:S01]  /*2c40*/  UIMAD UR6, UR39, UR14, UR6 ;  /* 0x0000000e270672a4 */ /* 0x000fe2000f8e0206 */
[----:B------:R-:W-:Y:S01]  /*2c50*/  SHF.R.S32.HI R14, RZ, 0x4, R4 ;  /* 0x00000004ff0e7819 */ /* 0x000fe20000011404 */
[----:B------:R-:W-:Y:S01]  /*2c60*/  BSSY B0, `(.L_x_712) ;  /* 0x000002d000007945 */ /* 0x000fe20003800000 */
[----:B------:R-:W-:-:S02]  /*2c70*/  IADD3 R0, -R0, R106, RZ ;  /* 0x0000006a00007210 */ /* 0x000fc40007ffe1ff */
[----:B------:R-:W-:Y:S02]  /*2c80*/  LEA.HI R4, R4, R14, RZ, 0x1 ;  /* 0x0000000e04047211 */ /* 0x000fe400078f08ff */
[----:B------:R-:W-:Y:S01]  /*2c90*/  SHF.R.S32.HI R15, RZ, 0x1f, R0 ;  /* 0x0000001fff0f7819 */ /* 0x000fe20000011400 */
        /* <DEDUP_REMOVED lines=41> */
.L_x_713:
[----:B------:R-:W-:Y:S05]  /*2f30*/  BSYNC B0 ;  /* 0x0000000000007941 */ /* 0x000fea0003800000 */
.L_x_712:
[----:B------:R-:W-:Y:S01]  /*2f40*/  LEA.HI R21, R15, R0, RZ, 0x3 ;  /* 0x000000000f157211 */ /* 0x000fe200078f18ff */
[----:B------:R-:W-:Y:S01]  /*2f50*/  USHF.L.U64.HI UR15, UR12, 0x4, UR13 ;  /* 0x000000040c0f7899 */ /* 0x000fe2000801020d */
[----:B-12---:R-:W-:Y:S01]  /*2f60*/  LOP3.LUT R7, R4, 0xfffffffe, RZ, 0xc0, !PT ;  /* 0xfffffffe04077812 */ /* 0x006fe200078ec0ff */
[----:B------:R-:W-:Y:S01]  /*2f70*/  USHF.L.U32 UR36, UR12, 0x4, URZ ;  /* 0x000000040c247899 */ /* 0x000fe2000800063f */
[----:B------:R-:W-:Y:S01]  /*2f80*/  LOP3.LUT R6, R21, 0xfffffff8, RZ, 0xc0, !PT ;  /* 0xfffffff815067812 */ /* 0x000fe200078ec0ff */
[----:B------:R-:W-:Y:S01]  /*2f90*/  BSSY B0, `(.L_x_714) ;  /* 0x0000031000007945 */ /* 0x000fe20003800000 */
[----:B------:R-:W-:Y:S01]  /*2fa0*/  IADD3 R18, P2, R24, UR28, RZ ;  /* 0x0000001c18127c10 */ /* 0x000fe2000ff5e0ff */
[----:B------:R-:W-:Y:S01]  /*2fb0*/  IMAD.IADD R20, R14, 0x1, -R7 ;  /* 0x000000010e147824 */ /* 0x000fe200078e0a07 */
[----:B------:R-:W-:Y:S01]  /*2fc0*/  ISETP.GE.AND P4, PT, R26, UR19, PT ;  /* 0x000000131a007c0c */ /* 0x000fe2000bf86270 */
[----:B------:R-:W-:Y:S01]  /*2fd0*/  IMAD.IADD R30, R0, 0x1, -R6 ;  /* 0x00000001001e7824 */ /* 0x000fe200078e0a06 */
[----:B------:R-:W-:-:S02]  /*2fe0*/  ISETP.GE.AND P5, PT, R26, UR19, PT ;  /* 0x000000131a007c0c */ /* 0x000fc4000bfa6270 */
[----:B------:R-:W-:Y:S02]  /*2ff0*/  ISETP.GE.AND P6, PT, R27, UR19, PT ;  /* 0x000000131b007c0c */ /* 0x000fe4000bfc6270 */
[----:B------:R-:W-:Y:S01]  /*3000*/  IADD3.X R19, R25, UR27, R31, P2, !PT ;  /* 0x0000001b19137c10 */ /* 0x000fe200097fe41f */
[----:B------:R-:W-:Y:S10]  /*3010*/  @P1 BRA `(.L_x_715) ;  /* 0x0000000000a01947 */ /* 0x000ff40003800000 */
[----:B------:R-:W-:Y:S01]  /*3020*/  ULDC UR6, c[0x0][0x2d0] ;  /* 0x0000b40000067ab9 */ /* 0x000fe20000000800 */
[----:B------:R-:W-:Y:S02]  /*3030*/  IADD3 R0, P2, R2, UR36, RZ ;  /* 0x0000002402007c10 */ /* 0x000fe4000ff5e0ff */
[----:B------:R-:W-:Y:S02]  /*3040*/  ISETP.GE.AND P1, PT, R28, UR6, PT ;  /* 0x000000061c007c0c */ /* 0x000fe4000bf26270 */
[----:B------:R-:W-:Y:S02]  /*3050*/  IADD3.X R10, R5, UR15, RZ, P2, !PT ;  /* 0x0000000f050a7c10 */ /* 0x000fe400097fe4ff */
[----:B------:R-:W-:-:S09]  /*3060*/  ISETP.GE.AND P3, PT, R113, UR6, PT ;  /* 0x0000000671007c0c */ /* 0x000fd2000bf66270 */
[----:B------:R-:W1:Y:S01]  /*3070*/  @!P1 LDC.64 R6, c[0x0][0x218] ;  /* 0x00008600ff069b82 */ /* 0x000e620000000a00 */
[----:B------:R2:W-:Y:S07]  /*3080*/  @P1 STS.128 [R211+0x8800], RZ ;  /* 0x008800ffd3001388 */ /* 0x0005ee0000000c00 */
[----:B------:R-:W4:Y:S01]  /*3090*/  @!P3 LDC.64 R8, c[0x0][0x218] ;  /* 0x00008600ff08bb82 */ /* 0x000f220000000a00 */
[----:B-1----:R-:W-:-:S04]  /*30a0*/  @!P1 LEA R6, P2, R0, R6, 0x1 ;  /* 0x0000000600069211 */ /* 0x002fc800078408ff */
[----:B------:R-:W-:Y:S02]  /*30b0*/  @!P1 LEA.HI.X R7, R0, R7, R10, 0x1, P2 ;  /* 0x0000000700079211 */ /* 0x000fe400010f0c0a */
[----:B------:R-:W-:-:S03]  /*30c0*/  ISETP.GE.AND P2, PT, R112, UR6, PT ;  /* 0x0000000670007c0c */ /* 0x000fc6000bf46270 */
[----:B------:R-:W-:Y:S01]  /*30d0*/  @!PT LDS RZ, [RZ] ;  /* 0x00000000fffff984 */ /* 0x000fe20000000800 */
[----:B------:R-:W-:Y:S01]  /*30e0*/  @!PT LDS RZ, [RZ] ;  /* 0x00000000fffff984 */ /* 0x000fe20000000800 */
[----:B------:R-:W-:Y:S01]  /*30f0*/  @!PT LDS RZ, [RZ] ;  /* 0x00000000fffff984 */ /* 0x000fe20000000800 */
[----:B------:R1:W-:Y:S01]  /*3100*/  @!P1 LDGSTS.E.BYPASS.LTC128B.128 [R211+0x8800], desc[UR30][R6.64] ;  /* 0x0880000006d39fae */ /* 0x0003e2000b901d5e */
[----:B----4-:R-:W-:-:S03]  /*3110*/  @!P3 LEA R8, P1, R0, R8, 0x1 ;  /* 0x000000080008b211 */ /* 0x010fc600078208ff */
        /* <DEDUP_REMOVED lines=24> */
.L_x_715:
[----:B------:R-:W-:Y:S05]  /*32a0*/  BSYNC B0 ;  /* 0x0000000000007941 */ /* 0x000fea0003800000 */
.L_x_714:
[----:B------:R-:W-:Y:S04]  /*32b0*/  BSSY B0, `(.L_x_716) ;  /* 0x000002d000007945 */ /* 0x000fe80003800000 */
[----:B------:R-:W-:Y:S05]  /*32c0*/  @P4 BRA `(.L_x_717) ;  /* 0x0000000000ac4947 */ /* 0x000fea0003800000 */
[----:B------:R-:W-:Y:S01]  /*32d0*/  ULDC UR6, c[0x0][0x2d0] ;  /* 0x0000b40000067ab9 */ /* 0x000fe20000000800 */
[----:B------:R-:W-:Y:S01]  /*32e0*/  IMAD.U32 R0, RZ, RZ, UR12 ;  /* 0x0000000cff007e24 */ /* 0x000fe2000f8e00ff */
[----:B------:R-:W-:Y:S01]  /*32f0*/  ISETP.GE.AND P2, PT, R28, UR6, PT ;  /* 0x000000061c007c0c */ /* 0x000fe2000bf46270 */
[----:B-12---:R-:W-:Y:S01]  /*3300*/  IMAD.U32 R6, RZ, RZ, UR12 ;  /* 0x0000000cff067e24 */ /* 0x006fe2000f8e00ff */
[----:B------:R-:W-:Y:S01]  /*3310*/  ISETP.GE.AND P4, PT, R113, UR6, PT ;  /* 0x0000000671007c0c */ /* 0x000fe2000bf86270 */
[----:B------:R-:W-:Y:S01]  /*3320*/  IMAD.U32 R10, RZ, RZ, UR13 ;  /* 0x0000000dff0a7e24 */ /* 0x000fe2000f8e00ff */
[----:B------:R-:W-:Y:S02]  /*3330*/  ISETP.GE.AND P3, PT, R112, UR6, PT ;  /* 0x0000000670007c0c */ /* 0x000fe4000bf66270 */
[----:B------:R-:W-:-:S04]  /*3340*/  LEA R0, P1, R0, R2, 0x5 ;  /* 0x0000000200007211 */ /* 0x000fc800078228ff */
[----:B------:R-:W-:-:S03]  /*3350*/  LEA.HI.X R10, R6, R5, R10, 0x5, P1 ;  /* 0x00000005060a7211 */ /* 0x000fc600008f2c0a */
[----:B------:R-:W1:Y:S01]  /*3360*/  @!P2 LDC.64 R8, c[0x0][0x218] ;  /* 0x00008600ff08ab82 */ /* 0x000e620000000a00 */
[----:B------:R4:W-:Y:S07]  /*3370*/  @P2 STS.128 [R211+0x9000], RZ ;  /* 0x009000ffd3002388 */ /* 0x0009ee0000000c00 */
[----:B------:R-:W2:Y:S08]  /*3380*/  @!P4 LDC.64 R14, c[0x0][0x218] ;  /* 0x00008600ff0ecb82 */ /* 0x000eb00000000a00 */
[----:B------:R-:W5:Y:S01]  /*3390*/  @!P3 LDC.64 R16, c[0x0][0x218] ;  /* 0x00008600ff10bb82 */ /* 0x000f620000000a00 */
[----:B-1----:R-:W-:-:S04]  /*33a0*/  @!P2 LEA R6, P1, R0, R8, 0x1 ;  /* 0x000000080006a211 */ /* 0x002fc800078208ff */
[C---:B------:R-:W-:Y:S02]  /*33b0*/  @!P2 LEA.HI.X R7, R0.reuse, R9, R10, 0x1, P1 ;  /* 0x000000090007a211 */ /* 0x040fe400008f0c0a */
[----:B--2---:R-:W-:-:S03]  /*33c0*/  @!P4 LEA R8, P1, R0, R14, 0x1 ;  /* 0x0000000e0008c211 */ /* 0x004fc600078208ff */
        /* <DEDUP_REMOVED lines=27> */
.L_x_717:
[----:B------:R-:W-:Y:S05]  /*3580*/  BSYNC B0 ;  /* 0x0000000000007941 */ /* 0x000fea0003800000 */
.L_x_716:
        /* <DEDUP_REMOVED lines=11> */
[----:B-12-4-:R-:W1:Y:S02]  /*3640*/  @!P4 LDC.64 R6, c[0x0][0x218] ;  /* 0x00008600ff06cb82 */ /* 0x016e640000000a00 */
        /* <DEDUP_REMOVED lines=33> */
.L_x_719:
[----:B------:R-:W-:Y:S05]  /*3860*/  BSYNC B0 ;  /* 0x0000000000007941 */ /* 0x000fea0003800000 */
.L_x_718:
[----:B------:R-:W0:Y:S01]  /*3870*/  LDGDEPBAR ;  /* 0x00000000000079af */ /* 0x000e220000000000 */
[----:B------:R-:W-:Y:S01]  /*3880*/  ISETP.GE.AND P1, PT, R12, UR19, PT ;  /* 0x000000130c007c0c */ /* 0x000fe2000bf26270 */
[----:B------:R-:W-:Y:S01]  /*3890*/  IMAD.WIDE.U32 R14, R34, UR21, R18 ;  /* 0x00000015220e7c25 */ /* 0x000fe2000f8e0012 */
[----:B------:R-:W-:Y:S01]  /*38a0*/  USHF.L.U64.HI UR37, UR10, 0x6, UR11 ;  /* 0x000000060a257899 */ /* 0x000fe2000801020b */
[----:B------:R-:W-:Y:S01]  /*38b0*/  BSSY B0, `(.L_x_720) ;  /* 0x0000048000007945 */ /* 0x000fe20003800000 */
[----:B------:R-:W-:Y:S01]  /*38c0*/  USHF.L.U32 UR38, UR10, 0x6, URZ ;  /* 0x000000060a267899 */ /* 0x000fe2000800063f */
[----:B------:R-:W-:Y:S01]  /*38d0*/  IMAD.SHL.U32 R0, R32, 0x40, RZ ;  /* 0x0000004020007824 */ /* 0x000fe200078e00ff */
[----:B------:R-:W-:Y:S01]  /*38e0*/  IADD3 R11, R15, UR33, RZ ;  /* 0x000000210f0b7c10 */ /* 0x000fe2000fffe0ff */
[----:B------:R3:W-:Y:S01]  /*38f0*/  STL.64 [R1+0xb0], R14 ;  /* 0x0000b00e01007387 */ /* 0x0007e20000100a00 */
[----:B------:R-:W-:Y:S01]  /*3900*/  MOV R10, R14 ;  /* 0x0000000e000a7202 */ /* 0x000fe20000000f00 */
[----:B------:R-:W-:Y:S01]  /*3910*/  IMAD.SHL.U32 R2, R30, 0x40, RZ ;  /* 0x000000401e027824 */ /* 0x000fe200078e00ff */
[----:B------:R-:W-:Y:S01]  /*3920*/  LOP3.LUT R0, R0, 0x1c0, RZ, 0xc0, !PT ;  /* 0x000001c000007812 */ /* 0x000fe200078ec0ff */
[----:B------:R-:W-:Y:S01]  /*3930*/  IMAD.SHL.U32 R3, R12, 0x8, RZ ;  /* 0x000000080c037824 */ /* 0x000fe200078e00ff */
[----:B------:R-:W-:Y:S01]  /*3940*/  UIMAD UR6, UR37, UR20, URZ ;  /* 0x00000014250672a4 */ /* 0x000fe2000f8e023f */
[----:B------:R3:W-:Y:S01]  /*3950*/  STL.64 [R1+0xa0], R10 ;  /* 0x0000a00a01007387 */ /* 0x0007e20000100a00 */
[----:B-12---:R-:W-:Y:S01]  /*3960*/  IMAD.SHL.U32 R5, R20, 0x8, RZ ;  /* 0x0000000814057824 */ /* 0x006fe200078e00ff */
[----:B------:R-:W-:Y:S01]  /*3970*/  LOP3.LUT R2, R2, 0x1c0, RZ, 0xc0, !PT ;  /* 0x000001c002027812 */ /* 0x000fe200078ec0ff */
[----:B----4-:R-:W-:Y:S01]  /*3980*/  IMAD.U32 R6, RZ, RZ, UR20 ;  /* 0x00000014ff067e24 */ /* 0x010fe2000f8e00ff */
[----:B------:R-:W-:Y:S01]  /*3990*/  LOP3.LUT R4, R0, 0x8, R3, 0xf8, !PT ;  /* 0x0000000800047812 */ /* 0x000fe200078ef803 */
[----:B------:R-:W-:Y:S01]  /*39a0*/  UIMAD UR6, UR39, UR38, UR6 ;  /* 0x00000026270672a4 */ /* 0x000fe2000f8e0206 */
[----:B------:R-:W-:Y:S01]  /*39b0*/  SHF.R.U32.HI R3, RZ, 0x3, R0 ;  /* 0x00000003ff037819 */ /* 0x000fe20000011600 */
[----:B------:R-:W-:Y:S01]  /*39c0*/  IMAD.WIDE.U32 R6, R6, UR38, R10 ;  /* 0x0000002606067c25 */ /* 0x000fe2000f8e000a */
[----:B------:R-:W-:Y:S01]  /*39d0*/  LOP3.LUT R5, R2, 0x8, R5, 0xf8, !PT ;  /* 0x0000000802057812 */ /* 0x000fe200078ef805 */
[----:B------:R-:W-:-:S04]  /*39e0*/  DEPBAR.LE SB0, 0x0 ;  /* 0x000080000000791a */ /* 0x000fc80000000000 */
[----:B------:R-:W-:Y:S01]  /*39f0*/  BAR.SYNC.DEFER_BLOCKING 0x0 ;  /* 0x0000000000007b1d */ /* 0x000fe20000010000 */
[----:B------:R-:W-:Y:S01]  /*3a00*/  SHF.R.U32.HI R0, RZ, 0x3, R2 ;  /* 0x00000003ff007819 */ /* 0x000fe20000011602 */
[----:B------:R-:W-:Y:S01]  /*3a10*/  IMAD.SHL.U32 R2, R21, 0x40, RZ ;  /* 0x0000004015027824 */ /* 0x000fe200078e00ff */
[----:B------:R-:W-:Y:S01]  /*3a20*/  LOP3.LUT R3, R4, R3, RZ, 0x3c, !PT ;  /* 0x0000000304037212 */ /* 0x000fe200078e3cff */
[----:B------:R-:W-:Y:S01]  /*3a30*/  VIADD R9, R7, UR6 ;  /* 0x0000000607097c36 */ /* 0x000fe20008000000 */
[----:B------:R-:W-:Y:S02]  /*3a40*/  LOP3.LUT R5, R5, R0, RZ, 0x3c, !PT ;  /* 0x0000000005057212 */ /* 0x000fe400078e3cff */
[----:B------:R-:W-:Y:S01]  /*3a50*/  SHF.R.S32.HI R31, RZ, 0x5, R33 ;  /* 0x00000005ff1f7819 */ /* 0x000fe20000011421 */
[----:B------:R-:W-:Y:S01]  /*3a60*/  IMAD R0, R20, 0x200, R3 ;  /* 0x0000020014007824 */ /* 0x000fe200078e0203 */
[----:B------:R-:W-:Y:S01]  /*3a70*/  LOP3.LUT R5, R5, 0xfffffe00, R2, 0xf8, !PT ;  /* 0xfffffe0005057812 */ /* 0x000fe200078ef802 */
        /* <DEDUP_REMOVED lines=9> */
[----:B---3--:R-:W1:Y:S02]  /*3b10*/  @!P4 LDC.64 R10, c[0x0][0x220] ;  /* 0x00008800ff0acb82 */ /* 0x008e640000000a00 */
        /* <DEDUP_REMOVED lines=33> */
.L_x_721:
[----:B------:R-:W-:Y:S05]  /*3d30*/  BSYNC B0 ;  /* 0x0000000000007941 */ /* 0x000fea0003800000 */
.L_x_720:
[----:B------:R4:W-:Y:S01]  /*3d40*/  @P0 STS.128 [R211+0x10800], RZ ;  /* 0x010800ffd3000388 */ /* 0x0009e20000000c00 */
[----:B-12---:R-:W-:Y:S01]  /*3d50*/  IMAD R2, R31, 0x400, R5 ;  /* 0x000004001f027824 */ /* 0x006fe200078e0205 */
[----:B------:R-:W-:Y:S01]  /*3d60*/  UIADD3 UR41, UR32, -UR24, -UR18 ;  /* 0x8000001820297290 */ /* 0x000fe2000fffe812 */
[----:B------:R-:W-:Y:S01]  /*3d70*/  BSSY B0, `(.L_x_722) ;  /* 0x0000032000007945 */ /* 0x000fe20003800000 */
[----:B------:R4:W-:Y:S01]  /*3d80*/  @P0 STS.128 [R211+0x12800], RZ ;  /* 0x012800ffd3000388 */ /* 0x0009e20000000c00 */
[----:B------:R-:W-:Y:S01]  /*3d90*/  USHF.L.U64.HI UR39, UR10, 0x4, UR11 ;  /* 0x000000040a277899 */ /* 0x000fe2000801020b */
[----:B------:R-:W-:Y:S01]  /*3da0*/  ISETP.GE.AND P6, PT, R27, UR19, PT ;  /* 0x000000131b007c0c */ /* 0x000fe2000bfc6270 */
[----:B------:R-:W-:Y:S01]  /*3db0*/  USHF.L.U32 UR40, UR10, 0x4, URZ ;  /* 0x000000040a287899 */ /* 0x000fe2000800063f */
[----:B------:R4:W-:Y:S01]  /*3dc0*/  @P0 STS.128 [R211+0x14800], RZ ;  /* 0x014800ffd3000388 */ /* 0x0009e20000000c00 */
[----:B------:R-:W-:Y:S02]  /*3dd0*/  LEA R184, R0, UR4, 0x1 ;  /* 0x0000000400b87c11 */ /* 0x000fe4000f8e08ff */
[----:B------:R-:W-:Y:S01]  /*3de0*/  LEA R191, R2, UR4, 0x1 ;  /* 0x0000000402bf7c11 */ /* 0x000fe2000f8e08ff */
[----:B------:R4:W-:Y:S01]  /*3df0*/  @P0 STS.128 [R211+0x16800], RZ ;  /* 0x016800ffd3000388 */ /* 0x0009e20000000c00 */
[----:B------:R-:W-:Y:S06]  /*3e00*/  @P0 BRA `(.L_x_723) ;  /* 0x0000000000a00947 */ /* 0x000fec0003800000 */
[----:B------:R-:W-:Y:S01]  /*3e10*/  ULDC UR6, c[0x0][0x2d0] ;  /* 0x0000b40000067ab9 */ /* 0x000fe20000000800 */
[----:B------:R-:W-:Y:S02]  /*3e20*/  IADD3 R0, P0, R6, UR40, RZ ;  /* 0x0000002806007c10 */ /* 0x000fe4000ff1e0ff */
[----:B------:R-:W-:Y:S02]  /*3e30*/  ISETP.GE.AND P3, PT, R113, UR6, PT ;  /* 0x0000000671007c0c */ /* 0x000fe4000bf66270 */
[----:B------:R-:W-:Y:S02]  /*3e40*/  ISETP.GE.AND P4, PT, R28, UR6, PT ;  /* 0x000000061c007c0c */ /* 0x000fe4000bf86270 */
[----:B------:R-:W-:Y:S02]  /*3e50*/  ISETP.GE.AND P2, PT, R112, UR6, PT ;  /* 0x0000000670007c0c */ /* 0x000fe4000bf46270 */
[----:B------:R-:W-:-:S07]  /*3e60*/  IADD3.X R4, R9, UR39, RZ, P0, !PT ;  /* 0x0000002709047c10 */ /* 0x000fce00087fe4ff */
[----:B---3--:R-:W1:Y:S02]  /*3e70*/  @!P3 LDC.64 R10, c[0x0][0x220] ;  /* 0x00008800ff0abb82 */ /* 0x008e640000000a00 */
[----:B------:R2:W-:Y:S06]  /*3e80*/  @P4 STS.128 [R211+0x10800], RZ ;  /* 0x010800ffd3004388 */ /* 0x0005ec0000000c00 */
[----:B------:R-:W3:Y:S08]  /*3e90*/  @!P4 LDC.64 R12, c[0x0][0x220] ;  /* 0x00008800ff0ccb82 */ /* 0x000ef00000000a00 */
[----:B------:R-:W5:Y:S01]  /*3ea0*/  @!P2 LDC.64 R2, c[0x0][0x220] ;  /* 0x00008800ff02ab82 */ /* 0x000f620000000a00 */
[----:B-1----:R-:W-:-:S04]  /*3eb0*/  @!P3 LEA R10, P0, R0, R10, 0x1 ;  /* 0x0000000a000ab211 */ /* 0x002fc800078008ff */
[C---:B------:R-:W-:Y:S02]  /*3ec0*/  @!P3 LEA.HI.X R11, R0.reuse, R11, R4, 0x1, P0 ;  /* 0x0000000b000bb211 */ /* 0x040fe400000f0c04 */
[----:B------:R-:W-:Y:S02]  /*3ed0*/  ISETP.GE.AND P0, PT, R109, UR6, PT ;  /* 0x000000066d007c0c */ /* 0x000fe4000bf06270 */
        /* <DEDUP_REMOVED lines=27> */
.L_x_723:
[----:B------:R-:W-:Y:S05]  /*4090*/  BSYNC B0 ;  /* 0x0000000000007941 */ /* 0x000fea0003800000 */
.L_x_722:
[----:B------:R1:W-:Y:S01]  /*40a0*/  @P5 STS.128 [R211+0x11000], RZ ;  /* 0x011000ffd3005388 */ /* 0x0003e20000000c00 */
[----:B------:R-:W-:Y:S03]  /*40b0*/  BSSY B0, `(.L_x_724) ;  /* 0x000002f000007945 */ /* 0x000fe60003800000 */
[----:B------:R1:W-:Y:S04]  /*40c0*/  @P5 STS.128 [R211+0x13000], RZ ;  /* 0x013000ffd3005388 */ /* 0x0003e80000000c00 */
[----:B------:R1:W-:Y:S04]  /*40d0*/  @P5 STS.128 [R211+0x15000], RZ ;  /* 0x015000ffd3005388 */ /* 0x0003e80000000c00 */
[----:B------:R1:W-:Y:S01]  /*40e0*/  @P5 STS.128 [R211+0x17000], RZ ;  /* 0x017000ffd3005388 */ /* 0x0003e20000000c00 */
[----:B------:R-:W-:Y:S05]  /*40f0*/  @P5 BRA `(.L_x_725) ;  /* 0x0000000000a85947 */ /* 0x000fea0003800000 */
[----:B------:R-:W-:Y:S01]  /*4100*/  ULDC UR6, c[0x0][0x2d0] ;  /* 0x0000b40000067ab9 */ /* 0x000fe20000000800 */
[----:B-12---:R-:W-:Y:S01]  /*4110*/  IMAD.U32 R2, RZ, RZ, UR10 ;  /* 0x0000000aff027e24 */ /* 0x006fe2000f8e00ff */
[----:B------:R-:W-:Y:S01]  /*4120*/  ISETP.GE.AND P5, PT, R28, UR6, PT ;  /* 0x000000061c007c0c */ /* 0x000fe2000bfa6270 */
[----:B------:R-:W-:Y:S01]  /*4130*/  IMAD.U32 R3, RZ, RZ, UR11 ;  /* 0x0000000bff037e24 */ /* 0x000fe2000f8e00ff */
[----:B------:R-:W-:Y:S02]  /*4140*/  ISETP.GE.AND P4, PT, R113, UR6, PT ;  /* 0x0000000671007c0c */ /* 0x000fe4000bf86270 */
[----:B------:R-:W-:Y:S02]  /*4150*/  ISETP.GE.AND P2, PT, R112, UR6, PT ;  /* 0x0000000670007c0c */ /* 0x000fe4000bf46270 */
[----:B------:R-:W-:-:S04]  /*4160*/  LEA R0, P0, R2, R6, 0x5 ;  /* 0x0000000602007211 */ /* 0x000fc800078028ff */
[----:B------:R-:W-:-:S03]  /*4170*/  LEA.HI.X R2, R2, R9, R3, 0x5, P0 ;  /* 0x0000000902027211 */ /* 0x000fc600000f2c03 */
[----:B---3--:R-:W1:Y:S01]  /*4180*/  @!P5 LDC.64 R14, c[0x0][0x220] ;  /* 0x00008800ff0edb82 */ /* 0x008e620000000a00 */
[----:B------:R2:W-:Y:S07]  /*4190*/  @P5 STS.128 [R211+0x11000], RZ ;  /* 0x011000ffd3005388 */ /* 0x0005ee0000000c00 */
[----:B------:R-:W3:Y:S08]  /*41a0*/  @!P4 LDC.64 R12, c[0x0][0x220] ;  /* 0x00008800ff0ccb82 */ /* 0x000ef00000000a00 */
[----:B------:R-:W5:Y:S01]  /*41b0*/  @!P2 LDC.64 R10, c[0x0][0x220] ;  /* 0x00008800ff0aab82 */ /* 0x000f620000000a00 */
        /* <DEDUP_REMOVED lines=30> */
.L_x_725:
[----:B------:R-:W-:Y:S05]  /*43a0*/  BSYNC B0 ;  /* 0x0000000000007941 */ /* 0x000fea0003800000 */
.L_x_724:
[----:B------:R1:W-:Y:S01]  /*43b0*/  @P6 STS.128 [R211+0x11800], RZ ;  /* 0x011800ffd3006388 */ /* 0x0003e20000000c00 */
[----:B------:R-:W-:Y:S01]  /*43c0*/  UIADD3 UR6, UR32, 0x1, -UR18 ;  /* 0x0000000120067890 */ /* 0x000fe2000fffe812 */
[----:B------:R-:W-:Y:S02]  /*43d0*/  BSSY B0, `(.L_x_726) ;  /* 0x0000031000007945 */ /* 0x000fe40003800000 */
[----:B------:R1:W-:Y:S01]  /*43e0*/  @P6 STS.128 [R211+0x13800], RZ ;  /* 0x013800ffd3006388 */ /* 0x0003e20000000c00 */
[----:B------:R-:W-:-:S03]  /*43f0*/  UIADD3 UR23, UR6, UR23, URZ ;  /* 0x0000001706177290 */ /* 0x000fc6000fffe03f */
[----:B------:R1:W-:Y:S04]  /*4400*/  @P6 STS.128 [R211+0x15800], RZ ;  /* 0x015800ffd3006388 */ /* 0x0003e80000000c00 */
[----:B------:R1:W-:Y:S01]  /*4410*/  @P6 STS.128 [R211+0x17800], RZ ;  /* 0x017800ffd3006388 */ /* 0x0003e20000000c00 */
[----:B------:R-:W-:Y:S05]  /*4420*/  @P6 BRA `(.L_x_727) ;  /* 0x0000000000ac6947 */ /* 0x000fea0003800000 */
[----:B------:R-:W-:Y:S01]  /*4430*/  ULDC UR6, c[0x0][0x2d0] ;  /* 0x0000b40000067ab9 */ /* 0x000fe20000000800 */
[----:B-12---:R-:W-:Y:S01]  /*4440*/  IMAD.U32 R2, RZ, RZ, UR10 ;  /* 0x0000000aff027e24 */ /* 0x006fe2000f8e00ff */
[----:B------:R-:W-:Y:S01]  /*4450*/  ISETP.GE.AND P5, PT, R28, UR6, PT ;  /* 0x000000061c007c0c */ /* 0x000fe2000bfa6270 */
[----:B------:R-:W-:Y:S01]  /*4460*/  IMAD.MOV.U32 R8, RZ, RZ, R6 ;  /* 0x000000ffff087224 */ /* 0x000fe200078e0006 */
[----:B------:R-:W-:Y:S01]  /*4470*/  ISETP.GE.AND P4, PT, R113, UR6, PT ;  /* 0x0000000671007c0c */ /* 0x000fe2000bf86270 */
[----:B------:R-:W-:Y:S01]  /*4480*/  UIMAD UR7, UR11, 0x30, URZ ;  /* 0x000000300b0778a4 */ /* 0x000fe2000f8e023f */
[----:B------:R-:W-:Y:S01]  /*4490*/  ISETP.GE.AND P2, PT, R112, UR6, PT ;  /* 0x0000000670007c0c */ /* 0x000fe2000bf46270 */
[----:B------:R-:W-:-:S04]  /*44a0*/  IMAD.WIDE.U32 R2, R2, 0x30, R8 ;  /* 0x0000003002027825 */ /* 0x000fc800078e0008 */
[----:B------:R-:W-:-:S04]  /*44b0*/  VIADD R0, R3, UR7 ;  /* 0x0000000703007c36 */ /* 0x000fc80008000000 */
        /* <DEDUP_REMOVED lines=34> */
.L_x_727:
[----:B------:R-:W-:Y:S05]  /*46e0*/  BSYNC B0 ;  /* 0x0000000000007941 */ /* 0x000fea0003800000 */
.L_x_726:
        /* <DEDUP_REMOVED lines=13> */
[----:B------:R-:W-:Y:S01]  /*47c0*/  IMAD.SHL.U32 R106, R106, 0x2, RZ ;  /* 0x000000026a6a7824 */ /* 0x000fe200078e00ff */
[----:B------:R-:W-:Y:S01]  /*47d0*/  UISETP.GT.AND UP0, UPT, UR20, UR5, UPT ;  /* 0x000000051400728c */ /* 0x000fe2000bf04270 */
[----:B------:R-:W-:Y:S01]  /*47e0*/  IMAD R192, R4, 0x2, R191 ;  /* 0x0000000204c07824 */ /* 0x000fe200078e02bf */
[----:B------:R-:W5:Y:S01]  /*47f0*/  LDSM.16.M88.4 R36, [R184+0x9800] ;  /* 0x00980000b824783b */ /* 0x000f620000000200 */
[----:B------:R-:W-:Y:S01]  /*4800*/  @P1 VIADD R195, R0, 0xffffffe0 ;  /* 0xffffffe000c31836 */ /* 0x000fe20000000000 */
[----:B------:R-:W-:Y:S01]  /*4810*/  SEL R2, R2, 0xffffffc0, !P2 ;  /* 0xffffffc002027807 */ /* 0x000fe20005000000 */
[----:B------:R-:W-:Y:S01]  /*4820*/  IMAD.MOV.U32 R0, RZ, RZ, 0x20 ;  /* 0x00000020ff007424 */ /* 0x000fe200078e00ff */
[----:B------:R-:W-:Y:S01]  /*4830*/  LDSM.16.M88.4 R12, [R192] ;  /* 0x00000000c00c783b */ /* 0x000fe20000000200 */
[----:B------:R-:W-:Y:S01]  /*4840*/  LOP3.LUT R7, R106, 0x6, RZ, 0xc0, !PT ;  /* 0x000000066a077812 */ /* 0x000fe200078ec0ff */
[----:B------:R-:W-:Y:S01]  /*4850*/  IMAD.U32 R3, RZ, RZ, UR20 ;  /* 0x00000014ff037e24 */ /* 0x000fe2000f8e00ff */
[----:B------:R-:W-:Y:S01]  /*4860*/  UIADD3 UR19, UR35, 0x646e171e, URZ ;  /* 0x646e171e23137890 */ /* 0x000fe2000fffe03f */
[----:B------:R-:W4:Y:S01]  /*4870*/  LDSM.16.M88.4 R44, [R195] ;  /* 0x00000000c32c783b */ /* 0x000f220000000200 */
[----:B------:R-:W-:Y:S01]  /*4880*/  SEL R0, R0, 0xffffffe0, !P0 ;  /* 0xffffffe000007807 */ /* 0x000fe20004000000 */
[----:B------:R-:W-:-:S02]  /*4890*/  IMAD.IADD R190, R184, 0x1, R2 ;  /* 0x00000001b8be7824 */ /* 0x000fc400078e0202 */
[----:B------:R-:W4:Y:S01]  /*48a0*/  LDSM.16.M88.4 R60, [R195+0x800] ;  /* 0x00080000c33c783b */ /* 0x000f220000000200 */
[----:B------:R-:W-:Y:S01]  /*48b0*/  IMAD.IADD R189, R2, 0x1, R195 ;  /* 0x0000000102bd7824 */ /* 0x000fe200078e02c3 */
[----:B------:R-:W-:Y:S01]  /*48c0*/  SHF.R.S32.HI R2, RZ, 0x1f, R104 ;  /* 0x0000001fff027819 */ /* 0x000fe20000011468 */
[C---:B------:R-:W-:Y:S01]  /*48d0*/  IMAD R194, R0.reuse, 0x2, R191 ;  /* 0x0000000200c27824 */ /* 0x040fe200078e02bf */
[----:B------:R-:W4:Y:S01]  /*48e0*/  LDSM.16.M88.4 R72, [R195+0x1000] ;  /* 0x00100000c348783b */ /* 0x000f220000000200 */
[----:B------:R-:W-:Y:S01]  /*48f0*/  IMAD R193, R0, 0x2, R192 ;  /* 0x0000000200c17824 */ /* 0x000fe200078e02c0 */
[----:B------:R-:W-:Y:S01]  /*4900*/  LEA.HI R2, R2, R104, RZ, 0x2 ;  /* 0x0000006802027211 */ /* 0x000fe200078f10ff */
[C---:B------:R-:W-:Y:S01]  /*4910*/  VIADD R210, R195.reuse, 0x800 ;  /* 0x00000800c3d27836 */ /* 0x040fe20000000000 */
[----:B------:R-:W4:Y:S01]  /*4920*/  LDSM.16.M88.4 R76, [R195+0x1800] ;  /* 0x00180000c34c783b */ /* 0x000f220000000200 */
[C---:B------:R-:W-:Y:S01]  /*4930*/  VIADD R209, R195.reuse, 0x1000 ;  /* 0x00001000c3d17836 */ /* 0x040fe20000000000 */
[----:B------:R-:W-:Y:S01]  /*4940*/  SHF.R.S32.HI R2, RZ, 0x2, R2 ;  /* 0x00000002ff027819 */ /* 0x000fe20000011402 */
[C---:B------:R-:W-:Y:S01]  /*4950*/  VIADD R208, R195.reuse, 0x1800 ;  /* 0x00001800c3d07836 */ /* 0x040fe20000000000 */
[----:B------:R-:W-:Y:S01]  /*4960*/  LDSM.16.M88.4 R80, [R190+0x8000] ;  /* 0x00800000be50783b */ /* 0x000fe20000000200 */
[----:B------:R-:W-:-:S02]  /*4970*/  VIADD R207, R195, 0x2000 ;  /* 0x00002000c3cf7836 */ /* 0x000fc40000000000 */
[----:B------:R-:W-:Y:S01]  /*4980*/  IMAD.IADD R6, R2, 0x1, R6 ;  /* 0x0000000102067824 */ /* 0x000fe200078e0206 */
[C---:B-1----:R-:W-:Y:S01]  /*4990*/  HMMA.16816.F32.BF16 R32, R8.reuse, R16, RZ ;  /* 0x000000100820723c */ /* 0x042fe200000418ff */
[----:B------:R-:W-:Y:S01]  /*49a0*/  LDSM.16.M88.4 R84, [R190+0x8800] ;  /* 0x00880000be54783b */ /* 0x000fe20000000200 */
[----:B------:R-:W-:Y:S02]  /*49b0*/  IMAD R2, R3, 0x40, R7 ;  /* 0x0000004003027824 */ /* 0x000fe400078e0207 */
[----:B------:R-:W-:Y:S01]  /*49c0*/  IMAD.U32 R7, RZ, RZ, UR32 ;  /* 0x00000020ff077e24 */ /* 0x000fe2000f8e00ff */
[----:B------:R-:W-:Y:S01]  /*49d0*/  LDSM.16.M88.4 R92, [R190+0x9000] ;  /* 0x00900000be5c783b */ /* 0x000fe20000000200 */
[C---:B------:R-:W-:Y:S01]  /*49e0*/  HMMA.16816.F32.BF16 R40, R8.reuse, R18, RZ ;  /* 0x000000120828723c */ /* 0x040fe200000418ff */
[----:B------:R-:W-:Y:S01]  /*49f0*/  VIADDMNMX R215, R6, UR41, RZ, !PT ;  /* 0x0000002906d77c46 */ /* 0x000fe2000f8001ff */
[----:B------:R-:W-:Y:S01]  /*4a00*/  VIADD R3, R2, 0x1 ;  /* 0x0000000102037836 */ /* 0x000fe20000000000 */
[----:B------:R-:W1:Y:S01]  /*4a10*/  LDSM.16.M88.4 R16, [R194] ;  /* 0x00000000c210783b */ /* 0x000e620000000200 */
[----:B------:R-:W-:Y:S01]  /*4a20*/  VIADDMNMX R217, R6, UR23, R7, PT ;  /* 0x0000001706d97c46 */ /* 0x000fe2000b800107 */
[----:B------:R-:W-:Y:S01]  /*4a30*/  VIADD R206, R195, 0x2800 ;  /* 0x00002800c3ce7836 */ /* 0x000fe20000000000 */
[C---:B--2---:R-:W-:Y:S01]  /*4a40*/  HMMA.16816.F32.BF16 R48, R8.reuse, R20, RZ ;  /* 0x000000140830723c */ /* 0x044fe200000418ff */
[----:B------:R-:W2:Y:S01]  /*4a50*/  LDSM.16.M88.4 R100, [R190+0x9800] ;  /* 0x00980000be64783b */ /* 0x000ea20000000200 */
[-C--:B------:R-:W-:Y:S01]  /*4a60*/  ISETP.GE.AND P6, PT, R3, R217.reuse, PT ;  /* 0x000000d90300720c */ /* 0x080fe20003fc6270 */
[----:B------:R-:W-:Y:S01]  /*4a70*/  VIADD R205, R195, 0x3000 ;  /* 0x00003000c3cd7836 */ /* 0x000fe20000000000 */
[C---:B------:R-:W-:Y:S01]  /*4a80*/  ISETP.GE.AND P0, PT, R2.reuse, R217, PT ;  /* 0x000000d90200720c */ /* 0x040fe20003f06270 */
[----:B------:R-:W-:Y:S01]  /*4a90*/  LDSM.16.M88.4 R88, [R189+0x1000] ;  /* 0x00100000bd58783b */ /* 0x000fe20000000200 */
[C---:B------:R-:W-:Y:S01]  /*4aa0*/  HMMA.16816.F32.BF16 R52, R8.reuse, R22, RZ ;  /* 0x000000160834723c */ /* 0x040fe200000418ff */
[-C--:B------:R-:W-:Y:S01]  /*4ab0*/  ISETP.LT.OR P6, PT, R3, R215.reuse, P6 ;  /* 0x000000d70300720c */ /* 0x080fe200037c1670 */
[C---:B------:R-:W-:Y:S01]  /*4ac0*/  VIADD R204, R195.reuse, 0x3800 ;  /* 0x00003800c3cc7836 */ /* 0x040fe20000000000 */
[----:B------:R-:W-:Y:S01]  /*4ad0*/  LDSM.16.M88.4 R96, [R189+0x1800] ;  /* 0x00180000bd60783b */ /* 0x000fe20000000200 */
[----:B------:R-:W-:Y:S01]  /*4ae0*/  ISETP.LT.OR P0, PT, R2, R215, P0 ;  /* 0x000000d70200720c */ /* 0x000fe20000701670 */
[C---:B------:R-:W-:Y:S01]  /*4af0*/  VIADD R203, R195.reuse, 0x4000 ;  /* 0x00004000c3cb7836 */ /* 0x040fe20000000000 */
[----:B---3--:R-:W-:Y:S01]  /*4b00*/  HMMA.16816.F32.BF16 R56, R8, R24, RZ ;  /* 0x000000180838723c */ /* 0x008fe200000418ff */
[----:B------:R-:W0:Y:S01]  /*4b10*/  LDGDEPBAR ;  /* 0x00000000000079af */ /* 0x000e220000000000 */
[----:B------:R-:W-:-:S02]  /*4b20*/  VIADD R202, R195, 0x4800 ;  /* 0x00004800c3ca7836 */ /* 0x000fc40000000000 */
[C---:B------:R-:W-:Y:S02]  /*4b30*/  VIADD R201, R195.reuse, 0x5000 ;  /* 0x00005000c3c97836 */ /* 0x040fe40000000000 */
[C---:B------:R-:W-:Y:S01]  /*4b40*/  HMMA.16816.F32.BF16 R24, R8.reuse, R26, RZ ;  /* 0x0000001a0818723c */ /* 0x040fe200000418ff */
[C---:B------:R-:W-:Y:S02]  /*4b50*/  VIADD R200, R195.reuse, 0x5800 ;  /* 0x00005800c3c87836 */ /* 0x040fe40000000000 */
[C---:B------:R-:W-:Y:S02]  /*4b60*/  VIADD R199, R195.reuse, 0x6000 ;  /* 0x00006000c3c77836 */ /* 0x040fe40000000000 */
[C---:B------:R-:W-:Y:S01]  /*4b70*/  VIADD R198, R195.reuse, 0x6800 ;  /* 0x00006800c3c67836 */ /* 0x040fe20000000000 */
[----:B-----5:R-:W-:Y:S01]  /*4b80*/  HMMA.16816.F32.BF16 R64, R8, R36, RZ ;  /* 0x000000240840723c */ /* 0x020fe200000418ff */
[C---:B------:R-:W-:Y:S02]  /*4b90*/  VIADD R197, R195.reuse, 0x7000 ;  /* 0x00007000c3c57836 */ /* 0x040fe40000000000 */
[----:B------:R-:W-:-:S03]  /*4ba0*/  VIADD R196, R195, 0x7800 ;  /* 0x00007800c3c47836 */ /* 0x000fc60000000000 */
[----:B------:R-:W-:Y:S01]  /*4bb0*/  HMMA.16816.F32.BF16 R68, R8, R38, RZ ;  /* 0x000000260844723c */ /* 0x000fe200000418ff */
[----:B------:R-:W-:Y:S05]  /*4bc0*/  LDSM.16.M88.4 R8, [R193] ;  /* 0x00000000c108783b */ /* 0x000fea0000000200 */
[C---:B----4-:R-:W-:Y:S06]  /*4bd0*/  HMMA.16816.F32.BF16 R20, R12.reuse, R44, R32 ;  /* 0x0000002c0c14723c */ /* 0x050fec0000041820 */
[C---:B------:R-:W-:Y:S06]  /*4be0*/  HMMA.16816.F32.BF16 R32, R12.reuse, R46, R40 ;  /* 0x0000002e0c20723c */ /* 0x040fec0000041828 */
[C---:B------:R-:W-:Y:S06]  /*4bf0*/  HMMA.16816.F32.BF16 R36, R12.reuse, R60, R48 ;  /* 0x0000003c0c24723c */ /* 0x040fec0000041830 */
[C---:B------:R-:W-:Y:S01]  /*4c00*/  HMMA.16816.F32.BF16 R40, R12.reuse, R62, R52 ;  /* 0x0000003e0c28723c */ /* 0x040fe20000041834 */
[----:B------:R-:W-:Y:S05]  /*4c10*/  LDSM.16.M88.4 R60, [R189+0x800] ;  /* 0x00080000bd3c783b */ /* 0x000fea0000000200 */
[C---:B------:R-:W-:Y:S06]  /*4c20*/  HMMA.16816.F32.BF16 R44, R12.reuse, R72, R56 ;  /* 0x000000480c2c723c */ /* 0x040fec0000041838 */
[C---:B------:R-:W-:Y:S01]  /*4c30*/  HMMA.16816.F32.BF16 R48, R12.reuse, R74, R24 ;  /* 0x0000004a0c30723c */ /* 0x040fe20000041818 */
[----:B------:R-:W3:Y:S04]  /*4c40*/  LDSM.16.M88.4 R24, [R189] ;  /* 0x00000000bd18783b */ /* 0x000ee80000000200 */
[----:B------:R-:W-:Y:S01]  /*4c50*/  LDSM.16.M88.4 R72, [R184+0xa800] ;  /* 0x00a80000b848783b */ /* 0x000fe20000000200 */
[C---:B------:R-:W-:Y:S03]  /*4c60*/  HMMA.16816.F32.BF16 R52, R12.reuse, R76, R64 ;  /* 0x0000004c0c34723c */ /* 0x040fe60000041840 */
[----:B------:R-:W-:Y:S03]  /*4c70*/  LDSM.16.M88.4 R64, [R184+0xa000] ;  /* 0x00a00000b840783b */ /* 0x000fe60000000200 */
[----:B------:R-:W-:Y:S01]  /*4c80*/  HMMA.16816.F32.BF16 R56, R12, R78, R68 ;  /* 0x0000004e0c38723c */ /* 0x000fe20000041844 */
[----:B------:R-:W4:Y:S04]  /*4c90*/  LDSM.16.M88.4 R12, [R191+0x2000] ;  /* 0x00200000bf0c783b */ /* 0x000f280000000200 */
[----:B------:R-:W-:Y:S01]  /*4ca0*/  LDSM.16.M88.4 R68, [R195+0x2800] ;  /* 0x00280000c344783b */ /* 0x000fe20000000200 */
[C---:B-1----:R-:W-:Y:S03]  /*4cb0*/  HMMA.16816.F32.BF16 R20, R16.reuse, R80, R20 ;  /* 0x000000501014723c */ /* 0x042fe60000041814 */
[----:B------:R-:W-:Y:S03]  /*4cc0*/  LDSM.16.M88.4 R76, [R195+0x3000] ;  /* 0x00300000c34c783b */ /* 0x000fe60000000200 */
[C---:B------:R-:W-:Y:S01]  /*4cd0*/  HMMA.16816.F32.BF16 R32, R16.reuse, R82, R32 ;  /* 0x000000521020723c */ /* 0x040fe20000041820 */
[----:B------:R-:W1:Y:S05]  /*4ce0*/  LDSM.16.M88.4 R80, [R184+0xb000] ;  /* 0x00b00000b850783b */ /* 0x000e6a0000000200 */
[C---:B------:R-:W-:Y:S06]  /*4cf0*/  HMMA.16816.F32.BF16 R36, R16.reuse, R84, R36 ;  /* 0x000000541024723c */ /* 0x040fec0000041824 */
[C---:B------:R-:W-:Y:S01]  /*4d00*/  HMMA.16816.F32.BF16 R40, R16.reuse, R86, R40 ;  /* 0x000000561028723c */ /* 0x040fe20000041828 */
[----:B------:R-:W-:Y:S05]  /*4d10*/  LDSM.16.M88.4 R84, [R195+0x3800] ;  /* 0x00380000c354783b */ /* 0x000fea0000000200 */
[C---:B------:R-:W-:Y:S06]  /*4d20*/  HMMA.16816.F32.BF16 R44, R16.reuse, R92, R44 ;  /* 0x0000005c102c723c */ /* 0x040fec000004182c */
[C---:B------:R-:W-:Y:S01]  /*4d30*/  HMMA.16816.F32.BF16 R48, R16.reuse, R94, R48 ;  /* 0x0000005e1030723c */ /* 0x040fe20000041830 */
[----:B------:R-:W5:Y:S05]  /*4d40*/  LDSM.16.M88.4 R92, [R184+0xb800] ;  /* 0x00b80000b85c783b */ /* 0x000f6a0000000200 */
[C---:B--2---:R-:W-:Y:S06]  /*4d50*/  HMMA.16816.F32.BF16 R52, R16.reuse, R100, R52 ;  /* 0x000000641034723c */ /* 0x044fec0000041834 */
[----:B------:R-:W-:Y:S06]  /*4d60*/  HMMA.16816.F32.BF16 R56, R16, R102, R56 ;  /* 0x000000661038723c */ /* 0x000fec0000041838 */
[C---:B---3--:R-:W-:Y:S01]  /*4d70*/  HMMA.16816.F32.BF16 R16, R8.reuse, R24, R20 ;  /* 0x000000180810723c */ /* 0x048fe20000041814 */
[----:B------:R-:W-:Y:S05]  /*4d80*/  LDSM.16.M88.4 R20, [R192+0x2000] ;  /* 0x00200000c014783b */ /* 0x000fea0000000200 */
[C---:B------:R-:W-:Y:S06]  /*4d90*/  HMMA.16816.F32.BF16 R32, R8.reuse, R26, R32 ;  /* 0x0000001a0820723c */ /* 0x040fec0000041820 */
[C---:B------:R-:W-:Y:S06]  /*4da0*/  HMMA.16816.F32.BF16 R36, R8.reuse, R60, R36 ;  /* 0x0000003c0824723c */ /* 0x040fec0000041824 */
[C---:B------:R-:W-:Y:S01]  /*4db0*/  HMMA.16816.F32.BF16 R40, R8.reuse, R62, R40 ;  /* 0x0000003e0828723c */ /* 0x040fe20000041828 */
[----:B------:R-:W2:Y:S05]  /*4dc0*/  LDSM.16.M88.4 R60, [R195+0x2000] ;  /* 0x00200000c33c783b */ /* 0x000eaa0000000200 */
[C---:B------:R-:W-:Y:S06]  /*4dd0*/  HMMA.16816.F32.BF16 R44, R8.reuse, R88, R44 ;  /* 0x00000058082c723c */ /* 0x040fec000004182c */
[C---:B------:R-:W-:Y:S01]  /*4de0*/  HMMA.16816.F32.BF16 R48, R8.reuse, R90, R48 ;  /* 0x0000005a0830723c */ /* 0x040fe20000041830 */
[----:B------:R-:W-:Y:S05]  /*4df0*/  LDSM.16.M88.4 R88, [R190+0xb800] ;  /* 0x00b80000be58783b */ /* 0x000fea0000000200 */
[C---:B------:R-:W-:Y:S06]  /*4e00*/  HMMA.16816.F32.BF16 R52, R8.reuse, R96, R52 ;  /* 0x000000600834723c */ /* 0x040fec0000041834 */
[----:B------:R-:W-:Y:S01]  /*4e10*/  HMMA.16816.F32.BF16 R56, R8, R98, R56 ;  /* 0x000000620838723c */ /* 0x000fe20000041838 */
[----:B------:R-:W-:Y:S04]  /*4e20*/  LDSM.16.M88.4 R8, [R194+0x2000] ;  /* 0x00200000c208783b */ /* 0x000fe80000000200 */
[----:B------:R-:W-:Y:S01]  /*4e30*/  LDSM.16.M88.4 R96, [R190+0xd800] ;  /* 0x00d80000be60783b */ /* 0x000fe20000000200 */
[C---:B----4-:R-:W-:Y:S06]  /*4e40*/  HMMA.16816.F32.BF16 R16, R12.reuse, R64, R16 ;  /* 0x000000400c10723c */ /* 0x050fec0000041810 */
        /* <DEDUP_REMOVED lines=8> */
[C---:B-----5:R-:W-:Y:S06]  /*4ed0*/  HMMA.16816.F32.BF16 R52, R12.reuse, R92, R52 ;  /* 0x0000005c0c34723c */ /* 0x060fec0000041834 */
[----:B------:R-:W-:Y:S01]  /*4ee0*/  HMMA.16816.F32.BF16 R56, R12, R94, R56 ;  /* 0x0000005e0c38723c */ /* 0x000fe20000041838 */
[----:B------:R-:W-:Y:S05]  /*4ef0*/  LDSM.16.M88.4 R92, [R184+0xd800] ;  /* 0x00d80000b85c783b */ /* 0x000fea0000000200 */
[C---:B--2---:R-:W-:Y:S01]  /*4f00*/  HMMA.16816.F32.BF16 R24, R20.reuse, R60, R16 ;  /* 0x0000003c1418723c */ /* 0x044fe20000041810 */
[----:B------:R-:W-:Y:S05]  /*4f10*/  LDSM.16.M88.4 R16, [R193+0x2000] ;  /* 0x00200000c110783b */ /* 0x000fea0000000200 */
[C---:B------:R-:W-:Y:S01]  /*4f20*/  HMMA.16816.F32.BF16 R12, R20.reuse, R62, R32 ;  /* 0x0000003e140c723c */ /* 0x040fe20000041820 */
[----:B------:R-:W2:Y:S05]  /*4f30*/  LDSM.16.M88.4 R60, [R189+0x2000] ;  /* 0x00200000bd3c783b */ /* 0x000eaa0000000200 */
        /* <DEDUP_REMOVED lines=21> */
[----:B------:R-:W-:Y:S05]  /*5090*/  LDSM.16.M88.4 R88, [R195+0x5800] ;  /* 0x00580000c358783b */ /* 0x000fea0000000200 */
[C---:B--2---:R-:W-:Y:S06]  /*50a0*/  HMMA.16816.F32.BF16 R36, R16.reuse, R60, R32 ;  /* 0x0000003c1024723c */ /* 0x044fec0000041820 */
[C---:B------:R-:W-:Y:S01]  /*50b0*/  HMMA.16816.F32.BF16 R32, R16.reuse, R62, R24 ;  /* 0x0000003e1020723c */ /* 0x040fe20000041818 */
[----:B------:R-:W-:Y:S05]  /*50c0*/  LDSM.16.M88.4 R60, [R195+0x4000] ;  /* 0x00400000c33c783b */ /* 0x000fea0000000200 */
[C---:B-----5:R-:W-:Y:S01]  /*50d0*/  HMMA.16816.F32.BF16 R24, R16.reuse, R68, R12 ;  /* 0x000000441018723c */ /* 0x060fe2000004180c */
[----:B------:R-:W2:Y:S05]  /*50e0*/  LDSM.16.M88.4 R12, [R192+0x4000] ;  /* 0x00400000c00c783b */ /* 0x000eaa0000000200 */
[C---:B------:R-:W-:Y:S01]  /*50f0*/  HMMA.16816.F32.BF16 R8, R16.reuse, R70, R40 ;  /* 0x000000461008723c */ /* 0x040fe20000041828 */
[----:B------:R-:W5:Y:S05]  /*5100*/  LDSM.16.M88.4 R68, [R195+0x4800] ;  /* 0x00480000c344783b */ /* 0x000f6a0000000200 */
[C---:B------:R-:W-:Y:S06]  /*5110*/  HMMA.16816.F32.BF16 R44, R16.reuse, R76, R44 ;  /* 0x0000004c102c723c */ /* 0x040fec000004182c */
[C---:B------:R-:W-:Y:S01]  /*5120*/  HMMA.16816.F32.BF16 R48, R16.reuse, R78, R48 ;  /* 0x0000004e1030723c */ /* 0x040fe20000041830 */
[----:B------:R-:W5:Y:S05]  /*5130*/  LDSM.16.M88.4 R76, [R195+0x5000] ;  /* 0x00500000c34c783b */ /* 0x000f6a0000000200 */
[C---:B------:R-:W-:Y:S06]  /*5140*/  HMMA.16816.F32.BF16 R52, R16.reuse, R84, R52 ;  /* 0x000000541034723c */ /* 0x040fec0000041834 */
[----:B------:R-:W-:Y:S01]  /*5150*/  HMMA.16816.F32.BF16 R56, R16, R86, R56 ;  /* 0x000000561038723c */ /* 0x000fe20000041838 */
[----:B------:R-:W-:Y:S05]  /*5160*/  LDSM.16.M88.4 R84, [R189+0x5000] ;  /* 0x00500000bd54783b */ /* 0x000fea0000000200 */
[C---:B---3--:R-:W-:Y:S06]  /*5170*/  HMMA.16816.F32.BF16 R40, R20.reuse, R64, R36 ;  /* 0x000000401428723c */ /* 0x048fec0000041824 */
[C---:B------:R-:W-:Y:S01]  /*5180*/  HMMA.16816.F32.BF16 R36, R20.reuse, R66, R32 ;  /* 0x000000421424723c */ /* 0x040fe20000041820 */
[----:B------:R-:W-:Y:S05]  /*5190*/  LDSM.16.M88.4 R64, [R190+0xc000] ;  /* 0x00c00000be40783b */ /* 0x000fea0000000200 */
[C---:B----4-:R-:W-:Y:S06]  /*51a0*/  HMMA.16816.F32.BF16 R32, R20.reuse, R72, R24 ;  /* 0x000000481420723c */ /* 0x050fec0000041818 */
[C---:B------:R-:W-:Y:S01]  /*51b0*/  HMMA.16816.F32.BF16 R24, R20.reuse, R74, R8 ;  /* 0x0000004a1418723c */ /* 0x040fe20000041808 */
[----:B------:R-:W3:Y:S04]  /*51c0*/  LDSM.16.M88.4 R8, [R194+0x4000] ;  /* 0x00400000c208783b */ /* 0x000ee80000000200 */
[----:B------:R-:W4:Y:S01]  /*51d0*/  LDSM.16.M88.4 R72, [R190+0xc800] ;  /* 0x00c80000be48783b */ /* 0x000f220000000200 */
        /* <DEDUP_REMOVED lines=10> */
[C---:B-----5:R-:W-:Y:S06]  /*5280*/  HMMA.16816.F32.BF16 R36, R12.reuse, R68, R32 ;  /* 0x000000440c24723c */ /* 0x060fec0000041820 */
[C---:B------:R-:W-:Y:S01]  /*5290*/  HMMA.16816.F32.BF16 R32, R12.reuse, R70, R24 ;  /* 0x000000460c20723c */ /* 0x040fe20000041818 */
[----:B------:R-:W-:Y:S05]  /*52a0*/  LDSM.16.M88.4 R68, [R184+0xe000] ;  /* 0x00e00000b844783b */ /* 0x000fea0000000200 */
        /* <DEDUP_REMOVED lines=11> */
[----:B------:R-:W-:Y:S05]  /*5360*/  LDSM.16.M88.4 R72, [R184+0xe800] ;  /* 0x00e80000b848783b */ /* 0x000fea0000000200 */
[C---:B-1----:R-:W-:Y:S06]  /*5370*/  HMMA.16816.F32.BF16 R32, R8.reuse, R80, R24 ;  /* 0x000000500820723c */ /* 0x042fec0000041818 */
[C---:B------:R-:W-:Y:S01]  /*5380*/  HMMA.16816.F32.BF16 R24, R8.reuse, R82, R16 ;  /* 0x000000520818723c */ /* 0x040fe20000041810 */
[----:B------:R-:W1:Y:S04]  /*5390*/  LDSM.16.M88.4 R16, [R191+0x6000] ;  /* 0x00600000bf10783b */ /* 0x000e680000000200 */
[----:B------:R-:W3:Y:S01]  /*53a0*/  LDSM.16.M88.4 R80, [R184+0xf000] ;  /* 0x00f00000b850783b */ /* 0x000ee20000000200 */
[C---:B------:R-:W-:Y:S06]  /*53b0*/  HMMA.16816.F32.BF16 R12, R8.reuse, R96, R52 ;  /* 0x00000060080c723c */ /* 0x040fec0000041834 */
[----:B------:R-:W-:Y:S06]  /*53c0*/  HMMA.16816.F32.BF16 R52, R8, R98, R56 ;  /* 0x000000620834723c */ /* 0x000fec0000041838 */
[C---:B--2---:R-:W-:Y:S06]  /*53d0*/  HMMA.16816.F32.BF16 R44, R20.reuse, R62, R44 ;  /* 0x0000003e142c723c */ /* 0x044fec000004182c */
[C---:B-----5:R-:W-:Y:S06]  /*53e0*/  HMMA.16816.F32.BF16 R40, R20.reuse, R76, R40 ;  /* 0x0000004c1428723c */ /* 0x060fec0000041828 */
[C---:B------:R-:W-:Y:S01]  /*53f0*/  HMMA.16816.F32.BF16 R36, R20.reuse, R78, R36 ;  /* 0x0000004e1424723c */ /* 0x040fe20000041824 */
[----:B------:R-:W-:Y:S05]  /*5400*/  LDSM.16.M88.4 R76, [R195+0x6800] ;  /* 0x00680000c34c783b */ /* 0x000fea0000000200 */
[C---:B------:R-:W-:Y:S01]  /*5410*/  HMMA.16816.F32.BF16 R48, R20.reuse, R60, R48 ;  /* 0x0000003c1430723c */ /* 0x040fe20000041830 */
[----:B------:R-:W-:Y:S05]  /*5420*/  LDSM.16.M88.4 R60, [R190+0xe000] ;  /* 0x00e00000be3c783b */ /* 0x000fea0000000200 */
[C---:B------:R-:W-:Y:S06]  /*5430*/  HMMA.16816.F32.BF16 R32, R20.reuse, R84, R32 ;  /* 0x000000541420723c */ /* 0x040fec0000041820 */
[C---:B------:R-:W-:Y:S01]  /*5440*/  HMMA.16816.F32.BF16 R24, R20.reuse, R86, R24 ;  /* 0x000000561418723c */ /* 0x040fe20000041818 */
[----:B------:R-:W-:Y:S05]  /*5450*/  LDSM.16.M88.4 R84, [R195+0x7000] ;  /* 0x00700000c354783b */ /* 0x000fea0000000200 */
[C---:B------:R-:W-:Y:S01]  /*5460*/  HMMA.16816.F32.BF16 R8, R20.reuse, R92, R12 ;  /* 0x0000005c1408723c */ /* 0x040fe2000004180c */
[----:B------:R-:W2:Y:S05]  /*5470*/  LDSM.16.M88.4 R12, [R192+0x6000] ;  /* 0x00600000c00c783b */ /* 0x000eaa0000000200 */
[----:B------:R-:W-:Y:S01]  /*5480*/  HMMA.16816.F32.BF16 R20, R20, R94, R52 ;  /* 0x0000005e1414723c */ /* 0x000fe20000041834 */
[----:B------:R-:W4:Y:S05]  /*5490*/  LDSM.16.M88.4 R92, [R195+0x7800] ;  /* 0x00780000c35c783b */ /* 0x000f2a0000000200 */
        /* <DEDUP_REMOVED lines=8> */
[----:B------:R-:W-:Y:S05]  /*5520*/  LDSM.16.M88.4 R80, [R190+0xf800] ;  /* 0x00f80000be50783b */ /* 0x000fea0000000200 */
[C---:B------:R-:W-:Y:S01]  /*5530*/  HMMA.16816.F32.BF16 R56, R16.reuse, R88, R8 ;  /* 0x000000581038723c */ /* 0x040fe20000041808 */
[----:B------:R-:W1:Y:S05]  /*5540*/  LDSM.16.M88.4 R8, [R194+0x6000] ;  /* 0x00600000c208783b */ /* 0x000e6a0000000200 */
[----:B------:R-:W-:Y:S01]  /*5550*/  HMMA.16816.F32.BF16 R20, R16, R90, R20 ;  /* 0x0000005a1014723c */ /* 0x000fe20000041814 */
[----:B------:R-:W-:Y:S05]  /*5560*/  LDSM.16.M88.4 R16, [R193+0x6000] ;  /* 0x00600000c110783b */ /* 0x000fea0000000200 */
[C---:B--2---:R-:W-:Y:S06]  /*5570*/  HMMA.16816.F32.BF16 R48, R12.reuse, R66, R44 ;  /* 0x000000420c30723c */ /* 0x044fec000004182c */
[C---:B------:R-:W-:Y:S06]  /*5580*/  HMMA.16816.F32.BF16 R44, R12.reuse, R76, R40 ;  /* 0x0000004c0c2c723c */ /* 0x040fec0000041828 */
[C---:B------:R-:W-:Y:S06]  /*5590*/  HMMA.16816.F32.BF16 R40, R12.reuse, R78, R36 ;  /* 0x0000004e0c28723c */ /* 0x040fec0000041824 */
[C---:B------:R-:W-:Y:S01]  /*55a0*/  HMMA.16816.F32.BF16 R52, R12.reuse, R64, R52 ;  /* 0x000000400c34723c */ /* 0x040fe20000041834 */
[----:B------:R-:W2:Y:S05]  /*55b0*/  LDSM.16.M88.4 R64, [R189+0x6000] ;  /* 0x00600000bd40783b */ /* 0x000eaa0000000200 */
[C---:B------:R-:W-:Y:S06]  /*55c0*/  HMMA.16816.F32.BF16 R36, R12.reuse, R84, R32 ;  /* 0x000000540c24723c */ /* 0x040fec0000041820 */
[C---:B------:R-:W-:Y:S06]  /*55d0*/  HMMA.16816.F32.BF16 R32, R12.reuse, R86, R24 ;  /* 0x000000560c20723c */ /* 0x040fec0000041818 */
[C---:B----4-:R-:W-:Y:S06]  /*55e0*/  HMMA.16816.F32.BF16 R24, R12.reuse, R92, R56 ;  /* 0x0000005c0c18723c */ /* 0x050fec0000041838 */
[----:B------:R-:W-:Y:S06]  /*55f0*/  HMMA.16816.F32.BF16 R12, R12, R94, R20 ;  /* 0x0000005e0c0c723c */ /* 0x000fec0000041814 */
[C---:B-1----:R-:W-:Y:S06]  /*5600*/  HMMA.16816.F32.BF16 R20, R8.reuse, R60, R52 ;  /* 0x0000003c0814723c */ /* 0x042fec0000041834 */
[C---:B------:R-:W-:Y:S06]  /*5610*/  HMMA.16816.F32.BF16 R48, R8.reuse, R62, R48 ;  /* 0x0000003e0830723c */ /* 0x040fec0000041830 */
[C---:B------:R-:W-:Y:S06]  /*5620*/  HMMA.16816.F32.BF16 R44, R8.reuse, R72, R44 ;  /* 0x00000048082c723c */ /* 0x040fec000004182c */
[C---:B------:R-:W-:Y:S01]  /*5630*/  HMMA.16816.F32.BF16 R52, R8.reuse, R82, R12 ;  /* 0x000000520834723c */ /* 0x040fe2000004180c */
[----:B------:R-:W1:Y:S05]  /*5640*/  LDSM.16.M88.4 R12, [R189+0x6800] ;  /* 0x00680000bd0c783b */ /* 0x000e6a0000000200 */
[----:B------:R-:W-:Y:S01]  /*5650*/  HMMA.16816.F32.BF16 R56, R8, R70, R32 ;  /* 0x000000460838723c */ /* 0x000fe20000041820 */
[----:B------:R-:W3:Y:S05]  /*5660*/  LDSM.16.M88.4 R32, [R189+0x7000] ;  /* 0x00700000bd20783b */ /* 0x000eea0000000200 */
[----:B--2---:R-:W-:Y:S06]  /*5670*/  HMMA.16816.F32.BF16 R20, R16, R64, R20 ;  /* 0x000000401014723c */ /* 0x004fec0000041814 */
[C---:B------:R-:W-:Y:S06]  /*5680*/  HMMA.16816.F32.BF16 R40, R8.reuse, R74, R40 ;  /* 0x0000004a0828723c */ /* 0x040fec0000041828 */
[C---:B------:R-:W-:Y:S06]  /*5690*/  HMMA.16816.F32.BF16 R36, R8.reuse, R68, R36 ;  /* 0x000000440824723c */ /* 0x040fec0000041824 */
[----:B------:R-:W-:Y:S06]  /*56a0*/  HMMA.16816.F32.BF16 R60, R8, R80, R24 ;  /* 0x00000050083c723c */ /* 0x000fec0000041818 */
[----:B------:R-:W-:Y:S01]  /*56b0*/  FSEL R30, R21, -INF , !P6 ;  /* 0xff800000151e7808 */ /* 0x000fe20007000000 */
[----:B------:R-:W-:-:S02]  /*56c0*/  VIADD R8, R6, 0x8 ;  /* 0x0000000806087836 */ /* 0x000fc40000000000 */
[----:B------:R-:W-:Y:S02]  /*56d0*/  IMAD.U32 R9, RZ, RZ, UR17 ;  /* 0x00000011ff097e24 */ /* 0x000fe4000f8e00ff */
[----:B------:R-:W-:Y:S01]  /*56e0*/  VIADD R6, R2, 0x8 ;  /* 0x0000000802067836 */ /* 0x000fe20000000000 */
[C---:B------:R-:W-:Y:S01]  /*56f0*/  VIADDMNMX R216, R8.reuse, UR23, R7, PT ;  /* 0x0000001708d87c46 */ /* 0x040fe2000b800107 */
[----:B------:R-:W-:Y:S01]  /*5700*/  IMAD R64, R9, 0x4, R31 ;  /* 0x0000000409407824 */ /* 0x000fe200078e021f */
[----:B------:R-:W-:Y:S01]  /*5710*/  VIADDMNMX R214, R8, UR41, RZ, !PT ;  /* 0x0000002908d67c46 */ /* 0x000fe2000f8001ff */
[C---:B-1----:R-:W-:Y:S01]  /*5720*/  HMMA.16816.F32.BF16 R24, R16.reuse, R12, R44 ;  /* 0x0000000c1018723c */ /* 0x042fe2000004182c */
[C---:B------:R-:W-:Y:S01]  /*5730*/  ISETP.GE.AND P1, PT, R6.reuse, R217, PT ;  /* 0x000000d90600720c */ /* 0x040fe20003f26270 */
[----:B------:R-:W-:Y:S01]  /*5740*/  UIADD3 UR23, UR34, -0x4ab325aa, URZ ;  /* 0xb54cda5622177890 */ /* 0x000fe2000fffe03f */
[-C--:B------:R-:W-:Y:S01]  /*5750*/  ISETP.GE.AND P4, PT, R6, R216.reuse, PT ;  /* 0x000000d80600720c */ /* 0x080fe20003f86270 */
[----:B------:R-:W-:Y:S01]  /*5760*/  STL [R1+0x98], R64 ;  /* 0x0000984001007387 */ /* 0x000fe20000100800 */
[-C--:B------:R-:W-:Y:S01]  /*5770*/  ISETP.GE.AND P2, PT, R3, R216.reuse, PT ;  /* 0x000000d80300720c */ /* 0x080fe20003f46270 */
[----:B------:R-:W-:Y:S01]  /*5780*/  HMMA.16816.F32.BF16 R8, R16, R66, R48 ;  /* 0x000000421008723c */ /* 0x000fe20000041830 */
[----:B------:R-:W-:-:S02]  /*5790*/  ISETP.GE.AND P3, PT, R2, R216, PT ;  /* 0x000000d80200720c */ /* 0x000fc40003f66270 */
[C---:B------:R-:W-:Y:S02]  /*57a0*/  ISETP.LT.OR P1, PT, R6.reuse, R215, P1 ;  /* 0x000000d70600720c */ /* 0x040fe40000f21670 */
[-C--:B------:R-:W-:Y:S01]  /*57b0*/  ISETP.LT.OR P4, PT, R6, R214.reuse, P4 ;  /* 0x000000d60600720c */ /* 0x080fe20002781670 */
[C---:B------:R-:W-:Y:S01]  /*57c0*/  VIADD R6, R2.reuse, 0x10 ;  /* 0x0000001002067836 */ /* 0x040fe20000000000 */
[-C--:B------:R-:W-:Y:S01]  /*57d0*/  ISETP.LT.OR P2, PT, R3, R214.reuse, P2 ;  /* 0x000000d60300720c */ /* 0x080fe20001741670 */
[C---:B------:R-:W-:Y:S01]  /*57e0*/  VIADD R3, R2.reuse, 0x9 ;  /* 0x0000000902037836 */ /* 0x040fe20000000000 */
[----:B------:R-:W-:Y:S01]  /*57f0*/  ISETP.LT.OR P3, PT, R2, R214, P3 ;  /* 0x000000d60200720c */ /* 0x000fe20001f61670 */
[----:B------:R-:W-:Y:S01]  /*5800*/  HMMA.16816.F32.BF16 R12, R16, R14, R40 ;  /* 0x0000000e100c723c */ /* 0x000fe20000041828 */
[----:B------:R-:W-:Y:S02]  /*5810*/  FSEL R46, R23, -INF , !P2 ;  /* 0xff800000172e7808 */ /* 0x000fe40005000000 */
[----:B------:R-:W-:-:S02]  /*5820*/  FSEL R45, R22, -INF , !P3 ;  /* 0xff800000162d7808 */ /* 0x000fc40005800000 */
[----:B------:R-:W-:Y:S02]  /*5830*/  FSEL R31, R20, -INF , !P0 ;  /* 0xff800000141f7808 */ /* 0x000fe40004000000 */
[C---:B------:R-:W-:Y:S01]  /*5840*/  ISETP.GE.AND P2, PT, R6.reuse, R217, PT ;  /* 0x000000d90600720c */ /* 0x040fe20003f46270 */
[----:B------:R-:W1:Y:S01]  /*5850*/  LDSM.16.M88.4 R20, [R189+0x7800] ;  /* 0x00780000bd14783b */ /* 0x000e620000000200 */
[----:B------:R-:W-:Y:S01]  /*5860*/  ISETP.GE.AND P3, PT, R6, R216, PT ;  /* 0x000000d80600720c */ /* 0x000fe20003f66270 */
[----:B------:R-:W-:-:S04]  /*5870*/  DEPBAR.LE SB0, 0x0 ;  /* 0x000080000000791a */ /* 0x000fc80000000000 */
[----:B------:R-:W-:Y:S01]  /*5880*/  BAR.SYNC.DEFER_BLOCKING 0x0 ;  /* 0x0000000000007b1d */ /* 0x000fe20000010000 */
[C---:B------:R-:W-:Y:S02]  /*5890*/  ISETP.GE.AND P5, PT, R3.reuse, R217, PT ;  /* 0x000000d90300720c */ /* 0x040fe40003fa6270 */
[C---:B------:R-:W-:Y:S02]  /*58a0*/  ISETP.GE.AND P0, PT, R3.reuse, R216, PT ;  /* 0x000000d80300720c */ /* 0x040fe40003f06270 */
[CC--:B------:R-:W-:Y:S02]  /*58b0*/  ISETP.LT.OR P2, PT, R6.reuse, R215.reuse, P2 ;  /* 0x000000d70600720c */ /* 0x0c0fe40001741670 */
[-C--:B------:R-:W-:Y:S01]  /*58c0*/  ISETP.LT.OR P3, PT, R6, R214.reuse, P3 ;  /* 0x000000d60600720c */ /* 0x080fe20001f61670 */
[C---:B------:R-:W-:Y:S01]  /*58d0*/  VIADD R6, R2.reuse, 0x18 ;  /* 0x0000001802067836 */ /* 0x040fe20000000000 */
[C---:B------:R-:W-:Y:S02]  /*58e0*/  ISETP.LT.OR P5, PT, R3.reuse, R215, P5 ;  /* 0x000000d70300720c */ /* 0x040fe40002fa1670 */
[----:B------:R-:W-:Y:S01]  /*58f0*/  ISETP.LT.OR P0, PT, R3, R214, P0 ;  /* 0x000000d60300720c */ /* 0x000fe20000701670 */
[----:B------:R-:W-:Y:S01]  /*5900*/  VIADD R3, R2, 0x11 ;  /* 0x0000001102037836 */ /* 0x000fe20000000000 */
[----:B------:R-:W-:-:S02]  /*5910*/  FSEL R41, R10, -INF , !P4 ;  /* 0xff8000000a297808 */ /* 0x000fc40006000000 */
[----:B------:R-:W-:Y:S02]  /*5920*/  FSEL R42, R11, -INF , !P0 ;  /* 0xff8000000b2a7808 */ /* 0x000fe40004000000 */
[----:B------:R-:W-:Y:S02]  /*5930*/  FSEL R44, R8, -INF , !P1 ;  /* 0xff800000082c7808 */ /* 0x000fe40004800000 */
[CC--:B------:R-:W-:Y:S02]  /*5940*/  ISETP.GE.AND P0, PT, R6.reuse, R217.reuse, PT ;  /* 0x000000d90600720c */ /* 0x0c0fe40003f06270 */
[-C--:B------:R-:W-:Y:S02]  /*5950*/  ISETP.GE.AND P4, PT, R6, R216.reuse, PT ;  /* 0x000000d80600720c */ /* 0x080fe40003f86270 */
[C---:B------:R-:W-:Y:S02]  /*5960*/  ISETP.GE.AND P6, PT, R3.reuse, R217, PT ;  /* 0x000000d90300720c */ /* 0x040fe40003fc6270 */
[----:B------:R-:W-:-:S02]  /*5970*/  ISETP.GE.AND P1, PT, R3, R216, PT ;  /* 0x000000d80300720c */ /* 0x000fc40003f26270 */
[----:B------:R-:W-:Y:S02]  /*5980*/  FSEL R40, R9, -INF , !P5 ;  /* 0xff80000009287808 */ /* 0x000fe40006800000 */
[CC--:B------:R-:W-:Y:S01]  /*5990*/  ISETP.LT.OR P0, PT, R6.reuse, R215.reuse, P0 ;  /* 0x000000d70600720c */ /* 0x0c0fe20000701670 */
[----:B---3--:R-:W-:Y:S01]  /*59a0*/  HMMA.16816.F32.BF16 R8, R16, R32, R36 ;  /* 0x000000201008723c */ /* 0x008fe20000041824 */
        /* <DEDUP_REMOVED lines=12> */
[CC--:B------:R-:W-:Y:S02]  /*5a70*/  ISETP.LT.OR P1, PT, R6.reuse, R215.reuse, P1 ;  /* 0x000000d70600720c */ /* 0x0c0fe40000f21670 */
[-C--:B------:R-:W-:Y:S01]  /*5a80*/  ISETP.LT.OR P3, PT, R6, R214.reuse, P3 ;  /* 0x000000d60600720c */ /* 0x080fe20001f61670 */
[C---:B------:R-:W-:Y:S01]  /*5a90*/  VIADD R6, R2.reuse, 0x28 ;  /* 0x0000002802067836 */ /* 0x040fe20000000000 */
[C---:B------:R-:W-:Y:S02]  /*5aa0*/  ISETP.LT.OR P5, PT, R3.reuse, R215, P5 ;  /* 0x000000d70300720c */ /* 0x040fe40002fa1670 */
[----:B------:R-:W-:Y:S01]  /*5ab0*/  ISETP.LT.OR P2, PT, R3, R214, P2 ;  /* 0x000000d60300720c */ /* 0x000fe20001741670 */
[----:B------:R-:W-:Y:S01]  /*5ac0*/  VIADD R3, R2, 0x21 ;  /* 0x0000002102037836 */ /* 0x000fe20000000000 */
[----:B------:R-:W-:Y:S02]  /*5ad0*/  FSEL R71, R14, -INF , !P4 ;  /* 0xff8000000e477808 */ /* 0x000fe40006000000 */
[----:B------:R-:W-:-:S02]  /*5ae0*/  FSEL R135, R15, -INF , !P2 ;  /* 0xff8000000f877808 */ /* 0x000fc40005000000 */
[----:B------:R-:W-:Y:S02]  /*5af0*/  FSEL R133, R12, -INF , !P0 ;  /* 0xff8000000c857808 */ /* 0x000fe40004000000 */
[C---:B------:R-:W-:Y:S02]  /*5b00*/  ISETP.GE.AND P2, PT, R6.reuse, R217, PT ;  /* 0x000000d90600720c */ /* 0x040fe40003f46270 */
[CC--:B------:R-:W-:Y:S02]  /*5b10*/  ISETP.GE.AND P4, PT, R6.reuse, R216.reuse, PT ;  /* 0x000000d80600720c */ /* 0x0c0fe40003f86270 */
[----:B------:R-:W-:Y:S02]  /*5b20*/  ISETP.GE.AND P0, PT, R3, R216, PT ;  /* 0x000000d80300720c */ /* 0x000fe40003f06270 */
[----:B------:R-:W-:Y:S02]  /*5b30*/  FSEL R134, R25, -INF , !P6 ;  /* 0xff80000019867808 */ /* 0x000fe40007000000 */
[----:B------:R-:W-:Y:S01]  /*5b40*/  HMMA.16816.F32.BF16 R24, R16, R34, R56 ;  /* 0x000000221018723c */ /* 0x000fe20000041838 */
[----:B------:R-:W-:-:S02]  /*5b50*/  ISETP.LT.OR P2, PT, R6, R215, P2 ;  /* 0x000000d70600720c */ /* 0x000fc40001741670 */
[-C--:B------:R-:W-:Y:S01]  /*5b60*/  ISETP.LT.OR P4, PT, R6, R214.reuse, P4 ;  /* 0x000000d60600720c */ /* 0x080fe20002781670 */
[----:B------:R-:W-:Y:S01]  /*5b70*/  VIADD R6, R2, 0x30 ;  /* 0x0000003002067836 */ /* 0x000fe20000000000 */
[C---:B------:R-:W-:Y:S02]  /*5b80*/  ISETP.LT.OR P0, PT, R3.reuse, R214, P0 ;  /* 0x000000d60300720c */ /* 0x040fe40000701670 */
[-C--:B------:R-:W-:Y:S02]  /*5b90*/  ISETP.GE.AND P6, PT, R3, R217.reuse, PT ;  /* 0x000000d90300720c */ /* 0x080fe40003fc6270 */
[----:B------:R-:W-:Y:S02]  /*5ba0*/  FSEL R252, R10, -INF , !P3 ;  /* 0xff8000000afc7808 */ /* 0x000fe40005800000 */
[----:B------:R-:W-:Y:S02]  /*5bb0*/  FSEL R236, R11, -INF , !P0 ;  /* 0xff8000000bec7808 */ /* 0x000fe40004000000 */
[----:B------:R-:W-:-:S02]  /*5bc0*/  ISETP.GE.AND P0, PT, R6, R217, PT ;  /* 0x000000d90600720c */ /* 0x000fc40003f06270 */
[----:B------:R-:W-:Y:S02]  /*5bd0*/  ISETP.GE.AND P3, PT, R6, R216, PT ;  /* 0x000000d80600720c */ /* 0x000fe40003f66270 */
[-C--:B------:R-:W-:Y:S01]  /*5be0*/  ISETP.LT.OR P6, PT, R3, R215.reuse, P6 ;  /* 0x000000d70300720c */ /* 0x080fe200037c1670 */
[----:B------:R-:W-:Y:S01]  /*5bf0*/  VIADD R3, R2, 0x29 ;  /* 0x0000002902037836 */ /* 0x000fe20000000000 */
[----:B------:R-:W-:Y:S02]  /*5c00*/  FSEL R70, R13, -INF , !P5 ;  /* 0xff8000000d467808 */ /* 0x000fe40006800000 */
[C---:B------:R-:W-:Y:S01]  /*5c10*/  ISETP.LT.OR P0, PT, R6.reuse, R215, P0 ;  /* 0x000000d70600720c */ /* 0x040fe20000701670 */
[----:B-1----:R-:W-:Y:S01]  /*5c20*/  HMMA.16816.F32.BF16 R12, R16, R20, R60 ;  /* 0x00000014100c723c */ /* 0x002fe2000004183c */
[----:B------:R-:W-:Y:S02]  /*5c30*/  ISETP.LT.OR P3, PT, R6, R214, P3 ;  /* 0x000000d60600720c */ /* 0x000fe40001f61670 */
[----:B------:R-:W1:Y:S01]  /*5c40*/  LDC.U8 R6, c[0x0][0x388] ;  /* 0x0000e200ff067b82 */ /* 0x000e620000000000 */
[----:B------:R-:W-:-:S02]  /*5c50*/  FSEL R213, R8, -INF , !P1 ;  /* 0xff80000008d57808 */ /* 0x000fc40004800000 */
[C---:B------:R-:W-:Y:S01]  /*5c60*/  ISETP.GE.AND P5, PT, R3.reuse, R217, PT ;  /* 0x000000d90300720c */ /* 0x040fe20003fa6270 */
[----:B------:R-:W-:Y:S01]  /*5c70*/  HMMA.16816.F32.BF16 R16, R16, R22, R52 ;  /* 0x000000161010723c */ /* 0x000fe20000041834 */
[C---:B------:R-:W-:Y:S02]  /*5c80*/  ISETP.GE.AND P1, PT, R3.reuse, R216, PT ;  /* 0x000000d80300720c */ /* 0x040fe40003f26270 */
[C---:B------:R-:W-:Y:S02]  /*5c90*/  ISETP.LT.OR P5, PT, R3.reuse, R215, P5 ;  /* 0x000000d70300720c */ /* 0x040fe40002fa1670 */
[----:B------:R-:W-:Y:S01]  /*5ca0*/  ISETP.LT.OR P1, PT, R3, R214, P1 ;  /* 0x000000d60300720c */ /* 0x000fe20000f21670 */
[----:B------:R-:W-:Y:S01]  /*5cb0*/  VIADD R3, R2, 0x31 ;  /* 0x0000003102037836 */ /* 0x000fe20000000000 */
[----:B------:R-:W-:Y:S02]  /*5cc0*/  FSEL R212, R9, -INF , !P6 ;  /* 0xff80000009d47808 */ /* 0x000fe40007000000 */
[----:B------:R-:W-:-:S02]  /*5cd0*/  FSEL R219, R24, -INF , !P2 ;  /* 0xff80000018db7808 */ /* 0x000fc40005000000 */
[C---:B------:R-:W-:Y:S02]  /*5ce0*/  ISETP.GE.AND P6, PT, R3.reuse, R217, PT ;  /* 0x000000d90300720c */ /* 0x040fe40003fc6270 */
[C---:B------:R-:W-:Y:S02]  /*5cf0*/  ISETP.GE.AND P2, PT, R3.reuse, R216, PT ;  /* 0x000000d80300720c */ /* 0x040fe40003f46270 */
[C---:B------:R-:W-:Y:S02]  /*5d00*/  ISETP.LT.OR P6, PT, R3.reuse, R215, P6 ;  /* 0x000000d70300720c */ /* 0x040fe400037c1670 */
[----:B------:R-:W-:Y:S01]  /*5d10*/  ISETP.LT.OR P2, PT, R3, R214, P2 ;  /* 0x000000d60300720c */ /* 0x000fe20001741670 */
[----:B------:R-:W-:Y:S01]  /*5d20*/  VIADD R3, R2, 0x38 ;  /* 0x0000003802037836 */ /* 0x000fe20000000000 */
[----:B------:R-:W-:Y:S01]  /*5d30*/  FSEL R240, R12, -INF , !P0 ;  /* 0xff8000000cf07808 */ /* 0x000fe20004000000 */
[----:B------:R-:W-:Y:S01]  /*5d40*/  VIADD R2, R2, 0x39 ;  /* 0x0000003902027836 */ /* 0x000fe20000000000 */
[----:B-1----:R-:W-:-:S02]  /*5d50*/  PRMT R172, R6, 0x7054, R6 ;  /* 0x0000705406ac7816 */ /* 0x002fc40000000006 */
[----:B------:R-:W-:Y:S02]  /*5d60*/  FSEL R237, R26, -INF , !P4 ;  /* 0xff8000001aed7808 */ /* 0x000fe40006000000 */
[C---:B------:R-:W-:Y:S01]  /*5d70*/  ISETP.GE.AND P0, PT, R2.reuse, R216, PT ;  /* 0x000000d80200720c */ /* 0x040fe20003f06270 */
[----:B------:R1:W-:Y:S01]  /*5d80*/  STL [R1+0x84], R172 ;  /* 0x000084ac01007387 */ /* 0x0003e20000100800 */
[----:B------:R-:W-:Y:S02]  /*5d90*/  FSEL R218, R25, -INF , !P5 ;  /* 0xff80000019da7808 */ /* 0x000fe40006800000 */
[----:B------:R-:W-:Y:S02]  /*5da0*/  ISETP.LT.OR P0, PT, R2, R214, P0 ;  /* 0x000000d60200720c */ /* 0x000fe40000701670 */
[----:B------:R-:W-:Y:S02]  /*5db0*/  FSEL R171, R27, -INF , !P1 ;  /* 0xff8000001bab7808 */ /* 0x000fe40004800000 */
[----:B------:R-:W-:-:S02]  /*5dc0*/  FSEL R221, R19, -INF , !P0 ;  /* 0xff80000013dd7808 */ /* 0x000fc40004000000 */
[----:B------:R-:W-:Y:S02]  /*5dd0*/  PLOP3.LUT P0, PT, PT, PT, UP0, 0x80, 0x0 ;  /* 0x000000000000781c */ /* 0x000fe40003f0f008 */
[CC--:B------:R-:W-:Y:S02]  /*5de0*/  ISETP.GE.AND P5, PT, R3.reuse, R217.reuse, PT ;  /* 0x000000d90300720c */ /* 0x0c0fe40003fa6270 */
[C---:B------:R-:W-:Y:S02]  /*5df0*/  ISETP.GE.AND P1, PT, R3.reuse, R216, PT ;  /* 0x000000d80300720c */ /* 0x040fe40003f26270 */
[----:B------:R-:W-:Y:S02]  /*5e00*/  ISETP.GE.AND P4, PT, R2, R217, PT ;  /* 0x000000d90200720c */ /* 0x000fe40003f86270 */
[C---:B------:R-:W-:Y:S02]  /*5e10*/  ISETP.LT.OR P5, PT, R3.reuse, R215, P5 ;  /* 0x000000d70300720c */ /* 0x040fe40002fa1670 */
[----:B------:R-:W-:-:S02]  /*5e20*/  ISETP.LT.OR P1, PT, R3, R214, P1 ;  /* 0x000000d60300720c */ /* 0x000fc40000f21670 */
[----:B------:R-:W-:Y:S02]  /*5e30*/  ISETP.LT.OR P4, PT, R2, R215, P4 ;  /* 0x000000d70200720c */ /* 0x000fe40002781670 */
[----:B------:R-:W-:Y:S02]  /*5e40*/  FSEL R242, R14, -INF , !P3 ;  /* 0xff8000000ef27808 */ /* 0x000fe40005800000 */
[----:B------:R-:W-:Y:S02]  /*5e50*/  FSEL R241, R13, -INF , !P6 ;  /* 0xff8000000df17808 */ /* 0x000fe40007000000 */
[----:B------:R-:W-:Y:S02]  /*5e60*/  FSEL R246, R15, -INF , !P2 ;  /* 0xff8000000ff67808 */ /* 0x000fe40005000000 */
[----:B------:R-:W-:Y:S02]  /*5e70*/  FSEL R174, R16, -INF , !P5 ;  /* 0xff80000010ae7808 */ /* 0x000fe40006800000 */
[----:B------:R-:W-:-:S02]  /*5e80*/  FSEL R248, R18, -INF , !P1 ;  /* 0xff80000012f87808 */ /* 0x000fc40004800000 */
[----:B------:R-:W-:Y:S01]  /*5e90*/  FSEL R239, R17, -INF , !P4 ;  /* 0xff80000011ef7808 */ /* 0x000fe20006000000 */
[----:B-1----:R-:W-:Y:S06]  /*5ea0*/  @!P0 BRA `(.L_x_728) ;  /* 0x0000000800548947 */ /* 0x002fec0003800000 */
        /* <DEDUP_REMOVED lines=147> */
.L_x_730:
[----:B------:R-:W-:Y:S05]  /*67e0*/  BSYNC B0 ;  /* 0x0000000000007941 */ /* 0x000fea0003800000 */
.L_x_729:
[----:B------:R-:W0:Y:S02]  /*67f0*/  LDGDEPBAR ;  /* 0x00000000000079af */ /* 0x000e240000000000 */
.L_x_728:
[----:B-1----:R-:W-:Y:S01]  /*6800*/  FMNMX.FTZ R2, R31, R30, !PT ;  /* 0x0000001e1f027209 */ /* 0x002fe20007810000 */
[----:B------:R-:W-:Y:S01]  /*6810*/  IMAD.WIDE.U32 R168, R64, -0x326172a9, RZ ;  /* 0xcd9e8d5740a87825 */ /* 0x000fe200078e00ff */
[----:B------:R-:W-:Y:S01]  /*6820*/  USHF.L.U32 UR42, UR20, 0x1, URZ ;  /* 0x00000001142a7899 */ /* 0x000fe2000800063f */
[----:B------:R-:W-:Y:S01]  /*6830*/  LEA R185, R5, UR4, 0x1 ;  /* 0x0000000405b97c11 */ /* 0x000fe2000f8e08ff */
[----:B------:R-:W-:Y:S01]  /*6840*/  UIADD3 UR6, UR35, -0x4498517b, URZ ;  /* 0xbb67ae8523067890 */ /* 0x000fe2000fffe03f */
[----:B------:R-:W-:Y:S01]  /*6850*/  FMNMX.FTZ R2, R44, R2, !PT ;  /* 0x000000022c027209 */ /* 0x000fe20007810000 */
[----:B------:R-:W-:Y:S01]  /*6860*/  IMAD.WIDE.U32 R158, R108, -0x2daee0ad, RZ ;  /* 0xd2511f536c9e7825 */ /* 0x000fe200078e00ff */
[----:B------:R-:W-:Y:S01]  /*6870*/  UIADD3 UR41, UR34, -0x61c88647, URZ ;  /* 0x9e3779b922297890 */ /* 0x000fe2000fffe03f */
[----:B------:R-:W-:Y:S01]  /*6880*/  LEA R188, R0, R185, 0x1 ;  /* 0x000000b900bc7211 */ /* 0x000fe200078e08ff */
[----:B------:R-:W-:Y:S01]  /*6890*/  UIADD3 UR32, UR34, 0x3c6ef372, URZ ;  /* 0x3c6ef37222207890 */ /* 0x000fe2000fffe03f */
[----:B------:R-:W-:Y:S01]  /*68a0*/  FMNMX.FTZ R2, R40, R2, !PT ;  /* 0x0000000228027209 */ /* 0x000fe20007810000 */
[----:B------:R-:W-:Y:S01]  /*68b0*/  UIADD3 UR29, UR35, 0x76cf5d0a, URZ ;  /* 0x76cf5d0a231d7890 */ /* 0x000fe2000fffe03f */
[----:B------:R-:W-:Y:S01]  /*68c0*/  IMAD R186, R4, 0x2, R185 ;  /* 0x0000000204ba7824 */ /* 0x000fe200078e02b9 */
[----:B------:R-:W-:Y:S01]  /*68d0*/  UIADD3 UR14, UR35, 0x32370b8f, URZ ;  /* 0x32370b8f230e7890 */ /* 0x000fe2000fffe03f */
[----:B------:R-:W-:Y:S01]  /*68e0*/  FMNMX.FTZ R2, R156, R2, !PT ;  /* 0x000000029c027209 */ /* 0x000fe20007810000 */
[----:B------:R-:W-:Y:S01]  /*68f0*/  ULDC UR8, c[0x0][0x2ec] ;  /* 0x0000bb0000087ab9 */ /* 0x000fe20000000800 */
[----:B------:R-:W-:Y:S01]  /*6900*/  UIADD3 UR24, UR34, -0x255992d5, URZ ;  /* 0xdaa66d2b22187890 */ /* 0x000fe2000fffe03f */
[----:B------:R-:W-:Y:S01]  /*6910*/  IMAD R187, R0, 0x2, R186 ;  /* 0x0000000200bb7824 */ /* 0x000fe200078e02ba */
[----:B------:R-:W-:Y:S01]  /*6920*/  FMNMX.FTZ R2, R134, R2, !PT ;  /* 0x0000000286027209 */ /* 0x000fe20007810000 */
[----:B------:R-:W-:Y:S01]  /*6930*/  UIADD3 UR7, UR34, 0x78dde6e4, URZ ;  /* 0x78dde6e422077890 */ /* 0x000fe2000fffe03f */
[----:B------:R-:W-:Y:S01]  /*6940*/  LDSM.16.MT88.4 R64, [R185+0x10000] ;  /* 0x01000000b940783b */ /* 0x000fe20000004200 */
[----:B------:R-:W-:Y:S01]  /*6950*/  UIADD3 UR10, UR35, -0x56f99767, URZ ;  /* 0xa9066899230a7890 */ /* 0x000fe2000fffe03f */
[----:B------:R-:W-:Y:S01]  /*6960*/  FMNMX.FTZ R2, R133, R2, !PT ;  /* 0x0000000285027209 */ /* 0x000fe20007810000 */
[----:B------:R-:W-:Y:S01]  /*6970*/  UIADD3 UR11, UR34, 0x1715609d, URZ ;  /* 0x1715609d220b7890 */ /* 0x000fe2000fffe03f */
[----:B------:R-:W-:Y:S02]  /*6980*/  LDSM.16.MT88.4 R60, [R185+0x12000] ;  /* 0x01200000b93c783b */ /* 0x000fe40000004200 */
[----:B------:R-:W-:-:S02]  /*6990*/  FMNMX.FTZ R2, R70, R2, !PT ;  /* 0x0000000246027209 */ /* 0x000fc40007810000 */
[----:B------:R-:W-:Y:S02]  /*69a0*/  LDSM.16.MT88.4 R56, [R188+0x10000] ;  /* 0x01000000bc38783b */ /* 0x000fe40000004200 */
[----:B------:R-:W-:Y:S02]  /*69b0*/  FMNMX.FTZ R3, R213, R2, !PT ;  /* 0x00000002d5037209 */ /* 0x000fe40007810000 */
[----:B------:R-:W-:Y:S01]  /*69c0*/  FMNMX.FTZ R2, R45, R46, !PT ;  /* 0x0000002e2d027209 */ /* 0x000fe20007810000 */
[----:B------:R-:W-:Y:S01]  /*69d0*/  LDSM.16.MT88.4 R48, [R187+0x10000] ;  /* 0x01000000bb30783b */ /* 0x000fe20000004200 */
[----:B------:R-:W-:Y:S02]  /*69e0*/  FMNMX.FTZ R3, R212, R3, !PT ;  /* 0x00000003d4037209 */ /* 0x000fe40007810000 */
[----:B------:R-:W-:Y:S01]  /*69f0*/  FMNMX.FTZ R2, R41, R2, !PT ;  /* 0x0000000229027209 */ /* 0x000fe20007810000 */
[----:B---3--:R-:W-:Y:S01]  /*6a00*/  LDSM.16.MT88.4 R16, [R188+0x14000] ;  /* 0x01400000bc10783b */ /* 0x008fe20000004200 */
        /* <DEDUP_REMOVED lines=14> */
[----:B------:R-:W-:-:S03]  /*6af0*/  FMNMX.FTZ R2, R252, R2, !PT ;  /* 0x00000002fc027209 */ /* 0x000fc60007810000 */
[----:B------:R-:W1:Y:S01]  /*6b00*/  SHFL.BFLY PT, R3, R132, 0x2, 0x1f ;  /* 0x0c401f0084037f89 */ /* 0x000e6200000e0000 */
[----:B------:R-:W-:-:S04]  /*6b10*/  FMNMX.FTZ R2, R236, R2, !PT ;  /* 0x00000002ec027209 */ /* 0x000fc80007810000 */
[----:B------:R-:W-:-:S04]  /*6b20*/  FMNMX.FTZ R2, R237, R2, !PT ;  /* 0x00000002ed027209 */ /* 0x000fc80007810000 */
[----:B------:R-:W-:-:S04]  /*6b30*/  FMNMX.FTZ R2, R171, R2, !PT ;  /* 0x00000002ab027209 */ /* 0x000fc80007810000 */
[----:B------:R-:W-:-:S04]  /*6b40*/  FMNMX.FTZ R2, R242, R2, !PT ;  /* 0x00000002f2027209 */ /* 0x000fc80007810000 */
[----:B------:R-:W-:-:S04]  /*6b50*/  FMNMX.FTZ R2, R246, R2, !PT ;  /* 0x00000002f6027209 */ /* 0x000fc80007810000 */
[----:B------:R-:W-:Y:S02]  /*6b60*/  FMNMX.FTZ R2, R248, R2, !PT ;  /* 0x00000002f8027209 */ /* 0x000fe40007810000 */
[----:B-1----:R-:W-:Y:S02]  /*6b70*/  FMNMX.FTZ R132, R132, R3, !PT ;  /* 0x0000000384847209 */ /* 0x002fe40007810000 */
[----:B------:R-:W-:Y:S02]  /*6b80*/  FMNMX.FTZ R2, R221, R2, !PT ;  /* 0x00000002dd027209 */ /* 0x000fe40007810000 */
[----:B------:R-:W-:Y:S01]  /*6b90*/  LOP3.LUT R3, R107, UR34, RZ, 0x3c, !PT ;  /* 0x000000226b037c12 */ /* 0x000fe2000f8e3cff */
[----:B------:R-:W1:Y:S03]  /*6ba0*/  SHFL.BFLY PT, R9, R132, 0x1, 0x1f ;  /* 0x0c201f0084097f89 */ /* 0x000e6600000e0000 */
[----:B------:R-:W-:Y:S01]  /*6bb0*/  LOP3.LUT R6, R169, R3, RZ, 0x3c, !PT ;  /* 0x00000003a9067212 */ /* 0x000fe200078e3cff */
[----:B------:R-:W2:Y:S04]  /*6bc0*/  SHFL.BFLY PT, R10, R2, 0x2, 0x1f ;  /* 0x0c401f00020a7f89 */ /* 0x000ea800000e0000 */
[----:B------:R3:W-:Y:S01]  /*6bd0*/  STL [R1+0xa8], R3 ;  /* 0x0000a80301007387 */ /* 0x0007e20000100800 */
[----:B------:R-:W-:-:S05]  /*6be0*/  IMAD.WIDE.U32 R68, R6, -0x2daee0ad, RZ ;  /* 0xd2511f5306447825 */ /* 0x000fca00078e00ff */
[----:B------:R-:W-:Y:S01]  /*6bf0*/  LOP3.LUT R8, R69, UR6, R158, 0x96, !PT ;  /* 0x0000000645087c12 */ /* 0x000fe2000f8e969e */
[----:B------:R-:W-:-:S04]  /*6c00*/  UIADD3 UR6, UR35, -0x126145ec, URZ ;  /* 0xed9eba1423067890 */ /* 0x000fc8000fffe03f */
[----:B------:R-:W-:Y:S01]  /*6c10*/  IMAD.WIDE.U32 R54, R8, -0x326172a9, RZ ;  /* 0xcd9e8d5708367825 */ /* 0x000fe200078e00ff */
[----:B-1----:R-:W-:Y:S02]  /*6c20*/  FMNMX.FTZ R132, R132, R9, !PT ;  /* 0x0000000984847209 */ /* 0x002fe40007810000 */
[----:B--2---:R-:W-:-:S03]  /*6c30*/  FMNMX.FTZ R9, R2, R10, !PT ;  /* 0x0000000a02097209 */ /* 0x004fc60007810000 */
[C---:B------:R-:W-:Y:S01]  /*6c40*/  FMUL.FTZ R8, R132.reuse, UR8 ;  /* 0x0000000884087c20 */ /* 0x040fe20008410000 */
[----:B------:R-:W-:Y:S01]  /*6c50*/  FSETP.NEU.FTZ.AND P1, PT, R132, -INF , PT ;  /* 0xff8000008400780b */ /* 0x000fe20003f3d000 */
[----:B---3--:R-:W-:Y:S01]  /*6c60*/  IMAD.U32 R3, RZ, RZ, UR42 ;  /* 0x0000002aff037e24 */ /* 0x008fe2000f8e00ff */
[----:B------:R-:W1:Y:S02]  /*6c70*/  SHFL.BFLY PT, R12, R9, 0x1, 0x1f ;  /* 0x0c201f00090c7f89 */ /* 0x000e6400000e0000 */
[----:B------:R-:W-:Y:S01]  /*6c80*/  FSEL R8, R8, RZ, P1 ;  /* 0x000000ff08087208 */ /* 0x000fe20000800000 */
[----:B------:R-:W-:Y:S01]  /*6c90*/  UIADD3 UR42, UR42, 0x1, URZ ;  /* 0x000000012a2a7890 */ /* 0x000fe2000fffe03f */
[----:B------:R-:W-:-:S05]  /*6ca0*/  LOP3.LUT R3, R159, UR35, R3, 0x96, !PT ;  /* 0x000000239f037c12 */ /* 0x000fca000f8e9603 */
[----:B------:R-:W-:-:S05]  /*6cb0*/  IMAD.WIDE.U32 R6, R3, -0x326172a9, RZ ;  /* 0xcd9e8d5703067825 */ /* 0x000fca00078e00ff */
[----:B------:R-:W-:Y:S01]  /*6cc0*/  LOP3.LUT R2, R7, UR41, R168, 0x96, !PT ;  /* 0x0000002907027c12 */ /* 0x000fe2000f8e96a8 */
[----:B------:R-:W-:Y:S01]  /*6cd0*/  FFMA.FTZ R7, R31, UR8, -R8 ;  /* 0x000000081f077c23 */ /* 0x000fe20008010808 */
[----:B------:R-:W-:-:S03]  /*6ce0*/  LOP3.LUT R10, R55, UR32, R6, 0x96, !PT ;  /* 0x00000020370a7c12 */ /* 0x000fc6000f8e9606 */
[----:B------:R-:W-:Y:S01]  /*6cf0*/  IMAD.WIDE.U32 R2, R2, -0x2daee0ad, RZ ;  /* 0xd2511f5302027825 */ /* 0x000fe200078e00ff */
[----:B------:R2:W-:Y:S03]  /*6d00*/  MUFU.EX2 R220, R7 ;  /* 0x0000000700dc7308 */ /* 0x0005e60000000800 */
[----:B------:R-:W-:Y:S01]  /*6d10*/  IMAD.WIDE.U32 R10, R10, -0x2daee0ad, RZ ;  /* 0xd2511f530a0a7825 */ /* 0x000fe200078e00ff */
[----:B------:R-:W-:-:S04]  /*6d20*/  LOP3.LUT R3, R3, UR29, R68, 0x96, !PT ;  /* 0x0000001d03037c12 */ /* 0x000fc8000f8e9644 */
[----:B------:R-:W-:Y:S01]  /*6d30*/  LOP3.LUT R6, R11, UR14, R2, 0x96, !PT ;  /* 0x0000000e0b067c12 */ /* 0x000fe2000f8e9602 */
[----:B------:R-:W-:-:S04]  /*6d40*/  IMAD.WIDE.U32 R2, R3, -0x326172a9, RZ ;  /* 0xcd9e8d5703027825 */ /* 0x000fc800078e00ff */
[----:B------:R-:W-:Y:S01]  /*6d50*/  IMAD.WIDE.U32 R38, R6, -0x326172a9, RZ ;  /* 0xcd9e8d5706267825 */ /* 0x000fe200078e00ff */
[----:B------:R-:W-:Y:S02]  /*6d60*/  LOP3.LUT R6, R3, UR24, R54, 0x96, !PT ;  /* 0x0000001803067c12 */ /* 0x000fe4000f8e9636 */
[----:B-1----:R-:W-:Y:S01]  /*6d70*/  FMNMX.FTZ R3, R9, R12, !PT ;  /* 0x0000000c09037209 */ /* 0x002fe20007810000 */
[----:B--2---:R-:W-:Y:S01]  /*6d80*/  FFMA.FTZ R7, R30, UR8, -R8 ;  /* 0x000000081e077c23 */ /* 0x004fe20008010808 */
[----:B------:R-:W-:Y:S01]  /*6d90*/  LOP3.LUT R11, R39, UR7, R2, 0x96, !PT ;  /* 0x00000007270b7c12 */ /* 0x000fe2000f8e9602 */
[----:B------:R-:W-:Y:S01]  /*6da0*/  FFMA.FTZ R2, R44, UR8, -R8 ;  /* 0x000000082c027c23 */ /* 0x000fe20008010808 */
[----:B------:R-:W-:Y:S01]  /*6db0*/  FSETP.NEU.FTZ.AND P1, PT, R3, -INF , PT ;  /* 0xff8000000300780b */ /* 0x000fe20003f3d000 */
[----:B------:R1:W-:Y:S01]  /*6dc0*/  MUFU.EX2 R175, R7 ;  /* 0x0000000700af7308 */ /* 0x0003e20000000800 */
[----:B------:R-:W-:Y:S01]  /*6dd0*/  LDSM.16.MT88.4 R28, [R187+0x12000] ;  /* 0x01200000bb1c783b */ /* 0x000fe20000004200 */
[----:B------:R-:W-:-:S06]  /*6de0*/  IMAD.WIDE.U32 R52, R11, -0x2daee0ad, RZ ;  /* 0xd2511f530b347825 */ /* 0x000fcc00078e00ff */
[----:B------:R2:W-:Y:S01]  /*6df0*/  MUFU.EX2 R244, R2 ;  /* 0x0000000200f47308 */ /* 0x0005e20000000800 */
[----:B-1----:R-:W-:-:S05]  /*6e00*/  IMAD.WIDE.U32 R6, R6, -0x2daee0ad, RZ ;  /* 0xd2511f5306067825 */ /* 0x002fca00078e00ff */
[----:B------:R-:W-:Y:S01]  /*6e10*/  LOP3.LUT R10, R7, UR6, R10, 0x96, !PT ;  /* 0x00000006070a7c12 */ /* 0x000fe2000f8e960a */
[----:B------:R-:W-:Y:S01]  /*6e20*/  FFMA.FTZ R7, R40, UR8, -R8 ;  /* 0x0000000828077c23 */ /* 0x000fe20008010808 */
[----:B------:R-:W-:Y:S01]  /*6e30*/  LOP3.LUT R6, R53, UR10, R6, 0x96, !PT ;  /* 0x0000000a35067c12 */ /* 0x000fe2000f8e9606 */
[----:B--2---:R-:W-:Y:S01]  /*6e40*/  FMUL.FTZ R2, R3, UR8 ;  /* 0x0000000803027c20 */ /* 0x004fe20008410000 */
[----:B------:R-:W-:Y:S01]  /*6e50*/  IMAD.MOV.U32 R53, RZ, RZ, R240 ;  /* 0x000000ffff357224 */ /* 0x000fe200078e00f0 */
[----:B------:R1:W2:Y:S01]  /*6e60*/  MUFU.EX2 R222, R7 ;  /* 0x0000000700de7308 */ /* 0x0002a20000000800 */
[----:B------:R-:W-:Y:S02]  /*6e70*/  IMAD.WIDE.U32 R36, R10, -0x326172a9, RZ ;  /* 0xcd9e8d570a247825 */ /* 0x000fe400078e00ff */
[----:B------:R-:W-:-:S05]  /*6e80*/  FSEL R2, R2, RZ, P1 ;  /* 0x000000ff02027208 */ /* 0x000fca0000800000 */
[--C-:B------:R-:W-:Y:S01]  /*6e90*/  FFMA.FTZ R9, R45, UR8, -R2.reuse ;  /* 0x000000082d097c23 */ /* 0x100fe20008010802 */
[----:B------:R-:W-:Y:S02]  /*6ea0*/  FFMA.FTZ R4, R46, UR8, -R2 ;  /* 0x000000082e047c23 */ /* 0x000fe40008010802 */
[----:B------:R-:W-:Y:S01]  /*6eb0*/  LDSM.16.MT88.4 R44, [R186+0x12000] ;  /* 0x01200000ba2c783b */ /* 0x000fe20000004200 */
[----:B------:R3:W-:Y:S01]  /*6ec0*/  MUFU.EX2 R173, R9 ;  /* 0x0000000900ad7308 */ /* 0x0007e20000000800 */
[----:B-1----:R-:W-:-:S07]  /*6ed0*/  IMAD.WIDE.U32 R6, R6, -0x326172a9, RZ ;  /* 0xcd9e8d5706067825 */ /* 0x002fce00078e00ff */
[----:B------:R-:W-:Y:S01]  /*6ee0*/  MUFU.EX2 R238, R4 ;  /* 0x0000000400ee7308 */ /* 0x000fe20000000800 */
[----:B------:R-:W-:Y:S02]  /*6ef0*/  LOP3.LUT R5, R7, UR23, R36, 0x96, !PT ;  /* 0x0000001707057c12 */ /* 0x000fe4000f8e9624 */
[C---:B------:R-:W-:Y:S02]  /*6f00*/  LOP3.LUT R7, R6.reuse, 0xffff, RZ, 0xc0, !PT ;  /* 0x0000ffff06077812 */ /* 0x040fe400078ec0ff */
[----:B------:R-:W-:Y:S02]  /*6f10*/  SHF.R.U32.HI R10, RZ, 0x10, R6 ;  /* 0x00000010ff0a7819 */ /* 0x000fe40000011606 */
[----:B------:R-:W-:Y:S01]  /*6f20*/  LOP3.LUT R13, R6, 0xff, RZ, 0xc0, !PT ;  /* 0x000000ff060d7812 */ /* 0x000fe200078ec0ff */
[----:B---3--:R-:W-:Y:S01]  /*6f30*/  FFMA.FTZ R9, R41, UR8, -R2 ;  /* 0x0000000829097c23 */ /* 0x008fe20008010802 */
[----:B------:R-:W-:Y:S02]  /*6f40*/  SHF.R.U32.HI R12, RZ, 0x18, R6 ;  /* 0x00000018ff0c7819 */ /* 0x000fe40000011606 */
[----:B------:R-:W-:Y:S01]  /*6f50*/  SHF.R.U32.HI R11, RZ, 0x8, R7 ;  /* 0x00000008ff0b7819 */ /* 0x000fe20000011607 */
[----:B------:R1:W-:Y:S01]  /*6f60*/  MUFU.EX2 R243, R9 ;  /* 0x0000000900f37308 */ /* 0x0003e20000000800 */
[----:B------:R-:W-:-:S02]  /*6f70*/  LOP3.LUT R6, R5, 0xffff, RZ, 0xc0, !PT ;  /* 0x0000ffff05067812 */ /* 0x000fc400078ec0ff */
[----:B------:R-:W-:Y:S02]  /*6f80*/  LOP3.LUT R7, R10, 0xff, RZ, 0xc0, !PT ;  /* 0x000000ff0a077812 */ /* 0x000fe400078ec0ff */
[----:B------:R-:W-:Y:S02]  /*6f90*/  SHF.R.U32.HI R0, RZ, 0x10, R5 ;  /* 0x00000010ff007819 */ /* 0x000fe40000011605 */
[----:B------:R-:W-:Y:S02]  /*6fa0*/  PRMT R11, R13, 0x5410, R11 ;  /* 0x000054100d0b7816 */ /* 0x000fe4000000000b */
[----:B------:R-:W-:Y:S02]  /*6fb0*/  LOP3.LUT R10, R5, 0xff, RZ, 0xc0, !PT ;  /* 0x000000ff050a7812 */ /* 0x000fe400078ec0ff */
[----:B------:R-:W-:Y:S02]  /*6fc0*/  SHF.R.U32.HI R6, RZ, 0x8, R6 ;  /* 0x00000008ff067819 */ /* 0x000fe40000011606 */
[----:B------:R-:W-:-:S02]  /*6fd0*/  PRMT R7, R7, 0x5410, R12 ;  /* 0x0000541007077816 */ /* 0x000fc4000000000c */
[----:B------:R-:W-:Y:S01]  /*6fe0*/  PRMT R10, R10, 0x5410, R6 ;  /* 0x000054100a0a7816 */ /* 0x000fe20000000006 */
[----:B------:R-:W-:Y:S01]  /*6ff0*/  LDSM.16.MT88.4 R12, [R187+0x14000] ;  /* 0x01400000bb0c783b */ /* 0x000fe20000004200 */
[----:B-1----:R-:W-:Y:S01]  /*7000*/  FFMA.FTZ R9, R42, UR8, -R2 ;  /* 0x000000082a097c23 */ /* 0x002fe20008010802 */
[----:B------:R-:W-:Y:S02]  /*7010*/  HSET2.LE.AND R7, R7, R172, PT ;  /* 0x000000ac07077233 */ /* 0x000fe40003803000 */
[----:B------:R-:W1:Y:S01]  /*7020*/  LDSM.16.MT88.4 R40, [R186+0x10000] ;  /* 0x01000000ba28783b */ /* 0x000e620000004200 */
[----:B------:R3:W4:Y:S01]  /*7030*/  MUFU.EX2 R223, R9 ;  /* 0x0000000900df7308 */ /* 0x0007220000000800 */
[----:B--2---:R-:W-:Y:S02]  /*7040*/  F2FP.BF16.F32.PACK_AB R6, R222, R244 ;  /* 0x000000f4de06723e */ /* 0x004fe400000010ff */
[----:B---3--:R-:W-:Y:S02]  /*7050*/  SHF.R.U32.HI R9, RZ, 0x18, R5 ;  /* 0x00000018ff097819 */ /* 0x008fe40000011605 */
[----:B------:R-:W-:-:S02]  /*7060*/  LOP3.LUT R5, R0, 0xff, RZ, 0xc0, !PT ;  /* 0x000000ff00057812 */ /* 0x000fc400078ec0ff */
[--C-:B------:R-:W-:Y:S02]  /*7070*/  HSET2.LE.AND R0, R11, R172.reuse, PT ;  /* 0x000000ac0b007233 */ /* 0x100fe40003803000 */
[----:B------:R-:W-:Y:S02]  /*7080*/  PRMT R5, R5, 0x5410, R9 ;  /* 0x0000541005057816 */ /* 0x000fe40000000009 */
[----:B----4-:R-:W-:Y:S02]  /*7090*/  F2FP.BF16.F32.PACK_AB R4, R223, R243 ;  /* 0x000000f3df04723e */ /* 0x010fe400000010ff */
[----:B------:R-:W-:Y:S02]  /*70a0*/  LOP3.LUT R6, R0, R6, RZ, 0xc0, !PT ;  /* 0x0000000600067212 */ /* 0x000fe400078ec0ff */
[----:B------:R-:W-:Y:S02]  /*70b0*/  LOP3.LUT R7, R7, R4, RZ, 0xc0, !PT ;  /* 0x0000000407077212 */ /* 0x000fe400078ec0ff */
[----:B------:R-:W-:-:S02]  /*70c0*/  HSET2.LE.AND R0, R10, R172, PT ;  /* 0x000000ac0a007233 */ /* 0x000fc40003803000 */
[----:B------:R-:W-:Y:S02]  /*70d0*/  HSET2.LE.AND R5, R5, R172, PT ;  /* 0x000000ac05057233 */ /* 0x000fe40003803000 */
[----:B------:R-:W-:Y:S02]  /*70e0*/  F2FP.BF16.F32.PACK_AB R4, R175, R220 ;  /* 0x000000dcaf04723e */ /* 0x000fe400000010ff */
[----:B------:R-:W-:Y:S02]  /*70f0*/  F2FP.BF16.F32.PACK_AB R9, R238, R173 ;  /* 0x000000adee09723e */ /* 0x000fe400000010ff */
[----:B------:R-:W-:Y:S01]  /*7100*/  LOP3.LUT R4, R0, R4, RZ, 0xc0, !PT ;  /* 0x0000000400047212 */ /* 0x000fe200078ec0ff */
[--C-:B------:R-:W-:Y:S01]  /*7110*/  FFMA.FTZ R0, R156, UR8, -R8.reuse ;  /* 0x000000089c007c23 */ /* 0x100fe20008010808 */
[----:B------:R-:W-:Y:S01]  /*7120*/  LOP3.LUT R5, R5, R9, RZ, 0xc0, !PT ;  /* 0x0000000905057212 */ /* 0x000fe200078ec0ff */
[----:B------:R-:W-:Y:S01]  /*7130*/  FFMA.FTZ R9, R133, UR8, -R8 ;  /* 0x0000000885097c23 */ /* 0x000fe20008010808 */
[----:B------:R-:W-:Y:S01]  /*7140*/  IMAD.MOV.U32 R156, RZ, RZ, R248 ;  /* 0x000000ffff9c7224 */ /* 0x000fe200078e00f8 */
[----:B------:R2:W-:Y:S04]  /*7150*/  MUFU.EX2 R247, R0 ;  /* 0x0000000000f77308 */ /* 0x0005e80000000800 */
[C---:B------:R-:W-:Y:S04]  /*7160*/  HMMA.16816.F32.BF16 R108, R4.reuse, R64, RZ ;  /* 0x00000040046c723c */ /* 0x040fe800000418ff */
[----:B------:R-:W-:Y:S02]  /*7170*/  MUFU.EX2 R245, R9 ;  /* 0x0000000900f57308 */ /* 0x000fe40000000800 */
[C---:B------:R-:W-:Y:S06]  /*7180*/  HMMA.16816.F32.BF16 R80, R4.reuse, R66, RZ ;  /* 0x000000420450723c */ /* 0x040fec00000418ff */
[----:B-1----:R-:W-:Y:S01]  /*7190*/  HMMA.16816.F32.BF16 R64, R4, R40, RZ ;  /* 0x000000280440723c */ /* 0x002fe200000418ff */
[----:B--2---:R-:W-:-:S04]  /*71a0*/  FFMA.FTZ R0, R134, UR8, -R8 ;  /* 0x0000000886007c23 */ /* 0x004fc80008010808 */
[----:B------:R1:W-:Y:S01]  /*71b0*/  MUFU.EX2 R170, R0 ;  /* 0x0000000000aa7308 */ /* 0x0003e20000000800 */
[C---:B------:R-:W-:Y:S01]  /*71c0*/  HMMA.16816.F32.BF16 R136, R4.reuse, R42, RZ ;  /* 0x0000002a0488723c */ /* 0x040fe200000418ff */
[----:B------:R-:W2:Y:S05]  /*71d0*/  LDSM.16.MT88.4 R40, [R185+0x16000] ;  /* 0x01600000b928783b */ /* 0x000eaa0000004200 */
[C---:B------:R-:W-:Y:S06]  /*71e0*/  HMMA.16816.F32.BF16 R104, R4.reuse, R56, RZ ;  /* 0x000000380468723c */ /* 0x040fec00000418ff */
[----:B------:R-:W-:Y:S01]  /*71f0*/  HMMA.16816.F32.BF16 R76, R4, R58, RZ ;  /* 0x0000003a044c723c */ /* 0x000fe200000418ff */
[----:B-1----:R-:W-:-:S05]  /*7200*/  LOP3.LUT R0, R37, UR11, R38, 0x96, !PT ;  /* 0x0000000b25007c12 */ /* 0x002fca000f8e9626 */
[----:B------:R-:W-:Y:S01]  /*7210*/  HMMA.16816.F32.BF16 R144, R4, R48, RZ ;  /* 0x000000300490723c */ /* 0x000fe200000418ff */
[----:B------:R-:W-:-:S04]  /*7220*/  IMAD.WIDE.U32 R10, R0, -0x2daee0ad, RZ ;  /* 0xd2511f53000a7825 */ /* 0x000fc800078e00ff */
[----:B------:R-:W-:Y:S01]  /*7230*/  FFMA.FTZ R0, R70, UR8, -R8 ;  /* 0x0000000846007c23 */ /* 0x000fe20008010808 */
[----:B------:R-:W-:Y:S01]  /*7240*/  MOV R70, R239 ;  /* 0x000000ef00467202 */ /* 0x000fe20000000f00 */
[----:B------:R-:W-:Y:S01]  /*7250*/  HMMA.16816.F32.BF16 R128, R4, R50, RZ ;  /* 0x000000320480723c */ /* 0x000fe200000418ff */
[----:B------:R-:W1:Y:S01]  /*7260*/  LDSM.16.MT88.4 R48, [R186+0x16000] ;  /* 0x01600000ba30783b */ /* 0x000e620000004200 */
[----:B------:R3:W-:Y:S01]  /*7270*/  MUFU.EX2 R161, R0 ;  /* 0x0000000000a17308 */ /* 0x0007e20000000800 */
[----:B------:R-:W-:-:S03]  /*7280*/  LOP3.LUT R9, R10, 0xffff, RZ, 0xc0, !PT ;  /* 0x0000ffff0a097812 */ /* 0x000fc600078ec0ff */
[----:B------:R-:W-:Y:S01]  /*7290*/  HMMA.16816.F32.BF16 R100, R4, R60, RZ ;  /* 0x0000003c0464723c */ /* 0x000fe200000418ff */
[----:B------:R-:W-:-:S05]  /*72a0*/  SHF.R.U32.HI R9, RZ, 0x8, R9 ;  /* 0x00000008ff097819 */ /* 0x000fca0000011609 */
[C---:B------:R-:W-:Y:S06]  /*72b0*/  HMMA.16816.F32.BF16 R124, R4.reuse, R62, RZ ;  /* 0x0000003e047c723c */ /* 0x040fec00000418ff */
[----:B------:R-:W-:Y:S01]  /*72c0*/  HMMA.16816.F32.BF16 R92, R4, R28, RZ ;  /* 0x0000001c045c723c */ /* 0x000fe200000418ff */
[----:B---3--:R-:W-:-:S05]  /*72d0*/  SHF.R.U32.HI R0, RZ, 0x10, R10 ;  /* 0x00000010ff007819 */ /* 0x008fca000001160a */
[C---:B------:R-:W-:Y:S01]  /*72e0*/  HMMA.16816.F32.BF16 R60, R4.reuse, R30, RZ ;  /* 0x0000001e043c723c */ /* 0x040fe200000418ff */
[----:B------:R-:W3:Y:S05]  /*72f0*/  LDSM.16.MT88.4 R28, [R188+0x16000] ;  /* 0x01600000bc1c783b */ /* 0x000eea0000004200 */
[C---:B------:R-:W-:Y:S06]  /*7300*/  HMMA.16816.F32.BF16 R84, R4.reuse, R16, RZ ;  /* 0x000000100454723c */ /* 0x040fec00000418ff */
[C---:B------:R-:W-:Y:S01]  /*7310*/  HMMA.16816.F32.BF16 R56, R4.reuse, R18, RZ ;  /* 0x000000120438723c */ /* 0x040fe200000418ff */
[----:B------:R-:W4:Y:S05]  /*7320*/  LDSM.16.MT88.4 R16, [R187+0x16000] ;  /* 0x01600000bb10783b */ /* 0x000f2a0000004200 */
[C---:B------:R-:W-:Y:S06]  /*7330*/  HMMA.16816.F32.BF16 R96, R4.reuse, R44, RZ ;  /* 0x0000002c0460723c */ /* 0x040fec00000418ff */
[C---:B------:R-:W-:Y:S06]  /*7340*/  HMMA.16816.F32.BF16 R72, R4.reuse, R46, RZ ;  /* 0x0000002e0448723c */ /* 0x040fec00000418ff */
[C---:B------:R-:W-:Y:S06]  /*7350*/  HMMA.16816.F32.BF16 R44, R4.reuse, R32, RZ ;  /* 0x00000020042c723c */ /* 0x040fec00000418ff */
[C---:B------:R-:W-:Y:S06]  /*7360*/  HMMA.16816.F32.BF16 R120, R4.reuse, R34, RZ ;  /* 0x000000220478723c */ /* 0x040fec00000418ff */
[C---:B--2---:R-:W-:Y:S06]  /*7370*/  HMMA.16816.F32.BF16 R152, R4.reuse, R40, RZ ;  /* 0x000000280498723c */ /* 0x044fec00000418ff */
[C---:B-1----:R-:W-:Y:S06]  /*7380*/  HMMA.16816.F32.BF16 R164, R4.reuse, R48, RZ ;  /* 0x0000003004a4723c */ /* 0x042fec00000418ff */
[C---:B------:R-:W-:Y:S06]  /*7390*/  HMMA.16816.F32.BF16 R140, R4.reuse, R24, RZ ;  /* 0x00000018048c723c */ /* 0x040fec00000418ff */
[C---:B------:R-:W-:Y:S01]  /*73a0*/  HMMA.16816.F32.BF16 R116, R4.reuse, R26, RZ ;  /* 0x0000001a0474723c */ /* 0x040fe200000418ff */
[----:B------:R-:W-:Y:S05]  /*73b0*/  LDSM.16.MT88.4 R24, [R185+0x12800] ;  /* 0x01280000b918783b */ /* 0x000fea0000004200 */
[C---:B------:R-:W-:Y:S06]  /*73c0*/  HMMA.16816.F32.BF16 R88, R4.reuse, R20, RZ ;  /* 0x000000140458723c */ /* 0x040fec00000418ff */
[C---:B------:R-:W-:Y:S01]  /*73d0*/  HMMA.16816.F32.BF16 R112, R4.reuse, R22, RZ ;  /* 0x000000160470723c */ /* 0x040fe200000418ff */
[----:B------:R-:W-:Y:S05]  /*73e0*/  LDSM.16.MT88.4 R20, [R187+0x10800] ;  /* 0x01080000bb14783b */ /* 0x000fea0000004200 */
[C---:B------:R-:W-:Y:S06]  /*73f0*/  HMMA.16816.F32.BF16 R32, R4.reuse, R12, RZ ;  /* 0x0000000c0420723c */ /* 0x040fec00000418ff */
[----:B------:R-:W-:Y:S01]  /*7400*/  HMMA.16816.F32.BF16 R148, R4, R14, RZ ;  /* 0x0000000e0494723c */ /* 0x000fe200000418ff */
[----:B------:R-:W-:Y:S01]  /*7410*/  LOP3.LUT R13, R10, 0xff, RZ, 0xc0, !PT ;  /* 0x000000ff0a0d7812 */ /* 0x000fe200078ec0ff */
[----:B------:R-:W-:Y:S01]  /*7420*/  FFMA.FTZ R12, R71, UR8, -R2 ;  /* 0x00000008470c7c23 */ /* 0x000fe20008010802 */
[----:B------:R-:W-:-:S03]  /*7430*/  IMAD.MOV.U32 R71, RZ, RZ, R238 ;  /* 0x000000ffff477224 */ /* 0x000fc600078e00ee */
[C---:B------:R-:W-:Y:S01]  /*7440*/  HMMA.16816.F32.BF16 R40, R4.reuse, R42, RZ ;  /* 0x0000002a0428723c */ /* 0x040fe200000418ff */
[----:B------:R-:W-:Y:S01]  /*7450*/  SHF.R.U32.HI R14, RZ, 0x18, R10 ;  /* 0x00000018ff0e7819 */ /* 0x000fe2000001160a */
[----:B------:R-:W1:Y:S01]  /*7460*/  MUFU.EX2 R162, R12 ;  /* 0x0000000c00a27308 */ /* 0x000e620000000800 */
[----:B------:R-:W-:Y:S02]  /*7470*/  LOP3.LUT R10, R0, 0xff, RZ, 0xc0, !PT ;  /* 0x000000ff000a7812 */ /* 0x000fe400078ec0ff */
[----:B------:R-:W-:Y:S01]  /*7480*/  LOP3.LUT R0, R11, UR19, R52, 0x96, !PT ;  /* 0x000000130b007c12 */ /* 0x000fe2000f8e9634 */
[C---:B------:R-:W-:Y:S01]  /*7490*/  HMMA.16816.F32.BF16 R48, R4.reuse, R50, RZ ;  /* 0x000000320430723c */ /* 0x040fe200000418ff */
[----:B------:R-:W-:Y:S02]  /*74a0*/  PRMT R14, R10, 0x5410, R14 ;  /* 0x000054100a0e7816 */ /* 0x000fe4000000000e */
[----:B------:R-:W-:Y:S02]  /*74b0*/  LOP3.LUT R10, R0, 0xffff, RZ, 0xc0, !PT ;  /* 0x0000ffff000a7812 */ /* 0x000fe400078ec0ff */
[----:B------:R-:W-:Y:S01]  /*74c0*/  PRMT R11, R13, 0x5410, R9 ;  /* 0x000054100d0b7816 */ /* 0x000fe20000000009 */
[----:B---3--:R-:W-:Y:S01]  /*74d0*/  HMMA.16816.F32.BF16 R36, R4, R28, RZ ;  /* 0x0000001c0424723c */ /* 0x008fe200000418ff */
[----:B------:R-:W-:Y:S01]  /*74e0*/  FFMA.FTZ R9, R135, UR8, -R2 ;  /* 0x0000000887097c23 */ /* 0x000fe20008010802 */
[----:B------:R-:W-:-:S03]  /*74f0*/  IMAD.MOV.U32 R135, RZ, RZ, R237 ;  /* 0x000000ffff877224 */ /* 0x000fc600078e00ed */
[----:B------:R2:W-:Y:S01]  /*7500*/  MUFU.EX2 R134, R9 ;  /* 0x0000000900867308 */ /* 0x0005e20000000800 */
[C---:B------:R-:W-:Y:S01]  /*7510*/  HMMA.16816.F32.BF16 R180, R4.reuse, R30, RZ ;  /* 0x0000001e04b4723c */ /* 0x040fe200000418ff */
[----:B-1----:R-:W-:Y:S01]  /*7520*/  IMAD.MOV.U32 R52, RZ, RZ, R162 ;  /* 0x000000ffff347224 */ /* 0x002fe200078e00a2 */
[----:B------:R-:W-:Y:S04]  /*7530*/  LDSM.16.MT88.4 R28, [R186+0x10800] ;  /* 0x01080000ba1c783b */ /* 0x000fe80000004200 */
[C---:B----4-:R-:W-:Y:S06]  /*7540*/  HMMA.16816.F32.BF16 R224, R4.reuse, R16, RZ ;  /* 0x0000001004e0723c */ /* 0x050fec00000418ff */
[----:B------:R-:W-:Y:S01]  /*7550*/  HMMA.16816.F32.BF16 R176, R4, R18, RZ ;  /* 0x0000001204b0723c */ /* 0x000fe200000418ff */
[----:B------:R-:W1:Y:S06]  /*7560*/  LDSM.16.MT88.4 R16, [R185+0x10800] ;  /* 0x01080000b910783b */ /* 0x000e6c0000004200 */
[----:B------:R-:W-:Y:S01]  /*7570*/  FFMA.FTZ R6, R157, UR8, -R2 ;  /* 0x000000089d067c23 */ /* 0x000fe20008010802 */
[----:B------:R-:W-:-:S02]  /*7580*/  LOP3.LUT R4, R0, 0xff, RZ, 0xc0, !PT ;  /* 0x000000ff00047812 */ /* 0x000fc400078ec0ff */
[----:B------:R-:W-:Y:S02]  /*7590*/  SHF.R.U32.HI R5, RZ, 0x8, R10 ;  /* 0x00000008ff057819 */ /* 0x000fe4000001160a */
[----:B------:R-:W-:Y:S01]  /*75a0*/  MOV R157, R161 ;  /* 0x000000a1009d7202 */ /* 0x000fe20000000f00 */
[----:B------:R-:W3:Y:S01]  /*75b0*/  MUFU.EX2 R6, R6 ;  /* 0x0000000600067308 */ /* 0x000ee20000000800 */
[----:B--2---:R-:W-:Y:S02]  /*75c0*/  PRMT R9, R4, 0x5410, R5 ;  /* 0x0000541004097816 */ /* 0x004fe40000000005 */
[--C-:B------:R-:W-:Y:S02]  /*75d0*/  SHF.R.U32.HI R7, RZ, 0x10, R0.reuse ;  /* 0x00000010ff077819 */ /* 0x100fe40000011600 */
[----:B------:R-:W-:Y:S02]  /*75e0*/  SHF.R.U32.HI R5, RZ, 0x18, R0 ;  /* 0x00000018ff057819 */ /* 0x000fe40000011600 */
[----:B------:R-:W-:-:S02]  /*75f0*/  HSET2.LE.AND R0, R11, R172, PT ;  /* 0x000000ac0b007233 */ /* 0x000fc40003803000 */
[----:B------:R-:W-:Y:S01]  /*7600*/  LOP3.LUT R4, R7, 0xff, RZ, 0xc0, !PT ;  /* 0x000000ff07047812 */ /* 0x000fe200078ec0ff */
[----:B------:R-:W-:-:S03]  /*7610*/  FFMA.FTZ R7, R160, UR8, -R2 ;  /* 0x00000008a0077c23 */ /* 0x000fc60008010802 */
[----:B------:R-:W-:Y:S01]  /*7620*/  PRMT R10, R4, 0x5410, R5 ;  /* 0x00005410040a7816 */ /* 0x000fe20000000005 */
[----:B------:R2:W4:Y:S01]  /*7630*/  MUFU.EX2 R133, R7 ;  /* 0x0000000700857308 */ /* 0x0005220000000800 */
[--C-:B------:R-:W-:Y:S01]  /*7640*/  HSET2.LE.AND R4, R9, R172.reuse, PT ;  /* 0x000000ac09047233 */ /* 0x100fe20003803000 */
[----:B---3--:R-:W-:Y:S01]  /*7650*/  IMAD.MOV.U32 R11, RZ, RZ, R6 ;  /* 0x000000ffff0b7224 */ /* 0x008fe200078e0006 */
[----:B------:R-:W-:Y:S02]  /*7660*/  F2FP.BF16.F32.PACK_AB R6, R157, R245 ;  /* 0x000000f59d06723e */ /* 0x000fe400000010ff */
[----:B------:R-:W-:Y:S02]  /*7670*/  F2FP.BF16.F32.PACK_AB R5, R170, R247 ;  /* 0x000000f7aa05723e */ /* 0x000fe400000010ff */
[----:B------:R-:W-:Y:S02]  /*7680*/  LOP3.LUT R6, R0, R6, RZ, 0xc0, !PT ;  /* 0x0000000600067212 */ /* 0x000fe400078ec0ff */
[----:B------:R-:W-:-:S02]  /*7690*/  HSET2.LE.AND R0, R14, R172, PT ;  /* 0x000000ac0e007233 */ /* 0x000fc40003803000 */
[----:B------:R-:W3:Y:S01]  /*76a0*/  LDSM.16.MT88.4 R12, [R188+0x10800] ;  /* 0x01080000bc0c783b */ /* 0x000ee20000004200 */
[----:B------:R-:W-:Y:S02]  /*76b0*/  LOP3.LUT R4, R4, R5, RZ, 0xc0, !PT ;  /* 0x0000000504047212 */ /* 0x000fe400078ec0ff */
[----:B------:R-:W-:Y:S02]  /*76c0*/  MOV R9, R236 ;  /* 0x000000ec00097202 */ /* 0x000fe40000000f00 */
[----:B--2---:R-:W-:Y:S02]  /*76d0*/  F2FP.BF16.F32.PACK_AB R7, R134, R52 ;  /* 0x000000348607723e */ /* 0x004fe400000010ff */
[----:B----4-:R-:W-:Y:S02]  /*76e0*/  F2FP.BF16.F32.PACK_AB R5, R133, R11 ;  /* 0x0000000b8505723e */ /* 0x010fe400000010ff */
[----:B------:R-:W-:Y:S02]  /*76f0*/  LOP3.LUT R7, R0, R7, RZ, 0xc0, !PT ;  /* 0x0000000700077212 */ /* 0x000fe400078ec0ff */
[----:B------:R-:W-:Y:S01]  /*7700*/  HSET2.LE.AND R0, R10, R172, PT ;  /* 0x000000ac0a007233 */ /* 0x000fe20003803000 */
[----:B------:R-:W-:-:S04]  /*7710*/  IMAD.MOV.U32 R10, RZ, RZ, R247 ;  /* 0x000000ffff0a7224 */ /* 0x000fc800078e00f7 */
[----:B------:R-:W-:Y:S02]  /*7720*/  LOP3.LUT R5, R0, R5, RZ, 0xc0, !PT ;  /* 0x0000000500057212 */ /* 0x000fe400078ec0ff */
[----:B------:R-:W-:-:S05]  /*7730*/  MOV R0, R246 ;  /* 0x000000f600007202 */ /* 0x000fca0000000f00 */
[C---:B-1----:R-:W-:Y:S06]  /*7740*/  HMMA.16816.F32.BF16 R232, R4.reuse, R16, R108 ;  /* 0x0000001004e8723c */ /* 0x042fec000004186c */
[C---:B------:R-:W-:Y:S06]  /*7750*/  HMMA.16816.F32.BF16 R108, R4.reuse, R28, R64 ;  /* 0x0000001c046c723c */ /* 0x040fec0000041840 */
[C---:B------:R-:W-:Y:S01]  /*7760*/  HMMA.16816.F32.BF16 R228, R4.reuse, R18, R80 ;  /* 0x0000001204e4723c */ /* 0x040fe20000041850 */
[----:B------:R-:W1:Y:S05]  /*7770*/  LDSM.16.MT88.4 R16, [R186+0x12800] ;  /* 0x01280000ba10783b */ /* 0x000e6a0000004200 */
[----:B---3--:R-:W-:Y:S01]  /*7780*/  HMMA.16816.F32.BF16 R104, R4, R12, R104 ;  /* 0x0000000c0468723c */ /* 0x008fe20000041868 */
[----:B------:R-:W-:Y:S01]  /*7790*/  MOV R81, R243 ;  /* 0x000000f300517202 */ /* 0x000fe20000000f00 */
[----:B------:R-:W-:-:S02]  /*77a0*/  IMAD.MOV.U32 R80, RZ, RZ, R241 ;  /* 0x000000ffff507224 */ /* 0x000fc400078e00f1 */
[----:B------:R-:W-:Y:S02]  /*77b0*/  IMAD.MOV.U32 R83, RZ, RZ, R245 ;  /* 0x000000ffff537224 */ /* 0x000fe400078e00f5 */
[----:B------:R-:W-:Y:S01]  /*77c0*/  HMMA.16816.F32.BF16 R12, R4, R14, R76 ;  /* 0x0000000e040c723c */ /* 0x000fe2000004184c */
[----:B------:R-:W-:-:S05]  /*77d0*/  IMAD.MOV.U32 R82, RZ, RZ, R244 ;  /* 0x000000ffff527224 */ /* 0x000fca00078e00f4 */
[C---:B------:R-:W-:Y:S01]  /*77e0*/  HMMA.16816.F32.BF16 R160, R4.reuse, R30, R136 ;  /* 0x0000001e04a0723c */ /* 0x040fe20000041888 */
[----:B------:R-:W2:Y:S05]  /*77f0*/  LDSM.16.MT88.4 R28, [R188+0x12800] ;  /* 0x01280000bc1c783b */ /* 0x000eaa0000004200 */
[C---:B------:R-:W-:Y:S06]  /*7800*/  HMMA.16816.F32.BF16 R248, R4.reuse, R24, R100 ;  /* 0x0000001804f8723c */ /* 0x040fec0000041864 */
[----:B------:R-:W-:Y:S01]  /*7810*/  IMAD.MOV.U32 R136, RZ, RZ, R107 ;  /* 0x000000ffff887224 */ /* 0x000fe200078e006b */
[C---:B------:R-:W-:Y:S01]  /*7820*/  HMMA.16816.F32.BF16 R244, R4.reuse, R26, R124 ;  /* 0x0000001a04f4723c */ /* 0x040fe2000004187c */
        /* <DEDUP_REMOVED lines=14> */
[----:B------:R-:W-:Y:S01]  /*7910*/  IMAD.MOV.U32 R137, RZ, RZ, R106 ;  /* 0x000000ffff897224 */ /* 0x000fe200078e006a */
[----:B-1----:R-:W-:Y:S01]  /*7920*/  HMMA.16816.F32.BF16 R240, R4, R16, R96 ;  /* 0x0000001004f0723c */ /* 0x002fe20000041860 */
[----:B------:R-:W-:Y:S01]  /*7930*/  MOV R0, UR42 ;  /* 0x0000002a00007c02 */ /* 0x000fe20008000f00 */
[----:B------:R-:W-:-:S03]  /*7940*/  IMAD.MOV.U32 R103, RZ, RZ, R10 ;  /* 0x000000ffff677224 */ /* 0x000fc600078e000a */
[----:B------:R-:W-:Y:S01]  /*7950*/  LOP3.LUT R0, R159, UR35, R0, 0x96, !PT ;  /* 0x000000239f007c12 */ /* 0x000fe2000f8e9600 */
[----:B------:R-:W-:Y:S01]  /*7960*/  HMMA.16816.F32.BF16 R236, R4, R18, R72 ;  /* 0x0000001204ec723c */ /* 0x000fe20000041848 */
[----:B------:R-:W1:Y:S06]  /*7970*/  LDSM.16.MT88.4 R16, [R188+0x14800] ;  /* 0x01480000bc10783b */ /* 0x000e6c0000004200 */
        /* <DEDUP_REMOVED lines=8> */
[----:B------:R-:W-:-:S02]  /*7a00*/  IMAD.MOV.U32 R145, RZ, RZ, R14 ;  /* 0x000000ffff917224 */ /* 0x000fc400078e000e */
[----:B------:R-:W-:Y:S01]  /*7a10*/  HMMA.16816.F32.BF16 R12, R4, R22, R128 ;  /* 0x00000016040c723c */ /* 0x000fe20000041880 */
[----:B------:R-:W3:Y:S01]  /*7a20*/  LDSM.16.MT88.4 R20, [R185+0x14800] ;  /* 0x01480000b914783b */ /* 0x000ee20000004200 */
[----:B------:R-:W-:-:S04]  /*7a30*/  IMAD.MOV.U32 R73, RZ, RZ, R221 ;  /* 0x000000ffff497224 */ /* 0x000fc800078e00dd */
[----:B--2---:R-:W-:Y:S07]  /*7a40*/  HMMA.16816.F32.BF16 R220, R4, R28, R44 ;  /* 0x0000001c04dc723c */ /* 0x004fee000004182c */
[----:B------:R-:W-:Y:S01]  /*7a50*/  MOV R47, R81 ;  /* 0x00000051002f7202 */ /* 0x000fe20000000f00 */
[----:B------:R-:W-:Y:S01]  /*7a60*/  IMAD.MOV.U32 R46, RZ, RZ, R174 ;  /* 0x000000ffff2e7224 */ /* 0x000fe200078e00ae */
[----:B------:R-:W-:Y:S01]  /*7a70*/  MOV R81, R52 ;  /* 0x0000003400517202 */ /* 0x000fe20000000f00 */
[----:B------:R-:W-:Y:S01]  /*7a80*/  IMAD.MOV.U32 R52, RZ, RZ, R175 ;  /* 0x000000ffff347224 */ /* 0x000fe200078e00af */
[----:B------:R-:W-:Y:S01]  /*7a90*/  MOV R45, R173 ;  /* 0x000000ad002d7202 */ /* 0x000fe20000000f00 */
[----:B------:R-:W-:-:S02]  /*7aa0*/  IMAD.MOV.U32 R28, RZ, RZ, R172 ;  /* 0x000000ffff1c7224 */ /* 0x000fc400078e00ac */
[C---:B------:R-:W-:Y:S01]  /*7ab0*/  HMMA.16816.F32.BF16 R172, R4.reuse, R30, R120 ;  /* 0x0000001e04ac723c */ /* 0x040fe20000041878 */
[----:B------:R-:W-:Y:S02]  /*7ac0*/  IMAD.MOV.U32 R44, RZ, RZ, R107 ;  /* 0x000000ffff2c7224 */ /* 0x000fe400078e006b */
[----:B------:R-:W-:Y:S01]  /*7ad0*/  IMAD.MOV.U32 R29, RZ, RZ, R80 ;  /* 0x000000ffff1d7224 */ /* 0x000fe200078e0050 */
[----:B------:R-:W-:Y:S01]  /*7ae0*/  MOV R78, R13 ;  /* 0x0000000d004e7202 */ /* 0x000fe20000000f00 */
[----:B------:R-:W-:Y:S01]  /*7af0*/  IMAD.MOV.U32 R79, RZ, RZ, R12 ;  /* 0x000000ffff4f7224 */ /* 0x000fe200078e000c */
[C---:B-1----:R-:W-:Y:S01]  /*7b00*/  HMMA.16816.F32.BF16 R104, R4.reuse, R16, R84 ;  /* 0x000000100468723c */ /* 0x042fe20000041854 */
[----:B------:R-:W-:Y:S02]  /*7b10*/  IMAD.MOV.U32 R77, RZ, RZ, R14 ;  /* 0x000000ffff4d7224 */ /* 0x000fe400078e000e */
[----:B------:R-:W-:Y:S02]  /*7b20*/  IMAD.MOV.U32 R76, RZ, RZ, R15 ;  /* 0x000000ffff4c7224 */ /* 0x000fe400078e000f */
[----:B------:R-:W1:Y:S01]  /*7b30*/  LDSM.16.MT88.4 R12, [R187+0x12800] ;  /* 0x01280000bb0c783b */ /* 0x000e620000004200 */
[----:B------:R-:W-:Y:S01]  /*7b40*/  IMAD.MOV.U32 R30, RZ, RZ, R168 ;  /* 0x000000ffff1e7224 */ /* 0x000fe200078e00a8 */
[C---:B------:R-:W-:Y:S01]  /*7b50*/  HMMA.16816.F32.BF16 R96, R4.reuse, R18, R56 ;  /* 0x000000120460723c */ /* 0x040fe20000041838 */
[----:B------:R-:W-:Y:S01]  /*7b60*/  IMAD.MOV.U32 R31, RZ, RZ, R169 ;  /* 0x000000ffff1f7224 */ /* 0x000fe200078e00a9 */
[----:B------:R-:W2:Y:S01]  /*7b70*/  LDSM.16.MT88.4 R16, [R186+0x16800] ;  /* 0x01680000ba10783b */ /* 0x000ea20000004200 */
[----:B------:R-:W-:Y:S01]  /*7b80*/  IMAD.MOV.U32 R80, RZ, RZ, R11 ;  /* 0x000000ffff507224 */ /* 0x000fe200078e000b */
[----:B------:R-:W-:Y:S01]  /*7b90*/  MOV R31, R72 ;  /* 0x00000048001f7202 */ /* 0x000fe20000000f00 */
[----:B------:R-:W-:Y:S01]  /*7ba0*/  IMAD.WIDE.U32 R10, R0, -0x326172a9, RZ ;  /* 0xcd9e8d57000a7825 */ /* 0x000fe200078e00ff */
[C---:B------:R-:W-:Y:S04]  /*7bb0*/  HMMA.16816.F32.BF16 R120, R4.reuse, R24, R88 ;  /* 0x000000180478723c */ /* 0x040fe80000041858 */
[----:B------:R-:W-:Y:S01]  /*7bc0*/  LOP3.LUT R11, R11, UR41, R30, 0x96, !PT ;  /* 0x000000290b0b7c12 */ /* 0x000fe2000f8e961e */
[----:B------:R-:W-:Y:S01]  /*7bd0*/  IMAD.MOV.U32 R30, RZ, RZ, R73 ;  /* 0x000000ffff1e7224 */ /* 0x000fe200078e0049 */
[----:B---3--:R-:W-:Y:S01]  /*7be0*/  HMMA.16816.F32.BF16 R140, R4, R20, R140 ;  /* 0x00000014048c723c */ /* 0x008fe2000004188c */
[----:B------:R-:W-:-:S02]  /*7bf0*/  LOP3.LUT R0, R55, UR32, R10, 0x96, !PT ;  /* 0x0000002037007c12 */ /* 0x000fc4000f8e960a */
[----:B------:R-:W-:-:S03]  /*7c00*/  IMAD.WIDE.U32 R10, R11, -0x2daee0ad, RZ ;  /* 0xd2511f530b0a7825 */ /* 0x000fc600078e00ff */
[----:B------:R-:W-:Y:S01]  /*7c10*/  HMMA.16816.F32.BF16 R124, R4, R22, R116 ;  /* 0x00000016047c723c */ /* 0x000fe20000041874 */
[----:B------:R-:W3:Y:S01]  /*7c20*/  LDSM.16.MT88.4 R20, [R185+0x16800] ;  /* 0x01680000b914783b */ /* 0x000ee20000004200 */
[----:B------:R-:W-:-:S04]  /*7c30*/  LOP3.LUT R11, R11, UR29, R68, 0x96, !PT ;  /* 0x0000001d0b0b7c12 */ /* 0x000fc8000f8e9644 */
[----:B------:R-:W-:Y:S01]  /*7c40*/  HMMA.16816.F32.BF16 R116, R4, R26, R112 ;  /* 0x0000001a0474723c */ /* 0x000fe20000041870 */
[----:B------:R-:W4:Y:S06]  /*7c50*/  LDSM.16.MT88.4 R24, [R188+0x16800] ;  /* 0x01680000bc18783b */ /* 0x000f2c0000004200 */
[----:B------:R-:W-:Y:S01]  /*7c60*/  IMAD.MOV.U32 R115, RZ, RZ, R28 ;  /* 0x000000ffff737224 */ /* 0x000fe200078e001c */
[----:B------:R-:W-:Y:S01]  /*7c70*/  MOV R113, R46 ;  /* 0x0000002e00717202 */ /* 0x000fe20000000f00 */
[----:B------:R-:W-:Y:S02]  /*7c80*/  IMAD.MOV.U32 R28, RZ, RZ, R44 ;  /* 0x000000ffff1c7224 */ /* 0x000fe400078e002c */
[----:B------:R-:W-:-:S02]  /*7c90*/  IMAD.MOV.U32 R44, RZ, RZ, R70 ;  /* 0x000000ffff2c7224 */ /* 0x000fc400078e0046 */
[----:B------:R-:W-:Y:S01]  /*7ca0*/  IMAD.MOV.U32 R114, RZ, RZ, R45 ;  /* 0x000000ffff727224 */ /* 0x000fe200078e002d */
[----:B-1----:R-:W-:Y:S01]  /*7cb0*/  HMMA.16816.F32.BF16 R168, R4, R12, R92 ;  /* 0x0000000c04a8723c */ /* 0x002fe2000004185c */
[----:B------:R-:W-:-:S05]  /*7cc0*/  IMAD.MOV.U32 R112, RZ, RZ, R52 ;  /* 0x000000ffff707224 */ /* 0x000fca00078e0034 */
[C---:B------:R-:W-:Y:S01]  /*7cd0*/  HMMA.16816.F32.BF16 R128, R4.reuse, R14, R60 ;  /* 0x0000000e0480723c */ /* 0x040fe2000004183c */
[----:B------:R-:W1:Y:S06]  /*7ce0*/  LDSM.16.MT88.4 R12, [R187+0x14800] ;  /* 0x01480000bb0c783b */ /* 0x000e6c0000004200 */
[----:B------:R-:W-:Y:S01]  /*7cf0*/  IMAD.MOV.U32 R60, RZ, RZ, R74 ;  /* 0x000000ffff3c7224 */ /* 0x000fe200078e004a */
[----:B------:R-:W-:Y:S01]  /*7d00*/  MOV R61, R75 ;  /* 0x0000004b003d7202 */ /* 0x000fe20000000f00 */
[----:B------:R-:W-:Y:S01]  /*7d10*/  IMAD.MOV.U32 R63, RZ, RZ, R135 ;  /* 0x000000ffff3f7224 */ /* 0x000fe200078e0087 */
[----:B------:R-:W-:Y:S01]  /*7d20*/  MOV R135, R71 ;  /* 0x0000004700877202 */ /* 0x000fe20000000f00 */
[----:B------:R-:W-:Y:S01]  /*7d30*/  IMAD.MOV.U32 R62, RZ, RZ, R9 ;  /* 0x000000ffff3e7224 */ /* 0x000fe200078e0009 */
[----:B--2---:R-:W-:Y:S01]  /*7d40*/  HMMA.16816.F32.BF16 R68, R4, R16, R164 ;  /* 0x000000100444723c */ /* 0x004fe200000418a4 */
[----:B------:R-:W-:-:S04]  /*7d50*/  FFMA.FTZ R9, R213, UR8, -R8 ;  /* 0x00000008d5097c23 */ /* 0x000fc80008010808 */
[----:B------:R2:W-:Y:S01]  /*7d60*/  MUFU.EX2 R165, R9 ;  /* 0x0000000900a57308 */ /* 0x0005e20000000800 */
[----:B---3--:R-:W-:Y:S01]  /*7d70*/  HMMA.16816.F32.BF16 R88, R4, R20, R152 ;  /* 0x000000140458723c */ /* 0x008fe20000041898 */
[----:B------:R-:W-:Y:S02]  /*7d80*/  IMAD.MOV.U32 R164, RZ, RZ, R115 ;  /* 0x000000ffffa47224 */ /* 0x000fe400078e0073 */
[----:B------:R-:W-:-:S03]  /*7d90*/  IMAD.MOV.U32 R115, RZ, RZ, R44 ;  /* 0x000000ffff737224 */ /* 0x000fc600078e002c */
[C---:B------:R-:W-:Y:S01]  /*7da0*/  HMMA.16816.F32.BF16 R72, R4.reuse, R22, R40 ;  /* 0x000000160448723c */ /* 0x040fe20000041828 */
[----:B------:R-:W3:Y:S01]  /*7db0*/  LDSM.16.MT88.4 R20, [R187+0x16800] ;  /* 0x01680000bb14783b */ /* 0x000ee20000004200 */
[----:B------:R-:W-:Y:S01]  /*7dc0*/  IMAD.MOV.U32 R152, RZ, RZ, R139 ;  /* 0x000000ffff987224 */ /* 0x000fe200078e008b */
[----:B------:R-:W-:Y:S01]  /*7dd0*/  MOV R153, R138 ;  /* 0x0000008a00997202 */ /* 0x000fe20000000f00 */
[----:B------:R-:W-:Y:S02]  /*7de0*/  IMAD.MOV.U32 R154, RZ, RZ, R137 ;  /* 0x000000ffff9a7224 */ /* 0x000fe400078e0089 */
[----:B----4-:R-:W-:Y:S01]  /*7df0*/  HMMA.16816.F32.BF16 R56, R4, R24, R36 ;  /* 0x000000180438723c */ /* 0x010fe20000041824 */
[----:B------:R-:W-:Y:S01]  /*7e00*/  IMAD.MOV.U32 R155, RZ, RZ, R136 ;  /* 0x000000ffff9b7224 */ /* 0x000fe200078e0088 */
[----:B------:R-:W-:Y:S01]  /*7e10*/  LDSM.16.MT88.4 R36, [R185+0x15000] ;  /* 0x01500000b924783b */ /* 0x000fe20000004200 */
[----:B--2---:R-:W-:-:S04]  /*7e20*/  FFMA.FTZ R9, R212, UR8, -R8 ;  /* 0x00000008d4097c23 */ /* 0x004fc80008010808 */
[----:B------:R2:W-:Y:S01]  /*7e30*/  MUFU.EX2 R213, R9 ;  /* 0x0000000900d57308 */ /* 0x0005e20000000800 */
[C---:B-1----:R-:W-:Y:S06]  /*7e40*/  HMMA.16816.F32.BF16 R92, R4.reuse, R12, R32 ;  /* 0x0000000c045c723c */ /* 0x042fec0000041820 */
[----:B------:R-:W-:Y:S01]  /*7e50*/  HMMA.16816.F32.BF16 R84, R4, R14, R148 ;  /* 0x0000000e0454723c */ /* 0x000fe20000041894 */
[----:B------:R-:W-:Y:S01]  /*7e60*/  IMAD.WIDE.U32 R12, R0, -0x2daee0ad, RZ ;  /* 0xd2511f53000c7825 */ /* 0x000fe200078e00ff */
[----:B------:R-:W-:Y:S02]  /*7e70*/  MOV R32, R63 ;  /* 0x0000003f00207202 */ /* 0x000fe40000000f00 */
[----:B------:R-:W-:Y:S01]  /*7e80*/  MOV R35, R60 ;  /* 0x0000003c00237202 */ /* 0x000fe20000000f00 */
[----:B------:R-:W-:Y:S01]  /*7e90*/  IMAD.MOV.U32 R34, RZ, RZ, R61 ;  /* 0x000000ffff227224 */ /* 0x000fe200078e003d */
[----:B------:R-:W-:Y:S01]  /*7ea0*/  LOP3.LUT R0, R13, UR14, R10, 0x96, !PT ;  /* 0x0000000e0d007c12 */ /* 0x000fe2000f8e960a */
[----:B------:R-:W-:-:S04]  /*7eb0*/  IMAD.WIDE.U32 R10, R11, -0x326172a9, RZ ;  /* 0xcd9e8d570b0a7825 */ /* 0x000fc800078e00ff */
[----:B--2---:R-:W-:Y:S01]  /*7ec0*/  FFMA.FTZ R9, R218, UR8, -R8 ;  /* 0x00000008da097c23 */ /* 0x004fe20008010808 */
[----:B------:R-:W-:Y:S01]  /*7ed0*/  IMAD.WIDE.U32 R44, R0, -0x326172a9, RZ ;  /* 0xcd9e8d57002c7825 */ /* 0x000fe200078e00ff */
[----:B------:R-:W-:Y:S02]  /*7ee0*/  LOP3.LUT R0, R11, UR24, R54, 0x96, !PT ;  /* 0x000000180b007c12 */ /* 0x000fe4000f8e9636 */
[----:B------:R1:W2:Y:S01]  /*7ef0*/  MUFU.EX2 R14, R9 ;  /* 0x00000009000e7308 */ /* 0x0002a20000000800 */
[----:B------:R-:W-:Y:S01]  /*7f00*/  IMAD.MOV.U32 R151, RZ, RZ, R62 ;  /* 0x000000ffff977224 */ /* 0x000fe200078e003e */
[----:B------:R-:W-:Y:S01]  /*7f10*/  LOP3.LUT R13, R45, UR7, R10, 0x96, !PT ;  /* 0x000000072d0d7c12 */ /* 0x000fe2000f8e960a */
[----:B------:R-:W-:-:S04]  /*7f20*/  IMAD.WIDE.U32 R10, R0, -0x2daee0ad, RZ ;  /* 0xd2511f53000a7825 */ /* 0x000fc800078e00ff */
[----:B------:R-:W-:Y:S01]  /*7f30*/  FFMA.FTZ R0, R219, UR8, -R8 ;  /* 0x00000008db007c23 */ /* 0x000fe20008010808 */
[C---:B------:R-:W-:Y:S01]  /*7f40*/  HMMA.16816.F32.BF16 R60, R4.reuse, R18, R48 ;  /* 0x00000012043c723c */ /* 0x040fe20000041830 */
[----:B------:R-:W4:Y:S01]  /*7f50*/  LDSM.16.MT88.4 R16, [R186+0x11000] ;  /* 0x01100000ba10783b */ /* 0x000f220000004200 */
[----:B------:R-:W-:Y:S01]  /*7f60*/  IMAD.WIDE.U32 R42, R13, -0x2daee0ad, RZ ;  /* 0xd2511f530d2a7825 */ /* 0x000fe200078e00ff */
[----:B------:R5:W-:Y:S01]  /*7f70*/  MUFU.EX2 R46, R0 ;  /* 0x00000000002e7308 */ /* 0x000be20000000800 */
[----:B------:R-:W-:Y:S02]  /*7f80*/  LOP3.LUT R11, R11, UR6, R12, 0x96, !PT ;  /* 0x000000060b0b7c12 */ /* 0x000fe4000f8e960c */
[----:B------:R-:W-:Y:S01]  /*7f90*/  IMAD.MOV.U32 R33, RZ, RZ, R53 ;  /* 0x000000ffff217224 */ /* 0x000fe200078e0035 */
[----:B---3--:R-:W-:Y:S01]  /*7fa0*/  HMMA.16816.F32.BF16 R48, R4, R20, R224 ;  /* 0x000000140430723c */ /* 0x008fe200000418e0 */
[----:B------:R-:W-:Y:S02]  /*7fb0*/  IMAD.MOV.U32 R149, RZ, RZ, R32 ;  /* 0x000000ffff957224 */ /* 0x000fe400078e0020 */
[----:B------:R-:W-:-:S04]  /*7fc0*/  IMAD.WIDE.U32 R40, R11, -0x326172a9, RZ ;  /* 0xcd9e8d570b287825 */ /* 0x000fc800078e00ff */
[----:B-1----:R-:W-:Y:S01]  /*7fd0*/  FFMA.FTZ R9, R252, UR8, -R2 ;  /* 0x00000008fc097c23 */ /* 0x002fe20008010802 */
[----:B------:R-:W-:Y:S01]  /*7fe0*/  HMMA.16816.F32.BF16 R52, R4, R26, R180 ;  /* 0x0000001a0434723c */ /* 0x000fe200000418b4 */
[----:B------:R-:W-:Y:S02]  /*7ff0*/  IMAD.MOV.U32 R150, RZ, RZ, R33 ;  /* 0x000000ffff967224 */ /* 0x000fe400078e0021 */
[----:B------:R1:W3:Y:S01]  /*8000*/  MUFU.EX2 R15, R9 ;  /* 0x00000009000f7308 */ /* 0x0002e20000000800 */
[----:B------:R-:W-:Y:S01]  /*8010*/  IMAD.MOV.U32 R32, RZ, RZ, R35 ;  /* 0x000000ffff207224 */ /* 0x000fe200078e0023 */
[----:B--2---:R-:W-:Y:S01]  /*8020*/  MOV R224, R14 ;  /* 0x0000000e00e07202 */ /* 0x004fe20000000f00 */
[----:B------:R-:W-:Y:S01]  /*8030*/  IMAD.MOV.U32 R33, RZ, RZ, R30 ;  /* 0x000000ffff217224 */ /* 0x000fe200078e001e */
[----:B------:R-:W-:Y:S01]  /*8040*/  LDSM.16.MT88.4 R24, [R187+0x11000] ;  /* 0x01100000bb18783b */ /* 0x000fe20000004200 */
[----:B-----5:R-:W-:Y:S01]  /*8050*/  LOP3.LUT R0, R43, UR10, R10, 0x96, !PT ;  /* 0x0000000a2b007c12 */ /* 0x020fe2000f8e960a */
[----:B------:R-:W-:-:S02]  /*8060*/  IMAD.MOV.U32 R35, RZ, RZ, R28 ;  /* 0x000000ffff237224 */ /* 0x000fc400078e001c */
[----:B------:R-:W-:Y:S02]  /*8070*/  IMAD.MOV.U32 R30, RZ, RZ, R29 ;  /* 0x000000ffff1e7224 */ /* 0x000fe400078e001d */
[----:B------:R-:W-:-:S04]  /*8080*/  IMAD.WIDE.U32 R10, R0, -0x326172a9, RZ ;  /* 0xcd9e8d57000a7825 */ /* 0x000fc800078e00ff */
[----:B------:R-:W-:Y:S01]  /*8090*/  IMAD.MOV.U32 R28, RZ, RZ, R100 ;  /* 0x000000ffff1c7224 */ /* 0x000fe200078e0064 */
[----:B------:R-:W-:Y:S01]  /*80a0*/  LOP3.LUT R0, R11, UR23, R40, 0x96, !PT ;  /* 0x000000170b007c12 */ /* 0x000fe2000f8e9628 */
[----:B------:R-:W-:Y:S02]  /*80b0*/  IMAD.MOV.U32 R29, RZ, RZ, R101 ;  /* 0x000000ffff1d7224 */ /* 0x000fe400078e0065 */
[----:B-1----:R-:W-:Y:S01]  /*80c0*/  FFMA.FTZ R9, R151, UR8, -R2 ;  /* 0x0000000897097c23 */ /* 0x002fe20008010802 */
        /* <DEDUP_REMOVED lines=9> */
[----:B------:R1:W2:Y:S01]  /*8160*/  MUFU.EX2 R218, R9 ;  /* 0x0000000900da7308 */ /* 0x0002a20000000800 */
[----:B------:R-:W-:Y:S01]  /*8170*/  HMMA.16816.F32.BF16 R80, R4, R22, R176 ;  /* 0x000000160450723c */ /* 0x000fe200000418b0 */
[C---:B------:R-:W-:Y:S01]  /*8180*/  LOP3.LUT R11, R10.reuse, 0xffff, RZ, 0xc0, !PT ;  /* 0x0000ffff0a0b7812 */ /* 0x040fe200078ec0ff */
[----:B------:R-:W5:Y:S01]  /*8190*/  LDSM.16.MT88.4 R20, [R185+0x11000] ;  /* 0x01100000b914783b */ /* 0x000f620000004200 */
[----:B------:R-:W-:Y:S01]  /*81a0*/  LOP3.LUT R12, R10, 0xff, RZ, 0xc0, !PT ;  /* 0x000000ff0a0c7812 */ /* 0x000fe200078ec0ff */
[----:B------:R-:W-:Y:S01]  /*81b0*/  IMAD.MOV.U32 R225, RZ, RZ, R113 ;  /* 0x000000ffffe17224 */ /* 0x000fe200078e0071 */
[----:B------:R-:W-:Y:S01]  /*81c0*/  SHF.R.U32.HI R13, RZ, 0x10, R10 ;  /* 0x00000010ff0d7819 */ /* 0x000fe2000001160a */
[----:B------:R-:W-:Y:S01]  /*81d0*/  IMAD.MOV.U32 R226, RZ, RZ, R115 ;  /* 0x000000ffffe27224 */ /* 0x000fe200078e0073 */
[----:B------:R-:W-:Y:S01]  /*81e0*/  LOP3.LUT R4, R0, 0xffff, RZ, 0xc0, !PT ;  /* 0x0000ffff00047812 */ /* 0x000fe200078ec0ff */
[----:B------:R-:W-:Y:S01]  /*81f0*/  IMAD.MOV.U32 R177, RZ, RZ, R146 ;  /* 0x000000ffffb17224 */ /* 0x000fe200078e0092 */
[--C-:B------:R-:W-:Y:S01]  /*8200*/  SHF.R.U32.HI R6, RZ, 0x10, R0.reuse ;  /* 0x00000010ff067819 */ /* 0x100fe20000011600 */
[----:B------:R-:W-:Y:S01]  /*8210*/  IMAD.MOV.U32 R178, RZ, RZ, R145 ;  /* 0x000000ffffb27224 */ /* 0x000fe200078e0091 */
[----:B------:R-:W-:-:S02]  /*8220*/  SHF.R.U32.HI R7, RZ, 0x18, R0 ;  /* 0x00000018ff077819 */ /* 0x000fc40000011600 */
[----:B------:R-:W-:Y:S02]  /*8230*/  SHF.R.U32.HI R5, RZ, 0x8, R11 ;  /* 0x00000008ff057819 */ /* 0x000fe4000001160b */
[----:B------:R-:W-:Y:S02]  /*8240*/  SHF.R.U32.HI R4, RZ, 0x8, R4 ;  /* 0x00000008ff047819 */ /* 0x000fe40000011604 */
[----:B-1----:R-:W-:Y:S01]  /*8250*/  LOP3.LUT R9, R0, 0xff, RZ, 0xc0, !PT ;  /* 0x000000ff00097812 */ /* 0x002fe200078ec0ff */
[----:B------:R-:W-:Y:S01]  /*8260*/  FFMA.FTZ R0, R149, UR8, -R2 ;  /* 0x0000000895007c23 */ /* 0x000fe20008010802 */
[----:B------:R-:W-:Y:S01]  /*8270*/  MOV R149, R150 ;  /* 0x0000009600957202 */ /* 0x000fe20000000f00 */
[----:B------:R-:W-:Y:S01]  /*8280*/  IMAD.MOV.U32 R150, RZ, RZ, R151 ;  /* 0x000000ffff967224 */ /* 0x000fe200078e0097 */
[----:B------:R-:W-:Y:S01]  /*8290*/  SHF.R.U32.HI R14, RZ, 0x18, R10 ;  /* 0x00000018ff0e7819 */ /* 0x000fe2000001160a */
[----:B------:R-:W-:Y:S01]  /*82a0*/  IMAD.MOV.U32 R151, RZ, RZ, R32 ;  /* 0x000000ffff977224 */ /* 0x000fe200078e0020 */
[----:B------:R-:W-:Y:S01]  /*82b0*/  MOV R32, R33 ;  /* 0x0000002100207202 */ /* 0x000fe20000000f00 */
[----:B------:R-:W-:Y:S01]  /*82c0*/  IMAD.MOV.U32 R33, RZ, RZ, R34 ;  /* 0x000000ffff217224 */ /* 0x000fe200078e0022 */
[----:B------:R-:W-:Y:S01]  /*82d0*/  PRMT R10, R12, 0x5410, R5 ;  /* 0x000054100c0a7816 */ /* 0x000fe20000000005 */
        /* <DEDUP_REMOVED lines=8> */
[----:B------:R1:W-:Y:S01]  /*8360*/  MUFU.EX2 R47, R0 ;  /* 0x00000000002f7308 */ /* 0x0003e20000000800 */
[----:B---3--:R-:W-:Y:S01]  /*8370*/  IMAD.MOV.U32 R9, RZ, RZ, R15 ;  /* 0x000000ffff097224 */ /* 0x008fe200078e000f */
        /* <DEDUP_REMOVED lines=14> */
[----:B-1----:R-:W-:Y:S01]  /*8460*/  LOP3.LUT R0, R6, 0xff, RZ, 0xc0, !PT ;  /* 0x000000ff06007812 */ /* 0x002fe200078ec0ff */
[----:B------:R-:W-:Y:S01]  /*8470*/  FFMA.FTZ R6, R148, UR8, -R2 ;  /* 0x0000000894067c23 */ /* 0x000fe20008010802 */
[----:B------:R-:W-:-:S02]  /*8480*/  IMAD.MOV.U32 R148, RZ, RZ, R103 ;  /* 0x000000ffff947224 */ /* 0x000fc400078e0067 */
[----:B------:R-:W-:Y:S01]  /*8490*/  PRMT R5, R0, 0x5410, R7 ;  /* 0x0000541000057816 */ /* 0x000fe20000000007 */
[----:B------:R2:W1:Y:S01]  /*84a0*/  MUFU.EX2 R252, R6 ;  /* 0x0000000600fc7308 */ /* 0x0004620000000800 */
[--C-:B------:R-:W-:Y:S01]  /*84b0*/  HSET2.LE.AND R0, R4, R164.reuse, PT ;  /* 0x000000a404007233 */ /* 0x100fe20003803000 */
[----:B------:R-:W-:Y:S01]  /*84c0*/  IMAD.MOV.U32 R103, RZ, RZ, R76 ;  /* 0x000000ffff677224 */ /* 0x000fe200078e004c */
[----:B------:R-:W-:Y:S01]  /*84d0*/  F2FP.BF16.F32.PACK_AB R4, R213, R165 ;  /* 0x000000a5d504723e */ /* 0x000fe200000010ff */
[----:B------:R-:W-:Y:S01]  /*84e0*/  IMAD.MOV.U32 R181, RZ, RZ, R34 ;  /* 0x000000ffffb57224 */ /* 0x000fe200078e0022 */
[--C-:B------:R-:W-:Y:S01]  /*84f0*/  HSET2.LE.AND R5, R5, R164.reuse, PT ;  /* 0x000000a405057233 */ /* 0x100fe20003803000 */
[----:B------:R-:W-:Y:S01]  /*8500*/  IMAD.MOV.U32 R167, RZ, RZ, R30 ;  /* 0x000000ffffa77224 */ /* 0x000fe200078e001e */
[----:B------:R-:W-:Y:S01]  /*8510*/  LOP3.LUT R7, R13, 0xff, RZ, 0xc0, !PT ;  /* 0x000000ff0d077812 */ /* 0x000fe200078ec0ff */
[----:B------:R-:W-:Y:S01]  /*8520*/  IMAD.MOV.U32 R166, RZ, RZ, R31 ;  /* 0x000000ffffa67224 */ /* 0x000fe200078e001f */
[----:B------:R-:W-:Y:S01]  /*8530*/  LOP3.LUT R4, R0, R4, RZ, 0xc0, !PT ;  /* 0x0000000400047212 */ /* 0x000fe200078ec0ff */
[----:B------:R-:W-:Y:S01]  /*8540*/  IMAD.MOV.U32 R182, RZ, RZ, R29 ;  /* 0x000000ffffb67224 */ /* 0x000fe200078e001d */
[----:B------:R-:W-:Y:S01]  /*8550*/  HSET2.LE.AND R0, R10, R164, PT ;  /* 0x000000a40a007233 */ /* 0x000fe20003803000 */
[----:B------:R-:W3:Y:S01]  /*8560*/  LDSM.16.MT88.4 R32, [R188+0x11000] ;  /* 0x01100000bc20783b */ /* 0x000ee20000004200 */
[----:B------:R-:W-:-:S03]  /*8570*/  PRMT R7, R7, 0x5410, R14 ;  /* 0x0000541007077816 */ /* 0x000fc6000000000e */
[----:B------:R-:W-:Y:S01]  /*8580*/  LDSM.16.MT88.4 R12, [R188+0x13000] ;  /* 0x01300000bc0c783b */ /* 0x000fe20000004200 */
[----:B--2---:R-:W-:-:S03]  /*8590*/  F2FP.BF16.F32.PACK_AB R6, R218, R9 ;  /* 0x00000009da06723e */ /* 0x004fc600000010ff */
[----:B------:R-:W-:Y:S01]  /*85a0*/  LDSM.16.MT88.4 R28, [R187+0x13000] ;  /* 0x01300000bb1c783b */ /* 0x000fe20000004200 */
[----:B------:R-:W-:Y:S02]  /*85b0*/  LOP3.LUT R5, R5, R6, RZ, 0xc0, !PT ;  /* 0x0000000605057212 */ /* 0x000fe400078ec0ff */
[----:B------:R-:W-:-:S04]  /*85c0*/  F2FP.BF16.F32.PACK_AB R6, R224, R46 ;  /* 0x0000002ee006723e */ /* 0x000fc800000010ff */
[----:B------:R-:W-:Y:S02]  /*85d0*/  LOP3.LUT R6, R0, R6, RZ, 0xc0, !PT ;  /* 0x0000000600067212 */ /* 0x000fe400078ec0ff */
[----:B------:R-:W-:Y:S02]  /*85e0*/  HSET2.LE.AND R0, R7, R164, PT ;  /* 0x000000a407007233 */ /* 0x000fe40003803000 */
[----:B-1----:R-:W-:-:S04]  /*85f0*/  F2FP.BF16.F32.PACK_AB R7, R252, R47 ;  /* 0x0000002ffc07723e */ /* 0x002fc800000010ff */
[----:B------:R-:W-:-:S07]  /*8600*/  LOP3.LUT R7, R0, R7, RZ, 0xc0, !PT ;  /* 0x0000000700077212 */ /* 0x000fce00078ec0ff */
[C---:B----4-:R-:W-:Y:S06]  /*8610*/  HMMA.16816.F32.BF16 R144, R4.reuse, R16, R108 ;  /* 0x000000100490723c */ /* 0x050fec000004186c */
[C---:B------:R-:W-:Y:S01]  /*8620*/  HMMA.16816.F32.BF16 R76, R4.reuse, R18, R160 ;  /* 0x00000012044c723c */ /* 0x040fe200000418a0 */
[----:B------:R-:W1:Y:S05]  /*8630*/  LDSM.16.MT88.4 R16, [R186+0x13000] ;  /* 0x01300000ba10783b */ /* 0x000e6a0000004200 */
[C---:B-----5:R-:W-:Y:S06]  /*8640*/  HMMA.16816.F32.BF16 R136, R4.reuse, R20, R232 ;  /* 0x000000140488723c */ /* 0x060fec00000418e8 */
[----:B------:R-:W-:Y:S01]  /*8650*/  HMMA.16816.F32.BF16 R160, R4, R24, R176 ;  /* 0x0000001804a0723c */ /* 0x000fe200000418b0 */
[----:B------:R-:W-:Y:S01]  /*8660*/  MOV R232, R67 ;  /* 0x0000004300e87202 */ /* 0x000fe20000000f00 */
[----:B------:R-:W-:Y:S01]  /*8670*/  IMAD.MOV.U32 R233, RZ, RZ, R66 ;  /* 0x000000ffffe97224 */ /* 0x000fe200078e0042 */
[----:B------:R-:W-:Y:S01]  /*8680*/  MOV R235, R64 ;  /* 0x0000004000eb7202 */ /* 0x000fe20000000f00 */
[----:B------:R-:W-:-:S02]  /*8690*/  IMAD.MOV.U32 R234, RZ, RZ, R65 ;  /* 0x000000ffffea7224 */ /* 0x000fc400078e0041 */
[C---:B------:R-:W-:Y:S01]  /*86a0*/  HMMA.16816.F32.BF16 R64, R4.reuse, R22, R228 ;  /* 0x000000160440723c */ /* 0x040fe200000418e4 */
[----:B------:R-:W2:Y:S01]  /*86b0*/  LDSM.16.MT88.4 R20, [R185+0x13000] ;  /* 0x01300000b914783b */ /* 0x000ea20000004200 */
[----:B------:R-:W-:Y:S01]  /*86c0*/  IMAD.MOV.U32 R178, RZ, RZ, R219 ;  /* 0x000000ffffb27224 */ /* 0x000fe200078e00db */
[----:B------:R-:W-:Y:S01]  /*86d0*/  MOV R179, R212 ;  /* 0x000000d400b37202 */ /* 0x000fe20000000f00 */
[----:B------:R-:W-:Y:S01]  /*86e0*/  IMAD.MOV.U32 R177, RZ, RZ, R227 ;  /* 0x000000ffffb17224 */ /* 0x000fe200078e00e3 */
[----:B------:R-:W-:Y:S01]  /*86f0*/  MOV R212, R114 ;  /* 0x0000007200d47202 */ /* 0x000fe20000000f00 */
[----:B------:R-:W-:Y:S01]  /*8700*/  HMMA.16816.F32.BF16 R100, R4, R26, R100 ;  /* 0x0000001a0464723c */ /* 0x000fe20000041864 */
[----:B------:R-:W-:-:S05]  /*8710*/  IMAD.MOV.U32 R227, RZ, RZ, R112 ;  /* 0x000000ffffe37224 */ /* 0x000fca00078e0070 */
[C---:B---3--:R-:W-:Y:S06]  /*8720*/  HMMA.16816.F32.BF16 R152, R4.reuse, R32, R152 ;  /* 0x000000200498723c */ /* 0x048fec0000041898 */
[C---:B------:R-:W-:Y:S06]  /*8730*/  HMMA.16816.F32.BF16 R32, R4.reuse, R34, R232 ;  /* 0x000000220420723c */ /* 0x040fec00000418e8 */
[C---:B-1----:R-:W-:Y:S06]  /*8740*/  HMMA.16816.F32.BF16 R24, R4.reuse, R16, R240 ;  /* 0x000000100418723c */ /* 0x042fec00000418f0 */
[C---:B------:R-:W-:Y:S06]  /*8750*/  HMMA.16816.F32.BF16 R228, R4.reuse, R30, R128 ;  /* 0x0000001e04e4723c */ /* 0x040fec0000041880 */
[----:B------:R-:W-:Y:S01]  /*8760*/  HMMA.16816.F32.BF16 R232, R4, R14, R172 ;  /* 0x0000000e04e8723c */ /* 0x000fe200000418ac */
[----:B------:R-:W-:-:S05]  /*8770*/  IMAD.MOV.U32 R131, RZ, RZ, R224 ;  /* 0x000000ffff837224 */ /* 0x000fca00078e00e0 */
[C---:B--2---:R-:W-:Y:S06]  /*8780*/  HMMA.16816.F32.BF16 R108, R4.reuse, R20, R248 ;  /* 0x00000014046c723c */ /* 0x044fec00000418f8 */
[----:B------:R-:W-:Y:S01]  /*8790*/  IMAD.MOV.U32 R17, RZ, RZ, R26 ;  /* 0x000000ffff117224 */ /* 0x000fe200078e001a */
[----:B------:R-:W-:Y:S01]  /*87a0*/  MOV R16, R27 ;  /* 0x0000001b00107202 */ /* 0x000fe20000000f00 */
[----:B------:R-:W-:Y:S01]  /*87b0*/  IMAD.MOV.U32 R20, RZ, RZ, R25 ;  /* 0x000000ffff147224 */ /* 0x000fe200078e0019 */
[----:B------:R-:W-:Y:S01]  /*87c0*/  HMMA.16816.F32.BF16 R112, R4, R22, R244 ;  /* 0x000000160470723c */ /* 0x000fe200000418f4 */
[----:B------:R-:W-:-:S03]  /*87d0*/  IMAD.MOV.U32 R219, RZ, RZ, R24 ;  /* 0x000000ffffdb7224 */ /* 0x000fc600078e0018 */
[----:B------:R-:W-:Y:S02]  /*87e0*/  MOV R31, R20 ;  /* 0x00000014001f7202 */ /* 0x000fe40000000f00 */
[C---:B------:R-:W-:Y:S01]  /*87f0*/  HMMA.16816.F32.BF16 R24, R4.reuse, R12, R220 ;  /* 0x0000000c0418723c */ /* 0x040fe200000418dc */
[----:B------:R-:W1:Y:S05]  /*8800*/  LDSM.16.MT88.4 R20, [R187+0x15000] ;  /* 0x01500000bb14783b */ /* 0x000e6a0000004200 */
[C---:B------:R-:W-:Y:S06]  /*8810*/  HMMA.16816.F32.BF16 R168, R4.reuse, R28, R168 ;  /* 0x0000001c04a8723c */ /* 0x040fec00000418a8 */
[----:B------:R-:W-:Y:S01]  /*8820*/  HMMA.16816.F32.BF16 R236, R4, R18, R236 ;  /* 0x0000001204ec723c */ /* 0x000fe200000418ec */
[----:B------:R-:W-:-:S02]  /*8830*/  IMAD.MOV.U32 R28, RZ, RZ, R17 ;  /* 0x000000ffff1c7224 */ /* 0x000fc400078e0011 */
[----:B------:R-:W-:Y:S02]  /*8840*/  IMAD.MOV.U32 R29, RZ, RZ, R16 ;  /* 0x000000ffff1d7224 */ /* 0x000fe400078e0010 */
[----:B------:R-:W2:Y:S01]  /*8850*/  LDSM.16.MT88.4 R16, [R186+0x15000] ;  /* 0x01500000ba10783b */ /* 0x000ea20000004200 */
[C---:B------:R-:W-:Y:S06]  /*8860*/  HMMA.16816.F32.BF16 R248, R4.reuse, R36, R140 ;  /* 0x0000002404f8723c */ /* 0x040fec000004188c */
[----:B------:R-:W-:Y:S01]  /*8870*/  MOV R12, R26 ;  /* 0x0000001a000c7202 */ /* 0x000fe20000000f00 */
[----:B------:R-:W-:Y:S01]  /*8880*/  IMAD.MOV.U32 R10, RZ, RZ, R24 ;  /* 0x000000ffff0a7224 */ /* 0x000fe200078e0018 */
[----:B------:R-:W-:Y:S01]  /*8890*/  MOV R36, R225 ;  /* 0x000000e100247202 */ /* 0x000fe20000000f00 */
[----:B------:R-:W-:Y:S01]  /*88a0*/  IMAD.MOV.U32 R37, RZ, RZ, R226 ;  /* 0x000000ffff257224 */ /* 0x000fe200078e00e2 */
[----:B------:R-:W-:Y:S01]  /*88b0*/  MOV R0, R25 ;  /* 0x0000001900007202 */ /* 0x000fe20000000f00 */
[----:B------:R-:W-:Y:S01]  /*88c0*/  IMAD.MOV.U32 R129, RZ, RZ, R12 ;  /* 0x000000ffff817224 */ /* 0x000fe200078e000c */
[----:B------:R-:W-:Y:S01]  /*88d0*/  MOV R30, R10 ;  /* 0x0000000a001e7202 */ /* 0x000fe20000000f00 */
[----:B------:R-:W3:Y:S01]  /*88e0*/  LDSM.16.MT88.4 R12, [R188+0x15000] ;  /* 0x01500000bc0c783b */ /* 0x000ee20000004200 */
[----:B------:R-:W-:Y:S01]  /*88f0*/  IMAD.MOV.U32 R10, RZ, RZ, R227 ;  /* 0x000000ffff0a7224 */ /* 0x000fe200078e00e3 */
[----:B------:R-:W-:Y:S01]  /*8900*/  MOV R141, R178 ;  /* 0x000000b2008d7202 */ /* 0x000fe20000000f00 */
[----:B------:R-:W-:Y:S01]  /*8910*/  HMMA.16816.F32.BF16 R224, R4, R38, R124 ;  /* 0x0000002604e0723c */ /* 0x000fe2000004187c */
[----:B------:R-:W-:Y:S01]  /*8920*/  IMAD.MOV.U32 R140, RZ, RZ, R181 ;  /* 0x000000ffff8c7224 */ /* 0x000fe200078e00b5 */
[----:B------:R-:W-:Y:S01]  /*8930*/  MOV R143, R180 ;  /* 0x000000b4008f7202 */ /* 0x000fe20000000f00 */
[----:B------:R-:W-:-:S02]  /*8940*/  IMAD.MOV.U32 R142, RZ, RZ, R177 ;  /* 0x000000ffff8e7224 */ /* 0x000fc400078e00b1 */
[----:B------:R-:W-:Y:S02]  /*8950*/  IMAD.MOV.U32 R128, RZ, RZ, R0 ;  /* 0x000000ffff807224 */ /* 0x000fe400078e0000 */
[----:B------:R-:W-:Y:S01]  /*8960*/  MOV R127, R183 ;  /* 0x000000b7007f7202 */ /* 0x000fe20000000f00 */
[----:B------:R-:W-:Y:S01]  /*8970*/  IMAD.MOV.U32 R0, RZ, RZ, R179 ;  /* 0x000000ffff007224 */ /* 0x000fe200078e00b3 */
[----:B-1----:R-:W-:Y:S01]  /*8980*/  HMMA.16816.F32.BF16 R92, R4, R20, R92 ;  /* 0x00000014045c723c */ /* 0x002fe2000004185c */
[----:B------:R-:W-:Y:S02]  /*8990*/  IMAD.MOV.U32 R11, RZ, RZ, R27 ;  /* 0x000000ffff0b7224 */ /* 0x000fe400078e001b */
[----:B------:R-:W-:Y:S02]  /*89a0*/  IMAD.MOV.U32 R126, RZ, RZ, R127 ;  /* 0x000000ffff7e7224 */ /* 0x000fe400078e007f */
[----:B------:R-:W-:Y:S01]  /*89b0*/  FFMA.FTZ R0, R0, UR8, -R8 ;  /* 0x0000000800007c23 */ /* 0x000fe20008010808 */
[----:B------:R-:W-:Y:S01]  /*89c0*/  IMAD.MOV.U32 R127, RZ, RZ, R36 ;  /* 0x000000ffff7f7224 */ /* 0x000fe200078e0024 */
[----:B------:R-:W-:Y:S01]  /*89d0*/  MOV R36, R37 ;  /* 0x0000002500247202 */ /* 0x000fe20000000f00 */
[----:B------:R-:W-:Y:S01]  /*89e0*/  IMAD.MOV.U32 R37, RZ, RZ, R140 ;  /* 0x000000ffff257224 */ /* 0x000fe200078e008c */
[----:B------:R-:W1:Y:S01]  /*89f0*/  LDSM.16.MT88.4 R24, [R185+0x17000] ;  /* 0x01700000b918783b */ /* 0x000e620000004200 */
[----:B------:R-:W-:Y:S01]  /*8a00*/  IMAD.MOV.U32 R140, RZ, RZ, R141 ;  /* 0x000000ffff8c7224 */ /* 0x000fe200078e008d */
[----:B------:R-:W-:Y:S01]  /*8a10*/  MOV R141, R142 ;  /* 0x0000008e008d7202 */ /* 0x000fe20000000f00 */
[----:B------:R-:W-:-:S02]  /*8a20*/  IMAD.MOV.U32 R142, RZ, RZ, R30 ;  /* 0x000000ffff8e7224 */ /* 0x000fc400078e001e */
[----:B------:R-:W-:Y:S01]  /*8a30*/  IMAD.MOV.U32 R30, RZ, RZ, R31 ;  /* 0x000000ffff1e7224 */ /* 0x000fe200078e001f */
[----:B------:R-:W-:Y:S01]  /*8a40*/  MOV R31, R28 ;  /* 0x0000001c001f7202 */ /* 0x000fe20000000f00 */
[----:B------:R-:W-:Y:S01]  /*8a50*/  IMAD.MOV.U32 R28, RZ, RZ, R29 ;  /* 0x000000ffff1c7224 */ /* 0x000fe200078e001d */
[C---:B--2---:R-:W-:Y:S01]  /*8a60*/  HMMA.16816.F32.BF16 R244, R4.reuse, R16, R120 ;  /* 0x0000001004f4723c */ /* 0x044fe20000041878 */
[----:B------:R-:W-:Y:S02]  /*8a70*/  IMAD.MOV.U32 R29, RZ, RZ, R219 ;  /* 0x000000ffff1d7224 */ /* 0x000fe400078e00db */
[----:B------:R2:W-:Y:S01]  /*8a80*/  MUFU.EX2 R219, R0 ;  /* 0x0000000000db7308 */ /* 0x0005e20000000800 */
[----:B------:R-:W-:Y:S02]  /*8a90*/  IMAD.MOV.U32 R130, RZ, RZ, R11 ;  /* 0x000000ffff827224 */ /* 0x000fe400078e000b */
[----:B------:R-:W-:Y:S01]  /*8aa0*/  IMAD.MOV.U32 R11, RZ, RZ, R182 ;  /* 0x000000ffff0b7224 */ /* 0x000fe200078e00b6 */
[----:B------:R-:W-:Y:S01]  /*8ab0*/  HMMA.16816.F32.BF16 R120, R4, R18, R116 ;  /* 0x000000120478723c */ /* 0x000fe20000041874 */
[----:B------:R-:W-:Y:S02]  /*8ac0*/  LDSM.16.MT88.4 R16, [R188+0x17000] ;  /* 0x01700000bc10783b */ /* 0x000fe40000004200 */
[----:B------:R-:W-:-:S03]  /*8ad0*/  FFMA.FTZ R11, R11, UR8, -R2 ;  /* 0x000000080b0b7c23 */ /* 0x000fc60008010802 */
[C---:B---3--:R-:W-:Y:S06]  /*8ae0*/  HMMA.16816.F32.BF16 R240, R4.reuse, R12, R104 ;  /* 0x0000000c04f0723c */ /* 0x048fec0000041868 */
[C---:B------:R-:W-:Y:S01]  /*8af0*/  HMMA.16816.F32.BF16 R220, R4.reuse, R14, R96 ;  /* 0x0000000e04dc723c */ /* 0x040fe20000041860 */
[----:B--2---:R-:W-:Y:S01]  /*8b00*/  FFMA.FTZ R0, R126, UR8, -R8 ;  /* 0x000000087e007c23 */ /* 0x004fe20008010808 */
[----:B------:R-:W-:Y:S01]  /*8b10*/  MOV R126, R127 ;  /* 0x0000007f007e7202 */ /* 0x000fe20000000f00 */
[----:B------:R-:W-:Y:S01]  /*8b20*/  IMAD.MOV.U32 R127, RZ, RZ, R36 ;  /* 0x000000ffff7f7224 */ /* 0x000fe200078e0024 */
[----:B------:R-:W2:Y:S01]  /*8b30*/  LDSM.16.MT88.4 R12, [R186+0x17000] ;  /* 0x01700000ba0c783b */ /* 0x000ea20000004200 */
        /* <DEDUP_REMOVED lines=11> */
[----:B------:R-:W3:Y:S01]  /*8bf0*/  LDSM.16.MT88.4 R20, [R187+0x17000] ;  /* 0x01700000bb14783b */ /* 0x000ee20000004200 */
[----:B------:R4:W-:Y:S01]  /*8c00*/  MUFU.EX2 R218, R0 ;  /* 0x0000000000da7308 */ /* 0x0009e20000000800 */
[----:B------:R-:W-:Y:S01]  /*8c10*/  IMAD.MOV.U32 R38, RZ, RZ, R127 ;  /* 0x000000ffff267224 */ /* 0x000fe200078e007f */
[----:B------:R-:W-:Y:S01]  /*8c20*/  MOV R36, R31 ;  /* 0x0000001f00247202 */ /* 0x000fe20000000f00 */
[----:B------:R-:W-:Y:S01]  /*8c30*/  IMAD.MOV.U32 R124, RZ, RZ, R37 ;  /* 0x000000ffff7c7224 */ /* 0x000fe200078e0025 */
[----:B------:R-:W-:Y:S01]  /*8c40*/  MOV R37, R141 ;  /* 0x0000008d00257202 */ /* 0x000fe20000000f00 */
[----:B------:R-:W-:Y:S01]  /*8c50*/  IMAD.MOV.U32 R125, RZ, RZ, R140 ;  /* 0x000000ffff7d7224 */ /* 0x000fe200078e008c */
        /* <DEDUP_REMOVED lines=11> */
[----:B----4-:R-:W-:Y:S01]  /*8d10*/  FFMA.FTZ R0, R126, UR8, -R8 ;  /* 0x000000087e007c23 */ /* 0x010fe20008010808 */
[----:B------:R-:W-:Y:S01]  /*8d20*/  IMAD.MOV.U32 R126, RZ, RZ, R142 ;  /* 0x000000ffff7e7224 */ /* 0x000fe200078e008e */
[----:B------:R-:W-:Y:S01]  /*8d30*/  MOV R142, R213 ;  /* 0x000000d5008e7202 */ /* 0x000fe20000000f00 */
[----:B------:R-:W-:Y:S01]  /*8d40*/  FFMA.FTZ R8, R38, UR8, -R8 ;  /* 0x0000000826087c23 */ /* 0x000fe20008010808 */
[----:B------:R-:W-:Y:S01]  /*8d50*/  IMAD.MOV.U32 R38, RZ, RZ, R124 ;  /* 0x000000ffff267224 */ /* 0x000fe200078e007c */
[----:B------:R-:W-:Y:S01]  /*8d60*/  MOV R107, R39 ;  /* 0x00000027006b7202 */ /* 0x000fe20000000f00 */
[----:B------:R-:W-:Y:S01]  /*8d70*/  IMAD.MOV.U32 R124, RZ, RZ, R126 ;  /* 0x000000ffff7c7224 */ /* 0x000fe200078e007e */
[----:B------:R-:W-:Y:S01]  /*8d80*/  MOV R126, R140 ;  /* 0x0000008c007e7202 */ /* 0x000fe20000000f00 */
[----:B------:R-:W-:Y:S01]  /*8d90*/  IMAD.MOV.U32 R127, RZ, RZ, R141 ;  /* 0x000000ffff7f7224 */ /* 0x000fe200078e008d */
[----:B------:R-:W-:Y:S01]  /*8da0*/  MOV R141, R9 ;  /* 0x00000009008d7202 */ /* 0x000fe20000000f00 */
[----:B------:R-:W-:Y:S01]  /*8db0*/  IMAD.MOV.U32 R140, RZ, RZ, R142 ;  /* 0x000000ffff8c7224 */ /* 0x000fe200078e008e */
[----:B------:R1:W-:Y:S01]  /*8dc0*/  MUFU.EX2 R213, R0 ;  /* 0x0000000000d57308 */ /* 0x0003e20000000800 */
[----:B------:R-:W-:Y:S01]  /*8dd0*/  IMAD.MOV.U32 R106, RZ, RZ, R38 ;  /* 0x000000ffff6a7224 */ /* 0x000fe200078e0026 */
[----:B--2---:R-:W-:Y:S01]  /*8de0*/  HMMA.16816.F32.BF16 R28, R4, R12, R68 ;  /* 0x0000000c041c723c */ /* 0x004fe20000041844 */
[----:B------:R-:W-:Y:S01]  /*8df0*/  IMAD.MOV.U32 R38, RZ, RZ, R124 ;  /* 0x000000ffff267224 */ /* 0x000fe200078e007c */
[----:B------:R-:W-:Y:S01]  /*8e00*/  MOV R124, R126 ;  /* 0x0000007e007c7202 */ /* 0x000fe20000000f00 */
[----:B------:R-:W-:-:S02]  /*8e10*/  IMAD.MOV.U32 R142, RZ, RZ, R212 ;  /* 0x000000ffff8e7224 */ /* 0x000fc400078e00d4 */
[----:B------:R-:W-:Y:S01]  /*8e20*/  IMAD.MOV.U32 R39, RZ, RZ, R125 ;  /* 0x000000ffff277224 */ /* 0x000fe200078e007d */
[----:B------:R2:W-:Y:S01]  /*8e30*/  MUFU.EX2 R212, R8 ;  /* 0x0000000800d47308 */ /* 0x0005e20000000800 */
[----:B------:R-:W-:Y:S01]  /*8e40*/  IMAD.MOV.U32 R125, RZ, RZ, R127 ;  /* 0x000000ffff7d7224 */ /* 0x000fe200078e007f */
[----:B------:R-:W-:Y:S01]  /*8e50*/  MOV R127, R141 ;  /* 0x0000008d007f7202 */ /* 0x000fe20000000f00 */
[----:B------:R-:W-:Y:S01]  /*8e60*/  IMAD.MOV.U32 R126, RZ, RZ, R140 ;  /* 0x000000ffff7e7224 */ /* 0x000fe200078e008c */
[----:B------:R-:W-:Y:S01]  /*8e70*/  HMMA.16816.F32.BF16 R24, R4, R14, R60 ;  /* 0x0000000e0418723c */ /* 0x000fe2000004183c */
[----:B------:R-:W-:Y:S01]  /*8e80*/  IMAD.MOV.U32 R105, RZ, RZ, R106 ;  /* 0x000000ffff697224 */ /* 0x000fe200078e006a */
[----:B------:R-:W-:Y:S01]  /*8e90*/  MOV R106, R107 ;  /* 0x0000006b006a7202 */ /* 0x000fe20000000f00 */
[----:B------:R-:W-:Y:S01]  /*8ea0*/  IMAD.MOV.U32 R140, RZ, RZ, R142 ;  /* 0x000000ffff8c7224 */ /* 0x000fe200078e008e */
[----:B------:R-:W-:Y:S01]  /*8eb0*/  MOV R142, R10 ;  /* 0x0000000a008e7202 */ /* 0x000fe20000000f00 */
[----:B------:R-:W-:Y:S01]  /*8ec0*/  IMAD.MOV.U32 R141, RZ, RZ, R143 ;  /* 0x000000ffff8d7224 */ /* 0x000fe200078e008f */
[----:B-1----:R-:W-:Y:S01]  /*8ed0*/  LOP3.LUT R0, R41, UR11, R44, 0x96, !PT ;  /* 0x0000000b29007c12 */ /* 0x002fe2000f8e962c */
[----:B------:R-:W-:-:S02]  /*8ee0*/  IMAD.MOV.U32 R107, RZ, RZ, R124 ;  /* 0x000000ffff6b7224 */ /* 0x000fc400078e007c */
        /* <DEDUP_REMOVED lines=10> */
[----:B------:R-:W-:Y:S01]  /*8f90*/  MUFU.EX2 R12, R12 ;  /* 0x0000000c000c7308 */ /* 0x000fe20000000800 */
[----:B------:R-:W-:Y:S01]  /*8fa0*/  IMAD.MOV.U32 R142, RZ, RZ, R143 ;  /* 0x000000ffff8e7224 */ /* 0x000fe200078e008f */
[----:B------:R-:W-:Y:S01]  /*8fb0*/  MOV R143, R165 ;  /* 0x000000a5008f7202 */ /* 0x000fe20000000f00 */
[----:B------:R-:W-:Y:S01]  /*8fc0*/  IMAD.MOV.U32 R165, RZ, RZ, R166 ;  /* 0x000000ffffa57224 */ /* 0x000fe200078e00a6 */
[----:B------:R-:W-:Y:S01]  /*8fd0*/  MOV R74, R140 ;  /* 0x0000008c004a7202 */ /* 0x000fe20000000f00 */
[----:B------:R-:W-:Y:S01]  /*8fe0*/  IMAD.MOV.U32 R166, RZ, RZ, R167 ;  /* 0x000000ffffa67224 */ /* 0x000fe200078e00a7 */
[----:B------:R-:W-:Y:S01]  /*8ff0*/  MOV R167, R134 ;  /* 0x0000008600a77202 */ /* 0x000fe20000000f00 */
[----:B--2---:R-:W-:-:S04]  /*9000*/  IMAD.WIDE.U32 R8, R0, -0x2daee0ad, RZ ;  /* 0xd2511f5300087825 */ /* 0x004fc800078e00ff */
[----:B------:R-:W-:Y:S01]  /*9010*/  FFMA.FTZ R0, R119, UR8, -R2 ;  /* 0x0000000877007c23 */ /* 0x000fe20008010802 */
[----:B------:R-:W-:Y:S01]  /*9020*/  MUFU.EX2 R134, R11 ;  /* 0x0000000b00867308 */ /* 0x000fe20000000800 */
[----:B------:R-:W-:Y:S01]  /*9030*/  MOV R85, R166 ;  /* 0x000000a600557202 */ /* 0x000fe20000000f00 */
[----:B------:R-:W-:Y:S01]  /*9040*/  IMAD.MOV.U32 R70, RZ, RZ, R164 ;  /* 0x000000ffff467224 */ /* 0x000fe200078e00a4 */
[C---:B------:R-:W-:Y:S01]  /*9050*/  LOP3.LUT R10, R8.reuse, 0xffff, RZ, 0xc0, !PT ;  /* 0x0000ffff080a7812 */ /* 0x040fe200078ec0ff */
[----:B------:R-:W-:Y:S01]  /*9060*/  IMAD.MOV.U32 R84, RZ, RZ, R165 ;  /* 0x000000ffff547224 */ /* 0x000fe200078e00a5 */
[--C-:B------:R-:W-:Y:S01]  /*9070*/  SHF.R.U32.HI R14, RZ, 0x10, R8.reuse ;  /* 0x00000010ff0e7819 */ /* 0x100fe20000011608 */
[----:B------:R-:W-:Y:S01]  /*9080*/  IMAD.MOV.U32 R86, RZ, RZ, R167 ;  /* 0x000000ffff567224 */ /* 0x000fe200078e00a7 */
[----:B------:R-:W-:Y:S01]  /*9090*/  SHF.R.U32.HI R13, RZ, 0x18, R8 ;  /* 0x00000018ff0d7819 */ /* 0x000fe20000011608 */
[----:B------:R-:W1:Y:S01]  /*90a0*/  LDSM.16.MT88.4 R164, [R187+0x11800] ;  /* 0x01180000bba4783b */ /* 0x000e620000004200 */
[----:B------:R2:W4:Y:S01]  /*90b0*/  MUFU.EX2 R135, R0 ;  /* 0x0000000000877308 */ /* 0x0005220000000800 */
[----:B------:R-:W-:Y:S01]  /*90c0*/  IMAD.MOV.U32 R90, RZ, RZ, R124 ;  /* 0x000000ffff5a7224 */ /* 0x000fe200078e007c */
[----:B------:R-:W-:Y:S01]  /*90d0*/  SHF.R.U32.HI R10, RZ, 0x8, R10 ;  /* 0x00000008ff0a7819 */ /* 0x000fe2000001160a */
[----:B------:R-:W-:Y:S01]  /*90e0*/  IMAD.MOV.U32 R88, RZ, RZ, R126 ;  /* 0x000000ffff587224 */ /* 0x000fe200078e007e */
[C---:B------:R-:W-:Y:S01]  /*90f0*/  HMMA.16816.F32.BF16 R116, R4.reuse, R16, R56 ;  /* 0x000000100474723c */ /* 0x040fe20000041838 */
[----:B------:R-:W-:Y:S01]  /*9100*/  IMAD.MOV.U32 R75, RZ, RZ, R127 ;  /* 0x000000ffff4b7224 */ /* 0x000fe200078e007f */
[----:B------:R-:W-:Y:S01]  /*9110*/  MOV R71, R143 ;  /* 0x0000008f00477202 */ /* 0x000fe20000000f00 */
[----:B------:R-:W-:Y:S01]  /*9120*/  IMAD.MOV.U32 R96, RZ, RZ, R133 ;  /* 0x000000ffff607224 */ /* 0x000fe200078e0085 */
[----:B------:R-:W-:Y:S01]  /*9130*/  MOV R61, R89 ;  /* 0x00000059003d7202 */ /* 0x000fe20000000f00 */
[----:B------:R-:W-:Y:S01]  /*9140*/  IMAD.MOV.U32 R91, RZ, RZ, R107 ;  /* 0x000000ffff5b7224 */ /* 0x000fe200078e006b */
[C---:B---3--:R-:W-:Y:S01]  /*9150*/  HMMA.16816.F32.BF16 R124, R4.reuse, R20, R48 ;  /* 0x00000014047c723c */ /* 0x048fe20000041830 */
[----:B------:R-:W-:Y:S01]  /*9160*/  LDSM.16.MT88.4 R48, [R186+0x13800] ;  /* 0x01380000ba30783b */ /* 0x000fe20000004200 */
[----:B------:R-:W-:Y:S01]  /*9170*/  IMAD.MOV.U32 R107, RZ, RZ, R158 ;  /* 0x000000ffff6b7224 */ /* 0x000fe200078e009e */
[----:B------:R-:W-:Y:S01]  /*9180*/  MOV R63, R75 ;  /* 0x0000004b003f7202 */ /* 0x000fe20000000f00 */
[----:B------:R-:W-:Y:S01]  /*9190*/  IMAD.MOV.U32 R73, RZ, RZ, R141 ;  /* 0x000000ffff497224 */ /* 0x000fe200078e008d */
[----:B------:R-:W-:Y:S01]  /*91a0*/  LDSM.16.MT88.4 R156, [R188+0x11800] ;  /* 0x01180000bc9c783b */ /* 0x000fe20000004200 */
[C---:B------:R-:W-:Y:S01]  /*91b0*/  HMMA.16816.F32.BF16 R16, R4.reuse, R18, R52 ;  /* 0x000000120410723c */ /* 0x040fe20000041834 */
[----:B--2---:R-:W-:Y:S01]  /*91c0*/  LOP3.LUT R0, R9, UR19, R42, 0x96, !PT ;  /* 0x0000001309007c12 */ /* 0x004fe2000f8e962a */
[----:B------:R-:W-:Y:S01]  /*91d0*/  IMAD.MOV.U32 R72, RZ, RZ, R142 ;  /* 0x000000ffff487224 */ /* 0x000fe200078e008e */
[----:B------:R-:W2:Y:S01]  /*91e0*/  LDSM.16.MT88.4 R40, [R185+0x13800] ;  /* 0x01380000b928783b */ /* 0x000ea20000004200 */
[----:B------:R-:W-:Y:S01]  /*91f0*/  LOP3.LUT R9, R8, 0xff, RZ, 0xc0, !PT ;  /* 0x000000ff08097812 */ /* 0x000fe200078ec0ff */
[----:B------:R-:W-:Y:S01]  /*9200*/  FFMA.FTZ R8, R105, UR8, -R2 ;  /* 0x0000000869087c23 */ /* 0x000fe20008010802 */
[C---:B------:R-:W-:Y:S01]  /*9210*/  LOP3.LUT R2, R0.reuse, 0xffff, RZ, 0xc0, !PT ;  /* 0x0000ffff00027812 */ /* 0x040fe200078ec0ff */
[----:B------:R-:W-:Y:S01]  /*9220*/  HMMA.16816.F32.BF16 R20, R4, R22, R80 ;  /* 0x000000160414723c */ /* 0x000fe20000041850 */
[----:B------:R-:W-:Y:S01]  /*9230*/  PRMT R15, R9, 0x5410, R10 ;  /* 0x00005410090f7816 */ /* 0x000fe2000000000a */
[----:B------:R3:W5:Y:S01]  /*9240*/  MUFU.EX2 R133, R8 ;  /* 0x0000000800857308 */ /* 0x0007620000000800 */
[----:B------:R-:W-:Y:S01]  /*9250*/  LOP3.LUT R11, R0, 0xff, RZ, 0xc0, !PT ;  /* 0x000000ff000b7812 */ /* 0x000fe200078ec0ff */
[----:B------:R-:W-:Y:S01]  /*9260*/  IMAD.MOV.U32 R53, RZ, RZ, R128 ;  /* 0x000000ffff357224 */ /* 0x000fe200078e0080 */
[----:B------:R-:W-:Y:S01]  /*9270*/  SHF.R.U32.HI R10, RZ, 0x18, R0 ;  /* 0x00000018ff0a7819 */ /* 0x000fe20000011600 */
[----:B------:R-:W-:Y:S01]  /*9280*/  IMAD.MOV.U32 R55, RZ, RZ, R130 ;  /* 0x000000ffff377224 */ /* 0x000fe200078e0082 */
[----:B------:R-:W-:Y:S01]  /*9290*/  SHF.R.U32.HI R9, RZ, 0x8, R2 ;  /* 0x00000008ff097819 */ /* 0x000fe20000011602 */
[----:B------:R-:W-:Y:S01]  /*92a0*/  IMAD.MOV.U32 R105, RZ, RZ, R148 ;  /* 0x000000ffff697224 */ /* 0x000fe200078e0094 */
[--C-:B------:R-:W-:Y:S01]  /*92b0*/  HSET2.LE.AND R6, R15, R70.reuse, PT ;  /* 0x000000460f067233 */ /* 0x100fe20003803000 */
[----:B------:R-:W-:Y:S01]  /*92c0*/  IMAD.MOV.U32 R104, RZ, RZ, R149 ;  /* 0x000000ffff687224 */ /* 0x000fe200078e0095 */
[----:B------:R-:W-:Y:S01]  /*92d0*/  PRMT R9, R11, 0x5410, R9 ;  /* 0x000054100b097816 */ /* 0x000fe20000000009 */
[----:B------:R-:W-:Y:S01]  /*92e0*/  IMAD.MOV.U32 R98, RZ, RZ, R151 ;  /* 0x000000ffff627224 */ /* 0x000fe200078e0097 */
[----:B----4-:R-:W-:Y:S01]  /*92f0*/  F2FP.BF16.F32.PACK_AB R5, R134, R135 ;  /* 0x000000878605723e */ /* 0x010fe200000010ff */
[----:B------:R-:W4:Y:S01]  /*9300*/  LDSM.16.MT88.4 R148, [R186+0x11800] ;  /* 0x01180000ba94783b */ /* 0x000f220000004200 */
[----:B------:R-:W-:Y:S01]  /*9310*/  F2FP.BF16.F32.PACK_AB R7, R212, R213 ;  /* 0x000000d5d407723e */ /* 0x000fe200000010ff */
[----:B------:R-:W-:Y:S01]  /*9320*/  IMAD.MOV.U32 R68, RZ, RZ, R74 ;  /* 0x000000ffff447224 */ /* 0x000fe200078e004a */
[----:B------:R-:W-:Y:S01]  /*9330*/  MOV R54, R129 ;  /* 0x0000008100367202 */ /* 0x000fe20000000f00 */
[----:B------:R-:W4:Y:S01]  /*9340*/  LDSM.16.MT88.4 R140, [R185+0x11800] ;  /* 0x01180000b98c783b */ /* 0x000f220000004200 */
[----:B---3--:R-:W-:Y:S01]  /*9350*/  SHF.R.U32.HI R8, RZ, 0x10, R0 ;  /* 0x00000010ff087819 */ /* 0x008fe20000011600 */
[----:B------:R-:W-:Y:S01]  /*9360*/  IMAD.MOV.U32 R62, RZ, RZ, R88 ;  /* 0x000000ffff3e7224 */ /* 0x000fe200078e0058 */
[----:B------:R-:W-:Y:S01]  /*9370*/  LOP3.LUT R0, R14, 0xff, RZ, 0xc0, !PT ;  /* 0x000000ff0e007812 */ /* 0x000fe200078ec0ff */
[----:B------:R-:W3:Y:S01]  /*9380*/  LDSM.16.MT88.4 R80, [R186+0x15800] ;  /* 0x01580000ba50783b */ /* 0x000ee20000004200 */
[----:B------:R-:W-:Y:S01]  /*9390*/  LOP3.LUT R2, R8, 0xff, RZ, 0xc0, !PT ;  /* 0x000000ff08027812 */ /* 0x000fe200078ec0ff */
[----:B------:R-:W-:Y:S01]  /*93a0*/  IMAD.MOV.U32 R60, RZ, RZ, R90 ;  /* 0x000000ffff3c7224 */ /* 0x000fe200078e005a */
[----:B------:R-:W-:Y:S01]  /*93b0*/  PRMT R0, R0, 0x5410, R13 ;  /* 0x0000541000007816 */ /* 0x000fe2000000000d */
[----:B------:R-:W-:Y:S01]  /*93c0*/  IMAD.MOV.U32 R89, RZ, RZ, R38 ;  /* 0x000000ffff597224 */ /* 0x000fe200078e0026 */
[----:B------:R-:W-:Y:S01]  /*93d0*/  PRMT R2, R2, 0x5410, R10 ;  /* 0x0000541002027816 */ /* 0x000fe2000000000a */
[----:B------:R-:W-:Y:S01]  /*93e0*/  IMAD.MOV.U32 R13, RZ, RZ, R47 ;  /* 0x000000ffff0d7224 */ /* 0x000fe200078e002f */
[----:B------:R-:W-:Y:S01]  /*93f0*/  MOV R14, R131 ;  /* 0x00000083000e7202 */ /* 0x000fe20000000f00 */
[----:B------:R-:W-:Y:S01]  /*9400*/  IMAD.MOV.U32 R10, RZ, RZ, R60 ;  /* 0x000000ffff0a7224 */ /* 0x000fe200078e003c */
[--C-:B------:R-:W-:Y:S01]  /*9410*/  HSET2.LE.AND R8, R0, R70.reuse, PT ;  /* 0x0000004600087233 */ /* 0x100fe20003803000 */
[----:B------:R-:W-:Y:S01]  /*9420*/  LDSM.16.MT88.4 R56, [R188+0x13800] ;  /* 0x01380000bc38783b */ /* 0x000fe20000004200 */
[----:B------:R-:W-:-:S02]  /*9430*/  HSET2.LE.AND R0, R9, R70, PT ;  /* 0x0000004609007233 */ /* 0x000fc40003803000 */
[----:B------:R-:W-:Y:S01]  /*9440*/  HSET2.LE.AND R4, R2, R70, PT ;  /* 0x0000004602047233 */ /* 0x000fe20003803000 */
[----:B------:R-:W-:Y:S01]  /*9450*/  IMAD.MOV.U32 R70, RZ, RZ, R72 ;  /* 0x000000ffff467224 */ /* 0x000fe200078e0048 */
[----:B------:R-:W-:Y:S02]  /*9460*/  F2FP.BF16.F32.PACK_AB R2, R218, R219 ;  /* 0x000000dbda02723e */ /* 0x000fe400000010ff */
[----:B-----5:R-:W-:Y:S02]  /*9470*/  F2FP.BF16.F32.PACK_AB R9, R12, R133 ;  /* 0x000000850c09723e */ /* 0x020fe400000010ff */
[----:B------:R-:W-:Y:S01]  /*9480*/  LOP3.LUT R128, R0, R2, RZ, 0xc0, !PT ;  /* 0x0000000200807212 */ /* 0x000fe200078ec0ff */
[----:B------:R-:W-:Y:S01]  /*9490*/  IMAD.MOV.U32 R2, RZ, RZ, R68 ;  /* 0x000000ffff027224 */ /* 0x000fe200078e0044 */
[----:B------:R-:W-:Y:S02]  /*94a0*/  LOP3.LUT R129, R4, R5, RZ, 0xc0, !PT ;  /* 0x0000000504817212 */ /* 0x000fe400078ec0ff */
[----:B------:R-:W-:-:S02]  /*94b0*/  LOP3.LUT R130, R6, R7, RZ, 0xc0, !PT ;  /* 0x0000000706827212 */ /* 0x000fc400078ec0ff */
[----:B------:R-:W-:Y:S01]  /*94c0*/  LOP3.LUT R131, R8, R9, RZ, 0xc0, !PT ;  /* 0x0000000908837212 */ /* 0x000fe200078ec0ff */
[----:B------:R-:W-:Y:S01]  /*94d0*/  IMAD.MOV.U32 R9, RZ, RZ, R62 ;  /* 0x000000ffff097224 */ /* 0x000fe200078e003e */
[----:B------:R-:W-:Y:S01]  /*94e0*/  MOV R69, R73 ;  /* 0x0000004900457202 */ /* 0x000fe20000000f00 */
[----:B------:R-:W-:Y:S01]  /*94f0*/  LDSM.16.MT88.4 R4, [R187+0x17800] ;  /* 0x01780000bb04783b */ /* 0x000fe20000004200 */
[----:B------:R-:W-:Y:S02]  /*9500*/  MOV R0, R63 ;  /* 0x0000003f00007202 */ /* 0x000fe40000000f00 */
[----:B------:R-:W-:Y:S01]  /*9510*/  MOV R88, R91 ;  /* 0x0000005b00587202 */ /* 0x000fe20000000f00 */
[C---:B-1----:R-:W-:Y:S01]  /*9520*/  HMMA.16816.F32.BF16 R160, R128.reuse, R164, R160 ;  /* 0x000000a480a0723c */ /* 0x042fe200000418a0 */
[----:B------:R-:W-:Y:S01]  /*9530*/  MOV R90, R39 ;  /* 0x00000027005a7202 */ /* 0x000fe20000000f00 */
[----:B------:R-:W-:Y:S01]  /*9540*/  IMAD.MOV.U32 R91, RZ, RZ, R36 ;  /* 0x000000ffff5b7224 */ /* 0x000fe200078e0024 */
[----:B------:R-:W-:Y:S01]  /*9550*/  MOV R52, R37 ;  /* 0x0000002500347202 */ /* 0x000fe20000000f00 */
[----:B------:R-:W1:Y:S01]  /*9560*/  LDSM.16.MT88.4 R72, [R185+0x15800] ;  /* 0x01580000b948783b */ /* 0x000e620000004200 */
[----:B------:R-:W-:Y:S01]  /*9570*/  MOV R11, R46 ;  /* 0x0000002e000b7202 */ /* 0x000fe20000000f00 */
[----:B------:R-:W-:Y:S01]  /*9580*/  HMMA.16816.F32.BF16 R164, R128, R166, R100 ;  /* 0x000000a680a4723c */ /* 0x000fe20000041864 */
[----:B------:R-:W-:-:S02]  /*9590*/  MOV R8, R71 ;  /* 0x0000004700087202 */ /* 0x000fc40000000f00 */
[----:B------:R-:W-:-:S03]  /*95a0*/  MOV R15, R61 ;  /* 0x0000003d000f7202 */ /* 0x000fc60000000f00 */
[----:B--2---:R-:W-:Y:S01]  /*95b0*/  HMMA.16816.F32.BF16 R36, R128, R40, R108 ;  /* 0x000000288024723c */ /* 0x004fe2000004186c */
[----:B------:R-:W-:Y:S01]  /*95c0*/  MOV R102, R69 ;  /* 0x0000004500667202 */ /* 0x000fe20000000f00 */
[----:B------:R-:W-:-:S04]  /*95d0*/  IMAD.MOV.U32 R103, RZ, RZ, R70 ;  /* 0x000000ffff677224 */ /* 0x000fc800078e0046 */
[----:B------:R-:W-:Y:S01]  /*95e0*/  FADD.FTZ R0, R0, R103 ;  /* 0x0000006700007221 */ /* 0x000fe20000010000 */
[----:B------:R-:W-:Y:S01]  /*95f0*/  MOV R109, R85 ;  /* 0x00000055006d7202 */ /* 0x000fe20000000f00 */
[----:B------:R-:W-:Y:S02]  /*9600*/  IMAD.MOV.U32 R108, RZ, RZ, R84 ;  /* 0x000000ffff6c7224 */ /* 0x000fe400078e0054 */
[----:B------:R-:W-:Y:S01]  /*9610*/  FADD.FTZ R2, R2, R102 ;  /* 0x0000006602027221 */ /* 0x000fe20000010000 */
[----:B------:R-:W-:Y:S01]  /*9620*/  MOV R110, R87 ;  /* 0x00000057006e7202 */ /* 0x000fe20000000f00 */
[----:B------:R-:W-:Y:S02]  /*9630*/  IMAD.MOV.U32 R111, RZ, RZ, R96 ;  /* 0x000000ffff6f7224 */ /* 0x000fe400078e0060 */
[----:B------:R-:W-:Y:S01]  /*9640*/  FADD.FTZ R0, R109, R0 ;  /* 0x000000006d007221 */ /* 0x000fe20000010000 */
[----:B------:R-:W-:Y:S01]  /*9650*/  HMMA.16816.F32.BF16 R44, R128, R48, R88 ;  /* 0x00000030802c723c */ /* 0x000fe20000041858 */
[----:B------:R-:W-:Y:S01]  /*9660*/  FADD.FTZ R2, R108, R2 ;  /* 0x000000026c027221 */ /* 0x000fe20000010000 */
[----:B------:R-:W2:Y:S01]  /*9670*/  LDSM.16.MT88.4 R88, [R188+0x15800] ;  /* 0x01580000bc58783b */ /* 0x000ea20000004200 */
[----:B------:R-:W-:-:S02]  /*9680*/  FADD.FTZ R0, R111, R0 ;  /* 0x000000006f007221 */ /* 0x000fc40000010000 */
[----:B------:R-:W-:Y:S01]  /*9690*/  FADD.FTZ R2, R110, R2 ;  /* 0x000000026e027221 */ /* 0x000fe20000010000 */
[C---:B------:R-:W-:Y:S06]  /*96a0*/  HMMA.16816.F32.BF16 R48, R128.reuse, R50, R236 ;  /* 0x000000328030723c */ /* 0x040fec00000418ec */
[----:B------:R-:W-:Y:S01]  /*96b0*/  HMMA.16816.F32.BF16 R152, R128, R156, R152 ;  /* 0x0000009c8098723c */ /* 0x000fe20000041898 */
[----:B------:R-:W-:Y:S01]  /*96c0*/  MOV R237, R99 ;  /* 0x0000006300ed7202 */ /* 0x000fe20000000f00 */
[----:B------:R-:W-:Y:S01]  /*96d0*/  IMAD.MOV.U32 R236, RZ, RZ, R98 ;  /* 0x000000ffffec7224 */ /* 0x000fe200078e0062 */
[----:B------:R-:W-:Y:S01]  /*96e0*/  MOV R238, R105 ;  /* 0x0000006900ee7202 */ /* 0x000fe20000000f00 */
[----:B------:R-:W-:-:S02]  /*96f0*/  IMAD.MOV.U32 R239, RZ, RZ, R106 ;  /* 0x000000ffffef7224 */ /* 0x000fc400078e006a */
[----:B------:R-:W-:Y:S01]  /*9700*/  FADD.FTZ R0, R237, R0 ;  /* 0x00000000ed007221 */ /* 0x000fe20000010000 */
[----:B------:R-:W-:Y:S01]  /*9710*/  FADD.FTZ R2, R236, R2 ;  /* 0x00000002ec027221 */ /* 0x000fe20000010000 */
[----:B------:R-:W-:Y:S02]  /*9720*/  HMMA.16816.F32.BF16 R156, R128, R158, R32 ;  /* 0x0000009e809c723c */ /* 0x000fe40000041820 */
[----:B------:R-:W-:Y:S01]  /*9730*/  FADD.FTZ R0, R239, R0 ;  /* 0x00000000ef007221 */ /* 0x000fe20000010000 */
[----:B------:R-:W-:-:S03]  /*9740*/  FADD.FTZ R2, R238, R2 ;  /* 0x00000002ee027221 */ /* 0x000fc60000010000 */
[C---:B----4-:R-:W-:Y:S01]  /*9750*/  HMMA.16816.F32.BF16 R144, R128.reuse, R148, R144 ;  /* 0x000000948090723c */ /* 0x050fe20000041890 */
[----:B------:R-:W-:Y:S01]  /*9760*/  IMAD.MOV.U32 R33, RZ, RZ, R104 ;  /* 0x000000ffff217224 */ /* 0x000fe200078e0068 */
[----:B------:R-:W-:Y:S01]  /*9770*/  MOV R32, R107 ;  /* 0x0000006b00207202 */ /* 0x000fe20000000f00 */
[----:B------:R-:W-:Y:S01]  /*9780*/  IMAD.MOV.U32 R35, RZ, RZ, R86 ;  /* 0x000000ffff237224 */ /* 0x000fe200078e0056 */
[----:B------:R-:W-:Y:S01]  /*9790*/  MOV R34, R97 ;  /* 0x0000006100227202 */ /* 0x000fe20000000f00 */
[----:B------:R-:W-:Y:S01]  /*97a0*/  FADD.FTZ R0, R33, R0 ;  /* 0x0000000021007221 */ /* 0x000fe20000010000 */
[C---:B------:R-:W-:Y:S01]  /*97b0*/  HMMA.16816.F32.BF16 R148, R128.reuse, R150, R76 ;  /* 0x000000968094723c */ /* 0x040fe2000004184c */
[----:B------:R-:W-:Y:S01]  /*97c0*/  FADD.FTZ R2, R32, R2 ;  /* 0x0000000220027221 */ /* 0x000fe20000010000 */
[----:B------:R-:W4:Y:S01]  /*97d0*/  LDSM.16.MT88.4 R96, [R187+0x15800] ;  /* 0x01580000bb60783b */ /* 0x000f220000004200 */
[----:B------:R-:W-:Y:S02]  /*97e0*/  FADD.FTZ R0, R35, R0 ;  /* 0x0000000023007221 */ /* 0x000fe40000010000 */
[----:B------:R-:W-:Y:S01]  /*97f0*/  FADD.FTZ R2, R34, R2 ;  /* 0x0000000222027221 */ /* 0x000fe20000010000 */
[----:B------:R-:W-:Y:S01]  /*9800*/  HMMA.16816.F32.BF16 R136, R128, R140, R136 ;  /* 0x0000008c8088723c */ /* 0x000fe20000041888 */
[----:B------:R-:W-:Y:S01]  /*9810*/  FADD.FTZ R0, R9, R0 ;  /* 0x0000000009007221 */ /* 0x000fe20000010000 */
[----:B------:R-:W-:Y:S01]  /*9820*/  LDSM.16.MT88.4 R104, [R185+0x17800] ;  /* 0x01780000b968783b */ /* 0x000fe20000004200 */
[----:B------:R-:W-:-:S02]  /*9830*/  FADD.FTZ R2, R8, R2 ;  /* 0x0000000208027221 */ /* 0x000fc40000010000 */
        /* <DEDUP_REMOVED lines=9> */
[----:B------:R-:W-:Y:S01]  /*98d0*/  HMMA.16816.F32.BF16 R40, R128, R42, R112 ;  /* 0x0000002a8028723c */ /* 0x000fe20000041870 */
[----:B------:R-:W5:Y:S01]  /*98e0*/  LDSM.16.MT88.4 R112, [R186+0x17800] ;  /* 0x01780000ba70783b */ /* 0x000f620000004200 */
[----:B------:R-:W-:Y:S01]  /*98f0*/  FADD.FTZ R0, R135, R0 ;  /* 0x0000000087007221 */ /* 0x000fe20000010000 */
[----:B------:R-:W-:-:S03]  /*9900*/  FADD.FTZ R2, R219, R2 ;  /* 0x00000002db027221 */ /* 0x000fc60000010000 */
[----:B------:R-:W-:Y:S01]  /*9910*/  HMMA.16816.F32.BF16 R80, R128, R82, R120 ;  /* 0x000000528050723c */ /* 0x000fe20000041878 */
[----:B------:R-:W5:Y:S01]  /*9920*/  LDSM.16.MT88.4 R120, [R188+0x17800] ;  /* 0x01780000bc78783b */ /* 0x000f620000004200 */
[----:B------:R-:W-:Y:S01]  /*9930*/  FADD.FTZ R0, R134, R0 ;  /* 0x0000000086007221 */ /* 0x000fe20000010000 */
[----:B------:R-:W-:-:S03]  /*9940*/  FADD.FTZ R2, R218, R2 ;  /* 0x00000002da027221 */ /* 0x000fc60000010000 */
[----:B------:R-:W-:Y:S01]  /*9950*/  FADD.FTZ R0, R133, R0 ;  /* 0x0000000085007221 */ /* 0x000fe20000010000 */
[----:B------:R-:W-:Y:S01]  /*9960*/  FADD.FTZ R2, R213, R2 ;  /* 0x00000002d5027221 */ /* 0x000fe20000010000 */
[C---:B-1----:R-:W-:Y:S06]  /*9970*/  HMMA.16816.F32.BF16 R68, R128.reuse, R72, R248 ;  /* 0x000000488044723c */ /* 0x042fec00000418f8 */
[----:B------:R-:W-:Y:S01]  /*9980*/  HMMA.16816.F32.BF16 R52, R128, R56, R52 ;  /* 0x000000388034723c */ /* 0x000fe20000041834 */
[----:B------:R-:W-:Y:S01]  /*9990*/  FADD.FTZ R248, R12, R0 ;  /* 0x000000000cf87221 */ /* 0x000fe20000010000 */
[----:B------:R-:W-:-:S04]  /*99a0*/  FADD.FTZ R249, R212, R2 ;  /* 0x00000002d4f97221 */ /* 0x000fc80000010000 */
[----:B------:R1:W-:Y:S01]  /*99b0*/  STL [R1+0x4c], R248 ;  /* 0x00004cf801007387 */ /* 0x0003e20000100800 */
[C---:B--2---:R-:W-:Y:S03]  /*99c0*/  HMMA.16816.F32.BF16 R84, R128.reuse, R88, R240 ;  /* 0x000000588054723c */ /* 0x044fe600000418f0 */
[----:B------:R1:W-:Y:S03]  /*99d0*/  STL [R1+0x48], R249 ;  /* 0x000048f901007387 */ /* 0x0003e60000100800 */
[C---:B----4-:R-:W-:Y:S06]  /*99e0*/  HMMA.16816.F32.BF16 R92, R128.reuse, R96, R92 ;  /* 0x00000060805c723c */ /* 0x050fec000004185c */
[C---:B---3--:R-:W-:Y:S06]  /*99f0*/  HMMA.16816.F32.BF16 R60, R128.reuse, R64, R168 ;  /* 0x00000040803c723c */ /* 0x048fec00000418a8 */
[C---:B------:R-:W-:Y:S06]  /*9a00*/  HMMA.16816.F32.BF16 R100, R128.reuse, R104, R176 ;  /* 0x000000688064723c */ /* 0x040fec00000418b0 */
        /* <DEDUP_REMOVED lines=13> */
[----:B-1----:R-:W-:-:S15]  /*9ae0*/  @!P0 BRA `(.L_x_731) ;  /* 0x0000005800d08947 */ /* 0x002fde0003800000 */
[----:B------:R-:W2:Y:S01]  /*9af0*/  LDL R8, [R1+0x7c] ;  /* 0x00007c0001087983 */ /* 0x000ea20000100800 */
[----:B------:R-:W-:-:S03]  /*9b00*/  ULDC UR4, c[0x0][0x2d0] ;  /* 0x0000b40000047ab9 */ /* 0x000fc60000000800 */
[----:B------:R-:W3:Y:S04]  /*9b10*/  LDL R9, [R1+0x78] ;  /* 0x0000780001097983 */ /* 0x000ee80000100800 */
[----:B------:R-:W4:Y:S04]  /*9b20*/  LDL R13, [R1+0x80] ;  /* 0x00008000010d7983 */ /* 0x000f280000100800 */
[----:B------:R-:W5:Y:S04]  /*9b30*/  LDL.64 R10, [R1+0xb0] ;  /* 0x0000b000010a7983 */ /* 0x000f680000100a00 */
[----:B------:R-:W5:Y:S01]  /*9b40*/  LDL.64 R14, [R1+0xa0] ;  /* 0x0000a000010e7983 */ /* 0x000f620000100a00 */
[----:B------:R-:W1:Y:S01]  /*9b50*/  S2R R2, SR_TID.X ;  /* 0x0000000000027919 */ /* 0x000e620000002100 */
[----:B------:R-:W-:Y:S01]  /*9b60*/  UIADD3 UR20, UR22, -0x2, URZ ;  /* 0xfffffffe16147890 */ /* 0x000fe2000fffe03f */
[----:B------:R-:W-:-:S04]  /*9b70*/  DEPBAR.LE SB0, 0x0 ;  /* 0x000080000000791a */ /* 0x000fc80000000000 */
[----:B-1----:R-:W-:-:S04]  /*9b80*/  SHF.R.S32.HI R0, RZ, 0x1f, R2 ;  /* 0x0000001fff007819 */ /* 0x002fc80000011402 */
[----:B------:R-:W-:-:S04]  /*9b90*/  LEA.HI R0, R0, R2, RZ, 0x3 ;  /* 0x0000000200007211 */ /* 0x000fc800078f18ff */
[----:B------:R-:W-:-:S05]  /*9ba0*/  LOP3.LUT R0, R0, 0xfffffff8, RZ, 0xc0, !PT ;  /* 0xfffffff800007812 */ /* 0x000fca00078ec0ff */
[----:B------:R-:W-:-:S04]  /*9bb0*/  IMAD.IADD R0, R2, 0x1, -R0 ;  /* 0x0000000102007824 */ /* 0x000fc800078e0a00 */
[----:B------:R-:W-:-:S05]  /*9bc0*/  IMAD.SHL.U32 R0, R0, 0x8, RZ ;  /* 0x0000000800007824 */ /* 0x000fca00078e00ff */
[----:B------:R-:W-:Y:S01]  /*9bd0*/  ISETP.GE.AND P5, PT, R0, UR4, PT ;  /* 0x0000000400007c0c */ /* 0x000fe2000bfa6270 */
[----:B------:R-:W-:Y:S01]  /*9be0*/  USHF.R.S32.HI UR6, URZ, 0x1f, UR20 ;  /* 0x0000001f3f067899 */ /* 0x000fe20008011414 */
[----:B------:R-:W-:Y:S01]  /*9bf0*/  BAR.SYNC.DEFER_BLOCKING 0x0 ;  /* 0x0000000000007b1d */ /* 0x000fe20000010000 */
[----:B------:R-:W-:-:S10]  /*9c00*/  IMAD.U32 R0, RZ, RZ, UR20 ;  /* 0x00000014ff007e24 */ /* 0x000fd4000f8e00ff */
[----:B------:R-:W1:Y:S08]  /*9c10*/  @!P5 LDC.64 R6, c[0x0][0x220] ;  /* 0x00008800ff06db82 */ /* 0x000e700000000a00 */
[----:B------:R-:W1:Y:S01]  /*9c20*/  @!P5 LDC.64 R18, c[0x0][0x220] ;  /* 0x00008800ff12db82 */ /* 0x000e620000000a00 */
[----:B------:R-:W-:Y:S07]  /*9c30*/  @P5 STS.128 [R211+0x10000], RZ ;  /* 0x010000ffd3005388 */ /* 0x000fee0000000c00 */
[----:B------:R-:W1:Y:S01]  /*9c40*/  @!P5 LDC.64 R24, c[0x0][0x220] ;  /* 0x00008800ff18db82 */ /* 0x000e620000000a00 */
[----:B--2---:R-:W-:-:S02]  /*9c50*/  ISETP.GE.AND P4, PT, R8, UR4, PT ;  /* 0x0000000408007c0c */ /* 0x004fc4000bf86270 */
[----:B---3--:R-:W-:Y:S02]  /*9c60*/  ISETP.GE.AND P3, PT, R9, UR4, PT ;  /* 0x0000000409007c0c */ /* 0x008fe4000bf66270 */
[----:B----4-:R-:W-:-:S09]  /*9c70*/  ISETP.GE.AND P2, PT, R13, UR4, PT ;  /* 0x000000040d007c0c */ /* 0x010fd2000bf46270 */
[----:B------:R-:W2:Y:S01]  /*9c80*/  @!P4 LDC.64 R8, c[0x0][0x220] ;  /* 0x00008800ff08cb82 */ /* 0x000ea20000000a00 */
[----:B-----5:R-:W-:-:S07]  /*9c90*/  IMAD.MOV.U32 R4, RZ, RZ, R10 ;  /* 0x000000ffff047224 */ /* 0x020fce00078e000a */
[----:B------:R-:W3:Y:S01]  /*9ca0*/  @!P3 LDC.64 R12, c[0x0][0x220] ;  /* 0x00008800ff0cbb82 */ /* 0x000ee20000000a00 */
[----:B------:R-:W-:Y:S01]  /*9cb0*/  UIMAD UR4, UR37, UR20, URZ ;  /* 0x00000014250472a4 */ /* 0x000fe2000f8e023f */
[----:B------:R-:W-:-:S06]  /*9cc0*/  IMAD.MOV.U32 R5, RZ, RZ, R15 ;  /* 0x000000ffff057224 */ /* 0x000fcc00078e000f */
[----:B------:R-:W4:Y:S01]  /*9cd0*/  @!P2 LDC.64 R10, c[0x0][0x220] ;  /* 0x00008800ff0aab82 */ /* 0x000f220000000a00 */
[----:B------:R-:W-:Y:S01]  /*9ce0*/  UIMAD UR4, UR6, UR38, UR4 ;  /* 0x00000026060472a4 */ /* 0x000fe2000f8e0204 */
[----:B------:R-:W-:-:S06]  /*9cf0*/  IMAD.WIDE.U32 R4, R0, UR38, R4 ;  /* 0x0000002600047c25 */ /* 0x000fcc000f8e0004 */
[----:B------:R-:W5:Y:S01]  /*9d00*/  @!P5 LDC.64 R14, c[0x0][0x220] ;  /* 0x00008800ff0edb82 */ /* 0x000f620000000a00 */
[----:B------:R-:W-:Y:S01]  /*9d10*/  VIADD R0, R5, UR4 ;  /* 0x0000000405007c36 */ /* 0x000fe20008000000 */
[----:B--2---:R-:W-:-:S06]  /*9d20*/  @!P4 LEA R8, P0, R4, R8, 0x1 ;  /* 0x000000080408c211 */ /* 0x004fcc00078008ff */
[----:B------:R-:W2:Y:S01]  /*9d30*/  @!P4 LDC.64 R16, c[0x0][0x220] ;  /* 0x00008800ff10cb82 */ /* 0x000ea20000000a00 */
[C---:B------:R-:W-:Y:S02]  /*9d40*/  @!P4 LEA.HI.X R9, R4.reuse, R9, R0, 0x1, P0 ;  /* 0x000000090409c211 */ /* 0x040fe400000f0c00 */
[C---:B-1----:R-:W-:Y:S02]  /*9d50*/  @!P5 LEA R6, P1, R4.reuse, R6, 0x1 ;  /* 0x000000060406d211 */ /* 0x042fe400078208ff */
[----:B---3--:R-:W-:-:S03]  /*9d60*/  @!P3 LEA R12, P0, R4, R12, 0x1 ;  /* 0x0000000c040cb211 */ /* 0x008fc600078008ff */
[----:B------:R-:W1:Y:S01]  /*9d70*/  @!P3 LDC.64 R22, c[0x0][0x220] ;  /* 0x00008800ff16bb82 */ /* 0x000e620000000a00 */
[C-C-:B------:R-:W-:Y:S02]  /*9d80*/  @!P5 LEA.HI.X R7, R4.reuse, R7, R0.reuse, 0x1, P1 ;  /* 0x000000070407d211 */ /* 0x140fe400008f0c00 */
[C-C-:B------:R-:W-:Y:S02]  /*9d90*/  @!P3 LEA.HI.X R13, R4.reuse, R13, R0.reuse, 0x1, P0 ;  /* 0x0000000d040db211 */ /* 0x140fe400000f0c00 */
[C---:B----4-:R-:W-:Y:S01]  /*9da0*/  @!P2 LEA R10, P0, R4.reuse, R10, 0x1 ;  /* 0x0000000a040aa211 */ /* 0x050fe200078008ff */
[----:B------:R-:W-:Y:S01]  /*9db0*/  @!PT LDS RZ, [RZ] ;  /* 0x00000000fffff984 */ /* 0x000fe20000000800 */
[----:B------:R-:W-:Y:S01]  /*9dc0*/  @!PT LDS RZ, [RZ] ;  /* 0x00000000fffff984 */ /* 0x000fe20000000800 */
[----:B------:R-:W-:Y:S01]  /*9dd0*/  @!PT LDS RZ, [RZ] ;  /* 0x00000000fffff984 */ /* 0x000fe20000000800 */
[----:B------:R5:W-:Y:S01]  /*9de0*/  @!P5 LDGSTS.E.BYPASS.LTC128B.128 [R211+0x10000], desc[UR30][R6.64] ;  /* 0x1000000006d3dfae */ /* 0x000be2000b901d5e */
[C---:B------:R-:W-:Y:S01]  /*9df0*/  IADD3 R2, P1, R4.reuse, UR40, RZ ;  /* 0x0000002804027c10 */ /* 0x040fe2000ff3e0ff */
[----:B------:R-:W3:Y:S01]  /*9e00*/  @!P2 LDC.64 R20, c[0x0][0x220] ;  /* 0x00008800ff14ab82 */ /* 0x000ee20000000a00 */
[----:B------:R-:W-:Y:S02]  /*9e10*/  @!P2 LEA.HI.X R11, R4, R11, R0, 0x1, P0 ;  /* 0x0000000b040ba211 */ /* 0x000fe400000f0c00 */
[----:B------:R-:W-:Y:S01]  /*9e20*/  IADD3.X R4, R0, UR39, RZ, P1, !PT ;  /* 0x0000002700047c10 */ /* 0x000fe20008ffe4ff */
        /* <DEDUP_REMOVED lines=9> */
[----:B------:R4:W-:Y:S01]  /*9ec0*/  @!P3 LDGSTS.E.BYPASS.LTC128B.128 [R211+0x14000], desc[UR30][R12.64+0x100] ;  /* 0x140001000cd3bfae */ /* 0x0009e2000b901d5e */
[----:B-----5:R-:W-:-:S04]  /*9ed0*/  @!P5 LEA R6, P0, R2, R14, 0x1 ;  /* 0x0000000e0206d211 */ /* 0x020fc800078008ff */
[C---:B------:R-:W-:Y:S01]  /*9ee0*/  @!P5 LEA.HI.X R7, R2.reuse, R15, R4, 0x1, P0 ;  /* 0x0000000f0207d211 */ /* 0x040fe200000f0c04 */
[----:B------:R-:W-:Y:S01]  /*9ef0*/  @P2 STS.128 [R211+0x16000], RZ ;  /* 0x016000ffd3002388 */ /* 0x000fe20000000c00 */
[----:B------:R-:W5:Y:S03]  /*9f00*/  @!P3 LDC.64 R14, c[0x0][0x220] ;  /* 0x00008800ff0ebb82 */ /* 0x000f660000000a00 */
[----:B------:R-:W-:Y:S01]  /*9f10*/  @!PT LDS RZ, [RZ] ;  /* 0x00000000fffff984 */ /* 0x000fe20000000800 */
[----:B------:R-:W-:Y:S01]  /*9f20*/  @!PT LDS RZ, [RZ] ;  /* 0x00000000fffff984 */ /* 0x000fe20000000800 */
[----:B------:R-:W-:Y:S01]  /*9f30*/  @!PT LDS RZ, [RZ] ;  /* 0x00000000fffff984 */ /* 0x000fe20000000800 */
[----:B------:R1:W-:Y:S01]  /*9f40*/  @!P2 LDGSTS.E.BYPASS.LTC128B.128 [R211+0x16000], desc[UR30][R10.64+0x180] ;  /* 0x160001800ad3afae */ /* 0x0003e2000b901d5e */
[----:B--2---:R-:W-:-:S04]  /*9f50*/  @!P4 LEA R8, P0, R2, R16, 0x1 ;  /* 0x000000100208c211 */ /* 0x004fc800078008ff */
[C---:B------:R-:W-:Y:S02]  /*9f60*/  @!P4 LEA.HI.X R9, R2.reuse, R17, R4, 0x1, P0 ;  /* 0x000000110209c211 */ /* 0x040fe400000f0c04 */
[----:B------:R-:W2:Y:S01]  /*9f70*/  @!P4 LDC.64 R16, c[0x0][0x220] ;  /* 0x00008800ff10cb82 */ /* 0x000ea20000000a00 */
[----:B------:R-:W-:Y:S01]  /*9f80*/  IADD3 R0, P1, R2, UR40, RZ ;  /* 0x0000002802007c10 */ /* 0x000fe2000ff3e0ff */
[----:B------:R-:W-:Y:S03]  /*9f90*/  @P5 STS.128 [R211+0x10800], RZ ;  /* 0x010800ffd3005388 */ /* 0x000fe60000000c00 */
[----:B------:R-:W-:Y:S01]  /*9fa0*/  IADD3.X R5, R4, UR39, RZ, P1, !PT ;  /* 0x0000002704057c10 */ /* 0x000fe20008ffe4ff */
[----:B------:R-:W-:Y:S01]  /*9fb0*/  @!PT LDS RZ, [RZ] ;  /* 0x00000000fffff984 */ /* 0x000fe20000000800 */
[----:B------:R-:W-:Y:S01]  /*9fc0*/  @!PT LDS RZ, [RZ] ;  /* 0x00000000fffff984 */ /* 0x000fe20000000800 */
[----:B------:R-:W-:Y:S01]  /*9fd0*/  @!PT LDS RZ, [RZ] ;  /* 0x00000000fffff984 */ /* 0x000fe20000000800 */
[----:B------:R-:W-:Y:S01]  /*9fe0*/  @!P5 LDGSTS.E.BYPASS.LTC128B.128 [R211+0x10800], desc[UR30][R6.64] ;  /* 0x1080000006d3dfae */ /* 0x000fe2000b901d5e */
[----:B----4-:R-:W-:-:S03]  /*9ff0*/  @!P5 LEA R12, P1, R0, R18, 0x1 ;  /* 0x00000012000cd211 */ /* 0x010fc600078208ff */
[----:B------:R-:W-:Y:S04]  /*a000*/  @P4 STS.128 [R211+0x12800], RZ ;  /* 0x012800ffd3004388 */ /* 0x000fe80000000c00 */
[----:B------:R-:W-:Y:S01]  /*a010*/  @!PT LDS RZ, [RZ] ;  /* 0x00000000fffff984 */ /* 0x000fe20000000800 */
[----:B------:R-:W-:Y:S01]  /*a020*/  @!PT LDS RZ, [RZ] ;  /* 0x00000000fffff984 */ /* 0x000fe20000000800 */
[----:B------:R-:W-:Y:S01]  /*a030*/  @!PT LDS RZ, [RZ] ;  /* 0x00000000fffff984 */ /* 0x000fe20000000800 */
[----:B------:R3:W-:Y:S01]  /*a040*/  @!P4 LDGSTS.E.BYPASS.LTC128B.128 [R211+0x12800], desc[UR30][R8.64+0x80] ;  /* 0x1280008008d3cfae */ /* 0x0007e2000b901d5e */
[----:B-1----:R-:W-:-:S04]  /*a050*/  @!P3 LEA R10, P0, R2, R22, 0x1 ;  /* 0x00000016020ab211 */ /* 0x002fc800078008ff */
[----:B------:R-:W-:Y:S02]  /*a060*/  @!P3 LEA.HI.X R11, R2, R23, R4, 0x1, P0 ;  /* 0x00000017020bb211 */ /* 0x000fe400000f0c04 */
[----:B------:R-:W1:Y:S01]  /*a070*/  @!P2 LDC.64 R22, c[0x0][0x220] ;  /* 0x00008800ff16ab82 */ /* 0x000e620000000a00 */
[----:B------:R-:W-:Y:S01]  /*a080*/  @P3 STS.128 [R211+0x14800], RZ ;  /* 0x014800ffd3003388 */ /* 0x000fe20000000c00 */
[----:B------:R-:W-:-:S03]  /*a090*/  @!P5 LEA.HI.X R13, R0, R19, R5, 0x1, P1 ;  /* 0x00000013000dd211 */ /* 0x000fc600008f0c05 */
[----:B------:R-:W-:Y:S01]  /*a0a0*/  @!PT LDS RZ, [RZ] ;  /* 0x00000000fffff984 */ /* 0x000fe20000000800 */
[----:B------:R-:W-:Y:S01]  /*a0b0*/  @!PT LDS RZ, [RZ] ;  /* 0x00000000fffff984 */ /* 0x000fe20000000800 */
[----:B------:R-:W-:Y:S01]  /*a0c0*/  @!PT LDS RZ, [RZ] ;  /* 0x00000000fffff984 */ /* 0x000fe20000000800 */
[----:B------:R4:W-:Y:S03]  /*a0d0*/  @!P3 LDGSTS.E.BYPASS.LTC128B.128 [R211+0x14800], desc[UR30][R10.64+0x100] ;  /* 0x148001000ad3bfae */ /* 0x0009e6000b901d5e */
[----:B------:R-:W1:Y:S01]  /*a0e0*/  @!P3 LDC.64 R18, c[0x0][0x220] ;  /* 0x00008800ff12bb82 */ /* 0x000e620000000a00 */
[----:B---3--:R-:W-:-:S04]  /*a0f0*/  @!P2 LEA R8, P0, R2, R20, 0x1 ;  /* 0x000000140208a211 */ /* 0x008fc800078008ff */
[----:B------:R-:W-:-:S03]  /*a100*/  @!P2 LEA.HI.X R9, R2, R21, R4, 0x1, P0 ;  /* 0x000000150209a211 */ /* 0x000fc600000f0c04 */
[----:B------:R-:W3:Y:S01]  /*a110*/  @!P2 LDC.64 R20, c[0x0][0x220] ;  /* 0x00008800ff14ab82 */ /* 0x000ee20000000a00 */
[----:B--2---:R-:W-:-:S07]  /*a120*/  @!P4 LEA R6, P0, R0, R16, 0x1 ;  /* 0x000000100006c211 */ /* 0x004fce00078008ff */
[----:B----4-:R-:W2:Y:S01]  /*a130*/  @!P4 LDC.64 R10, c[0x0][0x220] ;  /* 0x00008800ff0acb82 */ /* 0x010ea20000000a00 */
[----:B------:R-:W-:Y:S01]  /*a140*/  @P2 STS.128 [R211+0x16800], RZ ;  /* 0x016800ffd3002388 */ /* 0x000fe20000000c00 */
[----:B------:R-:W-:-:S03]  /*a150*/  @!P4 LEA.HI.X R7, R0, R17, R5, 0x1, P0 ;  /* 0x000000110007c211 */ /* 0x000fc600000f0c05 */
[----:B------:R-:W-:Y:S01]  /*a160*/  @!PT LDS RZ, [RZ] ;  /* 0x00000000fffff984 */ /* 0x000fe20000000800 */
[----:B------:R-:W-:Y:S01]  /*a170*/  @!PT LDS RZ, [RZ] ;  /* 0x00000000fffff984 */ /* 0x000fe20000000800 */
[----:B------:R-:W-:Y:S01]  /*a180*/  @!PT LDS RZ, [RZ] ;  /* 0x00000000fffff984 */ /* 0x000fe20000000800 */
[----:B------:R5:W-:Y:S01]  /*a190*/  @!P2 LDGSTS.E.BYPASS.LTC128B.128 [R211+0x16800], desc[UR30][R8.64+0x180] ;  /* 0x1680018008d3afae */ /* 0x000be2000b901d5e */
[----:B------:R-:W-:-:S03]  /*a1a0*/  IADD3 R2, P1, R0, UR40, RZ ;  /* 0x0000002800027c10 */ /* 0x000fc6000ff3e0ff */
[----:B------:R-:W-:Y:S01]  /*a1b0*/  @P5 STS.128 [R211+0x11000], RZ ;  /* 0x011000ffd3005388 */ /* 0x000fe20000000c00 */
[----:B------:R-:W-:-:S03]  /*a1c0*/  IADD3.X R4, R5, UR39, RZ, P1, !PT ;  /* 0x0000002705047c10 */ /* 0x000fc60008ffe4ff */
        /* <DEDUP_REMOVED lines=9> */
[----:B-----5:R-:W-:Y:S02]  /*a260*/  @!P3 LEA R8, P0, R0, R14, 0x1 ;  /* 0x0000000e0008b211 */ /* 0x020fe400078008ff */
[----:B------:R-:W-:-:S02]  /*a270*/  @!P5 LEA R14, P1, R2, R24, 0x1 ;  /* 0x00000018020ed211 */ /* 0x000fc400078208ff */
[C-C-:B------:R-:W-:Y:S02]  /*a280*/  @!P3 LEA.HI.X R9, R0.reuse, R15, R5.reuse, 0x1, P0 ;  /* 0x0000000f0009b211 */ /* 0x140fe400000f0c05 */
[----:B-1----:R-:W-:Y:S01]  /*a290*/  @!P2 LEA R12, P0, R0, R22, 0x1 ;  /* 0x00000016000ca211 */ /* 0x002fe200078008ff */
[----:B------:R-:W-:Y:S01]  /*a2a0*/  @P3 STS.128 [R211+0x15000], RZ ;  /* 0x015000ffd3003388 */ /* 0x000fe20000000c00 */
[----:B--2---:R-:W-:Y:S02]  /*a2b0*/  @!P4 LEA R10, P6, R2, R10, 0x1 ;  /* 0x0000000a020ac211 */ /* 0x004fe400078c08ff */
[----:B------:R-:W-:Y:S01]  /*a2c0*/  @!P2 LEA.HI.X R13, R0, R23, R5, 0x1, P0 ;  /* 0x00000017000da211 */ /* 0x000fe200000f0c05 */
[----:B------:R-:W-:Y:S01]  /*a2d0*/  @!PT LDS RZ, [RZ] ;  /* 0x00000000fffff984 */ /* 0x000fe20000000800 */
[----:B------:R-:W-:Y:S01]  /*a2e0*/  @!PT LDS RZ, [RZ] ;  /* 0x00000000fffff984 */ /* 0x000fe20000000800 */
[----:B------:R-:W-:Y:S01]  /*a2f0*/  @!PT LDS RZ, [RZ] ;  /* 0x00000000fffff984 */ /* 0x000fe20000000800 */
[----:B------:R1:W-:Y:S01]  /*a300*/  @!P3 LDGSTS.E.BYPASS.LTC128B.128 [R211+0x15000], desc[UR30][R8.64+0x100] ;  /* 0x1500010008d3bfae */ /* 0x0003e2000b901d5e */
[C-C-:B------:R-:W-:Y:S02]  /*a310*/  @!P5 LEA.HI.X R15, R2.reuse, R25, R4.reuse, 0x1, P1 ;  /* 0x00000019020fd211 */ /* 0x140fe400008f0c04 */
[C---:B---3--:R-:W-:Y:S01]  /*a320*/  @!P2 LEA R6, P0, R2.reuse, R20, 0x1 ;  /* 0x000000140206a211 */ /* 0x048fe200078008ff */
[----:B------:R-:W-:Y:S01]  /*a330*/  @P2 STS.128 [R211+0x17000], RZ ;  /* 0x017000ffd3002388 */ /* 0x000fe20000000c00 */
[----:B------:R-:W-:-:S03]  /*a340*/  @!P4 LEA.HI.X R11, R2, R11, R4, 0x1, P6 ;  /* 0x0000000b020bc211 */ /* 0x000fc600030f0c04 */
[----:B------:R-:W-:Y:S01]  /*a350*/  @!PT LDS RZ, [RZ] ;  /* 0x00000000fffff984 */ /* 0x000fe20000000800 */
[----:B------:R-:W-:Y:S01]  /*a360*/  @!PT LDS RZ, [RZ] ;  /* 0x00000000fffff984 */ /* 0x000fe20000000800 */
[----:B------:R-:W-:Y:S01]  /*a370*/  @!PT LDS RZ, [RZ] ;  /* 0x00000000fffff984 */ /* 0x000fe20000000800 */
[----:B------:R-:W-:Y:S01]  /*a380*/  @!P2 LDGSTS.E.BYPASS.LTC128B.128 [R211+0x17000], desc[UR30][R12.64+0x180] ;  /* 0x170001800cd3afae */ /* 0x000fe2000b901d5e */
[----:B------:R-:W-:-:S03]  /*a390*/  @!P2 LEA.HI.X R7, R2, R21, R4, 0x1, P0 ;  /* 0x000000150207a211 */ /* 0x000fc600000f0c04 */
        /* <DEDUP_REMOVED lines=10> */
[----:B-1----:R-:W-:-:S04]  /*a440*/  @!P3 LEA R8, P1, R2, R18, 0x1 ;  /* 0x000000120208b211 */ /* 0x002fc800078208ff */
[----:B------:R-:W-:Y:S01]  /*a450*/  @!P3 LEA.HI.X R9, R2, R19, R4, 0x1, P1 ;  /* 0x000000130209b211 */ /* 0x000fe200008f0c04 */
        /* <DEDUP_REMOVED lines=10> */
[----:B------:R-:W-:Y:S04]  /*a500*/  LDSM.16.M88.4 R24, [R184+0x8000] ;  /* 0x00800000b818783b */ /* 0x000fe80000000200 */
[----:B------:R-:W-:Y:S04]  /*a510*/  LDSM.16.M88.4 R20, [R184+0x8800] ;  /* 0x00880000b814783b */ /* 0x000fe80000000200 */
[----:B------:R-:W-:Y:S04]  /*a520*/  LDSM.16.M88.4 R16, [R184+0x9000] ;  /* 0x00900000b810783b */ /* 0x000fe80000000200 */
[----:B--2---:R-:W-:Y:S04]  /*a530*/  LDSM.16.M88.4 R12, [R184+0x9800] ;  /* 0x00980000b80c783b */ /* 0x004fe80000000200 */
[----:B-1----:R-:W-:Y:S04]  /*a540*/  LDSM.16.M88.4 R8, [R192] ;  /* 0x00000000c008783b */ /* 0x002fe80000000200 */
[----:B------:R-:W-:Y:S04]  /*a550*/  LDSM.16.M88.4 R224, [R195] ;  /* 0x00000000c3e0783b */ /* 0x000fe80000000200 */
[----:B---3--:R-:W1:Y:S04]  /*a560*/  LDSM.16.M88.4 R4, [R191] ;  /* 0x00000000bf04783b */ /* 0x008e680000000200 */
[----:B------:R-:W2:Y:S04]  /*a570*/  LDSM.16.M88.4 R228, [R210] ;  /* 0x00000000d2e4783b */ /* 0x000ea80000000200 */
[----:B------:R-:W3:Y:S04]  /*a580*/  LDSM.16.M88.4 R28, [R209] ;  /* 0x00000000d11c783b */ /* 0x000ee80000000200 */
[----:B------:R-:W-:Y:S04]  /*a590*/  LDSM.16.M88.4 R232, [R190+0x8000] ;  /* 0x00800000bee8783b */ /* 0x000fe80000000200 */
[----:B------:R-:W-:Y:S04]  /*a5a0*/  LDSM.16.M88.4 R240, [R189+0x1000] ;  /* 0x00100000bdf0783b */ /* 0x000fe80000000200 */
[----:B------:R-:W-:Y:S04]  /*a5b0*/  LDSM.16.M88.4 R244, [R204] ;  /* 0x00000000ccf4783b */ /* 0x000fe80000000200 */
[----:B------:R-:W0:Y:S01]  /*a5c0*/  LDGDEPBAR ;  /* 0x00000000000079af */ /* 0x000e220000000000 */
[C---:B-1----:R-:W-:Y:S06]  /*a5d0*/  HMMA.16816.F32.BF16 R172, R4.reuse, R24, RZ ;  /* 0x0000001804ac723c */ /* 0x042fec00000418ff */
[C---:B------:R-:W-:Y:S06]  /*a5e0*/  HMMA.16816.F32.BF16 R180, R4.reuse, R26, RZ ;  /* 0x0000001a04b4723c */ /* 0x040fec00000418ff */
[C---:B------:R-:W-:Y:S06]  /*a5f0*/  HMMA.16816.F32.BF16 R220, R4.reuse, R20, RZ ;  /* 0x0000001404dc723c */ /* 0x040fec00000418ff */
[C---:B------:R-:W-:Y:S01]  /*a600*/  HMMA.16816.F32.BF16 R176, R4.reuse, R22, RZ ;  /* 0x0000001604b0723c */ /* 0x040fe200000418ff */
[----:B------:R-:W1:Y:S05]  /*a610*/  LDSM.16.M88.4 R20, [R208] ;  /* 0x00000000d014783b */ /* 0x000e6a0000000200 */
[C---:B------:R-:W-:Y:S06]  /*a620*/  HMMA.16816.F32.BF16 R168, R4.reuse, R16, RZ ;  /* 0x0000001004a8723c */ /* 0x040fec00000418ff */
[C---:B------:R-:W-:Y:S06]  /*a630*/  HMMA.16816.F32.BF16 R32, R4.reuse, R18, RZ ;  /* 0x000000120420723c */ /* 0x040fec00000418ff */
[C---:B------:R-:W-:Y:S06]  /*a640*/  HMMA.16816.F32.BF16 R24, R4.reuse, R12, RZ ;  /* 0x0000000c0418723c */ /* 0x040fec00000418ff */
[----:B------:R-:W-:Y:S01]  /*a650*/  HMMA.16816.F32.BF16 R16, R4, R14, RZ ;  /* 0x0000000e0410723c */ /* 0x000fe200000418ff */
[----:B------:R-:W4:Y:S05]  /*a660*/  LDSM.16.M88.4 R4, [R194] ;  /* 0x00000000c204783b */ /* 0x000f2a0000000200 */
[C---:B------:R-:W-:Y:S06]  /*a670*/  HMMA.16816.F32.BF16 R12, R8.reuse, R224, R172 ;  /* 0x000000e0080c723c */ /* 0x040fec00000418ac */
[C---:B------:R-:W-:Y:S01]  /*a680*/  HMMA.16816.F32.BF16 R172, R8.reuse, R226, R180 ;  /* 0x000000e208ac723c */ /* 0x040fe200000418b4 */
[----:B------:R-:W5:Y:S05]  /*a690*/  LDSM.16.M88.4 R224, [R190+0x8800] ;  /* 0x00880000bee0783b */ /* 0x000f6a0000000200 */
[C---:B--2---:R-:W-:Y:S06]  /*a6a0*/  HMMA.16816.F32.BF16 R220, R8.reuse, R228, R220 ;  /* 0x000000e408dc723c */ /* 0x044fec00000418dc */
[C---:B---3--:R-:W-:Y:S06]  /*a6b0*/  HMMA.16816.F32.BF16 R236, R8.reuse, R28, R168 ;  /* 0x0000001c08ec723c */ /* 0x048fec00000418a8 */
[C---:B------:R-:W-:Y:S06]  /*a6c0*/  HMMA.16816.F32.BF16 R180, R8.reuse, R30, R32 ;  /* 0x0000001e08b4723c */ /* 0x040fec0000041820 */
[C---:B-1----:R-:W-:Y:S01]  /*a6d0*/  HMMA.16816.F32.BF16 R168, R8.reuse, R20, R24 ;  /* 0x0000001408a8723c */ /* 0x042fe20000041818 */
[----:B------:R-:W-:Y:S05]  /*a6e0*/  LDSM.16.M88.4 R24, [R189] ;  /* 0x00000000bd18783b */ /* 0x000fea0000000200 */
[C---:B------:R-:W-:Y:S01]  /*a6f0*/  HMMA.16816.F32.BF16 R32, R8.reuse, R22, R16 ;  /* 0x000000160820723c */ /* 0x040fe20000041810 */
[----:B------:R-:W1:Y:S04]  /*a700*/  LDSM.16.M88.4 R20, [R190+0x9000] ;  /* 0x00900000be14783b */ /* 0x000e680000000200 */
[----:B------:R-:W2:Y:S01]  /*a710*/  LDSM.16.M88.4 R16, [R190+0x9800] ;  /* 0x00980000be10783b */ /* 0x000ea20000000200 */
[----:B------:R-:W-:Y:S03]  /*a720*/  HMMA.16816.F32.BF16 R228, R8, R230, R176 ;  /* 0x000000e608e4723c */ /* 0x000fe600000418b0 */
[----:B------:R-:W3:Y:S03]  /*a730*/  LDSM.16.M88.4 R8, [R193] ;  /* 0x00000000c108783b */ /* 0x000ee60000000200 */
[C---:B----4-:R-:W-:Y:S06]  /*a740*/  HMMA.16816.F32.BF16 R12, R4.reuse, R232, R12 ;  /* 0x000000e8040c723c */ /* 0x050fec000004180c */
[C---:B------:R-:W-:Y:S06]  /*a750*/  HMMA.16816.F32.BF16 R28, R4.reuse, R234, R172 ;  /* 0x000000ea041c723c */ /* 0x040fec00000418ac */
[C---:B-----5:R-:W-:Y:S01]  /*a760*/  HMMA.16816.F32.BF16 R176, R4.reuse, R224, R220 ;  /* 0x000000e004b0723c */ /* 0x060fe200000418dc */
[----:B------:R-:W4:Y:S05]  /*a770*/  LDSM.16.M88.4 R220, [R189+0x800] ;  /* 0x00080000bddc783b */ /* 0x000f2a0000000200 */
[C---:B------:R-:W-:Y:S06]  /*a780*/  HMMA.16816.F32.BF16 R224, R4.reuse, R226, R228 ;  /* 0x000000e204e0723c */ /* 0x040fec00000418e4 */
[C---:B-1----:R-:W-:Y:S06]  /*a790*/  HMMA.16816.F32.BF16 R232, R4.reuse, R22, R180 ;  /* 0x0000001604e8723c */ /* 0x042fec00000418b4 */
[C---:B--2---:R-:W-:Y:S01]  /*a7a0*/  HMMA.16816.F32.BF16 R180, R4.reuse, R16, R168 ;  /* 0x0000001004b4723c */ /* 0x044fe200000418a8 */
[----:B------:R-:W-:Y:S05]  /*a7b0*/  LDSM.16.M88.4 R168, [R184+0xa800] ;  /* 0x00a80000b8a8783b */ /* 0x000fea0000000200 */
[----:B------:R-:W-:Y:S06]  /*a7c0*/  HMMA.16816.F32.BF16 R172, R4, R18, R32 ;  /* 0x0000001204ac723c */ /* 0x000fec0000041820 */
[C---:B---3--:R-:W-:Y:S06]  /*a7d0*/  HMMA.16816.F32.BF16 R16, R8.reuse, R24, R12 ;  /* 0x000000180810723c */ /* 0x048fec000004180c */
[----:B------:R-:W-:Y:S01]  /*a7e0*/  HMMA.16816.F32.BF16 R12, R8, R26, R28 ;  /* 0x0000001a080c723c */ /* 0x000fe2000004181c */
[----:B------:R-:W1:Y:S05]  /*a7f0*/  LDSM.16.M88.4 R24, [R189+0x1800] ;  /* 0x00180000bd18783b */ /* 0x000e6a0000000200 */
[----:B------:R-:W-:Y:S01]  /*a800*/  HMMA.16816.F32.BF16 R228, R4, R20, R236 ;  /* 0x0000001404e4723c */ /* 0x000fe200000418ec */
[----:B------:R-:W-:Y:S04]  /*a810*/  LDSM.16.M88.4 R4, [R191+0x2000] ;  /* 0x00200000bf04783b */ /* 0x000fe80000000200 */
[----:B------:R-:W2:Y:S01]  /*a820*/  LDSM.16.M88.4 R20, [R184+0xa000] ;  /* 0x00a00000b814783b */ /* 0x000ea20000000200 */
[C---:B----4-:R-:W-:Y:S06]  /*a830*/  HMMA.16816.F32.BF16 R32, R8.reuse, R220, R176 ;  /* 0x000000dc0820723c */ /* 0x050fec00000418b0 */
[C---:B------:R-:W-:Y:S01]  /*a840*/  HMMA.16816.F32.BF16 R28, R8.reuse, R222, R224 ;  /* 0x000000de081c723c */ /* 0x040fe200000418e0 */
[----:B------:R-:W3:Y:S05]  /*a850*/  LDSM.16.M88.4 R220, [R184+0xb000] ;  /* 0x00b00000b8dc783b */ /* 0x000eea0000000200 */
[C---:B------:R-:W-:Y:S06]  /*a860*/  HMMA.16816.F32.BF16 R224, R8.reuse, R242, R232 ;  /* 0x000000f208e0723c */ /* 0x040fec00000418e8 */
[C---:B------:R-:W-:Y:S06]  /*a870*/  HMMA.16816.F32.BF16 R176, R8.reuse, R240, R228 ;  /* 0x000000f008b0723c */ /* 0x040fec00000418e4 */
[C---:B-1----:R-:W-:Y:S01]  /*a880*/  HMMA.16816.F32.BF16 R240, R8.reuse, R24, R180 ;  /* 0x0000001808f0723c */ /* 0x042fe200000418b4 */
[----:B------:R-:W1:Y:S05]  /*a890*/  LDSM.16.M88.4 R180, [R184+0xb800] ;  /* 0x00b80000b8b4783b */ /* 0x000e6a0000000200 */
[----:B------:R-:W-:Y:S01]  /*a8a0*/  HMMA.16816.F32.BF16 R232, R8, R26, R172 ;  /* 0x0000001a08e8723c */ /* 0x000fe200000418ac */
[----:B------:R-:W-:Y:S05]  /*a8b0*/  LDSM.16.M88.4 R8, [R192+0x2000] ;  /* 0x00200000c008783b */ /* 0x000fea0000000200 */
[C---:B--2---:R-:W-:Y:S01]  /*a8c0*/  HMMA.16816.F32.BF16 R228, R4.reuse, R20, R16 ;  /* 0x0000001404e4723c */ /* 0x044fe20000041810 */
[----:B------:R-:W2:Y:S05]  /*a8d0*/  LDSM.16.M88.4 R16, [R207] ;  /* 0x00000000cf10783b */ /* 0x000eaa0000000200 */
[C---:B------:R-:W-:Y:S01]  /*a8e0*/  HMMA.16816.F32.BF16 R236, R4.reuse, R168, R32 ;  /* 0x000000a804ec723c */ /* 0x040fe20000041820 */
[----:B------:R-:W-:Y:S05]  /*a8f0*/  LDSM.16.M88.4 R32, [R205] ;  /* 0x00000000cd20783b */ /* 0x000fea0000000200 */
[C---:B------:R-:W-:Y:S01]  /*a900*/  HMMA.16816.F32.BF16 R28, R4.reuse, R170, R28 ;  /* 0x000000aa041c723c */ /* 0x040fe2000004181c */
[----:B------:R-:W4:Y:S05]  /*a910*/  LDSM.16.M88.4 R168, [R206] ;  /* 0x00000000cea8783b */ /* 0x000f2a0000000200 */
[C---:B------:R-:W-:Y:S06]  /*a920*/  HMMA.16816.F32.BF16 R12, R4.reuse, R22, R12 ;  /* 0x00000016040c723c */ /* 0x040fec000004180c */
[C---:B---3--:R-:W-:Y:S06]  /*a930*/  HMMA.16816.F32.BF16 R24, R4.reuse, R220, R176 ;  /* 0x000000dc0418723c */ /* 0x048fec00000418b0 */
[C---:B------:R-:W-:Y:S06]  /*a940*/  HMMA.16816.F32.BF16 R20, R4.reuse, R222, R224 ;  /* 0x000000de0414723c */ /* 0x040fec00000418e0 */
[C---:B-1----:R-:W-:Y:S01]  /*a950*/  HMMA.16816.F32.BF16 R172, R4.reuse, R180, R240 ;  /* 0x000000b404ac723c */ /* 0x042fe200000418f0 */
[----:B------:R-:W-:Y:S05]  /*a960*/  LDSM.16.M88.4 R240, [R189+0x4800] ;  /* 0x00480000bdf0783b */ /* 0x000fea0000000200 */
[----:B------:R-:W-:Y:S01]  /*a970*/  HMMA.16816.F32.BF16 R176, R4, R182, R232 ;  /* 0x000000b604b0723c */ /* 0x000fe200000418e8 */
[----:B------:R-:W-:Y:S04]  /*a980*/  LDSM.16.M88.4 R4, [R194+0x2000] ;  /* 0x00200000c204783b */ /* 0x000fe80000000200 */
[----:B------:R-:W1:Y:S01]  /*a990*/  LDSM.16.M88.4 R180, [R190+0xa000] ;  /* 0x00a00000beb4783b */ /* 0x000e620000000200 */
[C---:B--2---:R-:W-:Y:S06]  /*a9a0*/  HMMA.16816.F32.BF16 R224, R8.reuse, R16, R228 ;  /* 0x0000001008e0723c */ /* 0x044fec00000418e4 */
[C---:B----4-:R-:W-:Y:S06]  /*a9b0*/  HMMA.16816.F32.BF16 R236, R8.reuse, R168, R236 ;  /* 0x000000a808ec723c */ /* 0x050fec00000418ec */
[C---:B------:R-:W-:Y:S01]  /*a9c0*/  HMMA.16816.F32.BF16 R228, R8.reuse, R170, R28 ;  /* 0x000000aa08e4723c */ /* 0x040fe2000004181c */
[----:B------:R-:W-:Y:S05]  /*a9d0*/  LDSM.16.M88.4 R28, [R190+0xb000] ;  /* 0x00b00000be1c783b */ /* 0x000fea0000000200 */
[C---:B------:R-:W-:Y:S06]  /*a9e0*/  HMMA.16816.F32.BF16 R168, R8.reuse, R32, R24 ;  /* 0x0000002008a8723c */ /* 0x040fec0000041818 */
[C---:B------:R-:W-:Y:S01]  /*a9f0*/  HMMA.16816.F32.BF16 R24, R8.reuse, R34, R20 ;  /* 0x000000220818723c */ /* 0x040fe20000041814 */
        /* <DEDUP_REMOVED lines=11> */
[C---:B------:R-:W-:Y:S06]  /*aab0*/  HMMA.16816.F32.BF16 R224, R4.reuse, R34, R228 ;  /* 0x0000002204e0723c */ /* 0x040fec00000418e4 */
[C---:B------:R-:W-:Y:S06]  /*aac0*/  HMMA.16816.F32.BF16 R32, R4.reuse, R30, R24 ;  /* 0x0000001e0420723c */ /* 0x040fec0000041818 */
[C---:B---3--:R-:W-:Y:S01]  /*aad0*/  HMMA.16816.F32.BF16 R24, R4.reuse, R16, R20 ;  /* 0x000000100418723c */ /* 0x048fe20000041814 */
[----:B------:R-:W2:Y:S05]  /*aae0*/  LDSM.16.M88.4 R20, [R189+0x3000] ;  /* 0x00300000bd14783b */ /* 0x000eaa0000000200 */
[C---:B------:R-:W-:Y:S01]  /*aaf0*/  HMMA.16816.F32.BF16 R12, R4.reuse, R18, R12 ;  /* 0x00000012040c723c */ /* 0x040fe2000004180c */
[----:B------:R-:W3:Y:S05]  /*ab00*/  LDSM.16.M88.4 R16, [R189+0x3800] ;  /* 0x00380000bd10783b */ /* 0x000eea0000000200 */
[----:B------:R-:W-:Y:S01]  /*ab10*/  HMMA.16816.F32.BF16 R228, R4, R28, R168 ;  /* 0x0000001c04e4723c */ /* 0x000fe200000418a8 */
[----:B------:R-:W-:Y:S05]  /*ab20*/  LDSM.16.M88.4 R4, [R191+0x4000] ;  /* 0x00400000bf04783b */ /* 0x000fea0000000200 */
[C---:B----4-:R-:W-:Y:S06]  /*ab30*/  HMMA.16816.F32.BF16 R28, R8.reuse, R176, R172 ;  /* 0x000000b0081c723c */ /* 0x050fec00000418ac */
[C---:B------:R-:W-:Y:S01]  /*ab40*/  HMMA.16816.F32.BF16 R168, R8.reuse, R178, R180 ;  /* 0x000000b208a8723c */ /* 0x040fe200000418b4 */
[----:B------:R-:W4:Y:S04]  /*ab50*/  LDSM.16.M88.4 R176, [R184+0xc000] ;  /* 0x00c00000b8b0783b */ /* 0x000f280000000200 */
[----:B------:R-:W5:Y:S01]  /*ab60*/  LDSM.16.M88.4 R180, [R184+0xc800] ;  /* 0x00c80000b8b4783b */ /* 0x000f620000000200 */
[C---:B-1----:R-:W-:Y:S06]  /*ab70*/  HMMA.16816.F32.BF16 R232, R8.reuse, R220, R232 ;  /* 0x000000dc08e8723c */ /* 0x042fec00000418e8 */
[C---:B------:R-:W-:Y:S06]  /*ab80*/  HMMA.16816.F32.BF16 R172, R8.reuse, R222, R224 ;  /* 0x000000de08ac723c */ /* 0x040fec00000418e0 */
[C---:B--2---:R-:W-:Y:S06]  /*ab90*/  HMMA.16816.F32.BF16 R220, R8.reuse, R22, R32 ;  /* 0x0000001608dc723c */ /* 0x044fec0000041820 */
[C---:B---3--:R-:W-:Y:S01]  /*aba0*/  HMMA.16816.F32.BF16 R32, R8.reuse, R16, R24 ;  /* 0x000000100820723c */ /* 0x048fe20000041818 */
[----:B------:R-:W-:Y:S05]  /*abb0*/  LDSM.16.M88.4 R24, [R203] ;  /* 0x00000000cb18783b */ /* 0x000fea0000000200 */
[C---:B------:R-:W-:Y:S01]  /*abc0*/  HMMA.16816.F32.BF16 R12, R8.reuse, R18, R12 ;  /* 0x00000012080c723c */ /* 0x040fe2000004180c */
[----:B------:R-:W1:Y:S05]  /*abd0*/  LDSM.16.M88.4 R16, [R184+0xd800] ;  /* 0x00d80000b810783b */ /* 0x000e6a0000000200 */
[----:B------:R-:W-:Y:S01]  /*abe0*/  HMMA.16816.F32.BF16 R224, R8, R20, R228 ;  /* 0x0000001408e0723c */ /* 0x000fe200000418e4 */
[----:B------:R-:W2:Y:S04]  /*abf0*/  LDSM.16.M88.4 R20, [R184+0xd000] ;  /* 0x00d00000b814783b */ /* 0x000ea80000000200 */
[----:B------:R-:W3:Y:S01]  /*ac00*/  LDSM.16.M88.4 R8, [R192+0x4000] ;  /* 0x00400000c008783b */ /* 0x000ee20000000200 */
[C---:B----4-:R-:W-:Y:S06]  /*ac10*/  HMMA.16816.F32.BF16 R28, R4.reuse, R176, R28 ;  /* 0x000000b0041c723c */ /* 0x050fec000004181c */
[C---:B------:R-:W-:Y:S06]  /*ac20*/  HMMA.16816.F32.BF16 R176, R4.reuse, R178, R168 ;  /* 0x000000b204b0723c */ /* 0x040fec00000418a8 */
[C---:B-----5:R-:W-:Y:S01]  /*ac30*/  HMMA.16816.F32.BF16 R228, R4.reuse, R180, R232 ;  /* 0x000000b404e4723c */ /* 0x060fe200000418e8 */
[----:B------:R-:W-:Y:S05]  /*ac40*/  LDSM.16.M88.4 R232, [R190+0xc800] ;  /* 0x00c80000bee8783b */ /* 0x000fea0000000200 */
[C---:B------:R-:W-:Y:S01]  /*ac50*/  HMMA.16816.F32.BF16 R168, R4.reuse, R182, R172 ;  /* 0x000000b604a8723c */ /* 0x040fe200000418ac */
[----:B------:R-:W4:Y:S04]  /*ac60*/  LDSM.16.M88.4 R180, [R202] ;  /* 0x00000000cab4783b */ /* 0x000f280000000200 */
[----:B------:R-:W-:Y:S01]  /*ac70*/  LDSM.16.M88.4 R172, [R190+0xc000] ;  /* 0x00c00000beac783b */ /* 0x000fe20000000200 */
[C---:B-1----:R-:W-:Y:S06]  /*ac80*/  HMMA.16816.F32.BF16 R32, R4.reuse, R16, R32 ;  /* 0x000000100420723c */ /* 0x042fec0000041820 */
[C---:B------:R-:W-:Y:S01]  /*ac90*/  HMMA.16816.F32.BF16 R12, R4.reuse, R18, R12 ;  /* 0x00000012040c723c */ /* 0x040fe2000004180c */
[----:B------:R-:W1:Y:S05]  /*aca0*/  LDSM.16.M88.4 R16, [R200] ;  /* 0x00000000c810783b */ /* 0x000e6a0000000200 */
[C---:B--2---:R-:W-:Y:S06]  /*acb0*/  HMMA.16816.F32.BF16 R224, R4.reuse, R20, R224 ;  /* 0x0000001404e0723c */ /* 0x044fec00000418e0 */
[----:B------:R-:W-:Y:S01]  /*acc0*/  HMMA.16816.F32.BF16 R220, R4, R22, R220 ;  /* 0x0000001604dc723c */ /* 0x000fe200000418dc */
[----:B------:R-:W2:Y:S04]  /*acd0*/  LDSM.16.M88.4 R20, [R201] ;  /* 0x00000000c914783b */ /* 0x000ea80000000200 */
[----:B------:R-:W5:Y:S01]  /*ace0*/  LDSM.16.M88.4 R4, [R194+0x4000] ;  /* 0x00400000c204783b */ /* 0x000f620000000200 */
[C---:B---3--:R-:W-:Y:S06]  /*acf0*/  HMMA.16816.F32.BF16 R176, R8.reuse, R26, R176 ;  /* 0x0000001a08b0723c */ /* 0x048fec00000418b0 */
[C---:B----4-:R-:W-:Y:S01]  /*ad00*/  HMMA.16816.F32.BF16 R236, R8.reuse, R182, R168 ;  /* 0x000000b608ec723c */ /* 0x050fe200000418a8 */
[----:B------:R-:W3:Y:S05]  /*ad10*/  LDSM.16.M88.4 R168, [R190+0xd000] ;  /* 0x00d00000bea8783b */ /* 0x000eea0000000200 */
[C---:B------:R-:W-:Y:S06]  /*ad20*/  HMMA.16816.F32.BF16 R228, R8.reuse, R180, R228 ;  /* 0x000000b408e4723c */ /* 0x040fec00000418e4 */
[C---:B-1----:R-:W-:Y:S01]  /*ad30*/  HMMA.16816.F32.BF16 R180, R8.reuse, R16, R32 ;  /* 0x0000001008b4723c */ /* 0x042fe20000041820 */
[----:B------:R-:W1:Y:S05]  /*ad40*/  LDSM.16.M88.4 R32, [R190+0xd800] ;  /* 0x00d80000be20783b */ /* 0x000e6a0000000200 */
[C---:B------:R-:W-:Y:S06]  /*ad50*/  HMMA.16816.F32.BF16 R28, R8.reuse, R24, R28 ;  /* 0x00000018081c723c */ /* 0x040fec000004181c */
[C---:B--2---:R-:W-:Y:S06]  /*ad60*/  HMMA.16816.F32.BF16 R220, R8.reuse, R22, R220 ;  /* 0x0000001608dc723c */ /* 0x044fec00000418dc */
[C---:B------:R-:W-:Y:S01]  /*ad70*/  HMMA.16816.F32.BF16 R224, R8.reuse, R20, R224 ;  /* 0x0000001408e0723c */ /* 0x040fe200000418e0 */
[----:B------:R-:W-:Y:S05]  /*ad80*/  LDSM.16.M88.4 R20, [R189+0x4000] ;  /* 0x00400000bd14783b */ /* 0x000fea0000000200 */
[----:B------:R-:W-:Y:S01]  /*ad90*/  HMMA.16816.F32.BF16 R24, R8, R18, R12 ;  /* 0x000000120818723c */ /* 0x000fe2000004180c */
[----:B------:R-:W2:Y:S05]  /*ada0*/  LDSM.16.M88.4 R8, [R193+0x4000] ;  /* 0x00400000c108783b */ /* 0x000eaa0000000200 */
[C---:B-----5:R-:W-:Y:S01]  /*adb0*/  HMMA.16816.F32.BF16 R12, R4.reuse, R174, R176 ;  /* 0x000000ae040c723c */ /* 0x060fe200000418b0 */
[----:B------:R-:W4:Y:S05]  /*adc0*/  LDSM.16.M88.4 R176, [R189+0x5000] ;  /* 0x00500000bdb0783b */ /* 0x000f2a0000000200 */
[C---:B------:R-:W-:Y:S01]  /*add0*/  HMMA.16816.F32.BF16 R16, R4.reuse, R172, R28 ;  /* 0x000000ac0410723c */ /* 0x040fe2000004181c */
[----:B------:R-:W5:Y:S04]  /*ade0*/  LDSM.16.M88.4 R172, [R189+0x5800] ;  /* 0x00580000bdac783b */ /* 0x000f680000000200 */
[----:B------:R-:W-:Y:S01]  /*adf0*/  LDSM.16.M88.4 R28, [R184+0xe000] ;  /* 0x00e00000b81c783b */ /* 0x000fe20000000200 */
[C---:B------:R-:W-:Y:S06]  /*ae00*/  HMMA.16816.F32.BF16 R228, R4.reuse, R232, R228 ;  /* 0x000000e804e4723c */ /* 0x040fec00000418e4 */
[C---:B------:R-:W-:Y:S06]  /*ae10*/  HMMA.16816.F32.BF16 R236, R4.reuse, R234, R236 ;  /* 0x000000ea04ec723c */ /* 0x040fec00000418ec */
[C---:B---3--:R-:W-:Y:S06]  /*ae20*/  HMMA.16816.F32.BF16 R220, R4.reuse, R170, R220 ;  /* 0x000000aa04dc723c */ /* 0x048fec00000418dc */
[C---:B------:R-:W-:Y:S06]  /*ae30*/  HMMA.16816.F32.BF16 R224, R4.reuse, R168, R224 ;  /* 0x000000a804e0723c */ /* 0x040fec00000418e0 */
[C---:B-1----:R-:W-:Y:S06]  /*ae40*/  HMMA.16816.F32.BF16 R180, R4.reuse, R32, R180 ;  /* 0x0000002004b4723c */ /* 0x042fec00000418b4 */
[----:B------:R-:W-:Y:S01]  /*ae50*/  HMMA.16816.F32.BF16 R168, R4, R34, R24 ;  /* 0x0000002204a8723c */ /* 0x000fe20000041818 */
[----:B------:R-:W1:Y:S04]  /*ae60*/  LDSM.16.M88.4 R4, [R191+0x6000] ;  /* 0x00600000bf04783b */ /* 0x000e680000000200 */
[----:B------:R-:W3:Y:S01]  /*ae70*/  LDSM.16.M88.4 R24, [R184+0xe800] ;  /* 0x00e80000b818783b */ /* 0x000ee20000000200 */
[C---:B--2---:R-:W-:Y:S06]  /*ae80*/  HMMA.16816.F32.BF16 R32, R8.reuse, R20, R16 ;  /* 0x000000140820723c */ /* 0x044fec0000041810 */
[C---:B------:R-:W-:Y:S06]  /*ae90*/  HMMA.16816.F32.BF16 R20, R8.reuse, R22, R12 ;  /* 0x000000160814723c */ /* 0x040fec000004180c */
[C---:B------:R-:W-:Y:S06]  /*aea0*/  HMMA.16816.F32.BF16 R16, R8.reuse, R240, R228 ;  /* 0x000000f00810723c */ /* 0x040fec00000418e4 */
[C---:B------:R-:W-:Y:S01]  /*aeb0*/  HMMA.16816.F32.BF16 R12, R8.reuse, R242, R236 ;  /* 0x000000f2080c723c */ /* 0x040fe200000418ec */
[----:B------:R-:W-:Y:S05]  /*aec0*/  LDSM.16.M88.4 R236, [R190+0xf800] ;  /* 0x00f80000beec783b */ /* 0x000fea0000000200 */
[C---:B----4-:R-:W-:Y:S01]  /*aed0*/  HMMA.16816.F32.BF16 R228, R8.reuse, R178, R220 ;  /* 0x000000b208e4723c */ /* 0x050fe200000418dc */
[----:B------:R-:W2:Y:S05]  /*aee0*/  LDSM.16.M88.4 R220, [R184+0xf000] ;  /* 0x00f00000b8dc783b */ /* 0x000eaa0000000200 */
[C---:B------:R-:W-:Y:S01]  /*aef0*/  HMMA.16816.F32.BF16 R232, R8.reuse, R176, R224 ;  /* 0x000000b008e8723c */ /* 0x040fe200000418e0 */
[----:B------:R-:W4:Y:S05]  /*af00*/  LDSM.16.M88.4 R176, [R184+0xf800] ;  /* 0x00f80000b8b0783b */ /* 0x000f2a0000000200 */
[C---:B-----5:R-:W-:Y:S06]  /*af10*/  HMMA.16816.F32.BF16 R224, R8.reuse, R172, R180 ;  /* 0x000000ac08e0723c */ /* 0x060fec00000418b4 */
[----:B------:R-:W-:Y:S01]  /*af20*/  HMMA.16816.F32.BF16 R180, R8, R174, R168 ;  /* 0x000000ae08b4723c */ /* 0x000fe200000418a8 */
[----:B------:R-:W-:Y:S05]  /*af30*/  LDSM.16.M88.4 R172, [R197] ;  /* 0x00000000c5ac783b */ /* 0x000fea0000000200 */
[C---:B-1----:R-:W-:Y:S06]  /*af40*/  HMMA.16816.F32.BF16 R168, R4.reuse, R28, R32 ;  /* 0x0000001c04a8723c */ /* 0x042fec0000041820 */
[C---:B------:R-:W-:Y:S01]  /*af50*/  HMMA.16816.F32.BF16 R32, R4.reuse, R30, R20 ;  /* 0x0000001e0420723c */ /* 0x040fe20000041814 */
[----:B------:R-:W-:Y:S05]  /*af60*/  LDSM.16.M88.4 R20, [R198] ;  /* 0x00000000c614783b */ /* 0x000fea0000000200 */
[C---:B---3--:R-:W-:Y:S06]  /*af70*/  HMMA.16816.F32.BF16 R28, R4.reuse, R24, R16 ;  /* 0x00000018041c723c */ /* 0x048fec0000041810 */
[C---:B------:R-:W-:Y:S01]  /*af80*/  HMMA.16816.F32.BF16 R16, R4.reuse, R26, R12 ;  /* 0x0000001a0410723c */ /* 0x040fe2000004180c */
[----:B------:R-:W-:Y:S04]  /*af90*/  LDSM.16.M88.4 R12, [R192+0x6000] ;  /* 0x00600000c00c783b */ /* 0x000fe80000000200 */
[----:B------:R-:W1:Y:S01]  /*afa0*/  LDSM.16.M88.4 R24, [R199] ;  /* 0x00000000c718783b */ /* 0x000e620000000200 */
[C---:B--2---:R-:W-:Y:S06]  /*afb0*/  HMMA.16816.F32.BF16 R8, R4.reuse, R220, R232 ;  /* 0x000000dc0408723c */ /* 0x044fec00000418e8 */
[C---:B------:R-:W-:Y:S06]  /*afc0*/  HMMA.16816.F32.BF16 R220, R4.reuse, R222, R228 ;  /* 0x000000de04dc723c */ /* 0x040fec00000418e4 */
[C---:B----4-:R-:W-:Y:S01]  /*afd0*/  HMMA.16816.F32.BF16 R232, R4.reuse, R176, R224 ;  /* 0x000000b004e8723c */ /* 0x050fe200000418e0 */
[----:B------:R-:W2:Y:S05]  /*afe0*/  LDSM.16.M88.4 R224, [R196] ;  /* 0x00000000c4e0783b */ /* 0x000eaa0000000200 */
[----:B------:R-:W-:Y:S06]  /*aff0*/  HMMA.16816.F32.BF16 R228, R4, R178, R180 ;  /* 0x000000b204e4723c */ /* 0x000fec00000418b4 */
[C---:B-1----:R-:W-:Y:S06]  /*b000*/  HMMA.16816.F32.BF16 R176, R12.reuse, R26, R32 ;  /* 0x0000001a0cb0723c */ /* 0x042fec0000041820 */
[C---:B------:R-:W-:Y:S01]  /*b010*/  HMMA.16816.F32.BF16 R180, R12.reuse, R24, R168 ;  /* 0x000000180cb4723c */ /* 0x040fe200000418a8 */
[----:B------:R-:W-:Y:S05]  /*b020*/  LDSM.16.M88.4 R24, [R190+0xe800] ;  /* 0x00e80000be18783b */ /* 0x000fea0000000200 */
[C---:B------:R-:W-:Y:S06]  /*b030*/  HMMA.16816.F32.BF16 R32, R12.reuse, R22, R16 ;  /* 0x000000160c20723c */ /* 0x040fec0000041810 */
[C---:B------:R-:W-:Y:S01]  /*b040*/  HMMA.16816.F32.BF16 R168, R12.reuse, R20, R28 ;  /* 0x000000140ca8723c */ /* 0x040fe2000004181c */
[----:B------:R-:W-:Y:S04]  /*b050*/  LDSM.16.M88.4 R28, [R190+0xe000] ;  /* 0x00e00000be1c783b */ /* 0x000fe80000000200 */
[----:B------:R-:W-:Y:S01]  /*b060*/  LDSM.16.M88.4 R20, [R190+0xf000] ;  /* 0x00f00000be14783b */ /* 0x000fe20000000200 */
[C---:B------:R-:W-:Y:S03]  /*b070*/  HMMA.16816.F32.BF16 R16, R12.reuse, R172, R8 ;  /* 0x000000ac0c10723c */ /* 0x040fe60000041808 */
[----:B------:R-:W1:Y:S03]  /*b080*/  LDSM.16.M88.4 R8, [R194+0x6000] ;  /* 0x00600000c208783b */ /* 0x000e660000000200 */
[C---:B------:R-:W-:Y:S06]  /*b090*/  HMMA.16816.F32.BF16 R4, R12.reuse, R174, R220 ;  /* 0x000000ae0c04723c */ /* 0x040fec00000418dc */
[C---:B--2---:R-:W-:Y:S06]  /*b0a0*/  HMMA.16816.F32.BF16 R220, R12.reuse, R224, R232 ;  /* 0x000000e00cdc723c */ /* 0x044fec00000418e8 */
[----:B------:R-:W-:Y:S06]  /*b0b0*/  HMMA.16816.F32.BF16 R228, R12, R226, R228 ;  /* 0x000000e20ce4723c */ /* 0x000fec00000418e4 */
[C---:B-1----:R-:W-:Y:S06]  /*b0c0*/  HMMA.16816.F32.BF16 R224, R8.reuse, R28, R180 ;  /* 0x0000001c08e0723c */ /* 0x042fec00000418b4 */
[C---:B------:R-:W-:Y:S01]  /*b0d0*/  HMMA.16816.F32.BF16 R180, R8.reuse, R30, R176 ;  /* 0x0000001e08b4723c */ /* 0x040fe200000418b0 */
[----:B------:R-:W-:Y:S05]  /*b0e0*/  LDSM.16.M88.4 R28, [R189+0x6800] ;  /* 0x00680000bd1c783b */ /* 0x000fea0000000200 */
[C---:B------:R-:W-:Y:S06]  /*b0f0*/  HMMA.16816.F32.BF16 R176, R8.reuse, R24, R168 ;  /* 0x0000001808b0723c */ /* 0x040fec00000418a8 */
[C---:B------:R-:W-:Y:S06]  /*b100*/  HMMA.16816.F32.BF16 R168, R8.reuse, R20, R16 ;  /* 0x0000001408a8723c */ /* 0x040fec0000041810 */
[C---:B------:R-:W-:Y:S01]  /*b110*/  HMMA.16816.F32.BF16 R172, R8.reuse, R26, R32 ;  /* 0x0000001a08ac723c */ /* 0x040fe20000041820 */
[----:B------:R-:W-:Y:S04]  /*b120*/  LDSM.16.M88.4 R32, [R189+0x6000] ;  /* 0x00600000bd20783b */ /* 0x000fe80000000200 */
[----:B------:R-:W-:Y:S01]  /*b130*/  LDSM.16.M88.4 R24, [R189+0x7000] ;  /* 0x00700000bd18783b */ /* 0x000fe20000000200 */
[C---:B------:R-:W-:Y:S03]  /*b140*/  HMMA.16816.F32.BF16 R16, R8.reuse, R22, R4 ;  /* 0x000000160810723c */ /* 0x040fe60000041804 */
[----:B------:R-:W1:Y:S04]  /*b150*/  LDSM.16.M88.4 R4, [R193+0x6000] ;  /* 0x00600000c104783b */ /* 0x000e680000000200 */
[----:B------:R-:W2:Y:S01]  /*b160*/  LDSM.16.M88.4 R20, [R189+0x7800] ;  /* 0x00780000bd14783b */ /* 0x000ea20000000200 */
[----:B------:R-:W-:Y:S01]  /*b170*/  HMMA.16816.F32.BF16 R12, R8, R236, R220 ;  /* 0x000000ec080c723c */ /* 0x000fe200000418dc */
[----:B------:R-:W-:Y:S01]  /*b180*/  UISETP.GT.AND UP0, UPT, UR20, UR5, UPT ;  /* 0x000000051400728c */ /* 0x000fe2000bf04270 */
[----:B------:R-:W-:-:S04]  /*b190*/  DEPBAR.LE SB0, 0x0 ;  /* 0x000080000000791a */ /* 0x000fc80000000000 */
[----:B------:R-:W-:Y:S01]  /*b1a0*/  HMMA.16816.F32.BF16 R8, R8, R238, R228 ;  /* 0x000000ee0808723c */ /* 0x000fe200000418e4 */
[----:B------:R-:W-:Y:S01]  /*b1b0*/  BAR.SYNC.DEFER_BLOCKING 0x0 ;  /* 0x0000000000007b1d */ /* 0x000fe20000010000 */
[----:B------:R-:W-:-:S04]  /*b1c0*/  PLOP3.LUT P0, PT, PT, PT, UP0, 0x80, 0x0 ;  /* 0x000000000000781c */ /* 0x000fc80003f0f008 */
        /* <DEDUP_REMOVED lines=8> */
[----:B------:R-:W-:-:S08]  /*b250*/  NOP ;  /* 0x0000000000007918 */ /* 0x000fd00000000000 */
        /* <DEDUP_REMOVED lines=150> */
.L_x_734:
[----:B------:R-:W-:Y:S05]  /*bbc0*/  BSYNC B0 ;  /* 0x0000000000007941 */ /* 0x000fea0003800000 */
.L_x_733:
[----:B------:R-:W0:Y:S02]  /*bbd0*/  LDGDEPBAR ;  /* 0x00000000000079af */ /* 0x000e240000000000 */
.L_x_732:
[----:B--2---:R-:W2:Y:S01]  /*bbe0*/  LDL R10, [R1+0x98] ;  /* 0x00009800010a7983 */ /* 0x004ea20000100800 */
[----:B------:R-:W-:Y:S01]  /*bbf0*/  IMAD.U32 R0, RZ, RZ, UR20 ;  /* 0x00000014ff007e24 */ /* 0x000fe2000f8e00ff */
[----:B------:R-:W3:Y:S02]  /*bc00*/  LDC.U8 R18, c[0x0][0x388] ;  /* 0x0000e200ff127b82 */ /* 0x000ee40000000000 */
[----:B------:R-:W4:Y:S04]  /*bc10*/  LDL R20, [R1+0xa8] ;  /* 0x0000a80001147983 */ /* 0x000f280000100800 */
[----:B------:R-:W5:Y:S01]  /*bc20*/  LDL R19, [R1+0xb8] ;  /* 0x0000b80001137983 */ /* 0x000f620000100800 */
[----:B------:R-:W1:Y:S02]  /*bc30*/  S2R R2, SR_TID.X ;  /* 0x0000000000027919 */ /* 0x000e640000002100 */
[----:B-1----:R-:W-:-:S05]  /*bc40*/  IMAD.SHL.U32 R2, R2, 0x2, RZ ;  /* 0x0000000202027824 */ /* 0x002fca00078e00ff */
[----:B------:R-:W-:-:S04]  /*bc50*/  LOP3.LUT R2, R2, 0x6, RZ, 0xc0, !PT ;  /* 0x0000000602027812 */ /* 0x000fc800078ec0ff */
[----:B------:R-:W-:-:S05]  /*bc60*/  LEA R0, R0, R2, 0x6 ;  /* 0x0000000200007211 */ /* 0x000fca00078e30ff */
[C---:B------:R-:W-:Y:S01]  /*bc70*/  VIADD R2, R0.reuse, 0x1 ;  /* 0x0000000100027836 */ /* 0x040fe20000000000 */
[----:B------:R-:W-:-:S04]  /*bc80*/  ISETP.GE.AND P2, PT, R0, R217, PT ;  /* 0x000000d90000720c */ /* 0x000fc80003f46270 */
[C---:B------:R-:W-:Y:S02]  /*bc90*/  ISETP.GE.AND P6, PT, R2.reuse, R217, PT ;  /* 0x000000d90200720c */ /* 0x040fe40003fc6270 */
[----:B------:R-:W-:Y:S01]  /*bca0*/  ISETP.GE.AND P1, PT, R2, R216, PT ;  /* 0x000000d80200720c */ /* 0x000fe20003f26270 */
[----:B------:R-:W-:Y:S01]  /*bcb0*/  VIADD R4, R0, 0x8 ;  /* 0x0000000800047836 */ /* 0x000fe20000000000 */
[CC--:B------:R-:W-:Y:S02]  /*bcc0*/  ISETP.LT.OR P6, PT, R2.reuse, R215.reuse, P6 ;  /* 0x000000d70200720c */ /* 0x0c0fe400037c1670 */
[----:B------:R-:W-:Y:S02]  /*bcd0*/  ISETP.LT.OR P1, PT, R2, R214, P1 ;  /* 0x000000d60200720c */ /* 0x000fe40000f21670 */
[C---:B------:R-:W-:Y:S02]  /*bce0*/  ISETP.LT.OR P2, PT, R0.reuse, R215, P2 ;  /* 0x000000d70000720c */ /* 0x040fe40001741670 */
[----:B------:R-:W-:-:S02]  /*bcf0*/  IADD3 R2, R0, 0x9, RZ ;  /* 0x0000000900027810 */ /* 0x000fc40007ffe0ff */
[----:B------:R-:W-:Y:S02]  /*bd00*/  FSEL R8, R224, -INF , !P2 ;  /* 0xff800000e0087808 */ /* 0x000fe40005000000 */
[CC--:B------:R-:W-:Y:S02]  /*bd10*/  ISETP.GE.AND P5, PT, R2.reuse, R217.reuse, PT ;  /* 0x000000d90200720c */ /* 0x0c0fe40003fa6270 */
[-C--:B------:R-:W-:Y:S02]  /*bd20*/  ISETP.GE.AND P2, PT, R2, R216.reuse, PT ;  /* 0x000000d80200720c */ /* 0x080fe40003f46270 */
[C---:B------:R-:W-:Y:S02]  /*bd30*/  ISETP.GE.AND P0, PT, R4.reuse, R217, PT ;  /* 0x000000d90400720c */ /* 0x040fe40003f06270 */
[-C--:B------:R-:W-:Y:S02]  /*bd40*/  ISETP.GE.AND P4, PT, R4, R216.reuse, PT ;  /* 0x000000d80400720c */ /* 0x080fe40003f86270 */
[----:B------:R-:W-:-:S02]  /*bd50*/  ISETP.GE.AND P3, PT, R0, R216, PT ;  /* 0x000000d80000720c */ /* 0x000fc40003f66270 */
[CC--:B------:R-:W-:Y:S02]  /*bd60*/  ISETP.LT.OR P5, PT, R2.reuse, R215.reuse, P5 ;  /* 0x000000d70200720c */ /* 0x0c0fe40002fa1670 */
[-C--:B------:R-:W-:Y:S01]  /*bd70*/  ISETP.LT.OR P2, PT, R2, R214.reuse, P2 ;  /* 0x000000d60200720c */ /* 0x080fe20001741670 */
[----:B------:R-:W-:Y:S01]  /*bd80*/  VIADD R2, R0, 0x11 ;  /* 0x0000001100027836 */ /* 0x000fe20000000000 */
[C---:B------:R-:W-:Y:S02]  /*bd90*/  ISETP.LT.OR P0, PT, R4.reuse, R215, P0 ;  /* 0x000000d70400720c */ /* 0x040fe40000701670 */
[-C--:B------:R-:W-:Y:S01]  /*bda0*/  ISETP.LT.OR P4, PT, R4, R214.reuse, P4 ;  /* 0x000000d60400720c */ /* 0x080fe20002781670 */
[C---:B------:R-:W-:Y:S01]  /*bdb0*/  VIADD R4, R0.reuse, 0x10 ;  /* 0x0000001000047836 */ /* 0x040fe20000000000 */
[----:B------:R-:W-:Y:S02]  /*bdc0*/  ISETP.LT.OR P3, PT, R0, R214, P3 ;  /* 0x000000d60000720c */ /* 0x000fe40001f61670 */
[----:B------:R-:W-:-:S02]  /*bdd0*/  FSEL R12, R225, -INF , !P6 ;  /* 0xff800000e10c7808 */ /* 0x000fc40007000000 */
[----:B------:R-:W-:Y:S02]  /*bde0*/  FSEL R13, R180, -INF , !P0 ;  /* 0xff800000b40d7808 */ /* 0x000fe40004000000 */
[----:B------:R-:W-:Y:S02]  /*bdf0*/  FSEL R14, R226, -INF , !P3 ;  /* 0xff800000e20e7808 */ /* 0x000fe40005800000 */
[----:B------:R-:W-:Y:S02]  /*be00*/  FSEL R17, R227, -INF , !P1 ;  /* 0xff800000e3117808 */ /* 0x000fe40004800000 */
[CC--:B------:R-:W-:Y:S02]  /*be10*/  ISETP.GE.AND P6, PT, R2.reuse, R217.reuse, PT ;  /* 0x000000d90200720c */ /* 0x0c0fe40003fc6270 */
[----:B------:R-:W-:Y:S02]  /*be20*/  ISETP.GE.AND P0, PT, R2, R216, PT ;  /* 0x000000d80200720c */ /* 0x000fe40003f06270 */
[----:B------:R-:W-:-:S02]  /*be30*/  ISETP.GE.AND P1, PT, R4, R217, PT ;  /* 0x000000d90400720c */ /* 0x000fc40003f26270 */
[----:B------:R-:W-:Y:S02]  /*be40*/  ISETP.GE.AND P3, PT, R4, R216, PT ;  /* 0x000000d80400720c */ /* 0x000fe40003f66270 */
[CC--:B------:R-:W-:Y:S02]  /*be50*/  ISETP.LT.OR P6, PT, R2.reuse, R215.reuse, P6 ;  /* 0x000000d70200720c */ /* 0x0c0fe400037c1670 */
[-C--:B------:R-:W-:Y:S01]  /*be60*/  ISETP.LT.OR P0, PT, R2, R214.reuse, P0 ;  /* 0x000000d60200720c */ /* 0x080fe20000701670 */
[----:B------:R-:W-:Y:S01]  /*be70*/  VIADD R2, R0, 0x19 ;  /* 0x0000001900027836 */ /* 0x000fe20000000000 */
[C---:B------:R-:W-:Y:S02]  /*be80*/  ISETP.LT.OR P1, PT, R4.reuse, R215, P1 ;  /* 0x000000d70400720c */ /* 0x040fe40000f21670 */
[----:B------:R-:W-:Y:S02]  /*be90*/  ISETP.LT.OR P3, PT, R4, R214, P3 ;  /* 0x000000d60400720c */ /* 0x000fe40001f61670 */
[----:B------:R-:W-:-:S02]  /*bea0*/  IADD3 R4, R0, 0x18, RZ ;  /* 0x0000001800047810 */ /* 0x000fc40007ffe0ff */
[----:B------:R-:W-:Y:S02]  /*beb0*/  FSEL R11, R181, -INF , !P5 ;  /* 0xff800000b50b7808 */ /* 0x000fe40006800000 */
[----:B------:R-:W-:Y:S02]  /*bec0*/  FSEL R15, R183, -INF , !P2 ;  /* 0xff800000b70f7808 */ /* 0x000fe40005000000 */
[----:B------:R-:W-:Y:S02]  /*bed0*/  FSEL R133, R176, -INF , !P1 ;  /* 0xff800000b0857808 */ /* 0x000fe40004800000 */
[-C--:B------:R-:W-:Y:S02]  /*bee0*/  ISETP.GE.AND P2, PT, R4, R217.reuse, PT ;  /* 0x000000d90400720c */ /* 0x080fe40003f46270 */
[C---:B------:R-:W-:Y:S02]  /*bef0*/  ISETP.GE.AND P5, PT, R2.reuse, R217, PT ;  /* 0x000000d90200720c */ /* 0x040fe40003fa6270 */
[----:B------:R-:W-:-:S02]  /*bf00*/  ISETP.GE.AND P1, PT, R2, R216, PT ;  /* 0x000000d80200720c */ /* 0x000fc40003f26270 */
[----:B------:R-:W-:Y:S02]  /*bf10*/  FSEL R16, R182, -INF , !P4 ;  /* 0xff800000b6107808 */ /* 0x000fe40006000000 */
[-C--:B------:R-:W-:Y:S02]  /*bf20*/  ISETP.LT.OR P2, PT, R4, R215.reuse, P2 ;  /* 0x000000d70400720c */ /* 0x080fe40001741670 */
[C---:B------:R-:W-:Y:S02]  /*bf30*/  ISETP.LT.OR P5, PT, R2.reuse, R215, P5 ;  /* 0x000000d70200720c */ /* 0x040fe40002fa1670 */
[----:B------:R-:W-:Y:S02]  /*bf40*/  ISETP.LT.OR P1, PT, R2, R214, P1 ;  /* 0x000000d60200720c */ /* 0x000fe40000f21670 */
[----:B------:R-:W-:Y:S02]  /*bf50*/  ISETP.GE.AND P4, PT, R4, R216, PT ;  /* 0x000000d80400720c */ /* 0x000fe40003f86270 */
[----:B------:R-:W-:-:S02]  /*bf60*/  IADD3 R2, R0, 0x21, RZ ;  /* 0x0000002100027810 */ /* 0x000fc40007ffe0ff */
[----:B------:R-:W-:Y:S02]  /*bf70*/  FSEL R134, R177, -INF , !P6 ;  /* 0xff800000b1867808 */ /* 0x000fe40007000000 */
[----:B------:R-:W-:Y:S02]  /*bf80*/  FSEL R172, R172, -INF , !P2 ;  /* 0xff800000acac7808 */ /* 0x000fe40005000000 */
[----:B------:R-:W-:Y:S01]  /*bf90*/  ISETP.LT.OR P4, PT, R4, R214, P4 ;  /* 0x000000d60400720c */ /* 0x000fe20002781670 */
[----:B------:R-:W-:Y:S01]  /*bfa0*/  VIADD R4, R0, 0x20 ;  /* 0x0000002000047836 */ /* 0x000fe20000000000 */
[C---:B------:R-:W-:Y:S02]  /*bfb0*/  ISETP.GE.AND P6, PT, R2.reuse, R217, PT ;  /* 0x000000d90200720c */ /* 0x040fe40003fc6270 */
[C---:B------:R-:W-:Y:S02]  /*bfc0*/  ISETP.GE.AND P2, PT, R2.reuse, R216, PT ;  /* 0x000000d80200720c */ /* 0x040fe40003f46270 */
[----:B------:R-:W-:-:S02]  /*bfd0*/  ISETP.LT.OR P6, PT, R2, R215, P6 ;  /* 0x000000d70200720c */ /* 0x000fc400037c1670 */
[----:B------:R-:W-:Y:S02]  /*bfe0*/  ISETP.LT.OR P2, PT, R2, R214, P2 ;  /* 0x000000d60200720c */ /* 0x000fe40001741670 */
[----:B------:R-:W-:Y:S02]  /*bff0*/  FSEL R178, R178, -INF , !P3 ;  /* 0xff800000b2b27808 */ /* 0x000fe40005800000 */
[----:B------:R-:W-:Y:S02]  /*c000*/  FSEL R179, R179, -INF , !P0 ;  /* 0xff800000b3b37808 */ /* 0x000fe40004000000 */
[----:B------:R-:W-:Y:S02]  /*c010*/  FMNMX.FTZ R2, R132, R8, !PT ;  /* 0x0000000884027209 */ /* 0x000fe40007810000 */
[C---:B------:R-:W-:Y:S02]  /*c020*/  ISETP.GE.AND P0, PT, R4.reuse, R217, PT ;  /* 0x000000d90400720c */ /* 0x040fe40003f06270 */
[----:B------:R-:W-:-:S02]  /*c030*/  ISETP.GE.AND P3, PT, R4, R216, PT ;  /* 0x000000d80400720c */ /* 0x000fc40003f66270 */
[----:B------:R-:W-:Y:S02]  /*c040*/  FMNMX.FTZ R5, R12, R2, !PT ;  /* 0x000000020c057209 */ /* 0x000fe40007810000 */
[C---:B------:R-:W-:Y:S02]  /*c050*/  ISETP.LT.OR P0, PT, R4.reuse, R215, P0 ;  /* 0x000000d70400720c */ /* 0x040fe40000701670 */
[----:B------:R-:W-:Y:S01]  /*c060*/  ISETP.LT.OR P3, PT, R4, R214, P3 ;  /* 0x000000d60400720c */ /* 0x000fe20001f61670 */
[----:B------:R-:W-:Y:S01]  /*c070*/  VIADD R4, R0, 0x28 ;  /* 0x0000002800047836 */ /* 0x000fe20000000000 */
[----:B------:R-:W-:Y:S02]  /*c080*/  FMNMX.FTZ R5, R13, R5, !PT ;  /* 0x000000050d057209 */ /* 0x000fe40007810000 */
[----:B------:R-:W-:Y:S02]  /*c090*/  FSEL R135, R173, -INF , !P5 ;  /* 0xff800000ad877808 */ /* 0x000fe40006800000 */
[----:B------:R-:W-:-:S02]  /*c0a0*/  FSEL R175, R175, -INF , !P1 ;  /* 0xff800000afaf7808 */ /* 0x000fc40004800000 */
[C---:B------:R-:W-:Y:S02]  /*c0b0*/  ISETP.GE.AND P5, PT, R4.reuse, R217, PT ;  /* 0x000000d90400720c */ /* 0x040fe40003fa6270 */
[C---:B------:R-:W-:Y:S02]  /*c0c0*/  ISETP.GE.AND P1, PT, R4.reuse, R216, PT ;  /* 0x000000d80400720c */ /* 0x040fe40003f26270 */
[----:B------:R-:W-:Y:S02]  /*c0d0*/  FMNMX.FTZ R5, R11, R5, !PT ;  /* 0x000000050b057209 */ /* 0x000fe40007810000 */
[C---:B------:R-:W-:Y:S02]  /*c0e0*/  ISETP.LT.OR P5, PT, R4.reuse, R215, P5 ;  /* 0x000000d70400720c */ /* 0x040fe40002fa1670 */
[----:B------:R-:W-:Y:S02]  /*c0f0*/  ISETP.LT.OR P1, PT, R4, R214, P1 ;  /* 0x000000d60400720c */ /* 0x000fe40000f21670 */
[----:B------:R-:W-:-:S04]  /*c100*/  FMNMX.FTZ R4, R133, R5, !PT ;  /* 0x0000000585047209 */ /* 0x000fc80007810000 */
[----:B------:R-:W-:Y:S01]  /*c110*/  FMNMX.FTZ R7, R134, R4, !PT ;  /* 0x0000000486077209 */ /* 0x000fe20007810000 */
[----:B------:R-:W-:Y:S01]  /*c120*/  VIADD R2, R0, 0x29 ;  /* 0x0000002900027836 */ /* 0x000fe20000000000 */
[----:B------:R-:W-:Y:S02]  /*c130*/  FMNMX.FTZ R6, R3, R14, !PT ;  /* 0x0000000e03067209 */ /* 0x000fe40007810000 */
[----:B------:R-:W-:Y:S02]  /*c140*/  FMNMX.FTZ R7, R172, R7, !PT ;  /* 0x00000007ac077209 */ /* 0x000fe40007810000 */
[----:B------:R-:W-:Y:S02]  /*c150*/  FSEL R212, R168, -INF , !P0 ;  /* 0xff800000a8d47808 */ /* 0x000fe40004000000 */
[----:B------:R-:W-:Y:S02]  /*c160*/  FMNMX.FTZ R7, R135, R7, !PT ;  /* 0x0000000787077209 */ /* 0x000fe40007810000 */
[----:B------:R-:W-:-:S02]  /*c170*/  FMNMX.FTZ R6, R17, R6, !PT ;  /* 0x0000000611067209 */ /* 0x000fc40007810000 */
[----:B------:R-:W-:Y:S02]  /*c180*/  FSEL R174, R174, -INF , !P4 ;  /* 0xff800000aeae7808 */ /* 0x000fe40006000000 */
[----:B------:R-:W-:Y:S02]  /*c190*/  ISETP.GE.AND P4, PT, R2, R217, PT ;  /* 0x000000d90200720c */ /* 0x000fe40003f86270 */
[----:B------:R-:W-:Y:S02]  /*c1a0*/  IADD3 R5, R0, 0x30, RZ ;  /* 0x0000003000057810 */ /* 0x000fe40007ffe0ff */
[----:B------:R-:W-:Y:S02]  /*c1b0*/  FSEL R213, R169, -INF , !P6 ;  /* 0xff800000a9d57808 */ /* 0x000fe40007000000 */
[----:B------:R-:W-:Y:S01]  /*c1c0*/  FMNMX.FTZ R7, R212, R7, !PT ;  /* 0x00000007d4077209 */ /* 0x000fe20007810000 */
[----:B------:R-:W-:Y:S01]  /*c1d0*/  VIADD R4, R0, 0x31 ;  /* 0x0000003100047836 */ /* 0x000fe20000000000 */
[----:B------:R-:W-:-:S02]  /*c1e0*/  ISETP.GE.AND P0, PT, R2, R216, PT ;  /* 0x000000d80200720c */ /* 0x000fc40003f06270 */
[----:B------:R-:W-:Y:S02]  /*c1f0*/  FMNMX.FTZ R6, R16, R6, !PT ;  /* 0x0000000610067209 */ /* 0x000fe40007810000 */
[----:B------:R-:W-:Y:S02]  /*c200*/  ISETP.LT.OR P4, PT, R2, R215, P4 ;  /* 0x000000d70200720c */ /* 0x000fe40002781670 */
[----:B------:R-:W-:Y:S02]  /*c210*/  ISETP.GE.AND P6, PT, R5, R217, PT ;  /* 0x000000d90500720c */ /* 0x000fe40003fc6270 */
[----:B------:R-:W-:Y:S02]  /*c220*/  FSEL R218, R32, -INF , !P5 ;  /* 0xff80000020da7808 */ /* 0x000fe40006800000 */
[----:B------:R-:W-:Y:S02]  /*c230*/  FMNMX.FTZ R7, R213, R7, !PT ;  /* 0x00000007d5077209 */ /* 0x000fe40007810000 */
[----:B------:R-:W-:Y:S01]  /*c240*/  ISETP.LT.OR P0, PT, R2, R214, P0 ;  /* 0x000000d60200720c */ /* 0x000fe20000701670 */
[----:B------:R-:W-:Y:S01]  /*c250*/  VIADD R2, R0, 0x38 ;  /* 0x0000003800027836 */ /* 0x000fe20000000000 */
[----:B------:R-:W-:-:S02]  /*c260*/  FMNMX.FTZ R6, R15, R6, !PT ;  /* 0x000000060f067209 */ /* 0x000fc40007810000 */
[----:B------:R-:W-:Y:S02]  /*c270*/  ISETP.GE.AND P5, PT, R4, R217, PT ;  /* 0x000000d90400720c */ /* 0x000fe40003fa6270 */
[----:B------:R-:W-:Y:S02]  /*c280*/  ISETP.LT.OR P6, PT, R5, R215, P6 ;  /* 0x000000d70500720c */ /* 0x000fe400037c1670 */
[----:B------:R-:W-:Y:S02]  /*c290*/  FSEL R239, R33, -INF , !P4 ;  /* 0xff80000021ef7808 */ /* 0x000fe40006000000 */
[----:B------:R-:W-:Y:S02]  /*c2a0*/  FMNMX.FTZ R7, R218, R7, !PT ;  /* 0x00000007da077209 */ /* 0x000fe40007810000 */
[----:B------:R-:W-:Y:S02]  /*c2b0*/  FMNMX.FTZ R6, R178, R6, !PT ;  /* 0x00000006b2067209 */ /* 0x000fe40007810000 */
[----:B------:R-:W-:-:S02]  /*c2c0*/  IADD3 R0, R0, 0x39, RZ ;  /* 0x0000003900007810 */ /* 0x000fc40007ffe0ff */
[----:B------:R-:W-:Y:S02]  /*c2d0*/  ISETP.GE.AND P4, PT, R2, R217, PT ;  /* 0x000000d90200720c */ /* 0x000fe40003f86270 */
[----:B------:R-:W-:Y:S02]  /*c2e0*/  FSEL R173, R28, -INF , !P6 ;  /* 0xff8000001cad7808 */ /* 0x000fe40007000000 */
[----:B------:R-:W-:Y:S02]  /*c2f0*/  ISETP.LT.OR P5, PT, R4, R215, P5 ;  /* 0x000000d70400720c */ /* 0x000fe40002fa1670 */
[----:B------:R-:W-:Y:S02]  /*c300*/  FMNMX.FTZ R7, R239, R7, !PT ;  /* 0x00000007ef077209 */ /* 0x000fe40007810000 */
[----:B------:R-:W-:Y:S02]  /*c310*/  FMNMX.FTZ R6, R179, R6, !PT ;  /* 0x00000006b3067209 */ /* 0x000fe40007810000 */
[----:B------:R-:W-:-:S02]  /*c320*/  ISETP.GE.AND P6, PT, R0, R217, PT ;  /* 0x000000d90000720c */ /* 0x000fc40003fc6270 */
[----:B------:R-:W-:Y:S02]  /*c330*/  ISETP.LT.OR P4, PT, R2, R215, P4 ;  /* 0x000000d70200720c */ /* 0x000fe40002781670 */
[----:B------:R-:W-:Y:S02]  /*c340*/  FSEL R223, R29, -INF , !P5 ;  /* 0xff8000001ddf7808 */ /* 0x000fe40006800000 */
[----:B------:R-:W-:Y:S02]  /*c350*/  FMNMX.FTZ R7, R173, R7, !PT ;  /* 0x00000007ad077209 */ /* 0x000fe40007810000 */
[----:B------:R-:W-:Y:S02]  /*c360*/  FMNMX.FTZ R6, R174, R6, !PT ;  /* 0x00000006ae067209 */ /* 0x000fe40007810000 */
[----:B------:R-:W-:Y:S02]  /*c370*/  ISETP.LT.OR P6, PT, R0, R215, P6 ;  /* 0x000000d70000720c */ /* 0x000fe400037c1670 */
[----:B------:R-:W-:-:S02]  /*c380*/  FSEL R180, R24, -INF , !P4 ;  /* 0xff80000018b47808 */ /* 0x000fc40006000000 */
[----:B------:R-:W-:Y:S02]  /*c390*/  FMNMX.FTZ R9, R223, R7, !PT ;  /* 0x00000007df097209 */ /* 0x000fe40007810000 */
[----:B------:R-:W-:Y:S02]  /*c3a0*/  FSEL R252, R170, -INF , !P3 ;  /* 0xff800000aafc7808 */ /* 0x000fe40005800000 */
[----:B------:R-:W-:Y:S02]  /*c3b0*/  FMNMX.FTZ R6, R175, R6, !PT ;  /* 0x00000006af067209 */ /* 0x000fe40007810000 */
[----:B------:R-:W-:Y:S02]  /*c3c0*/  FSEL R29, R25, -INF , !P6 ;  /* 0xff800000191d7808 */ /* 0x000fe40007000000 */
[----:B------:R-:W-:Y:S02]  /*c3d0*/  FMNMX.FTZ R9, R180, R9, !PT ;  /* 0x00000009b4097209 */ /* 0x000fe40007810000 */
[----:B------:R-:W-:-:S02]  /*c3e0*/  ISETP.GE.AND P3, PT, R5, R216, PT ;  /* 0x000000d80500720c */ /* 0x000fc40003f66270 */
[----:B------:R-:W-:Y:S02]  /*c3f0*/  FSEL R177, R171, -INF , !P2 ;  /* 0xff800000abb17808 */ /* 0x000fe40005000000 */
[----:B------:R-:W-:Y:S02]  /*c400*/  FMNMX.FTZ R7, R252, R6, !PT ;  /* 0x00000006fc077209 */ /* 0x000fe40007810000 */
[----:B------:R-:W-:Y:S02]  /*c410*/  FMNMX.FTZ R6, R29, R9, !PT ;  /* 0x000000091d067209 */ /* 0x000fe40007810000 */
[----:B------:R-:W-:Y:S02]  /*c420*/  ISETP.LT.OR P3, PT, R5, R214, P3 ;  /* 0x000000d60500720c */ /* 0x000fe40001f61670 */
[----:B------:R-:W-:Y:S02]  /*c430*/  FSEL R219, R34, -INF , !P1 ;  /* 0xff80000022db7808 */ /* 0x000fe40004800000 */
[----:B------:R-:W-:-:S02]  /*c440*/  FMNMX.FTZ R5, R177, R7, !PT ;  /* 0x00000007b1057209 */ /* 0x000fc40007810000 */
[-C--:B------:R-:W-:Y:S01]  /*c450*/  ISETP.GE.AND P1, PT, R4, R216.reuse, PT ;  /* 0x000000d80400720c */ /* 0x080fe20003f26270 */
[----:B------:R-:W1:Y:S01]  /*c460*/  SHFL.BFLY PT, R7, R6, 0x2, 0x1f ;  /* 0x0c401f0006077f89 */ /* 0x000e6200000e0000 */
[----:B------:R-:W-:Y:S02]  /*c470*/  FSEL R182, R35, -INF , !P0 ;  /* 0xff80000023b67808 */ /* 0x000fe40004000000 */
[----:B------:R-:W-:Y:S02]  /*c480*/  FMNMX.FTZ R5, R219, R5, !PT ;  /* 0x00000005db057209 */ /* 0x000fe40007810000 */
[----:B------:R-:W-:Y:S02]  /*c490*/  ISETP.GE.AND P0, PT, R2, R216, PT ;  /* 0x000000d80200720c */ /* 0x000fe40003f06270 */
[----:B------:R-:W-:Y:S02]  /*c4a0*/  ISETP.LT.OR P1, PT, R4, R214, P1 ;  /* 0x000000d60400720c */ /* 0x000fe40000f21670 */
[----:B------:R-:W-:-:S02]  /*c4b0*/  FSEL R222, R30, -INF , !P3 ;  /* 0xff8000001ede7808 */ /* 0x000fc40005800000 */
[----:B------:R-:W-:Y:S02]  /*c4c0*/  FMNMX.FTZ R4, R182, R5, !PT ;  /* 0x00000005b6047209 */ /* 0x000fe40007810000 */
[----:B------:R-:W-:Y:S02]  /*c4d0*/  ISETP.LT.OR P2, PT, R2, R214, P0 ;  /* 0x000000d60200720c */ /* 0x000fe40000741670 */
[----:B------:R-:W-:Y:S02]  /*c4e0*/  ISETP.GE.AND P0, PT, R0, R216, PT ;  /* 0x000000d80000720c */ /* 0x000fe40003f06270 */
[----:B------:R-:W-:Y:S02]  /*c4f0*/  FSEL R31, R31, -INF , !P1 ;  /* 0xff8000001f1f7808 */ /* 0x000fe40004800000 */
[----:B------:R-:W-:Y:S02]  /*c500*/  FMNMX.FTZ R2, R222, R4, !PT ;  /* 0x00000004de027209 */ /* 0x000fe40007810000 */
[----:B------:R-:W-:-:S02]  /*c510*/  ISETP.LT.OR P0, PT, R0, R214, P0 ;  /* 0x000000d60000720c */ /* 0x000fc40000701670 */
[----:B------:R-:W-:Y:S02]  /*c520*/  FSEL R220, R26, -INF , !P2 ;  /* 0xff8000001adc7808 */ /* 0x000fe40005000000 */
[----:B------:R-:W-:Y:S02]  /*c530*/  FMNMX.FTZ R2, R31, R2, !PT ;  /* 0x000000021f027209 */ /* 0x000fe40007810000 */
[----:B------:R-:W-:Y:S02]  /*c540*/  FSEL R228, R27, -INF , !P0 ;  /* 0xff8000001be47808 */ /* 0x000fe40004000000 */
[----:B------:R-:W-:-:S04]  /*c550*/  FMNMX.FTZ R2, R220, R2, !PT ;  /* 0x00000002dc027209 */ /* 0x000fc80007810000 */
[----:B------:R-:W-:Y:S02]  /*c560*/  FMNMX.FTZ R2, R228, R2, !PT ;  /* 0x00000002e4027209 */ /* 0x000fe40007810000 */
[----:B-1----:R-:W-:Y:S01]  /*c570*/  FMNMX.FTZ R0, R6, R7, !PT ;  /* 0x0000000706007209 */ /* 0x002fe20007810000 */
[----:B--2---:R-:W-:Y:S02]  /*c580*/  IMAD.WIDE.U32 R230, R10, -0x326172a9, RZ ;  /* 0xcd9e8d570ae67825 */ /* 0x004fe400078e00ff */
[----:B------:R-:W1:Y:S01]  /*c590*/  SHFL.BFLY PT, R7, R2, 0x2, 0x1f ;  /* 0x0c401f0002077f89 */ /* 0x000e6200000e0000 */
[----:B------:R-:W3:Y:S03]  /*c5a0*/  LDC.U8 R10, c[0x0][0x388] ;  /* 0x0000e200ff0a7b82 */ /* 0x000ee60000000000 */
[----:B------:R-:W2:Y:S01]  /*c5b0*/  SHFL.BFLY PT, R9, R0, 0x1, 0x1f ;  /* 0x0c201f0000097f89 */ /* 0x000ea200000e0000 */
[----:B------:R-:W-:Y:S01]  /*c5c0*/  USHF.L.U32 UR24, UR20, 0x1, URZ ;  /* 0x0000000114187899 */ /* 0x000fe2000800063f */
[----:B----4-:R-:W-:Y:S01]  /*c5d0*/  LOP3.LUT R5, R231, R20, RZ, 0x3c, !PT ;  /* 0x00000014e7057212 */ /* 0x010fe200078e3cff */
[----:B------:R-:W-:Y:S01]  /*c5e0*/  UIADD3 UR4, UR35, -0x4498517b, URZ ;  /* 0xbb67ae8523047890 */ /* 0x000fe2000fffe03f */
[----:B-----5:R-:W-:Y:S01]  /*c5f0*/  IMAD.WIDE.U32 R236, R19, -0x2daee0ad, RZ ;  /* 0xd2511f5313ec7825 */ /* 0x020fe200078e00ff */
[----:B------:R-:W-:Y:S01]  /*c600*/  UIADD3 UR23, UR34, -0x61c88647, URZ ;  /* 0x9e3779b922177890 */ /* 0x000fe2000fffe03f */
[----:B------:R-:W-:Y:S02]  /*c610*/  LDSM.16.MT88.4 R20, [R185+0x10000] ;  /* 0x01000000b914783b */ /* 0x000fe40000004200 */
[----:B------:R-:W-:-:S02]  /*c620*/  IMAD.U32 R4, RZ, RZ, UR24 ;  /* 0x00000018ff047e24 */ /* 0x000fc4000f8e00ff */
[----:B------:R-:W-:-:S03]  /*c630*/  IMAD.WIDE.U32 R34, R5, -0x2daee0ad, RZ ;  /* 0xd2511f5305227825 */ /* 0x000fc600078e00ff */
[----:B------:R-:W-:Y:S02]  /*c640*/  LOP3.LUT R4, R237, UR35, R4, 0x96, !PT ;  /* 0x00000023ed047c12 */ /* 0x000fe4000f8e9604 */
[----:B------:R-:W-:Y:S01]  /*c650*/  LOP3.LUT R6, R35, UR4, R236, 0x96, !PT ;  /* 0x0000000423067c12 */ /* 0x000fe2000f8e96ec */
[----:B------:R-:W-:Y:S02]  /*c660*/  UIADD3 UR14, UR34, 0x3c6ef372, URZ ;  /* 0x3c6ef372220e7890 */ /* 0x000fe4000fffe03f */
[----:B------:R-:W-:Y:S01]  /*c670*/  IMAD.WIDE.U32 R4, R4, -0x326172a9, RZ ;  /* 0xcd9e8d5704047825 */ /* 0x000fe200078e00ff */
[----:B-1----:R-:W-:-:S03]  /*c680*/  FMNMX.FTZ R2, R2, R7, !PT ;  /* 0x0000000702027209 */ /* 0x002fc60007810000 */
[----:B------:R-:W-:Y:S01]  /*c690*/  IMAD.WIDE.U32 R32, R6, -0x326172a9, RZ ;  /* 0xcd9e8d5706207825 */ /* 0x000fe200078e00ff */
[----:B---3--:R-:W-:Y:S02]  /*c6a0*/  PRMT R10, R10, 0x7054, R18 ;  /* 0x000070540a0a7816 */ /* 0x008fe40000000012 */
[----:B--2---:R-:W-:Y:S01]  /*c6b0*/  FMNMX.FTZ R238, R0, R9, !PT ;  /* 0x0000000900ee7209 */ /* 0x004fe20007810000 */
[----:B------:R-:W1:Y:S01]  /*c6c0*/  SHFL.BFLY PT, R18, R2, 0x1, 0x1f ;  /* 0x0c201f0002127f89 */ /* 0x000e6200000e0000 */
[----:B------:R-:W-:Y:S02]  /*c6d0*/  LOP3.LUT R5, R5, UR23, R230, 0x96, !PT ;  /* 0x0000001705057c12 */ /* 0x000fe4000f8e96e6 */
[----:B------:R-:W-:Y:S01]  /*c6e0*/  LOP3.LUT R6, R33, UR14, R4, 0x96, !PT ;  /* 0x0000000e21067c12 */ /* 0x000fe2000f8e9604 */
[----:B------:R-:W-:Y:S01]  /*c6f0*/  IMAD.MOV.U32 R176, RZ, RZ, R10 ;  /* 0x000000ffffb07224 */ /* 0x000fe200078e000a */
[----:B------:R-:W-:Y:S01]  /*c700*/  UIADD3 UR13, UR35, 0x76cf5d0a, URZ ;  /* 0x76cf5d0a230d7890 */ /* 0x000fe2000fffe03f */
[C---:B------:R-:W-:Y:S01]  /*c710*/  FMUL.FTZ R10, R238.reuse, UR8 ;  /* 0x00000008ee0a7c20 */ /* 0x040fe20008410000 */
[----:B------:R-:W-:Y:S01]  /*c720*/  UIADD3 UR7, UR35, 0x32370b8f, URZ ;  /* 0x32370b8f23077890 */ /* 0x000fe2000fffe03f */
[----:B------:R-:W-:Y:S01]  /*c730*/  IMAD.WIDE.U32 R4, R5, -0x2daee0ad, RZ ;  /* 0xd2511f5305047825 */ /* 0x000fe200078e00ff */
[----:B------:R-:W-:-:S03]  /*c740*/  FSETP.NEU.FTZ.AND P1, PT, R238, -INF , PT ;  /* 0xff800000ee00780b */ /* 0x000fc60003f3d000 */
[----:B------:R-:W-:Y:S01]  /*c750*/  IMAD.WIDE.U32 R6, R6, -0x2daee0ad, RZ ;  /* 0xd2511f5306067825 */ /* 0x000fe200078e00ff */
[----:B------:R-:W-:Y:S02]  /*c760*/  FSEL R10, R10, RZ, P1 ;  /* 0x000000ff0a0a7208 */ /* 0x000fe40000800000 */
[----:B------:R-:W-:Y:S02]  /*c770*/  LOP3.LUT R5, R5, UR13, R34, 0x96, !PT ;  /* 0x0000000d05057c12 */ /* 0x000fe4000f8e9622 */
[----:B------:R-:W-:Y:S01]  /*c780*/  LOP3.LUT R9, R7, UR7, R4, 0x96, !PT ;  /* 0x0000000707097c12 */ /* 0x000fe2000f8e9604 */
[----:B------:R-:W-:Y:S01]  /*c790*/  UIADD3 UR12, UR34, -0x255992d5, URZ ;  /* 0xdaa66d2b220c7890 */ /* 0x000fe2000fffe03f */
[----:B------:R-:W-:Y:S01]  /*c7a0*/  FFMA.FTZ R0, R8, UR8, -R10 ;  /* 0x0000000808007c23 */ /* 0x000fe2000801080a */
[----:B------:R-:W-:Y:S01]  /*c7b0*/  UIADD3 UR6, UR34, 0x78dde6e4, URZ ;  /* 0x78dde6e422067890 */ /* 0x000fe2000fffe03f */
[----:B------:R-:W-:-:S04]  /*c7c0*/  IMAD.WIDE.U32 R4, R5, -0x326172a9, RZ ;  /* 0xcd9e8d5705047825 */ /* 0x000fc800078e00ff */
[----:B------:R-:W-:Y:S01]  /*c7d0*/  IMAD.WIDE.U32 R8, R9, -0x326172a9, RZ ;  /* 0xcd9e8d5709087825 */ /* 0x000fe200078e00ff */
[----:B------:R2:W-:Y:S01]  /*c7e0*/  MUFU.EX2 R27, R0 ;  /* 0x00000000001b7308 */ /* 0x0005e20000000800 */
[----:B------:R-:W-:Y:S02]  /*c7f0*/  LOP3.LUT R5, R5, UR12, R32, 0x96, !PT ;  /* 0x0000000c05057c12 */ /* 0x000fe4000f8e9620 */
[----:B-1----:R-:W-:Y:S01]  /*c800*/  FMNMX.FTZ R236, R2, R18, !PT ;  /* 0x0000001202ec7209 */ /* 0x002fe20007810000 */
[----:B------:R-:W-:Y:S01]  /*c810*/  UIADD3 UR4, UR35, -0x126145ec, URZ ;  /* 0xed9eba1423047890 */ /* 0x000fe2000fffe03f */
[----:B--2---:R-:W-:Y:S01]  /*c820*/  LOP3.LUT R0, R9, UR6, R4, 0x96, !PT ;  /* 0x0000000609007c12 */ /* 0x004fe2000f8e9604 */
[----:B------:R-:W-:-:S04]  /*c830*/  IMAD.WIDE.U32 R4, R5, -0x2daee0ad, RZ ;  /* 0xd2511f5305047825 */ /* 0x000fc800078e00ff */
[----:B------:R-:W-:-:S04]  /*c840*/  IMAD.WIDE.U32 R24, R0, -0x2daee0ad, RZ ;  /* 0xd2511f5300187825 */ /* 0x000fc800078e00ff */
[C---:B------:R-:W-:Y:S01]  /*c850*/  FMUL.FTZ R0, R236.reuse, UR8 ;  /* 0x00000008ec007c20 */ /* 0x040fe20008410000 */
[----:B------:R-:W-:Y:S02]  /*c860*/  FSETP.NEU.FTZ.AND P0, PT, R236, -INF , PT ;  /* 0xff800000ec00780b */ /* 0x000fe40003f1d000 */
[----:B------:R-:W-:Y:S01]  /*c870*/  LOP3.LUT R4, R25, UR10, R4, 0x96, !PT ;  /* 0x0000000a19047c12 */ /* 0x000fe2000f8e9604 */
[----:B------:R-:W-:Y:S01]  /*c880*/  FFMA.FTZ R2, R11, UR8, -R10 ;  /* 0x000000080b027c23 */ /* 0x000fe2000801080a */
[----:B------:R-:W-:Y:S02]  /*c890*/  LOP3.LUT R6, R5, UR4, R6, 0x96, !PT ;  /* 0x0000000405067c12 */ /* 0x000fe4000f8e9606 */
[----:B------:R-:W-:Y:S01]  /*c8a0*/  FSEL R11, R0, RZ, P0 ;  /* 0x000000ff000b7208 */ /* 0x000fe20000000000 */
[----:B------:R-:W-:Y:S01]  /*c8b0*/  IMAD.WIDE.U32 R4, R4, -0x326172a9, RZ ;  /* 0xcd9e8d5704047825 */ /* 0x000fe200078e00ff */
[----:B------:R-:W-:-:S03]  /*c8c0*/  UIADD3 UR22, UR34, -0x4ab325aa, URZ ;  /* 0xb54cda5622167890 */ /* 0x000fc6000fffe03f */
[----:B------:R-:W-:Y:S01]  /*c8d0*/  IMAD.WIDE.U32 R6, R6, -0x326172a9, RZ ;  /* 0xcd9e8d5706067825 */ /* 0x000fe200078e00ff */
[----:B------:R-:W-:-:S03]  /*c8e0*/  LOP3.LUT R0, R4, 0xffff, RZ, 0xc0, !PT ;  /* 0x0000ffff04007812 */ /* 0x000fc600078ec0ff */
[----:B------:R-:W-:Y:S01]  /*c8f0*/  FFMA.FTZ R15, R15, UR8, -R11 ;  /* 0x000000080f0f7c23 */ /* 0x000fe2000801080b */
[----:B------:R1:W-:Y:S01]  /*c900*/  MUFU.EX2 R171, R2 ;  /* 0x0000000200ab7308 */ /* 0x0003e20000000800 */
[----:B------:R-:W-:Y:S02]  /*c910*/  LOP3.LUT R25, R7, UR11, R8, 0x96, !PT ;  /* 0x0000000b07197c12 */ /* 0x000fe4000f8e9608 */
[----:B------:R-:W-:-:S05]  /*c920*/  LOP3.LUT R7, R4, 0xff, RZ, 0xc0, !PT ;  /* 0x000000ff04077812 */ /* 0x000fca00078ec0ff */
[----:B------:R-:W2:Y:S01]  /*c930*/  MUFU.EX2 R19, R15 ;  /* 0x0000000f00137308 */ /* 0x000ea20000000800 */
[----:B------:R-:W-:Y:S01]  /*c940*/  FFMA.FTZ R13, R13, UR8, -R10 ;  /* 0x000000080d0d7c23 */ /* 0x000fe2000801080a */
[----:B-1----:R-:W-:Y:S02]  /*c950*/  SHF.R.U32.HI R2, RZ, 0x8, R0 ;  /* 0x00000008ff027819 */ /* 0x002fe40000011600 */
[----:B------:R-:W-:Y:S02]  /*c960*/  LOP3.LUT R0, R5, UR22, R6, 0x96, !PT ;  /* 0x0000001605007c12 */ /* 0x000fe4000f8e9606 */
[----:B------:R-:W-:Y:S02]  /*c970*/  SHF.R.U32.HI R5, RZ, 0x10, R4 ;  /* 0x00000010ff057819 */ /* 0x000fe40000011604 */
[----:B------:R-:W-:Y:S02]  /*c980*/  PRMT R9, R7, 0x5410, R2 ;  /* 0x0000541007097816 */ /* 0x000fe40000000002 */
[----:B------:R-:W-:-:S02]  /*c990*/  SHF.R.U32.HI R6, RZ, 0x18, R4 ;  /* 0x00000018ff067819 */ /* 0x000fc40000011604 */
[----:B------:R-:W-:Y:S02]  /*c9a0*/  LOP3.LUT R2, R0, 0xffff, RZ, 0xc0, !PT ;  /* 0x0000ffff00027812 */ /* 0x000fe400078ec0ff */
[----:B------:R-:W-:Y:S01]  /*c9b0*/  LOP3.LUT R4, R5, 0xff, RZ, 0xc0, !PT ;  /* 0x000000ff05047812 */ /* 0x000fe200078ec0ff */
[----:B------:R-:W-:Y:S01]  /*c9c0*/  FFMA.FTZ R12, R12, UR8, -R10 ;  /* 0x000000080c0c7c23 */ /* 0x000fe2000801080a */
[----:B------:R-:W-:Y:S02]  /*c9d0*/  LOP3.LUT R7, R0, 0xff, RZ, 0xc0, !PT ;  /* 0x000000ff00077812 */ /* 0x000fe400078ec0ff */
[----:B------:R-:W-:Y:S01]  /*c9e0*/  SHF.R.U32.HI R5, RZ, 0x8, R2 ;  /* 0x00000008ff057819 */ /* 0x000fe20000011602 */
[----:B------:R-:W1:Y:S01]  /*c9f0*/  MUFU.EX2 R168, R13 ;  /* 0x0000000d00a87308 */ /* 0x000e620000000800 */
[----:B------:R-:W-:Y:S01]  /*ca00*/  PRMT R8, R4, 0x5410, R6 ;  /* 0x0000541004087816 */ /* 0x000fe20000000006 */
[----:B------:R-:W-:Y:S01]  /*ca10*/  FFMA.FTZ R16, R16, UR8, -R11 ;  /* 0x0000000810107c23 */ /* 0x000fe2000801080b */
[----:B------:R-:W-:-:S02]  /*ca20*/  SHF.R.U32.HI R2, RZ, 0x10, R0 ;  /* 0x00000010ff027819 */ /* 0x000fc40000011600 */
[----:B------:R-:W-:-:S03]  /*ca30*/  FSEL R4, R238, RZ, P1 ;  /* 0x000000ffee047208 */ /* 0x000fc60000800000 */
[----:B------:R3:W-:Y:S02]  /*ca40*/  MUFU.EX2 R170, R12 ;  /* 0x0000000c00aa7308 */ /* 0x0007e40000000800 */
[----:B------:R-:W-:Y:S01]  /*ca50*/  FADD.FTZ R4, R132, -R4 ;  /* 0x8000000484047221 */ /* 0x000fe20000010000 */
[----:B--2---:R-:W-:-:S05]  /*ca60*/  MOV R132, R19 ;  /* 0x0000001300847202 */ /* 0x004fca0000000f00 */
[----:B------:R2:W4:Y:S01]  /*ca70*/  MUFU.EX2 R30, R16 ;  /* 0x00000010001e7308 */ /* 0x0005220000000800 */
[----:B---3--:R-:W-:Y:S02]  /*ca80*/  PRMT R12, R7, 0x5410, R5 ;  /* 0x00005410070c7816 */ /* 0x008fe40000000005 */
[----:B------:R-:W-:Y:S02]  /*ca90*/  SHF.R.U32.HI R5, RZ, 0x18, R0 ;  /* 0x00000018ff057819 */ /* 0x000fe40000011600 */
[----:B------:R-:W-:Y:S01]  /*caa0*/  LOP3.LUT R0, R2, 0xff, RZ, 0xc0, !PT ;  /* 0x000000ff02007812 */ /* 0x000fe200078ec0ff */
[--C-:B------:R-:W-:Y:S02]  /*cab0*/  FFMA.FTZ R2, R17, UR8, -R11.reuse ;  /* 0x0000000811027c23 */ /* 0x100fe4000801080b */
[----:B--2---:R-:W2:Y:S02]  /*cac0*/  LDSM.16.MT88.4 R16, [R186+0x10000] ;  /* 0x01000000ba10783b */ /* 0x004ea40000004200 */
[----:B------:R3:W-:Y:S01]  /*cad0*/  MUFU.EX2 R169, R2 ;  /* 0x0000000200a97308 */ /* 0x0007e20000000800 */
[----:B------:R-:W-:Y:S01]  /*cae0*/  FFMA.FTZ R14, R14, UR8, -R11 ;  /* 0x000000080e0e7c23 */ /* 0x000fe2000801080b */
[----:B------:R-:W-:-:S02]  /*caf0*/  PRMT R5, R0, 0x5410, R5 ;  /* 0x0000541000057816 */ /* 0x000fc40000000005 */
[----:B------:R-:W-:Y:S02]  /*cb00*/  HSET2.LE.AND R6, R9, R176, PT ;  /* 0x000000b009067233 */ /* 0x000fe40003803000 */
[----:B-1----:R-:W-:Y:S01]  /*cb10*/  F2FP.BF16.F32.PACK_AB R0, R171, R168 ;  /* 0x000000a8ab00723e */ /* 0x002fe200000010ff */
[----:B------:R-:W-:Y:S01]  /*cb20*/  FMUL.FTZ R4, R4, UR8 ;  /* 0x0000000804047c20 */ /* 0x000fe20008410000 */
[----:B------:R1:W5:Y:S01]  /*cb30*/  MUFU.EX2 R26, R14 ;  /* 0x0000000e001a7308 */ /* 0x0003620000000800 */
[----:B---3--:R-:W-:-:S05]  /*cb40*/  FSEL R2, R236, RZ, P0 ;  /* 0x000000ffec027208 */ /* 0x008fca0000000000 */
[----:B------:R-:W-:Y:S01]  /*cb50*/  FADD.FTZ R2, R3, -R2 ;  /* 0x8000000203027221 */ /* 0x000fe20000010000 */
[----:B------:R-:W-:-:S03]  /*cb60*/  LOP3.LUT R6, R6, R0, RZ, 0xc0, !PT ;  /* 0x0000000006067212 */ /* 0x000fc600078ec0ff */
[----:B------:R-:W-:Y:S01]  /*cb70*/  FMUL.FTZ R3, R2, UR8 ;  /* 0x0000000802037c20 */ /* 0x000fe20008410000 */
[----:B------:R-:W-:Y:S01]  /*cb80*/  HSET2.LE.AND R0, R8, R176, PT ;  /* 0x000000b008007233 */ /* 0x000fe20003803000 */
[----:B------:R3:W2:Y:S01]  /*cb90*/  MUFU.EX2 R9, R4 ;  /* 0x0000000400097308 */ /* 0x0006a20000000800 */
[----:B----4-:R-:W-:-:S07]  /*cba0*/  F2FP.BF16.F32.PACK_AB R2, R132, R30 ;  /* 0x0000001e8402723e */ /* 0x010fce00000010ff */
[----:B------:R-:W4:Y:S01]  /*cbb0*/  MUFU.EX2 R8, R3 ;  /* 0x0000000300087308 */ /* 0x000f220000000800 */
[----:B------:R-:W-:Y:S02]  /*cbc0*/  LOP3.LUT R7, R0, R2, RZ, 0xc0, !PT ;  /* 0x0000000200077212 */ /* 0x000fe400078ec0ff */
[--C-:B------:R-:W-:Y:S02]  /*cbd0*/  HSET2.LE.AND R0, R12, R176.reuse, PT ;  /* 0x000000b00c007233 */ /* 0x100fe40003803000 */
[----:B------:R-:W-:Y:S01]  /*cbe0*/  F2FP.BF16.F32.PACK_AB R2, R170, R27 ;  /* 0x0000001baa02723e */ /* 0x000fe200000010ff */
[----:B-1----:R-:W1:Y:S03]  /*cbf0*/  LDSM.16.MT88.4 R12, [R188+0x10000] ;  /* 0x01000000bc0c783b */ /* 0x002e660000004200 */
[----:B---3--:R-:W-:Y:S02]  /*cc00*/  LOP3.LUT R4, R0, R2, RZ, 0xc0, !PT ;  /* 0x0000000200047212 */ /* 0x008fe400078ec0ff */
[----:B------:R-:W-:-:S02]  /*cc10*/  HSET2.LE.AND R0, R5, R176, PT ;  /* 0x000000b005007233 */ /* 0x000fc40003803000 */
[----:B-----5:R-:W-:Y:S01]  /*cc20*/  F2FP.BF16.F32.PACK_AB R2, R169, R26 ;  /* 0x0000001aa902723e */ /* 0x020fe200000010ff */
[-C--:B--2---:R-:W-:Y:S01]  /*cc30*/  FMUL.FTZ R144, R144, R9.reuse ;  /* 0x0000000990907220 */ /* 0x084fe20000410000 */
[-C--:B------:R-:W-:Y:S01]  /*cc40*/  FMUL.FTZ R145, R145, R9.reuse ;  /* 0x0000000991917220 */ /* 0x080fe20000410000 */
[-C--:B------:R-:W-:Y:S01]  /*cc50*/  FMUL.FTZ R148, R148, R9.reuse ;  /* 0x0000000994947220 */ /* 0x080fe20000410000 */
[----:B------:R-:W-:Y:S01]  /*cc60*/  LOP3.LUT R5, R0, R2, RZ, 0xc0, !PT ;  /* 0x0000000200057212 */ /* 0x000fe200078ec0ff */
[-C--:B----4-:R-:W-:Y:S01]  /*cc70*/  FMUL.FTZ R146, R146, R8.reuse ;  /* 0x0000000892927220 */ /* 0x090fe20000410000 */
[-C--:B------:R-:W-:Y:S01]  /*cc80*/  FMUL.FTZ R147, R147, R8.reuse ;  /* 0x0000000893937220 */ /* 0x080fe20000410000 */
[----:B------:R-:W-:Y:S01]  /*cc90*/  FMUL.FTZ R149, R149, R9 ;  /* 0x0000000995957220 */ /* 0x000fe20000410000 */
[-C--:B------:R-:W-:Y:S01]  /*cca0*/  FMUL.FTZ R150, R150, R8.reuse ;  /* 0x0000000896967220 */ /* 0x080fe20000410000 */
[----:B------:R-:W-:Y:S01]  /*ccb0*/  FMUL.FTZ R151, R151, R8 ;  /* 0x0000000897977220 */ /* 0x000fe20000410000 */
[----:B------:R-:W-:Y:S01]  /*ccc0*/  IMAD.MOV.U32 R28, RZ, RZ, R249 ;  /* 0x000000ffff1c7224 */ /* 0x000fe200078e00f9 */
[----:B------:R-:W-:-:S02]  /*ccd0*/  MOV R221, R248 ;  /* 0x000000f800dd7202 */ /* 0x000fc40000000f00 */
[C---:B------:R-:W-:Y:S06]  /*cce0*/  HMMA.16816.F32.BF16 R144, R4.reuse, R16, R144 ;  /* 0x000000100490723c */ /* 0x040fec0000041890 */
[----:B------:R-:W-:Y:S01]  /*ccf0*/  HMMA.16816.F32.BF16 R248, R4, R18, R148 ;  /* 0x0000001204f8723c */ /* 0x000fe20000041894 */
[----:B------:R-:W2:Y:S01]  /*cd00*/  LDSM.16.MT88.4 R16, [R187+0x10000] ;  /* 0x01000000bb10783b */ /* 0x000ea20000004200 */
[-C--:B------:R-:W-:Y:S01]  /*cd10*/  FMUL.FTZ R140, R140, R9.reuse ;  /* 0x000000098c8c7220 */ /* 0x080fe20000410000 */
[----:B------:R-:W-:Y:S01]  /*cd20*/  FMUL.FTZ R141, R141, R9 ;  /* 0x000000098d8d7220 */ /* 0x000fe20000410000 */
[-C--:B------:R-:W-:Y:S01]  /*cd30*/  FMUL.FTZ R142, R142, R8.reuse ;  /* 0x000000088e8e7220 */ /* 0x080fe20000410000 */
[----:B------:R-:W-:-:S07]  /*cd40*/  FMUL.FTZ R143, R143, R8 ;  /* 0x000000088f8f7220 */ /* 0x000fce0000410000 */
[C---:B------:R-:W-:Y:S01]  /*cd50*/  HMMA.16816.F32.BF16 R224, R4.reuse, R22, R140 ;  /* 0x0000001604e0723c */ /* 0x040fe2000004188c */
        /* <DEDUP_REMOVED lines=17> */
[----:B------:R-:W-:Y:S01]  /*ce70*/  FMUL.FTZ R165, R165, R9 ;  /* 0x00000009a5a57220 */ /* 0x000fe20000410000 */
[-C--:B------:R-:W-:Y:S01]  /*ce80*/  FMUL.FTZ R166, R166, R8.reuse ;  /* 0x00000008a6a67220 */ /* 0x080fe20000410000 */
[----:B------:R-:W-:Y:S01]  /*ce90*/  FMUL.FTZ R167, R167, R8 ;  /* 0x00000008a7a77220 */ /* 0x000fe20000410000 */
[C---:B-1----:R-:W-:Y:S06]  /*cea0*/  HMMA.16816.F32.BF16 R152, R4.reuse, R12, R152 ;  /* 0x0000000c0498723c */ /* 0x042fec0000041898 */
[----:B------:R-:W-:Y:S01]  /*ceb0*/  HMMA.16816.F32.BF16 R240, R4, R14, R156 ;  /* 0x0000000e04f0723c */ /* 0x000fe2000004189c */
[----:B------:R-:W1:Y:S01]  /*cec0*/  LDSM.16.MT88.4 R12, [R185+0x12000] ;  /* 0x01200000b90c783b */ /* 0x000e620000004200 */
[----:B------:R-:W-:-:S02]  /*ced0*/  IMAD.MOV.U32 R23, RZ, RZ, R224 ;  /* 0x000000ffff177224 */ /* 0x000fc400078e00e0 */
[----:B------:R-:W-:Y:S02]  /*cee0*/  IMAD.MOV.U32 R22, RZ, RZ, R225 ;  /* 0x000000ffff167224 */ /* 0x000fe400078e00e1 */
[C---:B------:R-:W-:Y:S06]  /*cef0*/  HMMA.16816.F32.BF16 R136, R4.reuse, R20, R136 ;  /* 0x000000140488723c */ /* 0x040fec0000041888 */
[----:B--2---:R-:W-:Y:S01]  /*cf00*/  HMMA.16816.F32.BF16 R160, R4, R16, R160 ;  /* 0x0000001004a0723c */ /* 0x004fe200000418a0 */
[----:B------:R-:W-:Y:S01]  /*cf10*/  MOV R21, R226 ;  /* 0x000000e200157202 */ /* 0x000fe20000000f00 */
[----:B------:R-:W-:-:S04]  /*cf20*/  IMAD.MOV.U32 R20, RZ, RZ, R227 ;  /* 0x000000ffff147224 */ /* 0x000fc800078e00e3 */
[C---:B------:R-:W-:Y:S01]  /*cf30*/  HMMA.16816.F32.BF16 R224, R4.reuse, R18, R164 ;  /* 0x0000001204e0723c */ /* 0x040fe200000418a4 */
[----:B------:R-:W2:Y:S01]  /*cf40*/  LDSM.16.MT88.4 R16, [R186+0x12000] ;  /* 0x01200000ba10783b */ /* 0x000ea20000004200 */
        /* <DEDUP_REMOVED lines=19> */
[----:B------:R-:W-:Y:S01]  /*d080*/  IMAD.MOV.U32 R38, RZ, RZ, R230 ;  /* 0x000000ffff267224 */ /* 0x000fe200078e00e6 */
[----:B------:R-:W-:Y:S01]  /*d090*/  MOV R37, R228 ;  /* 0x000000e400257202 */ /* 0x000fe20000000f00 */
[----:B------:R-:W-:-:S02]  /*d0a0*/  IMAD.MOV.U32 R39, RZ, RZ, R231 ;  /* 0x000000ffff277224 */ /* 0x000fc400078e00e7 */
[----:B------:R-:W-:Y:S01]  /*d0b0*/  IMAD.MOV.U32 R36, RZ, RZ, R223 ;  /* 0x000000ffff247224 */ /* 0x000fe200078e00df */
[----:B------:R-:W-:Y:S01]  /*d0c0*/  MOV R42, R222 ;  /* 0x000000de002a7202 */ /* 0x000fe20000000f00 */
[----:B------:R-:W-:Y:S01]  /*d0d0*/  IMAD.MOV.U32 R41, RZ, RZ, R221 ;  /* 0x000000ffff297224 */ /* 0x000fe200078e00dd */
[----:B--2---:R-:W-:Y:S07]  /*d0e0*/  HMMA.16816.F32.BF16 R228, R4, R16, R44 ;  /* 0x0000001004e4723c */ /* 0x004fee000004182c */
[----:B------:R-:W-:-:S02]  /*d0f0*/  MOV R47, R220 ;  /* 0x000000dc002f7202 */ /* 0x000fc40000000f00 */
        /* <DEDUP_REMOVED lines=24> */
[----:B------:R-:W-:Y:S02]  /*d280*/  IMAD.MOV.U32 R40, RZ, RZ, R170 ;  /* 0x000000ffff287224 */ /* 0x000fe400078e00aa */
[----:B------:R-:W-:Y:S02]  /*d290*/  IMAD.MOV.U32 R46, RZ, RZ, R169 ;  /* 0x000000ffff2e7224 */ /* 0x000fe400078e00a9 */
[----:B------:R-:W-:Y:S02]  /*d2a0*/  IMAD.MOV.U32 R45, RZ, RZ, R168 ;  /* 0x000000ffff2d7224 */ /* 0x000fe400078e00a8 */
[----:B------:R-:W-:Y:S02]  /*d2b0*/  IMAD.MOV.U32 R53, RZ, RZ, R182 ;  /* 0x000000ffff357224 */ /* 0x000fe400078e00b6 */
[C---:B--2---:R-:W-:Y:S06]  /*d2c0*/  HMMA.16816.F32.BF16 R180, R4.reuse, R16, R60 ;  /* 0x0000001004b4723c */ /* 0x044fec000004183c */
        /* <DEDUP_REMOVED lines=18> */
[C---:B-1----:R-:W-:Y:S06]  /*d3f0*/  HMMA.16816.F32.BF16 R156, R4.reuse, R12, R68 ;  /* 0x0000000c049c723c */ /* 0x042fec0000041844 */
[C---:B------:R-:W-:Y:S01]  /*d400*/  HMMA.16816.F32.BF16 R164, R4.reuse, R14, R72 ;  /* 0x0000000e04a4723c */ /* 0x040fe20000041848 */
[----:B------:R-:W1:Y:S05]  /*d410*/  LDSM.16.MT88.4 R12, [R188+0x14000] ;  /* 0x01400000bc0c783b */ /* 0x000e6a0000004200 */
        /* <DEDUP_REMOVED lines=42> */
[C---:B------:R-:W-:Y:S01]  /*d6c0*/  HMMA.16816.F32.BF16 R104, R4.reuse, R14, R104 ;  /* 0x0000000e0468723c */ /* 0x040fe20000041868 */
[----:B------:R-:W1:Y:S05]  /*d6d0*/  LDSM.16.MT88.4 R12, [R188+0x16000] ;  /* 0x01600000bc0c783b */ /* 0x000e6a0000004200 */
[C---:B--2---:R-:W-:Y:S06]  /*d6e0*/  HMMA.16816.F32.BF16 R108, R4.reuse, R16, R108 ;  /* 0x00000010046c723c */ /* 0x044fec000004186c */
[----:B------:R-:W-:Y:S01]  /*d6f0*/  HMMA.16816.F32.BF16 R112, R4, R18, R112 ;  /* 0x000000120470723c */ /* 0x000fe20000041870 */
[----:B------:R-:W2:Y:S01]  /*d700*/  LDSM.16.MT88.4 R16, [R187+0x16000] ;  /* 0x01600000bb10783b */ /* 0x000ea20000004200 */
[----:B------:R-:W-:-:S04]  /*d710*/  FFMA.FTZ R0, R133, UR8, -R10 ;  /* 0x0000000885007c23 */ /* 0x000fc8000801080a */
[----:B------:R3:W-:Y:S01]  /*d720*/  MUFU.EX2 R52, R0 ;  /* 0x0000000000347308 */ /* 0x0007e20000000800 */
[----:B------:R-:W-:Y:S01]  /*d730*/  UIADD3 UR19, UR35, 0x646e171e, URZ ;  /* 0x646e171e23137890 */ /* 0x000fe2000fffe03f */
[----:B------:R-:W-:-:S04]  /*d740*/  IMAD.WIDE.U32 R2, R25, -0x2daee0ad, RZ ;  /* 0xd2511f5319027825 */ /* 0x000fc800078e00ff */
        /* <DEDUP_REMOVED lines=8> */
[----:B---3--:R-:W-:Y:S01]  /*d7d0*/  FFMA.FTZ R0, R134, UR8, -R10 ;  /* 0x0000000886007c23 */ /* 0x008fe2000801080a */
[----:B------:R-:W-:-:S03]  /*d7e0*/  MOV R44, R30 ;  /* 0x0000001e002c7202 */ /* 0x000fc60000000f00 */
[----:B------:R3:W-:Y:S01]  /*d7f0*/  MUFU.EX2 R55, R0 ;  /* 0x0000000000377308 */ /* 0x0007e20000000800 */
[----:B------:R-:W-:Y:S01]  /*d800*/  IMAD.MOV.U32 R30, RZ, RZ, R219 ;  /* 0x000000ffff1e7224 */ /* 0x000fe200078e00db */
[C---:B-1----:R-:W-:Y:S01]  /*d810*/  HMMA.16816.F32.BF16 R116, R4.reuse, R12, R116 ;  /* 0x0000000c0474723c */ /* 0x042fe20000041874 */
[-C--:B------:R-:W-:Y:S01]  /*d820*/  FMUL.FTZ R124, R124, R9.reuse ;  /* 0x000000097c7c7220 */ /* 0x080fe20000410000 */
[-C--:B------:R-:W-:Y:S01]  /*d830*/  FMUL.FTZ R125, R125, R9.reuse ;  /* 0x000000097d7d7220 */ /* 0x080fe20000410000 */
[-C--:B------:R-:W-:Y:S01]  /*d840*/  FMUL.FTZ R126, R126, R8.reuse ;  /* 0x000000087e7e7220 */ /* 0x080fe20000410000 */
[----:B------:R-:W-:Y:S01]  /*d850*/  FMUL.FTZ R127, R127, R8 ;  /* 0x000000087f7f7220 */ /* 0x000fe20000410000 */
[----:B------:R-:W-:Y:S01]  /*d860*/  FMUL.FTZ R128, R128, R9 ;  /* 0x0000000980807220 */ /* 0x000fe20000410000 */
[----:B------:R-:W-:Y:S01]  /*d870*/  HMMA.16816.F32.BF16 R120, R4, R14, R120 ;  /* 0x0000000e0478723c */ /* 0x000fe20000041878 */
[----:B---3--:R-:W-:-:S04]  /*d880*/  FFMA.FTZ R0, R172, UR8, -R10 ;  /* 0x00000008ac007c23 */ /* 0x008fc8000801080a */
[----:B------:R1:W-:Y:S01]  /*d890*/  MUFU.EX2 R219, R0 ;  /* 0x0000000000db7308 */ /* 0x0003e20000000800 */
[----:B------:R-:W-:Y:S01]  /*d8a0*/  LOP3.LUT R13, R2, 0xff, RZ, 0xc0, !PT ;  /* 0x000000ff020d7812 */ /* 0x000fe200078ec0ff */
[----:B------:R-:W-:Y:S01]  /*d8b0*/  FMUL.FTZ R129, R129, R9 ;  /* 0x0000000981817220 */ /* 0x000fe20000410000 */
[--C-:B------:R-:W-:Y:S01]  /*d8c0*/  SHF.R.U32.HI R15, RZ, 0x10, R2.reuse ;  /* 0x00000010ff0f7819 */ /* 0x100fe20000011602 */
[-C--:B------:R-:W-:Y:S01]  /*d8d0*/  FMUL.FTZ R130, R130, R8.reuse ;  /* 0x0000000882827220 */ /* 0x080fe20000410000 */
[----:B------:R-:W-:Y:S01]  /*d8e0*/  SHF.R.U32.HI R14, RZ, 0x18, R2 ;  /* 0x00000018ff0e7819 */ /* 0x000fe20000011602 */
[----:B------:R-:W-:Y:S01]  /*d8f0*/  FMUL.FTZ R131, R131, R8 ;  /* 0x0000000883837220 */ /* 0x000fe20000410000 */
[----:B------:R-:W-:Y:S01]  /*d900*/  FFMA.FTZ R12, R135, UR8, -R10 ;  /* 0x00000008870c7c23 */ /* 0x000fe2000801080a */
[----:B-1----:R-:W-:Y:S02]  /*d910*/  LOP3.LUT R0, R3, UR19, R24, 0x96, !PT ;  /* 0x0000001303007c12 */ /* 0x002fe4000f8e9618 */
[----:B------:R-:W-:-:S04]  /*d920*/  LOP3.LUT R3, R2, 0xffff, RZ, 0xc0, !PT ;  /* 0x0000ffff02037812 */ /* 0x000fc800078ec0ff */
[----:B------:R-:W-:Y:S01]  /*d930*/  SHF.R.U32.HI R2, RZ, 0x8, R3 ;  /* 0x00000008ff027819 */ /* 0x000fe20000011603 */
[----:B------:R-:W-:Y:S01]  /*d940*/  FFMA.FTZ R3, R178, UR8, -R11 ;  /* 0x00000008b2037c23 */ /* 0x000fe2000801080b */
[----:B------:R-:W1:Y:S01]  /*d950*/  MUFU.EX2 R81, R12 ;  /* 0x0000000c00517308 */ /* 0x000e620000000800 */
[----:B------:R-:W-:Y:S01]  /*d960*/  IMAD.MOV.U32 R73, RZ, RZ, R36 ;  /* 0x000000ffff497224 */ /* 0x000fe200078e0024 */
[----:B------:R-:W-:Y:S01]  /*d970*/  PRMT R13, R13, 0x5410, R2 ;  /* 0x000054100d0d7816 */ /* 0x000fe20000000002 */
[----:B------:R-:W-:Y:S01]  /*d980*/  IMAD.MOV.U32 R72, RZ, RZ, R37 ;  /* 0x000000ffff487224 */ /* 0x000fe200078e0025 */
[----:B------:R-:W-:Y:S01]  /*d990*/  LOP3.LUT R2, R15, 0xff, RZ, 0xc0, !PT ;  /* 0x000000ff0f027812 */ /* 0x000fe200078ec0ff */
[----:B------:R-:W-:Y:S01]  /*d9a0*/  IMAD.MOV.U32 R76, RZ, RZ, R38 ;  /* 0x000000ffff4c7224 */ /* 0x000fe200078e0026 */
[----:B--2---:R-:W-:Y:S01]  /*d9b0*/  HMMA.16816.F32.BF16 R124, R4, R16, R124 ;  /* 0x00000010047c723c */ /* 0x004fe2000004187c */
[----:B------:R-:W-:Y:S01]  /*d9c0*/  IMAD.MOV.U32 R77, RZ, RZ, R39 ;  /* 0x000000ffff4d7224 */ /* 0x000fe200078e0027 */
[----:B------:R2:W-:Y:S01]  /*d9d0*/  MUFU.EX2 R84, R3 ;  /* 0x0000000300547308 */ /* 0x0005e20000000800 */
[----:B------:R-:W-:-:S03]  /*d9e0*/  IMAD.MOV.U32 R83, RZ, RZ, R28 ;  /* 0x000000ffff537224 */ /* 0x000fc600078e001c */
[----:B------:R-:W-:Y:S01]  /*d9f0*/  HMMA.16816.F32.BF16 R36, R4, R18, R128 ;  /* 0x000000120424723c */ /* 0x000fe20000041880 */
[----:B------:R-:W-:Y:S01]  /*da00*/  PRMT R28, R2, 0x5410, R14 ;  /* 0x00005410021c7816 */ /* 0x000fe2000000000e */
[----:B------:R-:W-:Y:S01]  /*da10*/  IMAD.MOV.U32 R82, RZ, RZ, R26 ;  /* 0x000000ffff527224 */ /* 0x000fe200078e001a */
[----:B------:R-:W-:Y:S02]  /*da20*/  MOV R79, R29 ;  /* 0x0000001d004f7202 */ /* 0x000fe40000000f00 */
[----:B------:R-:W-:Y:S01]  /*da30*/  MOV R78, R27 ;  /* 0x0000001b004e7202 */ /* 0x000fe20000000f00 */
[----:B------:R-:W-:Y:S02]  /*da40*/  IMAD.MOV.U32 R68, RZ, RZ, R41 ;  /* 0x000000ffff447224 */ /* 0x000fe400078e0029 */
[--C-:B------:R-:W-:Y:S01]  /*da50*/  FFMA.FTZ R5, R175, UR8, -R11.reuse ;  /* 0x00000008af057c23 */ /* 0x100fe2000801080b */
[----:B------:R-:W-:Y:S01]  /*da60*/  LOP3.LUT R2, R0, 0xffff, RZ, 0xc0, !PT ;  /* 0x0000ffff00027812 */ /* 0x000fe200078ec0ff */
[----:B------:R-:W3:Y:S01]  /*da70*/  LDSM.16.MT88.4 R24, [R185+0x10800] ;  /* 0x01080000b918783b */ /* 0x000ee20000004200 */
[----:B--2---:R-:W-:Y:S01]  /*da80*/  FFMA.FTZ R3, R174, UR8, -R11 ;  /* 0x00000008ae037c23 */ /* 0x004fe2000801080b */
[----:B------:R2:W-:Y:S01]  /*da90*/  MUFU.EX2 R29, R5 ;  /* 0x00000005001d7308 */ /* 0x0005e20000000800 */
[----:B------:R-:W-:Y:S01]  /*daa0*/  LOP3.LUT R6, R0, 0xff, RZ, 0xc0, !PT ;  /* 0x000000ff00067812 */ /* 0x000fe200078ec0ff */
[----:B------:R-:W-:Y:S01]  /*dab0*/  IMAD.MOV.U32 R75, RZ, RZ, R42 ;  /* 0x000000ffff4b7224 */ /* 0x000fe200078e002a */
[----:B------:R-:W-:-:S02]  /*dac0*/  SHF.R.U32.HI R4, RZ, 0x8, R2 ;  /* 0x00000008ff047819 */ /* 0x000fc40000011602 */
[----:B------:R-:W-:Y:S02]  /*dad0*/  MOV R69, R40 ;  /* 0x0000002800457202 */ /* 0x000fe40000000f00 */
[----:B------:R-:W-:Y:S01]  /*dae0*/  MOV R74, R43 ;  /* 0x0000002b004a7202 */ /* 0x000fe20000000f00 */
[----:B------:R4:W5:Y:S01]  /*daf0*/  MUFU.EX2 R80, R3 ;  /* 0x0000000300507308 */ /* 0x0009620000000800 */
[----:B------:R-:W-:Y:S01]  /*db00*/  IMAD.MOV.U32 R40, RZ, RZ, R23 ;  /* 0x000000ffff287224 */ /* 0x000fe200078e0017 */
[----:B------:R-:W-:Y:S01]  /*db10*/  MOV R42, R21 ;  /* 0x00000015002a7202 */ /* 0x000fe20000000f00 */
[----:B------:R-:W-:Y:S01]  /*db20*/  IMAD.MOV.U32 R41, RZ, RZ, R22 ;  /* 0x000000ffff297224 */ /* 0x000fe200078e0016 */
[----:B------:R-:W-:Y:S01]  /*db30*/  SHF.R.U32.HI R7, RZ, 0x18, R0 ;  /* 0x00000018ff077819 */ /* 0x000fe20000011600 */
[----:B------:R-:W-:Y:S01]  /*db40*/  IMAD.MOV.U32 R43, RZ, RZ, R20 ;  /* 0x000000ffff2b7224 */ /* 0x000fe200078e0014 */
[----:B------:R-:W-:Y:S01]  /*db50*/  MOV R87, R239 ;  /* 0x000000ef00577202 */ /* 0x000fe20000000f00 */
[----:B------:R-:W3:Y:S01]  /*db60*/  LDSM.16.MT88.4 R20, [R186+0x10800] ;  /* 0x01080000ba14783b */ /* 0x000ee20000004200 */
[----:B--2---:R-:W-:Y:S01]  /*db70*/  PRMT R5, R6, 0x5410, R4 ;  /* 0x0000541006057816 */ /* 0x004fe20000000004 */
[----:B------:R-:W-:Y:S01]  /*db80*/  FFMA.FTZ R4, R179, UR8, -R11 ;  /* 0x00000008b3047c23 */ /* 0x000fe2000801080b */
[----:B-1----:R-:W-:Y:S01]  /*db90*/  F2FP.BF16.F32.PACK_AB R2, R81, R219 ;  /* 0x000000db5102723e */ /* 0x002fe200000010ff */
[----:B------:R-:W-:Y:S01]  /*dba0*/  IMAD.MOV.U32 R178, RZ, RZ, R52 ;  /* 0x000000ffffb27224 */ /* 0x000fe200078e0034 */
[----:B------:R-:W1:Y:S01]  /*dbb0*/  LDSM.16.MT88.4 R16, [R188+0x10800] ;  /* 0x01080000bc10783b */ /* 0x000e620000004200 */
[----:B------:R2:W2:Y:S01]  /*dbc0*/  MUFU.EX2 R239, R4 ;  /* 0x0000000400ef7308 */ /* 0x0004a20000000800 */
[----:B----4-:R-:W-:-:S02]  /*dbd0*/  SHF.R.U32.HI R3, RZ, 0x10, R0 ;  /* 0x00000010ff037819 */ /* 0x010fc40000011600 */
[--C-:B------:R-:W-:Y:S02]  /*dbe0*/  HSET2.LE.AND R0, R13, R176.reuse, PT ;  /* 0x000000b00d007233 */ /* 0x100fe40003803000 */
[----:B------:R-:W-:Y:S01]  /*dbf0*/  LOP3.LUT R3, R3, 0xff, RZ, 0xc0, !PT ;  /* 0x000000ff03037812 */ /* 0x000fe200078ec0ff */
[----:B------:R-:W4:Y:S02]  /*dc00*/  LDSM.16.MT88.4 R12, [R187+0x10800] ;  /* 0x01080000bb0c783b */ /* 0x000f240000004200 */
[----:B------:R-:W-:Y:S02]  /*dc10*/  LOP3.LUT R6, R0, R2, RZ, 0xc0, !PT ;  /* 0x0000000200067212 */ /* 0x000fe400078ec0ff */
[----:B------:R-:W-:Y:S02]  /*dc20*/  HSET2.LE.AND R0, R28, R176, PT ;  /* 0x000000b01c007233 */ /* 0x000fe40003803000 */
[----:B-----5:R-:W-:Y:S02]  /*dc30*/  F2FP.BF16.F32.PACK_AB R2, R29, R80 ;  /* 0x000000501d02723e */ /* 0x020fe400000010ff */
[----:B------:R-:W-:-:S02]  /*dc40*/  PRMT R3, R3, 0x5410, R7 ;  /* 0x0000541003037816 */ /* 0x000fc40000000007 */
[----:B------:R-:W-:Y:S02]  /*dc50*/  LOP3.LUT R7, R0, R2, RZ, 0xc0, !PT ;  /* 0x0000000200077212 */ /* 0x000fe400078ec0ff */
[----:B------:R-:W-:Y:S02]  /*dc60*/  HSET2.LE.AND R0, R5, R176, PT ;  /* 0x000000b005007233 */ /* 0x000fe40003803000 */
[----:B------:R-:W-:-:S04]  /*dc70*/  F2FP.BF16.F32.PACK_AB R2, R55, R178 ;  /* 0x000000b23702723e */ /* 0x000fc800000010ff */
[----:B--2---:R-:W-:Y:S02]  /*dc80*/  LOP3.LUT R4, R0, R2, RZ, 0xc0, !PT ;  /* 0x0000000200047212 */ /* 0x004fe400078ec0ff */
[----:B------:R-:W-:Y:S02]  /*dc90*/  HSET2.LE.AND R0, R3, R176, PT ;  /* 0x000000b003007233 */ /* 0x000fe40003803000 */
[----:B------:R-:W-:-:S04]  /*dca0*/  F2FP.BF16.F32.PACK_AB R2, R239, R84 ;  /* 0x00000054ef02723e */ /* 0x000fc800000010ff */
[----:B------:R-:W-:-:S07]  /*dcb0*/  LOP3.LUT R5, R0, R2, RZ, 0xc0, !PT ;  /* 0x0000000200057212 */ /* 0x000fce00078ec0ff */
[C---:B---3--:R-:W-:Y:S06]  /*dcc0*/  HMMA.16816.F32.BF16 R136, R4.reuse, R24, R136 ;  /* 0x000000180488723c */ /* 0x048fec0000041888 */
[----:B------:R-:W-:Y:S01]  /*dcd0*/  HMMA.16816.F32.BF16 R40, R4, R26, R40 ;  /* 0x0000001a0428723c */ /* 0x000fe20000041828 */
[----:B------:R-:W2:Y:S01]  /*dce0*/  LDSM.16.MT88.4 R24, [R185+0x12800] ;  /* 0x01280000b918783b */ /* 0x000ea20000004200 */
[----:B------:R-:W-:Y:S01]  /*dcf0*/  IMAD.MOV.U32 R61, RZ, RZ, R44 ;  /* 0x000000ffff3d7224 */ /* 0x000fe200078e002c */
[----:B------:R-:W-:Y:S01]  /*dd00*/  MOV R60, R45 ;  /* 0x0000002d003c7202 */ /* 0x000fe20000000f00 */
[----:B------:R-:W-:-:S02]  /*dd10*/  IMAD.MOV.U32 R71, RZ, RZ, R46 ;  /* 0x000000ffff477224 */ /* 0x000fc400078e002e */
[----:B------:R-:W-:Y:S01]  /*dd20*/  IMAD.MOV.U32 R70, RZ, RZ, R47 ;  /* 0x000000ffff467224 */ /* 0x000fe200078e002f */
[C---:B------:R-:W-:Y:S06]  /*dd30*/  HMMA.16816.F32.BF16 R144, R4.reuse, R20, R144 ;  /* 0x000000140490723c */ /* 0x040fec0000041890 */
[----:B------:R-:W-:Y:S01]  /*dd40*/  HMMA.16816.F32.BF16 R44, R4, R22, R248 ;  /* 0x00000016042c723c */ /* 0x000fe200000418f8 */
[----:B------:R-:W3:Y:S01]  /*dd50*/  LDSM.16.MT88.4 R20, [R186+0x12800] ;  /* 0x01280000ba14783b */ /* 0x000ee20000004200 */
[----:B------:R-:W-:Y:S01]  /*dd60*/  MOV R63, R53 ;  /* 0x00000035003f7202 */ /* 0x000fe20000000f00 */
[----:B------:R-:W-:Y:S01]  /*dd70*/  IMAD.MOV.U32 R62, RZ, RZ, R54 ;  /* 0x000000ffff3e7224 */ /* 0x000fe200078e0036 */
[----:B------:R-:W-:-:S02]  /*dd80*/  MOV R133, R73 ;  /* 0x0000004900857202 */ /* 0x000fc40000000f00 */
[----:B-1----:R-:W-:Y:S01]  /*dd90*/  HMMA.16816.F32.BF16 R152, R4, R16, R152 ;  /* 0x000000100498723c */ /* 0x002fe20000041898 */
[----:B------:R-:W-:Y:S02]  /*dda0*/  IMAD.MOV.U32 R248, RZ, RZ, R55 ;  /* 0x000000fffff87224 */ /* 0x000fe400078e0037 */
[----:B------:R-:W-:-:S03]  /*ddb0*/  IMAD.MOV.U32 R129, RZ, RZ, R82 ;  /* 0x000000ffff817224 */ /* 0x000fc600078e0052 */
[C---:B------:R-:W-:Y:S01]  /*ddc0*/  HMMA.16816.F32.BF16 R52, R4.reuse, R18, R240 ;  /* 0x000000120434723c */ /* 0x040fe200000418f0 */
[----:B------:R-:W1:Y:S01]  /*ddd0*/  LDSM.16.MT88.4 R16, [R188+0x12800] ;  /* 0x01280000bc10783b */ /* 0x000e620000004200 */
[----:B------:R-:W-:Y:S02]  /*dde0*/  IMAD.MOV.U32 R130, RZ, RZ, R83 ;  /* 0x000000ffff827224 */ /* 0x000fe400078e0053 */
[----:B------:R-:W-:Y:S01]  /*ddf0*/  IMAD.MOV.U32 R134, RZ, RZ, R72 ;  /* 0x000000ffff867224 */ /* 0x000fe200078e0048 */
[----:B------:R-:W-:Y:S01]  /*de00*/  MOV R72, R62 ;  /* 0x0000003e00487202 */ /* 0x000fe20000000f00 */
[----:B------:R-:W-:Y:S01]  /*de10*/  IMAD.MOV.U32 R82, RZ, RZ, R60 ;  /* 0x000000ffff527224 */ /* 0x000fe200078e003c */
[----:B----4-:R-:W-:Y:S01]  /*de20*/  HMMA.16816.F32.BF16 R160, R4, R12, R160 ;  /* 0x0000000c04a0723c */ /* 0x010fe200000418a0 */
[----:B------:R-:W-:Y:S02]  /*de30*/  IMAD.MOV.U32 R83, RZ, RZ, R61 ;  /* 0x000000ffff537224 */ /* 0x000fe400078e003d */
[----:B------:R-:W-:-:S03]  /*de40*/  IMAD.MOV.U32 R73, RZ, RZ, R63 ;  /* 0x000000ffff497224 */ /* 0x000fc600078e003f */
[----:B------:R-:W-:Y:S01]  /*de50*/  HMMA.16816.F32.BF16 R60, R4, R14, R224 ;  /* 0x0000000e043c723c */ /* 0x000fe200000418e0 */
[----:B------:R-:W4:Y:S01]  /*de60*/  LDSM.16.MT88.4 R12, [R187+0x12800] ;  /* 0x01280000bb0c783b */ /* 0x000f220000004200 */
[----:B------:R-:W-:Y:S01]  /*de70*/  MOV R243, R84 ;  /* 0x0000005400f37202 */ /* 0x000fe20000000f00 */
[----:B------:R-:W-:Y:S02]  /*de80*/  IMAD.MOV.U32 R84, RZ, RZ, R74 ;  /* 0x000000ffff547224 */ /* 0x000fe400078e004a */
[----:B------:R-:W-:Y:S01]  /*de90*/  IMAD.MOV.U32 R85, RZ, RZ, R75 ;  /* 0x000000ffff557224 */ /* 0x000fe200078e004b */
[----:B------:R-:W-:Y:S01]  /*dea0*/  MOV R75, R31 ;  /* 0x0000001f004b7202 */ /* 0x000fe20000000f00 */
[----:B------:R-:W-:Y:S02]  /*deb0*/  IMAD.MOV.U32 R74, RZ, RZ, R132 ;  /* 0x000000ffff4a7224 */ /* 0x000fe400078e0084 */
[----:B------:R-:W-:Y:S02]  /*dec0*/  IMAD.MOV.U32 R132, RZ, RZ, R30 ;  /* 0x000000ffff847224 */ /* 0x000fe400078e001e */
[----:B------:R-:W-:-:S02]  /*ded0*/  IMAD.MOV.U32 R251, RZ, RZ, R29 ;  /* 0x000000fffffb7224 */ /* 0x000fc400078e001d */
[----:B------:R-:W5:Y:S01]  /*dee0*/  LDSM.16.MT88.4 R28, [R185+0x14800] ;  /* 0x01480000b91c783b */ /* 0x000f620000004200 */
        /* <DEDUP_REMOVED lines=11> */
[----:B--2---:R-:W-:Y:S01]  /*dfa0*/  HMMA.16816.F32.BF16 R76, R4, R26, R232 ;  /* 0x0000001a044c723c */ /* 0x004fe200000418e8 */
[----:B------:R-:W-:-:S05]  /*dfb0*/  IMAD.MOV.U32 R80, RZ, RZ, R70 ;  /* 0x000000ffff507224 */ /* 0x000fca00078e0046 */
[C---:B------:R-:W-:Y:S01]  /*dfc0*/  HMMA.16816.F32.BF16 R68, R4.reuse, R24, R244 ;  /* 0x000000180444723c */ /* 0x040fe200000418f4 */
[----:B------:R-:W2:Y:S01]  /*dfd0*/  LDSM.16.MT88.4 R24, [R186+0x14800] ;  /* 0x01480000ba18783b */ /* 0x000ea20000004200 */
[----:B------:R-:W-:Y:S01]  /*dfe0*/  IMAD.MOV.U32 R224, RZ, RZ, R85 ;  /* 0x000000ffffe07224 */ /* 0x000fe200078e0055 */
[----:B------:R-:W-:Y:S01]  /*dff0*/  MOV R225, R86 ;  /* 0x0000005600e17202 */ /* 0x000fe20000000f00 */
[----:B------:R-:W-:Y:S01]  /*e000*/  IMAD.MOV.U32 R226, RZ, RZ, R87 ;  /* 0x000000ffffe27224 */ /* 0x000fe200078e0057 */
[----:B------:R-:W-:Y:S01]  /*e010*/  MOV R240, R81 ;  /* 0x0000005100f07202 */ /* 0x000fe20000000f00 */
[----:B------:R-:W-:Y:S02]  /*e020*/  IMAD.MOV.U32 R227, RZ, RZ, R80 ;  /* 0x000000ffffe37224 */ /* 0x000fe400078e0050 */
[----:B------:R-:W-:Y:S02]  /*e030*/  IMAD.MOV.U32 R247, RZ, RZ, R84 ;  /* 0x000000fffff77224 */ /* 0x000fe400078e0054 */
[----:B------:R-:W-:Y:S01]  /*e040*/  IMAD.MOV.U32 R241, RZ, RZ, R82 ;  /* 0x000000fffff17224 */ /* 0x000fe200078e0052 */
[----:B---3--:R-:W-:Y:S01]  /*e050*/  HMMA.16816.F32.BF16 R84, R4, R22, R220 ;  /* 0x000000160454723c */ /* 0x008fe200000418dc */
[----:B------:R-:W-:-:S05]  /*e060*/  IMAD.MOV.U32 R0, RZ, RZ, R83 ;  /* 0x000000ffff007224 */ /* 0x000fca00078e0053 */
[----:B------:R-:W-:Y:S01]  /*e070*/  HMMA.16816.F32.BF16 R80, R4, R20, R228 ;  /* 0x000000140450723c */ /* 0x000fe200000418e4 */
[----:B------:R-:W3:Y:S01]  /*e080*/  LDSM.16.MT88.4 R20, [R188+0x14800] ;  /* 0x01480000bc14783b */ /* 0x000ee20000004200 */
[----:B------:R-:W-:Y:S01]  /*e090*/  MOV R235, R129 ;  /* 0x0000008100eb7202 */ /* 0x000fe20000000f00 */
[----:B------:R-:W-:-:S03]  /*e0a0*/  IMAD.MOV.U32 R234, RZ, RZ, R130 ;  /* 0x000000ffffea7224 */ /* 0x000fc600078e0082 */
[----:B-1----:R-:W-:Y:S01]  /*e0b0*/  HMMA.16816.F32.BF16 R48, R4, R16, R48 ;  /* 0x000000100430723c */ /* 0x002fe20000041830 */
[----:B------:R-:W-:Y:S01]  /*e0c0*/  IMAD.MOV.U32 R233, RZ, RZ, R131 ;  /* 0x000000ffffe97224 */ /* 0x000fe200078e0083 */
[----:B------:R-:W-:Y:S01]  /*e0d0*/  MOV R2, R72 ;  /* 0x0000004800027202 */ /* 0x000fe20000000f00 */
[----:B------:R-:W-:-:S03]  /*e0e0*/  IMAD.MOV.U32 R3, RZ, RZ, R73 ;  /* 0x000000ffff037224 */ /* 0x000fc600078e0049 */
[----:B------:R-:W-:Y:S01]  /*e0f0*/  HMMA.16816.F32.BF16 R56, R4, R18, R56 ;  /* 0x000000120438723c */ /* 0x000fe20000041838 */
[----:B------:R-:W1:Y:S01]  /*e100*/  LDSM.16.MT88.4 R16, [R187+0x14800] ;  /* 0x01480000bb10783b */ /* 0x000e620000004200 */
[----:B------:R-:W-:Y:S01]  /*e110*/  IMAD.MOV.U32 R179, RZ, RZ, R74 ;  /* 0x000000ffffb37224 */ /* 0x000fe200078e004a */
[----:B------:R-:W-:-:S03]  /*e120*/  MOV R175, R75 ;  /* 0x0000004b00af7202 */ /* 0x000fc60000000f00 */
[C---:B----4-:R-:W-:Y:S06]  /*e130*/  HMMA.16816.F32.BF16 R72, R4.reuse, R12, R180 ;  /* 0x0000000c0448723c */ /* 0x050fec00000418b4 */
[C---:B------:R-:W-:Y:S01]  /*e140*/  HMMA.16816.F32.BF16 R128, R4.reuse, R14, R168 ;  /* 0x0000000e0480723c */ /* 0x040fe200000418a8 */
[----:B------:R-:W4:Y:S05]  /*e150*/  LDSM.16.MT88.4 R12, [R185+0x16800] ;  /* 0x01680000b90c783b */ /* 0x000f2a0000004200 */
[----:B-----5:R-:W-:Y:S01]  /*e160*/  HMMA.16816.F32.BF16 R156, R4, R28, R156 ;  /* 0x0000001c049c723c */ /* 0x020fe2000004189c */
[----:B------:R-:W-:-:S05]  /*e170*/  MOV R246, R133 ;  /* 0x0000008500f67202 */ /* 0x000fca0000000f00 */
[C---:B------:R-:W-:Y:S01]  /*e180*/  HMMA.16816.F32.BF16 R164, R4.reuse, R30, R164 ;  /* 0x0000001e04a4723c */ /* 0x040fe200000418a4 */
[----:B------:R-:W5:Y:S01]  /*e190*/  LDSM.16.MT88.4 R28, [R186+0x16800] ;  /* 0x01680000ba1c783b */ /* 0x000f620000004200 */
[----:B------:R-:W-:Y:S01]  /*e1a0*/  UIADD3 UR24, UR24, 0x1, URZ ;  /* 0x0000000118187890 */ /* 0x000fe2000fffe03f */
[----:B------:R-:W-:Y:S01]  /*e1b0*/  MOV R232, R174 ;  /* 0x000000ae00e87202 */ /* 0x000fe20000000f00 */
[----:B------:R-:W-:Y:S02]  /*e1c0*/  IMAD.MOV.U32 R244, RZ, RZ, R135 ;  /* 0x000000fffff47224 */ /* 0x000fe400078e0087 */
[----:B------:R-:W-:Y:S02]  /*e1d0*/  IMAD.MOV.U32 R245, RZ, RZ, R134 ;  /* 0x000000fffff57224 */ /* 0x000fe400078e0086 */
[----:B------:R-:W-:Y:S02]  /*e1e0*/  IMAD.MOV.U32 R174, RZ, RZ, R132 ;  /* 0x000000ffffae7224 */ /* 0x000fe400078e0084 */
[----:B--2---:R-:W-:Y:S07]  /*e1f0*/  HMMA.16816.F32.BF16 R132, R4, R26, R140 ;  /* 0x0000001a0484723c */ /* 0x004fee000004188c */
[----:B------:R-:W-:-:S02]  /*e200*/  IMAD.MOV.U32 R26, RZ, RZ, R246 ;  /* 0x000000ffff1a7224 */ /* 0x000fc400078e00f6 */
[----:B------:R-:W-:Y:S02]  /*e210*/  IMAD.MOV.U32 R246, RZ, RZ, R0 ;  /* 0x000000fffff67224 */ /* 0x000fe400078e0000 */
[----:B------:R-:W-:Y:S01]  /*e220*/  IMAD.U32 R0, RZ, RZ, UR24 ;  /* 0x00000018ff007e24 */ /* 0x000fe2000f8e00ff */
[C---:B------:R-:W-:Y:S01]  /*e230*/  HMMA.16816.F32.BF16 R148, R4.reuse, R24, R148 ;  /* 0x000000180494723c */ /* 0x040fe20000041894 */
[----:B------:R-:W-:Y:S01]  /*e240*/  IMAD.MOV.U32 R142, RZ, RZ, R244 ;  /* 0x000000ffff8e7224 */ /* 0x000fe200078e00f4 */
[----:B------:R-:W-:Y:S02]  /*e250*/  MOV R244, R240 ;  /* 0x000000f000f47202 */ /* 0x000fe40000000f00 */
[----:B------:R-:W-:Y:S01]  /*e260*/  LOP3.LUT R0, R237, UR35, R0, 0x96, !PT ;  /* 0x00000023ed007c12 */ /* 0x000fe2000f8e9600 */
[----:B------:R-:W-:Y:S01]  /*e270*/  IMAD.MOV.U32 R240, RZ, RZ, R179 ;  /* 0x000000fffff07224 */ /* 0x000fe200078e00b3 */
[----:B---3--:R-:W-:Y:S01]  /*e280*/  HMMA.16816.F32.BF16 R64, R4, R20, R64 ;  /* 0x000000140440723c */ /* 0x008fe20000041840 */
[----:B------:R-:W-:Y:S01]  /*e290*/  MOV R24, R245 ;  /* 0x000000f500187202 */ /* 0x000fe20000000f00 */
[----:B------:R-:W-:Y:S01]  /*e2a0*/  IMAD.MOV.U32 R245, RZ, RZ, R241 ;  /* 0x000000fffff57224 */ /* 0x000fe200078e00f1 */
[----:B------:R-:W-:Y:S01]  /*e2b0*/  MOV R141, R177 ;  /* 0x000000b1008d7202 */ /* 0x000fe20000000f00 */
[----:B------:R-:W-:Y:S01]  /*e2c0*/  IMAD.MOV.U32 R241, RZ, RZ, R178 ;  /* 0x000000fffff17224 */ /* 0x000fe200078e00b2 */
[----:B------:R-:W-:Y:S01]  /*e2d0*/  MOV R143, R2 ;  /* 0x00000002008f7202 */ /* 0x000fe20000000f00 */
[----:B------:R-:W-:-:S02]  /*e2e0*/  IMAD.MOV.U32 R27, RZ, RZ, R3 ;  /* 0x000000ffff1b7224 */ /* 0x000fc400078e0003 */
[----:B------:R-:W-:Y:S02]  /*e2f0*/  IMAD.MOV.U32 R21, RZ, RZ, R176 ;  /* 0x000000ffff157224 */ /* 0x000fe400078e00b0 */
[----:B------:R-:W-:Y:S01]  /*e300*/  HMMA.16816.F32.BF16 R176, R4, R22, R88 ;  /* 0x0000001604b0723c */ /* 0x000fe20000041858 */
[----:B------:R-:W-:Y:S01]  /*e310*/  IMAD.WIDE.U32 R2, R0, -0x326172a9, RZ ;  /* 0xcd9e8d5700027825 */ /* 0x000fe200078e00ff */
[----:B------:R-:W-:-:S05]  /*e320*/  MOV R25, R175 ;  /* 0x000000af00197202 */ /* 0x000fca0000000f00 */
[----:B------:R-:W-:Y:S01]  /*e330*/  IMAD.MOV.U32 R90, RZ, RZ, R172 ;  /* 0x000000ffff5a7224 */ /* 0x000fe200078e00ac */
[----:B------:R-:W-:Y:S01]  /*e340*/  MOV R91, R173 ;  /* 0x000000ad005b7202 */ /* 0x000fe20000000f00 */
[----:B------:R-:W-:Y:S01]  /*e350*/  IMAD.MOV.U32 R140, RZ, RZ, R174 ;  /* 0x000000ffff8c7224 */ /* 0x000fe200078e00ae */
[----:B-1----:R-:W-:Y:S01]  /*e360*/  HMMA.16816.F32.BF16 R180, R4, R16, R92 ;  /* 0x0000001004b4723c */ /* 0x002fe2000004185c */
[----:B------:R-:W-:Y:S02]  /*e370*/  LOP3.LUT R0, R33, UR14, R2, 0x96, !PT ;  /* 0x0000000e21007c12 */ /* 0x000fe4000f8e9602 */
[----:B------:R-:W-:-:S03]  /*e380*/  LOP3.LUT R3, R3, UR23, R90, 0x96, !PT ;  /* 0x0000001703037c12 */ /* 0x000fc6000f8e965a */
[----:B------:R-:W-:Y:S01]  /*e390*/  HMMA.16816.F32.BF16 R172, R4, R18, R96 ;  /* 0x0000001204ac723c */ /* 0x000fe20000041860 */
[----:B------:R-:W1:Y:S01]  /*e3a0*/  LDSM.16.MT88.4 R16, [R188+0x16800] ;  /* 0x01680000bc10783b */ /* 0x000e620000004200 */
[----:B------:R-:W-:-:S04]  /*e3b0*/  IMAD.WIDE.U32 R2, R3, -0x2daee0ad, RZ ;  /* 0xd2511f5303027825 */ /* 0x000fc800078e00ff */
[----:B----4-:R-:W-:Y:S01]  /*e3c0*/  HMMA.16816.F32.BF16 R220, R4, R12, R100 ;  /* 0x0000000c04dc723c */ /* 0x010fe20000041864 */
[----:B------:R-:W-:-:S06]  /*e3d0*/  LOP3.LUT R3, R3, UR13, R34, 0x96, !PT ;  /* 0x0000000d03037c12 */ /* 0x000fcc000f8e9622 */
[----:B------:R-:W-:Y:S01]  /*e3e0*/  IMAD.WIDE.U32 R12, R0, -0x2daee0ad, RZ ;  /* 0xd2511f53000c7825 */ /* 0x000fe200078e00ff */
[----:B------:R-:W-:Y:S02]  /*e3f0*/  MOV R91, R26 ;  /* 0x0000001a005b7202 */ /* 0x000fe40000000f00 */
[----:B------:R-:W-:Y:S02]  /*e400*/  MOV R88, R141 ;  /* 0x0000008d00587202 */ /* 0x000fe40000000f00 */
[----:B------:R-:W-:Y:S01]  /*e410*/  LOP3.LUT R0, R13, UR7, R2, 0x96, !PT ;  /* 0x000000070d007c12 */ /* 0x000fe2000f8e9602 */
[----:B------:R-:W-:Y:S02]  /*e420*/  IMAD.MOV.U32 R90, RZ, RZ, R27 ;  /* 0x000000ffff5a7224 */ /* 0x000fe400078e001b */
[----:B------:R-:W-:Y:S01]  /*e430*/  IMAD.MOV.U32 R89, RZ, RZ, R140 ;  /* 0x000000ffff597224 */ /* 0x000fe200078e008c */
[----:B------:R-:W-:Y:S01]  /*e440*/  MOV R140, R233 ;  /* 0x000000e9008c7202 */ /* 0x000fe20000000f00 */
[----:B------:R-:W-:-:S02]  /*e450*/  IMAD.MOV.U32 R26, RZ, RZ, R142 ;  /* 0x000000ffff1a7224 */ /* 0x000fc400078e008e */
[----:B------:R-:W-:Y:S02]  /*e460*/  IMAD.MOV.U32 R27, RZ, RZ, R232 ;  /* 0x000000ffff1b7224 */ /* 0x000fe400078e00e8 */
[----:B------:R-:W-:Y:S02]  /*e470*/  IMAD.MOV.U32 R141, RZ, RZ, R234 ;  /* 0x000000ffff8d7224 */ /* 0x000fe400078e00ea */
[----:B------:R-:W-:Y:S02]  /*e480*/  IMAD.MOV.U32 R142, RZ, RZ, R235 ;  /* 0x000000ffff8e7224 */ /* 0x000fe400078e00eb */
[----:B-----5:R-:W-:Y:S01]  /*e490*/  HMMA.16816.F32.BF16 R232, R4, R30, R112 ;  /* 0x0000001e04e8723c */ /* 0x020fe20000041870 */
[----:B------:R-:W-:-:S06]  /*e4a0*/  IMAD.WIDE.U32 R2, R3, -0x326172a9, RZ ;  /* 0xcd9e8d5703027825 */ /* 0x000fcc00078e00ff */
[----:B------:R-:W-:Y:S01]  /*e4b0*/  IMAD.WIDE.U32 R30, R0, -0x326172a9, RZ ;  /* 0xcd9e8d57001e7825 */ /* 0x000fe200078e00ff */
[----:B------:R-:W-:-:S03]  /*e4c0*/  LOP3.LUT R3, R3, UR12, R32, 0x96, !PT ;  /* 0x0000000c03037c12 */ /* 0x000fc6000f8e9620 */
[----:B------:R-:W-:Y:S01]  /*e4d0*/  FFMA.FTZ R0, R212, UR8, -R10 ;  /* 0x00000008d4007c23 */ /* 0x000fe2000801080a */
[----:B------:R-:W-:Y:S01]  /*e4e0*/  LOP3.LUT R13, R31, UR6, R2, 0x96, !PT ;  /* 0x000000061f0d7c12 */ /* 0x000fe2000f8e9602 */
[----:B------:R-:W-:Y:S02]  /*e4f0*/  IMAD.MOV.U32 R103, RZ, RZ, R21 ;  /* 0x000000ffff677224 */ /* 0x000fe400078e0015 */
[----:B------:R-:W2:Y:S01]  /*e500*/  LDSM.16.MT88.4 R20, [R187+0x16800] ;  /* 0x01680000bb14783b */ /* 0x000ea20000004200 */
[----:B------:R-:W-:Y:S01]  /*e510*/  IMAD.WIDE.U32 R2, R3, -0x2daee0ad, RZ ;  /* 0xd2511f5303027825 */ /* 0x000fe200078e00ff */
[----:B------:R3:W-:Y:S03]  /*e520*/  MUFU.EX2 R237, R0 ;  /* 0x0000000000ed7308 */ /* 0x0007e60000000800 */
[----:B------:R-:W-:Y:S01]  /*e530*/  IMAD.WIDE.U32 R32, R13, -0x2daee0ad, RZ ;  /* 0xd2511f530d207825 */ /* 0x000fe200078e00ff */
[----:B------:R-:W-:-:S03]  /*e540*/  MOV R95, R242 ;  /* 0x000000f2005f7202 */ /* 0x000fc60000000f00 */
[----:B------:R-:W-:Y:S01]  /*e550*/  IMAD.MOV.U32 R242, RZ, RZ, R243 ;  /* 0x000000fffff27224 */ /* 0x000fe200078e00f3 */
[----:B------:R-:W-:Y:S01]  /*e560*/  LOP3.LUT R2, R33, UR10, R2, 0x96, !PT ;  /* 0x0000000a21027c12 */ /* 0x000fe2000f8e9602 */
[----:B------:R-:W-:Y:S01]  /*e570*/  IMAD.MOV.U32 R243, RZ, RZ, R248 ;  /* 0x000000fffff37224 */ /* 0x000fe200078e00f8 */
[----:B------:R-:W-:Y:S01]  /*e580*/  MOV R248, R219 ;  /* 0x000000db00f87202 */ /* 0x000fe20000000f00 */
[----:B---3--:R-:W-:-:S04]  /*e590*/  FFMA.FTZ R0, R213, UR8, -R10 ;  /* 0x00000008d5007c23 */ /* 0x008fc8000801080a */
[----:B------:R3:W4:Y:S01]  /*e5a0*/  MUFU.EX2 R219, R0 ;  /* 0x0000000000db7308 */ /* 0x0007220000000800 */
[----:B------:R-:W-:Y:S01]  /*e5b0*/  FFMA.FTZ R13, R218, UR8, -R10 ;  /* 0x00000008da0d7c23 */ /* 0x000fe2000801080a */
[C---:B------:R-:W-:Y:S01]  /*e5c0*/  HMMA.16816.F32.BF16 R228, R4.reuse, R28, R108 ;  /* 0x0000001c04e4723c */ /* 0x040fe2000004186c */
[----:B------:R-:W-:Y:S01]  /*e5d0*/  IMAD.MOV.U32 R168, RZ, RZ, R224 ;  /* 0x000000ffffa87224 */ /* 0x000fe200078e00e0 */
[----:B------:R-:W-:Y:S01]  /*e5e0*/  MOV R169, R225 ;  /* 0x000000e100a97202 */ /* 0x000fe20000000f00 */
[----:B------:R-:W-:Y:S02]  /*e5f0*/  IMAD.MOV.U32 R170, RZ, RZ, R226 ;  /* 0x000000ffffaa7224 */ /* 0x000fe400078e00e2 */
[----:B------:R-:W-:Y:S01]  /*e600*/  IMAD.MOV.U32 R171, RZ, RZ, R227 ;  /* 0x000000ffffab7224 */ /* 0x000fe200078e00e3 */
[----:B------:R5:W-:Y:S01]  /*e610*/  MUFU.EX2 R218, R13 ;  /* 0x0000000d00da7308 */ /* 0x000be20000000800 */
[----:B------:R-:W-:Y:S01]  /*e620*/  HMMA.16816.F32.BF16 R224, R4, R14, R104 ;  /* 0x0000000e04e0723c */ /* 0x000fe20000041868 */
[----:B---3--:R-:W-:Y:S01]  /*e630*/  LOP3.LUT R0, R3, UR4, R12, 0x96, !PT ;  /* 0x0000000403007c12 */ /* 0x008fe2000f8e960c */
[----:B------:R-:W-:-:S04]  /*e640*/  IMAD.WIDE.U32 R2, R2, -0x326172a9, RZ ;  /* 0xcd9e8d5702027825 */ /* 0x000fc800078e00ff */
[----:B-1----:R-:W-:Y:S01]  /*e650*/  HMMA.16816.F32.BF16 R116, R4, R16, R116 ;  /* 0x000000100474723c */ /* 0x002fe20000041874 */
[----:B------:R-:W-:Y:S01]  /*e660*/  IMAD.WIDE.U32 R28, R0, -0x326172a9, RZ ;  /* 0xcd9e8d57001c7825 */ /* 0x000fe200078e00ff */
[----:B------:R-:W-:-:S03]  /*e670*/  LOP3.LUT R0, R2, 0xffff, RZ, 0xc0, !PT ;  /* 0x0000ffff02007812 */ /* 0x000fc600078ec0ff */
[----:B------:R-:W-:Y:S01]  /*e680*/  FFMA.FTZ R12, R95, UR8, -R10 ;  /* 0x000000085f0c7c23 */ /* 0x000fe2000801080a */
[----:B-----5:R-:W-:Y:S01]  /*e690*/  SHF.R.U32.HI R13, RZ, 0x10, R2 ;  /* 0x00000010ff0d7819 */ /* 0x020fe20000011602 */
[----:B------:R-:W-:Y:S01]  /*e6a0*/  IMAD.MOV.U32 R95, RZ, RZ, R88 ;  /* 0x000000ffff5f7224 */ /* 0x000fe200078e0058 */
[----:B------:R-:W-:Y:S02]  /*e6b0*/  LOP3.LUT R16, R2, 0xff, RZ, 0xc0, !PT ;  /* 0x000000ff02107812 */ /* 0x000fe400078ec0ff */
[----:B------:R-:W-:Y:S01]  /*e6c0*/  SHF.R.U32.HI R14, RZ, 0x18, R2 ;  /* 0x00000018ff0e7819 */ /* 0x000fe20000011602 */
[----:B------:R-:W-:Y:S01]  /*e6d0*/  IMAD.MOV.U32 R88, RZ, RZ, R89 ;  /* 0x000000ffff587224 */ /* 0x000fe200078e0059 */
[----:B------:R-:W-:Y:S02]  /*e6e0*/  LOP3.LUT R2, R3, UR22, R28, 0x96, !PT ;  /* 0x0000001603027c12 */ /* 0x000fe4000f8e961c */
[----:B------:R-:W-:Y:S01]  /*e6f0*/  SHF.R.U32.HI R15, RZ, 0x8, R0 ;  /* 0x00000008ff0f7819 */ /* 0x000fe20000011600 */
[----:B------:R1:W-:Y:S01]  /*e700*/  MUFU.EX2 R213, R12 ;  /* 0x0000000c00d57308 */ /* 0x0003e20000000800 */
[----:B------:R-:W-:Y:S01]  /*e710*/  MOV R89, R90 ;  /* 0x0000005a00597202 */ /* 0x000fe20000000f00 */
[----:B------:R-:W-:Y:S01]  /*e720*/  IMAD.MOV.U32 R90, RZ, RZ, R91 ;  /* 0x000000ffff5a7224 */ /* 0x000fe200078e005b */
[----:B------:R-:W-:Y:S01]  /*e730*/  LOP3.LUT R0, R13, 0xff, RZ, 0xc0, !PT ;  /* 0x000000ff0d007812 */ /* 0x000fe200078ec0ff */
[--C-:B------:R-:W-:Y:S01]  /*e740*/  FFMA.FTZ R3, R252, UR8, -R11.reuse ;  /* 0x00000008fc037c23 */ /* 0x100fe2000801080b */
[----:B------:R-:W-:Y:S01]  /*e750*/  FFMA.FTZ R13, R95, UR8, -R11 ;  /* 0x000000085f0d7c23 */ /* 0x000fe2000801080b */
[----:B------:R-:W-:Y:S01]  /*e760*/  IMAD.MOV.U32 R91, RZ, RZ, R24 ;  /* 0x000000ffff5b7224 */ /* 0x000fe200078e0018 */
[----:B------:R-:W-:Y:S01]  /*e770*/  PRMT R24, R16, 0x5410, R15 ;  /* 0x0000541010187816 */ /* 0x000fe2000000000f */
[----:B------:R3:W-:Y:S01]  /*e780*/  MUFU.EX2 R212, R3 ;  /* 0x0000000300d47308 */ /* 0x0007e20000000800 */
[----:B------:R-:W-:-:S02]  /*e790*/  PRMT R15, R0, 0x5410, R14 ;  /* 0x00005410000f7816 */ /* 0x000fc4000000000e */
[----:B------:R-:W-:Y:S02]  /*e7a0*/  SHF.R.U32.HI R0, RZ, 0x10, R2 ;  /* 0x00000010ff007819 */ /* 0x000fe40000011602 */
[----:B-1----:R-:W-:-:S03]  /*e7b0*/  LOP3.LUT R12, R2, 0xffff, RZ, 0xc0, !PT ;  /* 0x0000ffff020c7812 */ /* 0x002fc600078ec0ff */
[----:B------:R-:W1:Y:S01]  /*e7c0*/  MUFU.EX2 R35, R13 ;  /* 0x0000000d00237308 */ /* 0x000e620000000800 */
[----:B------:R-:W-:Y:S02]  /*e7d0*/  SHF.R.U32.HI R14, RZ, 0x18, R2 ;  /* 0x00000018ff0e7819 */ /* 0x000fe40000011602 */
[----:B------:R-:W-:Y:S02]  /*e7e0*/  SHF.R.U32.HI R12, RZ, 0x8, R12 ;  /* 0x00000008ff0c7819 */ /* 0x000fe4000001160c */
[----:B---3--:R-:W-:Y:S02]  /*e7f0*/  LOP3.LUT R3, R2, 0xff, RZ, 0xc0, !PT ;  /* 0x000000ff02037812 */ /* 0x008fe400078ec0ff */
[----:B------:R-:W-:Y:S02]  /*e800*/  LOP3.LUT R2, R0, 0xff, RZ, 0xc0, !PT ;  /* 0x000000ff00027812 */ /* 0x000fe400078ec0ff */
[----:B------:R-:W-:Y:S02]  /*e810*/  PRMT R0, R3, 0x5410, R12 ;  /* 0x0000541003007816 */ /* 0x000fe4000000000c */
[----:B------:R-:W-:-:S02]  /*e820*/  PRMT R12, R2, 0x5410, R14 ;  /* 0x00005410020c7816 */ /* 0x000fc4000000000e */
[----:B----4-:R-:W-:Y:S02]  /*e830*/  F2FP.BF16.F32.PACK_AB R2, R219, R237 ;  /* 0x000000eddb02723e */ /* 0x010fe400000010ff */
[----:B------:R-:W-:Y:S01]  /*e840*/  HSET2.LE.AND R0, R0, R103, PT ;  /* 0x0000006700007233 */ /* 0x000fe20003803000 */
[C---:B------:R-:W-:Y:S01]  /*e850*/  HMMA.16816.F32.BF16 R120, R4.reuse, R18, R120 ;  /* 0x000000120478723c */ /* 0x040fe20000041878 */
[----:B------:R-:W3:Y:S05]  /*e860*/  LDSM.16.MT88.4 R16, [R186+0x11000] ;  /* 0x01100000ba10783b */ /* 0x000eea0000004200 */
[C---:B--2---:R-:W-:Y:S06]  /*e870*/  HMMA.16816.F32.BF16 R124, R4.reuse, R20, R124 ;  /* 0x00000014047c723c */ /* 0x044fec000004187c */
[----:B------:R-:W-:Y:S01]  /*e880*/  HMMA.16816.F32.BF16 R36, R4, R22, R36 ;  /* 0x000000160424723c */ /* 0x000fe20000041824 */
[----:B------:R-:W-:Y:S01]  /*e890*/  FFMA.FTZ R3, R88, UR8, -R11 ;  /* 0x0000000858037c23 */ /* 0x000fe2000801080b */
[----:B------:R-:W-:Y:S05]  /*e8a0*/  LDSM.16.MT88.4 R20, [R185+0x11000] ;  /* 0x01100000b914783b */ /* 0x000fea0000004200 */
[----:B------:R-:W-:-:S02]  /*e8b0*/  LOP3.LUT R4, R0, R2, RZ, 0xc0, !PT ;  /* 0x0000000200047212 */ /* 0x000fc400078ec0ff */
[----:B------:R-:W-:Y:S02]  /*e8c0*/  HSET2.LE.AND R0, R12, R103, PT ;  /* 0x000000670c007233 */ /* 0x000fe40003803000 */
[----:B-1----:R-:W-:-:S04]  /*e8d0*/  F2FP.BF16.F32.PACK_AB R2, R35, R212 ;  /* 0x000000d42302723e */ /* 0x002fc800000010ff */
[----:B------:R-:W-:Y:S02]  /*e8e0*/  LOP3.LUT R5, R0, R2, RZ, 0xc0, !PT ;  /* 0x0000000200057212 */ /* 0x000fe400078ec0ff */
[----:B------:R-:W-:Y:S02]  /*e8f0*/  HSET2.LE.AND R0, R24, R103, PT ;  /* 0x0000006718007233 */ /* 0x000fe40003803000 */
[----:B------:R-:W-:-:S04]  /*e900*/  F2FP.BF16.F32.PACK_AB R2, R213, R218 ;  /* 0x000000dad502723e */ /* 0x000fc800000010ff */
[----:B------:R-:W-:Y:S02]  /*e910*/  LOP3.LUT R6, R0, R2, RZ, 0xc0, !PT ;  /* 0x0000000200067212 */ /* 0x000fe400078ec0ff */
[----:B------:R-:W-:Y:S02]  /*e920*/  HSET2.LE.AND R0, R15, R103, PT ;  /* 0x000000670f007233 */ /* 0x000fe40003803000 */
[----:B------:R-:W1:Y:S01]  /*e930*/  LDSM.16.MT88.4 R12, [R188+0x11000] ;  /* 0x01100000bc0c783b */ /* 0x000e620000004200 */
[----:B------:R2:W-:Y:S02]  /*e940*/  MUFU.EX2 R34, R3 ;  /* 0x0000000300227308 */ /* 0x0005e40000000800 */
[----:B--2---:R-:W-:-:S06]  /*e950*/  FFMA.FTZ R3, R89, UR8, -R11 ;  /* 0x0000000859037c23 */ /* 0x004fcc000801080b */
[----:B------:R-:W2:Y:S02]  /*e960*/  MUFU.EX2 R33, R3 ;  /* 0x0000000300217308 */ /* 0x000ea40000000800 */
[----:B--2---:R-:W-:-:S04]  /*e970*/  F2FP.BF16.F32.PACK_AB R2, R33, R34 ;  /* 0x000000222102723e */ /* 0x004fc800000010ff */
[----:B------:R-:W-:-:S07]  /*e980*/  LOP3.LUT R7, R0, R2, RZ, 0xc0, !PT ;  /* 0x0000000200077212 */ /* 0x000fce00078ec0ff */
[C---:B---3--:R-:W-:Y:S06]  /*e990*/  HMMA.16816.F32.BF16 R144, R4.reuse, R16, R144 ;  /* 0x000000100490723c */ /* 0x048fec0000041890 */
[C---:B------:R-:W-:Y:S01]  /*e9a0*/  HMMA.16816.F32.BF16 R44, R4.reuse, R18, R44 ;  /* 0x00000012042c723c */ /* 0x040fe2000004182c */
[----:B------:R-:W2:Y:S05]  /*e9b0*/  LDSM.16.MT88.4 R16, [R186+0x13000] ;  /* 0x01300000ba10783b */ /* 0x000eaa0000004200 */
[C---:B-1----:R-:W-:Y:S06]  /*e9c0*/  HMMA.16816.F32.BF16 R152, R4.reuse, R12, R152 ;  /* 0x0000000c0498723c */ /* 0x042fec0000041898 */
[C---:B------:R-:W-:Y:S01]  /*e9d0*/  HMMA.16816.F32.BF16 R52, R4.reuse, R14, R52 ;  /* 0x0000000e0434723c */ /* 0x040fe20000041834 */
[----:B------:R-:W1:Y:S05]  /*e9e0*/  LDSM.16.MT88.4 R12, [R188+0x13000] ;  /* 0x01300000bc0c783b */ /* 0x000e6a0000004200 */
[C---:B------:R-:W-:Y:S06]  /*e9f0*/  HMMA.16816.F32.BF16 R136, R4.reuse, R20, R136 ;  /* 0x000000140488723c */ /* 0x040fec0000041888 */
[----:B------:R-:W-:Y:S01]  /*ea00*/  HMMA.16816.F32.BF16 R40, R4, R22, R40 ;  /* 0x000000160428723c */ /* 0x000fe20000041828 */
[----:B------:R-:W3:Y:S01]  /*ea10*/  LDSM.16.MT88.4 R20, [R185+0x13000] ;  /* 0x01300000b914783b */ /* 0x000ee20000004200 */
[----:B------:R-:W-:Y:S01]  /*ea20*/  MOV R99, R90 ;  /* 0x0000005a00637202 */ /* 0x000fe20000000f00 */
[----:B------:R-:W-:Y:S01]  /*ea30*/  IMAD.MOV.U32 R98, RZ, RZ, R91 ;  /* 0x000000ffff627224 */ /* 0x000fe200078e005b */
[----:B------:R-:W-:Y:S01]  /*ea40*/  MOV R96, R27 ;  /* 0x0000001b00607202 */ /* 0x000fe20000000f00 */
[----:B------:R-:W-:-:S02]  /*ea50*/  IMAD.MOV.U32 R97, RZ, RZ, R26 ;  /* 0x000000ffff617224 */ /* 0x000fc400078e001a */
[----:B------:R-:W-:Y:S02]  /*ea60*/  IMAD.MOV.U32 R102, RZ, RZ, R25 ;  /* 0x000000ffff667224 */ /* 0x000fe400078e0019 */
[----:B------:R-:W4:Y:S01]  /*ea70*/  LDSM.16.MT88.4 R24, [R187+0x11000] ;  /* 0x01100000bb18783b */ /* 0x000f220000004200 */
        /* <DEDUP_REMOVED lines=8> */
[----:B------:R-:W3:Y:S01]  /*eb00*/  LDSM.16.MT88.4 R20, [R187+0x13000] ;  /* 0x01300000bb14783b */ /* 0x000ee20000004200 */
[----:B------:R-:W-:Y:S01]  /*eb10*/  IMAD.MOV.U32 R58, RZ, RZ, R102 ;  /* 0x000000ffff3a7224 */ /* 0x000fe200078e0066 */
[----:B------:R-:W-:Y:S01]  /*eb20*/  MOV R51, R103 ;  /* 0x0000006700337202 */ /* 0x000fe20000000f00 */
[----:B------:R-:W-:Y:S01]  /*eb30*/  IMAD.MOV.U32 R0, RZ, RZ, R96 ;  /* 0x000000ffff007224 */ /* 0x000fe200078e0060 */
[----:B------:R-:W-:Y:S01]  /*eb40*/  MOV R3, R97 ;  /* 0x0000006100037202 */ /* 0x000fe20000000f00 */
[----:B------:R-:W-:Y:S01]  /*eb50*/  IMAD.MOV.U32 R50, RZ, RZ, R98 ;  /* 0x000000ffff327224 */ /* 0x000fe200078e0062 */
[----:B------:R-:W-:Y:S01]  /*eb60*/  MOV R57, R99 ;  /* 0x0000006300397202 */ /* 0x000fe20000000f00 */
[C---:B----4-:R-:W-:Y:S06]  /*eb70*/  HMMA.16816.F32.BF16 R160, R4.reuse, R24, R160 ;  /* 0x0000001804a0723c */ /* 0x050fec00000418a0 */
[C---:B--2---:R-:W-:Y:S06]  /*eb80*/  HMMA.16816.F32.BF16 R104, R4.reuse, R16, R156 ;  /* 0x000000100468723c */ /* 0x044fec000004189c */
[C---:B------:R-:W-:Y:S01]  /*eb90*/  HMMA.16816.F32.BF16 R108, R4.reuse, R18, R164 ;  /* 0x00000012046c723c */ /* 0x040fe200000418a4 */
[----:B------:R-:W2:Y:S05]  /*eba0*/  LDSM.16.MT88.4 R16, [R186+0x17000] ;  /* 0x01700000ba10783b */ /* 0x000eaa0000004200 */
[C---:B-1----:R-:W-:Y:S06]  /*ebb0*/  HMMA.16816.F32.BF16 R112, R4.reuse, R12, R148 ;  /* 0x0000000c0470723c */ /* 0x042fec0000041894 */
[C---:B------:R-:W-:Y:S01]  /*ebc0*/  HMMA.16816.F32.BF16 R132, R4.reuse, R14, R132 ;  /* 0x0000000e0484723c */ /* 0x040fe20000041884 */
[----:B------:R-:W1:Y:S05]  /*ebd0*/  LDSM.16.MT88.4 R12, [R185+0x17000] ;  /* 0x01700000b90c783b */ /* 0x000e6a0000004200 */
[C---:B------:R-:W-:Y:S01]  /*ebe0*/  HMMA.16816.F32.BF16 R60, R4.reuse, R26, R60 ;  /* 0x0000001a043c723c */ /* 0x040fe2000004183c */
[----:B------:R-:W-:Y:S05]  /*ebf0*/  LDSM.16.MT88.4 R24, [R187+0x15000] ;  /* 0x01500000bb18783b */ /* 0x000fea0000004200 */
[----:B---3--:R-:W-:Y:S01]  /*ec00*/  HMMA.16816.F32.BF16 R100, R4, R22, R128 ;  /* 0x000000160464723c */ /* 0x008fe20000041880 */
[----:B------:R-:W-:Y:S01]  /*ec10*/  FFMA.FTZ R0, R0, UR8, -R10 ;  /* 0x0000000800007c23 */ /* 0x000fe2000801080a */
[----:B------:R-:W-:Y:S01]  /*ec20*/  LOP3.LUT R2, R29, UR11, R30, 0x96, !PT ;  /* 0x0000000b1d027c12 */ /* 0x000fe2000f8e961e */
[----:B------:R-:W-:Y:S01]  /*ec30*/  IMAD.MOV.U32 R59, RZ, RZ, R168 ;  /* 0x000000ffff3b7224 */ /* 0x000fe200078e00a8 */
[----:B------:R-:W-:-:S02]  /*ec40*/  MOV R49, R171 ;  /* 0x000000ab00317202 */ /* 0x000fc40000000f00 */
[C---:B------:R-:W-:Y:S01]  /*ec50*/  HMMA.16816.F32.BF16 R96, R4.reuse, R20, R72 ;  /* 0x000000140460723c */ /* 0x040fe20000041848 */
[----:B------:R-:W3:Y:S01]  /*ec60*/  LDSM.16.MT88.4 R20, [R188+0x15000] ;  /* 0x01500000bc14783b */ /* 0x000ee20000004200 */
[----:B------:R4:W-:Y:S01]  /*ec70*/  MUFU.EX2 R31, R0 ;  /* 0x00000000001f7308 */ /* 0x0009e20000000800 */
[----:B------:R-:W-:Y:S01]  /*ec80*/  MOV R48, R169 ;  /* 0x000000a900307202 */ /* 0x000fe20000000f00 */
[----:B------:R-:W-:Y:S01]  /*ec90*/  IMAD.MOV.U32 R252, RZ, RZ, R170 ;  /* 0x000000fffffc7224 */ /* 0x000fe200078e00aa */
[----:B------:R-:W-:Y:S04]  /*eca0*/  LDSM.16.MT88.4 R148, [R186+0x11800] ;  /* 0x01180000ba94783b */ /* 0x000fe80000004200 */
[----:B------:R-:W-:Y:S01]  /*ecb0*/  LDSM.16.MT88.4 R156, [R188+0x11800] ;  /* 0x01180000bc9c783b */ /* 0x000fe20000004200 */
[C---:B--2---:R-:W-:Y:S03]  /*ecc0*/  HMMA.16816.F32.BF16 R232, R4.reuse, R18, R232 ;  /* 0x0000001204e8723c */ /* 0x044fe600000418e8 */
[----:B------:R-:W-:Y:S03]  /*ecd0*/  LDSM.16.MT88.4 R164, [R187+0x11800] ;  /* 0x01180000bba4783b */ /* 0x000fe60000004200 */
[----:B------:R-:W-:Y:S01]  /*ece0*/  HMMA.16816.F32.BF16 R228, R4, R16, R228 ;  /* 0x0000001004e4723c */ /* 0x000fe200000418e4 */
[----:B------:R-:W-:Y:S01]  /*ecf0*/  LDSM.16.MT88.4 R72, [R185+0x15800] ;  /* 0x01580000b948783b */ /* 0x000fe20000004200 */
[----:B----4-:R-:W-:-:S04]  /*ed00*/  FFMA.FTZ R0, R57, UR8, -R10 ;  /* 0x0000000839007c23 */ /* 0x010fc8000801080a */
[----:B------:R2:W4:Y:S01]  /*ed10*/  MUFU.EX2 R29, R0 ;  /* 0x00000000001d7308 */ /* 0x0005220000000800 */
[----:B-1----:R-:W-:Y:S01]  /*ed20*/  HMMA.16816.F32.BF16 R220, R4, R12, R220 ;  /* 0x0000000c04dc723c */ /* 0x002fe200000418dc */
[----:B------:R-:W-:Y:S02]  /*ed30*/  IMAD.MOV.U32 R57, RZ, RZ, R49 ;  /* 0x000000ffff397224 */ /* 0x000fe400078e0031 */
[----:B--2---:R-:W-:-:S04]  /*ed40*/  FFMA.FTZ R0, R58, UR8, -R10 ;  /* 0x000000083a007c23 */ /* 0x004fc8000801080a */
[----:B------:R1:W-:Y:S01]  /*ed50*/  MUFU.EX2 R30, R0 ;  /* 0x00000000001e7308 */ /* 0x0003e20000000800 */
[----:B---3--:R-:W-:Y:S01]  /*ed60*/  HMMA.16816.F32.BF16 R168, R4, R20, R64 ;  /* 0x0000001404a8723c */ /* 0x008fe20000041840 */
[----:B------:R-:W-:-:S05]  /*ed70*/  MOV R58, R50 ;  /* 0x00000032003a7202 */ /* 0x000fca0000000f00 */
[C---:B------:R-:W-:Y:S01]  /*ed80*/  HMMA.16816.F32.BF16 R176, R4.reuse, R22, R176 ;  /* 0x0000001604b0723c */ /* 0x040fe200000418b0 */
[----:B------:R-:W2:Y:S01]  /*ed90*/  LDSM.16.MT88.4 R20, [R188+0x17000] ;  /* 0x01700000bc14783b */ /* 0x000ea20000004200 */
[----:B-1----:R-:W-:Y:S01]  /*eda0*/  FFMA.FTZ R0, R3, UR8, -R10 ;  /* 0x0000000803007c23 */ /* 0x002fe2000801080a */
[----:B------:R-:W-:Y:S01]  /*edb0*/  FFMA.FTZ R10, R59, UR8, -R11 ;  /* 0x000000083b0a7c23 */ /* 0x000fe2000801080b */
[----:B------:R-:W-:Y:S02]  /*edc0*/  IMAD.WIDE.U32 R2, R2, -0x2daee0ad, RZ ;  /* 0xd2511f5302027825 */ /* 0x000fe400078e00ff */
[C---:B------:R-:W-:Y:S06]  /*edd0*/  HMMA.16816.F32.BF16 R180, R4.reuse, R24, R180 ;  /* 0x0000001804b4723c */ /* 0x040fec00000418b4 */
[----:B------:R-:W-:Y:S01]  /*ede0*/  HMMA.16816.F32.BF16 R172, R4, R26, R172 ;  /* 0x0000001a04ac723c */ /* 0x000fe200000418ac */
[----:B------:R1:W-:Y:S01]  /*edf0*/  MUFU.EX2 R18, R10 ;  /* 0x0000000a00127308 */ /* 0x0003e20000000800 */
[--C-:B------:R-:W-:Y:S01]  /*ee00*/  SHF.R.U32.HI R13, RZ, 0x10, R2.reuse ;  /* 0x00000010ff0d7819 */ /* 0x100fe20000011602 */
[----:B------:R-:W3:Y:S01]  /*ee10*/  LDSM.16.MT88.4 R24, [R187+0x17000] ;  /* 0x01700000bb18783b */ /* 0x000ee20000004200 */
[----:B------:R-:W-:-:S02]  /*ee20*/  SHF.R.U32.HI R12, RZ, 0x18, R2 ;  /* 0x00000018ff0c7819 */ /* 0x000fc40000011602 */
[----:B------:R-:W-:Y:S01]  /*ee30*/  HMMA.16816.F32.BF16 R224, R4, R14, R224 ;  /* 0x0000000e04e0723c */ /* 0x000fe200000418e0 */
[----:B------:R-:W-:Y:S01]  /*ee40*/  MOV R49, R142 ;  /* 0x0000008e00317202 */ /* 0x000fe20000000f00 */
[----:B------:R-:W-:Y:S01]  /*ee50*/  IMAD.MOV.U32 R19, RZ, RZ, R48 ;  /* 0x000000ffff137224 */ /* 0x000fe200078e0030 */
[----:B------:R5:W-:Y:S01]  /*ee60*/  MUFU.EX2 R28, R0 ;  /* 0x00000000001c7308 */ /* 0x000be20000000800 */
[----:B------:R-:W-:Y:S03]  /*ee70*/  LDSM.16.MT88.4 R64, [R187+0x13800] ;  /* 0x01380000bb40783b */ /* 0x000fe60000004200 */
[----:B------:R-:W-:Y:S01]  /*ee80*/  LOP3.LUT R14, R2, 0xff, RZ, 0xc0, !PT ;  /* 0x000000ff020e7812 */ /* 0x000fe200078ec0ff */
[----:B-1----:R-:W-:-:S04]  /*ee90*/  FFMA.FTZ R10, R143, UR8, -R11 ;  /* 0x000000088f0a7c23 */ /* 0x002fc8000801080b */
[----:B------:R1:W-:Y:S01]  /*eea0*/  MUFU.EX2 R17, R10 ;  /* 0x0000000a00117308 */ /* 0x0003e20000000800 */
[----:B-----5:R-:W-:Y:S02]  /*eeb0*/  LOP3.LUT R0, R3, UR19, R32, 0x96, !PT ;  /* 0x0000001303007c12 */ /* 0x020fe4000f8e9620 */
[----:B------:R-:W-:Y:S02]  /*eec0*/  LOP3.LUT R3, R2, 0xffff, RZ, 0xc0, !PT ;  /* 0x0000ffff02037812 */ /* 0x000fe400078ec0ff */
[----:B------:R-:W-:Y:S02]  /*eed0*/  LOP3.LUT R2, R13, 0xff, RZ, 0xc0, !PT ;  /* 0x000000ff0d027812 */ /* 0x000fe400078ec0ff */
[----:B------:R-:W-:Y:S02]  /*eee0*/  SHF.R.U32.HI R3, RZ, 0x8, R3 ;  /* 0x00000008ff037819 */ /* 0x000fe40000011603 */
[----:B------:R-:W-:Y:S01]  /*eef0*/  PRMT R13, R2, 0x5410, R12 ;  /* 0x00005410020d7816 */ /* 0x000fe2000000000c */
[----:B-1----:R-:W-:Y:S01]  /*ef00*/  FFMA.FTZ R10, R57, UR8, -R11 ;  /* 0x00000008390a7c23 */ /* 0x002fe2000801080b */
[----:B------:R-:W-:-:S03]  /*ef10*/  LOP3.LUT R2, R0, 0xffff, RZ, 0xc0, !PT ;  /* 0x0000ffff00027812 */ /* 0x000fc600078ec0ff */
[----:B------:R1:W-:Y:S01]  /*ef20*/  MUFU.EX2 R16, R10 ;  /* 0x0000000a00107308 */ /* 0x0003e20000000800 */
[----:B------:R-:W-:Y:S01]  /*ef30*/  PRMT R14, R14, 0x5410, R3 ;  /* 0x000054100e0e7816 */ /* 0x000fe20000000003 */
[----:B------:R-:W-:Y:S01]  /*ef40*/  FFMA.FTZ R3, R58, UR8, -R11 ;  /* 0x000000083a037c23 */ /* 0x000fe2000801080b */
[----:B------:R-:W-:Y:S01]  /*ef50*/  IMAD.MOV.U32 R59, RZ, RZ, R51 ;  /* 0x000000ffff3b7224 */ /* 0x000fe200078e0033 */
[----:B------:R-:W-:Y:S01]  /*ef60*/  LOP3.LUT R12, R0, 0xff, RZ, 0xc0, !PT ;  /* 0x000000ff000c7812 */ /* 0x000fe200078ec0ff */
[----:B------:R-:W-:Y:S01]  /*ef70*/  IMAD.MOV.U32 R50, RZ, RZ, R141 ;  /* 0x000000ffff327224 */ /* 0x000fe200078e008d */
[----:B------:R-:W-:Y:S02]  /*ef80*/  SHF.R.U32.HI R11, RZ, 0x18, R0 ;  /* 0x00000018ff0b7819 */ /* 0x000fe40000011600 */
[----:B------:R-:W-:Y:S02]  /*ef90*/  MOV R51, R140 ;  /* 0x0000008c00337202 */ /* 0x000fe40000000f00 */
[----:B------:R-:W-:Y:S01]  /*efa0*/  SHF.R.U32.HI R2, RZ, 0x8, R2 ;  /* 0x00000008ff027819 */ /* 0x000fe20000011602 */
[----:B------:R-:W5:Y:S01]  /*efb0*/  LDSM.16.MT88.4 R140, [R185+0x11800] ;  /* 0x01180000b98c783b */ /* 0x000f620000004200 */
[----:B-1----:R-:W-:Y:S01]  /*efc0*/  SHF.R.U32.HI R10, RZ, 0x10, R0 ;  /* 0x00000010ff0a7819 */ /* 0x002fe20000011600 */
[----:B------:R1:W4:Y:S03]  /*efd0*/  MUFU.EX2 R15, R3 ;  /* 0x00000003000f7308 */ /* 0x0003260000000800 */
[----:B------:R-:W-:-:S02]  /*efe0*/  LOP3.LUT R0, R10, 0xff, RZ, 0xc0, !PT ;  /* 0x000000ff0a007812 */ /* 0x000fc400078ec0ff */
[----:B------:R-:W-:Y:S01]  /*eff0*/  PRMT R2, R12, 0x5410, R2 ;  /* 0x000054100c027816 */ /* 0x000fe20000000002 */
[----:B------:R-:W-:Y:S01]  /*f000*/  IMAD.MOV.U32 R12, RZ, RZ, R50 ;  /* 0x000000ffff0c7224 */ /* 0x000fe200078e0032 */
[----:B------:R-:W-:Y:S02]  /*f010*/  MOV R32, R49 ;  /* 0x0000003100207202 */ /* 0x000fe40000000f00 */
[----:B-1----:R-:W-:Y:S02]  /*f020*/  PRMT R3, R0, 0x5410, R11 ;  /* 0x0000541000037816 */ /* 0x002fe4000000000b */
[----:B------:R-:W-:Y:S02]  /*f030*/  MOV R11, R51 ;  /* 0x00000033000b7202 */ /* 0x000fe40000000f00 */
[----:B------:R-:W1:Y:S01]  /*f040*/  LDSM.16.MT88.4 R48, [R186+0x13800] ;  /* 0x01380000ba30783b */ /* 0x000e620000004200 */
[----:B--2---:R-:W-:Y:S01]  /*f050*/  HMMA.16816.F32.BF16 R116, R4, R20, R116 ;  /* 0x000000140474723c */ /* 0x004fe20000041874 */
[----:B------:R-:W-:-:S02]  /*f060*/  HSET2.LE.AND R0, R2, R59, PT ;  /* 0x0000003b02007233 */ /* 0x000fc40003803000 */
[----:B------:R-:W-:-:S03]  /*f070*/  HSET2.LE.AND R3, R3, R59, PT ;  /* 0x0000003b03037233 */ /* 0x000fc60003803000 */
[----:B---3--:R-:W-:Y:S01]  /*f080*/  HMMA.16816.F32.BF16 R124, R4, R24, R124 ;  /* 0x00000018047c723c */ /* 0x008fe2000004187c */
[----:B----4-:R-:W-:Y:S02]  /*f090*/  F2FP.BF16.F32.PACK_AB R2, R29, R31 ;  /* 0x0000001f1d02723e */ /* 0x010fe400000010ff */
[----:B------:R-:W-:-:S03]  /*f0a0*/  F2FP.BF16.F32.PACK_AB R10, R15, R16 ;  /* 0x000000100f0a723e */ /* 0x000fc600000010ff */
[C---:B------:R-:W-:Y:S06]  /*f0b0*/  HMMA.16816.F32.BF16 R20, R4.reuse, R22, R120 ;  /* 0x000000160414723c */ /* 0x040fec0000041878 */
[----:B------:R-:W-:Y:S01]  /*f0c0*/  HMMA.16816.F32.BF16 R24, R4, R26, R36 ;  /* 0x0000001a0418723c */ /* 0x000fe20000041824 */
[----:B------:R-:W-:Y:S01]  /*f0d0*/  LOP3.LUT R128, R0, R2, RZ, 0xc0, !PT ;  /* 0x0000000200807212 */ /* 0x000fe200078ec0ff */
[----:B------:R-:W-:Y:S05]  /*f0e0*/  LDSM.16.MT88.4 R120, [R188+0x17800] ;  /* 0x01780000bc78783b */ /* 0x000fea0000004200 */
[----:B------:R-:W-:-:S02]  /*f0f0*/  HSET2.LE.AND R5, R14, R59, PT ;  /* 0x0000003b0e057233 */ /* 0x000fc40003803000 */
[----:B------:R-:W-:Y:S02]  /*f100*/  HSET2.LE.AND R7, R13, R59, PT ;  /* 0x0000003b0d077233 */ /* 0x000fe40003803000 */
[----:B------:R-:W-:Y:S01]  /*f110*/  F2FP.BF16.F32.PACK_AB R4, R17, R18 ;  /* 0x000000121104723e */ /* 0x000fe200000010ff */
[----:B------:R-:W-:Y:S01]  /*f120*/  LDSM.16.MT88.4 R56, [R188+0x13800] ;  /* 0x01380000bc38783b */ /* 0x000fe20000004200 */
[----:B------:R-:W-:Y:S02]  /*f130*/  F2FP.BF16.F32.PACK_AB R6, R28, R30 ;  /* 0x0000001e1c06723e */ /* 0x000fe400000010ff */
[----:B------:R-:W-:Y:S02]  /*f140*/  LOP3.LUT R129, R3, R4, RZ, 0xc0, !PT ;  /* 0x0000000403817212 */ /* 0x000fe400078ec0ff */
[----:B------:R-:W-:Y:S02]  /*f150*/  LOP3.LUT R130, R5, R6, RZ, 0xc0, !PT ;  /* 0x0000000605827212 */ /* 0x000fe400078ec0ff */
[----:B------:R-:W-:Y:S01]  /*f160*/  LOP3.LUT R131, R7, R10, RZ, 0xc0, !PT ;  /* 0x0000000a07837212 */ /* 0x000fe200078ec0ff */
[----:B------:R-:W-:Y:S01]  /*f170*/  FFMA.FTZ R2, R12, R9, R11 ;  /* 0x000000090c027223 */ /* 0x000fe2000001000b */
[----:B------:R-:W-:Y:S01]  /*f180*/  FFMA.FTZ R0, R19, R8, R32 ;  /* 0x0000000813007223 */ /* 0x000fe20000010020 */
[----:B------:R-:W-:Y:S04]  /*f190*/  LDSM.16.MT88.4 R4, [R187+0x17800] ;  /* 0x01780000bb04783b */ /* 0x000fe80000004200 */
[C---:B-----5:R-:W-:Y:S06]  /*f1a0*/  HMMA.16816.F32.BF16 R136, R128.reuse, R140, R136 ;  /* 0x0000008c8088723c */ /* 0x060fec0000041888 */
[C---:B------:R-:W-:Y:S01]  /*f1b0*/  HMMA.16816.F32.BF16 R140, R128.reuse, R142, R40 ;  /* 0x0000008e808c723c */ /* 0x040fe20000041828 */
[----:B------:R-:W2:Y:S05]  /*f1c0*/  LDSM.16.MT88.4 R40, [R185+0x13800] ;  /* 0x01380000b928783b */ /* 0x000eaa0000004200 */
[C---:B------:R-:W-:Y:S06]  /*f1d0*/  HMMA.16816.F32.BF16 R144, R128.reuse, R148, R144 ;  /* 0x000000948090723c */ /* 0x040fec0000041890 */
[C---:B------:R-:W-:Y:S06]  /*f1e0*/  HMMA.16816.F32.BF16 R148, R128.reuse, R150, R44 ;  /* 0x000000968094723c */ /* 0x040fec000004182c */
[----:B-1----:R-:W-:Y:S01]  /*f1f0*/  HMMA.16816.F32.BF16 R44, R128, R48, R80 ;  /* 0x00000030802c723c */ /* 0x002fe20000041850 */
[----:B------:R-:W1:Y:S01]  /*f200*/  LDSM.16.MT88.4 R80, [R186+0x15800] ;  /* 0x01580000ba50783b */ /* 0x000e620000004200 */
        /* <DEDUP_REMOVED lines=14> */
[----:B------:R-:W-:-:S05]  /*f2f0*/  FADD.FTZ R2, R250, R2 ;  /* 0x00000002fa027221 */ /* 0x000fca0000010000 */
[----:B--2---:R-:W-:Y:S01]  /*f300*/  HMMA.16816.F32.BF16 R36, R128, R40, R68 ;  /* 0x000000288024723c */ /* 0x004fe20000041844 */
[----:B------:R-:W-:-:S05]  /*f310*/  FADD.FTZ R0, R251, R0 ;  /* 0x00000000fb007221 */ /* 0x000fca0000010000 */
[C---:B------:R-:W-:Y:S06]  /*f320*/  HMMA.16816.F32.BF16 R156, R128.reuse, R158, R52 ;  /* 0x0000009e809c723c */ /* 0x040fec0000041834 */
[C---:B------:R-:W-:Y:S06]  /*f330*/  HMMA.16816.F32.BF16 R164, R128.reuse, R166, R60 ;  /* 0x000000a680a4723c */ /* 0x040fec000004183c */
[C---:B------:R-:W-:Y:S06]  /*f340*/  HMMA.16816.F32.BF16 R40, R128.reuse, R42, R76 ;  /* 0x0000002a8028723c */ /* 0x040fec000004184c */
[C---:B------:R-:W-:Y:S01]  /*f350*/  HMMA.16816.F32.BF16 R52, R128.reuse, R56, R88 ;  /* 0x000000388034723c */ /* 0x040fe20000041858 */
[----:B------:R-:W2:Y:S05]  /*f360*/  LDSM.16.MT88.4 R88, [R188+0x15800] ;  /* 0x01580000bc58783b */ /* 0x000eaa0000004200 */
[C---:B------:R-:W-:Y:S01]  /*f370*/  HMMA.16816.F32.BF16 R60, R128.reuse, R64, R96 ;  /* 0x00000040803c723c */ /* 0x040fe20000041860 */
[----:B------:R-:W3:Y:S05]  /*f380*/  LDSM.16.MT88.4 R96, [R187+0x15800] ;  /* 0x01580000bb60783b */ /* 0x000eea0000004200 */
[C---:B------:R-:W-:Y:S01]  /*f390*/  HMMA.16816.F32.BF16 R68, R128.reuse, R72, R104 ;  /* 0x000000488044723c */ /* 0x040fe20000041868 */
[----:B------:R-:W4:Y:S05]  /*f3a0*/  LDSM.16.MT88.4 R104, [R185+0x17800] ;  /* 0x01780000b968783b */ /* 0x000f2a0000004200 */
        /* <DEDUP_REMOVED lines=23> */
[C---:B------:R-:W-:Y:S06]  /*f520*/  HMMA.16816.F32.BF16 R72, R128.reuse, R74, R108 ;  /* 0x0000004a8048723c */ /* 0x040fec000004186c */
[C---:B--2---:R-:W-:Y:S06]  /*f530*/  HMMA.16816.F32.BF16 R84, R128.reuse, R88, R168 ;  /* 0x000000588054723c */ /* 0x044fec00000418a8 */
[C---:B---3--:R-:W-:Y:S06]  /*f540*/  HMMA.16816.F32.BF16 R92, R128.reuse, R96, R180 ;  /* 0x00000060805c723c */ /* 0x048fec00000418b4 */
[C---:B----4-:R-:W-:Y:S06]  /*f550*/  HMMA.16816.F32.BF16 R100, R128.reuse, R104, R220 ;  /* 0x000000688064723c */ /* 0x050fec00000418dc */
[C---:B-1----:R-:W-:Y:S06]  /*f560*/  HMMA.16816.F32.BF16 R108, R128.reuse, R112, R228 ;  /* 0x00000070806c723c */ /* 0x042fec00000418e4 */
        /* <DEDUP_REMOVED lines=9> */
[----:B------:R-:W-:Y:S01]  /*f600*/  IMAD.MOV.U32 R3, RZ, RZ, R236 ;  /* 0x000000ffff037224 */ /* 0x000fe200078e00ec */
[----:B------:R-:W-:-:S15]  /*f610*/  MOV R132, R238 ;  /* 0x000000ee00847202 */ /* 0x000fde0000000f00 */
[----:B------:R-:W-:-:S07]  /*f620*/  NOP ;  /* 0x0000000000007918 */ /* 0x000fce0000000000 */
.L_x_731:
[----:B------:R-:W-:-:S06]  /*f630*/  UISETP.GT.AND UP0, UPT, UR20, UR5, UPT ;  /* 0x000000051400728c */ /* 0x000fcc000bf04270 */
[----:B------:R-:W-:-:S13]  /*f640*/  PLOP3.LUT P0, PT, PT, PT, UP0, 0x80, 0x0 ;  /* 0x000000000000781c */ /* 0x000fda0003f0f008 */
[----:B------:R-:W-:Y:S05]  /*f650*/  @!P0 BRA `(.L_x_735) ;  /* 0x00000054007c8947 */ /* 0x000fea0003800000 */
[----:B------:R-:W2:Y:S01]  /*f660*/  LDL.LU R6, [R1+0xbc] ;  /* 0x0000bc0001067983 */ /* 0x000ea20000300800 */
[----:B------:R-:W-:Y:S01]  /*f670*/  ULDC UR4, c[0x0][0x2d0] ;  /* 0x0000b40000047ab9 */ /* 0x000fe20000000800 */
[----:B------:R-:W-:Y:S01]  /*f680*/  ULDC.64 UR6, c[0x0][0x220] ;  /* 0x0000880000067ab9 */ /* 0x000fe20000000a00 */
[----:B------:R-:W1:Y:S01]  /*f690*/  S2R R0, SR_TID.X ;  /* 0x0000000000007919 */ /* 0x000e620000002100 */
[----:B------:R-:W-:Y:S01]  /*f6a0*/  IMAD.MOV.U32 R134, RZ, RZ, R3 ;  /* 0x000000ffff867224 */ /* 0x000fe200078e0003 */
[----:B------:R-:W-:Y:S01]  /*f6b0*/  UIADD3 UR12, UR20, -0x2, URZ ;  /* 0xfffffffe140c7890 */ /* 0x000fe2000fffe03f */
[----:B------:R-:W3:Y:S01]  /*f6c0*/  LDL.LU R9, [R1+0xa8] ;  /* 0x0000a80001097983 */ /* 0x000ee20000300800 */
[----:B------:R-:W-:Y:S01]  /*f6d0*/  IMAD.MOV.U32 R133, RZ, RZ, R132 ;  /* 0x000000ffff857224 */ /* 0x000fe200078e0084 */
[----:B------:R-:W-:Y:S02]  /*f6e0*/  UIADD3 UR19, UR20, -0x1, URZ ;  /* 0xffffffff14137890 */ /* 0x000fe4000fffe03f */
[----:B------:R-:W4:Y:S01]  /*f6f0*/  LDL.LU R8, [R1+0xc0] ;  /* 0x0000c00001087983 */ /* 0x000f220000300800 */
[----:B------:R-:W-:-:S03]  /*f700*/  ULDC UR13, c[0x0][0x2d0] ;  /* 0x0000b400000d7ab9 */ /* 0x000fc60000000800 */
[----:B------:R-:W5:Y:S04]  /*f710*/  LDL.LU R2, [R1+0xb8] ;  /* 0x0000b80001027983 */ /* 0x000f680000300800 */
[----:B------:R-:W5:Y:S01]  /*f720*/  LDL.LU R13, [R1+0x98] ;  /* 0x00009800010d7983 */ /* 0x000f620000300800 */
[----:B-1----:R-:W-:-:S04]  /*f730*/  SHF.R.S32.HI R10, RZ, 0x1f, R0 ;  /* 0x0000001fff0a7819 */ /* 0x002fc80000011400 */
[----:B------:R-:W-:-:S04]  /*f740*/  LEA.HI R10, R10, R0, RZ, 0x3 ;  /* 0x000000000a0a7211 */ /* 0x000fc800078f18ff */
[----:B------:R-:W-:-:S05]  /*f750*/  LOP3.LUT R4, R10, 0xfffffff8, RZ, 0xc0, !PT ;  /* 0xfffffff80a047812 */ /* 0x000fca00078ec0ff */
[----:B------:R-:W-:Y:S02]  /*f760*/  IMAD.IADD R4, R0, 0x1, -R4 ;  /* 0x0000000100047824 */ /* 0x000fe400078e0a04 */
[----:B------:R-:W-:Y:S02]  /*f770*/  IMAD.U32 R0, RZ, RZ, UR25 ;  /* 0x00000019ff007e24 */ /* 0x000fe4000f8e00ff */
[----:B------:R-:W-:-:S05]  /*f780*/  IMAD.SHL.U32 R4, R4, 0x8, RZ ;  /* 0x0000000804047824 */ /* 0x000fca00078e00ff */
[----:B------:R-:W-:Y:S02]  /*f790*/  SHF.R.S32.HI R5, RZ, 0x1f, R4 ;  /* 0x0000001fff057819 */ /* 0x000fe40000011404 */
[----:B------:R-:W-:Y:S01]  /*f7a0*/  ISETP.GE.AND P2, PT, R4, UR4, PT ;  /* 0x0000000404007c0c */ /* 0x000fe2000bf46270 */
[----:B------:R-:W-:-:S12]  /*f7b0*/  ULDC UR4, c[0x0][0x2ec] ;  /* 0x0000bb0000047ab9 */ /* 0x000fd80000000800 */
[----:B------:R-:W1:Y:S01]  /*f7c0*/  @!P2 LDC.64 R16, c[0x0][0x220] ;  /* 0x00008800ff10ab82 */ /* 0x000e620000000a00 */
[----:B--2---:R-:W-:-:S04]  /*f7d0*/  IMAD.WIDE.U32 R6, R6, UR21, R4 ;  /* 0x0000001506067c25 */ /* 0x004fc8000f8e0004 */
[----:B---3--:R-:W-:Y:S02]  /*f7e0*/  IMAD.MOV.U32 R12, RZ, RZ, R9 ;  /* 0x000000ffff0c7224 */ /* 0x008fe400078e0009 */
[----:B----4-:R-:W-:Y:S01]  /*f7f0*/  IMAD.WIDE.U32 R8, R8, UR21, R4 ;  /* 0x0000001508087c25 */ /* 0x010fe2000f8e0004 */
[----:B------:R-:W-:-:S03]  /*f800*/  UMOV UR21, URZ ;  /* 0x0000003f00157c82 */ /* 0x000fc60008000000 */
[----:B-----5:R-:W-:Y:S01]  /*f810*/  IMAD.MOV.U32 R11, RZ, RZ, R2 ;  /* 0x000000ffff0b7224 */ /* 0x020fe200078e0002 */
[----:B------:R-:W-:Y:S01]  /*f820*/  IADD3 R2, P0, R6, UR26, RZ ;  /* 0x0000001a06027c10 */ /* 0x000fe2000ff1e0ff */
[----:B------:R-:W-:-:S03]  /*f830*/  IMAD.U32 R4, RZ, RZ, UR27 ;  /* 0x0000001bff047e24 */ /* 0x000fc6000f8e00ff */
[----:B------:R-:W-:Y:S01]  /*f840*/  IADD3.X R6, R0, UR9, R7, P0, !PT ;  /* 0x0000000900067c10 */ /* 0x000fe200087fe407 */
[----:B------:R-:W-:Y:S01]  /*f850*/  ULDC.64 UR8, c[0x0][0x218] ;  /* 0x0000860000087ab9 */ /* 0x000fe20000000a00 */
[----:B------:R-:W-:Y:S02]  /*f860*/  IADD3 R0, P0, R8, UR28, RZ ;  /* 0x0000001c08007c10 */ /* 0x000fe4000ff1e0ff */
[----:B------:R-:W-:Y:S02]  /*f870*/  LEA R14, P1, R2, UR8, 0x1 ;  /* 0x00000008020e7c11 */ /* 0x000fe4000f8208ff */
[----:B------:R-:W-:Y:S02]  /*f880*/  IADD3.X R4, R4, UR33, R9, P0, !PT ;  /* 0x0000002104047c10 */ /* 0x000fe400087fe409 */
[----:B------:R-:W-:Y:S01]  /*f890*/  LEA R7, P0, R0, UR6, 0x1 ;  /* 0x0000000600077c11 */ /* 0x000fe2000f8008ff */
[----:B------:R2:W-:Y:S01]  /*f8a0*/  STL [R1+0x2c], R14 ;  /* 0x00002c0e01007387 */ /* 0x0005e20000100800 */
[----:B------:R-:W-:Y:S01]  /*f8b0*/  LEA.HI.X R2, R2, UR9, R6, 0x1, P1 ;  /* 0x0000000902027c11 */ /* 0x000fe200088f0c06 */
[----:B------:R-:W-:Y:S01]  /*f8c0*/  ULDC.64 UR8, c[0x0][0x248] ;  /* 0x0000920000087ab9 */ /* 0x000fe20000000a00 */
[----:B------:R-:W-:Y:S01]  /*f8d0*/  LEA.HI.X R0, R0, UR7, R4, 0x1, P0 ;  /* 0x0000000700007c11 */ /* 0x000fe200080f0c04 */
[----:B------:R3:W-:Y:S01]  /*f8e0*/  STL [R1+0x24], R7 ;  /* 0x0000240701007387 */ /* 0x0007e20000100800 */
[----:B------:R-:W-:Y:S01]  /*f8f0*/  SHF.R.S32.HI R4, RZ, 0x3, R10 ;  /* 0x00000003ff047819 */ /* 0x000fe2000001140a */
[----:B------:R-:W-:Y:S01]  /*f900*/  IMAD.WIDE.U32 R10, R11, -0x2daee0ad, RZ ;  /* 0xd2511f530b0a7825 */ /* 0x000fe200078e00ff */
[----:B------:R-:W-:Y:S01]  /*f910*/  ULDC.64 UR6, c[0x0][0x250] ;  /* 0x0000940000067ab9 */ /* 0x000fe20000000a00 */
[----:B------:R4:W-:Y:S01]  /*f920*/  STL [R1+0x28], R2 ;  /* 0x0000280201007387 */ /* 0x0009e20000100800 */
[----:B------:R-:W-:-:S02]  /*f930*/  SHF.R.S32.HI R5, RZ, 0x1f, R4 ;  /* 0x0000001fff057819 */ /* 0x000fc40000011404 */
[C---:B------:R-:W-:Y:S01]  /*f940*/  IADD3 R8, P1, R4.reuse, 0x20, RZ ;  /* 0x0000002004087810 */ /* 0x040fe20007f3e0ff */
[----:B------:R-:W-:Y:S01]  /*f950*/  STL [R1+0x20], R0 ;  /* 0x0000200001007387 */ /* 0x000fe20000100800 */
[----:B--2---:R-:W2:Y:S08]  /*f960*/  @!P2 LDC.64 R14, c[0x0][0x220] ;  /* 0x00008800ff0eab82 */ /* 0x004eb00000000a00 */
[----:B---3--:R-:W3:Y:S01]  /*f970*/  @!P2 LDC.64 R6, c[0x0][0x220] ;  /* 0x00008800ff06ab82 */ /* 0x008ee20000000a00 */
[----:B----4-:R-:W-:Y:S01]  /*f980*/  IADD3 R2, P0, R4, 0x30, RZ ;  /* 0x0000003004027810 */ /* 0x010fe20007f1e0ff */
[----:B--2---:R2:W-:Y:S04]  /*f990*/  @!P2 STL.64 [R1+0x70], R14 ;  /* 0x0000700e0100a387 */ /* 0x0045e80000100a00 */
[----:B-1----:R-:W-:Y:S04]  /*f9a0*/  @!P2 STL.64 [R1+0x68], R16 ;  /* 0x000068100100a387 */ /* 0x002fe80000100a00 */
[----:B---3--:R1:W-:Y:S01]  /*f9b0*/  @!P2 STL.64 [R1+0x60], R6 ;  /* 0x000060060100a387 */ /* 0x0083e20000100a00 */
[----:B--2---:R-:W2:Y:S01]  /*f9c0*/  @!P2 LDC.64 R14, c[0x0][0x220] ;  /* 0x00008800ff0eab82 */ /* 0x004ea20000000a00 */
[----:B-1----:R-:W-:-:S05]  /*f9d0*/  IMAD.WIDE.U32 R6, R13, -0x326172a9, RZ ;  /* 0xcd9e8d570d067825 */ /* 0x002fca00078e00ff */
[----:B------:R-:W-:Y:S01]  /*f9e0*/  LOP3.LUT R0, R7, R12, RZ, 0x3c, !PT ;  /* 0x0000000c07007212 */ /* 0x000fe200078e3cff */
[----:B--2---:R-:W-:Y:S04]  /*f9f0*/  @!P2 STL.64 [R1+0x58], R14 ;  /* 0x0000580e0100a387 */ /* 0x004fe80000100a00 */
[----:B------:R1:W-:Y:S04]  /*fa00*/  STL.64 [R1+0x40], R6 ;  /* 0x0000400601007387 */ /* 0x0003e80000100a00 */
[----:B------:R-:W-:Y:S04]  /*fa10*/  STL.64 [R1], R4 ;  /* 0x0000000401007387 */ /* 0x000fe80000100a00 */
[----:B------:R2:W-:Y:S04]  /*fa20*/  STL [R1+0x10], R8 ;  /* 0x0000100801007387 */ /* 0x0005e80000100800 */
[----:B------:R-:W-:Y:S04]  /*fa30*/  STL.64 [R1+0x38], R10 ;  /* 0x0000380a01007387 */ /* 0x000fe80000100a00 */
[----:B------:R-:W-:Y:S01]  /*fa40*/  STL [R1+0x8], R2 ;  /* 0x0000080201007387 */ /* 0x000fe20000100800 */
[----:B-1----:R-:W-:-:S05]  /*fa50*/  IADD3 R6, P3, R4, 0x10, RZ ;  /* 0x0000001004067810 */ /* 0x002fca0007f7e0ff */
[----:B------:R-:W-:Y:S02]  /*fa60*/  IMAD.X R7, RZ, RZ, R5, P3 ;  /* 0x000000ffff077224 */ /* 0x000fe400018e0605 */
[----:B--2---:R-:W-:-:S05]  /*fa70*/  IMAD.WIDE.U32 R8, R0, -0x2daee0ad, RZ ;  /* 0xd2511f5300087825 */ /* 0x004fca00078e00ff */
[----:B------:R-:W-:Y:S04]  /*fa80*/  STL.64 [R1+0x30], R8 ;  /* 0x0000300801007387 */ /* 0x000fe80000100a00 */
[----:B------:R1:W-:Y:S04]  /*fa90*/  STL.64 [R1+0x18], R6 ;  /* 0x0000180601007387 */ /* 0x0003e80000100a00 */
[----:B------:R-:W2:Y:S04]  /*faa0*/  LDL.LU.64 R14, [R1+0xa0] ;  /* 0x0000a000010e7983 */ /* 0x000ea80000300a00 */
[----:B------:R-:W3:Y:S04]  /*fab0*/  LDL.LU.64 R12, [R1+0xb0] ;  /* 0x0000b000010c7983 */ /* 0x000ee80000300a00 */
[----:B-1----:R1:W4:Y:S01]  /*fac0*/  LDL.64 R6, [R1+0x10] ;  /* 0x0000100001067983 */ /* 0x0023220000100a00 */
[----:B------:R-:W-:-:S02]  /*fad0*/  IMAD.X R3, RZ, RZ, R5, P0 ;  /* 0x000000ffff037224 */ /* 0x000fc400000e0605 */
[----:B---3--:R-:W-:Y:S02]  /*fae0*/  IMAD.MOV.U32 R2, RZ, RZ, R12 ;  /* 0x000000ffff027224 */ /* 0x008fe400078e000c */
[----:B----4-:R-:W-:-:S05]  /*faf0*/  IMAD.X R7, RZ, RZ, R5, P1 ;  /* 0x000000ffff077224 */ /* 0x010fca00008e0605 */
[----:B------:R-:W-:Y:S04]  /*fb00*/  STL [R1+0x14], R7 ;  /* 0x0000140701007387 */ /* 0x000fe80000100800 */
[----:B------:R2:W-:Y:S02]  /*fb10*/  STL [R1+0xc], R3 ;  /* 0x00000c0301007387 */ /* 0x0005e40000100800 */
[----:B--2---:R-:W-:-:S05]  /*fb20*/  IMAD.MOV.U32 R3, RZ, RZ, R15 ;  /* 0x000000ffff037224 */ /* 0x004fca00078e000f */
[----:B------:R1:W-:Y:S01]  /*fb30*/  STL.64 [R1+0x50], R2 ;  /* 0x0000500201007387 */ /* 0x0003e20000100a00 */
[----:B------:R-:W-:Y:S05]  /*fb40*/  BRA `(.L_x_736) ;  /* 0x0000000400c47947 */ /* 0x000fea0003800000 */
.L_x_738:
        /* <DEDUP_REMOVED lines=14> */
[----:B--2---:R-:W-:Y:S04]  /*fc30*/  LEA R0, P1, R170, R220, 0x6 ;  /* 0x000000dcaa007211 */ /* 0x004fe800078230ff */
[----:B-1----:R-:W-:Y:S02]  /*fc40*/  @!P2 LEA R168, P0, R0, R168, 0x1 ;  /* 0x000000a800a8a211 */ /* 0x002fe400078008ff */
[----:B---3--:R-:W-:Y:S02]  /*fc50*/  LEA.HI.X R135, R170, R219, R135, 0x6, P1 ;  /* 0x000000dbaa877211 */ /* 0x008fe400008f3487 */
[C---:B------:R-:W-:Y:S01]  /*fc60*/  IADD3 R132, P1, R0.reuse, UR36, RZ ;  /* 0x0000002400847c10 */ /* 0x040fe2000ff3e0ff */
[----:B------:R-:W1:Y:S01]  /*fc70*/  @!P2 LDC.64 R170, c[0x0][0x218] ;  /* 0x00008600ffaaab82 */ /* 0x000e620000000a00 */
        /* <DEDUP_REMOVED lines=11> */
[C---:B------:R-:W-:Y:S01]  /*fd30*/  IADD3 R132, P1, R0.reuse, UR36, RZ ;  /* 0x0000002400847c10 */ /* 0x040fe2000ff3e0ff */
        /* <DEDUP_REMOVED lines=9> */
[C---:B-1----:R-:W-:Y:S03]  /*fdd0*/  @!P2 LEA R170, P0, R0.reuse, R170, 0x1 ;  /* 0x000000aa00aaa211 */ /* 0x042fe600078008ff */
[----:B------:R4:W-:Y:S01]  /*fde0*/  @P4 STS.128 [R211+0xe000], RZ ;  /* 0x00e000ffd3004388 */ /* 0x0009e20000000c00 */
[----:B------:R-:W-:Y:S03]  /*fdf0*/  @!P2 LEA.HI.X R171, R0, R171, R135, 0x1, P0 ;  /* 0x000000ab00aba211 */ /* 0x000fe600000f0c87 */
[----:B------:R-:W-:Y:S01]  /*fe00*/  @!PT LDS RZ, [RZ] ;  /* 0x00000000fffff984 */ /* 0x000fe20000000800 */
[----:B------:R-:W-:Y:S01]  /*fe10*/  @!PT LDS RZ, [RZ] ;  /* 0x00000000fffff984 */ /* 0x000fe20000000800 */
[----:B------:R-:W-:Y:S01]  /*fe20*/  @!PT LDS RZ, [RZ] ;  /* 0x00000000fffff984 */ /* 0x000fe20000000800 */
[----:B------:R4:W-:Y:S01]  /*fe30*/  @!P4 LDGSTS.E.BYPASS.LTC128B.128 [R211+0xe000], desc[UR30][R212.64+0x180] ;  /* 0x0e000180d4d3cfae */ /* 0x0009e2000b901d5e */
[----:B------:R-:W-:Y:S01]  /*fe40*/  IADD3.X R135, R135, UR15, RZ, P1, !PT ;  /* 0x0000000f87877c10 */ /* 0x000fe20008ffe4ff */
[----:B--2---:R-:W1:Y:S02]  /*fe50*/  @!P2 LDC.64 R168, c[0x0][0x218] ;  /* 0x00008600ffa8ab82 */ /* 0x004e640000000a00 */
        /* <DEDUP_REMOVED lines=64> */
.L_x_736:
[----:B-12---:R-:W2:Y:S01]  /*10260*/  LDL.64 R2, [R1+0x50] ;  /* 0x0000500001027983 */ /* 0x006ea20000100a00 */
[----:B------:R-:W-:Y:S01]  /*10270*/  UIADD3 UR14, UR20, -0x1, URZ ;  /* 0xffffffff140e7890 */ /* 0x000fe2000fffe03f */
[----:B------:R-:W-:Y:S04]  /*10280*/  DEPBAR.LE SB0, 0x0 ;  /* 0x000080000000791a */ /* 0x000fe80000000000 */
[----:B------:R-:W3:Y:S01]  /*10290*/  LDL.64 R224, [R1] ;  /* 0x0000000001e07983 */ /* 0x000ee20000100a00 */
[----:B------:R-:W-:Y:S01]  /*102a0*/  UIADD3 UR24, UR19, -UR21, URZ ;  /* 0x8000001513187290 */ /* 0x000fe2000fffe03f */
[----:B------:R-:W-:Y:S01]  /*102b0*/  IMAD.U32 R4, RZ, RZ, UR14 ;  /* 0x0000000eff047e24 */ /* 0x000fe2000f8e00ff */
[----:B------:R-:W-:Y:S01]  /*102c0*/  USHF.R.S32.HI UR23, URZ, 0x1f, UR14 ;  /* 0x0000001f3f177899 */ /* 0x000fe2000801140e */
[----:B------:R-:W4:Y:S01]  /*102d0*/  LDL R0, [R1+0x70] ;  /* 0x0000700001007983 */ /* 0x000f220000100800 */
[----:B------:R-:W-:Y:S02]  /*102e0*/  UIMAD UR22, UR37, UR14, URZ ;  /* 0x0000000e251672a4 */ /* 0x000fe4000f8e023f */
[----:B------:R-:W-:Y:S01]  /*102f0*/  IMAD.U32 R20, RZ, RZ, UR24 ;  /* 0x00000018ff147e24 */ /* 0x000fe2000f8e00ff */
[----:B------:R-:W5:Y:S01]  /*10300*/  LDL R23, [R1+0x7c] ;  /* 0x00007c0001177983 */ /* 0x000f620000100800 */
[----:B------:R-:W-:Y:S02]  /*10310*/  UIMAD UR22, UR23, UR38, UR22 ;  /* 0x00000026171672a4 */ /* 0x000fe4000f8e0216 */
[----:B------:R-:W-:Y:S01]  /*10320*/  UISETP.GT.AND UP0, UPT, UR14, UR5, UPT ;  /* 0x000000050e00728c */ /* 0x000fe2000bf04270 */
[----:B------:R-:W5:Y:S04]  /*10330*/  LDL R12, [R1+0x74] ;  /* 0x00007400010c7983 */ /* 0x000f680000100800 */
        /* <DEDUP_REMOVED lines=8> */
[----:B------:R-:W5:Y:S04]  /*103c0*/  LDL.64 R212, [R1+0x18] ;  /* 0x0000180001d47983 */ /* 0x000f680000100a00 */
[----:B------:R-:W5:Y:S04]  /*103d0*/  LDL R27, [R1+0x64] ;  /* 0x00006400011b7983 */ /* 0x000f680000100800 */
[----:B------:R-:W5:Y:S04]  /*103e0*/  LDL R26, [R1+0x5c] ;  /* 0x00005c00011a7983 */ /* 0x000f680000100800 */
[----:B------:R-:W5:Y:S04]  /*103f0*/  LDL.64 R222, [R1+0x10] ;  /* 0x0000100001de7983 */ /* 0x000f680000100a00 */
[----:B------:R-:W5:Y:S01]  /*10400*/  LDL.64 R220, [R1+0x8] ;  /* 0x0000080001dc7983 */ /* 0x000f620000100a00 */
[----:B------:R-:W-:Y:S06]  /*10410*/  BAR.SYNC.DEFER_BLOCKING 0x0 ;  /* 0x0000000000007b1d */ /* 0x000fec0000010000 */
[----:B------:R-:W-:Y:S04]  /*10420*/  @P2 STS.128 [R211+0x10000], RZ ;  /* 0x010000ffd3002388 */ /* 0x000fe80000000c00 */
[----:B------:R-:W5:Y:S04]  /*10430*/  LDL R218, [R1+0x2c] ;  /* 0x00002c0001da7983 */ /* 0x000f680000100800 */
[----:B------:R-:W5:Y:S01]  /*10440*/  LDL R135, [R1+0x28] ;  /* 0x0000280001877983 */ /* 0x000f620000100800 */
[----:B--2---:R-:W-:Y:S04]  /*10450*/  IMAD.WIDE.U32 R4, R4, UR38, R2 ;  /* 0x0000002604047c25 */ /* 0x004fe8000f8e0002 */
[----:B------:R-:W-:Y:S01]  /*10460*/  VIADD R6, R5, UR22 ;  /* 0x0000001605067c36 */ /* 0x000fe20008000000 */
[----:B------:R-:W-:Y:S01]  /*10470*/  IADD3 R5, P1, R4, UR40, RZ ;  /* 0x0000002804057c10 */ /* 0x000fe2000ff3e0ff */
[----:B------:R-:W-:Y:S01]  /*10480*/  UIADD3 UR22, UR12, -UR21, URZ ;  /* 0x800000150c167290 */ /* 0x000fe2000fffe03f */
[----:B---3--:R-:W-:Y:S02]  /*10490*/  LEA R2, P0, R20, R224, 0x6 ;  /* 0x000000e014027211 */ /* 0x008fe400078030ff */
[----:B------:R-:W-:Y:S02]  /*104a0*/  IADD3.X R7, R6, UR39, RZ, P1, !PT ;  /* 0x0000002706077c10 */ /* 0x000fe40008ffe4ff */
[----:B------:R-:W-:Y:S01]  /*104b0*/  LEA.HI.X.SX32 R3, R20, R225, 0x6, P0 ;  /* 0x000000e114037211 */ /* 0x000fe200000f36ff */
[----:B------:R-:W-:Y:S01]  /*104c0*/  IMAD.WIDE.U32 R18, R2, UR6, RZ ;  /* 0x0000000602127c25 */ /* 0x000fe2000f8e00ff */
[C---:B----4-:R-:W-:Y:S02]  /*104d0*/  @!P2 LEA R16, P0, R4.reuse, R0, 0x1 ;  /* 0x000000000410a211 */ /* 0x050fe400078008ff */
[----:B-----5:R-:W-:Y:S01]  /*104e0*/  ISETP.GE.AND P6, PT, R23, UR13, PT ;  /* 0x0000000d17007c0c */ /* 0x020fe2000bfc6270 */
[----:B------:R-:W-:Y:S01]  /*104f0*/  IMAD R8, R3, UR6, RZ ;  /* 0x0000000603087c24 */ /* 0x000fe2000f8e02ff */
[----:B------:R-:W-:Y:S01]  /*10500*/  IADD3 R0, P1, R5, UR40, RZ ;  /* 0x0000002805007c10 */ /* 0x000fe2000ff3e0ff */
[----:B------:R-:W-:Y:S01]  /*10510*/  IMAD.U32 R132, RZ, RZ, UR22 ;  /* 0x00000016ff847e24 */ /* 0x000fe2000f8e00ff */
[----:B------:R-:W-:Y:S01]  /*10520*/  @!P2 LEA.HI.X R17, R4, R12, R6, 0x1, P0 ;  /* 0x0000000c0411a211 */ /* 0x000fe200000f0c06 */
[----:B------:R-:W-:Y:S01]  /*10530*/  IMAD R6, R2, UR7, R8 ;  /* 0x0000000702067c24 */ /* 0x000fe2000f8e0208 */
[----:B------:R-:W-:Y:S02]  /*10540*/  IADD3.X R3, R7, UR39, RZ, P1, !PT ;  /* 0x0000002707037c10 */ /* 0x000fe40008ffe4ff */
[----:B------:R-:W-:Y:S01]  /*10550*/  @!P2 IADD3 R4, P0, R0, UR40, RZ ;  /* 0x000000280004ac10 */ /* 0x000fe2000ff1e0ff */
[----:B------:R-:W-:Y:S01]  /*10560*/  IMAD.IADD R6, R19, 0x1, R6 ;  /* 0x0000000113067824 */ /* 0x000fe200078e0206 */
[----:B------:R-:W-:Y:S01]  /*10570*/  LEA R8, P4, R18, R25, 0x1 ;  /* 0x0000001912087211 */ /* 0x000fe200078808ff */
        /* <DEDUP_REMOVED lines=17> */
[----:B------:R-:W-:Y:S03]  /*10690*/  @!P2 LEA.HI.X R15, R5, R28, R7, 0x1, P3 ;  /* 0x0000001c050fa211 */ /* 0x000fe600018f0c07 */
[----:B------:R-:W-:Y:S01]  /*106a0*/  @!PT LDS RZ, [RZ] ;  /* 0x00000000fffff984 */ /* 0x000fe20000000800 */
[----:B------:R-:W-:Y:S01]  /*106b0*/  @!PT LDS RZ, [RZ] ;  /* 0x00000000fffff984 */ /* 0x000fe20000000800 */
[----:B------:R-:W-:Y:S01]  /*106c0*/  @!PT LDS RZ, [RZ] ;  /* 0x00000000fffff984 */ /* 0x000fe20000000800 */
[----:B------:R-:W-:Y:S01]  /*106d0*/  @!P5 LDGSTS.E.BYPASS.LTC128B.128 [R211+0x14000], desc[UR30][R8.64+0x100] ;  /* 0x1400010008d3dfae */ /* 0x000fe2000b901d5e */
[C---:B------:R-:W-:Y:S03]  /*106e0*/  LEA R6, P3, R20.reuse, R212, 0x6 ;  /* 0x000000d414067211 */ /* 0x040fe600078630ff */
[----:B------:R-:W-:Y:S01]  /*106f0*/  @P4 STS.128 [R211+0x16000], RZ ;  /* 0x016000ffd3004388 */ /* 0x000fe20000000c00 */
[----:B------:R-:W-:Y:S03]  /*10700*/  LEA.HI.X.SX32 R7, R20, R213, 0x6, P3 ;  /* 0x000000d514077211 */ /* 0x000fe600018f36ff */
[----:B------:R-:W-:Y:S01]  /*10710*/  @!PT LDS RZ, [RZ] ;  /* 0x00000000fffff984 */ /* 0x000fe20000000800 */
[----:B------:R-:W-:Y:S01]  /*10720*/  @!PT LDS RZ, [RZ] ;  /* 0x00000000fffff984 */ /* 0x000fe20000000800 */
[----:B------:R-:W-:Y:S01]  /*10730*/  @!PT LDS RZ, [RZ] ;  /* 0x00000000fffff984 */ /* 0x000fe20000000800 */
[----:B------:R-:W-:Y:S01]  /*10740*/  @!P4 LDGSTS.E.BYPASS.LTC128B.128 [R211+0x16000], desc[UR30][R8.64+0x180] ;  /* 0x1600018008d3cfae */ /* 0x000fe2000b901d5e */
[----:B------:R-:W-:Y:S01]  /*10750*/  @!P2 LEA.HI.X R13, R0, R27, R3, 0x1, P1 ;  /* 0x0000001b000da211 */ /* 0x000fe200008f0c03 */
[----:B------:R-:W-:Y:S01]  /*10760*/  IMAD.WIDE.U32 R22, R6, UR6, RZ ;  /* 0x0000000606167c25 */ /* 0x000fe2000f8e00ff */
[----:B------:R-:W-:Y:S01]  /*10770*/  @!P2 LEA.HI.X R11, R4, R26, R2, 0x1, P0 ;  /* 0x0000001a040ba211 */ /* 0x000fe200000f0c02 */
[----:B------:R-:W-:Y:S02]  /*10780*/  @P2 STS.128 [R211+0x10800], RZ ;  /* 0x010800ffd3002388 */ /* 0x000fe40000000c00 */
[----:B------:R-:W-:Y:S01]  /*10790*/  IMAD R0, R7, UR6, RZ ;  /* 0x0000000607007c24 */ /* 0x000fe2000f8e02ff */
[----:B------:R-:W-:Y:S01]  /*107a0*/  LEA R4, P1, R20, R222, 0x6 ;  /* 0x000000de14047211 */ /* 0x000fe200078230ff */
[----:B------:R-:W-:Y:S01]  /*107b0*/  @!PT LDS RZ, [RZ] ;  /* 0x00000000fffff984 */ /* 0x000fe20000000800 */
[----:B------:R-:W-:Y:S01]  /*107c0*/  @!PT LDS RZ, [RZ] ;  /* 0x00000000fffff984 */ /* 0x000fe20000000800 */
[----:B------:R-:W-:Y:S01]  /*107d0*/  @!PT LDS RZ, [RZ] ;  /* 0x00000000fffff984 */ /* 0x000fe20000000800 */
[----:B------:R-:W-:Y:S02]  /*107e0*/  @!P2 LDGSTS.E.BYPASS.LTC128B.128 [R211+0x10800], desc[UR30][R14.64] ;  /* 0x108000000ed3afae */ /* 0x000fe4000b901d5e */
[----:B------:R-:W-:Y:S01]  /*107f0*/  IMAD R0, R6, UR7, R0 ;  /* 0x0000000706007c24 */ /* 0x000fe2000f8e0200 */
[----:B------:R-:W-:Y:S01]  /*10800*/  LEA R6, P3, R22, R25, 0x1 ;  /* 0x0000001916067211 */ /* 0x000fe200078608ff */
[----:B------:R-:W-:Y:S01]  /*10810*/  @P6 STS.128 [R211+0x12800], RZ ;  /* 0x012800ffd3006388 */ /* 0x000fe20000000c00 */
[C---:B------:R-:W-:Y:S01]  /*10820*/  LEA.HI.X.SX32 R5, R20.reuse, R223, 0x6, P1 ;  /* 0x000000df14057211 */ /* 0x040fe200008f36ff */
[----:B------:R-:W-:Y:S01]  /*10830*/  IMAD.IADD R0, R23, 0x1, R0 ;  /* 0x0000000117007824 */ /* 0x000fe200078e0200 */
[----:B------:R-:W-:Y:S03]  /*10840*/  LEA R2, P0, R20, R220, 0x6 ;  /* 0x000000dc14027211 */ /* 0x000fe600078030ff */
[----:B------:R-:W-:Y:S01]  /*10850*/  IMAD R5, R5, UR6, RZ ;  /* 0x0000000605057c24 */ /* 0x000fe2000f8e02ff */
[-C--:B------:R-:W-:Y:S01]  /*10860*/  LEA.HI.X R7, R22, R24.reuse, R0, 0x1, P3 ;  /* 0x0000001816077211 */ /* 0x080fe200018f0c00 */
        /* <DEDUP_REMOVED lines=14> */
[CC--:B------:R-:W-:Y:S01]  /*10950*/  LEA R4, P1, R20.reuse, R25.reuse, 0x1 ;  /* 0x0000001914047211 */ /* 0x0c0fe200078208ff */
[----:B------:R-:W-:Y:S02]  /*10960*/  IMAD R3, R3, UR6, RZ ;  /* 0x0000000603037c24 */ /* 0x000fe4000f8e02ff */
[----:B------:R-:W-:Y:S01]  /*10970*/  @P4 STS.128 [R211+0x16800], RZ ;  /* 0x016800ffd3004388 */ /* 0x000fe20000000c00 */
[-C--:B------:R-:W-:Y:S01]  /*10980*/  LEA.HI.X R5, R20, R24.reuse, R5, 0x1, P1 ;  /* 0x0000001814057211 */ /* 0x080fe200008f0c05 */
        /* <DEDUP_REMOVED lines=59> */
[----:B------:R-:W-:Y:S04]  /*10d40*/  IMAD R3, R3, UR8, RZ ;  /* 0x0000000803037c24 */ /* 0x000fe8000f8e02ff */
[----:B------:R-:W-:Y:S01]  /*10d50*/  IMAD R3, R2, UR9, R3 ;  /* 0x0000000902037c24 */ /* 0x000fe2000f8e0203 */
        /* <DEDUP_REMOVED lines=11> */
[----:B------:R-:W2:Y:S05]  /*10e10*/  LDSM.16.M88.4 R176, [R208] ;  /* 0x00000000d0b0783b */ /* 0x000eaa0000000200 */
[C---:B------:R-:W-:Y:S06]  /*10e20*/  HMMA.16816.F32.BF16 R12, R172.reuse, R180, R12 ;  /* 0x000000b4ac0c723c */ /* 0x040fec000004180c */
[C---:B------:R-:W-:Y:S01]  /*10e30*/  HMMA.16816.F32.BF16 R16, R172.reuse, R182, R16 ;  /* 0x000000b6ac10723c */ /* 0x040fe20000041810 */
[----:B------:R-:W-:Y:S05]  /*10e40*/  LDSM.16.M88.4 R180, [R194] ;  /* 0x00000000c2b4783b */ /* 0x000fea0000000200 */
[C---:B-1----:R-:W-:Y:S06]  /*10e50*/  HMMA.16816.F32.BF16 R20, R172.reuse, R168, R20 ;  /* 0x000000a8ac14723c */ /* 0x042fec0000041814 */
[C---:B------:R-:W-:Y:S01]  /*10e60*/  HMMA.16816.F32.BF16 R24, R172.reuse, R170, R24 ;  /* 0x000000aaac18723c */ /* 0x040fe20000041818 */
[----:B------:R-:W1:Y:S05]  /*10e70*/  LDSM.16.M88.4 R168, [R190+0x8000] ;  /* 0x00800000bea8783b */ /* 0x000e6a0000000200 */
[C---:B--2---:R-:W-:Y:S06]  /*10e80*/  HMMA.16816.F32.BF16 R28, R172.reuse, R176, R28 ;  /* 0x000000b0ac1c723c */ /* 0x044fec000004181c */
[----:B------:R-:W-:Y:S01]  /*10e90*/  HMMA.16816.F32.BF16 R32, R172, R178, R32 ;  /* 0x000000b2ac20723c */ /* 0x000fe20000041820 */
[----:B------:R-:W2:Y:S04]  /*10ea0*/  LDSM.16.M88.4 R172, [R190+0x8800] ;  /* 0x00880000beac783b */ /* 0x000ea80000000200 */
[----:B------:R-:W3:Y:S01]  /*10eb0*/  LDSM.16.M88.4 R176, [R190+0x9000] ;  /* 0x00900000beb0783b */ /* 0x000ee20000000200 */
[C---:B-1----:R-:W-:Y:S06]  /*10ec0*/  HMMA.16816.F32.BF16 R4, R180.reuse, R168, R4 ;  /* 0x000000a8b404723c */ /* 0x042fec0000041804 */
[C---:B------:R-:W-:Y:S01]  /*10ed0*/  HMMA.16816.F32.BF16 R8, R180.reuse, R170, R8 ;  /* 0x000000aab408723c */ /* 0x040fe20000041808 */
[----:B------:R-:W1:Y:S05]  /*10ee0*/  LDSM.16.M88.4 R168, [R190+0x9800] ;  /* 0x00980000bea8783b */ /* 0x000e6a0000000200 */
[C---:B--2---:R-:W-:Y:S06]  /*10ef0*/  HMMA.16816.F32.BF16 R12, R180.reuse, R172, R12 ;  /* 0x000000acb40c723c */ /* 0x044fec000004180c */
[C---:B------:R-:W-:Y:S01]  /*10f00*/  HMMA.16816.F32.BF16 R16, R180.reuse, R174, R16 ;  /* 0x000000aeb410723c */ /* 0x040fe20000041810 */
[----:B------:R-:W-:Y:S05]  /*10f10*/  LDSM.16.M88.4 R172, [R193] ;  /* 0x00000000c1ac783b */ /* 0x000fea0000000200 */
[C---:B---3--:R-:W-:Y:S06]  /*10f20*/  HMMA.16816.F32.BF16 R20, R180.reuse, R176, R20 ;  /* 0x000000b0b414723c */ /* 0x048fec0000041814 */
[C---:B------:R-:W-:Y:S01]  /*10f30*/  HMMA.16816.F32.BF16 R24, R180.reuse, R178, R24 ;  /* 0x000000b2b418723c */ /* 0x040fe20000041818 */
[----:B------:R-:W2:Y:S05]  /*10f40*/  LDSM.16.M88.4 R176, [R189] ;  /* 0x00000000bdb0783b */ /* 0x000eaa0000000200 */
[C---:B-1----:R-:W-:Y:S06]  /*10f50*/  HMMA.16816.F32.BF16 R28, R180.reuse, R168, R28 ;  /* 0x000000a8b41c723c */ /* 0x042fec000004181c */
[----:B------:R-:W-:Y:S01]  /*10f60*/  HMMA.16816.F32.BF16 R32, R180, R170, R32 ;  /* 0x000000aab420723c */ /* 0x000fe20000041820 */
[----:B------:R-:W1:Y:S04]  /*10f70*/  LDSM.16.M88.4 R168, [R189+0x800] ;  /* 0x00080000bda8783b */ /* 0x000e680000000200 */
[----:B------:R-:W3:Y:S01]  /*10f80*/  LDSM.16.M88.4 R180, [R189+0x1000] ;  /* 0x00100000bdb4783b */ /* 0x000ee20000000200 */
[C---:B--2---:R-:W-:Y:S06]  /*10f90*/  HMMA.16816.F32.BF16 R4, R172.reuse, R176, R4 ;  /* 0x000000b0ac04723c */ /* 0x044fec0000041804 */
[C---:B------:R-:W-:Y:S01]  /*10fa0*/  HMMA.16816.F32.BF16 R8, R172.reuse, R178, R8 ;  /* 0x000000b2ac08723c */ /* 0x040fe20000041808 */
[----:B------:R-:W2:Y:S05]  /*10fb0*/  LDSM.16.M88.4 R176, [R189+0x1800] ;  /* 0x00180000bdb0783b */ /* 0x000eaa0000000200 */
[C---:B-1----:R-:W-:Y:S06]  /*10fc0*/  HMMA.16816.F32.BF16 R12, R172.reuse, R168, R12 ;  /* 0x000000a8ac0c723c */ /* 0x042fec000004180c */
[C---:B------:R-:W-:Y:S01]  /*10fd0*/  HMMA.16816.F32.BF16 R16, R172.reuse, R170, R16 ;  /* 0x000000aaac10723c */ /* 0x040fe20000041810 */
[----:B------:R-:W-:Y:S05]  /*10fe0*/  LDSM.16.M88.4 R168, [R191+0x2000] ;  /* 0x00200000bfa8783b */ /* 0x000fea0000000200 */
[C---:B---3--:R-:W-:Y:S06]  /*10ff0*/  HMMA.16816.F32.BF16 R20, R172.reuse, R180, R20 ;  /* 0x000000b4ac14723c */ /* 0x048fec0000041814 */
        /* <DEDUP_REMOVED lines=14> */
[----:B------:R-:W2:Y:S05]  /*110e0*/  LDSM.16.M88.4 R176, [R207] ;  /* 0x00000000cfb0783b */ /* 0x000eaa0000000200 */
[C---:B-1----:R-:W-:Y:S06]  /*110f0*/  HMMA.16816.F32.BF16 R28, R168.reuse, R180, R28 ;  /* 0x000000b4a81c723c */ /* 0x042fec000004181c */
[----:B------:R-:W-:Y:S01]  /*11100*/  HMMA.16816.F32.BF16 R32, R168, R182, R32 ;  /* 0x000000b6a820723c */ /* 0x000fe20000041820 */
[----:B------:R-:W1:Y:S04]  /*11110*/  LDSM.16.M88.4 R168, [R206] ;  /* 0x00000000cea8783b */ /* 0x000e680000000200 */
[----:B------:R-:W3:Y:S01]  /*11120*/  LDSM.16.M88.4 R180, [R205] ;  /* 0x00000000cdb4783b */ /* 0x000ee20000000200 */
[C---:B--2---:R-:W-:Y:S06]  /*11130*/  HMMA.16816.F32.BF16 R4, R172.reuse, R176, R4 ;  /* 0x000000b0ac04723c */ /* 0x044fec0000041804 */
[C---:B------:R-:W-:Y:S01]  /*11140*/  HMMA.16816.F32.BF16 R8, R172.reuse, R178, R8 ;  /* 0x000000b2ac08723c */ /* 0x040fe20000041808 */
[----:B------:R-:W2:Y:S05]  /*11150*/  LDSM.16.M88.4 R176, [R204] ;  /* 0x00000000ccb0783b */ /* 0x000eaa0000000200 */
        /* <DEDUP_REMOVED lines=128> */
[C---:B------:R-:W-:Y:S05]  /*11960*/  HMMA.16816.F32.BF16 R8, R172.reuse, R178, R8 ;  /* 0x000000b2ac08723c */ /* 0x040fea0000041808 */
[C---:B------:R-:W-:Y:S06]  /*11970*/  LEA R176, P1, R132.reuse, R224, 0x6 ;  /* 0x000000e084b07211 */ /* 0x040fec00078230ff */
[----:B------:R-:W-:Y:S05]  /*11980*/  LEA.HI.X.SX32 R177, R132, R225, 0x6, P1 ;  /* 0x000000e184b17211 */ /* 0x000fea00008f36ff */
[----:B------:R-:W-:Y:S01]  /*11990*/  IMAD R0, R177, UR8, RZ ;  /* 0x00000008b1007c24 */ /* 0x000fe2000f8e02ff */
[C---:B-1----:R-:W-:Y:S03]  /*119a0*/  HMMA.16816.F32.BF16 R12, R172.reuse, R168, R12 ;  /* 0x000000a8ac0c723c */ /* 0x042fe6000004180c */
[C---:B------:R-:W-:Y:S02]  /*119b0*/  IMAD R0, R176.reuse, UR9, R0 ;  /* 0x00000009b0007c24 */ /* 0x040fe4000f8e0200 */
[----:B------:R-:W-:Y:S01]  /*119c0*/  IMAD.WIDE.U32 R176, R176, UR8, RZ ;  /* 0x00000008b0b07c25 */ /* 0x000fe2000f8e00ff */
[C---:B------:R-:W-:Y:S05]  /*119d0*/  HMMA.16816.F32.BF16 R16, R172.reuse, R170, R16 ;  /* 0x000000aaac10723c */ /* 0x040fea0000041810 */
[----:B------:R-:W-:Y:S01]  /*119e0*/  IMAD.WIDE.U32 R168, R2, UR8, RZ ;  /* 0x0000000802a87c25 */ /* 0x000fe2000f8e00ff */
[-C--:B------:R-:W-:Y:S01]  /*119f0*/  LEA R212, P0, R176, R218.reuse, 0x1 ;  /* 0x000000dab0d47211 */ /* 0x080fe200078008ff */
[C---:B---3--:R-:W-:Y:S04]  /*11a00*/  HMMA.16816.F32.BF16 R20, R172.reuse, R180, R20 ;  /* 0x000000b4ac14723c */ /* 0x048fe80000041814 */
[C---:B------:R-:W-:Y:S01]  /*11a10*/  LEA R178, P1, R168.reuse, R218, 0x1 ;  /* 0x000000daa8b27211 */ /* 0x040fe200078208ff */
[----:B------:R-:W-:Y:S01]  /*11a20*/  IMAD.IADD R3, R169, 0x1, R3 ;  /* 0x00000001a9037824 */ /* 0x000fe200078e0203 */
[C---:B------:R-:W-:Y:S05]  /*11a30*/  HMMA.16816.F32.BF16 R24, R172.reuse, R182, R24 ;  /* 0x000000b6ac18723c */ /* 0x040fea0000041818 */
[-C--:B------:R-:W-:Y:S01]  /*11a40*/  LEA.HI.X R179, R168, R135.reuse, R3, 0x1, P1 ;  /* 0x00000087a8b37211 */ /* 0x080fe200008f0c03 */
[----:B------:R-:W-:Y:S01]  /*11a50*/  IMAD.IADD R0, R177, 0x1, R0 ;  /* 0x00000001b1007824 */ /* 0x000fe200078e0200 */
[----:B------:R-:W1:Y:S01]  /*11a60*/  LDSM.16.M88.4 R168, [R189+0x7800] ;  /* 0x00780000bda8783b */ /* 0x000e620000000200 */
[----:B------:R-:W-:Y:S04]  /*11a70*/  DEPBAR.LE SB0, 0x0 ;  /* 0x000080000000791a */ /* 0x000fe80000000000 */
[----:B------:R-:W-:Y:S01]  /*11a80*/  LEA.HI.X R213, R176, R135, R0, 0x1, P0 ;  /* 0x00000087b0d57211 */ /* 0x000fe200000f0c00 */
[----:B------:R-:W-:Y:S01]  /*11a90*/  BAR.SYNC.DEFER_BLOCKING 0x0 ;  /* 0x0000000000007b1d */ /* 0x000fe20000010000 */
[C---:B------:R-:W-:Y:S04]  /*11aa0*/  LEA R2, P0, R132.reuse, R222, 0x6 ;  /* 0x000000de84027211 */ /* 0x040fe800078030ff */
[----:B------:R-:W-:Y:S05]  /*11ab0*/  LEA.HI.X.SX32 R3, R132, R223, 0x6, P0 ;  /* 0x000000df84037211 */ /* 0x000fea00000f36ff */
[----:B------:R-:W-:Y:S04]  /*11ac0*/  IMAD R0, R3, UR8, RZ ;  /* 0x0000000803007c24 */ /* 0x000fe8000f8e02ff */
[C---:B------:R-:W-:Y:S02]  /*11ad0*/  IMAD R0, R2.reuse, UR9, R0 ;  /* 0x0000000902007c24 */ /* 0x040fe4000f8e0200 */
[----:B------:R-:W-:Y:S04]  /*11ae0*/  IMAD.WIDE.U32 R2, R2, UR8, RZ ;  /* 0x0000000802027c25 */ /* 0x000fe8000f8e00ff */
[----:B------:R-:W-:Y:S01]  /*11af0*/  IMAD.IADD R0, R3, 0x1, R0 ;  /* 0x0000000103007824 */ /* 0x000fe200078e0200 */
[C---:B------:R-:W-:Y:S04]  /*11b00*/  LEA R176, P0, R2.reuse, R218, 0x1 ;  /* 0x000000da02b07211 */ /* 0x040fe800078008ff */
[----:B------:R-:W-:Y:S02]  /*11b10*/  LEA.HI.X R177, R2, R135, R0, 0x1, P0 ;  /* 0x0000008702b17211 */ /* 0x000fe400000f0c00 */
[C---:B------:R-:W-:Y:S04]  /*11b20*/  LEA R2, P0, R132.reuse, R220, 0x6 ;  /* 0x000000dc84027211 */ /* 0x040fe800078030ff */
[----:B------:R-:W-:Y:S01]  /*11b30*/  LEA.HI.X.SX32 R3, R132, R221, 0x6, P0 ;  /* 0x000000dd84037211 */ /* 0x000fe200000f36ff */
[C---:B------:R-:W-:Y:S01]  /*11b40*/  IMAD.WIDE.U32 R180, R2.reuse, UR8, RZ ;  /* 0x0000000802b47c25 */ /* 0x040fe2000f8e00ff */
[C---:B-1----:R-:W-:Y:S05]  /*11b50*/  HMMA.16816.F32.BF16 R28, R172.reuse, R168, R28 ;  /* 0x000000a8ac1c723c */ /* 0x042fea000004181c */
[----:B------:R-:W-:Y:S01]  /*11b60*/  IMAD R0, R3, UR8, RZ ;  /* 0x0000000803007c24 */ /* 0x000fe2000f8e02ff */
[----:B------:R-:W-:Y:S05]  /*11b70*/  HMMA.16816.F32.BF16 R32, R172, R170, R32 ;  /* 0x000000aaac20723c */ /* 0x000fea0000041820 */
[----:B------:R-:W-:Y:S01]  /*11b80*/  IMAD R0, R2, UR9, R0 ;  /* 0x0000000902007c24 */ /* 0x000fe2000f8e0200 */
[C---:B------:R-:W-:Y:S05]  /*11b90*/  LEA R2, P0, R180.reuse, R218, 0x1 ;  /* 0x000000dab4027211 */ /* 0x040fea00078008ff */
[----:B------:R-:W-:Y:S05]  /*11ba0*/  IMAD.IADD R0, R181, 0x1, R0 ;  /* 0x00000001b5007824 */ /* 0x000fea00078e0200 */
[----:B------:R-:W-:Y:S02]  /*11bb0*/  LEA.HI.X R3, R180, R135, R0, 0x1, P0 ;  /* 0x00000087b4037211 */ /* 0x000fe400000f0c00 */
[----:B------:R-:W-:Y:S11]  /*11bc0*/  PLOP3.LUT P0, PT, PT, PT, UP0, 0x80, 0x0 ;  /* 0x000000000000781c */ /* 0x000ff60003f0f008 */
[----:B------:R-:W-:Y:S02]  /*11bd0*/  @!UPT UIADD3 URZ, URZ, URZ, URZ ;  /* 0x0000003f3f3ff290 */ /* 0x000fe4000fffe03f */
[----:B------:R-:W-:Y:S05]  /*11be0*/  @P0 BRA `(.L_x_738) ;  /* 0xffffffdc00d80947 */ /* 0x000fea000383ffff */
.L_x_737:
[----:B------:R-:W2:Y:S01]  /*11bf0*/  LDL.64 R242, [R1+0x38] ;  /* 0x0000380001f27983 */ /* 0x000ea20000100a00 */
[----:B------:R-:W-:Y:S01]  /*11c00*/  IMAD.U32 R0, RZ, RZ, UR14 ;  /* 0x0000000eff007e24 */ /* 0x000fe2000f8e00ff */
[----:B------:R-:W-:Y:S02]  /*11c10*/  USHF.L.U32 UR32, UR14, 0x1, URZ ;  /* 0x000000010e207899 */ /* 0x000fe4000800063f */
[----:B------:R-:W-:Y:S02]  /*11c20*/  UIADD3 UR20, UR35, -0x4498517b, URZ ;  /* 0xbb67ae8523147890 */ /* 0x000fe4000fffe03f */
[----:B------:R-:W3:Y:S01]  /*11c30*/  LDL.64 R226, [R1+0x30] ;  /* 0x0000300001e27983 */ /* 0x000ee20000100a00 */
[----:B------:R-:W-:Y:S02]  /*11c40*/  UIADD3 UR29, UR34, -0x61c88647, URZ ;  /* 0x9e3779b9221d7890 */ /* 0x000fe4000fffe03f */
[----:B------:R-:W-:Y:S02]  /*11c50*/  UIADD3 UR28, UR34, 0x3c6ef372, URZ ;  /* 0x3c6ef372221c7890 */ /* 0x000fe4000fffe03f */
[----:B------:R-:W-:Y:S01]  /*11c60*/  UIADD3 UR27, UR35, 0x76cf5d0a, URZ ;  /* 0x76cf5d0a231b7890 */ /* 0x000fe2000fffe03f */
[----:B------:R-:W5:Y:S01]  /*11c70*/  LDL.64 R228, [R1+0x40] ;  /* 0x0000400001e47983 */ /* 0x000f620000100a00 */
[----:B------:R-:W-:Y:S02]  /*11c80*/  UIADD3 UR24, UR35, 0x32370b8f, URZ ;  /* 0x32370b8f23187890 */ /* 0x000fe4000fffe03f */
[----:B------:R-:W-:Y:S02]  /*11c90*/  UIADD3 UR26, UR34, -0x255992d5, URZ ;  /* 0xdaa66d2b221a7890 */ /* 0x000fe4000fffe03f */
[----:B------:R-:W-:Y:S01]  /*11ca0*/  UIADD3 UR23, UR34, 0x78dde6e4, URZ ;  /* 0x78dde6e422177890 */ /* 0x000fe2000fffe03f */
[----:B----4-:R-:W1:Y:S01]  /*11cb0*/  S2R R2, SR_TID.X ;  /* 0x0000000000027919 */ /* 0x010e620000002100 */
[----:B------:R-:W-:Y:S02]  /*11cc0*/  UIADD3 UR22, UR35, -0x126145ec, URZ ;  /* 0xed9eba1423167890 */ /* 0x000fe4000fffe03f */
[----:B------:R-:W-:Y:S01]  /*11cd0*/  UIADD3 UR25, UR34, -0x4ab325aa, URZ ;  /* 0xb54cda5622197890 */ /* 0x000fe2000fffe03f */
[----:B------:R-:W4:Y:S01]  /*11ce0*/  LDL R224, [R1+0x84] ;  /* 0x0000840001e07983 */ /* 0x000f220000100800 */
[----:B------:R-:W-:Y:S02]  /*11cf0*/  UISETP.GT.AND UP0, UPT, UR14, UR5, UPT ;  /* 0x000000050e00728c */ /* 0x000fe4000bf04270 */
[----:B------:R-:W-:Y:S01]  /*11d00*/  UIADD3 UR21, UR21, 0x1, URZ ;  /* 0x0000000115157890 */ /* 0x000fe2000fffe03f */
[----:B-1----:R-:W-:Y:S05]  /*11d10*/  IMAD.SHL.U32 R2, R2, 0x2, RZ ;  /* 0x0000000202027824 */ /* 0x002fea00078e00ff */
[----:B------:R-:W-:Y:S05]  /*11d20*/  LOP3.LUT R2, R2, 0x6, RZ, 0xc0, !PT ;  /* 0x0000000602027812 */ /* 0x000fea00078ec0ff */
[----:B------:R-:W-:Y:S04]  /*11d30*/  IMAD R0, R0, 0x40, R2 ;  /* 0x0000004000007824 */ /* 0x000fe800078e0202 */
[C---:B------:R-:W-:Y:S01]  /*11d40*/  VIADD R2, R0.reuse, 0x8 ;  /* 0x0000000800027836 */ /* 0x040fe20000000000 */
[CC--:B------:R-:W-:Y:S01]  /*11d50*/  ISETP.GE.AND P1, PT, R0.reuse, R215.reuse, PT ;  /* 0x000000d70000720c */ /* 0x0c0fe20003f26270 */
[C---:B------:R-:W-:Y:S01]  /*11d60*/  VIADD R3, R0.reuse, 0x1 ;  /* 0x0000000100037836 */ /* 0x040fe20000000000 */
[-C--:B------:R-:W-:Y:S02]  /*11d70*/  ISETP.GE.AND P0, PT, R0, R214.reuse, PT ;  /* 0x000000d60000720c */ /* 0x080fe40003f06270 */
[CC--:B------:R-:W-:Y:S02]  /*11d80*/  ISETP.GE.AND P5, PT, R2.reuse, R215.reuse, PT ;  /* 0x000000d70200720c */ /* 0x0c0fe40003fa6270 */
[CC--:B------:R-:W-:Y:S02]  /*11d90*/  ISETP.GE.AND P3, PT, R2.reuse, R214.reuse, PT ;  /* 0x000000d60200720c */ /* 0x0c0fe40003f66270 */
[C---:B------:R-:W-:Y:S02]  /*11da0*/  ISETP.GE.AND P6, PT, R3.reuse, R215, PT ;  /* 0x000000d70300720c */ /* 0x040fe40003fc6270 */
[C---:B------:R-:W-:Y:S02]  /*11db0*/  ISETP.GE.AND P4, PT, R3.reuse, R214, PT ;  /* 0x000000d60300720c */ /* 0x040fe40003f86270 */
[CC--:B------:R-:W-:Y:S02]  /*11dc0*/  ISETP.GE.OR P5, PT, R2.reuse, R217.reuse, !P5 ;  /* 0x000000d90200720c */ /* 0x0c0fe40006fa6670 */
[-C--:B------:R-:W-:Y:S01]  /*11dd0*/  ISETP.GE.OR P3, PT, R2, R216.reuse, !P3 ;  /* 0x000000d80200720c */ /* 0x080fe20005f66670 */
[C---:B------:R-:W-:Y:S01]  /*11de0*/  VIADD R2, R0.reuse, 0x10 ;  /* 0x0000001000027836 */ /* 0x040fe20000000000 */
[CC--:B------:R-:W-:Y:S02]  /*11df0*/  ISETP.GE.OR P6, PT, R3.reuse, R217.reuse, !P6 ;  /* 0x000000d90300720c */ /* 0x0c0fe400077c6670 */
[-C--:B------:R-:W-:Y:S01]  /*11e00*/  ISETP.GE.OR P4, PT, R3, R216.reuse, !P4 ;  /* 0x000000d80300720c */ /* 0x080fe20006786670 */
[C---:B------:R-:W-:Y:S01]  /*11e10*/  VIADD R3, R0.reuse, 0x9 ;  /* 0x0000000900037836 */ /* 0x040fe20000000000 */
[C---:B------:R-:W-:Y:S02]  /*11e20*/  ISETP.GE.OR P1, PT, R0.reuse, R217, !P1 ;  /* 0x000000d90000720c */ /* 0x040fe40004f26670 */
[----:B------:R-:W-:Y:S02]  /*11e30*/  ISETP.GE.OR P0, PT, R0, R216, !P0 ;  /* 0x000000d80000720c */ /* 0x000fe40004706670 */
[----:B------:R-:W-:Y:S01]  /*11e40*/  FSEL R174, R4, -INF , !P1 ;  /* 0xff80000004ae7808 */ /* 0x000fe20004800000 */
[----:B------:R-:W-:Y:S01]  /*11e50*/  VIADD R4, R0, 0x28 ;  /* 0x0000002800047836 */ /* 0x000fe20000000000 */
        /* <DEDUP_REMOVED lines=8> */
[-C--:B------:R-:W-:Y:S01]  /*11ee0*/  ISETP.GE.OR P1, PT, R2, R216.reuse, !P1 ;  /* 0x000000d80200720c */ /* 0x080fe20004f26670 */
[C---:B------:R-:W-:Y:S01]  /*11ef0*/  VIADD R2, R0.reuse, 0x18 ;  /* 0x0000001800027836 */ /* 0x040fe20000000000 */
[C---:B------:R-:W-:Y:S02]  /*11f00*/  ISETP.GE.OR P0, PT, R3.reuse, R216, !P0 ;  /* 0x000000d80300720c */ /* 0x040fe40004706670 */
[----:B------:R-:W-:Y:S01]  /*11f10*/  ISETP.GE.OR P4, PT, R3, R217, !P4 ;  /* 0x000000d90300720c */ /* 0x000fe20006786670 */
[----:B------:R-:W-:Y:S01]  /*11f20*/  VIADD R3, R0, 0x11 ;  /* 0x0000001100037836 */ /* 0x000fe20000000000 */
        /* <DEDUP_REMOVED lines=17> */
[CC--:B------:R-:W-:Y:S02]  /*12040*/  ISETP.GE.AND P0, PT, R2.reuse, R215.reuse, PT ;  /* 0x000000d70200720c */ /* 0x0c0fe40003f06270 */
[C---:B------:R-:W-:Y:S02]  /*12050*/  ISETP.GE.AND P6, PT, R2.reuse, R214, PT ;  /* 0x000000d60200720c */ /* 0x040fe40003fc6270 */
[C---:B------:R-:W-:Y:S02]  /*12060*/  ISETP.GE.AND P4, PT, R3.reuse, R215, PT ;  /* 0x000000d70300720c */ /* 0x040fe40003f86270 */
[CC--:B------:R-:W-:Y:S02]  /*12070*/  ISETP.GE.OR P0, PT, R2.reuse, R217.reuse, !P0 ;  /* 0x000000d90200720c */ /* 0x0c0fe40004706670 */
[----:B------:R-:W-:Y:S01]  /*12080*/  ISETP.GE.OR P6, PT, R2, R216, !P6 ;  /* 0x000000d80200720c */ /* 0x000fe200077c6670 */
[----:B------:R-:W-:Y:S01]  /*12090*/  VIADD R2, R0, 0x21 ;  /* 0x0000002100027836 */ /* 0x000fe20000000000 */
[----:B------:R-:W-:Y:S02]  /*120a0*/  FSEL R212, R14, -INF , !P1 ;  /* 0xff8000000ed47808 */ /* 0x000fe40004800000 */
[C---:B------:R-:W-:Y:S02]  /*120b0*/  ISETP.GE.OR P4, PT, R3.reuse, R217, !P4 ;  /* 0x000000d90300720c */ /* 0x040fe40006786670 */
[----:B------:R-:W-:Y:S02]  /*120c0*/  ISETP.GE.AND P1, PT, R3, R214, PT ;  /* 0x000000d60300720c */ /* 0x000fe40003f26270 */
[----:B------:R-:W-:Y:S02]  /*120d0*/  FSEL R180, R17, -INF , !P4 ;  /* 0xff80000011b47808 */ /* 0x000fe40006000000 */
[----:B------:R-:W-:Y:S01]  /*120e0*/  ISETP.GE.OR P1, PT, R3, R216, !P1 ;  /* 0x000000d80300720c */ /* 0x000fe20004f26670 */
[----:B------:R-:W-:Y:S01]  /*120f0*/  VIADD R3, R0, 0x29 ;  /* 0x0000002900037836 */ /* 0x000fe20000000000 */
[C---:B------:R-:W-:Y:S02]  /*12100*/  ISETP.GE.AND P4, PT, R2.reuse, R215, PT ;  /* 0x000000d70200720c */ /* 0x040fe40003f86270 */
[----:B------:R-:W-:Y:S02]  /*12110*/  FSEL R178, R19, -INF , !P1 ;  /* 0xff80000013b27808 */ /* 0x000fe40004800000 */
[----:B------:R-:W-:Y:S02]  /*12120*/  ISETP.GE.OR P4, PT, R2, R217, !P4 ;  /* 0x000000d90200720c */ /* 0x000fe40006786670 */
[----:B------:R-:W-:Y:S02]  /*12130*/  FSEL R181, R16, -INF , !P5 ;  /* 0xff80000010b57808 */ /* 0x000fe40006800000 */
[C---:B------:R-:W-:Y:S02]  /*12140*/  ISETP.GE.AND P1, PT, R4.reuse, R215, PT ;  /* 0x000000d70400720c */ /* 0x040fe40003f26270 */
[----:B------:R-:W-:Y:S02]  /*12150*/  ISETP.GE.AND P5, PT, R4, R214, PT ;  /* 0x000000d60400720c */ /* 0x000fe40003fa6270 */
[----:B------:R-:W-:Y:S02]  /*12160*/  FSEL R237, R20, -INF , !P0 ;  /* 0xff80000014ed7808 */ /* 0x000fe40004000000 */
[----:B------:R-:W-:Y:S02]  /*12170*/  FSEL R238, R21, -INF , !P4 ;  /* 0xff80000015ee7808 */ /* 0x000fe40006000000 */
[C---:B------:R-:W-:Y:S02]  /*12180*/  ISETP.GE.OR P1, PT, R4.reuse, R217, !P1 ;  /* 0x000000d90400720c */ /* 0x040fe40004f26670 */
[----:B------:R-:W-:Y:S02]  /*12190*/  ISETP.GE.OR P5, PT, R4, R216, !P5 ;  /* 0x000000d80400720c */ /* 0x000fe40006fa6670 */
[C---:B------:R-:W-:Y:S02]  /*121a0*/  ISETP.GE.AND P0, PT, R3.reuse, R215, PT ;  /* 0x000000d70300720c */ /* 0x040fe40003f06270 */
[C---:B------:R-:W-:Y:S02]  /*121b0*/  ISETP.GE.AND P4, PT, R3.reuse, R214, PT ;  /* 0x000000d60300720c */ /* 0x040fe40003f86270 */
[----:B------:R-:W-:Y:S02]  /*121c0*/  FMNMX.FTZ R4, R174, R133, !PT ;  /* 0x00000085ae047209 */ /* 0x000fe40007810000 */
[----:B------:R-:W-:Y:S02]  /*121d0*/  FSEL R179, R18, -INF , !P3 ;  /* 0xff80000012b37808 */ /* 0x000fe40005800000 */
[C---:B------:R-:W-:Y:S02]  /*121e0*/  ISETP.GE.OR P0, PT, R3.reuse, R217, !P0 ;  /* 0x000000d90300720c */ /* 0x040fe40004706670 */
[----:B------:R-:W-:Y:S02]  /*121f0*/  ISETP.GE.OR P4, PT, R3, R216, !P4 ;  /* 0x000000d80300720c */ /* 0x000fe40006786670 */
[----:B------:R-:W-:Y:S02]  /*12200*/  ISETP.GE.AND P3, PT, R2, R214, PT ;  /* 0x000000d60200720c */ /* 0x000fe40003f66270 */
[----:B------:R-:W-:Y:S02]  /*12210*/  FMNMX.FTZ R3, R176, R4, !PT ;  /* 0x00000004b0037209 */ /* 0x000fe40007810000 */
[----:B------:R-:W-:Y:S01]  /*12220*/  ISETP.GE.OR P3, PT, R2, R216, !P3 ;  /* 0x000000d80200720c */ /* 0x000fe20005f66670 */
[----:B------:R-:W-:Y:S01]  /*12230*/  VIADD R2, R0, 0x30 ;  /* 0x0000003000027836 */ /* 0x000fe20000000000 */
[----:B------:R-:W-:Y:S02]  /*12240*/  FMNMX.FTZ R3, R168, R3, !PT ;  /* 0x00000003a8037209 */ /* 0x000fe40007810000 */
[----:B------:R-:W-:Y:S02]  /*12250*/  FMNMX.FTZ R4, R175, R134, !PT ;  /* 0x00000086af047209 */ /* 0x000fe40007810000 */
[----:B------:R-:W-:Y:S02]  /*12260*/  FMNMX.FTZ R5, R169, R3, !PT ;  /* 0x00000003a9057209 */ /* 0x000fe40007810000 */
[----:B------:R-:W-:Y:S02]  /*12270*/  FSEL R239, R22, -INF , !P6 ;  /* 0xff80000016ef7808 */ /* 0x000fe40007000000 */
[----:B------:R-:W-:Y:S02]  /*12280*/  FSEL R240, R23, -INF , !P3 ;  /* 0xff80000017f07808 */ /* 0x000fe40005800000 */
[C---:B------:R-:W-:Y:S01]  /*12290*/  ISETP.GE.AND P6, PT, R2.reuse, R215, PT ;  /* 0x000000d70200720c */ /* 0x040fe20003fc6270 */
[----:B------:R-:W-:Y:S01]  /*122a0*/  LDSM.16.MT88.4 R20, [R186+0x10000] ;  /* 0x01000000ba14783b */ /* 0x000fe20000004200 */
[----:B------:R-:W-:Y:S02]  /*122b0*/  ISETP.GE.AND P3, PT, R2, R214, PT ;  /* 0x000000d60200720c */ /* 0x000fe40003f66270 */
[----:B------:R-:W-:Y:S02]  /*122c0*/  FMNMX.FTZ R3, R177, R4, !PT ;  /* 0x00000004b1037209 */ /* 0x000fe40007810000 */
[----:B------:R-:W-:Y:S02]  /*122d0*/  FMNMX.FTZ R4, R182, R5, !PT ;  /* 0x00000005b6047209 */ /* 0x000fe40007810000 */
[C---:B------:R-:W-:Y:S02]  /*122e0*/  ISETP.GE.OR P6, PT, R2.reuse, R217, !P6 ;  /* 0x000000d90200720c */ /* 0x040fe400077c6670 */
[----:B------:R-:W-:Y:S01]  /*122f0*/  ISETP.GE.OR P3, PT, R2, R216, !P3 ;  /* 0x000000d80200720c */ /* 0x000fe20005f66670 */
[----:B------:R-:W-:Y:S01]  /*12300*/  VIADD R2, R0, 0x31 ;  /* 0x0000003100027836 */ /* 0x000fe20000000000 */
[----:B------:R-:W-:Y:S02]  /*12310*/  FMNMX.FTZ R3, R170, R3, !PT ;  /* 0x00000003aa037209 */ /* 0x000fe40007810000 */
        /* <DEDUP_REMOVED lines=9> */
[----:B------:R-:W-:Y:S01]  /*123b0*/  ISETP.GE.OR P0, PT, R2, R216, !P0 ;  /* 0x000000d80200720c */ /* 0x000fe20004706670 */
[----:B------:R-:W-:Y:S01]  /*123c0*/  VIADD R2, R0, 0x38 ;  /* 0x0000003800027836 */ /* 0x000fe20000000000 */
[----:B------:R-:W-:Y:S01]  /*123d0*/  FMNMX.FTZ R4, R180, R4, !PT ;  /* 0x00000004b4047209 */ /* 0x000fe20007810000 */
[----:B------:R-:W-:Y:S01]  /*123e0*/  VIADD R0, R0, 0x39 ;  /* 0x0000003900007836 */ /* 0x000fe20000000000 */
        /* <DEDUP_REMOVED lines=12> */
[----:B------:R-:W-:Y:S02]  /*124b0*/  FSEL R236, R28, -INF , !P6 ;  /* 0xff8000001cec7808 */ /* 0x000fe40007000000 */
[----:B------:R-:W-:Y:S02]  /*124c0*/  FMNMX.FTZ R3, R222, R3, !PT ;  /* 0x00000003de037209 */ /* 0x000fe40007810000 */
[----:B------:R-:W-:Y:S02]  /*124d0*/  FMNMX.FTZ R2, R239, R2, !PT ;  /* 0x00000002ef027209 */ /* 0x000fe40007810000 */
[----:B------:R-:W-:Y:S02]  /*124e0*/  FSEL R235, R29, -INF , !P1 ;  /* 0xff8000001deb7808 */ /* 0x000fe40004800000 */
[----:B------:R-:W-:Y:S02]  /*124f0*/  ISETP.GE.AND P6, PT, R0, R215, PT ;  /* 0x000000d70000720c */ /* 0x000fe40003fc6270 */
[----:B------:R-:W-:Y:S02]  /*12500*/  FMNMX.FTZ R3, R236, R3, !PT ;  /* 0x00000003ec037209 */ /* 0x000fe40007810000 */
[----:B------:R-:W-:Y:S02]  /*12510*/  FMNMX.FTZ R2, R240, R2, !PT ;  /* 0x00000002f0027209 */ /* 0x000fe40007810000 */
[----:B------:R-:W-:Y:S02]  /*12520*/  ISETP.GE.OR P6, PT, R0, R217, !P6 ;  /* 0x000000d90000720c */ /* 0x000fe400077c6670 */
[----:B------:R-:W-:Y:S02]  /*12530*/  FSEL R234, R32, -INF , !P5 ;  /* 0xff80000020ea7808 */ /* 0x000fe40006800000 */
[----:B------:R-:W-:Y:S02]  /*12540*/  FMNMX.FTZ R3, R235, R3, !PT ;  /* 0x00000003eb037209 */ /* 0x000fe40007810000 */
[----:B------:R-:W-:Y:S02]  /*12550*/  FMNMX.FTZ R2, R230, R2, !PT ;  /* 0x00000002e6027209 */ /* 0x000fe40007810000 */
[----:B------:R-:W-:Y:S02]  /*12560*/  FSEL R232, R33, -INF , !P6 ;  /* 0xff80000021e87808 */ /* 0x000fe40007000000 */
[----:B------:R-:W-:Y:S02]  /*12570*/  FMNMX.FTZ R3, R234, R3, !PT ;  /* 0x00000003ea037209 */ /* 0x000fe40007810000 */
[----:B------:R-:W-:Y:S02]  /*12580*/  FSEL R248, R30, -INF , !P3 ;  /* 0xff8000001ef87808 */ /* 0x000fe40005800000 */
[----:B------:R-:W-:Y:S02]  /*12590*/  FMNMX.FTZ R2, R231, R2, !PT ;  /* 0x00000002e7027209 */ /* 0x000fe40007810000 */
[----:B------:R-:W-:Y:S02]  /*125a0*/  FSEL R250, R31, -INF , !P0 ;  /* 0xff8000001ffa7808 */ /* 0x000fe40004000000 */
[----:B------:R-:W-:Y:S01]  /*125b0*/  FMNMX.FTZ R3, R232, R3, !PT ;  /* 0x00000003e8037209 */ /* 0x000fe20007810000 */
[----:B------:R-:W-:Y:S01]  /*125c0*/  LDSM.16.MT88.4 R28, [R188+0x10000] ;  /* 0x01000000bc1c783b */ /* 0x000fe20000004200 */
[----:B------:R-:W-:Y:S02]  /*125d0*/  ISETP.GE.AND P0, PT, R0, R214, PT ;  /* 0x000000d60000720c */ /* 0x000fe40003f06270 */
[----:B------:R-:W-:Y:S02]  /*125e0*/  FMNMX.FTZ R2, R248, R2, !PT ;  /* 0x00000002f8027209 */ /* 0x000fe40007810000 */
[----:B------:R-:W-:Y:S02]  /*125f0*/  ISETP.GE.OR P0, PT, R0, R216, !P0 ;  /* 0x000000d80000720c */ /* 0x000fe40004706670 */
[----:B------:R-:W-:Y:S01]  /*12600*/  FSEL R249, R34, -INF , !P4 ;  /* 0xff80000022f97808 */ /* 0x000fe20006000000 */
[----:B------:R-:W1:Y:S01]  /*12610*/  SHFL.BFLY PT, R7, R3, 0x2, 0x1f ;  /* 0x0c401f0003077f89 */ /* 0x000e6200000e0000 */
[----:B------:R-:W-:Y:S01]  /*12620*/  FMNMX.FTZ R0, R250, R2, !PT ;  /* 0x00000002fa007209 */ /* 0x000fe20007810000 */
[----:B------:R-:W-:Y:S01]  /*12630*/  IMAD.U32 R2, RZ, RZ, UR35 ;  /* 0x00000023ff027e24 */ /* 0x000fe2000f8e00ff */
[----:B------:R-:W-:Y:S02]  /*12640*/  FSEL R135, R35, -INF , !P0 ;  /* 0xff80000023877808 */ /* 0x000fe40004000000 */
[----:B------:R-:W-:Y:S02]  /*12650*/  FMNMX.FTZ R0, R249, R0, !PT ;  /* 0x00000000f9007209 */ /* 0x000fe40007810000 */
[----:B--2---:R-:W-:Y:S01]  /*12660*/  LOP3.LUT R5, R243, UR32, R2, 0x96, !PT ;  /* 0x00000020f3057c12 */ /* 0x004fe2000f8e9602 */
[----:B------:R-:W-:Y:S01]  /*12670*/  UIADD3 UR32, UR32, 0x1, URZ ;  /* 0x0000000120207890 */ /* 0x000fe2000fffe03f */
[----:B------:R-:W-:Y:S02]  /*12680*/  FMNMX.FTZ R0, R135, R0, !PT ;  /* 0x0000000087007209 */ /* 0x000fe40007810000 */
[----:B---3--:R-:W-:Y:S01]  /*12690*/  LOP3.LUT R4, R227, UR20, R242, 0x96, !PT ;  /* 0x00000014e3047c12 */ /* 0x008fe2000f8e96f2 */
[----:B------:R-:W-:Y:S01]  /*126a0*/  IMAD.WIDE.U32 R8, R5, -0x326172a9, RZ ;  /* 0xcd9e8d5705087825 */ /* 0x000fe200078e00ff */
[----:B------:R-:W-:Y:S01]  /*126b0*/  UIADD3 UR20, UR35, 0x646e171e, URZ ;  /* 0x646e171e23147890 */ /* 0x000fe2000fffe03f */
[----:B------:R-:W2:Y:S02]  /*126c0*/  SHFL.BFLY PT, R2, R0, 0x2, 0x1f ;  /* 0x0c401f0000027f89 */ /* 0x000ea400000e0000 */
[----:B------:R-:W-:Y:S01]  /*126d0*/  IMAD.WIDE.U32 R16, R4, -0x326172a9, RZ ;  /* 0xcd9e8d5704107825 */ /* 0x000fe200078e00ff */
[----:B-----5:R-:W-:Y:S04]  /*126e0*/  LOP3.LUT R4, R9, UR29, R228, 0x96, !PT ;  /* 0x0000001d09047c12 */ /* 0x020fe8000f8e96e4 */
[----:B------:R-:W-:Y:S01]  /*126f0*/  LOP3.LUT R6, R17, UR28, R8, 0x96, !PT ;  /* 0x0000001c11067c12 */ /* 0x000fe2000f8e9608 */
[----:B------:R-:W-:Y:S01]  /*12700*/  IMAD.WIDE.U32 R4, R4, -0x2daee0ad, RZ ;  /* 0xd2511f5304047825 */ /* 0x000fe200078e00ff */
[----:B-1----:R-:W-:Y:S03]  /*12710*/  FMNMX.FTZ R3, R3, R7, !PT ;  /* 0x0000000703037209 */ /* 0x002fe60007810000 */
[----:B------:R-:W-:Y:S01]  /*12720*/  IMAD.WIDE.U32 R6, R6, -0x2daee0ad, RZ ;  /* 0xd2511f5306067825 */ /* 0x000fe200078e00ff */
[----:B------:R-:W-:Y:S01]  /*12730*/  LOP3.LUT R5, R5, UR27, R226, 0x96, !PT ;  /* 0x0000001b05057c12 */ /* 0x000fe2000f8e96e2 */
[----:B------:R-:W1:Y:S03]  /*12740*/  SHFL.BFLY PT, R132, R3, 0x1, 0x1f ;  /* 0x0c201f0003847f89 */ /* 0x000e6600000e0000 */
[----:B------:R-:W-:Y:S01]  /*12750*/  LOP3.LUT R10, R7, UR24, R4, 0x96, !PT ;  /* 0x00000018070a7c12 */ /* 0x000fe2000f8e9604 */
[----:B------:R-:W-:Y:S04]  /*12760*/  IMAD.WIDE.U32 R4, R5, -0x326172a9, RZ ;  /* 0xcd9e8d5705047825 */ /* 0x000fe800078e00ff */
[----:B------:R-:W-:Y:S01]  /*12770*/  IMAD.WIDE.U32 R10, R10, -0x326172a9, RZ ;  /* 0xcd9e8d570a0a7825 */ /* 0x000fe200078e00ff */
[----:B------:R-:W-:Y:S02]  /*12780*/  LOP3.LUT R5, R5, UR26, R16, 0x96, !PT ;  /* 0x0000001a05057c12 */ /* 0x000fe4000f8e9610 */
[----:B--2---:R-:W-:Y:S02]  /*12790*/  FMNMX.FTZ R0, R0, R2, !PT ;  /* 0x0000000200007209 */ /* 0x004fe40007810000 */
[----:B------:R-:W-:Y:S01]  /*127a0*/  LOP3.LUT R12, R11, UR23, R4, 0x96, !PT ;  /* 0x000000170b0c7c12 */ /* 0x000fe2000f8e9604 */
[----:B------:R-:W-:Y:S02]  /*127b0*/  IMAD.WIDE.U32 R4, R5, -0x2daee0ad, RZ ;  /* 0xd2511f5305047825 */ /* 0x000fe400078e00ff */
[----:B------:R-:W2:Y:S02]  /*127c0*/  SHFL.BFLY PT, R2, R0, 0x1, 0x1f ;  /* 0x0c201f0000027f89 */ /* 0x000ea400000e0000 */
[----:B------:R-:W-:Y:S01]  /*127d0*/  IMAD.WIDE.U32 R12, R12, -0x2daee0ad, RZ ;  /* 0xd2511f530c0c7825 */ /* 0x000fe200078e00ff */
[----:B------:R-:W-:Y:S04]  /*127e0*/  LOP3.LUT R8, R5, UR22, R6, 0x96, !PT ;  /* 0x0000001605087c12 */ /* 0x000fe8000f8e9606 */
[----:B------:R-:W-:Y:S01]  /*127f0*/  LOP3.LUT R6, R13, UR10, R4, 0x96, !PT ;  /* 0x0000000a0d067c12 */ /* 0x000fe2000f8e9604 */
[----:B------:R-:W-:Y:S01]  /*12800*/  IMAD.WIDE.U32 R8, R8, -0x326172a9, RZ ;  /* 0xcd9e8d5708087825 */ /* 0x000fe200078e00ff */
[----:B-1----:R-:W-:Y:S03]  /*12810*/  FMNMX.FTZ R132, R3, R132, !PT ;  /* 0x0000008403847209 */ /* 0x002fe60007810000 */
[----:B------:R-:W-:Y:S01]  /*12820*/  IMAD.WIDE.U32 R6, R6, -0x326172a9, RZ ;  /* 0xcd9e8d5706067825 */ /* 0x000fe200078e00ff */
[----:B------:R-:W-:Y:S02]  /*12830*/  LOP3.LUT R4, R9, UR11, R10, 0x96, !PT ;  /* 0x0000000b09047c12 */ /* 0x000fe4000f8e960a */
[C---:B------:R-:W-:Y:S01]  /*12840*/  FSETP.NEU.FTZ.AND P1, PT, R132.reuse, -INF , PT ;  /* 0xff8000008400780b */ /* 0x040fe20003f3d000 */
[----:B------:R-:W-:Y:S01]  /*12850*/  FMUL.FTZ R172, R132, UR4 ;  /* 0x0000000484ac7c20 */ /* 0x000fe20008410000 */
[----:B------:R-:W-:Y:S01]  /*12860*/  SHF.R.U32.HI R10, RZ, 0x10, R6 ;  /* 0x00000010ff0a7819 */ /* 0x000fe20000011606 */
[----:B------:R-:W-:Y:S01]  /*12870*/  IMAD.WIDE.U32 R4, R4, -0x2daee0ad, RZ ;  /* 0xd2511f5304047825 */ /* 0x000fe200078e00ff */
[----:B------:R-:W-:Y:S02]  /*12880*/  LOP3.LUT R9, R6, 0xffff, RZ, 0xc0, !PT ;  /* 0x0000ffff06097812 */ /* 0x000fe400078ec0ff */
[----:B------:R-:W-:Y:S02]  /*12890*/  FSEL R172, R172, RZ, P1 ;  /* 0x000000ffacac7208 */ /* 0x000fe40000800000 */
[----:B------:R-:W-:Y:S02]  /*128a0*/  LOP3.LUT R8, R7, UR25, R8, 0x96, !PT ;  /* 0x0000001907087c12 */ /* 0x000fe4000f8e9608 */
[----:B--2---:R-:W-:Y:S01]  /*128b0*/  FMNMX.FTZ R3, R0, R2, !PT ;  /* 0x0000000200037209 */ /* 0x004fe20007810000 */
[--C-:B------:R-:W-:Y:S01]  /*128c0*/  FFMA.FTZ R2, R169, UR4, -R172.reuse ;  /* 0x00000004a9027c23 */ /* 0x100fe200080108ac */
[----:B------:R-:W-:Y:S01]  /*128d0*/  FFMA.FTZ R0, R168, UR4, -R172 ;  /* 0x00000004a8007c23 */ /* 0x000fe200080108ac */
[----:B------:R-:W-:Y:S02]  /*128e0*/  LOP3.LUT R14, R6, 0xff, RZ, 0xc0, !PT ;  /* 0x000000ff060e7812 */ /* 0x000fe400078ec0ff */
[----:B------:R1:W-:Y:S01]  /*128f0*/  MUFU.EX2 R246, R2 ;  /* 0x0000000200f67308 */ /* 0x0003e20000000800 */
[C---:B------:R-:W-:Y:S01]  /*12900*/  FMUL.FTZ R173, R3.reuse, UR4 ;  /* 0x0000000403ad7c20 */ /* 0x040fe20008410000 */
[----:B------:R-:W-:Y:S02]  /*12910*/  FSETP.NEU.FTZ.AND P0, PT, R3, -INF , PT ;  /* 0xff8000000300780b */ /* 0x000fe40003f1d000 */
[----:B------:R-:W-:Y:S02]  /*12920*/  SHF.R.U32.HI R7, RZ, 0x18, R6 ;  /* 0x00000018ff077819 */ /* 0x000fe40000011606 */
[----:B------:R-:W-:Y:S04]  /*12930*/  FSEL R173, R173, RZ, P0 ;  /* 0x000000ffadad7208 */ /* 0x000fe80000000000 */
[----:B------:R2:W3:Y:S01]  /*12940*/  MUFU.EX2 R244, R0 ;  /* 0x0000000000f47308 */ /* 0x0004e20000000800 */
[----:B------:R-:W-:Y:S02]  /*12950*/  SHF.R.U32.HI R6, RZ, 0x8, R9 ;  /* 0x00000008ff067819 */ /* 0x000fe40000011609 */
[----:B------:R-:W-:Y:S02]  /*12960*/  LOP3.LUT R13, R4, 0xff, RZ, 0xc0, !PT ;  /* 0x000000ff040d7812 */ /* 0x000fe400078ec0ff */
[----:B------:R-:W-:Y:S02]  /*12970*/  SHF.R.U32.HI R11, RZ, 0x18, R4 ;  /* 0x00000018ff0b7819 */ /* 0x000fe40000011604 */
[----:B------:R-:W-:Y:S02]  /*12980*/  LOP3.LUT R9, R8, 0xff, RZ, 0xc0, !PT ;  /* 0x000000ff08097812 */ /* 0x000fe400078ec0ff */
[----:B-1----:R-:W-:Y:S02]  /*12990*/  LOP3.LUT R2, R10, 0xff, RZ, 0xc0, !PT ;  /* 0x000000ff0a027812 */ /* 0x002fe400078ec0ff */
[----:B------:R-:W-:Y:S02]  /*129a0*/  LOP3.LUT R10, R4, 0xffff, RZ, 0xc0, !PT ;  /* 0x0000ffff040a7812 */ /* 0x000fe400078ec0ff */
[----:B--2---:R-:W-:Y:S01]  /*129b0*/  LOP3.LUT R0, R5, UR20, R12, 0x96, !PT ;  /* 0x0000001405007c12 */ /* 0x004fe2000f8e960c */
[--C-:B------:R-:W-:Y:S01]  /*129c0*/  FFMA.FTZ R5, R170, UR4, -R173.reuse ;  /* 0x00000004aa057c23 */ /* 0x100fe200080108ad */
[----:B------:R-:W-:Y:S01]  /*129d0*/  SHF.R.U32.HI R12, RZ, 0x10, R4 ;  /* 0x00000010ff0c7819 */ /* 0x000fe20000011604 */
[----:B------:R-:W-:Y:S01]  /*129e0*/  FFMA.FTZ R4, R171, UR4, -R173 ;  /* 0x00000004ab047c23 */ /* 0x000fe200080108ad */
[----:B------:R-:W-:Y:S01]  /*129f0*/  PRMT R170, R14, 0x5410, R6 ;  /* 0x000054100eaa7816 */ /* 0x000fe20000000006 */
[----:B------:R1:W-:Y:S01]  /*12a00*/  MUFU.EX2 R245, R5 ;  /* 0x0000000500f57308 */ /* 0x0003e20000000800 */
[----:B------:R-:W-:Y:S01]  /*12a10*/  PRMT R14, R2, 0x5410, R7 ;  /* 0x00005410020e7816 */ /* 0x000fe20000000007 */
[----:B------:R-:W-:Y:S01]  /*12a20*/  FFMA.FTZ R6, R174, UR4, -R172 ;  /* 0x00000004ae067c23 */ /* 0x000fe200080108ac */
[----:B------:R-:W-:Y:S02]  /*12a30*/  LOP3.LUT R2, R8, 0xffff, RZ, 0xc0, !PT ;  /* 0x0000ffff08027812 */ /* 0x000fe400078ec0ff */
[--C-:B----4-:R-:W-:Y:S02]  /*12a40*/  HSET2.LE.AND R170, R170, R224.reuse, PT ;  /* 0x000000e0aaaa7233 */ /* 0x110fe40003803000 */
[----:B------:R-:W-:Y:S03]  /*12a50*/  SHF.R.U32.HI R7, RZ, 0x8, R2 ;  /* 0x00000008ff077819 */ /* 0x000fe60000011602 */
[----:B------:R2:W-:Y:S01]  /*12a60*/  MUFU.EX2 R247, R4 ;  /* 0x0000000400f77308 */ /* 0x0005e20000000800 */
[----:B------:R-:W-:Y:S02]  /*12a70*/  LOP3.LUT R2, R12, 0xff, RZ, 0xc0, !PT ;  /* 0x000000ff0c027812 */ /* 0x000fe400078ec0ff */
[----:B------:R-:W-:Y:S02]  /*12a80*/  PRMT R9, R9, 0x5410, R7 ;  /* 0x0000541009097816 */ /* 0x000fe40000000007 */
[----:B------:R-:W-:Y:S02]  /*12a90*/  PRMT R220, R2, 0x5410, R11 ;  /* 0x0000541002dc7816 */ /* 0x000fe4000000000b */
[C---:B------:R-:W-:Y:S03]  /*12aa0*/  LOP3.LUT R2, R0.reuse, 0xffff, RZ, 0xc0, !PT ;  /* 0x0000ffff00027812 */ /* 0x040fe600078ec0ff */
[----:B------:R4:W-:Y:S01]  /*12ab0*/  MUFU.EX2 R218, R6 ;  /* 0x0000000600da7308 */ /* 0x0009e20000000800 */
[--C-:B-1----:R-:W-:Y:S02]  /*12ac0*/  SHF.R.U32.HI R5, RZ, 0x10, R8.reuse ;  /* 0x00000010ff057819 */ /* 0x102fe40000011608 */
[----:B------:R-:W-:Y:S02]  /*12ad0*/  SHF.R.U32.HI R8, RZ, 0x18, R8 ;  /* 0x00000018ff087819 */ /* 0x000fe40000011608 */
[----:B------:R-:W-:Y:S02]  /*12ae0*/  LOP3.LUT R5, R5, 0xff, RZ, 0xc0, !PT ;  /* 0x000000ff05057812 */ /* 0x000fe400078ec0ff */
[----:B------:R-:W-:Y:S02]  /*12af0*/  LOP3.LUT R7, R0, 0xff, RZ, 0xc0, !PT ;  /* 0x000000ff00077812 */ /* 0x000fe400078ec0ff */
[----:B------:R-:W-:Y:S01]  /*12b00*/  PRMT R8, R5, 0x5410, R8 ;  /* 0x0000541005087816 */ /* 0x000fe20000000008 */
[----:B------:R-:W-:Y:S01]  /*12b10*/  FFMA.FTZ R5, R176, UR4, -R172 ;  /* 0x00000004b0057c23 */ /* 0x000fe200080108ac */
[----:B--2---:R-:W-:Y:S02]  /*12b20*/  SHF.R.U32.HI R4, RZ, 0x8, R10 ;  /* 0x00000008ff047819 */ /* 0x004fe4000001160a */
[----:B------:R-:W-:Y:S01]  /*12b30*/  SHF.R.U32.HI R2, RZ, 0x8, R2 ;  /* 0x00000008ff027819 */ /* 0x000fe20000011602 */
[----:B------:R1:W2:Y:S01]  /*12b40*/  MUFU.EX2 R241, R5 ;  /* 0x0000000500f17308 */ /* 0x0002a20000000800 */
[----:B------:R-:W-:Y:S02]  /*12b50*/  PRMT R221, R13, 0x5410, R4 ;  /* 0x000054100ddd7816 */ /* 0x000fe40000000004 */
[--C-:B------:R-:W-:Y:S02]  /*12b60*/  SHF.R.U32.HI R4, RZ, 0x10, R0.reuse ;  /* 0x00000010ff047819 */ /* 0x100fe40000011600 */
[----:B----4-:R-:W-:Y:S02]  /*12b70*/  SHF.R.U32.HI R6, RZ, 0x18, R0 ;  /* 0x00000018ff067819 */ /* 0x010fe40000011600 */
[----:B------:R-:W-:Y:S02]  /*12b80*/  LOP3.LUT R4, R4, 0xff, RZ, 0xc0, !PT ;  /* 0x000000ff04047812 */ /* 0x000fe400078ec0ff */
[--C-:B------:R-:W-:Y:S02]  /*12b90*/  HSET2.LE.AND R171, R14, R224.reuse, PT ;  /* 0x000000e00eab7233 */ /* 0x100fe40003803000 */
[----:B------:R-:W-:Y:S01]  /*12ba0*/  PRMT R176, R4, 0x5410, R6 ;  /* 0x0000541004b07816 */ /* 0x000fe20000000006 */
[--C-:B------:R-:W-:Y:S01]  /*12bb0*/  FFMA.FTZ R4, R177, UR4, -R173.reuse ;  /* 0x00000004b1047c23 */ /* 0x100fe200080108ad */
[----:B------:R-:W-:Y:S01]  /*12bc0*/  PRMT R219, R7, 0x5410, R2 ;  /* 0x0000541007db7816 */ /* 0x000fe20000000002 */
[----:B------:R-:W4:Y:S01]  /*12bd0*/  LDSM.16.MT88.4 R12, [R185+0x10000] ;  /* 0x01000000b90c783b */ /* 0x000f220000004200 */
[--C-:B------:R-:W-:Y:S01]  /*12be0*/  HSET2.LE.AND R168, R9, R224.reuse, PT ;  /* 0x000000e009a87233 */ /* 0x100fe20003803000 */
[----:B------:R3:W-:Y:S01]  /*12bf0*/  MUFU.EX2 R177, R4 ;  /* 0x0000000400b17308 */ /* 0x0007e20000000800 */
[----:B-1----:R-:W-:Y:S01]  /*12c00*/  FFMA.FTZ R5, R175, UR4, -R173 ;  /* 0x00000004af057c23 */ /* 0x002fe200080108ad */
[----:B------:R-:W-:Y:S02]  /*12c10*/  HSET2.LE.AND R169, R8, R224, PT ;  /* 0x000000e008a97233 */ /* 0x000fe40003803000 */
[----:B------:R-:W-:Y:S02]  /*12c20*/  FSEL R2, R132, RZ, P1 ;  /* 0x000000ff84027208 */ /* 0x000fe40000800000 */
[----:B------:R-:W-:Y:S04]  /*12c30*/  FSEL R0, R3, RZ, P0 ;  /* 0x000000ff03007208 */ /* 0x000fe80000000000 */
[----:B------:R1:W5:Y:S01]  /*12c40*/  MUFU.EX2 R175, R5 ;  /* 0x0000000500af7308 */ /* 0x0003620000000800 */
[----:B------:R-:W-:Y:S01]  /*12c50*/  FADD.FTZ R2, -R2, R133 ;  /* 0x0000008502027221 */ /* 0x000fe20000010100 */
[----:B------:R-:W-:Y:S01]  /*12c60*/  FFMA.FTZ R133, R181, UR4, -R172 ;  /* 0x00000004b5857c23 */ /* 0x000fe200080108ac */
[----:B------:R-:W-:Y:S01]  /*12c70*/  FADD.FTZ R0, -R0, R134 ;  /* 0x0000008600007221 */ /* 0x000fe20000010100 */
[--C-:B------:R-:W-:Y:S01]  /*12c80*/  FFMA.FTZ R134, R182, UR4, -R172.reuse ;  /* 0x00000004b6867c23 */ /* 0x100fe200080108ac */
[----:B------:R-:W-:Y:S01]  /*12c90*/  FMUL.FTZ R2, R2, UR4 ;  /* 0x0000000402027c20 */ /* 0x000fe20008410000 */
[--C-:B------:R-:W-:Y:S01]  /*12ca0*/  FFMA.FTZ R182, R236, UR4, -R172.reuse ;  /* 0x00000004ecb67c23 */ /* 0x100fe200080108ac */
[----:B------:R-:W-:Y:S01]  /*12cb0*/  FMUL.FTZ R0, R0, UR4 ;  /* 0x0000000400007c20 */ /* 0x000fe20008410000 */
[----:B------:R-:W-:Y:S01]  /*12cc0*/  FFMA.FTZ R181, R235, UR4, -R172 ;  /* 0x00000004ebb57c23 */ /* 0x000fe200080108ac */
[----:B---3--:R-:W-:Y:S02]  /*12cd0*/  F2FP.BF16.F32.PACK_AB R4, R246, R244 ;  /* 0x000000f4f604723e */ /* 0x008fe400000010ff */
[----:B------:R-:W3:Y:S01]  /*12ce0*/  MUFU.EX2 R2, R2 ;  /* 0x0000000200027308 */ /* 0x000ee20000000800 */
[----:B------:R-:W-:Y:S02]  /*12cf0*/  PLOP3.LUT P0, PT, PT, PT, UP0, 0x80, 0x0 ;  /* 0x000000000000781c */ /* 0x000fe40003f0f008 */
[----:B------:R-:W-:Y:S02]  /*12d00*/  LOP3.LUT R170, R170, R4, RZ, 0xc0, !PT ;  /* 0x00000004aaaa7212 */ /* 0x000fe400078ec0ff */
[----:B--2---:R-:W-:Y:S01]  /*12d10*/  F2FP.BF16.F32.PACK_AB R4, R241, R218 ;  /* 0x000000daf104723e */ /* 0x004fe200000010ff */
[----:B-1----:R-:W-:Y:S04]  /*12d20*/  IMAD.U32 R5, RZ, RZ, UR32 ;  /* 0x00000020ff057e24 */ /* 0x002fe8000f8e00ff */
[----:B------:R-:W1:Y:S01]  /*12d30*/  MUFU.EX2 R0, R0 ;  /* 0x0000000000007308 */ /* 0x000e620000000800 */
[----:B------:R-:W-:Y:S02]  /*12d40*/  LOP3.LUT R168, R168, R4, RZ, 0xc0, !PT ;  /* 0x00000004a8a87212 */ /* 0x000fe400078ec0ff */
[----:B------:R-:W-:Y:S02]  /*12d50*/  LOP3.LUT R6, R243, UR35, R5, 0x96, !PT ;  /* 0x00000023f3067c12 */ /* 0x000fe4000f8e9605 */
[----:B------:R-:W-:Y:S02]  /*12d60*/  F2FP.BF16.F32.PACK_AB R5, R247, R245 ;  /* 0x000000f5f705723e */ /* 0x000fe400000010ff */
[----:B-----5:R-:W-:Y:S01]  /*12d70*/  F2FP.BF16.F32.PACK_AB R4, R177, R175 ;  /* 0x000000afb104723e */ /* 0x020fe200000010ff */
[----:B------:R-:W-:Y:S01]  /*12d80*/  IMAD.WIDE.U32 R6, R6, -0x326172a9, RZ ;  /* 0xcd9e8d5706067825 */ /* 0x000fe200078e00ff */
[----:B------:R-:W-:Y:S01]  /*12d90*/  LOP3.LUT R171, R171, R5, RZ, 0xc0, !PT ;  /* 0x00000005abab7212 */ /* 0x000fe200078ec0ff */
[----:B------:R-:W-:Y:S01]  /*12da0*/  MUFU.EX2 R182, R182 ;  /* 0x000000b600b67308 */ /* 0x000fe20000000800 */
[----:B------:R-:W-:Y:S01]  /*12db0*/  LOP3.LUT R169, R169, R4, RZ, 0xc0, !PT ;  /* 0x00000004a9a97212 */ /* 0x000fe200078ec0ff */
[C---:B---3--:R-:W-:Y:S01]  /*12dc0*/  FMUL.FTZ R24, R2.reuse, R156 ;  /* 0x0000009c02187220 */ /* 0x048fe20000410000 */
[----:B------:R-:W-:Y:S01]  /*12dd0*/  LOP3.LUT R5, R7, UR29, R228, 0x96, !PT ;  /* 0x0000001d07057c12 */ /* 0x000fe2000f8e96e4 */
[C---:B------:R-:W-:Y:S01]  /*12de0*/  FMUL.FTZ R25, R2.reuse, R157 ;  /* 0x0000009d02197220 */ /* 0x040fe20000410000 */
[----:B------:R-:W-:Y:S01]  /*12df0*/  LOP3.LUT R10, R17, UR28, R6, 0x96, !PT ;  /* 0x0000001c110a7c12 */ /* 0x000fe2000f8e9606 */
[----:B------:R-:W-:Y:S01]  /*12e00*/  FMUL.FTZ R17, R2, R149 ;  /* 0x0000009502117220 */ /* 0x000fe20000410000 */
[C---:B-1----:R-:W-:Y:S01]  /*12e10*/  FMUL.FTZ R18, R0.reuse, R150 ;  /* 0x0000009600127220 */ /* 0x042fe20000410000 */
[----:B------:R-:W-:Y:S04]  /*12e20*/  IMAD.WIDE.U32 R4, R5, -0x2daee0ad, RZ ;  /* 0xd2511f5305047825 */ /* 0x000fe800078e00ff */
[C---:B------:R-:W-:Y:S01]  /*12e30*/  FMUL.FTZ R19, R0.reuse, R151 ;  /* 0x0000009700137220 */ /* 0x040fe20000410000 */
[----:B------:R-:W-:Y:S01]  /*12e40*/  MUFU.EX2 R181, R181 ;  /* 0x000000b500b57308 */ /* 0x000fe20000000800 */
[----:B------:R-:W-:Y:S01]  /*12e50*/  FMUL.FTZ R26, R0, R158 ;  /* 0x0000009e001a7220 */ /* 0x000fe20000410000 */
[----:B------:R-:W-:Y:S01]  /*12e60*/  IMAD.WIDE.U32 R10, R10, -0x2daee0ad, RZ ;  /* 0xd2511f530a0a7825 */ /* 0x000fe200078e00ff */
[----:B------:R-:W-:Y:S03]  /*12e70*/  LOP3.LUT R8, R5, UR27, R226, 0x96, !PT ;  /* 0x0000001b05087c12 */ /* 0x000fe6000f8e96e2 */
[----:B------:R-:W-:Y:S01]  /*12e80*/  FMUL.FTZ R27, R0, R159 ;  /* 0x0000009f001b7220 */ /* 0x000fe20000410000 */
[----:B------:R-:W-:Y:S01]  /*12e90*/  FMUL.FTZ R33, R2, R165 ;  /* 0x000000a502217220 */ /* 0x000fe20000410000 */
[----:B------:R-:W-:Y:S01]  /*12ea0*/  LOP3.LUT R4, R11, UR24, R4, 0x96, !PT ;  /* 0x000000180b047c12 */ /* 0x000fe2000f8e9604 */
[----:B------:R-:W-:Y:S04]  /*12eb0*/  IMAD.WIDE.U32 R8, R8, -0x326172a9, RZ ;  /* 0xcd9e8d5708087825 */ /* 0x000fe800078e00ff */
[C---:B------:R-:W-:Y:S01]  /*12ec0*/  FMUL.FTZ R11, R0.reuse, R143 ;  /* 0x0000008f000b7220 */ /* 0x040fe20000410000 */
[----:B------:R1:W-:Y:S01]  /*12ed0*/  MUFU.EX2 R226, R133 ;  /* 0x0000008500e27308 */ /* 0x0003e20000000800 */
[----:B------:R-:W-:Y:S01]  /*12ee0*/  FMUL.FTZ R34, R0, R166 ;  /* 0x000000a600227220 */ /* 0x000fe20000410000 */
[----:B------:R-:W-:Y:S01]  /*12ef0*/  IMAD.WIDE.U32 R4, R4, -0x326172a9, RZ ;  /* 0xcd9e8d5704047825 */ /* 0x000fe200078e00ff */
[----:B------:R-:W-:Y:S01]  /*12f00*/  LOP3.LUT R6, R9, UR26, R16, 0x96, !PT ;  /* 0x0000001a09067c12 */ /* 0x000fe2000f8e9610 */
[----:B------:R-:W-:Y:S02]  /*12f10*/  LDSM.16.MT88.4 R156, [R186+0x11800] ;  /* 0x01180000ba9c783b */ /* 0x000fe40000004200 */
[C---:B------:R-:W-:Y:S01]  /*12f20*/  FMUL.FTZ R9, R2.reuse, R141 ;  /* 0x0000008d02097220 */ /* 0x040fe20000410000 */
[----:B------:R-:W-:Y:S01]  /*12f30*/  FMUL.FTZ R16, R2, R148 ;  /* 0x0000009402107220 */ /* 0x000fe20000410000 */
[----:B------:R-:W-:Y:S01]  /*12f40*/  LOP3.LUT R8, R5, UR23, R8, 0x96, !PT ;  /* 0x0000001705087c12 */ /* 0x000fe2000f8e9608 */
[----:B------:R-:W-:Y:S04]  /*12f50*/  IMAD.WIDE.U32 R6, R6, -0x2daee0ad, RZ ;  /* 0xd2511f5306067825 */ /* 0x000fe800078e00ff */
[----:B------:R-:W-:Y:S01]  /*12f60*/  FMUL.FTZ R35, R0, R167 ;  /* 0x000000a700237220 */ /* 0x000fe20000410000 */
[----:B------:R-:W-:Y:S01]  /*12f70*/  FMUL.FTZ R32, R2, R164 ;  /* 0x000000a402207220 */ /* 0x000fe20000410000 */
[----:B------:R-:W-:Y:S01]  /*12f80*/  IMAD.WIDE.U32 R242, R8, -0x2daee0ad, RZ ;  /* 0xd2511f5308f27825 */ /* 0x000fe200078e00ff */
[----:B------:R-:W-:Y:S01]  /*12f90*/  LOP3.LUT R7, R7, UR22, R10, 0x96, !PT ;  /* 0x0000001607077c12 */ /* 0x000fe2000f8e960a */
[----:B------:R2:W-:Y:S02]  /*12fa0*/  MUFU.EX2 R164, R134 ;  /* 0x0000008600a47308 */ /* 0x0005e40000000800 */
[----:B------:R-:W-:Y:S01]  /*12fb0*/  FMUL.FTZ R8, R2, R140 ;  /* 0x0000008c02087220 */ /* 0x000fe20000410000 */
[----:B------:R-:W-:Y:S01]  /*12fc0*/  FMUL.FTZ R10, R0, R142 ;  /* 0x0000008e000a7220 */ /* 0x000fe20000410000 */
[----:B------:R-:W-:Y:S01]  /*12fd0*/  LOP3.LUT R5, R243, UR10, R6, 0x96, !PT ;  /* 0x0000000af3057c12 */ /* 0x000fe2000f8e9606 */
[----:B------:R-:W-:Y:S04]  /*12fe0*/  IMAD.WIDE.U32 R6, R7, -0x326172a9, RZ ;  /* 0xcd9e8d5707067825 */ /* 0x000fe800078e00ff */
[C---:B------:R-:W-:Y:S01]  /*12ff0*/  FMUL.FTZ R36, R2.reuse, R36 ;  /* 0x0000002402247220 */ /* 0x040fe20000410000 */
[----:B------:R-:W-:Y:S01]  /*13000*/  LDSM.16.MT88.4 R140, [R185+0x10800] ;  /* 0x01080000b98c783b */ /* 0x000fe20000004200 */
[----:B------:R-:W-:Y:S01]  /*13010*/  FMUL.FTZ R37, R2, R37 ;  /* 0x0000002502257220 */ /* 0x000fe20000410000 */
[C---:B------:R-:W-:Y:S01]  /*13020*/  FMUL.FTZ R38, R0.reuse, R38 ;  /* 0x0000002600267220 */ /* 0x040fe20000410000 */
[----:B------:R-:W-:Y:S01]  /*13030*/  LOP3.LUT R252, R7, UR11, R4, 0x96, !PT ;  /* 0x0000000b07fc7c12 */ /* 0x000fe2000f8e9604 */
[----:B------:R-:W-:Y:S04]  /*13040*/  IMAD.WIDE.U32 R4, R5, -0x326172a9, RZ ;  /* 0xcd9e8d5705047825 */ /* 0x000fe800078e00ff */
[C---:B------:R-:W-:Y:S01]  /*13050*/  FMUL.FTZ R7, R0.reuse, R139 ;  /* 0x0000008b00077220 */ /* 0x040fe20000410000 */
[----:B------:R-:W-:Y:S01]  /*13060*/  FMUL.FTZ R39, R0, R39 ;  /* 0x0000002700277220 */ /* 0x000fe20000410000 */
[C---:B------:R-:W-:Y:S01]  /*13070*/  FMUL.FTZ R40, R2.reuse, R40 ;  /* 0x0000002802287220 */ /* 0x040fe20000410000 */
[----:B------:R-:W-:Y:S01]  /*13080*/  LOP3.LUT R174, R5, UR25, R6, 0x96, !PT ;  /* 0x0000001905ae7c12 */ /* 0x000fe2000f8e9606 */
[----:B------:R-:W-:Y:S01]  /*13090*/  FMUL.FTZ R41, R2, R41 ;  /* 0x0000002902297220 */ /* 0x000fe20000410000 */
[----:B------:R-:W-:Y:S01]  /*130a0*/  LOP3.LUT R5, R4, 0xffff, RZ, 0xc0, !PT ;  /* 0x0000ffff04057812 */ /* 0x000fe200078ec0ff */
[----:B------:R-:W-:Y:S01]  /*130b0*/  FMUL.FTZ R42, R0, R42 ;  /* 0x0000002a002a7220 */ /* 0x000fe20000410000 */
[----:B------:R-:W-:Y:S01]  /*130c0*/  LOP3.LUT R6, R4, 0xff, RZ, 0xc0, !PT ;  /* 0x000000ff04067812 */ /* 0x000fe200078ec0ff */
[----:B------:R-:W-:Y:S01]  /*130d0*/  FMUL.FTZ R43, R0, R43 ;  /* 0x0000002b002b7220 */ /* 0x000fe20000410000 */
[----:B------:R-:W-:Y:S01]  /*130e0*/  SHF.R.U32.HI R5, RZ, 0x8, R5 ;  /* 0x00000008ff057819 */ /* 0x000fe20000011605 */
[C---:B------:R-:W-:Y:S01]  /*130f0*/  FMUL.FTZ R44, R2.reuse, R44 ;  /* 0x0000002c022c7220 */ /* 0x040fe20000410000 */
[----:B------:R-:W-:Y:S01]  /*13100*/  FMUL.FTZ R45, R2, R45 ;  /* 0x0000002d022d7220 */ /* 0x000fe20000410000 */
[----:B------:R-:W-:Y:S01]  /*13110*/  FMUL.FTZ R46, R0, R46 ;  /* 0x0000002e002e7220 */ /* 0x000fe20000410000 */
[----:B------:R-:W-:Y:S01]  /*13120*/  PRMT R243, R6, 0x5410, R5 ;  /* 0x0000541006f37816 */ /* 0x000fe20000000005 */
[----:B------:R-:W-:Y:S01]  /*13130*/  FMUL.FTZ R47, R0, R47 ;  /* 0x0000002f002f7220 */ /* 0x000fe20000410000 */
[--C-:B------:R-:W-:Y:S01]  /*13140*/  SHF.R.U32.HI R6, RZ, 0x10, R4.reuse ;  /* 0x00000010ff067819 */ /* 0x100fe20000011604 */
[C---:B------:R-:W-:Y:S01]  /*13150*/  FMUL.FTZ R48, R2.reuse, R48 ;  /* 0x0000003002307220 */ /* 0x040fe20000410000 */
[----:B------:R-:W-:Y:S01]  /*13160*/  SHF.R.U32.HI R5, RZ, 0x18, R4 ;  /* 0x00000018ff057819 */ /* 0x000fe20000011604 */
[----:B------:R-:W-:Y:S01]  /*13170*/  FMUL.FTZ R49, R2, R49 ;  /* 0x0000003102317220 */ /* 0x000fe20000410000 */
[----:B------:R-:W-:Y:S01]  /*13180*/  LOP3.LUT R4, R6, 0xff, RZ, 0xc0, !PT ;  /* 0x000000ff06047812 */ /* 0x000fe200078ec0ff */
[C---:B------:R-:W-:Y:S01]  /*13190*/  FMUL.FTZ R6, R0.reuse, R138 ;  /* 0x0000008a00067220 */ /* 0x040fe20000410000 */
[C---:B------:R-:W-:Y:S01]  /*131a0*/  FMUL.FTZ R50, R0.reuse, R50 ;  /* 0x0000003200327220 */ /* 0x040fe20000410000 */
[----:B------:R-:W-:Y:S01]  /*131b0*/  FMUL.FTZ R51, R0, R51 ;  /* 0x0000003300337220 */ /* 0x000fe20000410000 */
[----:B------:R-:W-:Y:S01]  /*131c0*/  PRMT R251, R4, 0x5410, R5 ;  /* 0x0000541004fb7816 */ /* 0x000fe20000000005 */
[C---:B------:R-:W-:Y:S01]  /*131d0*/  FMUL.FTZ R4, R2.reuse, R136 ;  /* 0x0000008802047220 */ /* 0x040fe20000410000 */
[C---:B------:R-:W-:Y:S01]  /*131e0*/  FMUL.FTZ R5, R2.reuse, R137 ;  /* 0x0000008902057220 */ /* 0x040fe20000410000 */
[----:B------:R-:W-:Y:S01]  /*131f0*/  LDSM.16.MT88.4 R148, [R185+0x11000] ;  /* 0x01100000b994783b */ /* 0x000fe20000004200 */
[C---:B------:R-:W-:Y:S01]  /*13200*/  FMUL.FTZ R52, R2.reuse, R52 ;  /* 0x0000003402347220 */ /* 0x040fe20000410000 */
[----:B------:R-:W-:Y:S01]  /*13210*/  FMUL.FTZ R53, R2, R53 ;  /* 0x0000003502357220 */ /* 0x000fe20000410000 */
[C---:B------:R-:W-:Y:S01]  /*13220*/  FMUL.FTZ R54, R0.reuse, R54 ;  /* 0x0000003600367220 */ /* 0x040fe20000410000 */
[----:B------:R-:W-:Y:S01]  /*13230*/  FMUL.FTZ R55, R0, R55 ;  /* 0x0000003700377220 */ /* 0x000fe20000410000 */
[C---:B------:R-:W-:Y:S01]  /*13240*/  FMUL.FTZ R56, R2.reuse, R56 ;  /* 0x0000003802387220 */ /* 0x040fe20000410000 */
[C---:B----4-:R-:W-:Y:S02]  /*13250*/  HMMA.16816.F32.BF16 R4, R168.reuse, R12, R4 ;  /* 0x0000000ca804723c */ /* 0x050fe40000041804 */
[----:B------:R-:W3:Y:S03]  /*13260*/  LDSM.16.MT88.4 R136, [R187+0x10000] ;  /* 0x01000000bb88783b */ /* 0x000ee60000004200 */
[C---:B------:R-:W-:Y:S01]  /*13270*/  FMUL.FTZ R57, R2.reuse, R57 ;  /* 0x0000003902397220 */ /* 0x040fe20000410000 */
[C---:B------:R-:W-:Y:S05]  /*13280*/  HMMA.16816.F32.BF16 R8, R168.reuse, R14, R8 ;  /* 0x0000000ea808723c */ /* 0x040fea0000041808 */
[C---:B------:R-:W-:Y:S01]  /*13290*/  FMUL.FTZ R12, R2.reuse, R144 ;  /* 0x00000090020c7220 */ /* 0x040fe20000410000 */
[----:B------:R-:W-:Y:S01]  /*132a0*/  FMUL.FTZ R13, R2, R145 ;  /* 0x00000091020d7220 */ /* 0x000fe20000410000 */
[C---:B------:R-:W-:Y:S01]  /*132b0*/  FMUL.FTZ R14, R0.reuse, R146 ;  /* 0x00000092000e7220 */ /* 0x040fe20000410000 */
[C---:B------:R-:W-:Y:S02]  /*132c0*/  FMUL.FTZ R15, R0.reuse, R147 ;  /* 0x00000093000f7220 */ /* 0x040fe40000410000 */
[----:B------:R-:W4:Y:S01]  /*132d0*/  LDL.LU R147, [R1+0x48] ;  /* 0x0000480001937983 */ /* 0x000f220000300800 */
[C---:B------:R-:W-:Y:S01]  /*132e0*/  FMUL.FTZ R58, R0.reuse, R58 ;  /* 0x0000003a003a7220 */ /* 0x040fe20000410000 */
[----:B------:R-:W-:Y:S01]  /*132f0*/  FMUL.FTZ R59, R0, R59 ;  /* 0x0000003b003b7220 */ /* 0x000fe20000410000 */
[C---:B------:R-:W-:Y:S01]  /*13300*/  FMUL.FTZ R60, R2.reuse, R60 ;  /* 0x0000003c023c7220 */ /* 0x040fe20000410000 */
[----:B------:R-:W5:Y:S01]  /*13310*/  LDL.LU R146, [R1+0x4c] ;  /* 0x00004c0001927983 */ /* 0x000f620000300800 */
[C---:B------:R-:W-:Y:S03]  /*13320*/  HMMA.16816.F32.BF16 R12, R168.reuse, R20, R12 ;  /* 0x00000014a80c723c */ /* 0x040fe6000004180c */
[----:B------:R-:W-:Y:S01]  /*13330*/  FMUL.FTZ R61, R2, R61 ;  /* 0x0000003d023d7220 */ /* 0x000fe20000410000 */
[C---:B------:R-:W-:Y:S01]  /*13340*/  FMUL.FTZ R62, R0.reuse, R62 ;  /* 0x0000003e003e7220 */ /* 0x040fe20000410000 */
[----:B------:R-:W-:Y:S01]  /*13350*/  FMUL.FTZ R63, R0, R63 ;  /* 0x0000003f003f7220 */ /* 0x000fe20000410000 */
[C---:B------:R-:W-:Y:S05]  /*13360*/  HMMA.16816.F32.BF16 R16, R168.reuse, R22, R16 ;  /* 0x00000016a810723c */ /* 0x040fea0000041810 */
        /* <DEDUP_REMOVED lines=8> */
[C---:B------:R-:W-:Y:S03]  /*133f0*/  HMMA.16816.F32.BF16 R20, R168.reuse, R28, R20 ;  /* 0x0000001ca814723c */ /* 0x040fe60000041814 */
[C---:B------:R-:W-:Y:S01]  /*13400*/  FMUL.FTZ R68, R2.reuse, R68 ;  /* 0x0000004402447220 */ /* 0x040fe20000410000 */
[----:B------:R-:W-:Y:S01]  /*13410*/  FMUL.FTZ R69, R2, R69 ;  /* 0x0000004502457220 */ /* 0x000fe20000410000 */
[----:B------:R-:W-:Y:S01]  /*13420*/  FMUL.FTZ R70, R0, R70 ;  /* 0x0000004600467220 */ /* 0x000fe20000410000 */
[C---:B------:R-:W-:Y:S05]  /*13430*/  HMMA.16816.F32.BF16 R24, R168.reuse, R30, R24 ;  /* 0x0000001ea818723c */ /* 0x040fea0000041818 */
[C---:B------:R-:W-:Y:S01]  /*13440*/  FMUL.FTZ R28, R2.reuse, R160 ;  /* 0x000000a0021c7220 */ /* 0x040fe20000410000 */
[----:B------:R-:W-:Y:S01]  /*13450*/  FMUL.FTZ R29, R2, R161 ;  /* 0x000000a1021d7220 */ /* 0x000fe20000410000 */
[C---:B------:R-:W-:Y:S01]  /*13460*/  FMUL.FTZ R30, R0.reuse, R162 ;  /* 0x000000a2001e7220 */ /* 0x040fe20000410000 */
[C---:B------:R-:W-:Y:S02]  /*13470*/  FMUL.FTZ R31, R0.reuse, R163 ;  /* 0x000000a3001f7220 */ /* 0x040fe40000410000 */
[----:B------:R-:W-:Y:S01]  /*13480*/  LDSM.16.MT88.4 R160, [R188+0x11800] ;  /* 0x01180000bca0783b */ /* 0x000fe20000004200 */
        /* <DEDUP_REMOVED lines=51> */
[----:B-1----:R-:W-:Y:S01]  /*137c0*/  FFMA.FTZ R133, R180, UR4, -R172 ;  /* 0x00000004b4857c23 */ /* 0x002fe200080108ac */
[C---:B------:R-:W-:Y:S01]  /*137d0*/  FMUL.FTZ R116, R2.reuse, R116 ;  /* 0x0000007402747220 */ /* 0x040fe20000410000 */
[----:B------:R-:W-:Y:S02]  /*137e0*/  FMUL.FTZ R117, R2, R117 ;  /* 0x0000007502757220 */ /* 0x000fe40000410000 */
[----:B------:R1:W5:Y:S01]  /*137f0*/  MUFU.EX2 R229, R133 ;  /* 0x0000008500e57308 */ /* 0x0003620000000800 */
[C---:B------:R-:W-:Y:S01]  /*13800*/  FMUL.FTZ R118, R0.reuse, R118 ;  /* 0x0000007600767220 */ /* 0x040fe20000410000 */
[----:B------:R-:W-:Y:S01]  /*13810*/  FMUL.FTZ R119, R0, R119 ;  /* 0x0000007700777220 */ /* 0x000fe20000410000 */
[C---:B------:R-:W-:Y:S01]  /*13820*/  FMUL.FTZ R120, R2.reuse, R120 ;  /* 0x0000007802787220 */ /* 0x040fe20000410000 */
[----:B------:R-:W-:Y:S01]  /*13830*/  FMUL.FTZ R121, R2, R121 ;  /* 0x0000007902797220 */ /* 0x000fe20000410000 */
[C---:B------:R-:W-:Y:S01]  /*13840*/  FMUL.FTZ R122, R0.reuse, R122 ;  /* 0x0000007a007a7220 */ /* 0x040fe20000410000 */
[----:B------:R-:W-:Y:S01]  /*13850*/  FMUL.FTZ R123, R0, R123 ;  /* 0x0000007b007b7220 */ /* 0x000fe20000410000 */
[----:B--2---:R-:W-:Y:S01]  /*13860*/  SHF.R.U32.HI R134, RZ, 0x10, R174 ;  /* 0x00000010ff867819 */ /* 0x004fe200000116ae */
[--C-:B------:R-:W-:Y:S01]  /*13870*/  FFMA.FTZ R180, R234, UR4, -R172.reuse ;  /* 0x00000004eab47c23 */ /* 0x100fe200080108ac */
        /* <DEDUP_REMOVED lines=8> */
[--C-:B-1----:R-:W-:Y:S01]  /*13900*/  FFMA.FTZ R133, R179, UR4, -R173.reuse ;  /* 0x00000004b3857c23 */ /* 0x102fe200080108ad */
[----:B------:R-:W-:Y:S10]  /*13910*/  MUFU.EX2 R180, R180 ;  /* 0x000000b400b47308 */ /* 0x000ff40000000800 */
[----:B------:R1:W-:Y:S01]  /*13920*/  MUFU.EX2 R228, R133 ;  /* 0x0000008500e47308 */ /* 0x0003e20000000800 */
[C---:B---3--:R-:W-:Y:S06]  /*13930*/  HMMA.16816.F32.BF16 R44, R168.reuse, R136, R44 ;  /* 0x00000088a82c723c */ /* 0x048fec000004182c */
[C---:B------:R-:W-:Y:S01]  /*13940*/  HMMA.16816.F32.BF16 R48, R168.reuse, R138, R48 ;  /* 0x0000008aa830723c */ /* 0x040fe20000041830 */
[----:B------:R-:W2:Y:S04]  /*13950*/  LDSM.16.MT88.4 R136, [R188+0x12000] ;  /* 0x01200000bc88783b */ /* 0x000ea80000004200 */
[--C-:B-1----:R-:W-:Y:S04]  /*13960*/  FFMA.FTZ R133, R178, UR4, -R173.reuse ;  /* 0x00000004b2857c23 */ /* 0x102fe800080108ad */
[----:B------:R1:W3:Y:S02]  /*13970*/  MUFU.EX2 R227, R133 ;  /* 0x0000008500e37308 */ /* 0x0002e40000000800 */
[----:B-1----:R-:W-:Y:S08]  /*13980*/  FFMA.FTZ R133, R183, UR4, -R172 ;  /* 0x00000004b7857c23 */ /* 0x002ff000080108ac */
[----:B------:R1:W3:Y:S01]  /*13990*/  MUFU.EX2 R225, R133 ;  /* 0x0000008500e17308 */ /* 0x0002e20000000800 */
[C---:B--2---:R-:W-:Y:S06]  /*139a0*/  HMMA.16816.F32.BF16 R52, R168.reuse, R136, R52 ;  /* 0x00000088a834723c */ /* 0x044fec0000041834 */
[C---:B------:R-:W-:Y:S01]  /*139b0*/  HMMA.16816.F32.BF16 R56, R168.reuse, R138, R56 ;  /* 0x0000008aa838723c */ /* 0x040fe20000041838 */
[----:B------:R-:W2:Y:S04]  /*139c0*/  LDSM.16.MT88.4 R136, [R187+0x12000] ;  /* 0x01200000bb88783b */ /* 0x000ea80000004200 */
[----:B-1----:R-:W-:Y:S04]  /*139d0*/  FFMA.FTZ R133, R212, UR4, -R173 ;  /* 0x00000004d4857c23 */ /* 0x002fe800080108ad */
[----:B------:R1:W-:Y:S02]  /*139e0*/  MUFU.EX2 R223, R133 ;  /* 0x0000008500df7308 */ /* 0x0003e40000000800 */
[----:B-1----:R-:W-:Y:S01]  /*139f0*/  LOP3.LUT R133, R174, 0xffff, RZ, 0xc0, !PT ;  /* 0x0000ffffae857812 */ /* 0x002fe200078ec0ff */
[C---:B--2---:R-:W-:Y:S06]  /*13a00*/  HMMA.16816.F32.BF16 R60, R168.reuse, R136, R60 ;  /* 0x00000088a83c723c */ /* 0x044fec000004183c */
[C---:B------:R-:W-:Y:S01]  /*13a10*/  HMMA.16816.F32.BF16 R64, R168.reuse, R138, R64 ;  /* 0x0000008aa840723c */ /* 0x040fe20000041840 */
[----:B------:R-:W1:Y:S05]  /*13a20*/  LDSM.16.MT88.4 R136, [R185+0x14000] ;  /* 0x01400000b988783b */ /* 0x000e6a0000004200 */
[C---:B-1----:R-:W-:Y:S06]  /*13a30*/  HMMA.16816.F32.BF16 R68, R168.reuse, R136, R68 ;  /* 0x00000088a844723c */ /* 0x042fec0000041844 */
[C---:B------:R-:W-:Y:S01]  /*13a40*/  HMMA.16816.F32.BF16 R72, R168.reuse, R138, R72 ;  /* 0x0000008aa848723c */ /* 0x040fe20000041848 */
[----:B------:R-:W1:Y:S04]  /*13a50*/  LDSM.16.MT88.4 R136, [R186+0x14000] ;  /* 0x01400000ba88783b */ /* 0x000e680000004200 */
[----:B----4-:R-:W-:Y:S01]  /*13a60*/  FFMA.FTZ R153, R2, R147, R218 ;  /* 0x0000009302997223 */ /* 0x010fe200000100da */
[----:B------:R-:W-:Y:S01]  /*13a70*/  FFMA.FTZ R2, R233, UR4, -R172 ;  /* 0x00000004e9027c23 */ /* 0x000fe200080108ac */
[----:B-----5:R-:W-:Y:S01]  /*13a80*/  FFMA.FTZ R152, R0, R146, R175 ;  /* 0x0000009200987223 */ /* 0x020fe200000100af */
[--C-:B------:R-:W-:Y:S04]  /*13a90*/  FFMA.FTZ R0, R239, UR4, -R173.reuse ;  /* 0x00000004ef007c23 */ /* 0x100fe800080108ad */
[----:B------:R2:W-:Y:S02]  /*13aa0*/  MUFU.EX2 R183, R0 ;  /* 0x0000000000b77308 */ /* 0x0005e40000000800 */
[--C-:B--2---:R-:W-:Y:S01]  /*13ab0*/  FFMA.FTZ R0, R240, UR4, -R173.reuse ;  /* 0x00000004f0007c23 */ /* 0x104fe200080108ad */
        /* <DEDUP_REMOVED lines=19> */
[----:B------:R-:W-:Y:S05]  /*13bf0*/  HMMA.16816.F32.BF16 R128, R168, R138, R128 ;  /* 0x0000008aa880723c */ /* 0x000fea0000041880 */
[----:B------:R-:W-:Y:S02]  /*13c00*/  SHF.R.U32.HI R137, RZ, 0x18, R174 ;  /* 0x00000018ff897819 */ /* 0x000fe400000116ae */
[----:B------:R-:W-:Y:S01]  /*13c10*/  FFMA.FTZ R139, R213, UR4, -R173 ;  /* 0x00000004d58b7c23 */ /* 0x000fe200080108ad */
[----:B------:R-:W-:Y:S01]  /*13c20*/  LOP3.LUT R138, R174, 0xff, RZ, 0xc0, !PT ;  /* 0x000000ffae8a7812 */ /* 0x000fe200078ec0ff */
[----:B------:R-:W-:Y:S02]  /*13c30*/  MUFU.EX2 R213, R0 ;  /* 0x0000000000d57308 */ /* 0x000fe40000000800 */
[----:B------:R-:W-:Y:S01]  /*13c40*/  IMAD.MOV.U32 R174, RZ, RZ, R224 ;  /* 0x000000ffffae7224 */ /* 0x000fe200078e00e0 */
[----:B------:R-:W-:Y:S02]  /*13c50*/  SHF.R.U32.HI R136, RZ, 0x8, R133 ;  /* 0x00000008ff887819 */ /* 0x000fe40000011685 */
[----:B------:R-:W-:Y:S02]  /*13c60*/  LOP3.LUT R133, R134, 0xff, RZ, 0xc0, !PT ;  /* 0x000000ff86857812 */ /* 0x000fe400078ec0ff */
[----:B------:R-:W-:Y:S03]  /*13c70*/  PRMT R144, R138, 0x5410, R136 ;  /* 0x000054108a907816 */ /* 0x000fe60000000088 */
[----:B------:R1:W2:Y:S01]  /*13c80*/  MUFU.EX2 R224, R139 ;  /* 0x0000008b00e07308 */ /* 0x0002a20000000800 */
[--C-:B------:R-:W-:Y:S02]  /*13c90*/  HSET2.LE.AND R138, R221, R174.reuse, PT ;  /* 0x000000aedd8a7233 */ /* 0x100fe40003803000 */
[----:B------:R-:W-:Y:S02]  /*13ca0*/  PRMT R145, R133, 0x5410, R137 ;  /* 0x0000541085917816 */ /* 0x000fe40000000089 */
[----:B------:R-:W-:Y:S02]  /*13cb0*/  F2FP.BF16.F32.PACK_AB R133, R229, R226 ;  /* 0x000000e2e585723e */ /* 0x000fe400000010ff */
[----:B---3--:R-:W-:Y:S02]  /*13cc0*/  F2FP.BF16.F32.PACK_AB R134, R227, R228 ;  /* 0x000000e4e386723e */ /* 0x008fe400000010ff */
[----:B------:R-:W-:Y:S02]  /*13cd0*/  LOP3.LUT R138, R138, R133, RZ, 0xc0, !PT ;  /* 0x000000858a8a7212 */ /* 0x000fe400078ec0ff */
[--C-:B------:R-:W-:Y:S02]  /*13ce0*/  HSET2.LE.AND R136, R219, R174.reuse, PT ;  /* 0x000000aedb887233 */ /* 0x100fe40003803000 */
[--C-:B------:R-:W-:Y:S02]  /*13cf0*/  HSET2.LE.AND R137, R176, R174.reuse, PT ;  /* 0x000000aeb0897233 */ /* 0x100fe40003803000 */
[----:B------:R-:W-:Y:S02]  /*13d00*/  F2FP.BF16.F32.PACK_AB R133, R225, R164 ;  /* 0x000000a4e185723e */ /* 0x000fe400000010ff */
[--C-:B-1----:R-:W-:Y:S02]  /*13d10*/  HSET2.LE.AND R139, R220, R174.reuse, PT ;  /* 0x000000aedc8b7233 */ /* 0x102fe40003803000 */
[----:B------:R-:W-:Y:S01]  /*13d20*/  LOP3.LUT R136, R136, R133, RZ, 0xc0, !PT ;  /* 0x0000008588887212 */ /* 0x000fe200078ec0ff */
[----:B------:R1:W-:Y:S01]  /*13d30*/  MUFU.EX2 R220, R2 ;  /* 0x0000000200dc7308 */ /* 0x0003e20000000800 */
[--C-:B------:R-:W-:Y:S02]  /*13d40*/  HSET2.LE.AND R146, R243, R174.reuse, PT ;  /* 0x000000aef3927233 */ /* 0x100fe40003803000 */
[----:B------:R-:W-:Y:S02]  /*13d50*/  LOP3.LUT R139, R139, R134, RZ, 0xc0, !PT ;  /* 0x000000868b8b7212 */ /* 0x000fe400078ec0ff */
[----:B--2---:R-:W-:Y:S02]  /*13d60*/  F2FP.BF16.F32.PACK_AB R134, R224, R223 ;  /* 0x000000dfe086723e */ /* 0x004fe400000010ff */
[--C-:B------:R-:W-:Y:S02]  /*13d70*/  HSET2.LE.AND R147, R251, R174.reuse, PT ;  /* 0x000000aefb937233 */ /* 0x100fe40003803000 */
[----:B------:R-:W-:Y:S02]  /*13d80*/  LOP3.LUT R137, R137, R134, RZ, 0xc0, !PT ;  /* 0x0000008689897212 */ /* 0x000fe400078ec0ff */
[--C-:B------:R-:W-:Y:S02]  /*13d90*/  HSET2.LE.AND R144, R144, R174.reuse, PT ;  /* 0x000000ae90907233 */ /* 0x100fe40003803000 */
[--C-:B------:R-:W-:Y:S02]  /*13da0*/  HSET2.LE.AND R145, R145, R174.reuse, PT ;  /* 0x000000ae91917233 */ /* 0x100fe40003803000 */
[----:B------:R-:W-:Y:S01]  /*13db0*/  F2FP.BF16.F32.PACK_AB R133, R213, R183 ;  /* 0x000000b7d585723e */ /* 0x000fe200000010ff */
[C---:B------:R-:W-:Y:S05]  /*13dc0*/  HMMA.16816.F32.BF16 R4, R136.reuse, R140, R4 ;  /* 0x0000008c8804723c */ /* 0x040fea0000041804 */
[--C-:B-1----:R-:W-:Y:S01]  /*13dd0*/  FFMA.FTZ R2, R222, UR4, -R172.reuse ;  /* 0x00000004de027c23 */ /* 0x102fe200080108ac */
[C---:B------:R-:W-:Y:S01]  /*13de0*/  HMMA.16816.F32.BF16 R8, R136.reuse, R142, R8 ;  /* 0x0000008e8808723c */ /* 0x040fe20000041808 */
[----:B------:R-:W1:Y:S02]  /*13df0*/  LDSM.16.MT88.4 R140, [R186+0x10800] ;  /* 0x01080000ba8c783b */ /* 0x000e640000004200 */
[----:B------:R2:W3:Y:S02]  /*13e00*/  MUFU.EX2 R222, R2 ;  /* 0x0000000200de7308 */ /* 0x0004e40000000800 */
[----:B------:R-:W-:Y:S01]  /*13e10*/  LOP3.LUT R145, R145, R133, RZ, 0xc0, !PT ;  /* 0x0000008591917212 */ /* 0x000fe200078ec0ff */
[--C-:B--2---:R-:W-:Y:S01]  /*13e20*/  FFMA.FTZ R2, R230, UR4, -R173.reuse ;  /* 0x00000004e6027c23 */ /* 0x104fe200080108ad */
[----:B---3--:R-:W-:Y:S06]  /*13e30*/  F2FP.BF16.F32.PACK_AB R0, R222, R220 ;  /* 0x000000dcde00723e */ /* 0x008fec00000010ff */
[----:B------:R2:W-:Y:S01]  /*13e40*/  MUFU.EX2 R219, R2 ;  /* 0x0000000200db7308 */ /* 0x0005e20000000800 */
[----:B------:R-:W-:Y:S01]  /*13e50*/  LOP3.LUT R146, R146, R0, RZ, 0xc0, !PT ;  /* 0x0000000092927212 */ /* 0x000fe200078ec0ff */
[C---:B-1----:R-:W-:Y:S03]  /*13e60*/  HMMA.16816.F32.BF16 R12, R136.reuse, R140, R12 ;  /* 0x0000008c880c723c */ /* 0x042fe6000004180c */
[--C-:B--2---:R-:W-:Y:S03]  /*13e70*/  FFMA.FTZ R2, R231, UR4, -R173.reuse ;  /* 0x00000004e7027c23 */ /* 0x104fe600080108ad */
[C---:B------:R-:W-:Y:S01]  /*13e80*/  HMMA.16816.F32.BF16 R16, R136.reuse, R142, R16 ;  /* 0x0000008e8810723c */ /* 0x040fe20000041810 */
[----:B------:R-:W1:Y:S01]  /*13e90*/  LDSM.16.MT88.4 R140, [R188+0x10800] ;  /* 0x01080000bc8c783b */ /* 0x000e620000004200 */
[----:B------:R2:W3:Y:S03]  /*13ea0*/  MUFU.EX2 R221, R2 ;  /* 0x0000000200dd7308 */ /* 0x0004e60000000800 */
[--C-:B--2---:R-:W-:Y:S01]  /*13eb0*/  FFMA.FTZ R2, R237, UR4, -R172.reuse ;  /* 0x00000004ed027c23 */ /* 0x104fe200080108ac */
[----:B---3--:R-:W-:Y:S06]  /*13ec0*/  F2FP.BF16.F32.PACK_AB R0, R221, R219 ;  /* 0x000000dbdd00723e */ /* 0x008fec00000010ff */
[----:B------:R2:W-:Y:S01]  /*13ed0*/  MUFU.EX2 R218, R2 ;  /* 0x0000000200da7308 */ /* 0x0005e20000000800 */
[----:B------:R-:W-:Y:S01]  /*13ee0*/  LOP3.LUT R147, R147, R0, RZ, 0xc0, !PT ;  /* 0x0000000093937212 */ /* 0x000fe200078ec0ff */
[--C-:B--2---:R-:W-:Y:S01]  /*13ef0*/  FFMA.FTZ R2, R238, UR4, -R172.reuse ;  /* 0x00000004ee027c23 */ /* 0x104fe200080108ac */
[C---:B-1----:R-:W-:Y:S03]  /*13f00*/  HMMA.16816.F32.BF16 R20, R136.reuse, R140, R20 ;  /* 0x0000008c8814723c */ /* 0x042fe60000041814 */
[----:B------:R-:W-:Y:S04]  /*13f10*/  FFMA.FTZ R172, R232, UR4, -R172 ;  /* 0x00000004e8ac7c23 */ /* 0x000fe800080108ac */
[----:B------:R-:W1:Y:S01]  /*13f20*/  MUFU.EX2 R212, R2 ;  /* 0x0000000200d47308 */ /* 0x000e620000000800 */
[C---:B------:R-:W-:Y:S01]  /*13f30*/  HMMA.16816.F32.BF16 R24, R136.reuse, R142, R24 ;  /* 0x0000008e8818723c */ /* 0x040fe20000041818 */
[----:B------:R-:W2:Y:S02]  /*13f40*/  LDSM.16.MT88.4 R140, [R187+0x10800] ;  /* 0x01080000bb8c783b */ /* 0x000ea40000004200 */
[----:B-1----:R-:W-:Y:S04]  /*13f50*/  F2FP.BF16.F32.PACK_AB R2, R212, R218 ;  /* 0x000000dad402723e */ /* 0x002fe800000010ff */
[----:B------:R-:W-:Y:S01]  /*13f60*/  LOP3.LUT R144, R144, R2, RZ, 0xc0, !PT ;  /* 0x0000000290907212 */ /* 0x000fe200078ec0ff */
[C---:B--2---:R-:W-:Y:S06]  /*13f70*/  HMMA.16816.F32.BF16 R28, R136.reuse, R140, R28 ;  /* 0x0000008c881c723c */ /* 0x044fec000004181c */
        /* <DEDUP_REMOVED lines=36> */
[----:B------:R-:W-:Y:S01]  /*141c0*/  HMMA.16816.F32.BF16 R128, R136, R142, R128 ;  /* 0x0000008e8880723c */ /* 0x000fe20000041880 */
[----:B------:R-:W1:Y:S05]  /*141d0*/  LDSM.16.MT88.4 R136, [R186+0x11000] ;  /* 0x01100000ba88783b */ /* 0x000e6a0000004200 */
[C---:B------:R-:W-:Y:S03]  /*141e0*/  HMMA.16816.F32.BF16 R4, R144.reuse, R148, R4 ;  /* 0x000000949004723c */ /* 0x040fe60000041804 */
[----:B------:R-:W2:Y:S03]  /*141f0*/  LDSM.16.MT88.4 R140, [R188+0x11000] ;  /* 0x01100000bc8c783b */ /* 0x000ea60000004200 */
[C---:B------:R-:W-:Y:S05]  /*14200*/  HMMA.16816.F32.BF16 R8, R144.reuse, R150, R8 ;  /* 0x000000969008723c */ /* 0x040fea0000041808 */
[----:B------:R-:W3:Y:S01]  /*14210*/  LDSM.16.MT88.4 R148, [R187+0x11000] ;  /* 0x01100000bb94783b */ /* 0x000ee20000004200 */
        /* <DEDUP_REMOVED lines=31> */
[C---:B------:R-:W-:Y:S05]  /*14410*/  HMMA.16816.F32.BF16 R96, R144.reuse, R142, R96 ;  /* 0x0000008e9060723c */ /* 0x040fea0000041860 */
[----:B------:R-:W-:Y:S01]  /*14420*/  IMAD.WIDE.U32 R140, R252, -0x2daee0ad, RZ ;  /* 0xd2511f53fc8c7825 */ /* 0x000fe200078e00ff */
[C---:B---3--:R-:W-:Y:S05]  /*14430*/  HMMA.16816.F32.BF16 R100, R144.reuse, R148, R100 ;  /* 0x000000949064723c */ /* 0x048fea0000041864 */
[----:B------:R-:W-:Y:S01]  /*14440*/  LOP3.LUT R0, R140, 0xffff, RZ, 0xc0, !PT ;  /* 0x0000ffff8c007812 */ /* 0x000fe200078ec0ff */
[C---:B------:R-:W-:Y:S05]  /*14450*/  HMMA.16816.F32.BF16 R104, R144.reuse, R150, R104 ;  /* 0x000000969068723c */ /* 0x040fea0000041868 */
[--C-:B------:R-:W-:Y:S02]  /*14460*/  SHF.R.U32.HI R2, RZ, 0x10, R140.reuse ;  /* 0x00000010ff027819 */ /* 0x100fe4000001168c */
[----:B------:R-:W-:Y:S04]  /*14470*/  SHF.R.U32.HI R134, RZ, 0x18, R140 ;  /* 0x00000018ff867819 */ /* 0x000fe8000001168c */
[----:B------:R-:W-:Y:S02]  /*14480*/  SHF.R.U32.HI R133, RZ, 0x8, R0 ;  /* 0x00000008ff857819 */ /* 0x000fe40000011600 */
[----:B------:R-:W-:Y:S02]  /*14490*/  LOP3.LUT R2, R2, 0xff, RZ, 0xc0, !PT ;  /* 0x000000ff02027812 */ /* 0x000fe400078ec0ff */
[----:B------:R-:W-:Y:S01]  /*144a0*/  LOP3.LUT R0, R141, UR20, R242, 0x96, !PT ;  /* 0x000000148d007c12 */ /* 0x000fe2000f8e96f2 */
[----:B------:R-:W-:Y:S01]  /*144b0*/  UMOV UR20, UR14 ;  /* 0x0000000e00147c82 */ /* 0x000fe20008000000 */
[C---:B-1----:R-:W-:Y:S03]  /*144c0*/  HMMA.16816.F32.BF16 R108, R144.reuse, R136, R108 ;  /* 0x00000088906c723c */ /* 0x042fe6000004186c */
[----:B------:R-:W-:Y:S02]  /*144d0*/  LOP3.LUT R142, R140, 0xff, RZ, 0xc0, !PT ;  /* 0x000000ff8c8e7812 */ /* 0x000fe400078ec0ff */
[----:B------:R-:W-:Y:S01]  /*144e0*/  PRMT R171, R2, 0x5410, R134 ;  /* 0x0000541002ab7816 */ /* 0x000fe20000000086 */
[C---:B------:R-:W-:Y:S05]  /*144f0*/  HMMA.16816.F32.BF16 R112, R144.reuse, R138, R112 ;  /* 0x0000008a9070723c */ /* 0x040fea0000041870 */
[--C-:B------:R-:W-:Y:S01]  /*14500*/  SHF.R.U32.HI R134, RZ, 0x10, R0.reuse ;  /* 0x00000010ff867819 */ /* 0x100fe20000011600 */
[----:B------:R-:W-:Y:S01]  /*14510*/  FFMA.FTZ R136, R249, UR4, -R173 ;  /* 0x00000004f9887c23 */ /* 0x000fe200080108ad */
[----:B------:R-:W-:Y:S02]  /*14520*/  PRMT R170, R142, 0x5410, R133 ;  /* 0x000054108eaa7816 */ /* 0x000fe40000000085 */
[----:B------:R-:W1:Y:S01]  /*14530*/  LDSM.16.MT88.4 R140, [R188+0x17000] ;  /* 0x01700000bc8c783b */ /* 0x000e620000004200 */
[----:B------:R-:W-:Y:S01]  /*14540*/  MUFU.EX2 R176, R136 ;  /* 0x0000008800b07308 */ /* 0x000fe20000000800 */
[C---:B------:R-:W-:Y:S02]  /*14550*/  LOP3.LUT R148, R0.reuse, 0xff, RZ, 0xc0, !PT ;  /* 0x000000ff00947812 */ /* 0x040fe400078ec0ff */
[----:B------:R-:W-:Y:S02]  /*14560*/  LOP3.LUT R2, R0, 0xffff, RZ, 0xc0, !PT ;  /* 0x0000ffff00027812 */ /* 0x000fe400078ec0ff */
[----:B------:R-:W-:Y:S02]  /*14570*/  SHF.R.U32.HI R133, RZ, 0x18, R0 ;  /* 0x00000018ff857819 */ /* 0x000fe40000011600 */
[----:B------:R-:W-:Y:S01]  /*14580*/  LOP3.LUT R0, R134, 0xff, RZ, 0xc0, !PT ;  /* 0x000000ff86007812 */ /* 0x000fe200078ec0ff */
[----:B------:R-:W-:Y:S01]  /*14590*/  FFMA.FTZ R134, R248, UR4, -R173 ;  /* 0x00000004f8867c23 */ /* 0x000fe200080108ad */
[----:B------:R-:W-:Y:S02]  /*145a0*/  SHF.R.U32.HI R2, RZ, 0x8, R2 ;  /* 0x00000008ff027819 */ /* 0x000fe40000011602 */
[----:B------:R-:W-:Y:S01]  /*145b0*/  PRMT R133, R0, 0x5410, R133 ;  /* 0x0000541000857816 */ /* 0x000fe20000000085 */
[--C-:B------:R-:W-:Y:S01]  /*145c0*/  FFMA.FTZ R0, R250, UR4, -R173.reuse ;  /* 0x00000004fa007c23 */ /* 0x100fe200080108ad */
[----:B------:R2:W-:Y:S01]  /*145d0*/  MUFU.EX2 R178, R134 ;  /* 0x0000008600b27308 */ /* 0x0005e20000000800 */
[----:B------:R-:W-:Y:S01]  /*145e0*/  PRMT R2, R148, 0x5410, R2 ;  /* 0x0000541094027816 */ /* 0x000fe20000000002 */
[----:B------:R-:W-:Y:S01]  /*145f0*/  FFMA.FTZ R173, R135, UR4, -R173 ;  /* 0x0000000487ad7c23 */ /* 0x000fe200080108ad */
[----:B------:R-:W3:Y:S01]  /*14600*/  LDSM.16.MT88.4 R148, [R187+0x17000] ;  /* 0x01700000bb94783b */ /* 0x000ee20000004200 */
[--C-:B------:R-:W-:Y:S02]  /*14610*/  HSET2.LE.AND R169, R133, R174.reuse, PT ;  /* 0x000000ae85a97233 */ /* 0x100fe40003803000 */
[--C-:B------:R-:W-:Y:S04]  /*14620*/  HSET2.LE.AND R168, R2, R174.reuse, PT ;  /* 0x000000ae02a87233 */ /* 0x100fe80003803000 */
[----:B------:R4:W5:Y:S01]  /*14630*/  MUFU.EX2 R179, R0 ;  /* 0x0000000000b37308 */ /* 0x0009620000000800 */
[--C-:B------:R-:W-:Y:S02]  /*14640*/  HSET2.LE.AND R170, R170, R174.reuse, PT ;  /* 0x000000aeaaaa7233 */ /* 0x100fe40003803000 */
[----:B------:R-:W-:Y:S07]  /*14650*/  HSET2.LE.AND R171, R171, R174, PT ;  /* 0x000000aeabab7233 */ /* 0x000fee0003803000 */
[----:B------:R-:W-:Y:S01]  /*14660*/  MUFU.EX2 R133, R173 ;  /* 0x000000ad00857308 */ /* 0x000fe20000000800 */
[----:B--2---:R-:W-:Y:S09]  /*14670*/  FADD.FTZ R134, R177, R152 ;  /* 0x00000098b1867221 */ /* 0x004ff20000010000 */
[----:B------:R2:W3:Y:S01]  /*14680*/  MUFU.EX2 R177, R172 ;  /* 0x000000ac00b17308 */ /* 0x0004e20000000800 */
[----:B----4-:R-:W-:Y:S01]  /*14690*/  FADD.FTZ R0, R241, R153 ;  /* 0x00000099f1007221 */ /* 0x010fe20000010000 */
[C---:B-1----:R-:W-:Y:S01]  /*146a0*/  HMMA.16816.F32.BF16 R116, R144.reuse, R140, R116 ;  /* 0x0000008c9074723c */ /* 0x042fe20000041874 */
[----:B------:R-:W1:Y:S02]  /*146b0*/  LDSM.16.MT88.4 R152, [R185+0x11800] ;  /* 0x01180000b998783b */ /* 0x000e640000004200 */
[----:B------:R-:W-:Y:S01]  /*146c0*/  FADD.FTZ R135, R244, R0 ;  /* 0x00000000f4877221 */ /* 0x000fe20000010000 */
[----:B------:R-:W-:Y:S02]  /*146d0*/  F2FP.BF16.F32.PACK_AB R0, R181, R182 ;  /* 0x000000b6b500723e */ /* 0x000fe400000010ff */
[C---:B------:R-:W-:Y:S05]  /*146e0*/  HMMA.16816.F32.BF16 R120, R144.reuse, R142, R120 ;  /* 0x0000008e9078723c */ /* 0x040fea0000041878 */
[----:B-----5:R-:W-:Y:S02]  /*146f0*/  F2FP.BF16.F32.PACK_AB R2, R179, R178 ;  /* 0x000000b2b302723e */ /* 0x020fe400000010ff */
[----:B------:R-:W-:Y:S01]  /*14700*/  LOP3.LUT R168, R168, R0, RZ, 0xc0, !PT ;  /* 0x00000000a8a87212 */ /* 0x000fe200078ec0ff */
[----:B------:R-:W-:Y:S01]  /*14710*/  FADD.FTZ R0, R245, R134 ;  /* 0x00000086f5007221 */ /* 0x000fe20000010000 */
[----:B--2---:R-:W-:Y:S01]  /*14720*/  LDSM.16.MT88.4 R172, [R185+0x13800] ;  /* 0x01380000b9ac783b */ /* 0x004fe20000004200 */
[C---:B---3--:R-:W-:Y:S03]  /*14730*/  HMMA.16816.F32.BF16 R124, R144.reuse, R148, R124 ;  /* 0x00000094907c723c */ /* 0x048fe6000004187c */
[----:B------:R-:W-:Y:S01]  /*14740*/  LOP3.LUT R169, R169, R2, RZ, 0xc0, !PT ;  /* 0x00000002a9a97212 */ /* 0x000fe200078ec0ff */
[----:B------:R-:W-:Y:S01]  /*14750*/  FADD.FTZ R2, R246, R135 ;  /* 0x00000087f6027221 */ /* 0x000fe20000010000 */
[----:B------:R-:W-:Y:S01]  /*14760*/  FADD.FTZ R134, R247, R0 ;  /* 0x00000000f7867221 */ /* 0x000fe20000010000 */
[----:B------:R-:W-:Y:S05]  /*14770*/  HMMA.16816.F32.BF16 R128, R144, R150, R128 ;  /* 0x000000969080723c */ /* 0x000fea0000041880 */
[----:B------:R-:W-:Y:S01]  /*14780*/  FADD.FTZ R135, R164, R2 ;  /* 0x00000002a4877221 */ /* 0x000fe20000010000 */
[----:B------:R-:W-:Y:S01]  /*14790*/  F2FP.BF16.F32.PACK_AB R0, R177, R180 ;  /* 0x000000b4b100723e */ /* 0x000fe200000010ff */
[----:B------:R-:W2:Y:S01]  /*147a0*/  LDSM.16.MT88.4 R164, [R187+0x11800] ;  /* 0x01180000bba4783b */ /* 0x000ea20000004200 */
[----:B------:R-:W-:Y:S03]  /*147b0*/  F2FP.BF16.F32.PACK_AB R2, R133, R176 ;  /* 0x000000b08502723e */ /* 0x000fe600000010ff */
[----:B------:R-:W-:Y:S01]  /*147c0*/  LOP3.LUT R170, R170, R0, RZ, 0xc0, !PT ;  /* 0x00000000aaaa7212 */ /* 0x000fe200078ec0ff */
[----:B------:R-:W-:Y:S01]  /*147d0*/  FADD.FTZ R0, R225, R135 ;  /* 0x00000087e1007221 */ /* 0x000fe20000010000 */
[----:B------:R-:W-:Y:S01]  /*147e0*/  LOP3.LUT R171, R171, R2, RZ, 0xc0, !PT ;  /* 0x00000002abab7212 */ /* 0x000fe200078ec0ff */
[----:B------:R-:W-:Y:S01]  /*147f0*/  FADD.FTZ R2, R223, R134 ;  /* 0x00000086df027221 */ /* 0x000fe20000010000 */
[----:B------:R-:W-:Y:S03]  /*14800*/  IMAD.MOV.U32 R134, RZ, RZ, R3 ;  /* 0x000000ffff867224 */ /* 0x000fe600078e0003 */
[----:B------:R-:W-:Y:S02]  /*14810*/  FADD.FTZ R2, R224, R2 ;  /* 0x00000002e0027221 */ /* 0x000fe40000010000 */
[C---:B-1----:R-:W-:Y:S01]  /*14820*/  HMMA.16816.F32.BF16 R136, R168.reuse, R152, R4 ;  /* 0x00000098a888723c */ /* 0x042fe20000041804 */
[----:B------:R-:W1:Y:S05]  /*14830*/  LDSM.16.MT88.4 R4, [R186+0x13800] ;  /* 0x01380000ba04783b */ /* 0x000e6a0000004200 */
[C---:B------:R-:W-:Y:S03]  /*14840*/  HMMA.16816.F32.BF16 R140, R168.reuse, R154, R8 ;  /* 0x0000009aa88c723c */ /* 0x040fe60000041808 */
[----:B------:R-:W3:Y:S03]  /*14850*/  LDSM.16.MT88.4 R8, [R188+0x13800] ;  /* 0x01380000bc08783b */ /* 0x000ee60000004200 */
[C---:B------:R-:W-:Y:S05]  /*14860*/  HMMA.16816.F32.BF16 R144, R168.reuse, R156, R12 ;  /* 0x0000009ca890723c */ /* 0x040fea000004180c */
[----:B------:R-:W4:Y:S01]  /*14870*/  LDSM.16.MT88.4 R12, [R187+0x13800] ;  /* 0x01380000bb0c783b */ /* 0x000f220000004200 */
[C---:B------:R-:W-:Y:S06]  /*14880*/  HMMA.16816.F32.BF16 R148, R168.reuse, R158, R16 ;  /* 0x0000009ea894723c */ /* 0x040fec0000041810 */
[C---:B------:R-:W-:Y:S01]  /*14890*/  HMMA.16816.F32.BF16 R152, R168.reuse, R160, R20 ;  /* 0x000000a0a898723c */ /* 0x040fe20000041814 */
[----:B------:R-:W5:Y:S05]  /*148a0*/  LDSM.16.MT88.4 R16, [R185+0x15800] ;  /* 0x01580000b910783b */ /* 0x000f6a0000004200 */
[C---:B------:R-:W-:Y:S03]  /*148b0*/  HMMA.16816.F32.BF16 R156, R168.reuse, R162, R24 ;  /* 0x000000a2a89c723c */ /* 0x040fe60000041818 */
[----:B------:R-:W5:Y:S03]  /*148c0*/  LDSM.16.MT88.4 R20, [R186+0x15800] ;  /* 0x01580000ba14783b */ /* 0x000f660000004200 */
[C---:B--2---:R-:W-:Y:S05]  /*148d0*/  HMMA.16816.F32.BF16 R160, R168.reuse, R164, R28 ;  /* 0x000000a4a8a0723c */ /* 0x044fea000004181c */
[----:B------:R-:W2:Y:S01]  /*148e0*/  LDSM.16.MT88.4 R24, [R188+0x15800] ;  /* 0x01580000bc18783b */ /* 0x000ea20000004200 */
[C---:B------:R-:W-:Y:S06]  /*148f0*/  HMMA.16816.F32.BF16 R164, R168.reuse, R166, R32 ;  /* 0x000000a6a8a4723c */ /* 0x040fec0000041820 */
[C---:B------:R-:W-:Y:S06]  /*14900*/  HMMA.16816.F32.BF16 R36, R168.reuse, R172, R36 ;  /* 0x000000aca824723c */ /* 0x040fec0000041824 */
[C---:B------:R-:W-:Y:S06]  /*14910*/  HMMA.16816.F32.BF16 R40, R168.reuse, R174, R40 ;  /* 0x000000aea828723c */ /* 0x040fec0000041828 */
        /* <DEDUP_REMOVED lines=14> */
[----:B------:R-:W5:Y:S05]  /*14a00*/  LDSM.16.MT88.4 R20, [R187+0x17800] ;  /* 0x01780000bb14783b */ /* 0x000f6a0000004200 */
[C---:B--2---:R-:W-:Y:S06]  /*14a10*/  HMMA.16816.F32.BF16 R84, R168.reuse, R24, R84 ;  /* 0x00000018a854723c */ /* 0x044fec0000041854 */
[C---:B------:R-:W-:Y:S06]  /*14a20*/  HMMA.16816.F32.BF16 R88, R168.reuse, R26, R88 ;  /* 0x0000001aa858723c */ /* 0x040fec0000041858 */
[C---:B-1----:R-:W-:Y:S06]  /*14a30*/  HMMA.16816.F32.BF16 R92, R168.reuse, R4, R92 ;  /* 0x00000004a85c723c */ /* 0x042fec000004185c */
        /* <DEDUP_REMOVED lines=10> */
[C---:B-----5:R-:W-:Y:S05]  /*14ae0*/  HMMA.16816.F32.BF16 R116, R168.reuse, R16, R116 ;  /* 0x00000010a874723c */ /* 0x060fea0000041874 */
[----:B------:R-:W-:Y:S01]  /*14af0*/  FADD.FTZ R2, R183, R2 ;  /* 0x00000002b7027221 */ /* 0x000fe20000010000 */
[C---:B------:R-:W-:Y:S05]  /*14b00*/  HMMA.16816.F32.BF16 R120, R168.reuse, R18, R120 ;  /* 0x00000012a878723c */ /* 0x040fea0000041878 */
[----:B------:R-:W-:Y:S01]  /*14b10*/  FADD.FTZ R4, R212, R0 ;  /* 0x00000000d4047221 */ /* 0x000fe20000010000 */
[----:B------:R-:W-:Y:S01]  /*14b20*/  FADD.FTZ R0, R213, R2 ;  /* 0x00000002d5007221 */ /* 0x000fe20000010000 */
[C---:B------:R-:W-:Y:S04]  /*14b30*/  HMMA.16816.F32.BF16 R124, R168.reuse, R20, R124 ;  /* 0x00000014a87c723c */ /* 0x040fe8000004187c */
        /* <DEDUP_REMOVED lines=13> */
[----:B------:R-:W-:Y:S03]  /*14c10*/  IMAD.MOV.U32 R133, RZ, RZ, R132 ;  /* 0x000000ffff857224 */ /* 0x000fe600078e0084 */
[----:B------:R2:W-:Y:S04]  /*14c20*/  STL [R1+0x48], R2 ;  /* 0x0000480201007387 */ /* 0x0005e80000100800 */
[----:B------:R2:W-:Y:S01]  /*14c30*/  STL [R1+0x4c], R0 ;  /* 0x00004c0001007387 */ /* 0x0005e20000100800 */
[----:B------:R-:W-:Y:S05]  /*14c40*/  @P0 BRA `(.L_x_736) ;  /* 0xffffffb400840947 */ /* 0x000fea000383ffff */
.L_x_735:
[----:B------:R-:W2:Y:S01]  /*14c50*/  LDL.LU R5, [R1+0x48] ;  /* 0x0000480001057983 */ /* 0x000ea20000300800 */
[----:B------:R-:W-:-:S03]  /*14c60*/  ULDC UR4, c[0x0][0x38c] ;  /* 0x0000e30000047ab9 */ /* 0x000fc60000000800 */
[----:B------:R-:W3:Y:S01]  /*14c70*/  LDL.LU R4, [R1+0x4c] ;  /* 0x00004c0001047983 */ /* 0x000ee20000300800 */
[----:B------:R-:W-:Y:S01]  /*14c80*/  UMOV UR5, 0x400 ;  /* 0x0000040000057882 */ /* 0x000fe20000000000 */
[----:B------:R-:W-:Y:S01]  /*14c90*/  UISETP.NE.AND UP0, UPT, UR16, -0x1, UPT ;  /* 0xffffffff1000788c */ /* 0x000fe2000bf05270 */
[----:B------:R-:W1:Y:S02]  /*14ca0*/  S2R R171, SR_TID.X ;  /* 0x0000000000ab7919 */ /* 0x000e640000002100 */
[----:B-1----:R-:W-:-:S04]  /*14cb0*/  SHF.R.S32.HI R172, RZ, 0x1f, R171 ;  /* 0x0000001fffac7819 */ /* 0x002fc800000114ab */
[----:B------:R-:W-:-:S04]  /*14cc0*/  LEA.HI R170, R172, R171, RZ, 0x2 ;  /* 0x000000abacaa7211 */ /* 0x000fc800078f10ff */
[----:B------:R-:W-:Y:S01]  /*14cd0*/  SHF.R.S32.HI R16, RZ, 0x2, R170 ;  /* 0x00000002ff107819 */ /* 0x000fe200000114aa */
[----:B--2---:R-:W1:Y:S04]  /*14ce0*/  SHFL.BFLY PT, R2, R5, 0x2, 0x1f ;  /* 0x0c401f0005027f89 */ /* 0x004e6800000e0000 */
[----:B---3--:R-:W2:Y:S01]  /*14cf0*/  SHFL.BFLY PT, R0, R4, 0x2, 0x1f ;  /* 0x0c401f0004007f89 */ /* 0x008ea200000e0000 */
[----:B-1----:R-:W-:Y:S01]  /*14d00*/  FADD.FTZ R2, R2, R5 ;  /* 0x0000000502027221 */ /* 0x002fe20000010000 */
[----:B--2---:R-:W-:-:S04]  /*14d10*/  FADD.FTZ R0, R0, R4 ;  /* 0x0000000400007221 */ /* 0x004fc80000010000 */
[----:B------:R-:W1:Y:S04]  /*14d20*/  SHFL.BFLY PT, R5, R2, 0x1, 0x1f ;  /* 0x0c201f0002057f89 */ /* 0x000e6800000e0000 */
[----:B------:R-:W2:Y:S01]  /*14d30*/  SHFL.BFLY PT, R4, R0, 0x1, 0x1f ;  /* 0x0c201f0000047f89 */ /* 0x000ea200000e0000 */
        /* <DEDUP_REMOVED lines=147> */
[----:B------:R-:W-:Y:S02]  /*15670*/  LEA.HI R58, R172, R171, RZ, 0x5 ;  /* 0x000000abac3a7211 */ /* 0x000fe400078f28ff */
[----:B------:R-:W-:Y:S02]  /*15680*/  LOP3.LUT R0, R170, 0x3ffffffc, RZ, 0xc0, !PT ;  /* 0x3ffffffcaa007812 */ /* 0x000fe400078ec0ff */
[----:B------:R-:W-:Y:S02]  /*15690*/  SHF.L.U32 R2, R16, 0x6, RZ ;  /* 0x0000000610027819 */ /* 0x000fe400000006ff */
[----:B------:R-:W-:Y:S02]  /*156a0*/  F2FP.BF16.F32.PACK_AB R39, R39, R46 ;  /* 0x0000002e2727723e */ /* 0x000fe400000010ff */
        /* <DEDUP_REMOVED lines=12> */
[----:B------:R-:W-:Y:S01]  /*15770*/  LEA R0, R0, UR4, 0x1 ;  /* 0x0000000400007c11 */ /* 0x000fe2000f8e08ff */
[----:B------:R-:W-:Y:S01]  /*15780*/  @UP0 ULDC.64 UR4, c[0x0][0x298] ;  /* 0x0000a60000040ab9 */ /* 0x000fe20000000a00 */
[----:B------:R-:W-:Y:S01]  /*15790*/  SEL R6, R6, 0xffffffe0, !P1 ;  /* 0xffffffe006067807 */ /* 0x000fe20004800000 */
[----:B------:R-:W-:Y:S01]  /*157a0*/  @UP0 UIMAD.WIDE.U32 UR10, UR16, UR4, URZ ;  /* 0x00000004100a02a5 */ /* 0x000fe2000f8e003f */
[----:B------:R-:W-:Y:S01]  /*157b0*/  MOV R10, 0x40 ;  /* 0x00000040000a7802 */ /* 0x000fe20000000f00 */
[----:B------:R1:W-:Y:S01]  /*157c0*/  STS [R0], R5 ;  /* 0x0000000500007388 */ /* 0x0003e20000000800 */
[----:B------:R-:W-:Y:S01]  /*157d0*/  F2FP.BF16.F32.PACK_AB R4, R4, R138 ;  /* 0x0000008a0404723e */ /* 0x000fe200000010ff */
[----:B------:R-:W-:Y:S01]  /*157e0*/  @UP0 UIMAD UR9, UR16, UR5, UR11 ;  /* 0x00000005100902a4 */ /* 0x000fe2000f8e020b */
[----:B------:R-:W-:-:S02]  /*157f0*/  IADD3 R2, R0, -0x10, RZ ;  /* 0xfffffff000027810 */ /* 0x000fc40007ffe0ff */
[----:B------:R-:W-:Y:S01]  /*15800*/  F2FP.BF16.F32.PACK_AB R7, R7, R168 ;  /* 0x000000a80707723e */ /* 0x000fe200000010ff */
[----:B------:R2:W-:Y:S01]  /*15810*/  STS [R0+0x400], R4 ;  /* 0x0004000400007388 */ /* 0x0005e20000000800 */
[----:B------:R-:W-:Y:S02]  /*15820*/  F2FP.BF16.F32.PACK_AB R9, R9, R142 ;  /* 0x0000008e0909723e */ /* 0x000fe400000010ff */
[----:B------:R-:W-:Y:S02]  /*15830*/  @P0 IADD3 R2, R0, 0x10, RZ ;  /* 0x0000001000020810 */ /* 0x000fe40007ffe0ff */
[----:B------:R-:W-:Y:S02]  /*15840*/  F2FP.BF16.F32.PACK_AB R8, R8, R144 ;  /* 0x000000900808723e */ /* 0x000fe400000010ff */
[----:B------:R-:W-:Y:S01]  /*15850*/  SEL R10, R10, 0xffffffc0, !P2 ;  /* 0xffffffc00a0a7807 */ /* 0x000fe20005000000 */
[----:B------:R3:W-:Y:S01]  /*15860*/  STS [R2], R7 ;  /* 0x0000000702007388 */ /* 0x0007e20000000800 */
[----:B------:R-:W-:-:S02]  /*15870*/  F2FP.BF16.F32.PACK_AB R13, R13, R146 ;  /* 0x000000920d0d723e */ /* 0x000fc400000010ff */
[----:B------:R-:W-:Y:S01]  /*15880*/  F2FP.BF16.F32.PACK_AB R12, R12, R148 ;  /* 0x000000940c0c723e */ /* 0x000fe200000010ff */
[----:B------:R4:W-:Y:S01]  /*15890*/  STS [R2+0x400], R9 ;  /* 0x0004000902007388 */ /* 0x0009e20000000800 */
[----:B------:R-:W-:Y:S02]  /*158a0*/  F2FP.BF16.F32.PACK_AB R11, R11, R150 ;  /* 0x000000960b0b723e */ /* 0x000fe400000010ff */
[----:B------:R-:W-:Y:S02]  /*158b0*/  F2FP.BF16.F32.PACK_AB R14, R14, R152 ;  /* 0x000000980e0e723e */ /* 0x000fe400000010ff */
[----:B------:R-:W-:Y:S02]  /*158c0*/  F2FP.BF16.F32.PACK_AB R15, R15, R154 ;  /* 0x0000009a0f0f723e */ /* 0x000fe400000010ff */
[----:B-1----:R-:W-:Y:S02]  /*158d0*/  IADD3 R5, R0, R6, RZ ;  /* 0x0000000600057210 */ /* 0x002fe40007ffe0ff */
[----:B------:R-:W-:-:S02]  /*158e0*/  F2FP.BF16.F32.PACK_AB R51, R157, R156 ;  /* 0x0000009c9d33723e */ /* 0x000fc400000010ff */
[----:B------:R-:W-:Y:S01]  /*158f0*/  F2FP.BF16.F32.PACK_AB R50, R159, R158 ;  /* 0x0000009e9f32723e */ /* 0x000fe200000010ff */
[----:B------:R1:W-:Y:S01]  /*15900*/  STS [R5], R8 ;  /* 0x0000000805007388 */ /* 0x0003e20000000800 */
[----:B--2---:R-:W-:Y:S02]  /*15910*/  IADD3 R4, R6, R2, RZ ;  /* 0x0000000206047210 */ /* 0x004fe40007ffe0ff */
[----:B------:R-:W-:Y:S01]  /*15920*/  F2FP.BF16.F32.PACK_AB R49, R161, R160 ;  /* 0x000000a0a131723e */ /* 0x000fe200000010ff */
[----:B------:R-:W-:Y:S01]  /*15930*/  STS [R5+0x400], R13 ;  /* 0x0004000d05007388 */ /* 0x000fe20000000800 */
[----:B------:R-:W-:Y:S02]  /*15940*/  F2FP.BF16.F32.PACK_AB R48, R48, R162 ;  /* 0x000000a23030723e */ /* 0x000fe400000010ff */
[----:B------:R-:W-:Y:S01]  /*15950*/  F2FP.BF16.F32.PACK_AB R47, R165, R164 ;  /* 0x000000a4a52f723e */ /* 0x000fe200000010ff */
[----:B------:R-:W-:Y:S01]  /*15960*/  STS [R4], R12 ;  /* 0x0000000c04007388 */ /* 0x000fe20000000800 */
[----:B---3--:R-:W-:-:S02]  /*15970*/  IADD3 R7, R5, R10, RZ ;  /* 0x0000000a05077210 */ /* 0x008fc40007ffe0ff */
[----:B------:R-:W-:Y:S01]  /*15980*/  F2FP.BF16.F32.PACK_AB R45, R45, R166 ;  /* 0x000000a62d2d723e */ /* 0x000fe200000010ff */
[----:B------:R-:W-:Y:S01]  /*15990*/  STS [R4+0x400], R11 ;  /* 0x0004000b04007388 */ /* 0x000fe20000000800 */
[-C--:B----4-:R-:W-:Y:S02]  /*159a0*/  IADD3 R9, R0, R10.reuse, RZ ;  /* 0x0000000a00097210 */ /* 0x090fe40007ffe0ff */
[----:B------:R-:W-:Y:S02]  /*159b0*/  IADD3 R6, R4, R10, RZ ;  /* 0x0000000a04067210 */ /* 0x000fe40007ffe0ff */
[----:B------:R-:W-:Y:S01]  /*159c0*/  F2FP.BF16.F32.PACK_AB R44, R135, R141 ;  /* 0x0000008d872c723e */ /* 0x000fe200000010ff */
[----:B------:R-:W-:Y:S01]  /*159d0*/  STS [R9], R14 ;  /* 0x0000000e09007388 */ /* 0x000fe20000000800 */
[----:B------:R-:W-:Y:S02]  /*159e0*/  F2FP.BF16.F32.PACK_AB R42, R20, R140 ;  /* 0x0000008c142a723e */ /* 0x000fe400000010ff */
[----:B------:R-:W-:Y:S01]  /*159f0*/  F2FP.BF16.F32.PACK_AB R40, R40, R137 ;  /* 0x000000892828723e */ /* 0x000fe200000010ff */
[----:B------:R2:W-:Y:S01]  /*15a00*/  STS [R9+0x400], R15 ;  /* 0x0004000f09007388 */ /* 0x0005e20000000800 */
[----:B------:R-:W-:-:S02]  /*15a10*/  F2FP.BF16.F32.PACK_AB R38, R18, R136 ;  /* 0x000000881226723e */ /* 0x000fc400000010ff */
[----:B-1----:R-:W-:Y:S02]  /*15a20*/  IADD3 R8, R10, R2, RZ ;  /* 0x000000020a087210 */ /* 0x002fe40007ffe0ff */
[----:B------:R-:W-:Y:S02]  /*15a30*/  F2FP.BF16.F32.PACK_AB R36, R36, R52 ;  /* 0x000000342424723e */ /* 0x000fe400000010ff */
[----:B------:R-:W-:Y:S01]  /*15a40*/  F2FP.BF16.F32.PACK_AB R35, R35, R54 ;  /* 0x000000362323723e */ /* 0x000fe200000010ff */
[----:B------:R-:W-:Y:S01]  /*15a50*/  STS [R8], R51 ;  /* 0x0000003308007388 */ /* 0x000fe20000000800 */
[----:B------:R-:W-:Y:S02]  /*15a60*/  F2FP.BF16.F32.PACK_AB R34, R34, R56 ;  /* 0x000000382222723e */ /* 0x000fe400000010ff */
[----:B------:R-:W-:Y:S01]  /*15a70*/  PLOP3.LUT P0, PT, PT, PT, UP0, 0x80, 0x0 ;  /* 0x000000000000781c */ /* 0x000fe20003f0f008 */
        /* <DEDUP_REMOVED lines=9> */
[----:B------:R-:W-:Y:S01]  /*15b10*/  STS [R6], R47 ;  /* 0x0000002f06007388 */ /* 0x000fe20000000800 */
        /* <DEDUP_REMOVED lines=25> */
[----:B--2---:R-:W-:Y:S01]  /*15cb0*/  F2FP.BF16.F32.PACK_AB R15, R121, R120 ;  /* 0x00000078790f723e */ /* 0x004fe200000010ff */
[----:B------:R-:W-:Y:S01]  /*15cc0*/  STS [R4+0x2400], R37 ;  /* 0x0024002504007388 */ /* 0x000fe20000000800 */
[----:B------:R-:W-:-:S02]  /*15cd0*/  F2FP.BF16.F32.PACK_AB R14, R123, R122 ;  /* 0x0000007a7b0e723e */ /* 0x000fc400000010ff */
        /* <DEDUP_REMOVED lines=29> */
[----:B-----5:R-:W-:Y:S02]  /*15eb0*/  F2FP.BF16.F32.PACK_AB R18, R115, R114 ;  /* 0x000000727312723e */ /* 0x020fe400000010ff */
        /* <DEDUP_REMOVED lines=10> */
.L_x_739:
[----:B------:R-:W-:Y:S01]  /*15f60*/  ULDC.U8 UR4, c[0x0][0x3d9] ;  /* 0x0000f64000047ab9 */ /* 0x000fe20000000000 */
[----:B------:R-:W1:Y:S01]  /*15f70*/  S2R R23, SR_TID.X ;  /* 0x0000000000177919 */ /* 0x000e620000002100 */
[----:B------:R-:W-:Y:S01]  /*15f80*/  ISETP.NE.AND P1, PT, RZ, UR4, PT ;  /* 0x00000004ff007c0c */ /* 0x000fe2000bf25270 */
[----:B------:R-:W2:Y:S01]  /*15f90*/  S2UR UR5, SR_CTAID.X ;  /* 0x00000000000579c3 */ /* 0x000ea20000002500 */
[----:B------:R-:W-:Y:S01]  /*15fa0*/  ULDC.U8 UR8, c[0x0][0x3d8] ;  /* 0x0000f60000087ab9 */ /* 0x000fe20000000000 */
[----:B------:R-:W-:Y:S01]  /*15fb0*/  STS [R7+0x4400], R57 ;  /* 0x0044003907007388 */ /* 0x000fe20000000800 */
[----:B------:R-:W-:-:S03]  /*15fc0*/  ISETP.NE.AND P0, PT, RZ, UR8, PT ;  /* 0x00000008ff007c0c */ /* 0x000fc6000bf05270 */
[----:B------:R-:W-:Y:S01]  /*15fd0*/  STS [R6+0x4000], R56 ;  /* 0x0040003806007388 */ /* 0x000fe20000000800 */
[----:B------:R-:W-:-:S03]  /*15fe0*/  ISETP.EQ.AND P0, PT, RZ, UR4, P0 ;  /* 0x00000004ff007c0c */ /* 0x000fc60008702270 */
[----:B------:R-:W-:Y:S04]  /*15ff0*/  STS [R6+0x4400], R55 ;  /* 0x0044003706007388 */ /* 0x000fe80000000800 */
[----:B------:R-:W-:Y:S04]  /*16000*/  STS [R0+0x6000], R54 ;  /* 0x0060003600007388 */ /* 0x000fe80000000800 */
[----:B------:R3:W-:Y:S02]  /*16010*/  STS [R0+0x6400], R53 ;  /* 0x0064003500007388 */ /* 0x0007e40000000800 */
[----:B------:R-:W-:-:S02]  /*16020*/  @!P0 PLOP3.LUT P2, PT, PT, PT, PT, 0x8, 0x0 ;  /* 0x000000000000881c */ /* 0x000fc40003f4e170 */
[----:B------:R-:W-:Y:S01]  /*16030*/  STS [R2+0x6000], R52 ;  /* 0x0060003402007388 */ /* 0x000fe20000000800 */
[----:B--2---:R-:W-:-:S03]  /*16040*/  UIMAD UR4, UR5, -0x40, UR18 ;  /* 0xffffffc0050478a4 */ /* 0x004fc6000f8e0212 */
[----:B------:R-:W-:Y:S04]  /*16050*/  STS [R2+0x6400], R22 ;  /* 0x0064001602007388 */ /* 0x000fe80000000800 */
[----:B------:R-:W-:Y:S04]  /*16060*/  STS [R5+0x6000], R21 ;  /* 0x0060001505007388 */ /* 0x000fe80000000800 */
[----:B------:R2:W-:Y:S04]  /*16070*/  STS [R5+0x6400], R20 ;  /* 0x0064001405007388 */ /* 0x0005e80000000800 */
[----:B------:R4:W-:Y:S04]  /*16080*/  STS [R4+0x6000], R19 ;  /* 0x0060001304007388 */ /* 0x0009e80000000800 */
[----:B------:R5:W-:Y:S01]  /*16090*/  STS [R4+0x6400], R18 ;  /* 0x0064001204007388 */ /* 0x000be20000000800 */
[----:B---3--:R-:W-:-:S03]  /*160a0*/  LOP3.LUT R0, R58, 0xffffffe0, RZ, 0xc0, !PT ;  /* 0xffffffe03a007812 */ /* 0x008fc600078ec0ff */
[----:B------:R-:W-:Y:S04]  /*160b0*/  STS [R9+0x6000], R17 ;  /* 0x0060001109007388 */ /* 0x000fe80000000800 */
[----:B------:R3:W-:Y:S04]  /*160c0*/  STS [R9+0x6400], R16 ;  /* 0x0064001009007388 */ /* 0x0007e80000000800 */
[----:B------:R3:W-:Y:S04]  /*160d0*/  STS [R8+0x6000], R15 ;  /* 0x0060000f08007388 */ /* 0x0007e80000000800 */
[----:B------:R3:W-:Y:S01]  /*160e0*/  STS [R8+0x6400], R14 ;  /* 0x0064000e08007388 */ /* 0x0007e20000000800 */
[----:B--2---:R-:W2:Y:S01]  /*160f0*/  S2R R20, SR_CTAID.Z ;  /* 0x0000000000147919 */ /* 0x004ea20000002700 */
[----:B----4-:R-:W-:-:S02]  /*16100*/  LEA.HI R19, R172, R171, RZ, 0x3 ;  /* 0x000000abac137211 */ /* 0x010fc400078f18ff */
[----:B------:R-:W-:Y:S01]  /*16110*/  STS [R7+0x6000], R13 ;  /* 0x0060000d07007388 */ /* 0x000fe20000000800 */
[----:B-----5:R-:W4:Y:S01]  /*16120*/  @P1 LDC.64 R4, c[0x0][0x2c0] ;  /* 0x0000b000ff041b82 */ /* 0x020f220000000a00 */
[----:B-1----:R-:W-:Y:S02]  /*16130*/  SHF.R.S32.HI R18, RZ, 0x1f, R23 ;  /* 0x0000001fff127819 */ /* 0x002fe40000011417 */
[----:B------:R1:W-:Y:S02]  /*16140*/  STS [R7+0x6400], R12 ;  /* 0x0064000c07007388 */ /* 0x0003e40000000800 */
[----:B------:R-:W-:Y:S02]  /*16150*/  LEA.HI R2, R18, R23, RZ, 0x5 ;  /* 0x0000001712027211 */ /* 0x000fe400078f28ff */
[----:B------:R5:W-:Y:S01]  /*16160*/  STS [R6+0x6400], R10 ;  /* 0x0064000a06007388 */ /* 0x000be20000000800 */
[----:B---3--:R-:W-:-:S03]  /*16170*/  SHF.R.S32.HI R9, RZ, 0x3, R19 ;  /* 0x00000003ff097819 */ /* 0x008fc60000011413 */
[----:B------:R3:W-:Y:S01]  /*16180*/  STS [R6+0x6000], R11 ;  /* 0x0060000b06007388 */ /* 0x0007e20000000800 */
[----:B------:R-:W2:Y:S01]  /*16190*/  S2R R15, SR_CTAID.Y ;  /* 0x00000000000f7919 */ /* 0x000ea20000002600 */
[----:B------:R-:W2:Y:S08]  /*161a0*/  @P5 LDC R14, c[0x0][0x2e8] ;  /* 0x0000ba00ff0e5b82 */ /* 0x000eb00000000800 */
[----:B------:R-:W2:Y:S01]  /*161b0*/  @P1 LDC R8, c[0x0][0x2c0] ;  /* 0x0000b000ff081b82 */ /* 0x000ea20000000800 */
[----:B-1----:R-:W-:Y:S01]  /*161c0*/  IMAD.IADD R7, R171, 0x1, -R0 ;  /* 0x00000001ab077824 */ /* 0x002fe200078e0a00 */
[----:B------:R-:W-:Y:S01]  /*161d0*/  LEA.HI.SX32 R12, R19, 0x10, 0x1d ;  /* 0x00000010130c7811 */ /* 0x000fe200078feaff */
[----:B----4-:R-:W-:Y:S01]  /*161e0*/  @P1 IMAD R0, R5, R4, RZ ;  /* 0x0000000405001224 */ /* 0x010fe200078e02ff */
[----:B------:R-:W-:Y:S01]  /*161f0*/  @!P0 CS2R R4, SRZ ;  /* 0x0000000000048805 */ /* 0x000fe2000001ff00 */
[----:B-----5:R1:W4:Y:S01]  /*16200*/  @P5 MUFU.LG2 R10, R133 ;  /* 0x00000085000a5308 */ /* 0x0203220000000c00 */
[----:B---3--:R-:W-:Y:S01]  /*16210*/  LEA.HI.SX32 R11, R19, 0x20, 0x1d ;  /* 0x00000020130b7811 */ /* 0x008fe200078feaff */
[----:B------:R-:W-:Y:S01]  /*16220*/  @P1 IMAD.MOV.U32 R6, RZ, RZ, 0x1 ;  /* 0x00000001ff061424 */ /* 0x000fe200078e00ff */
[----:B------:R-:W-:Y:S06]  /*16230*/  @!P0 BRA `(.L_x_740) ;  /* 0x00000000001c8947 */ /* 0x000fec0003800000 */
[----:B------:R-:W3:Y:S01]  /*16240*/  S2UR UR7, SR_CTAID.Y ;  /* 0x00000000000779c3 */ /* 0x000ee20000002600 */
[----:B------:R-:W-:Y:S01]  /*16250*/  ULDC UR6, c[0x0][0x2c4] ;  /* 0x0000b10000067ab9 */ /* 0x000fe20000000800 */
[----:B------:R-:W-:Y:S01]  /*16260*/  PLOP3.LUT P2, PT, PT, PT, PT, 0x80, 0x0 ;  /* 0x000000000000781c */ /* 0x000fe20003f4f070 */
[----:B---3--:R-:W-:-:S04]  /*16270*/  @!UP0 UIMAD UR16, UR7, UR6, URZ ;  /* 0x00000006071082a4 */ /* 0x008fc8000f8e023f */
[----:B------:R-:W-:Y:S02]  /*16280*/  USHF.R.S32.HI UR6, URZ, 0x1f, UR16 ;  /* 0x0000001f3f067899 */ /* 0x000fe40008011410 */
[----:B------:R-:W-:-:S04]  /*16290*/  IMAD.U32 R4, RZ, RZ, UR16 ;  /* 0x00000010ff047e24 */ /* 0x000fc8000f8e00ff */
[----:B------:R-:W-:Y:S02]  /*162a0*/  MOV R5, UR6 ;  /* 0x0000000600057c02 */ /* 0x000fe40008000f00 */
.L_x_740:
[----:B------:R-:W-:Y:S05]  /*162b0*/  @P1 BRA `(.L_x_741) ;  /* 0x0000000000181947 */ /* 0x000fea0003800000 */
[----:B------:R-:W3:Y:S01]  /*162c0*/  LDC R0, c[0x0][0x2c4] ;  /* 0x0000b100ff007b82 */ /* 0x000ee20000000800 */
[----:B------:R-:W-:Y:S02]  /*162d0*/  ISETP.NE.AND P0, PT, RZ, UR8, PT ;  /* 0x00000008ff007c0c */ /* 0x000fe4000bf05270 */
[----:B--2---:R-:W-:-:S05]  /*162e0*/  MOV R8, 0x1 ;  /* 0x0000000100087802 */ /* 0x004fca0000000f00 */
[----:B------:R-:W2:Y:S08]  /*162f0*/  LDC R6, c[0x0][0x270] ;  /* 0x00009c00ff067b82 */ /* 0x000eb00000000800 */
[----:B---3--:R-:W2:Y:S02]  /*16300*/  @P0 LDC R0, c[0x0][0x2e4] ;  /* 0x0000b900ff000b82 */ /* 0x008ea40000000800 */
[----:B--2---:R-:W-:-:S07]  /*16310*/  IMAD R6, R0, R6, RZ ;  /* 0x0000000600067224 */ /* 0x004fce00078e02ff */
.L_x_741:
[----:B------:R-:W-:Y:S01]  /*16320*/  BAR.SYNC.DEFER_BLOCKING 0x0 ;  /* 0x0000000000007b1d */ /* 0x000fe20000010000 */
[----:B------:R-:W-:Y:S01]  /*16330*/  LOP3.LUT R2, R2, 0xffffffe0, RZ, 0xc0, !PT ;  /* 0xffffffe002027812 */ /* 0x000fe200078ec0ff */
[----:B--2---:R-:W-:Y:S01]  /*16340*/  IMAD R6, R15, R6, RZ ;  /* 0x000000060f067224 */ /* 0x004fe200078e02ff */
[----:B------:R-:W-:Y:S01]  /*16350*/  ISETP.GE.AND P0, PT, R9, UR4, PT ;  /* 0x0000000409007c0c */ /* 0x000fe2000bf06270 */
[----:B------:R-:W-:Y:S01]  /*16360*/  IMAD.MOV.U32 R16, RZ, RZ, 0x7f800000 ;  /* 0x7f800000ff107424 */ /* 0x000fe200078e00ff */
[----:B------:R-:W-:Y:S01]  /*16370*/  SHF.R.S32.HI R9, RZ, 0x1f, R46 ;  /* 0x0000001fff097819 */ /* 0x000fe2000001142e */
[----:B------:R-:W-:Y:S02]  /*16380*/  IMAD.IADD R2, R23, 0x1, -R2 ;  /* 0x0000000117027824 */ /* 0x000fe400078e0a02 */
[----:B------:R-:W2:Y:S01]  /*16390*/  @P3 LDC R17, c[0x0][0x2e8] ;  /* 0x0000ba00ff113b82 */ /* 0x000ea20000000800 */
[----:B------:R-:W-:Y:S01]  /*163a0*/  ISETP.GE.AND P6, PT, R11, UR4, PT ;  /* 0x000000040b007c0c */ /* 0x000fe2000bfc6270 */
[----:B------:R-:W3:Y:S01]  /*163b0*/  @P3 MUFU.LG2 R13, R134 ;  /* 0x00000086000d3308 */ /* 0x000ee20000000c00 */
[----:B------:R-:W-:Y:S01]  /*163c0*/  LEA.HI R9, R9, R46, RZ, 0x2 ;  /* 0x0000002e09097211 */ /* 0x000fe200078f10ff */
[----:B------:R-:W-:Y:S01]  /*163d0*/  BSSY B0, `(.L_x_742) ;  /* 0x000002d000007945 */ /* 0x000fe20003800000 */
[----:B------:R-:W-:Y:S01]  /*163e0*/  SHF.R.S32.HI R11, RZ, 0x1f, R2 ;  /* 0x0000001fff0b7819 */ /* 0x000fe20000011402 */
[----:B------:R-:W-:Y:S01]  /*163f0*/  IMAD.MOV.U32 R15, RZ, RZ, 0x7f800000 ;  /* 0x7f800000ff0f7424 */ /* 0x000fe200078e00ff */
[----:B------:R-:W-:-:S02]  /*16400*/  LOP3.LUT P1, RZ, R7, 0x3, RZ, 0xc0, !PT ;  /* 0x0000000307ff7812 */ /* 0x000fc4000782c0ff */
[----:B------:R-:W-:Y:S02]  /*16410*/  LEA.HI R11, R11, R2, RZ, 0x2 ;  /* 0x000000020b0b7211 */ /* 0x000fe400078f10ff */
[----:B------:R-:W-:Y:S01]  /*16420*/  LOP3.LUT R2, R9, 0xffffffc, RZ, 0xc0, !PT ;  /* 0x0ffffffc09027812 */ /* 0x000fe200078ec0ff */
[----:B----4-:R-:W-:Y:S01]  /*16430*/  @P5 FMUL.FTZ R9, R10, 0.69314718246459960938 ;  /* 0x3f3172180a095820 */ /* 0x010fe20000410000 */
[----:B------:R-:W-:Y:S01]  /*16440*/  SEL R7, R6, RZ, !P2 ;  /* 0x000000ff06077207 */ /* 0x000fe20005000000 */
[----:B------:R-:W-:Y:S01]  /*16450*/  IMAD R6, R8, UR5, RZ ;  /* 0x0000000508067c24 */ /* 0x000fe2000f8e02ff */
[----:B------:R-:W-:Y:S01]  /*16460*/  ISETP.GE.AND P4, PT, R12, UR4, PT ;  /* 0x000000040c007c0c */ /* 0x000fe2000bf86270 */
[----:B------:R-:W-:Y:S01]  /*16470*/  IMAD.IADD R12, R46, 0x1, -R2 ;  /* 0x000000012e0c7824 */ /* 0x000fe200078e0a02 */
[----:B------:R4:W1:Y:S01]  /*16480*/  LDS.128 R32, [R211+0x1800] ;  /* 0x00180000d3207984 */ /* 0x0008620000000c00 */
[----:B------:R-:W-:Y:S01]  /*16490*/  IMAD R2, R20, R0, R7 ;  /* 0x0000000014027224 */ /* 0x000fe200078e0207 */
[----:B------:R-:W-:Y:S01]  /*164a0*/  LEA.HI R18, R18, R23, RZ, 0x3 ;  /* 0x0000001712127211 */ /* 0x000fe200078f18ff */
[----:B------:R-:W-:-:S02]  /*164b0*/  IMAD.SHL.U32 R0, R6, 0x40, RZ ;  /* 0x0000004006007824 */ /* 0x000fc400078e00ff */
[----:B------:R-:W-:Y:S01]  /*164c0*/  @P5 FFMA.FTZ R16, R132, R14, R9 ;  /* 0x0000000e84105223 */ /* 0x000fe20000010009 */
[----:B------:R-:W-:Y:S01]  /*164d0*/  SHF.R.S32.HI R7, RZ, 0x2, R11 ;  /* 0x00000002ff077819 */ /* 0x000fe2000001140b */
[----:B---3--:R-:W-:Y:S01]  /*164e0*/  @P3 FMUL.FTZ R10, R13, 0.69314718246459960938 ;  /* 0x3f3172180d0a3820 */ /* 0x008fe20000410000 */
[----:B------:R-:W-:Y:S02]  /*164f0*/  LOP3.LUT R6, R18, 0xfffffff8, RZ, 0xc0, !PT ;  /* 0xfffffff812067812 */ /* 0x000fe400078ec0ff */
[----:B------:R-:W-:Y:S01]  /*16500*/  IADD3 R4, P5, P2, R0, R4, R2 ;  /* 0x0000000400047210 */ /* 0x000fe20007abe002 */
[----:B--2---:R-:W-:Y:S01]  /*16510*/  @P3 FFMA.FTZ R15, R3, R17, R10 ;  /* 0x00000011030f3223 */ /* 0x004fe2000001000a */
[----:B------:R-:W-:Y:S01]  /*16520*/  SHF.R.S32.HI R9, RZ, 0x1f, R0 ;  /* 0x0000001fff097819 */ /* 0x000fe20000011400 */
[----:B------:R-:W-:Y:S01]  /*16530*/  IMAD.IADD R14, R23, 0x1, -R6 ;  /* 0x00000001170e7824 */ /* 0x000fe200078e0a06 */
[----:B------:R-:W-:Y:S01]  /*16540*/  SHF.R.S32.HI R2, RZ, 0x1f, R2 ;  /* 0x0000001fff027819 */ /* 0x000fe20000011402 */
[----:B------:R-:W-:-:S03]  /*16550*/  IMAD R0, R12, 0x10, R7 ;  /* 0x000000100c007824 */ /* 0x000fc600078e0207 */
[----:B------:R-:W-:Y:S01]  /*16560*/  IADD3.X R5, R9, R5, R2, P5, P2 ;  /* 0x0000000509057210 */ /* 0x000fe20002fe4402 */
[----:B----4-:R-:W-:Y:S06]  /*16570*/  @P1 BRA `(.L_x_743) ;  /* 0x0000000000481947 */ /* 0x010fec0003800000 */
[----:B------:R-:W-:Y:S01]  /*16580*/  UIMAD UR6, UR5, -0x40, UR18 ;  /* 0xffffffc0050678a4 */ /* 0x000fe2000f8e0212 */
[----:B------:R-:W-:-:S05]  /*16590*/  VIADD R2, R0, 0x8 ;  /* 0x0000000800027836 */ /* 0x000fca0000000000 */
[----:B------:R-:W-:Y:S02]  /*165a0*/  ISETP.GE.AND P5, PT, R0, UR6, PT ;  /* 0x0000000600007c0c */ /* 0x000fe4000bfa6270 */
[----:B------:R-:W-:-:S11]  /*165b0*/  ISETP.GE.AND P3, PT, R2, UR6, PT ;  /* 0x0000000602007c0c */ /* 0x000fd6000bf66270 */
[----:B------:R-:W2:Y:S01]  /*165c0*/  @!P5 LDC.64 R10, c[0x0][0x2b0] ;  /* 0x0000ac00ff0adb82 */ /* 0x000ea20000000a00 */
[-C--:B------:R-:W-:Y:S02]  /*165d0*/  @!P5 IMAD R0, R0, R8.reuse, RZ ;  /* 0x000000080000d224 */ /* 0x080fe400078e02ff */
[----:B------:R-:W-:-:S03]  /*165e0*/  @!P3 IMAD R3, R2, R8, RZ ;  /* 0x000000080203b224 */ /* 0x000fc600078e02ff */
[CC--:B------:R-:W-:Y:S02]  /*165f0*/  @!P5 IADD3 R2, P2, R0.reuse, R4.reuse, RZ ;  /* 0x000000040002d210 */ /* 0x0c0fe40007f5e0ff */
[----:B------:R-:W3:Y:S01]  /*16600*/  @!P3 LDC.64 R12, c[0x0][0x2b0] ;  /* 0x0000ac00ff0cbb82 */ /* 0x000ee20000000a00 */
[C---:B------:R-:W-:Y:S02]  /*16610*/  @!P3 IADD3 R6, P1, R3.reuse, R4, RZ ;  /* 0x000000040306b210 */ /* 0x040fe40007f3e0ff */
[-C--:B------:R-:W-:Y:S02]  /*16620*/  @!P5 LEA.HI.X.SX32 R0, R0, R5.reuse, 0x1, P2 ;  /* 0x000000050000d211 */ /* 0x080fe400010f0eff */
[----:B------:R-:W-:Y:S02]  /*16630*/  @!P3 LEA.HI.X.SX32 R3, R3, R5, 0x1, P1 ;  /* 0x000000050303b211 */ /* 0x000fe400008f0eff */
[----:B--2---:R-:W-:-:S04]  /*16640*/  @!P5 LEA R4, P2, R2, R10, 0x2 ;  /* 0x0000000a0204d211 */ /* 0x004fc800078410ff */
[----:B------:R-:W-:Y:S02]  /*16650*/  @!P5 LEA.HI.X R5, R2, R11, R0, 0x2, P2 ;  /* 0x0000000b0205d211 */ /* 0x000fe400010f1400 */
[----:B---3--:R-:W-:-:S03]  /*16660*/  @!P3 LEA R2, P1, R6, R12, 0x2 ;  /* 0x0000000c0602b211 */ /* 0x008fc600078210ff */
[----:B------:R2:W-:Y:S01]  /*16670*/  @!P5 STG.E desc[UR30][R4.64], R16 ;  /* 0x000000100400d986 */ /* 0x0005e2000c10191e */
[----:B------:R-:W-:-:S05]  /*16680*/  @!P3 LEA.HI.X R3, R6, R13, R3, 0x2, P1 ;  /* 0x0000000d0603b211 */ /* 0x000fca00008f1403 */
[----:B------:R2:W-:Y:S04]  /*16690*/  @!P3 STG.E desc[UR30][R2.64], R15 ;  /* 0x0000000f0200b986 */ /* 0x0005e8000c10191e */
.L_x_743:
[----:B------:R-:W-:Y:S05]  /*166a0*/  BSYNC B0 ;  /* 0x0000000000007941 */ /* 0x000fea0003800000 */
.L_x_742:
[----:B------:R3:W5:Y:S04]  /*166b0*/  LDL R30, [R1+0x80] ;  /* 0x00008000011e7983 */ /* 0x0007680000100800 */
[----:B------:R3:W5:Y:S04]  /*166c0*/  LDL R31, [R1+0x78] ;  /* 0x00007800011f7983 */ /* 0x0007680000100800 */
[----:B------:R3:W5:Y:S01]  /*166d0*/  LDL R36, [R1+0x7c] ;  /* 0x00007c0001247983 */ /* 0x0007620000100800 */
[----:B------:R-:W-:Y:S01]  /*166e0*/  IMAD.SHL.U32 R28, R14, 0x8, RZ ;  /* 0x000000080e1c7824 */ /* 0x000fe200078e00ff */
[----:B------:R-:W-:Y:S01]  /*166f0*/  SHF.R.S32.HI R8, RZ, 0x1f, R20 ;  /* 0x0000001fff087819 */ /* 0x000fe20000011414 */
[----:B------:R-:W-:Y:S01]  /*16700*/  ULDC.64 UR6, c[0x0][0x2a0] ;  /* 0x0000a80000067ab9 */ /* 0x000fe20000000a00 */
[----:B--2---:R-:W-:Y:S01]  /*16710*/  SHF.R.S32.HI R2, RZ, 0x3, R18 ;  /* 0x00000003ff027819 */ /* 0x004fe20000011412 */
[----:B------:R3:W2:Y:S01]  /*16720*/  LDS.128 R24, [R211] ;  /* 0x00000000d3187984 */ /* 0x0006a20000000c00 */
[----:B------:R-:W-:Y:S01]  /*16730*/  SHF.R.S32.HI R0, RZ, 0x1f, R28 ;  /* 0x0000001fff007819 */ /* 0x000fe2000001141c */
[----:B------:R-:W-:Y:S01]  /*16740*/  IMAD.U32 R5, RZ, RZ, UR17 ;  /* 0x00000011ff057e24 */ /* 0x000fe2000f8e00ff */
[----:B------:R-:W-:Y:S01]  /*16750*/  IADD3 R6, P1, R28, UR10, RZ ;  /* 0x0000000a1c067c10 */ /* 0x000fe2000ff3e0ff */
[----:B------:R3:W4:Y:S01]  /*16760*/  LDS.128 R12, [R211+0x6000] ;  /* 0x00600000d30c7984 */ /* 0x0007220000000c00 */
[----:B------:R-:W-:Y:S01]  /*16770*/  LEA.HI.SX32 R4, R19, 0x30, 0x1d ;  /* 0x0000003013047811 */ /* 0x000fe200078feaff */
[----:B------:R-:W-:Y:S01]  /*16780*/  BSSY B0, `(.L_x_744) ;  /* 0x000001e000007945 */ /* 0x000fe20003800000 */
[----:B------:R-:W-:Y:S01]  /*16790*/  IADD3.X R7, R0, UR9, RZ, P1, !PT ;  /* 0x0000000900077c10 */ /* 0x000fe20008ffe4ff */
[----:B------:R-:W-:Y:S01]  /*167a0*/  IMAD R0, R8, UR6, RZ ;  /* 0x0000000608007c24 */ /* 0x000fe2000f8e02ff */
[----:B------:R3:W1:Y:S01]  /*167b0*/  LDS.128 R16, [R211+0x4000] ;  /* 0x00400000d3107984 */ /* 0x0006620000000c00 */
        /* <DEDUP_REMOVED lines=25> */
[----:B----4-:R2:W-:Y:S02]  /*16950*/  @!P0 STG.E.128 desc[UR30][R2.64+0x180], R12 ;  /* 0x0001800c02008986 */ /* 0x0105e4000c101d1e */
.L_x_745:
[----:B------:R-:W-:Y:S05]  /*16960*/  BSYNC B0 ;  /* 0x0000000000007941 */ /* 0x000fea0003800000 */
.L_x_744:
[----:B--2---:R2:W2:Y:S01]  /*16970*/  LDS.128 R24, [R211+0x800] ;  /* 0x00080000d3187984 */ /* 0x0044a20000000c00 */
[----:B------:R-:W-:Y:S03]  /*16980*/  BSSY B0, `(.L_x_746) ;  /* 0x000001a000007945 */ /* 0x000fe60003800000 */
[----:B-1----:R1:W1:Y:S04]  /*16990*/  LDS.128 R20, [R211+0x2800] ;  /* 0x00280000d3147984 */ /* 0x0022680000000c00 */
        /* <DEDUP_REMOVED lines=24> */
.L_x_747:
[----:B------:R-:W-:Y:S05]  /*16b20*/  BSYNC B0 ;  /* 0x0000000000007941 */ /* 0x000fea0003800000 */
.L_x_746:
        /* <DEDUP_REMOVED lines=27> */
.L_x_749:
[----:B------:R-:W-:Y:S05]  /*16ce0*/  BSYNC B0 ;  /* 0x0000000000007941 */ /* 0x000fea0003800000 */
.L_x_748:
        /* <DEDUP_REMOVED lines=27> */
.L_x_750:
        /* <DEDUP_REMOVED lines=14> */
.L_x_2400:


//--------------------- .text._ZN5flash16flash_fwd_kernelI23Flash_fwd_kernel_traitsILi256ELi64ELi64ELi4ELb0ELb0EN7cutlass10bfloat16_tE19Flash_kernel_traitsILi256ELi64ELi64ELi4ES3_EELb1ELb0ELb0ELb0ELb0ELb1ELb0ELb0EEEvNS_16Flash_fwd_paramsE --------------------------
	.section	.text._ZN5flash16flash_fwd_kernelI23Flash_fwd_kernel_traitsILi256ELi64ELi64ELi4ELb0ELb0EN7cutlass10bfloat16_tE19Flash_kernel_traitsILi256ELi64ELi64ELi4ES3_EELb1ELb0ELb0ELb0ELb0ELb1ELb0ELb0EEEvNS_16Flash_fwd_paramsE,"ax",@progbits
	.align	128
        .global         _ZN5flash16flash_fwd_kernelI23Flash_fwd_kernel_traitsILi256ELi64ELi64ELi4ELb0ELb0EN7cutlass10bfloat16_tE19Flash_kernel_traitsILi256ELi64ELi64ELi4ES3_EELb1ELb0ELb0ELb0ELb0ELb1ELb0ELb0EEEvNS_16Flash_fwd_paramsE
        .type           _ZN5flash16flash_fwd_kernelI23Flash_fwd_kernel_traitsILi256ELi64ELi64ELi4ELb0ELb0EN7cutlass10bfloat16_tE19Flash_kernel_traitsILi256ELi64ELi64ELi4ES3_EELb1ELb0ELb0ELb0ELb0ELb1ELb0ELb0EEEvNS_16Flash_fwd_paramsE,@function
        .size           _ZN5flash16flash_fwd_kernelI23Flash_fwd_kernel_traitsILi256ELi64ELi64ELi4ELb0ELb0EN7cutlass10bfloat16_tE19Flash_kernel_traitsILi256ELi64ELi64ELi4ES3_EELb1ELb0ELb0ELb0ELb0ELb1ELb0ELb0EEEvNS_16Flash_fwd_paramsE,(.L_x_2401 - _ZN5flash16flash_fwd_kernelI23Flash_fwd_kernel_traitsILi256ELi64ELi64ELi4ELb0ELb0EN7cutlass10bfloat16_tE19Flash_kernel_traitsILi256ELi64ELi64ELi4ES3_EELb1ELb0ELb0ELb0ELb0ELb1ELb0ELb0EEEvNS_16Flash_fwd_paramsE)
        .other          _ZN5flash16flash_fwd_kernelI23Flash_fwd_kernel_traitsILi256ELi64ELi64ELi4ELb0ELb0EN7cutlass10bfloat16_tE19Flash_kernel_traitsILi256ELi64ELi64ELi4ES3_EELb1ELb0ELb0ELb0ELb0ELb1ELb0ELb0EEEvNS_16Flash_fwd_paramsE,@"STO_CUDA_ENTRY STV_DEFAULT"
_ZN5flash16flash_fwd_kernelI23Flash_fwd_kernel_traitsILi256ELi64ELi64ELi4ELb0ELb0EN7cutlass10bfloat16_tE19Flash_kernel_traitsILi256ELi64ELi64ELi4ES3_EELb1ELb0ELb0ELb0ELb0ELb1ELb0ELb0EEEvNS_16Flash_fwd_paramsE:
.text._ZN5flash16flash_fwd_kernelI23Flash_fwd_kernel_traitsILi256ELi64ELi64ELi4ELb0ELb0EN7cutlass10bfloat16_tE19Flash_kernel_traitsILi256ELi64ELi64ELi4ES3_EELb1ELb0ELb0ELb0ELb0ELb1ELb0ELb0EEEvNS_16Flash_fwd_paramsE:
[----:B------:R-:W-:Y:S08]  /*0000*/  LDC R1, c[0x0][0x28] ;  /* 0x00000a00ff017b82 */ /* 0x000ff00000000800 */
[----:B------:R-:W1:Y:S01]  /*0010*/  LDC R165, c[0x0][0x3a8] ;  /* 0x0000ea00ffa57b82 */ /* 0x000e620000000800 */
[----:B------:R-:W-:Y:S01]  /*0020*/  ULDC.U8 UR4, c[0x0][0x3b4] ;  /* 0x0000ed0000047ab9 */ /* 0x000fe20000000000 */
[----:B------:R-:W-:Y:S01]  /*0030*/  ULDC.64 UR32, c[0x0][0x3a0] ;  /* 0x0000e80000207ab9 */ /* 0x000fe20000000a00 */
[----:B------:R-:W-:Y:S01]  /*0040*/  ISETP.NE.AND P2, PT, RZ, UR4, PT ;  /* 0x00000004ff007c0c */ /* 0x000fe2000bf45270 */
[----:B------:R-:W-:Y:S01]  /*0050*/  IMAD.U32 R6, RZ, RZ, UR32 ;  /* 0x00000020ff067e24 */ /* 0x000fe2000f8e00ff */
[----:B------:R-:W-:Y:S01]  /*0060*/  ULDC.64 UR28, c[0x0][0x208] ;  /* 0x00008200001c7ab9 */ /* 0x000fe20000000a00 */
[----:B------:R-:W-:-:S02]  /*0070*/  IMAD.U32 R7, RZ, RZ, UR33 ;  /* 0x00000021ff077e24 */ /* 0x000fc4000f8e00ff */
[----:B------:R-:W2:Y:S01]  /*0080*/  LDC R78, c[0x0][0x3ac] ;  /* 0x0000eb00ff4e7b82 */ /* 0x000ea20000000800 */
[----:B------:R-:W3:Y:S01]  /*0090*/  S2R R81, SR_TID.X ;  /* 0x0000000000517919 */ /* 0x000ee20000002100 */
[----:B------:R-:W-:-:S06]  /*00a0*/  ULDC.64 UR8, c[0x0][0x2f0] ;  /* 0x0000bc0000087ab9 */ /* 0x000fcc0000000a00 */
[----:B------:R-:W4:Y:S01]  /*00b0*/  @P2 LDG.E.64 R6, desc[UR28][R6.64] ;  /* 0x0000001c06062981 */ /* 0x000f22000c1e1b00 */
[----:B------:R-:W-:Y:S01]  /*00c0*/  S2UR UR25, SR_CTAID.X ;  /* 0x00000000001979c3 */ /* 0x000fe20000002500 */
[----:B-1----:R-:W-:-:S07]  /*00d0*/  @P2 IMAD.MOV.U32 R2, RZ, RZ, R165 ;  /* 0x000000ffff022224 */ /* 0x002fce00078e00a5 */
[----:B------:R-:W1:Y:S01]  /*00e0*/  S2UR UR14, SR_CTAID.Y ;  /* 0x00000000000e79c3 */ /* 0x000e620000002600 */
[----:B--2---:R-:W-:-:S07]  /*00f0*/  @P2 IMAD.MOV.U32 R3, RZ, RZ, R78 ;  /* 0x000000ffff032224 */ /* 0x004fce00078e004e */
[----:B------:R-:W2:Y:S01]  /*0100*/  S2UR UR6, SR_CTAID.Z ;  /* 0x00000000000679c3 */ /* 0x000ea20000002700 */
[----:B------:R5:W4:Y:S01]  /*0110*/  @P2 LDG.E.64 R4, desc[UR28][R2.64] ;  /* 0x0000001c02042981 */ /* 0x000b22000c1e1b00 */
[----:B------:R-:W-:Y:S01]  /*0120*/  UISETP.NE.U32.AND UP2, UPT, UR8, URZ, UPT ;  /* 0x0000003f0800728c */ /* 0x000fe2000bf45070 */
[----:B------:R-:W-:-:S05]  /*0130*/  ULDC.U8 UR7, c[0x0][0x3c2] ;  /* 0x0000f08000077ab9 */ /* 0x000fca0000000000 */
[----:B------:R-:W4:Y:S01]  /*0140*/  @P2 LDC R0, c[0x0][0x3b0] ;  /* 0x0000ec00ff002b82 */ /* 0x000f220000000800 */
[----:B------:R-:W-:Y:S02]  /*0150*/  UISETP.NE.AND.EX UP2, UPT, UR9, URZ, UPT, UP2 ;  /* 0x0000003f0900728c */ /* 0x000fe4000bf45320 */
[----:B------:R-:W-:Y:S01]  /*0160*/  UISETP.NE.AND UP3, UPT, UR7, URZ, UPT ;  /* 0x0000003f0700728c */ /* 0x000fe2000bf65270 */
[----:B------:R-:W-:-:S03]  /*0170*/  ULDC.64 UR8, c[0x0][0x2f0] ;  /* 0x0000bc0000087ab9 */ /* 0x000fc60000000a00 */
[----:B------:R-:W-:Y:S01]  /*0180*/  PLOP3.LUT P0, PT, PT, PT, UP2, 0x80, 0x0 ;  /* 0x000000000000781c */ /* 0x000fe20003f0f028 */
[----:B-1----:R-:W-:Y:S02]  /*0190*/  UIMAD.WIDE UR8, UR14, 0x4, UR8 ;  /* 0x000000040e0878a5 */ /* 0x002fe4000f8e0208 */
[----:B--2---:R-:W-:-:S06]  /*01a0*/  ULOP3.LUT UR4, UR6, UR25, UR14, 0xfe, !UPT ;  /* 0x0000001906047292 */ /* 0x004fcc000f8efe0e */
[----:B---3--:R-:W-:Y:S01]  /*01b0*/  LOP3.LUT P3, RZ, R81, UR4, RZ, 0xfc, !PT ;  /* 0x0000000451ff7c12 */ /* 0x008fe2000f86fcff */
[----:B------:R-:W-:Y:S02]  /*01c0*/  ULDC.64 UR4, c[0x0][0x300] ;  /* 0x0000c00000047ab9 */ /* 0x000fe40000000a00 */
[----:B------:R-:W-:-:S04]  /*01d0*/  UISETP.NE.U32.AND UP1, UPT, UR4, URZ, UPT ;  /* 0x0000003f0400728c */ /* 0x000fc8000bf25070 */
[----:B------:R-:W-:-:S03]  /*01e0*/  UISETP.NE.AND.EX UP1, UPT, UR5, URZ, UPT, UP1 ;  /* 0x0000003f0500728c */ /* 0x000fc6000bf25310 */
[----:B------:R-:W-:Y:S02]  /*01f0*/  ULDC.64 UR4, c[0x0][0x2f8] ;  /* 0x0000be0000047ab9 */ /* 0x000fe40000000a00 */
[----:B------:R-:W-:Y:S01]  /*0200*/  UISETP.EQ.U32.AND UP0, UPT, UR4, URZ, UPT ;  /* 0x0000003f0400728c */ /* 0x000fe2000bf02070 */
[----:B-----5:R-:W1:Y:S03]  /*0210*/  @!P3 LDC.64 R2, c[0x0][0x3b8] ;  /* 0x0000ee00ff02bb82 */ /* 0x020e660000000a00 */
[----:B------:R-:W-:Y:S02]  /*0220*/  UISETP.EQ.OR.EX UP0, UPT, UR5, URZ, !UP3, UP0 ;  /* 0x0000003f0500728c */ /* 0x000fe4000df02700 */
[----:B------:R-:W-:Y:S02]  /*0230*/  @UP1 ULDC.64 UR10, c[0x0][0x300] ;  /* 0x0000c000000a1ab9 */ /* 0x000fe40000000a00 */
[----:B------:R-:W-:Y:S01]  /*0240*/  @UP1 UIMAD.WIDE UR10, UR14, 0x4, UR10 ;  /* 0x000000040e0a18a5 */ /* 0x000fe2000f8e020a */
[----:B----4-:R-:W-:-:S02]  /*0250*/  @P2 R2UR UR32, R6 ;  /* 0x00000000062022ca */ /* 0x010fc400000e0000 */
[----:B------:R-:W-:-:S11]  /*0260*/  @P2 R2UR UR33, R7 ;  /* 0x00000000072122ca */ /* 0x000fd600000e0000 */
[----:B------:R-:W-:Y:S02]  /*0270*/  IMAD.U32 R6, RZ, RZ, UR32 ;  /* 0x00000020ff067e24 */ /* 0x000fe4000f8e00ff */
[----:B------:R-:W-:-:S05]  /*0280*/  IMAD.U32 R7, RZ, RZ, UR33 ;  /* 0x00000021ff077e24 */ /* 0x000fca000f8e00ff */
[----:B-1----:R1:W-:Y:S01]  /*0290*/  @!P3 STG.E.64 desc[UR28][R2.64], R6 ;  /* 0x000000060200b986 */ /* 0x0023e2000c101b1c */
[----:B------:R-:W-:Y:S01]  /*02a0*/  @P2 IADD3 R165, P1, R4, R0, RZ ;  /* 0x0000000004a52210 */ /* 0x000fe20007f3e0ff */
[----:B------:R-:W-:-:S04]  /*02b0*/  IMAD.U32 R4, RZ, RZ, UR8 ;  /* 0x00000008ff047e24 */ /* 0x000fc8000f8e00ff */
[----:B------:R-:W-:Y:S01]  /*02c0*/  @P2 IMAD.X R78, RZ, RZ, R5, P1 ;  /* 0x000000ffff4e2224 */ /* 0x000fe200008e0605 */
[----:B------:R-:W-:Y:S01]  /*02d0*/  PLOP3.LUT P1, PT, PT, PT, UP1, 0x80, 0x0 ;  /* 0x000000000000781c */ /* 0x000fe20003f2f018 */
[----:B------:R-:W-:Y:S01]  /*02e0*/  IMAD.U32 R5, RZ, RZ, UR9 ;  /* 0x00000009ff057e24 */ /* 0x000fe2000f8e00ff */
[----:B------:R-:W-:Y:S01]  /*02f0*/  ULDC.64 UR8, c[0x0][0x2f8] ;  /* 0x0000be0000087ab9 */ /* 0x000fe20000000a00 */
[----:B------:R-:W-:Y:S01]  /*0300*/  PLOP3.LUT P2, PT, PT, PT, UP0, 0x80, 0x0 ;  /* 0x000000000000781c */ /* 0x000fe20003f4f008 */
[----:B------:R-:W-:Y:S01]  /*0310*/  UIMAD.WIDE UR8, UR14, 0x4, UR8 ;  /* 0x000000040e0878a5 */ /* 0x000fe2000f8e0208 */
[----:B-1----:R-:W-:Y:S02]  /*0320*/  @!P3 IMAD.MOV.U32 R6, RZ, RZ, R165 ;  /* 0x000000ffff06b224 */ /* 0x002fe400078e00a5 */
[----:B------:R-:W-:-:S05]  /*0330*/  @!P3 IMAD.MOV.U32 R7, RZ, RZ, R78 ;  /* 0x000000ffff07b224 */ /* 0x000fca00078e004e */
[----:B------:R1:W-:Y:S02]  /*0340*/  @!P3 STG.E.64 desc[UR28][R2.64+0x8], R6 ;  /* 0x000008060200b986 */ /* 0x0003e4000c101b1c */
[----:B-1----:R-:W-:Y:S02]  /*0350*/  IMAD.U32 R2, RZ, RZ, UR10 ;  /* 0x0000000aff027e24 */ /* 0x002fe4000f8e00ff */
[----:B------:R-:W2:Y:S01]  /*0360*/  @P0 LDG.E R6, desc[UR28][R4.64] ;  /* 0x0000001c04060981 */ /* 0x000ea2000c1e1900 */
[----:B------:R-:W-:-:S05]  /*0370*/  IMAD.U32 R3, RZ, RZ, UR11 ;  /* 0x0000000bff037e24 */ /* 0x000fca000f8e00ff */
[----:B------:R1:W3:Y:S04]  /*0380*/  @P1 LDG.E R0, desc[UR28][R2.64] ;  /* 0x0000001c02001981 */ /* 0x0002e8000c1e1900 */
[----:B------:R-:W4:Y:S01]  /*0390*/  @P0 LDG.E R5, desc[UR28][R4.64+0x4] ;  /* 0x0000041c04050981 */ /* 0x000f22000c1e1900 */
[----:B-1----:R-:W-:Y:S01]  /*03a0*/  IMAD.U32 R2, RZ, RZ, UR8 ;  /* 0x00000008ff027e24 */ /* 0x002fe2000f8e00ff */
[----:B------:R-:W-:Y:S01]  /*03b0*/  SHF.R.S32.HI R9, RZ, 0x1f, R81 ;  /* 0x0000001fff097819 */ /* 0x000fe20000011451 */
[----:B------:R-:W-:Y:S01]  /*03c0*/  IMAD.U32 R3, RZ, RZ, UR9 ;  /* 0x00000009ff037e24 */ /* 0x000fe2000f8e00ff */
[----:B------:R-:W-:Y:S01]  /*03d0*/  UMOV UR24, 0xffffffff ;  /* 0xffffffff00187882 */ /* 0x000fe20000000000 */
[----:B------:R-:W-:-:S03]  /*03e0*/  ULDC UR8, c[0x0][0x270] ;  /* 0x00009c0000087ab9 */ /* 0x000fc60000000800 */
[----:B------:R-:W5:Y:S01]  /*03f0*/  @!P2 LDG.E R4, desc[UR28][R2.64] ;  /* 0x0000001c0204a981 */ /* 0x000f62000c1e1900 */
[----:B------:R-:W-:Y:S01]  /*0400*/  LEA.HI R79, R9, R81, RZ, 0x5 ;  /* 0x00000051094f7211 */ /* 0x000fe200078f28ff */
[----:B------:R-:W-:Y:S01]  /*0410*/  UMOV UR15, URZ ;  /* 0x0000003f000f7c82 */ /* 0x000fe20008000000 */
[----:B------:R-:W-:Y:S01]  /*0420*/  UIMAD UR9, UR14, UR8, UR6 ;  /* 0x000000080e0972a4 */ /* 0x000fe2000f8e0206 */
[----:B------:R-:W-:Y:S01]  /*0430*/  UMOV UR7, 0xffffffff ;  /* 0xffffffff00077882 */ /* 0x000fe20000000000 */
[----:B--2---:R-:W-:Y:S02]  /*0440*/  @P0 R2UR UR24, R6 ;  /* 0x00000000061802ca */ /* 0x004fe400000e0000 */
[----:B---3--:R-:W-:Y:S02]  /*0450*/  @P1 R2UR UR15, R0 ;  /* 0x00000000000f12ca */ /* 0x008fe400000e0000 */
[----:B------:R-:W-:-:S05]  /*0460*/  LOP3.LUT R0, R79, 0xffffffe0, RZ, 0xc0, !PT ;  /* 0xffffffe04f007812 */ /* 0x000fca00078ec0ff */
[----:B------:R-:W-:Y:S01]  /*0470*/  IMAD.IADD R0, R81, 0x1, -R0 ;  /* 0x0000000151007824 */ /* 0x000fe200078e0a00 */
[----:B----4-:R-:W-:Y:S02]  /*0480*/  @P0 R2UR UR26, R5 ;  /* 0x00000000051a02ca */ /* 0x010fe400000e0000 */
[----:B------:R-:W-:Y:S01]  /*0490*/  ISETP.NE.U32.AND P0, PT, RZ, UR4, PT ;  /* 0x00000004ff007c0c */ /* 0x000fe2000bf05070 */
[----:B------:R-:W-:-:S10]  /*04a0*/  USHF.L.U32 UR4, UR9, 0x5, URZ ;  /* 0x0000000509047899 */ /* 0x000fd4000800063f */
[----:B------:R-:W-:Y:S01]  /*04b0*/  @UP2 UIADD3 UR26, UR26, -UR24, URZ ;  /* 0x800000181a1a2290 */ /* 0x000fe2000fffe03f */
[----:B-----5:R-:W-:Y:S02]  /*04c0*/  @!P2 R2UR UR7, R4 ;  /* 0x000000000407a2ca */ /* 0x020fe400000e0000 */
[----:B------:R-:W-:Y:S01]  /*04d0*/  ISETP.NE.AND.EX P2, PT, RZ, UR5, PT, P0 ;  /* 0x00000005ff007c0c */ /* 0x000fe2000bf45300 */
[----:B------:R-:W-:Y:S01]  /*04e0*/  USHF.R.S32.HI UR5, URZ, 0x1f, UR4 ;  /* 0x0000001f3f057899 */ /* 0x000fe20008011404 */
[--C-:B------:R-:W-:Y:S02]  /*04f0*/  IADD3 R165, P1, P0, R165, UR4, R0.reuse ;  /* 0x00000004a5a57c10 */ /* 0x100fe4000f83e000 */
[----:B------:R-:W-:Y:S01]  /*0500*/  SHF.R.S32.HI R0, RZ, 0x1f, R0 ;  /* 0x0000001fff007819 */ /* 0x000fe20000011400 */
[----:B------:R-:W-:-:S03]  /*0510*/  @!UP2 ULDC UR26, c[0x0][0x2c4] ;  /* 0x0000b100001aaab9 */ /* 0x000fc60000000800 */
[----:B------:R-:W-:-:S05]  /*0520*/  IADD3.X R78, R78, UR5, R0, P1, P0 ;  /* 0x000000054e4e7c10 */ /* 0x000fca0008fe0400 */
        /* <DEDUP_REMOVED lines=8> */
.L_x_751:
[----:B------:R-:W-:-:S05]  /*05b0*/  ULDC UR9, c[0x0][0x2c8] ;  /* 0x0000b20000097ab9 */ /* 0x000fca0000000800 */
.L_x_752:
        /* <DEDUP_REMOVED lines=28> */
[CC--:B------:R-:W-:Y:S01]  /*0780*/  LEA.HI R8, R9.reuse, R81.reuse, RZ, 0x3 ;  /* 0x0000005109087211 */ /* 0x0c0fe200078f18ff */
[----:B------:R-:W-:Y:S01]  /*0790*/  UIADD3 UR22, -UR22, UR26, URZ ;  /* 0x0000001a16167290 */ /* 0x000fe2000fffe13f */
[----:B------:R-:W2:Y:S01]  /*07a0*/  S2R R22, SR_CTAID.Z ;  /* 0x0000000000167919 */ /* 0x000ea20000002700 */
[----:B------:R-:W-:Y:S01]  /*07b0*/  UISETP.NE.AND UP0, UPT, UR24, -0x1, UPT ;  /* 0xffffffff1800788c */ /* 0x000fe2000bf05270 */
[----:B------:R-:W-:Y:S01]  /*07c0*/  SHF.R.S32.HI R20, RZ, 0x3, R8 ;  /* 0x00000003ff147819 */ /* 0x000fe20000011408 */
[----:B------:R-:W-:Y:S01]  /*07d0*/  IMAD.U32 R28, RZ, RZ, UR25 ;  /* 0x00000019ff1c7e24 */ /* 0x000fe2000f8e00ff */
[----:B------:R-:W-:Y:S02]  /*07e0*/  LOP3.LUT R8, R8, 0xfffffff8, RZ, 0xc0, !PT ;  /* 0xfffffff808087812 */ /* 0x000fe400078ec0ff */
[C---:B------:R-:W-:Y:S01]  /*07f0*/  ISETP.GE.AND P2, PT, R20.reuse, UR22, PT ;  /* 0x0000001614007c0c */ /* 0x040fe2000bf46270 */
[C---:B------:R-:W-:Y:S01]  /*0800*/  VIADD R19, R20.reuse, 0x10 ;  /* 0x0000001014137836 */ /* 0x040fe20000000000 */
[----:B------:R-:W-:Y:S01]  /*0810*/  SHF.R.S32.HI R21, RZ, 0x1f, R20 ;  /* 0x0000001fff157819 */ /* 0x000fe20000011414 */
[----:B------:R-:W-:Y:S01]  /*0820*/  IMAD.SHL.U32 R6, R20, 0x40, RZ ;  /* 0x0000004014067824 */ /* 0x000fe200078e00ff */
[----:B------:R-:W-:Y:S01]  /*0830*/  LEA.HI R30, R9, R81, RZ, 0x6 ;  /* 0x00000051091e7211 */ /* 0x000fe200078f30ff */
[----:B------:R-:W-:Y:S01]  /*0840*/  IMAD.IADD R8, R81, 0x1, -R8 ;  /* 0x0000000151087824 */ /* 0x000fe200078e0a08 */
[----:B------:R-:W-:Y:S01]  /*0850*/  ISETP.GE.AND P1, PT, R19, UR22, PT ;  /* 0x0000001613007c0c */ /* 0x000fe2000bf26270 */
[----:B------:R-:W-:Y:S01]  /*0860*/  @UP0 ULDC.64 UR4, c[0x0][0x240] ;  /* 0x0000900000040ab9 */ /* 0x000fe20000000a00 */
[----:B------:R-:W-:Y:S01]  /*0870*/  LOP3.LUT R6, R6, 0x1c0, RZ, 0xc0, !PT ;  /* 0x000001c006067812 */ /* 0x000fe200078ec0ff */
[----:B------:R-:W-:Y:S01]  /*0880*/  @UP0 UIMAD.WIDE.U32 UR10, UR24, UR4, URZ ;  /* 0x00000004180a02a5 */ /* 0x000fe2000f8e003f */
[----:B------:R-:W-:Y:S01]  /*0890*/  IMAD.SHL.U32 R26, R8, 0x8, RZ ;  /* 0x00000008081a7824 */ /* 0x000fe200078e00ff */
[----:B------:R-:W-:Y:S01]  /*08a0*/  @!UP0 USHF.R.S32.HI UR9, URZ, 0x1f, UR14 ;  /* 0x0000001f3f098899 */ /* 0x000fe2000801140e */
[----:B------:R-:W-:Y:S01]  /*08b0*/  IMAD.WIDE R28, R28, 0x40, R20 ;  /* 0x000000401c1c7825 */ /* 0x000fe200078e0214 */
[----:B------:R-:W-:Y:S01]  /*08c0*/  @UP0 UIMAD UR8, UR24, UR5, UR11 ;  /* 0x00000005180802a4 */ /* 0x000fe2000f8e020b */
[----:B------:R-:W3:Y:S01]  /*08d0*/  @!P2 LDC.64 R10, c[0x0][0x240] ;  /* 0x00009000ff0aab82 */ /* 0x000ee20000000a00 */
[----:B-1----:R-:W-:Y:S01]  /*08e0*/  IABS R0, R14 ;  /* 0x0000000e00007213 */ /* 0x002fe20000000000 */
[----:B------:R-:W-:Y:S01]  /*08f0*/  @!UP0 ULDC.64 UR4, c[0x0][0x228] ;  /* 0x00008a0000048ab9 */ /* 0x000fe20000000a00 */
[----:B------:R-:W-:Y:S01]  /*0900*/  SHF.R.S32.HI R27, RZ, 0x1f, R26 ;  /* 0x0000001fff1b7819 */ /* 0x000fe2000001141a */
[----:B------:R-:W-:Y:S01]  /*0910*/  @!UP0 UIMAD UR9, UR9, UR4, URZ ;  /* 0x00000004090982a4 */ /* 0x000fe2000f8e023f */
[----:B------:R-:W1:Y:S01]  /*0920*/  I2F.RP R2, R0 ;  /* 0x0000000000027306 */ /* 0x000e620000209400 */
[----:B------:R-:W4:Y:S01]  /*0930*/  @!P1 S2R R18, SR_CgaCtaId ;  /* 0x0000000000129919 */ /* 0x000f220000008800 */
[----:B------:R-:W-:Y:S01]  /*0940*/  @!UP0 UIMAD.WIDE.U32 UR16, UR14, UR4, URZ ;  /* 0x000000040e1082a5 */ /* 0x000fe2000f8e003f */
[----:B------:R-:W5:Y:S01]  /*0950*/  @!P1 LDC.64 R4, c[0x0][0x240] ;  /* 0x00009000ff049b82 */ /* 0x000f620000000a00 */
[----:B------:R-:W-:Y:S01]  /*0960*/  @!UP0 UIMAD UR9, UR14, UR5, UR9 ;  /* 0x000000050e0982a4 */ /* 0x000fe2000f8e0209 */
[----:B------:R-:W-:Y:S01]  /*0970*/  VIADD R15, R20, 0x20 ;  /* 0x00000020140f7836 */ /* 0x000fe20000000000 */
[----:B------:R-:W-:Y:S01]  /*0980*/  USHF.R.S32.HI UR11, URZ, 0x1f, UR6 ;  /* 0x0000001f3f0b7899 */ /* 0x000fe20008011406 */
[----:B--2---:R-:W-:Y:S01]  /*0990*/  IABS R22, R22 ;  /* 0x0000001600167213 */ /* 0x004fe20000000000 */
[----:B------:R-:W-:Y:S01]  /*09a0*/  @!UP0 UIADD3 UR8, UR17, UR9, URZ ;  /* 0x0000000911088290 */ /* 0x000fe2000fffe03f */
[----:B------:R-:W-:Y:S01]  /*09b0*/  IMAD.SHL.U32 R30, R30, 0x8, RZ ;  /* 0x000000081e1e7824 */ /* 0x000fe200078e00ff */
[----:B------:R-:W-:Y:S01]  /*09c0*/  @!UP0 UMOV UR10, UR16 ;  /* 0x00000010000a8c82 */ /* 0x000fe20008000000 */
[----:B------:R-:W-:Y:S01]  /*09d0*/  ULDC.64 UR4, c[0x0][0x258] ;  /* 0x0000960000047ab9 */ /* 0x000fe20000000a00 */
[----:B------:R-:W-:Y:S01]  /*09e0*/  IADD3 R12, P0, R26, UR10, RZ ;  /* 0x0000000a1a0c7c10 */ /* 0x000fe2000ff1e0ff */
[----:B------:R-:W-:Y:S01]  /*09f0*/  IMAD.U32 R16, RZ, RZ, UR4 ;  /* 0x00000004ff107e24 */ /* 0x000fe2000f8e00ff */
[----:B------:R-:W-:Y:S01]  /*0a00*/  UIMAD UR11, UR11, UR4, URZ ;  /* 0x000000040b0b72a4 */ /* 0x000fe2000f8e023f */
[----:B-1----:R-:W1:Y:S01]  /*0a10*/  MUFU.RCP R2, R2 ;  /* 0x0000000200027308 */ /* 0x002e620000001000 */
[----:B------:R-:W-:Y:S01]  /*0a20*/  IADD3.X R13, R27, UR8, RZ, P0, !PT ;  /* 0x000000081b0d7c10 */ /* 0x000fe200087fe4ff */
[----:B------:R-:W2:Y:S01]  /*0a30*/  S2UR UR4, SR_CgaCtaId ;  /* 0x00000000000479c3 */ /* 0x000ea20000008800 */
[----:B------:R-:W-:Y:S01]  /*0a40*/  @!P1 IADD3 R24, P0, R28, 0x10, RZ ;  /* 0x000000101c189810 */ /* 0x000fe20007f1e0ff */
[----:B------:R-:W-:Y:S01]  /*0a50*/  UIMAD UR5, UR6, UR5, UR11 ;  /* 0x00000005060572a4 */ /* 0x000fe2000f8e020b */
[----:B------:R-:W-:Y:S01]  /*0a60*/  ISETP.GE.AND P3, PT, R15, UR22, PT ;  /* 0x000000160f007c0c */ /* 0x000fe2000bf66270 */
[----:B------:R-:W-:Y:S01]  /*0a70*/  IMAD.WIDE.U32 R16, R16, UR6, R12 ;  /* 0x0000000610107c25 */ /* 0x000fe2000f8e000c */
[----:B------:R-:W-:-:S03]  /*0a80*/  UISETP.NE.AND UP0, UPT, UR7, -0x1, UPT ;  /* 0xffffffff0700788c */ /* 0x000fc6000bf05270 */
[----:B------:R-:W4:Y:S01]  /*0a90*/  @!P2 LDC.64 R12, c[0x0][0x210] ;  /* 0x00008400ff0cab82 */ /* 0x000f220000000a00 */
[----:B------:R-:W-:Y:S02]  /*0aa0*/  @!P1 IMAD.X R23, RZ, RZ, R29, P0 ;  /* 0x000000ffff179224 */ /* 0x000fe400000e061d */
[----:B------:R-:W-:Y:S01]  /*0ab0*/  VIADD R17, R17, UR5 ;  /* 0x0000000511117c36 */ /* 0x000fe20008000000 */
[----:B------:R-:W-:Y:S01]  /*0ac0*/  UMOV UR5, 0x400 ;  /* 0x0000040000057882 */ /* 0x000fe20000000000 */
[----:B-----5:R-:W-:Y:S02]  /*0ad0*/  @!P1 IMAD R23, R23, R4, RZ ;  /* 0x0000000417179224 */ /* 0x020fe400078e02ff */
[----:B-1----:R-:W-:Y:S01]  /*0ae0*/  VIADD R2, R2, 0xffffffe ;  /* 0x0ffffffe02027836 */ /* 0x002fe20000000000 */
[----:B------:R-:W-:Y:S01]  /*0af0*/  @UP0 UIADD3 UR17, UR15, UR7, URZ ;  /* 0x000000070f110290 */ /* 0x000fe2000fffe03f */
[----:B------:R-:W-:Y:S01]  /*0b00*/  @!P1 IMAD R5, R24, R5, R23 ;  /* 0x0000000518059224 */ /* 0x000fe200078e0217 */
[----:B------:R-:W-:Y:S01]  /*0b10*/  @UP0 UIADD3 UR8, UR15, UR7, URZ ;  /* 0x000000070f080290 */ /* 0x000fe2000fffe03f */
[----:B------:R1:W5:Y:S01]  /*0b20*/  F2I.FTZ.U32.TRUNC.NTZ R3, R2 ;  /* 0x0000000200037305 */ /* 0x000362000021f000 */
[----:B------:R-:W-:Y:S01]  /*0b30*/  @!P1 IMAD.MOV.U32 R23, RZ, RZ, R17 ;  /* 0x000000ffff179224 */ /* 0x000fe200078e0011 */
[----:B------:R-:W-:-:S02]  /*0b40*/  @UP0 ULDC.64 UR10, c[0x0][0x248] ;  /* 0x00009200000a0ab9 */ /* 0x000fc40000000a00 */
[----:B------:R-:W-:Y:S02]  /*0b50*/  @UP0 UIMAD.WIDE.U32 UR20, UR17, UR10, URZ ;  /* 0x0000000a111402a5 */ /* 0x000fe4000f8e003f */
[----:B--2---:R-:W-:Y:S02]  /*0b60*/  ULEA UR4, UR4, UR5, 0x18 ;  /* 0x0000000504047291 */ /* 0x004fe4000f8ec03f */
[----:B------:R-:W-:Y:S02]  /*0b70*/  ULEA.HI.SX32 UR5, UR38, 0xffffffff, 0x1a ;  /* 0xffffffff26057891 */ /* 0x000fe4000f8fd23f */
[----:B------:R-:W-:Y:S02]  /*0b80*/  @UP0 UIMAD UR17, UR17, UR11, URZ ;  /* 0x0000000b111102a4 */ /* 0x000fe4000f8e023f */
[----:B------:R-:W-:Y:S02]  /*0b90*/  UIMAD UR13, UR5, -0x40, UR12 ;  /* 0xffffffc0050d78a4 */ /* 0x000fe4000f8e020c */
[----:B------:R-:W-:Y:S01]  /*0ba0*/  @UP0 UIADD3 UR17, UR21, UR17, URZ ;  /* 0x0000001115110290 */ /* 0x000fe2000fffe03f */
[----:B-1----:R-:W-:Y:S01]  /*0bb0*/  LOP3.LUT R2, R6, 0x38, R26, 0xf8, !PT ;  /* 0x0000003806027812 */ /* 0x002fe200078ef81a */
[----:B-----5:R-:W-:Y:S01]  /*0bc0*/  IMAD.MOV R7, RZ, RZ, -R3 ;  /* 0x000000ffff077224 */ /* 0x020fe200078e0a03 */
[----:B------:R-:W-:-:S03]  /*0bd0*/  SHF.R.U32.HI R6, RZ, 0x3, R6 ;  /* 0x00000003ff067819 */ /* 0x000fc60000011606 */
[----:B------:R-:W-:Y:S01]  /*0be0*/  IMAD R7, R7, R0, RZ ;  /* 0x0000000007077224 */ /* 0x000fe200078e02ff */
[----:B------:R-:W-:Y:S02]  /*0bf0*/  LOP3.LUT R6, R2, R6, RZ, 0x3c, !PT ;  /* 0x0000000602067212 */ /* 0x000fe400078e3cff */
[----:B------:R-:W-:Y:S02]  /*0c00*/  MOV R2, RZ ;  /* 0x000000ff00027202 */ /* 0x000fe40000000f00 */
[----:B------:R-:W-:Y:S01]  /*0c10*/  LOP3.LUT R6, R6, 0xfffffe00, R30, 0xf8, !PT ;  /* 0xfffffe0006067812 */ /* 0x000fe200078ef81e */
[----:B---3--:R-:W-:-:S03]  /*0c20*/  @!P2 IMAD.WIDE.U32 R30, R28, R10, R16 ;  /* 0x0000000a1c1ea225 */ /* 0x008fc600078e0010 */
[----:B------:R-:W-:Y:S01]  /*0c30*/  LEA R236, R6, UR4, 0x1 ;  /* 0x0000000406ec7c11 */ /* 0x000fe2000f8e08ff */
[----:B------:R-:W-:Y:S01]  /*0c40*/  IMAD.HI.U32 R7, R3, R7, R2 ;  /* 0x0000000703077227 */ /* 0x000fe200078e0002 */
[----:B------:R-:W-:-:S04]  /*0c50*/  @!P1 MOV R2, 0x400 ;  /* 0x0000040000029802 */ /* 0x000fc80000000f00 */
[----:B----4-:R-:W-:Y:S01]  /*0c60*/  @!P1 LEA R18, R18, R2, 0x18 ;  /* 0x0000000212129211 */ /* 0x010fe200078ec0ff */
[----:B------:R-:W-:Y:S01]  /*0c70*/  IMAD.HI.U32 R7, R7, R22, RZ ;  /* 0x0000001607077227 */ /* 0x000fe200078e00ff */
[----:B------:R-:W1:Y:S02]  /*0c80*/  @!P1 LDC.64 R2, c[0x0][0x210] ;  /* 0x00008400ff029b82 */ /* 0x000e640000000a00 */
[----:B------:R-:W-:Y:S01]  /*0c90*/  @!P1 LEA R18, R6, R18, 0x1 ;  /* 0x0000001206129211 */ /* 0x000fe200078e08ff */
[----:B------:R-:W-:-:S04]  /*0ca0*/  IMAD.MOV R25, RZ, RZ, -R7 ;  /* 0x000000ffff197224 */ /* 0x000fc800078e0a07 */
[----:B------:R-:W-:Y:S02]  /*0cb0*/  IMAD R25, R0, R25, R22 ;  /* 0x0000001900197224 */ /* 0x000fe400078e0216 */
[----:B------:R-:W-:Y:S01]  /*0cc0*/  @!P2 IMAD R22, R29, R10, RZ ;  /* 0x0000000a1d16a224 */ /* 0x000fe200078e02ff */
[----:B------:R-:W-:Y:S02]  /*0cd0*/  @!P2 LEA R10, P5, R30, R12, 0x1 ;  /* 0x0000000c1e0aa211 */ /* 0x000fe400078a08ff */
[----:B------:R-:W-:Y:S01]  /*0ce0*/  ISETP.GT.U32.AND P4, PT, R0, R25, PT ;  /* 0x000000190000720c */ /* 0x000fe20003f84070 */
[----:B------:R-:W-:Y:S01]  /*0cf0*/  @!P2 IMAD R11, R28, R11, R22 ;  /* 0x0000000b1c0ba224 */ /* 0x000fe200078e0216 */
[----:B------:R-:W-:-:S03]  /*0d00*/  @!P1 MOV R22, R16 ;  /* 0x0000001000169202 */ /* 0x000fc60000000f00 */
[----:B------:R-:W-:Y:S02]  /*0d10*/  @!P2 IMAD.IADD R11, R31, 0x1, R11 ;  /* 0x000000011f0ba824 */ /* 0x000fe400078e020b */
[----:B------:R-:W-:Y:S02]  /*0d20*/  @!P1 IMAD.WIDE.U32 R22, R24, R4, R22 ;  /* 0x0000000418169225 */ /* 0x000fe400078e0016 */
[----:B------:R-:W2:Y:S01]  /*0d30*/  @!P3 S2R R4, SR_CgaCtaId ;  /* 0x000000000004b919 */ /* 0x000ea20000008800 */
[----:B------:R-:W-:Y:S01]  /*0d40*/  @!P2 LEA.HI.X R11, R30, R13, R11, 0x1, P5 ;  /* 0x0000000d1e0ba211 */ /* 0x000fe200028f0c0b */
[----:B------:R-:W-:Y:S01]  /*0d50*/  @!P1 IMAD.IADD R5, R23, 0x1, R5 ;  /* 0x0000000117059824 */ /* 0x000fe200078e0205 */
[C---:B-1----:R-:W-:Y:S01]  /*0d60*/  @!P1 LEA R2, P0, R22.reuse, R2, 0x1 ;  /* 0x0000000216029211 */ /* 0x042fe200078008ff */
[----:B------:R-:W-:Y:S01]  /*0d70*/  @!P4 IMAD.IADD R25, R25, 0x1, -R0 ;  /* 0x000000011919c824 */ /* 0x000fe200078e0a00 */
[----:B------:R-:W1:Y:S01]  /*0d80*/  @!P3 LDC.64 R12, c[0x0][0x240] ;  /* 0x00009000ff0cbb82 */ /* 0x000e620000000a00 */
[----:B------:R-:W-:Y:S01]  /*0d90*/  @!PT LDS RZ, [RZ] ;  /* 0x00000000fffff984 */ /* 0x000fe20000000800 */
[----:B------:R-:W-:Y:S01]  /*0da0*/  @!PT LDS RZ, [RZ] ;  /* 0x00000000fffff984 */ /* 0x000fe20000000800 */
[----:B------:R-:W-:Y:S01]  /*0db0*/  @!PT LDS RZ, [RZ] ;  /* 0x00000000fffff984 */ /* 0x000fe20000000800 */
[----:B------:R-:W-:Y:S01]  /*0dc0*/  @!P2 LDGSTS.E.BYPASS.LTC128B.128 [R236], desc[UR28][R10.64] ;  /* 0x000000000aecafae */ /* 0x000fe2000b901d5c */
[----:B------:R-:W-:Y:S01]  /*0dd0*/  @!P1 LEA.HI.X R3, R22, R3, R5, 0x1, P0 ;  /* 0x0000000316039211 */ /* 0x000fe200000f0c05 */
[----:B------:R-:W-:Y:S01]  /*0de0*/  @!P4 VIADD R7, R7, 0x1 ;  /* 0x000000010707c836 */ /* 0x000fe20000000000 */
[----:B------:R-:W-:Y:S01]  /*0df0*/  ISETP.GE.U32.AND P6, PT, R25, R0, PT ;  /* 0x000000001900720c */ /* 0x000fe20003fc6070 */
[----:B------:R-:W-:Y:S01]  /*0e00*/  VIADD R0, R20, 0x30 ;  /* 0x0000003014007836 */ /* 0x000fe20000000000 */
[----:B------:R-:W-:Y:S01]  /*0e10*/  @!P2 LDGSTS.E.BYPASS.LTC128B.128 [R236+0x2000], desc[UR28][R10.64+0x80] ;  /* 0x020000800aecafae */ /* 0x000fe2000b901d5c */
[----:B------:R-:W-:Y:S01]  /*0e20*/  ISETP.GE.AND P5, PT, R19, UR13, PT ;  /* 0x0000000d13007c0c */ /* 0x000fe2000bfa6270 */
[----:B------:R-:W-:Y:S01]  /*0e30*/  @!P3 IMAD.MOV.U32 R30, RZ, RZ, R16 ;  /* 0x000000ffff1eb224 */ /* 0x000fe200078e0010 */
[----:B------:R-:W-:Y:S01]  /*0e40*/  ISETP.NE.AND P4, PT, R14, RZ, PT ;  /* 0x000000ff0e00720c */ /* 0x000fe20003f85270 */
[----:B------:R-:W-:Y:S01]  /*0e50*/  @!P2 LDGSTS.E.BYPASS.LTC128B.128 [R236+0x4000], desc[UR28][R10.64+0x100] ;  /* 0x040001000aecafae */ /* 0x000fe2000b901d5c */
[----:B------:R-:W-:Y:S01]  /*0e60*/  ISETP.GE.AND P0, PT, R0, UR22, PT ;  /* 0x0000001600007c0c */ /* 0x000fe2000bf06270 */
[----:B------:R-:W-:-:S02]  /*0e70*/  @!P3 IMAD.MOV.U32 R31, RZ, RZ, R17 ;  /* 0x000000ffff1fb224 */ /* 0x000fc400078e0011 */
[----:B------:R3:W-:Y:S03]  /*0e80*/  @!P2 LDGSTS.E.BYPASS.LTC128B.128 [R236+0x6000], desc[UR28][R10.64+0x180] ;  /* 0x060001800aecafae */ /* 0x0007e6000b901d5c */
[----:B------:R-:W-:Y:S01]  /*0e90*/  @P6 VIADD R7, R7, 0x1 ;  /* 0x0000000107076836 */ /* 0x000fe20000000000 */
[----:B------:R-:W-:Y:S01]  /*0ea0*/  @!P1 LDGSTS.E.BYPASS.LTC128B.128 [R18+0x800], desc[UR28][R2.64] ;  /* 0x0080000002129fae */ /* 0x000fe2000b901d5c */
[----:B------:R-:W-:-:S03]  /*0eb0*/  ISETP.GE.AND P6, PT, R20, UR13, PT ;  /* 0x0000000d14007c0c */ /* 0x000fc6000bfc6270 */
[----:B------:R-:W-:Y:S02]  /*0ec0*/  @!P1 LDGSTS.E.BYPASS.LTC128B.128 [R18+0x2800], desc[UR28][R2.64+0x80] ;  /* 0x0280008002129fae */ /* 0x000fe4000b901d5c */
[----:B------:R-:W-:Y:S01]  /*0ed0*/  @!P0 MOV R24, R16 ;  /* 0x0000001000188202 */ /* 0x000fe20000000f00 */
[----:B------:R-:W-:Y:S01]  /*0ee0*/  @!P0 IMAD.MOV.U32 R25, RZ, RZ, R17 ;  /* 0x000000ffff198224 */ /* 0x000fe200078e0011 */
[----:B------:R-:W-:Y:S04]  /*0ef0*/  @!P1 LDGSTS.E.BYPASS.LTC128B.128 [R18+0x4800], desc[UR28][R2.64+0x100] ;  /* 0x0480010002129fae */ /* 0x000fe8000b901d5c */
[----:B------:R4:W-:Y:S01]  /*0f00*/  @!P1 LDGSTS.E.BYPASS.LTC128B.128 [R18+0x6800], desc[UR28][R2.64+0x180] ;  /* 0x0680018002129fae */ /* 0x0009e2000b901d5c */
[C---:B------:R-:W-:Y:S01]  /*0f10*/  @!P0 IADD3 R22, P1, R28.reuse, 0x30, RZ ;  /* 0x000000301c168810 */ /* 0x040fe20007f3e0ff */
[----:B------:R-:W1:Y:S01]  /*0f20*/  @!P0 S2R R16, SR_CgaCtaId ;  /* 0x0000000000108919 */ /* 0x000e620000008800 */
[----:B---3--:R-:W3:Y:S01]  /*0f30*/  @!P3 LDC.64 R10, c[0x0][0x210] ;  /* 0x00008400ff0abb82 */ /* 0x008ee20000000a00 */
[----:B----4-:R-:W-:-:S02]  /*0f40*/  @!P3 IADD3 R18, P2, R28, 0x20, RZ ;  /* 0x000000201c12b810 */ /* 0x010fc40007f5e0ff */
[--C-:B------:R-:W-:Y:S01]  /*0f50*/  @!P0 IMAD.X R28, RZ, RZ, R29.reuse, P1 ;  /* 0x000000ffff1c8224 */ /* 0x100fe200008e061d */
[----:B------:R-:W-:Y:S02]  /*0f60*/  @!P3 MOV R3, 0x400 ;  /* 0x000004000003b802 */ /* 0x000fe40000000f00 */
[----:B------:R-:W-:Y:S01]  /*0f70*/  @!P3 IMAD.X R2, RZ, RZ, R29, P2 ;  /* 0x000000ffff02b224 */ /* 0x000fe200010e061d */
[----:B------:R-:W-:Y:S01]  /*0f80*/  ISETP.GE.AND P2, PT, R19, UR13, PT ;  /* 0x0000000d13007c0c */ /* 0x000fe2000bf46270 */
[-C--:B-1----:R-:W-:Y:S01]  /*0f90*/  @!P3 IMAD.WIDE.U32 R30, R18, R12.reuse, R30 ;  /* 0x0000000c121eb225 */ /* 0x082fe200078e001e */
[----:B--2---:R-:W-:Y:S02]  /*0fa0*/  @!P3 LEA R19, R4, R3, 0x18 ;  /* 0x000000030413b211 */ /* 0x004fe400078ec0ff */
[----:B------:R-:W-:Y:S01]  /*0fb0*/  LOP3.LUT R3, R14, UR6, RZ, 0x3c, !PT ;  /* 0x000000060e037c12 */ /* 0x000fe2000f8e3cff */
[----:B------:R-:W1:Y:S01]  /*0fc0*/  @!P0 LDC.64 R4, c[0x0][0x240] ;  /* 0x00009000ff048b82 */ /* 0x000e620000000a00 */
[----:B------:R-:W-:Y:S01]  /*0fd0*/  @!P3 IMAD R2, R2, R12, RZ ;  /* 0x0000000c0202b224 */ /* 0x000fe200078e02ff */
[----:B------:R-:W-:Y:S01]  /*0fe0*/  @UP0 ULDC.64 UR6, c[0x0][0x250] ;  /* 0x0000940000060ab9 */ /* 0x000fe20000000a00 */
[----:B------:R-:W-:Y:S01]  /*0ff0*/  ISETP.GE.AND P1, PT, R3, RZ, PT ;  /* 0x000000ff0300720c */ /* 0x000fe20003f26270 */
[----:B------:R-:W-:Y:S01]  /*1000*/  @UP0 UIMAD.WIDE.U32 UR18, UR8, UR6, URZ ;  /* 0x00000006081202a5 */ /* 0x000fe2000f8e003f */
[----:B------:R-:W-:Y:S01]  /*1010*/  @!P3 IMAD R13, R18, R13, R2 ;  /* 0x0000000d120db224 */ /* 0x000fe200078e0202 */
[----:B------:R-:W-:-:S02]  /*1020*/  @UP0 UIMAD UR8, UR8, UR7, URZ ;  /* 0x00000007080802a4 */ /* 0x000fc4000f8e023f */
[----:B------:R-:W2:Y:S01]  /*1030*/  @!P0 LDC.64 R2, c[0x0][0x210] ;  /* 0x00008400ff028b82 */ /* 0x000ea20000000a00 */
[----:B------:R-:W-:Y:S01]  /*1040*/  @!P3 IMAD.IADD R13, R31, 0x1, R13 ;  /* 0x000000011f0db824 */ /* 0x000fe200078e020d */
[----:B------:R-:W-:-:S06]  /*1050*/  @UP0 UIADD3 UR16, UR19, UR8, URZ ;  /* 0x0000000813100290 */ /* 0x000fcc000fffe03f */
[----:B------:R-:W-:Y:S01]  /*1060*/  @!P1 IMAD.MOV R7, RZ, RZ, -R7 ;  /* 0x000000ffff079224 */ /* 0x000fe200078e0a07 */
[----:B------:R-:W-:Y:S02]  /*1070*/  PLOP3.LUT P1, PT, PT, PT, UP0, 0x80, 0x0 ;  /* 0x000000000000781c */ /* 0x000fe40003f2f008 */
[----:B------:R-:W-:Y:S02]  /*1080*/  @!P4 LOP3.LUT R7, RZ, R14, RZ, 0x33, !PT ;  /* 0x0000000eff07c212 */ /* 0x000fe400078e33ff */
[----:B---3--:R-:W-:Y:S01]  /*1090*/  @!P3 LEA R10, P4, R30, R10, 0x1 ;  /* 0x0000000a1e0ab211 */ /* 0x008fe200078808ff */
[----:B-1----:R-:W-:-:S03]  /*10a0*/  @!P0 IMAD R28, R28, R4, RZ ;  /* 0x000000041c1c8224 */ /* 0x002fc600078e02ff */
[----:B------:R-:W-:Y:S01]  /*10b0*/  @!P3 LEA.HI.X R11, R30, R11, R13, 0x1, P4 ;  /* 0x0000000b1e0bb211 */ /* 0x000fe200020f0c0d */
[----:B------:R-:W-:-:S04]  /*10c0*/  @!P0 IMAD.WIDE.U32 R24, R22, R4, R24 ;  /* 0x0000000416188225 */ /* 0x000fc800078e0018 */
[----:B------:R-:W-:Y:S01]  /*10d0*/  @!P0 IMAD R5, R22, R5, R28 ;  /* 0x0000000516058224 */ /* 0x000fe200078e021c */
        /* <DEDUP_REMOVED lines=13> */
.L_x_754:
[----:B------:R-:W-:Y:S05]  /*11b0*/  @P1 BRA `(.L_x_755) ;  /* 0x0000000000301947 */ /* 0x000fea0003800000 */
        /* <DEDUP_REMOVED lines=12> */
.L_x_755:
[----:B------:R-:W-:Y:S01]  /*1280*/  @!P3 IMAD R19, R6, 0x2, R19 ;  /* 0x000000020613b824 */ /* 0x000fe200078e0213 */
[----:B--2---:R-:W-:Y:S01]  /*1290*/  @!P0 LEA R28, P1, R24, R2, 0x1 ;  /* 0x00000002181c8211 */ /* 0x004fe200078208ff */
[----:B------:R-:W-:Y:S01]  /*12a0*/  IMAD R4, R21, UR10, RZ ;  /* 0x0000000a15047c24 */ /* 0x000fe2000f8e02ff */
[----:B------:R-:W-:Y:S01]  /*12b0*/  ULDC.64 UR8, c[0x0][0x260] ;  /* 0x0000980000087ab9 */ /* 0x000fe20000000a00 */
[C---:B------:R-:W-:Y:S01]  /*12c0*/  IMAD.WIDE.U32 R12, R20.reuse, UR10, R26 ;  /* 0x0000000a140c7c25 */ /* 0x040fe2000f8e001a */
[----:B------:R-:W-:Y:S01]  /*12d0*/  @!PT LDS RZ, [RZ] ;  /* 0x00000000fffff984 */ /* 0x000fe20000000800 */
[----:B------:R-:W-:Y:S01]  /*12e0*/  @!PT LDS RZ, [RZ] ;  /* 0x00000000fffff984 */ /* 0x000fe20000000800 */
[----:B------:R-:W-:Y:S01]  /*12f0*/  @!PT LDS RZ, [RZ] ;  /* 0x00000000fffff984 */ /* 0x000fe20000000800 */
[----:B------:R-:W-:Y:S01]  /*1300*/  @!P3 LDGSTS.E.BYPASS.LTC128B.128 [R19+0x1000], desc[UR28][R10.64] ;  /* 0x010000000a13bfae */ /* 0x000fe2000b901d5c */
[----:B------:R-:W-:Y:S01]  /*1310*/  ISETP.GE.AND P4, PT, R15, UR13, PT ;  /* 0x0000000d0f007c0c */ /* 0x000fe2000bf86270 */
[----:B------:R-:W-:Y:S01]  /*1320*/  USHF.L.U64.HI UR15, UR10, 0x6, UR11 ;  /* 0x000000060a0f7899 */ /* 0x000fe2000801020b */
[C---:B------:R-:W-:Y:S01]  /*1330*/  IMAD R4, R20.reuse, UR11, R4 ;  /* 0x0000000b14047c24 */ /* 0x040fe2000f8e0204 */
[----:B------:R-:W-:Y:S01]  /*1340*/  @!P3 LDGSTS.E.BYPASS.LTC128B.128 [R19+0x3000], desc[UR28][R10.64+0x80] ;  /* 0x030000800a13bfae */ /* 0x000fe2000b901d5c */
[----:B------:R-:W-:Y:S01]  /*1350*/  @!P0 IMAD.IADD R5, R25, 0x1, R5 ;  /* 0x0000000119058824 */ /* 0x000fe200078e0205 */
[----:B------:R-:W-:Y:S01]  /*1360*/  @!P0 MOV R2, 0x400 ;  /* 0x0000040000028802 */ /* 0x000fe20000000f00 */
[----:B------:R-:W-:Y:S01]  /*1370*/  USHF.R.S32.HI UR14, URZ, 0x1f, UR5 ;  /* 0x0000001f3f0e7899 */ /* 0x000fe20008011405 */
[----:B------:R-:W-:Y:S01]  /*1380*/  @!P3 LDGSTS.E.BYPASS.LTC128B.128 [R19+0x5000], desc[UR28][R10.64+0x100] ;  /* 0x050001000a13bfae */ /* 0x000fe2000b901d5c */
[----:B------:R-:W-:Y:S01]  /*1390*/  @!P6 MOV R14, 0x400 ;  /* 0x00000400000ee802 */ /* 0x000fe20000000f00 */
[----:B------:R-:W-:Y:S01]  /*13a0*/  IMAD.WIDE.U32 R26, R20, UR6, R26 ;  /* 0x00000006141a7c25 */ /* 0x000fe2000f8e001a */
[----:B------:R-:W-:Y:S01]  /*13b0*/  @!P0 LEA.HI.X R29, R24, R3, R5, 0x1, P1 ;  /* 0x00000003181d8211 */ /* 0x000fe200008f0c05 */
[----:B------:R1:W-:Y:S01]  /*13c0*/  @!P3 LDGSTS.E.BYPASS.LTC128B.128 [R19+0x7000], desc[UR28][R10.64+0x180] ;  /* 0x070001800a13bfae */ /* 0x0003e2000b901d5c */
[----:B------:R-:W-:Y:S01]  /*13d0*/  IADD3 R240, P3, R12, UR20, RZ ;  /* 0x000000140cf07c10 */ /* 0x000fe2000ff7e0ff */
[----:B------:R-:W-:Y:S01]  /*13e0*/  UIMAD.WIDE.U32 UR20, UR10, 0x20, URZ ;  /* 0x000000200a1478a5 */ /* 0x000fe2000f8e003f */
[----:B------:R-:W-:-:S02]  /*13f0*/  SHF.R.S32.HI R12, RZ, 0x1f, R7 ;  /* 0x0000001fff0c7819 */ /* 0x000fc40000011407 */
[----:B------:R-:W-:Y:S01]  /*1400*/  IADD3.X R241, R13, UR17, R4, P3, !PT ;  /* 0x000000110df17c10 */ /* 0x000fe20009ffe404 */
[----:B------:R-:W-:Y:S01]  /*1410*/  USHF.L.U32 UR17, UR10, 0x6, URZ ;  /* 0x000000060a117899 */ /* 0x000fe2000800063f */
[----:B------:R-:W2:Y:S01]  /*1420*/  @!P6 S2R R13, SR_CgaCtaId ;  /* 0x00000000000de919 */ /* 0x000ea20000008800 */
[----:B------:R-:W3:Y:S01]  /*1430*/  @!P6 LDC.64 R4, c[0x0][0x218] ;  /* 0x00008600ff04eb82 */ /* 0x000ee20000000a00 */
[----:B------:R-:W-:Y:S01]  /*1440*/  IMAD R242, R12, UR8, RZ ;  /* 0x000000080cf27c24 */ /* 0x000fe2000f8e02ff */
[----:B------:R-:W-:Y:S01]  /*1450*/  @!P0 LEA R2, R16, R2, 0x18 ;  /* 0x0000000210028211 */ /* 0x000fe200078ec0ff */
[----:B------:R-:W-:Y:S01]  /*1460*/  IMAD.WIDE.U32 R240, R7, UR8, R240 ;  /* 0x0000000807f07c25 */ /* 0x000fe2000f8e00f0 */
[----:B------:R-:W-:Y:S01]  /*1470*/  ISETP.GE.AND P3, PT, R0, UR13, PT ;  /* 0x0000000d00007c0c */ /* 0x000fe2000bf66270 */
[----:B------:R-:W-:Y:S01]  /*1480*/  UIMAD UR8, UR15, UR5, URZ ;  /* 0x000000050f0872a4 */ /* 0x000fe2000f8e023f */
[----:B------:R-:W-:Y:S01]  /*1490*/  ISETP.GE.AND P1, PT, R15, UR13, PT ;  /* 0x0000000d0f007c0c */ /* 0x000fe2000bf26270 */
[----:B------:R-:W-:Y:S01]  /*14a0*/  IMAD R242, R7, UR9, R242 ;  /* 0x0000000907f27c24 */ /* 0x000fe2000f8e02f2 */
[----:B------:R-:W4:Y:S01]  /*14b0*/  @!P5 S2R R15, SR_CgaCtaId ;  /* 0x00000000000fd919 */ /* 0x000f220000008800 */
[----:B------:R-:W-:Y:S01]  /*14c0*/  IMAD.U32 R80, RZ, RZ, UR17 ;  /* 0x00000011ff507e24 */ /* 0x000fe2000f8e00ff */
[----:B------:R-:W-:Y:S01]  /*14d0*/  UIMAD UR8, UR14, UR17, UR8 ;  /* 0x000000110e0872a4 */ /* 0x000fe2000f8e0208 */
[----:B------:R-:W-:Y:S01]  /*14e0*/  IMAD.IADD R243, R241, 0x1, R242 ;  /* 0x00000001f1f37824 */ /* 0x000fe200078e02f2 */
[----:B------:R-:W-:Y:S01]  /*14f0*/  UIMAD UR14, UR14, UR6, URZ ;  /* 0x000000060e0e72a4 */ /* 0x000fe2000f8e023f */
[----:B------:R-:W-:Y:S01]  /*1500*/  @!P0 IMAD R2, R6, 0x2, R2 ;  /* 0x0000000206028824 */ /* 0x000fe200078e0202 */
[----:B------:R-:W-:Y:S01]  /*1510*/  SHF.R.S32.HI R79, RZ, 0x5, R79 ;  /* 0x00000005ff4f7819 */ /* 0x000fe2000001144f */
[----:B------:R-:W-:Y:S01]  /*1520*/  IMAD.MOV.U32 R242, RZ, RZ, R240 ;  /* 0x000000fffff27224 */ /* 0x000fe200078e00f0 */
[----:B------:R-:W-:-:S02]  /*1530*/  UIMAD UR14, UR5, UR7, UR14 ;  /* 0x00000007050e72a4 */ /* 0x000fc4000f8e020e */
[----:B------:R-:W-:Y:S01]  /*1540*/  @!P0 LDGSTS.E.BYPASS.LTC128B.128 [R2+0x1800], desc[UR28][R28.64] ;  /* 0x018000001c028fae */ /* 0x000fe2000b901d5c */
[----:B------:R-:W-:Y:S01]  /*1550*/  IMAD.WIDE.U32 R16, R80, UR5, R242 ;  /* 0x0000000550107c25 */ /* 0x000fe2000f8e00f2 */
[----:B-1----:R-:W-:Y:S01]  /*1560*/  LEA.HI R10, R9, R81, RZ, 0x4 ;  /* 0x00000051090a7211 */ /* 0x002fe200078f20ff */
[----:B------:R-:W-:Y:S01]  /*1570*/  VOTEU.ALL UP0, P3 ;  /* 0x00000000003f7886 */ /* 0x000fe20001800000 */
[----:B------:R-:W1:Y:S01]  /*1580*/  @!P4 S2R R11, SR_CgaCtaId ;  /* 0x00000000000bc919 */ /* 0x000e620000008800 */
[----:B------:R-:W-:Y:S01]  /*1590*/  VIADD R23, R17, UR8 ;  /* 0x0000000811177c36 */ /* 0x000fe20008000000 */
[----:B------:R-:W-:Y:S01]  /*15a0*/  SHF.R.S32.HI R9, RZ, 0x4, R10 ;  /* 0x00000004ff097819 */ /* 0x000fe2000001140a */
[----:B------:R-:W-:Y:S01]  /*15b0*/  USHF.L.U32 UR8, UR11, 0x5, URZ ;  /* 0x000000050b087899 */ /* 0x000fe2000800063f */
[----:B------:R-:W-:Y:S01]  /*15c0*/  @!P0 LDGSTS.E.BYPASS.LTC128B.128 [R2+0x3800], desc[UR28][R28.64+0x80] ;  /* 0x038000801c028fae */ /* 0x000fe2000b901d5c */
[----:B------:R-:W-:Y:S01]  /*15d0*/  @!P5 MOV R17, 0x400 ;  /* 0x000004000011d802 */ /* 0x000fe20000000f00 */
[----:B------:R-:W-:Y:S01]  /*15e0*/  @!P3 IMAD.MOV.U32 R22, RZ, RZ, R16 ;  /* 0x000000ffff16b224 */ /* 0x000fe200078e0010 */
[----:B------:R-:W-:Y:S01]  /*15f0*/  LEA.HI R18, R10, R9, RZ, 0x1 ;  /* 0x000000090a127211 */ /* 0x000fe200078f08ff */
[----:B------:R-:W-:Y:S03]  /*1600*/  @!P0 LDGSTS.E.BYPASS.LTC128B.128 [R2+0x5800], desc[UR28][R28.64+0x100] ;  /* 0x058001001c028fae */ /* 0x000fe6000b901d5c */
[----:B------:R-:W-:Y:S01]  /*1610*/  LOP3.LUT R18, R18, 0xfffffffe, RZ, 0xc0, !PT ;  /* 0xfffffffe12127812 */ /* 0x000fe200078ec0ff */
[----:B------:R5:W-:Y:S01]  /*1620*/  @!P0 LDGSTS.E.BYPASS.LTC128B.128 [R2+0x7800], desc[UR28][R28.64+0x180] ;  /* 0x078001801c028fae */ /* 0x000be2000b901d5c */
[----:B---3--:R-:W-:-:S02]  /*1630*/  @!P6 LEA R24, P0, R16, R4, 0x1 ;  /* 0x000000041018e211 */ /* 0x008fc400078008ff */
[----:B--2---:R-:W-:Y:S01]  /*1640*/  @!P6 LEA R4, R13, R14, 0x18 ;  /* 0x0000000e0d04e211 */ /* 0x004fe200078ec0ff */
[----:B------:R-:W-:Y:S01]  /*1650*/  IMAD.U32 R14, RZ, RZ, UR10 ;  /* 0x0000000aff0e7e24 */ /* 0x000fe2000f8e00ff */
[----:B------:R-:W2:Y:S01]  /*1660*/  @!P3 S2R R13, SR_CgaCtaId ;  /* 0x00000000000db919 */ /* 0x000ea20000008800 */
[----:B------:R-:W-:Y:S01]  /*1670*/  @!P6 LEA.HI.X R25, R16, R5, R23, 0x1, P0 ;  /* 0x000000051019e211 */ /* 0x000fe200000f0c17 */
[----:B------:R-:W-:Y:S01]  /*1680*/  IMAD.IADD R9, R9, 0x1, -R18 ;  /* 0x0000000109097824 */ /* 0x000fe200078e0a12 */
[----:B------:R-:W-:Y:S01]  /*1690*/  ISETP.GE.AND P0, PT, R0, UR13, PT ;  /* 0x0000000d00007c0c */ /* 0x000fe2000bf06270 */
[----:B------:R-:W-:Y:S01]  /*16a0*/  @!P6 IMAD R4, R6, 0x2, R4 ;  /* 0x000000020604e824 */ /* 0x000fe200078e0204 */
[----:B------:R-:W-:Y:S01]  /*16b0*/  LOP3.LUT R0, R10, 0xfffffff0, RZ, 0xc0, !PT ;  /* 0xfffffff00a007812 */ /* 0x000fe200078ec0ff */
[----:B------:R-:W-:Y:S01]  /*16c0*/  IMAD.U32 R18, RZ, RZ, UR8 ;  /* 0x00000008ff127e24 */ /* 0x000fe2000f8e00ff */
[----:B------:R-:W-:Y:S01]  /*16d0*/  @!P4 MOV R10, 0x400 ;  /* 0x00000400000ac802 */ /* 0x000fe20000000f00 */
[----:B------:R-:W-:Y:S01]  /*16e0*/  ULDC.64 UR8, c[0x0][0x268] ;  /* 0x00009a0000087ab9 */ /* 0x000fe20000000a00 */
[----:B------:R-:W-:Y:S01]  /*16f0*/  @!P6 LDGSTS.E.BYPASS.LTC128B.128 [R4+0x8000], desc[UR28][R24.64] ;  /* 0x080000001804efae */ /* 0x000fe2000b901d5c */
[----:B------:R-:W-:Y:S01]  /*1700*/  IMAD.IADD R0, R81, 0x1, -R0 ;  /* 0x0000000151007824 */ /* 0x000fe200078e0a00 */
[----:B----4-:R-:W-:Y:S01]  /*1710*/  @!P5 LEA R15, R15, R17, 0x18 ;  /* 0x000000110f0fd211 */ /* 0x010fe200078ec0ff */
[----:B------:R-:W-:Y:S01]  /*1720*/  IMAD R17, R21, UR6, RZ ;  /* 0x0000000615117c24 */ /* 0x000fe2000f8e02ff */
[----:B------:R-:W-:Y:S01]  /*1730*/  @!P6 LDGSTS.E.BYPASS.LTC128B.128 [R4+0xa000], desc[UR28][R24.64+0x80] ;  /* 0x0a0000801804efae */ /* 0x000fe2000b901d5c */
[----:B------:R-:W-:Y:S01]  /*1740*/  IMAD R12, R12, UR8, RZ ;  /* 0x000000080c0c7c24 */ /* 0x000fe2000f8e02ff */
[----:B-1----:R-:W-:Y:S01]  /*1750*/  @!P4 LEA R11, R11, R10, 0x18 ;  /* 0x0000000a0b0bc211 */ /* 0x002fe200078ec0ff */
[----:B------:R-:W-:Y:S01]  /*1760*/  @!P5 IMAD R15, R6, 0x2, R15 ;  /* 0x00000002060fd824 */ /* 0x000fe200078e020f */
[----:B------:R-:W-:Y:S01]  /*1770*/  @!P6 LDGSTS.E.BYPASS.LTC128B.128 [R4+0xc000], desc[UR28][R24.64+0x100] ;  /* 0x0c0001001804efae */ /* 0x000fe2000b901d5c */
[----:B------:R-:W-:Y:S01]  /*1780*/  SHF.R.S32.HI R10, RZ, 0x1f, R0 ;  /* 0x0000001fff0a7819 */ /* 0x000fe20000011400 */
[----:B------:R-:W-:-:S02]  /*1790*/  IMAD R17, R20, UR7, R17 ;  /* 0x0000000714117c24 */ /* 0x000fc4000f8e0211 */
[----:B------:R1:W-:Y:S01]  /*17a0*/  @!P6 LDGSTS.E.BYPASS.LTC128B.128 [R4+0xe000], desc[UR28][R24.64+0x180] ;  /* 0x0e0001801804efae */ /* 0x0003e2000b901d5c */
[----:B-----5:R-:W3:Y:S01]  /*17b0*/  @!P5 LDC.64 R2, c[0x0][0x218] ;  /* 0x00008600ff02db82 */ /* 0x020ee20000000a00 */
[----:B------:R-:W-:Y:S01]  /*17c0*/  @!P5 LEA R5, P6, R14, R16, 0x4 ;  /* 0x000000100e05d211 */ /* 0x000fe200078c20ff */
[----:B------:R-:W-:Y:S01]  /*17d0*/  @!P4 IMAD R11, R6, 0x2, R11 ;  /* 0x00000002060bc824 */ /* 0x000fe200078e020b */
[----:B------:R-:W-:Y:S01]  /*17e0*/  LEA.HI R10, R10, R0, RZ, 0x3 ;  /* 0x000000000a0a7211 */ /* 0x000fe200078f18ff */
[----:B------:R-:W-:-:S04]  /*17f0*/  IMAD R12, R7, UR9, R12 ;  /* 0x00000009070c7c24 */ /* 0x000fc8000f8e020c */
[----:B------:R-:W-:-:S05]  /*1800*/  IMAD.SHL.U32 R77, R10, 0x40, RZ ;  /* 0x000000400a4d7824 */ /* 0x000fca00078e00ff */
[----:B------:R-:W-:-:S05]  /*1810*/  LOP3.LUT R77, R77, 0xfffffe00, RZ, 0xc0, !PT ;  /* 0xfffffe004d4d7812 */ /* 0x000fca00078ec0ff */
[----:B------:R-:W-:Y:S02]  /*1820*/  IMAD R234, R79, 0x400, R77 ;  /* 0x000004004fea7824 */ /* 0x000fe400078e024d */
[----:B-1----:R-:W-:-:S05]  /*1830*/  IMAD.U32 R4, RZ, RZ, UR11 ;  /* 0x0000000bff047e24 */ /* 0x002fca000f8e00ff */
[----:B------:R-:W-:Y:S02]  /*1840*/  @!P5 LEA.HI.X R4, R14, R23, R4, 0x4, P6 ;  /* 0x000000170e04d211 */ /* 0x000fe400030f2404 */
[C---:B---3--:R-:W-:Y:S02]  /*1850*/  @!P5 LEA R24, P6, R5.reuse, R2, 0x1 ;  /* 0x000000020518d211 */ /* 0x048fe400078c08ff */
[----:B------:R-:W-:Y:S02]  /*1860*/  @!P3 MOV R2, 0x400 ;  /* 0x000004000002b802 */ /* 0x000fe40000000f00 */
[----:B------:R-:W-:Y:S02]  /*1870*/  @!P5 LEA.HI.X R25, R5, R3, R4, 0x1, P6 ;  /* 0x000000030519d211 */ /* 0x000fe400030f0c04 */
[----:B--2---:R-:W-:Y:S01]  /*1880*/  @!P3 LEA R13, R13, R2, 0x18 ;  /* 0x000000020d0db211 */ /* 0x004fe200078ec0ff */
[----:B------:R-:W1:Y:S01]  /*1890*/  @!P4 LDC.64 R4, c[0x0][0x218] ;  /* 0x00008600ff04cb82 */ /* 0x000e620000000a00 */
[----:B------:R-:W-:Y:S01]  /*18a0*/  LOP3.LUT R2, R10, 0xfffffff8, RZ, 0xc0, !PT ;  /* 0xfffffff80a027812 */ /* 0x000fe200078ec0ff */
[----:B------:R-:W-:Y:S01]  /*18b0*/  @!P5 LDGSTS.E.BYPASS.LTC128B.128 [R15+0x8800], desc[UR28][R24.64] ;  /* 0x08800000180fdfae */ /* 0x000fe2000b901d5c */
[----:B------:R-:W-:Y:S01]  /*18c0*/  @!P4 IADD3 R19, P6, R16, UR20, RZ ;  /* 0x000000141013cc10 */ /* 0x000fe2000ffde0ff */
[----:B------:R-:W-:-:S02]  /*18d0*/  @!P3 IMAD R13, R6, 0x2, R13 ;  /* 0x00000002060db824 */ /* 0x000fc400078e020d */
[----:B------:R-:W-:Y:S01]  /*18e0*/  IMAD.IADD R0, R0, 0x1, -R2 ;  /* 0x0000000100007824 */ /* 0x000fe200078e0a02 */
[----:B------:R-:W-:Y:S01]  /*18f0*/  @!P4 IADD3.X R18, R23, UR21, R18, P6, !PT ;  /* 0x000000151712cc10 */ /* 0x000fe2000b7fe412 */
[----:B------:R-:W2:Y:S01]  /*1900*/  @!P3 LDC.64 R2, c[0x0][0x218] ;  /* 0x00008600ff02bb82 */ /* 0x000ea20000000a00 */
[----:B------:R-:W-:Y:S01]  /*1910*/  IADD3 R238, P6, R26, UR18, RZ ;  /* 0x000000121aee7c10 */ /* 0x000fe2000ffde0ff */
[----:B------:R-:W-:Y:S01]  /*1920*/  @!P5 LDGSTS.E.BYPASS.LTC128B.128 [R15+0xa800], desc[UR28][R24.64+0x80] ;  /* 0x0a800080180fdfae */ /* 0x000fe2000b901d5c */
[----:B------:R-:W-:Y:S01]  /*1930*/  @!P3 IMAD.WIDE.U32 R22, R14, 0x30, R22 ;  /* 0x000000300e16b825 */ /* 0x000fe200078e0016 */
[----:B------:R-:W-:Y:S01]  /*1940*/  UIMAD.WIDE.U32 UR18, UR5, UR6, URZ ;  /* 0x00000006051272a5 */ /* 0x000fe2000f8e003f */
[----:B------:R-:W-:Y:S01]  /*1950*/  IADD3.X R239, R27, UR16, R17, P6, !PT ;  /* 0x000000101bef7c10 */ /* 0x000fe2000b7fe411 */
[----:B------:R-:W-:Y:S01]  /*1960*/  @!P5 LDGSTS.E.BYPASS.LTC128B.128 [R15+0xc800], desc[UR28][R24.64+0x100] ;  /* 0x0c800100180fdfae */ /* 0x000fe2000b901d5c */
[----:B------:R-:W-:Y:S01]  /*1970*/  @!UP0 UIMAD UR16, UR11, 0x30, URZ ;  /* 0x000000300b1088a4 */ /* 0x000fe2000f8e023f */
[----:B------:R-:W-:Y:S01]  /*1980*/  IMAD.SHL.U32 R14, R8, 0x40, RZ ;  /* 0x00000040080e7824 */ /* 0x000fe200078e00ff */
[C---:B------:R-:W-:Y:S01]  /*1990*/  ISETP.GE.AND P6, PT, R20.reuse, UR13, PT ;  /* 0x0000000d14007c0c */ /* 0x040fe2000bfc6270 */
[----:B------:R3:W-:Y:S01]  /*19a0*/  @!P5 LDGSTS.E.BYPASS.LTC128B.128 [R15+0xe800], desc[UR28][R24.64+0x180] ;  /* 0x0e800180180fdfae */ /* 0x0007e2000b901d5c */
[----:B------:R-:W-:Y:S01]  /*19b0*/  UIADD3 UR14, UR19, UR14, URZ ;  /* 0x0000000e130e7290 */ /* 0x000fe2000fffe03f */
[----:B------:R-:W-:Y:S01]  /*19c0*/  IMAD.SHL.U32 R20, R20, 0x8, RZ ;  /* 0x0000000814147824 */ /* 0x000fe200078e00ff */
[----:B------:R-:W-:Y:S01]  /*19d0*/  LOP3.LUT R14, R14, 0x1c0, RZ, 0xc0, !PT ;  /* 0x000001c00e0e7812 */ /* 0x000fe200078ec0ff */
[----:B------:R-:W-:Y:S01]  /*19e0*/  IMAD.WIDE.U32 R238, R7, UR8, R238 ;  /* 0x0000000807ee7c25 */ /* 0x000fe2000f8e00ee */
[----:B------:R-:W-:Y:S01]  /*19f0*/  USHF.L.U32 UR8, UR7, 0x5, URZ ;  /* 0x0000000507087899 */ /* 0x000fe2000800063f */
[----:B-1----:R-:W-:Y:S01]  /*1a00*/  @!P4 LEA R4, P5, R19, R4, 0x1 ;  /* 0x000000041304c211 */ /* 0x002fe200078a08ff */
[----:B------:R-:W1:Y:S01]  /*1a10*/  @!P2 LDC.64 R6, c[0x0][0x220] ;  /* 0x00008800ff06ab82 */ /* 0x000e620000000a00 */
[----:B------:R-:W-:Y:S01]  /*1a20*/  LOP3.LUT R20, R14, 0x8, R20, 0xf8, !PT ;  /* 0x000000080e147812 */ /* 0x000fe200078ef814 */
[----:B------:R-:W-:Y:S01]  /*1a30*/  IMAD.IADD R235, R239, 0x1, R12 ;  /* 0x00000001efeb7824 */ /* 0x000fe200078e020c */
[----:B------:R-:W-:Y:S01]  /*1a40*/  @!P4 LEA.HI.X R5, R19, R5, R18, 0x1, P5 ;  /* 0x000000051305c211 */ /* 0x000fe200028f0c12 */
[----:B------:R-:W-:Y:S01]  /*1a50*/  IMAD.U32 R18, RZ, RZ, UR18 ;  /* 0x00000012ff127e24 */ /* 0x000fe2000f8e00ff */
[----:B------:R-:W-:Y:S01]  /*1a60*/  SHF.R.U32.HI R233, RZ, 0x3, R14 ;  /* 0x00000003ffe97819 */ /* 0x000fe2000001160e */
[----:B------:R-:W-:Y:S01]  /*1a70*/  IMAD.SHL.U32 R76, R0, 0x40, RZ ;  /* 0x00000040004c7824 */ /* 0x000fe200078e00ff */
[----:B--2---:R-:W-:Y:S01]  /*1a80*/  @!P3 LEA R16, P5, R22, R2, 0x1 ;  /* 0x000000021610b211 */ /* 0x004fe200078a08ff */
[----:B------:R-:W-:Y:S01]  /*1a90*/  @!P4 LDGSTS.E.BYPASS.LTC128B.128 [R11+0x9000], desc[UR28][R4.64] ;  /* 0x09000000040bcfae */ /* 0x000fe2000b901d5c */
[----:B------:R-:W-:Y:S01]  /*1aa0*/  IMAD.U32 R2, RZ, RZ, UR14 ;  /* 0x0000000eff027e24 */ /* 0x000fe2000f8e00ff */
[----:B------:R-:W-:Y:S01]  /*1ab0*/  LOP3.LUT R233, R20, R233, RZ, 0x3c, !PT ;  /* 0x000000e914e97212 */ /* 0x000fe200078e3cff */
[----:B------:R-:W-:Y:S01]  /*1ac0*/  IMAD.U32 R19, RZ, RZ, UR19 ;  /* 0x00000013ff137e24 */ /* 0x000fe2000f8e00ff */
[----:B------:R-:W-:Y:S01]  /*1ad0*/  @!P4 LDGSTS.E.BYPASS.LTC128B.128 [R11+0xb000], desc[UR28][R4.64+0x80] ;  /* 0x0b000080040bcfae */ /* 0x000fe2000b901d5c */
[----:B------:R-:W-:Y:S01]  /*1ae0*/  LOP3.LUT R76, R76, 0x1c0, RZ, 0xc0, !PT ;  /* 0x000001c04c4c7812 */ /* 0x000fe200078ec0ff */
[----:B------:R-:W-:Y:S01]  /*1af0*/  IMAD.U32 R12, RZ, RZ, UR7 ;  /* 0x00000007ff0c7e24 */ /* 0x000fe2000f8e00ff */
[----:B------:R-:W-:Y:S01]  /*1b00*/  UIMAD.WIDE.U32 UR18, UR6, 0x20, URZ ;  /* 0x00000020061278a5 */ /* 0x000fe2000f8e003f */
[----:B------:R-:W-:Y:S01]  /*1b10*/  @!P4 LDGSTS.E.BYPASS.LTC128B.128 [R11+0xd000], desc[UR28][R4.64+0x100] ;  /* 0x0d000100040bcfae */ /* 0x000fe2000b901d5c */
[----:B------:R-:W-:Y:S01]  /*1b20*/  IMAD R233, R9, 0x200, R233 ;  /* 0x0000020009e97824 */ /* 0x000fe200078e02e9 */
[----:B------:R-:W-:Y:S01]  /*1b30*/  VOTEU.ALL UP0, P0 ;  /* 0x00000000003f7886 */ /* 0x000fe20000000000 */
[----:B---3--:R-:W-:Y:S01]  /*1b40*/  @!P3 VIADD R15, R23, UR16 ;  /* 0x00000010170fbc36 */ /* 0x008fe20008000000 */
[----:B------:R2:W-:Y:S02]  /*1b50*/  @!P4 LDGSTS.E.BYPASS.LTC128B.128 [R11+0xf000], desc[UR28][R4.64+0x180] ;  /* 0x0f000180040bcfae */ /* 0x0005e4000b901d5c */
[----:B------:R-:W-:-:S02]  /*1b60*/  LEA R233, R233, UR4, 0x1 ;  /* 0x00000004e9e97c11 */ /* 0x000fc4000f8e08ff */
[----:B------:R-:W-:Y:S02]  /*1b70*/  @!P3 LEA.HI.X R17, R22, R3, R15, 0x1, P5 ;  /* 0x000000031611b211 */ /* 0x000fe400028f0c0f */
[C---:B------:R-:W-:Y:S01]  /*1b80*/  LEA R14, P5, R18.reuse, R238, 0x6 ;  /* 0x000000ee120e7211 */ /* 0x040fe200078a30ff */
[----:B------:R-:W-:Y:S02]  /*1b90*/  VIADD R231, R233, 0x8020 ;  /* 0x00008020e9e77836 */ /* 0x000fe40000000000 */
[----:B------:R-:W-:Y:S01]  /*1ba0*/  @!P3 LDGSTS.E.BYPASS.LTC128B.128 [R13+0x9800], desc[UR28][R16.64] ;  /* 0x09800000100dbfae */ /* 0x000fe2000b901d5c */
[----:B------:R-:W-:Y:S02]  /*1bb0*/  LEA.HI.X R15, R18, R235, R2, 0x6, P5 ;  /* 0x000000eb120f7211 */ /* 0x000fe400028f3402 */
[----:B------:R-:W3:Y:S01]  /*1bc0*/  @!P6 LDC.64 R2, c[0x0][0x220] ;  /* 0x00008800ff02eb82 */ /* 0x000ee20000000a00 */
[----:B------:R-:W-:Y:S04]  /*1bd0*/  @!P3 LDGSTS.E.BYPASS.LTC128B.128 [R13+0xb800], desc[UR28][R16.64+0x80] ;  /* 0x0b800080100dbfae */ /* 0x000fe8000b901d5c */
[----:B------:R-:W-:Y:S04]  /*1be0*/  @!P3 LDGSTS.E.BYPASS.LTC128B.128 [R13+0xd800], desc[UR28][R16.64+0x100] ;  /* 0x0d800100100dbfae */ /* 0x000fe8000b901d5c */
[----:B------:R4:W-:Y:S04]  /*1bf0*/  @!P3 LDGSTS.E.BYPASS.LTC128B.128 [R13+0xf800], desc[UR28][R16.64+0x180] ;  /* 0x0f800180100dbfae */ /* 0x0009e8000b901d5c */
[----:B------:R-:W0:Y:S01]  /*1c00*/  LDGDEPBAR ;  /* 0x00000000000079af */ /* 0x000e220000000000 */
[----:B--2---:R-:W2:Y:S01]  /*1c10*/  @!P1 LDC.64 R4, c[0x0][0x220] ;  /* 0x00008800ff049b82 */ /* 0x004ea20000000a00 */
[----:B------:R-:W-:-:S02]  /*1c20*/  IMAD.SHL.U32 R11, R9, 0x8, RZ ;  /* 0x00000008090b7824 */ /* 0x000fc400078e00ff */
[----:B------:R-:W-:-:S03]  /*1c30*/  IMAD.U32 R9, RZ, RZ, UR6 ;  /* 0x00000006ff097e24 */ /* 0x000fc6000f8e00ff */
[----:B------:R-:W-:Y:S02]  /*1c40*/  LOP3.LUT R11, R76, 0x8, R11, 0xf8, !PT ;  /* 0x000000084c0b7812 */ /* 0x000fe400078ef80b */
[----:B------:R-:W-:Y:S02]  /*1c50*/  SHF.R.U32.HI R76, RZ, 0x3, R76 ;  /* 0x00000003ff4c7819 */ /* 0x000fe4000001164c */
[C---:B---3--:R-:W-:Y:S02]  /*1c60*/  @!P6 LEA R18, P4, R14.reuse, R2, 0x1 ;  /* 0x000000020e12e211 */ /* 0x048fe400078808ff */
[----:B------:R-:W-:Y:S01]  /*1c70*/  LOP3.LUT R76, R11, R76, RZ, 0x3c, !PT ;  /* 0x0000004c0b4c7212 */ /* 0x000fe200078e3cff */
[----:B------:R-:W-:Y:S01]  /*1c80*/  IMAD.U32 R11, RZ, RZ, UR6 ;  /* 0x00000006ff0b7e24 */ /* 0x000fe2000f8e00ff */
[--C-:B------:R-:W-:Y:S02]  /*1c90*/  @!P6 LEA.HI.X R19, R14, R3, R15.reuse, 0x1, P4 ;  /* 0x000000030e13e211 */ /* 0x100fe400020f0c0f */
[----:B------:R-:W3:Y:S01]  /*1ca0*/  @!P0 LDC.64 R2, c[0x0][0x220] ;  /* 0x00008800ff028b82 */ /* 0x000ee20000000a00 */
[----:B------:R-:W-:-:S04]  /*1cb0*/  @!P0 IMAD.WIDE.U32 R20, R11, 0x30, R14 ;  /* 0x000000300b148825 */ /* 0x000fc800078e000e */
[----:B----4-:R-:W-:Y:S01]  /*1cc0*/  IMAD.U32 R13, RZ, RZ, UR6 ;  /* 0x00000006ff0d7e24 */ /* 0x010fe2000f8e00ff */
[----:B------:R-:W-:-:S04]  /*1cd0*/  DEPBAR.LE SB0, 0x0 ;  /* 0x000080000000791a */ /* 0x000fc80000000000 */
[----:B------:R-:W-:Y:S01]  /*1ce0*/  BAR.SYNC.DEFER_BLOCKING 0x0 ;  /* 0x0000000000007b1d */ /* 0x000fe20000010000 */
[----:B------:R-:W-:Y:S01]  /*1cf0*/  @!P2 LEA R13, P3, R13, R14, 0x4 ;  /* 0x0000000e0d0da211 */ /* 0x000fe200078620ff */
[----:B------:R-:W-:Y:S01]  /*1d00*/  IMAD.U32 R16, RZ, RZ, UR8 ;  /* 0x00000008ff107e24 */ /* 0x000fe2000f8e00ff */
[----:B------:R-:W-:Y:S01]  /*1d10*/  @!UP0 UIMAD UR8, UR7, 0x30, URZ ;  /* 0x00000030070888a4 */ /* 0x000fe2000f8e023f */
[----:B------:R-:W-:Y:S01]  /*1d20*/  IMAD.IADD R234, R76, 0x1, R234 ;  /* 0x000000014cea7824 */ /* 0x000fe200078e02ea */
[----:B------:R-:W-:Y:S01]  /*1d30*/  @!P2 LEA.HI.X R12, R9, R15, R12, 0x4, P3 ;  /* 0x0000000f090ca211 */ /* 0x000fe200018f240c */
[----:B------:R-:W-:Y:S01]  /*1d40*/  UISETP.GE.AND UP0, UPT, UR12, 0x41, UPT ;  /* 0x000000410c00788c */ /* 0x000fe2000bf06270 */
[----:B------:R-:W-:Y:S02]  /*1d50*/  @!P1 IADD3 R9, P3, R14, UR18, RZ ;  /* 0x000000120e099c10 */ /* 0x000fe4000ff7e0ff */
[----:B------:R-:W-:Y:S02]  /*1d60*/  LEA R234, R234, UR4, 0x1 ;  /* 0x00000004eaea7c11 */ /* 0x000fe4000f8e08ff */
[----:B------:R-:W-:-:S02]  /*1d70*/  @!P1 IADD3.X R11, R15, UR19, R16, P3, !PT ;  /* 0x000000130f0b9c10 */ /* 0x000fc40009ffe410 */
[----:B-1----:R-:W-:-:S04]  /*1d80*/  @!P2 LEA R6, P3, R13, R6, 0x1 ;  /* 0x000000060d06a211 */ /* 0x002fc800078608ff */
[----:B------:R-:W-:Y:S02]  /*1d90*/  @!P2 LEA.HI.X R7, R13, R7, R12, 0x1, P3 ;  /* 0x000000070d07a211 */ /* 0x000fe400018f0c0c */
[----:B--2---:R-:W-:Y:S01]  /*1da0*/  @!P1 LEA R10, P3, R9, R4, 0x1 ;  /* 0x00000004090a9211 */ /* 0x004fe200078608ff */
[----:B------:R-:W-:-:S03]  /*1db0*/  @!P0 VIADD R4, R21, UR8 ;  /* 0x0000000815048c36 */ /* 0x000fc60008000000 */
[----:B------:R-:W-:Y:S01]  /*1dc0*/  @!P1 LEA.HI.X R11, R9, R5, R11, 0x1, P3 ;  /* 0x00000005090b9211 */ /* 0x000fe200018f0c0b */
[----:B------:R-:W-:Y:S01]  /*1dd0*/  @P6 STS.128 [R236+0x10000], RZ ;  /* 0x010000ffec006388 */ /* 0x000fe20000000c00 */
[C---:B---3--:R-:W-:Y:S01]  /*1de0*/  @!P0 LEA R16, P3, R20.reuse, R2, 0x1 ;  /* 0x0000000214108211 */ /* 0x048fe200078608ff */
[----:B------:R-:W-:Y:S02]  /*1df0*/  IMAD.MOV.U32 R2, RZ, RZ, 0x10 ;  /* 0x00000010ff027424 */ /* 0x000fe400078e00ff */
[----:B------:R-:W-:Y:S01]  /*1e00*/  @P6 STS.128 [R236+0x12000], RZ ;  /* 0x012000ffec006388 */ /* 0x000fe20000000c00 */
[----:B------:R-:W-:Y:S01]  /*1e10*/  @!P0 LEA.HI.X R17, R20, R3, R4, 0x1, P3 ;  /* 0x0000000314118211 */ /* 0x000fe200018f0c04 */
[----:B------:R-:W-:Y:S02]  /*1e20*/  VIADD R3, R233, 0x8000 ;  /* 0x00008000e9037836 */ /* 0x000fe40000000000 */
        /* <DEDUP_REMOVED lines=33> */
[----:B------:R-:W-:Y:S02]  /*2040*/  @P0 STS.128 [R236+0x11800], RZ ;  /* 0x011800ffec000388 */ /* 0x000fe40000000c00 */
[----:B------:R-:W-:Y:S02]  /*2050*/  SEL R2, R2, 0xfffffff0, !P1 ;  /* 0xfffffff002027807 */ /* 0x000fe40004800000 */
[----:B------:R-:W-:Y:S01]  /*2060*/  @P0 STS.128 [R236+0x13800], RZ ;  /* 0x013800ffec000388 */ /* 0x000fe20000000c00 */
[----:B------:R-:W-:Y:S02]  /*2070*/  SEL R0, R0, 0xffffffe0, !P2 ;  /* 0xffffffe000007807 */ /* 0x000fe40005000000 */
[----:B------:R-:W-:Y:S01]  /*2080*/  R2P PR, R8, 0x6 ;  /* 0x0000000608007804 */ /* 0x000fe20000000000 */
[----:B------:R-:W-:Y:S01]  /*2090*/  @P0 STS.128 [R236+0x15800], RZ ;  /* 0x015800ffec000388 */ /* 0x000fe20000000c00 */
[--C-:B------:R-:W-:Y:S02]  /*20a0*/  IMAD R232, R2, 0x2, R234.reuse ;  /* 0x0000000202e87824 */ /* 0x100fe400078e02ea */
[C---:B------:R-:W-:Y:S01]  /*20b0*/  IMAD R230, R0.reuse, 0x2, R234 ;  /* 0x0000000200e67824 */ /* 0x040fe200078e02ea */
[----:B------:R-:W-:Y:S01]  /*20c0*/  @P0 STS.128 [R236+0x17800], RZ ;  /* 0x017800ffec000388 */ /* 0x000fe20000000c00 */
[----:B------:R-:W-:-:S03]  /*20d0*/  IMAD R229, R0, 0x2, R232 ;  /* 0x0000000200e57824 */ /* 0x000fc600078e02e8 */
[----:B------:R-:W-:Y:S01]  /*20e0*/  @!PT LDS RZ, [RZ] ;  /* 0x00000000fffff984 */ /* 0x000fe20000000800 */
[----:B------:R-:W-:Y:S01]  /*20f0*/  @!PT LDS RZ, [RZ] ;  /* 0x00000000fffff984 */ /* 0x000fe20000000800 */
[----:B------:R-:W-:Y:S01]  /*2100*/  @!PT LDS RZ, [RZ] ;  /* 0x00000000fffff984 */ /* 0x000fe20000000800 */
[----:B------:R-:W-:Y:S04]  /*2110*/  @!P0 LDGSTS.E.BYPASS.LTC128B.128 [R236+0x11800], desc[UR28][R16.64] ;  /* 0x1180000010ec8fae */ /* 0x000fe8000b901d5c */
[----:B------:R-:W-:Y:S01]  /*2120*/  @!P0 LDGSTS.E.BYPASS.LTC128B.128 [R236+0x13800], desc[UR28][R16.64+0x80] ;  /* 0x1380008010ec8fae */ /* 0x000fe2000b901d5c */
[----:B------:R-:W-:Y:S02]  /*2130*/  @P1 VIADD R231, R3, 0xffffffe0 ;  /* 0xffffffe003e71836 */ /* 0x000fe40000000000 */
[----:B------:R-:W-:Y:S01]  /*2140*/  IMAD.MOV.U32 R3, RZ, RZ, 0x40 ;  /* 0x00000040ff037424 */ /* 0x000fe200078e00ff */
[----:B------:R-:W-:Y:S04]  /*2150*/  @!P0 LDGSTS.E.BYPASS.LTC128B.128 [R236+0x15800], desc[UR28][R16.64+0x100] ;  /* 0x1580010010ec8fae */ /* 0x000fe8000b901d5c */
[----:B------:R3:W-:Y:S01]  /*2160*/  @!P0 LDGSTS.E.BYPASS.LTC128B.128 [R236+0x17800], desc[UR28][R16.64+0x180] ;  /* 0x1780018010ec8fae */ /* 0x0007e2000b901d5c */
[----:B------:R-:W-:-:S03]  /*2170*/  SEL R3, R3, 0xffffffc0, !P2 ;  /* 0xffffffc003037807 */ /* 0x000fc60005000000 */
[----:B------:R-:W-:Y:S02]  /*2180*/  LDSM.16.M88.4 R44, [R234] ;  /* 0x00000000ea2c783b */ /* 0x000fe40000000200 */
[----:B------:R-:W-:Y:S02]  /*2190*/  IMAD.IADD R227, R233, 0x1, R3 ;  /* 0x00000001e9e37824 */ /* 0x000fe400078e0203 */
[----:B------:R-:W4:Y:S01]  /*21a0*/  LDSM.16.M88.4 R20, [R233+0x8000] ;  /* 0x00800000e914783b */ /* 0x000f220000000200 */
[----:B------:R-:W-:Y:S02]  /*21b0*/  IMAD.IADD R220, R3, 0x1, R231 ;  /* 0x0000000103dc7824 */ /* 0x000fe400078e02e7 */
[----:B------:R-:W-:Y:S01]  /*21c0*/  IMAD.U32 R3, RZ, RZ, UR5 ;  /* 0x00000005ff037e24 */ /* 0x000fe2000f8e00ff */
[----:B------:R-:W3:Y:S04]  /*21d0*/  LDSM.16.M88.4 R12, [R233+0x8800] ;  /* 0x00880000e90c783b */ /* 0x000ee80000000200 */
        /* <DEDUP_REMOVED lines=8> */
[C---:B----4-:R-:W-:Y:S03]  /*2260*/  HMMA.16816.F32.BF16 R24, R44.reuse, R20, RZ ;  /* 0x000000142c18723c */ /* 0x050fe600000418ff */
[----:B--2---:R-:W2:Y:S04]  /*2270*/  LDSM.16.M88.4 R8, [R227+0x8000] ;  /* 0x00800000e308783b */ /* 0x004ea80000000200 */
[----:B------:R-:W-:Y:S01]  /*2280*/  LDSM.16.M88.4 R68, [R227+0x9800] ;  /* 0x00980000e344783b */ /* 0x000fe20000000200 */
[C---:B------:R-:W-:Y:S03]  /*2290*/  HMMA.16816.F32.BF16 R20, R44.reuse, R22, RZ ;  /* 0x000000162c14723c */ /* 0x040fe600000418ff */
[----:B------:R-:W-:Y:S03]  /*22a0*/  LDSM.16.M88.4 R72, [R234+0x6000] ;  /* 0x00600000ea48783b */ /* 0x000fe60000000200 */
[C---:B---3--:R-:W-:Y:S01]  /*22b0*/  HMMA.16816.F32.BF16 R16, R44.reuse, R12, RZ ;  /* 0x0000000c2c10723c */ /* 0x048fe200000418ff */
        /* <DEDUP_REMOVED lines=123> */
[----:B------:R-:W4:Y:S01]  /*2a70*/  LDSM.16.M88.4 R36, [R220+0x5000] ;  /* 0x00500000dc24783b */ /* 0x000f220000000200 */
[C---:B---3--:R-:W-:Y:S06]  /*2a80*/  HMMA.16816.F32.BF16 R24, R64.reuse, R32, R24 ;  /* 0x000000204018723c */ /* 0x048fec0000041818 */
[C---:B------:R-:W-:Y:S01]  /*2a90*/  HMMA.16816.F32.BF16 R20, R64.reuse, R34, R20 ;  /* 0x000000224014723c */ /* 0x040fe20000041814 */
[----:B------:R-:W3:Y:S05]  /*2aa0*/  LDSM.16.M88.4 R32, [R220+0x5800] ;  /* 0x00580000dc20783b */ /* 0x000eea0000000200 */
        /* <DEDUP_REMOVED lines=9> */
[----:B------:R-:W1:Y:S01]  /*2b40*/  LDSM.16.M88.4 R68, [R233+0xf000] ;  /* 0x00f00000e944783b */ /* 0x000e620000000200 */
[C---:B--2---:R-:W-:Y:S06]  /*2b50*/  HMMA.16816.F32.BF16 R24, R28.reuse, R44, R24 ;  /* 0x0000002c1c18723c */ /* 0x044fec0000041818 */
[C---:B------:R-:W-:Y:S01]  /*2b60*/  HMMA.16816.F32.BF16 R20, R28.reuse, R46, R20 ;  /* 0x0000002e1c14723c */ /* 0x040fe20000041814 */
[----:B------:R-:W-:Y:S05]  /*2b70*/  LDSM.16.M88.4 R44, [R232+0x6000] ;  /* 0x00600000e82c783b */ /* 0x000fea0000000200 */
[C---:B----4-:R-:W-:Y:S06]  /*2b80*/  HMMA.16816.F32.BF16 R16, R28.reuse, R40, R16 ;  /* 0x000000281c10723c */ /* 0x050fec0000041810 */
[C---:B------:R-:W-:Y:S01]  /*2b90*/  HMMA.16816.F32.BF16 R12, R28.reuse, R42, R12 ;  /* 0x0000002a1c0c723c */ /* 0x040fe2000004180c */
[----:B------:R-:W2:Y:S05]  /*2ba0*/  LDSM.16.M88.4 R40, [R231+0x6000] ;  /* 0x00600000e728783b */ /* 0x000eaa0000000200 */
[C---:B------:R-:W-:Y:S06]  /*2bb0*/  HMMA.16816.F32.BF16 R60, R28.reuse, R36, R60 ;  /* 0x000000241c3c723c */ /* 0x040fec000004183c */
[C---:B------:R-:W-:Y:S01]  /*2bc0*/  HMMA.16816.F32.BF16 R56, R28.reuse, R38, R56 ;  /* 0x000000261c38723c */ /* 0x040fe20000041838 */
[----:B------:R-:W4:Y:S05]  /*2bd0*/  LDSM.16.M88.4 R36, [R231+0x6800] ;  /* 0x00680000e724783b */ /* 0x000f2a0000000200 */
[C---:B---3--:R-:W-:Y:S06]  /*2be0*/  HMMA.16816.F32.BF16 R52, R28.reuse, R32, R52 ;  /* 0x000000201c34723c */ /* 0x048fec0000041834 */
[----:B------:R-:W-:Y:S01]  /*2bf0*/  HMMA.16816.F32.BF16 R48, R28, R34, R48 ;  /* 0x000000221c30723c */ /* 0x000fe20000041830 */
[----:B------:R-:W3:Y:S04]  /*2c00*/  LDSM.16.M88.4 R28, [R231+0x7800] ;  /* 0x00780000e71c783b */ /* 0x000ee80000000200 */
[----:B------:R-:W3:Y:S01]  /*2c10*/  LDSM.16.M88.4 R32, [R231+0x7000] ;  /* 0x00700000e720783b */ /* 0x000ee20000000200 */
[C---:B-----5:R-:W-:Y:S06]  /*2c20*/  HMMA.16816.F32.BF16 R24, R72.reuse, R8, R24 ;  /* 0x000000084818723c */ /* 0x060fec0000041818 */
[C---:B------:R-:W-:Y:S01]  /*2c30*/  HMMA.16816.F32.BF16 R20, R72.reuse, R10, R20 ;  /* 0x0000000a4814723c */ /* 0x040fe20000041814 */
[----:B------:R-:W-:Y:S05]  /*2c40*/  LDSM.16.M88.4 R8, [R230+0x6000] ;  /* 0x00600000e608783b */ /* 0x000fea0000000200 */
[C---:B-1----:R-:W-:Y:S06]  /*2c50*/  HMMA.16816.F32.BF16 R16, R72.reuse, R4, R16 ;  /* 0x000000044810723c */ /* 0x042fec0000041810 */
[C---:B------:R-:W-:Y:S01]  /*2c60*/  HMMA.16816.F32.BF16 R12, R72.reuse, R6, R12 ;  /* 0x00000006480c723c */ /* 0x040fe2000004180c */
[----:B------:R-:W1:Y:S05]  /*2c70*/  LDSM.16.M88.4 R4, [R227+0xe000] ;  /* 0x00e00000e304783b */ /* 0x000e6a0000000200 */
[C---:B------:R-:W-:Y:S06]  /*2c80*/  HMMA.16816.F32.BF16 R52, R72.reuse, R64, R52 ;  /* 0x000000404834723c */ /* 0x040fec0000041834 */
[C---:B------:R-:W-:Y:S01]  /*2c90*/  HMMA.16816.F32.BF16 R64, R72.reuse, R66, R48 ;  /* 0x000000424840723c */ /* 0x040fe20000041830 */
[----:B------:R-:W5:Y:S05]  /*2ca0*/  LDSM.16.M88.4 R48, [R227+0xe800] ;  /* 0x00e80000e330783b */ /* 0x000f6a0000000200 */
[----:B------:R-:W-:Y:S06]  /*2cb0*/  HMMA.16816.F32.BF16 R60, R72, R68, R60 ;  /* 0x00000044483c723c */ /* 0x000fec000004183c */
[C---:B--2---:R-:W-:Y:S06]  /*2cc0*/  HMMA.16816.F32.BF16 R24, R44.reuse, R40, R24 ;  /* 0x000000282c18723c */ /* 0x044fec0000041818 */
[----:B------:R-:W-:Y:S06]  /*2cd0*/  HMMA.16816.F32.BF16 R20, R44, R42, R20 ;  /* 0x0000002a2c14723c */ /* 0x000fec0000041814 */
[----:B------:R-:W-:Y:S01]  /*2ce0*/  HMMA.16816.F32.BF16 R56, R72, R70, R56 ;  /* 0x000000464838723c */ /* 0x000fe20000041838 */
[----:B------:R-:W2:Y:S05]  /*2cf0*/  LDSM.16.M88.4 R68, [R227+0xf000] ;  /* 0x00f00000e344783b */ /* 0x000eaa0000000200 */
[C---:B----4-:R-:W-:Y:S06]  /*2d00*/  HMMA.16816.F32.BF16 R16, R44.reuse, R36, R16 ;  /* 0x000000242c10723c */ /* 0x050fec0000041810 */
[C---:B------:R-:W-:Y:S01]  /*2d10*/  HMMA.16816.F32.BF16 R40, R44.reuse, R38, R12 ;  /* 0x000000262c28723c */ /* 0x040fe2000004180c */
[----:B------:R-:W-:Y:S04]  /*2d20*/  LDSM.16.M88.4 R12, [R229+0x6000] ;  /* 0x00600000e50c783b */ /* 0x000fe80000000200 */
[----:B------:R-:W4:Y:S01]  /*2d30*/  LDSM.16.M88.4 R36, [R220+0x6000] ;  /* 0x00600000dc24783b */ /* 0x000f220000000200 */
[C---:B---3--:R-:W-:Y:S06]  /*2d40*/  HMMA.16816.F32.BF16 R52, R44.reuse, R28, R52 ;  /* 0x0000001c2c34723c */ /* 0x048fec0000041834 */
[C---:B------:R-:W-:Y:S01]  /*2d50*/  HMMA.16816.F32.BF16 R64, R44.reuse, R30, R64 ;  /* 0x0000001e2c40723c */ /* 0x040fe20000041840 */
[----:B------:R-:W3:Y:S05]  /*2d60*/  LDSM.16.M88.4 R28, [R220+0x6800] ;  /* 0x00680000dc1c783b */ /* 0x000eea0000000200 */
[----:B------:R-:W-:Y:S06]  /*2d70*/  HMMA.16816.F32.BF16 R60, R44, R32, R60 ;  /* 0x000000202c3c723c */ /* 0x000fec000004183c */
[C---:B-1----:R-:W-:Y:S06]  /*2d80*/  HMMA.16816.F32.BF16 R24, R8.reuse, R4, R24 ;  /* 0x000000040818723c */ /* 0x042fec0000041818 */
[----:B------:R-:W-:Y:S01]  /*2d90*/  HMMA.16816.F32.BF16 R20, R8, R6, R20 ;  /* 0x000000060814723c */ /* 0x000fe20000041814 */
[----:B------:R-:W1:Y:S05]  /*2da0*/  LDSM.16.M88.4 R4, [R227+0xf800] ;  /* 0x00f80000e304783b */ /* 0x000e6a0000000200 */
[----:B------:R-:W-:Y:S01]  /*2db0*/  HMMA.16816.F32.BF16 R56, R44, R34, R56 ;  /* 0x000000222c38723c */ /* 0x000fe20000041838 */
[----:B------:R-:W1:Y:S05]  /*2dc0*/  LDSM.16.M88.4 R32, [R220+0x7000] ;  /* 0x00700000dc20783b */ /* 0x000e6a0000000200 */
[----:B-----5:R-:W-:Y:S01]  /*2dd0*/  HMMA.16816.F32.BF16 R16, R8, R48, R16 ;  /* 0x000000300810723c */ /* 0x020fe20000041810 */
[----:B------:R-:W-:-:S05]  /*2de0*/  IMAD.SHL.U32 R44, R81, 0x2, RZ ;  /* 0x00000002512c7824 */ /* 0x000fca00078e00ff */
[----:B------:R-:W-:Y:S01]  /*2df0*/  LOP3.LUT R44, R44, 0x6, RZ, 0xc0, !PT ;  /* 0x000000062c2c7812 */ /* 0x000fe200078ec0ff */
[C---:B------:R-:W-:Y:S04]  /*2e00*/  HMMA.16816.F32.BF16 R40, R8.reuse, R50, R40 ;  /* 0x000000320828723c */ /* 0x040fe80000041828 */
[----:B------:R-:W-:Y:S02]  /*2e10*/  IMAD R3, R3, 0x40, R44 ;  /* 0x0000004003037824 */ /* 0x000fe400078e022c */
[----:B--2---:R-:W-:Y:S03]  /*2e20*/  HMMA.16816.F32.BF16 R60, R8, R68, R60 ;  /* 0x00000044083c723c */ /* 0x004fe6000004183c */
[----:B------:R-:W-:-:S03]  /*2e30*/  ISETP.GE.AND P2, PT, R3, UR12, PT ;  /* 0x0000000c03007c0c */ /* 0x000fc6000bf46270 */
[C---:B----4-:R-:W-:Y:S06]  /*2e40*/  HMMA.16816.F32.BF16 R24, R12.reuse, R36, R24 ;  /* 0x000000240c18723c */ /* 0x050fec0000041818 */
[----:B------:R-:W-:Y:S01]  /*2e50*/  HMMA.16816.F32.BF16 R20, R12, R38, R20 ;  /* 0x000000260c14723c */ /* 0x000fe20000041814 */
[C---:B------:R-:W-:Y:S02]  /*2e60*/  VIADD R37, R3.reuse, 0x1 ;  /* 0x0000000103257836 */ /* 0x040fe40000000000 */
[----:B------:R-:W-:-:S03]  /*2e70*/  VIADD R36, R3, 0x8 ;  /* 0x0000000803247836 */ /* 0x000fc60000000000 */
[----:B------:R-:W-:Y:S01]  /*2e80*/  ISETP.GE.AND P1, PT, R37, UR12, PT ;  /* 0x0000000c25007c0c */ /* 0x000fe2000bf26270 */
[C---:B------:R-:W-:Y:S01]  /*2e90*/  VIADD R37, R3.reuse, 0x9 ;  /* 0x0000000903257836 */ /* 0x040fe20000000000 */
[----:B------:R-:W-:Y:S01]  /*2ea0*/  ISETP.GE.AND P0, PT, R36, UR12, PT ;  /* 0x0000000c24007c0c */ /* 0x000fe2000bf06270 */
[----:B------:R-:W-:Y:S01]  /*2eb0*/  VIADD R36, R3, 0x10 ;  /* 0x0000001003247836 */ /* 0x000fe20000000000 */
[----:B------:R-:W-:Y:S02]  /*2ec0*/  HMMA.16816.F32.BF16 R56, R8, R70, R56 ;  /* 0x000000460838723c */ /* 0x000fe40000041838 */
[----:B------:R-:W-:Y:S02]  /*2ed0*/  ISETP.GE.AND P6, PT, R37, UR12, PT ;  /* 0x0000000c25007c0c */ /* 0x000fe4000bfc6270 */
[----:B------:R-:W-:Y:S02]  /*2ee0*/  ISETP.GE.AND P5, PT, R36, UR12, PT ;  /* 0x0000000c24007c0c */ /* 0x000fe4000bfa6270 */
[----:B---3--:R-:W-:Y:S01]  /*2ef0*/  HMMA.16816.F32.BF16 R16, R12, R28, R16 ;  /* 0x0000001c0c10723c */ /* 0x008fe20000041810 */
[----:B------:R-:W2:Y:S01]  /*2f00*/  LDSM.16.M88.4 R36, [R220+0x7800] ;  /* 0x00780000dc24783b */ /* 0x000ea20000000200 */
[----:B------:R-:W-:Y:S01]  /*2f10*/  FSEL R24, R24, -INF , !P2 ;  /* 0xff80000018187808 */ /* 0x000fe20005000000 */
[----:B------:R-:W-:-:S04]  /*2f20*/  DEPBAR.LE SB0, 0x0 ;  /* 0x000080000000791a */ /* 0x000fc80000000000 */
[----:B------:R-:W-:Y:S01]  /*2f30*/  HMMA.16816.F32.BF16 R40, R12, R30, R40 ;  /* 0x0000001e0c28723c */ /* 0x000fe20000041828 */
[----:B------:R-:W-:Y:S01]  /*2f40*/  FSEL R25, R25, -INF , !P1 ;  /* 0xff80000019197808 */ /* 0x000fe20004800000 */
[C---:B------:R-:W-:Y:S01]  /*2f50*/  VIADD R29, R3.reuse, 0x11 ;  /* 0x00000011031d7836 */ /* 0x040fe20000000000 */
[----:B------:R-:W-:Y:S01]  /*2f60*/  FSEL R26, R26, -INF , !P2 ;  /* 0xff8000001a1a7808 */ /* 0x000fe20005000000 */
[----:B------:R-:W-:Y:S01]  /*2f70*/  VIADD R28, R3, 0x18 ;  /* 0x00000018031c7836 */ /* 0x000fe20000000000 */
[----:B------:R-:W-:Y:S01]  /*2f80*/  FSEL R20, R20, -INF , !P0 ;  /* 0xff80000014147808 */ /* 0x000fe20004000000 */
[----:B-1----:R-:W-:Y:S01]  /*2f90*/  HMMA.16816.F32.BF16 R52, R8, R4, R52 ;  /* 0x000000040834723c */ /* 0x002fe20000041834 */
[----:B------:R-:W-:Y:S02]  /*2fa0*/  FSEL R21, R21, -INF , !P6 ;  /* 0xff80000015157808 */ /* 0x000fe40007000000 */
[----:B------:R-:W-:Y:S02]  /*2fb0*/  FSEL R22, R22, -INF , !P0 ;  /* 0xff80000016167808 */ /* 0x000fe40004000000 */
[----:B------:R-:W-:Y:S01]  /*2fc0*/  ISETP.GE.AND P4, PT, R29, UR12, PT ;  /* 0x0000000c1d007c0c */ /* 0x000fe2000bf86270 */
[----:B------:R-:W-:Y:S01]  /*2fd0*/  HMMA.16816.F32.BF16 R60, R12, R32, R60 ;  /* 0x000000200c3c723c */ /* 0x000fe2000004183c */
[----:B------:R-:W-:Y:S01]  /*2fe0*/  VIADD R4, R3, 0x19 ;  /* 0x0000001903047836 */ /* 0x000fe20000000000 */
[----:B------:R-:W-:Y:S01]  /*2ff0*/  FSEL R27, R27, -INF , !P1 ;  /* 0xff8000001b1b7808 */ /* 0x000fe20004800000 */
[----:B------:R-:W-:Y:S01]  /*3000*/  VIADD R5, R3, 0x20 ;  /* 0x0000002003057836 */ /* 0x000fe20000000000 */
[----:B------:R-:W-:-:S02]  /*3010*/  ISETP.GE.AND P3, PT, R28, UR12, PT ;  /* 0x0000000c1c007c0c */ /* 0x000fc4000bf66270 */
[----:B------:R-:W-:Y:S01]  /*3020*/  HMMA.16816.F32.BF16 R64, R8, R6, R64 ;  /* 0x000000060840723c */ /* 0x000fe20000041840 */
[----:B------:R-:W-:Y:S01]  /*3030*/  ISETP.GE.AND P2, PT, R4, UR12, PT ;  /* 0x0000000c04007c0c */ /* 0x000fe2000bf46270 */
[----:B------:R-:W-:Y:S01]  /*3040*/  VIADD R4, R3, 0x21 ;  /* 0x0000002103047836 */ /* 0x000fe20000000000 */
[----:B------:R-:W-:Y:S02]  /*3050*/  FSEL R16, R16, -INF , !P5 ;  /* 0xff80000010107808 */ /* 0x000fe40006800000 */
[----:B------:R-:W-:Y:S01]  /*3060*/  ISETP.GE.AND P1, PT, R5, UR12, PT ;  /* 0x0000000c05007c0c */ /* 0x000fe2000bf26270 */
[C---:B------:R-:W-:Y:S01]  /*3070*/  HMMA.16816.F32.BF16 R56, R12.reuse, R34, R56 ;  /* 0x000000220c38723c */ /* 0x040fe20000041838 */
[----:B------:R-:W-:Y:S01]  /*3080*/  FMNMX.FTZ R6, R24, R25, !PT ;  /* 0x0000001918067209 */ /* 0x000fe20007810000 */
[C---:B------:R-:W-:Y:S01]  /*3090*/  VIADD R5, R3.reuse, 0x29 ;  /* 0x0000002903057836 */ /* 0x040fe20000000000 */
[----:B------:R-:W-:Y:S01]  /*30a0*/  ISETP.GE.AND P0, PT, R4, UR12, PT ;  /* 0x0000000c04007c0c */ /* 0x000fe2000bf06270 */
[C---:B------:R-:W-:Y:S01]  /*30b0*/  VIADD R4, R3.reuse, 0x28 ;  /* 0x0000002803047836 */ /* 0x040fe20000000000 */
[----:B------:R-:W-:Y:S01]  /*30c0*/  FMNMX.FTZ R6, R20, R6, !PT ;  /* 0x0000000614067209 */ /* 0x000fe20007810000 */
[----:B------:R-:W-:Y:S01]  /*30d0*/  VIADD R7, R3, 0x30 ;  /* 0x0000003003077836 */ /* 0x000fe20000000000 */
[----:B------:R-:W-:Y:S01]  /*30e0*/  FSEL R23, R23, -INF , !P6 ;  /* 0xff80000017177808 */ /* 0x000fe20007000000 */
[----:B------:R-:W-:Y:S01]  /*30f0*/  VIADD R8, R3, 0x31 ;  /* 0x0000003103087836 */ /* 0x000fe20000000000 */
[----:B------:R-:W-:Y:S01]  /*3100*/  FMNMX.FTZ R6, R21, R6, !PT ;  /* 0x0000000615067209 */ /* 0x000fe20007810000 */
[----:B--2---:R-:W-:Y:S01]  /*3110*/  HMMA.16816.F32.BF16 R52, R12, R36, R52 ;  /* 0x000000240c34723c */ /* 0x004fe20000041834 */
[----:B------:R-:W-:Y:S01]  /*3120*/  FSEL R9, R17, -INF , !P4 ;  /* 0xff80000011097808 */ /* 0x000fe20006000000 */
[----:B------:R-:W-:Y:S01]  /*3130*/  VIADD R17, R3, 0x38 ;  /* 0x0000003803117836 */ /* 0x000fe20000000000 */
[----:B------:R-:W-:-:S02]  /*3140*/  FMNMX.FTZ R11, R16, R6, !PT ;  /* 0x00000006100b7209 */ /* 0x000fc40007810000 */
[----:B------:R-:W-:Y:S02]  /*3150*/  ISETP.GE.AND P6, PT, R4, UR12, PT ;  /* 0x0000000c04007c0c */ /* 0x000fe4000bfc6270 */
[----:B------:R-:W-:Y:S01]  /*3160*/  FSEL R4, R18, -INF , !P5 ;  /* 0xff80000012047808 */ /* 0x000fe20006800000 */
[----:B------:R-:W-:Y:S01]  /*3170*/  HMMA.16816.F32.BF16 R64, R12, R38, R64 ;  /* 0x000000260c40723c */ /* 0x000fe20000041840 */
[----:B------:R-:W-:Y:S02]  /*3180*/  ISETP.GE.AND P5, PT, R5, UR12, PT ;  /* 0x0000000c05007c0c */ /* 0x000fe4000bfa6270 */
[----:B------:R-:W-:Y:S02]  /*3190*/  FSEL R5, R19, -INF , !P4 ;  /* 0xff80000013057808 */ /* 0x000fe40006000000 */
[----:B------:R-:W-:Y:S02]  /*31a0*/  FSEL R10, R40, -INF , !P3 ;  /* 0xff800000280a7808 */ /* 0x000fe40005800000 */
[----:B------:R-:W-:-:S02]  /*31b0*/  FMNMX.FTZ R11, R9, R11, !PT ;  /* 0x0000000b090b7209 */ /* 0x000fc40007810000 */
[----:B------:R-:W-:Y:S02]  /*31c0*/  ISETP.GE.AND P4, PT, R7, UR12, PT ;  /* 0x0000000c07007c0c */ /* 0x000fe4000bf86270 */
[----:B------:R-:W-:Y:S02]  /*31d0*/  FSEL R7, R42, -INF , !P3 ;  /* 0xff8000002a077808 */ /* 0x000fe40005800000 */
[----:B------:R-:W-:Y:S02]  /*31e0*/  ISETP.GE.AND P3, PT, R8, UR12, PT ;  /* 0x0000000c08007c0c */ /* 0x000fe4000bf66270 */
[----:B------:R-:W-:Y:S02]  /*31f0*/  FSEL R8, R41, -INF , !P2 ;  /* 0xff80000029087808 */ /* 0x000fe40005000000 */
[----:B------:R-:W-:Y:S02]  /*3200*/  FMNMX.FTZ R11, R10, R11, !PT ;  /* 0x0000000b0a0b7209 */ /* 0x000fe40007810000 */
[----:B------:R-:W-:-:S02]  /*3210*/  FSEL R197, R63, -INF , !P0 ;  /* 0xff8000003fc57808 */ /* 0x000fc40004000000 */
[----:B------:R-:W-:Y:S01]  /*3220*/  FSEL R191, R61, -INF , !P0 ;  /* 0xff8000003dbf7808 */ /* 0x000fe20004000000 */
[----:B------:R-:W-:Y:S01]  /*3230*/  BAR.SYNC.DEFER_BLOCKING 0x0 ;  /* 0x0000000000007b1d */ /* 0x000fe20000010000 */
[----:B------:R-:W-:Y:S02]  /*3240*/  PLOP3.LUT P0, PT, PT, PT, UP0, 0x80, 0x0 ;  /* 0x000000000000781c */ /* 0x000fe40003f0f008 */
[----:B------:R-:W-:Y:S02]  /*3250*/  FSEL R190, R60, -INF , !P1 ;  /* 0xff8000003cbe7808 */ /* 0x000fe40004800000 */
[----:B------:R-:W-:Y:S02]  /*3260*/  FMNMX.FTZ R11, R8, R11, !PT ;  /* 0x0000000b080b7209 */ /* 0x000fe40007810000 */
[----:B------:R-:W-:Y:S02]  /*3270*/  FSEL R6, R43, -INF , !P2 ;  /* 0xff8000002b067808 */ /* 0x000fe40005000000 */
[----:B------:R-:W-:-:S02]  /*3280*/  FMNMX.FTZ R12, R190, R11, !PT ;  /* 0x0000000bbe0c7209 */ /* 0x000fc40007810000 */
[----:B------:R-:W-:Y:S02]  /*3290*/  FSEL R192, R56, -INF , !P6 ;  /* 0xff80000038c07808 */ /* 0x000fe40007000000 */
[----:B------:R-:W-:Y:S02]  /*32a0*/  FMNMX.FTZ R11, R26, R27, !PT ;  /* 0x0000001b1a0b7209 */ /* 0x000fe40007810000 */
[----:B------:R-:W-:Y:S02]  /*32b0*/  FMNMX.FTZ R12, R191, R12, !PT ;  /* 0x0000000cbf0c7209 */ /* 0x000fe40007810000 */
[----:B------:R-:W-:Y:S02]  /*32c0*/  ISETP.GE.AND P2, PT, R17, UR12, PT ;  /* 0x0000000c11007c0c */ /* 0x000fe4000bf46270 */
[----:B------:R-:W-:Y:S02]  /*32d0*/  FSEL R195, R62, -INF , !P1 ;  /* 0xff8000003ec37808 */ /* 0x000fe40004800000 */
[----:B------:R-:W-:-:S02]  /*32e0*/  FSEL R193, R57, -INF , !P5 ;  /* 0xff80000039c17808 */ /* 0x000fc40006800000 */
[----:B------:R-:W-:Y:S02]  /*32f0*/  FMNMX.FTZ R11, R22, R11, !PT ;  /* 0x0000000b160b7209 */ /* 0x000fe40007810000 */
[----:B------:R-:W-:Y:S01]  /*3300*/  FMNMX.FTZ R12, R192, R12, !PT ;  /* 0x0000000cc00c7209 */ /* 0x000fe20007810000 */
[----:B------:R-:W-:Y:S06]  /*3310*/  @!P0 BRA `(.L_x_756) ;  /* 0x0000000000948947 */ /* 0x000fec0003800000 */
        /* <DEDUP_REMOVED lines=9> */
[----:B------:R-:W-:-:S05]  /*33b0*/  VIADD R13, R81, UR15 ;  /* 0x0000000f510d7c36 */ /* 0x000fca0008000000 */
[----:B------:R-:W-:Y:S02]  /*33c0*/  LEA.HI.X R15, R80, UR9, R13, 0x1, P1 ;  /* 0x00000009500f7c11 */ /* 0x000fe400088f0c0d */
[----:B------:R-:W-:-:S03]  /*33d0*/  IADD3 R30, P1, R14, UR13, RZ ;  /* 0x0000000d0e1e7c10 */ /* 0x000fc6000ff3e0ff */
[----:B------:R-:W-:Y:S01]  /*33e0*/  @!PT LDS RZ, [RZ] ;  /* 0x00000000fffff984 */ /* 0x000fe20000000800 */
[----:B------:R-:W-:Y:S01]  /*33f0*/  @!PT LDS RZ, [RZ] ;  /* 0x00000000fffff984 */ /* 0x000fe20000000800 */
[----:B------:R-:W-:Y:S01]  /*3400*/  @!PT LDS RZ, [RZ] ;  /* 0x00000000fffff984 */ /* 0x000fe20000000800 */
[----:B------:R1:W-:Y:S01]  /*3410*/  LDGSTS.E.BYPASS.LTC128B.128 [R236+0x8000], desc[UR28][R14.64] ;  /* 0x080000000eec7fae */ /* 0x0003e2000b901d5c */
[----:B------:R-:W-:Y:S02]  /*3420*/  IADD3.X R31, R15, UR10, RZ, P1, !PT ;  /* 0x0000000a0f1f7c10 */ /* 0x000fe40008ffe4ff */
[----:B------:R-:W-:Y:S01]  /*3430*/  IADD3 R28, P1, R30, UR13, RZ ;  /* 0x0000000d1e1c7c10 */ /* 0x000fe2000ff3e0ff */
[----:B------:R1:W-:Y:S03]  /*3440*/  LDGSTS.E.BYPASS.LTC128B.128 [R236+0xa000], desc[UR28][R14.64+0x80] ;  /* 0x0a0000800eec7fae */ /* 0x0003e6000b901d5c */
[----:B------:R-:W-:Y:S01]  /*3450*/  IADD3.X R29, R31, UR10, RZ, P1, !PT ;  /* 0x0000000a1f1d7c10 */ /* 0x000fe20008ffe4ff */
[----:B------:R1:W-:Y:S01]  /*3460*/  LDGSTS.E.BYPASS.LTC128B.128 [R236+0xc000], desc[UR28][R14.64+0x100] ;  /* 0x0c0001000eec7fae */ /* 0x0003e2000b901d5c */
[----:B------:R-:W-:-:S03]  /*3470*/  IADD3 R18, P1, R28, UR13, RZ ;  /* 0x0000000d1c127c10 */ /* 0x000fc6000ff3e0ff */
[----:B------:R1:W-:Y:S01]  /*3480*/  LDGSTS.E.BYPASS.LTC128B.128 [R236+0xe000], desc[UR28][R14.64+0x180] ;  /* 0x0e0001800eec7fae */ /* 0x0003e2000b901d5c */
[----:B------:R-:W-:-:S03]  /*3490*/  IADD3.X R19, R29, UR10, RZ, P1, !PT ;  /* 0x0000000a1d137c10 */ /* 0x000fc60008ffe4ff */
        /* <DEDUP_REMOVED lines=13> */
.L_x_756:
[----:B------:R-:W-:Y:S01]  /*3570*/  FMNMX.FTZ R11, R23, R11, !PT ;  /* 0x0000000b170b7209 */ /* 0x000fe20007810000 */
[----:B------:R-:W-:Y:S01]  /*3580*/  VIADD R3, R3, 0x39 ;  /* 0x0000003903037836 */ /* 0x000fe20000000000 */
[----:B------:R-:W-:Y:S01]  /*3590*/  FSEL R208, R52, -INF , !P4 ;  /* 0xff80000034d07808 */ /* 0x000fe20006000000 */
[----:B------:R-:W-:Y:S01]  /*35a0*/  USHF.L.U32 UR10, UR5, 0x1, URZ ;  /* 0x00000001050a7899 */ /* 0x000fe2000800063f */
[----:B------:R-:W-:Y:S01]  /*35b0*/  FMNMX.FTZ R12, R193, R12, !PT ;  /* 0x0000000cc10c7209 */ /* 0x000fe20007810000 */
[----:B------:R-:W-:Y:S01]  /*35c0*/  IMAD.U32 R167, RZ, RZ, UR25 ;  /* 0x00000019ffa77e24 */ /* 0x000fe2000f8e00ff */
[----:B------:R-:W-:Y:S01]  /*35d0*/  FMNMX.FTZ R11, R4, R11, !PT ;  /* 0x0000000b040b7209 */ /* 0x000fe20007810000 */
[----:B------:R-:W-:Y:S01]  /*35e0*/  IMAD.WIDE.U32 R216, R165, -0x2daee0ad, RZ ;  /* 0xd2511f53a5d87825 */ /* 0x000fe200078e00ff */
[----:B------:R-:W-:Y:S01]  /*35f0*/  FSEL R207, R53, -INF , !P3 ;  /* 0xff80000035cf7808 */ /* 0x000fe20005800000 */
[----:B------:R-:W-:Y:S01]  /*3600*/  UIADD3 UR21, UR32, -0x61c88647, URZ ;  /* 0x9e3779b920157890 */ /* 0x000fe2000fffe03f */
[----:B------:R-:W-:Y:S01]  /*3610*/  FMNMX.FTZ R12, R208, R12, !PT ;  /* 0x0000000cd00c7209 */ /* 0x000fe20007810000 */
[----:B------:R-:W-:Y:S01]  /*3620*/  IMAD R167, R167, 0x4, R79 ;  /* 0x00000004a7a77824 */ /* 0x000fe200078e024f */
[----:B------:R-:W-:Y:S01]  /*3630*/  FMNMX.FTZ R11, R5, R11, !PT ;  /* 0x0000000b050b7209 */ /* 0x000fe20007810000 */
[----:B------:R-:W-:Y:S01]  /*3640*/  UIADD3 UR20, UR33, -0x4498517b, URZ ;  /* 0xbb67ae8521147890 */ /* 0x000fe2000fffe03f */
[----:B------:R-:W-:Y:S01]  /*3650*/  FSEL R206, R64, -INF , !P2 ;  /* 0xff80000040ce7808 */ /* 0x000fe20005000000 */
[----:B------:R-:W-:Y:S01]  /*3660*/  IMAD.WIDE.U32 R214, R167, -0x326172a9, RZ ;  /* 0xcd9e8d57a7d67825 */ /* 0x000fe200078e00ff */
[----:B------:R-:W-:Y:S01]  /*3670*/  FMNMX.FTZ R12, R207, R12, !PT ;  /* 0x0000000ccf0c7209 */ /* 0x000fe20007810000 */
[----:B------:R-:W-:Y:S01]  /*3680*/  UIADD3 UR19, UR32, 0x3c6ef372, URZ ;  /* 0x3c6ef37220137890 */ /* 0x000fe2000fffe03f */
[----:B------:R-:W-:Y:S01]  /*3690*/  FMNMX.FTZ R11, R7, R11, !PT ;  /* 0x0000000b070b7209 */ /* 0x000fe20007810000 */
[----:B------:R-:W-:Y:S01]  /*36a0*/  UIADD3 UR18, UR33, 0x76cf5d0a, URZ ;  /* 0x76cf5d0a21127890 */ /* 0x000fe2000fffe03f */
[----:B------:R-:W-:Y:S01]  /*36b0*/  ISETP.GE.AND P1, PT, R3, UR12, PT ;  /* 0x0000000c03007c0c */ /* 0x000fe2000bf26270 */
[----:B------:R-:W-:Y:S01]  /*36c0*/  UIADD3 UR16, UR33, 0x32370b8f, URZ ;  /* 0x32370b8f21107890 */ /* 0x000fe2000fffe03f */
[----:B------:R-:W-:Y:S01]  /*36d0*/  FMNMX.FTZ R3, R206, R12, !PT ;  /* 0x0000000cce037209 */ /* 0x000fe20007810000 */
[----:B------:R-:W-:Y:S01]  /*36e0*/  ULDC UR9, c[0x0][0x2ec] ;  /* 0x0000bb0000097ab9 */ /* 0x000fe20000000800 */
[----:B------:R-:W-:Y:S01]  /*36f0*/  FMNMX.FTZ R12, R6, R11, !PT ;  /* 0x0000000b060c7209 */ /* 0x000fe20007810000 */
[----:B------:R-:W-:Y:S01]  /*3700*/  UIADD3 UR17, UR32, -0x255992d5, URZ ;  /* 0xdaa66d2b20117890 */ /* 0x000fe2000fffe03f */
[----:B------:R-:W-:Y:S01]  /*3710*/  FSEL R196, R58, -INF , !P6 ;  /* 0xff8000003ac47808 */ /* 0x000fe20007000000 */
[----:B------:R-:W-:Y:S01]  /*3720*/  UIADD3 UR15, UR32, 0x78dde6e4, URZ ;  /* 0x78dde6e4200f7890 */ /* 0x000fe2000fffe03f */
[----:B------:R-:W-:Y:S01]  /*3730*/  FMNMX.FTZ R12, R195, R12, !PT ;  /* 0x0000000cc30c7209 */ /* 0x000fe20007810000 */
[----:B------:R-:W-:Y:S01]  /*3740*/  UIADD3 UR5, UR33, -0x56f99767, URZ ;  /* 0xa906689921057890 */ /* 0x000fe2000fffe03f */
[----:B------:R-:W-:Y:S01]  /*3750*/  FSEL R204, R65, -INF , !P1 ;  /* 0xff80000041cc7808 */ /* 0x000fe20004800000 */
[----:B------:R-:W-:Y:S01]  /*3760*/  UIADD3 UR14, UR33, -0x126145ec, URZ ;  /* 0xed9eba14210e7890 */ /* 0x000fe2000fffe03f */
[----:B------:R-:W-:Y:S01]  /*3770*/  FMNMX.FTZ R12, R197, R12, !PT ;  /* 0x0000000cc50c7209 */ /* 0x000fe20007810000 */
[----:B------:R-:W-:Y:S01]  /*3780*/  IMAD.IADD R228, R77, 0x1, R76 ;  /* 0x000000014de47824 */ /* 0x000fe200078e024c */
[----:B------:R-:W-:Y:S01]  /*3790*/  FSEL R198, R59, -INF , !P5 ;  /* 0xff8000003bc67808 */ /* 0x000fe20006800000 */
[----:B------:R-:W-:Y:S01]  /*37a0*/  UIADD3 UR8, UR32, -0x4ab325aa, URZ ;  /* 0xb54cda5620087890 */ /* 0x000fe2000fffe03f */
[----:B------:R-:W-:Y:S01]  /*37b0*/  FMNMX.FTZ R12, R196, R12, !PT ;  /* 0x0000000cc40c7209 */ /* 0x000fe20007810000 */
[----:B------:R-:W-:Y:S01]  /*37c0*/  ULDC.U8 UR23, c[0x0][0x388] ;  /* 0x0000e20000177ab9 */ /* 0x000fe20000000000 */
[----:B------:R-:W-:Y:S01]  /*37d0*/  FMNMX.FTZ R3, R204, R3, !PT ;  /* 0x00000003cc037209 */ /* 0x000fe20007810000 */
[----:B------:R-:W-:Y:S01]  /*37e0*/  IMAD.U32 R194, RZ, RZ, UR23 ;  /* 0x00000017ffc27e24 */ /* 0x000fe2000f8e00ff */
[----:B------:R-:W-:Y:S01]  /*37f0*/  FSEL R203, R54, -INF , !P4 ;  /* 0xff80000036cb7808 */ /* 0x000fe20006000000 */
[----:B------:R-:W-:Y:S01]  /*3800*/  UIADD3 UR27, UR32, 0x1715609d, URZ ;  /* 0x1715609d201b7890 */ /* 0x000fe2000fffe03f */
[----:B------:R-:W-:Y:S01]  /*3810*/  FMNMX.FTZ R12, R198, R12, !PT ;  /* 0x0000000cc60c7209 */ /* 0x000fe20007810000 */
[----:B------:R-:W2:Y:S01]  /*3820*/  SHFL.BFLY PT, R164, R3, 0x2, 0x1f ;  /* 0x0c401f0003a47f89 */ /* 0x000ea200000e0000 */
[----:B------:R-:W-:Y:S01]  /*3830*/  FSEL R202, R55, -INF , !P3 ;  /* 0xff80000037ca7808 */ /* 0x000fe20005800000 */
[----:B------:R-:W-:Y:S01]  /*3840*/  VIADD R223, R231, 0x800 ;  /* 0x00000800e7df7836 */ /* 0x000fe20000000000 */
[----:B------:R-:W-:Y:S01]  /*3850*/  FMNMX.FTZ R12, R203, R12, !PT ;  /* 0x0000000ccb0c7209 */ /* 0x000fe20007810000 */
[C---:B------:R-:W-:Y:S01]  /*3860*/  VIADD R222, R231.reuse, 0x1000 ;  /* 0x00001000e7de7836 */ /* 0x040fe20000000000 */
[----:B------:R-:W-:Y:S01]  /*3870*/  FSEL R200, R66, -INF , !P2 ;  /* 0xff80000042c87808 */ /* 0x000fe20005000000 */
[C---:B------:R-:W-:Y:S01]  /*3880*/  VIADD R221, R231.reuse, 0x1800 ;  /* 0x00001800e7dd7836 */ /* 0x040fe20000000000 */
[----:B------:R-:W-:Y:S01]  /*3890*/  FMNMX.FTZ R12, R202, R12, !PT ;  /* 0x0000000cca0c7209 */ /* 0x000fe20007810000 */
[----:B------:R-:W-:Y:S01]  /*38a0*/  VIADD R219, R231, 0x2000 ;  /* 0x00002000e7db7836 */ /* 0x000fe20000000000 */
[----:B------:R-:W-:Y:S01]  /*38b0*/  FSEL R199, R67, -INF , !P1 ;  /* 0xff80000043c77808 */ /* 0x000fe20004800000 */
[C---:B------:R-:W-:Y:S01]  /*38c0*/  VIADD R218, R231.reuse, 0x2800 ;  /* 0x00002800e7da7836 */ /* 0x040fe20000000000 */
[----:B------:R-:W-:Y:S01]  /*38d0*/  FMNMX.FTZ R12, R200, R12, !PT ;  /* 0x0000000cc80c7209 */ /* 0x000fe20007810000 */
[----:B------:R-:W-:Y:S01]  /*38e0*/  VIADD R209, R231, 0x7000 ;  /* 0x00007000e7d17836 */ /* 0x000fe20000000000 */
[----:B------:R-:W-:-:S02]  /*38f0*/  LOP3.LUT R166, R78, UR32, RZ, 0x3c, !PT ;  /* 0x000000204ea67c12 */ /* 0x000fc4000f8e3cff */
[----:B------:R-:W-:Y:S02]  /*3900*/  FMNMX.FTZ R12, R199, R12, !PT ;  /* 0x0000000cc70c7209 */ /* 0x000fe40007810000 */
[----:B------:R-:W-:Y:S02]  /*3910*/  LOP3.LUT R212, R215, R166, RZ, 0x3c, !PT ;  /* 0x000000a6d7d47212 */ /* 0x000fe400078e3cff */
[----:B------:R-:W-:Y:S01]  /*3920*/  LEA R228, R228, UR4, 0x1 ;  /* 0x00000004e4e47c11 */ /* 0x000fe2000f8e08ff */
[----:B------:R-:W3:Y:S01]  /*3930*/  SHFL.BFLY PT, R11, R12, 0x2, 0x1f ;  /* 0x0c401f000c0b7f89 */ /* 0x000ee200000e0000 */
[----:B------:R-:W-:Y:S01]  /*3940*/  LEA R194, R194, UR23, 0x10 ;  /* 0x00000017c2c27c11 */ /* 0x000fe2000f8e80ff */
[----:B------:R-:W-:Y:S01]  /*3950*/  IMAD.WIDE.U32 R212, R212, -0x2daee0ad, RZ ;  /* 0xd2511f53d4d47825 */ /* 0x000fe200078e00ff */
[----:B------:R-:W-:Y:S01]  /*3960*/  UIADD3 UR4, UR33, 0x646e171e, URZ ;  /* 0x646e171e21047890 */ /* 0x000fe2000fffe03f */
[----:B--2---:R-:W-:Y:S01]  /*3970*/  FMNMX.FTZ R164, R3, R164, !PT ;  /* 0x000000a403a47209 */ /* 0x004fe20007810000 */
[----:B------:R-:W-:Y:S01]  /*3980*/  LDSM.16.MT88.4 R156, [R228+0x10000] ;  /* 0x01000000e49c783b */ /* 0x000fe20000004200 */
[----:B------:R-:W-:Y:S01]  /*3990*/  IMAD.U32 R3, RZ, RZ, UR10 ;  /* 0x0000000aff037e24 */ /* 0x000fe2000f8e00ff */
[----:B------:R-:W-:Y:S01]  /*39a0*/  LOP3.LUT R210, R213, UR20, R216, 0x96, !PT ;  /* 0x00000014d5d27c12 */ /* 0x000fe2000f8e96d8 */
[--C-:B------:R-:W-:Y:S01]  /*39b0*/  IMAD R226, R2, 0x2, R228.reuse ;  /* 0x0000000202e27824 */ /* 0x100fe200078e02e4 */
[----:B------:R-:W2:Y:S01]  /*39c0*/  SHFL.BFLY PT, R13, R164, 0x1, 0x1f ;  /* 0x0c201f00a40d7f89 */ /* 0x000ea200000e0000 */
[----:B------:R-:W-:Y:S01]  /*39d0*/  IMAD R225, R0, 0x2, R228 ;  /* 0x0000000200e17824 */ /* 0x000fe200078e02e4 */
[----:B------:R-:W-:Y:S01]  /*39e0*/  LOP3.LUT R3, R217, UR33, R3, 0x96, !PT ;  /* 0x00000021d9037c12 */ /* 0x000fe2000f8e9603 */
[----:B------:R-:W-:Y:S01]  /*39f0*/  IMAD.WIDE.U32 R210, R210, -0x326172a9, RZ ;  /* 0xcd9e8d57d2d27825 */ /* 0x000fe200078e00ff */
[----:B------:R-:W-:Y:S01]  /*3a00*/  LDSM.16.MT88.4 R40, [R226+0x10000] ;  /* 0x01000000e228783b */ /* 0x000fe20000004200 */
[----:B------:R-:W-:-:S02]  /*3a10*/  UIADD3 UR10, UR10, 0x1, URZ ;  /* 0x000000010a0a7890 */ /* 0x000fc4000fffe03f */
[----:B-1----:R-:W-:Y:S01]  /*3a20*/  IMAD.WIDE.U32 R14, R3, -0x326172a9, RZ ;  /* 0xcd9e8d57030e7825 */ /* 0x002fe200078e00ff */
[----:B------:R-:W-:Y:S03]  /*3a30*/  LDSM.16.MT88.4 R48, [R225+0x10000] ;  /* 0x01000000e130783b */ /* 0x000fe60000004200 */
[----:B------:R-:W-:Y:S01]  /*3a40*/  IMAD R224, R0, 0x2, R226 ;  /* 0x0000000200e07824 */ /* 0x000fe200078e02e2 */
[----:B------:R-:W-:Y:S01]  /*3a50*/  LOP3.LUT R3, R15, UR21, R214, 0x96, !PT ;  /* 0x000000150f037c12 */ /* 0x000fe2000f8e96d6 */
[----:B------:R-:W-:Y:S01]  /*3a60*/  LDSM.16.MT88.4 R64, [R228+0x12000] ;  /* 0x01200000e440783b */ /* 0x000fe20000004200 */
[----:B------:R-:W-:Y:S02]  /*3a70*/  LOP3.LUT R14, R211, UR19, R14, 0x96, !PT ;  /* 0x00000013d30e7c12 */ /* 0x000fe4000f8e960e */
[----:B---3--:R-:W-:Y:S01]  /*3a80*/  FMNMX.FTZ R11, R12, R11, !PT ;  /* 0x0000000b0c0b7209 */ /* 0x008fe20007810000 */
[----:B------:R-:W-:Y:S01]  /*3a90*/  IMAD.WIDE.U32 R18, R3, -0x2daee0ad, RZ ;  /* 0xd2511f5303127825 */ /* 0x000fe200078e00ff */
[----:B------:R-:W-:Y:S03]  /*3aa0*/  LDSM.16.MT88.4 R56, [R224+0x10000] ;  /* 0x01000000e038783b */ /* 0x000fe60000004200 */
[----:B------:R-:W-:Y:S01]  /*3ab0*/  IMAD.WIDE.U32 R14, R14, -0x2daee0ad, RZ ;  /* 0xd2511f530e0e7825 */ /* 0x000fe200078e00ff */
[----:B------:R-:W1:Y:S01]  /*3ac0*/  SHFL.BFLY PT, R3, R11, 0x1, 0x1f ;  /* 0x0c201f000b037f89 */ /* 0x000e6200000e0000 */
[----:B------:R-:W-:-:S02]  /*3ad0*/  LOP3.LUT R12, R19, UR18, R212, 0x96, !PT ;  /* 0x00000012130c7c12 */ /* 0x000fc4000f8e96d4 */
[----:B--2---:R-:W-:Y:S01]  /*3ae0*/  FMNMX.FTZ R164, R164, R13, !PT ;  /* 0x0000000da4a47209 */ /* 0x004fe20007810000 */
[----:B------:R-:W2:Y:S01]  /*3af0*/  LDSM.16.MT88.4 R72, [R226+0x12000] ;  /* 0x01200000e248783b */ /* 0x000ea20000004200 */
[----:B------:R-:W-:Y:S01]  /*3b00*/  LOP3.LUT R18, R15, UR16, R18, 0x96, !PT ;  /* 0x000000100f127c12 */ /* 0x000fe2000f8e9612 */
[----:B------:R-:W-:Y:S01]  /*3b10*/  IMAD.WIDE.U32 R12, R12, -0x326172a9, RZ ;  /* 0xcd9e8d570c0c7825 */ /* 0x000fe200078e00ff */
[----:B------:R-:W-:-:S03]  /*3b20*/  FSETP.NEU.FTZ.AND P1, PT, R164, -INF , PT ;  /* 0xff800000a400780b */ /* 0x000fc60003f3d000 */
[----:B------:R-:W-:Y:S01]  /*3b30*/  FMUL.FTZ R205, R164, UR9 ;  /* 0x00000009a4cd7c20 */ /* 0x000fe20008410000 */
[----:B------:R-:W3:Y:S01]  /*3b40*/  LDSM.16.MT88.4 R80, [R225+0x12000] ;  /* 0x01200000e150783b */ /* 0x000ee20000004200 */
[----:B------:R-:W-:Y:S01]  /*3b50*/  IMAD.WIDE.U32 R18, R18, -0x326172a9, RZ ;  /* 0xcd9e8d5712127825 */ /* 0x000fe200078e00ff */
[----:B------:R-:W-:Y:S02]  /*3b60*/  LOP3.LUT R13, R13, UR17, R210, 0x96, !PT ;  /* 0x000000110d0d7c12 */ /* 0x000fe4000f8e96d2 */
[----:B------:R-:W-:Y:S01]  /*3b70*/  FSEL R205, R205, RZ, P1 ;  /* 0x000000ffcdcd7208 */ /* 0x000fe20000800000 */
[----:B------:R-:W4:Y:S01]  /*3b80*/  LDSM.16.MT88.4 R88, [R224+0x12000] ;  /* 0x01200000e058783b */ /* 0x000f220000004200 */
[----:B------:R-:W-:-:S03]  /*3b90*/  LOP3.LUT R12, R19, UR15, R12, 0x96, !PT ;  /* 0x0000000f130c7c12 */ /* 0x000fc6000f8e960c */
[--C-:B------:R-:W-:Y:S01]  /*3ba0*/  FFMA.FTZ R189, R24, UR9, -R205.reuse ;  /* 0x0000000918bd7c23 */ /* 0x100fe200080108cd */
[----:B------:R-:W-:Y:S01]  /*3bb0*/  FFMA.FTZ R188, R25, UR9, -R205 ;  /* 0x0000000919bc7c23 */ /* 0x000fe200080108cd */
[----:B------:R-:W-:-:S04]  /*3bc0*/  IMAD.WIDE.U32 R24, R13, -0x2daee0ad, RZ ;  /* 0xd2511f530d187825 */ /* 0x000fc800078e00ff */
[--C-:B------:R-:W-:Y:S01]  /*3bd0*/  FFMA.FTZ R185, R20, UR9, -R205.reuse ;  /* 0x0000000914b97c23 */ /* 0x100fe200080108cd */
[--C-:B------:R-:W-:Y:S01]  /*3be0*/  FFMA.FTZ R182, R21, UR9, -R205.reuse ;  /* 0x0000000915b67c23 */ /* 0x100fe200080108cd */
[--C-:B------:R-:W-:Y:S01]  /*3bf0*/  FFMA.FTZ R177, R10, UR9, -R205.reuse ;  /* 0x000000090ab17c23 */ /* 0x100fe200080108cd */
[----:B-1----:R-:W-:Y:S01]  /*3c00*/  FMNMX.FTZ R3, R11, R3, !PT ;  /* 0x000000030b037209 */ /* 0x002fe20007810000 */
[----:B------:R-:W-:Y:S01]  /*3c10*/  IMAD.WIDE.U32 R12, R12, -0x2daee0ad, RZ ;  /* 0xd2511f530c0c7825 */ /* 0x000fe200078e00ff */
[----:B------:R-:W-:Y:S01]  /*3c20*/  LOP3.LUT R14, R25, UR14, R14, 0x96, !PT ;  /* 0x0000000e190e7c12 */ /* 0x000fe2000f8e960e */
[----:B------:R-:W-:Y:S01]  /*3c30*/  MUFU.EX2 R189, R189 ;  /* 0x000000bd00bd7308 */ /* 0x000fe20000000800 */
[C---:B------:R-:W-:Y:S01]  /*3c40*/  FSETP.NEU.FTZ.AND P1, PT, R3.reuse, -INF , PT ;  /* 0xff8000000300780b */ /* 0x040fe20003f3d000 */
[----:B------:R-:W-:Y:S01]  /*3c50*/  FMUL.FTZ R201, R3, UR9 ;  /* 0x0000000903c97c20 */ /* 0x000fe20008410000 */
[----:B------:R-:W-:Y:S01]  /*3c60*/  LOP3.LUT R11, R13, UR5, R24, 0x96, !PT ;  /* 0x000000050d0b7c12 */ /* 0x000fe2000f8e9618 */
[----:B------:R-:W-:Y:S01]  /*3c70*/  IMAD.WIDE.U32 R14, R14, -0x326172a9, RZ ;  /* 0xcd9e8d570e0e7825 */ /* 0x000fe200078e00ff */
[----:B------:R-:W1:Y:S03]  /*3c80*/  LDSM.16.MT88.4 R96, [R228+0x14000] ;  /* 0x01400000e460783b */ /* 0x000e660000004200 */
[--C-:B------:R-:W-:Y:S01]  /*3c90*/  FFMA.FTZ R179, R9, UR9, -R205.reuse ;  /* 0x0000000909b37c23 */ /* 0x100fe200080108cd */
[----:B------:R-:W-:Y:S01]  /*3ca0*/  FSEL R201, R201, RZ, P1 ;  /* 0x000000ffc9c97208 */ /* 0x000fe20000800000 */
[----:B------:R-:W-:Y:S01]  /*3cb0*/  IMAD.WIDE.U32 R20, R11, -0x326172a9, RZ ;  /* 0xcd9e8d570b147825 */ /* 0x000fe200078e00ff */
[----:B------:R-:W-:Y:S01]  /*3cc0*/  MUFU.EX2 R188, R188 ;  /* 0x000000bc00bc7308 */ /* 0x000fe20000000800 */
[----:B------:R-:W5:Y:S02]  /*3cd0*/  LDSM.16.MT88.4 R104, [R226+0x14000] ;  /* 0x01400000e268783b */ /* 0x000f640000004200 */
[----:B------:R-:W-:Y:S01]  /*3ce0*/  FFMA.FTZ R181, R16, UR9, -R205 ;  /* 0x0000000910b57c23 */ /* 0x000fe200080108cd */
[--C-:B------:R-:W-:Y:S01]  /*3cf0*/  FFMA.FTZ R186, R22, UR9, -R201.reuse ;  /* 0x0000000916ba7c23 */ /* 0x100fe200080108c9 */
[--C-:B------:R-:W-:Y:S01]  /*3d00*/  FFMA.FTZ R183, R23, UR9, -R201.reuse ;  /* 0x0000000917b77c23 */ /* 0x100fe200080108c9 */
[--C-:B------:R-:W-:Y:S01]  /*3d10*/  SHF.R.U32.HI R13, RZ, 0x10, R20.reuse ;  /* 0x00000010ff0d7819 */ /* 0x100fe20000011614 */
[--C-:B------:R-:W-:Y:S01]  /*3d20*/  FFMA.FTZ R184, R26, UR9, -R201.reuse ;  /* 0x000000091ab87c23 */ /* 0x100fe200080108c9 */
[----:B------:R-:W-:Y:S01]  /*3d30*/  SHF.R.U32.HI R151, RZ, 0x18, R20 ;  /* 0x00000018ff977819 */ /* 0x000fe20000011614 */
[--C-:B------:R-:W-:Y:S01]  /*3d40*/  FFMA.FTZ R187, R27, UR9, -R201.reuse ;  /* 0x000000091bbb7c23 */ /* 0x100fe200080108c9 */
[----:B------:R-:W-:Y:S01]  /*3d50*/  MUFU.EX2 R186, R186 ;  /* 0x000000ba00ba7308 */ /* 0x000fe20000000800 */
[----:B------:R-:W-:Y:S01]  /*3d60*/  LOP3.LUT R2, R13, 0xff, RZ, 0xc0, !PT ;  /* 0x000000ff0d027812 */ /* 0x000fe200078ec0ff */
[----:B------:R-:W-:Y:S01]  /*3d70*/  FFMA.FTZ R176, R7, UR9, -R201 ;  /* 0x0000000907b07c23 */ /* 0x000fe200080108c9 */
[----:B------:R-:W-:Y:S01]  /*3d80*/  LOP3.LUT R11, R21, UR8, R14, 0x96, !PT ;  /* 0x00000008150b7c12 */ /* 0x000fe2000f8e960e */
[----:B------:R-:W5:Y:S01]  /*3d90*/  LDSM.16.MT88.4 R112, [R225+0x14000] ;  /* 0x01400000e170783b */ /* 0x000f620000004200 */
[----:B------:R-:W-:Y:S01]  /*3da0*/  PRMT R151, R2, 0x5410, R151 ;  /* 0x0000541002977816 */ /* 0x000fe20000000097 */
[--C-:B------:R-:W-:Y:S01]  /*3db0*/  FFMA.FTZ R6, R6, UR9, -R201.reuse ;  /* 0x0000000906067c23 */ /* 0x100fe200080108c9 */
[C---:B------:R-:W-:Y:S01]  /*3dc0*/  LOP3.LUT R0, R11.reuse, 0xffff, RZ, 0xc0, !PT ;  /* 0x0000ffff0b007812 */ /* 0x040fe200078ec0ff */
[----:B------:R-:W2:Y:S01]  /*3dd0*/  MUFU.EX2 R183, R183 ;  /* 0x000000b700b77308 */ /* 0x000ea20000000800 */
[----:B------:R-:W-:Y:S01]  /*3de0*/  LOP3.LUT R14, R20, 0xffff, RZ, 0xc0, !PT ;  /* 0x0000ffff140e7812 */ /* 0x000fe200078ec0ff */
[----:B------:R-:W5:Y:S01]  /*3df0*/  LDSM.16.MT88.4 R120, [R224+0x14000] ;  /* 0x01400000e078783b */ /* 0x000f620000004200 */
[----:B------:R-:W-:Y:S01]  /*3e00*/  LOP3.LUT R148, R11, 0xff, RZ, 0xc0, !PT ;  /* 0x000000ff0b947812 */ /* 0x000fe200078ec0ff */
[----:B------:R-:W-:Y:S01]  /*3e10*/  FFMA.FTZ R180, R4, UR9, -R201 ;  /* 0x0000000904b47c23 */ /* 0x000fe200080108c9 */
[--C-:B------:R-:W-:Y:S01]  /*3e20*/  SHF.R.U32.HI R149, RZ, 0x10, R11.reuse ;  /* 0x00000010ff957819 */ /* 0x100fe2000001160b */
[----:B------:R-:W5:Y:S01]  /*3e30*/  LDSM.16.MT88.4 R128, [R228+0x16000] ;  /* 0x01600000e480783b */ /* 0x000f620000004200 */
[----:B------:R-:W-:Y:S01]  /*3e40*/  SHF.R.U32.HI R0, RZ, 0x8, R0 ;  /* 0x00000008ff007819 */ /* 0x000fe20000011600 */
[----:B------:R-:W-:Y:S01]  /*3e50*/  MUFU.EX2 R185, R185 ;  /* 0x000000b900b97308 */ /* 0x000fe20000000800 */
[----:B------:R-:W-:Y:S01]  /*3e60*/  SHF.R.U32.HI R2, RZ, 0x18, R11 ;  /* 0x00000018ff027819 */ /* 0x000fe2000001160b */
[----:B------:R-:W5:Y:S01]  /*3e70*/  LDSM.16.MT88.4 R136, [R226+0x16000] ;  /* 0x01600000e288783b */ /* 0x000f620000004200 */
[--C-:B------:R-:W-:Y:S01]  /*3e80*/  HSET2.LE.AND R151, R151, R194.reuse, PT ;  /* 0x000000c297977233 */ /* 0x100fe20003803000 */
[----:B------:R-:W-:Y:S01]  /*3e90*/  FFMA.FTZ R178, R5, UR9, -R201 ;  /* 0x0000000905b27c23 */ /* 0x000fe200080108c9 */
[----:B------:R-:W-:Y:S01]  /*3ea0*/  LOP3.LUT R150, R20, 0xff, RZ, 0xc0, !PT ;  /* 0x000000ff14967812 */ /* 0x000fe200078ec0ff */
[----:B------:R-:W5:Y:S01]  /*3eb0*/  LDSM.16.MT88.4 R152, [R225+0x16000] ;  /* 0x01600000e198783b */ /* 0x000f620000004200 */
[----:B------:R-:W-:Y:S01]  /*3ec0*/  SHF.R.U32.HI R14, RZ, 0x8, R14 ;  /* 0x00000008ff0e7819 */ /* 0x000fe2000001160e */
[----:B------:R-:W3:Y:S01]  /*3ed0*/  MUFU.EX2 R182, R182 ;  /* 0x000000b600b67308 */ /* 0x000ee20000000800 */
[----:B--2---:R-:W-:Y:S01]  /*3ee0*/  F2FP.BF16.F32.PACK_AB R11, R183, R186 ;  /* 0x000000bab70b723e */ /* 0x004fe200000010ff */
[----:B------:R-:W-:Y:S01]  /*3ef0*/  LDSM.16.MT88.4 R24, [R226+0x10800] ;  /* 0x01080000e218783b */ /* 0x000fe20000004200 */
[----:B------:R-:W-:Y:S01]  /*3f00*/  PRMT R148, R148, 0x5410, R0 ;  /* 0x0000541094947816 */ /* 0x000fe20000000000 */
[--C-:B------:R-:W-:Y:S01]  /*3f10*/  FFMA.FTZ R190, R190, UR9, -R205.reuse ;  /* 0x00000009bebe7c23 */ /* 0x100fe200080108cd */
[----:B------:R-:W-:Y:S01]  /*3f20*/  PRMT R150, R150, 0x5410, R14 ;  /* 0x0000541096967816 */ /* 0x000fe2000000000e */
[----:B------:R-:W-:Y:S01]  /*3f30*/  LDSM.16.MT88.4 R20, [R226+0x12800] ;  /* 0x01280000e214783b */ /* 0x000fe20000004200 */
[----:B------:R-:W-:Y:S01]  /*3f40*/  LOP3.LUT R149, R149, 0xff, RZ, 0xc0, !PT ;  /* 0x000000ff95957812 */ /* 0x000fe200078ec0ff */
[----:B------:R-:W-:Y:S01]  /*3f50*/  MUFU.EX2 R184, R184 ;  /* 0x000000b800b87308 */ /* 0x000fe20000000800 */
[----:B------:R-:W-:Y:S01]  /*3f60*/  LOP3.LUT R151, R151, R11, RZ, 0xc0, !PT ;  /* 0x0000000b97977212 */ /* 0x000fe200078ec0ff */
[----:B------:R-:W-:Y:S01]  /*3f70*/  LDSM.16.MT88.4 R28, [R225+0x12800] ;  /* 0x01280000e11c783b */ /* 0x000fe20000004200 */
[----:B------:R-:W-:Y:S01]  /*3f80*/  LOP3.LUT R11, R15, UR27, R18, 0x96, !PT ;  /* 0x0000001b0f0b7c12 */ /* 0x000fe2000f8e9612 */
[--C-:B------:R-:W-:Y:S01]  /*3f90*/  FFMA.FTZ R191, R191, UR9, -R205.reuse ;  /* 0x00000009bfbf7c23 */ /* 0x100fe200080108cd */
[----:B------:R-:W-:Y:S01]  /*3fa0*/  PRMT R149, R149, 0x5410, R2 ;  /* 0x0000541095957816 */ /* 0x000fe20000000002 */
[----:B------:R-:W-:Y:S01]  /*3fb0*/  LDSM.16.MT88.4 R172, [R228+0x10800] ;  /* 0x01080000e4ac783b */ /* 0x000fe20000004200 */
[--C-:B------:R-:W-:Y:S01]  /*3fc0*/  HSET2.LE.AND R148, R148, R194.reuse, PT ;  /* 0x000000c294947233 */ /* 0x100fe20003803000 */
[----:B------:R-:W2:Y:S01]  /*3fd0*/  MUFU.EX2 R187, R187 ;  /* 0x000000bb00bb7308 */ /* 0x000ea20000000800 */
[--C-:B------:R-:W-:Y:S01]  /*3fe0*/  HSET2.LE.AND R150, R150, R194.reuse, PT ;  /* 0x000000c296967233 */ /* 0x100fe20003803000 */
[----:B------:R-:W-:Y:S01]  /*3ff0*/  IMAD.WIDE.U32 R10, R11, -0x2daee0ad, RZ ;  /* 0xd2511f530b0a7825 */ /* 0x000fe200078e00ff */
[----:B------:R-:W-:Y:S01]  /*4000*/  F2FP.BF16.F32.PACK_AB R2, R188, R189 ;  /* 0x000000bdbc02723e */ /* 0x000fe200000010ff */
[----:B------:R-:W-:Y:S01]  /*4010*/  LDSM.16.MT88.4 R168, [R225+0x10800] ;  /* 0x01080000e1a8783b */ /* 0x000fe20000004200 */
[----:B---3--:R-:W-:Y:S01]  /*4020*/  F2FP.BF16.F32.PACK_AB R0, R182, R185 ;  /* 0x000000b9b600723e */ /* 0x008fe200000010ff */
[--C-:B------:R-:W-:Y:S01]  /*4030*/  FFMA.FTZ R192, R192, UR9, -R205.reuse ;  /* 0x00000009c0c07c23 */ /* 0x100fe200080108cd */
[----:B------:R-:W-:Y:S01]  /*4040*/  LOP3.LUT R148, R148, R2, RZ, 0xc0, !PT ;  /* 0x0000000294947212 */ /* 0x000fe200078ec0ff */
[--C-:B------:R-:W-:Y:S01]  /*4050*/  FFMA.FTZ R2, R8, UR9, -R205.reuse ;  /* 0x0000000908027c23 */ /* 0x100fe200080108cd */
[----:B------:R-:W-:Y:S01]  /*4060*/  LOP3.LUT R150, R150, R0, RZ, 0xc0, !PT ;  /* 0x0000000096967212 */ /* 0x000fe200078ec0ff */
[----:B------:R-:W-:Y:S01]  /*4070*/  MUFU.EX2 R177, R177 ;  /* 0x000000b100b17308 */ /* 0x000fe20000000800 */
[--C-:B------:R-:W-:Y:S01]  /*4080*/  HSET2.LE.AND R149, R149, R194.reuse, PT ;  /* 0x000000c295957233 */ /* 0x100fe20003803000 */
[----:B------:R-:W-:Y:S01]  /*4090*/  LDSM.16.MT88.4 R32, [R228+0x12800] ;  /* 0x01280000e420783b */ /* 0x000fe20000004200 */
[C---:B------:R-:W-:Y:S01]  /*40a0*/  LOP3.LUT R8, R10.reuse, 0xffff, RZ, 0xc0, !PT ;  /* 0x0000ffff0a087812 */ /* 0x040fe200078ec0ff */
[----:B------:R-:W-:Y:S01]  /*40b0*/  FFMA.FTZ R193, R193, UR9, -R205 ;  /* 0x00000009c1c17c23 */ /* 0x000fe200080108cd */
[----:B------:R-:W-:Y:S01]  /*40c0*/  LOP3.LUT R13, R11, UR4, R12, 0x96, !PT ;  /* 0x000000040b0d7c12 */ /* 0x000fe2000f8e960c */
[--C-:B------:R-:W-:Y:S01]  /*40d0*/  FFMA.FTZ R195, R195, UR9, -R201.reuse ;  /* 0x00000009c3c37c23 */ /* 0x100fe200080108c9 */
[----:B--2---:R-:W-:Y:S01]  /*40e0*/  F2FP.BF16.F32.PACK_AB R0, R187, R184 ;  /* 0x000000b8bb00723e */ /* 0x004fe200000010ff */
[----:B------:R-:W2:Y:S01]  /*40f0*/  MUFU.EX2 R2, R2 ;  /* 0x0000000200027308 */ /* 0x000ea20000000800 */
[----:B------:R-:W-:Y:S01]  /*4100*/  LOP3.LUT R14, R10, 0xff, RZ, 0xc0, !PT ;  /* 0x000000ff0a0e7812 */ /* 0x000fe200078ec0ff */
[--C-:B------:R-:W-:Y:S01]  /*4110*/  FFMA.FTZ R197, R197, UR9, -R201.reuse ;  /* 0x00000009c5c57c23 */ /* 0x100fe200080108c9 */
[----:B------:R-:W-:Y:S01]  /*4120*/  LOP3.LUT R149, R149, R0, RZ, 0xc0, !PT ;  /* 0x0000000095957212 */ /* 0x000fe200078ec0ff */
[--C-:B------:R-:W-:Y:S01]  /*4130*/  FFMA.FTZ R196, R196, UR9, -R201.reuse ;  /* 0x00000009c4c47c23 */ /* 0x100fe200080108c9 */
[--C-:B------:R-:W-:Y:S01]  /*4140*/  SHF.R.U32.HI R15, RZ, 0x10, R10.reuse ;  /* 0x00000010ff0f7819 */ /* 0x100fe2000001160a */
[----:B------:R-:W-:Y:S01]  /*4150*/  FFMA.FTZ R198, R198, UR9, -R201 ;  /* 0x00000009c6c67c23 */ /* 0x000fe200080108c9 */
[----:B------:R-:W-:Y:S01]  /*4160*/  SHF.R.U32.HI R0, RZ, 0x18, R10 ;  /* 0x00000018ff007819 */ /* 0x000fe2000001160a */
[----:B------:R-:W-:Y:S01]  /*4170*/  MUFU.EX2 R176, R176 ;  /* 0x000000b000b07308 */ /* 0x000fe20000000800 */
[----:B------:R-:W-:Y:S01]  /*4180*/  SHF.R.U32.HI R7, RZ, 0x8, R8 ;  /* 0x00000008ff077819 */ /* 0x000fe20000011608 */
[C---:B------:R-:W-:Y:S01]  /*4190*/  HMMA.16816.F32.BF16 R36, R148.reuse, R40, RZ ;  /* 0x000000289424723c */ /* 0x040fe200000418ff */
[----:B------:R-:W3:Y:S01]  /*41a0*/  LDSM.16.MT88.4 R8, [R224+0x16000] ;  /* 0x01600000e008783b */ /* 0x000ee20000004200 */
[----:B------:R-:W-:Y:S01]  /*41b0*/  LOP3.LUT R15, R15, 0xff, RZ, 0xc0, !PT ;  /* 0x000000ff0f0f7812 */ /* 0x000fe200078ec0ff */
[----:B------:R-:W-:Y:S01]  /*41c0*/  FFMA.FTZ R208, R208, UR9, -R205 ;  /* 0x00000009d0d07c23 */ /* 0x000fe200080108cd */
[----:B------:R-:W-:Y:S01]  /*41d0*/  PRMT R14, R14, 0x5410, R7 ;  /* 0x000054100e0e7816 */ /* 0x000fe20000000007 */
[----:B------:R-:W-:Y:S01]  /*41e0*/  FFMA.FTZ R207, R207, UR9, -R205 ;  /* 0x00000009cfcf7c23 */ /* 0x000fe200080108cd */
[----:B------:R-:W-:Y:S01]  /*41f0*/  PRMT R15, R15, 0x5410, R0 ;  /* 0x000054100f0f7816 */ /* 0x000fe20000000000 */
[----:B------:R-:W-:Y:S01]  /*4200*/  MUFU.EX2 R181, R181 ;  /* 0x000000b500b57308 */ /* 0x000fe20000000800 */
[----:B------:R-:W-:Y:S01]  /*4210*/  SHF.R.U32.HI R7, RZ, 0x10, R13 ;  /* 0x00000010ff077819 */ /* 0x000fe2000001160d */
[C---:B------:R-:W-:Y:S01]  /*4220*/  HMMA.16816.F32.BF16 R40, R148.reuse, R42, RZ ;  /* 0x0000002a9428723c */ /* 0x040fe200000418ff */
[----:B------:R-:W-:Y:S01]  /*4230*/  LOP3.LUT R12, R13, 0xff, RZ, 0xc0, !PT ;  /* 0x000000ff0d0c7812 */ /* 0x000fe200078ec0ff */
[----:B------:R-:W-:Y:S01]  /*4240*/  FFMA.FTZ R206, R206, UR9, -R205 ;  /* 0x00000009cece7c23 */ /* 0x000fe200080108cd */
[----:B------:R-:W-:Y:S01]  /*4250*/  SHF.R.U32.HI R4, RZ, 0x18, R13 ;  /* 0x00000018ff047819 */ /* 0x000fe2000001160d */
[----:B------:R-:W-:Y:S01]  /*4260*/  FFMA.FTZ R247, R204, UR9, -R205 ;  /* 0x00000009ccf77c23 */ /* 0x000fe200080108cd */
[--C-:B------:R-:W-:Y:S01]  /*4270*/  HSET2.LE.AND R14, R14, R194.reuse, PT ;  /* 0x000000c20e0e7233 */ /* 0x100fe20003803000 */
[----:B------:R4:W1:Y:S01]  /*4280*/  MUFU.EX2 R0, R6 ;  /* 0x0000000600007308 */ /* 0x0008620000000800 */
[----:B------:R-:W-:Y:S01]  /*4290*/  HSET2.LE.AND R15, R15, R194, PT ;  /* 0x000000c20f0f7233 */ /* 0x000fe20003803000 */
[C---:B------:R-:W-:Y:S01]  /*42a0*/  HMMA.16816.F32.BF16 R160, R148.reuse, R156, RZ ;  /* 0x0000009c94a0723c */ /* 0x040fe200000418ff */
[----:B--2---:R-:W-:Y:S01]  /*42b0*/  F2FP.BF16.F32.PACK_AB R17, R2, R177 ;  /* 0x000000b10211723e */ /* 0x004fe200000010ff */
[--C-:B------:R-:W-:Y:S01]  /*42c0*/  FFMA.FTZ R203, R203, UR9, -R201.reuse ;  /* 0x00000009cbcb7c23 */ /* 0x100fe200080108c9 */
[--C-:B------:R-:W-:Y:S01]  /*42d0*/  FFMA.FTZ R202, R202, UR9, -R201.reuse ;  /* 0x00000009caca7c23 */ /* 0x100fe200080108c9 */
[--C-:B------:R-:W-:Y:S01]  /*42e0*/  FFMA.FTZ R246, R199, UR9, -R201.reuse ;  /* 0x00000009c7f67c23 */ /* 0x100fe200080108c9 */
[----:B------:R-:W-:Y:S01]  /*42f0*/  LOP3.LUT R14, R14, R17, RZ, 0xc0, !PT ;  /* 0x000000110e0e7212 */ /* 0x000fe200078ec0ff */
[----:B------:R-:W2:Y:S01]  /*4300*/  MUFU.EX2 R179, R179 ;  /* 0x000000b300b37308 */ /* 0x000ea20000000800 */
[----:B------:R-:W-:Y:S01]  /*4310*/  HMMA.16816.F32.BF16 R44, R148, R48, RZ ;  /* 0x00000030942c723c */ /* 0x000fe200000418ff */
[----:B------:R-:W-:Y:S01]  /*4320*/  FFMA.FTZ R200, R200, UR9, -R201 ;  /* 0x00000009c8c87c23 */ /* 0x000fe200080108c9 */
[----:B------:R-:W-:Y:S01]  /*4330*/  FADD.FTZ R188, R189, R188 ;  /* 0x000000bcbdbc7221 */ /* 0x000fe20000010000 */
[----:B------:R-:W-:-:S03]  /*4340*/  FADD.FTZ R184, R184, R187 ;  /* 0x000000bbb8b87221 */ /* 0x000fc60000010000 */
[C---:B------:R-:W-:Y:S01]  /*4350*/  HMMA.16816.F32.BF16 R52, R148.reuse, R56, RZ ;  /* 0x000000389434723c */ /* 0x040fe200000418ff */
[----:B------:R-:W5:Y:S01]  /*4360*/  MUFU.EX2 R180, R180 ;  /* 0x000000b400b47308 */ /* 0x000f620000000800 */
[----:B----4-:R-:W-:Y:S01]  /*4370*/  LOP3.LUT R6, R13, 0xffff, RZ, 0xc0, !PT ;  /* 0x0000ffff0d067812 */ /* 0x010fe200078ec0ff */
[----:B------:R-:W-:Y:S01]  /*4380*/  FADD.FTZ R188, R185, R188 ;  /* 0x000000bcb9bc7221 */ /* 0x000fe20000010000 */
[----:B------:R-:W-:Y:S01]  /*4390*/  LOP3.LUT R13, R7, 0xff, RZ, 0xc0, !PT ;  /* 0x000000ff070d7812 */ /* 0x000fe200078ec0ff */
[----:B------:R-:W-:Y:S01]  /*43a0*/  FADD.FTZ R186, R186, R184 ;  /* 0x000000b8baba7221 */ /* 0x000fe20000010000 */
[----:B------:R-:W-:Y:S01]  /*43b0*/  SHF.R.U32.HI R6, RZ, 0x8, R6 ;  /* 0x00000008ff067819 */ /* 0x000fe20000011606 */
[C---:B------:R-:W-:Y:S01]  /*43c0*/  HMMA.16816.F32.BF16 R60, R148.reuse, R64, RZ ;  /* 0x00000040943c723c */ /* 0x040fe200000418ff */
[----:B------:R-:W-:Y:S01]  /*43d0*/  PRMT R13, R13, 0x5410, R4 ;  /* 0x000054100d0d7816 */ /* 0x000fe20000000004 */
[----:B------:R-:W4:Y:S01]  /*43e0*/  MUFU.EX2 R178, R178 ;  /* 0x000000b200b27308 */ /* 0x000f220000000800 */
[----:B------:R-:W-:Y:S01]  /*43f0*/  PRMT R12, R12, 0x5410, R6 ;  /* 0x000054100c0c7816 */ /* 0x000fe20000000006 */
[----:B------:R-:W-:Y:S01]  /*4400*/  FADD.FTZ R188, R182, R188 ;  /* 0x000000bcb6bc7221 */ /* 0x000fe20000010000 */
[----:B------:R-:W3:Y:S01]  /*4410*/  LDSM.16.MT88.4 R4, [R224+0x10800] ;  /* 0x01080000e004783b */ /* 0x000ee20000004200 */
[----:B-1----:R-:W-:Y:S01]  /*4420*/  F2FP.BF16.F32.PACK_AB R16, R0, R176 ;  /* 0x000000b00010723e */ /* 0x002fe200000010ff */
[C---:B------:R-:W-:Y:S01]  /*4430*/  HMMA.16816.F32.BF16 R68, R148.reuse, R72, RZ ;  /* 0x000000489444723c */ /* 0x040fe200000418ff */
[--C-:B------:R-:W-:Y:S01]  /*4440*/  HSET2.LE.AND R12, R12, R194.reuse, PT ;  /* 0x000000c20c0c7233 */ /* 0x100fe20003803000 */
[----:B------:R-:W-:Y:S01]  /*4450*/  FADD.FTZ R186, R183, R186 ;  /* 0x000000bab7ba7221 */ /* 0x000fe20000010000 */
[----:B------:R-:W-:Y:S01]  /*4460*/  LOP3.LUT R15, R15, R16, RZ, 0xc0, !PT ;  /* 0x000000100f0f7212 */ /* 0x000fe200078ec0ff */
[----:B------:R-:W-:Y:S01]  /*4470*/  MUFU.EX2 R190, R190 ;  /* 0x000000be00be7308 */ /* 0x000fe20000000800 */
[----:B--2---:R-:W-:Y:S01]  /*4480*/  F2FP.BF16.F32.PACK_AB R17, R179, R181 ;  /* 0x000000b5b311723e */ /* 0x004fe200000010ff */
[C---:B------:R-:W-:Y:S01]  /*4490*/  HMMA.16816.F32.BF16 R76, R148.reuse, R80, RZ ;  /* 0x00000050944c723c */ /* 0x040fe200000418ff */
[----:B------:R-:W-:Y:S01]  /*44a0*/  HSET2.LE.AND R13, R13, R194, PT ;  /* 0x000000c20d0d7233 */ /* 0x000fe20003803000 */
[----:B------:R-:W-:Y:S01]  /*44b0*/  FADD.FTZ R188, R181, R188 ;  /* 0x000000bcb5bc7221 */ /* 0x000fe20000010000 */
[----:B------:R-:W-:Y:S01]  /*44c0*/  LOP3.LUT R12, R12, R17, RZ, 0xc0, !PT ;  /* 0x000000110c0c7212 */ /* 0x000fe200078ec0ff */
[----:B-----5:R-:W-:Y:S01]  /*44d0*/  FADD.FTZ R186, R180, R186 ;  /* 0x000000bab4ba7221 */ /* 0x020fe20000010000 */
[C---:B----4-:R-:W-:Y:S01]  /*44e0*/  F2FP.BF16.F32.PACK_AB R16, R178.reuse, R180 ;  /* 0x000000b4b210723e */ /* 0x050fe200000010ff */
[C---:B------:R-:W-:Y:S01]  /*44f0*/  HMMA.16816.F32.BF16 R84, R148.reuse, R88, RZ ;  /* 0x000000589454723c */ /* 0x040fe200000418ff */
[----:B------:R-:W1:Y:S01]  /*4500*/  MUFU.EX2 R191, R191 ;  /* 0x000000bf00bf7308 */ /* 0x000e620000000800 */
[----:B------:R-:W-:Y:S01]  /*4510*/  FADD.FTZ R188, R179, R188 ;  /* 0x000000bcb3bc7221 */ /* 0x000fe20000010000 */
[----:B------:R-:W-:Y:S01]  /*4520*/  LOP3.LUT R13, R13, R16, RZ, 0xc0, !PT ;  /* 0x000000100d0d7212 */ /* 0x000fe200078ec0ff */
[----:B------:R-:W-:Y:S01]  /*4530*/  FADD.FTZ R186, R178, R186 ;  /* 0x000000bab2ba7221 */ /* 0x000fe20000010000 */
[----:B------:R-:W2:Y:S01]  /*4540*/  LDSM.16.MT88.4 R16, [R224+0x12800] ;  /* 0x01280000e010783b */ /* 0x000ea20000004200 */
[C---:B------:R-:W-:Y:S01]  /*4550*/  HMMA.16816.F32.BF16 R92, R148.reuse, R96, RZ ;  /* 0x00000060945c723c */ /* 0x040fe200000418ff */
[----:B------:R-:W-:Y:S01]  /*4560*/  FADD.FTZ R188, R177, R188 ;  /* 0x000000bcb1bc7221 */ /* 0x000fe20000010000 */
[----:B------:R-:W-:Y:S01]  /*4570*/  FADD.FTZ R186, R176, R186 ;  /* 0x000000bab0ba7221 */ /* 0x000fe20000010000 */
[----:B------:R-:W-:Y:S02]  /*4580*/  MUFU.EX2 R192, R192 ;  /* 0x000000c000c07308 */ /* 0x000fe40000000800 */
[----:B------:R-:W-:Y:S01]  /*4590*/  FADD.FTZ R188, R2, R188 ;  /* 0x000000bc02bc7221 */ /* 0x000fe20000010000 */
[----:B------:R-:W-:Y:S01]  /*45a0*/  HMMA.16816.F32.BF16 R100, R148, R104, RZ ;  /* 0x000000689464723c */ /* 0x000fe200000418ff */
[----:B------:R-:W-:-:S04]  /*45b0*/  FADD.FTZ R186, R0, R186 ;  /* 0x000000ba00ba7221 */ /* 0x000fc80000010000 */
[----:B------:R-:W-:Y:S01]  /*45c0*/  MUFU.EX2 R193, R193 ;  /* 0x000000c100c17308 */ /* 0x000fe20000000800 */
[C---:B------:R-:W-:Y:S06]  /*45d0*/  HMMA.16816.F32.BF16 R108, R148.reuse, R112, RZ ;  /* 0x00000070946c723c */ /* 0x040fec00000418ff */
        /* <DEDUP_REMOVED lines=8> */
[----:B------:R-:W5:Y:S05]  /*4660*/  MUFU.EX2 R198, R198 ;  /* 0x000000c600c67308 */ /* 0x000f6a0000000800 */
[C---:B------:R-:W-:Y:S03]  /*4670*/  HMMA.16816.F32.BF16 R48, R148.reuse, R50, RZ ;  /* 0x000000329430723c */ /* 0x040fe600000418ff */
[----:B------:R-:W-:Y:S03]  /*4680*/  MUFU.EX2 R208, R208 ;  /* 0x000000d000d07308 */ /* 0x000fe60000000800 */
        /* <DEDUP_REMOVED lines=17> */
[C---:B------:R-:W-:Y:S06]  /*47a0*/  HMMA.16816.F32.BF16 R136, R148.reuse, R138, RZ ;  /* 0x0000008a9488723c */ /* 0x040fec00000418ff */
[C---:B------:R-:W-:Y:S06]  /*47b0*/  HMMA.16816.F32.BF16 R152, R148.reuse, R154, RZ ;  /* 0x0000009a9498723c */ /* 0x040fec00000418ff */
[C---:B---3--:R-:W-:Y:S06]  /*47c0*/  HMMA.16816.F32.BF16 R144, R148.reuse, R8, RZ ;  /* 0x000000089490723c */ /* 0x048fec00000418ff */
[----:B------:R-:W-:Y:S01]  /*47d0*/  HMMA.16816.F32.BF16 R148, R148, R10, RZ ;  /* 0x0000000a9494723c */ /* 0x000fe200000418ff */
[----:B------:R-:W3:Y:S05]  /*47e0*/  LDSM.16.MT88.4 R8, [R228+0x14800] ;  /* 0x01480000e408783b */ /* 0x000eea0000004200 */
[C---:B------:R-:W-:Y:S06]  /*47f0*/  HMMA.16816.F32.BF16 R36, R12.reuse, R24, R36 ;  /* 0x000000180c24723c */ /* 0x040fec0000041824 */
        /* <DEDUP_REMOVED lines=11> */
[C---:B---3--:R-:W-:Y:S06]  /*48b0*/  HMMA.16816.F32.BF16 R92, R12.reuse, R8, R92 ;  /* 0x000000080c5c723c */ /* 0x048fec000004185c */
[----:B-1----:R-:W-:Y:S01]  /*48c0*/  HMMA.16816.F32.BF16 R100, R12, R24, R100 ;  /* 0x000000180c64723c */ /* 0x002fe20000041864 */
[----:B------:R-:W-:-:S05]  /*48d0*/  IMAD.U32 R8, RZ, RZ, UR10 ;  /* 0x0000000aff087e24 */ /* 0x000fca000f8e00ff */
[----:B------:R-:W-:Y:S01]  /*48e0*/  LOP3.LUT R216, R217, UR33, R8, 0x96, !PT ;  /* 0x00000021d9d87c12 */ /* 0x000fe2000f8e9608 */
[C---:B------:R-:W-:Y:S01]  /*48f0*/  HMMA.16816.F32.BF16 R96, R12.reuse, R10, R96 ;  /* 0x0000000a0c60723c */ /* 0x040fe20000041860 */
[----:B------:R-:W1:Y:S03]  /*4900*/  LDSM.16.MT88.4 R8, [R226+0x16800] ;  /* 0x01680000e208783b */ /* 0x000e660000004200 */
[----:B------:R-:W-:Y:S02]  /*4910*/  IMAD.WIDE.U32 R216, R216, -0x326172a9, RZ ;  /* 0xcd9e8d57d8d87825 */ /* 0x000fe400078e00ff */
[C---:B----4-:R-:W-:Y:S03]  /*4920*/  HMMA.16816.F32.BF16 R108, R12.reuse, R4, R108 ;  /* 0x000000040c6c723c */ /* 0x050fe6000004186c */
[----:B------:R-:W-:Y:S01]  /*4930*/  LOP3.LUT R214, R217, UR21, R214, 0x96, !PT ;  /* 0x00000015d9d67c12 */ /* 0x000fe2000f8e96d6 */
[----:B------:R-:W-:Y:S01]  /*4940*/  VIADD R217, R231, 0x3000 ;  /* 0x00003000e7d97836 */ /* 0x000fe20000000000 */
[----:B------:R-:W-:Y:S01]  /*4950*/  LOP3.LUT R24, R211, UR19, R216, 0x96, !PT ;  /* 0x00000013d3187c12 */ /* 0x000fe2000f8e96d8 */
[----:B------:R-:W-:Y:S01]  /*4960*/  HMMA.16816.F32.BF16 R112, R12, R6, R112 ;  /* 0x000000060c70723c */ /* 0x000fe20000041870 */
[----:B------:R-:W3:Y:S01]  /*4970*/  LDSM.16.MT88.4 R4, [R225+0x16800] ;  /* 0x01680000e104783b */ /* 0x000ee20000004200 */
[----:B------:R-:W-:-:S04]  /*4980*/  IMAD.WIDE.U32 R214, R214, -0x2daee0ad, RZ ;  /* 0xd2511f53d6d67825 */ /* 0x000fc800078e00ff */
[----:B------:R-:W-:Y:S01]  /*4990*/  IMAD.WIDE.U32 R24, R24, -0x2daee0ad, RZ ;  /* 0xd2511f5318187825 */ /* 0x000fe200078e00ff */
[----:B------:R-:W-:Y:S01]  /*49a0*/  LOP3.LUT R213, R215, UR18, R212, 0x96, !PT ;  /* 0x00000012d7d57c12 */ /* 0x000fe2000f8e96d4 */
[----:B-----5:R-:W-:Y:S02]  /*49b0*/  HMMA.16816.F32.BF16 R116, R12, R20, R116 ;  /* 0x000000140c74723c */ /* 0x020fe40000041874 */
[----:B------:R-:W-:Y:S01]  /*49c0*/  VIADD R216, R231, 0x3800 ;  /* 0x00003800e7d87836 */ /* 0x000fe20000000000 */
[----:B------:R-:W-:-:S03]  /*49d0*/  LOP3.LUT R212, R25, UR16, R214, 0x96, !PT ;  /* 0x0000001019d47c12 */ /* 0x000fc6000f8e96d6 */
[----:B--2---:R-:W-:Y:S01]  /*49e0*/  HMMA.16816.F32.BF16 R128, R12, R18, R128 ;  /* 0x000000120c80723c */ /* 0x004fe20000041880 */
[----:B------:R-:W-:-:S04]  /*49f0*/  IMAD.WIDE.U32 R20, R213, -0x326172a9, RZ ;  /* 0xcd9e8d57d5147825 */ /* 0x000fc800078e00ff */
[----:B------:R-:W-:Y:S01]  /*4a00*/  IMAD.WIDE.U32 R212, R212, -0x326172a9, RZ ;  /* 0xcd9e8d57d4d47825 */ /* 0x000fe200078e00ff */
[----:B------:R-:W-:Y:S01]  /*4a10*/  LOP3.LUT R211, R21, UR17, R210, 0x96, !PT ;  /* 0x0000001115d37c12 */ /* 0x000fe2000f8e96d2 */
[C---:B------:R-:W-:Y:S03]  /*4a20*/  HMMA.16816.F32.BF16 R104, R12.reuse, R26, R104 ;  /* 0x0000001a0c68723c */ /* 0x040fe60000041868 */
[----:B------:R-:W-:Y:S01]  /*4a30*/  LOP3.LUT R210, R213, UR15, R20, 0x96, !PT ;  /* 0x0000000fd5d27c12 */ /* 0x000fe2000f8e9614 */
[----:B------:R-:W-:Y:S02]  /*4a40*/  IMAD.WIDE.U32 R18, R211, -0x2daee0ad, RZ ;  /* 0xd2511f53d3127825 */ /* 0x000fe400078e00ff */
[----:B------:R-:W-:Y:S02]  /*4a50*/  HMMA.16816.F32.BF16 R124, R12, R16, R124 ;  /* 0x000000100c7c723c */ /* 0x000fe4000004187c */
[----:B------:R-:W-:Y:S01]  /*4a60*/  IMAD.WIDE.U32 R210, R210, -0x2daee0ad, RZ ;  /* 0xd2511f53d2d27825 */ /* 0x000fe200078e00ff */
[----:B------:R-:W-:-:S02]  /*4a70*/  LOP3.LUT R214, R19, UR14, R24, 0x96, !PT ;  /* 0x0000000e13d67c12 */ /* 0x000fc4000f8e9618 */
[----:B------:R-:W2:Y:S01]  /*4a80*/  LDSM.16.MT88.4 R24, [R224+0x16800] ;  /* 0x01680000e018783b */ /* 0x000ea20000004200 */
[----:B-1----:R-:W-:Y:S01]  /*4a90*/  HMMA.16816.F32.BF16 R132, R12, R8, R132 ;  /* 0x000000080c84723c */ /* 0x002fe20000041884 */
[----:B------:R-:W-:Y:S01]  /*4aa0*/  LOP3.LUT R18, R211, UR5, R18, 0x96, !PT ;  /* 0x00000005d3127c12 */ /* 0x000fe2000f8e9612 */
[----:B------:R-:W-:-:S04]  /*4ab0*/  IMAD.WIDE.U32 R214, R214, -0x326172a9, RZ ;  /* 0xcd9e8d57d6d67825 */ /* 0x000fc800078e00ff */
[----:B------:R-:W-:Y:S01]  /*4ac0*/  IMAD.WIDE.U32 R18, R18, -0x326172a9, RZ ;  /* 0xcd9e8d5712127825 */ /* 0x000fe200078e00ff */
[C---:B------:R-:W-:Y:S01]  /*4ad0*/  HMMA.16816.F32.BF16 R136, R12.reuse, R10, R136 ;  /* 0x0000000a0c88723c */ /* 0x040fe20000041888 */
[----:B------:R-:W1:Y:S01]  /*4ae0*/  LDSM.16.MT88.4 R8, [R228+0x11000] ;  /* 0x01100000e408783b */ /* 0x000e620000004200 */
[----:B------:R-:W-:Y:S01]  /*4af0*/  LOP3.LUT R212, R215, UR27, R212, 0x96, !PT ;  /* 0x0000001bd7d47c12 */ /* 0x000fe2000f8e96d4 */
[----:B------:R-:W-:Y:S01]  /*4b00*/  VIADD R215, R231, 0x4000 ;  /* 0x00004000e7d77836 */ /* 0x000fe20000000000 */
[----:B------:R-:W-:Y:S01]  /*4b10*/  LOP3.LUT R16, R19, UR8, R214, 0x96, !PT ;  /* 0x0000000813107c12 */ /* 0x000fe2000f8e96d6 */
[----:B------:R-:W-:Y:S01]  /*4b20*/  VIADD R214, R231, 0x4800 ;  /* 0x00004800e7d67836 */ /* 0x000fe20000000000 */
[----:B---3--:R-:W-:Y:S01]  /*4b30*/  HMMA.16816.F32.BF16 R140, R12, R4, R140 ;  /* 0x000000040c8c723c */ /* 0x008fe2000004188c */
[----:B------:R-:W-:Y:S01]  /*4b40*/  LOP3.LUT R17, R18, 0xff, RZ, 0xc0, !PT ;  /* 0x000000ff12117812 */ /* 0x000fe200078ec0ff */
[----:B------:R-:W-:Y:S01]  /*4b50*/  IMAD.WIDE.U32 R212, R212, -0x2daee0ad, RZ ;  /* 0xd2511f53d4d47825 */ /* 0x000fe200078e00ff */
[----:B------:R-:W-:-:S03]  /*4b60*/  LOP3.LUT R20, R16, 0xffff, RZ, 0xc0, !PT ;  /* 0x0000ffff10147812 */ /* 0x000fc600078ec0ff */
[C---:B------:R-:W-:Y:S01]  /*4b70*/  HMMA.16816.F32.BF16 R152, R12.reuse, R6, R152 ;  /* 0x000000060c98723c */ /* 0x040fe20000041898 */
[----:B------:R-:W-:Y:S01]  /*4b80*/  LOP3.LUT R5, R16, 0xff, RZ, 0xc0, !PT ;  /* 0x000000ff10057812 */ /* 0x000fe200078ec0ff */
[----:B------:R-:W-:Y:S01]  /*4b90*/  VIADD R211, R231, 0x6000 ;  /* 0x00006000e7d37836 */ /* 0x000fe20000000000 */
[----:B------:R-:W-:Y:S02]  /*4ba0*/  SHF.R.U32.HI R20, RZ, 0x8, R20 ;  /* 0x00000008ff147819 */ /* 0x000fe40000011614 */
[----:B------:R-:W-:Y:S01]  /*4bb0*/  LOP3.LUT R4, R18, 0xffff, RZ, 0xc0, !PT ;  /* 0x0000ffff12047812 */ /* 0x000fe200078ec0ff */
[C---:B------:R-:W-:Y:S01]  /*4bc0*/  HMMA.16816.F32.BF16 R80, R12.reuse, R30, R80 ;  /* 0x0000001e0c50723c */ /* 0x040fe20000041850 */
[----:B------:R-:W-:Y:S02]  /*4bd0*/  SHF.R.U32.HI R19, RZ, 0x10, R18 ;  /* 0x00000010ff137819 */ /* 0x000fe40000011612 */
[----:B------:R-:W-:Y:S02]  /*4be0*/  PRMT R5, R5, 0x5410, R20 ;  /* 0x0000541005057816 */ /* 0x000fe40000000014 */
[----:B------:R-:W-:Y:S01]  /*4bf0*/  SHF.R.U32.HI R6, RZ, 0x10, R16 ;  /* 0x00000010ff067819 */ /* 0x000fe20000011610 */
[----:B------:R-:W-:Y:S01]  /*4c00*/  HMMA.16816.F32.BF16 R76, R12, R28, R76 ;  /* 0x0000001c0c4c723c */ /* 0x000fe2000004184c */
[----:B------:R-:W-:-:S02]  /*4c10*/  LOP3.LUT R30, R19, 0xff, RZ, 0xc0, !PT ;  /* 0x000000ff131e7812 */ /* 0x000fc400078ec0ff */
[----:B------:R-:W-:Y:S02]  /*4c20*/  SHF.R.U32.HI R31, RZ, 0x8, R4 ;  /* 0x00000008ff1f7819 */ /* 0x000fe40000011604 */
[----:B------:R-:W-:Y:S01]  /*4c30*/  LOP3.LUT R19, R6, 0xff, RZ, 0xc0, !PT ;  /* 0x000000ff06137812 */ /* 0x000fe200078ec0ff */
[C---:B------:R-:W-:Y:S01]  /*4c40*/  HMMA.16816.F32.BF16 R160, R12.reuse, R172, R160 ;  /* 0x000000ac0ca0723c */ /* 0x040fe200000418a0 */
[----:B------:R-:W-:Y:S02]  /*4c50*/  HSET2.LE.AND R28, R5, R194, PT ;  /* 0x000000c2051c7233 */ /* 0x000fe40003803000 */
[----:B------:R-:W3:Y:S01]  /*4c60*/  LDSM.16.MT88.4 R4, [R225+0x11000] ;  /* 0x01100000e104783b */ /* 0x000ee20000004200 */
[----:B------:R-:W-:Y:S02]  /*4c70*/  SHF.R.U32.HI R16, RZ, 0x18, R16 ;  /* 0x00000018ff107819 */ /* 0x000fe40000011610 */
[----:B------:R-:W-:Y:S01]  /*4c80*/  HMMA.16816.F32.BF16 R156, R12, R174, R156 ;  /* 0x000000ae0c9c723c */ /* 0x000fe2000004189c */
[----:B------:R-:W-:Y:S01]  /*4c90*/  SHF.R.U32.HI R18, RZ, 0x18, R18 ;  /* 0x00000018ff127819 */ /* 0x000fe20000011612 */
[----:B------:R-:W-:Y:S01]  /*4ca0*/  LDSM.16.MT88.4 R172, [R224+0x11000] ;  /* 0x01100000e0ac783b */ /* 0x000fe20000004200 */
[----:B------:R-:W-:-:S02]  /*4cb0*/  PRMT R17, R17, 0x5410, R31 ;  /* 0x0000541011117816 */ /* 0x000fc4000000001f */
[----:B------:R-:W-:Y:S01]  /*4cc0*/  PRMT R19, R19, 0x5410, R16 ;  /* 0x0000541013137816 */ /* 0x000fe20000000010 */
[C---:B--2---:R-:W-:Y:S01]  /*4cd0*/  HMMA.16816.F32.BF16 R144, R12.reuse, R24, R144 ;  /* 0x000000180c90723c */ /* 0x044fe20000041890 */
[----:B------:R-:W-:Y:S02]  /*4ce0*/  PRMT R18, R30, 0x5410, R18 ;  /* 0x000054101e127816 */ /* 0x000fe40000000012 */
[----:B------:R-:W-:Y:S01]  /*4cf0*/  F2FP.BF16.F32.PACK_AB R29, R191, R190 ;  /* 0x000000bebf1d723e */ /* 0x000fe200000010ff */
[----:B------:R-:W-:Y:S01]  /*4d00*/  FADD.FTZ R190, R190, R188 ;  /* 0x000000bcbebe7221 */ /* 0x000fe20000010000 */
[----:B------:R-:W-:Y:S01]  /*4d10*/  LOP3.LUT R210, R213, UR4, R210, 0x96, !PT ;  /* 0x00000004d5d27c12 */ /* 0x000fe2000f8e96d2 */
[----:B------:R-:W-:Y:S01]  /*4d20*/  HMMA.16816.F32.BF16 R44, R12, R168, R44 ;  /* 0x000000a80c2c723c */ /* 0x000fe2000004182c */
[--C-:B------:R-:W-:Y:S01]  /*4d30*/  HSET2.LE.AND R25, R17, R194.reuse, PT ;  /* 0x000000c211197233 */ /* 0x100fe20003803000 */
[----:B------:R-:W-:Y:S01]  /*4d40*/  FADD.FTZ R190, R191, R190 ;  /* 0x000000bebfbe7221 */ /* 0x000fe20000010000 */
[----:B------:R-:W-:-:S02]  /*4d50*/  HSET2.LE.AND R17, R19, R194, PT ;  /* 0x000000c213117233 */ /* 0x000fc40003803000 */
[----:B------:R-:W-:Y:S01]  /*4d60*/  LOP3.LUT R16, R28, R29, RZ, 0xc0, !PT ;  /* 0x0000001d1c107212 */ /* 0x000fe200078ec0ff */
[C---:B------:R-:W-:Y:S01]  /*4d70*/  HMMA.16816.F32.BF16 R48, R12.reuse, R170, R48 ;  /* 0x000000aa0c30723c */ /* 0x040fe20000041830 */
[----:B------:R-:W-:Y:S01]  /*4d80*/  HSET2.LE.AND R19, R18, R194, PT ;  /* 0x000000c212137233 */ /* 0x000fe20003803000 */
[----:B------:R-:W-:Y:S01]  /*4d90*/  LDSM.16.MT88.4 R168, [R228+0x13000] ;  /* 0x01300000e4a8783b */ /* 0x000fe20000004200 */
[----:B------:R-:W-:Y:S01]  /*4da0*/  F2FP.BF16.F32.PACK_AB R29, R197, R195 ;  /* 0x000000c3c51d723e */ /* 0x000fe200000010ff */
[----:B------:R-:W-:Y:S01]  /*4db0*/  FADD.FTZ R195, R195, R186 ;  /* 0x000000bac3c37221 */ /* 0x000fe20000010000 */
[----:B------:R-:W-:Y:S01]  /*4dc0*/  F2FP.BF16.F32.PACK_AB R28, R193, R192 ;  /* 0x000000c0c11c723e */ /* 0x000fe200000010ff */
[C---:B------:R-:W-:Y:S01]  /*4dd0*/  HMMA.16816.F32.BF16 R60, R12.reuse, R32, R60 ;  /* 0x000000200c3c723c */ /* 0x040fe2000004183c */
[----:B------:R-:W-:Y:S01]  /*4de0*/  F2FP.BF16.F32.PACK_AB R24, R198, R196 ;  /* 0x000000c4c618723e */ /* 0x000fe200000010ff */
[----:B------:R-:W-:Y:S01]  /*4df0*/  FADD.FTZ R195, R197, R195 ;  /* 0x000000c3c5c37221 */ /* 0x000fe20000010000 */
[----:B------:R-:W-:Y:S01]  /*4e00*/  LOP3.LUT R17, R17, R29, RZ, 0xc0, !PT ;  /* 0x0000001d11117212 */ /* 0x000fe200078ec0ff */
[----:B------:R-:W-:Y:S01]  /*4e10*/  FADD.FTZ R192, R192, R190 ;  /* 0x000000bec0c07221 */ /* 0x000fe20000010000 */
[----:B------:R-:W-:Y:S01]  /*4e20*/  LOP3.LUT R18, R25, R28, RZ, 0xc0, !PT ;  /* 0x0000001c19127212 */ /* 0x000fe200078ec0ff */
[----:B------:R-:W-:Y:S01]  /*4e30*/  HMMA.16816.F32.BF16 R64, R12, R34, R64 ;  /* 0x000000220c40723c */ /* 0x000fe20000041840 */
[----:B------:R-:W-:Y:S01]  /*4e40*/  LOP3.LUT R19, R19, R24, RZ, 0xc0, !PT ;  /* 0x0000001813137212 */ /* 0x000fe200078ec0ff */
[----:B------:R-:W2:Y:S01]  /*4e50*/  LDSM.16.MT88.4 R28, [R224+0x13000] ;  /* 0x01300000e01c783b */ /* 0x000ea20000004200 */
[----:B------:R-:W-:Y:S01]  /*4e60*/  FADD.FTZ R196, R196, R195 ;  /* 0x000000c3c4c47221 */ /* 0x000fe20000010000 */
[----:B------:R-:W-:-:S02]  /*4e70*/  FADD.FTZ R192, R193, R192 ;  /* 0x000000c0c1c07221 */ /* 0x000fc40000010000 */
[----:B------:R-:W-:Y:S01]  /*4e80*/  HMMA.16816.F32.BF16 R120, R12, R22, R120 ;  /* 0x000000160c78723c */ /* 0x000fe20000041878 */
[----:B------:R-:W4:Y:S01]  /*4e90*/  LDSM.16.MT88.4 R20, [R226+0x11000] ;  /* 0x01100000e214783b */ /* 0x000f220000004200 */
[----:B------:R-:W-:-:S03]  /*4ea0*/  FADD.FTZ R196, R198, R196 ;  /* 0x000000c4c6c47221 */ /* 0x000fc60000010000 */
[----:B------:R-:W-:Y:S01]  /*4eb0*/  LDSM.16.MT88.4 R32, [R225+0x13000] ;  /* 0x01300000e120783b */ /* 0x000fe20000004200 */
[----:B------:R-:W-:Y:S03]  /*4ec0*/  HMMA.16816.F32.BF16 R148, R12, R26, R148 ;  /* 0x0000001a0c94723c */ /* 0x000fe60000041894 */
[----:B------:R-:W5:Y:S03]  /*4ed0*/  LDSM.16.MT88.4 R12, [R226+0x13000] ;  /* 0x01300000e20c783b */ /* 0x000f660000004200 */
[C---:B-1----:R-:W-:Y:S01]  /*4ee0*/  HMMA.16816.F32.BF16 R160, R16.reuse, R8, R160 ;  /* 0x0000000810a0723c */ /* 0x042fe200000418a0 */
[----:B------:R-:W-:Y:S05]  /*4ef0*/  LDSM.16.MT88.4 R24, [R228+0x15000] ;  /* 0x01500000e418783b */ /* 0x000fea0000004200 */
[C---:B------:R-:W-:Y:S01]  /*4f00*/  HMMA.16816.F32.BF16 R156, R16.reuse, R10, R156 ;  /* 0x0000000a109c723c */ /* 0x040fe2000004189c */
[----:B------:R-:W1:Y:S05]  /*4f10*/  LDSM.16.MT88.4 R8, [R226+0x15000] ;  /* 0x01500000e208783b */ /* 0x000e6a0000004200 */
[C---:B---3--:R-:W-:Y:S06]  /*4f20*/  HMMA.16816.F32.BF16 R44, R16.reuse, R4, R44 ;  /* 0x00000004102c723c */ /* 0x048fec000004182c */
[C---:B------:R-:W-:Y:S01]  /*4f30*/  HMMA.16816.F32.BF16 R48, R16.reuse, R6, R48 ;  /* 0x000000061030723c */ /* 0x040fe20000041830 */
[----:B------:R-:W3:Y:S05]  /*4f40*/  LDSM.16.MT88.4 R4, [R224+0x15000] ;  /* 0x01500000e004783b */ /* 0x000eea0000004200 */
[C---:B--2---:R-:W-:Y:S06]  /*4f50*/  HMMA.16816.F32.BF16 R84, R16.reuse, R28, R84 ;  /* 0x0000001c1054723c */ /* 0x044fec0000041854 */
        /* <DEDUP_REMOVED lines=13> */
[----:B------:R-:W-:Y:S01]  /*5030*/  HMMA.16816.F32.BF16 R112, R16, R22, R112 ;  /* 0x000000161070723c */ /* 0x000fe20000041870 */
[----:B------:R-:W-:-:S04]  /*5040*/  LOP3.LUT R21, R210, 0xffff, RZ, 0xc0, !PT ;  /* 0x0000ffffd2157812 */ /* 0x000fc800078ec0ff */
[----:B------:R-:W-:Y:S01]  /*5050*/  SHF.R.U32.HI R21, RZ, 0x8, R21 ;  /* 0x00000008ff157819 */ /* 0x000fe20000011615 */
[----:B----4-:R-:W-:Y:S01]  /*5060*/  HMMA.16816.F32.BF16 R124, R16, R12, R124 ;  /* 0x0000000c107c723c */ /* 0x010fe2000004187c */
[----:B------:R-:W-:-:S05]  /*5070*/  SHF.R.U32.HI R22, RZ, 0x18, R210 ;  /* 0x00000018ff167819 */ /* 0x000fca00000116d2 */
[C---:B------:R-:W-:Y:S01]  /*5080*/  HMMA.16816.F32.BF16 R88, R16.reuse, R30, R88 ;  /* 0x0000001e1058723c */ /* 0x040fe20000041858 */
[----:B------:R-:W-:Y:S01]  /*5090*/  SHF.R.U32.HI R13, RZ, 0x10, R212 ;  /* 0x00000010ff0d7819 */ /* 0x000fe200000116d4 */
[----:B------:R-:W2:Y:S01]  /*50a0*/  LDSM.16.MT88.4 R28, [R224+0x17000] ;  /* 0x01700000e01c783b */ /* 0x000ea20000004200 */
[----:B------:R-:W-:Y:S01]  /*50b0*/  LOP3.LUT R12, R212, 0xffff, RZ, 0xc0, !PT ;  /* 0x0000ffffd40c7812 */ /* 0x000fe200078ec0ff */
[----:B------:R-:W-:Y:S01]  /*50c0*/  VIADD R213, R231, 0x5000 ;  /* 0x00005000e7d57836 */ /* 0x000fe20000000000 */
[----:B------:R-:W-:Y:S01]  /*50d0*/  LOP3.LUT R20, R13, 0xff, RZ, 0xc0, !PT ;  /* 0x000000ff0d147812 */ /* 0x000fe200078ec0ff */
[----:B-1----:R-:W-:Y:S01]  /*50e0*/  HMMA.16816.F32.BF16 R132, R16, R8, R132 ;  /* 0x000000081084723c */ /* 0x002fe20000041884 */
[----:B------:R-:W-:-:S05]  /*50f0*/  SHF.R.U32.HI R23, RZ, 0x8, R12 ;  /* 0x00000008ff177819 */ /* 0x000fca000001160c */
[C---:B------:R-:W-:Y:S01]  /*5100*/  HMMA.16816.F32.BF16 R136, R16.reuse, R10, R136 ;  /* 0x0000000a1088723c */ /* 0x040fe20000041888 */
[----:B------:R-:W-:Y:S02]  /*5110*/  SHF.R.U32.HI R8, RZ, 0x18, R212 ;  /* 0x00000018ff087819 */ /* 0x000fe400000116d4 */
[----:B------:R-:W-:Y:S01]  /*5120*/  LOP3.LUT R9, R212, 0xff, RZ, 0xc0, !PT ;  /* 0x000000ffd4097812 */ /* 0x000fe200078ec0ff */
[C---:B------:R-:W-:Y:S01]  /*5130*/  VIADD R212, R231.reuse, 0x5800 ;  /* 0x00005800e7d47836 */ /* 0x040fe20000000000 */
[----:B------:R-:W-:Y:S01]  /*5140*/  PRMT R20, R20, 0x5410, R8 ;  /* 0x0000541014147816 */ /* 0x000fe20000000008 */
[C---:B---3--:R-:W-:Y:S01]  /*5150*/  HMMA.16816.F32.BF16 R140, R16.reuse, R4, R140 ;  /* 0x00000004108c723c */ /* 0x048fe2000004188c */
[----:B------:R-:W-:Y:S02]  /*5160*/  LOP3.LUT R10, R210, 0xff, RZ, 0xc0, !PT ;  /* 0x000000ffd20a7812 */ /* 0x000fe400078ec0ff */
[----:B------:R-:W-:Y:S01]  /*5170*/  SHF.R.U32.HI R11, RZ, 0x10, R210 ;  /* 0x00000010ff0b7819 */ /* 0x000fe200000116d2 */
[----:B------:R-:W-:Y:S01]  /*5180*/  VIADD R210, R231, 0x6800 ;  /* 0x00006800e7d27836 */ /* 0x000fe20000000000 */
[----:B------:R-:W-:Y:S01]  /*5190*/  PRMT R9, R9, 0x5410, R23 ;  /* 0x0000541009097816 */ /* 0x000fe20000000017 */
[----:B------:R-:W-:Y:S01]  /*51a0*/  HMMA.16816.F32.BF16 R128, R16, R14, R128 ;  /* 0x0000000e1080723c */ /* 0x000fe20000041880 */
[----:B------:R-:W-:Y:S01]  /*51b0*/  LOP3.LUT R11, R11, 0xff, RZ, 0xc0, !PT ;  /* 0x000000ff0b0b7812 */ /* 0x000fe200078ec0ff */
[----:B------:R-:W1:Y:S01]  /*51c0*/  LDSM.16.MT88.4 R12, [R226+0x11800] ;  /* 0x01180000e20c783b */ /* 0x000e620000004200 */
[----:B------:R-:W-:-:S02]  /*51d0*/  PRMT R8, R10, 0x5410, R21 ;  /* 0x000054100a087816 */ /* 0x000fc40000000015 */
[----:B------:R-:W-:Y:S01]  /*51e0*/  PRMT R22, R11, 0x5410, R22 ;  /* 0x000054100b167816 */ /* 0x000fe20000000016 */
[C---:B------:R-:W-:Y:S01]  /*51f0*/  HMMA.16816.F32.BF16 R152, R16.reuse, R6, R152 ;  /* 0x000000061098723c */ /* 0x040fe20000041898 */
[--C-:B------:R-:W-:Y:S02]  /*5200*/  HSET2.LE.AND R21, R9, R194.reuse, PT ;  /* 0x000000c209157233 */ /* 0x100fe40003803000 */
[--C-:B------:R-:W-:Y:S02]  /*5210*/  HSET2.LE.AND R4, R8, R194.reuse, PT ;  /* 0x000000c208047233 */ /* 0x100fe40003803000 */
[----:B------:R-:W3:Y:S01]  /*5220*/  LDSM.16.MT88.4 R8, [R225+0x11800] ;  /* 0x01180000e108783b */ /* 0x000ee20000004200 */
[--C-:B------:R-:W-:Y:S01]  /*5230*/  HSET2.LE.AND R20, R20, R194.reuse, PT ;  /* 0x000000c214147233 */ /* 0x100fe20003803000 */
[C---:B------:R-:W-:Y:S01]  /*5240*/  HMMA.16816.F32.BF16 R52, R16.reuse, R172, R52 ;  /* 0x000000ac1034723c */ /* 0x040fe20000041834 */
[----:B------:R-:W-:Y:S02]  /*5250*/  HSET2.LE.AND R5, R22, R194, PT ;  /* 0x000000c216057233 */ /* 0x000fe40003803000 */
[----:B------:R-:W-:Y:S01]  /*5260*/  F2FP.BF16.F32.PACK_AB R23, R207, R208 ;  /* 0x000000d0cf17723e */ /* 0x000fe200000010ff */
[----:B------:R-:W-:Y:S01]  /*5270*/  FADD.FTZ R208, R208, R192 ;  /* 0x000000c0d0d07221 */ /* 0x000fe20000010000 */
[----:B------:R-:W-:Y:S01]  /*5280*/  F2FP.BF16.F32.PACK_AB R22, R202, R203 ;  /* 0x000000cbca16723e */ /* 0x000fe200000010ff */
[C---:B------:R-:W-:Y:S01]  /*5290*/  HMMA.16816.F32.BF16 R56, R16.reuse, R174, R56 ;  /* 0x000000ae1038723c */ /* 0x040fe20000041838 */
[----:B------:R-:W-:Y:S01]  /*52a0*/  F2FP.BF16.F32.PACK_AB R6, R247, R206 ;  /* 0x000000cef706723e */ /* 0x000fe200000010ff */
[----:B------:R-:W-:Y:S01]  /*52b0*/  LDSM.16.MT88.4 R172, [R224+0x11800] ;  /* 0x01180000e0ac783b */ /* 0x000fe20000004200 */
[----:B------:R-:W-:Y:S01]  /*52c0*/  F2FP.BF16.F32.PACK_AB R7, R246, R199 ;  /* 0x000000c7f607723e */ /* 0x000fe200000010ff */
[----:B------:R-:W-:Y:S01]  /*52d0*/  FADD.FTZ R203, R203, R196 ;  /* 0x000000c4cbcb7221 */ /* 0x000fe20000010000 */
[----:B------:R-:W-:Y:S01]  /*52e0*/  LOP3.LUT R4, R4, R23, RZ, 0xc0, !PT ;  /* 0x0000001704047212 */ /* 0x000fe200078ec0ff */
[C---:B------:R-:W-:Y:S01]  /*52f0*/  HMMA.16816.F32.BF16 R60, R16.reuse, R168, R60 ;  /* 0x000000a8103c723c */ /* 0x040fe2000004183c */
[----:B------:R-:W-:Y:S01]  /*5300*/  LOP3.LUT R5, R5, R22, RZ, 0xc0, !PT ;  /* 0x0000001605057212 */ /* 0x000fe200078ec0ff */
[----:B------:R-:W-:Y:S01]  /*5310*/  FADD.FTZ R208, R207, R208 ;  /* 0x000000d0cfd07221 */ /* 0x000fe20000010000 */
[----:B------:R-:W-:Y:S01]  /*5320*/  LOP3.LUT R6, R21, R6, RZ, 0xc0, !PT ;  /* 0x0000000615067212 */ /* 0x000fe200078ec0ff */
[----:B------:R-:W-:Y:S01]  /*5330*/  FADD.FTZ R203, R202, R203 ;  /* 0x000000cbcacb7221 */ /* 0x000fe20000010000 */
[----:B------:R-:W-:Y:S01]  /*5340*/  LOP3.LUT R7, R20, R7, RZ, 0xc0, !PT ;  /* 0x0000000714077212 */ /* 0x000fe200078ec0ff */
[C---:B------:R-:W-:Y:S01]  /*5350*/  HMMA.16816.F32.BF16 R64, R16.reuse, R170, R64 ;  /* 0x000000aa1040723c */ /* 0x040fe20000041840 */
[----:B------:R-:W-:Y:S01]  /*5360*/  LDSM.16.MT88.4 R20, [R226+0x13800] ;  /* 0x01380000e214783b */ /* 0x000fe20000004200 */
[----:B------:R-:W-:Y:S01]  /*5370*/  FADD.FTZ R206, R206, R208 ;  /* 0x000000d0cece7221 */ /* 0x000fe20000010000 */
[----:B------:R-:W-:Y:S01]  /*5380*/  FADD.FTZ R199, R199, R203 ;  /* 0x000000cbc7c77221 */ /* 0x000fe20000010000 */
[----:B------:R-:W-:Y:S01]  /*5390*/  VIADD R208, R231, 0x7800 ;  /* 0x00007800e7d07836 */ /* 0x000fe20000000000 */
[----:B------:R-:W-:Y:S01]  /*53a0*/  LDSM.16.MT88.4 R168, [R228+0x13800] ;  /* 0x01380000e4a8783b */ /* 0x000fe20000004200 */
[----:B------:R-:W-:Y:S01]  /*53b0*/  HMMA.16816.F32.BF16 R76, R16, R32, R76 ;  /* 0x00000020104c723c */ /* 0x000fe2000004184c */
[----:B------:R-:W-:Y:S01]  /*53c0*/  FADD.FTZ R247, R247, R206 ;  /* 0x000000cef7f77221 */ /* 0x000fe20000010000 */
[----:B------:R-:W-:-:S04]  /*53d0*/  FADD.FTZ R246, R246, R199 ;  /* 0x000000c7f6f67221 */ /* 0x000fc80000010000 */
[C---:B------:R-:W-:Y:S01]  /*53e0*/  HMMA.16816.F32.BF16 R80, R16.reuse, R34, R80 ;  /* 0x000000221050723c */ /* 0x040fe20000041850 */
[----:B------:R-:W-:Y:S05]  /*53f0*/  LDSM.16.MT88.4 R32, [R224+0x13800] ;  /* 0x01380000e020783b */ /* 0x000fea0000004200 */
[C---:B------:R-:W-:Y:S06]  /*5400*/  HMMA.16816.F32.BF16 R92, R16.reuse, R24, R92 ;  /* 0x00000018105c723c */ /* 0x040fec000004185c */
[C---:B------:R-:W-:Y:S01]  /*5410*/  HMMA.16816.F32.BF16 R96, R16.reuse, R26, R96 ;  /* 0x0000001a1060723c */ /* 0x040fe20000041860 */
[----:B------:R-:W4:Y:S05]  /*5420*/  LDSM.16.MT88.4 R24, [R228+0x11800] ;  /* 0x01180000e418783b */ /* 0x000f2a0000004200 */
[C---:B--2---:R-:W-:Y:S06]  /*5430*/  HMMA.16816.F32.BF16 R144, R16.reuse, R28, R144 ;  /* 0x0000001c1090723c */ /* 0x044fec0000041890 */
[----:B------:R-:W-:Y:S01]  /*5440*/  HMMA.16816.F32.BF16 R148, R16, R30, R148 ;  /* 0x0000001e1094723c */ /* 0x000fe20000041894 */
[----:B------:R-:W2:Y:S04]  /*5450*/  LDSM.16.MT88.4 R16, [R225+0x13800] ;  /* 0x01380000e110783b */ /* 0x000ea80000004200 */
[----:B------:R-:W-:Y:S01]  /*5460*/  LDSM.16.MT88.4 R28, [R228+0x15800] ;  /* 0x01580000e41c783b */ /* 0x000fe20000004200 */
        /* <DEDUP_REMOVED lines=41> */
[----:B------:R-:W-:Y:S01]  /*5700*/  IMAD.WIDE.U32 R248, R167, -0x326172a9, RZ ;  /* 0xcd9e8d57a7f87825 */ /* 0x000fe200078e00ff */
[----:B------:R-:W-:Y:S01]  /*5710*/  MOV R0, R3 ;  /* 0x0000000300007202 */ /* 0x000fe20000000f00 */
[----:B------:R-:W-:Y:S01]  /*5720*/  ULDC.64 UR8, c[0x0][0x248] ;  /* 0x0000920000087ab9 */ /* 0x000fe20000000a00 */
[----:B------:R-:W-:Y:S01]  /*5730*/  MOV R2, R164 ;  /* 0x000000a400027202 */ /* 0x000fe20000000f00 */
[----:B------:R-:W-:Y:S01]  /*5740*/  IMAD.WIDE.U32 R250, R165, -0x2daee0ad, RZ ;  /* 0xd2511f53a5fa7825 */ /* 0x000fe200078e00ff */
[----:B------:R-:W-:Y:S01]  /*5750*/  LOP3.LUT R244, R249, R166, RZ, 0x3c, !PT ;  /* 0x000000a6f9f47212 */ /* 0x000fe200078e3cff */
[----:B------:R-:W-:Y:S01]  /*5760*/  USHF.L.U64.HI UR30, UR6, 0x5, UR7 ;  /* 0x00000005061e7899 */ /* 0x000fe20008010207 */
[----:B------:R-:W-:Y:S01]  /*5770*/  MOV R237, 0x7054 ;  /* 0x0000705400ed7802 */ /* 0x000fe20000000f00 */
[----:B------:R-:W-:Y:S02]  /*5780*/  USHF.L.U32 UR36, UR6, 0x5, URZ ;  /* 0x0000000506247899 */ /* 0x000fe4000800063f */
[----:B------:R-:W-:Y:S01]  /*5790*/  IMAD.WIDE.U32 R244, R244, -0x2daee0ad, RZ ;  /* 0xd2511f53f4f47825 */ /* 0x000fe200078e00ff */
[----:B------:R-:W-:Y:S01]  /*57a0*/  ULEA.HI.SX32 UR38, UR38, 0xfffffffe, 0x1a ;  /* 0xfffffffe26267891 */ /* 0x000fe2000f8fd23f */
[----:B------:R-:W-:Y:S01]  /*57b0*/  ULDC UR4, c[0x0][0x2ec] ;  /* 0x0000bb0000047ab9 */ /* 0x000fe20000000800 */
[----:B------:R-:W-:-:S02]  /*57c0*/  USHF.L.U64.HI UR34, UR8, 0x5, UR9 ;  /* 0x0000000508227899 */ /* 0x000fc40008010209 */
[----:B------:R-:W-:Y:S01]  /*57d0*/  USHF.L.U32 UR31, UR8, 0x5, URZ ;  /* 0x00000005081f7899 */ /* 0x000fe2000800063f */
[----:B------:R-:W-:Y:S01]  /*57e0*/  ULDC.64 UR12, c[0x0][0x250] ;  /* 0x00009400000c7ab9 */ /* 0x000fe20000000a00 */
[----:B------:R-:W-:Y:S01]  /*57f0*/  ULDC.64 UR6, c[0x0][0x218] ;  /* 0x0000860000067ab9 */ /* 0x000fe20000000a00 */
[----:B------:R-:W-:Y:S01]  /*5800*/  ULDC.64 UR10, c[0x0][0x220] ;  /* 0x00008800000a7ab9 */ /* 0x000fe20000000a00 */
[----:B------:R-:W-:Y:S08]  /*5810*/  BRA `(.L_x_758) ;  /* 0x0000000000a07947 */ /* 0x000ff00003800000 */
.L_x_760:
        /* <DEDUP_REMOVED lines=40> */
.L_x_758:
        /* <DEDUP_REMOVED lines=10> */
[----:B------:R-:W-:Y:S04]  /*5b40*/  LEA R4, P0, R8, R238, 0x6 ;  /* 0x000000ee08047211 */ /* 0x000fe800078030ff */
[----:B------:R-:W-:Y:S02]  /*5b50*/  LEA R6, P1, R4, UR10, 0x1 ;  /* 0x0000000a04067c11 */ /* 0x000fe4000f8208ff */
        /* <DEDUP_REMOVED lines=29> */
[----:B-1----:R-:W2:Y:S04]  /*5d30*/  LDSM.16.M88.4 R8, [R233+0x8000] ;  /* 0x00800000e908783b */ /* 0x002ea80000000200 */
[----:B------:R-:W3:Y:S04]  /*5d40*/  LDSM.16.M88.4 R16, [R233+0x8800] ;  /* 0x00880000e910783b */ /* 0x000ee80000000200 */
[----:B------:R-:W1:Y:S04]  /*5d50*/  LDSM.16.M88.4 R24, [R233+0x9000] ;  /* 0x00900000e918783b */ /* 0x000e680000000200 */
[----:B------:R-:W4:Y:S04]  /*5d60*/  LDSM.16.M88.4 R164, [R233+0x9800] ;  /* 0x00980000e9a4783b */ /* 0x000f280000000200 */
[----:B------:R-:W0:Y:S04]  /*5d70*/  LDGDEPBAR ;  /* 0x00000000000079af */ /* 0x000e280000000000 */
[----:B------:R-:W-:Y:S04]  /*5d80*/  LDSM.16.M88.4 R168, [R232] ;  /* 0x00000000e8a8783b */ /* 0x000fe80000000200 */
[----:B------:R-:W5:Y:S04]  /*5d90*/  LDSM.16.M88.4 R172, [R231] ;  /* 0x00000000e7ac783b */ /* 0x000f680000000200 */
[----:B------:R-:W5:Y:S04]  /*5da0*/  LDSM.16.M88.4 R176, [R223] ;  /* 0x00000000dfb0783b */ /* 0x000f680000000200 */
[----:B------:R-:W5:Y:S04]  /*5db0*/  LDSM.16.M88.4 R180, [R222] ;  /* 0x00000000deb4783b */ /* 0x000f680000000200 */
[----:B------:R-:W5:Y:S01]  /*5dc0*/  LDSM.16.M88.4 R184, [R221] ;  /* 0x00000000ddb8783b */ /* 0x000f620000000200 */
[C---:B--2---:R-:W-:Y:S03]  /*5dd0*/  HMMA.16816.F32.BF16 R4, R32.reuse, R8, RZ ;  /* 0x000000082004723c */ /* 0x044fe600000418ff */
[----:B------:R-:W-:Y:S04]  /*5de0*/  LDSM.16.M88.4 R188, [R230] ;  /* 0x00000000e6bc783b */ /* 0x000fe80000000200 */
[----:B------:R-:W2:Y:S01]  /*5df0*/  LDSM.16.M88.4 R192, [R227+0x8000] ;  /* 0x00800000e3c0783b */ /* 0x000ea20000000200 */
[C---:B------:R-:W-:Y:S03]  /*5e00*/  HMMA.16816.F32.BF16 R8, R32.reuse, R10, RZ ;  /* 0x0000000a2008723c */ /* 0x040fe600000418ff */
[----:B------:R-:W2:Y:S03]  /*5e10*/  LDSM.16.M88.4 R196, [R227+0x8800] ;  /* 0x00880000e3c4783b */ /* 0x000ea60000000200 */
[C---:B---3--:R-:W-:Y:S01]  /*5e20*/  HMMA.16816.F32.BF16 R12, R32.reuse, R16, RZ ;  /* 0x00000010200c723c */ /* 0x048fe200000418ff */
[----:B------:R-:W-:Y:S04]  /*5e30*/  LDSM.16.M88.4 R200, [R229] ;  /* 0x00000000e5c8783b */ /* 0x000fe80000000200 */
[----:B------:R-:W-:Y:S01]  /*5e40*/  LDSM.16.M88.4 R204, [R220] ;  /* 0x00000000dccc783b */ /* 0x000fe20000000200 */
[C---:B------:R-:W-:Y:S06]  /*5e50*/  HMMA.16816.F32.BF16 R16, R32.reuse, R18, RZ ;  /* 0x000000122010723c */ /* 0x040fec00000418ff */
[C---:B-1----:R-:W-:Y:S06]  /*5e60*/  HMMA.16816.F32.BF16 R20, R32.reuse, R24, RZ ;  /* 0x000000182014723c */ /* 0x042fec00000418ff */
[C---:B------:R-:W-:Y:S06]  /*5e70*/  HMMA.16816.F32.BF16 R24, R32.reuse, R26, RZ ;  /* 0x0000001a2018723c */ /* 0x040fec00000418ff */
[C---:B----4-:R-:W-:Y:S06]  /*5e80*/  HMMA.16816.F32.BF16 R28, R32.reuse, R164, RZ ;  /* 0x000000a4201c723c */ /* 0x050fec00000418ff */
[----:B------:R-:W-:Y:S01]  /*5e90*/  HMMA.16816.F32.BF16 R32, R32, R166, RZ ;  /* 0x000000a62020723c */ /* 0x000fe200000418ff */
[----:B------:R-:W1:Y:S05]  /*5ea0*/  LDSM.16.M88.4 R164, [R227+0x9000] ;  /* 0x00900000e3a4783b */ /* 0x000e6a0000000200 */
[C---:B-----5:R-:W-:Y:S06]  /*5eb0*/  HMMA.16816.F32.BF16 R4, R168.reuse, R172, R4 ;  /* 0x000000aca804723c */ /* 0x060fec0000041804 */
        /* <DEDUP_REMOVED lines=8> */
[C---:B------:R-:W-:Y:S06]  /*5f40*/  HMMA.16816.F32.BF16 R28, R168.reuse, R184, R28 ;  /* 0x000000b8a81c723c */ /* 0x040fec000004181c */
        /* <DEDUP_REMOVED lines=9> */
[C---:B-1----:R-:W-:Y:S06]  /*5fe0*/  HMMA.16816.F32.BF16 R20, R188.reuse, R164, R20 ;  /* 0x000000a4bc14723c */ /* 0x042fec0000041814 */
[C---:B------:R-:W-:Y:S01]  /*5ff0*/  HMMA.16816.F32.BF16 R24, R188.reuse, R166, R24 ;  /* 0x000000a6bc18723c */ /* 0x040fe20000041818 */
[----:B------:R-:W1:Y:S05]  /*6000*/  LDSM.16.M88.4 R164, [R233+0xb000] ;  /* 0x00b00000e9a4783b */ /* 0x000e6a0000000200 */
[C---:B---3--:R-:W-:Y:S06]  /*6010*/  HMMA.16816.F32.BF16 R28, R188.reuse, R172, R28 ;  /* 0x000000acbc1c723c */ /* 0x048fec000004181c */
[----:B------:R-:W-:Y:S01]  /*6020*/  HMMA.16816.F32.BF16 R32, R188, R174, R32 ;  /* 0x000000aebc20723c */ /* 0x000fe20000041820 */
[----:B------:R-:W3:Y:S04]  /*6030*/  LDSM.16.M88.4 R172, [R233+0xb800] ;  /* 0x00b80000e9ac783b */ /* 0x000ee80000000200 */
[----:B------:R-:W-:Y:S01]  /*6040*/  LDSM.16.M88.4 R188, [R232+0x2000] ;  /* 0x00200000e8bc783b */ /* 0x000fe20000000200 */
[C---:B------:R-:W-:Y:S06]  /*6050*/  HMMA.16816.F32.BF16 R4, R200.reuse, R204, R4 ;  /* 0x000000ccc804723c */ /* 0x040fec0000041804 */
[C---:B------:R-:W-:Y:S01]  /*6060*/  HMMA.16816.F32.BF16 R8, R200.reuse, R206, R8 ;  /* 0x000000cec808723c */ /* 0x040fe20000041808 */
[----:B------:R-:W3:Y:S05]  /*6070*/  LDSM.16.M88.4 R204, [R219] ;  /* 0x00000000dbcc783b */ /* 0x000eea0000000200 */
[C---:B----4-:R-:W-:Y:S06]  /*6080*/  HMMA.16816.F32.BF16 R12, R200.reuse, R176, R12 ;  /* 0x000000b0c80c723c */ /* 0x050fec000004180c */
[C---:B------:R-:W-:Y:S01]  /*6090*/  HMMA.16816.F32.BF16 R16, R200.reuse, R178, R16 ;  /* 0x000000b2c810723c */ /* 0x040fe20000041810 */
[----:B------:R-:W4:Y:S05]  /*60a0*/  LDSM.16.M88.4 R176, [R218] ;  /* 0x00000000dab0783b */ /* 0x000f2a0000000200 */
[C---:B-----5:R-:W-:Y:S06]  /*60b0*/  HMMA.16816.F32.BF16 R20, R200.reuse, R168, R20 ;  /* 0x000000a8c814723c */ /* 0x060fec0000041814 */
[C---:B------:R-:W-:Y:S01]  /*60c0*/  HMMA.16816.F32.BF16 R24, R200.reuse, R170, R24 ;  /* 0x000000aac818723c */ /* 0x040fe20000041818 */
[----:B------:R-:W5:Y:S05]  /*60d0*/  LDSM.16.M88.4 R168, [R217] ;  /* 0x00000000d9a8783b */ /* 0x000f6a0000000200 */
[C---:B------:R-:W-:Y:S06]  /*60e0*/  HMMA.16816.F32.BF16 R28, R200.reuse, R180, R28 ;  /* 0x000000b4c81c723c */ /* 0x040fec000004181c */
[----:B------:R-:W-:Y:S01]  /*60f0*/  HMMA.16816.F32.BF16 R32, R200, R182, R32 ;  /* 0x000000b6c820723c */ /* 0x000fe20000041820 */
[----:B------:R-:W5:Y:S04]  /*6100*/  LDSM.16.M88.4 R180, [R216] ;  /* 0x00000000d8b4783b */ /* 0x000f680000000200 */
        /* <DEDUP_REMOVED lines=16> */
[----:B------:R-:W3:Y:S05]  /*6210*/  LDSM.16.M88.4 R204, [R220+0x2000] ;  /* 0x00200000dccc783b */ /* 0x000eea0000000200 */
[C---:B----4-:R-:W-:Y:S06]  /*6220*/  HMMA.16816.F32.BF16 R12, R188.reuse, R176, R12 ;  /* 0x000000b0bc0c723c */ /* 0x050fec000004180c */
[C---:B------:R-:W-:Y:S01]  /*6230*/  HMMA.16816.F32.BF16 R16, R188.reuse, R178, R16 ;  /* 0x000000b2bc10723c */ /* 0x040fe20000041810 */
[----:B------:R-:W4:Y:S05]  /*6240*/  LDSM.16.M88.4 R176, [R220+0x2800] ;  /* 0x00280000dcb0783b */ /* 0x000f2a0000000200 */
[C---:B-----5:R-:W-:Y:S06]  /*6250*/  HMMA.16816.F32.BF16 R20, R188.reuse, R168, R20 ;  /* 0x000000a8bc14723c */ /* 0x060fec0000041814 */
[C---:B------:R-:W-:Y:S01]  /*6260*/  HMMA.16816.F32.BF16 R24, R188.reuse, R170, R24 ;  /* 0x000000aabc18723c */ /* 0x040fe20000041818 */
[----:B------:R-:W5:Y:S05]  /*6270*/  LDSM.16.M88.4 R168, [R220+0x3000] ;  /* 0x00300000dca8783b */ /* 0x000f6a0000000200 */
        /* <DEDUP_REMOVED lines=84> */
[----:B------:R-:W-:Y:S05]  /*67c0*/  LDSM.16.M88.4 R200, [R220+0x6000] ;  /* 0x00600000dcc8783b */ /* 0x000fea0000000200 */
        /* <DEDUP_REMOVED lines=9> */
[----:B------:R-:W3:Y:S01]  /*6860*/  LDSM.16.M88.4 R192, [R227+0xf800] ;  /* 0x00f80000e3c0783b */ /* 0x000ee20000000200 */
[C---:B------:R-:W-:Y:S06]  /*6870*/  HMMA.16816.F32.BF16 R4, R184.reuse, R204, R4 ;  /* 0x000000ccb804723c */ /* 0x040fec0000041804 */
[C---:B------:R-:W-:Y:S06]  /*6880*/  HMMA.16816.F32.BF16 R8, R184.reuse, R206, R8 ;  /* 0x000000ceb808723c */ /* 0x040fec0000041808 */
[C---:B----4-:R-:W-:Y:S06]  /*6890*/  HMMA.16816.F32.BF16 R12, R184.reuse, R176, R12 ;  /* 0x000000b0b80c723c */ /* 0x050fec000004180c */
[C---:B------:R-:W-:Y:S01]  /*68a0*/  HMMA.16816.F32.BF16 R16, R184.reuse, R178, R16 ;  /* 0x000000b2b810723c */ /* 0x040fe20000041810 */
[----:B------:R-:W4:Y:S05]  /*68b0*/  LDSM.16.M88.4 R176, [R229+0x6000] ;  /* 0x00600000e5b0783b */ /* 0x000f2a0000000200 */
[C---:B-----5:R-:W-:Y:S06]  /*68c0*/  HMMA.16816.F32.BF16 R20, R184.reuse, R168, R20 ;  /* 0x000000a8b814723c */ /* 0x060fec0000041814 */
[C---:B------:R-:W-:Y:S01]  /*68d0*/  HMMA.16816.F32.BF16 R24, R184.reuse, R170, R24 ;  /* 0x000000aab818723c */ /* 0x040fe20000041818 */
[----:B------:R-:W5:Y:S05]  /*68e0*/  LDSM.16.M88.4 R168, [R220+0x6800] ;  /* 0x00680000dca8783b */ /* 0x000f6a0000000200 */
[C---:B------:R-:W-:Y:S06]  /*68f0*/  HMMA.16816.F32.BF16 R28, R184.reuse, R180, R28 ;  /* 0x000000b4b81c723c */ /* 0x040fec000004181c */
[----:B------:R-:W-:Y:S06]  /*6900*/  HMMA.16816.F32.BF16 R32, R184, R182, R32 ;  /* 0x000000b6b820723c */ /* 0x000fec0000041820 */
[C---:B--2---:R-:W-:Y:S06]  /*6910*/  HMMA.16816.F32.BF16 R4, R188.reuse, R196, R4 ;  /* 0x000000c4bc04723c */ /* 0x044fec0000041804 */
[C---:B------:R-:W-:Y:S06]  /*6920*/  HMMA.16816.F32.BF16 R8, R188.reuse, R198, R8 ;  /* 0x000000c6bc08723c */ /* 0x040fec0000041808 */
[C---:B-1----:R-:W-:Y:S06]  /*6930*/  HMMA.16816.F32.BF16 R12, R188.reuse, R164, R12 ;  /* 0x000000a4bc0c723c */ /* 0x042fec000004180c */
[C---:B------:R-:W-:Y:S01]  /*6940*/  HMMA.16816.F32.BF16 R16, R188.reuse, R166, R16 ;  /* 0x000000a6bc10723c */ /* 0x040fe20000041810 */
[----:B------:R-:W1:Y:S05]  /*6950*/  LDSM.16.M88.4 R164, [R220+0x7000] ;  /* 0x00700000dca4783b */ /* 0x000e6a0000000200 */
[C---:B---3--:R-:W-:Y:S06]  /*6960*/  HMMA.16816.F32.BF16 R20, R188.reuse, R172, R20 ;  /* 0x000000acbc14723c */ /* 0x048fec0000041814 */
[C---:B------:R-:W-:Y:S01]  /*6970*/  HMMA.16816.F32.BF16 R24, R188.reuse, R174, R24 ;  /* 0x000000aebc18723c */ /* 0x040fe20000041818 */
[----:B------:R-:W2:Y:S01]  /*6980*/  LDSM.16.M88.4 R172, [R220+0x7800] ;  /* 0x00780000dcac783b */ /* 0x000ea20000000200 */
[----:B------:R-:W-:Y:S04]  /*6990*/  DEPBAR.LE SB0, 0x0 ;  /* 0x000080000000791a */ /* 0x000fe80000000000 */
[C---:B------:R-:W-:Y:S01]  /*69a0*/  HMMA.16816.F32.BF16 R28, R188.reuse, R192, R28 ;  /* 0x000000c0bc1c723c */ /* 0x040fe2000004181c */
[----:B------:R-:W-:Y:S05]  /*69b0*/  BAR.SYNC.DEFER_BLOCKING 0x0 ;  /* 0x0000000000007b1d */ /* 0x000fea0000010000 */
[----:B------:R-:W-:Y:S06]  /*69c0*/  HMMA.16816.F32.BF16 R32, R188, R194, R32 ;  /* 0x000000c2bc20723c */ /* 0x000fec0000041820 */
[C---:B----4-:R-:W-:Y:S06]  /*69d0*/  HMMA.16816.F32.BF16 R4, R176.reuse, R200, R4 ;  /* 0x000000c8b004723c */ /* 0x050fec0000041804 */
[C---:B------:R-:W-:Y:S06]  /*69e0*/  HMMA.16816.F32.BF16 R8, R176.reuse, R202, R8 ;  /* 0x000000cab008723c */ /* 0x040fec0000041808 */
[C---:B-----5:R-:W-:Y:S06]  /*69f0*/  HMMA.16816.F32.BF16 R12, R176.reuse, R168, R12 ;  /* 0x000000a8b00c723c */ /* 0x060fec000004180c */
[C---:B------:R-:W-:Y:S06]  /*6a00*/  HMMA.16816.F32.BF16 R16, R176.reuse, R170, R16 ;  /* 0x000000aab010723c */ /* 0x040fec0000041810 */
[----:B------:R-:W-:Y:S01]  /*6a10*/  FMNMX.FTZ R3, R4, R2, !PT ;  /* 0x0000000204037209 */ /* 0x000fe20007810000 */
[C---:B-1----:R-:W-:Y:S04]  /*6a20*/  HMMA.16816.F32.BF16 R20, R176.reuse, R164, R20 ;  /* 0x000000a4b014723c */ /* 0x042fe80000041814 */
[----:B------:R-:W-:Y:S02]  /*6a30*/  FMNMX.FTZ R3, R5, R3, !PT ;  /* 0x0000000305037209 */ /* 0x000fe40007810000 */
[C---:B------:R-:W-:Y:S05]  /*6a40*/  HMMA.16816.F32.BF16 R24, R176.reuse, R166, R24 ;  /* 0x000000a6b018723c */ /* 0x040fea0000041818 */
[----:B------:R-:W-:Y:S01]  /*6a50*/  FMNMX.FTZ R3, R8, R3, !PT ;  /* 0x0000000308037209 */ /* 0x000fe20007810000 */
[C---:B--2---:R-:W-:Y:S05]  /*6a60*/  HMMA.16816.F32.BF16 R28, R176.reuse, R172, R28 ;  /* 0x000000acb01c723c */ /* 0x044fea000004181c */
[----:B------:R-:W-:Y:S01]  /*6a70*/  FMNMX.FTZ R165, R6, R0, !PT ;  /* 0x0000000006a57209 */ /* 0x000fe20007810000 */
[----:B------:R-:W-:Y:S05]  /*6a80*/  HMMA.16816.F32.BF16 R32, R176, R174, R32 ;  /* 0x000000aeb020723c */ /* 0x000fea0000041820 */
[----:B------:R-:W-:Y:S02]  /*6a90*/  FMNMX.FTZ R164, R9, R3, !PT ;  /* 0x0000000309a47209 */ /* 0x000fe40007810000 */
[----:B------:R-:W-:Y:S04]  /*6aa0*/  FMNMX.FTZ R3, R7, R165, !PT ;  /* 0x000000a507037209 */ /* 0x000fe80007810000 */
        /* <DEDUP_REMOVED lines=24> */
.L_x_759:
[----:B-1----:R-:W1:Y:S01]  /*6c30*/  SHFL.BFLY PT, R166, R164, 0x2, 0x1f ;  /* 0x0c401f00a4a67f89 */ /* 0x002e6200000e0000 */
[----:B------:R-:W-:Y:S01]  /*6c40*/  FMNMX.FTZ R3, R31, R3, !PT ;  /* 0x000000031f037209 */ /* 0x000fe20007810000 */
[----:B------:R-:W-:Y:S01]  /*6c50*/  USHF.L.U32 UR39, UR38, 0x1, URZ ;  /* 0x0000000126277899 */ /* 0x000fe2000800063f */
[----:B------:R-:W-:Y:S05]  /*6c60*/  LOP3.LUT R206, R245, UR20, R250, 0x96, !PT ;  /* 0x00000014f5ce7c12 */ /* 0x000fea000f8e96fa */
[----:B------:R-:W-:Y:S01]  /*6c70*/  LDSM.16.MT88.4 R172, [R228+0x10000] ;  /* 0x01000000e4ac783b */ /* 0x000fe20000004200 */
[----:B------:R-:W-:Y:S01]  /*6c80*/  FMNMX.FTZ R3, R34, R3, !PT ;  /* 0x0000000322037209 */ /* 0x000fe20007810000 */
[----:B------:R-:W-:Y:S01]  /*6c90*/  UIADD3 UR35, UR32, -0x4ab325aa, URZ ;  /* 0xb54cda5620237890 */ /* 0x000fe2000fffe03f */
[----:B------:R-:W-:Y:S01]  /*6ca0*/  MOV R195, UR23 ;  /* 0x0000001700c37c02 */ /* 0x000fe20008000f00 */
[----:B------:R-:W-:Y:S01]  /*6cb0*/  IMAD.WIDE.U32 R206, R206, -0x326172a9, RZ ;  /* 0xcd9e8d57cece7825 */ /* 0x000fe200078e00ff */
[----:B------:R-:W-:Y:S01]  /*6cc0*/  FMNMX.FTZ R3, R35, R3, !PT ;  /* 0x0000000323037209 */ /* 0x000fe20007810000 */
[----:B------:R-:W-:Y:S01]  /*6cd0*/  UIADD3 UR37, UR33, 0x646e171e, URZ ;  /* 0x646e171e21257890 */ /* 0x000fe2000fffe03f */
[----:B------:R-:W-:Y:S01]  /*6ce0*/  MOV R167, UR39 ;  /* 0x0000002700a77c02 */ /* 0x000fe20008000f00 */
[----:B------:R-:W-:Y:S01]  /*6cf0*/  LDSM.16.MT88.4 R176, [R226+0x10000] ;  /* 0x01000000e2b0783b */ /* 0x000fe20000004200 */
[----:B------:R-:W-:Y:S01]  /*6d00*/  PRMT R195, R195, R237, UR23 ;  /* 0x00000017c3c37e16 */ /* 0x000fe200080000ed */
[----:B------:R-:W-:Y:S01]  /*6d10*/  UIADD3 UR39, UR39, 0x1, URZ ;  /* 0x0000000127277890 */ /* 0x000fe2000fffe03f */
[----:B------:R-:W-:Y:S01]  /*6d20*/  LOP3.LUT R167, R251, UR33, R167, 0x96, !PT ;  /* 0x00000021fba77c12 */ /* 0x000fe2000f8e96a7 */
[----:B------:R-:W-:Y:S04]  /*6d30*/  UIADD3 UR38, UR38, -0x1, URZ ;  /* 0xffffffff26267890 */ /* 0x000fe8000fffe03f */
[----:B------:R-:W2:Y:S01]  /*6d40*/  SHFL.BFLY PT, R165, R3, 0x2, 0x1f ;  /* 0x0c401f0003a57f89 */ /* 0x000ea200000e0000 */
[----:B------:R-:W-:Y:S07]  /*6d50*/  IMAD.WIDE.U32 R198, R167, -0x326172a9, RZ ;  /* 0xcd9e8d57a7c67825 */ /* 0x000fee00078e00ff */
[----:B------:R-:W-:Y:S01]  /*6d60*/  LDSM.16.MT88.4 R180, [R225+0x10000] ;  /* 0x01000000e1b4783b */ /* 0x000fe20000004200 */
[----:B------:R-:W-:Y:S02]  /*6d70*/  LOP3.LUT R167, R199, UR21, R248, 0x96, !PT ;  /* 0x00000015c7a77c12 */ /* 0x000fe4000f8e96f8 */
[----:B------:R-:W-:Y:S03]  /*6d80*/  LOP3.LUT R198, R207, UR19, R198, 0x96, !PT ;  /* 0x00000013cfc67c12 */ /* 0x000fe6000f8e96c6 */
[----:B------:R-:W-:Y:S04]  /*6d90*/  IMAD.WIDE.U32 R186, R167, -0x2daee0ad, RZ ;  /* 0xd2511f53a7ba7825 */ /* 0x000fe800078e00ff */
[----:B------:R-:W-:Y:S05]  /*6da0*/  IMAD.WIDE.U32 R198, R198, -0x2daee0ad, RZ ;  /* 0xd2511f53c6c67825 */ /* 0x000fea00078e00ff */
[----:B------:R-:W-:Y:S02]  /*6db0*/  LOP3.LUT R186, R199, UR16, R186, 0x96, !PT ;  /* 0x00000010c7ba7c12 */ /* 0x000fe4000f8e96ba */
[----:B-1----:R-:W-:Y:S02]  /*6dc0*/  FMNMX.FTZ R166, R164, R166, !PT ;  /* 0x000000a6a4a67209 */ /* 0x002fe40007810000 */
[----:B--2---:R-:W-:Y:S03]  /*6dd0*/  FMNMX.FTZ R165, R3, R165, !PT ;  /* 0x000000a503a57209 */ /* 0x004fe60007810000 */
[----:B------:R-:W1:Y:S08]  /*6de0*/  SHFL.BFLY PT, R164, R166, 0x1, 0x1f ;  /* 0x0c201f00a6a47f89 */ /* 0x000e7000000e0000 */
[----:B------:R-:W2:Y:S01]  /*6df0*/  SHFL.BFLY PT, R3, R165, 0x1, 0x1f ;  /* 0x0c201f00a5037f89 */ /* 0x000ea200000e0000 */
[----:B-1----:R-:W-:Y:S02]  /*6e00*/  FMNMX.FTZ R164, R166, R164, !PT ;  /* 0x000000a4a6a47209 */ /* 0x002fe40007810000 */
[----:B------:R-:W-:Y:S01]  /*6e10*/  LOP3.LUT R166, R187, UR18, R244, 0x96, !PT ;  /* 0x00000012bba67c12 */ /* 0x000fe2000f8e96f4 */
[----:B------:R-:W-:Y:S01]  /*6e20*/  IMAD.WIDE.U32 R186, R186, -0x326172a9, RZ ;  /* 0xcd9e8d57baba7825 */ /* 0x000fe200078e00ff */
[C---:B------:R-:W-:Y:S03]  /*6e30*/  FSETP.NEU.FTZ.AND P1, PT, R164.reuse, -INF , PT ;  /* 0xff800000a400780b */ /* 0x040fe60003f3d000 */
[----:B------:R-:W-:Y:S01]  /*6e40*/  FMUL.FTZ R197, R164, UR4 ;  /* 0x00000004a4c57c20 */ /* 0x000fe20008410000 */
[----:B------:R-:W-:Y:S01]  /*6e50*/  IMAD.WIDE.U32 R184, R166, -0x326172a9, RZ ;  /* 0xcd9e8d57a6b87825 */ /* 0x000fe200078e00ff */
[----:B--2---:R-:W-:Y:S03]  /*6e60*/  FMNMX.FTZ R3, R165, R3, !PT ;  /* 0x00000003a5037209 */ /* 0x004fe60007810000 */
[----:B------:R-:W-:Y:S01]  /*6e70*/  FADD.FTZ R2, -R164, R2 ;  /* 0x00000002a4027221 */ /* 0x000fe20000010100 */
[----:B------:R-:W-:Y:S02]  /*6e80*/  FSEL R197, R197, RZ, P1 ;  /* 0x000000ffc5c57208 */ /* 0x000fe40000800000 */
[----:B------:R-:W-:Y:S01]  /*6e90*/  LOP3.LUT R184, R187, UR15, R184, 0x96, !PT ;  /* 0x0000000fbbb87c12 */ /* 0x000fe2000f8e96b8 */
[C---:B------:R-:W-:Y:S01]  /*6ea0*/  FMUL.FTZ R196, R3.reuse, UR4 ;  /* 0x0000000403c47c20 */ /* 0x040fe20008410000 */
[----:B------:R-:W-:Y:S01]  /*6eb0*/  FSETP.NEU.FTZ.AND P1, PT, R3, -INF , PT ;  /* 0xff8000000300780b */ /* 0x000fe20003f3d000 */
[--C-:B------:R-:W-:Y:S01]  /*6ec0*/  FFMA.FTZ R167, R8, UR4, -R197.reuse ;  /* 0x0000000408a77c23 */ /* 0x100fe200080108c5 */
[----:B------:R-:W-:Y:S01]  /*6ed0*/  LOP3.LUT R8, R185, UR17, R206, 0x96, !PT ;  /* 0x00000011b9087c12 */ /* 0x000fe2000f8e96ce */
[----:B------:R-:W-:Y:S04]  /*6ee0*/  IMAD.WIDE.U32 R184, R184, -0x2daee0ad, RZ ;  /* 0xd2511f53b8b87825 */ /* 0x000fe800078e00ff */
[--C-:B------:R-:W-:Y:S01]  /*6ef0*/  FFMA.FTZ R188, R9, UR4, -R197.reuse ;  /* 0x0000000409bc7c23 */ /* 0x100fe200080108c5 */
[----:B------:R-:W-:Y:S01]  /*6f00*/  FSEL R196, R196, RZ, P1 ;  /* 0x000000ffc4c47208 */ /* 0x000fe20000800000 */
[----:B------:R-:W-:Y:S04]  /*6f10*/  IMAD.WIDE.U32 R168, R8, -0x2daee0ad, RZ ;  /* 0xd2511f5308a87825 */ /* 0x000fe800078e00ff */
[--C-:B------:R-:W-:Y:S01]  /*6f20*/  FFMA.FTZ R193, R4, UR4, -R197.reuse ;  /* 0x0000000404c17c23 */ /* 0x100fe200080108c5 */
[----:B------:R-:W-:Y:S01]  /*6f30*/  MUFU.EX2 R167, R167 ;  /* 0x000000a700a77308 */ /* 0x000fe20000000800 */
[--C-:B------:R-:W-:Y:S01]  /*6f40*/  FFMA.FTZ R191, R5, UR4, -R197.reuse ;  /* 0x0000000405bf7c23 */ /* 0x100fe200080108c5 */
[----:B------:R-:W-:Y:S01]  /*6f50*/  FFMA.FTZ R189, R10, UR4, -R196 ;  /* 0x000000040abd7c23 */ /* 0x000fe200080108c4 */
[----:B------:R-:W-:Y:S01]  /*6f60*/  LOP3.LUT R8, R185, UR5, R168, 0x96, !PT ;  /* 0x00000005b9087c12 */ /* 0x000fe2000f8e96a8 */
[----:B------:R-:W-:Y:S01]  /*6f70*/  FFMA.FTZ R190, R11, UR4, -R196 ;  /* 0x000000040bbe7c23 */ /* 0x000fe200080108c4 */
[----:B------:R-:W-:Y:S01]  /*6f80*/  LOP3.LUT R198, R169, UR14, R198, 0x96, !PT ;  /* 0x0000000ea9c67c12 */ /* 0x000fe2000f8e96c6 */
[--C-:B------:R-:W-:Y:S01]  /*6f90*/  FFMA.FTZ R194, R6, UR4, -R196.reuse ;  /* 0x0000000406c27c23 */ /* 0x100fe200080108c4 */
[----:B------:R-:W-:Y:S01]  /*6fa0*/  FFMA.FTZ R192, R7, UR4, -R196 ;  /* 0x0000000407c07c23 */ /* 0x000fe200080108c4 */
[----:B------:R-:W-:Y:S04]  /*6fb0*/  IMAD.WIDE.U32 R8, R8, -0x326172a9, RZ ;  /* 0xcd9e8d5708087825 */ /* 0x000fe800078e00ff */
[----:B------:R-:W-:Y:S01]  /*6fc0*/  FADD.FTZ R0, -R3, R0 ;  /* 0x0000000003007221 */ /* 0x000fe20000010100 */
[----:B------:R-:W1:Y:S01]  /*6fd0*/  MUFU.EX2 R188, R188 ;  /* 0x000000bc00bc7308 */ /* 0x000e620000000800 */
[----:B------:R-:W-:Y:S01]  /*6fe0*/  FMUL.FTZ R2, R2, UR4 ;  /* 0x0000000402027c20 */ /* 0x000fe20008410000 */
[----:B------:R-:W-:Y:S01]  /*6ff0*/  IMAD.WIDE.U32 R198, R198, -0x326172a9, RZ ;  /* 0xcd9e8d57c6c67825 */ /* 0x000fe200078e00ff */
[C---:B------:R-:W-:Y:S02]  /*7000*/  LOP3.LUT R4, R8.reuse, 0xffff, RZ, 0xc0, !PT ;  /* 0x0000ffff08047812 */ /* 0x040fe400078ec0ff */
[----:B------:R-:W-:Y:S01]  /*7010*/  LOP3.LUT R170, R8, 0xff, RZ, 0xc0, !PT ;  /* 0x000000ff08aa7812 */ /* 0x000fe200078ec0ff */
[----:B------:R-:W-:Y:S01]  /*7020*/  FMUL.FTZ R0, R0, UR4 ;  /* 0x0000000400007c20 */ /* 0x000fe20008410000 */
[----:B------:R-:W-:Y:S03]  /*7030*/  SHF.R.U32.HI R4, RZ, 0x8, R4 ;  /* 0x00000008ff047819 */ /* 0x000fe60000011604 */
[----:B------:R-:W-:Y:S01]  /*7040*/  MUFU.EX2 R189, R189 ;  /* 0x000000bd00bd7308 */ /* 0x000fe20000000800 */
[----:B------:R-:W-:Y:S01]  /*7050*/  LOP3.LUT R169, R9, UR35, R198, 0x96, !PT ;  /* 0x0000002309a97c12 */ /* 0x000fe2000f8e96c6 */
[----:B------:R-:W-:Y:S01]  /*7060*/  FFMA.FTZ R198, R16, UR4, -R197 ;  /* 0x0000000410c67c23 */ /* 0x000fe200080108c5 */
[----:B------:R-:W-:Y:S01]  /*7070*/  PRMT R170, R170, 0x5410, R4 ;  /* 0x00005410aaaa7816 */ /* 0x000fe20000000004 */
[----:B------:R-:W-:Y:S01]  /*7080*/  FFMA.FTZ R201, R18, UR4, -R196 ;  /* 0x0000000412c97c23 */ /* 0x000fe200080108c4 */
[----:B------:R-:W-:Y:S01]  /*7090*/  SHF.R.U32.HI R5, RZ, 0x10, R8 ;  /* 0x00000010ff057819 */ /* 0x000fe20000011608 */
[----:B------:R-:W-:Y:S01]  /*70a0*/  FFMA.FTZ R200, R19, UR4, -R196 ;  /* 0x0000000413c87c23 */ /* 0x000fe200080108c4 */
[----:B------:R-:W-:Y:S03]  /*70b0*/  LOP3.LUT R6, R169, 0xffff, RZ, 0xc0, !PT ;  /* 0x0000ffffa9067812 */ /* 0x000fe600078ec0ff */
[----:B------:R-:W2:Y:S01]  /*70c0*/  MUFU.EX2 R190, R190 ;  /* 0x000000be00be7308 */ /* 0x000ea20000000800 */
[----:B------:R-:W-:Y:S01]  /*70d0*/  SHF.R.U32.HI R4, RZ, 0x10, R169 ;  /* 0x00000010ff047819 */ /* 0x000fe200000116a9 */
[--C-:B------:R-:W-:Y:S01]  /*70e0*/  FFMA.FTZ R203, R13, UR4, -R197.reuse ;  /* 0x000000040dcb7c23 */ /* 0x100fe200080108c5 */
[----:B------:R-:W-:Y:S01]  /*70f0*/  LOP3.LUT R168, R169, 0xff, RZ, 0xc0, !PT ;  /* 0x000000ffa9a87812 */ /* 0x000fe200078ec0ff */
[----:B------:R-:W-:Y:S01]  /*7100*/  FFMA.FTZ R202, R12, UR4, -R197 ;  /* 0x000000040cca7c23 */ /* 0x000fe200080108c5 */
[----:B------:R-:W-:Y:S01]  /*7110*/  SHF.R.U32.HI R171, RZ, 0x18, R8 ;  /* 0x00000018ffab7819 */ /* 0x000fe20000011608 */
[----:B------:R-:W-:Y:S01]  /*7120*/  FFMA.FTZ R204, R14, UR4, -R196 ;  /* 0x000000040ecc7c23 */ /* 0x000fe200080108c4 */
[----:B------:R-:W-:Y:S03]  /*7130*/  LOP3.LUT R5, R5, 0xff, RZ, 0xc0, !PT ;  /* 0x000000ff05057812 */ /* 0x000fe600078ec0ff */
[----:B------:R-:W-:Y:S01]  /*7140*/  MUFU.EX2 R193, R193 ;  /* 0x000000c100c17308 */ /* 0x000fe20000000800 */
[----:B------:R-:W-:Y:S01]  /*7150*/  SHF.R.U32.HI R6, RZ, 0x8, R6 ;  /* 0x00000008ff067819 */ /* 0x000fe20000011606 */
[----:B------:R-:W-:Y:S01]  /*7160*/  FFMA.FTZ R205, R15, UR4, -R196 ;  /* 0x000000040fcd7c23 */ /* 0x000fe200080108c4 */
[----:B------:R-:W-:Y:S02]  /*7170*/  LOP3.LUT R4, R4, 0xff, RZ, 0xc0, !PT ;  /* 0x000000ff04047812 */ /* 0x000fe400078ec0ff */
[----:B------:R-:W-:Y:S02]  /*7180*/  SHF.R.U32.HI R169, RZ, 0x18, R169 ;  /* 0x00000018ffa97819 */ /* 0x000fe400000116a9 */
[----:B------:R-:W-:Y:S03]  /*7190*/  PRMT R171, R5, 0x5410, R171 ;  /* 0x0000541005ab7816 */ /* 0x000fe600000000ab */
[----:B------:R-:W3:Y:S01]  /*71a0*/  MUFU.EX2 R191, R191 ;  /* 0x000000bf00bf7308 */ /* 0x000ee20000000800 */
[----:B------:R-:W-:Y:S02]  /*71b0*/  PRMT R168, R168, 0x5410, R6 ;  /* 0x00005410a8a87816 */ /* 0x000fe40000000006 */
[----:B------:R-:W-:Y:S02]  /*71c0*/  PRMT R169, R4, 0x5410, R169 ;  /* 0x0000541004a97816 */ /* 0x000fe400000000a9 */
[--C-:B------:R-:W-:Y:S02]  /*71d0*/  HSET2.LE.AND R170, R170, R195.reuse, PT ;  /* 0x000000c3aaaa7233 */ /* 0x100fe40003803000 */
[--C-:B------:R-:W-:Y:S03]  /*71e0*/  HSET2.LE.AND R171, R171, R195.reuse, PT ;  /* 0x000000c3abab7233 */ /* 0x100fe60003803000 */
[----:B------:R-:W-:Y:S01]  /*71f0*/  MUFU.EX2 R194, R194 ;  /* 0x000000c200c27308 */ /* 0x000fe20000000800 */
[--C-:B------:R-:W-:Y:S02]  /*7200*/  HSET2.LE.AND R168, R168, R195.reuse, PT ;  /* 0x000000c3a8a87233 */ /* 0x100fe40003803000 */
[--C-:B------:R-:W-:Y:S02]  /*7210*/  HSET2.LE.AND R169, R169, R195.reuse, PT ;  /* 0x000000c3a9a97233 */ /* 0x100fe40003803000 */
[----:B-1----:R-:W-:Y:S02]  /*7220*/  F2FP.BF16.F32.PACK_AB R7, R188, R167 ;  /* 0x000000a7bc07723e */ /* 0x002fe400000010ff */
[----:B--2---:R-:W-:Y:S03]  /*7230*/  F2FP.BF16.F32.PACK_AB R6, R190, R189 ;  /* 0x000000bdbe06723e */ /* 0x004fe600000010ff */
[----:B------:R-:W1:Y:S01]  /*7240*/  MUFU.EX2 R192, R192 ;  /* 0x000000c000c07308 */ /* 0x000e620000000800 */
[----:B---3--:R-:W-:Y:S02]  /*7250*/  F2FP.BF16.F32.PACK_AB R5, R191, R193 ;  /* 0x000000c1bf05723e */ /* 0x008fe400000010ff */
[----:B------:R-:W-:Y:S02]  /*7260*/  LOP3.LUT R170, R170, R7, RZ, 0xc0, !PT ;  /* 0x00000007aaaa7212 */ /* 0x000fe400078ec0ff */
[----:B------:R-:W-:Y:S02]  /*7270*/  LOP3.LUT R171, R171, R6, RZ, 0xc0, !PT ;  /* 0x00000006abab7212 */ /* 0x000fe400078ec0ff */
[----:B------:R-:W-:Y:S03]  /*7280*/  LOP3.LUT R168, R168, R5, RZ, 0xc0, !PT ;  /* 0x00000005a8a87212 */ /* 0x000fe600078ec0ff */
[----:B------:R-:W2:Y:S01]  /*7290*/  MUFU.EX2 R2, R2 ;  /* 0x0000000200027308 */ /* 0x000ea20000000800 */
[----:B------:R-:W-:Y:S01]  /*72a0*/  LOP3.LUT R186, R199, UR27, R186, 0x96, !PT ;  /* 0x0000001bc7ba7c12 */ /* 0x000fe2000f8e96ba */
[----:B------:R-:W-:Y:S04]  /*72b0*/  FFMA.FTZ R199, R17, UR4, -R197 ;  /* 0x0000000411c77c23 */ /* 0x000fe800080108c5 */
[----:B------:R-:W-:Y:S04]  /*72c0*/  IMAD.WIDE.U32 R186, R186, -0x2daee0ad, RZ ;  /* 0xd2511f53baba7825 */ /* 0x000fe800078e00ff */
[----:B------:R-:W3:Y:S01]  /*72d0*/  MUFU.EX2 R0, R0 ;  /* 0x0000000000007308 */ /* 0x000ee20000000800 */
[----:B-1----:R-:W-:Y:S02]  /*72e0*/  F2FP.BF16.F32.PACK_AB R4, R192, R194 ;  /* 0x000000c2c004723e */ /* 0x002fe400000010ff */
[----:B------:R-:W-:Y:S02]  /*72f0*/  LOP3.LUT R184, R187, UR37, R184, 0x96, !PT ;  /* 0x00000025bbb87c12 */ /* 0x000fe4000f8e96b8 */
[----:B------:R-:W-:Y:S02]  /*7300*/  LOP3.LUT R169, R169, R4, RZ, 0xc0, !PT ;  /* 0x00000004a9a97212 */ /* 0x000fe400078ec0ff */
[----:B------:R-:W-:Y:S03]  /*7310*/  SHF.R.U32.HI R166, RZ, 0x10, R184 ;  /* 0x00000010ffa67819 */ /* 0x000fe600000116b8 */
[----:B------:R-:W-:Y:S01]  /*7320*/  MUFU.EX2 R198, R198 ;  /* 0x000000c600c67308 */ /* 0x000fe20000000800 */
        /* <DEDUP_REMOVED lines=11> */
[----:B------:R-:W-:Y:S01]  /*73e0*/  FMUL.FTZ R11, R0, R159 ;  /* 0x0000009f000b7220 */ /* 0x000fe20000410000 */
[----:B------:R-:W-:Y:S01]  /*73f0*/  LDSM.16.MT88.4 R160, [R228+0x12000] ;  /* 0x01200000e4a0783b */ /* 0x000fe20000004200 */
[----:B------:R-:W-:Y:S01]  /*7400*/  FMUL.FTZ R17, R2, R153 ;  /* 0x0000009902117220 */ /* 0x000fe20000410000 */
[C---:B------:R-:W-:Y:S01]  /*7410*/  FMUL.FTZ R18, R0.reuse, R154 ;  /* 0x0000009a00127220 */ /* 0x040fe20000410000 */
[C---:B------:R-:W-:Y:S01]  /*7420*/  FMUL.FTZ R19, R0.reuse, R155 ;  /* 0x0000009b00137220 */ /* 0x040fe20000410000 */
[C---:B------:R-:W-:Y:S01]  /*7430*/  HMMA.16816.F32.BF16 R4, R168.reuse, R172, R4 ;  /* 0x000000aca804723c */ /* 0x040fe20000041804 */
[----:B------:R-:W1:Y:S03]  /*7440*/  MUFU.EX2 R199, R199 ;  /* 0x000000c700c77308 */ /* 0x000e660000000800 */
[----:B------:R-:W2:Y:S01]  /*7450*/  LDSM.16.MT88.4 R156, [R224+0x10000] ;  /* 0x01000000e09c783b */ /* 0x000ea20000004200 */
[C---:B------:R-:W-:Y:S01]  /*7460*/  FMUL.FTZ R38, R0.reuse, R38 ;  /* 0x0000002600267220 */ /* 0x040fe20000410000 */
[C---:B------:R-:W-:Y:S05]  /*7470*/  HMMA.16816.F32.BF16 R8, R168.reuse, R174, R8 ;  /* 0x000000aea808723c */ /* 0x040fea0000041808 */
[----:B------:R-:W-:Y:S01]  /*7480*/  MUFU.EX2 R201, R201 ;  /* 0x000000c900c97308 */ /* 0x000fe20000000800 */
[C---:B------:R-:W-:Y:S01]  /*7490*/  FMUL.FTZ R39, R0.reuse, R39 ;  /* 0x0000002700277220 */ /* 0x040fe20000410000 */
[C---:B------:R-:W-:Y:S01]  /*74a0*/  FMUL.FTZ R42, R0.reuse, R42 ;  /* 0x0000002a002a7220 */ /* 0x040fe20000410000 */
[----:B------:R-:W-:Y:S01]  /*74b0*/  FMUL.FTZ R43, R0, R43 ;  /* 0x0000002b002b7220 */ /* 0x000fe20000410000 */
[----:B------:R-:W3:Y:S02]  /*74c0*/  LDSM.16.MT88.4 R172, [R226+0x12000] ;  /* 0x01200000e2ac783b */ /* 0x000ee40000004200 */
[C---:B------:R-:W-:Y:S02]  /*74d0*/  FMUL.FTZ R44, R2.reuse, R44 ;  /* 0x0000002c022c7220 */ /* 0x040fe40000410000 */
[C---:B------:R-:W-:Y:S02]  /*74e0*/  HMMA.16816.F32.BF16 R36, R168.reuse, R176, R36 ;  /* 0x000000b0a824723c */ /* 0x040fe40000041824 */
[----:B------:R-:W4:Y:S01]  /*74f0*/  MUFU.EX2 R200, R200 ;  /* 0x000000c800c87308 */ /* 0x000f220000000800 */
[----:B------:R-:W-:Y:S01]  /*7500*/  FMUL.FTZ R45, R2, R45 ;  /* 0x0000002d022d7220 */ /* 0x000fe20000410000 */
[C---:B------:R-:W-:Y:S01]  /*7510*/  FMUL.FTZ R46, R0.reuse, R46 ;  /* 0x0000002e002e7220 */ /* 0x040fe20000410000 */
[----:B------:R-:W-:Y:S01]  /*7520*/  FMUL.FTZ R47, R0, R47 ;  /* 0x0000002f002f7220 */ /* 0x000fe20000410000 */
[C---:B------:R-:W-:Y:S01]  /*7530*/  HMMA.16816.F32.BF16 R40, R168.reuse, R178, R40 ;  /* 0x000000b2a828723c */ /* 0x040fe20000041828 */
[----:B------:R-:W-:Y:S05]  /*7540*/  LDSM.16.MT88.4 R176, [R225+0x16000] ;  /* 0x01600000e1b0783b */ /* 0x000fea0000004200 */
[----:B------:R-:W-:Y:S01]  /*7550*/  MUFU.EX2 R202, R202 ;  /* 0x000000ca00ca7308 */ /* 0x000fe20000000800 */
[C---:B------:R-:W-:Y:S01]  /*7560*/  FMUL.FTZ R48, R2.reuse, R48 ;  /* 0x0000003002307220 */ /* 0x040fe20000410000 */
[C---:B------:R-:W-:Y:S03]  /*7570*/  HMMA.16816.F32.BF16 R44, R168.reuse, R180, R44 ;  /* 0x000000b4a82c723c */ /* 0x040fe6000004182c */
[----:B------:R-:W-:Y:S01]  /*7580*/  FMUL.FTZ R49, R2, R49 ;  /* 0x0000003102317220 */ /* 0x000fe20000410000 */
[C---:B------:R-:W-:Y:S01]  /*7590*/  FMUL.FTZ R50, R0.reuse, R50 ;  /* 0x0000003200327220 */ /* 0x040fe20000410000 */
[----:B------:R-:W-:Y:S01]  /*75a0*/  FMUL.FTZ R51, R0, R51 ;  /* 0x0000003300337220 */ /* 0x000fe20000410000 */
[C---:B------:R-:W-:Y:S02]  /*75b0*/  FMUL.FTZ R52, R2.reuse, R52 ;  /* 0x0000003402347220 */ /* 0x040fe40000410000 */
[----:B------:R-:W5:Y:S03]  /*75c0*/  MUFU.EX2 R203, R203 ;  /* 0x000000cb00cb7308 */ /* 0x000f660000000800 */
[----:B------:R-:W-:Y:S01]  /*75d0*/  FMUL.FTZ R53, R2, R53 ;  /* 0x0000003502357220 */ /* 0x000fe20000410000 */
[C---:B------:R-:W-:Y:S01]  /*75e0*/  FMUL.FTZ R54, R0.reuse, R54 ;  /* 0x0000003600367220 */ /* 0x040fe20000410000 */
[----:B------:R-:W-:Y:S01]  /*75f0*/  FMUL.FTZ R55, R0, R55 ;  /* 0x0000003700377220 */ /* 0x000fe20000410000 */
[C---:B------:R-:W-:Y:S01]  /*7600*/  HMMA.16816.F32.BF16 R48, R168.reuse, R182, R48 ;  /* 0x000000b6a830723c */ /* 0x040fe20000041830 */
[----:B------:R-:W-:Y:S02]  /*7610*/  LDSM.16.MT88.4 R180, [R228+0x12800] ;  /* 0x01280000e4b4783b */ /* 0x000fe40000004200 */
[C---:B------:R-:W-:Y:S01]  /*7620*/  FMUL.FTZ R56, R2.reuse, R56 ;  /* 0x0000003802387220 */ /* 0x040fe20000410000 */
[----:B------:R-:W-:Y:S01]  /*7630*/  FMUL.FTZ R57, R2, R57 ;  /* 0x0000003902397220 */ /* 0x000fe20000410000 */
[C---:B------:R-:W-:Y:S01]  /*7640*/  FMUL.FTZ R58, R0.reuse, R58 ;  /* 0x0000003a003a7220 */ /* 0x040fe20000410000 */
[C---:B--2---:R-:W-:Y:S01]  /*7650*/  HMMA.16816.F32.BF16 R52, R168.reuse, R156, R52 ;  /* 0x0000009ca834723c */ /* 0x044fe20000041834 */
[----:B------:R-:W-:Y:S04]  /*7660*/  MUFU.EX2 R204, R204 ;  /* 0x000000cc00cc7308 */ /* 0x000fe80000000800 */
[----:B------:R-:W-:Y:S01]  /*7670*/  FMUL.FTZ R59, R0, R59 ;  /* 0x0000003b003b7220 */ /* 0x000fe20000410000 */
[C---:B------:R-:W-:Y:S01]  /*7680*/  FMUL.FTZ R60, R2.reuse, R60 ;  /* 0x0000003c023c7220 */ /* 0x040fe20000410000 */
[----:B------:R-:W-:Y:S01]  /*7690*/  FMUL.FTZ R61, R2, R61 ;  /* 0x0000003d023d7220 */ /* 0x000fe20000410000 */
[C---:B------:R-:W-:Y:S03]  /*76a0*/  FMUL.FTZ R62, R0.reuse, R62 ;  /* 0x0000003e003e7220 */ /* 0x040fe60000410000 */
[----:B------:R-:W2:Y:S01]  /*76b0*/  MUFU.EX2 R205, R205 ;  /* 0x000000cd00cd7308 */ /* 0x000ea20000000800 */
[----:B------:R-:W-:Y:S01]  /*76c0*/  FMUL.FTZ R63, R0, R63 ;  /* 0x0000003f003f7220 */ /* 0x000fe20000410000 */
[C---:B------:R-:W-:Y:S01]  /*76d0*/  HMMA.16816.F32.BF16 R56, R168.reuse, R158, R56 ;  /* 0x0000009ea838723c */ /* 0x040fe20000041838 */
[----:B------:R-:W1:Y:S02]  /*76e0*/  LDSM.16.MT88.4 R156, [R225+0x12000] ;  /* 0x01200000e19c783b */ /* 0x000e640000004200 */
        /* <DEDUP_REMOVED lines=9> */
[C---:B------:R-:W-:Y:S01]  /*7780*/  HMMA.16816.F32.BF16 R64, R168.reuse, R162, R64 ;  /* 0x000000a2a840723c */ /* 0x040fe20000041840 */
[----:B------:R-:W4:Y:S02]  /*7790*/  LDSM.16.MT88.4 R160, [R224+0x12000] ;  /* 0x01200000e0a0783b */ /* 0x000f240000004200 */
[C---:B------:R-:W-:Y:S01]  /*77a0*/  FMUL.FTZ R72, R2.reuse, R72 ;  /* 0x0000004802487220 */ /* 0x040fe20000410000 */
[----:B------:R-:W-:Y:S01]  /*77b0*/  FMUL.FTZ R73, R2, R73 ;  /* 0x0000004902497220 */ /* 0x000fe20000410000 */
[C---:B------:R-:W-:Y:S01]  /*77c0*/  FMUL.FTZ R74, R0.reuse, R74 ;  /* 0x0000004a004a7220 */ /* 0x040fe20000410000 */
[C---:B---3--:R-:W-:Y:S05]  /*77d0*/  HMMA.16816.F32.BF16 R68, R168.reuse, R172, R68 ;  /* 0x000000aca844723c */ /* 0x048fea0000041844 */
[----:B------:R-:W-:Y:S01]  /*77e0*/  FMUL.FTZ R75, R0, R75 ;  /* 0x0000004b004b7220 */ /* 0x000fe20000410000 */
[C---:B------:R-:W-:Y:S01]  /*77f0*/  FMUL.FTZ R76, R2.reuse, R76 ;  /* 0x0000004c024c7220 */ /* 0x040fe20000410000 */
[----:B------:R-:W-:Y:S01]  /*7800*/  FMUL.FTZ R77, R2, R77 ;  /* 0x0000004d024d7220 */ /* 0x000fe20000410000 */
[C---:B------:R-:W-:Y:S03]  /*7810*/  FMUL.FTZ R78, R0.reuse, R78 ;  /* 0x0000004e004e7220 */ /* 0x040fe60000410000 */
[----:B------:R-:W-:Y:S01]  /*7820*/  FMUL.FTZ R79, R0, R79 ;  /* 0x0000004f004f7220 */ /* 0x000fe20000410000 */
[C---:B------:R-:W-:Y:S01]  /*7830*/  HMMA.16816.F32.BF16 R72, R168.reuse, R174, R72 ;  /* 0x000000aea848723c */ /* 0x040fe20000041848 */
[----:B------:R-:W3:Y:S02]  /*7840*/  LDSM.16.MT88.4 R172, [R228+0x14000] ;  /* 0x01400000e4ac783b */ /* 0x000ee40000004200 */
[C---:B------:R-:W-:Y:S01]  /*7850*/  FMUL.FTZ R80, R2.reuse, R80 ;  /* 0x0000005002507220 */ /* 0x040fe20000410000 */
[----:B------:R-:W-:Y:S01]  /*7860*/  FMUL.FTZ R81, R2, R81 ;  /* 0x0000005102517220 */ /* 0x000fe20000410000 */
[C---:B------:R-:W-:Y:S01]  /*7870*/  FMUL.FTZ R82, R0.reuse, R82 ;  /* 0x0000005200527220 */ /* 0x040fe20000410000 */
[C---:B-1----:R-:W-:Y:S05]  /*7880*/  HMMA.16816.F32.BF16 R76, R168.reuse, R156, R76 ;  /* 0x0000009ca84c723c */ /* 0x042fea000004184c */
[----:B------:R-:W-:Y:S01]  /*7890*/  FMUL.FTZ R83, R0, R83 ;  /* 0x0000005300537220 */ /* 0x000fe20000410000 */
[C---:B------:R-:W-:Y:S01]  /*78a0*/  FMUL.FTZ R84, R2.reuse, R84 ;  /* 0x0000005402547220 */ /* 0x040fe20000410000 */
[----:B------:R-:W-:Y:S01]  /*78b0*/  FMUL.FTZ R85, R2, R85 ;  /* 0x0000005502557220 */ /* 0x000fe20000410000 */
[C---:B------:R-:W-:Y:S03]  /*78c0*/  FMUL.FTZ R86, R0.reuse, R86 ;  /* 0x0000005600567220 */ /* 0x040fe60000410000 */
[----:B------:R-:W-:Y:S01]  /*78d0*/  FMUL.FTZ R87, R0, R87 ;  /* 0x0000005700577220 */ /* 0x000fe20000410000 */
[C---:B------:R-:W-:Y:S01]  /*78e0*/  HMMA.16816.F32.BF16 R80, R168.reuse, R158, R80 ;  /* 0x0000009ea850723c */ /* 0x040fe20000041850 */
[----:B------:R-:W1:Y:S02]  /*78f0*/  LDSM.16.MT88.4 R156, [R226+0x14000] ;  /* 0x01400000e29c783b */ /* 0x000e640000004200 */
[C---:B------:R-:W-:Y:S01]  /*7900*/  FMUL.FTZ R88, R2.reuse, R88 ;  /* 0x0000005802587220 */ /* 0x040fe20000410000 */
[----:B------:R-:W-:Y:S01]  /*7910*/  FMUL.FTZ R89, R2, R89 ;  /* 0x0000005902597220 */ /* 0x000fe20000410000 */
[C---:B------:R-:W-:Y:S01]  /*7920*/  FMUL.FTZ R90, R0.reuse, R90 ;  /* 0x0000005a005a7220 */ /* 0x040fe20000410000 */
[C---:B----4-:R-:W-:Y:S05]  /*7930*/  HMMA.16816.F32.BF16 R84, R168.reuse, R160, R84 ;  /* 0x000000a0a854723c */ /* 0x050fea0000041854 */
        /* <DEDUP_REMOVED lines=49> */
[C---:B------:R-:W-:Y:S03]  /*7c50*/  HMMA.16816.F32.BF16 R120, R168.reuse, R174, R120 ;  /* 0x000000aea878723c */ /* 0x040fe60000041878 */
[C---:B------:R-:W-:Y:S01]  /*7c60*/  FMUL.FTZ R128, R2.reuse, R128 ;  /* 0x0000008002807220 */ /* 0x040fe20000410000 */
[----:B------:R-:W-:Y:S01]  /*7c70*/  FMUL.FTZ R129, R2, R129 ;  /* 0x0000008102817220 */ /* 0x000fe20000410000 */
[C---:B------:R-:W-:Y:S01]  /*7c80*/  FMUL.FTZ R130, R0.reuse, R130 ;  /* 0x0000008200827220 */ /* 0x040fe20000410000 */
[C---:B-1----:R-:W-:Y:S05]  /*7c90*/  HMMA.16816.F32.BF16 R124, R168.reuse, R156, R124 ;  /* 0x0000009ca87c723c */ /* 0x042fea000004187c */
[----:B------:R-:W-:Y:S01]  /*7ca0*/  FMUL.FTZ R131, R0, R131 ;  /* 0x0000008300837220 */ /* 0x000fe20000410000 */
[----:B------:R-:W-:Y:S01]  /*7cb0*/  LOP3.LUT R172, R186, 0xff, RZ, 0xc0, !PT ;  /* 0x000000ffbaac7812 */ /* 0x000fe200078ec0ff */
[C---:B------:R-:W-:Y:S01]  /*7cc0*/  FMUL.FTZ R132, R2.reuse, R132 ;  /* 0x0000008402847220 */ /* 0x040fe20000410000 */
[----:B------:R-:W-:Y:S03]  /*7cd0*/  FMUL.FTZ R133, R2, R133 ;  /* 0x0000008502857220 */ /* 0x000fe60000410000 */
[C---:B------:R-:W-:Y:S01]  /*7ce0*/  FMUL.FTZ R134, R0.reuse, R134 ;  /* 0x0000008600867220 */ /* 0x040fe20000410000 */
[C---:B------:R-:W-:Y:S01]  /*7cf0*/  HMMA.16816.F32.BF16 R128, R168.reuse, R158, R128 ;  /* 0x0000009ea880723c */ /* 0x040fe20000041880 */
[----:B------:R-:W1:Y:S02]  /*7d00*/  LDSM.16.MT88.4 R156, [R224+0x16000] ;  /* 0x01600000e09c783b */ /* 0x000e640000004200 */
[----:B------:R-:W-:Y:S01]  /*7d10*/  FMUL.FTZ R135, R0, R135 ;  /* 0x0000008700877220 */ /* 0x000fe20000410000 */
[C---:B------:R-:W-:Y:S01]  /*7d20*/  FMUL.FTZ R136, R2.reuse, R136 ;  /* 0x0000008802887220 */ /* 0x040fe20000410000 */
[----:B------:R-:W-:Y:S01]  /*7d30*/  FMUL.FTZ R137, R2, R137 ;  /* 0x0000008902897220 */ /* 0x000fe20000410000 */
[C---:B------:R-:W-:Y:S01]  /*7d40*/  FMUL.FTZ R138, R0.reuse, R138 ;  /* 0x0000008a008a7220 */ /* 0x040fe20000410000 */
[----:B------:R-:W-:Y:S01]  /*7d50*/  FMUL.FTZ R139, R0, R139 ;  /* 0x0000008b008b7220 */ /* 0x000fe20000410000 */
[----:B------:R-:W-:Y:S02]  /*7d60*/  FMUL.FTZ R16, R2, R152 ;  /* 0x0000009802107220 */ /* 0x000fe40000410000 */
[C---:B----4-:R-:W-:Y:S03]  /*7d70*/  HMMA.16816.F32.BF16 R132, R168.reuse, R160, R132 ;  /* 0x000000a0a884723c */ /* 0x050fe60000041884 */
[----:B------:R-:W-:Y:S01]  /*7d80*/  LOP3.LUT R152, R184, 0xffff, RZ, 0xc0, !PT ;  /* 0x0000ffffb8987812 */ /* 0x000fe200078ec0ff */
[C---:B------:R-:W-:Y:S01]  /*7d90*/  FMUL.FTZ R140, R2.reuse, R140 ;  /* 0x0000008c028c7220 */ /* 0x040fe20000410000 */
[----:B------:R-:W-:Y:S01]  /*7da0*/  FMUL.FTZ R141, R2, R141 ;  /* 0x0000008d028d7220 */ /* 0x000fe20000410000 */
[C---:B------:R-:W-:Y:S05]  /*7db0*/  HMMA.16816.F32.BF16 R136, R168.reuse, R162, R136 ;  /* 0x000000a2a888723c */ /* 0x040fea0000041888 */
[C---:B------:R-:W-:Y:S01]  /*7dc0*/  FMUL.FTZ R142, R0.reuse, R142 ;  /* 0x0000008e008e7220 */ /* 0x040fe20000410000 */
[----:B------:R-:W-:Y:S01]  /*7dd0*/  FMUL.FTZ R143, R0, R143 ;  /* 0x0000008f008f7220 */ /* 0x000fe20000410000 */
[----:B------:R-:W-:Y:S01]  /*7de0*/  SHF.R.U32.HI R13, RZ, 0x8, R152 ;  /* 0x00000008ff0d7819 */ /* 0x000fe20000011698 */
[----:B------:R-:W-:Y:S01]  /*7df0*/  FMUL.FTZ R144, R2, R144 ;  /* 0x0000009002907220 */ /* 0x000fe20000410000 */
[----:B------:R-:W3:Y:S02]  /*7e00*/  LDSM.16.MT88.4 R152, [R228+0x10800] ;  /* 0x01080000e498783b */ /* 0x000ee40000004200 */
[----:B------:R-:W-:Y:S01]  /*7e10*/  LOP3.LUT R162, R186, 0xffff, RZ, 0xc0, !PT ;  /* 0x0000ffffbaa27812 */ /* 0x000fe200078ec0ff */
[----:B------:R-:W-:Y:S01]  /*7e20*/  FMUL.FTZ R145, R2, R145 ;  /* 0x0000009102917220 */ /* 0x000fe20000410000 */
[C---:B------:R-:W-:Y:S03]  /*7e30*/  HMMA.16816.F32.BF16 R140, R168.reuse, R176, R140 ;  /* 0x000000b0a88c723c */ /* 0x040fe6000004188c */
[--C-:B------:R-:W-:Y:S01]  /*7e40*/  SHF.R.U32.HI R160, RZ, 0x10, R186.reuse ;  /* 0x00000010ffa07819 */ /* 0x100fe200000116ba */
[C---:B------:R-:W-:Y:S01]  /*7e50*/  FMUL.FTZ R146, R0.reuse, R146 ;  /* 0x0000009200927220 */ /* 0x040fe20000410000 */
[----:B------:R-:W-:Y:S01]  /*7e60*/  SHF.R.U32.HI R161, RZ, 0x18, R186 ;  /* 0x00000018ffa17819 */ /* 0x000fe200000116ba */
[C---:B------:R-:W-:Y:S01]  /*7e70*/  HMMA.16816.F32.BF16 R16, R168.reuse, R178, R16 ;  /* 0x000000b2a810723c */ /* 0x040fe20000041810 */
[----:B------:R-:W-:Y:S04]  /*7e80*/  LDSM.16.MT88.4 R176, [R224+0x10800] ;  /* 0x01080000e0b0783b */ /* 0x000fe80000004200 */
[----:B------:R-:W-:Y:S01]  /*7e90*/  SHF.R.U32.HI R162, RZ, 0x8, R162 ;  /* 0x00000008ffa27819 */ /* 0x000fe200000116a2 */
[----:B------:R-:W-:Y:S01]  /*7ea0*/  FMUL.FTZ R147, R0, R147 ;  /* 0x0000009300937220 */ /* 0x000fe20000410000 */
[----:B------:R-:W-:Y:S01]  /*7eb0*/  LOP3.LUT R160, R160, 0xff, RZ, 0xc0, !PT ;  /* 0x000000ffa0a07812 */ /* 0x000fe200078ec0ff */
[----:B------:R-:W-:Y:S03]  /*7ec0*/  FMUL.FTZ R14, R0, R150 ;  /* 0x00000096000e7220 */ /* 0x000fe60000410000 */
[----:B------:R-:W-:Y:S01]  /*7ed0*/  PRMT R172, R172, 0x5410, R162 ;  /* 0x00005410acac7816 */ /* 0x000fe200000000a2 */
[----:B------:R-:W-:Y:S01]  /*7ee0*/  FMUL.FTZ R15, R0, R151 ;  /* 0x00000097000f7220 */ /* 0x000fe20000410000 */
[C---:B-1----:R-:W-:Y:S03]  /*7ef0*/  HMMA.16816.F32.BF16 R144, R168.reuse, R156, R144 ;  /* 0x0000009ca890723c */ /* 0x042fe60000041890 */
[----:B------:R-:W-:Y:S01]  /*7f00*/  PRMT R12, R160, 0x5410, R161 ;  /* 0x00005410a00c7816 */ /* 0x000fe200000000a1 */
[----:B------:R-:W-:Y:S01]  /*7f10*/  FFMA.FTZ R193, R2, R247, R193 ;  /* 0x000000f702c17223 */ /* 0x000fe200000100c1 */
[----:B------:R-:W1:Y:S01]  /*7f20*/  LDSM.16.MT88.4 R160, [R226+0x10800] ;  /* 0x01080000e2a0783b */ /* 0x000e620000004200 */
[----:B------:R-:W-:Y:S01]  /*7f30*/  LOP3.LUT R165, R184, 0xff, RZ, 0xc0, !PT ;  /* 0x000000ffb8a57812 */ /* 0x000fe200078ec0ff */
[----:B------:R-:W-:Y:S01]  /*7f40*/  FFMA.FTZ R194, R0, R246, R194 ;  /* 0x000000f600c27223 */ /* 0x000fe200000100c2 */
[----:B------:R-:W-:Y:S03]  /*7f50*/  SHF.R.U32.HI R184, RZ, 0x18, R184 ;  /* 0x00000018ffb87819 */ /* 0x000fe600000116b8 */
[----:B------:R-:W-:Y:S01]  /*7f60*/  LOP3.LUT R166, R166, 0xff, RZ, 0xc0, !PT ;  /* 0x000000ffa6a67812 */ /* 0x000fe200078ec0ff */
[----:B------:R-:W-:Y:S01]  /*7f70*/  FADD.FTZ R193, R191, R193 ;  /* 0x000000c1bfc17221 */ /* 0x000fe20000010000 */
[----:B------:R-:W-:Y:S01]  /*7f80*/  PRMT R165, R165, 0x5410, R13 ;  /* 0x00005410a5a57816 */ /* 0x000fe2000000000d */
[----:B------:R-:W-:Y:S01]  /*7f90*/  FMUL.FTZ R13, R2, R149 ;  /* 0x00000095020d7220 */ /* 0x000fe20000410000 */
[--C-:B------:R-:W-:Y:S01]  /*7fa0*/  HSET2.LE.AND R157, R172, R195.reuse, PT ;  /* 0x000000c3ac9d7233 */ /* 0x100fe20003803000 */
[----:B------:R-:W-:Y:S01]  /*7fb0*/  FADD.FTZ R194, R192, R194 ;  /* 0x000000c2c0c27221 */ /* 0x000fe20000010000 */
[----:B------:R-:W-:Y:S01]  /*7fc0*/  PRMT R149, R166, 0x5410, R184 ;  /* 0x00005410a6957816 */ /* 0x000fe200000000b8 */
[----:B------:R-:W4:Y:S01]  /*7fd0*/  LDSM.16.MT88.4 R172, [R225+0x10800] ;  /* 0x01080000e1ac783b */ /* 0x000f220000004200 */
[--C-:B------:R-:W-:Y:S01]  /*7fe0*/  HSET2.LE.AND R156, R12, R195.reuse, PT ;  /* 0x000000c30c9c7233 */ /* 0x100fe20003803000 */
[----:B------:R-:W-:Y:S01]  /*7ff0*/  FMUL.FTZ R12, R2, R148 ;  /* 0x00000094020c7220 */ /* 0x000fe20000410000 */
[--C-:B------:R-:W-:Y:S01]  /*8000*/  HSET2.LE.AND R148, R165, R195.reuse, PT ;  /* 0x000000c3a5947233 */ /* 0x100fe20003803000 */
[----:B------:R-:W-:Y:S01]  /*8010*/  FADD.FTZ R193, R167, R193 ;  /* 0x000000c1a7c17221 */ /* 0x000fe20000010000 */
[--C-:B------:R-:W-:Y:S01]  /*8020*/  HSET2.LE.AND R149, R149, R195.reuse, PT ;  /* 0x000000c395957233 */ /* 0x100fe20003803000 */
[----:B------:R-:W-:Y:S01]  /*8030*/  FADD.FTZ R194, R189, R194 ;  /* 0x000000c2bdc27221 */ /* 0x000fe20000010000 */
[----:B------:R-:W-:Y:S01]  /*8040*/  F2FP.BF16.F32.PACK_AB R150, R199, R198 ;  /* 0x000000c6c796723e */ /* 0x000fe200000010ff */
[----:B------:R-:W4:Y:S01]  /*8050*/  LDSM.16.MT88.4 R184, [R226+0x12800] ;  /* 0x01280000e2b8783b */ /* 0x000f220000004200 */
[----:B------:R-:W-:Y:S03]  /*8060*/  HMMA.16816.F32.BF16 R12, R168, R158, R12 ;  /* 0x0000009ea80c723c */ /* 0x000fe6000004180c */
[----:B------:R-:W-:Y:S01]  /*8070*/  F2FP.BF16.F32.PACK_AB R151, R200, R201 ;  /* 0x000000c9c897723e */ /* 0x000fe200000010ff */
[----:B------:R-:W-:Y:S01]  /*8080*/  FADD.FTZ R193, R188, R193 ;  /* 0x000000c1bcc17221 */ /* 0x000fe20000010000 */
[----:B-----5:R-:W-:Y:S01]  /*8090*/  F2FP.BF16.F32.PACK_AB R166, R203, R202 ;  /* 0x000000cacba6723e */ /* 0x020fe200000010ff */
[----:B------:R-:W-:Y:S01]  /*80a0*/  FADD.FTZ R194, R190, R194 ;  /* 0x000000c2bec27221 */ /* 0x000fe20000010000 */
[----:B--2---:R-:W-:Y:S01]  /*80b0*/  F2FP.BF16.F32.PACK_AB R165, R205, R204 ;  /* 0x000000cccda5723e */ /* 0x004fe200000010ff */
[----:B------:R-:W-:Y:S03]  /*80c0*/  LDSM.16.MT88.4 R168, [R224+0x12800] ;  /* 0x01280000e0a8783b */ /* 0x000fe60000004200 */
[----:B------:R-:W-:Y:S01]  /*80d0*/  LOP3.LUT R150, R157, R150, RZ, 0xc0, !PT ;  /* 0x000000969d967212 */ /* 0x000fe200078ec0ff */
[----:B------:R-:W-:Y:S01]  /*80e0*/  FADD.FTZ R193, R202, R193 ;  /* 0x000000c1cac17221 */ /* 0x000fe20000010000 */
[----:B------:R-:W-:Y:S01]  /*80f0*/  LOP3.LUT R151, R156, R151, RZ, 0xc0, !PT ;  /* 0x000000979c977212 */ /* 0x000fe200078ec0ff */
[----:B------:R-:W-:Y:S01]  /*8100*/  FADD.FTZ R194, R204, R194 ;  /* 0x000000c2ccc27221 */ /* 0x000fe20000010000 */
[----:B------:R-:W-:Y:S01]  /*8110*/  LOP3.LUT R148, R148, R166, RZ, 0xc0, !PT ;  /* 0x000000a694947212 */ /* 0x000fe200078ec0ff */
[----:B------:R-:W2:Y:S01]  /*8120*/  LDSM.16.MT88.4 R156, [R225+0x12800] ;  /* 0x01280000e19c783b */ /* 0x000ea20000004200 */
[----:B------:R-:W-:Y:S01]  /*8130*/  LOP3.LUT R149, R149, R165, RZ, 0xc0, !PT ;  /* 0x000000a595957212 */ /* 0x000fe200078ec0ff */
[----:B------:R-:W-:Y:S01]  /*8140*/  FFMA.FTZ R166, R24, UR4, -R197 ;  /* 0x0000000418a67c23 */ /* 0x000fe200080108c5 */
[----:B------:R-:W-:Y:S01]  /*8150*/  MOV R165, UR39 ;  /* 0x0000002700a57c02 */ /* 0x000fe20008000f00 */
[----:B------:R-:W-:Y:S01]  /*8160*/  FADD.FTZ R193, R203, R193 ;  /* 0x000000c1cbc17221 */ /* 0x000fe20000010000 */
[----:B------:R-:W-:Y:S01]  /*8170*/  MOV R0, R3 ;  /* 0x0000000300007202 */ /* 0x000fe20000000f00 */
[----:B------:R-:W-:Y:S01]  /*8180*/  FADD.FTZ R194, R205, R194 ;  /* 0x000000c2cdc27221 */ /* 0x000fe20000010000 */
[----:B------:R-:W-:Y:S01]  /*8190*/  MOV R2, R164 ;  /* 0x000000a400027202 */ /* 0x000fe20000000f00 */
[C---:B---3--:R-:W-:Y:S01]  /*81a0*/  HMMA.16816.F32.BF16 R4, R148.reuse, R152, R4 ;  /* 0x000000989404723c */ /* 0x048fe20000041804 */
[----:B------:R-:W-:Y:S04]  /*81b0*/  MUFU.EX2 R166, R166 ;  /* 0x000000a600a67308 */ /* 0x000fe80000000800 */
[----:B------:R-:W-:Y:S01]  /*81c0*/  FADD.FTZ R193, R198, R193 ;  /* 0x000000c1c6c17221 */ /* 0x000fe20000010000 */
[C---:B------:R-:W-:Y:S01]  /*81d0*/  HMMA.16816.F32.BF16 R8, R148.reuse, R154, R8 ;  /* 0x0000009a9408723c */ /* 0x040fe20000041808 */
[----:B------:R-:W3:Y:S04]  /*81e0*/  LDSM.16.MT88.4 R152, [R228+0x14800] ;  /* 0x01480000e498783b */ /* 0x000ee80000004200 */
[----:B------:R-:W-:Y:S01]  /*81f0*/  FADD.FTZ R194, R201, R194 ;  /* 0x000000c2c9c27221 */ /* 0x000fe20000010000 */
[C---:B-1----:R-:W-:Y:S05]  /*8200*/  HMMA.16816.F32.BF16 R36, R148.reuse, R160, R36 ;  /* 0x000000a09424723c */ /* 0x042fea0000041824 */
[----:B------:R-:W-:Y:S01]  /*8210*/  FADD.FTZ R193, R199, R193 ;  /* 0x000000c1c7c17221 */ /* 0x000fe20000010000 */
[C---:B------:R-:W-:Y:S01]  /*8220*/  HMMA.16816.F32.BF16 R40, R148.reuse, R162, R40 ;  /* 0x000000a29428723c */ /* 0x040fe20000041828 */
[----:B------:R-:W1:Y:S04]  /*8230*/  LDSM.16.MT88.4 R160, [R226+0x14800] ;  /* 0x01480000e2a0783b */ /* 0x000e680000004200 */
[----:B------:R-:W-:Y:S01]  /*8240*/  FADD.FTZ R194, R200, R194 ;  /* 0x000000c2c8c27221 */ /* 0x000fe20000010000 */
[C---:B----4-:R-:W-:Y:S06]  /*8250*/  HMMA.16816.F32.BF16 R44, R148.reuse, R172, R44 ;  /* 0x000000ac942c723c */ /* 0x050fec000004182c */
[C---:B------:R-:W-:Y:S01]  /*8260*/  HMMA.16816.F32.BF16 R48, R148.reuse, R174, R48 ;  /* 0x000000ae9430723c */ /* 0x040fe20000041830 */
[----:B------:R-:W4:Y:S05]  /*8270*/  LDSM.16.MT88.4 R172, [R225+0x14800] ;  /* 0x01480000e1ac783b */ /* 0x000f2a0000004200 */
[C---:B------:R-:W-:Y:S06]  /*8280*/  HMMA.16816.F32.BF16 R52, R148.reuse, R176, R52 ;  /* 0x000000b09434723c */ /* 0x040fec0000041834 */
[C---:B------:R-:W-:Y:S06]  /*8290*/  HMMA.16816.F32.BF16 R56, R148.reuse, R178, R56 ;  /* 0x000000b29438723c */ /* 0x040fec0000041838 */
[C---:B------:R-:W-:Y:S05]  /*82a0*/  HMMA.16816.F32.BF16 R60, R148.reuse, R180, R60 ;  /* 0x000000b4943c723c */ /* 0x040fea000004183c */
[--C-:B------:R-:W-:Y:S01]  /*82b0*/  FFMA.FTZ R178, R27, UR4, -R196.reuse ;  /* 0x000000041bb27c23 */ /* 0x100fe200080108c4 */
[C---:B------:R-:W-:Y:S05]  /*82c0*/  HMMA.16816.F32.BF16 R64, R148.reuse, R182, R64 ;  /* 0x000000b69440723c */ /* 0x040fea0000041840 */
[--C-:B------:R-:W-:Y:S01]  /*82d0*/  FFMA.FTZ R179, R20, UR4, -R197.reuse ;  /* 0x0000000414b37c23 */ /* 0x100fe200080108c5 */
[C---:B------:R-:W-:Y:S01]  /*82e0*/  HMMA.16816.F32.BF16 R68, R148.reuse, R184, R68 ;  /* 0x000000b89444723c */ /* 0x040fe20000041844 */
[----:B------:R-:W-:Y:S04]  /*82f0*/  MUFU.EX2 R178, R178 ;  /* 0x000000b200b27308 */ /* 0x000fe80000000800 */
[----:B------:R-:W-:Y:S01]  /*8300*/  FFMA.FTZ R180, R21, UR4, -R197 ;  /* 0x0000000415b47c23 */ /* 0x000fe200080108c5 */
[C---:B------:R-:W-:Y:S05]  /*8310*/  HMMA.16816.F32.BF16 R72, R148.reuse, R186, R72 ;  /* 0x000000ba9448723c */ /* 0x040fea0000041848 */
[----:B------:R-:W5:Y:S01]  /*8320*/  MUFU.EX2 R179, R179 ;  /* 0x000000b300b37308 */ /* 0x000f620000000800 */
[----:B------:R-:W-:Y:S01]  /*8330*/  FFMA.FTZ R181, R22, UR4, -R196 ;  /* 0x0000000416b57c23 */ /* 0x000fe200080108c4 */
[C---:B--2---:R-:W-:Y:S08]  /*8340*/  HMMA.16816.F32.BF16 R76, R148.reuse, R156, R76 ;  /* 0x0000009c944c723c */ /* 0x044ff0000004184c */
[----:B------:R-:W2:Y:S01]  /*8350*/  MUFU.EX2 R180, R180 ;  /* 0x000000b400b47308 */ /* 0x000ea20000000800 */
[C---:B------:R-:W-:Y:S01]  /*8360*/  HMMA.16816.F32.BF16 R80, R148.reuse, R158, R80 ;  /* 0x0000009e9450723c */ /* 0x040fe20000041850 */
[----:B------:R-:W4:Y:S05]  /*8370*/  LDSM.16.MT88.4 R156, [R224+0x14800] ;  /* 0x01480000e09c783b */ /* 0x000f2a0000004200 */
[C---:B------:R-:W-:Y:S03]  /*8380*/  HMMA.16816.F32.BF16 R84, R148.reuse, R168, R84 ;  /* 0x000000a89454723c */ /* 0x040fe60000041854 */
[----:B------:R-:W4:Y:S02]  /*8390*/  MUFU.EX2 R181, R181 ;  /* 0x000000b500b57308 */ /* 0x000f240000000800 */
[----:B-----5:R-:W-:Y:S01]  /*83a0*/  FADD.FTZ R193, R179, R193 ;  /* 0x000000c1b3c17221 */ /* 0x020fe20000010000 */
[C---:B------:R-:W-:Y:S01]  /*83b0*/  HMMA.16816.F32.BF16 R88, R148.reuse, R170, R88 ;  /* 0x000000aa9458723c */ /* 0x040fe20000041858 */
[----:B------:R-:W5:Y:S04]  /*83c0*/  LDSM.16.MT88.4 R168, [R228+0x16800] ;  /* 0x01680000e4a8783b */ /* 0x000f680000004200 */
[----:B--2---:R-:W-:Y:S01]  /*83d0*/  FADD.FTZ R193, R180, R193 ;  /* 0x000000c1b4c17221 */ /* 0x004fe20000010000 */
[C---:B---3--:R-:W-:Y:S05]  /*83e0*/  HMMA.16816.F32.BF16 R92, R148.reuse, R152, R92 ;  /* 0x00000098945c723c */ /* 0x048fea000004185c */
[----:B------:R-:W-:Y:S01]  /*83f0*/  FADD.FTZ R193, R166, R193 ;  /* 0x000000c1a6c17221 */ /* 0x000fe20000010000 */
[C---:B------:R-:W-:Y:S05]  /*8400*/  HMMA.16816.F32.BF16 R96, R148.reuse, R154, R96 ;  /* 0x0000009a9460723c */ /* 0x040fea0000041860 */
[----:B------:R-:W-:Y:S01]  /*8410*/  LOP3.LUT R152, R251, UR33, R165, 0x96, !PT ;  /* 0x00000021fb987c12 */ /* 0x000fe2000f8e96a5 */
[C---:B-1----:R-:W-:Y:S05]  /*8420*/  HMMA.16816.F32.BF16 R100, R148.reuse, R160, R100 ;  /* 0x000000a09464723c */ /* 0x042fea0000041864 */
[----:B------:R-:W-:Y:S01]  /*8430*/  IMAD.WIDE.U32 R176, R152, -0x326172a9, RZ ;  /* 0xcd9e8d5798b07825 */ /* 0x000fe200078e00ff */
[C---:B------:R-:W-:Y:S01]  /*8440*/  HMMA.16816.F32.BF16 R104, R148.reuse, R162, R104 ;  /* 0x000000a29468723c */ /* 0x040fe20000041868 */
[----:B------:R-:W1:Y:S04]  /*8450*/  LDSM.16.MT88.4 R152, [R226+0x16800] ;  /* 0x01680000e298783b */ /* 0x000e680000004200 */
[----:B------:R-:W-:Y:S01]  /*8460*/  LOP3.LUT R161, R177, UR21, R248, 0x96, !PT ;  /* 0x00000015b1a17c12 */ /* 0x000fe2000f8e96f8 */
[C---:B----4-:R-:W-:Y:S05]  /*8470*/  HMMA.16816.F32.BF16 R108, R148.reuse, R172, R108 ;  /* 0x000000ac946c723c */ /* 0x050fea000004186c */
[----:B------:R-:W-:Y:S01]  /*8480*/  LOP3.LUT R160, R207, UR19, R176, 0x96, !PT ;  /* 0x00000013cfa07c12 */ /* 0x000fe2000f8e96b0 */
[C---:B------:R-:W-:Y:S01]  /*8490*/  HMMA.16816.F32.BF16 R112, R148.reuse, R174, R112 ;  /* 0x000000ae9470723c */ /* 0x040fe20000041870 */
[----:B------:R-:W-:Y:S04]  /*84a0*/  LDSM.16.MT88.4 R172, [R224+0x11000] ;  /* 0x01100000e0ac783b */ /* 0x000fe80000004200 */
[----:B------:R-:W-:Y:S01]  /*84b0*/  IMAD.WIDE.U32 R186, R161, -0x2daee0ad, RZ ;  /* 0xd2511f53a1ba7825 */ /* 0x000fe200078e00ff */
[C---:B------:R-:W-:Y:S05]  /*84c0*/  HMMA.16816.F32.BF16 R116, R148.reuse, R156, R116 ;  /* 0x0000009c9474723c */ /* 0x040fea0000041874 */
[----:B------:R-:W-:Y:S01]  /*84d0*/  IMAD.WIDE.U32 R160, R160, -0x2daee0ad, RZ ;  /* 0xd2511f53a0a07825 */ /* 0x000fe200078e00ff */
[C---:B------:R-:W-:Y:S05]  /*84e0*/  HMMA.16816.F32.BF16 R120, R148.reuse, R158, R120 ;  /* 0x0000009e9478723c */ /* 0x040fea0000041878 */
[----:B------:R-:W-:Y:S01]  /*84f0*/  LOP3.LUT R186, R161, UR16, R186, 0x96, !PT ;  /* 0x00000010a1ba7c12 */ /* 0x000fe2000f8e96ba */
[C---:B-----5:R-:W-:Y:S05]  /*8500*/  HMMA.16816.F32.BF16 R124, R148.reuse, R168, R124 ;  /* 0x000000a8947c723c */ /* 0x060fea000004187c */
[----:B------:R-:W-:Y:S01]  /*8510*/  LOP3.LUT R24, R187, UR18, R244, 0x96, !PT ;  /* 0x00000012bb187c12 */ /* 0x000fe2000f8e96f4 */
[C---:B------:R-:W-:Y:S05]  /*8520*/  HMMA.16816.F32.BF16 R128, R148.reuse, R170, R128 ;  /* 0x000000aa9480723c */ /* 0x040fea0000041880 */
[----:B------:R-:W-:Y:S01]  /*8530*/  FFMA.FTZ R176, R25, UR4, -R197 ;  /* 0x0000000419b07c23 */ /* 0x000fe200080108c5 */
[C---:B-1----:R-:W-:Y:S05]  /*8540*/  HMMA.16816.F32.BF16 R132, R148.reuse, R152, R132 ;  /* 0x000000989484723c */ /* 0x042fea0000041884 */
[----:B------:R-:W-:Y:S01]  /*8550*/  IMAD.WIDE.U32 R24, R24, -0x326172a9, RZ ;  /* 0xcd9e8d5718187825 */ /* 0x000fe200078e00ff */
[C---:B------:R-:W-:Y:S01]  /*8560*/  HMMA.16816.F32.BF16 R136, R148.reuse, R154, R136 ;  /* 0x0000009a9488723c */ /* 0x040fe20000041888 */
[----:B------:R-:W1:Y:S04]  /*8570*/  MUFU.EX2 R176, R176 ;  /* 0x000000b000b07308 */ /* 0x000e680000000800 */
[----:B------:R-:W-:Y:S06]  /*8580*/  IMAD.WIDE.U32 R186, R186, -0x326172a9, RZ ;  /* 0xcd9e8d57baba7825 */ /* 0x000fec00078e00ff */
[----:B------:R-:W-:Y:S01]  /*8590*/  FFMA.FTZ R177, R26, UR4, -R196 ;  /* 0x000000041ab17c23 */ /* 0x000fe200080108c4 */
[----:B------:R-:W-:Y:S02]  /*85a0*/  LOP3.LUT R156, R25, UR17, R206, 0x96, !PT ;  /* 0x00000011199c7c12 */ /* 0x000fe4000f8e96ce */
[----:B------:R-:W-:Y:S03]  /*85b0*/  LOP3.LUT R184, R187, UR15, R24, 0x96, !PT ;  /* 0x0000000fbbb87c12 */ /* 0x000fe6000f8e9618 */
[----:B------:R-:W-:Y:S01]  /*85c0*/  MUFU.EX2 R177, R177 ;  /* 0x000000b100b17308 */ /* 0x000fe20000000800 */
[----:B------:R-:W2:Y:S01]  /*85d0*/  LDSM.16.MT88.4 R24, [R225+0x16800] ;  /* 0x01680000e118783b */ /* 0x000ea20000004200 */
[----:B------:R-:W-:Y:S04]  /*85e0*/  IMAD.WIDE.U32 R156, R156, -0x2daee0ad, RZ ;  /* 0xd2511f539c9c7825 */ /* 0x000fe800078e00ff */
[----:B------:R-:W-:Y:S01]  /*85f0*/  FADD.FTZ R194, R181, R194 ;  /* 0x000000c2b5c27221 */ /* 0x000fe20000010000 */
[----:B------:R-:W-:Y:S01]  /*8600*/  IMAD.WIDE.U32 R184, R184, -0x2daee0ad, RZ ;  /* 0xd2511f53b8b87825 */ /* 0x000fe200078e00ff */
[----:B------:R-:W-:Y:S02]  /*8610*/  LOP3.LUT R182, R157, UR14, R160, 0x96, !PT ;  /* 0x0000000e9db67c12 */ /* 0x000fe4000f8e96a0 */
[----:B------:R-:W-:Y:S01]  /*8620*/  LDSM.16.MT88.4 R160, [R228+0x11000] ;  /* 0x01100000e4a0783b */ /* 0x000fe20000004200 */
[----:B-1----:R-:W-:Y:S01]  /*8630*/  FADD.FTZ R193, R176, R193 ;  /* 0x000000c1b0c17221 */ /* 0x002fe20000010000 */
[----:B------:R-:W-:Y:S01]  /*8640*/  LOP3.LUT R168, R185, UR5, R156, 0x96, !PT ;  /* 0x00000005b9a87c12 */ /* 0x000fe2000f8e969c */
[----:B------:R-:W-:Y:S04]  /*8650*/  IMAD.WIDE.U32 R182, R182, -0x326172a9, RZ ;  /* 0xcd9e8d57b6b67825 */ /* 0x000fe800078e00ff */
[----:B------:R-:W-:Y:S01]  /*8660*/  IMAD.WIDE.U32 R168, R168, -0x326172a9, RZ ;  /* 0xcd9e8d57a8a87825 */ /* 0x000fe200078e00ff */
[----:B------:R-:W1:Y:S02]  /*8670*/  LDSM.16.MT88.4 R156, [R224+0x16800] ;  /* 0x01680000e09c783b */ /* 0x000e640000004200 */
[----:B------:R-:W-:Y:S02]  /*8680*/  LOP3.LUT R183, R183, UR27, R186, 0x96, !PT ;  /* 0x0000001bb7b77c12 */ /* 0x000fe4000f8e96ba */
[C---:B------:R-:W-:Y:S02]  /*8690*/  LOP3.LUT R165, R168.reuse, 0xffff, RZ, 0xc0, !PT ;  /* 0x0000ffffa8a57812 */ /* 0x040fe400078ec0ff */
[----:B------:R-:W-:Y:S01]  /*86a0*/  LOP3.LUT R20, R169, UR35, R182, 0x96, !PT ;  /* 0x00000023a9147c12 */ /* 0x000fe2000f8e96b6 */
[----:B------:R-:W-:Y:S01]  /*86b0*/  FFMA.FTZ R182, R23, UR4, -R196 ;  /* 0x0000000417b67c23 */ /* 0x000fe200080108c4 */
[----:B------:R-:W-:Y:S02]  /*86c0*/  LOP3.LUT R153, R168, 0xff, RZ, 0xc0, !PT ;  /* 0x000000ffa8997812 */ /* 0x000fe400078ec0ff */
[----:B------:R-:W-:Y:S02]  /*86d0*/  SHF.R.U32.HI R152, RZ, 0x10, R168 ;  /* 0x00000010ff987819 */ /* 0x000fe400000116a8 */
[----:B------:R-:W-:Y:S01]  /*86e0*/  SHF.R.U32.HI R165, RZ, 0x8, R165 ;  /* 0x00000008ffa57819 */ /* 0x000fe200000116a5 */
[----:B------:R-:W3:Y:S01]  /*86f0*/  MUFU.EX2 R182, R182 ;  /* 0x000000b600b67308 */ /* 0x000ee20000000800 */
[----:B------:R-:W-:Y:S02]  /*8700*/  LOP3.LUT R23, R152, 0xff, RZ, 0xc0, !PT ;  /* 0x000000ff98177812 */ /* 0x000fe400078ec0ff */
[----:B------:R-:W-:Y:S02]  /*8710*/  PRMT R22, R153, 0x5410, R165 ;  /* 0x0000541099167816 */ /* 0x000fe400000000a5 */
[----:B------:R-:W4:Y:S01]  /*8720*/  LDSM.16.MT88.4 R152, [R226+0x11000] ;  /* 0x01100000e298783b */ /* 0x000f220000004200 */
[----:B------:R-:W-:Y:S02]  /*8730*/  LOP3.LUT R170, R20, 0xffff, RZ, 0xc0, !PT ;  /* 0x0000ffff14aa7812 */ /* 0x000fe400078ec0ff */
[----:B------:R-:W-:Y:S02]  /*8740*/  SHF.R.U32.HI R169, RZ, 0x10, R20 ;  /* 0x00000010ffa97819 */ /* 0x000fe40000011614 */
[----:B------:R-:W-:Y:S01]  /*8750*/  SHF.R.U32.HI R170, RZ, 0x8, R170 ;  /* 0x00000008ffaa7819 */ /* 0x000fe200000116aa */
[C---:B--2---:R-:W-:Y:S03]  /*8760*/  HMMA.16816.F32.BF16 R140, R148.reuse, R24, R140 ;  /* 0x00000018948c723c */ /* 0x044fe6000004188c */
[----:B------:R-:W-:Y:S02]  /*8770*/  SHF.R.U32.HI R21, RZ, 0x18, R168 ;  /* 0x00000018ff157819 */ /* 0x000fe400000116a8 */
[----:B------:R-:W-:Y:S01]  /*8780*/  SHF.R.U32.HI R168, RZ, 0x18, R20 ;  /* 0x00000018ffa87819 */ /* 0x000fe20000011614 */
[C---:B------:R-:W-:Y:S05]  /*8790*/  HMMA.16816.F32.BF16 R16, R148.reuse, R26, R16 ;  /* 0x0000001a9410723c */ /* 0x040fea0000041810 */
[----:B------:R-:W-:Y:S01]  /*87a0*/  LOP3.LUT R169, R169, 0xff, RZ, 0xc0, !PT ;  /* 0x000000ffa9a97812 */ /* 0x000fe200078ec0ff */
[----:B---3--:R-:W-:Y:S01]  /*87b0*/  FADD.FTZ R194, R182, R194 ;  /* 0x000000c2b6c27221 */ /* 0x008fe20000010000 */
[----:B------:R-:W-:Y:S01]  /*87c0*/  LOP3.LUT R165, R20, 0xff, RZ, 0xc0, !PT ;  /* 0x000000ff14a57812 */ /* 0x000fe200078ec0ff */
[C---:B-1----:R-:W-:Y:S03]  /*87d0*/  HMMA.16816.F32.BF16 R144, R148.reuse, R156, R144 ;  /* 0x0000009c9490723c */ /* 0x042fe60000041890 */
[----:B------:R-:W-:Y:S01]  /*87e0*/  PRMT R23, R23, 0x5410, R21 ;  /* 0x0000541017177816 */ /* 0x000fe20000000015 */
[----:B------:R-:W-:Y:S01]  /*87f0*/  FADD.FTZ R194, R177, R194 ;  /* 0x000000c2b1c27221 */ /* 0x000fe20000010000 */
[----:B------:R-:W-:Y:S01]  /*8800*/  PRMT R165, R165, 0x5410, R170 ;  /* 0x00005410a5a57816 */ /* 0x000fe200000000aa */
[----:B------:R-:W-:Y:S01]  /*8810*/  HMMA.16816.F32.BF16 R12, R148, R158, R12 ;  /* 0x0000009e940c723c */ /* 0x000fe2000004180c */
[----:B------:R-:W-:Y:S04]  /*8820*/  LDSM.16.MT88.4 R148, [R226+0x13000] ;  /* 0x01300000e294783b */ /* 0x000fe80000004200 */
[----:B------:R-:W-:Y:S01]  /*8830*/  PRMT R21, R169, 0x5410, R168 ;  /* 0x00005410a9157816 */ /* 0x000fe200000000a8 */
[----:B------:R-:W-:Y:S01]  /*8840*/  FADD.FTZ R194, R178, R194 ;  /* 0x000000c2b2c27221 */ /* 0x000fe20000010000 */
[--C-:B------:R-:W-:Y:S02]  /*8850*/  HSET2.LE.AND R22, R22, R195.reuse, PT ;  /* 0x000000c316167233 */ /* 0x100fe40003803000 */
[----:B------:R-:W1:Y:S02]  /*8860*/  LDSM.16.MT88.4 R168, [R225+0x11000] ;  /* 0x01100000e1a8783b */ /* 0x000e640000004200 */
[----:B------:R-:W-:Y:S02]  /*8870*/  F2FP.BF16.F32.PACK_AB R20, R176, R166 ;  /* 0x000000a6b014723e */ /* 0x000fe400000010ff */
[--C-:B------:R-:W-:Y:S02]  /*8880*/  HSET2.LE.AND R23, R23, R195.reuse, PT ;  /* 0x000000c317177233 */ /* 0x100fe40003803000 */
[----:B------:R-:W-:Y:S02]  /*8890*/  LOP3.LUT R22, R22, R20, RZ, 0xc0, !PT ;  /* 0x0000001416167212 */ /* 0x000fe400078ec0ff */
[--C-:B------:R-:W-:Y:S01]  /*88a0*/  HSET2.LE.AND R20, R165, R195.reuse, PT ;  /* 0x000000c3a5147233 */ /* 0x100fe20003803000 */
[----:B------:R-:W-:Y:S01]  /*88b0*/  LDSM.16.MT88.4 R156, [R225+0x13000] ;  /* 0x01300000e19c783b */ /* 0x000fe20000004200 */
[--C-:B------:R-:W-:Y:S02]  /*88c0*/  HSET2.LE.AND R21, R21, R195.reuse, PT ;  /* 0x000000c315157233 */ /* 0x100fe40003803000 */
[----:B------:R-:W-:Y:S02]  /*88d0*/  F2FP.BF16.F32.PACK_AB R25, R180, R179 ;  /* 0x000000b3b419723e */ /* 0x000fe400000010ff */
[----:B------:R-:W-:Y:S02]  /*88e0*/  F2FP.BF16.F32.PACK_AB R24, R182, R181 ;  /* 0x000000b5b618723e */ /* 0x000fe400000010ff */
[----:B------:R-:W-:Y:S02]  /*88f0*/  F2FP.BF16.F32.PACK_AB R165, R178, R177 ;  /* 0x000000b1b2a5723e */ /* 0x000fe400000010ff */
[----:B------:R-:W-:Y:S02]  /*8900*/  LOP3.LUT R20, R20, R25, RZ, 0xc0, !PT ;  /* 0x0000001914147212 */ /* 0x000fe400078ec0ff */
[----:B------:R-:W-:Y:S01]  /*8910*/  LOP3.LUT R23, R23, R165, RZ, 0xc0, !PT ;  /* 0x000000a517177212 */ /* 0x000fe200078ec0ff */
[----:B------:R-:W-:Y:S01]  /*8920*/  FFMA.FTZ R165, R28, UR4, -R197 ;  /* 0x000000041ca57c23 */ /* 0x000fe200080108c5 */
[----:B------:R-:W-:Y:S02]  /*8930*/  LOP3.LUT R21, R21, R24, RZ, 0xc0, !PT ;  /* 0x0000001815157212 */ /* 0x000fe400078ec0ff */
[----:B------:R-:W2:Y:S03]  /*8940*/  LDSM.16.MT88.4 R24, [R228+0x13000] ;  /* 0x01300000e418783b */ /* 0x000ea60000004200 */
[----:B------:R-:W3:Y:S02]  /*8950*/  MUFU.EX2 R165, R165 ;  /* 0x000000a500a57308 */ /* 0x000ee40000000800 */
[C---:B------:R-:W-:Y:S06]  /*8960*/  HMMA.16816.F32.BF16 R4, R20.reuse, R160, R4 ;  /* 0x000000a01404723c */ /* 0x040fec0000041804 */
[C---:B------:R-:W-:Y:S01]  /*8970*/  HMMA.16816.F32.BF16 R8, R20.reuse, R162, R8 ;  /* 0x000000a21408723c */ /* 0x040fe20000041808 */
[----:B------:R-:W5:Y:S05]  /*8980*/  LDSM.16.MT88.4 R160, [R224+0x13000] ;  /* 0x01300000e0a0783b */ /* 0x000f6a0000004200 */
[C---:B----4-:R-:W-:Y:S05]  /*8990*/  HMMA.16816.F32.BF16 R36, R20.reuse, R152, R36 ;  /* 0x000000981424723c */ /* 0x050fea0000041824 */
[----:B---3--:R-:W-:Y:S01]  /*89a0*/  FADD.FTZ R193, R165, R193 ;  /* 0x000000c1a5c17221 */ /* 0x008fe20000010000 */
[C---:B------:R-:W-:Y:S01]  /*89b0*/  HMMA.16816.F32.BF16 R40, R20.reuse, R154, R40 ;  /* 0x0000009a1428723c */ /* 0x040fe20000041828 */
[----:B------:R-:W3:Y:S05]  /*89c0*/  LDSM.16.MT88.4 R152, [R228+0x15000] ;  /* 0x01500000e498783b */ /* 0x000eea0000004200 */
[C---:B-1----:R-:W-:Y:S06]  /*89d0*/  HMMA.16816.F32.BF16 R44, R20.reuse, R168, R44 ;  /* 0x000000a8142c723c */ /* 0x042fec000004182c */
[C---:B------:R-:W-:Y:S01]  /*89e0*/  HMMA.16816.F32.BF16 R48, R20.reuse, R170, R48 ;  /* 0x000000aa1430723c */ /* 0x040fe20000041830 */
[----:B------:R-:W1:Y:S05]  /*89f0*/  LDSM.16.MT88.4 R168, [R226+0x15000] ;  /* 0x01500000e2a8783b */ /* 0x000e6a0000004200 */
        /* <DEDUP_REMOVED lines=8> */
[----:B------:R-:W2:Y:S05]  /*8a80*/  LDSM.16.MT88.4 R148, [R228+0x17000] ;  /* 0x01700000e494783b */ /* 0x000eaa0000004200 */
[C---:B------:R-:W-:Y:S06]  /*8a90*/  HMMA.16816.F32.BF16 R76, R20.reuse, R156, R76 ;  /* 0x0000009c144c723c */ /* 0x040fec000004184c */
[C---:B------:R-:W-:Y:S01]  /*8aa0*/  HMMA.16816.F32.BF16 R80, R20.reuse, R158, R80 ;  /* 0x0000009e1450723c */ /* 0x040fe20000041850 */
[----:B------:R-:W-:Y:S05]  /*8ab0*/  LDSM.16.MT88.4 R156, [R228+0x11800] ;  /* 0x01180000e49c783b */ /* 0x000fea0000004200 */
[C---:B-----5:R-:W-:Y:S06]  /*8ac0*/  HMMA.16816.F32.BF16 R84, R20.reuse, R160, R84 ;  /* 0x000000a01454723c */ /* 0x060fec0000041854 */
[C---:B------:R-:W-:Y:S06]  /*8ad0*/  HMMA.16816.F32.BF16 R88, R20.reuse, R162, R88 ;  /* 0x000000a21458723c */ /* 0x040fec0000041858 */
[C---:B---3--:R-:W-:Y:S06]  /*8ae0*/  HMMA.16816.F32.BF16 R92, R20.reuse, R152, R92 ;  /* 0x00000098145c723c */ /* 0x048fec000004185c */
[C---:B------:R-:W-:Y:S01]  /*8af0*/  HMMA.16816.F32.BF16 R96, R20.reuse, R154, R96 ;  /* 0x0000009a1460723c */ /* 0x040fe20000041860 */
[----:B------:R-:W3:Y:S05]  /*8b00*/  LDSM.16.MT88.4 R152, [R226+0x17000] ;  /* 0x01700000e298783b */ /* 0x000eea0000004200 */
[C---:B-1----:R-:W-:Y:S06]  /*8b10*/  HMMA.16816.F32.BF16 R100, R20.reuse, R168, R100 ;  /* 0x000000a81464723c */ /* 0x042fec0000041864 */
[C---:B------:R-:W-:Y:S01]  /*8b20*/  HMMA.16816.F32.BF16 R104, R20.reuse, R170, R104 ;  /* 0x000000aa1468723c */ /* 0x040fe20000041868 */
[----:B------:R-:W-:Y:S05]  /*8b30*/  LDSM.16.MT88.4 R168, [R228+0x13800] ;  /* 0x01380000e4a8783b */ /* 0x000fea0000004200 */
[C---:B----4-:R-:W-:Y:S06]  /*8b40*/  HMMA.16816.F32.BF16 R108, R20.reuse, R172, R108 ;  /* 0x000000ac146c723c */ /* 0x050fec000004186c */
[C---:B------:R-:W-:Y:S05]  /*8b50*/  HMMA.16816.F32.BF16 R112, R20.reuse, R174, R112 ;  /* 0x000000ae1470723c */ /* 0x040fea0000041870 */
[--C-:B------:R-:W-:Y:S01]  /*8b60*/  FFMA.FTZ R172, R29, UR4, -R197.reuse ;  /* 0x000000041dac7c23 */ /* 0x100fe200080108c5 */
[C---:B--2---:R-:W-:Y:S05]  /*8b70*/  HMMA.16816.F32.BF16 R116, R20.reuse, R24, R116 ;  /* 0x000000181474723c */ /* 0x044fea0000041874 */
[--C-:B------:R-:W-:Y:S01]  /*8b80*/  FFMA.FTZ R173, R30, UR4, -R196.reuse ;  /* 0x000000041ead7c23 */ /* 0x100fe200080108c4 */
[C---:B------:R-:W-:Y:S01]  /*8b90*/  HMMA.16816.F32.BF16 R120, R20.reuse, R26, R120 ;  /* 0x0000001a1478723c */ /* 0x040fe20000041878 */
[----:B------:R-:W1:Y:S01]  /*8ba0*/  LDSM.16.MT88.4 R24, [R225+0x17000] ;  /* 0x01700000e118783b */ /* 0x000e620000004200 */
[----:B------:R-:W-:Y:S03]  /*8bb0*/  MUFU.EX2 R172, R172 ;  /* 0x000000ac00ac7308 */ /* 0x000fe60000000800 */
[--C-:B------:R-:W-:Y:S01]  /*8bc0*/  FFMA.FTZ R174, R31, UR4, -R196.reuse ;  /* 0x000000041fae7c23 */ /* 0x100fe200080108c4 */
[C---:B------:R-:W-:Y:S03]  /*8bd0*/  HMMA.16816.F32.BF16 R124, R20.reuse, R148, R124 ;  /* 0x00000094147c723c */ /* 0x040fe6000004187c */
[----:B------:R-:W2:Y:S03]  /*8be0*/  LDSM.16.MT88.4 R28, [R224+0x17000] ;  /* 0x01700000e01c783b */ /* 0x000ea60000004200 */
[----:B------:R-:W4:Y:S01]  /*8bf0*/  MUFU.EX2 R173, R173 ;  /* 0x000000ad00ad7308 */ /* 0x000f220000000800 */
[--C-:B------:R-:W-:Y:S01]  /*8c00*/  FFMA.FTZ R175, R32, UR4, -R197.reuse ;  /* 0x0000000420af7c23 */ /* 0x100fe200080108c5 */
[C---:B------:R-:W-:Y:S03]  /*8c10*/  HMMA.16816.F32.BF16 R128, R20.reuse, R150, R128 ;  /* 0x000000961480723c */ /* 0x040fe60000041880 */
[----:B------:R-:W-:Y:S03]  /*8c20*/  FFMA.FTZ R197, R33, UR4, -R197 ;  /* 0x0000000421c57c23 */ /* 0x000fe600080108c5 */
[C---:B---3--:R-:W-:Y:S02]  /*8c30*/  HMMA.16816.F32.BF16 R132, R20.reuse, R152, R132 ;  /* 0x000000981484723c */ /* 0x048fe40000041884 */
[----:B------:R-:W3:Y:S03]  /*8c40*/  MUFU.EX2 R174, R174 ;  /* 0x000000ae00ae7308 */ /* 0x000ee60000000800 */
[----:B------:R-:W-:Y:S01]  /*8c50*/  IMAD.WIDE.U32 R148, R183, -0x2daee0ad, RZ ;  /* 0xd2511f53b7947825 */ /* 0x000fe200078e00ff */
[C---:B------:R-:W-:Y:S06]  /*8c60*/  HMMA.16816.F32.BF16 R136, R20.reuse, R154, R136 ;  /* 0x0000009a1488723c */ /* 0x040fec0000041888 */
[----:B------:R-:W5:Y:S01]  /*8c70*/  MUFU.EX2 R175, R175 ;  /* 0x000000af00af7308 */ /* 0x000f620000000800 */
[--C-:B------:R-:W-:Y:S01]  /*8c80*/  FFMA.FTZ R183, R34, UR4, -R196.reuse ;  /* 0x0000000422b77c23 */ /* 0x100fe200080108c4 */
[----:B------:R-:W-:Y:S03]  /*8c90*/  LOP3.LUT R32, R148, 0xffff, RZ, 0xc0, !PT ;  /* 0x0000ffff94207812 */ /* 0x000fe600078ec0ff */
[----:B------:R-:W-:Y:S01]  /*8ca0*/  FFMA.FTZ R196, R35, UR4, -R196 ;  /* 0x0000000423c47c23 */ /* 0x000fe200080108c4 */
[----:B------:R-:W-:Y:S02]  /*8cb0*/  LOP3.LUT R184, R149, UR37, R184, 0x96, !PT ;  /* 0x0000002595b87c12 */ /* 0x000fe4000f8e96b8 */
[----:B------:R-:W-:Y:S02]  /*8cc0*/  SHF.R.U32.HI R154, RZ, 0x8, R32 ;  /* 0x00000008ff9a7819 */ /* 0x000fe40000011620 */
[----:B------:R-:W-:Y:S01]  /*8cd0*/  MUFU.EX2 R197, R197 ;  /* 0x000000c500c57308 */ /* 0x000fe20000000800 */
[----:B------:R-:W5:Y:S01]  /*8ce0*/  LDSM.16.MT88.4 R32, [R226+0x11800] ;  /* 0x01180000e220783b */ /* 0x000f620000004200 */
[----:B------:R-:W-:Y:S01]  /*8cf0*/  SHF.R.U32.HI R152, RZ, 0x10, R148 ;  /* 0x00000010ff987819 */ /* 0x000fe20000011694 */
[----:B----4-:R-:W-:Y:S01]  /*8d00*/  FADD.FTZ R194, R173, R194 ;  /* 0x000000c2adc27221 */ /* 0x010fe20000010000 */
[----:B------:R-:W-:Y:S01]  /*8d10*/  LOP3.LUT R153, R184, 0xffff, RZ, 0xc0, !PT ;  /* 0x0000ffffb8997812 */ /* 0x000fe200078ec0ff */
[C---:B-1----:R-:W-:Y:S05]  /*8d20*/  HMMA.16816.F32.BF16 R140, R20.reuse, R24, R140 ;  /* 0x00000018148c723c */ /* 0x042fea000004188c */
[----:B------:R-:W1:Y:S01]  /*8d30*/  MUFU.EX2 R183, R183 ;  /* 0x000000b700b77308 */ /* 0x000e620000000800 */
[----:B------:R-:W-:Y:S01]  /*8d40*/  SHF.R.U32.HI R149, RZ, 0x10, R184 ;  /* 0x00000010ff957819 */ /* 0x000fe200000116b8 */
[----:B------:R-:W-:Y:S01]  /*8d50*/  FADD.FTZ R193, R172, R193 ;  /* 0x000000c1acc17221 */ /* 0x000fe20000010000 */
[C---:B------:R-:W-:Y:S01]  /*8d60*/  HMMA.16816.F32.BF16 R16, R20.reuse, R26, R16 ;  /* 0x0000001a1410723c */ /* 0x040fe20000041810 */
[----:B------:R-:W-:Y:S06]  /*8d70*/  LDSM.16.MT88.4 R24, [R224+0x11800] ;  /* 0x01180000e018783b */ /* 0x000fec0000004200 */
[----:B------:R-:W4:Y:S01]  /*8d80*/  MUFU.EX2 R196, R196 ;  /* 0x000000c400c47308 */ /* 0x000f220000000800 */
[C---:B--2---:R-:W-:Y:S03]  /*8d90*/  HMMA.16816.F32.BF16 R144, R20.reuse, R28, R144 ;  /* 0x0000001c1490723c */ /* 0x044fe60000041890 */
[----:B------:R-:W-:Y:S03]  /*8da0*/  LOP3.LUT R150, R148, 0xff, RZ, 0xc0, !PT ;  /* 0x000000ff94967812 */ /* 0x000fe600078ec0ff */
[----:B------:R-:W-:Y:S01]  /*8db0*/  HMMA.16816.F32.BF16 R12, R20, R30, R12 ;  /* 0x0000001e140c723c */ /* 0x000fe2000004180c */
[----:B------:R-:W-:Y:S04]  /*8dc0*/  LDSM.16.MT88.4 R20, [R224+0x13800] ;  /* 0x01380000e014783b */ /* 0x000fe80000004200 */
[----:B------:R-:W-:Y:S01]  /*8dd0*/  SHF.R.U32.HI R151, RZ, 0x18, R148 ;  /* 0x00000018ff977819 */ /* 0x000fe20000011694 */
[----:B---3--:R-:W-:Y:S01]  /*8de0*/  FADD.FTZ R194, R174, R194 ;  /* 0x000000c2aec27221 */ /* 0x008fe20000010000 */
[----:B------:R-:W-:Y:S01]  /*8df0*/  LOP3.LUT R152, R152, 0xff, RZ, 0xc0, !PT ;  /* 0x000000ff98987812 */ /* 0x000fe200078ec0ff */
[----:B-----5:R-:W-:Y:S01]  /*8e00*/  FADD.FTZ R193, R175, R193 ;  /* 0x000000c1afc17221 */ /* 0x020fe20000010000 */
[----:B------:R-:W-:Y:S02]  /*8e10*/  LDSM.16.MT88.4 R28, [R228+0x15800] ;  /* 0x01580000e41c783b */ /* 0x000fe40000004200 */
[----:B------:R-:W-:Y:S01]  /*8e20*/  SHF.R.U32.HI R153, RZ, 0x8, R153 ;  /* 0x00000008ff997819 */ /* 0x000fe20000011699 */
[----:B-1----:R-:W-:Y:S01]  /*8e30*/  FADD.FTZ R194, R183, R194 ;  /* 0x000000c2b7c27221 */ /* 0x002fe20000010000 */
[----:B------:R-:W-:Y:S01]  /*8e40*/  LOP3.LUT R148, R184, 0xff, RZ, 0xc0, !PT ;  /* 0x000000ffb8947812 */ /* 0x000fe200078ec0ff */
[----:B------:R-:W-:Y:S01]  /*8e50*/  FADD.FTZ R247, R197, R193 ;  /* 0x000000c1c5f77221 */ /* 0x000fe20000010000 */
[----:B------:R-:W-:Y:S01]  /*8e60*/  SHF.R.U32.HI R184, RZ, 0x18, R184 ;  /* 0x00000018ffb87819 */ /* 0x000fe200000116b8 */
[----:B----4-:R-:W-:Y:S01]  /*8e70*/  FADD.FTZ R246, R196, R194 ;  /* 0x000000c2c4f67221 */ /* 0x010fe20000010000 */
[----:B------:R-:W-:Y:S02]  /*8e80*/  LOP3.LUT R149, R149, 0xff, RZ, 0xc0, !PT ;  /* 0x000000ff95957812 */ /* 0x000fe400078ec0ff */
[----:B------:R-:W-:Y:S02]  /*8e90*/  PRMT R150, R150, 0x5410, R154 ;  /* 0x0000541096967816 */ /* 0x000fe4000000009a */
[----:B------:R-:W-:Y:S02]  /*8ea0*/  PRMT R151, R152, 0x5410, R151 ;  /* 0x0000541098977816 */ /* 0x000fe40000000097 */
[----:B------:R-:W-:Y:S02]  /*8eb0*/  PRMT R148, R148, 0x5410, R153 ;  /* 0x0000541094947816 */ /* 0x000fe40000000099 */
[----:B------:R-:W-:Y:S01]  /*8ec0*/  PRMT R149, R149, 0x5410, R184 ;  /* 0x0000541095957816 */ /* 0x000fe200000000b8 */
[----:B------:R-:W1:Y:S01]  /*8ed0*/  LDSM.16.MT88.4 R152, [R225+0x11800] ;  /* 0x01180000e198783b */ /* 0x000e620000004200 */
[--C-:B------:R-:W-:Y:S02]  /*8ee0*/  HSET2.LE.AND R150, R150, R195.reuse, PT ;  /* 0x000000c396967233 */ /* 0x100fe40003803000 */
[--C-:B------:R-:W-:Y:S02]  /*8ef0*/  HSET2.LE.AND R151, R151, R195.reuse, PT ;  /* 0x000000c397977233 */ /* 0x100fe40003803000 */
[--C-:B------:R-:W-:Y:S02]  /*8f00*/  HSET2.LE.AND R148, R148, R195.reuse, PT ;  /* 0x000000c394947233 */ /* 0x100fe40003803000 */
[----:B------:R-:W-:Y:S02]  /*8f10*/  HSET2.LE.AND R149, R149, R195, PT ;  /* 0x000000c395957233 */ /* 0x000fe40003803000 */
[----:B------:R-:W-:Y:S02]  /*8f20*/  F2FP.BF16.F32.PACK_AB R163, R172, R165 ;  /* 0x000000a5aca3723e */ /* 0x000fe400000010ff */
[----:B------:R-:W-:Y:S02]  /*8f30*/  F2FP.BF16.F32.PACK_AB R162, R174, R173 ;  /* 0x000000adaea2723e */ /* 0x000fe400000010ff */
[----:B------:R-:W-:Y:S02]  /*8f40*/  F2FP.BF16.F32.PACK_AB R161, R197, R175 ;  /* 0x000000afc5a1723e */ /* 0x000fe400000010ff */
[----:B------:R-:W-:Y:S02]  /*8f50*/  F2FP.BF16.F32.PACK_AB R160, R196, R183 ;  /* 0x000000b7c4a0723e */ /* 0x000fe400000010ff */
[----:B------:R-:W-:Y:S02]  /*8f60*/  LOP3.LUT R148, R148, R163, RZ, 0xc0, !PT ;  /* 0x000000a394947212 */ /* 0x000fe400078ec0ff */
[----:B------:R-:W-:Y:S02]  /*8f70*/  LOP3.LUT R149, R149, R162, RZ, 0xc0, !PT ;  /* 0x000000a295957212 */ /* 0x000fe400078ec0ff */
[----:B------:R-:W-:Y:S02]  /*8f80*/  LOP3.LUT R150, R150, R161, RZ, 0xc0, !PT ;  /* 0x000000a196967212 */ /* 0x000fe400078ec0ff */
[----:B------:R-:W-:Y:S07]  /*8f90*/  LOP3.LUT R151, R151, R160, RZ, 0xc0, !PT ;  /* 0x000000a097977212 */ /* 0x000fee00078ec0ff */
[C---:B------:R-:W-:Y:S01]  /*8fa0*/  HMMA.16816.F32.BF16 R160, R148.reuse, R156, R4 ;  /* 0x0000009c94a0723c */ /* 0x040fe20000041804 */
[----:B------:R-:W2:Y:S05]  /*8fb0*/  LDSM.16.MT88.4 R4, [R226+0x13800] ;  /* 0x01380000e204783b */ /* 0x000eaa0000004200 */
[C---:B------:R-:W-:Y:S03]  /*8fc0*/  HMMA.16816.F32.BF16 R156, R148.reuse, R158, R8 ;  /* 0x0000009e949c723c */ /* 0x040fe60000041808 */
[----:B------:R-:W3:Y:S03]  /*8fd0*/  LDSM.16.MT88.4 R8, [R225+0x13800] ;  /* 0x01380000e108783b */ /* 0x000ee60000004200 */
[C---:B------:R-:W-:Y:S06]  /*8fe0*/  HMMA.16816.F32.BF16 R36, R148.reuse, R32, R36 ;  /* 0x000000209424723c */ /* 0x040fec0000041824 */
[C---:B------:R-:W-:Y:S01]  /*8ff0*/  HMMA.16816.F32.BF16 R40, R148.reuse, R34, R40 ;  /* 0x000000229428723c */ /* 0x040fe20000041828 */
[----:B------:R-:W-:Y:S05]  /*9000*/  LDSM.16.MT88.4 R32, [R225+0x15800] ;  /* 0x01580000e120783b */ /* 0x000fea0000004200 */
[C---:B-1----:R-:W-:Y:S06]  /*9010*/  HMMA.16816.F32.BF16 R44, R148.reuse, R152, R44 ;  /* 0x00000098942c723c */ /* 0x042fec000004182c */
[C---:B------:R-:W-:Y:S01]  /*9020*/  HMMA.16816.F32.BF16 R48, R148.reuse, R154, R48 ;  /* 0x0000009a9430723c */ /* 0x040fe20000041830 */
[----:B------:R-:W-:Y:S05]  /*9030*/  LDSM.16.MT88.4 R152, [R225+0x17800] ;  /* 0x01780000e198783b */ /* 0x000fea0000004200 */
[C---:B------:R-:W-:Y:S06]  /*9040*/  HMMA.16816.F32.BF16 R52, R148.reuse, R24, R52 ;  /* 0x000000189434723c */ /* 0x040fec0000041834 */
[C---:B------:R-:W-:Y:S01]  /*9050*/  HMMA.16816.F32.BF16 R56, R148.reuse, R26, R56 ;  /* 0x0000001a9438723c */ /* 0x040fe20000041838 */
[----:B------:R-:W1:Y:S05]  /*9060*/  LDSM.16.MT88.4 R24, [R226+0x15800] ;  /* 0x01580000e218783b */ /* 0x000e6a0000004200 */
[C---:B------:R-:W-:Y:S06]  /*9070*/  HMMA.16816.F32.BF16 R60, R148.reuse, R168, R60 ;  /* 0x000000a8943c723c */ /* 0x040fec000004183c */
[C---:B------:R-:W-:Y:S06]  /*9080*/  HMMA.16816.F32.BF16 R64, R148.reuse, R170, R64 ;  /* 0x000000aa9440723c */ /* 0x040fec0000041840 */
        /* <DEDUP_REMOVED lines=14> */
[C---:B------:R-:W-:Y:S06]  /*9170*/  HMMA.16816.F32.BF16 R108, R148.reuse, R32, R108 ;  /* 0x00000020946c723c */ /* 0x040fec000004186c */
[C---:B------:R-:W-:Y:S06]  /*9180*/  HMMA.16816.F32.BF16 R112, R148.reuse, R34, R112 ;  /* 0x000000229470723c */ /* 0x040fec0000041870 */
[C---:B--2---:R-:W-:Y:S06]  /*9190*/  HMMA.16816.F32.BF16 R116, R148.reuse, R4, R116 ;  /* 0x000000049474723c */ /* 0x044fec0000041874 */
[C---:B------:R-:W-:Y:S06]  /*91a0*/  HMMA.16816.F32.BF16 R120, R148.reuse, R6, R120 ;  /* 0x000000069478723c */ /* 0x040fec0000041878 */
[C---:B---3--:R-:W-:Y:S06]  /*91b0*/  HMMA.16816.F32.BF16 R124, R148.reuse, R8, R124 ;  /* 0x00000008947c723c */ /* 0x048fec000004187c */
[C---:B------:R-:W-:Y:S06]  /*91c0*/  HMMA.16816.F32.BF16 R128, R148.reuse, R10, R128 ;  /* 0x0000000a9480723c */ /* 0x040fec0000041880 */
[C---:B----4-:R-:W-:Y:S06]  /*91d0*/  HMMA.16816.F32.BF16 R132, R148.reuse, R20, R132 ;  /* 0x000000149484723c */ /* 0x050fec0000041884 */
[C---:B------:R-:W-:Y:S06]  /*91e0*/  HMMA.16816.F32.BF16 R136, R148.reuse, R22, R136 ;  /* 0x000000169488723c */ /* 0x040fec0000041888 */
[C---:B------:R-:W-:Y:S06]  /*91f0*/  HMMA.16816.F32.BF16 R140, R148.reuse, R152, R140 ;  /* 0x00000098948c723c */ /* 0x040fec000004188c */
[C---:B------:R-:W-:Y:S06]  /*9200*/  HMMA.16816.F32.BF16 R152, R148.reuse, R154, R16 ;  /* 0x0000009a9498723c */ /* 0x040fec0000041810 */
[C---:B-1----:R-:W-:Y:S06]  /*9210*/  HMMA.16816.F32.BF16 R144, R148.reuse, R24, R144 ;  /* 0x000000189490723c */ /* 0x042fec0000041890 */
[----:B------:R-:W-:Y:S01]  /*9220*/  HMMA.16816.F32.BF16 R148, R148, R26, R12 ;  /* 0x0000001a9494723c */ /* 0x000fe2000004180c */
[----:B------:R-:W-:Y:S11]  /*9230*/  @!UPT UIADD3 URZ, URZ, URZ, URZ ;  /* 0x0000003f3f3ff290 */ /* 0x000ff6000fffe03f */
[----:B------:R-:W-:Y:S01]  /*9240*/  @!UPT UIADD3 URZ, URZ, URZ, URZ ;  /* 0x0000003f3f3ff290 */ /* 0x000fe2000fffe03f */
[----:B------:R-:W-:Y:S11]  /*9250*/  @P0 BRA `(.L_x_758) ;  /* 0xffffffc800100947 */ /* 0x000ff6000383ffff */
.L_x_757:
[----:B------:R-:W1:Y:S01]  /*9260*/  SHFL.BFLY PT, R2, R247, 0x2, 0x1f ;  /* 0x0c401f00f7027f89 */ /* 0x000e6200000e0000 */
[----:B------:R-:W-:Y:S01]  /*9270*/  MOV R9, 0x3f800000 ;  /* 0x3f80000000097802 */ /* 0x000fe20000000f00 */
[----:B------:R-:W-:Y:S01]  /*9280*/  ULDC UR4, c[0x0][0x38c] ;  /* 0x0000e30000047ab9 */ /* 0x000fe20000000800 */
[----:B------:R-:W-:Y:S01]  /*9290*/  MOV R10, 0x3f800000 ;  /* 0x3f800000000a7802 */ /* 0x000fe20000000f00 */
[----:B------:R-:W2:Y:S01]  /*92a0*/  SHFL.BFLY PT, R0, R246, 0x2, 0x1f ;  /* 0x0c401f00f6007f89 */ /* 0x000ea200000e0000 */
[----:B------:R-:W-:Y:S01]  /*92b0*/  UMOV UR5, 0x400 ;  /* 0x0000040000057882 */ /* 0x000fe20000000000 */
[----:B------:R-:W-:Y:S01]  /*92c0*/  MOV R12, 0x40 ;  /* 0x00000040000c7802 */ /* 0x000fe20000000f00 */
[----:B------:R-:W-:Y:S01]  /*92d0*/  UISETP.NE.AND UP0, UPT, UR24, -0x1, UPT ;  /* 0xffffffff1800788c */ /* 0x000fe2000bf05270 */
[----:B------:R-:W3:Y:S01]  /*92e0*/  S2R R17, SR_TID.X ;  /* 0x0000000000117919 */ /* 0x000ee20000002100 */
[----:B-1----:R-:W-:Y:S02]  /*92f0*/  FADD.FTZ R247, R2, R247 ;  /* 0x000000f702f77221 */ /* 0x002fe40000010000 */
[----:B------:R-:W1:Y:S01]  /*9300*/  S2R R2, SR_TID.X ;  /* 0x0000000000027919 */ /* 0x000e620000002100 */
[----:B--2---:R-:W-:-:S02]  /*9310*/  FADD.FTZ R246, R0, R246 ;  /* 0x000000f600f67221 */ /* 0x004fc40000010000 */
[----:B------:R-:W2:Y:S04]  /*9320*/  SHFL.BFLY PT, R5, R247, 0x1, 0x1f ;  /* 0x0c201f00f7057f89 */ /* 0x000ea800000e0000 */
[----:B------:R-:W4:Y:S01]  /*9330*/  SHFL.BFLY PT, R4, R246, 0x1, 0x1f ;  /* 0x0c201f00f6047f89 */ /* 0x000f2200000e0000 */
[----:B--2---:R-:W-:Y:S01]  /*9340*/  FADD.FTZ R5, R247, R5 ;  /* 0x00000005f7057221 */ /* 0x004fe20000010000 */
[----:B----4-:R-:W-:-:S04]  /*9350*/  FADD.FTZ R4, R246, R4 ;  /* 0x00000004f6047221 */ /* 0x010fc80000010000 */
[----:B------:R-:W-:Y:S02]  /*9360*/  FSETP.NE.FTZ.AND P4, PT, R5, RZ, PT ;  /* 0x000000ff0500720b */ /* 0x000fe40003f95000 */
[----:B-1----:R-:W-:Y:S02]  /*9370*/  SHF.R.S32.HI R0, RZ, 0x1f, R2 ;  /* 0x0000001fff007819 */ /* 0x002fe40000011402 */
[----:B------:R-:W-:Y:S02]  /*9380*/  FSETP.NE.FTZ.AND P3, PT, R4, RZ, PT ;  /* 0x000000ff0400720b */ /* 0x000fe40003f75000 */
[CC--:B------:R-:W-:Y:S02]  /*9390*/  LEA.HI R8, R0.reuse, R2.reuse, RZ, 0x2 ;  /* 0x0000000200087211 */ /* 0x0c0fe400078f10ff */
[----:B------:R-:W-:Y:S02]  /*93a0*/  LEA.HI R0, R0, R2, RZ, 0x5 ;  /* 0x0000000200007211 */ /* 0x000fe400078f28ff */
[----:B------:R-:W-:-:S02]  /*93b0*/  SHF.R.S32.HI R7, RZ, 0x2, R8 ;  /* 0x00000002ff077819 */ /* 0x000fc40000011408 */
[----:B------:R-:W-:Y:S01]  /*93c0*/  SHF.R.S32.HI R6, RZ, 0x1f, R8 ;  /* 0x0000001fff067819 */ /* 0x000fe20000011408 */
[----:B------:R-:W1:Y:S01]  /*93d0*/  @P4 MUFU.RCP R9, R5 ;  /* 0x0000000500094308 */ /* 0x000e620000001000 */
[----:B------:R-:W-:Y:S02]  /*93e0*/  LOP3.LUT R8, R8, 0x3ffffffc, RZ, 0xc0, !PT ;  /* 0x3ffffffc08087812 */ /* 0x000fe400078ec0ff */
[----:B------:R-:W-:Y:S02]  /*93f0*/  LEA.HI R6, R6, R7, RZ, 0x3 ;  /* 0x0000000706067211 */ /* 0x000fe400078f18ff */
[----:B------:R-:W-:Y:S02]  /*9400*/  IADD3 R8, -R8, R2, RZ ;  /* 0x0000000208087210 */ /* 0x000fe40007ffe1ff */
[----:B------:R-:W-:Y:S01]  /*9410*/  LOP3.LUT R6, R6, 0xfffffff8, RZ, 0xc0, !PT ;  /* 0xfffffff806067812 */ /* 0x000fe200078ec0ff */
[----:B------:R-:W2:Y:S03]  /*9420*/  @P3 MUFU.RCP R10, R4 ;  /* 0x00000004000a3308 */ /* 0x000ea60000001000 */
[----:B------:R-:W-:-:S02]  /*9430*/  IADD3 R6, R7, -R6, RZ ;  /* 0x8000000607067210 */ /* 0x000fc40007ffe0ff */
[----:B------:R-:W-:Y:S02]  /*9440*/  SHF.R.S32.HI R7, RZ, 0x5, R0 ;  /* 0x00000005ff077819 */ /* 0x000fe40000011400 */
[C---:B------:R-:W-:Y:S01]  /*9450*/  SHF.L.U32 R11, R6.reuse, 0x6, RZ ;  /* 0x00000006060b7819 */ /* 0x040fe200000006ff */
[----:B-1----:R-:W-:Y:S01]  /*9460*/  FMUL.FTZ R9, R9, UR4 ;  /* 0x0000000409097c20 */ /* 0x002fe20008410000 */
[C---:B------:R-:W-:Y:S02]  /*9470*/  R2P PR, R6.reuse, 0x6 ;  /* 0x0000000606007804 */ /* 0x040fe40000000000 */
[----:B------:R-:W-:Y:S01]  /*9480*/  LOP3.LUT R11, R11, 0x1c0, RZ, 0xc0, !PT ;  /* 0x000001c00b0b7812 */ /* 0x000fe200078ec0ff */
[C---:B------:R-:W-:Y:S01]  /*9490*/  FMUL.FTZ R160, R9.reuse, R160 ;  /* 0x000000a009a07220 */ /* 0x040fe20000410000 */
[----:B------:R-:W-:Y:S01]  /*94a0*/  LOP3.LUT R6, R6, 0x1, RZ, 0xc0, !PT ;  /* 0x0000000106067812 */ /* 0x000fe200078ec0ff */
[----:B------:R-:W-:Y:S01]  /*94b0*/  FMUL.FTZ R161, R9, R161 ;  /* 0x000000a109a17220 */ /* 0x000fe20000410000 */
[----:B------:R-:W-:Y:S01]  /*94c0*/  LEA R8, R7, R8, 0x9 ;  /* 0x0000000807087211 */ /* 0x000fe200078e48ff */
[----:B--2---:R-:W-:Y:S01]  /*94d0*/  FMUL.FTZ R10, R10, UR4 ;  /* 0x000000040a0a7c20 */ /* 0x004fe20008410000 */
[----:B------:R-:W1:Y:S01]  /*94e0*/  S2UR UR4, SR_CgaCtaId ;  /* 0x00000000000479c3 */ /* 0x000e620000008800 */
[----:B------:R-:W-:Y:S01]  /*94f0*/  LEA.HI R11, R11, R11, RZ, 0x1d ;  /* 0x0000000b0b0b7211 */ /* 0x000fe200078fe8ff */
[C---:B------:R-:W-:Y:S01]  /*9500*/  FMUL.FTZ R156, R9.reuse, R156 ;  /* 0x0000009c099c7220 */ /* 0x040fe20000410000 */
[----:B------:R-:W-:Y:S01]  /*9510*/  ISETP.NE.U32.AND P0, PT, R6, 0x1, PT ;  /* 0x000000010600780c */ /* 0x000fe20003f05070 */
[----:B------:R-:W-:Y:S01]  /*9520*/  FMUL.FTZ R162, R10, R162 ;  /* 0x000000a20aa27220 */ /* 0x000fe20000410000 */
[----:B------:R-:W-:Y:S01]  /*9530*/  LEA R8, R8, R11, 0x1 ;  /* 0x0000000b08087211 */ /* 0x000fe200078e08ff */
        /* <DEDUP_REMOVED lines=13> */
[----:B------:R-:W-:Y:S01]  /*9610*/  SEL R6, R6, 0xffffffe0, !P1 ;  /* 0xffffffe006067807 */ /* 0x000fe20004800000 */
[C---:B------:R-:W-:Y:S01]  /*9620*/  FMUL.FTZ R44, R9.reuse, R44 ;  /* 0x0000002c092c7220 */ /* 0x040fe20000410000 */
[C---:B------:R-:W-:Y:S01]  /*9630*/  FMUL.FTZ R45, R9.reuse, R45 ;  /* 0x0000002d092d7220 */ /* 0x040fe20000410000 */
[C---:B------:R-:W-:Y:S01]  /*9640*/  FMUL.FTZ R46, R10.reuse, R46 ;  /* 0x0000002e0a2e7220 */ /* 0x040fe20000410000 */
[C---:B------:R-:W-:Y:S01]  /*9650*/  FMUL.FTZ R47, R10.reuse, R47 ;  /* 0x0000002f0a2f7220 */ /* 0x040fe20000410000 */
[----:B-1----:R-:W-:Y:S01]  /*9660*/  ULEA UR4, UR4, UR5, 0x18 ;  /* 0x0000000504047291 */ /* 0x002fe2000f8ec03f */
[C---:B------:R-:W-:Y:S01]  /*9670*/  FMUL.FTZ R48, R9.reuse, R48 ;  /* 0x0000003009307220 */ /* 0x040fe20000410000 */
[----:B------:R-:W-:Y:S01]  /*9680*/  FMUL.FTZ R49, R9, R49 ;  /* 0x0000003109317220 */ /* 0x000fe20000410000 */
[C---:B------:R-:W-:Y:S01]  /*9690*/  FMUL.FTZ R50, R10.reuse, R50 ;  /* 0x000000320a327220 */ /* 0x040fe20000410000 */
[----:B------:R-:W-:Y:S01]  /*96a0*/  FMUL.FTZ R51, R10, R51 ;  /* 0x000000330a337220 */ /* 0x000fe20000410000 */
[----:B------:R-:W-:Y:S01]  /*96b0*/  F2FP.BF16.F32.PACK_AB R160, R161, R160 ;  /* 0x000000a0a1a0723e */ /* 0x000fe200000010ff */
[C---:B------:R-:W-:Y:S01]  /*96c0*/  FMUL.FTZ R52, R9.reuse, R52 ;  /* 0x0000003409347220 */ /* 0x040fe20000410000 */
[----:B------:R-:W-:Y:S01]  /*96d0*/  LEA R8, R8, UR4, 0x1 ;  /* 0x0000000408087c11 */ /* 0x000fe2000f8e08ff */
[----:B------:R-:W-:Y:S01]  /*96e0*/  FMUL.FTZ R53, R9, R53 ;  /* 0x0000003509357220 */ /* 0x000fe20000410000 */
[----:B------:R-:W-:Y:S01]  /*96f0*/  F2FP.BF16.F32.PACK_AB R162, R163, R162 ;  /* 0x000000a2a3a2723e */ /* 0x000fe200000010ff */
[----:B------:R-:W-:Y:S01]  /*9700*/  FMUL.FTZ R54, R10, R54 ;  /* 0x000000360a367220 */ /* 0x000fe20000410000 */
[----:B------:R-:W-:Y:S01]  /*9710*/  IADD3 R11, R8, -0x10, RZ ;  /* 0xfffffff0080b7810 */ /* 0x000fe20007ffe0ff */
[----:B------:R-:W-:Y:S01]  /*9720*/  FMUL.FTZ R55, R10, R55 ;  /* 0x000000370a377220 */ /* 0x000fe20000410000 */
[----:B------:R-:W-:Y:S01]  /*9730*/  @P0 IADD3 R11, R8, 0x10, RZ ;  /* 0x00000010080b0810 */ /* 0x000fe20007ffe0ff */
[C---:B------:R-:W-:Y:S01]  /*9740*/  FMUL.FTZ R56, R9.reuse, R56 ;  /* 0x0000003809387220 */ /* 0x040fe20000410000 */
[----:B------:R-:W-:Y:S01]  /*9750*/  SEL R12, R12, 0xffffffc0, !P2 ;  /* 0xffffffc00c0c7807 */ /* 0x000fe20005000000 */
[----:B------:R-:W-:Y:S01]  /*9760*/  FMUL.FTZ R57, R9, R57 ;  /* 0x0000003909397220 */ /* 0x000fe20000410000 */
[----:B------:R-:W-:Y:S01]  /*9770*/  F2FP.BF16.F32.PACK_AB R156, R157, R156 ;  /* 0x0000009c9d9c723e */ /* 0x000fe200000010ff */
[C---:B------:R-:W-:Y:S01]  /*9780*/  FMUL.FTZ R58, R10.reuse, R58 ;  /* 0x0000003a0a3a7220 */ /* 0x040fe20000410000 */
[----:B------:R-:W-:Y:S01]  /*9790*/  F2FP.BF16.F32.PACK_AB R158, R159, R158 ;  /* 0x0000009e9f9e723e */ /* 0x000fe200000010ff */
        /* <DEDUP_REMOVED lines=25> */
[C---:B------:R-:W-:Y:S01]  /*9930*/  FMUL.FTZ R72, R9.reuse, R72 ;  /* 0x0000004809487220 */ /* 0x040fe20000410000 */
[----:B------:R-:W-:Y:S01]  /*9940*/  IADD3 R15, R12, R11, RZ ;  /* 0x0000000b0c0f7210 */ /* 0x000fe20007ffe0ff */
[----:B------:R1:W-:Y:S01]  /*9950*/  STS [R8+0x400], R162 ;  /* 0x000400a208007388 */ /* 0x0003e20000000800 */
[----:B------:R-:W-:Y:S01]  /*9960*/  FMUL.FTZ R73, R9, R73 ;  /* 0x0000004909497220 */ /* 0x000fe20000410000 */
[C---:B------:R-:W-:Y:S01]  /*9970*/  FMUL.FTZ R74, R10.reuse, R74 ;  /* 0x0000004a0a4a7220 */ /* 0x040fe20000410000 */
[C---:B------:R-:W-:Y:S01]  /*9980*/  FMUL.FTZ R75, R10.reuse, R75 ;  /* 0x0000004b0a4b7220 */ /* 0x040fe20000410000 */
[----:B------:R-:W-:Y:S01]  /*9990*/  F2FP.BF16.F32.PACK_AB R52, R53, R52 ;  /* 0x000000343534723e */ /* 0x000fe200000010ff */
[----:B------:R1:W-:Y:S01]  /*99a0*/  STS [R11], R156 ;  /* 0x0000009c0b007388 */ /* 0x0003e20000000800 */
[----:B------:R-:W-:Y:S01]  /*99b0*/  F2FP.BF16.F32.PACK_AB R54, R55, R54 ;  /* 0x000000363736723e */ /* 0x000fe200000010ff */
[----:B------:R-:W-:Y:S01]  /*99c0*/  FMUL.FTZ R76, R9, R76 ;  /* 0x0000004c094c7220 */ /* 0x000fe20000410000 */
[----:B------:R-:W-:Y:S01]  /*99d0*/  IADD3 R16, R13, R12, RZ ;  /* 0x0000000c0d107210 */ /* 0x000fe20007ffe0ff */
[----:B------:R1:W-:Y:S01]  /*99e0*/  STS [R11+0x400], R158 ;  /* 0x0004009e0b007388 */ /* 0x0003e20000000800 */
[----:B------:R-:W-:Y:S01]  /*99f0*/  FMUL.FTZ R77, R9, R77 ;  /* 0x0000004d094d7220 */ /* 0x000fe20000410000 */
        /* <DEDUP_REMOVED lines=14> */
[C---:B------:R-:W-:Y:S01]  /*9ae0*/  FMUL.FTZ R84, R9.reuse, R84 ;  /* 0x0000005409547220 */ /* 0x040fe20000410000 */
[----:B------:R-:W-:Y:S01]  /*9af0*/  FMUL.FTZ R85, R9, R85 ;  /* 0x0000005509557220 */ /* 0x000fe20000410000 */
[----:B------:R1:W-:Y:S01]  /*9b00*/  STS [R6+0x400], R42 ;  /* 0x0004002a06007388 */ /* 0x0003e20000000800 */
        /* <DEDUP_REMOVED lines=35> */
[----:B------:R1:W-:Y:S01]  /*9d40*/  STS [R8+0x2000], R60 ;  /* 0x0020003c08007388 */ /* 0x0003e20000000800 */
        /* <DEDUP_REMOVED lines=33> */
[----:B------:R-:W-:Y:S01]  /*9f60*/  @UP0 ULDC.64 UR4, c[0x0][0x298] ;  /* 0x0000a60000040ab9 */ /* 0x000fe20000000a00 */
[----:B------:R-:W-:Y:S01]  /*9f70*/  F2FP.BF16.F32.PACK_AB R100, R101, R100 ;  /* 0x000000646564723e */ /* 0x000fe200000010ff */
[----:B------:R1:W-:Y:S01]  /*9f80*/  STS [R14+0x2400], R78 ;  /* 0x0024004e0e007388 */ /* 0x0003e20000000800 */
[----:B------:R-:W-:Y:S01]  /*9f90*/  F2FP.BF16.F32.PACK_AB R102, R103, R102 ;  /* 0x000000666766723e */ /* 0x000fe200000010ff */
[----:B------:R-:W-:Y:S01]  /*9fa0*/  @UP0 UIMAD.WIDE.U32 UR10, UR24, UR4, URZ ;  /* 0x00000004180a02a5 */ /* 0x000fe2000f8e003f */
[----:B------:R-:W-:Y:S01]  /*9fb0*/  F2FP.BF16.F32.PACK_AB R104, R105, R104 ;  /* 0x000000686968723e */ /* 0x000fe200000010ff */
[----:B------:R1:W-:Y:S01]  /*9fc0*/  STS [R15+0x2000], R80 ;  /* 0x002000500f007388 */ /* 0x0003e20000000800 */
[----:B------:R-:W-:Y:S01]  /*9fd0*/  F2FP.BF16.F32.PACK_AB R106, R107, R106 ;  /* 0x0000006a6b6a723e */ /* 0x000fe200000010ff */
[----:B------:R-:W-:Y:S01]  /*9fe0*/  FMUL.FTZ R120, R9, R120 ;  /* 0x0000007809787220 */ /* 0x000fe20000410000 */
        /* <DEDUP_REMOVED lines=11> */
[C---:B------:R-:W-:Y:S01]  /*a0a0*/  FMUL.FTZ R125, R9.reuse, R125 ;  /* 0x0000007d097d7220 */ /* 0x040fe20000410000 */
[----:B------:R-:W-:Y:S01]  /*a0b0*/  PLOP3.LUT P0, PT, PT, PT, UP0, 0x80, 0x0 ;  /* 0x000000000000781c */ /* 0x000fe20003f0f008 */
        /* <DEDUP_REMOVED lines=42> */
[----:B------:R-:W-:Y:S01]  /*a360*/  FMUL.FTZ R10, R10, R151 ;  /* 0x000000970a0a7220 */ /* 0x000fe20000410000 */
[----:B------:R-:W-:Y:S01]  /*a370*/  @UP0 UIMAD UR8, UR24, UR5, UR11 ;  /* 0x00000005180802a4 */ /* 0x000fe2000f8e020b */
[----:B------:R1:W-:Y:S01]  /*a380*/  STS [R14+0x4400], R110 ;  /* 0x0044006e0e007388 */ /* 0x0003e20000000800 */
[----:B------:R-:W-:-:S02]  /*a390*/  F2FP.BF16.F32.PACK_AB R120, R121, R120 ;  /* 0x000000787978723e */ /* 0x000fc400000010ff */
[----:B------:R-:W-:Y:S01]  /*a3a0*/  F2FP.BF16.F32.PACK_AB R122, R123, R122 ;  /* 0x0000007a7b7a723e */ /* 0x000fe200000010ff */
[----:B------:R1:W-:Y:S01]  /*a3b0*/  STS [R15+0x4000], R112 ;  /* 0x004000700f007388 */ /* 0x0003e20000000800 */
[----:B------:R-:W-:Y:S02]  /*a3c0*/  F2FP.BF16.F32.PACK_AB R124, R125, R124 ;  /* 0x0000007c7d7c723e */ /* 0x000fe400000010ff */
[----:B------:R-:W-:Y:S01]  /*a3d0*/  F2FP.BF16.F32.PACK_AB R126, R127, R126 ;  /* 0x0000007e7f7e723e */ /* 0x000fe200000010ff */
[----:B------:R1:W-:Y:S01]  /*a3e0*/  STS [R15+0x4400], R114 ;  /* 0x004400720f007388 */ /* 0x0003e20000000800 */
[----:B------:R-:W-:Y:S02]  /*a3f0*/  F2FP.BF16.F32.PACK_AB R128, R129, R128 ;  /* 0x000000808180723e */ /* 0x000fe400000010ff */
[----:B------:R-:W-:Y:S01]  /*a400*/  F2FP.BF16.F32.PACK_AB R130, R131, R130 ;  /* 0x000000828382723e */ /* 0x000fe200000010ff */
[----:B------:R1:W-:Y:S01]  /*a410*/  STS [R16+0x4000], R116 ;  /* 0x0040007410007388 */ /* 0x0003e20000000800 */
[----:B------:R-:W-:-:S02]  /*a420*/  F2FP.BF16.F32.PACK_AB R132, R133, R132 ;  /* 0x000000848584723e */ /* 0x000fc400000010ff */
[----:B------:R-:W-:Y:S01]  /*a430*/  F2FP.BF16.F32.PACK_AB R134, R135, R134 ;  /* 0x000000868786723e */ /* 0x000fe200000010ff */
[----:B------:R1:W-:Y:S01]  /*a440*/  STS [R16+0x4400], R118 ;  /* 0x0044007610007388 */ /* 0x0003e20000000800 */
        /* <DEDUP_REMOVED lines=9> */
[----:B------:R-:W-:Y:S01]  /*a4e0*/  F2FP.BF16.F32.PACK_AB R150, R10, R150 ;  /* 0x000000960a96723e */ /* 0x000fe200000010ff */
[----:B---3--:R-:W-:Y:S06]  /*a4f0*/  @P0 BRA `(.L_x_761) ;  /* 0x00000000001c0947 */ /* 0x008fec0003800000 */
[----:B------:R-:W2:Y:S01]  /*a500*/  S2UR UR7, SR_CTAID.Y ;  /* 0x00000000000779c3 */ /* 0x000ea20000002600 */
[----:B------:R-:W-:Y:S01]  /*a510*/  ULDC.64 UR4, c[0x0][0x290] ;  /* 0x0000a40000047ab9 */ /* 0x000fe20000000a00 */
[----:B--2---:R-:W-:Y:S02]  /*a520*/  USHF.R.S32.HI UR6, URZ, 0x1f, UR7 ;  /* 0x0000001f3f067899 */ /* 0x004fe40008011407 */
[----:B------:R-:W-:Y:S02]  /*a530*/  UIMAD.WIDE.U32 UR10, UR7, UR4, URZ ;  /* 0x00000004070a72a5 */ /* 0x000fe4000f8e003f */
[----:B------:R-:W-:-:S04]  /*a540*/  UIMAD UR6, UR6, UR4, URZ ;  /* 0x00000004060672a4 */ /* 0x000fc8000f8e023f */
[----:B------:R-:W-:-:S04]  /*a550*/  UIMAD UR5, UR7, UR5, UR6 ;  /* 0x00000005070572a4 */ /* 0x000fc8000f8e0206 */
[----:B------:R-:W-:-:S12]  /*a560*/  UIADD3 UR8, UR11, UR5, URZ ;  /* 0x000000050b087290 */ /* 0x000fd8000fffe03f */
.L_x_761:
[----:B------:R-:W-:Y:S01]  /*a570*/  ULDC.U8 UR5, c[0x0][0x3d9] ;  /* 0x0000f64000057ab9 */ /* 0x000fe20000000000 */
[----:B------:R-:W-:Y:S01]  /*a580*/  STS [R12+0x4000], R120 ;  /* 0x004000780c007388 */ /* 0x000fe20000000800 */
[----:B------:R-:W-:Y:S01]  /*a590*/  ISETP.NE.AND P0, PT, RZ, UR5, PT ;  /* 0x00000005ff007c0c */ /* 0x000fe2000bf05270 */
[----:B------:R-:W-:Y:S01]  /*a5a0*/  ULDC.U8 UR7, c[0x0][0x3d8] ;  /* 0x0000f60000077ab9 */ /* 0x000fe20000000000 */
[----:B------:R-:W2:Y:S01]  /*a5b0*/  @P4 MUFU.LG2 R5, R5 ;  /* 0x0000000500054308 */ /* 0x000ea20000000c00 */
[----:B------:R-:W-:Y:S01]  /*a5c0*/  STS [R12+0x4400], R122 ;  /* 0x0044007a0c007388 */ /* 0x000fe20000000800 */
[----:B------:R-:W-:Y:S01]  /*a5d0*/  ISETP.NE.AND P1, PT, RZ, UR7, PT ;  /* 0x00000007ff007c0c */ /* 0x000fe2000bf25270 */
[----:B------:R-:W3:Y:S01]  /*a5e0*/  S2UR UR4, SR_CTAID.X ;  /* 0x00000000000479c3 */ /* 0x000ee20000002500 */
[----:B------:R-:W-:Y:S01]  /*a5f0*/  LOP3.LUT R18, R0, 0xffffffe0, RZ, 0xc0, !PT ;  /* 0xffffffe000127812 */ /* 0x000fe200078ec0ff */
[----:B------:R-:W-:Y:S01]  /*a600*/  STS [R8+0x6000], R124 ;  /* 0x0060007c08007388 */ /* 0x000fe20000000800 */
[----:B------:R-:W-:-:S03]  /*a610*/  ISETP.EQ.AND P1, PT, RZ, UR5, P1 ;  /* 0x00000005ff007c0c */ /* 0x000fc60008f22270 */
[----:B------:R-:W-:Y:S02]  /*a620*/  STS [R8+0x6400], R126 ;  /* 0x0064007e08007388 */ /* 0x000fe40000000800 */
[----:B------:R-:W-:Y:S02]  /*a630*/  @P0 IMAD.MOV.U32 R19, RZ, RZ, 0x1 ;  /* 0x00000001ff130424 */ /* 0x000fe400078e00ff */
[----:B------:R-:W-:Y:S04]  /*a640*/  STS [R11+0x6000], R128 ;  /* 0x006000800b007388 */ /* 0x000fe80000000800 */
[----:B------:R1:W-:Y:S02]  /*a650*/  STS [R11+0x6400], R130 ;  /* 0x006400820b007388 */ /* 0x0003e40000000800 */
[----:B------:R-:W-:-:S02]  /*a660*/  @!P1 PLOP3.LUT P6, PT, PT, PT, PT, 0x8, 0x0 ;  /* 0x000000000000981c */ /* 0x000fc40003fce170 */
[----:B------:R-:W-:Y:S01]  /*a670*/  @!P1 CS2R R20, SRZ ;  /* 0x0000000000149805 */ /* 0x000fe2000001ff00 */
[----:B------:R-:W-:Y:S04]  /*a680*/  STS [R13+0x6000], R132 ;  /* 0x006000840d007388 */ /* 0x000fe80000000800 */
[----:B------:R4:W-:Y:S04]  /*a690*/  STS [R13+0x6400], R134 ;  /* 0x006400860d007388 */ /* 0x0009e80000000800 */
[----:B------:R-:W-:Y:S04]  /*a6a0*/  STS [R6+0x6000], R136 ;  /* 0x0060008806007388 */ /* 0x000fe80000000800 */
[----:B------:R-:W-:Y:S04]  /*a6b0*/  STS [R6+0x6400], R138 ;  /* 0x0064008a06007388 */ /* 0x000fe80000000800 */
[----:B------:R-:W-:Y:S04]  /*a6c0*/  STS [R14+0x6000], R140 ;  /* 0x0060008c0e007388 */ /* 0x000fe80000000800 */
[----:B------:R5:W-:Y:S01]  /*a6d0*/  STS [R14+0x6400], R142 ;  /* 0x0064008e0e007388 */ /* 0x000be20000000800 */
[----:B-1----:R-:W5:Y:S03]  /*a6e0*/  @P0 LDC.64 R10, c[0x0][0x2c0] ;  /* 0x0000b000ff0a0b82 */ /* 0x002f660000000a00 */
[----:B------:R-:W-:Y:S04]  /*a6f0*/  STS [R15+0x6000], R152 ;  /* 0x006000980f007388 */ /* 0x000fe80000000800 */
[----:B------:R-:W-:Y:S01]  /*a700*/  STS [R15+0x6400], R154 ;  /* 0x0064009a0f007388 */ /* 0x000fe20000000800 */
[----:B----4-:R-:W1:Y:S03]  /*a710*/  @P4 LDC R13, c[0x0][0x2e8] ;  /* 0x0000ba00ff0d4b82 */ /* 0x010e660000000800 */
[----:B------:R-:W-:Y:S04]  /*a720*/  STS [R16+0x6000], R144 ;  /* 0x0060009010007388 */ /* 0x000fe80000000800 */
[----:B------:R4:W-:Y:S04]  /*a730*/  STS [R16+0x6400], R146 ;  /* 0x0064009210007388 */ /* 0x0009e80000000800 */
[----:B------:R-:W-:Y:S04]  /*a740*/  STS [R12+0x6000], R9 ;  /* 0x006000090c007388 */ /* 0x000fe80000000800 */
[----:B------:R2:W-:Y:S01]  /*a750*/  STS [R12+0x6400], R150 ;  /* 0x006400960c007388 */ /* 0x0005e20000000800 */
[----:B-----5:R-:W-:Y:S01]  /*a760*/  @P0 IMAD R14, R11, R10, RZ ;  /* 0x0000000a0b0e0224 */ /* 0x020fe200078e02ff */
[----:B------:R-:W1:Y:S01]  /*a770*/  S2R R6, SR_CTAID.Y ;  /* 0x0000000000067919 */ /* 0x000e620000002600 */
[----:B------:R-:W1:Y:S01]  /*a780*/  S2R R26, SR_CTAID.Z ;  /* 0x00000000001a7919 */ /* 0x000e620000002700 */
[----:B----4-:R-:W-:-:S04]  /*a790*/  SHF.R.S32.HI R16, RZ, 0x1f, R17 ;  /* 0x0000001fff107819 */ /* 0x010fc80000011411 */
[----:B------:R-:W-:Y:S01]  /*a7a0*/  LEA.HI R16, R16, R17, RZ, 0x3 ;  /* 0x0000001110107211 */ /* 0x000fe200078f18ff */
[----:B--2---:R-:W2:Y:S03]  /*a7b0*/  @P0 LDC R12, c[0x0][0x2c0] ;  /* 0x0000b000ff0c0b82 */ /* 0x004ea60000000800 */
[----:B------:R-:W-:Y:S02]  /*a7c0*/  SHF.R.S32.HI R24, RZ, 0x3, R16 ;  /* 0x00000003ff187819 */ /* 0x000fe40000011410 */
[----:B------:R-:W-:-:S03]  /*a7d0*/  LOP3.LUT R16, R16, 0xfffffff8, RZ, 0xc0, !PT ;  /* 0xfffffff810107812 */ /* 0x000fc600078ec0ff */
[----:B------:R-:W-:Y:S01]  /*a7e0*/  VIADD R15, R24, 0x10 ;  /* 0x00000010180f7836 */ /* 0x000fe20000000000 */
[----:B---3--:R-:W-:Y:S06]  /*a7f0*/  @!P1 BRA `(.L_x_762) ;  /* 0x0000000000209947 */ /* 0x008fec0003800000 */
[----:B------:R-:W3:Y:S01]  /*a800*/  S2UR UR5, SR_CTAID.Y ;  /* 0x00000000000579c3 */ /* 0x000ee20000002600 */
[----:B------:R-:W-:Y:S01]  /*a810*/  ULDC UR6, c[0x0][0x2c4] ;  /* 0x0000b10000067ab9 */ /* 0x000fe20000000800 */
[----:B------:R-:W-:Y:S01]  /*a820*/  PLOP3.LUT P6, PT, PT, PT, PT, 0x80, 0x0 ;  /* 0x000000000000781c */ /* 0x000fe20003fcf070 */
[----:B---3--:R-:W-:-:S04]  /*a830*/  UIMAD UR5, UR5, UR6, URZ ;  /* 0x00000006050572a4 */ /* 0x008fc8000f8e023f */
[----:B------:R-:W-:-:S04]  /*a840*/  USEL UR24, UR5, UR24, !UP0 ;  /* 0x0000001805187287 */ /* 0x000fc8000c000000 */
[----:B------:R-:W-:Y:S02]  /*a850*/  USHF.R.S32.HI UR5, URZ, 0x1f, UR24 ;  /* 0x0000001f3f057899 */ /* 0x000fe40008011418 */
[----:B------:R-:W-:-:S04]  /*a860*/  IMAD.U32 R20, RZ, RZ, UR24 ;  /* 0x00000018ff147e24 */ /* 0x000fc8000f8e00ff */
[----:B------:R-:W-:Y:S02]  /*a870*/  MOV R21, UR5 ;  /* 0x0000000500157c02 */ /* 0x000fe40008000f00 */
.L_x_762:
[----:B------:R-:W-:Y:S05]  /*a880*/  @P0 BRA `(.L_x_763) ;  /* 0x0000000000180947 */ /* 0x000fea0003800000 */
[----:B------:R-:W3:Y:S01]  /*a890*/  LDC R14, c[0x0][0x2c4] ;  /* 0x0000b100ff0e7b82 */ /* 0x000ee20000000800 */
[----:B------:R-:W-:Y:S02]  /*a8a0*/  ISETP.NE.AND P0, PT, RZ, UR7, PT ;  /* 0x00000007ff007c0c */ /* 0x000fe4000bf05270 */
[----:B--2---:R-:W-:-:S05]  /*a8b0*/  MOV R12, 0x1 ;  /* 0x00000001000c7802 */ /* 0x004fca0000000f00 */
[----:B------:R-:W2:Y:S08]  /*a8c0*/  LDC R19, c[0x0][0x270] ;  /* 0x00009c00ff137b82 */ /* 0x000eb00000000800 */
[----:B---3--:R-:W2:Y:S02]  /*a8d0*/  @P0 LDC R14, c[0x0][0x2e4] ;  /* 0x0000b900ff0e0b82 */ /* 0x008ea40000000800 */
[----:B--2---:R-:W-:-:S07]  /*a8e0*/  IMAD R19, R14, R19, RZ ;  /* 0x000000130e137224 */ /* 0x004fce00078e02ff */
.L_x_763:
[----:B------:R-:W-:Y:S01]  /*a8f0*/  BAR.SYNC.DEFER_BLOCKING 0x0 ;  /* 0x0000000000007b1d */ /* 0x000fe20000010000 */
[----:B------:R-:W-:Y:S01]  /*a900*/  IMAD.IADD R18, R2, 0x1, -R18 ;  /* 0x0000000102127824 */ /* 0x000fe200078e0a12 */
[----:B------:R-:W-:Y:S01]  /*a910*/  ISETP.GE.AND P2, PT, R15, UR22, PT ;  /* 0x000000160f007c0c */ /* 0x000fe2000bf46270 */
[----:B------:R-:W-:Y:S01]  /*a920*/  IMAD.IADD R16, R17, 0x1, -R16 ;  /* 0x0000000111107824 */ /* 0x000fe200078e0a10 */
[----:B------:R-:W-:Y:S01]  /*a930*/  SHF.R.S32.HI R15, RZ, 0x1f, R7 ;  /* 0x0000001fff0f7819 */ /* 0x000fe20000011407 */
[----:B-1----:R-:W-:-:S03]  /*a940*/  IMAD R6, R6, R19, RZ ;  /* 0x0000001306067224 */ /* 0x002fc600078e02ff */
[----:B------:R-:W1:Y:S01]  /*a950*/  @P3 LDC R2, c[0x0][0x2e8] ;  /* 0x0000ba00ff023b82 */ /* 0x000e620000000800 */
[----:B------:R-:W3:Y:S01]  /*a960*/  @P3 MUFU.LG2 R4, R4 ;  /* 0x0000000400043308 */ /* 0x000ee20000000c00 */
[----:B------:R-:W-:Y:S01]  /*a970*/  VIADD R0, R24, 0x20 ;  /* 0x0000002018007836 */ /* 0x000fe20000000000 */
[----:B------:R-:W-:Y:S01]  /*a980*/  LEA.HI R17, R15, R7, RZ, 0x2 ;  /* 0x000000070f117211 */ /* 0x000fe200078f10ff */
[----:B------:R-:W-:Y:S01]  /*a990*/  @P4 FMUL.FTZ R5, R5, 0.69314718246459960938 ;  /* 0x3f31721805054820 */ /* 0x000fe20000410000 */
[----:B------:R-:W-:Y:S01]  /*a9a0*/  SEL R19, R6, RZ, !P6 ;  /* 0x000000ff06137207 */ /* 0x000fe20007000000 */
[----:B--2---:R-:W-:Y:S01]  /*a9b0*/  IMAD R6, R12, UR4, RZ ;  /* 0x000000040c067c24 */ /* 0x004fe2000f8e02ff */
[----:B------:R-:W-:Y:S01]  /*a9c0*/  LOP3.LUT R17, R17, 0xffffffc, RZ, 0xc0, !PT ;  /* 0x0ffffffc11117812 */ /* 0x000fe200078ec0ff */
[----:B------:R-:W-:Y:S01]  /*a9d0*/  BSSY B0, `(.L_x_764) ;  /* 0x000002a000007945 */ /* 0x000fe20003800000 */
[----:B------:R-:W-:Y:S01]  /*a9e0*/  ISETP.GE.AND P1, PT, R0, UR22, PT ;  /* 0x0000001600007c0c */ /* 0x000fe2000bf26270 */
[----:B------:R-:W-:Y:S01]  /*a9f0*/  VIADD R0, R24, 0x30 ;  /* 0x0000003018007836 */ /* 0x000fe20000000000 */
[----:B------:R-:W-:Y:S01]  /*aa00*/  LOP3.LUT P5, RZ, R18, 0x3, RZ, 0xc0, !PT ;  /* 0x0000000312ff7812 */ /* 0x000fe200078ac0ff */
[----:B------:R-:W-:Y:S01]  /*aa10*/  IMAD R19, R26, R14, R19 ;  /* 0x0000000e1a137224 */ /* 0x000fe200078e0213 */
[----:B------:R-:W-:Y:S01]  /*aa20*/  SHF.R.S32.HI R15, RZ, 0x1f, R18 ;  /* 0x0000001fff0f7819 */ /* 0x000fe20000011412 */
[----:B------:R-:W-:Y:S01]  /*aa30*/  IMAD.SHL.U32 R16, R16, 0x8, RZ ;  /* 0x0000000810107824 */ /* 0x000fe200078e00ff */
[----:B------:R-:W-:Y:S01]  /*aa40*/  IADD3 R17, R7, -R17, RZ ;  /* 0x8000001107117210 */ /* 0x000fe20007ffe0ff */
[----:B------:R-:W-:Y:S01]  /*aa50*/  IMAD.SHL.U32 R7, R6, 0x40, RZ ;  /* 0x0000004006077824 */ /* 0x000fe200078e00ff */
[----:B------:R-:W-:Y:S01]  /*aa60*/  ISETP.GE.AND P0, PT, R0, UR22, PT ;  /* 0x0000001600007c0c */ /* 0x000fe2000bf06270 */
[----:B------:R2:W4:Y:S01]  /*aa70*/  LDS.128 R8, [R236+0x1800] ;  /* 0x00180000ec087984 */ /* 0x0005220000000c00 */
[----:B------:R-:W-:Y:S01]  /*aa80*/  IMAD.MOV.U32 R0, RZ, RZ, 0x7f800000 ;  /* 0x7f800000ff007424 */ /* 0x000fe200078e00ff */
[----:B------:R-:W-:Y:S01]  /*aa90*/  LEA.HI R15, R15, R18, RZ, 0x2 ;  /* 0x000000120f0f7211 */ /* 0x000fe200078f10ff */
[----:B------:R-:W-:Y:S01]  /*aaa0*/  @P4 FFMA.FTZ R0, R164, R13, R5 ;  /* 0x0000000da4004223 */ /* 0x000fe20000010005 */
[----:B------:R-:W-:Y:S01]  /*aab0*/  SHF.R.S32.HI R5, RZ, 0x1f, R7 ;  /* 0x0000001fff057819 */ /* 0x000fe20000011407 */
[----:B---3--:R-:W-:Y:S01]  /*aac0*/  @P3 FMUL.FTZ R4, R4, 0.69314718246459960938 ;  /* 0x3f31721804043820 */ /* 0x008fe20000410000 */
[----:B------:R-:W-:Y:S01]  /*aad0*/  IADD3 R7, P6, P4, R7, R20, R19 ;  /* 0x0000001407077210 */ /* 0x000fe20007cde013 */
[----:B------:R-:W-:Y:S01]  /*aae0*/  IMAD.MOV.U32 R6, RZ, RZ, 0x7f800000 ;  /* 0x7f800000ff067424 */ /* 0x000fe200078e00ff */
[----:B------:R-:W-:Y:S01]  /*aaf0*/  SHF.R.S32.HI R15, RZ, 0x2, R15 ;  /* 0x00000002ff0f7819 */ /* 0x000fe2000001140f */
[----:B-1----:R-:W-:Y:S01]  /*ab00*/  @P3 FFMA.FTZ R6, R3, R2, R4 ;  /* 0x0000000203063223 */ /* 0x002fe20000010004 */
[----:B------:R-:W-:-:S02]  /*ab10*/  SHF.R.S32.HI R19, RZ, 0x1f, R19 ;  /* 0x0000001fff137819 */ /* 0x000fc40000011413 */
        /* <DEDUP_REMOVED lines=21> */
.L_x_765:
[----:B------:R-:W-:Y:S05]  /*ac70*/  BSYNC B0 ;  /* 0x0000000000007941 */ /* 0x000fea0003800000 */
.L_x_764:
[----:B-1----:R-:W-:Y:S01]  /*ac80*/  SHF.R.S32.HI R2, RZ, 0x1f, R16 ;  /* 0x0000001fff027819 */ /* 0x002fe20000011410 */
[----:B------:R-:W-:Y:S01]  /*ac90*/  ULDC.64 UR4, c[0x0][0x2a0] ;  /* 0x0000a80000047ab9 */ /* 0x000fe20000000a00 */
[----:B------:R-:W-:Y:S01]  /*aca0*/  SHF.R.S32.HI R28, RZ, 0x1f, R26 ;  /* 0x0000001fff1c7819 */ /* 0x000fe2000001141a */
[----:B------:R1:W2:Y:S01]  /*acb0*/  LDS.128 R20, [R236] ;  /* 0x00000000ec147984 */ /* 0x0002a20000000c00 */
[----:B------:R-:W-:Y:S01]  /*acc0*/  IADD3 R16, P3, R16, UR10, RZ ;  /* 0x0000000a10107c10 */ /* 0x000fe2000ff7e0ff */
[----:B------:R-:W-:Y:S01]  /*acd0*/  IMAD.U32 R0, RZ, RZ, UR25 ;  /* 0x00000019ff007e24 */ /* 0x000fe2000f8e00ff */
[----:B------:R-:W-:Y:S01]  /*ace0*/  SHF.R.S32.HI R25, RZ, 0x1f, R24 ;  /* 0x0000001fff197819 */ /* 0x000fe20000011418 */
[----:B------:R-:W-:Y:S01]  /*acf0*/  IMAD R28, R28, UR4, RZ ;  /* 0x000000041c1c7c24 */ /* 0x000fe2000f8e02ff */
[----:B------:R-:W-:Y:S01]  /*ad00*/  IADD3.X R17, R2, UR8, RZ, P3, !PT ;  /* 0x0000000802117c10 */ /* 0x000fe20009ffe4ff */
[----:B------:R1:W3:Y:S01]  /*ad10*/  LDS.128 R12, [R236+0x4000] ;  /* 0x00400000ec0c7984 */ /* 0x0002e20000000c00 */
[----:B------:R-:W-:Y:S01]  /*ad20*/  ISETP.GE.AND P3, PT, R24, UR22, PT ;  /* 0x0000001618007c0c */ /* 0x000fe2000bf66270 */
[C---:B------:R-:W-:Y:S01]  /*ad30*/  IMAD R28, R26.reuse, UR5, R28 ;  /* 0x000000051a1c7c24 */ /* 0x040fe2000f8e021c */
[----:B------:R-:W-:Y:S01]  /*ad40*/  BSSY B0, `(.L_x_766) ;  /* 0x0000014000007945 */ /* 0x000fe20003800000 */
[----:B------:R-:W-:Y:S01]  /*ad50*/  IMAD.WIDE.U32 R26, R26, UR4, R16 ;  /* 0x000000041a1a7c25 */ /* 0x000fe2000f8e0010 */
[----:B------:R1:W1:Y:S03]  /*ad60*/  LDS.128 R4, [R236+0x6000] ;  /* 0x00600000ec047984 */ /* 0x0002660000000c00 */
[----:B------:R-:W-:Y:S01]  /*ad70*/  IMAD.WIDE R24, R0, 0x40, R24 ;  /* 0x0000004000187825 */ /* 0x000fe200078e0218 */
[----:B------:R1:W1:Y:S03]  /*ad80*/  LDS.128 R16, [R236+0x2000] ;  /* 0x00200000ec107984 */ /* 0x0002660000000c00 */
[----:B------:R-:W-:-:S02]  /*ad90*/  IMAD.IADD R29, R27, 0x1, R28 ;  /* 0x000000011b1d7824 */ /* 0x000fc400078e021c */
        /* <DEDUP_REMOVED lines=11> */
[----:B-1----:R2:W-:Y:S04]  /*ae50*/  STG.E.128 desc[UR28][R30.64+0x80], R16 ;  /* 0x000080101e007986 */ /* 0x0025e8000c101d1c */
[----:B---3--:R2:W-:Y:S04]  /*ae60*/  STG.E.128 desc[UR28][R30.64+0x100], R12 ;  /* 0x0001000c1e007986 */ /* 0x0085e8000c101d1c */
[----:B------:R2:W-:Y:S02]  /*ae70*/  STG.E.128 desc[UR28][R30.64+0x180], R4 ;  /* 0x000180041e007986 */ /* 0x0005e4000c101d1c */
.L_x_767:
[----:B------:R-:W-:Y:S05]  /*ae80*/  BSYNC B0 ;  /* 0x0000000000007941 */ /* 0x000fea0003800000 */
.L_x_766:
[----:B--2---:R2:W2:Y:S01]  /*ae90*/  LDS.128 R20, [R236+0x800] ;  /* 0x00080000ec147984 */ /* 0x0044a20000000c00 */
[----:B------:R-:W-:Y:S03]  /*aea0*/  BSSY B0, `(.L_x_768) ;  /* 0x0000015000007945 */ /* 0x000fe60003800000 */
[----:B-1----:R1:W1:Y:S04]  /*aeb0*/  LDS.128 R16, [R236+0x2800] ;  /* 0x00280000ec107984 */ /* 0x0022680000000c00 */
[----:B---3--:R3:W1:Y:S04]  /*aec0*/  LDS.128 R12, [R236+0x4800] ;  /* 0x00480000ec0c7984 */ /* 0x0086680000000c00 */
[----:B------:R3:W1:Y:S01]  /*aed0*/  LDS.128 R4, [R236+0x6800] ;  /* 0x00680000ec047984 */ /* 0x0006620000000c00 */
        /* <DEDUP_REMOVED lines=14> */
[----:B-1----:R2:W-:Y:S04]  /*afc0*/  STG.E.128 desc[UR28][R2.64+0x80], R16 ;  /* 0x0000801002007986 */ /* 0x0025e8000c101d1c */
[----:B------:R2:W-:Y:S04]  /*afd0*/  STG.E.128 desc[UR28][R2.64+0x100], R12 ;  /* 0x0001000c02007986 */ /* 0x0005e8000c101d1c */
[----:B------:R2:W-:Y:S02]  /*afe0*/  STG.E.128 desc[UR28][R2.64+0x180], R4 ;  /* 0x0001800402007986 */ /* 0x0005e4000c101d1c */
.L_x_769:
[----:B------:R-:W-:Y:S05]  /*aff0*/  BSYNC B0 ;  /* 0x0000000000007941 */ /* 0x000fea0003800000 */
.L_x_768:
        /* <DEDUP_REMOVED lines=22> */
.L_x_771:
[----:B------:R-:W-:Y:S05]  /*b160*/  BSYNC B0 ;  /* 0x0000000000007941 */ /* 0x000fea0003800000 */
.L_x_770:
[----:B-12---:R1:W2:Y:S04]  /*b170*/  LDS.128 R12, [R236+0x3800] ;  /* 0x00380000ec0c7984 */ /* 0x0062a80000000c00 */
[----:B------:R1:W1:Y:S04]  /*b180*/  LDS.128 R4, [R236+0x5800] ;  /* 0x00580000ec047984 */ /* 0x0002680000000c00 */
[----:B---3--:R-:W3:Y:S01]  /*b190*/  LDS.128 R236, [R236+0x7800] ;  /* 0x00780000ecec7984 */ /* 0x008ee20000000c00 */
        /* <DEDUP_REMOVED lines=13> */
[----:B----4-:R-:W-:Y:S04]  /*b270*/  STG.E.128 desc[UR28][R16.64], R8 ;  /* 0x0000000810007986 */ /* 0x010fe8000c101d1c */
[----:B--2---:R-:W-:Y:S04]  /*b280*/  STG.E.128 desc[UR28][R16.64+0x80], R12 ;  /* 0x0000800c10007986 */ /* 0x004fe8000c101d1c */
[----:B-1----:R-:W-:Y:S04]  /*b290*/  STG.E.128 desc[UR28][R16.64+0x100], R4 ;  /* 0x0001000410007986 */ /* 0x002fe8000c101d1c */
[----:B---3--:R-:W-:Y:S01]  /*b2a0*/  STG.E.128 desc[UR28][R16.64+0x180], R236 ;  /* 0x000180ec10007986 */ /* 0x008fe2000c101d1c */
[----:B------:R-:W-:Y:S05]  /*b2b0*/  EXIT ;  /* 0x000000000000794d */ /* 0x000fea0003800000 */
.L_x_753:
[----:B------:R-:W-:Y:S01]  /*b2c0*/  ULDC.U8 UR7, c[0x0][0x3d9] ;  /* 0x0000f64000077ab9 */ /* 0x000fe20000000000 */
[----:B------:R-:W-:Y:S01]  /*b2d0*/  UISETP.NE.AND UP0, UPT, UR24, -0x1, UPT ;  /* 0xffffffff1800788c */ /* 0x000fe2000bf05270 */
[----:B------:R-:W-:Y:S01]  /*b2e0*/  LEA.HI R9, R9, R81, RZ, 0x3 ;  /* 0x0000005109097211 */ /* 0x000fe200078f18ff */
[----:B------:R-:W-:Y:S01]  /*b2f0*/  UISETP.NE.AND UP3, UPT, UR7, URZ, UPT ;  /* 0x0000003f0700728c */ /* 0x000fe2000bf65270 */
[----:B------:R-:W-:Y:S01]  /*b300*/  LOP3.LUT P3, RZ, R81, 0x7, RZ, 0xc0, !PT ;  /* 0x0000000751ff7812 */ /* 0x000fe2000786c0ff */
[----:B------:R-:W-:Y:S01]  /*b310*/  UIADD3 UR26, -UR22, UR26, URZ ;  /* 0x0000001a161a7290 */ /* 0x000fe2000fffe13f */
[----:B------:R-:W-:Y:S01]  /*b320*/  LOP3.LUT R0, R9, 0x1ffffff8, RZ, 0xc0, !PT ;  /* 0x1ffffff809007812 */ /* 0x000fe200078ec0ff */
[----:B------:R-:W-:Y:S01]  /*b330*/  IMAD.U32 R6, RZ, RZ, UR25 ;  /* 0x00000019ff067e24 */ /* 0x000fe2000f8e00ff */
[----:B------:R-:W-:Y:S01]  /*b340*/  SHF.R.S32.HI R8, RZ, 0x3, R9 ;  /* 0x00000003ff087819 */ /* 0x000fe20000011409 */
[----:B------:R-:W-:Y:S02]  /*b350*/  BSSY B0, `(.L_x_772) ;  /* 0x000004b000007945 */ /* 0x000fe40003800000 */
[----:B------:R-:W-:Y:S01]  /*b360*/  IMAD.IADD R0, R81, 0x1, -R0 ;  /* 0x0000000151007824 */ /* 0x000fe200078e0a00 */
[----:B------:R-:W-:Y:S01]  /*b370*/  @!UP0 USHF.R.S32.HI UR15, URZ, 0x1f, UR14 ;  /* 0x0000001f3f0f8899 */ /* 0x000fe2000801140e */
[----:B------:R-:W-:Y:S01]  /*b380*/  ISETP.GE.AND P4, PT, R8, UR26, PT ;  /* 0x0000001a08007c0c */ /* 0x000fe2000bf86270 */
[----:B------:R-:W-:Y:S01]  /*b390*/  @UP3 ULDC.64 UR4, c[0x0][0x2c0] ;  /* 0x0000b00000043ab9 */ /* 0x000fe20000000a00 */
[----:B------:R-:W-:Y:S01]  /*b3a0*/  @UP0 ULDC.64 UR10, c[0x0][0x298] ;  /* 0x0000a600000a0ab9 */ /* 0x000fe20000000a00 */
[----:B------:R-:W-:Y:S01]  /*b3b0*/  @UP3 UIMAD UR9, UR5, UR4, URZ ;  /* 0x00000004050932a4 */ /* 0x000fe2000f8e023f */
[----:B------:R-:W-:Y:S01]  /*b3c0*/  IMAD.SHL.U32 R0, R0, 0x8, RZ ;  /* 0x0000000800007824 */ /* 0x000fe200078e00ff */
[----:B------:R-:W-:Y:S01]  /*b3d0*/  @UP0 UIMAD.WIDE.U32 UR12, UR24, UR10, URZ ;  /* 0x0000000a180c02a5 */ /* 0x000fe2000f8e003f */
[--C-:B------:R-:W-:Y:S01]  /*b3e0*/  SHF.R.S32.HI R9, RZ, 0x1f, R8.reuse ;  /* 0x0000001fff097819 */ /* 0x100fe20000011408 */
[----:B------:R-:W-:Y:S01]  /*b3f0*/  @!UP0 ULDC.64 UR4, c[0x0][0x290] ;  /* 0x0000a40000048ab9 */ /* 0x000fe20000000a00 */
[----:B------:R-:W-:Y:S01]  /*b400*/  USHF.R.S32.HI UR10, URZ, 0x1f, UR6 ;  /* 0x0000001f3f0a7899 */ /* 0x000fe20008011406 */
[C---:B------:R-:W-:Y:S01]  /*b410*/  VIADD R5, R8.reuse, 0x10 ;  /* 0x0000001008057836 */ /* 0x040fe20000000000 */
[----:B------:R-:W-:Y:S01]  /*b420*/  @!UP0 UIMAD UR15, UR15, UR4, URZ ;  /* 0x000000040f0f82a4 */ /* 0x000fe2000f8e023f */
[C---:B------:R-:W-:Y:S01]  /*b430*/  VIADD R4, R8.reuse, 0x20 ;  /* 0x0000002008047836 */ /* 0x040fe20000000000 */
[----:B------:R-:W-:Y:S01]  /*b440*/  @!UP0 UIMAD.WIDE.U32 UR16, UR14, UR4, URZ ;  /* 0x000000040e1082a5 */ /* 0x000fe2000f8e003f */
[----:B------:R-:W-:Y:S01]  /*b450*/  ISETP.GE.OR P6, PT, R8, UR26, P3 ;  /* 0x0000001a08007c0c */ /* 0x000fe20009fc6670 */
[----:B------:R-:W-:Y:S01]  /*b460*/  @!UP0 UIMAD UR15, UR14, UR5, UR15 ;  /* 0x000000050e0f82a4 */ /* 0x000fe2000f8e020f */
[----:B------:R-:W-:Y:S01]  /*b470*/  ISETP.GE.OR P5, PT, R5, UR26, P3 ;  /* 0x0000001a05007c0c */ /* 0x000fe20009fa6670 */
[----:B------:R-:W-:Y:S01]  /*b480*/  @UP0 UIMAD UR11, UR24, UR11, UR13 ;  /* 0x0000000b180b02a4 */ /* 0x000fe2000f8e020d */
[----:B------:R-:W-:Y:S01]  /*b490*/  ISETP.GE.AND P2, PT, R4, UR26, PT ;  /* 0x0000001a04007c0c */ /* 0x000fe2000bf46270 */
[----:B------:R-:W-:Y:S01]  /*b4a0*/  @!UP0 UIADD3 UR11, UR17, UR15, URZ ;  /* 0x0000000f110b8290 */ /* 0x000fe2000fffe03f */
[----:B------:R-:W-:Y:S01]  /*b4b0*/  IMAD.WIDE R6, R6, 0x40, R8 ;  /* 0x0000004006067825 */ /* 0x000fe200078e0208 */
[----:B------:R-:W-:Y:S01]  /*b4c0*/  ULDC.U8 UR13, c[0x0][0x3d8] ;  /* 0x0000f600000d7ab9 */ /* 0x000fe20000000000 */
[----:B------:R-:W-:Y:S01]  /*b4d0*/  @!UP0 UMOV UR12, UR16 ;  /* 0x00000010000c8c82 */ /* 0x000fe20008000000 */
[----:B------:R-:W-:Y:S01]  /*b4e0*/  UISETP.NE.AND UP0, UPT, UR13, URZ, !UP3 ;  /* 0x0000003f0d00728c */ /* 0x000fe2000df05270 */
[----:B------:R-:W-:Y:S01]  /*b4f0*/  IADD3 R2, P0, R0, UR12, RZ ;  /* 0x0000000c00027c10 */ /* 0x000fe2000ff1e0ff */
[----:B------:R-:W-:Y:S01]  /*b500*/  UISETP.NE.AND UP2, UPT, UR13, URZ, UPT ;  /* 0x0000003f0d00728c */ /* 0x000fe2000bf45270 */
[----:B------:R-:W-:-:S02]  /*b510*/  ULDC.64 UR4, c[0x0][0x2a0] ;  /* 0x0000a80000047ab9 */ /* 0x000fc40000000a00 */
[----:B------:R-:W-:Y:S01]  /*b520*/  LEA.HI.X.SX32 R3, R0, UR11, 0x1, P0 ;  /* 0x0000000b00037c11 */ /* 0x000fe200080f0eff */
[----:B------:R-:W-:Y:S01]  /*b530*/  UISETP.EQ.AND UP2, UPT, UR7, URZ, UP2 ;  /* 0x0000003f0700728c */ /* 0x000fe20009742270 */
[----:B------:R-:W-:Y:S01]  /*b540*/  IMAD.U32 R10, RZ, RZ, UR4 ;  /* 0x00000004ff0a7e24 */ /* 0x000fe2000f8e00ff */
[----:B------:R-:W-:Y:S01]  /*b550*/  UIMAD UR10, UR10, UR4, URZ ;  /* 0x000000040a0a72a4 */ /* 0x000fe2000f8e023f */
[----:B------:R-:W-:Y:S01]  /*b560*/  VIADD R0, R8, 0x30 ;  /* 0x0000003008007836 */ /* 0x000fe20000000000 */
[----:B------:R-:W-:Y:S01]  /*b570*/  @!UP3 ULDC UR7, c[0x0][0x2c4] ;  /* 0x0000b1000007bab9 */ /* 0x000fe20000000800 */
[----:B------:R-:W-:Y:S01]  /*b580*/  UISETP.NE.OR UP1, UPT, UR24, -0x1, !UP2 ;  /* 0xffffffff1800788c */ /* 0x000fe2000d725670 */
[----:B------:R-:W-:Y:S01]  /*b590*/  IMAD.WIDE.U32 R10, R10, UR6, R2 ;  /* 0x000000060a0a7c25 */ /* 0x000fe2000f8e0002 */
[----:B------:R-:W-:Y:S01]  /*b5a0*/  @UP0 ULDC UR7, c[0x0][0x2e4] ;  /* 0x0000b90000070ab9 */ /* 0x000fe20000000800 */
[----:B------:R-:W-:Y:S01]  /*b5b0*/  @UP3 UMOV UR11, 0x1 ;  /* 0x00000001000b3882 */ /* 0x000fe20000000000 */
[----:B------:R-:W-:Y:S01]  /*b5c0*/  @!UP3 UIMAD UR11, UR7, UR8, URZ ;  /* 0x00000008070bb2a4 */ /* 0x000fe2000f8e023f */
[----:B------:R-:W-:Y:S01]  /*b5d0*/  ISETP.GE.AND P0, PT, R5, UR26, PT ;  /* 0x0000001a05007c0c */ /* 0x000fe2000bf06270 */
[----:B------:R-:W-:Y:S01]  /*b5e0*/  UIMAD UR5, UR6, UR5, UR10 ;  /* 0x00000005060572a4 */ /* 0x000fe2000f8e020a */
[----:B------:R-:W-:Y:S01]  /*b5f0*/  ISETP.GE.AND P1, PT, R0, UR26, PT ;  /* 0x0000001a00007c0c */ /* 0x000fe2000bf26270 */
[----:B------:R-:W-:Y:S01]  /*b600*/  UIMAD UR11, UR14, UR11, URZ ;  /* 0x0000000b0e0b72a4 */ /* 0x000fe2000f8e023f */
[----:B------:R-:W-:Y:S01]  /*b610*/  @UP2 ULDC UR10, c[0x0][0x2c4] ;  /* 0x0000b100000a2ab9 */ /* 0x000fe20000000800 */
[----:B------:R-:W-:Y:S01]  /*b620*/  @UP3 ULDC UR4, c[0x0][0x2c0] ;  /* 0x0000b00000043ab9 */ /* 0x000fe20000000800 */
[----:B------:R-:W-:Y:S01]  /*b630*/  @!UP1 UIMAD UR24, UR14, UR10, URZ ;  /* 0x0000000a0e1892a4 */ /* 0x000fe2000f8e023f */
[----:B------:R-:W-:Y:S01]  /*b640*/  VIADD R13, R11, UR5 ;  /* 0x000000050b0d7c36 */ /* 0x000fe20008000000 */
[----:B------:R-:W-:Y:S01]  /*b650*/  USEL UR11, UR11, URZ, !UP2 ;  /* 0x0000003f0b0b7287 */ /* 0x000fe2000d000000 */
[----:B------:R-:W-:Y:S01]  /*b660*/  @!UP3 UMOV UR9, UR7 ;  /* 0x000000070009bc82 */ /* 0x000fe20008000000 */
[----:B------:R-:W-:-:S02]  /*b670*/  @!UP3 UMOV UR4, 0x1 ;  /* 0x000000010004b882 */ /* 0x000fc40000000000 */
[----:B------:R-:W-:Y:S02]  /*b680*/  UIMAD UR9, UR6, UR9, UR11 ;  /* 0x00000009060972a4 */ /* 0x000fe4000f8e020b */
[----:B------:R-:W-:Y:S01]  /*b690*/  UIMAD UR22, UR22, UR4, URZ ;  /* 0x00000004161672a4 */ /* 0x000fe2000f8e023f */
[----:B------:R-:W-:Y:S01]  /*b6a0*/  @!UP2 UMOV UR12, URZ ;  /* 0x0000003f000cac82 */ /* 0x000fe20008000000 */
[----:B------:R-:W-:Y:S01]  /*b6b0*/  @UP2 UMOV UR12, UR24 ;  /* 0x00000018000c2c82 */ /* 0x000fe20008000000 */
[----:B------:R-:W-:Y:S01]  /*b6c0*/  @!UP2 UMOV UR13, URZ ;  /* 0x0000003f000dac82 */ /* 0x000fe20008000000 */
[----:B------:R-:W-:Y:S02]  /*b6d0*/  USHF.R.S32.HI UR6, URZ, 0x1f, UR9 ;  /* 0x0000001f3f067899 */ /* 0x000fe40008011409 */
[----:B------:R-:W-:Y:S02]  /*b6e0*/  @UP2 USHF.R.S32.HI UR13, URZ, 0x1f, UR24 ;  /* 0x0000001f3f0d2899 */ /* 0x000fe40008011418 */
[----:B------:R-:W-:-:S02]  /*b6f0*/  USHF.R.S32.HI UR8, URZ, 0x1f, UR22 ;  /* 0x0000001f3f087899 */ /* 0x000fc40008011416 */
        /* <DEDUP_REMOVED lines=16> */
.L_x_773:
[----:B------:R-:W-:Y:S05]  /*b800*/  BSYNC B0 ;  /* 0x0000000000007941 */ /* 0x000fea0003800000 */
.L_x_772:
        /* <DEDUP_REMOVED lines=20> */
.L_x_775:
[----:B------:R-:W-:Y:S05]  /*b950*/  BSYNC B0 ;  /* 0x0000000000007941 */ /* 0x000fea0003800000 */
.L_x_774:
        /* <DEDUP_REMOVED lines=18> */
.L_x_777:
[----:B------:R-:W-:Y:S05]  /*ba80*/  BSYNC B0 ;  /* 0x0000000000007941 */ /* 0x000fea0003800000 */
.L_x_776:
        /* <DEDUP_REMOVED lines=18> */
.L_x_779:
[----:B------:R-:W-:Y:S05]  /*bbb0*/  BSYNC B0 ;  /* 0x0000000000007941 */ /* 0x000fea0003800000 */
.L_x_778:
        /* <DEDUP_REMOVED lines=10> */
.L_x_781:
[----:B------:R-:W-:Y:S05]  /*bc60*/  BSYNC B0 ;  /* 0x0000000000007941 */ /* 0x000fea0003800000 */
.L_x_780:
        /* <DEDUP_REMOVED lines=10> */
.L_x_783:
[----:B------:R-:W-:Y:S05]  /*bd10*/  BSYNC B0 ;  /* 0x0000000000007941 */ /* 0x000fea0003800000 */
.L_x_782:
        /* <DEDUP_REMOVED lines=10> */
.L_x_785:
[----:B------:R-:W-:Y:S05]  /*bdc0*/  BSYNC B0 ;  /* 0x0000000000007941 */ /* 0x000fea0003800000 */
.L_x_784:
        /* <DEDUP_REMOVED lines=10> */
.L_x_786:
        /* <DEDUP_REMOVED lines=9> */
.L_x_2401:


//--------------------- .text._ZN5flash16flash_fwd_kernelI23Flash_fwd_kernel_traitsILi256ELi64ELi64ELi4ELb0ELb0EN7cutlass10bfloat16_tE19Flash_kernel_traitsILi256ELi64ELi64ELi4ES3_EELb0ELb0ELb0ELb0ELb0ELb1ELb1ELb0EEEvNS_16Flash_fwd_paramsE --------------------------
	.section	.text._ZN5flash16flash_fwd_kernelI23Flash_fwd_kernel_traitsILi256ELi64ELi64ELi4ELb0ELb0EN7cutlass10bfloat16_tE19Flash_kernel_traitsILi256ELi64ELi64ELi4ES3_EELb0ELb0ELb0ELb0ELb0ELb1ELb1ELb0EEEvNS_16Flash_fwd_paramsE,"ax",@progbits
	.align	128
        .global         _ZN5flash16flash_fwd_kernelI23Flash_fwd_kernel_traitsILi256ELi64ELi64ELi4ELb0ELb0EN7cutlass10bfloat16_tE19Flash_kernel_traitsILi256ELi64ELi64ELi4ES3_EELb0ELb0ELb0ELb0ELb0ELb1ELb1ELb0EEEvNS_16Flash_fwd_paramsE
        .type           _ZN5flash16flash_fwd_kernelI23Flash_fwd_kernel_traitsILi256ELi64ELi64ELi4ELb0ELb0EN7cutlass10bfloat16_tE19Flash_kernel_traitsILi256ELi64ELi64ELi4ES3_EELb0ELb0ELb0ELb0ELb0ELb1ELb1ELb0EEEvNS_16Flash_fwd_paramsE,@function
        .size           _ZN5flash16flash_fwd_kernelI23Flash_fwd_kernel_traitsILi256ELi64ELi64ELi4ELb0ELb0EN7cutlass10bfloat16_tE19Flash_kernel_traitsILi256ELi64ELi64ELi4ES3_EELb0ELb0ELb0ELb0ELb0ELb1ELb1ELb0EEEvNS_16Flash_fwd_paramsE,(.L_x_2402 - _ZN5flash16flash_fwd_kernelI23Flash_fwd_kernel_traitsILi256ELi64ELi64ELi4ELb0ELb0EN7cutlass10bfloat16_tE19Flash_kernel_traitsILi256ELi64ELi64ELi4ES3_EELb0ELb0ELb0ELb0ELb0ELb1ELb1ELb0EEEvNS_16Flash_fwd_paramsE)
        .other          _ZN5flash16flash_fwd_kernelI23Flash_fwd_kernel_traitsILi256ELi64ELi64ELi4ELb0ELb0EN7cutlass10bfloat16_tE19Flash_kernel_traitsILi256ELi64ELi64ELi4ES3_EELb0ELb0ELb0ELb0ELb0ELb1ELb1ELb0EEEvNS_16Flash_fwd_paramsE,@"STO_CUDA_ENTRY STV_DEFAULT"
_ZN5flash16flash_fwd_kernelI23Flash_fwd_kernel_traitsILi256ELi64ELi64ELi4ELb0ELb0EN7cutlass10bfloat16_tE19Flash_kernel_traitsILi256ELi64ELi64ELi4ES3_EELb0ELb0ELb0ELb0ELb0ELb1ELb1ELb0EEEvNS_16Flash_fwd_paramsE:
.text._ZN5flash16flash_fwd_kernelI23Flash_fwd_kernel_traitsILi256ELi64ELi64ELi4ELb0ELb0EN7cutlass10bfloat16_tE19Flash_kernel_traitsILi256ELi64ELi64ELi4ES3_EELb0ELb0ELb0ELb0ELb0ELb1ELb1ELb0EEEvNS_16Flash_fwd_paramsE:
        /* <DEDUP_REMOVED lines=8> */
[----:B------:R-:W-:Y:S02]  /*0080*/  ULDC.U8 UR5, c[0x0][0x3c2] ;  /* 0x0000f08000057ab9 */ /* 0x000fe40000000000 */
[----:B------:R-:W-:Y:S01]  /*0090*/  ULDC.64 UR8, c[0x0][0x2f0] ;  /* 0x0000bc0000087ab9 */ /* 0x000fe20000000a00 */
[----:B------:R-:W-:Y:S01]  /*00a0*/  PLOP3.LUT P0, PT, PT, PT, UP1, 0x80, 0x0 ;  /* 0x000000000000781c */ /* 0x000fe20003f0f018 */
[----:B------:R-:W-:Y:S01]  /*00b0*/  ULDC.64 UR6, c[0x0][0x2f8] ;  /* 0x0000be0000067ab9 */ /* 0x000fe20000000a00 */
[----:B------:R-:W-:Y:S01]  /*00c0*/  PLOP3.LUT P2, PT, PT, PT, UP2, 0x80, 0x0 ;  /* 0x000000000000781c */ /* 0x000fe20003f4f028 */
[----:B------:R-:W-:-:S02]  /*00d0*/  UISETP.NE.AND UP3, UPT, UR5, URZ, UPT ;  /* 0x0000003f0500728c */ /* 0x000fc4000bf65270 */
[----:B------:R-:W-:Y:S01]  /*00e0*/  @UP1 ULDC.64 UR10, c[0x0][0x300] ;  /* 0x0000c000000a1ab9 */ /* 0x000fe20000000a00 */
[----:B------:R-:W-:Y:S01]  /*00f0*/  UISETP.EQ.U32.AND UP0, UPT, UR6, URZ, UPT ;  /* 0x0000003f0600728c */ /* 0x000fe2000bf02070 */
[----:B------:R-:W-:-:S03]  /*0100*/  ULDC.64 UR18, c[0x0][0x208] ;  /* 0x0000820000127ab9 */ /* 0x000fc60000000a00 */
[----:B------:R-:W-:Y:S02]  /*0110*/  UISETP.EQ.OR.EX UP0, UPT, UR7, URZ, !UP3, UP0 ;  /* 0x0000003f0700728c */ /* 0x000fe4000df02700 */
[----:B-1----:R-:W-:Y:S02]  /*0120*/  UIMAD.WIDE UR8, UR4, 0x4, UR8 ;  /* 0x00000004040878a5 */ /* 0x002fe4000f8e0208 */
[----:B------:R-:W-:-:S04]  /*0130*/  @UP1 UIMAD.WIDE UR10, UR4, 0x4, UR10 ;  /* 0x00000004040a18a5 */ /* 0x000fc8000f8e020a */
[----:B------:R-:W-:Y:S02]  /*0140*/  IMAD.U32 R10, RZ, RZ, UR8 ;  /* 0x00000008ff0a7e24 */ /* 0x000fe4000f8e00ff */
[----:B------:R-:W-:Y:S01]  /*0150*/  IMAD.U32 R11, RZ, RZ, UR9 ;  /* 0x00000009ff0b7e24 */ /* 0x000fe2000f8e00ff */
[----:B------:R-:W-:Y:S01]  /*0160*/  ULDC.64 UR8, c[0x0][0x2f8] ;  /* 0x0000be0000087ab9 */ /* 0x000fe20000000a00 */
[----:B------:R-:W-:Y:S02]  /*0170*/  IMAD.U32 R8, RZ, RZ, UR10 ;  /* 0x0000000aff087e24 */ /* 0x000fe4000f8e00ff */
[----:B------:R-:W-:Y:S01]  /*0180*/  IMAD.U32 R9, RZ, RZ, UR11 ;  /* 0x0000000bff097e24 */ /* 0x000fe2000f8e00ff */
[----:B------:R-:W2:Y:S04]  /*0190*/  @P2 LDG.E R5, desc[UR18][R10.64] ;  /* 0x000000120a052981 */ /* 0x000ea8000c1e1900 */
[----:B------:R-:W3:Y:S01]  /*01a0*/  @P2 LDG.E R0, desc[UR18][R10.64+0x4] ;  /* 0x000004120a002981 */ /* 0x000ee2000c1e1900 */
[----:B------:R-:W-:Y:S01]  /*01b0*/  PLOP3.LUT P1, PT, PT, PT, UP0, 0x80, 0x0 ;  /* 0x000000000000781c */ /* 0x000fe20003f2f008 */
[----:B------:R-:W-:-:S02]  /*01c0*/  UIMAD.WIDE UR8, UR4, 0x4, UR8 ;  /* 0x00000004040878a5 */ /* 0x000fc4000f8e0208 */
[----:B------:R-:W4:Y:S04]  /*01d0*/  @P0 LDG.E R2, desc[UR18][R8.64] ;  /* 0x0000001208020981 */ /* 0x000f28000c1e1900 */
        /* <DEDUP_REMOVED lines=25> */
.L_x_787:
[----:B------:R-:W-:-:S05]  /*0370*/  ULDC UR8, c[0x0][0x2c8] ;  /* 0x0000b20000087ab9 */ /* 0x000fca0000000800 */
.L_x_788:
        /* <DEDUP_REMOVED lines=29> */
[----:B------:R-:W-:Y:S01]  /*0550*/  SHF.R.S32.HI R5, RZ, 0x1f, R4 ;  /* 0x0000001fff057819 */ /* 0x000fe20000011404 */
[----:B------:R-:W-:Y:S01]  /*0560*/  UIADD3 UR5, -UR5, UR16, URZ ;  /* 0x0000001005057290 */ /* 0x000fe2000fffe13f */
[----:B------:R-:W-:Y:S01]  /*0570*/  IMAD.U32 R39, RZ, RZ, UR15 ;  /* 0x0000000fff277e24 */ /* 0x000fe2000f8e00ff */
[----:B------:R-:W-:Y:S01]  /*0580*/  UISETP.NE.AND UP1, UPT, UR14, -0x1, UPT ;  /* 0xffffffff0e00788c */ /* 0x000fe2000bf25270 */
[----:B------:R-:W-:Y:S01]  /*0590*/  LEA.HI R3, R5, R4, RZ, 0x3 ;  /* 0x0000000405037211 */ /* 0x000fe200078f18ff */
[----:B------:R-:W-:Y:S01]  /*05a0*/  UISETP.NE.AND UP0, UPT, UR24, -0x1, UPT ;  /* 0xffffffff1800788c */ /* 0x000fe2000bf05270 */
[----:B------:R-:W3:Y:S01]  /*05b0*/  S2UR UR23, SR_CgaCtaId ;  /* 0x00000000001779c3 */ /* 0x000ee20000008800 */
[----:B------:R-:W-:Y:S01]  /*05c0*/  USHF.R.S32.HI UR21, URZ, 0x1f, UR20 ;  /* 0x0000001f3f157899 */ /* 0x000fe20008011414 */
[----:B------:R-:W-:-:S02]  /*05d0*/  SHF.R.S32.HI R24, RZ, 0x3, R3 ;  /* 0x00000003ff187819 */ /* 0x000fc40000011403 */
[----:B------:R-:W-:Y:S02]  /*05e0*/  LOP3.LUT R3, R3, 0xfffffff8, RZ, 0xc0, !PT ;  /* 0xfffffff803037812 */ /* 0x000fe400078ec0ff */
[C---:B------:R-:W-:Y:S01]  /*05f0*/  ISETP.GE.AND P4, PT, R24.reuse, UR5, PT ;  /* 0x0000000518007c0c */ /* 0x040fe2000bf86270 */
[C---:B------:R-:W-:Y:S01]  /*0600*/  VIADD R16, R24.reuse, 0x30 ;  /* 0x0000003018107836 */ /* 0x040fe20000000000 */
[----:B------:R-:W-:Y:S01]  /*0610*/  @UP1 ULDC.64 UR6, c[0x0][0x240] ;  /* 0x0000900000061ab9 */ /* 0x000fe20000000a00 */
[C---:B------:R-:W-:Y:S01]  /*0620*/  VIADD R18, R24.reuse, 0x10 ;  /* 0x0000001018127836 */ /* 0x040fe20000000000 */
[----:B------:R-:W-:Y:S01]  /*0630*/  @UP1 UIMAD.WIDE.U32 UR30, UR14, UR6, URZ ;  /* 0x000000060e1e12a5 */ /* 0x000fe2000f8e003f */
[----:B------:R-:W-:Y:S01]  /*0640*/  VIADD R17, R24, 0x20 ;  /* 0x0000002018117836 */ /* 0x000fe20000000000 */
[----:B------:R-:W-:Y:S01]  /*0650*/  ISETP.GE.AND P3, PT, R16, UR5, PT ;  /* 0x0000000510007c0c */ /* 0x000fe2000bf66270 */
[----:B------:R-:W-:Y:S01]  /*0660*/  @!UP1 USHF.R.S32.HI UR8, URZ, 0x1f, UR4 ;  /* 0x0000001f3f089899 */ /* 0x000fe20008011404 */
[----:B------:R-:W-:Y:S01]  /*0670*/  ISETP.GE.AND P2, PT, R18, UR5, PT ;  /* 0x0000000512007c0c */ /* 0x000fe2000bf46270 */
[----:B------:R-:W-:Y:S01]  /*0680*/  @UP1 UIMAD UR22, UR14, UR7, UR31 ;  /* 0x000000070e1612a4 */ /* 0x000fe2000f8e021f */
[----:B-1----:R-:W-:Y:S01]  /*0690*/  IABS R2, R28 ;  /* 0x0000001c00027213 */ /* 0x002fe20000000000 */
[----:B------:R-:W-:Y:S01]  /*06a0*/  @UP0 UIADD3 UR28, UR17, UR24, URZ ;  /* 0x00000018111c0290 */ /* 0x000fe2000fffe03f */
[----:B------:R-:W-:Y:S01]  /*06b0*/  ISETP.GE.AND P0, PT, R17, UR5, PT ;  /* 0x0000000511007c0c */ /* 0x000fe2000bf06270 */
[----:B------:R-:W-:Y:S01]  /*06c0*/  @!UP1 ULDC.64 UR6, c[0x0][0x228] ;  /* 0x00008a0000069ab9 */ /* 0x000fe20000000a00 */
[----:B------:R-:W1:Y:S01]  /*06d0*/  I2F.RP R0, R2 ;  /* 0x0000000200007306 */ /* 0x000e620000209400 */
[--C-:B------:R-:W-:Y:S01]  /*06e0*/  SHF.R.S32.HI R25, RZ, 0x1f, R24.reuse ;  /* 0x0000001fff197819 */ /* 0x100fe20000011418 */
[----:B------:R-:W-:Y:S01]  /*06f0*/  @!UP1 UIMAD UR8, UR8, UR6, URZ ;  /* 0x00000006080892a4 */ /* 0x000fe2000f8e023f */
[----:B------:R-:W4:Y:S01]  /*0700*/  @!P4 LDC.64 R12, c[0x0][0x210] ;  /* 0x00008400ff0ccb82 */ /* 0x000f220000000a00 */
[----:B------:R-:W-:Y:S01]  /*0710*/  @!UP1 UIMAD.WIDE.U32 UR26, UR4, UR6, URZ ;  /* 0x00000006041a92a5 */ /* 0x000fe2000f8e003f */
[----:B--2---:R-:W-:Y:S01]  /*0720*/  IABS R7, R7 ;  /* 0x0000000700077213 */ /* 0x004fe20000000000 */
[----:B------:R-:W2:Y:S01]  /*0730*/  @!P3 S2R R15, SR_CgaCtaId ;  /* 0x00000000000fb919 */ /* 0x000ea20000008800 */
[----:B------:R-:W-:Y:S01]  /*0740*/  IMAD.WIDE R38, R39, 0x40, R24 ;  /* 0x0000004027267825 */ /* 0x000fe200078e0218 */
[----:B------:R-:W-:Y:S01]  /*0750*/  @!P2 MOV R6, 0x400 ;  /* 0x000004000006a802 */ /* 0x000fe20000000f00 */
[----:B------:R-:W-:Y:S01]  /*0760*/  @!UP1 UIMAD UR25, UR4, UR7, UR8 ;  /* 0x00000007041992a4 */ /* 0x000fe2000f8e0208 */
[----:B------:R-:W5:Y:S01]  /*0770*/  @!P2 S2R R27, SR_CgaCtaId ;  /* 0x00000000001ba919 */ /* 0x000f620000008800 */
[----:B------:R-:W2:Y:S01]  /*0780*/  @!P2 LDC.64 R10, c[0x0][0x240] ;  /* 0x00009000ff0aab82 */ /* 0x000ea20000000a00 */
[----:B------:R-:W-:Y:S01]  /*0790*/  ULDC.64 UR6, c[0x0][0x258] ;  /* 0x0000960000067ab9 */ /* 0x000fe20000000a00 */
[----:B------:R-:W-:Y:S01]  /*07a0*/  @!UP1 UIADD3 UR22, UR27, UR25, URZ ;  /* 0x000000191b169290 */ /* 0x000fe2000fffe03f */
[----:B------:R-:W3:Y:S01]  /*07b0*/  @!P0 S2R R19, SR_CgaCtaId ;  /* 0x0000000000138919 */ /* 0x000ee20000008800 */
[----:B-1----:R-:W1:Y:S01]  /*07c0*/  MUFU.RCP R8, R0 ;  /* 0x0000000000087308 */ /* 0x002e620000001000 */
[----:B------:R-:W-:Y:S01]  /*07d0*/  @!UP1 UMOV UR30, UR26 ;  /* 0x0000001a001e9c82 */ /* 0x000fe20008000000 */
[----:B------:R-:W-:Y:S01]  /*07e0*/  UIMAD UR21, UR21, UR6, URZ ;  /* 0x00000006151572a4 */ /* 0x000fe2000f8e023f */
[----:B------:R-:W-:Y:S01]  /*07f0*/  IMAD.U32 R36, RZ, RZ, UR6 ;  /* 0x00000006ff247e24 */ /* 0x000fe2000f8e00ff */
[----:B------:R-:W-:Y:S01]  /*0800*/  @UP0 ULDC.64 UR10, c[0x0][0x248] ;  /* 0x00009200000a0ab9 */ /* 0x000fe20000000a00 */
[----:B------:R-:W-:-:S02]  /*0810*/  @UP0 UIADD3 UR24, UR17, UR24, URZ ;  /* 0x0000001811180290 */ /* 0x000fc4000fffe03f */
[----:B------:R-:W-:Y:S02]  /*0820*/  UIMAD UR21, UR20, UR7, UR21 ;  /* 0x00000007141572a4 */ /* 0x000fe4000f8e0215 */
[----:B------:R-:W-:Y:S01]  /*0830*/  @UP0 UIMAD.WIDE.U32 UR6, UR28, UR10, URZ ;  /* 0x0000000a1c0602a5 */ /* 0x000fe2000f8e003f */
[----:B------:R-:W-:Y:S01]  /*0840*/  @UP0 ULDC.64 UR8, c[0x0][0x250] ;  /* 0x0000940000080ab9 */ /* 0x000fe20000000a00 */
[----:B------:R-:W-:Y:S02]  /*0850*/  @UP0 UIMAD UR28, UR28, UR11, URZ ;  /* 0x0000000b1c1c02a4 */ /* 0x000fe4000f8e023f */
[----:B------:R-:W-:Y:S02]  /*0860*/  @UP0 UIMAD.WIDE.U32 UR26, UR24, UR8, URZ ;  /* 0x00000008181a02a5 */ /* 0x000fe4000f8e003f */
[----:B------:R-:W-:Y:S01]  /*0870*/  @UP0 UIADD3 UR28, UR7, UR28, URZ ;  /* 0x0000001c071c0290 */ /* 0x000fe2000fffe03f */
[----:B-1----:R-:W-:-:S04]  /*0880*/  VIADD R8, R8, 0xffffffe ;  /* 0x0ffffffe08087836 */ /* 0x002fc80000000000 */
[----:B------:R-:W1:Y:S01]  /*0890*/  F2I.FTZ.U32.TRUNC.NTZ R9, R8 ;  /* 0x0000000800097305 */ /* 0x000e62000021f000 */
[----:B-----5:R-:W-:Y:S02]  /*08a0*/  @!P2 LEA R27, R27, R6, 0x18 ;  /* 0x000000061b1ba211 */ /* 0x020fe400078ec0ff */
[----:B------:R-:W-:-:S04]  /*08b0*/  @!P0 MOV R6, 0x400 ;  /* 0x0000040000068802 */ /* 0x000fc80000000f00 */
[----:B---3--:R-:W-:Y:S02]  /*08c0*/  @!P0 LEA R19, R19, R6, 0x18 ;  /* 0x0000000613138211 */ /* 0x008fe400078ec0ff */
[----:B------:R-:W-:Y:S01]  /*08d0*/  LEA.HI R6, R5, R4, RZ, 0x6 ;  /* 0x0000000405067211 */ /* 0x000fe200078f30ff */
[----:B-1----:R-:W-:Y:S02]  /*08e0*/  IMAD.MOV R0, RZ, RZ, -R9 ;  /* 0x000000ffff007224 */ /* 0x002fe400078e0a09 */
[----:B------:R-:W-:Y:S02]  /*08f0*/  IMAD.MOV.U32 R8, RZ, RZ, RZ ;  /* 0x000000ffff087224 */ /* 0x000fe400078e00ff */
[----:B------:R-:W-:Y:S02]  /*0900*/  IMAD R14, R0, R2, RZ ;  /* 0x00000002000e7224 */ /* 0x000fe400078e02ff */
[----:B------:R-:W-:Y:S02]  /*0910*/  IMAD.IADD R0, R4, 0x1, -R3 ;  /* 0x0000000104007824 */ /* 0x000fe400078e0a03 */
[----:B------:R-:W-:Y:S01]  /*0920*/  IMAD.HI.U32 R14, R9, R14, R8 ;  /* 0x0000000e090e7227 */ /* 0x000fe200078e0008 */
[----:B------:R-:W-:-:S03]  /*0930*/  @!P3 MOV R8, 0x400 ;  /* 0x000004000008b802 */ /* 0x000fc60000000f00 */
[----:B------:R-:W-:Y:S01]  /*0940*/  IMAD.SHL.U32 R9, R24, 0x40, RZ ;  /* 0x0000004018097824 */ /* 0x000fe200078e00ff */
[----:B--2---:R-:W-:Y:S01]  /*0950*/  @!P3 LEA R15, R15, R8, 0x18 ;  /* 0x000000080f0fb211 */ /* 0x004fe200078ec0ff */
[----:B------:R-:W-:Y:S02]  /*0960*/  IMAD.SHL.U32 R22, R0, 0x8, RZ ;  /* 0x0000000800167824 */ /* 0x000fe400078e00ff */
[----:B------:R-:W-:Y:S01]  /*0970*/  IMAD.HI.U32 R14, R14, R7, RZ ;  /* 0x000000070e0e7227 */ /* 0x000fe200078e00ff */
[----:B------:R-:W-:Y:S02]  /*0980*/  LOP3.LUT R9, R9, 0x1c0, RZ, 0xc0, !PT ;  /* 0x000001c009097812 */ /* 0x000fe400078ec0ff */
[--C-:B------:R-:W-:Y:S02]  /*0990*/  SHF.R.S32.HI R23, RZ, 0x1f, R22.reuse ;  /* 0x0000001fff177819 */ /* 0x100fe40000011416 */
[----:B------:R-:W-:Y:S02]  /*09a0*/  LOP3.LUT R3, R9, 0x38, R22, 0xf8, !PT ;  /* 0x0000003809037812 */ /* 0x000fe400078ef816 */
[----:B------:R-:W-:-:S02]  /*09b0*/  SHF.R.U32.HI R20, RZ, 0x3, R9 ;  /* 0x00000003ff147819 */ /* 0x000fc40000011609 */
[----:B------:R-:W1:Y:S02]  /*09c0*/  @!P0 LDC.64 R8, c[0x0][0x240] ;  /* 0x00009000ff088b82 */ /* 0x000e640000000a00 */
[----:B------:R-:W-:Y:S01]  /*09d0*/  LOP3.LUT R20, R3, R20, RZ, 0x3c, !PT ;  /* 0x0000001403147212 */ /* 0x000fe200078e3cff */
[----:B------:R-:W-:-:S04]  /*09e0*/  IMAD.MOV R3, RZ, RZ, -R14 ;  /* 0x000000ffff037224 */ /* 0x000fc800078e0a0e */
[----:B------:R-:W-:Y:S02]  /*09f0*/  IMAD R3, R2, R3, R7 ;  /* 0x0000000302037224 */ /* 0x000fe400078e0207 */
[----:B------:R-:W-:Y:S01]  /*0a00*/  IMAD.SHL.U32 R7, R6, 0x8, RZ ;  /* 0x0000000806077824 */ /* 0x000fe200078e00ff */
[----:B------:R-:W-:Y:S02]  /*0a10*/  LOP3.LUT R6, R28, UR20, RZ, 0x3c, !PT ;  /* 0x000000141c067c12 */ /* 0x000fe4000f8e3cff */
[----:B------:R-:W-:Y:S02]  /*0a20*/  ISETP.GT.U32.AND P5, PT, R2, R3, PT ;  /* 0x000000030200720c */ /* 0x000fe40003fa4070 */
[----:B------:R-:W-:Y:S02]  /*0a30*/  ISETP.GE.AND P6, PT, R6, RZ, PT ;  /* 0x000000ff0600720c */ /* 0x000fe40003fc6270 */
[----:B------:R-:W-:-:S09]  /*0a40*/  LOP3.LUT R20, R20, 0xfffffe00, R7, 0xf8, !PT ;  /* 0xfffffe0014147812 */ /* 0x000fd200078ef807 */
[----:B------:R-:W-:Y:S02]  /*0a50*/  @!P5 IMAD.IADD R3, R3, 0x1, -R2 ;  /* 0x000000010303d824 */ /* 0x000fe400078e0a02 */
[----:B------:R-:W-:Y:S01]  /*0a60*/  @!P5 VIADD R14, R14, 0x1 ;  /* 0x000000010e0ed836 */ /* 0x000fe20000000000 */
[----:B------:R-:W-:Y:S02]  /*0a70*/  IADD3 R40, P5, R22, UR30, RZ ;  /* 0x0000001e16287c10 */ /* 0x000fe4000ffbe0ff */
[----:B------:R-:W-:Y:S02]  /*0a80*/  ISETP.GE.U32.AND P1, PT, R3, R2, PT ;  /* 0x000000020300720c */ /* 0x000fe40003f26070 */
[----:B------:R-:W2:Y:S01]  /*0a90*/  @!P4 LDC.64 R2, c[0x0][0x240] ;  /* 0x00009000ff02cb82 */ /* 0x000ea20000000a00 */
[----:B------:R-:W-:Y:S01]  /*0aa0*/  IADD3.X R41, R23, UR22, RZ, P5, !PT ;  /* 0x0000001617297c10 */ /* 0x000fe2000affe4ff */
[----:B------:R-:W-:Y:S01]  /*0ab0*/  @UP0 UIMAD UR22, UR24, UR9, URZ ;  /* 0x00000009181602a4 */ /* 0x000fe2000f8e023f */
[----:B------:R-:W-:Y:S01]  /*0ac0*/  @!P0 IADD3 R32, P5, R38, 0x20, RZ ;  /* 0x0000002026208810 */ /* 0x000fe20007fbe0ff */
[----:B------:R-:W-:-:S02]  /*0ad0*/  IMAD.WIDE.U32 R36, R36, UR20, R40 ;  /* 0x0000001424247c25 */ /* 0x000fc4000f8e0028 */
[----:B------:R-:W-:Y:S01]  /*0ae0*/  @UP0 UIADD3 UR22, UR27, UR22, URZ ;  /* 0x000000161b160290 */ /* 0x000fe2000fffe03f */
[----:B------:R-:W-:Y:S01]  /*0af0*/  @UP0 UMOV UR20, UR6 ;  /* 0x0000000600140c82 */ /* 0x000fe20008000000 */
[----:B------:R-:W-:Y:S01]  /*0b00*/  @!P0 IMAD.X R31, RZ, RZ, R39, P5 ;  /* 0x000000ffff1f8224 */ /* 0x000fe200028e0627 */
[----:B------:R-:W-:Y:S02]  /*0b10*/  ISETP.NE.AND P5, PT, R28, RZ, PT ;  /* 0x000000ff1c00720c */ /* 0x000fe40003fa5270 */
[----:B------:R-:W-:Y:S01]  /*0b20*/  @P1 VIADD R14, R14, 0x1 ;  /* 0x000000010e0e1836 */ /* 0x000fe20000000000 */
[----:B------:R-:W-:Y:S02]  /*0b30*/  @!P2 IADD3 R30, P1, R38, 0x10, RZ ;  /* 0x00000010261ea810 */ /* 0x000fe40007f3e0ff */
[----:B------:R-:W-:-:S03]  /*0b40*/  P2R R6, PR, RZ, 0x20 ;  /* 0x00000020ff067803 */ /* 0x000fc60000000000 */
[----:B------:R-:W-:Y:S01]  /*0b50*/  @!P2 IMAD.X R29, RZ, RZ, R39, P1 ;  /* 0x000000ffff1da224 */ /* 0x000fe200008e0627 */
[----:B------:R-:W-:Y:S01]  /*0b60*/  PLOP3.LUT P1, PT, PT, PT, UP0, 0x80, 0x0 ;  /* 0x000000000000781c */ /* 0x000fe20003f2f008 */
[----:B--2---:R-:W-:-:S04]  /*0b70*/  @!P4 IMAD R34, R39, R2, RZ ;  /* 0x000000022722c224 */ /* 0x004fc800078e02ff */
[----:B------:R-:W-:-:S08]  /*0b80*/  @!P4 IMAD R34, R38, R3, R34 ;  /* 0x000000032622c224 */ /* 0x000fd000078e0222 */
[----:B-1--4-:R-:W-:Y:S05]  /*0b90*/  @P1 BRA `(.L_x_790) ;  /* 0x0000000000381947 */ /* 0x012fea0003800000 */
        /* <DEDUP_REMOVED lines=13> */
[----:B------:R-:W-:Y:S02]  /*0c70*/  UMOV UR20, UR24 ;  /* 0x0000001800147c82 */ /* 0x000fe40008000000 */
.L_x_790:
        /* <DEDUP_REMOVED lines=14> */
.L_x_791:
[----:B------:R-:W-:Y:S01]  /*0d60*/  VIADD R37, R37, UR21 ;  /* 0x0000001525257c36 */ /* 0x000fe20008000000 */
[----:B------:R-:W1:Y:S01]  /*0d70*/  @!P2 LDC.64 R6, c[0x0][0x210] ;  /* 0x00008400ff06ab82 */ /* 0x000e620000000a00 */
[----:B------:R-:W-:Y:S01]  /*0d80*/  @!P3 IMAD.X R21, RZ, RZ, R39, P5 ;  /* 0x000000ffff15b224 */ /* 0x000fe200028e0627 */
[----:B------:R-:W-:Y:S01]  /*0d90*/  ISETP.NE.AND P5, PT, R28, RZ, PT ;  /* 0x000000ff1c00720c */ /* 0x000fe20003fa5270 */
[----:B------:R-:W-:Y:S01]  /*0da0*/  @!P4 IMAD.WIDE.U32 R38, R38, R2, R36 ;  /* 0x000000022626c225 */ /* 0x000fe200078e0024 */
[----:B------:R-:W-:Y:S01]  /*0db0*/  ULEA.HI.SX32 UR17, UR12, 0xffffffff, 0x1a ;  /* 0xffffffff0c117891 */ /* 0x000fe2000f8fd23f */
[----:B------:R-:W-:Y:S02]  /*0dc0*/  UMOV UR4, 0x400 ;  /* 0x0000040000047882 */ /* 0x000fe40000000000 */
[----:B------:R-:W-:Y:S01]  /*0dd0*/  IMAD R33, R25, UR10, RZ ;  /* 0x0000000a19217c24 */ /* 0x000fe2000f8e02ff */
[----:B------:R-:W2:Y:S01]  /*0de0*/  @!P0 LDC.64 R2, c[0x0][0x210] ;  /* 0x00008400ff028b82 */ /* 0x000ea20000000a00 */
[----:B------:R-:W-:Y:S01]  /*0df0*/  IMAD.WIDE.U32 R40, R24, UR10, R22 ;  /* 0x0000000a18287c25 */ /* 0x000fe2000f8e0016 */
[----:B------:R-:W-:Y:S01]  /*0e00*/  ULEA UR4, UR23, UR4, 0x18 ;  /* 0x0000000417047291 */ /* 0x000fe2000f8ec03f */
[----:B------:R-:W-:-:S02]  /*0e10*/  ULDC.64 UR6, c[0x0][0x260] ;  /* 0x0000980000067ab9 */ /* 0x000fc40000000a00 */
[----:B------:R-:W-:Y:S01]  /*0e20*/  IMAD R33, R24, UR11, R33 ;  /* 0x0000000b18217c24 */ /* 0x000fe2000f8e0221 */
[----:B------:R-:W-:Y:S01]  /*0e30*/  IADD3 R248, P1, R40, UR20, RZ ;  /* 0x0000001428f87c10 */ /* 0x000fe2000ff3e0ff */
[--C-:B------:R-:W-:Y:S01]  /*0e40*/  @!P2 IMAD.MOV.U32 R40, RZ, RZ, R36.reuse ;  /* 0x000000ffff28a224 */ /* 0x100fe200078e0024 */
[----:B------:R-:W-:Y:S01]  /*0e50*/  UIMAD UR20, UR17, -0x40, UR13 ;  /* 0xffffffc0111478a4 */ /* 0x000fe2000f8e020d */
[----:B------:R-:W-:Y:S01]  /*0e60*/  @!P0 IMAD.MOV.U32 R42, RZ, RZ, R36 ;  /* 0x000000ffff2a8224 */ /* 0x000fe200078e0024 */
[----:B------:R-:W-:Y:S01]  /*0e70*/  IADD3.X R249, R41, UR28, R33, P1, !PT ;  /* 0x0000001c29f97c10 */ /* 0x000fe20008ffe421 */
[--C-:B------:R-:W-:Y:S01]  /*0e80*/  @!P2 IMAD.MOV.U32 R41, RZ, RZ, R37.reuse ;  /* 0x000000ffff29a224 */ /* 0x100fe200078e0025 */
[----:B------:R-:W-:Y:S01]  /*0e90*/  @!P4 LEA R12, P1, R38, R12, 0x1 ;  /* 0x0000000c260cc211 */ /* 0x000fe200078208ff */
[----:B------:R-:W-:Y:S01]  /*0ea0*/  @!P0 IMAD.MOV.U32 R43, RZ, RZ, R37 ;  /* 0x000000ffff2b8224 */ /* 0x000fe200078e0025 */
[----:B------:R-:W-:Y:S01]  /*0eb0*/  LEA R244, R20, UR4, 0x1 ;  /* 0x0000000414f47c11 */ /* 0x000fe2000f8e08ff */
[----:B------:R-:W-:Y:S01]  /*0ec0*/  @!P0 IMAD R31, R31, R8, RZ ;  /* 0x000000081f1f8224 */ /* 0x000fe200078e02ff */
[----:B------:R-:W-:Y:S01]  /*0ed0*/  USHF.L.U64.HI UR23, UR10, 0x6, UR11 ;  /* 0x000000060a177899 */ /* 0x000fe2000801020b */
[----:B------:R-:W-:Y:S01]  /*0ee0*/  @!P2 IMAD.WIDE.U32 R40, R30, R10, R40 ;  /* 0x0000000a1e28a225 */ /* 0x000fe200078e0028 */
[----:B------:R-:W-:-:S02]  /*0ef0*/  USHF.L.U32 UR24, UR10, 0x6, URZ ;  /* 0x000000060a187899 */ /* 0x000fc4000800063f */
[----:B------:R-:W-:Y:S01]  /*0f00*/  USHF.R.S32.HI UR21, URZ, 0x1f, UR17 ;  /* 0x0000001f3f157899 */ /* 0x000fe20008011411 */
[----:B------:R-:W-:Y:S01]  /*0f10*/  @!P4 IMAD.IADD R34, R39, 0x1, R34 ;  /* 0x000000012722c824 */ /* 0x000fe200078e0222 */
[----:B------:R-:W-:Y:S01]  /*0f20*/  UIMAD.WIDE.U32 UR28, UR10, 0x20, URZ ;  /* 0x000000200a1c78a5 */ /* 0x000fe2000f8e003f */
[C---:B------:R-:W-:Y:S02]  /*0f30*/  @!P0 IMAD R31, R32.reuse, R9, R31 ;  /* 0x00000009201f8224 */ /* 0x040fe400078e021f */
[----:B------:R-:W-:Y:S01]  /*0f40*/  @!P0 IMAD.WIDE.U32 R42, R32, R8, R42 ;  /* 0x00000008202a8225 */ /* 0x000fe200078e002a */
[----:B------:R-:W-:Y:S01]  /*0f50*/  @!P4 LEA.HI.X R13, R38, R13, R34, 0x1, P1 ;  /* 0x0000000d260dc211 */ /* 0x000fe200008f0c22 */
[----:B------:R-:W3:Y:S02]  /*0f60*/  @!P3 LDC.64 R8, c[0x0][0x240] ;  /* 0x00009000ff08bb82 */ /* 0x000ee40000000a00 */
[----:B------:R-:W-:Y:S02]  /*0f70*/  @!P2 IMAD R29, R29, R10, RZ ;  /* 0x0000000a1d1da224 */ /* 0x000fe400078e02ff */
[----:B------:R-:W-:Y:S01]  /*0f80*/  @!P6 IMAD.MOV R14, RZ, RZ, -R14 ;  /* 0x000000ffff0ee224 */ /* 0x000fe200078e0a0e */
[----:B------:R-:W-:Y:S01]  /*0f90*/  @!P5 LOP3.LUT R14, RZ, R28, RZ, 0x33, !PT ;  /* 0x0000001cff0ed212 */ /* 0x000fe200078e33ff */
[----:B------:R-:W-:Y:S01]  /*0fa0*/  @!P2 IMAD R11, R30, R11, R29 ;  /* 0x0000000b1e0ba224 */ /* 0x000fe200078e021d */
[----:B-1----:R-:W-:Y:S01]  /*0fb0*/  @!P2 LEA R28, P5, R40, R6, 0x1 ;  /* 0x00000006281ca211 */ /* 0x002fe200078a08ff */
[----:B------:R-:W-:Y:S01]  /*0fc0*/  @!P0 IMAD.IADD R6, R43, 0x1, R31 ;  /* 0x000000012b068824 */ /* 0x000fe200078e021f */
[----:B--2---:R-:W-:Y:S01]  /*0fd0*/  @!P0 LEA R30, P1, R42, R2, 0x1 ;  /* 0x000000022a1e8211 */ /* 0x004fe200078208ff */
[----:B------:R-:W-:Y:S01]  /*0fe0*/  @!P2 IMAD.IADD R11, R41, 0x1, R11 ;  /* 0x00000001290ba824 */ /* 0x000fe200078e020b */
[----:B------:R-:W-:Y:S01]  /*0ff0*/  ISETP.GE.AND P6, PT, R24, UR20, PT ;  /* 0x0000001418007c0c */ /* 0x000fe2000bfc6270 */
[----:B------:R-:W-:Y:S01]  /*1000*/  @!P2 IMAD R27, R20, 0x2, R27 ;  /* 0x00000002141ba824 */ /* 0x000fe200078e021b */
[----:B------:R-:W-:Y:S01]  /*1010*/  @!P0 LEA.HI.X R31, R42, R3, R6, 0x1, P1 ;  /* 0x000000032a1f8211 */ /* 0x000fe200008f0c06 */
[----:B------:R-:W-:Y:S01]  /*1020*/  @!PT LDS RZ, [RZ] ;  /* 0x00000000fffff984 */ /* 0x000fe20000000800 */
[----:B------:R-:W-:Y:S01]  /*1030*/  @!PT LDS RZ, [RZ] ;  /* 0x00000000fffff984 */ /* 0x000fe20000000800 */
[----:B------:R-:W-:Y:S01]  /*1040*/  @!PT LDS RZ, [RZ] ;  /* 0x00000000fffff984 */ /* 0x000fe20000000800 */
[----:B------:R-:W-:Y:S01]  /*1050*/  @!P4 LDGSTS.E.BYPASS.LTC128B.128 [R244], desc[UR18][R12.64] ;  /* 0x000000000cf4cfae */ /* 0x000fe2000b901d52 */
[----:B------:R-:W1:Y:S01]  /*1060*/  @!P3 LDC.64 R2, c[0x0][0x210] ;  /* 0x00008400ff02bb82 */ /* 0x000e620000000a00 */
[----:B------:R-:W-:Y:S01]  /*1070*/  @!P2 LEA.HI.X R29, R40, R7, R11, 0x1, P5 ;  /* 0x00000007281da211 */ /* 0x000fe200028f0c0b */
[----:B------:R-:W-:Y:S01]  /*1080*/  @!P0 IMAD R19, R20, 0x2, R19 ;  /* 0x0000000214138824 */ /* 0x000fe200078e0213 */
[----:B------:R-:W-:Y:S01]  /*1090*/  ISETP.GE.AND P5, PT, R18, UR20, PT ;  /* 0x0000001412007c0c */ /* 0x000fe2000bfa6270 */
[----:B------:R-:W-:Y:S01]  /*10a0*/  @!P4 LDGSTS.E.BYPASS.LTC128B.128 [R244+0x2000], desc[UR18][R12.64+0x80] ;  /* 0x020000800cf4cfae */ /* 0x000fe2000b901d52 */
[----:B------:R-:W-:Y:S01]  /*10b0*/  SHF.R.S32.HI R10, RZ, 0x1f, R14 ;  /* 0x0000001fff0a7819 */ /* 0x000fe2000001140e */
[----:B------:R-:W-:Y:S01]  /*10c0*/  IMAD.WIDE.U32 R248, R14, UR6, R248 ;  /* 0x000000060ef87c25 */ /* 0x000fe2000f8e00f8 */
[----:B------:R-:W-:Y:S01]  /*10d0*/  ISETP.GE.AND P1, PT, R16, UR20, PT ;  /* 0x0000001410007c0c */ /* 0x000fe2000bf26270 */
[----:B------:R-:W-:Y:S01]  /*10e0*/  @!P4 LDGSTS.E.BYPASS.LTC128B.128 [R244+0x4000], desc[UR18][R12.64+0x100] ;  /* 0x040001000cf4cfae */ /* 0x000fe2000b901d52 */
[----:B------:R-:W2:Y:S01]  /*10f0*/  @!P6 LDC.64 R6, c[0x0][0x218] ;  /* 0x00008600ff06eb82 */ /* 0x000ea20000000a00 */
[----:B---3--:R-:W-:-:S02]  /*1100*/  @!P3 IMAD R21, R21, R8, RZ ;  /* 0x000000081515b224 */ /* 0x008fc400078e02ff */
[----:B------:R3:W-:Y:S01]  /*1110*/  @!P4 LDGSTS.E.BYPASS.LTC128B.128 [R244+0x6000], desc[UR18][R12.64+0x180] ;  /* 0x060001800cf4cfae */ /* 0x0007e2000b901d52 */
[----:B------:R-:W-:Y:S01]  /*1120*/  @!P3 IMAD.WIDE.U32 R36, R26, R8, R36 ;  /* 0x000000081a24b225 */ /* 0x000fe200078e0024 */
[----:B------:R-:W-:Y:S02]  /*1130*/  ISETP.GE.AND P4, PT, R18, UR20, PT ;  /* 0x0000001412007c0c */ /* 0x000fe4000bf86270 */
[----:B------:R-:W-:Y:S01]  /*1140*/  @!P2 LDGSTS.E.BYPASS.LTC128B.128 [R27+0x800], desc[UR18][R28.64] ;  /* 0x008000001c1bafae */ /* 0x000fe2000b901d52 */
[----:B------:R-:W-:Y:S02]  /*1150*/  @!P3 IMAD R9, R26, R9, R21 ;  /* 0x000000091a09b224 */ /* 0x000fe400078e0215 */
[----:B------:R-:W-:Y:S01]  /*1160*/  IMAD R251, R10, UR6, RZ ;  /* 0x000000060afb7c24 */ /* 0x000fe2000f8e02ff */
[----:B------:R-:W4:Y:S01]  /*1170*/  @!P6 S2R R8, SR_CgaCtaId ;  /* 0x000000000008e919 */ /* 0x000f220000008800 */
[----:B------:R-:W-:Y:S01]  /*1180*/  UIMAD UR6, UR23, UR17, URZ ;  /* 0x00000011170672a4 */ /* 0x000fe2000f8e023f */
[----:B------:R-:W-:Y:S01]  /*1190*/  IMAD.MOV.U32 R250, RZ, RZ, R248 ;  /* 0x000000fffffa7224 */ /* 0x000fe200078e00f8 */
[----:B------:R-:W-:Y:S01]  /*11a0*/  VOTEU.ALL UP0, P1 ;  /* 0x00000000003f7886 */ /* 0x000fe20000800000 */
[----:B------:R-:W-:Y:S01]  /*11b0*/  @!P2 LDGSTS.E.BYPASS.LTC128B.128 [R27+0x2800], desc[UR18][R28.64+0x80] ;  /* 0x028000801c1bafae */ /* 0x000fe2000b901d52 */
[----:B------:R-:W-:Y:S01]  /*11c0*/  IMAD R251, R14, UR7, R251 ;  /* 0x000000070efb7c24 */ /* 0x000fe2000f8e02fb */
[----:B------:R-:W-:Y:S01]  /*11d0*/  UIMAD UR6, UR21, UR24, UR6 ;  /* 0x00000018150672a4 */ /* 0x000fe2000f8e0206 */
[----:B------:R-:W-:Y:S01]  /*11e0*/  @!P3 IMAD R15, R20, 0x2, R15 ;  /* 0x00000002140fb824 */ /* 0x000fe200078e020f */
[----:B------:R-:W-:Y:S01]  /*11f0*/  @!P2 LDGSTS.E.BYPASS.LTC128B.128 [R27+0x4800], desc[UR18][R28.64+0x100] ;  /* 0x048001001c1bafae */ /* 0x000fe2000b901d52 */
[----:B------:R-:W-:-:S02]  /*1200*/  IMAD.IADD R251, R249, 0x1, R251 ;  /* 0x00000001f9fb7824 */ /* 0x000fc400078e02fb */
[----:B------:R-:W-:Y:S01]  /*1210*/  IMAD.SHL.U32 R241, R24, 0x8, RZ ;  /* 0x0000000818f17824 */ /* 0x000fe200078e00ff */
[----:B------:R1:W-:Y:S01]  /*1220*/  @!P2 LDGSTS.E.BYPASS.LTC128B.128 [R27+0x6800], desc[UR18][R28.64+0x180] ;  /* 0x068001801c1bafae */ /* 0x0003e2000b901d52 */
[----:B------:R-:W-:-:S03]  /*1230*/  ISETP.GE.AND P2, PT, R17, UR20, PT ;  /* 0x0000001411007c0c */ /* 0x000fc6000bf46270 */
[----:B------:R-:W-:Y:S01]  /*1240*/  @!P0 LDGSTS.E.BYPASS.LTC128B.128 [R19+0x1000], desc[UR18][R30.64] ;  /* 0x010000001e138fae */ /* 0x000fe2000b901d52 */
[----:B---3--:R-:W-:-:S03]  /*1250*/  @!P3 IMAD.IADD R12, R37, 0x1, R9 ;  /* 0x00000001250cb824 */ /* 0x008fc600078e0209 */
[----:B------:R-:W-:Y:S01]  /*1260*/  @!P0 LDGSTS.E.BYPASS.LTC128B.128 [R19+0x3000], desc[UR18][R30.64+0x80] ;  /* 0x030000801e138fae */ /* 0x000fe2000b901d52 */
[CC--:B------:R-:W-:Y:S02]  /*1270*/  LEA.HI R9, R5.reuse, R4.reuse, RZ, 0x4 ;  /* 0x0000000405097211 */ /* 0x0c0fe400078f20ff */
[----:B------:R-:W-:Y:S01]  /*1280*/  LEA.HI R5, R5, R4, RZ, 0x5 ;  /* 0x0000000405057211 */ /* 0x000fe200078f28ff */
[----:B------:R-:W-:Y:S04]  /*1290*/  @!P0 LDGSTS.E.BYPASS.LTC128B.128 [R19+0x5000], desc[UR18][R30.64+0x100] ;  /* 0x050001001e138fae */ /* 0x000fe8000b901d52 */
[----:B------:R2:W-:Y:S01]  /*12a0*/  @!P0 LDGSTS.E.BYPASS.LTC128B.128 [R19+0x7000], desc[UR18][R30.64+0x180] ;  /* 0x070001801e138fae */ /* 0x0005e2000b901d52 */
[----:B------:R-:W3:Y:S01]  /*12b0*/  @!P1 S2R R11, SR_CgaCtaId ;  /* 0x00000000000b9919 */ /* 0x000ee20000008800 */
[----:B-1----:R-:W-:-:S02]  /*12c0*/  @!P3 LEA R28, P0, R36, R2, 0x1 ;  /* 0x00000002241cb211 */ /* 0x002fc400078008ff */
[----:B------:R-:W-:Y:S02]  /*12d0*/  SHF.R.S32.HI R2, RZ, 0x4, R9 ;  /* 0x00000004ff027819 */ /* 0x000fe40000011409 */
[----:B------:R-:W-:Y:S01]  /*12e0*/  @!P3 LEA.HI.X R29, R36, R3, R12, 0x1, P0 ;  /* 0x00000003241db211 */ /* 0x000fe200000f0c0c */
[----:B------:R-:W-:Y:S01]  /*12f0*/  IMAD.U32 R3, RZ, RZ, UR24 ;  /* 0x00000018ff037e24 */ /* 0x000fe2000f8e00ff */
[----:B------:R-:W1:Y:S01]  /*1300*/  @!P2 S2R R12, SR_CgaCtaId ;  /* 0x00000000000ca919 */ /* 0x000e620000008800 */
[----:B------:R-:W-:Y:S02]  /*1310*/  LEA.HI R13, R9, R2, RZ, 0x1 ;  /* 0x00000002090d7211 */ /* 0x000fe400078f08ff */
[----:B------:R-:W-:Y:S01]  /*1320*/  IMAD.WIDE.U32 R26, R3, UR17, R250 ;  /* 0x00000011031a7c25 */ /* 0x000fe2000f8e00fa */
[----:B------:R-:W-:Y:S01]  /*1330*/  @!P3 LDGSTS.E.BYPASS.LTC128B.128 [R15+0x1800], desc[UR18][R28.64] ;  /* 0x018000001c0fbfae */ /* 0x000fe2000b901d52 */
[----:B------:R-:W-:Y:S02]  /*1340*/  LOP3.LUT R13, R13, 0xfffffffe, RZ, 0xc0, !PT ;  /* 0xfffffffe0d0d7812 */ /* 0x000fe400078ec0ff */
[----:B------:R-:W-:Y:S01]  /*1350*/  VIADD R27, R27, UR6 ;  /* 0x000000061b1b7c36 */ /* 0x000fe20008000000 */
[----:B------:R-:W-:Y:S01]  /*1360*/  @!P3 LDGSTS.E.BYPASS.LTC128B.128 [R15+0x3800], desc[UR18][R28.64+0x80] ;  /* 0x038000801c0fbfae */ /* 0x000fe2000b901d52 */
[----:B------:R-:W-:Y:S01]  /*1370*/  USHF.L.U32 UR6, UR11, 0x5, URZ ;  /* 0x000000050b067899 */ /* 0x000fe2000800063f */
[----:B--2---:R-:W-:Y:S01]  /*1380*/  @!P6 LEA R30, P0, R26, R6, 0x1 ;  /* 0x000000061a1ee211 */ /* 0x004fe200078008ff */
[----:B------:R-:W-:Y:S01]  /*1390*/  IMAD.IADD R2, R2, 0x1, -R13 ;  /* 0x0000000102027824 */ /* 0x000fe200078e0a0d */
[----:B------:R-:W2:Y:S01]  /*13a0*/  @!P5 S2R R19, SR_CgaCtaId ;  /* 0x000000000013d919 */ /* 0x000ea20000008800 */
[----:B------:R-:W-:-:S02]  /*13b0*/  @!P5 MOV R6, 0x400 ;  /* 0x000004000006d802 */ /* 0x000fc40000000f00 */
[----:B------:R-:W-:Y:S01]  /*13c0*/  @!P6 LEA.HI.X R31, R26, R7, R27, 0x1, P0 ;  /* 0x000000071a1fe211 */ /* 0x000fe200000f0c1b */
[----:B------:R-:W-:Y:S01]  /*13d0*/  @!P3 LDGSTS.E.BYPASS.LTC128B.128 [R15+0x5800], desc[UR18][R28.64+0x100] ;  /* 0x058001001c0fbfae */ /* 0x000fe2000b901d52 */
[----:B------:R-:W-:Y:S02]  /*13e0*/  @!P6 MOV R7, 0x400 ;  /* 0x000004000007e802 */ /* 0x000fe40000000f00 */
[----:B------:R-:W-:Y:S01]  /*13f0*/  ISETP.GE.AND P0, PT, R16, UR20, PT ;  /* 0x0000001410007c0c */ /* 0x000fe2000bf06270 */
[----:B------:R5:W-:Y:S01]  /*1400*/  @!P3 LDGSTS.E.BYPASS.LTC128B.128 [R15+0x7800], desc[UR18][R28.64+0x180] ;  /* 0x078001801c0fbfae */ /* 0x000be2000b901d52 */
[----:B----4-:R-:W-:Y:S01]  /*1410*/  @!P6 LEA R7, R8, R7, 0x18 ;  /* 0x000000070807e211 */ /* 0x010fe200078ec0ff */
[----:B------:R-:W-:Y:S01]  /*1420*/  IMAD.U32 R16, RZ, RZ, UR11 ;  /* 0x0000000bff107e24 */ /* 0x000fe2000f8e00ff */
[----:B------:R-:W-:Y:S02]  /*1430*/  ISETP.GE.AND P3, PT, R17, UR20, PT ;  /* 0x0000001411007c0c */ /* 0x000fe4000bf66270 */
[----:B------:R-:W-:Y:S01]  /*1440*/  @!P2 MOV R17, 0x400 ;  /* 0x000004000011a802 */ /* 0x000fe20000000f00 */
[----:B------:R-:W-:-:S05]  /*1450*/  @!P6 IMAD R33, R20, 0x2, R7 ;  /* 0x000000021421e824 */ /* 0x000fca00078e0207 */
[----:B------:R-:W-:Y:S01]  /*1460*/  @!P6 LDGSTS.E.BYPASS.LTC128B.128 [R33+0x8000], desc[UR18][R30.64] ;  /* 0x080000001e21efae */ /* 0x000fe2000b901d52 */
[----:B-1----:R-:W-:Y:S01]  /*1470*/  @!P2 LEA R17, R12, R17, 0x18 ;  /* 0x000000110c11a211 */ /* 0x002fe200078ec0ff */
[----:B------:R-:W-:Y:S02]  /*1480*/  IMAD.SHL.U32 R12, R0, 0x40, RZ ;  /* 0x00000040000c7824 */ /* 0x000fe400078e00ff */
[----:B------:R-:W-:Y:S02]  /*1490*/  @!P6 LDGSTS.E.BYPASS.LTC128B.128 [R33+0xa000], desc[UR18][R30.64+0x80] ;  /* 0x0a0000801e21efae */ /* 0x000fe4000b901d52 */
[----:B------:R-:W-:Y:S01]  /*14a0*/  @!P2 IMAD R17, R20, 0x2, R17 ;  /* 0x000000021411a824 */ /* 0x000fe200078e0211 */
[----:B------:R-:W-:Y:S01]  /*14b0*/  LOP3.LUT R12, R12, 0x1c0, RZ, 0xc0, !PT ;  /* 0x000001c00c0c7812 */ /* 0x000fe200078ec0ff */
[----:B------:R-:W-:Y:S03]  /*14c0*/  @!P6 LDGSTS.E.BYPASS.LTC128B.128 [R33+0xc000], desc[UR18][R30.64+0x100] ;  /* 0x0c0001001e21efae */ /* 0x000fe6000b901d52 */
[----:B------:R-:W-:Y:S01]  /*14d0*/  LOP3.LUT R241, R12, 0x8, R241, 0xf8, !PT ;  /* 0x000000080cf17812 */ /* 0x000fe200078ef8f1 */
[----:B------:R1:W-:Y:S01]  /*14e0*/  @!P6 LDGSTS.E.BYPASS.LTC128B.128 [R33+0xe000], desc[UR18][R30.64+0x180] ;  /* 0x0e0001801e21efae */ /* 0x0003e2000b901d52 */
[----:B--2---:R-:W-:-:S02]  /*14f0*/  @!P5 LEA R19, R19, R6, 0x18 ;  /* 0x000000061313d211 */ /* 0x004fc400078ec0ff */
[----:B------:R-:W-:Y:S02]  /*1500*/  @!P1 MOV R6, 0x400 ;  /* 0x0000040000069802 */ /* 0x000fe40000000f00 */
[----:B-----5:R-:W-:Y:S01]  /*1510*/  LOP3.LUT R29, R9, 0xfffffff0, RZ, 0xc0, !PT ;  /* 0xfffffff0091d7812 */ /* 0x020fe200078ec0ff */
[----:B------:R-:W-:Y:S01]  /*1520*/  @!P5 IMAD R19, R20, 0x2, R19 ;  /* 0x000000021413d824 */ /* 0x000fe200078e0213 */
[----:B------:R-:W2:Y:S01]  /*1530*/  @!P5 LDC.64 R8, c[0x0][0x218] ;  /* 0x00008600ff08db82 */ /* 0x000ea20000000a00 */
[----:B---3--:R-:W-:Y:S01]  /*1540*/  @!P1 LEA R15, R11, R6, 0x18 ;  /* 0x000000060b0f9211 */ /* 0x008fe200078ec0ff */
[----:B------:R-:W-:Y:S02]  /*1550*/  IMAD.U32 R11, RZ, RZ, UR10 ;  /* 0x0000000aff0b7e24 */ /* 0x000fe4000f8e00ff */
[----:B------:R-:W-:Y:S02]  /*1560*/  IMAD.IADD R29, R4, 0x1, -R29 ;  /* 0x00000001041d7824 */ /* 0x000fe400078e0a1d */
[----:B------:R-:W-:Y:S01]  /*1570*/  @!P1 IMAD R15, R20, 0x2, R15 ;  /* 0x00000002140f9824 */ /* 0x000fe200078e020f */
[----:B------:R-:W-:Y:S01]  /*1580*/  @!P5 LEA R21, P6, R11, R26, 0x4 ;  /* 0x0000001a0b15d211 */ /* 0x000fe200078c20ff */
[----:B------:R-:W-:Y:S01]  /*1590*/  IMAD.U32 R20, RZ, RZ, UR8 ;  /* 0x00000008ff147e24 */ /* 0x000fe2000f8e00ff */
[----:B------:R-:W-:-:S02]  /*15a0*/  SHF.R.S32.HI R6, RZ, 0x1f, R29 ;  /* 0x0000001fff067819 */ /* 0x000fc4000001141d */
[----:B------:R-:W-:Y:S02]  /*15b0*/  @!P5 LEA.HI.X R16, R11, R27, R16, 0x4, P6 ;  /* 0x0000001b0b10d211 */ /* 0x000fe400030f2410 */
[----:B------:R-:W-:Y:S02]  /*15c0*/  LEA.HI R13, R6, R29, RZ, 0x3 ;  /* 0x0000001d060d7211 */ /* 0x000fe400078f18ff */
[----:B------:R-:W3:Y:S02]  /*15d0*/  @!P2 LDC.64 R6, c[0x0][0x218] ;  /* 0x00008600ff06ab82 */ /* 0x000ee40000000a00 */
[C---:B------:R-:W-:Y:S01]  /*15e0*/  LOP3.LUT R18, R13.reuse, 0xfffffff8, RZ, 0xc0, !PT ;  /* 0xfffffff80d127812 */ /* 0x040fe200078ec0ff */
[----:B------:R-:W-:Y:S02]  /*15f0*/  IMAD.SHL.U32 R105, R13, 0x40, RZ ;  /* 0x000000400d697824 */ /* 0x000fe400078e00ff */
[----:B-1----:R-:W-:-:S03]  /*1600*/  IMAD.WIDE.U32 R30, R24, UR8, R22 ;  /* 0x00000008181e7c25 */ /* 0x002fc6000f8e0016 */
[----:B------:R-:W-:Y:S02]  /*1610*/  LOP3.LUT R105, R105, 0xfffffe00, RZ, 0xc0, !PT ;  /* 0xfffffe0069697812 */ /* 0x000fe400078ec0ff */
[----:B--2---:R-:W-:Y:S02]  /*1620*/  @!P5 LEA R28, P6, R21, R8, 0x1 ;  /* 0x00000008151cd211 */ /* 0x004fe400078c08ff */
[----:B------:R-:W-:Y:S01]  /*1630*/  SHF.R.U32.HI R8, RZ, 0x3, R12 ;  /* 0x00000003ff087819 */ /* 0x000fe2000001160c */
[----:B------:R-:W-:Y:S01]  /*1640*/  IMAD.IADD R12, R29, 0x1, -R18 ;  /* 0x000000011d0c7824 */ /* 0x000fe200078e0a12 */
[----:B------:R-:W-:Y:S01]  /*1650*/  @!P5 LEA.HI.X R29, R21, R9, R16, 0x1, P6 ;  /* 0x00000009151dd211 */ /* 0x000fe200030f0c10 */
[----:B------:R-:W-:Y:S01]  /*1660*/  IMAD.U32 R9, RZ, RZ, UR6 ;  /* 0x00000006ff097e24 */ /* 0x000fe2000f8e00ff */
[----:B------:R-:W-:Y:S01]  /*1670*/  @!P2 IADD3 R16, P6, R26, UR28, RZ ;  /* 0x0000001c1a10ac10 */ /* 0x000fe2000ffde0ff */
[----:B------:R-:W-:Y:S01]  /*1680*/  IMAD R21, R25, UR8, RZ ;  /* 0x0000000819157c24 */ /* 0x000fe2000f8e02ff */
[----:B------:R-:W-:Y:S01]  /*1690*/  LOP3.LUT R241, R241, R8, RZ, 0x3c, !PT ;  /* 0x00000008f1f17212 */ /* 0x000fe200078e3cff */
[----:B------:R-:W-:Y:S01]  /*16a0*/  @!P5 LDGSTS.E.BYPASS.LTC128B.128 [R19+0x8800], desc[UR18][R28.64] ;  /* 0x088000001c13dfae */ /* 0x000fe2000b901d52 */
[----:B------:R-:W-:Y:S01]  /*16b0*/  @!P2 IADD3.X R18, R27, UR29, R9, P6, !PT ;  /* 0x0000001d1b12ac10 */ /* 0x000fe2000b7fe409 */
[----:B------:R-:W-:Y:S01]  /*16c0*/  IMAD R21, R24, UR9, R21 ;  /* 0x0000000918157c24 */ /* 0x000fe2000f8e0215 */
[----:B------:R-:W1:Y:S01]  /*16d0*/  @!P1 LDC.64 R8, c[0x0][0x218] ;  /* 0x00008600ff089b82 */ /* 0x000e620000000a00 */
[----:B------:R-:W-:Y:S01]  /*16e0*/  @!P5 LDGSTS.E.BYPASS.LTC128B.128 [R19+0xa800], desc[UR18][R28.64+0x80] ;  /* 0x0a8000801c13dfae */ /* 0x000fe2000b901d52 */
[C---:B---3--:R-:W-:Y:S01]  /*16f0*/  @!P2 LEA R22, P6, R16.reuse, R6, 0x1 ;  /* 0x000000061016a211 */ /* 0x048fe200078c08ff */
[----:B------:R-:W-:Y:S01]  /*1700*/  @!P1 IMAD.WIDE.U32 R26, R11, 0x30, R26 ;  /* 0x000000300b1a9825 */ /* 0x000fe200078e001a */
[----:B------:R-:W-:Y:S01]  /*1710*/  ULDC.64 UR6, c[0x0][0x268] ;  /* 0x00009a0000067ab9 */ /* 0x000fe20000000a00 */
[----:B------:R-:W-:Y:S01]  /*1720*/  @!P5 LDGSTS.E.BYPASS.LTC128B.128 [R19+0xc800], desc[UR18][R28.64+0x100] ;  /* 0x0c8001001c13dfae */ /* 0x000fe2000b901d52 */
[----:B------:R-:W-:Y:S01]  /*1730*/  @!P2 LEA.HI.X R23, R16, R7, R18, 0x1, P6 ;  /* 0x000000071017a211 */ /* 0x000fe200030f0c12 */
[----:B------:R-:W-:Y:S01]  /*1740*/  IMAD R243, R10, UR6, RZ ;  /* 0x000000060af37c24 */ /* 0x000fe2000f8e02ff */
[----:B------:R-:W-:Y:S01]  /*1750*/  IADD3 R246, P6, R30, UR26, RZ ;  /* 0x0000001a1ef67c10 */ /* 0x000fe2000ffde0ff */
[----:B------:R1:W-:Y:S01]  /*1760*/  @!P5 LDGSTS.E.BYPASS.LTC128B.128 [R19+0xe800], desc[UR18][R28.64+0x180] ;  /* 0x0e8001801c13dfae */ /* 0x0003e2000b901d52 */
[----:B------:R-:W-:Y:S01]  /*1770*/  ISETP.GE.AND P5, PT, R24, UR20, PT ;  /* 0x0000001418007c0c */ /* 0x000fe2000bfa6270 */
[----:B------:R-:W-:Y:S01]  /*1780*/  UIMAD UR20, UR21, UR8, URZ ;  /* 0x00000008151472a4 */ /* 0x000fe2000f8e023f */
[----:B------:R-:W-:Y:S01]  /*1790*/  IADD3.X R247, R31, UR22, R21, P6, !PT ;  /* 0x000000161ff77c10 */ /* 0x000fe2000b7fe415 */
[----:B------:R-:W-:Y:S01]  /*17a0*/  @!UP0 UIMAD UR21, UR11, 0x30, URZ ;  /* 0x000000300b1588a4 */ /* 0x000fe2000f8e023f */
[----:B------:R-:W-:Y:S01]  /*17b0*/  @!P2 LDGSTS.E.BYPASS.LTC128B.128 [R17+0x9000], desc[UR18][R22.64] ;  /* 0x090000001611afae */ /* 0x000fe2000b901d52 */
[----:B------:R-:W-:Y:S01]  /*17c0*/  UIMAD.WIDE.U32 UR26, UR17, UR8, URZ ;  /* 0x00000008111a72a5 */ /* 0x000fe2000f8e003f */
[C---:B------:R-:W-:Y:S01]  /*17d0*/  IMAD R243, R14.reuse, UR7, R243 ;  /* 0x000000070ef37c24 */ /* 0x040fe2000f8e02f3 */
[----:B------:R-:W-:Y:S01]  /*17e0*/  UIMAD UR20, UR17, UR9, UR20 ;  /* 0x00000009111472a4 */ /* 0x000fe2000f8e0214 */
[----:B------:R-:W-:Y:S01]  /*17f0*/  @!P2 LDGSTS.E.BYPASS.LTC128B.128 [R17+0xb000], desc[UR18][R22.64+0x80] ;  /* 0x0b0000801611afae */ /* 0x000fe2000b901d52 */
[----:B------:R-:W-:Y:S01]  /*1800*/  @!P1 VIADD R10, R27, UR21 ;  /* 0x000000151b0a9c36 */ /* 0x000fe20008000000 */
[----:B------:R-:W-:Y:S01]  /*1810*/  VOTEU.ALL UP0, P0 ;  /* 0x00000000003f7886 */ /* 0x000fe20000000000 */
[----:B------:R-:W-:Y:S01]  /*1820*/  UIADD3 UR20, UR27, UR20, URZ ;  /* 0x000000141b147290 */ /* 0x000fe2000fffe03f */
[----:B------:R-:W-:Y:S01]  /*1830*/  @!P2 LDGSTS.E.BYPASS.LTC128B.128 [R17+0xd000], desc[UR18][R22.64+0x100] ;  /* 0x0d0001001611afae */ /* 0x000fe2000b901d52 */
[----:B------:R-:W2:Y:S01]  /*1840*/  @!P5 LDC.64 R6, c[0x0][0x220] ;  /* 0x00008800ff06db82 */ /* 0x000ea20000000a00 */
[----:B------:R-:W-:Y:S01]  /*1850*/  IMAD.WIDE.U32 R246, R14, UR6, R246 ;  /* 0x000000060ef67c25 */ /* 0x000fe2000f8e00f6 */
[----:B------:R-:W-:Y:S01]  /*1860*/  USHF.L.U32 UR6, UR9, 0x5, URZ ;  /* 0x0000000509067899 */ /* 0x000fe2000800063f */
[----:B------:R3:W-:Y:S02]  /*1870*/  @!P2 LDGSTS.E.BYPASS.LTC128B.128 [R17+0xf000], desc[UR18][R22.64+0x180] ;  /* 0x0f0001801611afae */ /* 0x0007e4000b901d52 */
[----:B------:R-:W-:-:S02]  /*1880*/  IMAD.U32 R18, RZ, RZ, UR26 ;  /* 0x0000001aff127e24 */ /* 0x000fc4000f8e00ff */
[----:B------:R-:W-:Y:S02]  /*1890*/  IMAD.IADD R243, R247, 0x1, R243 ;  /* 0x00000001f7f37824 */ /* 0x000fe400078e02f3 */
[----:B------:R-:W-:Y:S01]  /*18a0*/  IMAD R241, R2, 0x200, R241 ;  /* 0x0000020002f17824 */ /* 0x000fe200078e02f1 */
[----:B------:R-:W-:Y:S01]  /*18b0*/  LEA R24, P2, R18, R246, 0x6 ;  /* 0x000000f612187211 */ /* 0x000fe200078430ff */
[----:B------:R-:W-:Y:S01]  /*18c0*/  IMAD.SHL.U32 R2, R2, 0x8, RZ ;  /* 0x0000000802027824 */ /* 0x000fe200078e00ff */
[C---:B-1----:R-:W-:Y:S01]  /*18d0*/  @!P1 LEA R28, P6, R26.reuse, R8, 0x1 ;  /* 0x000000081a1c9211 */ /* 0x042fe200078c08ff */
[----:B------:R-:W-:Y:S01]  /*18e0*/  IMAD.U32 R8, RZ, RZ, UR20 ;  /* 0x00000014ff087e24 */ /* 0x000fe2000f8e00ff */
[----:B------:R-:W-:Y:S01]  /*18f0*/  UIMAD.WIDE.U32 UR20, UR8, 0x20, URZ ;  /* 0x00000020081478a5 */ /* 0x000fe2000f8e003f */
[----:B------:R-:W-:Y:S01]  /*1900*/  IMAD.U32 R19, RZ, RZ, UR27 ;  /* 0x0000001bff137e24 */ /* 0x000fe2000f8e00ff */
[----:B------:R-:W-:Y:S01]  /*1910*/  @!P1 LEA.HI.X R29, R26, R9, R10, 0x1, P6 ;  /* 0x000000091a1d9211 */ /* 0x000fe200030f0c0a */
[----:B------:R-:W-:Y:S01]  /*1920*/  IMAD.U32 R9, RZ, RZ, UR8 ;  /* 0x00000008ff097e24 */ /* 0x000fe2000f8e00ff */
[----:B------:R-:W1:Y:S01]  /*1930*/  @!P4 LDC.64 R10, c[0x0][0x220] ;  /* 0x00008800ff0acb82 */ /* 0x000e620000000a00 */
[----:B------:R-:W-:Y:S01]  /*1940*/  LEA.HI.X R25, R18, R243, R8, 0x6, P2 ;  /* 0x000000f312197211 */ /* 0x000fe200010f3408 */
[----:B------:R-:W-:Y:S01]  /*1950*/  IMAD.U32 R8, RZ, RZ, UR6 ;  /* 0x00000006ff087e24 */ /* 0x000fe2000f8e00ff */
[----:B------:R-:W-:Y:S01]  /*1960*/  @!P1 LDGSTS.E.BYPASS.LTC128B.128 [R15+0x9800], desc[UR18][R28.64] ;  /* 0x098000001c0f9fae */ /* 0x000fe2000b901d52 */
[----:B------:R-:W-:Y:S01]  /*1970*/  @!P4 LEA R16, P2, R9, R24, 0x4 ;  /* 0x000000180910c211 */ /* 0x000fe200078420ff */
[----:B------:R-:W-:Y:S01]  /*1980*/  @!UP0 UIMAD UR6, UR9, 0x30, URZ ;  /* 0x00000030090688a4 */ /* 0x000fe2000f8e023f */
[C---:B--2---:R-:W-:Y:S01]  /*1990*/  @!P5 LEA R18, P6, R24.reuse, R6, 0x1 ;  /* 0x000000061812d211 */ /* 0x044fe200078c08ff */
[----:B------:R-:W-:Y:S01]  /*19a0*/  @!P1 LDGSTS.E.BYPASS.LTC128B.128 [R15+0xb800], desc[UR18][R28.64+0x80] ;  /* 0x0b8000801c0f9fae */ /* 0x000fe2000b901d52 */
[----:B------:R-:W-:Y:S01]  /*19b0*/  IMAD.U32 R6, RZ, RZ, UR8 ;  /* 0x00000008ff067e24 */ /* 0x000fe2000f8e00ff */
[----:B------:R-:W-:Y:S01]  /*19c0*/  LEA R241, R241, UR4, 0x1 ;  /* 0x00000004f1f17c11 */ /* 0x000fe2000f8e08ff */
[----:B------:R-:W-:Y:S01]  /*19d0*/  UISETP.GE.AND UP0, UPT, UR13, 0x41, UPT ;  /* 0x000000410d00788c */ /* 0x000fe2000bf06270 */
[----:B------:R-:W-:Y:S01]  /*19e0*/  @!P1 LDGSTS.E.BYPASS.LTC128B.128 [R15+0xd800], desc[UR18][R28.64+0x100] ;  /* 0x0d8001001c0f9fae */ /* 0x000fe2000b901d52 */
[----:B---3--:R-:W-:Y:S01]  /*19f0*/  IMAD.U32 R17, RZ, RZ, UR9 ;  /* 0x00000009ff117e24 */ /* 0x008fe2000f8e00ff */
[C---:B------:R-:W-:Y:S01]  /*1a00*/  @!P5 LEA.HI.X R19, R24.reuse, R7, R25, 0x1, P6 ;  /* 0x000000071813d211 */ /* 0x040fe200030f0c19 */
[----:B------:R-:W-:Y:S01]  /*1a10*/  VIADD R239, R241, 0x8020 ;  /* 0x00008020f1ef7836 */ /* 0x000fe20000000000 */
[----:B------:R2:W-:Y:S01]  /*1a20*/  @!P1 LDGSTS.E.BYPASS.LTC128B.128 [R15+0xf800], desc[UR18][R28.64+0x180] ;  /* 0x0f8001801c0f9fae */ /* 0x0005e2000b901d52 */
[----:B------:R-:W-:-:S02]  /*1a30*/  @!P3 IADD3 R14, P1, R24, UR20, RZ ;  /* 0x00000014180ebc10 */ /* 0x000fc4000ff3e0ff */
[----:B------:R-:W-:Y:S01]  /*1a40*/  @!P4 LEA.HI.X R17, R20, R25, R17, 0x4, P2 ;  /* 0x000000191411c211 */ /* 0x000fe200010f2411 */
[----:B------:R-:W0:Y:S01]  /*1a50*/  LDGDEPBAR ;  /* 0x00000000000079af */ /* 0x000e220000000000 */
[----:B--2---:R-:W-:Y:S01]  /*1a60*/  @!P3 IADD3.X R15, R25, UR21, R8, P1, !PT ;  /* 0x00000015190fbc10 */ /* 0x004fe20008ffe408 */
[----:B------:R-:W-:-:S04]  /*1a70*/  DEPBAR.LE SB0, 0x0 ;  /* 0x000080000000791a */ /* 0x000fc80000000000 */
[----:B------:R-:W-:Y:S01]  /*1a80*/  BAR.SYNC.DEFER_BLOCKING 0x0 ;  /* 0x0000000000007b1d */ /* 0x000fe20000010000 */
[----:B------:R-:W-:Y:S01]  /*1a90*/  @!P0 IMAD.WIDE.U32 R24, R6, 0x30, R24 ;  /* 0x0000003006188825 */ /* 0x000fe200078e0018 */
[----:B-1----:R-:W-:-:S06]  /*1aa0*/  @!P4 LEA R10, P1, R16, R10, 0x1 ;  /* 0x0000000a100ac211 */ /* 0x002fcc00078208ff */
[----:B------:R-:W1:Y:S01]  /*1ab0*/  @!P3 LDC.64 R8, c[0x0][0x220] ;  /* 0x00008800ff08bb82 */ /* 0x000e620000000a00 */
[----:B------:R-:W-:Y:S01]  /*1ac0*/  @!P4 LEA.HI.X R11, R16, R11, R17, 0x1, P1 ;  /* 0x0000000b100bc211 */ /* 0x000fe200008f0c11 */
[----:B------:R-:W-:-:S05]  /*1ad0*/  IMAD.SHL.U32 R16, R12, 0x40, RZ ;  /* 0x000000400c107824 */ /* 0x000fca00078e00ff */
[----:B------:R-:W-:Y:S01]  /*1ae0*/  LOP3.LUT R17, R16, 0x1c0, RZ, 0xc0, !PT ;  /* 0x000001c010117812 */ /* 0x000fe200078ec0ff */
[----:B------:R-:W2:Y:S01]  /*1af0*/  @!P0 LDC.64 R6, c[0x0][0x220] ;  /* 0x00008800ff068b82 */ /* 0x000ea20000000a00 */
[----:B------:R-:W-:Y:S01]  /*1b00*/  SHF.R.S32.HI R16, RZ, 0x5, R5 ;  /* 0x00000005ff107819 */ /* 0x000fe20000011405 */
[----:B------:R-:W-:Y:S01]  /*1b10*/  @!P0 VIADD R5, R25, UR6 ;  /* 0x0000000619058c36 */ /* 0x000fe20008000000 */
[----:B------:R-:W-:Y:S01]  /*1b20*/  LOP3.LUT R2, R17, 0x8, R2, 0xf8, !PT ;  /* 0x0000000811027812 */ /* 0x000fe200078ef802 */
[----:B------:R-:W-:Y:S01]  /*1b30*/  ULDC UR6, c[0x0][0x39c] ;  /* 0x0000e70000067ab9 */ /* 0x000fe20000000800 */
[----:B------:R-:W-:Y:S01]  /*1b40*/  SHF.R.U32.HI R17, RZ, 0x3, R17 ;  /* 0x00000003ff117819 */ /* 0x000fe20000011611 */
[----:B------:R-:W-:-:S03]  /*1b50*/  IMAD R13, R16, 0x400, R105 ;  /* 0x00000400100d7824 */ /* 0x000fc600078e0269 */
[----:B------:R-:W-:Y:S01]  /*1b60*/  LOP3.LUT R2, R2, R17, RZ, 0x3c, !PT ;  /* 0x0000001102027212 */ /* 0x000fe200078e3cff */
[----:B------:R-:W-:Y:S04]  /*1b70*/  @P5 STS.128 [R244+0x10000], RZ ;  /* 0x010000fff4005388 */ /* 0x000fe80000000c00 */
[----:B------:R-:W-:Y:S01]  /*1b80*/  @P5 STS.128 [R244+0x12000], RZ ;  /* 0x012000fff4005388 */ /* 0x000fe20000000c00 */
[----:B------:R-:W-:-:S03]  /*1b90*/  IMAD.IADD R242, R2, 0x1, R13 ;  /* 0x0000000102f27824 */ /* 0x000fc600078e020d */
[----:B------:R-:W-:Y:S02]  /*1ba0*/  @P5 STS.128 [R244+0x14000], RZ ;  /* 0x014000fff4005388 */ /* 0x000fe40000000c00 */
[----:B------:R-:W-:Y:S02]  /*1bb0*/  LEA R242, R242, UR4, 0x1 ;  /* 0x00000004f2f27c11 */ /* 0x000fe4000f8e08ff */
[----:B------:R-:W-:Y:S04]  /*1bc0*/  @P5 STS.128 [R244+0x16000], RZ ;  /* 0x016000fff4005388 */ /* 0x000fe80000000c00 */
[----:B------:R-:W-:Y:S01]  /*1bd0*/  @!PT LDS RZ, [RZ] ;  /* 0x00000000fffff984 */ /* 0x000fe20000000800 */
[----:B------:R-:W-:Y:S01]  /*1be0*/  @!PT LDS RZ, [RZ] ;  /* 0x00000000fffff984 */ /* 0x000fe20000000800 */
[----:B------:R-:W-:Y:S01]  /*1bf0*/  @!PT LDS RZ, [RZ] ;  /* 0x00000000fffff984 */ /* 0x000fe20000000800 */
[----:B------:R-:W-:Y:S04]  /*1c00*/  @!P5 LDGSTS.E.BYPASS.LTC128B.128 [R244+0x10000], desc[UR18][R18.64] ;  /* 0x1000000012f4dfae */ /* 0x000fe8000b901d52 */
[----:B------:R-:W-:Y:S04]  /*1c10*/  @!P5 LDGSTS.E.BYPASS.LTC128B.128 [R244+0x12000], desc[UR18][R18.64+0x80] ;  /* 0x1200008012f4dfae */ /* 0x000fe8000b901d52 */
[----:B------:R-:W-:Y:S04]  /*1c20*/  @!P5 LDGSTS.E.BYPASS.LTC128B.128 [R244+0x14000], desc[UR18][R18.64+0x100] ;  /* 0x1400010012f4dfae */ /* 0x000fe8000b901d52 */
[----:B------:R-:W-:Y:S01]  /*1c30*/  @!P5 LDGSTS.E.BYPASS.LTC128B.128 [R244+0x16000], desc[UR18][R18.64+0x180] ;  /* 0x1600018012f4dfae */ /* 0x000fe2000b901d52 */
[----:B-1----:R-:W-:-:S03]  /*1c40*/  @!P3 LEA R8, P5, R14, R8, 0x1 ;  /* 0x000000080e08b211 */ /* 0x002fc600078a08ff */
[----:B------:R-:W-:Y:S01]  /*1c50*/  @P4 STS.128 [R244+0x10800], RZ ;  /* 0x010800fff4004388 */ /* 0x000fe20000000c00 */
[----:B------:R-:W-:Y:S02]  /*1c60*/  R2P PR, R12, 0x6 ;  /* 0x000000060c007804 */ /* 0x000fe40000000000 */
[----:B------:R-:W-:Y:S01]  /*1c70*/  @!P3 LEA.HI.X R9, R14, R9, R15, 0x1, P5 ;  /* 0x000000090e09b211 */ /* 0x000fe200028f0c0f */
[----:B------:R-:W-:Y:S01]  /*1c80*/  @P4 STS.128 [R244+0x12800], RZ ;  /* 0x012800fff4004388 */ /* 0x000fe20000000c00 */
[----:B--2---:R-:W-:-:S03]  /*1c90*/  @!P0 LEA R14, P5, R24, R6, 0x1 ;  /* 0x00000006180e8211 */ /* 0x004fc600078a08ff */
[----:B------:R-:W-:Y:S01]  /*1ca0*/  @P4 STS.128 [R244+0x14800], RZ ;  /* 0x014800fff4004388 */ /* 0x000fe20000000c00 */
[----:B------:R-:W-:Y:S01]  /*1cb0*/  @!P0 LEA.HI.X R15, R24, R7, R5, 0x1, P5 ;  /* 0x00000007180f8211 */ /* 0x000fe200028f0c05 */
[----:B------:R-:W-:Y:S02]  /*1cc0*/  IMAD.MOV.U32 R7, RZ, RZ, 0x10 ;  /* 0x00000010ff077424 */ /* 0x000fe400078e00ff */
[----:B------:R-:W-:Y:S01]  /*1cd0*/  @P4 STS.128 [R244+0x16800], RZ ;  /* 0x016800fff4004388 */ /* 0x000fe20000000c00 */
[----:B------:R-:W-:Y:S02]  /*1ce0*/  IMAD.MOV.U32 R5, RZ, RZ, 0x20 ;  /* 0x00000020ff057424 */ /* 0x000fe400078e00ff */
[----:B------:R-:W-:Y:S01]  /*1cf0*/  SEL R7, R7, 0xfffffff0, !P1 ;  /* 0xfffffff007077807 */ /* 0x000fe20004800000 */
[----:B------:R-:W-:Y:S01]  /*1d00*/  @!PT LDS RZ, [RZ] ;  /* 0x00000000fffff984 */ /* 0x000fe20000000800 */
[----:B------:R-:W-:Y:S01]  /*1d10*/  @!PT LDS RZ, [RZ] ;  /* 0x00000000fffff984 */ /* 0x000fe20000000800 */
[----:B------:R-:W-:Y:S01]  /*1d20*/  @!PT LDS RZ, [RZ] ;  /* 0x00000000fffff984 */ /* 0x000fe20000000800 */
[----:B------:R-:W-:Y:S02]  /*1d30*/  @!P4 LDGSTS.E.BYPASS.LTC128B.128 [R244+0x10800], desc[UR18][R10.64] ;  /* 0x108000000af4cfae */ /* 0x000fe4000b901d52 */
[----:B------:R-:W-:-:S02]  /*1d40*/  SEL R5, R5, 0xffffffe0, !P2 ;  /* 0xffffffe005057807 */ /* 0x000fc40005000000 */
[----:B------:R-:W-:Y:S01]  /*1d50*/  @!P4 LDGSTS.E.BYPASS.LTC128B.128 [R244+0x12800], desc[UR18][R10.64+0x80] ;  /* 0x128000800af4cfae */ /* 0x000fe2000b901d52 */
[----:B------:R-:W-:Y:S01]  /*1d60*/  R2P PR, R0, 0x6 ;  /* 0x0000000600007804 */ /* 0x000fe20000000000 */
[----:B------:R-:W-:Y:S02]  /*1d70*/  VIADD R0, R241, 0x8000 ;  /* 0x00008000f1007836 */ /* 0x000fe40000000000 */
[----:B------:R-:W-:Y:S01]  /*1d80*/  @!P4 LDGSTS.E.BYPASS.LTC128B.128 [R244+0x14800], desc[UR18][R10.64+0x100] ;  /* 0x148001000af4cfae */ /* 0x000fe2000b901d52 */
[--C-:B------:R-:W-:Y:S02]  /*1d90*/  IMAD R240, R7, 0x2, R242.reuse ;  /* 0x0000000207f07824 */ /* 0x100fe400078e02f2 */
[C---:B------:R-:W-:Y:S01]  /*1da0*/  IMAD R238, R5.reuse, 0x2, R242 ;  /* 0x0000000205ee7824 */ /* 0x040fe200078e02f2 */
[----:B------:R-:W-:Y:S01]  /*1db0*/  @!P4 LDGSTS.E.BYPASS.LTC128B.128 [R244+0x16800], desc[UR18][R10.64+0x180] ;  /* 0x168001800af4cfae */ /* 0x000fe2000b901d52 */
[----:B------:R-:W-:-:S03]  /*1dc0*/  IMAD R237, R5, 0x2, R240 ;  /* 0x0000000205ed7824 */ /* 0x000fc600078e02f0 */
[----:B------:R-:W-:Y:S02]  /*1dd0*/  @P3 STS.128 [R244+0x11000], RZ ;  /* 0x011000fff4003388 */ /* 0x000fe40000000c00 */
[----:B------:R-:W-:Y:S02]  /*1de0*/  @P1 VIADD R239, R0, 0xffffffe0 ;  /* 0xffffffe000ef1836 */ /* 0x000fe40000000000 */
[----:B------:R-:W-:Y:S01]  /*1df0*/  @P3 STS.128 [R244+0x13000], RZ ;  /* 0x013000fff4003388 */ /* 0x000fe20000000c00 */
[----:B------:R-:W-:-:S03]  /*1e00*/  IMAD.MOV.U32 R0, RZ, RZ, 0x40 ;  /* 0x00000040ff007424 */ /* 0x000fc600078e00ff */
[----:B------:R-:W-:Y:S02]  /*1e10*/  @P3 STS.128 [R244+0x15000], RZ ;  /* 0x015000fff4003388 */ /* 0x000fe40000000c00 */
[----:B------:R-:W-:Y:S02]  /*1e20*/  SEL R0, R0, 0xffffffc0, !P2 ;  /* 0xffffffc000007807 */ /* 0x000fe40005000000 */
[----:B------:R-:W-:Y:S03]  /*1e30*/  @P3 STS.128 [R244+0x17000], RZ ;  /* 0x017000fff4003388 */ /* 0x000fe60000000c00 */
[----:B------:R-:W-:Y:S01]  /*1e40*/  IMAD.IADD R235, R241, 0x1, R0 ;  /* 0x00000001f1eb7824 */ /* 0x000fe200078e0200 */
[----:B------:R-:W-:Y:S01]  /*1e50*/  @!PT LDS RZ, [RZ] ;  /* 0x00000000fffff984 */ /* 0x000fe20000000800 */
[----:B------:R-:W-:Y:S01]  /*1e60*/  @!PT LDS RZ, [RZ] ;  /* 0x00000000fffff984 */ /* 0x000fe20000000800 */
[----:B------:R-:W-:Y:S01]  /*1e70*/  @!PT LDS RZ, [RZ] ;  /* 0x00000000fffff984 */ /* 0x000fe20000000800 */
[----:B------:R-:W-:Y:S01]  /*1e80*/  @!P3 LDGSTS.E.BYPASS.LTC128B.128 [R244+0x11000], desc[UR18][R8.64] ;  /* 0x1100000008f4bfae */ /* 0x000fe2000b901d52 */
[----:B------:R-:W-:-:S03]  /*1e90*/  IMAD.IADD R228, R0, 0x1, R239 ;  /* 0x0000000100e47824 */ /* 0x000fc600078e02ef */
        /* <DEDUP_REMOVED lines=15> */
[----:B------:R-:W2:Y:S04]  /*1f90*/  LDSM.16.M88.4 R20, [R241+0x8000] ;  /* 0x00800000f114783b */ /* 0x000ea80000000200 */
[----:B------:R-:W-:Y:S04]  /*1fa0*/  LDSM.16.M88.4 R36, [R240] ;  /* 0x00000000f024783b */ /* 0x000fe80000000200 */
[----:B------:R-:W-:Y:S04]  /*1fb0*/  LDSM.16.M88.4 R68, [R239] ;  /* 0x00000000ef44783b */ /* 0x000fe80000000200 */
[----:B------:R-:W3:Y:S04]  /*1fc0*/  LDSM.16.M88.4 R44, [R241+0x8800] ;  /* 0x00880000f12c783b */ /* 0x000ee80000000200 */
[----:B------:R-:W4:Y:S04]  /*1fd0*/  LDSM.16.M88.4 R56, [R241+0x9000] ;  /* 0x00900000f138783b */ /* 0x000f280000000200 */
[----:B------:R-:W-:Y:S04]  /*1fe0*/  LDSM.16.M88.4 R76, [R238] ;  /* 0x00000000ee4c783b */ /* 0x000fe80000000200 */
[----:B------:R-:W-:Y:S04]  /*1ff0*/  LDSM.16.M88.4 R88, [R235+0x8000] ;  /* 0x00800000eb58783b */ /* 0x000fe80000000200 */
[----:B------:R-:W5:Y:S04]  /*2000*/  LDSM.16.M88.4 R40, [R241+0x9800] ;  /* 0x00980000f128783b */ /* 0x000f680000000200 */
[----:B-1----:R-:W1:Y:S04]  /*2010*/  LDSM.16.M88.4 R12, [R239+0x800] ;  /* 0x00080000ef0c783b */ /* 0x002e680000000200 */
[----:B------:R-:W1:Y:S01]  /*2020*/  LDSM.16.M88.4 R48, [R239+0x1000] ;  /* 0x00100000ef30783b */ /* 0x000e620000000200 */
[C---:B--2---:R-:W-:Y:S03]  /*2030*/  HMMA.16816.F32.BF16 R8, R52.reuse, R20, RZ ;  /* 0x000000143408723c */ /* 0x044fe600000418ff */
[----:B------:R-:W-:Y:S04]  /*2040*/  LDSM.16.M88.4 R24, [R237] ;  /* 0x00000000ed18783b */ /* 0x000fe80000000200 */
[----:B------:R-:W2:Y:S01]  /*2050*/  LDSM.16.M88.4 R84, [R228] ;  /* 0x00000000e454783b */ /* 0x000ea20000000200 */
[C---:B------:R-:W-:Y:S03]  /*2060*/  HMMA.16816.F32.BF16 R20, R52.reuse, R22, RZ ;  /* 0x000000163414723c */ /* 0x040fe600000418ff */
[----:B------:R-:W2:Y:S03]  /*2070*/  LDSM.16.M88.4 R64, [R239+0x1800] ;  /* 0x00180000ef40783b */ /* 0x000ea60000000200 */
[C---:B---3--:R-:W-:Y:S01]  /*2080*/  HMMA.16816.F32.BF16 R32, R52.reuse, R44, RZ ;  /* 0x0000002c3420723c */ /* 0x048fe200000418ff */
[----:B------:R-:W3:Y:S04]  /*2090*/  LDSM.16.M88.4 R16, [R235+0x8800] ;  /* 0x00880000eb10783b */ /* 0x000ee80000000200 */
[----:B------:R-:W3:Y:S01]  /*20a0*/  LDSM.16.M88.4 R28, [R235+0x9000] ;  /* 0x00900000eb1c783b */ /* 0x000ee20000000200 */
[----:B----4-:R-:W-:Y:S03]  /*20b0*/  HMMA.16816.F32.BF16 R60, R52, R56, RZ ;  /* 0x00000038343c723c */ /* 0x010fe600000418ff */
[----:B------:R-:W-:Y:S03]  /*20c0*/  LDSM.16.M88.4 R72, [R235+0x9800] ;  /* 0x00980000eb48783b */ /* 0x000fe60000000200 */
[----:B------:R-:W-:Y:S01]  /*20d0*/  HMMA.16816.F32.BF16 R8, R36, R68, R8 ;  /* 0x000000442408723c */ /* 0x000fe20000041808 */
[----:B------:R-:W-:Y:S04]  /*20e0*/  LDSM.16.M88.4 R96, [R241+0xc800] ;  /* 0x00c80000f160783b */ /* 0x000fe80000000200 */
[----:B------:R-:W-:Y:S01]  /*20f0*/  LDSM.16.M88.4 R92, [R235+0xc000] ;  /* 0x00c00000eb5c783b */ /* 0x000fe20000000200 */
[C---:B------:R-:W-:Y:S03]  /*2100*/  HMMA.16816.F32.BF16 R44, R52.reuse, R46, RZ ;  /* 0x0000002e342c723c */ /* 0x040fe600000418ff */
[----:B------:R-:W-:Y:S03]  /*2110*/  LDSM.16.M88.4 R100, [R239+0x5000] ;  /* 0x00500000ef64783b */ /* 0x000fe60000000200 */
[C---:B------:R-:W-:Y:S01]  /*2120*/  HMMA.16816.F32.BF16 R56, R52.reuse, R58, RZ ;  /* 0x0000003a3438723c */ /* 0x040fe200000418ff */
[----:B------:R-:W0:Y:S05]  /*2130*/  LDGDEPBAR ;  /* 0x00000000000079af */ /* 0x000e2a0000000000 */
[----:B-----5:R-:W-:Y:S06]  /*2140*/  HMMA.16816.F32.BF16 R80, R52, R40, RZ ;  /* 0x000000283450723c */ /* 0x020fec00000418ff */
[----:B------:R-:W-:Y:S06]  /*2150*/  HMMA.16816.F32.BF16 R8, R76, R88, R8 ;  /* 0x000000584c08723c */ /* 0x000fec0000041808 */
[----:B------:R-:W-:Y:S01]  /*2160*/  HMMA.16816.F32.BF16 R52, R52, R42, RZ ;  /* 0x0000002a3434723c */ /* 0x000fe200000418ff */
[----:B------:R-:W-:Y:S05]  /*2170*/  LDSM.16.M88.4 R40, [R228+0x1000] ;  /* 0x00100000e428783b */ /* 0x000fea0000000200 */
[C---:B------:R-:W-:Y:S01]  /*2180*/  HMMA.16816.F32.BF16 R20, R36.reuse, R70, R20 ;  /* 0x000000462414723c */ /* 0x040fe20000041814 */
[----:B------:R-:W-:Y:S05]  /*2190*/  LDSM.16.M88.4 R68, [R241+0xa000] ;  /* 0x00a00000f144783b */ /* 0x000fea0000000200 */
[C---:B-1----:R-:W-:Y:S06]  /*21a0*/  HMMA.16816.F32.BF16 R32, R36.reuse, R12, R32 ;  /* 0x0000000c2420723c */ /* 0x042fec0000041820 */
[C---:B------:R-:W-:Y:S01]  /*21b0*/  HMMA.16816.F32.BF16 R44, R36.reuse, R14, R44 ;  /* 0x0000000e242c723c */ /* 0x040fe2000004182c */
[----:B------:R-:W-:Y:S05]  /*21c0*/  LDSM.16.M88.4 R12, [R228+0x800] ;  /* 0x00080000e40c783b */ /* 0x000fea0000000200 */
[C---:B------:R-:W-:Y:S06]  /*21d0*/  HMMA.16816.F32.BF16 R60, R36.reuse, R48, R60 ;  /* 0x00000030243c723c */ /* 0x040fec000004183c */
[----:B------:R-:W-:Y:S01]  /*21e0*/  HMMA.16816.F32.BF16 R56, R36, R50, R56 ;  /* 0x000000322438723c */ /* 0x000fe20000041838 */
[----:B------:R-:W1:Y:S05]  /*21f0*/  LDSM.16.M88.4 R48, [R242+0x2000] ;  /* 0x00200000f230783b */ /* 0x000e6a0000000200 */
[----:B--2---:R-:W-:Y:S06]  /*2200*/  HMMA.16816.F32.BF16 R8, R24, R84, R8 ;  /* 0x000000541808723c */ /* 0x004fec0000041808 */
[C---:B------:R-:W-:Y:S06]  /*2210*/  HMMA.16816.F32.BF16 R80, R36.reuse, R64, R80 ;  /* 0x000000402450723c */ /* 0x040fec0000041850 */
[----:B------:R-:W-:Y:S01]  /*2220*/  HMMA.16816.F32.BF16 R36, R36, R66, R52 ;  /* 0x000000422424723c */ /* 0x000fe20000041834 */
[----:B------:R-:W-:Y:S04]  /*2230*/  LDSM.16.M88.4 R64, [R228+0x1800] ;  /* 0x00180000e440783b */ /* 0x000fe80000000200 */
[----:B------:R-:W-:Y:S01]  /*2240*/  LDSM.16.M88.4 R52, [R241+0xb000] ;  /* 0x00b00000f134783b */ /* 0x000fe20000000200 */
[C---:B------:R-:W-:Y:S03]  /*2250*/  HMMA.16816.F32.BF16 R20, R76.reuse, R90, R20 ;  /* 0x0000005a4c14723c */ /* 0x040fe60000041814 */
[----:B------:R-:W-:Y:S03]  /*2260*/  LDSM.16.M88.4 R88, [R239+0x2000] ;  /* 0x00200000ef58783b */ /* 0x000fe60000000200 */
[C---:B---3--:R-:W-:Y:S06]  /*2270*/  HMMA.16816.F32.BF16 R32, R76.reuse, R16, R32 ;  /* 0x000000104c20723c */ /* 0x048fec0000041820 */
[C---:B------:R-:W-:Y:S01]  /*2280*/  HMMA.16816.F32.BF16 R44, R76.reuse, R18, R44 ;  /* 0x000000124c2c723c */ /* 0x040fe2000004182c */
[----:B------:R-:W-:Y:S05]  /*2290*/  LDSM.16.M88.4 R16, [R241+0xa800] ;  /* 0x00a80000f110783b */ /* 0x000fea0000000200 */
[C---:B------:R-:W-:Y:S06]  /*22a0*/  HMMA.16816.F32.BF16 R60, R76.reuse, R28, R60 ;  /* 0x0000001c4c3c723c */ /* 0x040fec000004183c */
[----:B------:R-:W-:Y:S01]  /*22b0*/  HMMA.16816.F32.BF16 R56, R76, R30, R56 ;  /* 0x0000001e4c38723c */ /* 0x000fe20000041838 */
[----:B------:R-:W2:Y:S05]  /*22c0*/  LDSM.16.M88.4 R28, [R240+0x2000] ;  /* 0x00200000f01c783b */ /* 0x000eaa0000000200 */
[----:B-1----:R-:W-:Y:S06]  /*22d0*/  HMMA.16816.F32.BF16 R8, R48, R68, R8 ;  /* 0x000000443008723c */ /* 0x002fec0000041808 */
[C---:B------:R-:W-:Y:S06]  /*22e0*/  HMMA.16816.F32.BF16 R80, R76.reuse, R72, R80 ;  /* 0x000000484c50723c */ /* 0x040fec0000041850 */
[----:B------:R-:W-:Y:S01]  /*22f0*/  HMMA.16816.F32.BF16 R76, R76, R74, R36 ;  /* 0x0000004a4c4c723c */ /* 0x000fe20000041824 */
[----:B------:R-:W-:Y:S04]  /*2300*/  LDSM.16.M88.4 R72, [R235+0xa000] ;  /* 0x00a00000eb48783b */ /* 0x000fe80000000200 */
[----:B------:R-:W-:Y:S01]  /*2310*/  LDSM.16.M88.4 R36, [R239+0x2800] ;  /* 0x00280000ef24783b */ /* 0x000fe20000000200 */
[C---:B------:R-:W-:Y:S03]  /*2320*/  HMMA.16816.F32.BF16 R20, R24.reuse, R86, R20 ;  /* 0x000000561814723c */ /* 0x040fe60000041814 */
[----:B------:R-:W-:Y:S03]  /*2330*/  LDSM.16.M88.4 R84, [R241+0xb800] ;  /* 0x00b80000f154783b */ /* 0x000fe60000000200 */
[C---:B------:R-:W-:Y:S06]  /*2340*/  HMMA.16816.F32.BF16 R32, R24.reuse, R12, R32 ;  /* 0x0000000c1820723c */ /* 0x040fec0000041820 */
        /* <DEDUP_REMOVED lines=34> */
[----:B------:R-:W2:Y:S04]  /*2570*/  LDSM.16.M88.4 R28, [R228+0x2800] ;  /* 0x00280000e41c783b */ /* 0x000ea80000000200 */
[----:B------:R-:W-:Y:S01]  /*2580*/  LDSM.16.M88.4 R64, [R239+0x4800] ;  /* 0x00480000ef40783b */ /* 0x000fe20000000200 */
[C---:B------:R-:W-:Y:S03]  /*2590*/  HMMA.16816.F32.BF16 R20, R40.reuse, R74, R20 ;  /* 0x0000004a2814723c */ /* 0x040fe60000041814 */
[----:B------:R-:W-:Y:S03]  /*25a0*/  LDSM.16.M88.4 R72, [R238+0x4000] ;  /* 0x00400000ee48783b */ /* 0x000fe60000000200 */
[C---:B------:R-:W-:Y:S06]  /*25b0*/  HMMA.16816.F32.BF16 R60, R40.reuse, R16, R60 ;  /* 0x00000010283c723c */ /* 0x040fec000004183c */
[C---:B------:R-:W-:Y:S01]  /*25c0*/  HMMA.16816.F32.BF16 R56, R40.reuse, R18, R56 ;  /* 0x000000122838723c */ /* 0x040fe20000041838 */
[----:B------:R-:W3:Y:S05]  /*25d0*/  LDSM.16.M88.4 R16, [R239+0x4000] ;  /* 0x00400000ef10783b */ /* 0x000eea0000000200 */
[C---:B------:R-:W-:Y:S06]  /*25e0*/  HMMA.16816.F32.BF16 R32, R40.reuse, R24, R32 ;  /* 0x000000182820723c */ /* 0x040fec0000041820 */
[----:B------:R-:W-:Y:S01]  /*25f0*/  HMMA.16816.F32.BF16 R44, R40, R26, R44 ;  /* 0x0000001a282c723c */ /* 0x000fe2000004182c */
[----:B------:R-:W4:Y:S05]  /*2600*/  LDSM.16.M88.4 R24, [R228+0x3000] ;  /* 0x00300000e418783b */ /* 0x000f2a0000000200 */
[----:B-1----:R-:W-:Y:S06]  /*2610*/  HMMA.16816.F32.BF16 R8, R12, R36, R8 ;  /* 0x000000240c08723c */ /* 0x002fec0000041808 */
[C---:B------:R-:W-:Y:S01]  /*2620*/  HMMA.16816.F32.BF16 R20, R68.reuse, R54, R20 ;  /* 0x000000364414723c */ /* 0x040fe20000041814 */
[----:B------:R-:W-:Y:S05]  /*2630*/  LDSM.16.M88.4 R52, [R237+0x4000] ;  /* 0x00400000ed34783b */ /* 0x000fea0000000200 */
[C---:B--2---:R-:W-:Y:S06]  /*2640*/  HMMA.16816.F32.BF16 R32, R68.reuse, R28, R32 ;  /* 0x0000001c4420723c */ /* 0x044fec0000041820 */
[----:B------:R-:W-:Y:S01]  /*2650*/  HMMA.16816.F32.BF16 R44, R68, R30, R44 ;  /* 0x0000001e442c723c */ /* 0x000fe2000004182c */
[----:B------:R-:W-:Y:S05]  /*2660*/  LDSM.16.M88.4 R28, [R241+0xd000] ;  /* 0x00d00000f11c783b */ /* 0x000fea0000000200 */
[----:B---3--:R-:W-:Y:S06]  /*2670*/  HMMA.16816.F32.BF16 R8, R88, R16, R8 ;  /* 0x000000105808723c */ /* 0x008fec0000041808 */
[C---:B------:R-:W-:Y:S01]  /*2680*/  HMMA.16816.F32.BF16 R20, R12.reuse, R38, R20 ;  /* 0x000000260c14723c */ /* 0x040fe20000041814 */
[----:B------:R-:W1:Y:S05]  /*2690*/  LDSM.16.M88.4 R36, [R228+0x4000] ;  /* 0x00400000e424783b */ /* 0x000e6a0000000200 */
[C---:B------:R-:W-:Y:S06]  /*26a0*/  HMMA.16816.F32.BF16 R32, R12.reuse, R96, R32 ;  /* 0x000000600c20723c */ /* 0x040fec0000041820 */
[----:B------:R-:W-:Y:S01]  /*26b0*/  HMMA.16816.F32.BF16 R44, R12, R98, R44 ;  /* 0x000000620c2c723c */ /* 0x000fe2000004182c */
[----:B------:R-:W-:Y:S05]  /*26c0*/  LDSM.16.M88.4 R96, [R228+0x4800] ;  /* 0x00480000e460783b */ /* 0x000fea0000000200 */
[----:B------:R-:W-:Y:S06]  /*26d0*/  HMMA.16816.F32.BF16 R8, R72, R92, R8 ;  /* 0x0000005c4808723c */ /* 0x000fec0000041808 */
[C---:B------:R-:W-:Y:S06]  /*26e0*/  HMMA.16816.F32.BF16 R80, R40.reuse, R48, R80 ;  /* 0x000000302850723c */ /* 0x040fec0000041850 */
[----:B------:R-:W-:Y:S01]  /*26f0*/  HMMA.16816.F32.BF16 R76, R40, R50, R76 ;  /* 0x00000032284c723c */ /* 0x000fe2000004184c */
[----:B------:R-:W2:Y:S04]  /*2700*/  LDSM.16.M88.4 R48, [R235+0xc800] ;  /* 0x00c80000eb30783b */ /* 0x000ea80000000200 */
[----:B------:R-:W-:Y:S01]  /*2710*/  LDSM.16.M88.4 R40, [R242+0x6000] ;  /* 0x00600000f228783b */ /* 0x000fe20000000200 */
[----:B----4-:R-:W-:Y:S06]  /*2720*/  HMMA.16816.F32.BF16 R60, R68, R24, R60 ;  /* 0x00000018443c723c */ /* 0x010fec000004183c */
[----:B------:R-:W-:Y:S01]  /*2730*/  HMMA.16816.F32.BF16 R20, R88, R18, R20 ;  /* 0x000000125814723c */ /* 0x000fe20000041814 */
[----:B------:R-:W-:Y:S05]  /*2740*/  LDSM.16.M88.4 R16, [R241+0xd800] ;  /* 0x00d80000f110783b */ /* 0x000fea0000000200 */
[----:B------:R-:W-:Y:S01]  /*2750*/  HMMA.16816.F32.BF16 R56, R68, R26, R56 ;  /* 0x0000001a4438723c */ /* 0x000fe20000041838 */
[----:B------:R-:W3:Y:S05]  /*2760*/  LDSM.16.M88.4 R24, [R241+0xe000] ;  /* 0x00e00000f118783b */ /* 0x000eea0000000200 */
[----:B------:R-:W-:Y:S06]  /*2770*/  HMMA.16816.F32.BF16 R32, R88, R64, R32 ;  /* 0x000000405820723c */ /* 0x000fec0000041820 */
[----:B-1----:R-:W-:Y:S06]  /*2780*/  HMMA.16816.F32.BF16 R8, R52, R36, R8 ;  /* 0x000000243408723c */ /* 0x002fec0000041808 */
[----:B------:R-:W-:Y:S01]  /*2790*/  HMMA.16816.F32.BF16 R44, R88, R66, R44 ;  /* 0x00000042582c723c */ /* 0x000fe2000004182c */
[----:B------:R-:W-:Y:S05]  /*27a0*/  LDSM.16.M88.4 R64, [R235+0xd800] ;  /* 0x00d80000eb40783b */ /* 0x000fea0000000200 */
[C---:B------:R-:W-:Y:S06]  /*27b0*/  HMMA.16816.F32.BF16 R80, R68.reuse, R84, R80 ;  /* 0x000000544450723c */ /* 0x040fec0000041850 */
[----:B------:R-:W-:Y:S01]  /*27c0*/  HMMA.16816.F32.BF16 R76, R68, R86, R76 ;  /* 0x00000056444c723c */ /* 0x000fe2000004184c */
[----:B------:R-:W-:Y:S04]  /*27d0*/  LDSM.16.M88.4 R84, [R239+0x5800] ;  /* 0x00580000ef54783b */ /* 0x000fe80000000200 */
[----:B------:R-:W-:Y:S01]  /*27e0*/  LDSM.16.M88.4 R68, [R235+0xd000] ;  /* 0x00d00000eb44783b */ /* 0x000fe20000000200 */
[----:B------:R-:W-:Y:S03]  /*27f0*/  HMMA.16816.F32.BF16 R20, R72, R94, R20 ;  /* 0x0000005e4814723c */ /* 0x000fe60000041814 */
[----:B------:R-:W-:Y:S03]  /*2800*/  LDSM.16.M88.4 R92, [R239+0x6000] ;  /* 0x00600000ef5c783b */ /* 0x000fe60000000200 */
[C---:B------:R-:W-:Y:S06]  /*2810*/  HMMA.16816.F32.BF16 R60, R12.reuse, R28, R60 ;  /* 0x0000001c0c3c723c */ /* 0x040fec000004183c */
[----:B------:R-:W-:Y:S01]  /*2820*/  HMMA.16816.F32.BF16 R56, R12, R30, R56 ;  /* 0x0000001e0c38723c */ /* 0x000fe20000041838 */
[----:B------:R-:W1:Y:S05]  /*2830*/  LDSM.16.M88.4 R28, [R240+0x6000] ;  /* 0x00600000f01c783b */ /* 0x000e6a0000000200 */
[----:B--2---:R-:W-:Y:S06]  /*2840*/  HMMA.16816.F32.BF16 R32, R72, R48, R32 ;  /* 0x000000304820723c */ /* 0x004fec0000041820 */
[----:B---3--:R-:W-:Y:S06]  /*2850*/  HMMA.16816.F32.BF16 R8, R40, R24, R8 ;  /* 0x000000182808723c */ /* 0x008fec0000041808 */
[----:B------:R-:W-:Y:S01]  /*2860*/  HMMA.16816.F32.BF16 R44, R72, R50, R44 ;  /* 0x00000032482c723c */ /* 0x000fe2000004182c */
[----:B------:R-:W-:Y:S05]  /*2870*/  LDSM.16.M88.4 R48, [R228+0x5000] ;  /* 0x00500000e430783b */ /* 0x000fea0000000200 */
[----:B------:R-:W-:Y:S06]  /*2880*/  HMMA.16816.F32.BF16 R80, R12, R16, R80 ;  /* 0x000000100c50723c */ /* 0x000fec0000041850 */
[----:B------:R-:W-:Y:S01]  /*2890*/  HMMA.16816.F32.BF16 R20, R52, R38, R20 ;  /* 0x000000263414723c */ /* 0x000fe20000041814 */
[----:B------:R-:W2:Y:S05]  /*28a0*/  LDSM.16.M88.4 R36, [R241+0xe800] ;  /* 0x00e80000f124783b */ /* 0x000eaa0000000200 */
[----:B------:R-:W-:Y:S01]  /*28b0*/  HMMA.16816.F32.BF16 R76, R12, R18, R76 ;  /* 0x000000120c4c723c */ /* 0x000fe2000004184c */
[----:B------:R-:W-:Y:S04]  /*28c0*/  LDSM.16.M88.4 R16, [R238+0x6000] ;  /* 0x00600000ee10783b */ /* 0x000fe80000000200 */
[----:B------:R-:W3:Y:S01]  /*28d0*/  LDSM.16.M88.4 R12, [R235+0xe000] ;  /* 0x00e00000eb0c783b */ /* 0x000ee20000000200 */
[----:B------:R-:W-:Y:S06]  /*28e0*/  HMMA.16816.F32.BF16 R60, R88, R100, R60 ;  /* 0x00000064583c723c */ /* 0x000fec000004183c */
[----:B------:R-:W-:Y:S06]  /*28f0*/  HMMA.16816.F32.BF16 R32, R52, R96, R32 ;  /* 0x000000603420723c */ /* 0x000fec0000041820 */
[----:B-1----:R-:W-:Y:S06]  /*2900*/  HMMA.16816.F32.BF16 R8, R28, R92, R8 ;  /* 0x0000005c1c08723c */ /* 0x002fec0000041808 */
[----:B------:R-:W-:Y:S06]  /*2910*/  HMMA.16816.F32.BF16 R56, R88, R102, R56 ;  /* 0x000000665838723c */ /* 0x000fec0000041838 */
[----:B------:R-:W-:Y:S01]  /*2920*/  HMMA.16816.F32.BF16 R96, R52, R98, R44 ;  /* 0x000000623460723c */ /* 0x000fe2000004182c */
[----:B------:R-:W-:Y:S05]  /*2930*/  LDSM.16.M88.4 R44, [R228+0x6000] ;  /* 0x00600000e42c783b */ /* 0x000fea0000000200 */
[----:B------:R-:W-:Y:S01]  /*2940*/  HMMA.16816.F32.BF16 R20, R40, R26, R20 ;  /* 0x0000001a2814723c */ /* 0x000fe20000041814 */
[----:B------:R-:W1:Y:S05]  /*2950*/  LDSM.16.M88.4 R24, [R239+0x6800] ;  /* 0x00680000ef18783b */ /* 0x000e6a0000000200 */
[C---:B------:R-:W-:Y:S06]  /*2960*/  HMMA.16816.F32.BF16 R80, R88.reuse, R84, R80 ;  /* 0x000000545850723c */ /* 0x040fec0000041850 */
[----:B------:R-:W-:Y:S01]  /*2970*/  HMMA.16816.F32.BF16 R76, R88, R86, R76 ;  /* 0x00000056584c723c */ /* 0x000fe2000004184c */
[----:B------:R-:W4:Y:S04]  /*2980*/  LDSM.16.M88.4 R84, [R237+0x6000] ;  /* 0x00600000ed54783b */ /* 0x000f280000000200 */
[----:B------:R-:W-:Y:S01]  /*2990*/  LDSM.16.M88.4 R88, [R241+0xf000] ;  /* 0x00f00000f158783b */ /* 0x000fe20000000200 */
[----:B------:R-:W-:Y:S06]  /*29a0*/  HMMA.16816.F32.BF16 R60, R72, R68, R60 ;  /* 0x00000044483c723c */ /* 0x000fec000004183c */
[----:B--2---:R-:W-:Y:S06]  /*29b0*/  HMMA.16816.F32.BF16 R32, R40, R36, R32 ;  /* 0x000000242820723c */ /* 0x004fec0000041820 */
[----:B---3--:R-:W-:Y:S06]  /*29c0*/  HMMA.16816.F32.BF16 R8, R16, R12, R8 ;  /* 0x0000000c1008723c */ /* 0x008fec0000041808 */
[----:B------:R-:W-:Y:S01]  /*29d0*/  HMMA.16816.F32.BF16 R68, R72, R70, R56 ;  /* 0x000000464844723c */ /* 0x000fe20000041838 */
[----:B------:R-:W-:Y:S05]  /*29e0*/  LDSM.16.M88.4 R56, [R235+0xe800] ;  /* 0x00e80000eb38783b */ /* 0x000fea0000000200 */
[----:B------:R-:W-:Y:S01]  /*29f0*/  HMMA.16816.F32.BF16 R96, R40, R38, R96 ;  /* 0x000000262860723c */ /* 0x000fe20000041860 */
[----:B------:R-:W2:Y:S05]  /*2a00*/  LDSM.16.M88.4 R36, [R228+0x5800] ;  /* 0x00580000e424783b */ /* 0x000eaa0000000200 */
[----:B------:R-:W-:Y:S06]  /*2a10*/  HMMA.16816.F32.BF16 R20, R28, R94, R20 ;  /* 0x0000005e1c14723c */ /* 0x000fec0000041814 */
[----:B------:R-:W-:Y:S06]  /*2a20*/  HMMA.16816.F32.BF16 R80, R72, R64, R80 ;  /* 0x000000404850723c */ /* 0x000fec0000041850 */
[----:B------:R-:W-:Y:S06]  /*2a30*/  HMMA.16816.F32.BF16 R60, R52, R48, R60 ;  /* 0x00000030343c723c */ /* 0x000fec000004183c */
[----:B-1----:R-:W-:Y:S06]  /*2a40*/  HMMA.16816.F32.BF16 R32, R28, R24, R32 ;  /* 0x000000181c20723c */ /* 0x002fec0000041820 */
[----:B----4-:R-:W-:Y:S06]  /*2a50*/  HMMA.16816.F32.BF16 R8, R84, R44, R8 ;  /* 0x0000002c5408723c */ /* 0x010fec0000041808 */
[----:B------:R-:W-:Y:S01]  /*2a60*/  HMMA.16816.F32.BF16 R68, R52, R50, R68 ;  /* 0x000000323444723c */ /* 0x000fe20000041844 */
[----:B------:R-:W-:Y:S05]  /*2a70*/  LDSM.16.M88.4 R48, [R228+0x6800] ;  /* 0x00680000e430783b */ /* 0x000fea0000000200 */
[----:B------:R-:W-:Y:S01]  /*2a80*/  HMMA.16816.F32.BF16 R96, R28, R26, R96 ;  /* 0x0000001a1c60723c */ /* 0x000fe20000041860 */
[----:B------:R-:W1:Y:S05]  /*2a90*/  LDSM.16.M88.4 R24, [R241+0xf800] ;  /* 0x00f80000f118783b */ /* 0x000e6a0000000200 */
[----:B------:R-:W-:Y:S06]  /*2aa0*/  HMMA.16816.F32.BF16 R76, R72, R66, R76 ;  /* 0x00000042484c723c */ /* 0x000fec000004184c */
[----:B------:R-:W-:Y:S01]  /*2ab0*/  HMMA.16816.F32.BF16 R20, R16, R14, R20 ;  /* 0x0000000e1014723c */ /* 0x000fe20000041814 */
[----:B------:R-:W3:Y:S01]  /*2ac0*/  LDSM.16.M88.4 R12, [R239+0x7000] ;  /* 0x00700000ef0c783b */ /* 0x000ee20000000200 */
[----:B------:R-:W-:Y:S01]  /*2ad0*/  FMUL.FTZ R0, R8, UR6 ;  /* 0x0000000608007c20 */ /* 0x000fe20008410000 */
[----:B------:R-:W-:-:S03]  /*2ae0*/  FMUL.FTZ R6, R9, UR6 ;  /* 0x0000000609067c20 */ /* 0x000fc60008410000 */
[----:B--2---:R-:W-:Y:S02]  /*2af0*/  HMMA.16816.F32.BF16 R80, R52, R36, R80 ;  /* 0x000000243450723c */ /* 0x004fe40000041850 */
[----:B------:R-:W-:Y:S04]  /*2b00*/  MUFU.TANH R0, R0 ;  /* 0x0000000000007308 */ /* 0x000fe80000002400 */
[C---:B------:R-:W-:Y:S01]  /*2b10*/  HMMA.16816.F32.BF16 R60, R40.reuse, R88, R60 ;  /* 0x00000058283c723c */ /* 0x040fe2000004183c */
[----:B------:R-:W-:Y:S01]  /*2b20*/  FMUL.FTZ R36, R10, UR6 ;  /* 0x000000060a247c20 */ /* 0x000fe20008410000 */
[----:B------:R-:W-:Y:S02]  /*2b30*/  FMUL.FTZ R37, R11, UR6 ;  /* 0x000000060b257c20 */ /* 0x000fe40008410000 */
[----:B------:R-:W2:Y:S01]  /*2b40*/  LDSM.16.M88.4 R8, [R239+0x7800] ;  /* 0x00780000ef08783b */ /* 0x000ea20000000200 */
[----:B------:R-:W-:Y:S01]  /*2b50*/  MUFU.TANH R6, R6 ;  /* 0x0000000600067308 */ /* 0x000fe20000002400 */
[----:B------:R-:W-:Y:S06]  /*2b60*/  HMMA.16816.F32.BF16 R68, R40, R90, R68 ;  /* 0x0000005a2844723c */ /* 0x000fec0000041844 */
[----:B------:R-:W-:Y:S01]  /*2b70*/  HMMA.16816.F32.BF16 R76, R52, R38, R76 ;  /* 0x00000026344c723c */ /* 0x000fe2000004184c */
[----:B------:R-:W-:Y:S05]  /*2b80*/  MUFU.TANH R37, R37 ;  /* 0x0000002500257308 */ /* 0x000fea0000002400 */
[----:B------:R-:W-:Y:S01]  /*2b90*/  HMMA.16816.F32.BF16 R20, R84, R46, R20 ;  /* 0x0000002e5414723c */ /* 0x000fe20000041814 */
[----:B------:R-:W4:Y:S02]  /*2ba0*/  LDSM.16.M88.4 R44, [R235+0xf000] ;  /* 0x00f00000eb2c783b */ /* 0x000f240000000200 */
[----:B------:R-:W5:Y:S03]  /*2bb0*/  MUFU.TANH R36, R36 ;  /* 0x0000002400247308 */ /* 0x000f660000002400 */
[----:B-1----:R-:W-:Y:S06]  /*2bc0*/  HMMA.16816.F32.BF16 R80, R40, R24, R80 ;  /* 0x000000182850723c */ /* 0x002fec0000041850 */
[----:B------:R-:W-:Y:S06]  /*2bd0*/  HMMA.16816.F32.BF16 R32, R16, R56, R32 ;  /* 0x000000381020723c */ /* 0x000fec0000041820 */
[C---:B---3--:R-:W-:Y:S06]  /*2be0*/  HMMA.16816.F32.BF16 R60, R28.reuse, R12, R60 ;  /* 0x0000000c1c3c723c */ /* 0x048fec000004183c */
[----:B------:R-:W-:Y:S01]  /*2bf0*/  HMMA.16816.F32.BF16 R68, R28, R14, R68 ;  /* 0x0000000e1c44723c */ /* 0x000fe20000041844 */
[----:B------:R-:W1:Y:S01]  /*2c00*/  LDSM.16.M88.4 R12, [R235+0xf800] ;  /* 0x00f80000eb0c783b */ /* 0x000e620000000200 */
[----:B------:R-:W-:Y:S01]  /*2c10*/  FMUL.FTZ R20, R20, UR6 ;  /* 0x0000000614147c20 */ /* 0x000fe20008410000 */
[----:B------:R-:W-:Y:S01]  /*2c20*/  FMUL.FTZ R21, R21, UR6 ;  /* 0x0000000615157c20 */ /* 0x000fe20008410000 */
[----:B------:R-:W-:Y:S01]  /*2c30*/  FMUL.FTZ R22, R22, UR6 ;  /* 0x0000000616167c20 */ /* 0x000fe20008410000 */
[----:B------:R-:W-:Y:S01]  /*2c40*/  FMUL.FTZ R23, R23, UR6 ;  /* 0x0000000617177c20 */ /* 0x000fe20008410000 */
[----:B------:R-:W-:Y:S02]  /*2c50*/  HMMA.16816.F32.BF16 R76, R40, R26, R76 ;  /* 0x0000001a284c723c */ /* 0x000fe4000004184c */
[----:B------:R-:W3:Y:S04]  /*2c60*/  MUFU.TANH R24, R22 ;  /* 0x0000001600187308 */ /* 0x000ee80000002400 */
[----:B------:R-:W-:Y:S01]  /*2c70*/  HMMA.16816.F32.BF16 R96, R16, R58, R96 ;  /* 0x0000003a1060723c */ /* 0x000fe20000041860 */
[----:B------:R-:W1:Y:S01]  /*2c80*/  LDSM.16.M88.4 R56, [R228+0x7000] ;  /* 0x00700000e438783b */ /* 0x000e620000000200 */
[----:B------:R-:W-:-:S02]  /*2c90*/  IMAD.SHL.U32 R27, R4, 0x2, RZ ;  /* 0x00000002041b7824 */ /* 0x000fc400078e00ff */
[----:B------:R-:W-:Y:S01]  /*2ca0*/  MUFU.TANH R25, R23 ;  /* 0x0000001700197308 */ /* 0x000fe20000002400 */
[----:B------:R-:W-:Y:S01]  /*2cb0*/  IMAD.U32 R4, RZ, RZ, UR17 ;  /* 0x00000011ff047e24 */ /* 0x000fe2000f8e00ff */
[----:B--2---:R-:W-:Y:S01]  /*2cc0*/  HMMA.16816.F32.BF16 R80, R28, R8, R80 ;  /* 0x000000081c50723c */ /* 0x004fe20000041850 */
[----:B------:R-:W-:-:S05]  /*2cd0*/  LOP3.LUT R27, R27, 0x6, RZ, 0xc0, !PT ;  /* 0x000000061b1b7812 */ /* 0x000fca00078ec0ff */
[----:B------:R-:W-:Y:S01]  /*2ce0*/  HMMA.16816.F32.BF16 R32, R84, R48, R32 ;  /* 0x000000305420723c */ /* 0x000fe20000041820 */
[----:B------:R-:W-:Y:S01]  /*2cf0*/  MUFU.TANH R48, R20 ;  /* 0x0000001400307308 */ /* 0x000fe20000002400 */
[----:B------:R-:W-:-:S04]  /*2d00*/  IMAD R27, R4, 0x40, R27 ;  /* 0x00000040041b7824 */ /* 0x000fc800078e021b */
[----:B----4-:R-:W-:Y:S01]  /*2d10*/  HMMA.16816.F32.BF16 R60, R16, R44, R60 ;  /* 0x0000002c103c723c */ /* 0x010fe2000004183c */
[C---:B------:R-:W-:Y:S01]  /*2d20*/  VIADD R4, R27.reuse, 0x8 ;  /* 0x000000081b047836 */ /* 0x040fe20000000000 */
[C---:B------:R-:W-:Y:S01]  /*2d30*/  ISETP.GE.AND P4, PT, R27.reuse, UR13, PT ;  /* 0x0000000d1b007c0c */ /* 0x040fe2000bf86270 */
[----:B------:R2:W4:Y:S03]  /*2d40*/  MUFU.TANH R49, R21 ;  /* 0x0000001500317308 */ /* 0x0005260000002400 */
[----:B------:R-:W-:Y:S01]  /*2d50*/  HMMA.16816.F32.BF16 R76, R28, R10, R76 ;  /* 0x0000000a1c4c723c */ /* 0x000fe2000004184c */
[----:B------:R-:W-:Y:S01]  /*2d60*/  ISETP.GE.AND P0, PT, R4, UR13, PT ;  /* 0x0000000d04007c0c */ /* 0x000fe2000bf06270 */
[C---:B------:R-:W-:Y:S01]  /*2d70*/  VIADD R4, R27.reuse, 0x11 ;  /* 0x000000111b047836 */ /* 0x040fe20000000000 */
[----:B-----5:R-:W-:Y:S02]  /*2d80*/  FSEL R36, R36, -INF , !P4 ;  /* 0xff80000024247808 */ /* 0x020fe40006000000 */
[----:B---3--:R-:W-:Y:S01]  /*2d90*/  FSEL R24, R24, -INF , !P0 ;  /* 0xff80000018187808 */ /* 0x008fe20004000000 */
[----:B------:R-:W-:Y:S01]  /*2da0*/  HMMA.16816.F32.BF16 R68, R16, R46, R68 ;  /* 0x0000002e1044723c */ /* 0x000fe20000041844 */
[C---:B------:R-:W-:Y:S01]  /*2db0*/  VIADD R10, R27.reuse, 0x1 ;  /* 0x000000011b0a7836 */ /* 0x040fe20000000000 */
[----:B------:R-:W-:Y:S01]  /*2dc0*/  ISETP.GE.AND P6, PT, R4, UR13, PT ;  /* 0x0000000d04007c0c */ /* 0x000fe2000bfc6270 */
[----:B------:R-:W-:-:S02]  /*2dd0*/  VIADD R11, R27, 0x9 ;  /* 0x000000091b0b7836 */ /* 0x000fc40000000000 */
[----:B------:R-:W-:Y:S01]  /*2de0*/  VIADD R4, R27, 0x18 ;  /* 0x000000181b047836 */ /* 0x000fe20000000000 */
[----:B------:R-:W-:Y:S01]  /*2df0*/  HMMA.16816.F32.BF16 R96, R84, R50, R96 ;  /* 0x000000325460723c */ /* 0x000fe20000041860 */
[----:B------:R-:W-:Y:S01]  /*2e00*/  FMUL.FTZ R32, R32, UR6 ;  /* 0x0000000620207c20 */ /* 0x000fe20008410000 */
[----:B--2---:R-:W2:Y:S01]  /*2e10*/  LDSM.16.M88.4 R20, [R228+0x7800] ;  /* 0x00780000e414783b */ /* 0x004ea20000000200 */
[----:B------:R-:W-:Y:S01]  /*2e20*/  FMUL.FTZ R33, R33, UR6 ;  /* 0x0000000621217c20 */ /* 0x000fe20008410000 */
[----:B------:R-:W-:Y:S01]  /*2e30*/  ISETP.GE.AND P3, PT, R10, UR13, PT ;  /* 0x0000000d0a007c0c */ /* 0x000fe2000bf66270 */
[----:B------:R-:W-:Y:S01]  /*2e40*/  FMUL.FTZ R8, R35, UR6 ;  /* 0x0000000623087c20 */ /* 0x000fe20008410000 */
[----:B-1----:R-:W-:Y:S01]  /*2e50*/  HMMA.16816.F32.BF16 R80, R16, R12, R80 ;  /* 0x0000000c1050723c */ /* 0x002fe20000041850 */
[----:B------:R-:W1:Y:S01]  /*2e60*/  MUFU.TANH R32, R32 ;  /* 0x0000002000207308 */ /* 0x000e620000002400 */
[----:B------:R-:W-:Y:S01]  /*2e70*/  VIADD R10, R27, 0x10 ;  /* 0x000000101b0a7836 */ /* 0x000fe20000000000 */
[----:B------:R-:W-:Y:S01]  /*2e80*/  ISETP.GE.AND P2, PT, R11, UR13, PT ;  /* 0x0000000d0b007c0c */ /* 0x000fe2000bf46270 */
[----:B------:R-:W-:Y:S01]  /*2e90*/  FMUL.FTZ R34, R34, UR6 ;  /* 0x0000000622227c20 */ /* 0x000fe20008410000 */
[----:B------:R-:W-:Y:S01]  /*2ea0*/  ISETP.GE.AND P5, PT, R4, UR13, PT ;  /* 0x0000000d04007c0c */ /* 0x000fe2000bfa6270 */
[----:B------:R-:W-:Y:S01]  /*2eb0*/  HMMA.16816.F32.BF16 R60, R84, R56, R60 ;  /* 0x00000038543c723c */ /* 0x000fe2000004183c */
[----:B------:R-:W-:Y:S01]  /*2ec0*/  ISETP.GE.AND P1, PT, R10, UR13, PT ;  /* 0x0000000d0a007c0c */ /* 0x000fe2000bf26270 */
[----:B------:R-:W-:Y:S01]  /*2ed0*/  VIADD R4, R27, 0x19 ;  /* 0x000000191b047836 */ /* 0x000fe20000000000 */
[----:B------:R-:W3:Y:S01]  /*2ee0*/  MUFU.TANH R33, R33 ;  /* 0x0000002100217308 */ /* 0x000ee20000002400 */
[----:B----4-:R-:W-:Y:S01]  /*2ef0*/  FSEL R49, R49, -INF , !P2 ;  /* 0xff80000031317808 */ /* 0x010fe20005000000 */
[----:B------:R-:W-:-:S04]  /*2f00*/  DEPBAR.LE SB0, 0x0 ;  /* 0x000080000000791a */ /* 0x000fc80000000000 */
[----:B------:R-:W-:Y:S02]  /*2f10*/  HMMA.16816.F32.BF16 R76, R16, R14, R76 ;  /* 0x0000000e104c723c */ /* 0x000fe4000004184c */
[----:B------:R-:W-:Y:S01]  /*2f20*/  MUFU.TANH R34, R34 ;  /* 0x0000002200227308 */ /* 0x000fe20000002400 */
[----:B------:R-:W-:Y:S01]  /*2f30*/  FMUL.FTZ R9, R96, UR6 ;  /* 0x0000000660097c20 */ /* 0x000fe20008410000 */
[----:B------:R-:W-:Y:S01]  /*2f40*/  FMUL.FTZ R35, R97, UR6 ;  /* 0x0000000661237c20 */ /* 0x000fe20008410000 */
[----:B------:R-:W-:Y:S01]  /*2f50*/  FMUL.FTZ R38, R98, UR6 ;  /* 0x0000000662267c20 */ /* 0x000fe20008410000 */
[----:B------:R-:W-:Y:S01]  /*2f60*/  HMMA.16816.F32.BF16 R68, R84, R58, R68 ;  /* 0x0000003a5444723c */ /* 0x000fe20000041844 */
[----:B------:R-:W-:Y:S01]  /*2f70*/  FSEL R19, R0, -INF , !P4 ;  /* 0xff80000000137808 */ /* 0x000fe20006000000 */
[----:B------:R-:W-:Y:S01]  /*2f80*/  VIADD R0, R27, 0x20 ;  /* 0x000000201b007836 */ /* 0x000fe20000000000 */
[----:B------:R-:W-:Y:S01]  /*2f90*/  FSEL R17, R6, -INF , !P3 ;  /* 0xff80000006117808 */ /* 0x000fe20005800000 */
[----:B------:R-:W4:Y:S01]  /*2fa0*/  MUFU.TANH R9, R9 ;  /* 0x0000000900097308 */ /* 0x000f220000002400 */
[----:B------:R-:W-:Y:S01]  /*2fb0*/  FSEL R14, R37, -INF , !P3 ;  /* 0xff800000250e7808 */ /* 0x000fe20005800000 */
[----:B------:R-:W-:Y:S01]  /*2fc0*/  FMUL.FTZ R26, R99, UR6 ;  /* 0x00000006631a7c20 */ /* 0x000fe20008410000 */
[----:B------:R-:W-:Y:S01]  /*2fd0*/  FMNMX.FTZ R6, R19, R17, !PT ;  /* 0x0000001113067209 */ /* 0x000fe20007810000 */
[----:B------:R-:W-:-:S02]  /*2fe0*/  VIADD R16, R27, 0x38 ;  /* 0x000000381b107836 */ /* 0x000fc40000000000 */
[----:B------:R-:W-:Y:S01]  /*2ff0*/  FMUL.FTZ R60, R60, UR6 ;  /* 0x000000063c3c7c20 */ /* 0x000fe20008410000 */
[----:B------:R-:W-:Y:S01]  /*3000*/  FMUL.FTZ R61, R61, UR6 ;  /* 0x000000063d3d7c20 */ /* 0x000fe20008410000 */
[----:B-1----:R-:W-:Y:S01]  /*3010*/  FSEL R15, R32, -INF , !P1 ;  /* 0xff800000200f7808 */ /* 0x002fe20004800000 */
[----:B------:R-:W1:Y:S01]  /*3020*/  MUFU.TANH R35, R35 ;  /* 0x0000002300237308 */ /* 0x000e620000002400 */
[----:B------:R-:W-:Y:S01]  /*3030*/  ISETP.GE.AND P3, PT, R0, UR13, PT ;  /* 0x0000000d00007c0c */ /* 0x000fe2000bf66270 */
[----:B------:R-:W-:Y:S01]  /*3040*/  VIADD R0, R27, 0x21 ;  /* 0x000000211b007836 */ /* 0x000fe20000000000 */
[C---:B--2---:R-:W-:Y:S01]  /*3050*/  HMMA.16816.F32.BF16 R80, R84.reuse, R20, R80 ;  /* 0x000000145450723c */ /* 0x044fe20000041850 */
[----:B---3--:R-:W-:Y:S01]  /*3060*/  FSEL R13, R33, -INF , !P6 ;  /* 0xff800000210d7808 */ /* 0x008fe20007000000 */
[----:B------:R-:W-:Y:S01]  /*3070*/  FMUL.FTZ R63, R63, UR6 ;  /* 0x000000063f3f7c20 */ /* 0x000fe20008410000 */
[----:B------:R-:W-:Y:S01]  /*3080*/  ISETP.GE.AND P4, PT, R4, UR13, PT ;  /* 0x0000000d04007c0c */ /* 0x000fe2000bf86270 */
[----:B------:R-:W-:Y:S01]  /*3090*/  FMUL.FTZ R62, R62, UR6 ;  /* 0x000000063e3e7c20 */ /* 0x000fe20008410000 */
[----:B------:R-:W2:Y:S01]  /*30a0*/  MUFU.TANH R203, R60 ;  /* 0x0000003c00cb7308 */ /* 0x000ea20000002400 */
[----:B------:R-:W-:Y:S01]  /*30b0*/  HMMA.16816.F32.BF16 R76, R84, R22, R76 ;  /* 0x00000016544c723c */ /* 0x000fe2000004184c */
[----:B------:R-:W-:Y:S01]  /*30c0*/  FSEL R21, R48, -INF , !P0 ;  /* 0xff80000030157808 */ /* 0x000fe20004000000 */
[----:B------:R-:W-:Y:S01]  /*30d0*/  FMUL.FTZ R68, R68, UR6 ;  /* 0x0000000644447c20 */ /* 0x000fe20008410000 */
[----:B------:R-:W-:-:S02]  /*30e0*/  FMUL.FTZ R69, R69, UR6 ;  /* 0x0000000645457c20 */ /* 0x000fc40008410000 */
[----:B------:R-:W-:Y:S01]  /*30f0*/  FMNMX.FTZ R6, R21, R6, !PT ;  /* 0x0000000615067209 */ /* 0x000fe20007810000 */
[----:B------:R-:W-:Y:S01]  /*3100*/  FMUL.FTZ R70, R70, UR6 ;  /* 0x0000000646467c20 */ /* 0x000fe20008410000 */
[----:B------:R-:W3:Y:S01]  /*3110*/  MUFU.TANH R197, R61 ;  /* 0x0000003d00c57308 */ /* 0x000ee20000002400 */
[----:B------:R-:W-:Y:S01]  /*3120*/  ISETP.GE.AND P0, PT, R0, UR13, PT ;  /* 0x0000000d00007c0c */ /* 0x000fe2000bf06270 */
[----:B------:R-:W-:Y:S01]  /*3130*/  VIADD R0, R27, 0x28 ;  /* 0x000000281b007836 */ /* 0x000fe20000000000 */
[----:B------:R-:W-:Y:S01]  /*3140*/  FMNMX.FTZ R6, R49, R6, !PT ;  /* 0x0000000631067209 */ /* 0x000fe20007810000 */
[----:B------:R-:W-:Y:S01]  /*3150*/  FMUL.FTZ R71, R71, UR6 ;  /* 0x0000000647477c20 */ /* 0x000fe20008410000 */
[----:B----4-:R-:W-:Y:S02]  /*3160*/  FSEL R11, R9, -INF , !P5 ;  /* 0xff800000090b7808 */ /* 0x010fe40006800000 */
[----:B------:R-:W-:Y:S01]  /*3170*/  FMNMX.FTZ R6, R15, R6, !PT ;  /* 0x000000060f067209 */ /* 0x000fe20007810000 */
[----:B------:R-:W4:Y:S01]  /*3180*/  MUFU.TANH R8, R8 ;  /* 0x0000000800087308 */ /* 0x000f220000002400 */
[----:B------:R-:W-:-:S02]  /*3190*/  FSEL R4, R25, -INF , !P2 ;  /* 0xff80000019047808 */ /* 0x000fc40005000000 */
[----:B------:R-:W-:Y:S01]  /*31a0*/  FMNMX.FTZ R6, R13, R6, !PT ;  /* 0x000000060d067209 */ /* 0x000fe20007810000 */
[----:B------:R-:W-:Y:S01]  /*31b0*/  FMUL.FTZ R80, R80, UR6 ;  /* 0x0000000650507c20 */ /* 0x000fe20008410000 */
[----:B-1----:R-:W-:Y:S01]  /*31c0*/  FSEL R9, R35, -INF , !P4 ;  /* 0xff80000023097808 */ /* 0x002fe20006000000 */
[----:B------:R-:W-:Y:S01]  /*31d0*/  FMUL.FTZ R81, R81, UR6 ;  /* 0x0000000651517c20 */ /* 0x000fe20008410000 */
[----:B------:R-:W-:Y:S01]  /*31e0*/  FMNMX.FTZ R23, R36, R14, !PT ;  /* 0x0000000e24177209 */ /* 0x000fe20007810000 */
[----:B------:R-:W1:Y:S01]  /*31f0*/  MUFU.TANH R201, R68 ;  /* 0x0000004400c97308 */ /* 0x000e620000002400 */
[----:B------:R-:W-:Y:S01]  /*3200*/  FMNMX.FTZ R6, R11, R6, !PT ;  /* 0x000000060b067209 */ /* 0x000fe20007810000 */
[----:B------:R-:W-:Y:S01]  /*3210*/  FMUL.FTZ R76, R76, UR6 ;  /* 0x000000064c4c7c20 */ /* 0x000fe20008410000 */
[----:B------:R-:W-:Y:S01]  /*3220*/  ISETP.GE.AND P2, PT, R0, UR13, PT ;  /* 0x0000000d00007c0c */ /* 0x000fe2000bf46270 */
[----:B------:R-:W-:Y:S01]  /*3230*/  VIADD R0, R27, 0x29 ;  /* 0x000000291b007836 */ /* 0x000fe20000000000 */
[----:B--2---:R-:W-:Y:S01]  /*3240*/  FSEL R203, R203, -INF , !P3 ;  /* 0xff800000cbcb7808 */ /* 0x004fe20005800000 */
[----:B------:R-:W-:Y:S01]  /*3250*/  FMUL.FTZ R77, R77, UR6 ;  /* 0x000000064d4d7c20 */ /* 0x000fe20008410000 */
[----:B------:R-:W-:Y:S01]  /*3260*/  FMNMX.FTZ R23, R24, R23, !PT ;  /* 0x0000001718177209 */ /* 0x000fe20007810000 */
[----:B------:R-:W2:Y:S01]  /*3270*/  MUFU.TANH R38, R38 ;  /* 0x0000002600267308 */ /* 0x000ea20000002400 */
[----:B------:R-:W-:Y:S01]  /*3280*/  FMNMX.FTZ R6, R9, R6, !PT ;  /* 0x0000000609067209 */ /* 0x000fe20007810000 */
[----:B------:R-:W-:Y:S01]  /*3290*/  FMUL.FTZ R82, R82, UR6 ;  /* 0x0000000652527c20 */ /* 0x000fe20008410000 */
[----:B------:R-:W-:Y:S01]  /*32a0*/  FSEL R12, R34, -INF , !P1 ;  /* 0xff800000220c7808 */ /* 0x000fe20004800000 */
[----:B------:R-:W-:Y:S01]  /*32b0*/  FMUL.FTZ R83, R83, UR6 ;  /* 0x0000000653537c20 */ /* 0x000fe20008410000 */
[----:B------:R-:W-:Y:S01]  /*32c0*/  ISETP.GE.AND P1, PT, R0, UR13, PT ;  /* 0x0000000d00007c0c */ /* 0x000fe2000bf26270 */
[----:B------:R-:W-:Y:S01]  /*32d0*/  VIADD R0, R27, 0x30 ;  /* 0x000000301b007836 */ /* 0x000fe20000000000 */
[----:B---3--:R-:W-:Y:S01]  /*32e0*/  FSEL R197, R197, -INF , !P0 ;  /* 0xff800000c5c57808 */ /* 0x008fe20004000000 */
[----:B------:R-:W3:Y:S01]  /*32f0*/  MUFU.TANH R199, R69 ;  /* 0x0000004500c77308 */ /* 0x000ee20000002400 */
[----:B------:R-:W-:Y:S01]  /*3300*/  FMNMX.FTZ R23, R4, R23, !PT ;  /* 0x0000001704177209 */ /* 0x000fe20007810000 */
[----:B------:R-:W-:Y:S01]  /*3310*/  FMUL.FTZ R78, R78, UR6 ;  /* 0x000000064e4e7c20 */ /* 0x000fe20008410000 */
[----:B------:R-:W-:Y:S01]  /*3320*/  FMNMX.FTZ R6, R203, R6, !PT ;  /* 0x00000006cb067209 */ /* 0x000fe20007810000 */
[----:B------:R-:W-:Y:S01]  /*3330*/  FMUL.FTZ R79, R79, UR6 ;  /* 0x000000064f4f7c20 */ /* 0x000fe20008410000 */
[----:B----4-:R-:W-:-:S02]  /*3340*/  FSEL R10, R8, -INF , !P6 ;  /* 0xff800000080a7808 */ /* 0x010fc40007000000 */
[----:B-1----:R-:W-:Y:S01]  /*3350*/  FSEL R201, R201, -INF , !P2 ;  /* 0xff800000c9c97808 */ /* 0x002fe20005000000 */
[----:B------:R-:W1:Y:S01]  /*3360*/  MUFU.TANH R26, R26 ;  /* 0x0000001a001a7308 */ /* 0x000e620000002400 */
[----:B------:R-:W-:Y:S02]  /*3370*/  FMNMX.FTZ R23, R12, R23, !PT ;  /* 0x000000170c177209 */ /* 0x000fe40007810000 */
[----:B------:R-:W-:Y:S02]  /*3380*/  FMNMX.FTZ R6, R197, R6, !PT ;  /* 0x00000006c5067209 */ /* 0x000fe40007810000 */
[----:B------:R-:W-:Y:S01]  /*3390*/  ISETP.GE.AND P6, PT, R0, UR13, PT ;  /* 0x0000000d00007c0c */ /* 0x000fe2000bfc6270 */
[----:B------:R-:W-:Y:S01]  /*33a0*/  VIADD R0, R27, 0x31 ;  /* 0x000000311b007836 */ /* 0x000fe20000000000 */
[----:B--2---:R-:W-:Y:S01]  /*33b0*/  FSEL R8, R38, -INF , !P5 ;  /* 0xff80000026087808 */ /* 0x004fe20006800000 */
[----:B------:R-:W2:Y:S01]  /*33c0*/  MUFU.TANH R214, R63 ;  /* 0x0000003f00d67308 */ /* 0x000ea20000002400 */
[----:B---3--:R-:W-:Y:S01]  /*33d0*/  FSEL R199, R199, -INF , !P1 ;  /* 0xff800000c7c77808 */ /* 0x008fe20004800000 */
[----:B------:R-:W-:Y:S01]  /*33e0*/  VIADD R27, R27, 0x39 ;  /* 0x000000391b1b7836 */ /* 0x000fe20000000000 */
[----:B------:R-:W-:-:S02]  /*33f0*/  FMNMX.FTZ R23, R10, R23, !PT ;  /* 0x000000170a177209 */ /* 0x000fc40007810000 */
[----:B------:R-:W-:Y:S02]  /*3400*/  FMNMX.FTZ R6, R201, R6, !PT ;  /* 0x00000006c9067209 */ /* 0x000fe40007810000 */
[----:B------:R-:W-:Y:S01]  /*3410*/  ISETP.GE.AND P5, PT, R0, UR13, PT ;  /* 0x0000000d00007c0c */ /* 0x000fe2000bfa6270 */
[----:B------:R-:W3:Y:S01]  /*3420*/  MUFU.TANH R213, R80 ;  /* 0x0000005000d57308 */ /* 0x000ee20000002400 */
[----:B-1----:R-:W-:Y:S02]  /*3430*/  FSEL R0, R26, -INF , !P4 ;  /* 0xff8000001a007808 */ /* 0x002fe40006000000 */
[----:B------:R-:W-:Y:S02]  /*3440*/  FMNMX.FTZ R23, R8, R23, !PT ;  /* 0x0000001708177209 */ /* 0x000fe40007810000 */
[----:B------:R-:W-:Y:S02]  /*3450*/  FMNMX.FTZ R6, R199, R6, !PT ;  /* 0x00000006c7067209 */ /* 0x000fe40007810000 */
[----:B------:R-:W-:Y:S01]  /*3460*/  ISETP.GE.AND P4, PT, R16, UR13, PT ;  /* 0x0000000d10007c0c */ /* 0x000fe2000bf86270 */
[----:B------:R-:W1:Y:S01]  /*3470*/  MUFU.TANH R198, R62 ;  /* 0x0000003e00c67308 */ /* 0x000e620000002400 */
[----:B--2---:R-:W-:-:S02]  /*3480*/  FSEL R214, R214, -INF , !P0 ;  /* 0xff800000d6d67808 */ /* 0x004fc40004000000 */
[----:B------:R-:W-:Y:S02]  /*3490*/  PLOP3.LUT P0, PT, PT, PT, UP0, 0x80, 0x0 ;  /* 0x000000000000781c */ /* 0x000fe40003f0f008 */
[----:B------:R-:W-:-:S03]  /*34a0*/  FMNMX.FTZ R23, R0, R23, !PT ;  /* 0x0000001700177209 */ /* 0x000fc60007810000 */
[----:B------:R-:W2:Y:S01]  /*34b0*/  MUFU.TANH R211, R81 ;  /* 0x0000005100d37308 */ /* 0x000ea20000002400 */
[----:B---3--:R-:W-:-:S04]  /*34c0*/  FSEL R213, R213, -INF , !P6 ;  /* 0xff800000d5d57808 */ /* 0x008fc80007000000 */
[----:B------:R-:W-:-:S03]  /*34d0*/  FMNMX.FTZ R6, R213, R6, !PT ;  /* 0x00000006d5067209 */ /* 0x000fc60007810000 */
[----:B------:R-:W3:Y:S01]  /*34e0*/  MUFU.TANH R209, R76 ;  /* 0x0000004c00d17308 */ /* 0x000ee20000002400 */
[----:B-1----:R-:W-:Y:S02]  /*34f0*/  FSEL R198, R198, -INF , !P3 ;  /* 0xff800000c6c67808 */ /* 0x002fe40005800000 */
[----:B------:R-:W-:Y:S02]  /*3500*/  ISETP.GE.AND P3, PT, R27, UR13, PT ;  /* 0x0000000d1b007c0c */ /* 0x000fe4000bf66270 */
[----:B------:R-:W-:-:S03]  /*3510*/  FMNMX.FTZ R23, R198, R23, !PT ;  /* 0x00000017c6177209 */ /* 0x000fc60007810000 */
[----:B------:R-:W1:Y:S01]  /*3520*/  MUFU.TANH R200, R70 ;  /* 0x0000004600c87308 */ /* 0x000e620000002400 */
[----:B--2---:R-:W-:Y:S02]  /*3530*/  FSEL R211, R211, -INF , !P5 ;  /* 0xff800000d3d37808 */ /* 0x004fe40006800000 */
[----:B------:R-:W-:Y:S02]  /*3540*/  FMNMX.FTZ R23, R214, R23, !PT ;  /* 0x00000017d6177209 */ /* 0x000fe40007810000 */
[----:B------:R-:W-:-:S03]  /*3550*/  FMNMX.FTZ R6, R211, R6, !PT ;  /* 0x00000006d3067209 */ /* 0x000fc60007810000 */
[----:B------:R-:W2:Y:S01]  /*3560*/  MUFU.TANH R207, R77 ;  /* 0x0000004d00cf7308 */ /* 0x000ea20000002400 */
[----:B---3--:R-:W-:-:S04]  /*3570*/  FSEL R209, R209, -INF , !P4 ;  /* 0xff800000d1d17808 */ /* 0x008fc80006000000 */
[----:B------:R-:W-:-:S03]  /*3580*/  FMNMX.FTZ R6, R209, R6, !PT ;  /* 0x00000006d1067209 */ /* 0x000fc60007810000 */
[----:B------:R-:W3:Y:S01]  /*3590*/  MUFU.TANH R212, R71 ;  /* 0x0000004700d47308 */ /* 0x000ee20000002400 */
[----:B-1----:R-:W-:-:S04]  /*35a0*/  FSEL R200, R200, -INF , !P2 ;  /* 0xff800000c8c87808 */ /* 0x002fc80005000000 */
[----:B------:R-:W-:-:S03]  /*35b0*/  FMNMX.FTZ R23, R200, R23, !PT ;  /* 0x00000017c8177209 */ /* 0x000fc60007810000 */
[----:B------:R1:W4:Y:S01]  /*35c0*/  MUFU.TANH R208, R82 ;  /* 0x0000005200d07308 */ /* 0x0003220000002400 */
[----:B--2---:R-:W-:-:S04]  /*35d0*/  FSEL R207, R207, -INF , !P3 ;  /* 0xff800000cfcf7808 */ /* 0x004fc80005800000 */
[----:B------:R-:W-:-:S03]  /*35e0*/  FMNMX.FTZ R6, R207, R6, !PT ;  /* 0x00000006cf067209 */ /* 0x000fc60007810000 */
[----:B------:R1:W2:Y:S01]  /*35f0*/  MUFU.TANH R206, R83 ;  /* 0x0000005300ce7308 */ /* 0x0002a20000002400 */
[----:B---3--:R-:W-:-:S07]  /*3600*/  FSEL R212, R212, -INF , !P1 ;  /* 0xff800000d4d47808 */ /* 0x008fce0004800000 */
[----:B------:R1:W3:Y:S08]  /*3610*/  MUFU.TANH R204, R78 ;  /* 0x0000004e00cc7308 */ /* 0x0002f00000002400 */
[----:B------:R1:W1:Y:S01]  /*3620*/  MUFU.TANH R202, R79 ;  /* 0x0000004f00ca7308 */ /* 0x0002620000002400 */
[----:B------:R-:W-:Y:S06]  /*3630*/  BAR.SYNC.DEFER_BLOCKING 0x0 ;  /* 0x0000000000007b1d */ /* 0x000fec0000010000 */
[----:B--2-4-:R-:W-:Y:S05]  /*3640*/  @!P0 BRA `(.L_x_792) ;  /* 0x0000000000948947 */ /* 0x014fea0003800000 */
        /* <DEDUP_REMOVED lines=37> */
.L_x_792:
[----:B------:R-:W-:Y:S01]  /*38a0*/  FSEL R208, R208, -INF , !P6 ;  /* 0xff800000d0d07808 */ /* 0x000fe20007000000 */
[----:B------:R-:W4:Y:S01]  /*38b0*/  SHFL.BFLY PT, R3, R6, 0x2, 0x1f ;  /* 0x0c401f0006037f89 */ /* 0x000f2200000e0000 */
[----:B------:R-:W-:Y:S01]  /*38c0*/  FMNMX.FTZ R23, R212, R23, !PT ;  /* 0x00000017d4177209 */ /* 0x000fe20007810000 */
[----:B------:R-:W-:Y:S01]  /*38d0*/  ULDC UR6, c[0x0][0x2ec] ;  /* 0x0000bb0000067ab9 */ /* 0x000fe20000000800 */
[----:B------:R-:W-:Y:S02]  /*38e0*/  FSEL R206, R206, -INF , !P5 ;  /* 0xff800000cece7808 */ /* 0x000fe40006800000 */
[----:B------:R-:W-:Y:S02]  /*38f0*/  FMNMX.FTZ R23, R208, R23, !PT ;  /* 0x00000017d0177209 */ /* 0x000fe40007810000 */
[----:B---3--:R-:W-:Y:S02]  /*3900*/  FSEL R204, R204, -INF , !P4 ;  /* 0xff800000cccc7808 */ /* 0x008fe40006000000 */
[----:B------:R-:W-:-:S02]  /*3910*/  FMNMX.FTZ R23, R206, R23, !PT ;  /* 0x00000017ce177209 */ /* 0x000fc40007810000 */
[----:B-1----:R-:W-:Y:S02]  /*3920*/  FSEL R202, R202, -INF , !P3 ;  /* 0xff800000caca7808 */ /* 0x002fe40005800000 */
[----:B------:R-:W-:Y:S02]  /*3930*/  FMNMX.FTZ R23, R204, R23, !PT ;  /* 0x00000017cc177209 */ /* 0x000fe40007810000 */
[----:B------:R-:W-:Y:S02]  /*3940*/  IADD3 R236, R105, R2, RZ ;  /* 0x0000000269ec7210 */ /* 0x000fe40007ffe0ff */
[----:B------:R-:W-:Y:S02]  /*3950*/  FMNMX.FTZ R25, R202, R23, !PT ;  /* 0x00000017ca197209 */ /* 0x000fe40007810000 */
[----:B------:R-:W-:Y:S02]  /*3960*/  LEA R236, R236, UR4, 0x1 ;  /* 0x00000004ecec7c11 */ /* 0x000fe4000f8e08ff */
[----:B------:R-:W-:Y:S01]  /*3970*/  IADD3 R231, R239, 0x800, RZ ;  /* 0x00000800efe77810 */ /* 0x000fe20007ffe0ff */
[----:B------:R-:W1:Y:S01]  /*3980*/  SHFL.BFLY PT, R16, R25, 0x2, 0x1f ;  /* 0x0c401f0019107f89 */ /* 0x000e6200000e0000 */
[----:B------:R-:W-:-:S02]  /*3990*/  LEA R233, R5, R236, 0x1 ;  /* 0x000000ec05e97211 */ /* 0x000fc400078e08ff */
[----:B----4-:R-:W-:Y:S01]  /*39a0*/  FMNMX.FTZ R23, R6, R3, !PT ;  /* 0x0000000306177209 */ /* 0x010fe20007810000 */
[----:B------:R-:W-:Y:S01]  /*39b0*/  LDSM.16.MT88.4 R156, [R236+0x10000] ;  /* 0x01000000ec9c783b */ /* 0x000fe20000004200 */
[----:B------:R-:W-:Y:S02]  /*39c0*/  LEA R234, R7, R236, 0x1 ;  /* 0x000000ec07ea7211 */ /* 0x000fe400078e08ff */
[----:B------:R-:W-:Y:S01]  /*39d0*/  IADD3 R230, R239, 0x1000, RZ ;  /* 0x00001000efe67810 */ /* 0x000fe20007ffe0ff */
[----:B------:R-:W3:Y:S01]  /*39e0*/  SHFL.BFLY PT, R164, R23, 0x1, 0x1f ;  /* 0x0c201f0017a47f89 */ /* 0x000ee200000e0000 */
        /* <DEDUP_REMOVED lines=18> */
[----:B---3--:R-:W-:Y:S02]  /*3b10*/  FMNMX.FTZ R164, R23, R164, !PT ;  /* 0x000000a417a47209 */ /* 0x008fe40007810000 */
[C---:B------:R-:W-:Y:S01]  /*3b20*/  IADD3 R218, R239.reuse, 0x6800, RZ ;  /* 0x00006800efda7810 */ /* 0x040fe20007ffe0ff */
[----:B------:R-:W3:Y:S01]  /*3b30*/  LDSM.16.MT88.4 R40, [R236+0x12000] ;  /* 0x01200000ec28783b */ /* 0x000ee20000004200 */
[C---:B------:R-:W-:Y:S01]  /*3b40*/  FSETP.NEU.FTZ.AND P1, PT, R164.reuse, -INF , PT ;  /* 0xff800000a400780b */ /* 0x040fe20003f3d000 */
[----:B------:R-:W-:Y:S01]  /*3b50*/  FMUL.FTZ R210, R164, UR6 ;  /* 0x00000006a4d27c20 */ /* 0x000fe20008410000 */
[C---:B------:R-:W-:Y:S01]  /*3b60*/  IADD3 R217, R239.reuse, 0x7000, RZ ;  /* 0x00007000efd97810 */ /* 0x040fe20007ffe0ff */
[----:B------:R-:W-:Y:S01]  /*3b70*/  LDSM.16.MT88.4 R64, [R232+0x12000] ;  /* 0x01200000e840783b */ /* 0x000fe20000004200 */
[----:B------:R-:W-:-:S02]  /*3b80*/  IADD3 R216, R239, 0x7800, RZ ;  /* 0x00007800efd87810 */ /* 0x000fc40007ffe0ff */
[----:B------:R-:W-:Y:S01]  /*3b90*/  FSEL R210, R210, RZ, P1 ;  /* 0x000000ffd2d27208 */ /* 0x000fe20000800000 */
[----:B------:R-:W-:Y:S04]  /*3ba0*/  LDSM.16.MT88.4 R72, [R236+0x14000] ;  /* 0x01400000ec48783b */ /* 0x000fe80000004200 */
        /* <DEDUP_REMOVED lines=14> */
[----:B------:R-:W4:Y:S01]  /*3c90*/  LDSM.16.MT88.4 R96, [R232+0x14000] ;  /* 0x01400000e860783b */ /* 0x000f220000004200 */
[----:B------:R-:W5:Y:S01]  /*3ca0*/  MUFU.EX2 R192, R192 ;  /* 0x000000c000c07308 */ /* 0x000f620000000800 */
[--C-:B------:R-:W-:Y:S01]  /*3cb0*/  FFMA.FTZ R194, R203, UR6, -R210.reuse ;  /* 0x00000006cbc27c23 */ /* 0x100fe200080108d2 */
[--C-:B------:R-:W-:Y:S01]  /*3cc0*/  FFMA.FTZ R196, R201, UR6, -R210.reuse ;  /* 0x00000006c9c47c23 */ /* 0x100fe200080108d2 */
[----:B------:R-:W-:Y:S01]  /*3cd0*/  FSEL R205, R205, RZ, P1 ;  /* 0x000000ffcdcd7208 */ /* 0x000fe20000800000 */
[----:B------:R-:W4:Y:S01]  /*3ce0*/  LDSM.16.MT88.4 R104, [R236+0x16000] ;  /* 0x01600000ec68783b */ /* 0x000f220000004200 */
[--C-:B------:R-:W-:Y:S01]  /*3cf0*/  FFMA.FTZ R197, R197, UR6, -R210.reuse ;  /* 0x00000006c5c57c23 */ /* 0x100fe200080108d2 */
[----:B------:R-:W-:-:S02]  /*3d00*/  FFMA.FTZ R199, R199, UR6, -R210 ;  /* 0x00000006c7c77c23 */ /* 0x000fc400080108d2 */
[--C-:B------:R-:W-:Y:S01]  /*3d10*/  FFMA.FTZ R189, R36, UR6, -R205.reuse ;  /* 0x0000000624bd7c23 */ /* 0x100fe200080108cd */
[--C-:B------:R-:W-:Y:S01]  /*3d20*/  FFMA.FTZ R190, R14, UR6, -R205.reuse ;  /* 0x000000060ebe7c23 */ /* 0x100fe200080108cd */
[--C-:B------:R-:W-:Y:S01]  /*3d30*/  FFMA.FTZ R193, R24, UR6, -R205.reuse ;  /* 0x0000000618c17c23 */ /* 0x100fe200080108cd */
[--C-:B------:R-:W-:Y:S01]  /*3d40*/  FFMA.FTZ R188, R4, UR6, -R205.reuse ;  /* 0x0000000604bc7c23 */ /* 0x100fe200080108cd */
[----:B------:R-:W4:Y:S01]  /*3d50*/  LDSM.16.MT88.4 R112, [R234+0x16000] ;  /* 0x01600000ea70783b */ /* 0x000f220000004200 */
[----:B------:R-:W-:Y:S01]  /*3d60*/  MUFU.EX2 R191, R191 ;  /* 0x000000bf00bf7308 */ /* 0x000fe20000000800 */
[--C-:B------:R-:W-:Y:S01]  /*3d70*/  FFMA.FTZ R185, R12, UR6, -R205.reuse ;  /* 0x000000060cb97c23 */ /* 0x100fe200080108cd */
[--C-:B------:R-:W-:Y:S01]  /*3d80*/  FFMA.FTZ R166, R10, UR6, -R205.reuse ;  /* 0x000000060aa67c23 */ /* 0x100fe200080108cd */
[----:B------:R-:W4:Y:S01]  /*3d90*/  LDSM.16.MT88.4 R120, [R233+0x16000] ;  /* 0x01600000e978783b */ /* 0x000f220000004200 */
[--C-:B------:R-:W-:Y:S01]  /*3da0*/  FFMA.FTZ R165, R8, UR6, -R205.reuse ;  /* 0x0000000608a57c23 */ /* 0x100fe200080108cd */
[----:B-----5:R-:W-:Y:S01]  /*3db0*/  F2FP.BF16.F32.PACK_AB R128, R192, R195 ;  /* 0x000000c3c080723e */ /* 0x020fe200000010ff */
[--C-:B------:R-:W-:Y:S01]  /*3dc0*/  FFMA.FTZ R0, R0, UR6, -R205.reuse ;  /* 0x0000000600007c23 */ /* 0x100fe200080108cd */
[----:B------:R-:W5:Y:S01]  /*3dd0*/  LDSM.16.MT88.4 R4, [R232+0x16000] ;  /* 0x01600000e804783b */ /* 0x000f620000004200 */
[----:B------:R-:W2:Y:S01]  /*3de0*/  MUFU.EX2 R186, R186 ;  /* 0x000000ba00ba7308 */ /* 0x000ea20000000800 */
[--C-:B------:R-:W-:Y:S01]  /*3df0*/  FFMA.FTZ R198, R198, UR6, -R205.reuse ;  /* 0x00000006c6c67c23 */ /* 0x100fe200080108cd */
[--C-:B------:R-:W-:Y:S01]  /*3e00*/  FFMA.FTZ R201, R214, UR6, -R205.reuse ;  /* 0x00000006d6c97c23 */ /* 0x100fe200080108cd */
[----:B------:R-:W5:Y:S01]  /*3e10*/  LDSM.16.MT88.4 R12, [R233+0x10800] ;  /* 0x01080000e90c783b */ /* 0x000f620000004200 */
[--C-:B------:R-:W-:Y:S01]  /*3e20*/  FFMA.FTZ R200, R200, UR6, -R205.reuse ;  /* 0x00000006c8c87c23 */ /* 0x100fe200080108cd */
[--C-:B------:R-:W-:Y:S01]  /*3e30*/  FFMA.FTZ R203, R212, UR6, -R205.reuse ;  /* 0x00000006d4cb7c23 */ /* 0x100fe200080108cd */
[----:B------:R-:W-:Y:S01]  /*3e40*/  FFMA.FTZ R245, R202, UR6, -R205 ;  /* 0x00000006caf57c23 */ /* 0x000fe200080108cd */
[----:B------:R-:W5:Y:S01]  /*3e50*/  LDSM.16.MT88.4 R20, [R233+0x12800] ;  /* 0x01280000e914783b */ /* 0x000f620000004200 */
[----:B------:R-:W-:Y:S01]  /*3e60*/  MUFU.EX2 R189, R189 ;  /* 0x000000bd00bd7308 */ /* 0x000fe20000000800 */
[----:B------:R-:W-:-:S02]  /*3e70*/  FADD.FTZ R192, R195, R192 ;  /* 0x000000c0c3c07221 */ /* 0x000fc40000010000 */
[----:B------:R-:W5:Y:S04]  /*3e80*/  LDSM.16.MT88.4 R8, [R234+0x14800] ;  /* 0x01480000ea08783b */ /* 0x000f680000004200 */
[----:B------:R-:W5:Y:S01]  /*3e90*/  LDSM.16.MT88.4 R16, [R233+0x14800] ;  /* 0x01480000e910783b */ /* 0x000f620000004200 */
[----:B------:R-:W3:Y:S01]  /*3ea0*/  MUFU.EX2 R190, R190 ;  /* 0x000000be00be7308 */ /* 0x000ee20000000800 */
[C---:B--2---:R-:W-:Y:S01]  /*3eb0*/  F2FP.BF16.F32.PACK_AB R130, R186.reuse, R191 ;  /* 0x000000bfba82723e */ /* 0x044fe200000010ff */
[----:B------:R-:W-:Y:S01]  /*3ec0*/  FADD.FTZ R191, R191, R192 ;  /* 0x000000c0bfbf7221 */ /* 0x000fe20000010000 */
[----:B------:R-:W-:Y:S03]  /*3ed0*/  LDSM.16.MT88.4 R32, [R234+0x12800] ;  /* 0x01280000ea20783b */ /* 0x000fe60000004200 */
[----:B------:R-:W-:Y:S01]  /*3ee0*/  FADD.FTZ R186, R186, R191 ;  /* 0x000000bfbaba7221 */ /* 0x000fe20000010000 */
[----:B------:R-:W-:Y:S01]  /*3ef0*/  LDSM.16.MT88.4 R24, [R236+0x14800] ;  /* 0x01480000ec18783b */ /* 0x000fe20000004200 */
[----:B------:R-:W-:Y:S03]  /*3f00*/  MUFU.EX2 R193, R193 ;  /* 0x000000c100c17308 */ /* 0x000fe60000000800 */
[----:B------:R-:W-:Y:S04]  /*3f10*/  LDSM.16.MT88.4 R180, [R236+0x10800] ;  /* 0x01080000ecb4783b */ /* 0x000fe80000004200 */
[----:B------:R-:W-:Y:S01]  /*3f20*/  LDSM.16.MT88.4 R176, [R234+0x10800] ;  /* 0x01080000eab0783b */ /* 0x000fe20000004200 */
[----:B------:R-:W2:Y:S01]  /*3f30*/  MUFU.EX2 R188, R188 ;  /* 0x000000bc00bc7308 */ /* 0x000ea20000000800 */
[----:B---3--:R-:W-:Y:S01]  /*3f40*/  F2FP.BF16.F32.PACK_AB R129, R190, R189 ;  /* 0x000000bdbe81723e */ /* 0x008fe200000010ff */
[----:B------:R-:W-:Y:S01]  /*3f50*/  FADD.FTZ R190, R189, R190 ;  /* 0x000000bebdbe7221 */ /* 0x000fe20000010000 */
[----:B------:R-:W-:Y:S04]  /*3f60*/  LDSM.16.MT88.4 R172, [R232+0x10800] ;  /* 0x01080000e8ac783b */ /* 0x000fe80000004200 */
[----:B------:R-:W-:Y:S01]  /*3f70*/  LDSM.16.MT88.4 R168, [R236+0x12800] ;  /* 0x01280000eca8783b */ /* 0x000fe20000004200 */
[----:B------:R-:W-:Y:S03]  /*3f80*/  MUFU.EX2 R187, R187 ;  /* 0x000000bb00bb7308 */ /* 0x000fe60000000800 */
[----:B------:R-:W-:Y:S05]  /*3f90*/  LDSM.16.MT88.4 R28, [R232+0x12800] ;  /* 0x01280000e81c783b */ /* 0x000fea0000004200 */
[----:B------:R-:W3:Y:S01]  /*3fa0*/  MUFU.EX2 R184, R184 ;  /* 0x000000b800b87308 */ /* 0x000ee20000000800 */
[----:B--2---:R-:W-:Y:S01]  /*3fb0*/  F2FP.BF16.F32.PACK_AB R131, R188, R193 ;  /* 0x000000c1bc83723e */ /* 0x004fe200000010ff */
        /* <DEDUP_REMOVED lines=10> */
[----:B------:R-:W2:Y:S05]  /*4060*/  MUFU.EX2 R166, R166 ;  /* 0x000000a600a67308 */ /* 0x000eaa0000000800 */
[C---:B------:R-:W-:Y:S03]  /*4070*/  HMMA.16816.F32.BF16 R80, R128.reuse, R82, RZ ;  /* 0x000000528050723c */ /* 0x040fe600000418ff */
[----:B------:R-:W-:Y:S03]  /*4080*/  MUFU.EX2 R165, R165 ;  /* 0x000000a500a57308 */ /* 0x000fe60000000800 */
[C---:B------:R-:W-:Y:S05]  /*4090*/  HMMA.16816.F32.BF16 R160, R128.reuse, R156, RZ ;  /* 0x0000009c80a0723c */ /* 0x040fea00000418ff */
[----:B------:R-:W2:Y:S01]  /*40a0*/  MUFU.EX2 R0, R0 ;  /* 0x0000000000007308 */ /* 0x000ea20000000800 */
[C---:B------:R-:W-:Y:S06]  /*40b0*/  HMMA.16816.F32.BF16 R152, R128.reuse, R148, RZ ;  /* 0x000000948098723c */ /* 0x040fec00000418ff */
[C---:B------:R-:W-:Y:S01]  /*40c0*/  HMMA.16816.F32.BF16 R136, R128.reuse, R132, RZ ;  /* 0x000000848088723c */ /* 0x040fe200000418ff */
[----:B------:R-:W-:Y:S05]  /*40d0*/  MUFU.EX2 R194, R194 ;  /* 0x000000c200c27308 */ /* 0x000fea0000000800 */
[C---:B------:R-:W-:Y:S03]  /*40e0*/  HMMA.16816.F32.BF16 R36, R128.reuse, R40, RZ ;  /* 0x000000288024723c */ /* 0x040fe600000418ff */
[----:B------:R-:W2:Y:S03]  /*40f0*/  MUFU.EX2 R197, R197 ;  /* 0x000000c500c57308 */ /* 0x000ea60000000800 */
[C---:B-1----:R-:W-:Y:S05]  /*4100*/  HMMA.16816.F32.BF16 R44, R128.reuse, R48, RZ ;  /* 0x00000030802c723c */ /* 0x042fea00000418ff */
[----:B------:R-:W-:Y:S01]  /*4110*/  MUFU.EX2 R196, R196 ;  /* 0x000000c400c47308 */ /* 0x000fe20000000800 */
[C---:B------:R-:W-:Y:S06]  /*4120*/  HMMA.16816.F32.BF16 R60, R128.reuse, R64, RZ ;  /* 0x00000040803c723c */ /* 0x040fec00000418ff */
[C---:B------:R-:W-:Y:S01]  /*4130*/  HMMA.16816.F32.BF16 R68, R128.reuse, R72, RZ ;  /* 0x000000488044723c */ /* 0x040fe200000418ff */
[----:B------:R-:W-:Y:S05]  /*4140*/  MUFU.EX2 R199, R199 ;  /* 0x000000c700c77308 */ /* 0x000fea0000000800 */
[C---:B------:R-:W-:Y:S03]  /*4150*/  HMMA.16816.F32.BF16 R84, R128.reuse, R88, RZ ;  /* 0x000000588054723c */ /* 0x040fe600000418ff */
[----:B------:R-:W-:Y:S03]  /*4160*/  MUFU.EX2 R198, R198 ;  /* 0x000000c600c67308 */ /* 0x000fe60000000800 */
[C---:B----4-:R-:W-:Y:S05]  /*4170*/  HMMA.16816.F32.BF16 R92, R128.reuse, R96, RZ ;  /* 0x00000060805c723c */ /* 0x050fea00000418ff */
[----:B------:R-:W1:Y:S01]  /*4180*/  MUFU.EX2 R201, R201 ;  /* 0x000000c900c97308 */ /* 0x000e620000000800 */
        /* <DEDUP_REMOVED lines=18> */
[C---:B-----5:R-:W-:Y:S06]  /*42b0*/  HMMA.16816.F32.BF16 R124, R128.reuse, R4, RZ ;  /* 0x00000004807c723c */ /* 0x060fec00000418ff */
[----:B------:R-:W-:Y:S01]  /*42c0*/  HMMA.16816.F32.BF16 R128, R128, R6, RZ ;  /* 0x000000068080723c */ /* 0x000fe200000418ff */
[----:B---3--:R-:W-:Y:S01]  /*42d0*/  F2FP.BF16.F32.PACK_AB R4, R184, R187 ;  /* 0x000000bbb804723e */ /* 0x008fe200000010ff */
[----:B------:R-:W-:Y:S01]  /*42e0*/  FADD.FTZ R187, R187, R186 ;  /* 0x000000babbbb7221 */ /* 0x000fe20000010000 */
[----:B--2---:R-:W-:Y:S01]  /*42f0*/  F2FP.BF16.F32.PACK_AB R5, R166, R185 ;  /* 0x000000b9a605723e */ /* 0x004fe200000010ff */
        /* <DEDUP_REMOVED lines=27> */
[C---:B-----5:R-:W-:Y:S06]  /*44b0*/  HMMA.16816.F32.BF16 R108, R4.reuse, R8, R108 ;  /* 0x00000008046c723c */ /* 0x060fec000004186c */
[C---:B------:R-:W-:Y:S01]  /*44c0*/  HMMA.16816.F32.BF16 R112, R4.reuse, R10, R112 ;  /* 0x0000000a0470723c */ /* 0x040fe20000041870 */
[----:B------:R-:W3:Y:S05]  /*44d0*/  LDSM.16.MT88.4 R8, [R234+0x13000] ;  /* 0x01300000ea08783b */ /* 0x000eea0000004200 */
[C---:B------:R-:W-:Y:S06]  /*44e0*/  HMMA.16816.F32.BF16 R44, R4.reuse, R32, R44 ;  /* 0x00000020042c723c */ /* 0x040fec000004182c */
[C---:B------:R-:W-:Y:S01]  /*44f0*/  HMMA.16816.F32.BF16 R48, R4.reuse, R34, R48 ;  /* 0x000000220430723c */ /* 0x040fe20000041830 */
[----:B------:R-:W-:Y:S05]  /*4500*/  LDSM.16.MT88.4 R32, [R233+0x13000] ;  /* 0x01300000e920783b */ /* 0x000fea0000004200 */
[C---:B------:R-:W-:Y:S06]  /*4510*/  HMMA.16816.F32.BF16 R68, R4.reuse, R24, R68 ;  /* 0x000000180444723c */ /* 0x040fec0000041844 */
[C---:B------:R-:W-:Y:S01]  /*4520*/  HMMA.16816.F32.BF16 R72, R4.reuse, R26, R72 ;  /* 0x0000001a0448723c */ /* 0x040fe20000041848 */
[----:B------:R-:W5:Y:S05]  /*4530*/  LDSM.16.MT88.4 R24, [R233+0x11000] ;  /* 0x01100000e918783b */ /* 0x000f6a0000004200 */
        /* <DEDUP_REMOVED lines=27> */
[----:B----4-:R-:W-:Y:S01]  /*46f0*/  F2FP.BF16.F32.PACK_AB R7, R203, R200 ;  /* 0x000000c8cb07723e */ /* 0x010fe200000010ff */
        /* <DEDUP_REMOVED lines=27> */
[----:B------:R-:W-:Y:S01]  /*48b0*/  HMMA.16816.F32.BF16 R156, R4, R182, R156 ;  /* 0x000000b6049c723c */ /* 0x000fe2000004189c */
[--C-:B------:R-:W-:Y:S01]  /*48c0*/  FFMA.FTZ R180, R208, UR6, -R205.reuse ;  /* 0x00000006d0b47c23 */ /* 0x100fe200080108cd */
[----:B------:R-:W-:-:S04]  /*48d0*/  FFMA.FTZ R181, R206, UR6, -R205 ;  /* 0x00000006ceb57c23 */ /* 0x000fc800080108cd */
[C---:B------:R-:W-:Y:S01]  /*48e0*/  HMMA.16816.F32.BF16 R152, R4.reuse, R176, R152 ;  /* 0x000000b00498723c */ /* 0x040fe20000041898 */
[----:B------:R-:W-:Y:S01]  /*48f0*/  FFMA.FTZ R182, R204, UR6, -R205 ;  /* 0x00000006ccb67c23 */ /* 0x000fe200080108cd */
[----:B------:R-:W-:Y:S04]  /*4900*/  MUFU.EX2 R180, R180 ;  /* 0x000000b400b47308 */ /* 0x000fe80000000800 */
[C---:B------:R-:W-:Y:S01]  /*4910*/  HMMA.16816.F32.BF16 R148, R4.reuse, R178, R148 ;  /* 0x000000b20494723c */ /* 0x040fe20000041894 */
[--C-:B------:R-:W-:Y:S01]  /*4920*/  FFMA.FTZ R176, R213, UR6, -R210.reuse ;  /* 0x00000006d5b07c23 */ /* 0x100fe200080108d2 */
[--C-:B------:R-:W-:Y:S02]  /*4930*/  FFMA.FTZ R177, R211, UR6, -R210.reuse ;  /* 0x00000006d3b17c23 */ /* 0x100fe400080108d2 */
[----:B------:R-:W-:Y:S02]  /*4940*/  MUFU.EX2 R181, R181 ;  /* 0x000000b500b57308 */ /* 0x000fe40000000800 */
[----:B------:R-:W-:Y:S01]  /*4950*/  HMMA.16816.F32.BF16 R136, R4, R172, R136 ;  /* 0x000000ac0488723c */ /* 0x000fe20000041888 */
[--C-:B------:R-:W-:Y:S01]  /*4960*/  FFMA.FTZ R178, R209, UR6, -R210.reuse ;  /* 0x00000006d1b27c23 */ /* 0x100fe200080108d2 */
        /* <DEDUP_REMOVED lines=10> */
[----:B------:R-:W4:Y:S01]  /*4a10*/  MUFU.EX2 R179, R179 ;  /* 0x000000b300b37308 */ /* 0x000f220000000800 */
[C---:B------:R-:W-:Y:S01]  /*4a20*/  HMMA.16816.F32.BF16 R56, R4.reuse, R34, R56 ;  /* 0x000000220438723c */ /* 0x040fe20000041838 */
[----:B------:R-:W-:Y:S05]  /*4a30*/  LDSM.16.MT88.4 R32, [R232+0x13800] ;  /* 0x01380000e820783b */ /* 0x000fea0000004200 */
[C---:B------:R-:W-:Y:S01]  /*4a40*/  HMMA.16816.F32.BF16 R60, R4.reuse, R28, R60 ;  /* 0x0000001c043c723c */ /* 0x040fe2000004183c */
[----:B------:R-:W4:Y:S05]  /*4a50*/  MUFU.EX2 R182, R182 ;  /* 0x000000b600b67308 */ /* 0x000f2a0000000800 */
        /* <DEDUP_REMOVED lines=13> */
[----:B------:R-:W-:Y:S01]  /*4b30*/  F2FP.BF16.F32.PACK_AB R5, R181, R180 ;  /* 0x000000b4b505723e */ /* 0x000fe200000010ff */
[----:B------:R-:W-:Y:S01]  /*4b40*/  FADD.FTZ R180, R180, R203 ;  /* 0x000000cbb4b47221 */ /* 0x000fe20000010000 */
[----:B----4-:R-:W-:Y:S01]  /*4b50*/  F2FP.BF16.F32.PACK_AB R6, R179, R178 ;  /* 0x000000b2b306723e */ /* 0x010fe200000010ff */
        /* <DEDUP_REMOVED lines=36> */
[C---:B-----5:R-:W-:Y:S06]  /*4da0*/  HMMA.16816.F32.BF16 R84, R4.reuse, R24, R84 ;  /* 0x000000180454723c */ /* 0x060fec0000041854 */
[C---:B------:R-:W-:Y:S06]  /*4db0*/  HMMA.16816.F32.BF16 R88, R4.reuse, R26, R88 ;  /* 0x0000001a0458723c */ /* 0x040fec0000041858 */
[C---:B-1----:R-:W-:Y:S06]  /*4dc0*/  HMMA.16816.F32.BF16 R100, R4.reuse, R16, R100 ;  /* 0x000000100464723c */ /* 0x042fec0000041864 */
        /* <DEDUP_REMOVED lines=18> */
[----:B------:R-:W-:Y:S01]  /*4ef0*/  ULDC UR4, c[0x0][0x2ec] ;  /* 0x0000bb0000047ab9 */ /* 0x000fe20000000800 */
[----:B------:R-:W-:Y:S01]  /*4f00*/  ULDC.64 UR12, c[0x0][0x250] ;  /* 0x00009400000c7ab9 */ /* 0x000fe20000000a00 */
[----:B------:R-:W-:Y:S01]  /*4f10*/  ULDC.64 UR6, c[0x0][0x218] ;  /* 0x0000860000067ab9 */ /* 0x000fe20000000a00 */
[----:B------:R-:W-:Y:S01]  /*4f20*/  ULDC.64 UR10, c[0x0][0x220] ;  /* 0x00008800000a7ab9 */ /* 0x000fe20000000a00 */
[----:B------:R-:W-:Y:S07]  /*4f30*/  BRA `(.L_x_794) ;  /* 0x0000000000a07947 */ /* 0x000fee0003800000 */
.L_x_796:
        /* <DEDUP_REMOVED lines=40> */
.L_x_794:
        /* <DEDUP_REMOVED lines=22> */
[----:B------:R-:W-:Y:S02]  /*5320*/  IADD3.X R15, R11, UR17, RZ, P1, !PT ;  /* 0x000000110b0f7c10 */ /* 0x000fe40008ffe4ff */
[----:B------:R-:W-:Y:S02]  /*5330*/  LDGSTS.E.BYPASS.LTC128B.128 [R244+0x12000], desc[UR18][R164.64+0x80] ;  /* 0x12000080a4f47fae */ /* 0x000fe4000b901d52 */
[----:B------:R-:W-:Y:S03]  /*5340*/  IADD3.X R3, R15, UR17, RZ, P0, !PT ;  /* 0x000000110f037c10 */ /* 0x000fe600087fe4ff */
[----:B------:R-:W-:Y:S01]  /*5350*/  LDGSTS.E.BYPASS.LTC128B.128 [R244+0x14000], desc[UR18][R164.64+0x100] ;  /* 0x14000100a4f47fae */ /* 0x000fe2000b901d52 */
[----:B------:R-:W-:Y:S04]  /*5360*/  ISETP.LT.AND P0, PT, RZ, UR26, PT ;  /* 0x0000001aff007c0c */ /* 0x000fe8000bf01270 */
[----:B------:R-:W-:Y:S05]  /*5370*/  LDGSTS.E.BYPASS.LTC128B.128 [R244+0x16000], desc[UR18][R164.64+0x180] ;  /* 0x16000180a4f47fae */ /* 0x000fea000b901d52 */
[----:B------:R-:W-:Y:S05]  /*5380*/  LDGSTS.E.BYPASS.LTC128B.128 [R244+0x10800], desc[UR18][R10.64] ;  /* 0x108000000af47fae */ /* 0x000fea000b901d52 */
[----:B------:R-:W-:Y:S05]  /*5390*/  LDGSTS.E.BYPASS.LTC128B.128 [R244+0x12800], desc[UR18][R10.64+0x80] ;  /* 0x128000800af47fae */ /* 0x000fea000b901d52 */
[----:B------:R-:W-:Y:S05]  /*53a0*/  LDGSTS.E.BYPASS.LTC128B.128 [R244+0x14800], desc[UR18][R10.64+0x100] ;  /* 0x148001000af47fae */ /* 0x000fea000b901d52 */
[----:B------:R1:W-:Y:S05]  /*53b0*/  LDGSTS.E.BYPASS.LTC128B.128 [R244+0x16800], desc[UR18][R10.64+0x180] ;  /* 0x168001800af47fae */ /* 0x0003ea000b901d52 */
        /* <DEDUP_REMOVED lines=8> */
[----:B------:R-:W-:Y:S05]  /*5440*/  LDSM.16.M88.4 R168, [R242] ;  /* 0x00000000f2a8783b */ /* 0x000fea0000000200 */
[----:B------:R-:W4:Y:S05]  /*5450*/  LDSM.16.M88.4 R172, [R241+0x8000] ;  /* 0x00800000f1ac783b */ /* 0x000f2a0000000200 */
[----:B------:R-:W2:Y:S05]  /*5460*/  LDSM.16.M88.4 R176, [R241+0x8800] ;  /* 0x00880000f1b0783b */ /* 0x000eaa0000000200 */
[----:B------:R-:W5:Y:S05]  /*5470*/  LDSM.16.M88.4 R180, [R241+0x9000] ;  /* 0x00900000f1b4783b */ /* 0x000f6a0000000200 */
[----:B------:R-:W3:Y:S05]  /*5480*/  LDSM.16.M88.4 R184, [R241+0x9800] ;  /* 0x00980000f1b8783b */ /* 0x000eea0000000200 */
[----:B------:R-:W0:Y:S05]  /*5490*/  LDGDEPBAR ;  /* 0x00000000000079af */ /* 0x000e2a0000000000 */
[----:B------:R-:W-:Y:S05]  /*54a0*/  LDSM.16.M88.4 R188, [R240] ;  /* 0x00000000f0bc783b */ /* 0x000fea0000000200 */
[----:B------:R-:W3:Y:S05]  /*54b0*/  LDSM.16.M88.4 R192, [R239] ;  /* 0x00000000efc0783b */ /* 0x000eea0000000200 */
[----:B------:R-:W3:Y:S05]  /*54c0*/  LDSM.16.M88.4 R196, [R231] ;  /* 0x00000000e7c4783b */ /* 0x000eea0000000200 */
[----:B------:R-:W3:Y:S01]  /*54d0*/  LDSM.16.M88.4 R200, [R230] ;  /* 0x00000000e6c8783b */ /* 0x000ee20000000200 */
[C---:B----4-:R-:W-:Y:S04]  /*54e0*/  HMMA.16816.F32.BF16 R4, R168.reuse, R172, RZ ;  /* 0x000000aca804723c */ /* 0x050fe800000418ff */
[----:B------:R-:W4:Y:S02]  /*54f0*/  LDSM.16.M88.4 R204, [R229] ;  /* 0x00000000e5cc783b */ /* 0x000f240000000200 */
[C---:B-1----:R-:W-:Y:S03]  /*5500*/  HMMA.16816.F32.BF16 R8, R168.reuse, R174, RZ ;  /* 0x000000aea808723c */ /* 0x042fe600000418ff */
[----:B------:R-:W-:Y:S03]  /*5510*/  LDSM.16.M88.4 R208, [R238] ;  /* 0x00000000eed0783b */ /* 0x000fe60000000200 */
[C---:B--2---:R-:W-:Y:S02]  /*5520*/  HMMA.16816.F32.BF16 R12, R168.reuse, R176, RZ ;  /* 0x000000b0a80c723c */ /* 0x044fe400000418ff */
[----:B------:R-:W1:Y:S04]  /*5530*/  LDSM.16.M88.4 R212, [R235+0x8000] ;  /* 0x00800000ebd4783b */ /* 0x000e680000000200 */
[C---:B------:R-:W-:Y:S01]  /*5540*/  HMMA.16816.F32.BF16 R16, R168.reuse, R178, RZ ;  /* 0x000000b2a810723c */ /* 0x040fe200000418ff */
[----:B------:R-:W-:Y:S05]  /*5550*/  LDSM.16.M88.4 R172, [R235+0x9000] ;  /* 0x00900000ebac783b */ /* 0x000fea0000000200 */
[C---:B-----5:R-:W-:Y:S01]  /*5560*/  HMMA.16816.F32.BF16 R20, R168.reuse, R180, RZ ;  /* 0x000000b4a814723c */ /* 0x060fe200000418ff */
[----:B------:R-:W-:Y:S05]  /*5570*/  LDSM.16.M88.4 R176, [R235+0x9800] ;  /* 0x00980000ebb0783b */ /* 0x000fea0000000200 */
[C---:B------:R-:W-:Y:S01]  /*5580*/  HMMA.16816.F32.BF16 R24, R168.reuse, R182, RZ ;  /* 0x000000b6a818723c */ /* 0x040fe200000418ff */
[----:B------:R-:W-:Y:S05]  /*5590*/  LDSM.16.M88.4 R180, [R237] ;  /* 0x00000000edb4783b */ /* 0x000fea0000000200 */
[C---:B---3--:R-:W-:Y:S06]  /*55a0*/  HMMA.16816.F32.BF16 R28, R168.reuse, R184, RZ ;  /* 0x000000b8a81c723c */ /* 0x048fec00000418ff */
[----:B------:R-:W-:Y:S01]  /*55b0*/  HMMA.16816.F32.BF16 R32, R168, R186, RZ ;  /* 0x000000baa820723c */ /* 0x000fe200000418ff */
[----:B------:R-:W2:Y:S05]  /*55c0*/  LDSM.16.M88.4 R168, [R235+0x8800] ;  /* 0x00880000eba8783b */ /* 0x000eaa0000000200 */
[C---:B------:R-:W-:Y:S01]  /*55d0*/  HMMA.16816.F32.BF16 R4, R188.reuse, R192, R4 ;  /* 0x000000c0bc04723c */ /* 0x040fe20000041804 */
[----:B------:R-:W3:Y:S05]  /*55e0*/  LDSM.16.M88.4 R184, [R228] ;  /* 0x00000000e4b8783b */ /* 0x000eea0000000200 */
[C---:B------:R-:W-:Y:S01]  /*55f0*/  HMMA.16816.F32.BF16 R8, R188.reuse, R194, R8 ;  /* 0x000000c2bc08723c */ /* 0x040fe20000041808 */
[----:B------:R-:W-:Y:S05]  /*5600*/  LDSM.16.M88.4 R192, [R228+0x1000] ;  /* 0x00100000e4c0783b */ /* 0x000fea0000000200 */
[C---:B------:R-:W-:Y:S06]  /*5610*/  HMMA.16816.F32.BF16 R12, R188.reuse, R196, R12 ;  /* 0x000000c4bc0c723c */ /* 0x040fec000004180c */
[C---:B------:R-:W-:Y:S01]  /*5620*/  HMMA.16816.F32.BF16 R16, R188.reuse, R198, R16 ;  /* 0x000000c6bc10723c */ /* 0x040fe20000041810 */
[----:B------:R-:W-:Y:S05]  /*5630*/  LDSM.16.M88.4 R196, [R228+0x1800] ;  /* 0x00180000e4c4783b */ /* 0x000fea0000000200 */
[C---:B------:R-:W-:Y:S06]  /*5640*/  HMMA.16816.F32.BF16 R20, R188.reuse, R200, R20 ;  /* 0x000000c8bc14723c */ /* 0x040fec0000041814 */
[C---:B------:R-:W-:Y:S01]  /*5650*/  HMMA.16816.F32.BF16 R24, R188.reuse, R202, R24 ;  /* 0x000000cabc18723c */ /* 0x040fe20000041818 */
[----:B------:R-:W-:Y:S05]  /*5660*/  LDSM.16.M88.4 R200, [R242+0x2000] ;  /* 0x00200000f2c8783b */ /* 0x000fea0000000200 */
[C---:B----4-:R-:W-:Y:S06]  /*5670*/  HMMA.16816.F32.BF16 R28, R188.reuse, R204, R28 ;  /* 0x000000ccbc1c723c */ /* 0x050fec000004181c */
[----:B------:R-:W-:Y:S01]  /*5680*/  HMMA.16816.F32.BF16 R32, R188, R206, R32 ;  /* 0x000000cebc20723c */ /* 0x000fe20000041820 */
[----:B------:R-:W4:Y:S05]  /*5690*/  LDSM.16.M88.4 R188, [R228+0x800] ;  /* 0x00080000e4bc783b */ /* 0x000f2a0000000200 */
[C---:B-1----:R-:W-:Y:S01]  /*56a0*/  HMMA.16816.F32.BF16 R4, R208.reuse, R212, R4 ;  /* 0x000000d4d004723c */ /* 0x042fe20000041804 */
[----:B------:R-:W1:Y:S05]  /*56b0*/  LDSM.16.M88.4 R204, [R241+0xa000] ;  /* 0x00a00000f1cc783b */ /* 0x000e6a0000000200 */
[C---:B------:R-:W-:Y:S01]  /*56c0*/  HMMA.16816.F32.BF16 R8, R208.reuse, R214, R8 ;  /* 0x000000d6d008723c */ /* 0x040fe20000041808 */
[----:B------:R-:W-:Y:S05]  /*56d0*/  LDSM.16.M88.4 R212, [R227] ;  /* 0x00000000e3d4783b */ /* 0x000fea0000000200 */
        /* <DEDUP_REMOVED lines=8> */
[----:B------:R-:W5:Y:S05]  /*5760*/  LDSM.16.M88.4 R176, [R241+0xb800] ;  /* 0x00b80000f1b0783b */ /* 0x000f6a0000000200 */
[C---:B---3--:R-:W-:Y:S01]  /*5770*/  HMMA.16816.F32.BF16 R4, R180.reuse, R184, R4 ;  /* 0x000000b8b404723c */ /* 0x048fe20000041804 */
[----:B------:R-:W3:Y:S05]  /*5780*/  LDSM.16.M88.4 R208, [R240+0x2000] ;  /* 0x00200000f0d0783b */ /* 0x000eea0000000200 */
[C---:B------:R-:W-:Y:S01]  /*5790*/  HMMA.16816.F32.BF16 R8, R180.reuse, R186, R8 ;  /* 0x000000bab408723c */ /* 0x040fe20000041808 */
[----:B------:R-:W-:Y:S05]  /*57a0*/  LDSM.16.M88.4 R184, [R225] ;  /* 0x00000000e1b8783b */ /* 0x000fea0000000200 */
[C---:B----4-:R-:W-:Y:S06]  /*57b0*/  HMMA.16816.F32.BF16 R12, R180.reuse, R188, R12 ;  /* 0x000000bcb40c723c */ /* 0x050fec000004180c */
[C---:B------:R-:W-:Y:S01]  /*57c0*/  HMMA.16816.F32.BF16 R16, R180.reuse, R190, R16 ;  /* 0x000000beb410723c */ /* 0x040fe20000041810 */
[----:B------:R-:W-:Y:S05]  /*57d0*/  LDSM.16.M88.4 R188, [R224] ;  /* 0x00000000e0bc783b */ /* 0x000fea0000000200 */
[C---:B------:R-:W-:Y:S06]  /*57e0*/  HMMA.16816.F32.BF16 R20, R180.reuse, R192, R20 ;  /* 0x000000c0b414723c */ /* 0x040fec0000041814 */
[C---:B------:R-:W-:Y:S01]  /*57f0*/  HMMA.16816.F32.BF16 R24, R180.reuse, R194, R24 ;  /* 0x000000c2b418723c */ /* 0x040fe20000041818 */
[----:B------:R-:W-:Y:S05]  /*5800*/  LDSM.16.M88.4 R192, [R238+0x2000] ;  /* 0x00200000eec0783b */ /* 0x000fea0000000200 */
[C---:B------:R-:W-:Y:S06]  /*5810*/  HMMA.16816.F32.BF16 R28, R180.reuse, R196, R28 ;  /* 0x000000c4b41c723c */ /* 0x040fec000004181c */
[----:B------:R-:W-:Y:S01]  /*5820*/  HMMA.16816.F32.BF16 R32, R180, R198, R32 ;  /* 0x000000c6b420723c */ /* 0x000fe20000041820 */
[----:B------:R-:W4:Y:S05]  /*5830*/  LDSM.16.M88.4 R180, [R226] ;  /* 0x00000000e2b4783b */ /* 0x000f2a0000000200 */
[C---:B-1----:R-:W-:Y:S01]  /*5840*/  HMMA.16816.F32.BF16 R4, R200.reuse, R204, R4 ;  /* 0x000000ccc804723c */ /* 0x042fe20000041804 */
[----:B------:R-:W1:Y:S05]  /*5850*/  LDSM.16.M88.4 R196, [R235+0xa000] ;  /* 0x00a00000ebc4783b */ /* 0x000e6a0000000200 */
[C---:B------:R-:W-:Y:S01]  /*5860*/  HMMA.16816.F32.BF16 R8, R200.reuse, R206, R8 ;  /* 0x000000cec808723c */ /* 0x040fe20000041808 */
[----:B------:R-:W-:Y:S05]  /*5870*/  LDSM.16.M88.4 R204, [R228+0x2000] ;  /* 0x00200000e4cc783b */ /* 0x000fea0000000200 */
        /* <DEDUP_REMOVED lines=12> */
[----:B------:R-:W-:Y:S05]  /*5940*/  LDSM.16.M88.4 R212, [R241+0xc000] ;  /* 0x00c00000f1d4783b */ /* 0x000fea0000000200 */
[C---:B----4-:R-:W-:Y:S06]  /*5950*/  HMMA.16816.F32.BF16 R12, R208.reuse, R180, R12 ;  /* 0x000000b4d00c723c */ /* 0x050fec000004180c */
[C---:B------:R-:W-:Y:S01]  /*5960*/  HMMA.16816.F32.BF16 R16, R208.reuse, R182, R16 ;  /* 0x000000b6d010723c */ /* 0x040fe20000041810 */
[----:B------:R-:W4:Y:S05]  /*5970*/  LDSM.16.M88.4 R180, [R228+0x2800] ;  /* 0x00280000e4b4783b */ /* 0x000f2a0000000200 */
[C---:B------:R-:W-:Y:S06]  /*5980*/  HMMA.16816.F32.BF16 R20, R208.reuse, R184, R20 ;  /* 0x000000b8d014723c */ /* 0x040fec0000041814 */
[C---:B------:R-:W-:Y:S01]  /*5990*/  HMMA.16816.F32.BF16 R24, R208.reuse, R186, R24 ;  /* 0x000000bad018723c */ /* 0x040fe20000041818 */
[----:B------:R-:W4:Y:S05]  /*59a0*/  LDSM.16.M88.4 R184, [R228+0x3000] ;  /* 0x00300000e4b8783b */ /* 0x000f2a0000000200 */
[C---:B------:R-:W-:Y:S06]  /*59b0*/  HMMA.16816.F32.BF16 R28, R208.reuse, R188, R28 ;  /* 0x000000bcd01c723c */ /* 0x040fec000004181c */
        /* <DEDUP_REMOVED lines=21> */
[----:B------:R-:W4:Y:S05]  /*5b10*/  LDSM.16.M88.4 R180, [R222] ;  /* 0x00000000deb4783b */ /* 0x000f2a0000000200 */
[C---:B------:R-:W-:Y:S06]  /*5b20*/  HMMA.16816.F32.BF16 R20, R200.reuse, R184, R20 ;  /* 0x000000b8c814723c */ /* 0x040fec0000041814 */
[C---:B------:R-:W-:Y:S01]  /*5b30*/  HMMA.16816.F32.BF16 R24, R200.reuse, R186, R24 ;  /* 0x000000bac818723c */ /* 0x040fe20000041818 */
[----:B------:R-:W4:Y:S05]  /*5b40*/  LDSM.16.M88.4 R184, [R221] ;  /* 0x00000000ddb8783b */ /* 0x000f2a0000000200 */
        /* <DEDUP_REMOVED lines=70> */
[C---:B------:R-:W-:Y:S06]  /*5fb0*/  HMMA.16816.F32.BF16 R8, R200.reuse, R206, R8 ;  /* 0x000000cec808723c */ /* 0x040fec0000041808 */
[C---:B----4-:R-:W-:Y:S06]  /*5fc0*/  HMMA.16816.F32.BF16 R12, R200.reuse, R180, R12 ;  /* 0x000000b4c80c723c */ /* 0x050fec000004180c */
[C---:B------:R-:W-:Y:S06]  /*5fd0*/  HMMA.16816.F32.BF16 R16, R200.reuse, R182, R16 ;  /* 0x000000b6c810723c */ /* 0x040fec0000041810 */
[C---:B------:R-:W-:Y:S06]  /*5fe0*/  HMMA.16816.F32.BF16 R20, R200.reuse, R184, R20 ;  /* 0x000000b8c814723c */ /* 0x040fec0000041814 */
[C---:B------:R-:W-:Y:S06]  /*5ff0*/  HMMA.16816.F32.BF16 R24, R200.reuse, R186, R24 ;  /* 0x000000bac818723c */ /* 0x040fec0000041818 */
[C---:B------:R-:W-:Y:S06]  /*6000*/  HMMA.16816.F32.BF16 R28, R200.reuse, R188, R28 ;  /* 0x000000bcc81c723c */ /* 0x040fec000004181c */
[----:B------:R-:W-:Y:S06]  /*6010*/  HMMA.16816.F32.BF16 R32, R200, R190, R32 ;  /* 0x000000bec820723c */ /* 0x000fec0000041820 */
[C---:B-1----:R-:W-:Y:S06]  /*6020*/  HMMA.16816.F32.BF16 R4, R208.reuse, R212, R4 ;  /* 0x000000d4d004723c */ /* 0x042fec0000041804 */
[C---:B------:R-:W-:Y:S06]  /*6030*/  HMMA.16816.F32.BF16 R8, R208.reuse, R214, R8 ;  /* 0x000000d6d008723c */ /* 0x040fec0000041808 */
[C---:B--2---:R-:W-:Y:S06]  /*6040*/  HMMA.16816.F32.BF16 R12, R208.reuse, R168, R12 ;  /* 0x000000a8d00c723c */ /* 0x044fec000004180c */
[C---:B------:R-:W-:Y:S01]  /*6050*/  HMMA.16816.F32.BF16 R16, R208.reuse, R170, R16 ;  /* 0x000000aad010723c */ /* 0x040fe20000041810 */
[----:B------:R-:W1:Y:S05]  /*6060*/  LDSM.16.M88.4 R168, [R228+0x6800] ;  /* 0x00680000e4a8783b */ /* 0x000e6a0000000200 */
[C---:B-----5:R-:W-:Y:S06]  /*6070*/  HMMA.16816.F32.BF16 R20, R208.reuse, R172, R20 ;  /* 0x000000acd014723c */ /* 0x060fec0000041814 */
[C---:B------:R-:W-:Y:S01]  /*6080*/  HMMA.16816.F32.BF16 R24, R208.reuse, R174, R24 ;  /* 0x000000aed018723c */ /* 0x040fe20000041818 */
[----:B------:R-:W2:Y:S05]  /*6090*/  LDSM.16.M88.4 R172, [R228+0x7000] ;  /* 0x00700000e4ac783b */ /* 0x000eaa0000000200 */
[C---:B------:R-:W-:Y:S06]  /*60a0*/  HMMA.16816.F32.BF16 R28, R208.reuse, R176, R28 ;  /* 0x000000b0d01c723c */ /* 0x040fec000004181c */
[----:B------:R-:W-:Y:S06]  /*60b0*/  HMMA.16816.F32.BF16 R32, R208, R178, R32 ;  /* 0x000000b2d020723c */ /* 0x000fec0000041820 */
[C---:B---3--:R-:W-:Y:S06]  /*60c0*/  HMMA.16816.F32.BF16 R4, R192.reuse, R196, R4 ;  /* 0x000000c4c004723c */ /* 0x048fec0000041804 */
[C---:B------:R-:W-:Y:S06]  /*60d0*/  HMMA.16816.F32.BF16 R8, R192.reuse, R198, R8 ;  /* 0x000000c6c008723c */ /* 0x040fec0000041808 */
[C---:B-1----:R-:W-:Y:S06]  /*60e0*/  HMMA.16816.F32.BF16 R12, R192.reuse, R168, R12 ;  /* 0x000000a8c00c723c */ /* 0x042fec000004180c */
[C---:B------:R-:W-:Y:S01]  /*60f0*/  HMMA.16816.F32.BF16 R16, R192.reuse, R170, R16 ;  /* 0x000000aac010723c */ /* 0x040fe20000041810 */
[----:B------:R-:W1:Y:S01]  /*6100*/  LDSM.16.M88.4 R168, [R228+0x7800] ;  /* 0x00780000e4a8783b */ /* 0x000e620000000200 */
[----:B------:R-:W-:Y:S04]  /*6110*/  DEPBAR.LE SB0, 0x0 ;  /* 0x000080000000791a */ /* 0x000fe80000000000 */
[----:B------:R-:W-:Y:S01]  /*6120*/  BAR.SYNC.DEFER_BLOCKING 0x0 ;  /* 0x0000000000007b1d */ /* 0x000fe20000010000 */
[C---:B--2---:R-:W-:Y:S05]  /*6130*/  HMMA.16816.F32.BF16 R20, R192.reuse, R172, R20 ;  /* 0x000000acc014723c */ /* 0x044fea0000041814 */
[----:B------:R-:W-:Y:S01]  /*6140*/  FMUL.FTZ R2, R4, UR23 ;  /* 0x0000001704027c20 */ /* 0x000fe20008410000 */
[----:B------:R-:W-:Y:S01]  /*6150*/  FMUL.FTZ R3, R6, UR23 ;  /* 0x0000001706037c20 */ /* 0x000fe20008410000 */
[----:B------:R-:W-:Y:S01]  /*6160*/  FMUL.FTZ R165, R8, UR23 ;  /* 0x0000001708a57c20 */ /* 0x000fe20008410000 */
[----:B------:R-:W-:Y:S01]  /*6170*/  FMUL.FTZ R164, R9, UR23 ;  /* 0x0000001709a47c20 */ /* 0x000fe20008410000 */
[----:B------:R2:W3:Y:S01]  /*6180*/  MUFU.TANH R187, R2 ;  /* 0x0000000200bb7308 */ /* 0x0004e20000002400 */
[C---:B------:R-:W-:Y:S03]  /*6190*/  HMMA.16816.F32.BF16 R24, R192.reuse, R174, R24 ;  /* 0x000000aec018723c */ /* 0x040fe60000041818 */
[----:B------:R-:W-:Y:S01]  /*61a0*/  FMUL.FTZ R166, R7, UR23 ;  /* 0x0000001707a67c20 */ /* 0x000fe20008410000 */
[----:B------:R-:W-:Y:S01]  /*61b0*/  FMUL.FTZ R14, R14, UR23 ;  /* 0x000000170e0e7c20 */ /* 0x000fe20008410000 */
[----:B------:R-:W-:Y:S01]  /*61c0*/  FMUL.FTZ R197, R5, UR23 ;  /* 0x0000001705c57c20 */ /* 0x000fe20008410000 */
[----:B------:R-:W-:Y:S03]  /*61d0*/  FMUL.FTZ R13, R13, UR23 ;  /* 0x000000170d0d7c20 */ /* 0x000fe60008410000 */
[----:B------:R4:W5:Y:S05]  /*61e0*/  MUFU.TANH R181, R3 ;  /* 0x0000000300b57308 */ /* 0x00096a0000002400 */
[----:B------:R-:W-:Y:S05]  /*61f0*/  FMUL.FTZ R22, R22, UR23 ;  /* 0x0000001716167c20 */ /* 0x000fea0008410000 */
[----:B------:R3:W-:Y:S01]  /*6200*/  MUFU.TANH R182, R165 ;  /* 0x000000a500b67308 */ /* 0x0007e20000002400 */
[----:B--2---:R-:W-:Y:S09]  /*6210*/  FMUL.FTZ R2, R10, UR23 ;  /* 0x000000170a027c20 */ /* 0x004ff20008410000 */
[----:B------:R2:W-:Y:S01]  /*6220*/  MUFU.TANH R10, R2 ;  /* 0x00000002000a7308 */ /* 0x0005e20000002400 */
[----:B----4-:R-:W-:Y:S01]  /*6230*/  FMUL.FTZ R3, R11, UR23 ;  /* 0x000000170b037c20 */ /* 0x010fe20008410000 */
[C---:B-1----:R-:W-:Y:S03]  /*6240*/  HMMA.16816.F32.BF16 R28, R192.reuse, R168, R28 ;  /* 0x000000a8c01c723c */ /* 0x042fe6000004181c */
[----:B------:R-:W-:Y:S01]  /*6250*/  FMUL.FTZ R11, R12, UR23 ;  /* 0x000000170c0b7c20 */ /* 0x000fe20008410000 */
[----:B------:R-:W-:Y:S01]  /*6260*/  FMUL.FTZ R206, R24, UR23 ;  /* 0x0000001718ce7c20 */ /* 0x000fe20008410000 */
[----:B------:R-:W-:Y:S03]  /*6270*/  FMUL.FTZ R25, R25, UR23 ;  /* 0x0000001719197c20 */ /* 0x000fe60008410000 */
[----:B------:R1:W-:Y:S03]  /*6280*/  MUFU.TANH R178, R164 ;  /* 0x000000a400b27308 */ /* 0x0003e60000002400 */
[----:B---3--:R-:W-:Y:S01]  /*6290*/  FMUL.FTZ R165, R17, UR23 ;  /* 0x0000001711a57c20 */ /* 0x008fe20008410000 */
[----:B------:R-:W-:Y:S06]  /*62a0*/  HMMA.16816.F32.BF16 R32, R192, R170, R32 ;  /* 0x000000aac020723c */ /* 0x000fec0000041820 */
[----:B------:R3:W4:Y:S01]  /*62b0*/  MUFU.TANH R183, R166 ;  /* 0x000000a600b77308 */ /* 0x0007220000002400 */
[----:B--2---:R-:W-:Y:S09]  /*62c0*/  FMUL.FTZ R2, R15, UR23 ;  /* 0x000000170f027c20 */ /* 0x004ff20008410000 */
[----:B------:R2:W4:Y:S01]  /*62d0*/  MUFU.TANH R9, R3 ;  /* 0x0000000300097308 */ /* 0x0005220000002400 */
[----:B-1----:R-:W-:Y:S01]  /*62e0*/  FMUL.FTZ R164, R18, UR23 ;  /* 0x0000001712a47c20 */ /* 0x002fe20008410000 */
[----:B------:R-:W-:Y:S01]  /*62f0*/  FMUL.FTZ R30, R30, UR23 ;  /* 0x000000171e1e7c20 */ /* 0x000fe20008410000 */
[----:B------:R-:W-:Y:S07]  /*6300*/  FMUL.FTZ R31, R31, UR23 ;  /* 0x000000171f1f7c20 */ /* 0x000fee0008410000 */
[----:B------:R1:W-:Y:S01]  /*6310*/  MUFU.TANH R198, R2 ;  /* 0x0000000200c67308 */ /* 0x0003e20000002400 */
[----:B---3--:R-:W-:Y:S01]  /*6320*/  FMUL.FTZ R166, R16, UR23 ;  /* 0x0000001710a67c20 */ /* 0x008fe20008410000 */
[----:B------:R-:W-:Y:S01]  /*6330*/  FMUL.FTZ R195, R32, UR23 ;  /* 0x0000001720c37c20 */ /* 0x000fe20008410000 */
[----:B------:R-:W-:Y:S01]  /*6340*/  FMUL.FTZ R33, R33, UR23 ;  /* 0x0000001721217c20 */ /* 0x000fe20008410000 */
[----:B------:R-:W-:Y:S06]  /*6350*/  FMUL.FTZ R35, R35, UR23 ;  /* 0x0000001723237c20 */ /* 0x000fec0008410000 */
[----:B------:R3:W-:Y:S01]  /*6360*/  MUFU.TANH R207, R165 ;  /* 0x000000a500cf7308 */ /* 0x0007e20000002400 */
[----:B--2---:R-:W-:Y:S09]  /*6370*/  FMUL.FTZ R3, R19, UR23 ;  /* 0x0000001713037c20 */ /* 0x004ff20008410000 */
[----:B------:R2:W-:Y:S01]  /*6380*/  MUFU.TANH R202, R164 ;  /* 0x000000a400ca7308 */ /* 0x0005e20000002400 */
[----:B-1----:R-:W-:Y:S09]  /*6390*/  FMUL.FTZ R2, R23, UR23 ;  /* 0x0000001717027c20 */ /* 0x002ff20008410000 */
[----:B------:R1:W-:Y:S01]  /*63a0*/  MUFU.TANH R173, R166 ;  /* 0x000000a600ad7308 */ /* 0x0003e20000002400 */
[----:B---3--:R-:W-:Y:S09]  /*63b0*/  FMUL.FTZ R165, R26, UR23 ;  /* 0x000000171aa57c20 */ /* 0x008ff20008410000 */
[----:B------:R3:W-:Y:S01]  /*63c0*/  MUFU.TANH R209, R3 ;  /* 0x0000000300d17308 */ /* 0x0007e20000002400 */
[----:B--2---:R-:W-:Y:S09]  /*63d0*/  FMUL.FTZ R164, R27, UR23 ;  /* 0x000000171ba47c20 */ /* 0x004ff20008410000 */
[----:B------:R2:W-:Y:S01]  /*63e0*/  MUFU.TANH R205, R14 ;  /* 0x0000000e00cd7308 */ /* 0x0005e20000002400 */
[----:B-1----:R-:W-:Y:S09]  /*63f0*/  FMUL.FTZ R166, R21, UR23 ;  /* 0x0000001715a67c20 */ /* 0x002ff20008410000 */
[----:B------:R5:W-:Y:S01]  /*6400*/  MUFU.TANH R210, R2 ;  /* 0x0000000200d27308 */ /* 0x000be20000002400 */
[----:B---3--:R-:W-:Y:S09]  /*6410*/  FMUL.FTZ R3, R28, UR23 ;  /* 0x000000171c037c20 */ /* 0x008ff20008410000 */
[----:B------:R-:W1:Y:S01]  /*6420*/  MUFU.TANH R185, R197 ;  /* 0x000000c500b97308 */ /* 0x000e620000002400 */
[----:B--2---:R-:W-:Y:S09]  /*6430*/  FMNMX.FTZ R14, R187, R167, !PT ;  /* 0x000000a7bb0e7209 */ /* 0x004ff20007810000 */
[----:B------:R1:W-:Y:S01]  /*6440*/  MUFU.TANH R213, R165 ;  /* 0x000000a500d57308 */ /* 0x0003e20000002400 */
[----:B-----5:R-:W-:Y:S04]  /*6450*/  FMNMX.FTZ R2, R181, R0, !PT ;  /* 0x00000000b5027209 */ /* 0x020fe80007810000 */
[----:B----4-:R-:W-:Y:S05]  /*6460*/  FMNMX.FTZ R2, R183, R2, !PT ;  /* 0x00000002b7027209 */ /* 0x010fea0007810000 */
[----:B------:R2:W3:Y:S01]  /*6470*/  MUFU.TANH R179, R11 ;  /* 0x0000000b00b37308 */ /* 0x0004e20000002400 */
[----:B------:R-:W-:Y:S04]  /*6480*/  FMNMX.FTZ R2, R10, R2, !PT ;  /* 0x000000020a027209 */ /* 0x000fe80007810000 */
[----:B------:R-:W-:Y:S05]  /*6490*/  FMNMX.FTZ R2, R9, R2, !PT ;  /* 0x0000000209027209 */ /* 0x000fea0007810000 */
[----:B------:R4:W-:Y:S01]  /*64a0*/  MUFU.TANH R211, R164 ;  /* 0x000000a400d37308 */ /* 0x0009e20000002400 */
[----:B-1----:R-:W-:Y:S04]  /*64b0*/  FMNMX.FTZ R165, R185, R14, !PT ;  /* 0x0000000eb9a57209 */ /* 0x002fe80007810000 */
[----:B------:R-:W-:Y:S05]  /*64c0*/  FMNMX.FTZ R165, R182, R165, !PT ;  /* 0x000000a5b6a57209 */ /* 0x000fea0007810000 */
[----:B------:R1:W-:Y:S01]  /*64d0*/  MUFU.TANH R204, R166 ;  /* 0x000000a600cc7308 */ /* 0x0003e20000002400 */
[----:B--2---:R-:W-:Y:S09]  /*64e0*/  FMUL.FTZ R11, R20, UR23 ;  /* 0x00000017140b7c20 */ /* 0x004ff20008410000 */
[----:B------:R2:W-:Y:S01]  /*64f0*/  MUFU.TANH R201, R3 ;  /* 0x0000000300c97308 */ /* 0x0005e20000002400 */
[----:B----4-:R-:W-:Y:S04]  /*6500*/  FMNMX.FTZ R164, R178, R165, !PT ;  /* 0x000000a5b2a47209 */ /* 0x010fe80007810000 */
[----:B---3--:R-:W-:Y:S05]  /*6510*/  FMNMX.FTZ R164, R179, R164, !PT ;  /* 0x000000a4b3a47209 */ /* 0x008fea0007810000 */
[----:B------:R-:W3:Y:S01]  /*6520*/  MUFU.TANH R177, R13 ;  /* 0x0000000d00b17308 */ /* 0x000ee20000002400 */
[----:B-1----:R-:W-:Y:S09]  /*6530*/  FMUL.FTZ R166, R29, UR23 ;  /* 0x000000171da67c20 */ /* 0x002ff20008410000 */
[----:B------:R-:W1:Y:S01]  /*6540*/  MUFU.TANH R208, R11 ;  /* 0x0000000b00d07308 */ /* 0x000e620000002400 */
[----:B--2---:R-:W-:Y:S04]  /*6550*/  FMNMX.FTZ R3, R205, R2, !PT ;  /* 0x00000002cd037209 */ /* 0x004fe80007810000 */
[----:B------:R-:W-:Y:S05]  /*6560*/  FMNMX.FTZ R3, R198, R3, !PT ;  /* 0x00000003c6037209 */ /* 0x000fea0007810000 */
[----:B------:R-:W2:Y:S01]  /*6570*/  MUFU.TANH R214, R22 ;  /* 0x0000001600d67308 */ /* 0x000ea20000002400 */
[----:B---3--:R-:W-:Y:S02]  /*6580*/  FMNMX.FTZ R164, R177, R164, !PT ;  /* 0x000000a4b1a47209 */ /* 0x008fe40007810000 */
[----:B------:R-:W-:Y:S02]  /*6590*/  FMNMX.FTZ R2, R202, R3, !PT ;  /* 0x00000003ca027209 */ /* 0x000fe40007810000 */
[----:B------:R-:W-:Y:S02]  /*65a0*/  FMNMX.FTZ R164, R173, R164, !PT ;  /* 0x000000a4ada47209 */ /* 0x000fe40007810000 */
[----:B------:R-:W-:Y:S03]  /*65b0*/  FMNMX.FTZ R165, R209, R2, !PT ;  /* 0x00000002d1a57209 */ /* 0x000fe60007810000 */
[----:B------:R3:W-:Y:S01]  /*65c0*/  MUFU.TANH R203, R166 ;  /* 0x000000a600cb7308 */ /* 0x0007e20000002400 */
[----:B------:R-:W-:Y:S04]  /*65d0*/  FMNMX.FTZ R3, R207, R164, !PT ;  /* 0x000000a4cf037209 */ /* 0x000fe80007810000 */
[----:B-1----:R-:W-:Y:S05]  /*65e0*/  FMNMX.FTZ R3, R208, R3, !PT ;  /* 0x00000003d0037209 */ /* 0x002fea0007810000 */
[----:B------:R-:W1:Y:S01]  /*65f0*/  MUFU.TANH R206, R206 ;  /* 0x000000ce00ce7308 */ /* 0x000e620000002400 */
[----:B--2---:R-:W-:Y:S02]  /*6600*/  FMNMX.FTZ R165, R214, R165, !PT ;  /* 0x000000a5d6a57209 */ /* 0x004fe40007810000 */
[----:B------:R-:W-:Y:S02]  /*6610*/  FMNMX.FTZ R3, R204, R3, !PT ;  /* 0x00000003cc037209 */ /* 0x000fe40007810000 */
[----:B------:R-:W-:Y:S05]  /*6620*/  FMNMX.FTZ R2, R210, R165, !PT ;  /* 0x000000a5d2027209 */ /* 0x000fea0007810000 */
[----:B------:R-:W2:Y:S01]  /*6630*/  MUFU.TANH R215, R25 ;  /* 0x0000001900d77308 */ /* 0x000ea20000002400 */
[----:B---3--:R-:W-:Y:S01]  /*6640*/  FMUL.FTZ R166, R34, UR23 ;  /* 0x0000001722a67c20 */ /* 0x008fe20008410000 */
[----:B------:R-:W-:Y:S04]  /*6650*/  FMNMX.FTZ R2, R213, R2, !PT ;  /* 0x00000002d5027209 */ /* 0x000fe80007810000 */
[----:B------:R-:W-:Y:S04]  /*6660*/  FMNMX.FTZ R2, R211, R2, !PT ;  /* 0x00000002d3027209 */ /* 0x000fe80007810000 */
[----:B------:R-:W3:Y:S01]  /*6670*/  MUFU.TANH R199, R30 ;  /* 0x0000001e00c77308 */ /* 0x000ee20000002400 */
[----:B-1----:R-:W-:Y:S09]  /*6680*/  FMNMX.FTZ R164, R206, R3, !PT ;  /* 0x00000003cea47209 */ /* 0x002ff20007810000 */
[----:B------:R-:W1:Y:S01]  /*6690*/  MUFU.TANH R197, R31 ;  /* 0x0000001f00c57308 */ /* 0x000e620000002400 */
[----:B--2---:R-:W-:Y:S04]  /*66a0*/  FMNMX.FTZ R164, R215, R164, !PT ;  /* 0x000000a4d7a47209 */ /* 0x004fe80007810000 */
[----:B------:R-:W-:Y:S05]  /*66b0*/  FMNMX.FTZ R164, R201, R164, !PT ;  /* 0x000000a4c9a47209 */ /* 0x000fea0007810000 */
[----:B------:R-:W2:Y:S01]  /*66c0*/  MUFU.TANH R195, R195 ;  /* 0x000000c300c37308 */ /* 0x000ea20000002400 */
[----:B---3--:R-:W-:Y:S02]  /*66d0*/  FMNMX.FTZ R2, R199, R2, !PT ;  /* 0x00000002c7027209 */ /* 0x008fe40007810000 */
[----:B------:R-:W-:Y:S07]  /*66e0*/  FMNMX.FTZ R164, R203, R164, !PT ;  /* 0x000000a4cba47209 */ /* 0x000fee0007810000 */
[----:B------:R-:W3:Y:S01]  /*66f0*/  MUFU.TANH R166, R166 ;  /* 0x000000a600a67308 */ /* 0x000ee20000002400 */
[----:B-1----:R-:W-:Y:S09]  /*6700*/  FMNMX.FTZ R3, R197, R2, !PT ;  /* 0x00000002c5037209 */ /* 0x002ff20007810000 */
[----:B------:R-:W1:Y:S01]  /*6710*/  MUFU.TANH R194, R33 ;  /* 0x0000002100c27308 */ /* 0x000e620000002400 */
[----:B--2---:R-:W-:Y:S09]  /*6720*/  FMNMX.FTZ R164, R195, R164, !PT ;  /* 0x000000a4c3a47209 */ /* 0x004ff20007810000 */
[----:B------:R2:W4:Y:S01]  /*6730*/  MUFU.TANH R165, R35 ;  /* 0x0000002300a57308 */ /* 0x0005220000002400 */
[----:B---3--:R-:W-:Y:S02]  /*6740*/  FMNMX.FTZ R2, R166, R3, !PT ;  /* 0x00000003a6027209 */ /* 0x008fe40007810000 */
[----:B-1----:R-:W-:Y:S01]  /*6750*/  FMNMX.FTZ R14, R194, R164, !PT ;  /* 0x000000a4c20e7209 */ /* 0x002fe20007810000 */
[----:B------:R-:W-:Y:S06]  /*6760*/  @P0 BRA `(.L_x_796) ;  /* 0xffffffe400f40947 */ /* 0x000fec000383ffff */
.L_x_795:
[----:B------:R-:W3:Y:S01]  /*6770*/  SHFL.BFLY PT, R3, R14, 0x2, 0x1f ;  /* 0x0c401f000e037f89 */ /* 0x000ee200000e0000 */
[----:B-1--4-:R-:W-:Y:S01]  /*6780*/  FMNMX.FTZ R7, R165, R2, !PT ;  /* 0x00000002a5077209 */ /* 0x012fe20007810000 */
[----:B------:R-:W-:Y:S06]  /*6790*/  UIADD3 UR26, UR26, -0x1, URZ ;  /* 0xffffffff1a1a7890 */ /* 0x000fec000fffe03f */
[----:B------:R-:W-:Y:S08]  /*67a0*/  LDSM.16.MT88.4 R20, [R234+0x10000] ;  /* 0x01000000ea14783b */ /* 0x000ff00000004200 */
[----:B------:R-:W1:Y:S08]  /*67b0*/  SHFL.BFLY PT, R2, R7, 0x2, 0x1f ;  /* 0x0c401f0007027f89 */ /* 0x000e7000000e0000 */
[----:B------:R-:W-:Y:S08]  /*67c0*/  LDSM.16.MT88.4 R28, [R233+0x10000] ;  /* 0x01000000e91c783b */ /* 0x000ff00000004200 */
[----:B------:R-:W-:Y:S01]  /*67d0*/  LDSM.16.MT88.4 R168, [R233+0x12800] ;  /* 0x01280000e9a8783b */ /* 0x000fe20000004200 */
[----:B---3--:R-:W-:Y:S07]  /*67e0*/  FMNMX.FTZ R11, R14, R3, !PT ;  /* 0x000000030e0b7209 */ /* 0x008fee0007810000 */
[----:B------:R-:W3:Y:S01]  /*67f0*/  SHFL.BFLY PT, R164, R11, 0x1, 0x1f ;  /* 0x0c201f000ba47f89 */ /* 0x000ee200000e0000 */
[----:B-1----:R-:W-:Y:S07]  /*6800*/  FMNMX.FTZ R4, R7, R2, !PT ;  /* 0x0000000207047209 */ /* 0x002fee0007810000 */
[----:B------:R-:W-:Y:S08]  /*6810*/  LDSM.16.MT88.4 R12, [R236+0x10000] ;  /* 0x01000000ec0c783b */ /* 0x000ff00000004200 */
[----:B------:R-:W1:Y:S01]  /*6820*/  SHFL.BFLY PT, R3, R4, 0x1, 0x1f ;  /* 0x0c201f0004037f89 */ /* 0x000e6200000e0000 */
[----:B---3--:R-:W-:Y:S04]  /*6830*/  FMNMX.FTZ R164, R11, R164, !PT ;  /* 0x000000a40ba47209 */ /* 0x008fe80007810000 */
[C---:B------:R-:W-:Y:S01]  /*6840*/  FSETP.NEU.FTZ.AND P1, PT, R164.reuse, -INF , PT ;  /* 0xff800000a400780b */ /* 0x040fe20003f3d000 */
[C---:B------:R-:W-:Y:S01]  /*6850*/  FMUL.FTZ R192, R164.reuse, UR4 ;  /* 0x00000004a4c07c20 */ /* 0x040fe20008410000 */
[----:B------:R-:W-:Y:S04]  /*6860*/  FADD.FTZ R2, -R164, R167 ;  /* 0x000000a7a4027221 */ /* 0x000fe80000010100 */
[----:B------:R-:W-:Y:S01]  /*6870*/  FSEL R192, R192, RZ, P1 ;  /* 0x000000ffc0c07208 */ /* 0x000fe20000800000 */
[----:B------:R-:W-:Y:S01]  /*6880*/  FMUL.FTZ R5, R2, UR4 ;  /* 0x0000000402057c20 */ /* 0x000fe20008410000 */
[----:B-1----:R-:W-:Y:S03]  /*6890*/  FMNMX.FTZ R3, R4, R3, !PT ;  /* 0x0000000304037209 */ /* 0x002fe60007810000 */
[--C-:B------:R-:W-:Y:S01]  /*68a0*/  FFMA.FTZ R191, R187, UR4, -R192.reuse ;  /* 0x00000004bbbf7c23 */ /* 0x100fe200080108c0 */
[----:B------:R-:W-:Y:S01]  /*68b0*/  FFMA.FTZ R188, R185, UR4, -R192 ;  /* 0x00000004b9bc7c23 */ /* 0x000fe200080108c0 */
[C---:B------:R-:W-:Y:S01]  /*68c0*/  FSETP.NEU.FTZ.AND P1, PT, R3.reuse, -INF , PT ;  /* 0xff8000000300780b */ /* 0x040fe20003f3d000 */
[C---:B------:R-:W-:Y:S01]  /*68d0*/  FMUL.FTZ R190, R3.reuse, UR4 ;  /* 0x0000000403be7c20 */ /* 0x040fe20008410000 */
[----:B------:R-:W-:Y:S01]  /*68e0*/  FADD.FTZ R0, -R3, R0 ;  /* 0x0000000003007221 */ /* 0x000fe20000010100 */
[--C-:B------:R-:W-:Y:S01]  /*68f0*/  FFMA.FTZ R187, R182, UR4, -R192.reuse ;  /* 0x00000004b6bb7c23 */ /* 0x100fe200080108c0 */
[--C-:B------:R-:W-:Y:S01]  /*6900*/  FFMA.FTZ R186, R178, UR4, -R192.reuse ;  /* 0x00000004b2ba7c23 */ /* 0x100fe200080108c0 */
[----:B------:R-:W1:Y:S01]  /*6910*/  MUFU.EX2 R2, R5 ;  /* 0x0000000500027308 */ /* 0x000e620000000800 */
[----:B------:R-:W-:Y:S01]  /*6920*/  FSEL R190, R190, RZ, P1 ;  /* 0x000000ffbebe7208 */ /* 0x000fe20000800000 */
[----:B------:R-:W-:Y:S01]  /*6930*/  FMUL.FTZ R6, R0, UR4 ;  /* 0x0000000400067c20 */ /* 0x000fe20008410000 */
[--C-:B------:R-:W-:Y:S01]  /*6940*/  FFMA.FTZ R193, R179, UR4, -R192.reuse ;  /* 0x00000004b3c17c23 */ /* 0x100fe200080108c0 */
[--C-:B------:R-:W-:Y:S01]  /*6950*/  FFMA.FTZ R196, R177, UR4, -R192.reuse ;  /* 0x00000004b1c47c23 */ /* 0x100fe200080108c0 */
[----:B------:R-:W-:Y:S01]  /*6960*/  FFMA.FTZ R200, R173, UR4, -R192 ;  /* 0x00000004adc87c23 */ /* 0x000fe200080108c0 */
[--C-:B------:R-:W-:Y:S01]  /*6970*/  FFMA.FTZ R189, R181, UR4, -R190.reuse ;  /* 0x00000004b5bd7c23 */ /* 0x100fe200080108be */
[--C-:B------:R-:W-:Y:S01]  /*6980*/  FFMA.FTZ R185, R183, UR4, -R190.reuse ;  /* 0x00000004b7b97c23 */ /* 0x100fe200080108be */
[--C-:B------:R-:W-:Y:S01]  /*6990*/  FFMA.FTZ R184, R10, UR4, -R190.reuse ;  /* 0x000000040ab87c23 */ /* 0x100fe200080108be */
[----:B------:R-:W-:Y:S01]  /*69a0*/  FFMA.FTZ R167, R9, UR4, -R190 ;  /* 0x0000000409a77c23 */ /* 0x000fe200080108be */
[----:B------:R-:W3:Y:S01]  /*69b0*/  MUFU.EX2 R0, R6 ;  /* 0x0000000600007308 */ /* 0x000ee20000000800 */
[----:B------:R-:W-:Y:S01]  /*69c0*/  LDSM.16.MT88.4 R172, [R236+0x14800] ;  /* 0x01480000ecac783b */ /* 0x000fe20000004200 */
[----:B------:R-:W-:Y:S01]  /*69d0*/  FFMA.FTZ R207, R207, UR4, -R192 ;  /* 0x00000004cfcf7c23 */ /* 0x000fe200080108c0 */
[--C-:B------:R-:W-:Y:S01]  /*69e0*/  FFMA.FTZ R202, R202, UR4, -R190.reuse ;  /* 0x00000004caca7c23 */ /* 0x100fe200080108be */
[----:B------:R-:W-:Y:S01]  /*69f0*/  FFMA.FTZ R209, R209, UR4, -R190 ;  /* 0x00000004d1d17c23 */ /* 0x000fe200080108be */
[----:B------:R-:W-:Y:S01]  /*6a00*/  FFMA.FTZ R215, R215, UR4, -R192 ;  /* 0x00000004d7d77c23 */ /* 0x000fe200080108c0 */
[--C-:B------:R-:W-:Y:S01]  /*6a10*/  FFMA.FTZ R211, R211, UR4, -R190.reuse ;  /* 0x00000004d3d37c23 */ /* 0x100fe200080108be */
[C---:B-1----:R-:W-:Y:S03]  /*6a20*/  FMUL.FTZ R4, R2.reuse, R160 ;  /* 0x000000a002047220 */ /* 0x042fe60000410000 */
[----:B------:R-:W-:Y:S01]  /*6a30*/  MUFU.EX2 R191, R191 ;  /* 0x000000bf00bf7308 */ /* 0x000fe20000000800 */
[C---:B------:R-:W-:Y:S01]  /*6a40*/  FMUL.FTZ R5, R2.reuse, R161 ;  /* 0x000000a102057220 */ /* 0x040fe20000410000 */
[C---:B------:R-:W-:Y:S01]  /*6a50*/  FMUL.FTZ R8, R2.reuse, R156 ;  /* 0x0000009c02087220 */ /* 0x040fe20000410000 */
[C---:B------:R-:W-:Y:S01]  /*6a60*/  FMUL.FTZ R9, R2.reuse, R157 ;  /* 0x0000009d02097220 */ /* 0x040fe20000410000 */
[C---:B------:R-:W-:Y:S01]  /*6a70*/  FMUL.FTZ R16, R2.reuse, R148 ;  /* 0x0000009402107220 */ /* 0x040fe20000410000 */
[C---:B------:R-:W-:Y:S01]  /*6a80*/  FMUL.FTZ R17, R2.reuse, R149 ;  /* 0x0000009502117220 */ /* 0x040fe20000410000 */
[C---:B------:R-:W-:Y:S01]  /*6a90*/  FMUL.FTZ R24, R2.reuse, R140 ;  /* 0x0000008c02187220 */ /* 0x040fe20000410000 */
[----:B------:R-:W-:Y:S03]  /*6aa0*/  FMUL.FTZ R25, R2, R141 ;  /* 0x0000008d02197220 */ /* 0x000fe60000410000 */
[----:B------:R-:W1:Y:S01]  /*6ab0*/  MUFU.EX2 R188, R188 ;  /* 0x000000bc00bc7308 */ /* 0x000e620000000800 */
[C---:B---3--:R-:W-:Y:S01]  /*6ac0*/  FMUL.FTZ R6, R0.reuse, R162 ;  /* 0x000000a200067220 */ /* 0x048fe20000410000 */
[C---:B------:R-:W-:Y:S01]  /*6ad0*/  FMUL.FTZ R7, R0.reuse, R163 ;  /* 0x000000a300077220 */ /* 0x040fe20000410000 */
[C---:B------:R-:W-:Y:S01]  /*6ae0*/  FMUL.FTZ R10, R0.reuse, R158 ;  /* 0x0000009e000a7220 */ /* 0x040fe20000410000 */
[C---:B------:R-:W-:Y:S01]  /*6af0*/  FMUL.FTZ R11, R0.reuse, R159 ;  /* 0x0000009f000b7220 */ /* 0x040fe20000410000 */
[C---:B------:R-:W-:Y:S01]  /*6b00*/  FMUL.FTZ R18, R0.reuse, R150 ;  /* 0x0000009600127220 */ /* 0x040fe20000410000 */
[C---:B------:R-:W-:Y:S01]  /*6b10*/  FMUL.FTZ R19, R0.reuse, R151 ;  /* 0x0000009700137220 */ /* 0x040fe20000410000 */
[----:B------:R-:W3:Y:S03]  /*6b20*/  LDSM.16.MT88.4 R156, [R232+0x10000] ;  /* 0x01000000e89c783b */ /* 0x000ee60000004200 */
[----:B------:R-:W-:Y:S01]  /*6b30*/  MUFU.EX2 R189, R189 ;  /* 0x000000bd00bd7308 */ /* 0x000fe20000000800 */
[C---:B------:R-:W-:Y:S01]  /*6b40*/  FMUL.FTZ R26, R0.reuse, R142 ;  /* 0x0000008e001a7220 */ /* 0x040fe20000410000 */
[----:B------:R-:W-:Y:S01]  /*6b50*/  FMUL.FTZ R27, R0, R143 ;  /* 0x0000008f001b7220 */ /* 0x000fe20000410000 */
[C---:B------:R-:W-:Y:S01]  /*6b60*/  FMUL.FTZ R32, R2.reuse, R132 ;  /* 0x0000008402207220 */ /* 0x040fe20000410000 */
[----:B------:R-:W-:Y:S01]  /*6b70*/  FMUL.FTZ R33, R2, R133 ;  /* 0x0000008502217220 */ /* 0x000fe20000410000 */
[C---:B------:R-:W-:Y:S01]  /*6b80*/  FMUL.FTZ R34, R0.reuse, R134 ;  /* 0x0000008600227220 */ /* 0x040fe20000410000 */
[----:B--2---:R-:W-:Y:S01]  /*6b90*/  FMUL.FTZ R35, R0, R135 ;  /* 0x0000008700237220 */ /* 0x004fe20000410000 */
[----:B------:R-:W2:Y:S03]  /*6ba0*/  LDSM.16.MT88.4 R148, [R236+0x12000] ;  /* 0x01200000ec94783b */ /* 0x000ea60000004200 */
[----:B------:R-:W4:Y:S01]  /*6bb0*/  MUFU.EX2 R185, R185 ;  /* 0x000000b900b97308 */ /* 0x000f220000000800 */
[----:B-1----:R-:W-:Y:S01]  /*6bc0*/  F2FP.BF16.F32.PACK_AB R160, R188, R191 ;  /* 0x000000bfbca0723e */ /* 0x002fe200000010ff */
[C---:B------:R-:W-:Y:S01]  /*6bd0*/  FMUL.FTZ R36, R2.reuse, R36 ;  /* 0x0000002402247220 */ /* 0x040fe20000410000 */
[----:B------:R-:W-:Y:S01]  /*6be0*/  FMUL.FTZ R37, R2, R37 ;  /* 0x0000002502257220 */ /* 0x000fe20000410000 */
[C---:B------:R-:W-:Y:S01]  /*6bf0*/  FMUL.FTZ R38, R0.reuse, R38 ;  /* 0x0000002600267220 */ /* 0x040fe20000410000 */
[----:B------:R-:W-:Y:S01]  /*6c00*/  FMUL.FTZ R39, R0, R39 ;  /* 0x0000002700277220 */ /* 0x000fe20000410000 */
[C---:B------:R-:W-:Y:S01]  /*6c10*/  FMUL.FTZ R40, R2.reuse, R40 ;  /* 0x0000002802287220 */ /* 0x040fe20000410000 */
[----:B------:R-:W1:Y:S03]  /*6c20*/  LDSM.16.MT88.4 R140, [R234+0x12000] ;  /* 0x01200000ea8c783b */ /* 0x000e660000004200 */
[----:B------:R-:W-:Y:S01]  /*6c30*/  MUFU.EX2 R187, R187 ;  /* 0x000000bb00bb7308 */ /* 0x000fe20000000800 */
[----:B------:R-:W-:Y:S01]  /*6c40*/  FMUL.FTZ R41, R2, R41 ;  /* 0x0000002902297220 */ /* 0x000fe20000410000 */
[C---:B------:R-:W-:Y:S01]  /*6c50*/  FMUL.FTZ R42, R0.reuse, R42 ;  /* 0x0000002a002a7220 */ /* 0x040fe20000410000 */
[----:B------:R-:W-:Y:S01]  /*6c60*/  FMUL.FTZ R43, R0, R43 ;  /* 0x0000002b002b7220 */ /* 0x000fe20000410000 */
[C---:B------:R-:W-:Y:S01]  /*6c70*/  FMUL.FTZ R44, R2.reuse, R44 ;  /* 0x0000002c022c7220 */ /* 0x040fe20000410000 */
[----:B------:R-:W-:Y:S01]  /*6c80*/  FMUL.FTZ R45, R2, R45 ;  /* 0x0000002d022d7220 */ /* 0x000fe20000410000 */
[C---:B------:R-:W-:Y:S01]  /*6c90*/  FMUL.FTZ R46, R0.reuse, R46 ;  /* 0x0000002e002e7220 */ /* 0x040fe20000410000 */
[----:B------:R-:W5:Y:S03]  /*6ca0*/  LDSM.16.MT88.4 R132, [R233+0x12000] ;  /* 0x01200000e984783b */ /* 0x000f660000004200 */
[----:B------:R-:W3:Y:S01]  /*6cb0*/  MUFU.EX2 R186, R186 ;  /* 0x000000ba00ba7308 */ /* 0x000ee20000000800 */
[----:B----4-:R-:W-:Y:S01]  /*6cc0*/  F2FP.BF16.F32.PACK_AB R161, R185, R189 ;  /* 0x000000bdb9a1723e */ /* 0x010fe200000010ff */
[----:B------:R-:W-:Y:S01]  /*6cd0*/  FMUL.FTZ R47, R0, R47 ;  /* 0x0000002f002f7220 */ /* 0x000fe20000410000 */
[C---:B------:R-:W-:Y:S01]  /*6ce0*/  FMUL.FTZ R48, R2.reuse, R48 ;  /* 0x0000003002307220 */ /* 0x040fe20000410000 */
[----:B------:R-:W-:Y:S01]  /*6cf0*/  FMUL.FTZ R49, R2, R49 ;  /* 0x0000003102317220 */ /* 0x000fe20000410000 */
[C---:B------:R-:W-:Y:S01]  /*6d00*/  FMUL.FTZ R50, R0.reuse, R50 ;  /* 0x0000003200327220 */ /* 0x040fe20000410000 */
[----:B------:R-:W-:Y:S01]  /*6d10*/  FMUL.FTZ R51, R0, R51 ;  /* 0x0000003300337220 */ /* 0x000fe20000410000 */
[----:B------:R-:W-:Y:S03]  /*6d20*/  LDSM.16.MT88.4 R176, [R234+0x14800] ;  /* 0x01480000eab0783b */ /* 0x000fe60000004200 */
[----:B------:R-:W-:Y:S01]  /*6d30*/  MUFU.EX2 R184, R184 ;  /* 0x000000b800b87308 */ /* 0x000fe20000000800 */
[C---:B------:R-:W-:Y:S01]  /*6d40*/  FMUL.FTZ R52, R2.reuse, R52 ;  /* 0x0000003402347220 */ /* 0x040fe20000410000 */
[----:B------:R-:W-:Y:S01]  /*6d50*/  FMUL.FTZ R53, R2, R53 ;  /* 0x0000003502357220 */ /* 0x000fe20000410000 */
[C---:B------:R-:W-:Y:S01]  /*6d60*/  FMUL.FTZ R54, R0.reuse, R54 ;  /* 0x0000003600367220 */ /* 0x040fe20000410000 */
[----:B------:R-:W-:Y:S01]  /*6d70*/  FMUL.FTZ R55, R0, R55 ;  /* 0x0000003700377220 */ /* 0x000fe20000410000 */
[C---:B------:R-:W-:Y:S01]  /*6d80*/  FMUL.FTZ R56, R2.reuse, R56 ;  /* 0x0000003802387220 */ /* 0x040fe20000410000 */
[----:B------:R-:W-:Y:S01]  /*6d90*/  FMUL.FTZ R57, R2, R57 ;  /* 0x0000003902397220 */ /* 0x000fe20000410000 */
[----:B------:R-:W-:Y:S03]  /*6da0*/  LDSM.16.MT88.4 R180, [R233+0x14800] ;  /* 0x01480000e9b4783b */ /* 0x000fe60000004200 */
[----:B------:R-:W4:Y:S01]  /*6db0*/  MUFU.EX2 R167, R167 ;  /* 0x000000a700a77308 */ /* 0x000f220000000800 */
        /* <DEDUP_REMOVED lines=17> */
[----:B------:R-:W-:Y:S01]  /*6ed0*/  FMUL.FTZ R73, R2, R73 ;  /* 0x0000004902497220 */ /* 0x000fe20000410000 */
[C---:B------:R-:W-:Y:S01]  /*6ee0*/  FMUL.FTZ R74, R0.reuse, R74 ;  /* 0x0000004a004a7220 */ /* 0x040fe20000410000 */
[----:B------:R-:W-:Y:S01]  /*6ef0*/  FMUL.FTZ R75, R0, R75 ;  /* 0x0000004b004b7220 */ /* 0x000fe20000410000 */
[C---:B------:R-:W-:Y:S01]  /*6f00*/  FMUL.FTZ R76, R2.reuse, R76 ;  /* 0x0000004c024c7220 */ /* 0x040fe20000410000 */
[----:B------:R-:W-:Y:S01]  /*6f10*/  FMUL.FTZ R77, R2, R77 ;  /* 0x0000004d024d7220 */ /* 0x000fe20000410000 */
[C---:B------:R-:W-:Y:S01]  /*6f20*/  FMUL.FTZ R78, R0.reuse, R78 ;  /* 0x0000004e004e7220 */ /* 0x040fe20000410000 */
[C---:B------:R-:W-:Y:S01]  /*6f30*/  HMMA.16816.F32.BF16 R4, R160.reuse, R12, R4 ;  /* 0x0000000ca004723c */ /* 0x040fe20000041804 */
[----:B------:R-:W-:Y:S04]  /*6f40*/  MUFU.EX2 R193, R193 ;  /* 0x000000c100c17308 */ /* 0x000fe80000000800 */
[----:B------:R-:W-:Y:S01]  /*6f50*/  FMUL.FTZ R79, R0, R79 ;  /* 0x0000004f004f7220 */ /* 0x000fe20000410000 */
[C---:B------:R-:W-:Y:S05]  /*6f60*/  HMMA.16816.F32.BF16 R8, R160.reuse, R14, R8 ;  /* 0x0000000ea008723c */ /* 0x040fea0000041808 */
[----:B------:R-:W3:Y:S01]  /*6f70*/  MUFU.EX2 R196, R196 ;  /* 0x000000c400c47308 */ /* 0x000ee20000000800 */
[C---:B------:R-:W-:Y:S01]  /*6f80*/  FMUL.FTZ R12, R2.reuse, R152 ;  /* 0x00000098020c7220 */ /* 0x040fe20000410000 */
[----:B------:R-:W-:Y:S01]  /*6f90*/  FMUL.FTZ R13, R2, R153 ;  /* 0x00000099020d7220 */ /* 0x000fe20000410000 */
[C---:B------:R-:W-:Y:S03]  /*6fa0*/  FMUL.FTZ R14, R0.reuse, R154 ;  /* 0x0000009a000e7220 */ /* 0x040fe60000410000 */
[----:B------:R-:W-:Y:S02]  /*6fb0*/  FMUL.FTZ R15, R0, R155 ;  /* 0x0000009b000f7220 */ /* 0x000fe40000410000 */
[----:B------:R-:W-:Y:S01]  /*6fc0*/  LDSM.16.MT88.4 R152, [R236+0x12800] ;  /* 0x01280000ec98783b */ /* 0x000fe20000004200 */
[C---:B------:R-:W-:Y:S01]  /*6fd0*/  FMUL.FTZ R80, R2.reuse, R80 ;  /* 0x0000005002507220 */ /* 0x040fe20000410000 */
[----:B------:R-:W-:Y:S01]  /*6fe0*/  FMUL.FTZ R81, R2, R81 ;  /* 0x0000005102517220 */ /* 0x000fe20000410000 */
[C---:B------:R-:W-:Y:S01]  /*6ff0*/  FMUL.FTZ R82, R0.reuse, R82 ;  /* 0x0000005200527220 */ /* 0x040fe20000410000 */
[----:B------:R-:W-:Y:S01]  /*7000*/  FMUL.FTZ R83, R0, R83 ;  /* 0x0000005300537220 */ /* 0x000fe20000410000 */
[C---:B------:R-:W-:Y:S01]  /*7010*/  HMMA.16816.F32.BF16 R12, R160.reuse, R20, R12 ;  /* 0x00000014a00c723c */ /* 0x040fe2000004180c */
[----:B------:R-:W-:Y:S02]  /*7020*/  MUFU.EX2 R200, R200 ;  /* 0x000000c800c87308 */ /* 0x000fe40000000800 */
[C---:B------:R-:W-:Y:S01]  /*7030*/  FMUL.FTZ R84, R2.reuse, R84 ;  /* 0x0000005402547220 */ /* 0x040fe20000410000 */
[----:B------:R-:W-:Y:S01]  /*7040*/  FMUL.FTZ R85, R2, R85 ;  /* 0x0000005502557220 */ /* 0x000fe20000410000 */
[----:B------:R-:W-:Y:S01]  /*7050*/  FMUL.FTZ R86, R0, R86 ;  /* 0x0000005600567220 */ /* 0x000fe20000410000 */
[C---:B------:R-:W-:Y:S05]  /*7060*/  HMMA.16816.F32.BF16 R16, R160.reuse, R22, R16 ;  /* 0x00000016a010723c */ /* 0x040fea0000041810 */
[----:B------:R-:W-:Y:S01]  /*7070*/  MUFU.EX2 R207, R207 ;  /* 0x000000cf00cf7308 */ /* 0x000fe20000000800 */
[C---:B------:R-:W-:Y:S01]  /*7080*/  FMUL.FTZ R21, R2.reuse, R145 ;  /* 0x0000009102157220 */ /* 0x040fe20000410000 */
[----:B------:R-:W-:Y:S01]  /*7090*/  FMUL.FTZ R20, R2, R144 ;  /* 0x0000009002147220 */ /* 0x000fe20000410000 */
[C---:B------:R-:W-:Y:S03]  /*70a0*/  FMUL.FTZ R22, R0.reuse, R146 ;  /* 0x0000009200167220 */ /* 0x040fe60000410000 */
[C---:B------:R-:W-:Y:S01]  /*70b0*/  FMUL.FTZ R23, R0.reuse, R147 ;  /* 0x0000009300177220 */ /* 0x040fe20000410000 */
[--C-:B------:R-:W-:Y:S01]  /*70c0*/  FFMA.FTZ R144, R205, UR4, -R190.reuse ;  /* 0x00000004cd907c23 */ /* 0x100fe200080108be */
[----:B------:R-:W-:Y:S01]  /*70d0*/  FMUL.FTZ R87, R0, R87 ;  /* 0x0000005700577220 */ /* 0x000fe20000410000 */
[C---:B------:R-:W-:Y:S01]  /*70e0*/  FMUL.FTZ R88, R2.reuse, R88 ;  /* 0x0000005802587220 */ /* 0x040fe20000410000 */
[----:B------:R-:W-:Y:S03]  /*70f0*/  FMUL.FTZ R89, R2, R89 ;  /* 0x0000005902597220 */ /* 0x000fe60000410000 */
[C---:B------:R-:W-:Y:S01]  /*7100*/  HMMA.16816.F32.BF16 R20, R160.reuse, R28, R20 ;  /* 0x0000001ca014723c */ /* 0x040fe20000041814 */
[----:B------:R-:W-:Y:S02]  /*7110*/  MUFU.EX2 R202, R202 ;  /* 0x000000ca00ca7308 */ /* 0x000fe40000000800 */
[C---:B------:R-:W-:Y:S01]  /*7120*/  FMUL.FTZ R90, R0.reuse, R90 ;  /* 0x0000005a005a7220 */ /* 0x040fe20000410000 */
[----:B------:R-:W-:Y:S01]  /*7130*/  FMUL.FTZ R91, R0, R91 ;  /* 0x0000005b005b7220 */ /* 0x000fe20000410000 */
[C---:B------:R-:W-:Y:S01]  /*7140*/  FMUL.FTZ R92, R2.reuse, R92 ;  /* 0x0000005c025c7220 */ /* 0x040fe20000410000 */
[C---:B------:R-:W-:Y:S05]  /*7150*/  HMMA.16816.F32.BF16 R24, R160.reuse, R30, R24 ;  /* 0x0000001ea018723c */ /* 0x040fea0000041818 */
[----:B------:R-:W-:Y:S01]  /*7160*/  MUFU.EX2 R209, R209 ;  /* 0x000000d100d17308 */ /* 0x000fe20000000800 */
[C---:B------:R-:W-:Y:S01]  /*7170*/  FMUL.FTZ R28, R2.reuse, R136 ;  /* 0x00000088021c7220 */ /* 0x040fe20000410000 */
[----:B------:R-:W-:Y:S01]  /*7180*/  FMUL.FTZ R29, R2, R137 ;  /* 0x00000089021d7220 */ /* 0x000fe20000410000 */
[C---:B------:R-:W-:Y:S03]  /*7190*/  FMUL.FTZ R30, R0.reuse, R138 ;  /* 0x0000008a001e7220 */ /* 0x040fe60000410000 */
[----:B------:R-:W-:Y:S02]  /*71a0*/  FMUL.FTZ R31, R0, R139 ;  /* 0x0000008b001f7220 */ /* 0x000fe40000410000 */
[----:B------:R-:W4:Y:S01]  /*71b0*/  LDSM.16.MT88.4 R136, [R232+0x12000] ;  /* 0x01200000e888783b */ /* 0x000f220000004200 */
[----:B------:R-:W-:Y:S01]  /*71c0*/  FMUL.FTZ R93, R2, R93 ;  /* 0x0000005d025d7220 */ /* 0x000fe20000410000 */
[C---:B------:R-:W-:Y:S01]  /*71d0*/  FMUL.FTZ R94, R0.reuse, R94 ;  /* 0x0000005e005e7220 */ /* 0x040fe20000410000 */
[----:B------:R-:W-:Y:S01]  /*71e0*/  FMUL.FTZ R95, R0, R95 ;  /* 0x0000005f005f7220 */ /* 0x000fe20000410000 */
[C---:B------:R-:W-:Y:S01]  /*71f0*/  FMUL.FTZ R96, R2.reuse, R96 ;  /* 0x0000006002607220 */ /* 0x040fe20000410000 */
[C---:B------:R-:W-:Y:S01]  /*7200*/  HMMA.16816.F32.BF16 R28, R160.reuse, R156, R28 ;  /* 0x0000009ca01c723c */ /* 0x040fe2000004181c */
[----:B------:R-:W-:Y:S02]  /*7210*/  MUFU.EX2 R215, R215 ;  /* 0x000000d700d77308 */ /* 0x000fe40000000800 */
[----:B------:R-:W-:Y:S01]  /*7220*/  FMUL.FTZ R97, R2, R97 ;  /* 0x0000006102617220 */ /* 0x000fe20000410000 */
[C---:B------:R-:W-:Y:S01]  /*7230*/  FMUL.FTZ R98, R0.reuse, R98 ;  /* 0x0000006200627220 */ /* 0x040fe20000410000 */
[----:B------:R-:W-:Y:S01]  /*7240*/  FMUL.FTZ R99, R0, R99 ;  /* 0x0000006300637220 */ /* 0x000fe20000410000 */
[C---:B------:R-:W-:Y:S01]  /*7250*/  HMMA.16816.F32.BF16 R32, R160.reuse, R158, R32 ;  /* 0x0000009ea020723c */ /* 0x040fe20000041820 */
[----:B------:R-:W-:Y:S04]  /*7260*/  LDSM.16.MT88.4 R156, [R234+0x12800] ;  /* 0x01280000ea9c783b */ /* 0x000fe80000004200 */
[----:B------:R-:W-:Y:S01]  /*7270*/  MUFU.EX2 R211, R211 ;  /* 0x000000d300d37308 */ /* 0x000fe20000000800 */
[C---:B------:R-:W-:Y:S01]  /*7280*/  FMUL.FTZ R100, R2.reuse, R100 ;  /* 0x0000006402647220 */ /* 0x040fe20000410000 */
[C---:B--2---:R-:W-:Y:S04]  /*7290*/  HMMA.16816.F32.BF16 R36, R160.reuse, R148, R36 ;  /* 0x00000094a024723c */ /* 0x044fe80000041824 */
[----:B------:R-:W-:Y:S02]  /*72a0*/  FMUL.FTZ R101, R2, R101 ;  /* 0x0000006502657220 */ /* 0x000fe40000410000 */
[C---:B------:R-:W-:Y:S01]  /*72b0*/  HMMA.16816.F32.BF16 R40, R160.reuse, R150, R40 ;  /* 0x00000096a028723c */ /* 0x040fe20000041828 */
[----:B------:R-:W-:Y:S04]  /*72c0*/  LDSM.16.MT88.4 R148, [R232+0x10800] ;  /* 0x01080000e894783b */ /* 0x000fe80000004200 */
[C---:B------:R-:W-:Y:S01]  /*72d0*/  FMUL.FTZ R102, R0.reuse, R102 ;  /* 0x0000006600667220 */ /* 0x040fe20000410000 */
[C---:B-1----:R-:W-:Y:S05]  /*72e0*/  HMMA.16816.F32.BF16 R44, R160.reuse, R140, R44 ;  /* 0x0000008ca02c723c */ /* 0x042fea000004182c */
[----:B------:R-:W-:Y:S01]  /*72f0*/  FMUL.FTZ R103, R0, R103 ;  /* 0x0000006700677220 */ /* 0x000fe20000410000 */
[C---:B------:R-:W-:Y:S01]  /*7300*/  HMMA.16816.F32.BF16 R48, R160.reuse, R142, R48 ;  /* 0x0000008ea030723c */ /* 0x040fe20000041830 */
[----:B------:R-:W1:Y:S04]  /*7310*/  LDSM.16.MT88.4 R140, [R236+0x14000] ;  /* 0x01400000ec8c783b */ /* 0x000e680000004200 */
[C---:B------:R-:W-:Y:S01]  /*7320*/  FMUL.FTZ R104, R2.reuse, R104 ;  /* 0x0000006802687220 */ /* 0x040fe20000410000 */
[C---:B-----5:R-:W-:Y:S05]  /*7330*/  HMMA.16816.F32.BF16 R52, R160.reuse, R132, R52 ;  /* 0x00000084a034723c */ /* 0x060fea0000041834 */
[----:B------:R-:W-:Y:S01]  /*7340*/  FMUL.FTZ R105, R2, R105 ;  /* 0x0000006902697220 */ /* 0x000fe20000410000 */
[C---:B------:R-:W-:Y:S01]  /*7350*/  HMMA.16816.F32.BF16 R56, R160.reuse, R134, R56 ;  /* 0x00000086a038723c */ /* 0x040fe20000041838 */
[----:B------:R-:W2:Y:S04]  /*7360*/  LDSM.16.MT88.4 R132, [R234+0x14000] ;  /* 0x01400000ea84783b */ /* 0x000ea80000004200 */
[C---:B------:R-:W-:Y:S01]  /*7370*/  FMUL.FTZ R106, R0.reuse, R106 ;  /* 0x0000006a006a7220 */ /* 0x040fe20000410000 */
[C---:B----4-:R-:W-:Y:S05]  /*7380*/  HMMA.16816.F32.BF16 R60, R160.reuse, R136, R60 ;  /* 0x00000088a03c723c */ /* 0x050fea000004183c */
[----:B------:R-:W-:Y:S01]  /*7390*/  FMUL.FTZ R107, R0, R107 ;  /* 0x0000006b006b7220 */ /* 0x000fe20000410000 */
[C---:B------:R-:W-:Y:S01]  /*73a0*/  HMMA.16816.F32.BF16 R64, R160.reuse, R138, R64 ;  /* 0x0000008aa040723c */ /* 0x040fe20000041840 */
[----:B------:R-:W4:Y:S04]  /*73b0*/  LDSM.16.MT88.4 R136, [R233+0x14000] ;  /* 0x01400000e988783b */ /* 0x000f280000004200 */
        /* <DEDUP_REMOVED lines=8> */
[----:B------:R-:W-:Y:S01]  /*7440*/  FFMA.FTZ R205, R198, UR4, -R190 ;  /* 0x00000004c6cd7c23 */ /* 0x000fe200080108be */
[C---:B------:R-:W-:Y:S01]  /*7450*/  FMUL.FTZ R116, R2.reuse, R116 ;  /* 0x0000007402747220 */ /* 0x040fe20000410000 */
[C---:B-1----:R-:W-:Y:S01]  /*7460*/  HMMA.16816.F32.BF16 R68, R160.reuse, R140, R68 ;  /* 0x0000008ca044723c */ /* 0x042fe20000041844 */
[----:B------:R1:W-:Y:S02]  /*7470*/  MUFU.EX2 R198, R144 ;  /* 0x0000009000c67308 */ /* 0x0003e40000000800 */
[----:B------:R-:W-:Y:S01]  /*7480*/  FMUL.FTZ R117, R2, R117 ;  /* 0x0000007502757220 */ /* 0x000fe20000410000 */
[C---:B------:R-:W-:Y:S01]  /*7490*/  FMUL.FTZ R118, R0.reuse, R118 ;  /* 0x0000007600767220 */ /* 0x040fe20000410000 */
[----:B------:R-:W-:Y:S01]  /*74a0*/  FMUL.FTZ R119, R0, R119 ;  /* 0x0000007700777220 */ /* 0x000fe20000410000 */
[C---:B------:R-:W-:Y:S01]  /*74b0*/  HMMA.16816.F32.BF16 R72, R160.reuse, R142, R72 ;  /* 0x0000008ea048723c */ /* 0x040fe20000041848 */
[----:B------:R-:W5:Y:S04]  /*74c0*/  LDSM.16.MT88.4 R140, [R232+0x14000] ;  /* 0x01400000e88c783b */ /* 0x000f680000004200 */
[----:B------:R-:W3:Y:S01]  /*74d0*/  MUFU.EX2 R205, R205 ;  /* 0x000000cd00cd7308 */ /* 0x000ee20000000800 */
[C---:B------:R-:W-:Y:S01]  /*74e0*/  FMUL.FTZ R120, R2.reuse, R120 ;  /* 0x0000007802787220 */ /* 0x040fe20000410000 */
[C---:B--2---:R-:W-:Y:S04]  /*74f0*/  HMMA.16816.F32.BF16 R76, R160.reuse, R132, R76 ;  /* 0x00000084a04c723c */ /* 0x044fe8000004184c */
[----:B------:R-:W-:Y:S02]  /*7500*/  FMUL.FTZ R121, R2, R121 ;  /* 0x0000007902797220 */ /* 0x000fe40000410000 */
[C---:B------:R-:W-:Y:S01]  /*7510*/  HMMA.16816.F32.BF16 R80, R160.reuse, R134, R80 ;  /* 0x00000086a050723c */ /* 0x040fe20000041850 */
[----:B------:R-:W2:Y:S04]  /*7520*/  LDSM.16.MT88.4 R132, [R236+0x16000] ;  /* 0x01600000ec84783b */ /* 0x000ea80000004200 */
[C---:B------:R-:W-:Y:S01]  /*7530*/  FMUL.FTZ R122, R0.reuse, R122 ;  /* 0x0000007a007a7220 */ /* 0x040fe20000410000 */
[C---:B----4-:R-:W-:Y:S03]  /*7540*/  HMMA.16816.F32.BF16 R84, R160.reuse, R136, R84 ;  /* 0x00000088a054723c */ /* 0x050fe60000041854 */
[----:B-1----:R-:W-:Y:S02]  /*7550*/  LDSM.16.MT88.4 R144, [R234+0x10800] ;  /* 0x01080000ea90783b */ /* 0x002fe40000004200 */
[----:B------:R-:W-:Y:S01]  /*7560*/  FMUL.FTZ R123, R0, R123 ;  /* 0x0000007b007b7220 */ /* 0x000fe20000410000 */
[C---:B------:R-:W-:Y:S05]  /*7570*/  HMMA.16816.F32.BF16 R88, R160.reuse, R138, R88 ;  /* 0x0000008aa058723c */ /* 0x040fea0000041858 */
[----:B------:R-:W1:Y:S01]  /*7580*/  LDSM.16.MT88.4 R136, [R234+0x16000] ;  /* 0x01600000ea88783b */ /* 0x000e620000004200 */
        /* <DEDUP_REMOVED lines=8> */
[--C-:B------:R-:W-:Y:S01]  /*7610*/  FFMA.FTZ R201, R201, UR4, -R192.reuse ;  /* 0x00000004c9c97c23 */ /* 0x100fe200080108c0 */
[C---:B-----5:R-:W-:Y:S03]  /*7620*/  HMMA.16816.F32.BF16 R92, R160.reuse, R140, R92 ;  /* 0x0000008ca05c723c */ /* 0x060fe6000004185c */
[----:B------:R-:W-:Y:S01]  /*7630*/  FFMA.FTZ R195, R195, UR4, -R192 ;  /* 0x00000004c3c37c23 */ /* 0x000fe200080108c0 */
[--C-:B------:R-:W-:Y:S01]  /*7640*/  FFMA.FTZ R199, R199, UR4, -R190.reuse ;  /* 0x00000004c7c77c23 */ /* 0x100fe200080108be */
[----:B------:R-:W-:Y:S01]  /*7650*/  MUFU.EX2 R201, R201 ;  /* 0x000000c900c97308 */ /* 0x000fe20000000800 */
[C---:B------:R-:W-:Y:S01]  /*7660*/  HMMA.16816.F32.BF16 R96, R160.reuse, R142, R96 ;  /* 0x0000008ea060723c */ /* 0x040fe20000041860 */
[----:B------:R-:W4:Y:S04]  /*7670*/  LDSM.16.MT88.4 R140, [R233+0x16000] ;  /* 0x01600000e98c783b */ /* 0x000f280000004200 */
[----:B------:R-:W-:Y:S01]  /*7680*/  FFMA.FTZ R166, R166, UR4, -R190 ;  /* 0x00000004a6a67c23 */ /* 0x000fe200080108be */
[C---:B--2---:R-:W-:Y:S03]  /*7690*/  HMMA.16816.F32.BF16 R100, R160.reuse, R132, R100 ;  /* 0x00000084a064723c */ /* 0x044fe60000041864 */
[----:B------:R-:W-:Y:S02]  /*76a0*/  MUFU.EX2 R199, R199 ;  /* 0x000000c700c77308 */ /* 0x000fe40000000800 */
[----:B------:R-:W-:Y:S01]  /*76b0*/  FFMA.FTZ R191, R2, R252, R191 ;  /* 0x000000fc02bf7223 */ /* 0x000fe200000100bf */
[C---:B------:R-:W-:Y:S01]  /*76c0*/  HMMA.16816.F32.BF16 R104, R160.reuse, R134, R104 ;  /* 0x00000086a068723c */ /* 0x040fe20000041868 */
[----:B------:R-:W2:Y:S06]  /*76d0*/  LDSM.16.MT88.4 R132, [R232+0x16000] ;  /* 0x01600000e884783b */ /* 0x000eac0000004200 */
[----:B------:R-:W-:Y:S01]  /*76e0*/  MUFU.EX2 R195, R195 ;  /* 0x000000c300c37308 */ /* 0x000fe20000000800 */
[----:B------:R-:W-:Y:S03]  /*76f0*/  FFMA.FTZ R189, R0, R245, R189 ;  /* 0x000000f500bd7223 */ /* 0x000fe600000100bd */
[----:B------:R-:W-:Y:S01]  /*7700*/  MOV R0, R3 ;  /* 0x0000000300007202 */ /* 0x000fe20000000f00 */
[----:B------:R-:W-:Y:S01]  /*7710*/  FADD.FTZ R188, R188, R191 ;  /* 0x000000bfbcbc7221 */ /* 0x000fe20000010000 */
[C---:B-1----:R-:W-:Y:S04]  /*7720*/  HMMA.16816.F32.BF16 R108, R160.reuse, R136, R108 ;  /* 0x00000088a06c723c */ /* 0x042fe8000004186c */
[----:B------:R-:W-:Y:S01]  /*7730*/  MUFU.EX2 R166, R166 ;  /* 0x000000a600a67308 */ /* 0x000fe20000000800 */
[----:B------:R-:W-:Y:S01]  /*7740*/  FADD.FTZ R189, R185, R189 ;  /* 0x000000bdb9bd7221 */ /* 0x000fe20000010000 */
[----:B------:R-:W-:Y:S01]  /*7750*/  FADD.FTZ R187, R187, R188 ;  /* 0x000000bcbbbb7221 */ /* 0x000fe20000010000 */
[C---:B------:R-:W-:Y:S01]  /*7760*/  HMMA.16816.F32.BF16 R112, R160.reuse, R138, R112 ;  /* 0x0000008aa070723c */ /* 0x040fe20000041870 */
[----:B------:R-:W1:Y:S03]  /*7770*/  LDSM.16.MT88.4 R136, [R236+0x10800] ;  /* 0x01080000ec88783b */ /* 0x000e660000004200 */
[----:B------:R-:W-:Y:S01]  /*7780*/  FADD.FTZ R184, R184, R189 ;  /* 0x000000bdb8b87221 */ /* 0x000fe20000010000 */
[----:B------:R-:W-:Y:S03]  /*7790*/  FADD.FTZ R186, R186, R187 ;  /* 0x000000bbbaba7221 */ /* 0x000fe60000010000 */
[----:B------:R-:W-:Y:S01]  /*77a0*/  FADD.FTZ R167, R167, R184 ;  /* 0x000000b8a7a77221 */ /* 0x000fe20000010000 */
[C---:B----4-:R-:W-:Y:S06]  /*77b0*/  HMMA.16816.F32.BF16 R116, R160.reuse, R140, R116 ;  /* 0x0000008ca074723c */ /* 0x050fec0000041874 */
[C---:B------:R-:W-:Y:S01]  /*77c0*/  HMMA.16816.F32.BF16 R120, R160.reuse, R142, R120 ;  /* 0x0000008ea078723c */ /* 0x040fe20000041878 */
[----:B------:R-:W4:Y:S05]  /*77d0*/  LDSM.16.MT88.4 R140, [R233+0x10800] ;  /* 0x01080000e98c783b */ /* 0x000f2a0000004200 */
[C---:B--2---:R-:W-:Y:S06]  /*77e0*/  HMMA.16816.F32.BF16 R124, R160.reuse, R132, R124 ;  /* 0x00000084a07c723c */ /* 0x044fec000004187c */
[----:B------:R-:W-:Y:S01]  /*77f0*/  HMMA.16816.F32.BF16 R128, R160, R134, R128 ;  /* 0x00000086a080723c */ /* 0x000fe20000041880 */
[----:B------:R-:W2:Y:S04]  /*7800*/  LDSM.16.MT88.4 R160, [R232+0x12800] ;  /* 0x01280000e8a0783b */ /* 0x000ea80000004200 */
[----:B---3--:R-:W-:Y:S01]  /*7810*/  F2FP.BF16.F32.PACK_AB R132, R196, R193 ;  /* 0x000000c1c484723e */ /* 0x008fe200000010ff */
[----:B------:R-:W-:Y:S01]  /*7820*/  FADD.FTZ R193, R193, R186 ;  /* 0x000000bac1c17221 */ /* 0x000fe20000010000 */
[----:B------:R-:W-:Y:S01]  /*7830*/  F2FP.BF16.F32.PACK_AB R133, R205, R198 ;  /* 0x000000c6cd85723e */ /* 0x000fe200000010ff */
[----:B------:R-:W-:Y:S03]  /*7840*/  FADD.FTZ R198, R198, R167 ;  /* 0x000000a7c6c67221 */ /* 0x000fe60000010000 */
[----:B------:R-:W-:Y:S01]  /*7850*/  F2FP.BF16.F32.PACK_AB R134, R207, R200 ;  /* 0x000000c8cf86723e */ /* 0x000fe200000010ff */
[----:B------:R-:W-:Y:S01]  /*7860*/  FADD.FTZ R193, R196, R193 ;  /* 0x000000c1c4c17221 */ /* 0x000fe20000010000 */
[----:B------:R-:W-:Y:S01]  /*7870*/  F2FP.BF16.F32.PACK_AB R135, R209, R202 ;  /* 0x000000cad187723e */ /* 0x000fe200000010ff */
[----:B------:R-:W-:Y:S01]  /*7880*/  FADD.FTZ R205, R205, R198 ;  /* 0x000000c6cdcd7221 */ /* 0x000fe20000010000 */
[----:B------:R-:W-:Y:S01]  /*7890*/  MOV R167, R164 ;  /* 0x000000a400a77202 */ /* 0x000fe20000000f00 */
[----:B------:R-:W-:Y:S02]  /*78a0*/  FADD.FTZ R200, R200, R193 ;  /* 0x000000c1c8c87221 */ /* 0x000fe40000010000 */
[----:B------:R-:W-:Y:S02]  /*78b0*/  FADD.FTZ R202, R202, R205 ;  /* 0x000000cdcaca7221 */ /* 0x000fe40000010000 */
[C---:B-1----:R-:W-:Y:S05]  /*78c0*/  HMMA.16816.F32.BF16 R4, R132.reuse, R136, R4 ;  /* 0x000000888404723c */ /* 0x042fea0000041804 */
[----:B------:R-:W-:Y:S01]  /*78d0*/  FADD.FTZ R207, R207, R200 ;  /* 0x000000c8cfcf7221 */ /* 0x000fe20000010000 */
[C---:B------:R-:W-:Y:S01]  /*78e0*/  HMMA.16816.F32.BF16 R8, R132.reuse, R138, R8 ;  /* 0x0000008a8408723c */ /* 0x040fe20000041808 */
[----:B------:R-:W1:Y:S04]  /*78f0*/  LDSM.16.MT88.4 R136, [R232+0x14800] ;  /* 0x01480000e888783b */ /* 0x000e680000004200 */
[----:B------:R-:W-:Y:S01]  /*7900*/  FADD.FTZ R209, R209, R202 ;  /* 0x000000cad1d17221 */ /* 0x000fe20000010000 */
[C---:B------:R-:W-:Y:S06]  /*7910*/  HMMA.16816.F32.BF16 R12, R132.reuse, R144, R12 ;  /* 0x00000090840c723c */ /* 0x040fec000004180c */
[C---:B------:R-:W-:Y:S01]  /*7920*/  HMMA.16816.F32.BF16 R16, R132.reuse, R146, R16 ;  /* 0x000000928410723c */ /* 0x040fe20000041810 */
[----:B------:R-:W-:Y:S05]  /*7930*/  LDSM.16.MT88.4 R144, [R234+0x16800] ;  /* 0x01680000ea90783b */ /* 0x000fea0000004200 */
[C---:B----4-:R-:W-:Y:S06]  /*7940*/  HMMA.16816.F32.BF16 R20, R132.reuse, R140, R20 ;  /* 0x0000008c8414723c */ /* 0x050fec0000041814 */
[C---:B------:R-:W-:Y:S01]  /*7950*/  HMMA.16816.F32.BF16 R24, R132.reuse, R142, R24 ;  /* 0x0000008e8418723c */ /* 0x040fe20000041818 */
[----:B------:R-:W3:Y:S05]  /*7960*/  LDSM.16.MT88.4 R140, [R236+0x16800] ;  /* 0x01680000ec8c783b */ /* 0x000eea0000004200 */
        /* <DEDUP_REMOVED lines=22> */
[C---:B------:R-:W-:Y:S05]  /*7ad0*/  HMMA.16816.F32.BF16 R88, R132.reuse, R182, R88 ;  /* 0x000000b68458723c */ /* 0x040fea0000041858 */
[--C-:B------:R-:W-:Y:S01]  /*7ae0*/  FFMA.FTZ R181, R204, UR4, -R192.reuse ;  /* 0x00000004ccb57c23 */ /* 0x100fe200080108c0 */
[C---:B-1----:R-:W-:Y:S05]  /*7af0*/  HMMA.16816.F32.BF16 R92, R132.reuse, R136, R92 ;  /* 0x00000088845c723c */ /* 0x042fea000004185c */
[----:B------:R-:W-:Y:S01]  /*7b00*/  MUFU.EX2 R181, R181 ;  /* 0x000000b500b57308 */ /* 0x000fe20000000800 */
[C---:B------:R-:W-:Y:S01]  /*7b10*/  HMMA.16816.F32.BF16 R96, R132.reuse, R138, R96 ;  /* 0x0000008a8460723c */ /* 0x040fe20000041860 */
[----:B------:R-:W1:Y:S04]  /*7b20*/  LDSM.16.MT88.4 R136, [R232+0x16800] ;  /* 0x01680000e888783b */ /* 0x000e680000004200 */
[--C-:B------:R-:W-:Y:S01]  /*7b30*/  FFMA.FTZ R204, R206, UR4, -R192.reuse ;  /* 0x00000004cecc7c23 */ /* 0x100fe200080108c0 */
[C---:B---3--:R-:W-:Y:S05]  /*7b40*/  HMMA.16816.F32.BF16 R100, R132.reuse, R140, R100 ;  /* 0x0000008c8464723c */ /* 0x048fea0000041864 */
[----:B------:R-:W-:Y:S01]  /*7b50*/  MUFU.EX2 R204, R204 ;  /* 0x000000cc00cc7308 */ /* 0x000fe20000000800 */
[C---:B------:R-:W-:Y:S05]  /*7b60*/  HMMA.16816.F32.BF16 R104, R132.reuse, R142, R104 ;  /* 0x0000008e8468723c */ /* 0x040fea0000041868 */
[----:B------:R-:W-:Y:S01]  /*7b70*/  FFMA.FTZ R180, R208, UR4, -R192 ;  /* 0x00000004d0b47c23 */ /* 0x000fe200080108c0 */
[C---:B------:R-:W-:Y:S05]  /*7b80*/  HMMA.16816.F32.BF16 R108, R132.reuse, R144, R108 ;  /* 0x00000090846c723c */ /* 0x040fea000004186c */
[----:B------:R-:W2:Y:S01]  /*7b90*/  MUFU.EX2 R180, R180 ;  /* 0x000000b400b47308 */ /* 0x000ea20000000800 */
[C---:B------:R-:W-:Y:S01]  /*7ba0*/  HMMA.16816.F32.BF16 R112, R132.reuse, R146, R112 ;  /* 0x000000928470723c */ /* 0x040fe20000041870 */
[----:B------:R-:W3:Y:S04]  /*7bb0*/  LDSM.16.MT88.4 R144, [R234+0x11000] ;  /* 0x01100000ea90783b */ /* 0x000ee80000004200 */
[--C-:B------:R-:W-:Y:S01]  /*7bc0*/  FFMA.FTZ R182, R214, UR4, -R190.reuse ;  /* 0x00000004d6b67c23 */ /* 0x100fe200080108be */
[C---:B----4-:R-:W-:Y:S05]  /*7bd0*/  HMMA.16816.F32.BF16 R116, R132.reuse, R148, R116 ;  /* 0x000000948474723c */ /* 0x050fea0000041874 */
[--C-:B------:R-:W-:Y:S01]  /*7be0*/  FFMA.FTZ R183, R210, UR4, -R190.reuse ;  /* 0x00000004d2b77c23 */ /* 0x100fe200080108be */
[C---:B------:R-:W-:Y:S01]  /*7bf0*/  HMMA.16816.F32.BF16 R120, R132.reuse, R150, R120 ;  /* 0x000000968478723c */ /* 0x040fe20000041878 */
[----:B------:R-:W-:Y:S01]  /*7c00*/  MUFU.EX2 R182, R182 ;  /* 0x000000b600b67308 */ /* 0x000fe20000000800 */
[----:B------:R-:W4:Y:S03]  /*7c10*/  LDSM.16.MT88.4 R148, [R236+0x13000] ;  /* 0x01300000ec94783b */ /* 0x000f260000004200 */
[----:B------:R-:W-:Y:S01]  /*7c20*/  FFMA.FTZ R206, R213, UR4, -R190 ;  /* 0x00000004d5ce7c23 */ /* 0x000fe200080108be */
[C---:B-1----:R-:W-:Y:S05]  /*7c30*/  HMMA.16816.F32.BF16 R124, R132.reuse, R136, R124 ;  /* 0x00000088847c723c */ /* 0x042fea000004187c */
[----:B------:R-:W1:Y:S01]  /*7c40*/  MUFU.EX2 R183, R183 ;  /* 0x000000b700b77308 */ /* 0x000e620000000800 */
[----:B--2---:R-:W-:Y:S01]  /*7c50*/  F2FP.BF16.F32.PACK_AB R140, R181, R180 ;  /* 0x000000b4b58c723e */ /* 0x004fe200000010ff */
[----:B------:R-:W-:Y:S01]  /*7c60*/  HMMA.16816.F32.BF16 R128, R132, R138, R128 ;  /* 0x0000008a8480723c */ /* 0x000fe20000041880 */
[----:B------:R-:W2:Y:S07]  /*7c70*/  LDSM.16.MT88.4 R132, [R236+0x15000] ;  /* 0x01500000ec84783b */ /* 0x000eae0000004200 */
[----:B------:R-:W5:Y:S03]  /*7c80*/  MUFU.EX2 R206, R206 ;  /* 0x000000ce00ce7308 */ /* 0x000f660000000800 */
[----:B------:R-:W-:Y:S01]  /*7c90*/  F2FP.BF16.F32.PACK_AB R142, R215, R204 ;  /* 0x000000ccd78e723e */ /* 0x000fe200000010ff */
[----:B------:R-:W-:Y:S01]  /*7ca0*/  FFMA.FTZ R208, R203, UR4, -R192 ;  /* 0x00000004cbd07c23 */ /* 0x000fe200080108c0 */
[----:B------:R-:W-:Y:S01]  /*7cb0*/  FFMA.FTZ R210, R197, UR4, -R190 ;  /* 0x00000004c5d27c23 */ /* 0x000fe200080108be */
[----:B------:R-:W2:Y:S01]  /*7cc0*/  LDSM.16.MT88.4 R136, [R234+0x15000] ;  /* 0x01500000ea88783b */ /* 0x000ea20000004200 */
[----:B------:R-:W-:Y:S01]  /*7cd0*/  FFMA.FTZ R192, R194, UR4, -R192 ;  /* 0x00000004c2c07c23 */ /* 0x000fe200080108c0 */
[----:B------:R-:W-:Y:S02]  /*7ce0*/  FFMA.FTZ R190, R165, UR4, -R190 ;  /* 0x00000004a5be7c23 */ /* 0x000fe400080108be */
[----:B------:R-:W2:Y:S01]  /*7cf0*/  MUFU.EX2 R208, R208 ;  /* 0x000000d000d07308 */ /* 0x000ea20000000800 */
[----:B-1----:R-:W-:Y:S01]  /*7d00*/  F2FP.BF16.F32.PACK_AB R141, R183, R182 ;  /* 0x000000b6b78d723e */ /* 0x002fe200000010ff */
[----:B------:R-:W-:Y:S01]  /*7d10*/  FADD.FTZ R180, R180, R207 ;  /* 0x000000cfb4b47221 */ /* 0x000fe20000010000 */
[----:B------:R-:W-:Y:S03]  /*7d20*/  FADD.FTZ R182, R182, R209 ;  /* 0x000000d1b6b67221 */ /* 0x000fe60000010000 */
[----:B------:R-:W-:Y:S01]  /*7d30*/  FADD.FTZ R181, R181, R180 ;  /* 0x000000b4b5b57221 */ /* 0x000fe20000010000 */
[----:B------:R-:W-:Y:S03]  /*7d40*/  FADD.FTZ R183, R183, R182 ;  /* 0x000000b6b7b77221 */ /* 0x000fe60000010000 */
[----:B------:R-:W1:Y:S01]  /*7d50*/  MUFU.EX2 R210, R210 ;  /* 0x000000d200d27308 */ /* 0x000e620000000800 */
[----:B-----5:R-:W-:Y:S01]  /*7d60*/  F2FP.BF16.F32.PACK_AB R143, R211, R206 ;  /* 0x000000ced38f723e */ /* 0x020fe200000010ff */
[----:B------:R-:W-:Y:S01]  /*7d70*/  FADD.FTZ R204, R204, R181 ;  /* 0x000000b5cccc7221 */ /* 0x000fe20000010000 */
[----:B------:R-:W-:Y:S03]  /*7d80*/  FADD.FTZ R206, R206, R183 ;  /* 0x000000b7cece7221 */ /* 0x000fe60000010000 */
[----:B------:R-:W-:Y:S01]  /*7d90*/  FADD.FTZ R204, R215, R204 ;  /* 0x000000ccd7cc7221 */ /* 0x000fe20000010000 */
[----:B------:R-:W-:Y:S01]  /*7da0*/  FADD.FTZ R206, R211, R206 ;  /* 0x000000ced3ce7221 */ /* 0x000fe20000010000 */
[C---:B------:R-:W-:Y:S02]  /*7db0*/  HMMA.16816.F32.BF16 R4, R140.reuse, R152, R4 ;  /* 0x000000988c04723c */ /* 0x040fe40000041804 */
[----:B------:R-:W5:Y:S04]  /*7dc0*/  MUFU.EX2 R192, R192 ;  /* 0x000000c000c07308 */ /* 0x000f680000000800 */
[C---:B------:R-:W-:Y:S01]  /*7dd0*/  HMMA.16816.F32.BF16 R8, R140.reuse, R154, R8 ;  /* 0x0000009a8c08723c */ /* 0x040fe20000041808 */
[----:B------:R-:W-:Y:S05]  /*7de0*/  LDSM.16.MT88.4 R152, [R236+0x17000] ;  /* 0x01700000ec98783b */ /* 0x000fea0000004200 */
[----:B------:R-:W5:Y:S01]  /*7df0*/  MUFU.EX2 R165, R190 ;  /* 0x000000be00a57308 */ /* 0x000f620000000800 */
[C---:B---3--:R-:W-:Y:S06]  /*7e00*/  HMMA.16816.F32.BF16 R12, R140.reuse, R144, R12 ;  /* 0x000000908c0c723c */ /* 0x048fec000004180c */
[C---:B------:R-:W-:Y:S01]  /*7e10*/  HMMA.16816.F32.BF16 R16, R140.reuse, R146, R16 ;  /* 0x000000928c10723c */ /* 0x040fe20000041810 */
[----:B------:R-:W3:Y:S05]  /*7e20*/  LDSM.16.MT88.4 R144, [R233+0x15000] ;  /* 0x01500000e990783b */ /* 0x000eea0000004200 */
[C---:B------:R-:W-:Y:S06]  /*7e30*/  HMMA.16816.F32.BF16 R20, R140.reuse, R156, R20 ;  /* 0x0000009c8c14723c */ /* 0x040fec0000041814 */
[C---:B------:R-:W-:Y:S01]  /*7e40*/  HMMA.16816.F32.BF16 R24, R140.reuse, R158, R24 ;  /* 0x0000009e8c18723c */ /* 0x040fe20000041818 */
[----:B------:R-:W-:Y:S05]  /*7e50*/  LDSM.16.MT88.4 R156, [R236+0x11800] ;  /* 0x01180000ec9c783b */ /* 0x000fea0000004200 */
[C---:B------:R-:W-:Y:S06]  /*7e60*/  HMMA.16816.F32.BF16 R28, R140.reuse, R160, R28 ;  /* 0x000000a08c1c723c */ /* 0x040fec000004181c */
[C---:B------:R-:W-:Y:S06]  /*7e70*/  HMMA.16816.F32.BF16 R32, R140.reuse, R162, R32 ;  /* 0x000000a28c20723c */ /* 0x040fec0000041820 */
[C---:B----4-:R-:W-:Y:S06]  /*7e80*/  HMMA.16816.F32.BF16 R36, R140.reuse, R148, R36 ;  /* 0x000000948c24723c */ /* 0x050fec0000041824 */
[C---:B------:R-:W-:Y:S01]  /*7e90*/  HMMA.16816.F32.BF16 R40, R140.reuse, R150, R40 ;  /* 0x000000968c28723c */ /* 0x040fe20000041828 */
[----:B------:R-:W4:Y:S05]  /*7ea0*/  LDSM.16.MT88.4 R148, [R232+0x15000] ;  /* 0x01500000e894783b */ /* 0x000f2a0000004200 */
[C---:B------:R-:W-:Y:S06]  /*7eb0*/  HMMA.16816.F32.BF16 R44, R140.reuse, R168, R44 ;  /* 0x000000a88c2c723c */ /* 0x040fec000004182c */
[C---:B------:R-:W-:Y:S05]  /*7ec0*/  HMMA.16816.F32.BF16 R48, R140.reuse, R170, R48 ;  /* 0x000000aa8c30723c */ /* 0x040fea0000041830 */
[----:B--2---:R-:W-:Y:S01]  /*7ed0*/  F2FP.BF16.F32.PACK_AB R168, R208, R201 ;  /* 0x000000c9d0a8723e */ /* 0x004fe200000010ff */
[C---:B------:R-:W-:Y:S05]  /*7ee0*/  HMMA.16816.F32.BF16 R52, R140.reuse, R172, R52 ;  /* 0x000000ac8c34723c */ /* 0x040fea0000041834 */
[----:B-1----:R-:W-:Y:S01]  /*7ef0*/  F2FP.BF16.F32.PACK_AB R169, R210, R199 ;  /* 0x000000c7d2a9723e */ /* 0x002fe200000010ff */
[C---:B------:R-:W-:Y:S01]  /*7f00*/  HMMA.16816.F32.BF16 R56, R140.reuse, R174, R56 ;  /* 0x000000ae8c38723c */ /* 0x040fe20000041838 */
[----:B------:R-:W-:Y:S04]  /*7f10*/  LDSM.16.MT88.4 R172, [R232+0x11800] ;  /* 0x01180000e8ac783b */ /* 0x000fe80000004200 */
[----:B-----5:R-:W-:Y:S01]  /*7f20*/  F2FP.BF16.F32.PACK_AB R170, R192, R195 ;  /* 0x000000c3c0aa723e */ /* 0x020fe200000010ff */
[C---:B------:R-:W-:Y:S05]  /*7f30*/  HMMA.16816.F32.BF16 R60, R140.reuse, R176, R60 ;  /* 0x000000b08c3c723c */ /* 0x040fea000004183c */
[----:B------:R-:W-:Y:S01]  /*7f40*/  F2FP.BF16.F32.PACK_AB R171, R165, R166 ;  /* 0x000000a6a5ab723e */ /* 0x000fe200000010ff */
[C---:B------:R-:W-:Y:S01]  /*7f50*/  HMMA.16816.F32.BF16 R64, R140.reuse, R178, R64 ;  /* 0x000000b28c40723c */ /* 0x040fe20000041840 */
[----:B------:R-:W-:Y:S04]  /*7f60*/  LDSM.16.MT88.4 R176, [R236+0x13800] ;  /* 0x01380000ecb0783b */ /* 0x000fe80000004200 */
[----:B------:R-:W-:Y:S01]  /*7f70*/  FADD.FTZ R201, R201, R204 ;  /* 0x000000ccc9c97221 */ /* 0x000fe20000010000 */
[C---:B------:R-:W-:Y:S05]  /*7f80*/  HMMA.16816.F32.BF16 R68, R140.reuse, R132, R68 ;  /* 0x000000848c44723c */ /* 0x040fea0000041844 */
[----:B------:R-:W-:Y:S01]  /*7f90*/  FADD.FTZ R199, R199, R206 ;  /* 0x000000cec7c77221 */ /* 0x000fe20000010000 */
[C---:B------:R-:W-:Y:S01]  /*7fa0*/  HMMA.16816.F32.BF16 R72, R140.reuse, R134, R72 ;  /* 0x000000868c48723c */ /* 0x040fe20000041848 */
[----:B------:R-:W1:Y:S04]  /*7fb0*/  LDSM.16.MT88.4 R132, [R234+0x17000] ;  /* 0x01700000ea84783b */ /* 0x000e680000004200 */
[----:B------:R-:W-:Y:S01]  /*7fc0*/  FADD.FTZ R208, R208, R201 ;  /* 0x000000c9d0d07221 */ /* 0x000fe20000010000 */
[C---:B------:R-:W-:Y:S05]  /*7fd0*/  HMMA.16816.F32.BF16 R76, R140.reuse, R136, R76 ;  /* 0x000000888c4c723c */ /* 0x040fea000004184c */
[----:B------:R-:W-:Y:S01]  /*7fe0*/  FADD.FTZ R199, R210, R199 ;  /* 0x000000c7d2c77221 */ /* 0x000fe20000010000 */
[C---:B------:R-:W-:Y:S01]  /*7ff0*/  HMMA.16816.F32.BF16 R80, R140.reuse, R138, R80 ;  /* 0x0000008a8c50723c */ /* 0x040fe20000041850 */
[----:B------:R-:W2:Y:S04]  /*8000*/  LDSM.16.MT88.4 R136, [R233+0x17000] ;  /* 0x01700000e988783b */ /* 0x000ea80000004200 */
[----:B------:R-:W-:Y:S01]  /*8010*/  FADD.FTZ R195, R195, R208 ;  /* 0x000000d0c3c37221 */ /* 0x000fe20000010000 */
[C---:B---3--:R-:W-:Y:S05]  /*8020*/  HMMA.16816.F32.BF16 R84, R140.reuse, R144, R84 ;  /* 0x000000908c54723c */ /* 0x048fea0000041854 */
[----:B------:R-:W-:Y:S01]  /*8030*/  FADD.FTZ R166, R166, R199 ;  /* 0x000000c7a6a67221 */ /* 0x000fe20000010000 */
[C---:B------:R-:W-:Y:S01]  /*8040*/  HMMA.16816.F32.BF16 R88, R140.reuse, R146, R88 ;  /* 0x000000928c58723c */ /* 0x040fe20000041858 */
[----:B------:R-:W3:Y:S04]  /*8050*/  LDSM.16.MT88.4 R144, [R232+0x17000] ;  /* 0x01700000e890783b */ /* 0x000ee80000004200 */
[----:B------:R-:W-:Y:S01]  /*8060*/  FADD.FTZ R252, R192, R195 ;  /* 0x000000c3c0fc7221 */ /* 0x000fe20000010000 */
[C---:B----4-:R-:W-:Y:S05]  /*8070*/  HMMA.16816.F32.BF16 R92, R140.reuse, R148, R92 ;  /* 0x000000948c5c723c */ /* 0x050fea000004185c */
[----:B------:R-:W-:Y:S01]  /*8080*/  FADD.FTZ R245, R165, R166 ;  /* 0x000000a6a5f57221 */ /* 0x000fe20000010000 */
        /* <DEDUP_REMOVED lines=8> */
[C---:B------:R-:W-:Y:S06]  /*8110*/  HMMA.16816.F32.BF16 R120, R140.reuse, R138, R120 ;  /* 0x0000008a8c78723c */ /* 0x040fec0000041878 */
[C---:B---3--:R-:W-:Y:S06]  /*8120*/  HMMA.16816.F32.BF16 R124, R140.reuse, R144, R124 ;  /* 0x000000908c7c723c */ /* 0x048fec000004187c */
[----:B------:R-:W-:Y:S06]  /*8130*/  HMMA.16816.F32.BF16 R128, R140, R146, R128 ;  /* 0x000000928c80723c */ /* 0x000fec0000041880 */
[C---:B------:R-:W-:Y:S01]  /*8140*/  HMMA.16816.F32.BF16 R160, R168.reuse, R156, R4 ;  /* 0x0000009ca8a0723c */ /* 0x040fe20000041804 */
[----:B------:R-:W2:Y:S05]  /*8150*/  LDSM.16.MT88.4 R4, [R234+0x13800] ;  /* 0x01380000ea04783b */ /* 0x000eaa0000004200 */
[C---:B------:R-:W-:Y:S03]  /*8160*/  HMMA.16816.F32.BF16 R156, R168.reuse, R158, R8 ;  /* 0x0000009ea89c723c */ /* 0x040fe60000041808 */
[----:B------:R-:W3:Y:S03]  /*8170*/  LDSM.16.MT88.4 R8, [R233+0x13800] ;  /* 0x01380000e908783b */ /* 0x000ee60000004200 */
[C---:B----4-:R-:W-:Y:S05]  /*8180*/  HMMA.16816.F32.BF16 R152, R168.reuse, R148, R12 ;  /* 0x00000094a898723c */ /* 0x050fea000004180c */
[----:B------:R-:W4:Y:S01]  /*8190*/  LDSM.16.MT88.4 R12, [R232+0x13800] ;  /* 0x01380000e80c783b */ /* 0x000f220000004200 */
[C---:B------:R-:W-:Y:S06]  /*81a0*/  HMMA.16816.F32.BF16 R148, R168.reuse, R150, R16 ;  /* 0x00000096a894723c */ /* 0x040fec0000041810 */
[C---:B-1----:R-:W-:Y:S01]  /*81b0*/  HMMA.16816.F32.BF16 R144, R168.reuse, R132, R20 ;  /* 0x00000084a890723c */ /* 0x042fe20000041814 */
[----:B------:R-:W1:Y:S05]  /*81c0*/  LDSM.16.MT88.4 R16, [R236+0x15800] ;  /* 0x01580000ec10783b */ /* 0x000e6a0000004200 */
[C---:B------:R-:W-:Y:S03]  /*81d0*/  HMMA.16816.F32.BF16 R140, R168.reuse, R134, R24 ;  /* 0x00000086a88c723c */ /* 0x040fe60000041818 */
[----:B------:R-:W5:Y:S03]  /*81e0*/  LDSM.16.MT88.4 R20, [R234+0x15800] ;  /* 0x01580000ea14783b */ /* 0x000f660000004200 */
[C---:B------:R-:W-:Y:S05]  /*81f0*/  HMMA.16816.F32.BF16 R136, R168.reuse, R172, R28 ;  /* 0x000000aca888723c */ /* 0x040fea000004181c */
[----:B------:R-:W5:Y:S01]  /*8200*/  LDSM.16.MT88.4 R24, [R233+0x15800] ;  /* 0x01580000e918783b */ /* 0x000f620000004200 */
[C---:B------:R-:W-:Y:S06]  /*8210*/  HMMA.16816.F32.BF16 R132, R168.reuse, R174, R32 ;  /* 0x000000aea884723c */ /* 0x040fec0000041820 */
        /* <DEDUP_REMOVED lines=25> */
[C---:B-1----:R-:W-:Y:S06]  /*83b0*/  HMMA.16816.F32.BF16 R116, R168.reuse, R16, R116 ;  /* 0x00000010a874723c */ /* 0x042fec0000041874 */
[C---:B------:R-:W-:Y:S06]  /*83c0*/  HMMA.16816.F32.BF16 R120, R168.reuse, R18, R120 ;  /* 0x00000012a878723c */ /* 0x040fec0000041878 */
[C---:B-----5:R-:W-:Y:S06]  /*83d0*/  HMMA.16816.F32.BF16 R124, R168.reuse, R20, R124 ;  /* 0x00000014a87c723c */ /* 0x060fec000004187c */
[----:B------:R-:W-:Y:S01]  /*83e0*/  HMMA.16816.F32.BF16 R128, R168, R22, R128 ;  /* 0x00000016a880723c */ /* 0x000fe20000041880 */
[----:B------:R-:W-:Y:S11]  /*83f0*/  @!UPT UIADD3 URZ, URZ, URZ, URZ ;  /* 0x0000003f3f3ff290 */ /* 0x000ff6000fffe03f */
[----:B------:R-:W-:Y:S01]  /*8400*/  @!UPT UIADD3 URZ, URZ, URZ, URZ ;  /* 0x0000003f3f3ff290 */ /* 0x000fe2000fffe03f */
[----:B------:R-:W-:Y:S11]  /*8410*/  @P0 BRA `(.L_x_794) ;  /* 0xffffffcc00680947 */ /* 0x000ff6000383ffff */
.L_x_793:
        /* <DEDUP_REMOVED lines=17> */
[----:B------:R-:W-:Y:S02]  /*8530*/  LEA.HI R5, R5, R0, RZ, 0x3 ;  /* 0x0000000005057211 */ /* 0x000fe400078f18ff */
[----:B-----5:R-:W-:Y:S02]  /*8540*/  SHF.R.S32.HI R9, RZ, 0x1f, R2 ;  /* 0x0000001fff097819 */ /* 0x020fe40000011402 */
[----:B------:R-:W-:Y:S02]  /*8550*/  SHF.R.S32.HI R14, RZ, 0x3, R5 ;  /* 0x00000003ff0e7819 */ /* 0x000fe40000011405 */
[----:B------:R-:W-:Y:S02]  /*8560*/  LOP3.LUT R5, R5, 0xfffffff8, RZ, 0xc0, !PT ;  /* 0xfffffff805057812 */ /* 0x000fe400078ec0ff */
[----:B------:R-:W-:Y:S01]  /*8570*/  LEA.HI R6, R9, R2, RZ, 0x5 ;  /* 0x0000000209067211 */ /* 0x000fe200078f28ff */
[----:B-1----:R-:W-:Y:S01]  /*8580*/  FADD.FTZ R7, R4, R7 ;  /* 0x0000000704077221 */ /* 0x002fe20000010000 */
[----:B------:R-:W-:-:S02]  /*8590*/  IADD3 R4, R14, 0x10, RZ ;  /* 0x000000100e047810 */ /* 0x000fc40007ffe0ff */
[----:B------:R-:W-:Y:S01]  /*85a0*/  IADD3 R0, -R5, R0, RZ ;  /* 0x0000000005007210 */ /* 0x000fe20007ffe1ff */
[----:B--2---:R-:W-:Y:S01]  /*85b0*/  FADD.FTZ R8, R11, R8 ;  /* 0x000000080b087221 */ /* 0x004fe20000010000 */
[----:B------:R-:W-:Y:S02]  /*85c0*/  LEA.HI R11, R9, R2, RZ, 0x2 ;  /* 0x00000002090b7211 */ /* 0x000fe400078f10ff */
[----:B------:R-:W-:Y:S02]  /*85d0*/  ISETP.GE.AND P0, PT, R4, UR5, PT ;  /* 0x0000000504007c0c */ /* 0x000fe4000bf06270 */
[----:B------:R-:W-:Y:S02]  /*85e0*/  LOP3.LUT R17, R11, 0x3ffffffc, RZ, 0xc0, !PT ;  /* 0x3ffffffc0b117812 */ /* 0x000fe400078ec0ff */
[--C-:B------:R-:W-:Y:S02]  /*85f0*/  SHF.R.S32.HI R4, RZ, 0x2, R11.reuse ;  /* 0x00000002ff047819 */ /* 0x100fe4000001140b */
[----:B------:R-:W-:-:S02]  /*8600*/  SHF.R.S32.HI R11, RZ, 0x1f, R11 ;  /* 0x0000001fff0b7819 */ /* 0x000fc4000001140b */
[----:B------:R-:W-:Y:S02]  /*8610*/  FSETP.NE.FTZ.AND P4, PT, R8, RZ, PT ;  /* 0x000000ff0800720b */ /* 0x000fe40003f95000 */
[----:B------:R-:W-:Y:S02]  /*8620*/  FSETP.NE.FTZ.AND P3, PT, R7, RZ, PT ;  /* 0x000000ff0700720b */ /* 0x000fe40003f75000 */
[----:B------:R-:W-:Y:S02]  /*8630*/  LEA.HI R11, R11, R4, RZ, 0x3 ;  /* 0x000000040b0b7211 */ /* 0x000fe400078f18ff */
[----:B------:R-:W-:Y:S02]  /*8640*/  LOP3.LUT R9, R6, 0xffffffe0, RZ, 0xc0, !PT ;  /* 0xffffffe006097812 */ /* 0x000fe400078ec0ff */
[----:B------:R-:W-:Y:S02]  /*8650*/  LOP3.LUT R11, R11, 0xfffffff8, RZ, 0xc0, !PT ;  /* 0xfffffff80b0b7812 */ /* 0x000fe400078ec0ff */
[----:B------:R-:W-:-:S02]  /*8660*/  SHF.R.S32.HI R5, RZ, 0x5, R6 ;  /* 0x00000005ff057819 */ /* 0x000fc40000011406 */
[----:B------:R-:W-:Y:S01]  /*8670*/  IADD3 R11, R4, -R11, RZ ;  /* 0x8000000b040b7210 */ /* 0x000fe20007ffe0ff */
[----:B------:R-:W1:Y:S01]  /*8680*/  @P4 MUFU.RCP R12, R8 ;  /* 0x00000008000c4308 */ /* 0x000e620000001000 */
[-C--:B------:R-:W-:Y:S02]  /*8690*/  IADD3 R10, -R17, R2.reuse, RZ ;  /* 0x00000002110a7210 */ /* 0x080fe40007ffe1ff */
[C---:B------:R-:W-:Y:S02]  /*86a0*/  SHF.L.U32 R4, R11.reuse, 0x6, RZ ;  /* 0x000000060b047819 */ /* 0x040fe400000006ff */
[----:B------:R-:W-:Y:S02]  /*86b0*/  LOP3.LUT R6, R11, 0x1, RZ, 0xc0, !PT ;  /* 0x000000010b067812 */ /* 0x000fe400078ec0ff */
[----:B------:R-:W-:Y:S01]  /*86c0*/  LOP3.LUT R4, R4, 0x1c0, RZ, 0xc0, !PT ;  /* 0x000001c004047812 */ /* 0x000fe200078ec0ff */
[----:B------:R-:W2:Y:S01]  /*86d0*/  @P3 MUFU.RCP R13, R7 ;  /* 0x00000007000d3308 */ /* 0x000ea20000001000 */
[----:B------:R-:W-:-:S02]  /*86e0*/  IADD3 R2, -R9, R2, RZ ;  /* 0x0000000209027210 */ /* 0x000fc40007ffe1ff */
[----:B------:R-:W-:Y:S02]  /*86f0*/  LEA R10, R5, R10, 0x9 ;  /* 0x0000000a050a7211 */ /* 0x000fe400078e48ff */
[----:B------:R-:W-:Y:S02]  /*8700*/  LEA.HI R9, R4, R4, RZ, 0x1d ;  /* 0x0000000404097211 */ /* 0x000fe400078fe8ff */
[----:B------:R-:W-:Y:S02]  /*8710*/  ISETP.NE.U32.AND P5, PT, R6, 0x1, PT ;  /* 0x000000010600780c */ /* 0x000fe40003fa5070 */
[----:B------:R-:W-:Y:S01]  /*8720*/  LEA R9, R10, R9, 0x1 ;  /* 0x000000090a097211 */ /* 0x000fe200078e08ff */
[C---:B-1----:R-:W-:Y:S01]  /*8730*/  FMUL.FTZ R160, R12.reuse, R160 ;  /* 0x000000a00ca07220 */ /* 0x042fe20000410000 */
[----:B------:R-:W-:Y:S01]  /*8740*/  R2P PR, R11, 0x6 ;  /* 0x000000060b007804 */ /* 0x000fe20000000000 */
[C---:B------:R-:W-:Y:S01]  /*8750*/  FMUL.FTZ R161, R12.reuse, R161 ;  /* 0x000000a10ca17220 */ /* 0x040fe20000410000 */
[----:B------:R-:W-:Y:S01]  /*8760*/  LEA R9, R9, UR4, 0x1 ;  /* 0x0000000409097c11 */ /* 0x000fe2000f8e08ff */
[C---:B------:R-:W-:Y:S01]  /*8770*/  FMUL.FTZ R156, R12.reuse, R156 ;  /* 0x0000009c0c9c7220 */ /* 0x040fe20000410000 */
[----:B------:R-:W-:Y:S01]  /*8780*/  MOV R4, 0x20 ;  /* 0x0000002000047802 */ /* 0x000fe20000000f00 */
[C---:B------:R-:W-:Y:S01]  /*8790*/  FMUL.FTZ R157, R12.reuse, R157 ;  /* 0x0000009d0c9d7220 */ /* 0x040fe20000410000 */
        /* <DEDUP_REMOVED lines=221> */
.L_x_797:
        /* <DEDUP_REMOVED lines=24> */
.L_x_798:
        /* <DEDUP_REMOVED lines=114> */
.L_x_800:
[----:B------:R-:W-:Y:S05]  /*9e10*/  BSYNC B0 ;  /* 0x0000000000007941 */ /* 0x000fea0003800000 */
.L_x_799:
        /* <DEDUP_REMOVED lines=32> */
.L_x_802:
[----:B------:R-:W-:Y:S05]  /*a020*/  BSYNC B0 ;  /* 0x0000000000007941 */ /* 0x000fea0003800000 */
.L_x_801:
        /* <DEDUP_REMOVED lines=22> */
.L_x_804:
[----:B------:R-:W-:Y:S05]  /*a190*/  BSYNC B0 ;  /* 0x0000000000007941 */ /* 0x000fea0003800000 */
.L_x_803:
        /* <DEDUP_REMOVED lines=22> */
.L_x_806:
[----:B------:R-:W-:Y:S05]  /*a300*/  BSYNC B0 ;  /* 0x0000000000007941 */ /* 0x000fea0003800000 */
.L_x_805:
        /* <DEDUP_REMOVED lines=21> */
.L_x_789:
        /* <DEDUP_REMOVED lines=67> */
[----:B------:R-:W-:-:S02]  /*a890*/  @!UP3 USHF.R.S32.HI UR25, URZ, 0x1f, UR14 ;  /* 0x0000001f3f19b899 */ /* 0x000fc4000801140e */
[----:B------:R-:W-:Y:S02]  /*a8a0*/  USHF.R.S32.HI UR4, URZ, 0x1f, UR5 ;  /* 0x0000001f3f047899 */ /* 0x000fe40008011405 */
        /* <DEDUP_REMOVED lines=17> */
.L_x_808:
[----:B------:R-:W-:Y:S05]  /*a9c0*/  BSYNC B0 ;  /* 0x0000000000007941 */ /* 0x000fea0003800000 */
.L_x_807:
        /* <DEDUP_REMOVED lines=20> */
.L_x_810:
[----:B------:R-:W-:Y:S05]  /*ab10*/  BSYNC B0 ;  /* 0x0000000000007941 */ /* 0x000fea0003800000 */
.L_x_809:
        /* <DEDUP_REMOVED lines=18> */
.L_x_812:
[----:B------:R-:W-:Y:S05]  /*ac40*/  BSYNC B0 ;  /* 0x0000000000007941 */ /* 0x000fea0003800000 */
.L_x_811:
        /* <DEDUP_REMOVED lines=18> */
.L_x_814:
[----:B------:R-:W-:Y:S05]  /*ad70*/  BSYNC B0 ;  /* 0x0000000000007941 */ /* 0x000fea0003800000 */
.L_x_813:
        /* <DEDUP_REMOVED lines=10> */
.L_x_816:
[----:B------:R-:W-:Y:S05]  /*ae20*/  BSYNC B0 ;  /* 0x0000000000007941 */ /* 0x000fea0003800000 */
.L_x_815:
        /* <DEDUP_REMOVED lines=10> */
.L_x_818:
[----:B------:R-:W-:Y:S05]  /*aed0*/  BSYNC B0 ;  /* 0x0000000000007941 */ /* 0x000fea0003800000 */
.L_x_817:
        /* <DEDUP_REMOVED lines=10> */
.L_x_820:
[----:B------:R-:W-:Y:S05]  /*af80*/  BSYNC B0 ;  /* 0x0000000000007941 */ /* 0x000fea0003800000 */
.L_x_819:
        /* <DEDUP_REMOVED lines=10> */
.L_x_821:
        /* <DEDUP_REMOVED lines=13> */
.L_x_2402:


//--------------------- .text._ZN5flash16flash_fwd_kernelI23Flash_fwd_kernel_traitsILi256ELi64ELi64ELi4ELb0ELb0EN7cutlass10bfloat16_tE19Flash_kernel_traitsILi256ELi64ELi64ELi4ES3_EELb1ELb0ELb0ELb1ELb0ELb0ELb0ELb0EEEvNS_16Flash_fwd_paramsE --------------------------
	.section	.text._ZN5flash16flash_fwd_kernelI23Flash_fwd_kernel_traitsILi256ELi64ELi64ELi4ELb0ELb0EN7cutlass10bfloat16_tE19Flash_kernel_traitsILi256ELi64ELi64ELi4ES3_EELb1ELb0ELb0ELb1ELb0ELb0ELb0ELb0EEEvNS_16Flash_fwd_paramsE,"ax",@progbits
	.align	128
        .global         _ZN5flash16flash_fwd_kernelI23Flash_fwd_kernel_traitsILi256ELi64ELi64ELi4ELb0ELb0EN7cutlass10bfloat16_tE19Flash_kernel_traitsILi256ELi64ELi64ELi4ES3_EELb1ELb0ELb0ELb1ELb0ELb0ELb0ELb0EEEvNS_16Flash_fwd_paramsE
        .type           _ZN5flash16flash_fwd_kernelI23Flash_fwd_kernel_traitsILi256ELi64ELi64ELi4ELb0ELb0EN7cutlass10bfloat16_tE19Flash_kernel_traitsILi256ELi64ELi64ELi4ES3_EELb1ELb0ELb0ELb1ELb0ELb0ELb0ELb0EEEvNS_16Flash_fwd_paramsE,@function
        .size           _ZN5flash16flash_fwd_kernelI23Flash_fwd_kernel_traitsILi256ELi64ELi64ELi4ELb0ELb0EN7cutlass10bfloat16_tE19Flash_kernel_traitsILi256ELi64ELi64ELi4ES3_EELb1ELb0ELb0ELb1ELb0ELb0ELb0ELb0EEEvNS_16Flash_fwd_paramsE,(.L_x_2403 - _ZN5flash16flash_fwd_kernelI23Flash_fwd_kernel_traitsILi256ELi64ELi64ELi4ELb0ELb0EN7cutlass10bfloat16_tE19Flash_kernel_traitsILi256ELi64ELi64ELi4ES3_EELb1ELb0ELb0ELb1ELb0ELb0ELb0ELb0EEEvNS_16Flash_fwd_paramsE)
        .other          _ZN5flash16flash_fwd_kernelI23Flash_fwd_kernel_traitsILi256ELi64ELi64ELi4ELb0ELb0EN7cutlass10bfloat16_tE19Flash_kernel_traitsILi256ELi64ELi64ELi4ES3_EELb1ELb0ELb0ELb1ELb0ELb0ELb0ELb0EEEvNS_16Flash_fwd_paramsE,@"STO_CUDA_ENTRY STV_DEFAULT"
_ZN5flash16flash_fwd_kernelI23Flash_fwd_kernel_traitsILi256ELi64ELi64ELi4ELb0ELb0EN7cutlass10bfloat16_tE19Flash_kernel_traitsILi256ELi64ELi64ELi4ES3_EELb1ELb0ELb0ELb1ELb0ELb0ELb0ELb0EEEvNS_16Flash_fwd_paramsE:
.text._ZN5flash16flash_fwd_kernelI23Flash_fwd_kernel_traitsILi256ELi64ELi64ELi4ELb0ELb0EN7cutlass10bfloat16_tE19Flash_kernel_traitsILi256ELi64ELi64ELi4ES3_EELb1ELb0ELb0ELb1ELb0ELb0ELb0ELb0EEEvNS_16Flash_fwd_paramsE:
        /* <DEDUP_REMOVED lines=12> */
[----:B-1----:R-:W-:-:S04]  /*00c0*/  VIADD R1, R1, 0xffffff70 ;  /* 0xffffff7001017836 */ /* 0x002fc80000000000 */
        /* <DEDUP_REMOVED lines=10> */
[----:B------:R-:W-:Y:S01]  /*0170*/  UISETP.NE.AND.EX UP2, UPT, UR7, URZ, UPT, UP2 ;  /* 0x0000003f0700728c */ /* 0x000fe2000bf45320 */
[----:B------:R-:W-:Y:S01]  /*0180*/  ULDC.U8 UR6, c[0x0][0x3c2] ;  /* 0x0000f08000067ab9 */ /* 0x000fe20000000000 */
[----:B----4-:R-:W-:Y:S02]  /*0190*/  ULOP3.LUT UR4, UR30, UR17, UR29, 0xfe, !UPT ;  /* 0x000000111e047292 */ /* 0x010fe4000f8efe1d */
[----:B------:R-:W-:Y:S02]  /*01a0*/  UISETP.NE.AND UP3, UPT, UR6, URZ, UPT ;  /* 0x0000003f0600728c */ /* 0x000fe4000bf65270 */
[----:B------:R-:W-:Y:S01]  /*01b0*/  PLOP3.LUT P0, PT, PT, PT, UP2, 0x80, 0x0 ;  /* 0x000000000000781c */ /* 0x000fe20003f0f028 */
[----:B------:R-:W-:Y:S01]  /*01c0*/  ULDC.64 UR6, c[0x0][0x2f8] ;  /* 0x0000be0000067ab9 */ /* 0x000fe20000000a00 */
[----:B------:R-:W-:Y:S01]  /*01d0*/  LOP3.LUT P3, RZ, R102, UR4, RZ, 0xfc, !PT ;  /* 0x0000000466ff7c12 */ /* 0x000fe2000f86fcff */
[----:B------:R-:W-:-:S02]  /*01e0*/  ULDC.64 UR4, c[0x0][0x300] ;  /* 0x0000c00000047ab9 */ /* 0x000fc40000000a00 */
[----:B------:R-:W-:-:S04]  /*01f0*/  UISETP.NE.U32.AND UP1, UPT, UR4, URZ, UPT ;  /* 0x0000003f0400728c */ /* 0x000fc8000bf25070 */
[----:B------:R-:W-:-:S03]  /*0200*/  UISETP.NE.AND.EX UP1, UPT, UR5, URZ, UPT, UP1 ;  /* 0x0000003f0500728c */ /* 0x000fc6000bf25310 */
[----:B------:R-:W-:Y:S02]  /*0210*/  ULDC.64 UR4, c[0x0][0x2f8] ;  /* 0x0000be0000047ab9 */ /* 0x000fe40000000a00 */
[----:B------:R-:W-:Y:S01]  /*0220*/  UISETP.EQ.U32.AND UP0, UPT, UR4, URZ, UPT ;  /* 0x0000003f0400728c */ /* 0x000fe2000bf02070 */
[----:B------:R-:W1:Y:S03]  /*0230*/  @!P3 LDC.64 R8, c[0x0][0x3b8] ;  /* 0x0000ee00ff08bb82 */ /* 0x000e660000000a00 */
        /* <DEDUP_REMOVED lines=15> */
[----:B------:R-:W-:Y:S01]  /*0330*/  @!P3 IMAD.MOV.U32 R5, RZ, RZ, R7 ;  /* 0x000000ffff05b224 */ /* 0x000fe200078e0007 */
[----:B------:R-:W-:-:S04]  /*0340*/  PLOP3.LUT P2, PT, PT, PT, UP0, 0x80, 0x0 ;  /* 0x000000000000781c */ /* 0x000fc80003f4f008 */
[----:B------:R1:W-:Y:S04]  /*0350*/  @!P3 STG.E.64 desc[UR26][R8.64+0x8], R4 ;  /* 0x000008040800b986 */ /* 0x0003e8000c101b1a */
[----:B-1----:R-:W2:Y:S04]  /*0360*/  @P0 LDG.E R8, desc[UR26][R2.64] ;  /* 0x0000001a02080981 */ /* 0x002ea8000c1e1900 */
[----:B------:R1:W3:Y:S02]  /*0370*/  @P0 LDG.E R5, desc[UR26][R2.64+0x4] ;  /* 0x0000041a02050981 */ /* 0x0002e4000c1e1900 */
[----:B-1----:R-:W-:-:S02]  /*0380*/  IMAD.U32 R2, RZ, RZ, UR8 ;  /* 0x00000008ff027e24 */ /* 0x002fc4000f8e00ff */
[----:B------:R-:W-:Y:S01]  /*0390*/  IMAD.U32 R3, RZ, RZ, UR9 ;  /* 0x00000009ff037e24 */ /* 0x000fe2000f8e00ff */
[----:B------:R-:W-:Y:S01]  /*03a0*/  SHF.R.S32.HI R29, RZ, 0x1f, R102 ;  /* 0x0000001fff1d7819 */ /* 0x000fe20000011466 */
[----:B------:R-:W-:-:S03]  /*03b0*/  ULDC UR9, c[0x0][0x270] ;  /* 0x00009c0000097ab9 */ /* 0x000fc60000000800 */
[----:B------:R1:W4:Y:S02]  /*03c0*/  @P1 LDG.E R0, desc[UR26][R2.64] ;  /* 0x0000001a02001981 */ /* 0x000324000c1e1900 */
[----:B-1----:R-:W-:Y:S02]  /*03d0*/  IMAD.U32 R2, RZ, RZ, UR6 ;  /* 0x00000006ff027e24 */ /* 0x002fe4000f8e00ff */
[----:B------:R-:W-:-:S05]  /*03e0*/  IMAD.U32 R3, RZ, RZ, UR7 ;  /* 0x00000007ff037e24 */ /* 0x000fca000f8e00ff */
[----:B------:R-:W5:Y:S01]  /*03f0*/  @!P2 LDG.E R4, desc[UR26][R2.64] ;  /* 0x0000001a0204a981 */ /* 0x000f62000c1e1900 */
[----:B------:R-:W-:Y:S01]  /*0400*/  LEA.HI R30, R29, R102, RZ, 0x5 ;  /* 0x000000661d1e7211 */ /* 0x000fe200078f28ff */
[----:B------:R-:W-:Y:S01]  /*0410*/  UMOV UR8, URZ ;  /* 0x0000003f00087c82 */ /* 0x000fe20008000000 */
[----:B------:R-:W-:Y:S01]  /*0420*/  UIMAD UR7, UR29, UR9, UR30 ;  /* 0x000000091d0772a4 */ /* 0x000fe2000f8e021e */
[----:B------:R-:W-:Y:S01]  /*0430*/  UMOV UR16, 0xffffffff ;  /* 0xffffffff00107882 */ /* 0x000fe20000000000 */
[----:B------:R-:W-:Y:S01]  /*0440*/  UMOV UR6, 0xffffffff ;  /* 0xffffffff00067882 */ /* 0x000fe20000000000 */
[----:B--2---:R-:W-:Y:S02]  /*0450*/  @P0 R2UR UR16, R8 ;  /* 0x00000000081002ca */ /* 0x004fe400000e0000 */
[----:B---3--:R-:W-:Y:S02]  /*0460*/  @P0 R2UR UR18, R5 ;  /* 0x00000000051202ca */ /* 0x008fe400000e0000 */
[----:B------:R-:W-:Y:S01]  /*0470*/  ISETP.NE.U32.AND P0, PT, RZ, UR4, PT ;  /* 0x00000004ff007c0c */ /* 0x000fe2000bf05070 */
[----:B------:R-:W-:-:S10]  /*0480*/  USHF.L.U32 UR4, UR7, 0x5, URZ ;  /* 0x0000000507047899 */ /* 0x000fd4000800063f */
[----:B------:R-:W-:-:S07]  /*0490*/  @UP2 UIADD3 UR18, UR18, -UR16, URZ ;  /* 0x8000001012122290 */ /* 0x000fce000fffe03f */
[----:B------:R-:W-:Y:S01]  /*04a0*/  @!UP2 ULDC UR18, c[0x0][0x2c4] ;  /* 0x0000b1000012aab9 */ /* 0x000fe20000000800 */
[----:B----4-:R-:W-:Y:S02]  /*04b0*/  @P1 R2UR UR8, R0 ;  /* 0x00000000000812ca */ /* 0x010fe400000e0000 */
[----:B------:R-:W-:-:S05]  /*04c0*/  LOP3.LUT R0, R30, 0xffffffe0, RZ, 0xc0, !PT ;  /* 0xffffffe01e007812 */ /* 0x000fca00078ec0ff */
[----:B------:R-:W-:-:S05]  /*04d0*/  IMAD.IADD R50, R102, 0x1, -R0 ;  /* 0x0000000166327824 */ /* 0x000fca00078e0a00 */
[--C-:B------:R-:W-:Y:S02]  /*04e0*/  SHF.R.S32.HI R0, RZ, 0x1f, R50.reuse ;  /* 0x0000001fff007819 */ /* 0x100fe40000011432 */
[----:B-----5:R-:W-:Y:S02]  /*04f0*/  @!P2 R2UR UR6, R4 ;  /* 0x000000000406a2ca */ /* 0x020fe400000e0000 */
[----:B------:R-:W-:Y:S01]  /*0500*/  ISETP.NE.AND.EX P2, PT, RZ, UR5, PT, P0 ;  /* 0x00000005ff007c0c */ /* 0x000fe2000bf45300 */
[----:B------:R-:W-:Y:S01]  /*0510*/  USHF.R.S32.HI UR5, URZ, 0x1f, UR4 ;  /* 0x0000001f3f057899 */ /* 0x000fe20008011404 */
[----:B------:R-:W-:-:S05]  /*0520*/  IADD3 R103, P1, P0, R6, UR4, R50 ;  /* 0x0000000406677c10 */ /* 0x000fca000f83e032 */
[----:B------:R1:W-:Y:S01]  /*0530*/  STL [R1+0x4c], R103 ;  /* 0x00004c6701007387 */ /* 0x0003e20000100800 */
        /* <DEDUP_REMOVED lines=9> */
.L_x_822:
[----:B------:R-:W-:-:S05]  /*05d0*/  ULDC UR7, c[0x0][0x2c8] ;  /* 0x0000b20000077ab9 */ /* 0x000fca0000000800 */
.L_x_823:
        /* <DEDUP_REMOVED lines=58> */
.L_x_825:
[----:B------:R-:W-:Y:S01]  /*0980*/  ULDC UR4, c[0x0][0x278] ;  /* 0x00009e0000047ab9 */ /* 0x000fe20000000800 */
[----:B------:R-:W2:Y:S01]  /*0990*/  S2R R2, SR_CTAID.Z ;  /* 0x0000000000027919 */ /* 0x000ea20000002700 */
[----:B------:R-:W-:Y:S01]  /*09a0*/  IMAD.U32 R0, RZ, RZ, UR4 ;  /* 0x00000004ff007e24 */ /* 0x000fe2000f8e00ff */
[----:B------:R-:W-:Y:S01]  /*09b0*/  UMOV UR14, URZ ;  /* 0x0000003f000e7c82 */ /* 0x000fe20008000000 */
[----:B------:R-:W-:Y:S01]  /*09c0*/  LEA.HI R3, R29, R102, RZ, 0x6 ;  /* 0x000000661d037211 */ /* 0x000fe200078f30ff */
[----:B------:R-:W-:Y:S02]  /*09d0*/  IMAD.U32 R12, RZ, RZ, UR17 ;  /* 0x00000011ff0c7e24 */ /* 0x000fe4000f8e00ff */
[----:B------:R-:W-:-:S04]  /*09e0*/  IABS R0, R0 ;  /* 0x0000000000007213 */ /* 0x000fc80000000000 */
[----:B------:R-:W-:-:S13]  /*09f0*/  R2UR UR7, R0 ;  /* 0x00000000000772ca */ /* 0x000fda00000e0000 */
[----:B------:R-:W3:Y:S08]  /*0a00*/  I2F.RP R0, UR7 ;  /* 0x0000000700007d06 */ /* 0x000ef00008209400 */
[----:B---3--:R-:W3:Y:S02]  /*0a10*/  MUFU.RCP R0, R0 ;  /* 0x0000000000007308 */ /* 0x008ee40000001000 */
[----:B---3--:R-:W-:-:S06]  /*0a20*/  VIADD R0, R0, 0xffffffe ;  /* 0x0ffffffe00007836 */ /* 0x008fcc0000000000 */
[----:B------:R-:W3:Y:S02]  /*0a30*/  F2I.FTZ.U32.TRUNC.NTZ R0, R0 ;  /* 0x0000000000007305 */ /* 0x000ee4000021f000 */
[----:B---3--:R-:W-:Y:S02]  /*0a40*/  R2UR UR15, R0 ;  /* 0x00000000000f72ca */ /* 0x008fe400000e0000 */
[----:B--2---:R-:W-:-:S04]  /*0a50*/  IABS R0, R2 ;  /* 0x0000000200007213 */ /* 0x004fc80000000000 */
        /* <DEDUP_REMOVED lines=8> */
[----:B------:R-:W-:Y:S01]  /*0ae0*/  IMAD.IADD R27, R102, 0x1, -R2 ;  /* 0x00000001661b7824 */ /* 0x000fe200078e0a02 */
[----:B------:R-:W-:Y:S01]  /*0af0*/  UIMAD.WIDE.U32 UR14, UR15, UR9, UR14 ;  /* 0x000000090f0e72a5 */ /* 0x000fe2000f8e000e */
[----:B------:R-:W-:Y:S01]  /*0b00*/  IMAD.WIDE R12, R12, 0x40, R18 ;  /* 0x000000400c0c7825 */ /* 0x000fe200078e0212 */
[----:B------:R-:W-:-:S03]  /*0b10*/  LOP3.LUT R0, R0, 0x1c0, RZ, 0xc0, !PT ;  /* 0x000001c000007812 */ /* 0x000fc600078ec0ff */
[----:B------:R-:W-:Y:S02]  /*0b20*/  IMAD.SHL.U32 R48, R27, 0x8, RZ ;  /* 0x000000081b307824 */ /* 0x000fe400078e00ff */
[----:B------:R-:W-:Y:S02]  /*0b30*/  UMOV UR9, UR15 ;  /* 0x0000000f00097c82 */ /* 0x000fe40008000000 */
[----:B------:R-:W-:Y:S01]  /*0b40*/  UIMAD.WIDE.U32 UR14, UR9, UR5, URZ ;  /* 0x00000005090e72a5 */ /* 0x000fe2000f8e003f */
[----:B------:R-:W-:Y:S02]  /*0b50*/  LOP3.LUT R2, R0, 0x38, R48, 0xf8, !PT ;  /* 0x0000003800027812 */ /* 0x000fe400078ef830 */
[----:B------:R-:W-:Y:S02]  /*0b60*/  SHF.R.U32.HI R0, RZ, 0x3, R0 ;  /* 0x00000003ff007819 */ /* 0x000fe40000011600 */
[----:B------:R-:W-:Y:S02]  /*0b70*/  SHF.R.S32.HI R49, RZ, 0x1f, R48 ;  /* 0x0000001fff317819 */ /* 0x000fe40000011430 */
[----:B------:R-:W-:Y:S01]  /*0b80*/  UMOV UR19, UR15 ;  /* 0x0000000f00137c82 */ /* 0x000fe20008000000 */
[----:B------:R-:W-:Y:S01]  /*0b90*/  LOP3.LUT R0, R2, R0, RZ, 0x3c, !PT ;  /* 0x0000000002007212 */ /* 0x000fe200078e3cff */
[----:B------:R-:W-:Y:S01]  /*0ba0*/  UIADD3 UR9, -UR19, URZ, URZ ;  /* 0x0000003f13097290 */ /* 0x000fe2000fffe13f */
[----:B------:R-:W-:-:S03]  /*0bb0*/  IMAD.SHL.U32 R2, R3, 0x8, RZ ;  /* 0x0000000803027824 */ /* 0x000fc600078e00ff */
[----:B------:R-:W-:Y:S02]  /*0bc0*/  UIMAD UR9, UR7, UR9, UR5 ;  /* 0x00000009070972a4 */ /* 0x000fe4000f8e0205 */
[----:B------:R-:W-:Y:S01]  /*0bd0*/  USHF.R.S32.HI UR5, URZ, 0x1f, UR30 ;  /* 0x0000001f3f057899 */ /* 0x000fe2000801141e */
[----:B------:R-:W-:Y:S01]  /*0be0*/  LOP3.LUT R214, R0, 0xfffffe00, R2, 0xf8, !PT ;  /* 0xfffffe0000d67812 */ /* 0x000fe200078ef802 */
        /* <DEDUP_REMOVED lines=31> */
.L_x_826:
[----:B------:R-:W-:Y:S01]  /*0de0*/  ULDC.64 UR8, c[0x0][0x258] ;  /* 0x0000960000087ab9 */ /* 0x000fe20000000a00 */
[----:B------:R-:W-:Y:S01]  /*0df0*/  IMAD R0, R19, UR12, RZ ;  /* 0x0000000c13007c24 */ /* 0x000fe2000f8e02ff */
[----:B------:R-:W-:Y:S01]  /*0e00*/  IADD3 R2, P0, R48, UR34, RZ ;  /* 0x0000002230027c10 */ /* 0x000fe2000ff1e0ff */
[----:B------:R-:W-:Y:S01]  /*0e10*/  UIMAD UR15, UR5, UR8, URZ ;  /* 0x00000008050f72a4 */ /* 0x000fe2000f8e023f */
[----:B------:R-:W2:Y:S01]  /*0e20*/  S2UR UR4, SR_CgaCtaId ;  /* 0x00000000000479c3 */ /* 0x000ea20000008800 */
[C---:B------:R-:W-:Y:S01]  /*0e30*/  IMAD R6, R18.reuse, UR13, R0 ;  /* 0x0000000d12067c24 */ /* 0x040fe2000f8e0200 */
[----:B------:R-:W-:Y:S01]  /*0e40*/  IADD3.X R3, R49, UR10, RZ, P0, !PT ;  /* 0x0000000a31037c10 */ /* 0x000fe200087fe4ff */
[----:B------:R-:W-:Y:S01]  /*0e50*/  IMAD.U32 R0, RZ, RZ, UR8 ;  /* 0x00000008ff007e24 */ /* 0x000fe2000f8e00ff */
[----:B------:R-:W-:Y:S01]  /*0e60*/  UIMAD UR15, UR30, UR9, UR15 ;  /* 0x000000091e0f72a4 */ /* 0x000fe2000f8e020f */
[----:B------:R-:W-:Y:S01]  /*0e70*/  IMAD.WIDE.U32 R4, R18, UR12, R48 ;  /* 0x0000000c12047c25 */ /* 0x000fe2000f8e0030 */
[----:B------:R-:W-:Y:S01]  /*0e80*/  ULDC.64 UR10, c[0x0][0x260] ;  /* 0x00009800000a7ab9 */ /* 0x000fe20000000a00 */
[----:B------:R-:W-:Y:S01]  /*0e90*/  ULDC.64 UR8, c[0x0][0x268] ;  /* 0x00009a0000087ab9 */ /* 0x000fe20000000a00 */
[----:B------:R-:W-:Y:S01]  /*0ea0*/  MOV R20, UR10 ;  /* 0x0000000a00147c02 */ /* 0x000fe20008000f00 */
[----:B------:R-:W-:Y:S01]  /*0eb0*/  IMAD.U32 R31, RZ, RZ, UR8 ;  /* 0x00000008ff1f7e24 */ /* 0x000fe2000f8e00ff */
[----:B------:R-:W-:Y:S01]  /*0ec0*/  UIADD3 UR34, -UR25, UR18, URZ ;  /* 0x0000001219227290 */ /* 0x000fe2000fffe13f */
[----:B------:R-:W-:Y:S01]  /*0ed0*/  IADD3 R10, P1, R4, UR22, RZ ;  /* 0x00000016040a7c10 */ /* 0x000fe2000ff3e0ff */
[----:B------:R-:W-:Y:S01]  /*0ee0*/  IMAD.WIDE.U32 R16, R0, UR30, R2 ;  /* 0x0000001e00107c25 */ /* 0x000fe2000f8e0002 */
[----:B------:R3:W-:Y:S01]  /*0ef0*/  STL [R1+0x50], R20 ;  /* 0x0000501401007387 */ /* 0x0007e20000100800 */
[----:B------:R-:W-:Y:S01]  /*0f00*/  UMOV UR35, 0x400 ;  /* 0x0000040000237882 */ /* 0x000fe20000000000 */
[----:B------:R-:W-:Y:S01]  /*0f10*/  IADD3.X R11, R5, UR21, R6, P1, !PT ;  /* 0x00000015050b7c10 */ /* 0x000fe20008ffe406 */
[----:B------:R-:W-:Y:S01]  /*0f20*/  UIMAD UR31, UR14, UR10, URZ ;  /* 0x0000000a0e1f72a4 */ /* 0x000fe2000f8e023f */
[----:B------:R3:W-:Y:S01]  /*0f30*/  STL [R1+0x54], R31 ;  /* 0x0000541f01007387 */ /* 0x0007e20000100800 */
[C---:B------:R-:W-:Y:S01]  /*0f40*/  ISETP.GE.AND P1, PT, R18.reuse, UR34, PT ;  /* 0x0000002212007c0c */ /* 0x040fe2000bf26270 */
[----:B------:R-:W-:Y:S01]  /*0f50*/  UIMAD UR14, UR14, UR8, URZ ;  /* 0x000000080e0e72a4 */ /* 0x000fe2000f8e023f */
[C---:B------:R-:W-:Y:S01]  /*0f60*/  VIADD R24, R18.reuse, 0x10 ;  /* 0x0000001012187836 */ /* 0x040fe20000000000 */
[C---:B------:R-:W-:Y:S01]  /*0f70*/  IADD3 R25, R18.reuse, 0x20, RZ ;  /* 0x0000002012197810 */ /* 0x040fe20007ffe0ff */
[----:B------:R-:W-:Y:S01]  /*0f80*/  UIMAD UR11, UR19, UR11, UR31 ;  /* 0x0000000b130b72a4 */ /* 0x000fe2000f8e021f */
[----:B------:R-:W-:Y:S01]  /*0f90*/  IADD3 R15, R17, UR15, RZ ;  /* 0x0000000f110f7c10 */ /* 0x000fe2000fffe0ff */
[----:B--2---:R-:W-:Y:S01]  /*0fa0*/  ULEA UR4, UR4, UR35, 0x18 ;  /* 0x0000002304047291 */ /* 0x004fe2000f8ec03f */
[----:B------:R-:W-:Y:S01]  /*0fb0*/  BSSY B0, `(.L_x_827) ;  /* 0x0000036000007945 */ /* 0x000fe20003800000 */
[----:B------:R-:W-:Y:S01]  /*0fc0*/  UIMAD UR31, UR19, UR9, UR14 ;  /* 0x00000009131f72a4 */ /* 0x000fe2000f8e020e */
[----:B------:R-:W-:Y:S01]  /*0fd0*/  VIADD R26, R18, 0x30 ;  /* 0x00000030121a7836 */ /* 0x000fe20000000000 */
[----:B------:R-:W-:Y:S01]  /*0fe0*/  ISETP.GE.AND P0, PT, R24, UR34, PT ;  /* 0x0000002218007c0c */ /* 0x000fe2000bf06270 */
[C---:B------:R-:W-:Y:S01]  /*0ff0*/  VIADD R248, R48.reuse, 0x40 ;  /* 0x0000004030f87836 */ /* 0x040fe20000000000 */
[----:B------:R-:W-:Y:S01]  /*1000*/  ISETP.GE.AND P5, PT, R25, UR34, PT ;  /* 0x0000002219007c0c */ /* 0x000fe2000bfa6270 */
[C---:B------:R-:W-:Y:S01]  /*1010*/  VIADD R249, R48.reuse, 0xc0 ;  /* 0x000000c030f97836 */ /* 0x040fe20000000000 */
[----:B------:R-:W-:-:S02]  /*1020*/  IADD3 R245, R48, 0x80, RZ ;  /* 0x0000008030f57810 */ /* 0x000fc40007ffe0ff */
        /* <DEDUP_REMOVED lines=46> */
.L_x_828:
[----:B------:R-:W-:Y:S05]  /*1310*/  BSYNC B0 ;  /* 0x0000000000007941 */ /* 0x000fea0003800000 */
.L_x_827:
[----:B------:R-:W-:Y:S01]  /*1320*/  IMAD.WIDE.U32 R32, R20, UR19, R10 ;  /* 0x0000001314207c25 */ /* 0x000fe2000f8e000a */
[----:B------:R-:W-:Y:S01]  /*1330*/  BSSY B0, `(.L_x_829) ;  /* 0x0000036000007945 */ /* 0x000fe20003800000 */
[----:B------:R-:W-:Y:S02]  /*1340*/  ISETP.GE.AND P6, PT, R26, UR34, PT ;  /* 0x000000221a007c0c */ /* 0x000fe4000bfc6270 */
[----:B------:R-:W-:Y:S01]  /*1350*/  IMAD R0, R19, UR6, RZ ;  /* 0x0000000613007c24 */ /* 0x000fe2000f8e02ff */
[----:B------:R1:W-:Y:S01]  /*1360*/  STL.64 [R1+0x28], R32 ;  /* 0x0000282001007387 */ /* 0x0003e20000100a00 */
[----:B------:R-:W-:-:S04]  /*1370*/  IMAD.WIDE.U32 R22, R18, UR6, R48 ;  /* 0x0000000612167c25 */ /* 0x000fc8000f8e0030 */
[----:B------:R-:W-:Y:S01]  /*1380*/  IMAD R28, R18, UR7, R0 ;  /* 0x00000007121c7c24 */ /* 0x000fe2000f8e0200 */
[----:B------:R-:W-:Y:S06]  /*1390*/  @P0 BRA `(.L_x_830) ;  /* 0x0000000000bc0947 */ /* 0x000fec0003800000 */
        /* <DEDUP_REMOVED lines=16> */
[----:B------:R-:W3:Y:S01]  /*14a0*/  @!P2 LDC.64 R10, c[0x0][0x210] ;  /* 0x00008400ff0aab82 */ /* 0x000ee20000000a00 */
[----:B--2---:R-:W-:-:S04]  /*14b0*/  @!P3 LEA R6, P0, R2, R6, 0x1 ;  /* 0x000000060206b211 */ /* 0x004fc800078008ff */
[C---:B------:R-:W-:Y:S02]  /*14c0*/  @!P3 LEA.HI.X R7, R2.reuse, R7, R0, 0x1, P0 ;  /* 0x000000070207b211 */ /* 0x040fe400000f0c00 */
[----:B------:R-:W-:Y:S02]  /*14d0*/  ISETP.GE.AND P0, PT, R249, UR10, PT ;  /* 0x0000000af9007c0c */ /* 0x000fe4000bf06270 */
[----:B-----5:R-:W-:-:S04]  /*14e0*/  @!P4 LEA R8, P1, R2, R8, 0x1 ;  /* 0x000000080208c211 */ /* 0x020fc800078208ff */
[C---:B------:R-:W-:Y:S02]  /*14f0*/  @!P4 LEA.HI.X R9, R2.reuse, R9, R0, 0x1, P1 ;  /* 0x000000090209c211 */ /* 0x040fe400008f0c00 */
        /* <DEDUP_REMOVED lines=25> */
.L_x_830:
[----:B------:R-:W-:Y:S05]  /*1690*/  BSYNC B0 ;  /* 0x0000000000007941 */ /* 0x000fea0003800000 */
.L_x_829:
[----:B------:R-:W-:Y:S04]  /*16a0*/  BSSY B0, `(.L_x_831) ;  /* 0x0000031000007945 */ /* 0x000fe80003800000 */
[----:B------:R-:W-:Y:S05]  /*16b0*/  @P5 BRA `(.L_x_832) ;  /* 0x0000000000bc5947 */ /* 0x000fea0003800000 */
[----:B------:R-:W-:Y:S01]  /*16c0*/  ULDC UR10, c[0x0][0x2d0] ;  /* 0x0000b400000a7ab9 */ /* 0x000fe20000000800 */
[----:B--2-4-:R-:W-:Y:S01]  /*16d0*/  IADD3 R4, P0, R12, 0x20, RZ ;  /* 0x000000200c047810 */ /* 0x014fe20007f1e0ff */
        /* <DEDUP_REMOVED lines=45> */
.L_x_832:
[----:B------:R-:W-:Y:S05]  /*19b0*/  BSYNC B0 ;  /* 0x0000000000007941 */ /* 0x000fea0003800000 */
.L_x_831:
        /* <DEDUP_REMOVED lines=18> */
[----:B---3--:R-:W3:Y:S01]  /*1ae0*/  @!P2 LDC.64 R20, c[0x0][0x210] ;  /* 0x00008400ff14ab82 */ /* 0x008ee20000000a00 */
        /* <DEDUP_REMOVED lines=30> */
.L_x_834:
[----:B------:R-:W-:Y:S05]  /*1cd0*/  BSYNC B0 ;  /* 0x0000000000007941 */ /* 0x000fea0003800000 */
.L_x_833:
[----:B------:R-:W-:Y:S01]  /*1ce0*/  ULEA.HI.SX32 UR10, UR20, 0xffffffff, 0x1a ;  /* 0xffffffff140a7891 */ /* 0x000fe2000f8fd23f */
[----:B------:R-:W-:Y:S01]  /*1cf0*/  VIADD R105, R33, UR11 ;  /* 0x0000000b21697c36 */ /* 0x000fe20008000000 */
[----:B------:R-:W-:Y:S01]  /*1d00*/  USHF.L.U32 UR15, UR12, 0x6, URZ ;  /* 0x000000060c0f7899 */ /* 0x000fe2000800063f */
[----:B------:R-:W-:Y:S01]  /*1d10*/  IMAD.MOV.U32 R104, RZ, RZ, R32 ;  /* 0x000000ffff687224 */ /* 0x000fe200078e0020 */
[----:B------:R-:W-:Y:S01]  /*1d20*/  UIMAD UR36, UR10, -0x40, UR28 ;  /* 0xffffffc00a2478a4 */ /* 0x000fe2000f8e021c */
[----:B------:R-:W-:Y:S01]  /*1d30*/  BSSY B0, `(.L_x_835) ;  /* 0x0000033000007945 */ /* 0x000fe20003800000 */
[----:B------:R-:W-:Y:S02]  /*1d40*/  USHF.L.U64.HI UR14, UR12, 0x6, UR13 ;  /* 0x000000060c0e7899 */ /* 0x000fe4000801020d */
[----:B------:R1:W-:Y:S01]  /*1d50*/  STL.64 [R1+0x18], R104 ;  /* 0x0000186801007387 */ /* 0x0003e20000100a00 */
[----:B------:R-:W-:Y:S01]  /*1d60*/  USHF.R.S32.HI UR37, URZ, 0x1f, UR10 ;  /* 0x0000001f3f257899 */ /* 0x000fe2000801140a */
[----:B------:R-:W-:Y:S01]  /*1d70*/  ISETP.GE.AND P1, PT, R18, UR36, PT ;  /* 0x0000002412007c0c */ /* 0x000fe2000bf26270 */
[----:B------:R-:W-:Y:S01]  /*1d80*/  UIMAD UR8, UR14, UR10, URZ ;  /* 0x0000000a0e0872a4 */ /* 0x000fe2000f8e023f */
[----:B------:R-:W-:-:S02]  /*1d90*/  MOV R100, UR15 ;  /* 0x0000000f00647c02 */ /* 0x000fc40008000f00 */
[----:B------:R-:W-:Y:S01]  /*1da0*/  ISETP.GE.AND P0, PT, R24, UR36, PT ;  /* 0x0000002418007c0c */ /* 0x000fe2000bf06270 */
[----:B------:R-:W-:Y:S01]  /*1db0*/  UIMAD UR8, UR37, UR15, UR8 ;  /* 0x0000000f250872a4 */ /* 0x000fe2000f8e0208 */
[----:B------:R-:W-:Y:S01]  /*1dc0*/  ISETP.GE.AND P5, PT, R25, UR36, PT ;  /* 0x0000002419007c0c */ /* 0x000fe2000bfa6270 */
[----:B--2-4-:R-:W-:-:S04]  /*1dd0*/  IMAD.WIDE.U32 R2, R100, UR10, R104 ;  /* 0x0000000a64027c25 */ /* 0x014fc8000f8e0068 */
[----:B------:R-:W-:Y:S02]  /*1de0*/  VIADD R5, R3, UR8 ;  /* 0x0000000803057c36 */ /* 0x000fe40008000000 */
[----:B------:R-:W-:Y:S06]  /*1df0*/  @P1 BRA `(.L_x_836) ;  /* 0x0000000000981947 */ /* 0x000fec0003800000 */
[----:B------:R-:W-:Y:S02]  /*1e00*/  ULDC UR8, c[0x0][0x2d0] ;  /* 0x0000b40000087ab9 */ /* 0x000fe40000000800 */
[----:B------:R-:W-:Y:S02]  /*1e10*/  ISETP.GE.AND P4, PT, R248, UR8, PT ;  /* 0x00000008f8007c0c */ /* 0x000fe4000bf86270 */
[----:B------:R-:W-:Y:S02]  /*1e20*/  ISETP.GE.AND P6, PT, R48, UR8, PT ;  /* 0x0000000830007c0c */ /* 0x000fe4000bfc6270 */
[----:B------:R-:W-:-:S09]  /*1e30*/  ISETP.GE.AND P3, PT, R245, UR8, PT ;  /* 0x00000008f5007c0c */ /* 0x000fd2000bf66270 */
[----:B------:R-:W2:Y:S02]  /*1e40*/  @!P4 LDC.64 R8, c[0x0][0x218] ;  /* 0x00008600ff08cb82 */ /* 0x000ea40000000a00 */
[----:B------:R4:W-:Y:S06]  /*1e50*/  @P6 STS.128 [R214+0x8000], RZ ;  /* 0x008000ffd6006388 */ /* 0x0009ec0000000c00 */
        /* <DEDUP_REMOVED lines=32> */
.L_x_836:
[----:B------:R-:W-:Y:S05]  /*2060*/  BSYNC B0 ;  /* 0x0000000000007941 */ /* 0x000fea0003800000 */
.L_x_835:
        /* <DEDUP_REMOVED lines=11> */
[----:B----4-:R-:W4:Y:S02]  /*2120*/  @!P3 LDC.64 R8, c[0x0][0x218] ;  /* 0x00008600ff08bb82 */ /* 0x010f240000000a00 */
[----:B------:R1:W-:Y:S06]  /*2130*/  @P4 STS.128 [R214+0x8800], RZ ;  /* 0x008800ffd6004388 */ /* 0x0003ec0000000c00 */
[----:B------:R-:W5:Y:S08]  /*2140*/  @!P4 LDC.64 R10, c[0x0][0x218] ;  /* 0x00008600ff0acb82 */ /* 0x000f700000000a00 */
[----:B--2---:R-:W2:Y:S01]  /*2150*/  @!P2 LDC.64 R6, c[0x0][0x218] ;  /* 0x00008600ff06ab82 */ /* 0x004ea20000000a00 */
[----:B----4-:R-:W-:-:S04]  /*2160*/  @!P3 LEA R8, P0, R0, R8, 0x1 ;  /* 0x000000080008b211 */ /* 0x010fc800078008ff */
[C---:B------:R-:W-:Y:S02]  /*2170*/  @!P3 LEA.HI.X R9, R0.reuse, R9, R12, 0x1, P0 ;  /* 0x000000090009b211 */ /* 0x040fe400000f0c0c */
        /* <DEDUP_REMOVED lines=28> */
.L_x_838:
[----:B------:R-:W-:Y:S05]  /*2340*/  BSYNC B0 ;  /* 0x0000000000007941 */ /* 0x000fea0003800000 */
.L_x_837:
        /* <DEDUP_REMOVED lines=44> */
.L_x_840:
[----:B------:R-:W-:Y:S05]  /*2610*/  BSYNC B0 ;  /* 0x0000000000007941 */ /* 0x000fea0003800000 */
.L_x_839:
        /* <DEDUP_REMOVED lines=11> */
[----:B-12-4-:R-:W1:Y:S01]  /*26d0*/  @!P5 LDC.64 R8, c[0x0][0x218] ;  /* 0x00008600ff08db82 */ /* 0x016e620000000a00 */
        /* <DEDUP_REMOVED lines=33> */
.L_x_842:
[----:B------:R-:W-:Y:S05]  /*28f0*/  BSYNC B0 ;  /* 0x0000000000007941 */ /* 0x000fea0003800000 */
.L_x_841:
        /* <DEDUP_REMOVED lines=10> */
[----:B-12---:R-:W-:Y:S01]  /*29a0*/  LEA.HI R5, R29, R102, RZ, 0x4 ;  /* 0x000000661d057211 */ /* 0x006fe200078f20ff */
[----:B------:R-:W-:Y:S01]  /*29b0*/  @UP1 UIMAD.WIDE.U32 UR40, UR29, UR8, UR40 ;  /* 0x000000081d2812a5 */ /* 0x000fe2000f8e0028 */
[----:B------:R-:W-:-:S04]  /*29c0*/  DEPBAR.LE SB0, 0x0 ;  /* 0x000080000000791a */ /* 0x000fc80000000000 */
[----:B------:R-:W-:Y:S02]  /*29d0*/  @UP1 UIMAD UR9, UR29, UR9, UR38 ;  /* 0x000000091d0912a4 */ /* 0x000fe4000f8e0226 */
[----:B------:R-:W-:Y:S02]  /*29e0*/  @UP1 ULEA UR12, UP0, UR40, UR12, 0x2 ;  /* 0x0000000c280c1291 */ /* 0x000fe4000f80103f */
[----:B------:R-:W-:Y:S01]  /*29f0*/  @UP1 UIADD3 UR9, UR41, UR9, URZ ;  /* 0x0000000929091290 */ /* 0x000fe2000fffe03f */
[----:B------:R-:W-:-:S03]  /*2a00*/  @UP1 ULDC UR5, c[0x0][0x2e8] ;  /* 0x0000ba0000051ab9 */ /* 0x000fc60000000800 */
[----:B------:R-:W-:Y:S01]  /*2a10*/  @UP1 ULEA.HI.X UR13, UR40, UR13, UR9, 0x2, UP0 ;  /* 0x0000000d280d1291 */ /* 0x000fe200080f1409 */
[----:B------:R-:W-:-:S05]  /*2a20*/  IMAD.U32 R2, RZ, RZ, UR12 ;  /* 0x0000000cff027e24 */ /* 0x000fca000f8e00ff */
[----:B------:R-:W-:-:S05]  /*2a30*/  IMAD.U32 R3, RZ, RZ, UR13 ;  /* 0x0000000dff037e24 */ /* 0x000fca000f8e00ff */
[----:B----4-:R1:W2:Y:S01]  /*2a40*/  @P1 LDG.E R8, desc[UR26][R2.64] ;  /* 0x0000001a02081981 */ /* 0x0102a2000c1e1900 */
[----:B------:R-:W-:Y:S01]  /*2a50*/  LOP3.LUT R0, R5, 0xfffffff0, RZ, 0xc0, !PT ;  /* 0xfffffff005007812 */ /* 0x000fe200078ec0ff */
[----:B------:R-:W2:Y:S01]  /*2a60*/  @P1 MUFU.RCP R6, UR5 ;  /* 0x0000000500061d08 */ /* 0x000ea20008001000 */
[----:B------:R-:W-:Y:S01]  /*2a70*/  ISETP.GE.AND P3, PT, R18, UR36, PT ;  /* 0x0000002412007c0c */ /* 0x000fe2000bf66270 */
[----:B------:R-:W-:Y:S01]  /*2a80*/  BAR.SYNC.DEFER_BLOCKING 0x0 ;  /* 0x0000000000007b1d */ /* 0x000fe20000010000 */
[----:B------:R-:W-:Y:S01]  /*2a90*/  UIMAD.WIDE.U32 UR8, UR10, UR6, URZ ;  /* 0x000000060a0872a5 */ /* 0x000fe2000f8e003f */
[----:B------:R-:W-:Y:S01]  /*2aa0*/  IMAD.IADD R0, R102, 0x1, -R0 ;  /* 0x0000000166007824 */ /* 0x000fe200078e0a00 */
[----:B------:R-:W-:Y:S01]  /*2ab0*/  UIMAD UR5, UR37, UR6, URZ ;  /* 0x00000006250572a4 */ /* 0x000fe2000f8e023f */
[----:B------:R-:W-:Y:S02]  /*2ac0*/  SHF.R.S32.HI R51, RZ, 0x5, R30 ;  /* 0x00000005ff337819 */ /* 0x000fe4000001141e */
[----:B------:R-:W-:Y:S01]  /*2ad0*/  BSSY B0, `(.L_x_843) ;  /* 0x0000057000007945 */ /* 0x000fe20003800000 */
[----:B------:R-:W-:Y:S01]  /*2ae0*/  UIMAD UR5, UR10, UR7, UR5 ;  /* 0x000000070a0572a4 */ /* 0x000fe2000f8e0205 */
[----:B------:R-:W-:-:S03]  /*2af0*/  ISETP.GE.AND P5, PT, R25, UR36, PT ;  /* 0x0000002419007c0c */ /* 0x000fc6000bfa6270 */
[----:B------:R-:W-:Y:S01]  /*2b00*/  UIADD3 UR5, UR9, UR5, URZ ;  /* 0x0000000509057290 */ /* 0x000fe2000fffe03f */
[----:B-1----:R-:W-:Y:S02]  /*2b10*/  SHF.R.S32.HI R2, RZ, 0x1f, R0 ;  /* 0x0000001fff027819 */ /* 0x002fe40000011400 */
[----:B------:R-:W-:Y:S01]  /*2b20*/  SHF.R.S32.HI R3, RZ, 0x4, R5 ;  /* 0x00000004ff037819 */ /* 0x000fe20000011405 */
[----:B------:R1:W-:Y:S01]  /*2b30*/  @P3 STS.128 [R214+0x10000], RZ ;  /* 0x010000ffd6003388 */ /* 0x0003e20000000c00 */
[----:B------:R-:W-:Y:S02]  /*2b40*/  LEA.HI R7, R2, R0, RZ, 0x3 ;  /* 0x0000000002077211 */ /* 0x000fe400078f18ff */
[----:B------:R-:W-:Y:S01]  /*2b50*/  LEA.HI R2, R5, R3, RZ, 0x1 ;  /* 0x0000000305027211 */ /* 0x000fe200078f08ff */
[----:B------:R-:W-:Y:S01]  /*2b60*/  IMAD.SHL.U32 R5, R27, 0x40, RZ ;  /* 0x000000401b057824 */ /* 0x000fe200078e00ff */
[----:B------:R-:W-:Y:S01]  /*2b70*/  LOP3.LUT R4, R7, 0xfffffff8, RZ, 0xc0, !PT ;  /* 0xfffffff807047812 */ /* 0x000fe200078ec0ff */
[----:B------:R1:W-:Y:S01]  /*2b80*/  @P3 STS.128 [R214+0x12000], RZ ;  /* 0x012000ffd6003388 */ /* 0x0003e20000000c00 */
[----:B------:R-:W-:-:S03]  /*2b90*/  LOP3.LUT R2, R2, 0xfffffffe, RZ, 0xc0, !PT ;  /* 0xfffffffe02027812 */ /* 0x000fc600078ec0ff */
[----:B------:R-:W-:Y:S01]  /*2ba0*/  IMAD.IADD R36, R0, 0x1, -R4 ;  /* 0x0000000100247824 */ /* 0x000fe200078e0a04 */
[----:B------:R-:W-:Y:S01]  /*2bb0*/  LOP3.LUT R0, R5, 0x1c0, RZ, 0xc0, !PT ;  /* 0x000001c005007812 */ /* 0x000fe200078ec0ff */
[----:B------:R-:W-:Y:S01]  /*2bc0*/  IMAD.SHL.U32 R4, R18, 0x8, RZ ;  /* 0x0000000812047824 */ /* 0x000fe200078e00ff */
[----:B------:R1:W-:Y:S01]  /*2bd0*/  @P3 STS.128 [R214+0x14000], RZ ;  /* 0x014000ffd6003388 */ /* 0x0003e20000000c00 */
[----:B------:R-:W-:Y:S02]  /*2be0*/  IMAD.IADD R3, R3, 0x1, -R2 ;  /* 0x0000000103037824 */ /* 0x000fe400078e0a02 */
[----:B------:R-:W-:Y:S01]  /*2bf0*/  IMAD.SHL.U32 R2, R36, 0x40, RZ ;  /* 0x0000004024027824 */ /* 0x000fe200078e00ff */
[----:B------:R-:W-:Y:S01]  /*2c00*/  LOP3.LUT R4, R0, 0x8, R4, 0xf8, !PT ;  /* 0x0000000800047812 */ /* 0x000fe200078ef804 */
[----:B------:R-:W-:Y:S01]  /*2c10*/  IMAD.SHL.U32 R5, R3, 0x8, RZ ;  /* 0x0000000803057824 */ /* 0x000fe200078e00ff */
[----:B------:R-:W-:Y:S01]  /*2c20*/  SHF.R.U32.HI R0, RZ, 0x3, R0 ;  /* 0x00000003ff007819 */ /* 0x000fe20000011600 */
[----:B------:R1:W-:Y:S01]  /*2c30*/  @P3 STS.128 [R214+0x16000], RZ ;  /* 0x016000ffd6003388 */ /* 0x0003e20000000c00 */
[----:B------:R-:W-:-:S02]  /*2c40*/  LOP3.LUT R2, R2, 0x1c0, RZ, 0xc0, !PT ;  /* 0x000001c002027812 */ /* 0x000fc400078ec0ff */
[----:B------:R-:W-:Y:S02]  /*2c50*/  LOP3.LUT R0, R4, R0, RZ, 0x3c, !PT ;  /* 0x0000000004007212 */ /* 0x000fe400078e3cff */
[----:B------:R-:W-:Y:S02]  /*2c60*/  LOP3.LUT R4, R2, 0x8, R5, 0xf8, !PT ;  /* 0x0000000802047812 */ /* 0x000fe400078ef805 */
[----:B------:R-:W-:Y:S01]  /*2c70*/  SHF.R.U32.HI R5, RZ, 0x3, R2 ;  /* 0x00000003ff057819 */ /* 0x000fe20000011602 */
[----:B------:R-:W-:Y:S01]  /*2c80*/  IMAD R0, R3, 0x200, R0 ;  /* 0x0000020003007824 */ /* 0x000fe200078e0200 */
[----:B------:R-:W-:Y:S02]  /*2c90*/  IADD3 R2, P0, R22, UR24, RZ ;  /* 0x0000001816027c10 */ /* 0x000fe4000ff1e0ff */
[----:B------:R-:W-:Y:S01]  /*2ca0*/  LOP3.LUT R5, R4, R5, RZ, 0x3c, !PT ;  /* 0x0000000504057212 */ /* 0x000fe200078e3cff */
[----:B------:R-:W-:Y:S01]  /*2cb0*/  IMAD.SHL.U32 R4, R7, 0x40, RZ ;  /* 0x0000004007047824 */ /* 0x000fe200078e00ff */
[----:B------:R-:W-:-:S02]  /*2cc0*/  IADD3.X R3, R23, UR23, R28, P0, !PT ;  /* 0x0000001717037c10 */ /* 0x000fc400087fe41c */
[----:B------:R-:W-:Y:S02]  /*2cd0*/  ISETP.GE.AND P0, PT, R24, UR36, PT ;  /* 0x0000002418007c0c */ /* 0x000fe4000bf06270 */
[----:B------:R-:W-:Y:S01]  /*2ce0*/  LOP3.LUT R5, R5, 0xfffffe00, R4, 0xf8, !PT ;  /* 0xfffffe0005057812 */ /* 0x000fe200078ef804 */
[----:B------:R-:W-:-:S04]  /*2cf0*/  IMAD.WIDE.U32 R10, R31, UR19, R2 ;  /* 0x000000131f0a7c25 */ /* 0x000fc8000f8e0002 */
[----:B------:R-:W-:Y:S01]  /*2d00*/  VIADD R9, R11, UR31 ;  /* 0x0000001f0b097c36 */ /* 0x000fe20008000000 */
[----:B------:R1:W-:Y:S01]  /*2d10*/  STL.64 [R1+0x20], R10 ;  /* 0x0000200a01007387 */ /* 0x0003e20000100a00 */
[----:B------:R-:W-:Y:S02]  /*2d20*/  IMAD.U32 R3, RZ, RZ, UR9 ;  /* 0x00000009ff037e24 */ /* 0x000fe4000f8e00ff */
[----:B------:R-:W-:Y:S01]  /*2d30*/  IMAD.U32 R2, RZ, RZ, UR8 ;  /* 0x00000008ff027e24 */ /* 0x000fe2000f8e00ff */
[----:B------:R1:W-:Y:S01]  /*2d40*/  STL [R1+0x30], R9 ;  /* 0x0000300901007387 */ /* 0x0003e20000100800 */
[----:B------:R-:W-:Y:S01]  /*2d50*/  IMAD.U32 R4, RZ, RZ, UR5 ;  /* 0x00000005ff047e24 */ /* 0x000fe2000f8e00ff */
[----:B------:R-:W-:Y:S01]  /*2d60*/  UMOV UR5, URZ ;  /* 0x0000003f00057c82 */ /* 0x000fe20008000000 */
[----:B--2---:R-:W-:Y:S01]  /*2d70*/  @P1 FMUL.FTZ R3, R8, R6 ;  /* 0x0000000608031220 */ /* 0x004fe20000410000 */
[----:B------:R-:W-:-:S04]  /*2d80*/  LEA R6, P2, R2, R10, 0x6 ;  /* 0x0000000a02067211 */ /* 0x000fc800078430ff */
[----:B------:R-:W-:Y:S02]  /*2d90*/  @P1 R2UR UR8, R3 ;  /* 0x00000000030812ca */ /* 0x000fe400000e0000 */
[----:B------:R-:W-:Y:S01]  /*2da0*/  LEA.HI.X R7, R2, R9, R4, 0x6, P2 ;  /* 0x0000000902077211 */ /* 0x000fe200010f3404 */
[----:B------:R-:W-:-:S10]  /*2db0*/  IMAD R2, R51, 0x400, R5 ;  /* 0x0000040033027824 */ /* 0x000fd400078e0205 */
        /* <DEDUP_REMOVED lines=40> */
.L_x_844:
[----:B------:R-:W-:Y:S05]  /*3040*/  BSYNC B0 ;  /* 0x0000000000007941 */ /* 0x000fea0003800000 */
.L_x_843:
        /* <DEDUP_REMOVED lines=52> */
.L_x_846:
[----:B------:R-:W-:Y:S05]  /*3390*/  BSYNC B0 ;  /* 0x0000000000007941 */ /* 0x000fea0003800000 */
.L_x_845:
        /* <DEDUP_REMOVED lines=14> */
[----:B-12---:R-:W1:Y:S01]  /*3480*/  @!P5 LDC.64 R12, c[0x0][0x220] ;  /* 0x00008800ff0cdb82 */ /* 0x006e620000000a00 */
[----:B------:R2:W-:Y:S07]  /*3490*/  @P5 STS.128 [R214+0x11000], RZ ;  /* 0x011000ffd6005388 */ /* 0x0005ee0000000c00 */
[----:B------:R-:W5:Y:S08]  /*34a0*/  @!P4 LDC.64 R10, c[0x0][0x220] ;  /* 0x00008800ff0acb82 */ /* 0x000f700000000a00 */
[----:B------:R-:W3:Y:S01]  /*34b0*/  @!P2 LDC.64 R8, c[0x0][0x220] ;  /* 0x00008800ff08ab82 */ /* 0x000ee20000000a00 */
        /* <DEDUP_REMOVED lines=30> */
.L_x_848:
[----:B------:R-:W-:Y:S05]  /*36a0*/  BSYNC B0 ;  /* 0x0000000000007941 */ /* 0x000fea0003800000 */
.L_x_847:
        /* <DEDUP_REMOVED lines=48> */
.L_x_850:
[----:B------:R-:W-:Y:S05]  /*39b0*/  BSYNC B0 ;  /* 0x0000000000007941 */ /* 0x000fea0003800000 */
.L_x_849:
[----:B-12---:R-:W-:Y:S01]  /*39c0*/  LDSM.16.M88.4 R8, [R194] ;  /* 0x00000000c208783b */ /* 0x006fe20000000200 */
[----:B------:R-:W-:Y:S01]  /*39d0*/  R2P PR, R27, 0x6 ;  /* 0x000000061b007804 */ /* 0x000fe20000000000 */
[----:B------:R-:W-:Y:S01]  /*39e0*/  IMAD.MOV.U32 R4, RZ, RZ, 0x10 ;  /* 0x00000010ff047424 */ /* 0x000fe200078e00ff */
[----:B------:R-:W-:Y:S01]  /*39f0*/  LOP3.LUT P0, RZ, R36, 0x2, RZ, 0xc0, !PT ;  /* 0x0000000224ff7812 */ /* 0x000fe2000780c0ff */
[----:B------:R-:W1:Y:S01]  /*3a00*/  LDSM.16.M88.4 R16, [R155+0x8000] ;  /* 0x008000009b10783b */ /* 0x000e620000000200 */
[C---:B------:R-:W-:Y:S01]  /*3a10*/  VIADD R0, R155.reuse, 0x8000 ;  /* 0x000080009b007836 */ /* 0x040fe20000000000 */
[----:B------:R-:W-:Y:S01]  /*3a20*/  UISETP.GE.AND UP0, UPT, UR28, 0x41, UPT ;  /* 0x000000411c00788c */ /* 0x000fe2000bf06270 */
[----:B------:R-:W-:Y:S01]  /*3a30*/  SEL R4, R4, 0xfffffff0, !P0 ;  /* 0xfffffff004047807 */ /* 0x000fe20004000000 */
[----:B---3--:R-:W2:Y:S01]  /*3a40*/  LDSM.16.M88.4 R20, [R155+0x8800] ;  /* 0x008800009b14783b */ /* 0x008ea20000000200 */
[C---:B------:R-:W-:Y:S01]  /*3a50*/  VIADD R198, R155.reuse, 0x8020 ;  /* 0x000080209bc67836 */ /* 0x040fe20000000000 */
[----:B------:R-:W-:Y:S01]  /*3a60*/  LOP3.LUT P0, RZ, R36, 0x4, RZ, 0xc0, !PT ;  /* 0x0000000424ff7812 */ /* 0x000fe2000780c0ff */
[----:B------:R-:W-:Y:S01]  /*3a70*/  IMAD.MOV.U32 R2, RZ, RZ, 0x40 ;  /* 0x00000040ff027424 */ /* 0x000fe200078e00ff */
[----:B------:R-:W3:Y:S01]  /*3a80*/  LDSM.16.M88.4 R28, [R155+0x9000] ;  /* 0x009000009b1c783b */ /* 0x000ee20000000200 */
[----:B------:R-:W-:Y:S01]  /*3a90*/  IMAD R195, R4, 0x2, R194 ;  /* 0x0000000204c37824 */ /* 0x000fe200078e02c2 */
[----:B------:R-:W-:Y:S01]  /*3aa0*/  ULDC.U8 UR12, c[0x0][0x388] ;  /* 0x0000e200000c7ab9 */ /* 0x000fe20000000000 */
[----:B------:R-:W-:Y:S01]  /*3ab0*/  @P1 VIADD R198, R0, 0xffffffe0 ;  /* 0xffffffe000c61836 */ /* 0x000fe20000000000 */
[----:B------:R-:W5:Y:S01]  /*3ac0*/  LDSM.16.M88.4 R24, [R155+0x9800] ;  /* 0x009800009b18783b */ /* 0x000f620000000200 */
[----:B------:R-:W-:Y:S01]  /*3ad0*/  IMAD.MOV.U32 R0, RZ, RZ, 0x20 ;  /* 0x00000020ff007424 */ /* 0x000fe200078e00ff */
[----:B------:R-:W-:Y:S01]  /*3ae0*/  SEL R2, R2, 0xffffffc0, !P2 ;  /* 0xffffffc002027807 */ /* 0x000fe20005000000 */
[----:B------:R-:W-:Y:S01]  /*3af0*/  IMAD.SHL.U32 R7, R102, 0x2, RZ ;  /* 0x0000000266077824 */ /* 0x000fe200078e00ff */
[----:B------:R-:W-:Y:S01]  /*3b00*/  LDSM.16.M88.4 R12, [R195] ;  /* 0x00000000c30c783b */ /* 0x000fe20000000200 */
[----:B------:R-:W-:Y:S01]  /*3b10*/  IMAD.U32 R6, RZ, RZ, UR28 ;  /* 0x0000001cff067e24 */ /* 0x000fe2000f8e00ff */
[----:B------:R-:W-:Y:S01]  /*3b20*/  SEL R0, R0, 0xffffffe0, !P0 ;  /* 0xffffffe000007807 */ /* 0x000fe20004000000 */
[----:B------:R-:W-:Y:S01]  /*3b30*/  IMAD.IADD R193, R155, 0x1, R2 ;  /* 0x000000019bc17824 */ /* 0x000fe200078e0202 */
[----:B------:R-:W4:Y:S01]  /*3b40*/  LDSM.16.M88.4 R44, [R198] ;  /* 0x00000000c62c783b */ /* 0x000f220000000200 */
[----:B------:R-:W-:Y:S01]  /*3b50*/  IADD3 R192, R2, R198, RZ ;  /* 0x000000c602c07210 */ /* 0x000fe20007ffe0ff */
[----:B------:R-:W-:Y:S01]  /*3b60*/  VIADD R213, R198, 0x800 ;  /* 0x00000800c6d57836 */ /* 0x000fe20000000000 */
[----:B------:R-:W-:Y:S01]  /*3b70*/  SHF.R.S32.HI R2, RZ, 0x1f, R50 ;  /* 0x0000001fff027819 */ /* 0x000fe20000011432 */
[----:B------:R-:W4:Y:S01]  /*3b80*/  LDSM.16.M88.4 R64, [R198+0x800] ;  /* 0x00080000c640783b */ /* 0x000f220000000200 */
[C---:B------:R-:W-:Y:S01]  /*3b90*/  IMAD R197, R0.reuse, 0x2, R194 ;  /* 0x0000000200c57824 */ /* 0x040fe200078e02c2 */
[----:B------:R-:W-:Y:S01]  /*3ba0*/  LOP3.LUT R7, R7, 0x6, RZ, 0xc0, !PT ;  /* 0x0000000607077812 */ /* 0x000fe200078ec0ff */
[----:B------:R-:W-:Y:S01]  /*3bb0*/  IMAD R196, R0, 0x2, R195 ;  /* 0x0000000200c47824 */ /* 0x000fe200078e02c3 */
[----:B------:R-:W4:Y:S01]  /*3bc0*/  LDSM.16.M88.4 R72, [R198+0x1000] ;  /* 0x00100000c648783b */ /* 0x000f220000000200 */
[----:B------:R-:W-:Y:S01]  /*3bd0*/  LEA.HI R2, R2, R50, RZ, 0x2 ;  /* 0x0000003202027211 */ /* 0x000fe200078f10ff */
[C---:B------:R-:W-:Y:S01]  /*3be0*/  VIADD R212, R198.reuse, 0x1000 ;  /* 0x00001000c6d47836 */ /* 0x040fe20000000000 */
[C---:B------:R-:W-:Y:S01]  /*3bf0*/  IADD3 R207, R198.reuse, 0x3800, RZ ;  /* 0x00003800c6cf7810 */ /* 0x040fe20007ffe0ff */
[----:B------:R-:W4:Y:S01]  /*3c00*/  LDSM.16.M88.4 R76, [R198+0x1800] ;  /* 0x00180000c64c783b */ /* 0x000f220000000200 */
[----:B------:R-:W-:Y:S01]  /*3c10*/  SHF.R.S32.HI R2, RZ, 0x2, R2 ;  /* 0x00000002ff027819 */ /* 0x000fe20000011402 */
[----:B------:R-:W-:-:S02]  /*3c20*/  VIADD R211, R198, 0x1800 ;  /* 0x00001800c6d37836 */ /* 0x000fc40000000000 */
[----:B------:R-:W-:Y:S01]  /*3c30*/  LDSM.16.M88.4 R80, [R193+0x8000] ;  /* 0x00800000c150783b */ /* 0x000fe20000000200 */
[----:B------:R-:W-:Y:S02]  /*3c40*/  VIADD R210, R198, 0x2000 ;  /* 0x00002000c6d27836 */ /* 0x000fe40000000000 */
[----:B------:R-:W-:Y:S01]  /*3c50*/  IMAD R3, R51, 0x10, R2 ;  /* 0x0000001033037824 */ /* 0x000fe200078e0202 */
[C---:B-1----:R-:W-:Y:S01]  /*3c60*/  HMMA.16816.F32.BF16 R32, R8.reuse, R16, RZ ;  /* 0x000000100820723c */ /* 0x042fe200000418ff */
[----:B------:R-:W-:Y:S01]  /*3c70*/  LDSM.16.M88.4 R88, [R193+0x8800] ;  /* 0x00880000c158783b */ /* 0x000fe20000000200 */
[----:B------:R-:W-:Y:S02]  /*3c80*/  IMAD.U32 R2, RZ, RZ, UR10 ;  /* 0x0000000aff027e24 */ /* 0x000fe4000f8e00ff */
[----:B------:R-:W-:Y:S01]  /*3c90*/  VIADD R106, R3, UR25 ;  /* 0x00000019036a7c36 */ /* 0x000fe20008000000 */
[----:B------:R-:W-:Y:S01]  /*3ca0*/  LDSM.16.M88.4 R84, [R193+0x9800] ;  /* 0x00980000c154783b */ /* 0x000fe20000000200 */
[----:B------:R-:W-:Y:S01]  /*3cb0*/  HMMA.16816.F32.BF16 R36, R8, R18, RZ ;  /* 0x000000120824723c */ /* 0x000fe200000418ff */
[----:B------:R-:W-:-:S02]  /*3cc0*/  IMAD R2, R2, 0x40, R7 ;  /* 0x0000004002027824 */ /* 0x000fc400078e0207 */
[----:B------:R-:W1:Y:S01]  /*3cd0*/  LDSM.16.M88.4 R16, [R197] ;  /* 0x00000000c510783b */ /* 0x000e620000000200 */
[----:B------:R-:W-:Y:S01]  /*3ce0*/  IADD3 R3, R6, -UR18, R106 ;  /* 0x8000001206037c10 */ /* 0x000fe2000fffe06a */
[----:B------:R-:W-:Y:S01]  /*3cf0*/  VIADD R209, R198, 0x2800 ;  /* 0x00002800c6d17836 */ /* 0x000fe20000000000 */
[C---:B--2---:R-:W-:Y:S01]  /*3d00*/  HMMA.16816.F32.BF16 R40, R8.reuse, R20, RZ ;  /* 0x000000140828723c */ /* 0x044fe200000418ff */
[----:B------:R-:W-:Y:S01]  /*3d10*/  LDSM.16.M88.4 R92, [R192] ;  /* 0x00000000c05c783b */ /* 0x000fe20000000200 */
[----:B------:R-:W-:Y:S01]  /*3d20*/  IADD3 R7, -R2, R3, RZ ;  /* 0x0000000302077210 */ /* 0x000fe20007ffe1ff */
[----:B------:R-:W-:Y:S01]  /*3d30*/  VIADD R208, R198, 0x3000 ;  /* 0x00003000c6d07836 */ /* 0x000fe20000000000 */
[----:B------:R-:W-:Y:S01]  /*3d40*/  ISETP.GE.AND P2, PT, R2, UR28, PT ;  /* 0x0000001c02007c0c */ /* 0x000fe2000bf46270 */
[----:B------:R-:W-:Y:S01]  /*3d50*/  LDSM.16.M88.4 R96, [R192+0x800] ;  /* 0x00080000c060783b */ /* 0x000fe20000000200 */
[----:B------:R-:W-:Y:S01]  /*3d60*/  HMMA.16816.F32.BF16 R52, R8, R22, RZ ;  /* 0x000000160834723c */ /* 0x000fe200000418ff */
[----:B------:R-:W-:-:S02]  /*3d70*/  VIADD R206, R198, 0x4000 ;  /* 0x00004000c6ce7836 */ /* 0x000fc40000000000 */
[----:B------:R-:W0:Y:S01]  /*3d80*/  LDGDEPBAR ;  /* 0x00000000000079af */ /* 0x000e220000000000 */
[C---:B------:R-:W-:Y:S02]  /*3d90*/  VIADD R205, R198.reuse, 0x4800 ;  /* 0x00004800c6cd7836 */ /* 0x040fe40000000000 */
[C---:B---3--:R-:W-:Y:S01]  /*3da0*/  HMMA.16816.F32.BF16 R56, R8.reuse, R28, RZ ;  /* 0x0000001c0838723c */ /* 0x048fe200000418ff */
[----:B------:R-:W-:Y:S01]  /*3db0*/  STL [R1+0x48], R106 ;  /* 0x0000486a01007387 */ /* 0x000fe20000100800 */
[C---:B------:R-:W-:Y:S02]  /*3dc0*/  VIADD R204, R198.reuse, 0x5000 ;  /* 0x00005000c6cc7836 */ /* 0x040fe40000000000 */
[C---:B------:R-:W-:Y:S02]  /*3dd0*/  VIADD R203, R198.reuse, 0x5800 ;  /* 0x00005800c6cb7836 */ /* 0x040fe40000000000 */
[----:B------:R-:W-:Y:S01]  /*3de0*/  HMMA.16816.F32.BF16 R60, R8, R30, RZ ;  /* 0x0000001e083c723c */ /* 0x000fe200000418ff */
[----:B------:R-:W-:-:S02]  /*3df0*/  VIADD R202, R198, 0x6000 ;  /* 0x00006000c6ca7836 */ /* 0x000fc40000000000 */
[C---:B------:R-:W-:Y:S02]  /*3e00*/  VIADD R201, R198.reuse, 0x6800 ;  /* 0x00006800c6c97836 */ /* 0x040fe40000000000 */
[C---:B------:R-:W-:Y:S01]  /*3e10*/  VIADD R200, R198.reuse, 0x7000 ;  /* 0x00007000c6c87836 */ /* 0x040fe20000000000 */
[----:B-----5:R-:W-:Y:S01]  /*3e20*/  HMMA.16816.F32.BF16 R68, R8, R24, RZ ;  /* 0x000000180844723c */ /* 0x020fe200000418ff */
[----:B------:R-:W-:-:S05]  /*3e30*/  VIADD R199, R198, 0x7800 ;  /* 0x00007800c6c77836 */ /* 0x000fca0000000000 */
[----:B------:R-:W-:Y:S01]  /*3e40*/  HMMA.16816.F32.BF16 R20, R8, R26, RZ ;  /* 0x0000001a0814723c */ /* 0x000fe200000418ff */
[----:B------:R-:W-:Y:S04]  /*3e50*/  LDSM.16.M88.4 R8, [R196] ;  /* 0x00000000c408783b */ /* 0x000fe80000000200 */
[----:B------:R-:W-:Y:S01]  /*3e60*/  LDSM.16.M88.4 R24, [R192+0x1000] ;  /* 0x00100000c018783b */ /* 0x000fe20000000200 */
[C---:B----4-:R-:W-:Y:S06]  /*3e70*/  HMMA.16816.F32.BF16 R28, R12.reuse, R44, R32 ;  /* 0x0000002c0c1c723c */ /* 0x050fec0000041820 */
[C---:B------:R-:W-:Y:S06]  /*3e80*/  HMMA.16816.F32.BF16 R32, R12.reuse, R46, R36 ;  /* 0x0000002e0c20723c */ /* 0x040fec0000041824 */
[C---:B------:R-:W-:Y:S01]  /*3e90*/  HMMA.16816.F32.BF16 R36, R12.reuse, R64, R40 ;  /* 0x000000400c24723c */ /* 0x040fe20000041828 */
[----:B------:R-:W2:Y:S05]  /*3ea0*/  LDSM.16.M88.4 R40, [R193+0x9000] ;  /* 0x00900000c128783b */ /* 0x000eaa0000000200 */
[C---:B------:R-:W-:Y:S01]  /*3eb0*/  HMMA.16816.F32.BF16 R44, R12.reuse, R66, R52 ;  /* 0x000000420c2c723c */ /* 0x040fe20000041834 */
[----:B------:R-:W3:Y:S05]  /*3ec0*/  LDSM.16.M88.4 R52, [R192+0x1800] ;  /* 0x00180000c034783b */ /* 0x000eea0000000200 */
[C---:B------:R-:W-:Y:S06]  /*3ed0*/  HMMA.16816.F32.BF16 R56, R12.reuse, R72, R56 ;  /* 0x000000480c38723c */ /* 0x040fec0000041838 */
[C---:B------:R-:W-:Y:S01]  /*3ee0*/  HMMA.16816.F32.BF16 R60, R12.reuse, R74, R60 ;  /* 0x0000004a0c3c723c */ /* 0x040fe2000004183c */
[----:B------:R-:W-:Y:S05]  /*3ef0*/  LDSM.16.M88.4 R72, [R155+0xa000] ;  /* 0x00a000009b48783b */ /* 0x000fea0000000200 */
[C---:B------:R-:W-:Y:S01]  /*3f00*/  HMMA.16816.F32.BF16 R64, R12.reuse, R76, R68 ;  /* 0x0000004c0c40723c */ /* 0x040fe20000041844 */
[----:B------:R-:W-:Y:S05]  /*3f10*/  LDSM.16.M88.4 R68, [R155+0xb800] ;  /* 0x00b800009b44783b */ /* 0x000fea0000000200 */
[----:B------:R-:W-:Y:S01]  /*3f20*/  HMMA.16816.F32.BF16 R20, R12, R78, R20 ;  /* 0x0000004e0c14723c */ /* 0x000fe20000041814 */
[----:B------:R-:W4:Y:S04]  /*3f30*/  LDSM.16.M88.4 R12, [R194+0x2000] ;  /* 0x00200000c20c783b */ /* 0x000f280000000200 */
[----:B------:R-:W-:Y:S01]  /*3f40*/  LDSM.16.M88.4 R76, [R193+0xa000] ;  /* 0x00a00000c14c783b */ /* 0x000fe20000000200 */
        /* <DEDUP_REMOVED lines=9> */
[C---:B------:R-:W-:Y:S06]  /*3fe0*/  HMMA.16816.F32.BF16 R64, R16.reuse, R84, R64 ;  /* 0x000000541040723c */ /* 0x040fec0000041840 */
[----:B------:R-:W-:Y:S01]  /*3ff0*/  HMMA.16816.F32.BF16 R16, R16, R86, R20 ;  /* 0x000000561010723c */ /* 0x000fe20000041814 */
[----:B------:R-:W5:Y:S04]  /*4000*/  LDSM.16.M88.4 R20, [R195+0x2000] ;  /* 0x00200000c314783b */ /* 0x000f680000000200 */
[----:B------:R-:W-:Y:S01]  /*4010*/  LDSM.16.M88.4 R84, [R193+0xa800] ;  /* 0x00a80000c154783b */ /* 0x000fe20000000200 */
[C---:B------:R-:W-:Y:S06]  /*4020*/  HMMA.16816.F32.BF16 R28, R8.reuse, R92, R28 ;  /* 0x0000005c081c723c */ /* 0x040fec000004181c */
[C---:B------:R-:W-:Y:S01]  /*4030*/  HMMA.16816.F32.BF16 R32, R8.reuse, R94, R32 ;  /* 0x0000005e0820723c */ /* 0x040fe20000041820 */
[----:B------:R-:W5:Y:S05]  /*4040*/  LDSM.16.M88.4 R92, [R198+0x2800] ;  /* 0x00280000c65c783b */ /* 0x000f6a0000000200 */
[C---:B------:R-:W-:Y:S06]  /*4050*/  HMMA.16816.F32.BF16 R36, R8.reuse, R96, R36 ;  /* 0x000000600824723c */ /* 0x040fec0000041824 */
[C---:B------:R-:W-:Y:S01]  /*4060*/  HMMA.16816.F32.BF16 R44, R8.reuse, R98, R44 ;  /* 0x00000062082c723c */ /* 0x040fe2000004182c */
[----:B------:R-:W-:Y:S05]  /*4070*/  LDSM.16.M88.4 R96, [R155+0xe800] ;  /* 0x00e800009b60783b */ /* 0x000fea0000000200 */
[C---:B------:R-:W-:Y:S06]  /*4080*/  HMMA.16816.F32.BF16 R56, R8.reuse, R24, R56 ;  /* 0x000000180838723c */ /* 0x040fec0000041838 */
[C---:B------:R-:W-:Y:S01]  /*4090*/  HMMA.16816.F32.BF16 R60, R8.reuse, R26, R60 ;  /* 0x0000001a083c723c */ /* 0x040fe2000004183c */
[----:B------:R-:W5:Y:S05]  /*40a0*/  LDSM.16.M88.4 R24, [R198+0x3000] ;  /* 0x00300000c618783b */ /* 0x000f6a0000000200 */
[C---:B---3--:R-:W-:Y:S06]  /*40b0*/  HMMA.16816.F32.BF16 R64, R8.reuse, R52, R64 ;  /* 0x000000340840723c */ /* 0x048fec0000041840 */
[----:B------:R-:W-:Y:S01]  /*40c0*/  HMMA.16816.F32.BF16 R16, R8, R54, R16 ;  /* 0x000000360810723c */ /* 0x000fe20000041810 */
[----:B------:R-:W3:Y:S04]  /*40d0*/  LDSM.16.M88.4 R52, [R198+0x3800] ;  /* 0x00380000c634783b */ /* 0x000ee80000000200 */
[----:B------:R-:W3:Y:S01]  /*40e0*/  LDSM.16.M88.4 R8, [R197+0x2000] ;  /* 0x00200000c508783b */ /* 0x000ee20000000200 */
[C---:B----4-:R-:W-:Y:S06]  /*40f0*/  HMMA.16816.F32.BF16 R28, R12.reuse, R72, R28 ;  /* 0x000000480c1c723c */ /* 0x050fec000004181c */
[C---:B------:R-:W-:Y:S01]  /*4100*/  HMMA.16816.F32.BF16 R32, R12.reuse, R74, R32 ;  /* 0x0000004a0c20723c */ /* 0x040fe20000041820 */
[----:B------:R-:W-:Y:S05]  /*4110*/  LDSM.16.M88.4 R72, [R193+0xb800] ;  /* 0x00b80000c148783b */ /* 0x000fea0000000200 */
        /* <DEDUP_REMOVED lines=15> */
[----:B------:R-:W-:Y:S05]  /*4210*/  LDSM.16.M88.4 R92, [R198+0x4800] ;  /* 0x00480000c65c783b */ /* 0x000fea0000000200 */
[C---:B------:R-:W-:Y:S06]  /*4220*/  HMMA.16816.F32.BF16 R56, R20.reuse, R24, R56 ;  /* 0x000000181438723c */ /* 0x040fec0000041838 */
[C---:B------:R-:W-:Y:S01]  /*4230*/  HMMA.16816.F32.BF16 R60, R20.reuse, R26, R60 ;  /* 0x0000001a143c723c */ /* 0x040fe2000004183c */
[----:B------:R-:W4:Y:S05]  /*4240*/  LDSM.16.M88.4 R24, [R192+0x3000] ;  /* 0x00300000c018783b */ /* 0x000f2a0000000200 */
        /* <DEDUP_REMOVED lines=9> */
[----:B------:R-:W5:Y:S05]  /*42e0*/  LDSM.16.M88.4 R84, [R155+0xc800] ;  /* 0x00c800009b54783b */ /* 0x000f6a0000000200 */
[C---:B-1----:R-:W-:Y:S06]  /*42f0*/  HMMA.16816.F32.BF16 R56, R8.reuse, R40, R56 ;  /* 0x000000280838723c */ /* 0x042fec0000041838 */
[C---:B------:R-:W-:Y:S01]  /*4300*/  HMMA.16816.F32.BF16 R60, R8.reuse, R42, R60 ;  /* 0x0000002a083c723c */ /* 0x040fe2000004183c */
[----:B------:R-:W-:Y:S05]  /*4310*/  LDSM.16.M88.4 R40, [R198+0x5000] ;  /* 0x00500000c628783b */ /* 0x000fea0000000200 */
[C---:B------:R-:W-:Y:S06]  /*4320*/  HMMA.16816.F32.BF16 R64, R8.reuse, R72, R64 ;  /* 0x000000480840723c */ /* 0x040fec0000041840 */
        /* <DEDUP_REMOVED lines=8> */
[----:B------:R-:W-:Y:S05]  /*43b0*/  LDSM.16.M88.4 R88, [R193+0xc800] ;  /* 0x00c80000c158783b */ /* 0x000fea0000000200 */
[C---:B----4-:R-:W-:Y:S06]  /*43c0*/  HMMA.16816.F32.BF16 R56, R16.reuse, R24, R56 ;  /* 0x000000181038723c */ /* 0x050fec0000041838 */
[C---:B------:R-:W-:Y:S01]  /*43d0*/  HMMA.16816.F32.BF16 R60, R16.reuse, R26, R60 ;  /* 0x0000001a103c723c */ /* 0x040fe2000004183c */
[----:B------:R-:W-:Y:S05]  /*43e0*/  LDSM.16.M88.4 R24, [R193+0xd000] ;  /* 0x00d00000c118783b */ /* 0x000fea0000000200 */
        /* <DEDUP_REMOVED lines=10> */
[C---:B------:R-:W-:Y:S06]  /*4490*/  HMMA.16816.F32.BF16 R56, R20.reuse, R52, R56 ;  /* 0x000000341438723c */ /* 0x040fec0000041838 */
        /* <DEDUP_REMOVED lines=14> */
[----:B------:R-:W-:Y:S05]  /*4580*/  LDSM.16.M88.4 R40, [R155+0xf000] ;  /* 0x00f000009b28783b */ /* 0x000fea0000000200 */
[C---:B----4-:R-:W-:Y:S06]  /*4590*/  HMMA.16816.F32.BF16 R64, R12.reuse, R68, R64 ;  /* 0x000000440c40723c */ /* 0x050fec0000041840 */
[----:B------:R-:W-:Y:S01]  /*45a0*/  HMMA.16816.F32.BF16 R12, R12, R70, R16 ;  /* 0x000000460c0c723c */ /* 0x000fe20000041810 */
[----:B------:R-:W4:Y:S04]  /*45b0*/  LDSM.16.M88.4 R68, [R192+0x5000] ;  /* 0x00500000c044783b */ /* 0x000f280000000200 */
[----:B------:R-:W4:Y:S01]  /*45c0*/  LDSM.16.M88.4 R16, [R194+0x6000] ;  /* 0x00600000c210783b */ /* 0x000f220000000200 */
[C---:B---3--:R-:W-:Y:S06]  /*45d0*/  HMMA.16816.F32.BF16 R28, R8.reuse, R76, R28 ;  /* 0x0000004c081c723c */ /* 0x048fec000004181c */
[C---:B------:R-:W-:Y:S01]  /*45e0*/  HMMA.16816.F32.BF16 R32, R8.reuse, R78, R32 ;  /* 0x0000004e0820723c */ /* 0x040fe20000041820 */
[----:B------:R-:W-:Y:S05]  /*45f0*/  LDSM.16.M88.4 R76, [R198+0x6000] ;  /* 0x00600000c64c783b */ /* 0x000fea0000000200 */
[C---:B------:R-:W-:Y:S06]  /*4600*/  HMMA.16816.F32.BF16 R36, R8.reuse, R88, R36 ;  /* 0x000000580824723c */ /* 0x040fec0000041824 */
[C---:B------:R-:W-:Y:S01]  /*4610*/  HMMA.16816.F32.BF16 R44, R8.reuse, R90, R44 ;  /* 0x0000005a082c723c */ /* 0x040fe2000004182c */
[----:B------:R-:W-:Y:S05]  /*4620*/  LDSM.16.M88.4 R88, [R198+0x6800] ;  /* 0x00680000c658783b */ /* 0x000fea0000000200 */
[C---:B------:R-:W-:Y:S06]  /*4630*/  HMMA.16816.F32.BF16 R56, R8.reuse, R24, R56 ;  /* 0x000000180838723c */ /* 0x040fec0000041838 */
[C---:B------:R-:W-:Y:S06]  /*4640*/  HMMA.16816.F32.BF16 R60, R8.reuse, R26, R60 ;  /* 0x0000001a083c723c */ /* 0x040fec000004183c */
[C---:B-----5:R-:W-:Y:S06]  /*4650*/  HMMA.16816.F32.BF16 R64, R8.reuse, R52, R64 ;  /* 0x000000340840723c */ /* 0x060fec0000041840 */
[----:B------:R-:W-:Y:S01]  /*4660*/  HMMA.16816.F32.BF16 R24, R8, R54, R12 ;  /* 0x000000360818723c */ /* 0x000fe2000004180c */
[----:B------:R-:W3:Y:S04]  /*4670*/  LDSM.16.M88.4 R52, [R155+0xf800] ;  /* 0x00f800009b34783b */ /* 0x000ee80000000200 */
[----:B------:R-:W5:Y:S01]  /*4680*/  LDSM.16.M88.4 R12, [R195+0x6000] ;  /* 0x00600000c30c783b */ /* 0x000f620000000200 */
[C---:B-1----:R-:W-:Y:S06]  /*4690*/  HMMA.16816.F32.BF16 R8, R20.reuse, R84, R28 ;  /* 0x000000541408723c */ /* 0x042fec000004181c */
[C---:B------:R-:W-:Y:S01]  /*46a0*/  HMMA.16816.F32.BF16 R32, R20.reuse, R86, R32 ;  /* 0x000000561420723c */ /* 0x040fe20000041820 */
[----:B------:R-:W-:Y:S05]  /*46b0*/  LDSM.16.M88.4 R84, [R198+0x7800] ;  /* 0x00780000c654783b */ /* 0x000fea0000000200 */
[C---:B--2---:R-:W-:Y:S06]  /*46c0*/  HMMA.16816.F32.BF16 R36, R20.reuse, R92, R36 ;  /* 0x0000005c1424723c */ /* 0x044fec0000041824 */
[C---:B------:R-:W-:Y:S01]  /*46d0*/  HMMA.16816.F32.BF16 R44, R20.reuse, R94, R44 ;  /* 0x0000005e142c723c */ /* 0x040fe2000004182c */
[----:B------:R-:W-:Y:S05]  /*46e0*/  LDSM.16.M88.4 R92, [R193+0xe000] ;  /* 0x00e00000c15c783b */ /* 0x000fea0000000200 */
[C---:B------:R-:W-:Y:S06]  /*46f0*/  HMMA.16816.F32.BF16 R28, R20.reuse, R74, R24 ;  /* 0x0000004a141c723c */ /* 0x040fec0000041818 */
[C---:B----4-:R-:W-:Y:S06]  /*4700*/  HMMA.16816.F32.BF16 R56, R20.reuse, R68, R56 ;  /* 0x000000441438723c */ /* 0x050fec0000041838 */
[C---:B------:R-:W-:Y:S01]  /*4710*/  HMMA.16816.F32.BF16 R60, R20.reuse, R70, R60 ;  /* 0x00000046143c723c */ /* 0x040fe2000004183c */
[----:B------:R-:W-:Y:S05]  /*4720*/  LDSM.16.M88.4 R68, [R193+0xf800] ;  /* 0x00f80000c144783b */ /* 0x000fea0000000200 */
[----:B------:R-:W-:Y:S01]  /*4730*/  HMMA.16816.F32.BF16 R64, R20, R72, R64 ;  /* 0x000000481440723c */ /* 0x000fe20000041840 */
[----:B------:R-:W-:Y:S05]  /*4740*/  LDSM.16.M88.4 R72, [R193+0xf000] ;  /* 0x00f00000c148783b */ /* 0x000fea0000000200 */
[C---:B------:R-:W-:Y:S01]  /*4750*/  HMMA.16816.F32.BF16 R24, R16.reuse, R80, R8 ;  /* 0x000000501018723c */ /* 0x040fe20000041808 */
[----:B------:R-:W-:Y:S05]  /*4760*/  LDSM.16.M88.4 R8, [R197+0x6000] ;  /* 0x00600000c508783b */ /* 0x000fea0000000200 */
[C---:B------:R-:W-:Y:S01]  /*4770*/  HMMA.16816.F32.BF16 R20, R16.reuse, R82, R32 ;  /* 0x000000521014723c */ /* 0x040fe20000041820 */
[----:B------:R-:W1:Y:S05]  /*4780*/  LDSM.16.M88.4 R80, [R198+0x7000] ;  /* 0x00700000c650783b */ /* 0x000e6a0000000200 */
[C---:B------:R-:W-:Y:S06]  /*4790*/  HMMA.16816.F32.BF16 R36, R16.reuse, R96, R36 ;  /* 0x000000601024723c */ /* 0x040fec0000041824 */
[C---:B------:R-:W-:Y:S01]  /*47a0*/  HMMA.16816.F32.BF16 R44, R16.reuse, R98, R44 ;  /* 0x00000062102c723c */ /* 0x040fe2000004182c */
[----:B------:R-:W2:Y:S05]  /*47b0*/  LDSM.16.M88.4 R96, [R193+0xe800] ;  /* 0x00e80000c160783b */ /* 0x000eaa0000000200 */
[----:B---3--:R-:W-:Y:S06]  /*47c0*/  HMMA.16816.F32.BF16 R32, R16, R54, R28 ;  /* 0x000000361020723c */ /* 0x008fec000004181c */
[----:B-----5:R-:W-:Y:S06]  /*47d0*/  HMMA.16816.F32.BF16 R28, R12, R76, R24 ;  /* 0x0000004c0c1c723c */ /* 0x020fec0000041818 */
[C---:B------:R-:W-:Y:S06]  /*47e0*/  HMMA.16816.F32.BF16 R56, R16.reuse, R40, R56 ;  /* 0x000000281038723c */ /* 0x040fec0000041838 */
[C---:B------:R-:W-:Y:S01]  /*47f0*/  HMMA.16816.F32.BF16 R60, R16.reuse, R42, R60 ;  /* 0x0000002a103c723c */ /* 0x040fe2000004183c */
[----:B------:R-:W-:Y:S05]  /*4800*/  LDSM.16.M88.4 R40, [R192+0x7000] ;  /* 0x00700000c028783b */ /* 0x000fea0000000200 */
[----:B------:R-:W-:Y:S01]  /*4810*/  HMMA.16816.F32.BF16 R64, R16, R52, R64 ;  /* 0x000000341040723c */ /* 0x000fe20000041840 */
[----:B------:R-:W-:Y:S05]  /*4820*/  LDSM.16.M88.4 R16, [R196+0x6000] ;  /* 0x00600000c410783b */ /* 0x000fea0000000200 */
[C---:B------:R-:W-:Y:S01]  /*4830*/  HMMA.16816.F32.BF16 R24, R12.reuse, R78, R20 ;  /* 0x0000004e0c18723c */ /* 0x040fe20000041814 */
[----:B------:R-:W-:Y:S05]  /*4840*/  LDSM.16.M88.4 R76, [R192+0x6000] ;  /* 0x00600000c04c783b */ /* 0x000fea0000000200 */
[C---:B------:R-:W-:Y:S06]  /*4850*/  HMMA.16816.F32.BF16 R20, R12.reuse, R88, R36 ;  /* 0x000000580c14723c */ /* 0x040fec0000041824 */
[C---:B------:R-:W-:Y:S01]  /*4860*/  HMMA.16816.F32.BF16 R44, R12.reuse, R90, R44 ;  /* 0x0000005a0c2c723c */ /* 0x040fe2000004182c */
[----:B------:R-:W3:Y:S05]  /*4870*/  LDSM.16.M88.4 R88, [R192+0x6800] ;  /* 0x00680000c058783b */ /* 0x000eea0000000200 */
[C---:B-1----:R-:W-:Y:S06]  /*4880*/  HMMA.16816.F32.BF16 R56, R12.reuse, R80, R56 ;  /* 0x000000500c38723c */ /* 0x042fec0000041838 */
[C---:B------:R-:W-:Y:S06]  /*4890*/  HMMA.16816.F32.BF16 R60, R12.reuse, R82, R60 ;  /* 0x000000520c3c723c */ /* 0x040fec000004183c */
[C---:B------:R-:W-:Y:S06]  /*48a0*/  HMMA.16816.F32.BF16 R64, R12.reuse, R84, R64 ;  /* 0x000000540c40723c */ /* 0x040fec0000041840 */
[----:B------:R-:W-:Y:S06]  /*48b0*/  HMMA.16816.F32.BF16 R52, R12, R86, R32 ;  /* 0x000000560c34723c */ /* 0x000fec0000041820 */
[C---:B--2---:R-:W-:Y:S06]  /*48c0*/  HMMA.16816.F32.BF16 R12, R8.reuse, R96, R20 ;  /* 0x00000060080c723c */ /* 0x044fec0000041814 */
[C---:B------:R-:W-:Y:S06]  /*48d0*/  HMMA.16816.F32.BF16 R36, R8.reuse, R92, R28 ;  /* 0x0000005c0824723c */ /* 0x040fec000004181c */
[C---:B------:R-:W-:Y:S06]  /*48e0*/  HMMA.16816.F32.BF16 R28, R8.reuse, R94, R24 ;  /* 0x0000005e081c723c */ /* 0x040fec0000041818 */
[C---:B------:R-:W-:Y:S06]  /*48f0*/  HMMA.16816.F32.BF16 R20, R8.reuse, R98, R44 ;  /* 0x000000620814723c */ /* 0x040fec000004182c */
[----:B------:R-:W-:Y:S06]  /*4900*/  HMMA.16816.F32.BF16 R32, R8, R74, R60 ;  /* 0x0000004a0820723c */ /* 0x000fec000004183c */
[----:B---3--:R-:W-:Y:S06]  /*4910*/  HMMA.16816.F32.BF16 R60, R16, R88, R12 ;  /* 0x00000058103c723c */ /* 0x008fec000004180c */
[----:B------:R-:W-:Y:S01]  /*4920*/  HMMA.16816.F32.BF16 R80, R8, R70, R52 ;  /* 0x000000460850723c */ /* 0x000fe20000041834 */
[----:B------:R-:W-:-:S02]  /*4930*/  VIADD R12, R2, 0x1 ;  /* 0x00000001020c7836 */ /* 0x000fc40000000000 */
[C---:B------:R-:W-:Y:S02]  /*4940*/  VIADD R13, R2.reuse, 0x8 ;  /* 0x00000008020d7836 */ /* 0x040fe40000000000 */
[C---:B------:R-:W-:Y:S01]  /*4950*/  VIADD R15, R2.reuse, 0x9 ;  /* 0x00000009020f7836 */ /* 0x040fe20000000000 */
[C---:B------:R-:W-:Y:S01]  /*4960*/  HMMA.16816.F32.BF16 R52, R16.reuse, R76, R36 ;  /* 0x0000004c1034723c */ /* 0x040fe20000041824 */
[----:B------:R-:W-:Y:S01]  /*4970*/  IMAD.IADD R6, R3, 0x1, -R12 ;  /* 0x0000000103067824 */ /* 0x000fe200078e0a0c */
[----:B------:R-:W-:Y:S01]  /*4980*/  ISETP.GE.AND P0, PT, R13, UR28, PT ;  /* 0x0000001c0d007c0c */ /* 0x000fe2000bf06270 */
[----:B------:R-:W-:Y:S01]  /*4990*/  VIADD R14, R2, 0x10 ;  /* 0x00000010020e7836 */ /* 0x000fe20000000000 */
[----:B------:R-:W-:Y:S02]  /*49a0*/  ISETP.GE.AND P6, PT, R15, UR28, PT ;  /* 0x0000001c0f007c0c */ /* 0x000fe4000bfc6270 */
[----:B------:R-:W-:Y:S01]  /*49b0*/  HMMA.16816.F32.BF16 R36, R16, R78, R28 ;  /* 0x0000004e1024723c */ /* 0x000fe2000004181c */
[----:B------:R-:W-:-:S02]  /*49c0*/  ISETP.GE.AND P1, PT, R12, UR28, PT ;  /* 0x0000001c0c007c0c */ /* 0x000fc4000bf26270 */
[----:B------:R-:W-:-:S03]  /*49d0*/  ISETP.GE.AND P5, PT, R14, UR28, PT ;  /* 0x0000001c0e007c0c */ /* 0x000fc6000bfa6270 */
[C---:B------:R-:W-:Y:S06]  /*49e0*/  HMMA.16816.F32.BF16 R24, R8.reuse, R72, R56 ;  /* 0x000000480818723c */ /* 0x040fec0000041838 */
[----:B------:R-:W-:Y:S01]  /*49f0*/  HMMA.16816.F32.BF16 R44, R8, R68, R64 ;  /* 0x00000044082c723c */ /* 0x000fe20000041840 */
[----:B------:R-:W1:Y:S01]  /*4a00*/  LDSM.16.M88.4 R64, [R192+0x7800] ;  /* 0x00780000c040783b */ /* 0x000e620000000200 */
[----:B------:R-:W-:-:S04]  /*4a10*/  DEPBAR.LE SB0, 0x0 ;  /* 0x000080000000791a */ /* 0x000fc80000000000 */
[C---:B------:R-:W-:Y:S01]  /*4a20*/  HMMA.16816.F32.BF16 R56, R16.reuse, R90, R20 ;  /* 0x0000005a1038723c */ /* 0x040fe20000041814 */
[C---:B------:R-:W-:Y:S01]  /*4a30*/  IMAD.IADD R8, R3.reuse, 0x1, -R13 ;  /* 0x0000000103087824 */ /* 0x040fe200078e0a0d */
[----:B------:R-:W-:Y:S01]  /*4a40*/  IABS R9, R7 ;  /* 0x0000000700097213 */ /* 0x000fe20000000000 */
[----:B------:R-:W-:Y:S01]  /*4a50*/  IMAD.IADD R10, R3, 0x1, -R15 ;  /* 0x00000001030a7824 */ /* 0x000fe200078e0a0f */
[----:B------:R-:W-:Y:S02]  /*4a60*/  IABS R7, R6 ;  /* 0x0000000600077213 */ /* 0x000fe40000000000 */
[----:B------:R-:W-:Y:S01]  /*4a70*/  IABS R6, R8 ;  /* 0x0000000800067213 */ /* 0x000fe20000000000 */
[C---:B------:R-:W-:Y:S01]  /*4a80*/  VIADD R20, R2.reuse, 0x11 ;  /* 0x0000001102147836 */ /* 0x040fe20000000000 */
[----:B------:R-:W-:Y:S01]  /*4a90*/  IABS R8, R10 ;  /* 0x0000000a00087213 */ /* 0x000fe20000000000 */
[----:B------:R-:W-:Y:S01]  /*4aa0*/  IMAD.MOV.U32 R10, RZ, RZ, R9 ;  /* 0x000000ffff0a7224 */ /* 0x000fe200078e0009 */
[C---:B------:R-:W-:Y:S01]  /*4ab0*/  IADD3 R21, R2.reuse, 0x18, RZ ;  /* 0x0000001802157810 */ /* 0x040fe20007ffe0ff */
[----:B------:R-:W-:Y:S01]  /*4ac0*/  IMAD.MOV.U32 R9, RZ, RZ, R7 ;  /* 0x000000ffff097224 */ /* 0x000fe200078e0007 */
[----:B------:R-:W-:Y:S01]  /*4ad0*/  HMMA.16816.F32.BF16 R68, R16, R40, R24 ;  /* 0x000000281044723c */ /* 0x000fe20000041818 */
[----:B------:R-:W-:Y:S01]  /*4ae0*/  IMAD.MOV.U32 R7, RZ, RZ, R6 ;  /* 0x000000ffff077224 */ /* 0x000fe200078e0006 */
[----:B------:R-:W-:Y:S01]  /*4af0*/  I2FP.F32.S32 R10, R10 ;  /* 0x0000000a000a7245 */ /* 0x000fe20000201400 */
[----:B------:R-:W-:Y:S01]  /*4b00*/  IMAD.MOV.U32 R6, RZ, RZ, R8 ;  /* 0x000000ffff067224 */ /* 0x000fe200078e0008 */
[----:B------:R-:W-:Y:S01]  /*4b10*/  I2FP.F32.S32 R9, R9 ;  /* 0x0000000900097245 */ /* 0x000fe20000201400 */
[----:B------:R-:W-:Y:S01]  /*4b20*/  VIADD R22, R2, 0x19 ;  /* 0x0000001902167836 */ /* 0x000fe20000000000 */
[----:B------:R-:W-:Y:S01]  /*4b30*/  I2FP.F32.S32 R7, R7 ;  /* 0x0000000700077245 */ /* 0x000fe20000201400 */
[----:B------:R-:W-:Y:S01]  /*4b40*/  FFMA.FTZ R24, R10, -UR5, R52 ;  /* 0x800000050a187c23 */ /* 0x000fe20008010034 */
[----:B------:R-:W-:Y:S01]  /*4b50*/  I2FP.F32.S32 R6, R6 ;  /* 0x0000000600067245 */ /* 0x000fe20000201400 */
[----:B------:R-:W-:Y:S01]  /*4b60*/  FFMA.FTZ R23, R9, -UR5, R53 ;  /* 0x8000000509177c23 */ /* 0x000fe20008010035 */
[----:B------:R-:W-:-:S02]  /*4b70*/  IMAD.IADD R9, R3, 0x1, -R21 ;  /* 0x0000000103097824 */ /* 0x000fc400078e0a15 */
[----:B------:R-:W-:Y:S01]  /*4b80*/  FFMA.FTZ R36, R7, -UR5, R36 ;  /* 0x8000000507247c23 */ /* 0x000fe20008010024 */
[C---:B------:R-:W-:Y:S02]  /*4b90*/  IMAD.IADD R7, R3.reuse, 0x1, -R14 ;  /* 0x0000000103077824 */ /* 0x040fe400078e0a0e */
[----:B------:R-:W-:Y:S01]  /*4ba0*/  FFMA.FTZ R37, R6, -UR5, R37 ;  /* 0x8000000506257c23 */ /* 0x000fe20008010025 */
[C---:B------:R-:W-:Y:S01]  /*4bb0*/  IMAD.IADD R6, R3.reuse, 0x1, -R20 ;  /* 0x0000000103067824 */ /* 0x040fe200078e0a14 */
[----:B------:R-:W-:Y:S01]  /*4bc0*/  HMMA.16816.F32.BF16 R72, R16, R42, R32 ;  /* 0x0000002a1048723c */ /* 0x000fe20000041820 */
[----:B------:R-:W-:Y:S01]  /*4bd0*/  IMAD.IADD R11, R3, 0x1, -R22 ;  /* 0x00000001030b7824 */ /* 0x000fe200078e0a16 */
[----:B------:R-:W-:Y:S02]  /*4be0*/  IABS R10, R7 ;  /* 0x00000007000a7213 */ /* 0x000fe40000000000 */
[----:B------:R-:W-:Y:S02]  /*4bf0*/  IABS R8, R6 ;  /* 0x0000000600087213 */ /* 0x000fe40000000000 */
[----:B------:R-:W-:-:S02]  /*4c00*/  IABS R7, R9 ;  /* 0x0000000900077213 */ /* 0x000fc40000000000 */
[----:B------:R-:W-:Y:S01]  /*4c10*/  IABS R6, R11 ;  /* 0x0000000b00067213 */ /* 0x000fe20000000000 */
[----:B------:R-:W-:Y:S01]  /*4c20*/  IMAD.MOV.U32 R9, RZ, RZ, R8 ;  /* 0x000000ffff097224 */ /* 0x000fe200078e0008 */
[----:B------:R-:W-:Y:S01]  /*4c30*/  I2FP.F32.S32 R11, R10 ;  /* 0x0000000a000b7245 */ /* 0x000fe20000201400 */
[----:B------:R-:W-:Y:S01]  /*4c40*/  IMAD.MOV.U32 R8, RZ, RZ, R7 ;  /* 0x000000ffff087224 */ /* 0x000fe200078e0007 */
[----:B------:R-:W-:Y:S01]  /*4c50*/  ISETP.GE.AND P4, PT, R20, UR28, PT ;  /* 0x0000001c14007c0c */ /* 0x000fe2000bf86270 */
[----:B------:R-:W-:Y:S01]  /*4c60*/  IMAD.MOV.U32 R7, RZ, RZ, R6 ;  /* 0x000000ffff077224 */ /* 0x000fe200078e0006 */
[----:B------:R-:W-:Y:S01]  /*4c70*/  I2FP.F32.S32 R10, R9 ;  /* 0x00000009000a7245 */ /* 0x000fe20000201400 */
[----:B------:R-:W-:Y:S01]  /*4c80*/  VIADD R6, R3, 0x8 ;  /* 0x0000000803067836 */ /* 0x000fe20000000000 */
[----:B------:R-:W-:Y:S01]  /*4c90*/  I2FP.F32.S32 R9, R8 ;  /* 0x0000000800097245 */ /* 0x000fe20000201400 */
[----:B------:R-:W-:Y:S01]  /*4ca0*/  FFMA.FTZ R35, R11, -UR5, R60 ;  /* 0x800000050b237c23 */ /* 0x000fe2000801003c */
[----:B------:R-:W-:Y:S01]  /*4cb0*/  I2FP.F32.S32 R7, R7 ;  /* 0x0000000700077245 */ /* 0x000fe20000201400 */
[----:B------:R-:W-:Y:S01]  /*4cc0*/  FFMA.FTZ R34, R10, -UR5, R61 ;  /* 0x800000050a227c23 */ /* 0x000fe2000801003d */
[----:B------:R-:W-:Y:S01]  /*4cd0*/  IADD3 R8, -R2, R6, RZ ;  /* 0x0000000602087210 */ /* 0x000fe20007ffe1ff */
[----:B------:R-:W-:Y:S01]  /*4ce0*/  FFMA.FTZ R33, R9, -UR5, R56 ;  /* 0x8000000509217c23 */ /* 0x000fe20008010038 */
[----:B------:R-:W-:-:S02]  /*4cf0*/  IMAD.IADD R9, R6, 0x1, -R12 ;  /* 0x0000000106097824 */ /* 0x000fc400078e0a0c */
[----:B------:R-:W-:Y:S01]  /*4d00*/  FFMA.FTZ R32, R7, -UR5, R57 ;  /* 0x8000000507207c23 */ /* 0x000fe20008010039 */
[----:B------:R-:W-:Y:S01]  /*4d10*/  VIADD R7, R2, 0x20 ;  /* 0x0000002002077836 */ /* 0x000fe20000000000 */
[----:B------:R-:W-:Y:S01]  /*4d20*/  IABS R8, R8 ;  /* 0x0000000800087213 */ /* 0x000fe20000000000 */
[C---:B------:R-:W-:Y:S01]  /*4d30*/  IMAD.IADD R11, R6.reuse, 0x1, -R13 ;  /* 0x00000001060b7824 */ /* 0x040fe200078e0a0d */
[----:B------:R-:W-:Y:S01]  /*4d40*/  IABS R9, R9 ;  /* 0x0000000900097213 */ /* 0x000fe20000000000 */
[----:B------:R-:W-:Y:S01]  /*4d50*/  IMAD.IADD R10, R3, 0x1, -R7 ;  /* 0x00000001030a7824 */ /* 0x000fe200078e0a07 */
[----:B-1----:R-:W-:Y:S01]  /*4d60*/  HMMA.16816.F32.BF16 R44, R16, R64, R44 ;  /* 0x00000040102c723c */ /* 0x002fe2000004182c */
[----:B------:R-:W-:Y:S01]  /*4d70*/  IMAD.IADD R13, R6, 0x1, -R15 ;  /* 0x00000001060d7824 */ /* 0x000fe200078e0a0f */
[----:B------:R-:W-:Y:S01]  /*4d80*/  ISETP.GE.AND P3, PT, R21, UR28, PT ;  /* 0x0000001c15007c0c */ /* 0x000fe2000bf66270 */
[----:B------:R-:W-:Y:S01]  /*4d90*/  IMAD.MOV.U32 R15, RZ, RZ, R8 ;  /* 0x000000ffff0f7224 */ /* 0x000fe200078e0008 */
[----:B------:R-:W-:-:S02]  /*4da0*/  IABS R12, R10 ;  /* 0x0000000a000c7213 */ /* 0x000fc40000000000 */
[----:B------:R-:W-:Y:S01]  /*4db0*/  IABS R8, R11 ;  /* 0x0000000b00087213 */ /* 0x000fe20000000000 */
[----:B------:R-:W-:Y:S01]  /*4dc0*/  IMAD.MOV.U32 R11, RZ, RZ, R9 ;  /* 0x000000ffff0b7224 */ /* 0x000fe200078e0009 */
[----:B------:R-:W-:Y:S01]  /*4dd0*/  IABS R10, R13 ;  /* 0x0000000d000a7213 */ /* 0x000fe20000000000 */
[----:B------:R-:W-:Y:S01]  /*4de0*/  IMAD.IADD R13, R6, 0x1, -R21 ;  /* 0x00000001060d7824 */ /* 0x000fe200078e0a15 */
[----:B------:R-:W-:Y:S01]  /*4df0*/  I2FP.F32.S32 R12, R12 ;  /* 0x0000000c000c7245 */ /* 0x000fe20000201400 */
[----:B------:R-:W-:Y:S01]  /*4e00*/  IMAD.MOV.U32 R9, RZ, RZ, R8 ;  /* 0x000000ffff097224 */ /* 0x000fe200078e0008 */
[----:B------:R-:W-:Y:S01]  /*4e10*/  I2FP.F32.S32 R11, R11 ;  /* 0x0000000b000b7245 */ /* 0x000fe20000201400 */
[----:B------:R-:W-:Y:S01]  /*4e20*/  IMAD.MOV.U32 R8, RZ, RZ, R10 ;  /* 0x000000ffff087224 */ /* 0x000fe200078e000a */
[----:B------:R-:W-:Y:S01]  /*4e30*/  I2FP.F32.S32 R10, R15 ;  /* 0x0000000f000a7245 */ /* 0x000fe20000201400 */
[----:B------:R-:W-:Y:S01]  /*4e40*/  FFMA.FTZ R31, R12, -UR5, R68 ;  /* 0x800000050c1f7c23 */ /* 0x000fe20008010044 */
[----:B------:R-:W-:Y:S01]  /*4e50*/  I2FP.F32.S32 R9, R9 ;  /* 0x0000000900097245 */ /* 0x000fe20000201400 */
[----:B------:R-:W-:Y:S01]  /*4e60*/  FFMA.FTZ R11, R11, -UR5, R55 ;  /* 0x800000050b0b7c23 */ /* 0x000fe20008010037 */
[----:B------:R-:W-:Y:S01]  /*4e70*/  I2FP.F32.S32 R8, R8 ;  /* 0x0000000800087245 */ /* 0x000fe20000201400 */
[----:B------:R-:W-:Y:S01]  /*4e80*/  FFMA.FTZ R12, R10, -UR5, R54 ;  /* 0x800000050a0c7c23 */ /* 0x000fe20008010036 */
[----:B------:R-:W-:-:S02]  /*4e90*/  IMAD.IADD R10, R6, 0x1, -R20 ;  /* 0x00000001060a7824 */ /* 0x000fc400078e0a14 */
[----:B------:R-:W-:Y:S01]  /*4ea0*/  FFMA.FTZ R27, R9, -UR5, R38 ;  /* 0x80000005091b7c23 */ /* 0x000fe20008010026 */
[----:B------:R-:W-:Y:S01]  /*4eb0*/  FSEL R52, R11, -INF , !P1 ;  /* 0xff8000000b347808 */ /* 0x000fe20004800000 */
[----:B------:R-:W-:Y:S01]  /*4ec0*/  FFMA.FTZ R30, R8, -UR5, R39 ;  /* 0x80000005081e7c23 */ /* 0x000fe20008010027 */
[----:B------:R-:W-:Y:S01]  /*4ed0*/  IADD3 R8, -R14, R6, RZ ;  /* 0x000000060e087210 */ /* 0x000fe20007ffe1ff */
[----:B------:R-:W-:Y:S01]  /*4ee0*/  IMAD.IADD R11, R6, 0x1, -R7 ;  /* 0x00000001060b7824 */ /* 0x000fe200078e0a07 */
[----:B------:R-:W-:Y:S01]  /*4ef0*/  FSEL R41, R12, -INF , !P2 ;  /* 0xff8000000c297808 */ /* 0x000fe20005000000 */
[----:B------:R-:W-:Y:S01]  /*4f00*/  IMAD.IADD R12, R6, 0x1, -R22 ;  /* 0x00000001060c7824 */ /* 0x000fe200078e0a16 */
[----:B------:R-:W-:Y:S01]  /*4f10*/  IABS R9, R8 ;  /* 0x0000000800097213 */ /* 0x000fe20000000000 */
[----:B------:R-:W-:Y:S01]  /*4f20*/  HMMA.16816.F32.BF16 R16, R16, R66, R80 ;  /* 0x000000421010723c */ /* 0x000fe20000041850 */
[----:B------:R-:W-:Y:S02]  /*4f30*/  FSEL R39, R23, -INF , !P1 ;  /* 0xff80000017277808 */ /* 0x000fe40004800000 */
[----:B------:R-:W-:-:S02]  /*4f40*/  IABS R8, R10 ;  /* 0x0000000a00087213 */ /* 0x000fc40000000000 */
[----:B------:R-:W-:Y:S02]  /*4f50*/  ISETP.GE.AND P1, PT, R7, UR28, PT ;  /* 0x0000001c07007c0c */ /* 0x000fe4000bf26270 */
[----:B------:R-:W-:Y:S02]  /*4f60*/  IABS R7, R13 ;  /* 0x0000000d00077213 */ /* 0x000fe40000000000 */
[----:B------:R-:W-:Y:S02]  /*4f70*/  IABS R12, R12 ;  /* 0x0000000c000c7213 */ /* 0x000fe40000000000 */
[----:B------:R-:W-:Y:S01]  /*4f80*/  IABS R10, R11 ;  /* 0x0000000b000a7213 */ /* 0x000fe20000000000 */
[----:B------:R-:W-:Y:S01]  /*4f90*/  IMAD.MOV.U32 R11, RZ, RZ, R9 ;  /* 0x000000ffff0b7224 */ /* 0x000fe200078e0009 */
[----:B------:R-:W-:Y:S01]  /*4fa0*/  FSEL R38, R24, -INF , !P2 ;  /* 0xff80000018267808 */ /* 0x000fe20005000000 */
[----:B------:R-:W-:Y:S01]  /*4fb0*/  IMAD.MOV.U32 R9, RZ, RZ, R8 ;  /* 0x000000ffff097224 */ /* 0x000fe200078e0008 */
[----:B------:R-:W-:Y:S01]  /*4fc0*/  ISETP.GE.AND P2, PT, R22, UR28, PT ;  /* 0x0000001c16007c0c */ /* 0x000fe2000bf46270 */
[----:B------:R-:W-:Y:S01]  /*4fd0*/  IMAD.MOV.U32 R8, RZ, RZ, R7 ;  /* 0x000000ffff087224 */ /* 0x000fe200078e0007 */
[----:B------:R-:W-:Y:S01]  /*4fe0*/  FSEL R36, R36, -INF , !P0 ;  /* 0xff80000024247808 */ /* 0x000fe20004000000 */
[----:B------:R-:W-:Y:S01]  /*4ff0*/  IMAD.MOV.U32 R7, RZ, RZ, R12 ;  /* 0x000000ffff077224 */ /* 0x000fe200078e000c */
[----:B------:R-:W-:-:S02]  /*5000*/  I2FP.F32.S32 R12, R11 ;  /* 0x0000000b000c7245 */ /* 0x000fc40000201400 */
[----:B------:R-:W-:Y:S02]  /*5010*/  I2FP.F32.S32 R11, R9 ;  /* 0x00000009000b7245 */ /* 0x000fe40000201400 */
[----:B------:R-:W-:Y:S01]  /*5020*/  I2FP.F32.S32 R9, R8 ;  /* 0x0000000800097245 */ /* 0x000fe20000201400 */
[----:B------:R-:W-:Y:S01]  /*5030*/  FFMA.FTZ R26, R12, -UR5, R62 ;  /* 0x800000050c1a7c23 */ /* 0x000fe2000801003e */
[----:B------:R-:W-:Y:S01]  /*5040*/  I2FP.F32.S32 R8, R7 ;  /* 0x0000000700087245 */ /* 0x000fe20000201400 */
[----:B------:R-:W-:Y:S01]  /*5050*/  FFMA.FTZ R24, R11, -UR5, R63 ;  /* 0x800000050b187c23 */ /* 0x000fe2000801003f */
[----:B------:R-:W-:Y:S01]  /*5060*/  I2FP.F32.S32 R7, R10 ;  /* 0x0000000a00077245 */ /* 0x000fe20000201400 */
[----:B------:R-:W-:Y:S01]  /*5070*/  FFMA.FTZ R22, R9, -UR5, R58 ;  /* 0x8000000509167c23 */ /* 0x000fe2000801003a */
[C---:B------:R-:W-:Y:S01]  /*5080*/  IADD3 R11, R2.reuse, 0x28, RZ ;  /* 0x00000028020b7810 */ /* 0x040fe20007ffe0ff */
[----:B------:R-:W-:Y:S02]  /*5090*/  VIADD R10, R2, 0x29 ;  /* 0x00000029020a7836 */ /* 0x000fe40000000000 */
[----:B------:R-:W-:Y:S01]  /*50a0*/  FFMA.FTZ R20, R8, -UR5, R59 ;  /* 0x8000000508147c23 */ /* 0x000fe2000801003b */
[----:B------:R-:W-:Y:S01]  /*50b0*/  FFMA.FTZ R14, R7, -UR5, R70 ;  /* 0x80000005070e7c23 */ /* 0x000fe20008010046 */
[C---:B------:R-:W-:Y:S01]  /*50c0*/  VIADD R9, R2.reuse, 0x30 ;  /* 0x0000003002097836 */ /* 0x040fe20000000000 */
[----:B------:R-:W-:Y:S01]  /*50d0*/  FSEL R40, R27, -INF , !P0 ;  /* 0xff8000001b287808 */ /* 0x000fe20004000000 */
[----:B------:R-:W-:Y:S01]  /*50e0*/  VIADD R12, R2, 0x21 ;  /* 0x00000021020c7836 */ /* 0x000fe20000000000 */
[----:B------:R-:W-:Y:S01]  /*50f0*/  FSEL R154, R20, -INF , !P2 ;  /* 0xff800000149a7808 */ /* 0x000fe20005000000 */
[C---:B------:R-:W-:Y:S01]  /*5100*/  VIADD R8, R2.reuse, 0x31 ;  /* 0x0000003102087836 */ /* 0x040fe20000000000 */
[----:B------:R-:W-:Y:S01]  /*5110*/  FSEL R252, R31, -INF , !P1 ;  /* 0xff8000001ffc7808 */ /* 0x000fe20004800000 */
[----:B------:R-:W-:Y:S01]  /*5120*/  VIADD R7, R2, 0x38 ;  /* 0x0000003802077836 */ /* 0x000fe20000000000 */
[----:B------:R-:W-:Y:S01]  /*5130*/  FSEL R176, R14, -INF , !P1 ;  /* 0xff8000000eb07808 */ /* 0x000fe20004800000 */
[----:B------:R-:W-:Y:S01]  /*5140*/  VIADD R2, R2, 0x39 ;  /* 0x0000003902027836 */ /* 0x000fe20000000000 */
[C---:B------:R-:W-:Y:S01]  /*5150*/  IADD3 R25, R3.reuse, -R8, RZ ;  /* 0x8000000803197210 */ /* 0x040fe20007ffe0ff */
[C---:B------:R-:W-:Y:S01]  /*5160*/  IMAD.IADD R15, R3.reuse, 0x1, -R11 ;  /* 0x00000001030f7824 */ /* 0x040fe200078e0a0b */
[----:B------:R-:W-:Y:S01]  /*5170*/  ISETP.GE.AND P0, PT, R12, UR28, PT ;  /* 0x0000001c0c007c0c */ /* 0x000fe2000bf06270 */
[----:B------:R-:W-:Y:S01]  /*5180*/  IMAD.IADD R21, R3, 0x1, -R10 ;  /* 0x0000000103157824 */ /* 0x000fe200078e0a0a */
[----:B------:R-:W-:Y:S01]  /*5190*/  FSEL R37, R37, -INF , !P6 ;  /* 0xff80000025257808 */ /* 0x000fe20007000000 */
[C---:B------:R-:W-:Y:S01]  /*51a0*/  IMAD.IADD R23, R3.reuse, 0x1, -R9 ;  /* 0x0000000103177824 */ /* 0x040fe200078e0a09 */
[----:B------:R-:W-:Y:S01]  /*51b0*/  FSEL R30, R30, -INF , !P6 ;  /* 0xff8000001e1e7808 */ /* 0x000fe20007000000 */
[C---:B------:R-:W-:Y:S01]  /*51c0*/  IMAD.IADD R13, R3.reuse, 0x1, -R12 ;  /* 0x00000001030d7824 */ /* 0x040fe200078e0a0c */
[----:B------:R-:W-:Y:S01]  /*51d0*/  FSEL R153, R22, -INF , !P3 ;  /* 0xff80000016997808 */ /* 0x000fe20005800000 */
[C---:B------:R-:W-:Y:S01]  /*51e0*/  IMAD.IADD R29, R3.reuse, 0x1, -R7 ;  /* 0x00000001031d7824 */ /* 0x040fe200078e0a07 */
[----:B------:R-:W-:Y:S01]  /*51f0*/  FSEL R141, R32, -INF , !P2 ;  /* 0xff800000208d7808 */ /* 0x000fe20005000000 */
[----:B------:R-:W-:Y:S01]  /*5200*/  IMAD.IADD R28, R3, 0x1, -R2 ;  /* 0x00000001031c7824 */ /* 0x000fe200078e0a02 */
[----:B------:R-:W-:Y:S01]  /*5210*/  ISETP.GE.AND P1, PT, R2, UR28, PT ;  /* 0x0000001c02007c0c */ /* 0x000fe2000bf26270 */
[C---:B------:R-:W-:Y:S01]  /*5220*/  IMAD.IADD R27, R6.reuse, 0x1, -R12 ;  /* 0x00000001061b7824 */ /* 0x040fe200078e0a0c */
[----:B------:R-:W-:Y:S01]  /*5230*/  IABS R3, R15 ;  /* 0x0000000f00037213 */ /* 0x000fe20000000000 */
[C---:B------:R-:W-:Y:S01]  /*5240*/  IMAD.IADD R20, R6.reuse, 0x1, -R2 ;  /* 0x0000000106147824 */ /* 0x040fe200078e0a02 */
[----:B------:R-:W-:Y:S01]  /*5250*/  ISETP.GE.AND P6, PT, R11, UR28, PT ;  /* 0x0000001c0b007c0c */ /* 0x000fe2000bfc6270 */
[----:B------:R-:W-:Y:S01]  /*5260*/  IMAD.IADD R12, R6, 0x1, -R11 ;  /* 0x00000001060c7824 */ /* 0x000fe200078e0a0b */
[----:B------:R-:W-:Y:S01]  /*5270*/  FSEL R148, R26, -INF , !P5 ;  /* 0xff8000001a947808 */ /* 0x000fe20006800000 */
[----:B------:R-:W-:Y:S01]  /*5280*/  IMAD.IADD R22, R6, 0x1, -R7 ;  /* 0x0000000106167824 */ /* 0x000fe200078e0a07 */
[----:B------:R-:W-:Y:S01]  /*5290*/  FSEL R89, R34, -INF , !P4 ;  /* 0xff80000022597808 */ /* 0x000fe20006000000 */
[----:B------:R-:W-:Y:S01]  /*52a0*/  IMAD.IADD R11, R6, 0x1, -R10 ;  /* 0x00000001060b7824 */ /* 0x000fe200078e0a0a */
[----:B------:R-:W-:Y:S01]  /*52b0*/  FSEL R164, R24, -INF , !P4 ;  /* 0xff80000018a47808 */ /* 0x000fe20006000000 */
[C---:B------:R-:W-:Y:S01]  /*52c0*/  IMAD.IADD R26, R6.reuse, 0x1, -R9 ;  /* 0x00000001061a7824 */ /* 0x040fe200078e0a09 */
[----:B------:R-:W-:Y:S01]  /*52d0*/  BAR.SYNC.DEFER_BLOCKING 0x0 ;  /* 0x0000000000007b1d */ /* 0x000fe20000010000 */
[----:B------:R-:W-:Y:S01]  /*52e0*/  ISETP.GE.AND P2, PT, R7, UR28, PT ;  /* 0x0000001c07007c0c */ /* 0x000fe2000bf46270 */
[----:B------:R-:W-:Y:S01]  /*52f0*/  IMAD.IADD R24, R6, 0x1, -R8 ;  /* 0x0000000106187824 */ /* 0x000fe200078e0a08 */
[----:B------:R-:W-:-:S02]  /*5300*/  IABS R2, R21 ;  /* 0x0000001500027213 */ /* 0x000fc40000000000 */
[----:B------:R-:W-:Y:S02]  /*5310*/  ISETP.GE.AND P4, PT, R9, UR28, PT ;  /* 0x0000001c09007c0c */ /* 0x000fe4000bf86270 */
[----:B------:R-:W-:Y:S02]  /*5320*/  IABS R7, R23 ;  /* 0x0000001700077213 */ /* 0x000fe40000000000 */
[----:B------:R-:W-:Y:S02]  /*5330*/  FSEL R140, R33, -INF , !P3 ;  /* 0xff800000218c7808 */ /* 0x000fe40005800000 */
[----:B------:R-:W-:Y:S02]  /*5340*/  IABS R6, R13 ;  /* 0x0000000d00067213 */ /* 0x000fe40000000000 */
[----:B------:R-:W-:Y:S02]  /*5350*/  IABS R9, R25 ;  /* 0x0000001900097213 */ /* 0x000fe40000000000 */
[----:B------:R-:W-:Y:S01]  /*5360*/  ISETP.GE.AND P3, PT, R8, UR28, PT ;  /* 0x0000001c08007c0c */ /* 0x000fe2000bf66270 */
[----:B------:R-:W-:Y:S01]  /*5370*/  IMAD.MOV.U32 R8, RZ, RZ, R3 ;  /* 0x000000ffff087224 */ /* 0x000fe200078e0003 */
[----:B------:R-:W-:Y:S01]  /*5380*/  FSEL R88, R35, -INF , !P5 ;  /* 0xff80000023587808 */ /* 0x000fe20006800000 */
[----:B------:R-:W-:Y:S01]  /*5390*/  IMAD.MOV.U32 R3, RZ, RZ, R2 ;  /* 0x000000ffff037224 */ /* 0x000fe200078e0002 */
[----:B------:R-:W-:Y:S01]  /*53a0*/  ISETP.GE.AND P5, PT, R10, UR28, PT ;  /* 0x0000001c0a007c0c */ /* 0x000fe2000bfa6270 */
[----:B------:R-:W-:Y:S01]  /*53b0*/  IMAD.MOV.U32 R2, RZ, RZ, R7 ;  /* 0x000000ffff027224 */ /* 0x000fe200078e0007 */
[----:B------:R-:W-:Y:S01]  /*53c0*/  MOV R10, R6 ;  /* 0x00000006000a7202 */ /* 0x000fe20000000f00 */
[----:B------:R-:W-:Y:S01]  /*53d0*/  IMAD.MOV.U32 R6, RZ, RZ, R9 ;  /* 0x000000ffff067224 */ /* 0x000fe200078e0009 */
[----:B------:R-:W-:-:S02]  /*53e0*/  I2FP.F32.S32 R7, R3 ;  /* 0x0000000300077245 */ /* 0x000fc40000201400 */
[----:B------:R-:W-:Y:S02]  /*53f0*/  I2FP.F32.S32 R3, R2 ;  /* 0x0000000200037245 */ /* 0x000fe40000201400 */
[----:B------:R-:W-:Y:S01]  /*5400*/  I2FP.F32.S32 R2, R6 ;  /* 0x0000000600027245 */ /* 0x000fe20000201400 */
[----:B------:R-:W-:Y:S01]  /*5410*/  FFMA.FTZ R23, R7, -UR5, R73 ;  /* 0x8000000507177c23 */ /* 0x000fe20008010049 */
[----:B------:R-:W-:Y:S01]  /*5420*/  I2FP.F32.S32 R8, R8 ;  /* 0x0000000800087245 */ /* 0x000fe20000201400 */
[----:B------:R-:W-:Y:S01]  /*5430*/  FFMA.FTZ R21, R3, -UR5, R44 ;  /* 0x8000000503157c23 */ /* 0x000fe2000801002c */
[----:B------:R-:W-:Y:S01]  /*5440*/  IABS R3, R28 ;  /* 0x0000001c00037213 */ /* 0x000fe20000000000 */
[----:B------:R-:W-:Y:S01]  /*5450*/  FFMA.FTZ R15, R2, -UR5, R45 ;  /* 0x80000005020f7c23 */ /* 0x000fe2000801002d */
[----:B------:R-:W-:Y:S01]  /*5460*/  I2FP.F32.S32 R10, R10 ;  /* 0x0000000a000a7245 */ /* 0x000fe20000201400 */
[----:B------:R-:W-:Y:S01]  /*5470*/  FFMA.FTZ R25, R8, -UR5, R72 ;  /* 0x8000000508197c23 */ /* 0x000fe20008010048 */
[----:B------:R-:W-:Y:S01]  /*5480*/  IABS R2, R27 ;  /* 0x0000001b00027213 */ /* 0x000fe20000000000 */
[----:B------:R-:W-:Y:S01]  /*5490*/  IMAD.MOV.U32 R8, RZ, RZ, R3 ;  /* 0x000000ffff087224 */ /* 0x000fe200078e0003 */
[----:B------:R-:W-:Y:S01]  /*54a0*/  IABS R6, R29 ;  /* 0x0000001d00067213 */ /* 0x000fe20000000000 */
[----:B------:R-:W-:Y:S01]  /*54b0*/  FFMA.FTZ R14, R10, -UR5, R69 ;  /* 0x800000050a0e7c23 */ /* 0x000fe20008010045 */
[----:B------:R-:W-:Y:S01]  /*54c0*/  IABS R7, R12 ;  /* 0x0000000c00077213 */ /* 0x000fe20000000000 */
[----:B------:R-:W-:Y:S01]  /*54d0*/  IMAD.MOV.U32 R3, RZ, RZ, R2 ;  /* 0x000000ffff037224 */ /* 0x000fe200078e0002 */
[----:B------:R-:W-:Y:S01]  /*54e0*/  IABS R9, R11 ;  /* 0x0000000b00097213 */ /* 0x000fe20000000000 */
[----:B------:R-:W-:Y:S01]  /*54f0*/  IMAD.MOV.U32 R10, RZ, RZ, R6 ;  /* 0x000000ffff0a7224 */ /* 0x000fe200078e0006 */
        /* <DEDUP_REMOVED lines=14> */
[----:B------:R-:W-:-:S02]  /*55e0*/  IABS R2, R22 ;  /* 0x0000001600027213 */ /* 0x000fc40000000000 */
[----:B------:R-:W-:Y:S02]  /*55f0*/  IABS R7, R20 ;  /* 0x0000001400077213 */ /* 0x000fe40000000000 */
[----:B------:R-:W-:Y:S01]  /*5600*/  MOV R8, R6 ;  /* 0x0000000600087202 */ /* 0x000fe20000000f00 */
[----:B------:R-:W-:Y:S01]  /*5610*/  IMAD.MOV.U32 R6, RZ, RZ, R3 ;  /* 0x000000ffff067224 */ /* 0x000fe200078e0003 */
[----:B------:R-:W-:Y:S01]  /*5620*/  FSEL R215, R14, -INF , !P0 ;  /* 0xff8000000ed77808 */ /* 0x000fe20004000000 */
[----:B------:R-:W-:Y:S01]  /*5630*/  IMAD.MOV.U32 R3, RZ, RZ, R2 ;  /* 0x000000ffff037224 */ /* 0x000fe200078e0002 */
[----:B------:R-:W-:Y:S01]  /*5640*/  FSEL R247, R9, -INF , !P0 ;  /* 0xff80000009f77808 */ /* 0x000fe20004000000 */
[----:B------:R-:W-:Y:S01]  /*5650*/  IMAD.MOV.U32 R2, RZ, RZ, R7 ;  /* 0x000000ffff027224 */ /* 0x000fe200078e0007 */
[----:B------:R-:W-:Y:S02]  /*5660*/  FSEL R7, R15, -INF , !P3 ;  /* 0xff8000000f077808 */ /* 0x000fe40005800000 */
[----:B------:R-:W-:-:S02]  /*5670*/  I2FP.F32.S32 R3, R3 ;  /* 0x0000000300037245 */ /* 0x000fc40000201400 */
[----:B------:R-:W-:Y:S01]  /*5680*/  I2FP.F32.S32 R2, R2 ;  /* 0x0000000200027245 */ /* 0x000fe20000201400 */
[----:B------:R1:W-:Y:S01]  /*5690*/  STL [R1+0x34], R7 ;  /* 0x0000340701007387 */ /* 0x0003e20000100800 */
[----:B------:R-:W-:Y:S01]  /*56a0*/  PLOP3.LUT P0, PT, PT, PT, UP0, 0x80, 0x0 ;  /* 0x000000000000781c */ /* 0x000fe20003f0f008 */
[----:B------:R-:W-:Y:S01]  /*56b0*/  FFMA.FTZ R3, R3, -UR5, R18 ;  /* 0x8000000503037c23 */ /* 0x000fe20008010012 */
[----:B------:R-:W-:Y:S01]  /*56c0*/  I2FP.F32.S32 R8, R8 ;  /* 0x0000000800087245 */ /* 0x000fe20000201400 */
[----:B------:R-:W-:Y:S01]  /*56d0*/  FFMA.FTZ R2, R2, -UR5, R19 ;  /* 0x8000000502027c23 */ /* 0x000fe20008010013 */
[----:B------:R-:W-:Y:S02]  /*56e0*/  I2FP.F32.S32 R6, R6 ;  /* 0x0000000600067245 */ /* 0x000fe40000201400 */
[----:B------:R-:W-:Y:S01]  /*56f0*/  FSEL R3, R3, -INF , !P2 ;  /* 0xff80000003037808 */ /* 0x000fe20005000000 */
[----:B------:R-:W-:Y:S01]  /*5700*/  FFMA.FTZ R8, R8, -UR5, R46 ;  /* 0x8000000508087c23 */ /* 0x000fe2000801002e */
[----:B------:R-:W-:Y:S01]  /*5710*/  FSEL R2, R2, -INF , !P1 ;  /* 0xff80000002027808 */ /* 0x000fe20004800000 */
[----:B------:R-:W-:Y:S01]  /*5720*/  FFMA.FTZ R6, R6, -UR5, R47 ;  /* 0x8000000506067c23 */ /* 0x000fe2000801002f */
[----:B------:R-:W-:Y:S01]  /*5730*/  FSEL R244, R25, -INF , !P6 ;  /* 0xff80000019f47808 */ /* 0x000fe20007000000 */
[----:B------:R1:W-:Y:S01]  /*5740*/  STL [R1+0x3c], R3 ;  /* 0x00003c0301007387 */ /* 0x0003e20000100800 */
[----:B------:R-:W-:-:S02]  /*5750*/  FSEL R250, R11, -INF , !P6 ;  /* 0xff8000000bfa7808 */ /* 0x000fc40007000000 */
[----:B------:R-:W-:Y:S01]  /*5760*/  FSEL R246, R23, -INF , !P5 ;  /* 0xff80000017f67808 */ /* 0x000fe20006800000 */
[----:B------:R1:W-:Y:S01]  /*5770*/  STL [R1+0x38], R2 ;  /* 0x0000380201007387 */ /* 0x0003e20000100800 */
[----:B------:R-:W-:Y:S02]  /*5780*/  FSEL R251, R10, -INF , !P5 ;  /* 0xff8000000afb7808 */ /* 0x000fe40006800000 */
[----:B------:R-:W-:Y:S02]  /*5790*/  FSEL R179, R21, -INF , !P4 ;  /* 0xff80000015b37808 */ /* 0x000fe40006000000 */
[----:B------:R-:W-:Y:S02]  /*57a0*/  FSEL R216, R8, -INF , !P4 ;  /* 0xff80000008d87808 */ /* 0x000fe40006000000 */
[----:B------:R-:W-:Y:S02]  /*57b0*/  FSEL R220, R6, -INF , !P3 ;  /* 0xff80000006dc7808 */ /* 0x000fe40005800000 */
[----:B------:R-:W-:-:S02]  /*57c0*/  FSEL R186, R13, -INF , !P2 ;  /* 0xff8000000dba7808 */ /* 0x000fc40005000000 */
        /* <DEDUP_REMOVED lines=149> */
.L_x_853:
[----:B------:R-:W-:Y:S05]  /*6120*/  BSYNC B0 ;  /* 0x0000000000007941 */ /* 0x000fea0003800000 */
.L_x_852:
[----:B------:R-:W0:Y:S02]  /*6130*/  LDGDEPBAR ;  /* 0x00000000000079af */ /* 0x000e240000000000 */
.L_x_851:
[----:B------:R-:W-:Y:S01]  /*6140*/  STL [R1+0x8c], R204 ;  /* 0x00008ccc01007387 */ /* 0x000fe20000100800 */
[----:B-1----:R-:W-:Y:S01]  /*6150*/  FMNMX.FTZ R2, R38, R39, !PT ;  /* 0x0000002726027209 */ /* 0x002fe20007810000 */
[----:B------:R-:W-:Y:S01]  /*6160*/  IMAD.U32 R6, RZ, RZ, UR17 ;  /* 0x00000011ff067e24 */ /* 0x000fe2000f8e00ff */
[----:B------:R-:W-:Y:S01]  /*6170*/  USHF.L.U32 UR30, UR10, 0x1, URZ ;  /* 0x000000010a1e7899 */ /* 0x000fe2000800063f */
[----:B------:R-:W-:Y:S01]  /*6180*/  STL [R1+0x88], R203 ;  /* 0x000088cb01007387 */ /* 0x000fe20000100800 */
[----:B------:R-:W-:Y:S01]  /*6190*/  UIADD3 UR6, UR33, -0x4498517b, URZ ;  /* 0xbb67ae8521067890 */ /* 0x000fe2000fffe03f */
[----:B------:R-:W-:Y:S01]  /*61a0*/  IMAD.WIDE.U32 R62, R103, -0x2daee0ad, RZ ;  /* 0xd2511f53673e7825 */ /* 0x000fe200078e00ff */
[----:B------:R-:W-:Y:S01]  /*61b0*/  UIADD3 UR20, UR32, -0x61c88647, URZ ;  /* 0x9e3779b920147890 */ /* 0x000fe2000fffe03f */
[----:B------:R-:W-:Y:S01]  /*61c0*/  STL [R1+0x84], R202 ;  /* 0x000084ca01007387 */ /* 0x000fe20000100800 */
[----:B------:R-:W-:Y:S01]  /*61d0*/  UIADD3 UR15, UR32, 0x3c6ef372, URZ ;  /* 0x3c6ef372200f7890 */ /* 0x000fe2000fffe03f */
[----:B------:R-:W-:-:S02]  /*61e0*/  ULDC UR29, c[0x0][0x2ec] ;  /* 0x0000bb00001d7ab9 */ /* 0x000fc40000000800 */
[----:B------:R-:W-:Y:S04]  /*61f0*/  STL [R1+0x80], R201 ;  /* 0x000080c901007387 */ /* 0x000fe80000100800 */
[----:B------:R-:W-:Y:S04]  /*6200*/  STL [R1+0x7c], R200 ;  /* 0x00007cc801007387 */ /* 0x000fe80000100800 */
[----:B------:R-:W-:Y:S04]  /*6210*/  STL [R1+0x78], R199 ;  /* 0x000078c701007387 */ /* 0x000fe80000100800 */
[----:B------:R1:W-:Y:S04]  /*6220*/  STL [R1+0x74], R198 ;  /* 0x000074c601007387 */ /* 0x0003e80000100800 */
[----:B-1----:R-:W2:Y:S04]  /*6230*/  LDL.LU R198, [R1+0x34] ;  /* 0x0000340001c67983 */ /* 0x002ea80000300800 */
[----:B------:R-:W-:Y:S04]  /*6240*/  STL [R1+0x70], R197 ;  /* 0x000070c501007387 */ /* 0x000fe80000100800 */
[----:B------:R-:W-:Y:S04]  /*6250*/  STL [R1+0x6c], R196 ;  /* 0x00006cc401007387 */ /* 0x000fe80000100800 */
[----:B------:R-:W-:Y:S04]  /*6260*/  STL [R1+0x68], R195 ;  /* 0x000068c301007387 */ /* 0x000fe80000100800 */
[----:B------:R-:W-:Y:S04]  /*6270*/  STL [R1+0x64], R194 ;  /* 0x000064c201007387 */ /* 0x000fe80000100800 */
[----:B------:R-:W-:Y:S04]  /*6280*/  STL [R1+0x60], R193 ;  /* 0x000060c101007387 */ /* 0x000fe80000100800 */
[----:B------:R1:W-:Y:S04]  /*6290*/  STL [R1+0x5c], R192 ;  /* 0x00005cc001007387 */ /* 0x0003e80000100800 */
[----:B-1----:R-:W4:Y:S04]  /*62a0*/  LDL.LU R192, [R1+0x3c] ;  /* 0x00003c0001c07983 */ /* 0x002f280000300800 */
[----:B------:R1:W-:Y:S04]  /*62b0*/  STL [R1+0x58], R155 ;  /* 0x0000589b01007387 */ /* 0x0003e80000100800 */
[----:B-1----:R-:W4:Y:S01]  /*62c0*/  LDL.LU R155, [R1+0x38] ;  /* 0x00003800019b7983 */ /* 0x002f220000300800 */
[----:B------:R-:W-:Y:S01]  /*62d0*/  FMNMX.FTZ R2, R36, R2, !PT ;  /* 0x0000000224027209 */ /* 0x000fe20007810000 */
[----:B------:R-:W-:Y:S01]  /*62e0*/  IMAD R7, R6, 0x4, R51 ;  /* 0x0000000406077824 */ /* 0x000fe200078e0233 */
[----:B------:R-:W-:Y:S01]  /*62f0*/  UIADD3 UR14, UR33, 0x76cf5d0a, URZ ;  /* 0x76cf5d0a210e7890 */ /* 0x000fe2000fffe03f */
[----:B------:R-:W-:Y:S01]  /*6300*/  LEA R188, R5, UR4, 0x1 ;  /* 0x0000000405bc7c11 */ /* 0x000fe2000f8e08ff */
[----:B------:R-:W-:Y:S01]  /*6310*/  UIADD3 UR8, UR33, 0x32370b8f, URZ ;  /* 0x32370b8f21087890 */ /* 0x000fe2000fffe03f */
[----:B------:R-:W-:Y:S01]  /*6320*/  FMNMX.FTZ R2, R37, R2, !PT ;  /* 0x0000000225027209 */ /* 0x000fe20007810000 */
[----:B------:R-:W-:Y:S01]  /*6330*/  IMAD.WIDE.U32 R58, R7, -0x326172a9, RZ ;  /* 0xcd9e8d57073a7825 */ /* 0x000fe200078e00ff */
[----:B------:R-:W-:Y:S01]  /*6340*/  STL [R1+0x40], R7 ;  /* 0x0000400701007387 */ /* 0x000fe20000100800 */
[----:B------:R-:W-:Y:S01]  /*6350*/  UIADD3 UR9, UR32, -0x255992d5, URZ ;  /* 0xdaa66d2b20097890 */ /* 0x000fe2000fffe03f */
[----:B------:R-:W-:Y:S01]  /*6360*/  FMNMX.FTZ R2, R88, R2, !PT ;  /* 0x0000000258027209 */ /* 0x000fe20007810000 */
[----:B------:R-:W-:Y:S01]  /*6370*/  UIADD3 UR7, UR32, 0x78dde6e4, URZ ;  /* 0x78dde6e420077890 */ /* 0x000fe2000fffe03f */
[--C-:B------:R-:W-:Y:S01]  /*6380*/  IMAD R189, R4, 0x2, R188.reuse ;  /* 0x0000000204bd7824 */ /* 0x100fe200078e02bc */
[----:B------:R-:W-:Y:S01]  /*6390*/  UIADD3 UR10, UR33, -0x56f99767, URZ ;  /* 0xa9066899210a7890 */ /* 0x000fe2000fffe03f */
[----:B------:R-:W-:Y:S01]  /*63a0*/  FMNMX.FTZ R2, R89, R2, !PT ;  /* 0x0000000259027209 */ /* 0x000fe20007810000 */
[----:B------:R-:W-:Y:S01]  /*63b0*/  UIADD3 UR25, UR32, -0x4ab325aa, URZ ;  /* 0xb54cda5620197890 */ /* 0x000fe2000fffe03f */
[----:B------:R-:W-:Y:S01]  /*63c0*/  MOV R5, UR12 ;  /* 0x0000000c00057c02 */ /* 0x000fe20008000f00 */
[----:B------:R-:W-:Y:S01]  /*63d0*/  LDSM.16.MT88.4 R20, [R189+0x12000] ;  /* 0x01200000bd14783b */ /* 0x000fe20000004200 */
[----:B------:R-:W-:Y:S01]  /*63e0*/  FMNMX.FTZ R3, R140, R2, !PT ;  /* 0x000000028c037209 */ /* 0x000fe20007810000 */
[C---:B------:R-:W-:Y:S01]  /*63f0*/  IMAD R191, R0.reuse, 0x2, R188 ;  /* 0x0000000200bf7824 */ /* 0x040fe200078e02bc */
[----:B------:R-:W-:Y:S01]  /*6400*/  FMNMX.FTZ R2, R41, R52, !PT ;  /* 0x0000003429027209 */ /* 0x000fe20007810000 */
[----:B------:R-:W-:Y:S01]  /*6410*/  IMAD R190, R0, 0x2, R189 ;  /* 0x0000000200be7824 */ /* 0x000fe200078e02bd */
[----:B------:R-:W-:Y:S01]  /*6420*/  FMNMX.FTZ R3, R141, R3, !PT ;  /* 0x000000038d037209 */ /* 0x000fe20007810000 */
[----:B---3--:R-:W-:Y:S01]  /*6430*/  LDSM.16.MT88.4 R16, [R188+0x14000] ;  /* 0x01400000bc10783b */ /* 0x008fe20000004200 */
[----:B------:R-:W-:Y:S01]  /*6440*/  FMNMX.FTZ R2, R40, R2, !PT ;  /* 0x0000000228027209 */ /* 0x000fe20007810000 */
[----:B------:R-:W-:Y:S01]  /*6450*/  UIADD3 UR13, UR32, 0x1715609d, URZ ;  /* 0x1715609d200d7890 */ /* 0x000fe2000fffe03f */
[----:B------:R-:W-:Y:S01]  /*6460*/  FMNMX.FTZ R152, R252, R3, !PT ;  /* 0x00000003fc987209 */ /* 0x000fe20007810000 */
[----:B------:R-:W-:Y:S01]  /*6470*/  LDSM.16.MT88.4 R44, [R189+0x10000] ;  /* 0x01000000bd2c783b */ /* 0x000fe20000004200 */
        /* <DEDUP_REMOVED lines=11> */
[----:B------:R-:W-:-:S04]  /*6530*/  FMNMX.FTZ R2, R154, R2, !PT ;  /* 0x000000029a027209 */ /* 0x000fc80007810000 */
[----:B------:R-:W-:-:S04]  /*6540*/  FMNMX.FTZ R2, R176, R2, !PT ;  /* 0x00000002b0027209 */ /* 0x000fc80007810000 */
[----:B------:R-:W-:-:S04]  /*6550*/  FMNMX.FTZ R2, R247, R2, !PT ;  /* 0x00000002f7027209 */ /* 0x000fc80007810000 */
[----:B------:R-:W-:-:S04]  /*6560*/  FMNMX.FTZ R2, R250, R2, !PT ;  /* 0x00000002fa027209 */ /* 0x000fc80007810000 */
[----:B------:R-:W-:-:S04]  /*6570*/  FMNMX.FTZ R2, R251, R2, !PT ;  /* 0x00000002fb027209 */ /* 0x000fc80007810000 */
[----:B------:R-:W-:-:S04]  /*6580*/  FMNMX.FTZ R2, R216, R2, !PT ;  /* 0x00000002d8027209 */ /* 0x000fc80007810000 */
[----:B------:R-:W-:Y:S02]  /*6590*/  FMNMX.FTZ R2, R220, R2, !PT ;  /* 0x00000002dc027209 */ /* 0x000fe40007810000 */
[----:B--2---:R-:W-:-:S04]  /*65a0*/  FMNMX.FTZ R152, R198, R152, !PT ;  /* 0x00000098c6987209 */ /* 0x004fc80007810000 */
[----:B------:R-:W-:-:S04]  /*65b0*/  FMNMX.FTZ R152, R186, R152, !PT ;  /* 0x00000098ba987209 */ /* 0x000fc80007810000 */
[----:B------:R-:W-:-:S05]  /*65c0*/  FMNMX.FTZ R152, R219, R152, !PT ;  /* 0x00000098db987209 */ /* 0x000fca0007810000 */
[----:B------:R-:W1:Y:S02]  /*65d0*/  SHFL.BFLY PT, R3, R152, 0x2, 0x1f ;  /* 0x0c401f0098037f89 */ /* 0x000e6400000e0000 */
[----:B-1----:R-:W-:Y:S02]  /*65e0*/  FMNMX.FTZ R152, R152, R3, !PT ;  /* 0x0000000398987209 */ /* 0x002fe40007810000 */
[----:B------:R-:W-:-:S03]  /*65f0*/  LOP3.LUT R3, R101, UR32, RZ, 0x3c, !PT ;  /* 0x0000002065037c12 */ /* 0x000fc6000f8e3cff */
[----:B------:R-:W1:Y:S01]  /*6600*/  SHFL.BFLY PT, R9, R152, 0x1, 0x1f ;  /* 0x0c201f0098097f89 */ /* 0x000e6200000e0000 */
[----:B------:R-:W-:-:S03]  /*6610*/  LOP3.LUT R6, R59, R3, RZ, 0x3c, !PT ;  /* 0x000000033b067212 */ /* 0x000fc600078e3cff */
[----:B------:R2:W-:Y:S02]  /*6620*/  STL [R1+0x44], R3 ;  /* 0x0000440301007387 */ /* 0x0005e40000100800 */
[----:B------:R-:W-:Y:S01]  /*6630*/  IMAD.WIDE.U32 R60, R6, -0x2daee0ad, RZ ;  /* 0xd2511f53063c7825 */ /* 0x000fe200078e00ff */
[----:B----4-:R-:W-:-:S04]  /*6640*/  FMNMX.FTZ R2, R192, R2, !PT ;  /* 0x00000002c0027209 */ /* 0x010fc80007810000 */
[----:B------:R-:W-:Y:S01]  /*6650*/  LOP3.LUT R8, R61, UR6, R62, 0x96, !PT ;  /* 0x000000063d087c12 */ /* 0x000fe2000f8e963e */
[----:B------:R-:W-:-:S04]  /*6660*/  UIADD3 UR6, UR33, -0x126145ec, URZ ;  /* 0xed9eba1421067890 */ /* 0x000fc8000fffe03f */
[----:B------:R-:W-:Y:S01]  /*6670*/  IMAD.WIDE.U32 R56, R8, -0x326172a9, RZ ;  /* 0xcd9e8d5708387825 */ /* 0x000fe200078e00ff */
[----:B-1----:R-:W-:-:S04]  /*6680*/  FMNMX.FTZ R152, R152, R9, !PT ;  /* 0x0000000998987209 */ /* 0x002fc80007810000 */
[C---:B------:R-:W-:Y:S01]  /*6690*/  FSETP.NEU.FTZ.AND P1, PT, R152.reuse, -INF , PT ;  /* 0xff8000009800780b */ /* 0x040fe20003f3d000 */
[----:B--2---:R-:W-:Y:S02]  /*66a0*/  IMAD.U32 R3, RZ, RZ, UR30 ;  /* 0x0000001eff037e24 */ /* 0x004fe4000f8e00ff */
[----:B------:R-:W-:Y:S01]  /*66b0*/  FMUL.FTZ R13, R152, UR29 ;  /* 0x0000001d980d7c20 */ /* 0x000fe20008410000 */
[----:B------:R-:W-:Y:S02]  /*66c0*/  UIADD3 UR30, UR30, 0x1, URZ ;  /* 0x000000011e1e7890 */ /* 0x000fe4000fffe03f */
[----:B------:R-:W-:Y:S02]  /*66d0*/  LOP3.LUT R3, R63, UR33, R3, 0x96, !PT ;  /* 0x000000213f037c12 */ /* 0x000fe4000f8e9603 */
[----:B------:R-:W-:Y:S02]  /*66e0*/  FMNMX.FTZ R2, R155, R2, !PT ;  /* 0x000000029b027209 */ /* 0x000fe40007810000 */
[----:B------:R-:W-:Y:S01]  /*66f0*/  FSEL R13, R13, RZ, P1 ;  /* 0x000000ff0d0d7208 */ /* 0x000fe20000800000 */
[----:B------:R-:W-:-:S02]  /*6700*/  IMAD.WIDE.U32 R6, R3, -0x326172a9, RZ ;  /* 0xcd9e8d5703067825 */ /* 0x000fc400078e00ff */
[----:B------:R-:W1:Y:S01]  /*6710*/  SHFL.BFLY PT, R10, R2, 0x2, 0x1f ;  /* 0x0c401f00020a7f89 */ /* 0x000e6200000e0000 */
[----:B------:R-:W-:-:S05]  /*6720*/  LOP3.LUT R8, R57, UR15, R6, 0x96, !PT ;  /* 0x0000000f39087c12 */ /* 0x000fca000f8e9606 */
[----:B------:R-:W-:Y:S01]  /*6730*/  IMAD.WIDE.U32 R8, R8, -0x2daee0ad, RZ ;  /* 0xd2511f5308087825 */ /* 0x000fe200078e00ff */
[----:B-1----:R-:W-:Y:S02]  /*6740*/  FMNMX.FTZ R10, R2, R10, !PT ;  /* 0x0000000a020a7209 */ /* 0x002fe40007810000 */
[----:B------:R-:W-:Y:S01]  /*6750*/  LOP3.LUT R2, R7, UR20, R58, 0x96, !PT ;  /* 0x0000001407027c12 */ /* 0x000fe2000f8e963a */
[----:B------:R-:W-:Y:S02]  /*6760*/  FFMA.FTZ R7, R38, UR29, -R13 ;  /* 0x0000001d26077c23 */ /* 0x000fe4000801080d */
[----:B------:R-:W1:Y:S02]  /*6770*/  SHFL.BFLY PT, R11, R10, 0x1, 0x1f ;  /* 0x0c201f000a0b7f89 */ /* 0x000e6400000e0000 */
[----:B------:R-:W-:Y:S01]  /*6780*/  IMAD.WIDE.U32 R2, R2, -0x2daee0ad, RZ ;  /* 0xd2511f5302027825 */ /* 0x000fe200078e00ff */
[----:B------:R2:W-:Y:S04]  /*6790*/  MUFU.EX2 R202, R7 ;  /* 0x0000000700ca7308 */ /* 0x0005e80000000800 */
[----:B------:R-:W-:-:S02]  /*67a0*/  LOP3.LUT R3, R3, UR14, R60, 0x96, !PT ;  /* 0x0000000e03037c12 */ /* 0x000fc4000f8e963c */
[----:B------:R-:W-:-:S03]  /*67b0*/  LOP3.LUT R6, R9, UR8, R2, 0x96, !PT ;  /* 0x0000000809067c12 */ /* 0x000fc6000f8e9602 */
[----:B------:R-:W-:-:S04]  /*67c0*/  IMAD.WIDE.U32 R2, R3, -0x326172a9, RZ ;  /* 0xcd9e8d5703027825 */ /* 0x000fc800078e00ff */
[----:B------:R-:W-:Y:S01]  /*67d0*/  IMAD.WIDE.U32 R48, R6, -0x326172a9, RZ ;  /* 0xcd9e8d5706307825 */ /* 0x000fe200078e00ff */
[----:B------:R-:W-:-:S03]  /*67e0*/  LOP3.LUT R6, R3, UR9, R56, 0x96, !PT ;  /* 0x0000000903067c12 */ /* 0x000fc6000f8e9638 */
[----:B------:R-:W-:Y:S01]  /*67f0*/  FFMA.FTZ R3, R39, UR29, -R13 ;  /* 0x0000001d27037c23 */ /* 0x000fe2000801080d */
[----:B------:R-:W-:Y:S01]  /*6800*/  LOP3.LUT R2, R49, UR7, R2, 0x96, !PT ;  /* 0x0000000731027c12 */ /* 0x000fe2000f8e9602 */
[----:B--2---:R-:W-:Y:S02]  /*6810*/  IMAD.WIDE.U32 R6, R6, -0x2daee0ad, RZ ;  /* 0xd2511f5306067825 */ /* 0x004fe400078e00ff */
[----:B------:R1:W-:Y:S02]  /*6820*/  MUFU.EX2 R178, R3 ;  /* 0x0000000300b27308 */ /* 0x0003e40000000800 */
[----:B------:R-:W-:-:S04]  /*6830*/  IMAD.WIDE.U32 R50, R2, -0x2daee0ad, RZ ;  /* 0xd2511f5302327825 */ /* 0x000fc800078e00ff */
[----:B------:R-:W-:Y:S01]  /*6840*/  FFMA.FTZ R2, R36, UR29, -R13 ;  /* 0x0000001d24027c23 */ /* 0x000fe2000801080d */
[----:B------:R-:W-:Y:S02]  /*6850*/  LOP3.LUT R8, R7, UR6, R8, 0x96, !PT ;  /* 0x0000000607087c12 */ /* 0x000fe4000f8e9608 */
[----:B------:R-:W-:Y:S01]  /*6860*/  LOP3.LUT R6, R51, UR10, R6, 0x96, !PT ;  /* 0x0000000a33067c12 */ /* 0x000fe2000f8e9606 */
[----:B------:R2:W-:Y:S02]  /*6870*/  MUFU.EX2 R199, R2 ;  /* 0x0000000200c77308 */ /* 0x0005e40000000800 */
[----:B------:R-:W-:-:S04]  /*6880*/  IMAD.WIDE.U32 R14, R8, -0x326172a9, RZ ;  /* 0xcd9e8d57080e7825 */ /* 0x000fc800078e00ff */
[----:B------:R-:W-:Y:S01]  /*6890*/  IMAD.WIDE.U32 R6, R6, -0x326172a9, RZ ;  /* 0xcd9e8d5706067825 */ /* 0x000fe200078e00ff */
[----:B-1----:R-:W-:Y:S02]  /*68a0*/  FMNMX.FTZ R3, R10, R11, !PT ;  /* 0x0000000b0a037209 */ /* 0x002fe40007810000 */
[----:B------:R-:W-:Y:S02]  /*68b0*/  LOP3.LUT R10, R6, 0xff, RZ, 0xc0, !PT ;  /* 0x000000ff060a7812 */ /* 0x000fe400078ec0ff */
[C---:B------:R-:W-:Y:S01]  /*68c0*/  FSETP.NEU.FTZ.AND P1, PT, R3.reuse, -INF , PT ;  /* 0xff8000000300780b */ /* 0x040fe20003f3d000 */
[----:B------:R-:W-:Y:S01]  /*68d0*/  FMUL.FTZ R12, R3, UR29 ;  /* 0x0000001d030c7c20 */ /* 0x000fe20008410000 */
[--C-:B------:R-:W-:Y:S02]  /*68e0*/  SHF.R.U32.HI R8, RZ, 0x10, R6.reuse ;  /* 0x00000010ff087819 */ /* 0x100fe40000011606 */
[----:B------:R-:W-:Y:S01]  /*68f0*/  SHF.R.U32.HI R11, RZ, 0x18, R6 ;  /* 0x00000018ff0b7819 */ /* 0x000fe20000011606 */
[----:B--2---:R-:W-:Y:S01]  /*6900*/  FFMA.FTZ R2, R37, UR29, -R13 ;  /* 0x0000001d25027c23 */ /* 0x004fe2000801080d */
[----:B------:R-:W-:Y:S01]  /*6910*/  FSEL R12, R12, RZ, P1 ;  /* 0x000000ff0c0c7208 */ /* 0x000fe20000800000 */
[----:B------:R-:W1:Y:S01]  /*6920*/  LDSM.16.MT88.4 R36, [R188+0x10000] ;  /* 0x01000000bc24783b */ /* 0x000e620000004200 */
[----:B------:R-:W-:Y:S01]  /*6930*/  LOP3.LUT R8, R8, 0xff, RZ, 0xc0, !PT ;  /* 0x000000ff08087812 */ /* 0x000fe200078ec0ff */
[----:B------:R2:W3:Y:S02]  /*6940*/  MUFU.EX2 R177, R2 ;  /* 0x0000000200b17308 */ /* 0x0004e40000000800 */
[--C-:B------:R-:W-:Y:S01]  /*6950*/  FFMA.FTZ R4, R30, UR29, -R12.reuse ;  /* 0x0000001d1e047c23 */ /* 0x100fe2000801080c */
[----:B------:R-:W-:Y:S01]  /*6960*/  FFMA.FTZ R9, R41, UR29, -R12 ;  /* 0x0000001d29097c23 */ /* 0x000fe2000801080c */
[----:B------:R-:W-:Y:S01]  /*6970*/  PRMT R8, R8, 0x5410, R11 ;  /* 0x0000541008087816 */ /* 0x000fe2000000000b */
[----:B------:R-:W-:Y:S03]  /*6980*/  LDSM.16.MT88.4 R28, [R190+0x12000] ;  /* 0x01200000be1c783b */ /* 0x000fe60000004200 */
[----:B------:R4:W-:Y:S08]  /*6990*/  MUFU.EX2 R217, R4 ;  /* 0x0000000400d97308 */ /* 0x0009f00000000800 */
[----:B------:R-:W-:Y:S01]  /*69a0*/  MUFU.EX2 R201, R9 ;  /* 0x0000000900c97308 */ /* 0x000fe20000000800 */
[----:B--2---:R-:W-:-:S02]  /*69b0*/  LOP3.LUT R2, R6, 0xffff, RZ, 0xc0, !PT ;  /* 0x0000ffff06027812 */ /* 0x004fc400078ec0ff */
[----:B------:R-:W-:Y:S02]  /*69c0*/  LOP3.LUT R6, R7, UR25, R14, 0x96, !PT ;  /* 0x0000001907067c12 */ /* 0x000fe4000f8e960e */
[----:B------:R-:W-:Y:S02]  /*69d0*/  SHF.R.U32.HI R2, RZ, 0x8, R2 ;  /* 0x00000008ff027819 */ /* 0x000fe40000011602 */
[----:B------:R-:W-:Y:S02]  /*69e0*/  LOP3.LUT R0, R6, 0xffff, RZ, 0xc0, !PT ;  /* 0x0000ffff06007812 */ /* 0x000fe400078ec0ff */
[----:B------:R-:W-:Y:S01]  /*69f0*/  PRMT R10, R10, 0x5410, R2 ;  /* 0x000054100a0a7816 */ /* 0x000fe20000000002 */
[--C-:B------:R-:W-:Y:S01]  /*6a00*/  FFMA.FTZ R2, R40, UR29, -R12.reuse ;  /* 0x0000001d28027c23 */ /* 0x100fe2000801080c */
[----:B----4-:R-:W-:Y:S01]  /*6a10*/  FFMA.FTZ R4, R52, UR29, -R12 ;  /* 0x0000001d34047c23 */ /* 0x010fe2000801080c */
[----:B------:R-:W-:Y:S01]  /*6a20*/  LOP3.LUT R7, R6, 0xff, RZ, 0xc0, !PT ;  /* 0x000000ff06077812 */ /* 0x000fe200078ec0ff */
[----:B------:R-:W2:Y:S01]  /*6a30*/  LDSM.16.MT88.4 R52, [R190+0x10000] ;  /* 0x01000000be34783b */ /* 0x000ea20000004200 */
[----:B------:R4:W1:Y:S01]  /*6a40*/  MUFU.EX2 R200, R2 ;  /* 0x0000000200c87308 */ /* 0x0008620000000800 */
[----:B------:R-:W-:-:S02]  /*6a50*/  SHF.R.U32.HI R0, RZ, 0x8, R0 ;  /* 0x00000008ff007819 */ /* 0x000fc40000011600 */
[----:B------:R-:W-:Y:S02]  /*6a60*/  LDSM.16.MT88.4 R40, [R191+0x10000] ;  /* 0x01000000bf28783b */ /* 0x000fe40000004200 */
[----:B------:R-:W-:-:S03]  /*6a70*/  PRMT R7, R7, 0x5410, R0 ;  /* 0x0000541007077816 */ /* 0x000fc60000000000 */
[----:B------:R3:W1:Y:S01]  /*6a80*/  MUFU.EX2 R218, R4 ;  /* 0x0000000400da7308 */ /* 0x0006620000000800 */
[----:B----4-:R-:W-:Y:S02]  /*6a90*/  LEA R2, R5, UR12, 0x10 ;  /* 0x0000000c05027c11 */ /* 0x010fe4000f8e80ff */
[--C-:B------:R-:W-:Y:S02]  /*6aa0*/  SHF.R.U32.HI R5, RZ, 0x10, R6.reuse ;  /* 0x00000010ff057819 */ /* 0x100fe40000011606 */
[----:B------:R-:W-:Y:S02]  /*6ab0*/  SHF.R.U32.HI R6, RZ, 0x18, R6 ;  /* 0x00000018ff067819 */ /* 0x000fe40000011606 */
[----:B------:R-:W-:Y:S02]  /*6ac0*/  LOP3.LUT R5, R5, 0xff, RZ, 0xc0, !PT ;  /* 0x000000ff05057812 */ /* 0x000fe400078ec0ff */
[----:B------:R-:W-:Y:S02]  /*6ad0*/  HSET2.LE.AND R0, R10, R2, PT ;  /* 0x000000020a007233 */ /* 0x000fe40003803000 */
[----:B---3--:R-:W-:-:S02]  /*6ae0*/  F2FP.BF16.F32.PACK_AB R4, R177, R199 ;  /* 0x000000c7b104723e */ /* 0x008fc400000010ff */
[----:B------:R-:W-:Y:S02]  /*6af0*/  PRMT R6, R5, 0x5410, R6 ;  /* 0x0000541005067816 */ /* 0x000fe40000000006 */
[----:B------:R-:W-:Y:S02]  /*6b00*/  LOP3.LUT R10, R0, R4, RZ, 0xc0, !PT ;  /* 0x00000004000a7212 */ /* 0x000fe400078ec0ff */
[--C-:B------:R-:W-:Y:S02]  /*6b10*/  HSET2.LE.AND R5, R7, R2.reuse, PT ;  /* 0x0000000207057233 */ /* 0x100fe40003803000 */
[--C-:B------:R-:W-:Y:S02]  /*6b20*/  HSET2.LE.AND R0, R8, R2.reuse, PT ;  /* 0x0000000208007233 */ /* 0x100fe40003803000 */
[----:B------:R-:W-:Y:S02]  /*6b30*/  HSET2.LE.AND R7, R6, R2, PT ;  /* 0x0000000206077233 */ /* 0x000fe40003803000 */
[----:B-1----:R-:W-:-:S02]  /*6b40*/  F2FP.BF16.F32.PACK_AB R4, R217, R200 ;  /* 0x000000c8d904723e */ /* 0x002fc400000010ff */
[----:B------:R-:W-:Y:S02]  /*6b50*/  F2FP.BF16.F32.PACK_AB R6, R178, R202 ;  /* 0x000000cab206723e */ /* 0x000fe400000010ff */
[----:B------:R-:W-:Y:S02]  /*6b60*/  F2FP.BF16.F32.PACK_AB R9, R218, R201 ;  /* 0x000000c9da09723e */ /* 0x000fe400000010ff */
[----:B------:R-:W-:Y:S01]  /*6b70*/  LOP3.LUT R11, R0, R4, RZ, 0xc0, !PT ;  /* 0x00000004000b7212 */ /* 0x000fe200078ec0ff */
[--C-:B------:R-:W-:Y:S01]  /*6b80*/  FFMA.FTZ R0, R88, UR29, -R13.reuse ;  /* 0x0000001d58007c23 */ /* 0x100fe2000801080d */
[----:B------:R-:W-:Y:S02]  /*6b90*/  LOP3.LUT R8, R5, R6, RZ, 0xc0, !PT ;  /* 0x0000000605087212 */ /* 0x000fe400078ec0ff */
[----:B------:R-:W-:Y:S01]  /*6ba0*/  LOP3.LUT R9, R7, R9, RZ, 0xc0, !PT ;  /* 0x0000000907097212 */ /* 0x000fe200078ec0ff */
[----:B------:R1:W-:Y:S01]  /*6bb0*/  MUFU.EX2 R194, R0 ;  /* 0x0000000000c27308 */ /* 0x0003e20000000800 */
[----:B------:R-:W3:Y:S05]  /*6bc0*/  LDSM.16.MT88.4 R4, [R189+0x14000] ;  /* 0x01400000bd04783b */ /* 0x000eea0000004200 */
[C---:B------:R-:W-:Y:S06]  /*6bd0*/  HMMA.16816.F32.BF16 R132, R8.reuse, R36, RZ ;  /* 0x000000240884723c */ /* 0x040fec00000418ff */
[----:B------:R-:W-:Y:S01]  /*6be0*/  HMMA.16816.F32.BF16 R112, R8, R38, RZ ;  /* 0x000000260870723c */ /* 0x000fe200000418ff */
[----:B------:R-:W4:Y:S01]  /*6bf0*/  LDSM.16.MT88.4 R36, [R191+0x14000] ;  /* 0x01400000bf24783b */ /* 0x000f220000004200 */
[----:B-1----:R-:W-:-:S04]  /*6c00*/  FFMA.FTZ R0, R89, UR29, -R13 ;  /* 0x0000001d59007c23 */ /* 0x002fc8000801080d */
[C---:B------:R-:W-:Y:S01]  /*6c10*/  HMMA.16816.F32.BF16 R80, R8.reuse, R20, RZ ;  /* 0x000000140850723c */ /* 0x040fe200000418ff */
[----:B------:R1:W-:Y:S05]  /*6c20*/  MUFU.EX2 R196, R0 ;  /* 0x0000000000c47308 */ /* 0x0003ea0000000800 */
[C---:B------:R-:W-:Y:S01]  /*6c30*/  HMMA.16816.F32.BF16 R64, R8.reuse, R22, RZ ;  /* 0x000000160840723c */ /* 0x040fe200000418ff */
[----:B------:R-:W4:Y:S05]  /*6c40*/  LDSM.16.MT88.4 R20, [R190+0x14000] ;  /* 0x01400000be14783b */ /* 0x000f2a0000004200 */
[C---:B------:R-:W-:Y:S06]  /*6c50*/  HMMA.16816.F32.BF16 R116, R8.reuse, R16, RZ ;  /* 0x000000100874723c */ /* 0x040fec00000418ff */
[----:B------:R-:W-:Y:S01]  /*6c60*/  HMMA.16816.F32.BF16 R92, R8, R18, RZ ;  /* 0x00000012085c723c */ /* 0x000fe200000418ff */
[----:B------:R-:W4:Y:S01]  /*6c70*/  LDSM.16.MT88.4 R16, [R189+0x16000] ;  /* 0x01600000bd10783b */ /* 0x000f220000004200 */
[----:B-1----:R-:W-:-:S04]  /*6c80*/  FFMA.FTZ R0, R140, UR29, -R13 ;  /* 0x0000001d8c007c23 */ /* 0x002fc8000801080d */
[C---:B------:R-:W-:Y:S01]  /*6c90*/  HMMA.16816.F32.BF16 R84, R8.reuse, R44, RZ ;  /* 0x0000002c0854723c */ /* 0x040fe200000418ff */
[----:B------:R1:W-:Y:S05]  /*6ca0*/  MUFU.EX2 R184, R0 ;  /* 0x0000000000b87308 */ /* 0x0003ea0000000800 */
[C---:B------:R-:W-:Y:S06]  /*6cb0*/  HMMA.16816.F32.BF16 R68, R8.reuse, R46, RZ ;  /* 0x0000002e0844723c */ /* 0x040fec00000418ff */
[C---:B--2---:R-:W-:Y:S06]  /*6cc0*/  HMMA.16816.F32.BF16 R128, R8.reuse, R52, RZ ;  /* 0x000000340880723c */ /* 0x044fec00000418ff */
[----:B------:R-:W-:Y:S01]  /*6cd0*/  HMMA.16816.F32.BF16 R108, R8, R54, RZ ;  /* 0x00000036086c723c */ /* 0x000fe200000418ff */
[----:B-1----:R-:W-:-:S05]  /*6ce0*/  LOP3.LUT R0, R15, UR13, R48, 0x96, !PT ;  /* 0x0000000d0f007c12 */ /* 0x002fca000f8e9630 */
[C---:B---3--:R-:W-:Y:S06]  /*6cf0*/  HMMA.16816.F32.BF16 R72, R8.reuse, R4, RZ ;  /* 0x000000040848723c */ /* 0x048fec00000418ff */
[----:B----4-:R-:W-:Y:S01]  /*6d00*/  HMMA.16816.F32.BF16 R52, R8, R36, RZ ;  /* 0x000000240834723c */ /* 0x010fe200000418ff */
[----:B------:R-:W-:-:S04]  /*6d10*/  FFMA.FTZ R4, R141, UR29, -R13 ;  /* 0x0000001d8d047c23 */ /* 0x000fc8000801080d */
[----:B------:R1:W2:Y:S01]  /*6d20*/  MUFU.EX2 R197, R4 ;  /* 0x0000000400c57308 */ /* 0x0002a20000000800 */
[C---:B------:R-:W-:Y:S06]  /*6d30*/  HMMA.16816.F32.BF16 R44, R8.reuse, R38, RZ ;  /* 0x00000026082c723c */ /* 0x040fec00000418ff */
[C---:B------:R-:W-:Y:S06]  /*6d40*/  HMMA.16816.F32.BF16 R36, R8.reuse, R20, RZ ;  /* 0x000000140824723c */ /* 0x040fec00000418ff */
[----:B------:R-:W-:Y:S01]  /*6d50*/  HMMA.16816.F32.BF16 R140, R8, R22, RZ ;  /* 0x00000016088c723c */ /* 0x000fe200000418ff */
[----:B------:R-:W3:Y:S01]  /*6d60*/  LDSM.16.MT88.4 R20, [R190+0x16000] ;  /* 0x01600000be14783b */ /* 0x000ee20000004200 */
[----:B-1----:R-:W-:-:S04]  /*6d70*/  IMAD.WIDE.U32 R4, R0, -0x2daee0ad, RZ ;  /* 0xd2511f5300047825 */ /* 0x002fc800078e00ff */
[----:B------:R-:W-:Y:S01]  /*6d80*/  FFMA.FTZ R0, R148, UR29, -R12 ;  /* 0x0000001d94007c23 */ /* 0x000fe2000801080c */
[C---:B------:R-:W-:Y:S03]  /*6d90*/  HMMA.16816.F32.BF16 R124, R8.reuse, R32, RZ ;  /* 0x00000020087c723c */ /* 0x040fe600000418ff */
[----:B------:R1:W-:Y:S01]  /*6da0*/  MUFU.EX2 R195, R0 ;  /* 0x0000000000c37308 */ /* 0x0003e20000000800 */
[----:B------:R-:W-:Y:S02]  /*6db0*/  LOP3.LUT R14, R4, 0xff, RZ, 0xc0, !PT ;  /* 0x000000ff040e7812 */ /* 0x000fe400078ec0ff */
[----:B------:R-:W-:Y:S01]  /*6dc0*/  HMMA.16816.F32.BF16 R104, R8, R34, RZ ;  /* 0x000000220868723c */ /* 0x000fe200000418ff */
[----:B------:R-:W-:Y:S01]  /*6dd0*/  LDSM.16.MT88.4 R32, [R188+0x10800] ;  /* 0x01080000bc20783b */ /* 0x000fe20000004200 */
[----:B------:R-:W-:-:S04]  /*6de0*/  SHF.R.U32.HI R15, RZ, 0x18, R4 ;  /* 0x00000018ff0f7819 */ /* 0x000fc80000011604 */
[C---:B------:R-:W-:Y:S06]  /*6df0*/  HMMA.16816.F32.BF16 R88, R8.reuse, R6, RZ ;  /* 0x000000060858723c */ /* 0x040fec00000418ff */
[C---:B------:R-:W-:Y:S01]  /*6e00*/  HMMA.16816.F32.BF16 R144, R8.reuse, R40, RZ ;  /* 0x000000280890723c */ /* 0x040fe200000418ff */
[----:B------:R-:W-:Y:S01]  /*6e10*/  LOP3.LUT R7, R4, 0xffff, RZ, 0xc0, !PT ;  /* 0x0000ffff04077812 */ /* 0x000fe200078ec0ff */
[----:B------:R-:W-:Y:S01]  /*6e20*/  FFMA.FTZ R6, R153, UR29, -R12 ;  /* 0x0000001d99067c23 */ /* 0x000fe2000801080c */
[----:B-1----:R-:W-:Y:S01]  /*6e30*/  SHF.R.U32.HI R0, RZ, 0x10, R4 ;  /* 0x00000010ff007819 */ /* 0x002fe20000011604 */
[----:B------:R-:W-:Y:S01]  /*6e40*/  FFMA.FTZ R4, R154, UR29, -R12 ;  /* 0x0000001d9a047c23 */ /* 0x000fe2000801080c */
[----:B------:R-:W-:Y:S01]  /*6e50*/  SHF.R.U32.HI R7, RZ, 0x8, R7 ;  /* 0x00000008ff077819 */ /* 0x000fe20000011607 */
[C---:B------:R-:W-:Y:S01]  /*6e60*/  HMMA.16816.F32.BF16 R136, R8.reuse, R42, RZ ;  /* 0x0000002a0888723c */ /* 0x040fe200000418ff */
[----:B------:R-:W-:Y:S01]  /*6e70*/  LDSM.16.MT88.4 R40, [R191+0x16000] ;  /* 0x01600000bf28783b */ /* 0x000fe20000004200 */
[----:B------:R1:W-:Y:S01]  /*6e80*/  MUFU.EX2 R185, R6 ;  /* 0x0000000600b97308 */ /* 0x0003e20000000800 */
[----:B------:R-:W-:Y:S01]  /*6e90*/  PRMT R14, R14, 0x5410, R7 ;  /* 0x000054100e0e7816 */ /* 0x000fe20000000007 */
[----:B------:R-:W-:Y:S01]  /*6ea0*/  IMAD.MOV.U32 R154, RZ, RZ, R218 ;  /* 0x000000ffff9a7224 */ /* 0x000fe200078e00da */
[----:B------:R-:W-:Y:S01]  /*6eb0*/  MOV R153, R220 ;  /* 0x000000dc00997202 */ /* 0x000fe20000000f00 */
[C---:B------:R-:W-:Y:S04]  /*6ec0*/  HMMA.16816.F32.BF16 R76, R8.reuse, R24, RZ ;  /* 0x00000018084c723c */ /* 0x040fe800000418ff */
[----:B------:R4:W2:Y:S02]  /*6ed0*/  MUFU.EX2 R187, R4 ;  /* 0x0000000400bb7308 */ /* 0x0008a40000000800 */
[C---:B------:R-:W-:Y:S01]  /*6ee0*/  HMMA.16816.F32.BF16 R100, R8.reuse, R26, RZ ;  /* 0x0000001a0864723c */ /* 0x040fe200000418ff */
[----:B------:R-:W2:Y:S05]  /*6ef0*/  LDSM.16.MT88.4 R24, [R188+0x16000] ;  /* 0x01600000bc18783b */ /* 0x000eaa0000004200 */
[----:B------:R-:W-:Y:S01]  /*6f00*/  HMMA.16816.F32.BF16 R120, R8, R28, RZ ;  /* 0x0000001c0878723c */ /* 0x000fe200000418ff */
[----:B-1----:R-:W-:-:S02]  /*6f10*/  LOP3.LUT R6, R0, 0xff, RZ, 0xc0, !PT ;  /* 0x000000ff00067812 */ /* 0x002fc400078ec0ff */
[----:B------:R-:W-:Y:S01]  /*6f20*/  LOP3.LUT R0, R5, UR4, R50, 0x96, !PT ;  /* 0x0000000405007c12 */ /* 0x000fe2000f8e9632 */
[----:B------:R-:W-:Y:S02]  /*6f30*/  FFMA.FTZ R5, R164, UR29, -R12 ;  /* 0x0000001da4057c23 */ /* 0x000fe4000801080c */
[----:B------:R-:W-:Y:S01]  /*6f40*/  HMMA.16816.F32.BF16 R96, R8, R30, RZ ;  /* 0x0000001e0860723c */ /* 0x000fe200000418ff */
[----:B------:R-:W1:Y:S01]  /*6f50*/  LDSM.16.MT88.4 R28, [R189+0x10800] ;  /* 0x01080000bd1c783b */ /* 0x000e620000004200 */
[----:B------:R2:W1:Y:S01]  /*6f60*/  MUFU.EX2 R193, R5 ;  /* 0x0000000500c17308 */ /* 0x0004620000000800 */
[----:B----4-:R-:W-:-:S03]  /*6f70*/  LOP3.LUT R4, R0, 0xffff, RZ, 0xc0, !PT ;  /* 0x0000ffff00047812 */ /* 0x010fc600078ec0ff */
[----:B------:R-:W-:Y:S01]  /*6f80*/  HMMA.16816.F32.BF16 R48, R8, R16, RZ ;  /* 0x000000100830723c */ /* 0x000fe200000418ff */
[----:B------:R-:W-:-:S05]  /*6f90*/  SHF.R.U32.HI R7, RZ, 0x8, R4 ;  /* 0x00000008ff077819 */ /* 0x000fca0000011604 */
[C---:B---3--:R-:W-:Y:S01]  /*6fa0*/  HMMA.16816.F32.BF16 R172, R8.reuse, R20, RZ ;  /* 0x0000001408ac723c */ /* 0x048fe200000418ff */
[----:B------:R-:W-:Y:S02]  /*6fb0*/  PRMT R16, R6, 0x5410, R15 ;  /* 0x0000541006107816 */ /* 0x000fe4000000000f */
[--C-:B------:R-:W-:Y:S02]  /*6fc0*/  SHF.R.U32.HI R6, RZ, 0x10, R0.reuse ;  /* 0x00000010ff067819 */ /* 0x100fe40000011600 */
[----:B------:R-:W-:Y:S01]  /*6fd0*/  LOP3.LUT R15, R0, 0xff, RZ, 0xc0, !PT ;  /* 0x000000ff000f7812 */ /* 0x000fe200078ec0ff */
[C---:B------:R-:W-:Y:S01]  /*6fe0*/  HMMA.16816.F32.BF16 R180, R8.reuse, R22, RZ ;  /* 0x0000001608b4723c */ /* 0x040fe200000418ff */
[----:B--2---:R-:W-:Y:S01]  /*6ff0*/  SHF.R.U32.HI R5, RZ, 0x18, R0 ;  /* 0x00000018ff057819 */ /* 0x004fe20000011600 */
[----:B------:R-:W2:Y:S01]  /*7000*/  LDSM.16.MT88.4 R20, [R190+0x10800] ;  /* 0x01080000be14783b */ /* 0x000ea20000004200 */
[----:B------:R-:W-:Y:S02]  /*7010*/  LOP3.LUT R4, R6, 0xff, RZ, 0xc0, !PT ;  /* 0x000000ff06047812 */ /* 0x000fe400078ec0ff */
[----:B------:R-:W-:Y:S01]  /*7020*/  HSET2.LE.AND R0, R14, R2, PT ;  /* 0x000000020e007233 */ /* 0x000fe20003803000 */
[----:B------:R-:W-:Y:S01]  /*7030*/  HMMA.16816.F32.BF16 R160, R8, R18, RZ ;  /* 0x0000001208a0723c */ /* 0x000fe200000418ff */
[----:B------:R-:W-:-:S02]  /*7040*/  F2FP.BF16.F32.PACK_AB R6, R197, R184 ;  /* 0x000000b8c506723e */ /* 0x000fc400000010ff */
[----:B------:R-:W-:Y:S02]  /*7050*/  PRMT R14, R15, 0x5410, R7 ;  /* 0x000054100f0e7816 */ /* 0x000fe40000000007 */
[----:B------:R-:W-:Y:S01]  /*7060*/  LOP3.LUT R6, R0, R6, RZ, 0xc0, !PT ;  /* 0x0000000600067212 */ /* 0x000fe200078ec0ff */
[C---:B------:R-:W-:Y:S01]  /*7070*/  HMMA.16816.F32.BF16 R148, R8.reuse, R24, RZ ;  /* 0x000000180894723c */ /* 0x040fe200000418ff */
[--C-:B------:R-:W-:Y:S02]  /*7080*/  HSET2.LE.AND R0, R16, R2.reuse, PT ;  /* 0x0000000210007233 */ /* 0x100fe40003803000 */
[----:B------:R-:W-:Y:S01]  /*7090*/  PRMT R5, R4, 0x5410, R5 ;  /* 0x0000541004057816 */ /* 0x000fe20000000005 */
[----:B------:R-:W-:Y:S01]  /*70a0*/  LDSM.16.MT88.4 R16, [R188+0x12800] ;  /* 0x01280000bc10783b */ /* 0x000fe20000004200 */
[----:B------:R-:W-:Y:S01]  /*70b0*/  F2FP.BF16.F32.PACK_AB R7, R187, R185 ;  /* 0x000000b9bb07723e */ /* 0x000fe200000010ff */
[----:B------:R-:W-:Y:S01]  /*70c0*/  HMMA.16816.F32.BF16 R156, R8, R26, RZ ;  /* 0x0000001a089c723c */ /* 0x000fe200000418ff */
[----:B------:R-:W-:Y:S01]  /*70d0*/  HSET2.LE.AND R4, R14, R2, PT ;  /* 0x000000020e047233 */ /* 0x000fe20003803000 */
[----:B------:R-:W3:Y:S01]  /*70e0*/  LDSM.16.MT88.4 R24, [R191+0x10800] ;  /* 0x01080000bf18783b */ /* 0x000ee20000004200 */
[----:B------:R-:W-:-:S02]  /*70f0*/  LOP3.LUT R7, R0, R7, RZ, 0xc0, !PT ;  /* 0x0000000700077212 */ /* 0x000fc400078ec0ff */
[----:B------:R-:W-:Y:S01]  /*7100*/  HSET2.LE.AND R0, R5, R2, PT ;  /* 0x0000000205007233 */ /* 0x000fe20003803000 */
[C---:B------:R-:W-:Y:S01]  /*7110*/  HMMA.16816.F32.BF16 R164, R8.reuse, R40, RZ ;  /* 0x0000002808a4723c */ /* 0x040fe200000418ff */
[----:B------:R-:W-:Y:S02]  /*7120*/  F2FP.BF16.F32.PACK_AB R14, R196, R194 ;  /* 0x000000c2c40e723e */ /* 0x000fe400000010ff */
[----:B-1----:R-:W-:Y:S02]  /*7130*/  F2FP.BF16.F32.PACK_AB R5, R193, R195 ;  /* 0x000000c3c105723e */ /* 0x002fe400000010ff */
[----:B------:R-:W-:Y:S01]  /*7140*/  LOP3.LUT R4, R4, R14, RZ, 0xc0, !PT ;  /* 0x0000000e04047212 */ /* 0x000fe200078ec0ff */
[----:B------:R-:W-:Y:S01]  /*7150*/  HMMA.16816.F32.BF16 R168, R8, R42, RZ ;  /* 0x0000002a08a8723c */ /* 0x000fe200000418ff */
[----:B------:R-:W-:-:S06]  /*7160*/  LOP3.LUT R5, R0, R5, RZ, 0xc0, !PT ;  /* 0x0000000500057212 */ /* 0x000fcc00078ec0ff */
[----:B------:R-:W-:Y:S01]  /*7170*/  IMAD.MOV.U32 R43, RZ, RZ, R217 ;  /* 0x000000ffff2b7224 */ /* 0x000fe200078e00d9 */
[C---:B------:R-:W-:Y:S06]  /*7180*/  HMMA.16816.F32.BF16 R224, R4.reuse, R32, R132 ;  /* 0x0000002004e0723c */ /* 0x040fec0000041884 */
[C---:B------:R-:W-:Y:S06]  /*7190*/  HMMA.16816.F32.BF16 R8, R4.reuse, R28, R84 ;  /* 0x0000001c0408723c */ /* 0x040fec0000041854 */
[C---:B------:R-:W-:Y:S06]  /*71a0*/  HMMA.16816.F32.BF16 R228, R4.reuse, R34, R112 ;  /* 0x0000002204e4723c */ /* 0x040fec0000041870 */
[C---:B--2---:R-:W-:Y:S06]  /*71b0*/  HMMA.16816.F32.BF16 R108, R4.reuse, R22, R108 ;  /* 0x00000016046c723c */ /* 0x044fec000004186c */
[----:B------:R-:W-:Y:S01]  /*71c0*/  MOV R40, R227 ;  /* 0x000000e300287202 */ /* 0x000fe20000000f00 */
[----:B------:R-:W-:Y:S01]  /*71d0*/  IMAD.MOV.U32 R33, RZ, RZ, R224 ;  /* 0x000000ffff217224 */ /* 0x000fe200078e00e0 */
[----:B---3--:R-:W-:Y:S01]  /*71e0*/  HMMA.16816.F32.BF16 R84, R4, R24, R144 ;  /* 0x000000180454723c */ /* 0x008fe20000041890 */
[----:B------:R-:W-:-:S02]  /*71f0*/  IMAD.MOV.U32 R32, RZ, RZ, R225 ;  /* 0x000000ffff207224 */ /* 0x000fc400078e00e1 */
[----:B------:R-:W-:Y:S01]  /*7200*/  IMAD.MOV.U32 R0, RZ, RZ, R226 ;  /* 0x000000ffff007224 */ /* 0x000fe200078e00e2 */
[----:B------:R-:W-:Y:S01]  /*7210*/  MOV R132, R8 ;  /* 0x0000000800847202 */ /* 0x000fe20000000f00 */
[----:B------:R-:W-:Y:S01]  /*7220*/  IMAD.MOV.U32 R42, RZ, RZ, R9 ;  /* 0x000000ffff2a7224 */ /* 0x000fe200078e0009 */
[----:B------:R-:W-:Y:S01]  /*7230*/  HMMA.16816.F32.BF16 R224, R4, R30, R68 ;  /* 0x0000001e04e0723c */ /* 0x000fe20000041844 */
[----:B------:R-:W-:Y:S01]  /*7240*/  IMAD.MOV.U32 R204, RZ, RZ, R10 ;  /* 0x000000ffffcc7224 */ /* 0x000fe200078e000a */
[----:B------:R-:W1:Y:S01]  /*7250*/  LDSM.16.MT88.4 R28, [R191+0x12800] ;  /* 0x01280000bf1c783b */ /* 0x000e620000004200 */
[----:B------:R-:W-:-:S03]  /*7260*/  IMAD.MOV.U32 R203, RZ, RZ, R11 ;  /* 0x000000ffffcb7224 */ /* 0x000fc600078e000b */
[C---:B------:R-:W-:Y:S01]  /*7270*/  HMMA.16816.F32.BF16 R68, R4.reuse, R20, R128 ;  /* 0x000000140444723c */ /* 0x040fe20000041880 */
[----:B------:R-:W2:Y:S04]  /*7280*/  LDSM.16.MT88.4 R8, [R189+0x12800] ;  /* 0x01280000bd08783b */ /* 0x000ea80000004200 */
[----:B------:R-:W-:Y:S01]  /*7290*/  LDSM.16.MT88.4 R20, [R188+0x14800] ;  /* 0x01480000bc14783b */ /* 0x000fe20000004200 */
[----:B------:R-:W-:Y:S03]  /*72a0*/  HMMA.16816.F32.BF16 R112, R4, R26, R136 ;  /* 0x0000001a0470723c */ /* 0x000fe60000041888 */
[----:B------:R-:W3:Y:S03]  /*72b0*/  LDSM.16.MT88.4 R24, [R190+0x12800] ;  /* 0x01280000be18783b */ /* 0x000ee60000004200 */
[----:B------:R-:W-:Y:S01]  /*72c0*/  IMAD.MOV.U32 R35, RZ, RZ, R86 ;  /* 0x000000ffff237224 */ /* 0x000fe200078e0056 */
[----:B------:R-:W-:Y:S01]  /*72d0*/  MOV R86, R216 ;  /* 0x000000d800567202 */ /* 0x000fe20000000f00 */
[----:B------:R-:W-:Y:S01]  /*72e0*/  IMAD.MOV.U32 R34, RZ, RZ, R87 ;  /* 0x000000ffff227224 */ /* 0x000fe200078e0057 */
[----:B------:R-:W-:Y:S01]  /*72f0*/  MOV R144, R84 ;  /* 0x0000005400907202 */ /* 0x000fe20000000f00 */
[----:B------:R-:W-:-:S02]  /*7300*/  IMAD.MOV.U32 R87, RZ, RZ, R219 ;  /* 0x000000ffff577224 */ /* 0x000fc400078e00db */
[----:B------:R-:W-:-:S06]  /*7310*/  IMAD.MOV.U32 R41, RZ, RZ, R85 ;  /* 0x000000ffff297224 */ /* 0x000fcc00078e0055 */
[----:B------:R-:W-:Y:S01]  /*7320*/  MOV R131, R68 ;  /* 0x0000004400837202 */ /* 0x000fe20000000f00 */
[----:B------:R-:W-:Y:S02]  /*7330*/  IMAD.MOV.U32 R130, RZ, RZ, R69 ;  /* 0x000000ffff827224 */ /* 0x000fe400078e0045 */
[----:B------:R-:W-:Y:S02]  /*7340*/  IMAD.MOV.U32 R129, RZ, RZ, R70 ;  /* 0x000000ffff817224 */ /* 0x000fe400078e0046 */
[----:B------:R-:W-:Y:S02]  /*7350*/  IMAD.MOV.U32 R128, RZ, RZ, R71 ;  /* 0x000000ffff807224 */ /* 0x000fe400078e0047 */
[C---:B------:R-:W-:Y:S06]  /*7360*/  HMMA.16816.F32.BF16 R68, R4.reuse, R16, R124 ;  /* 0x000000100444723c */ /* 0x040fec000004187c */
[C---:B-1----:R-:W-:Y:S06]  /*7370*/  HMMA.16816.F32.BF16 R236, R4.reuse, R28, R76 ;  /* 0x0000001c04ec723c */ /* 0x042fec000004184c */
[----:B--2---:R-:W-:Y:S01]  /*7380*/  HMMA.16816.F32.BF16 R240, R4, R8, R80 ;  /* 0x0000000804f0723c */ /* 0x004fe20000041850 */
[----:B------:R-:W-:-:S02]  /*7390*/  IMAD.MOV.U32 R78, RZ, RZ, R0 ;  /* 0x000000ffff4e7224 */ /* 0x000fc400078e0000 */
[----:B------:R-:W-:Y:S02]  /*73a0*/  IMAD.U32 R0, RZ, RZ, UR30 ;  /* 0x0000001eff007e24 */ /* 0x000fe4000f8e00ff */
[----:B------:R-:W-:Y:S01]  /*73b0*/  IMAD.MOV.U32 R77, RZ, RZ, R185 ;  /* 0x000000ffff4d7224 */ /* 0x000fe200078e00b9 */
[C---:B------:R-:W-:Y:S01]  /*73c0*/  HMMA.16816.F32.BF16 R124, R4.reuse, R10, R64 ;  /* 0x0000000a047c723c */ /* 0x040fe20000041840 */
[----:B------:R-:W1:Y:S01]  /*73d0*/  LDSM.16.MT88.4 R8, [R191+0x14800] ;  /* 0x01480000bf08783b */ /* 0x000e620000004200 */
[----:B------:R-:W-:Y:S01]  /*73e0*/  LOP3.LUT R0, R63, UR33, R0, 0x96, !PT ;  /* 0x000000213f007c12 */ /* 0x000fe2000f8e9600 */
[----:B------:R-:W-:Y:S02]  /*73f0*/  IMAD.MOV.U32 R76, RZ, RZ, R179 ;  /* 0x000000ffff4c7224 */ /* 0x000fe400078e00b3 */
[----:B------:R-:W-:Y:S01]  /*7400*/  IMAD.MOV.U32 R79, RZ, RZ, R40 ;  /* 0x000000ffff4f7224 */ /* 0x000fe200078e0028 */
[----:B---3--:R-:W-:Y:S01]  /*7410*/  HMMA.16816.F32.BF16 R232, R4, R24, R120 ;  /* 0x0000001804e8723c */ /* 0x008fe20000041878 */
[----:B------:R-:W-:Y:S01]  /*7420*/  IMAD.MOV.U32 R14, RZ, RZ, R70 ;  /* 0x000000ffff0e7224 */ /* 0x000fe200078e0046 */
[----:B------:R-:W-:Y:S01]  /*7430*/  MOV R85, R71 ;  /* 0x0000004700557202 */ /* 0x000fe20000000f00 */
[----:B------:R-:W-:-:S02]  /*7440*/  IMAD.MOV.U32 R70, RZ, RZ, R132 ;  /* 0x000000ffff467224 */ /* 0x000fc400078e0084 */
[----:B------:R-:W-:Y:S01]  /*7450*/  IMAD.MOV.U32 R84, RZ, RZ, R68 ;  /* 0x000000ffff547224 */ /* 0x000fe200078e0044 */
        /* <DEDUP_REMOVED lines=8> */
[----:B------:R-:W-:Y:S01]  /*74e0*/  IMAD.MOV.U32 R104, RZ, RZ, R131 ;  /* 0x000000ffff687224 */ /* 0x000fe200078e0083 */
[----:B------:R-:W-:Y:S01]  /*74f0*/  MOV R106, R129 ;  /* 0x00000081006a7202 */ /* 0x000fe20000000f00 */
[----:B------:R-:W-:Y:S01]  /*7500*/  IMAD.MOV.U32 R105, RZ, RZ, R130 ;  /* 0x000000ffff697224 */ /* 0x000fe200078e0082 */
[----:B------:R-:W-:Y:S01]  /*7510*/  MOV R123, R32 ;  /* 0x00000020007b7202 */ /* 0x000fe20000000f00 */
[----:B------:R-:W-:Y:S01]  /*7520*/  IMAD.MOV.U32 R107, RZ, RZ, R128 ;  /* 0x000000ffff6b7224 */ /* 0x000fe200078e0080 */
[C---:B------:R-:W-:Y:S01]  /*7530*/  HMMA.16816.F32.BF16 R220, R4.reuse, R30, R100 ;  /* 0x0000001e04dc723c */ /* 0x040fe20000041864 */
[----:B------:R-:W-:Y:S01]  /*7540*/  IMAD.MOV.U32 R69, RZ, RZ, R187 ;  /* 0x000000ffff457224 */ /* 0x000fe200078e00bb */
[----:B------:R-:W-:Y:S01]  /*7550*/  LDSM.16.MT88.4 R28, [R191+0x16800] ;  /* 0x01680000bf1c783b */ /* 0x000fe20000004200 */
[----:B------:R-:W-:Y:S01]  /*7560*/  IMAD.MOV.U32 R42, RZ, RZ, R184 ;  /* 0x000000ffff2a7224 */ /* 0x000fe200078e00b8 */
[----:B------:R-:W-:Y:S01]  /*7570*/  MOV R98, R35 ;  /* 0x0000002300627202 */ /* 0x000fe20000000f00 */
[----:B------:R-:W-:Y:S01]  /*7580*/  IMAD.MOV.U32 R120, RZ, RZ, R177 ;  /* 0x000000ffff787224 */ /* 0x000fe200078e00b1 */
[----:B------:R-:W-:Y:S01]  /*7590*/  HMMA.16816.F32.BF16 R184, R4, R20, R116 ;  /* 0x0000001404b8723c */ /* 0x000fe20000041874 */
[----:B------:R-:W-:-:S02]  /*75a0*/  IMAD.MOV.U32 R96, RZ, RZ, R144 ;  /* 0x000000ffff607224 */ /* 0x000fc400078e0090 */
[----:B------:R-:W-:Y:S02]  /*75b0*/  IMAD.MOV.U32 R99, RZ, RZ, R34 ;  /* 0x000000ffff637224 */ /* 0x000fe400078e0022 */
[----:B------:R-:W-:Y:S02]  /*75c0*/  IMAD.MOV.U32 R122, RZ, RZ, R33 ;  /* 0x000000ffff7a7224 */ /* 0x000fe400078e0021 */
[----:B------:R-:W-:Y:S01]  /*75d0*/  IMAD.MOV.U32 R118, RZ, RZ, R176 ;  /* 0x000000ffff767224 */ /* 0x000fe200078e00b0 */
[----:B------:R-:W-:Y:S01]  /*75e0*/  LDSM.16.MT88.4 R32, [R190+0x16800] ;  /* 0x01680000be20783b */ /* 0x000fe20000004200 */
[----:B------:R-:W-:Y:S01]  /*75f0*/  HMMA.16816.F32.BF16 R176, R4, R22, R92 ;  /* 0x0000001604b0723c */ /* 0x000fe2000004185c */
[----:B------:R-:W-:Y:S01]  /*7600*/  IMAD.MOV.U32 R97, RZ, RZ, R41 ;  /* 0x000000ffff617224 */ /* 0x000fe200078e0029 */
[----:B------:R-:W-:Y:S01]  /*7610*/  MOV R116, R14 ;  /* 0x0000000e00747202 */ /* 0x000fe20000000f00 */
[----:B------:R-:W4:Y:S01]  /*7620*/  LDSM.16.MT88.4 R20, [R188+0x16800] ;  /* 0x01680000bc14783b */ /* 0x000f220000004200 */
[----:B------:R-:W-:-:S02]  /*7630*/  IMAD.MOV.U32 R117, RZ, RZ, R85 ;  /* 0x000000ffff757224 */ /* 0x000fc400078e0055 */
[----:B-1----:R-:W-:Y:S01]  /*7640*/  HMMA.16816.F32.BF16 R128, R4, R8, R52 ;  /* 0x000000080480723c */ /* 0x002fe20000041834 */
[----:B------:R-:W-:Y:S02]  /*7650*/  IMAD.MOV.U32 R95, RZ, RZ, R15 ;  /* 0x000000ffff5f7224 */ /* 0x000fe400078e000f */
[----:B------:R-:W-:-:S03]  /*7660*/  IMAD.MOV.U32 R94, RZ, RZ, R84 ;  /* 0x000000ffff5e7224 */ /* 0x000fc600078e0054 */
[----:B------:R-:W-:Y:S01]  /*7670*/  HMMA.16816.F32.BF16 R100, R4, R10, R44 ;  /* 0x0000000a0464723c */ /* 0x000fe2000004182c */
[----:B------:R-:W-:-:S03]  /*7680*/  IMAD.WIDE.U32 R8, R0, -0x326172a9, RZ ;  /* 0xcd9e8d5700087825 */ /* 0x000fc600078e00ff */
[----:B------:R-:W-:Y:S02]  /*7690*/  LOP3.LUT R0, R57, UR15, R8, 0x96, !PT ;  /* 0x0000000f39007c12 */ /* 0x000fe4000f8e9608 */
[----:B--2---:R-:W-:Y:S01]  /*76a0*/  HMMA.16816.F32.BF16 R144, R4, R16, R72 ;  /* 0x000000100490723c */ /* 0x004fe20000041848 */
[----:B------:R-:W-:Y:S02]  /*76b0*/  LOP3.LUT R9, R9, UR20, R58, 0x96, !PT ;  /* 0x0000001409097c12 */ /* 0x000fe4000f8e963a */
[----:B------:R-:W-:-:S04]  /*76c0*/  IMAD.WIDE.U32 R10, R0, -0x2daee0ad, RZ ;  /* 0xd2511f53000a7825 */ /* 0x000fc800078e00ff */
[----:B------:R-:W-:Y:S01]  /*76d0*/  FFMA.FTZ R0, R252, UR29, -R13 ;  /* 0x0000001dfc007c23 */ /* 0x000fe2000801080d */
[C---:B------:R-:W-:Y:S01]  /*76e0*/  HMMA.16816.F32.BF16 R136, R4.reuse, R18, R88 ;  /* 0x000000120488723c */ /* 0x040fe20000041858 */
[----:B------:R-:W1:Y:S01]  /*76f0*/  LDSM.16.MT88.4 R16, [R189+0x16800] ;  /* 0x01680000bd10783b */ /* 0x000e620000004200 */
[----:B------:R-:W-:Y:S01]  /*7700*/  IMAD.WIDE.U32 R8, R9, -0x2daee0ad, RZ ;  /* 0xd2511f5309087825 */ /* 0x000fe200078e00ff */
[----:B------:R2:W1:Y:S03]  /*7710*/  MUFU.EX2 R119, R0 ;  /* 0x0000000000777308 */ /* 0x0004660000000800 */
[----:B---3--:R-:W-:Y:S01]  /*7720*/  HMMA.16816.F32.BF16 R88, R4, R24, R36 ;  /* 0x000000180458723c */ /* 0x008fe20000041824 */
[----:B------:R-:W-:-:S05]  /*7730*/  LOP3.LUT R9, R9, UR14, R60, 0x96, !PT ;  /* 0x0000000e09097c12 */ /* 0x000fca000f8e963c */
[C---:B------:R-:W-:Y:S01]  /*7740*/  HMMA.16816.F32.BF16 R80, R4.reuse, R26, R140 ;  /* 0x0000001a0450723c */ /* 0x040fe2000004188c */
[----:B------:R-:W-:Y:S05]  /*7750*/  LDSM.16.MT88.4 R24, [R189+0x11000] ;  /* 0x01100000bd18783b */ /* 0x000fea0000004200 */
[----:B----4-:R-:W-:Y:S01]  /*7760*/  HMMA.16816.F32.BF16 R64, R4, R20, R148 ;  /* 0x000000140440723c */ /* 0x010fe20000041894 */
[----:B------:R-:W-:Y:S01]  /*7770*/  MOV R140, R122 ;  /* 0x0000007a008c7202 */ /* 0x000fe20000000f00 */
[----:B------:R-:W-:Y:S01]  /*7780*/  IMAD.MOV.U32 R141, RZ, RZ, R123 ;  /* 0x000000ffff8d7224 */ /* 0x000fe200078e007b */
[----:B--2---:R-:W-:Y:S01]  /*7790*/  LOP3.LUT R0, R11, UR8, R8, 0x96, !PT ;  /* 0x000000080b007c12 */ /* 0x004fe2000f8e9608 */
[----:B------:R-:W-:-:S04]  /*77a0*/  IMAD.WIDE.U32 R8, R9, -0x326172a9, RZ ;  /* 0xcd9e8d5709087825 */ /* 0x000fc800078e00ff */
[----:B------:R-:W-:Y:S01]  /*77b0*/  FFMA.FTZ R11, R215, UR29, -R13 ;  /* 0x0000001dd70b7c23 */ /* 0x000fe2000801080d */
[C---:B------:R-:W-:Y:S01]  /*77c0*/  HMMA.16816.F32.BF16 R52, R4.reuse, R22, R156 ;  /* 0x000000160434723c */ /* 0x040fe2000004189c */
[----:B------:R-:W2:Y:S01]  /*77d0*/  LDSM.16.MT88.4 R20, [R188+0x11000] ;  /* 0x01100000bc14783b */ /* 0x000ea20000004200 */
[----:B------:R-:W-:Y:S01]  /*77e0*/  IMAD.WIDE.U32 R38, R0, -0x326172a9, RZ ;  /* 0xcd9e8d5700267825 */ /* 0x000fe200078e00ff */
[----:B------:R-:W-:Y:S01]  /*77f0*/  LOP3.LUT R9, R9, UR9, R56, 0x96, !PT ;  /* 0x0000000909097c12 */ /* 0x000fe2000f8e9638 */
[----:B------:R3:W-:Y:S02]  /*7800*/  MUFU.EX2 R92, R11 ;  /* 0x0000000b005c7308 */ /* 0x0007e40000000800 */
[----:B------:R-:W-:Y:S01]  /*7810*/  HMMA.16816.F32.BF16 R56, R4, R28, R164 ;  /* 0x0000001c0438723c */ /* 0x000fe200000418a4 */
[----:B------:R-:W-:Y:S01]  /*7820*/  LOP3.LUT R0, R39, UR7, R8, 0x96, !PT ;  /* 0x0000000727007c12 */ /* 0x000fe2000f8e9608 */
[----:B------:R-:W-:-:S04]  /*7830*/  IMAD.WIDE.U32 R8, R9, -0x2daee0ad, RZ ;  /* 0xd2511f5309087825 */ /* 0x000fc800078e00ff */
[----:B------:R-:W-:-:S04]  /*7840*/  IMAD.WIDE.U32 R40, R0, -0x2daee0ad, RZ ;  /* 0xd2511f5300287825 */ /* 0x000fc800078e00ff */
[----:B------:R-:W-:Y:S01]  /*7850*/  FFMA.FTZ R0, R246, UR29, -R13 ;  /* 0x0000001df6007c23 */ /* 0x000fe2000801080d */
[----:B------:R-:W-:Y:S01]  /*7860*/  IMAD.MOV.U32 R142, RZ, RZ, R78 ;  /* 0x000000ffff8e7224 */ /* 0x000fe200078e004e */
[----:B------:R-:W-:Y:S02]  /*7870*/  LOP3.LUT R8, R41, UR10, R8, 0x96, !PT ;  /* 0x0000000a29087c12 */ /* 0x000fe4000f8e9608 */
[----:B------:R4:W-:Y:S01]  /*7880*/  MUFU.EX2 R75, R0 ;  /* 0x00000000004b7308 */ /* 0x0009e20000000800 */
[----:B-1----:R-:W-:Y:S01]  /*7890*/  HMMA.16816.F32.BF16 R48, R4, R16, R48 ;  /* 0x000000100430723c */ /* 0x002fe20000041830 */
[----:B------:R-:W-:Y:S02]  /*78a0*/  IMAD.MOV.U32 R143, RZ, RZ, R79 ;  /* 0x000000ffff8f7224 */ /* 0x000fe400078e004f */
[----:B---3--:R-:W-:Y:S01]  /*78b0*/  FFMA.FTZ R11, R244, UR29, -R13 ;  /* 0x0000001df40b7c23 */ /* 0x008fe2000801080d */
[----:B------:R-:W-:Y:S01]  /*78c0*/  MOV R244, R119 ;  /* 0x0000007700f47202 */ /* 0x000fe20000000f00 */
[----:B------:R-:W-:-:S02]  /*78d0*/  IMAD.MOV.U32 R119, RZ, RZ, R68 ;  /* 0x000000ffff777224 */ /* 0x000fc400078e0044 */
[----:B------:R-:W-:Y:S01]  /*78e0*/  IMAD.MOV.U32 R68, RZ, RZ, R86 ;  /* 0x000000ffff447224 */ /* 0x000fe200078e0056 */
[----:B------:R1:W3:Y:S01]  /*78f0*/  MUFU.EX2 R93, R11 ;  /* 0x0000000b005d7308 */ /* 0x0002e20000000800 */
[----:B------:R-:W-:Y:S01]  /*7900*/  HMMA.16816.F32.BF16 R44, R4, R18, R160 ;  /* 0x00000012042c723c */ /* 0x000fe200000418a0 */
[----:B------:R-:W-:Y:S02]  /*7910*/  IMAD.MOV.U32 R78, RZ, RZ, R69 ;  /* 0x000000ffff4e7224 */ /* 0x000fe400078e0045 */
[----:B------:R-:W-:Y:S01]  /*7920*/  MOV R79, R68 ;  /* 0x00000044004f7202 */ /* 0x000fe20000000f00 */
[----:B------:R-:W-:Y:S01]  /*7930*/  IMAD.MOV.U32 R68, RZ, RZ, R70 ;  /* 0x000000ffff447224 */ /* 0x000fe200078e0046 */
[----:B------:R-:W-:Y:S01]  /*7940*/  MOV R70, R204 ;  /* 0x000000cc00467202 */ /* 0x000fe20000000f00 */
[----:B------:R-:W-:Y:S01]  /*7950*/  IMAD.MOV.U32 R69, RZ, RZ, R71 ;  /* 0x000000ffff457224 */ /* 0x000fe200078e0047 */
[----:B------:R2:W5:Y:S01]  /*7960*/  LDL.LU R204, [R1+0x8c] ;  /* 0x00008c0001cc7983 */ /* 0x0005620000300800 */
[----:B----4-:R-:W-:Y:S01]  /*7970*/  LOP3.LUT R0, R9, UR6, R10, 0x96, !PT ;  /* 0x0000000609007c12 */ /* 0x010fe2000f8e960a */
[----:B------:R-:W-:-:S04]  /*7980*/  IMAD.WIDE.U32 R8, R8, -0x326172a9, RZ ;  /* 0xcd9e8d5708087825 */ /* 0x000fc800078e00ff */
[--C-:B------:R-:W-:Y:S01]  /*7990*/  FFMA.FTZ R10, R118, UR29, -R12.reuse ;  /* 0x0000001d760a7c23 */ /* 0x100fe2000801080c */
[----:B------:R-:W-:Y:S01]  /*79a0*/  IMAD.WIDE.U32 R36, R0, -0x326172a9, RZ ;  /* 0xcd9e8d5700247825 */ /* 0x000fe200078e00ff */
[C---:B------:R-:W-:Y:S02]  /*79b0*/  LOP3.LUT R0, R8.reuse, 0xffff, RZ, 0xc0, !PT ;  /* 0x0000ffff08007812 */ /* 0x040fe400078ec0ff */
[----:B------:R4:W-:Y:S01]  /*79c0*/  MUFU.EX2 R252, R10 ;  /* 0x0000000a00fc7308 */ /* 0x0009e20000000800 */
[----:B------:R-:W-:Y:S01]  /*79d0*/  LOP3.LUT R16, R8, 0xff, RZ, 0xc0, !PT ;  /* 0x000000ff08107812 */ /* 0x000fe200078ec0ff */
[----:B-1----:R-:W-:Y:S01]  /*79e0*/  FFMA.FTZ R11, R247, UR29, -R12 ;  /* 0x0000001df70b7c23 */ /* 0x002fe2000801080c */
[----:B------:R-:W-:Y:S01]  /*79f0*/  SHF.R.U32.HI R15, RZ, 0x18, R8 ;  /* 0x00000018ff0f7819 */ /* 0x000fe20000011608 */
[----:B------:R-:W-:Y:S01]  /*7a00*/  IMAD.MOV.U32 R118, RZ, RZ, R77 ;  /* 0x000000ffff767224 */ /* 0x000fe200078e004d */
[----:B------:R-:W-:Y:S02]  /*7a10*/  SHF.R.U32.HI R14, RZ, 0x8, R0 ;  /* 0x00000008ff0e7819 */ /* 0x000fe40000011600 */
[----:B------:R-:W-:-:S02]  /*7a20*/  MOV R77, R87 ;  /* 0x00000057004d7202 */ /* 0x000fc40000000f00 */
[----:B------:R-:W-:Y:S01]  /*7a30*/  LOP3.LUT R0, R9, UR25, R36, 0x96, !PT ;  /* 0x0000001909007c12 */ /* 0x000fe2000f8e9624 */
[C---:B------:R-:W-:Y:S01]  /*7a40*/  HMMA.16816.F32.BF16 R84, R4.reuse, R30, R168 ;  /* 0x0000001e0454723c */ /* 0x040fe200000418a8 */
[----:B------:R1:W2:Y:S01]  /*7a50*/  MUFU.EX2 R169, R11 ;  /* 0x0000000b00a97308 */ /* 0x0002a20000000800 */
[----:B------:R-:W-:Y:S01]  /*7a60*/  PRMT R16, R16, 0x5410, R14 ;  /* 0x0000541010107816 */ /* 0x000fe2000000000e */
[----:B------:R-:W-:Y:S01]  /*7a70*/  FFMA.FTZ R14, R251, UR29, -R12 ;  /* 0x0000001dfb0e7c23 */ /* 0x000fe2000801080c */
[----:B------:R-:W-:Y:S01]  /*7a80*/  SHF.R.U32.HI R9, RZ, 0x10, R0 ;  /* 0x00000010ff097819 */ /* 0x000fe20000011600 */
[----:B---3--:R-:W-:Y:S01]  /*7a90*/  IMAD.MOV.U32 R251, RZ, RZ, R93 ;  /* 0x000000fffffb7224 */ /* 0x008fe200078e005d */
[----:B------:R-:W3:Y:S01]  /*7aa0*/  LDSM.16.MT88.4 R28, [R191+0x11000] ;  /* 0x01100000bf1c783b */ /* 0x000ee20000004200 */
[----:B----4-:R-:W-:Y:S01]  /*7ab0*/  SHF.R.U32.HI R10, RZ, 0x10, R8 ;  /* 0x00000010ff0a7819 */ /* 0x010fe20000011608 */
[----:B------:R-:W-:Y:S01]  /*7ac0*/  FFMA.FTZ R8, R250, UR29, -R12 ;  /* 0x0000001dfa087c23 */ /* 0x000fe2000801080c */
[----:B------:R-:W-:Y:S01]  /*7ad0*/  MUFU.EX2 R247, R14 ;  /* 0x0000000e00f77308 */ /* 0x000fe20000000800 */
[----:B------:R-:W-:Y:S01]  /*7ae0*/  IMAD.MOV.U32 R250, RZ, RZ, R75 ;  /* 0x000000fffffa7224 */ /* 0x000fe200078e004b */
[----:B------:R-:W-:Y:S01]  /*7af0*/  LOP3.LUT R10, R10, 0xff, RZ, 0xc0, !PT ;  /* 0x000000ff0a0a7812 */ /* 0x000fe200078ec0ff */
[----:B------:R-:W-:Y:S03]  /*7b00*/  HMMA.16816.F32.BF16 R72, R4, R32, R172 ;  /* 0x000000200448723c */ /* 0x000fe600000418ac */
[----:B------:R-:W-:-:S02]  /*7b10*/  PRMT R15, R10, 0x5410, R15 ;  /* 0x000054100a0f7816 */ /* 0x000fc4000000000f */
[----:B------:R4:W2:Y:S01]  /*7b20*/  MUFU.EX2 R246, R8 ;  /* 0x0000000800f67308 */ /* 0x0008a20000000800 */
[C---:B-1----:R-:W-:Y:S01]  /*7b30*/  LOP3.LUT R11, R0.reuse, 0xff, RZ, 0xc0, !PT ;  /* 0x000000ff000b7812 */ /* 0x042fe200078ec0ff */
[----:B------:R-:W-:Y:S01]  /*7b40*/  IMAD.MOV.U32 R174, RZ, RZ, R92 ;  /* 0x000000ffffae7224 */ /* 0x000fe200078e005c */
[----:B------:R-:W-:Y:S01]  /*7b50*/  SHF.R.U32.HI R10, RZ, 0x18, R0 ;  /* 0x00000018ff0a7819 */ /* 0x000fe20000011600 */
[----:B------:R-:W-:Y:S01]  /*7b60*/  HMMA.16816.F32.BF16 R32, R4, R34, R180 ;  /* 0x000000220420723c */ /* 0x000fe200000418b4 */
[----:B----4-:R-:W-:Y:S02]  /*7b70*/  LOP3.LUT R8, R0, 0xffff, RZ, 0xc0, !PT ;  /* 0x0000ffff00087812 */ /* 0x010fe400078ec0ff */
[----:B------:R-:W-:Y:S02]  /*7b80*/  LOP3.LUT R0, R9, 0xff, RZ, 0xc0, !PT ;  /* 0x000000ff09007812 */ /* 0x000fe400078ec0ff */
[----:B------:R-:W-:-:S04]  /*7b90*/  SHF.R.U32.HI R8, RZ, 0x8, R8 ;  /* 0x00000008ff087819 */ /* 0x000fc80000011608 */
[----:B------:R-:W-:Y:S02]  /*7ba0*/  PRMT R9, R11, 0x5410, R8 ;  /* 0x000054100b097816 */ /* 0x000fe40000000008 */
[----:B------:R-:W-:Y:S02]  /*7bb0*/  PRMT R8, R0, 0x5410, R10 ;  /* 0x0000541000087816 */ /* 0x000fe4000000000a */
[--C-:B------:R-:W-:Y:S02]  /*7bc0*/  HSET2.LE.AND R7, R16, R2.reuse, PT ;  /* 0x0000000210077233 */ /* 0x100fe40003803000 */
[--C-:B------:R-:W-:Y:S01]  /*7bd0*/  HSET2.LE.AND R0, R9, R2.reuse, PT ;  /* 0x0000000209007233 */ /* 0x100fe20003803000 */
[----:B------:R-:W-:Y:S01]  /*7be0*/  IMAD.MOV.U32 R71, RZ, RZ, R203 ;  /* 0x000000ffff477224 */ /* 0x000fe200078e00cb */
[----:B------:R-:W-:Y:S01]  /*7bf0*/  HSET2.LE.AND R5, R8, R2, PT ;  /* 0x0000000208057233 */ /* 0x000fe20003803000 */
[----:B------:R1:W5:Y:S01]  /*7c00*/  LDL.LU R203, [R1+0x88] ;  /* 0x0000880001cb7983 */ /* 0x0003620000300800 */
[----:B------:R-:W-:-:S02]  /*7c10*/  F2FP.BF16.F32.PACK_AB R4, R174, R244 ;  /* 0x000000f4ae04723e */ /* 0x000fc400000010ff */
[----:B--2---:R-:W-:Y:S01]  /*7c20*/  F2FP.BF16.F32.PACK_AB R6, R169, R252 ;  /* 0x000000fca906723e */ /* 0x004fe200000010ff */
[----:B------:R-:W-:Y:S01]  /*7c30*/  IMAD.MOV.U32 R123, RZ, RZ, R202 ;  /* 0x000000ffff7b7224 */ /* 0x000fe200078e00ca */
[----:B------:R-:W-:Y:S01]  /*7c40*/  F2FP.BF16.F32.PACK_AB R8, R250, R251 ;  /* 0x000000fbfa08723e */ /* 0x000fe200000010ff */
[----:B------:R-:W-:Y:S01]  /*7c50*/  IMAD.MOV.U32 R92, RZ, RZ, R116 ;  /* 0x000000ffff5c7224 */ /* 0x000fe200078e0074 */
[----:B------:R-:W-:Y:S01]  /*7c60*/  LOP3.LUT R4, R0, R4, RZ, 0xc0, !PT ;  /* 0x0000000400047212 */ /* 0x000fe200078ec0ff */
[----:B------:R-:W-:Y:S01]  /*7c70*/  IMAD.MOV.U32 R93, RZ, RZ, R117 ;  /* 0x000000ffff5d7224 */ /* 0x000fe200078e0075 */
[----:B------:R-:W-:Y:S01]  /*7c80*/  LOP3.LUT R5, R5, R6, RZ, 0xc0, !PT ;  /* 0x0000000605057212 */ /* 0x000fe200078ec0ff */
[----:B------:R1:W5:Y:S01]  /*7c90*/  LDL.LU R202, [R1+0x84] ;  /* 0x0000840001ca7983 */ /* 0x0003620000300800 */
[----:B------:R-:W-:Y:S02]  /*7ca0*/  LOP3.LUT R6, R7, R8, RZ, 0xc0, !PT ;  /* 0x0000000807067212 */ /* 0x000fe400078ec0ff */
[----:B------:R-:W-:Y:S01]  /*7cb0*/  HSET2.LE.AND R0, R15, R2, PT ;  /* 0x000000020f007233 */ /* 0x000fe20003803000 */
[----:B------:R-:W-:Y:S01]  /*7cc0*/  IMAD.MOV.U32 R122, RZ, RZ, R201 ;  /* 0x000000ffff7a7224 */ /* 0x000fe200078e00c9 */
[----:B------:R-:W-:Y:S01]  /*7cd0*/  F2FP.BF16.F32.PACK_AB R7, R247, R246 ;  /* 0x000000f6f707723e */ /* 0x000fe200000010ff */
[----:B------:R-:W-:Y:S01]  /*7ce0*/  IMAD.MOV.U32 R116, RZ, RZ, R120 ;  /* 0x000000ffff747224 */ /* 0x000fe200078e0078 */
[----:B------:R-:W-:Y:S01]  /*7cf0*/  MOV R117, R121 ;  /* 0x0000007900757202 */ /* 0x000fe20000000f00 */
[----:B------:R1:W5:Y:S01]  /*7d00*/  LDL.LU R201, [R1+0x80] ;  /* 0x0000800001c97983 */ /* 0x0003620000300800 */
[----:B------:R-:W-:Y:S01]  /*7d10*/  LOP3.LUT R7, R0, R7, RZ, 0xc0, !PT ;  /* 0x0000000700077212 */ /* 0x000fe200078ec0ff */
[----:B------:R-:W-:Y:S01]  /*7d20*/  IMAD.MOV.U32 R121, RZ, RZ, R199 ;  /* 0x000000ffff797224 */ /* 0x000fe200078e00c7 */
[----:B------:R-:W-:Y:S01]  /*7d30*/  MOV R120, R200 ;  /* 0x000000c800787202 */ /* 0x000fe20000000f00 */
[----:B------:R-:W2:Y:S04]  /*7d40*/  LDSM.16.MT88.4 R8, [R190+0x11000] ;  /* 0x01100000be08783b */ /* 0x000ea80000004200 */
[----:B------:R-:W-:Y:S01]  /*7d50*/  HMMA.16816.F32.BF16 R156, R4, R20, R140 ;  /* 0x00000014049c723c */ /* 0x000fe2000004188c */
[----:B------:R1:W5:Y:S01]  /*7d60*/  LDL.LU R200, [R1+0x7c] ;  /* 0x00007c0001c87983 */ /* 0x0003620000300800 */
[----:B------:R-:W-:-:S03]  /*7d70*/  IMAD.MOV.U32 R149, RZ, RZ, R116 ;  /* 0x000000ffff957224 */ /* 0x000fc600078e0074 */
[----:B------:R1:W5:Y:S02]  /*7d80*/  LDL.LU R199, [R1+0x78] ;  /* 0x0000780001c77983 */ /* 0x0003640000300800 */
[----:B------:R-:W-:Y:S01]  /*7d90*/  MOV R142, R94 ;  /* 0x0000005e008e7202 */ /* 0x000fe20000000f00 */
[----:B------:R-:W-:Y:S01]  /*7da0*/  IMAD.MOV.U32 R143, RZ, RZ, R95 ;  /* 0x000000ffff8f7224 */ /* 0x000fe200078e005f */
[----:B------:R-:W-:Y:S01]  /*7db0*/  MOV R94, R118 ;  /* 0x00000076005e7202 */ /* 0x000fe20000000f00 */
[----:B------:R-:W-:Y:S01]  /*7dc0*/  IMAD.MOV.U32 R118, RZ, RZ, R76 ;  /* 0x000000ffff767224 */ /* 0x000fe200078e004c */
[----:B------:R-:W-:Y:S01]  /*7dd0*/  LDSM.16.MT88.4 R16, [R190+0x13000] ;  /* 0x01300000be10783b */ /* 0x000fe20000004200 */
[----:B------:R-:W-:Y:S02]  /*7de0*/  IMAD.MOV.U32 R95, RZ, RZ, R119 ;  /* 0x000000ffff5f7224 */ /* 0x000fe400078e0077 */
[----:B------:R-:W-:Y:S01]  /*7df0*/  IMAD.MOV.U32 R119, RZ, RZ, R77 ;  /* 0x000000ffff777224 */ /* 0x000fe200078e004d */
[----:B------:R-:W-:Y:S01]  /*7e00*/  MOV R77, R197 ;  /* 0x000000c5004d7202 */ /* 0x000fe20000000f00 */
[----:B------:R-:W-:-:S02]  /*7e10*/  IMAD.MOV.U32 R76, RZ, RZ, R198 ;  /* 0x000000ffff4c7224 */ /* 0x000fc400078e00c6 */
[----:B------:R1:W5:Y:S01]  /*7e20*/  LDL.LU R198, [R1+0x74] ;  /* 0x0000740001c67983 */ /* 0x0003620000300800 */
[----:B------:R-:W-:Y:S01]  /*7e30*/  IMAD.MOV.U32 R148, RZ, RZ, R117 ;  /* 0x000000ffff947224 */ /* 0x000fe200078e0075 */
[----:B------:R-:W-:Y:S01]  /*7e40*/  MOV R161, R118 ;  /* 0x0000007600a17202 */ /* 0x000fe20000000f00 */
[----:B------:R-:W-:Y:S01]  /*7e50*/  IMAD.MOV.U32 R116, RZ, RZ, R196 ;  /* 0x000000ffff747224 */ /* 0x000fe200078e00c4 */
[----:B------:R1:W5:Y:S01]  /*7e60*/  LDL.LU R197, [R1+0x70] ;  /* 0x0000700001c57983 */ /* 0x0003620000300800 */
[----:B------:R-:W-:Y:S01]  /*7e70*/  MOV R117, R195 ;  /* 0x000000c300757202 */ /* 0x000fe20000000f00 */
[----:B------:R-:W-:Y:S02]  /*7e80*/  IMAD.MOV.U32 R215, RZ, RZ, R119 ;  /* 0x000000ffffd77224 */ /* 0x000fe400078e0077 */
[----:B------:R1:W5:Y:S01]  /*7e90*/  LDL.LU R196, [R1+0x6c] ;  /* 0x00006c0001c47983 */ /* 0x0003620000300800 */
[----:B------:R-:W-:Y:S01]  /*7ea0*/  IMAD.MOV.U32 R118, RZ, RZ, R194 ;  /* 0x000000ffff767224 */ /* 0x000fe200078e00c2 */
[----:B------:R-:W-:Y:S01]  /*7eb0*/  MOV R162, R121 ;  /* 0x0000007900a27202 */ /* 0x000fe20000000f00 */
[----:B------:R-:W-:Y:S01]  /*7ec0*/  IMAD.MOV.U32 R163, RZ, RZ, R120 ;  /* 0x000000ffffa37224 */ /* 0x000fe200078e0078 */
[----:B------:R1:W5:Y:S01]  /*7ed0*/  LDL.LU R195, [R1+0x68] ;  /* 0x0000680001c37983 */ /* 0x0003620000300800 */
[----:B------:R-:W-:Y:S01]  /*7ee0*/  IMAD.MOV.U32 R119, RZ, RZ, R193 ;  /* 0x000000ffff777224 */ /* 0x000fe200078e00c1 */
[----:B------:R-:W-:-:S02]  /*7ef0*/  MOV R120, R192 ;  /* 0x000000c000787202 */ /* 0x000fc40000000f00 */
[----:B------:R1:W5:Y:S01]  /*7f00*/  LDL.LU R194, [R1+0x64] ;  /* 0x0000640001c27983 */ /* 0x0003620000300800 */
[----:B------:R-:W-:-:S03]  /*7f10*/  IMAD.MOV.U32 R121, RZ, RZ, R155 ;  /* 0x000000ffff797224 */ /* 0x000fc600078e009b */
[----:B------:R1:W5:Y:S04]  /*7f20*/  LDL.LU R193, [R1+0x60] ;  /* 0x0000600001c17983 */ /* 0x0003680000300800 */
[----:B------:R1:W5:Y:S04]  /*7f30*/  LDL.LU R192, [R1+0x5c] ;  /* 0x00005c0001c07983 */ /* 0x0003680000300800 */
[----:B------:R1:W5:Y:S01]  /*7f40*/  LDL.LU R155, [R1+0x58] ;  /* 0x00005800019b7983 */ /* 0x0003620000300800 */
[----:B------:R-:W-:Y:S03]  /*7f50*/  HMMA.16816.F32.BF16 R60, R4, R22, R228 ;  /* 0x00000016043c723c */ /* 0x000fe600000418e4 */
[----:B------:R-:W4:Y:S01]  /*7f60*/  LDSM.16.MT88.4 R20, [R188+0x13000] ;  /* 0x01300000bc14783b */ /* 0x000f220000004200 */
[----:B------:R-:W-:Y:S01]  /*7f70*/  MOV R166, R92 ;  /* 0x0000005c00a67202 */ /* 0x000fe20000000f00 */
[----:B------:R-:W-:Y:S01]  /*7f80*/  IMAD.MOV.U32 R167, RZ, RZ, R93 ;  /* 0x000000ffffa77224 */ /* 0x000fe200078e005d */
[----:B------:R-:W-:Y:S01]  /*7f90*/  MOV R140, R95 ;  /* 0x0000005f008c7202 */ /* 0x000fe20000000f00 */
[----:B------:R-:W-:-:S02]  /*7fa0*/  IMAD.MOV.U32 R141, RZ, RZ, R94 ;  /* 0x000000ffff8d7224 */ /* 0x000fc400078e005e */
[----:B------:R-:W-:Y:S01]  /*7fb0*/  IMAD.MOV.U32 R164, RZ, RZ, R142 ;  /* 0x000000ffffa47224 */ /* 0x000fe200078e008e */
[C---:B---3--:R-:W-:Y:S01]  /*7fc0*/  HMMA.16816.F32.BF16 R92, R4.reuse, R28, R96 ;  /* 0x0000001c045c723c */ /* 0x048fe20000041860 */
[----:B------:R-:W-:Y:S01]  /*7fd0*/  IMAD.MOV.U32 R165, RZ, RZ, R143 ;  /* 0x000000ffffa57224 */ /* 0x000fe200078e008f */
[----:B------:R-:W-:Y:S01]  /*7fe0*/  MOV R142, R78 ;  /* 0x0000004e008e7202 */ /* 0x000fe20000000f00 */
[----:B------:R-:W-:Y:S02]  /*7ff0*/  IMAD.MOV.U32 R150, RZ, RZ, R76 ;  /* 0x000000ffff967224 */ /* 0x000fe400078e004c */
[----:B------:R-:W-:Y:S01]  /*8000*/  IMAD.MOV.U32 R151, RZ, RZ, R77 ;  /* 0x000000ffff977224 */ /* 0x000fe200078e004d */
[C---:B------:R-:W-:Y:S01]  /*8010*/  HMMA.16816.F32.BF16 R96, R4.reuse, R30, R112 ;  /* 0x0000001e0460723c */ /* 0x040fe20000041870 */
[----:B------:R-:W-:Y:S01]  /*8020*/  IMAD.MOV.U32 R143, RZ, RZ, R79 ;  /* 0x000000ffff8f7224 */ /* 0x000fe200078e004f */
[----:B------:R-:W3:Y:S04]  /*8030*/  LDSM.16.MT88.4 R28, [R191+0x13000] ;  /* 0x01300000bf1c783b */ /* 0x000ee80000004200 */
[C---:B------:R-:W-:Y:S06]  /*8040*/  HMMA.16816.F32.BF16 R68, R4.reuse, R24, R68 ;  /* 0x000000180444723c */ /* 0x040fec0000041844 */
[C---:B------:R-:W-:Y:S01]  /*8050*/  HMMA.16816.F32.BF16 R76, R4.reuse, R26, R224 ;  /* 0x0000001a044c723c */ /* 0x040fe200000418e0 */
[----:B------:R-:W1:Y:S05]  /*8060*/  LDSM.16.MT88.4 R24, [R189+0x13000] ;  /* 0x01300000bd18783b */ /* 0x000e6a0000004200 */
[C---:B--2---:R-:W-:Y:S06]  /*8070*/  HMMA.16816.F32.BF16 R104, R4.reuse, R8, R104 ;  /* 0x000000080468723c */ /* 0x044fec0000041868 */
[C---:B------:R-:W-:Y:S01]  /*8080*/  HMMA.16816.F32.BF16 R108, R4.reuse, R10, R108 ;  /* 0x0000000a046c723c */ /* 0x040fe2000004186c */
[----:B------:R-:W2:Y:S01]  /*8090*/  LDSM.16.MT88.4 R8, [R188+0x15000] ;  /* 0x01500000bc08783b */ /* 0x000ea20000004200 */
[----:B------:R-:W-:Y:S01]  /*80a0*/  MOV R172, R150 ;  /* 0x0000009600ac7202 */ /* 0x000fe20000000f00 */
[----:B------:R-:W-:Y:S01]  /*80b0*/  IMAD.MOV.U32 R173, RZ, RZ, R151 ;  /* 0x000000ffffad7224 */ /* 0x000fe200078e0097 */
[----:B------:R-:W-:Y:S01]  /*80c0*/  MOV R171, R143 ;  /* 0x0000008f00ab7202 */ /* 0x000fe20000000f00 */
[----:B------:R-:W-:Y:S01]  /*80d0*/  IMAD.MOV.U32 R170, RZ, RZ, R142 ;  /* 0x000000ffffaa7224 */ /* 0x000fe200078e008e */
[----:B------:R-:W-:Y:S01]  /*80e0*/  MOV R151, R118 ;  /* 0x0000007600977202 */ /* 0x000fe20000000f00 */
[----:B------:R-:W-:Y:S01]  /*80f0*/  IMAD.MOV.U32 R143, RZ, RZ, R116 ;  /* 0x000000ffff8f7224 */ /* 0x000fe200078e0074 */
[----:B----4-:R-:W-:Y:S01]  /*8100*/  HMMA.16816.F32.BF16 R112, R4, R20, R164 ;  /* 0x000000140470723c */ /* 0x010fe200000418a4 */
[----:B------:R-:W-:-:S02]  /*8110*/  IMAD.MOV.U32 R142, RZ, RZ, R117 ;  /* 0x000000ffff8e7224 */ /* 0x000fc400078e0075 */
[----:B------:R-:W-:-:S03]  /*8120*/  IMAD.MOV.U32 R150, RZ, RZ, R119 ;  /* 0x000000ffff967224 */ /* 0x000fc600078e0077 */
[C---:B------:R-:W-:Y:S01]  /*8130*/  HMMA.16816.F32.BF16 R116, R4.reuse, R22, R132 ;  /* 0x000000160474723c */ /* 0x040fe20000041884 */
[----:B------:R-:W4:Y:S01]  /*8140*/  LDSM.16.MT88.4 R20, [R189+0x15000] ;  /* 0x01500000bd14783b */ /* 0x000f220000004200 */
[----:B------:R-:W-:Y:S01]  /*8150*/  IMAD.MOV.U32 R175, RZ, RZ, R161 ;  /* 0x000000ffffaf7224 */ /* 0x000fe200078e00a1 */
[----:B------:R-:W-:Y:S01]  /*8160*/  MOV R165, R121 ;  /* 0x0000007900a57202 */ /* 0x000fe20000000f00 */
[----:B------:R-:W-:Y:S02]  /*8170*/  IMAD.MOV.U32 R164, RZ, RZ, R120 ;  /* 0x000000ffffa47224 */ /* 0x000fe400078e0078 */
[----:B------:R-:W-:Y:S01]  /*8180*/  HMMA.16816.F32.BF16 R180, R4, R16, R232 ;  /* 0x0000001004b4723c */ /* 0x000fe200000418e8 */
[----:B------:R-:W-:Y:S02]  /*8190*/  IMAD.MOV.U32 R161, RZ, RZ, R122 ;  /* 0x000000ffffa17224 */ /* 0x000fe400078e007a */
[----:B------:R-:W-:-:S03]  /*81a0*/  IMAD.MOV.U32 R160, RZ, RZ, R123 ;  /* 0x000000ffffa07224 */ /* 0x000fc600078e007b */
[C---:B---3--:R-:W-:Y:S06]  /*81b0*/  HMMA.16816.F32.BF16 R132, R4.reuse, R28, R236 ;  /* 0x0000001c0484723c */ /* 0x048fec00000418ec */
[C---:B------:R-:W-:Y:S06]  /*81c0*/  HMMA.16816.F32.BF16 R220, R4.reuse, R30, R220 ;  /* 0x0000001e04dc723c */ /* 0x040fec00000418dc */
[C---:B-1----:R-:W-:Y:S06]  /*81d0*/  HMMA.16816.F32.BF16 R120, R4.reuse, R24, R240 ;  /* 0x000000180478723c */ /* 0x042fec00000418f0 */
[C---:B------:R-:W-:Y:S01]  /*81e0*/  HMMA.16816.F32.BF16 R124, R4.reuse, R26, R124 ;  /* 0x0000001a047c723c */ /* 0x040fe2000004187c */
[----:B------:R-:W1:Y:S05]  /*81f0*/  LDSM.16.MT88.4 R24, [R191+0x15000] ;  /* 0x01500000bf18783b */ /* 0x000e6a0000004200 */
[C---:B--2---:R-:W-:Y:S06]  /*8200*/  HMMA.16816.F32.BF16 R28, R4.reuse, R8, R184 ;  /* 0x00000008041c723c */ /* 0x044fec00000418b8 */
[C---:B------:R-:W-:Y:S01]  /*8210*/  HMMA.16816.F32.BF16 R232, R4.reuse, R10, R176 ;  /* 0x0000000a04e8723c */ /* 0x040fe200000418b0 */
[----:B------:R-:W2:Y:S05]  /*8220*/  LDSM.16.MT88.4 R8, [R188+0x17000] ;  /* 0x01700000bc08783b */ /* 0x000eaa0000004200 */
[C---:B------:R-:W-:Y:S01]  /*8230*/  HMMA.16816.F32.BF16 R236, R4.reuse, R18, R216 ;  /* 0x0000001204ec723c */ /* 0x040fe200000418d8 */
[----:B------:R-:W3:Y:S05]  /*8240*/  LDSM.16.MT88.4 R16, [R190+0x15000] ;  /* 0x01500000be10783b */ /* 0x000eea0000004200 */
[C---:B----4-:R-:W-:Y:S06]  /*8250*/  HMMA.16816.F32.BF16 R240, R4.reuse, R20, R144 ;  /* 0x0000001404f0723c */ /* 0x050fec0000041890 */
[----:B------:R-:W-:Y:S01]  /*8260*/  HMMA.16816.F32.BF16 R228, R4, R22, R136 ;  /* 0x0000001604e4723c */ /* 0x000fe20000041888 */
[----:B------:R-:W4:Y:S01]  /*8270*/  LDSM.16.MT88.4 R20, [R189+0x17000] ;  /* 0x01700000bd14783b */ /* 0x000f220000004200 */
[----:B------:R-:W-:Y:S01]  /*8280*/  MOV R168, R181 ;  /* 0x000000b500a87202 */ /* 0x000fe20000000f00 */
[----:B------:R-:W-:Y:S01]  /*8290*/  FFMA.FTZ R0, R175, UR29, -R13 ;  /* 0x0000001daf007c23 */ /* 0x000fe2000801080d */
[----:B------:R-:W-:Y:S01]  /*82a0*/  IMAD.MOV.U32 R181, RZ, RZ, R172 ;  /* 0x000000ffffb57224 */ /* 0x000fe200078e00ac */
[----:B------:R-:W-:Y:S01]  /*82b0*/  MOV R166, R183 ;  /* 0x000000b700a67202 */ /* 0x000fe20000000f00 */
[----:B------:R-:W-:Y:S01]  /*82c0*/  IMAD.MOV.U32 R175, RZ, RZ, R215 ;  /* 0x000000ffffaf7224 */ /* 0x000fe200078e00d7 */
[----:B------:R-:W-:Y:S01]  /*82d0*/  MOV R183, R170 ;  /* 0x000000aa00b77202 */ /* 0x000fe20000000f00 */
[----:B------:R1:W-:Y:S01]  /*82e0*/  MUFU.EX2 R215, R0 ;  /* 0x0000000000d77308 */ /* 0x0003e20000000800 */
        /* <DEDUP_REMOVED lines=8> */
[----:B------:R-:W-:Y:S02]  /*8370*/  IMAD.MOV.U32 R165, RZ, RZ, R148 ;  /* 0x000000ffffa57224 */ /* 0x000fe400078e0094 */
[----:B------:R-:W-:Y:S02]  /*8380*/  IMAD.MOV.U32 R164, RZ, RZ, R42 ;  /* 0x000000ffffa47224 */ /* 0x000fe400078e002a */
[----:B-1----:R-:W-:-:S04]  /*8390*/  FFMA.FTZ R0, R181, UR29, -R13 ;  /* 0x0000001db5007c23 */ /* 0x002fc8000801080d */
[----:B------:R1:W4:Y:S01]  /*83a0*/  MUFU.EX2 R244, R0 ;  /* 0x0000000000f47308 */ /* 0x0003220000000800 */
[----:B------:R-:W-:Y:S01]  /*83b0*/  IMAD.MOV.U32 R148, RZ, RZ, R149 ;  /* 0x000000ffff947224 */ /* 0x000fe200078e0095 */
[----:B------:R-:W-:Y:S01]  /*83c0*/  MOV R149, R43 ;  /* 0x0000002b00957202 */ /* 0x000fe20000000f00 */
[----:B------:R-:W-:Y:S01]  /*83d0*/  IMAD.MOV.U32 R141, RZ, RZ, R29 ;  /* 0x000000ffff8d7224 */ /* 0x000fe200078e001d */
[----:B------:R-:W-:Y:S01]  /*83e0*/  MOV R43, R31 ;  /* 0x0000001f002b7202 */ /* 0x000fe20000000f00 */
[----:B------:R-:W-:Y:S02]  /*83f0*/  IMAD.MOV.U32 R140, RZ, RZ, R30 ;  /* 0x000000ffff8c7224 */ /* 0x000fe400078e001e */
[----:B------:R-:W-:Y:S02]  /*8400*/  IMAD.MOV.U32 R42, RZ, RZ, R28 ;  /* 0x000000ffff2a7224 */ /* 0x000fe400078e001c */
[----:B------:R-:W4:Y:S01]  /*8410*/  LDSM.16.MT88.4 R28, [R190+0x17000] ;  /* 0x01700000be1c783b */ /* 0x000f220000004200 */
[----:B-1----:R-:W-:Y:S01]  /*8420*/  FFMA.FTZ R0, R170, UR29, -R13 ;  /* 0x0000001daa007c23 */ /* 0x002fe2000801080d */
[----:B------:R-:W-:-:S02]  /*8430*/  IMAD.MOV.U32 R170, RZ, RZ, R171 ;  /* 0x000000ffffaa7224 */ /* 0x000fc400078e00ab */
[----:B------:R-:W-:Y:S01]  /*8440*/  IMAD.MOV.U32 R171, RZ, RZ, R164 ;  /* 0x000000ffffab7224 */ /* 0x000fe200078e00a4 */
[----:B------:R-:W-:Y:S01]  /*8450*/  MOV R164, R165 ;  /* 0x000000a500a47202 */ /* 0x000fe20000000f00 */
[----:B------:R-:W-:Y:S02]  /*8460*/  IMAD.MOV.U32 R165, RZ, RZ, R160 ;  /* 0x000000ffffa57224 */ /* 0x000fe400078e00a0 */
[----:B------:R-:W-:Y:S01]  /*8470*/  IMAD.MOV.U32 R160, RZ, RZ, R161 ;  /* 0x000000ffffa07224 */ /* 0x000fe200078e00a1 */
[----:B------:R-:W-:Y:S01]  /*8480*/  MOV R161, R162 ;  /* 0x000000a200a17202 */ /* 0x000fe20000000f00 */
[----:B------:R-:W-:Y:S01]  /*8490*/  IMAD.MOV.U32 R162, RZ, RZ, R163 ;  /* 0x000000ffffa27224 */ /* 0x000fe200078e00a3 */
[C---:B------:R-:W-:Y:S01]  /*84a0*/  HMMA.16816.F32.BF16 R216, R4.reuse, R24, R128 ;  /* 0x0000001804d8723c */ /* 0x040fe20000041880 */
[----:B------:R-:W-:Y:S02]  /*84b0*/  IMAD.MOV.U32 R163, RZ, RZ, R154 ;  /* 0x000000ffffa37224 */ /* 0x000fe400078e009a */
[----:B------:R1:W-:Y:S03]  /*84c0*/  MUFU.EX2 R154, R0 ;  /* 0x00000000009a7308 */ /* 0x0003e60000000800 */
[----:B------:R-:W-:Y:S01]  /*84d0*/  HMMA.16816.F32.BF16 R224, R4, R26, R100 ;  /* 0x0000001a04e0723c */ /* 0x000fe20000041864 */
[----:B------:R-:W4:Y:S01]  /*84e0*/  LDSM.16.MT88.4 R24, [R191+0x17000] ;  /* 0x01700000bf18783b */ /* 0x000f220000004200 */
[----:B------:R-:W-:-:S04]  /*84f0*/  IMAD.MOV.U32 R137, RZ, RZ, R14 ;  /* 0x000000ffff897224 */ /* 0x000fc800078e000e */
[----:B--2---:R-:W-:Y:S01]  /*8500*/  HMMA.16816.F32.BF16 R176, R4, R8, R64 ;  /* 0x0000000804b0723c */ /* 0x004fe20000041840 */
[----:B------:R-:W-:-:S06]  /*8510*/  MOV R14, R153 ;  /* 0x00000099000e7202 */ /* 0x000fcc0000000f00 */
[----:B------:R-:W-:Y:S01]  /*8520*/  FFMA.FTZ R8, R175, UR29, -R13 ;  /* 0x0000001daf087c23 */ /* 0x000fe2000801080d */
[----:B-1----:R-:W-:Y:S02]  /*8530*/  LOP3.LUT R0, R37, UR13, R38, 0x96, !PT ;  /* 0x0000000d25007c12 */ /* 0x002fe4000f8e9626 */
[----:B------:R-:W-:Y:S01]  /*8540*/  MOV R138, R172 ;  /* 0x000000ac008a7202 */ /* 0x000fe20000000f00 */
[----:B------:R1:W-:Y:S01]  /*8550*/  MUFU.EX2 R153, R8 ;  /* 0x0000000800997308 */ /* 0x0003e20000000800 */
[----:B------:R-:W-:Y:S02]  /*8560*/  IMAD.MOV.U32 R139, RZ, RZ, R173 ;  /* 0x000000ffff8b7224 */ /* 0x000fe400078e00ad */
[----:B------:R-:W-:Y:S01]  /*8570*/  IMAD.MOV.U32 R147, RZ, RZ, R174 ;  /* 0x000000ffff937224 */ /* 0x000fe200078e00ae */
[----:B------:R-:W-:Y:S01]  /*8580*/  MOV R144, R182 ;  /* 0x000000b600907202 */ /* 0x000fe20000000f00 */
[----:B------:R-:W-:Y:S01]  /*8590*/  HMMA.16816.F32.BF16 R172, R4, R10, R52 ;  /* 0x0000000a04ac723c */ /* 0x000fe20000041834 */
[----:B------:R-:W-:Y:S01]  /*85a0*/  IMAD.MOV.U32 R15, RZ, RZ, R180 ;  /* 0x000000ffff0f7224 */ /* 0x000fe200078e00b4 */
[----:B------:R-:W-:Y:S01]  /*85b0*/  MOV R131, R169 ;  /* 0x000000a900837202 */ /* 0x000fe20000000f00 */
[----:B------:R-:W-:-:S02]  /*85c0*/  IMAD.MOV.U32 R145, RZ, RZ, R183 ;  /* 0x000000ffff917224 */ /* 0x000fc400078e00b7 */
[----:B------:R-:W-:Y:S01]  /*85d0*/  IMAD.MOV.U32 R129, RZ, RZ, R138 ;  /* 0x000000ffff817224 */ /* 0x000fe200078e008a */
[----:B---3--:R-:W-:Y:S01]  /*85e0*/  HMMA.16816.F32.BF16 R180, R4, R18, R80 ;  /* 0x0000001204b4723c */ /* 0x008fe20000041850 */
[----:B-1----:R-:W-:-:S04]  /*85f0*/  IMAD.WIDE.U32 R8, R0, -0x2daee0ad, RZ ;  /* 0xd2511f5300087825 */ /* 0x002fc800078e00ff */
[----:B------:R-:W-:Y:S01]  /*8600*/  FFMA.FTZ R0, R137, UR29, -R12 ;  /* 0x0000001d89007c23 */ /* 0x000fe2000801080c */
[----:B------:R-:W-:Y:S01]  /*8610*/  MOV R138, R168 ;  /* 0x000000a8008a7202 */ /* 0x000fe20000000f00 */
[----:B------:R-:W-:Y:S01]  /*8620*/  IMAD.MOV.U32 R136, RZ, RZ, R170 ;  /* 0x000000ffff887224 */ /* 0x000fe200078e00aa */
[----:B------:R-:W-:Y:S01]  /*8630*/  LOP3.LUT R10, R8, 0xffff, RZ, 0xc0, !PT ;  /* 0x0000ffff080a7812 */ /* 0x000fe200078ec0ff */
[----:B------:R-:W-:Y:S01]  /*8640*/  IMAD.MOV.U32 R137, RZ, RZ, R171 ;  /* 0x000000ffff897224 */ /* 0x000fe200078e00ab */
[----:B------:R1:W-:Y:S01]  /*8650*/  MUFU.EX2 R19, R0 ;  /* 0x0000000000137308 */ /* 0x0003e20000000800 */
[C---:B----4-:R-:W-:Y:S01]  /*8660*/  HMMA.16816.F32.BF16 R168, R4.reuse, R20, R48 ;  /* 0x0000001404a8723c */ /* 0x050fe20000041830 */
[----:B------:R-:W2:Y:S01]  /*8670*/  LDSM.16.MT88.4 R48, [R191+0x11800] ;  /* 0x01180000bf30783b */ /* 0x000ea20000004200 */
[----:B------:R-:W-:Y:S01]  /*8680*/  SHF.R.U32.HI R10, RZ, 0x8, R10 ;  /* 0x00000008ff0a7819 */ /* 0x000fe2000001160a */
[----:B------:R-:W-:Y:S02]  /*8690*/  IMAD.MOV.U32 R130, RZ, RZ, R139 ;  /* 0x000000ffff827224 */ /* 0x000fe400078e008b */
[----:B------:R-:W-:Y:S01]  /*86a0*/  IMAD.MOV.U32 R139, RZ, RZ, R15 ;  /* 0x000000ffff8b7224 */ /* 0x000fe200078e000f */
[----:B------:R-:W-:Y:S01]  /*86b0*/  HMMA.16816.F32.BF16 R184, R4, R16, R88 ;  /* 0x0000001004b8723c */ /* 0x000fe20000041858 */
[----:B------:R-:W-:Y:S01]  /*86c0*/  SHF.R.U32.HI R15, RZ, 0x10, R8 ;  /* 0x00000010ff0f7819 */ /* 0x000fe20000011608 */
[----:B------:R-:W-:Y:S01]  /*86d0*/  FFMA.FTZ R11, R14, UR29, -R12 ;  /* 0x0000001d0e0b7c23 */ /* 0x000fe2000801080c */
[----:B-1----:R-:W-:-:S02]  /*86e0*/  LOP3.LUT R0, R9, UR4, R40, 0x96, !PT ;  /* 0x0000000409007c12 */ /* 0x002fc4000f8e9628 */
[----:B------:R-:W-:Y:S01]  /*86f0*/  LOP3.LUT R9, R8, 0xff, RZ, 0xc0, !PT ;  /* 0x000000ff08097812 */ /* 0x000fe200078ec0ff */
[----:B------:R-:W-:-:S03]  /*8700*/  FFMA.FTZ R13, R130, UR29, -R12 ;  /* 0x0000001d820d7c23 */ /* 0x000fc6000801080c */
[----:B------:R-:W-:Y:S01]  /*8710*/  PRMT R16, R9, 0x5410, R10 ;  /* 0x0000541009107816 */ /* 0x000fe2000000000a */
[----:B------:R-:W-:Y:S01]  /*8720*/  FFMA.FTZ R9, R129, UR29, -R12 ;  /* 0x0000001d81097c23 */ /* 0x000fe2000801080c */
[----:B------:R-:W-:Y:S02]  /*8730*/  SHF.R.U32.HI R14, RZ, 0x18, R8 ;  /* 0x00000018ff0e7819 */ /* 0x000fe40000011608 */
[C---:B------:R-:W-:Y:S01]  /*8740*/  LOP3.LUT R8, R0.reuse, 0xffff, RZ, 0xc0, !PT ;  /* 0x0000ffff00087812 */ /* 0x040fe200078ec0ff */
[----:B------:R1:W-:Y:S01]  /*8750*/  MUFU.EX2 R17, R9 ;  /* 0x0000000900117308 */ /* 0x0003e20000000800 */
[----:B------:R-:W-:Y:S02]  /*8760*/  LOP3.LUT R12, R0, 0xff, RZ, 0xc0, !PT ;  /* 0x000000ff000c7812 */ /* 0x000fe400078ec0ff */
[----:B------:R-:W-:-:S05]  /*8770*/  SHF.R.U32.HI R10, RZ, 0x10, R0 ;  /* 0x00000010ff0a7819 */ /* 0x000fca0000011600 */
[----:B------:R3:W4:Y:S01]  /*8780*/  MUFU.EX2 R18, R11 ;  /* 0x0000000b00127308 */ /* 0x0007220000000800 */
[----:B-1----:R-:W-:-:S07]  /*8790*/  LOP3.LUT R9, R15, 0xff, RZ, 0xc0, !PT ;  /* 0x000000ff0f097812 */ /* 0x002fce00078ec0ff */
[----:B------:R1:W2:Y:S01]  /*87a0*/  MUFU.EX2 R15, R13 ;  /* 0x0000000d000f7308 */ /* 0x0002a20000000800 */
[----:B---3--:R-:W-:Y:S02]  /*87b0*/  SHF.R.U32.HI R11, RZ, 0x18, R0 ;  /* 0x00000018ff0b7819 */ /* 0x008fe40000011600 */
[----:B------:R-:W-:Y:S02]  /*87c0*/  SHF.R.U32.HI R0, RZ, 0x8, R8 ;  /* 0x00000008ff007819 */ /* 0x000fe40000011608 */
[----:B------:R-:W-:Y:S02]  /*87d0*/  LOP3.LUT R8, R10, 0xff, RZ, 0xc0, !PT ;  /* 0x000000ff0a087812 */ /* 0x000fe400078ec0ff */
        /* <DEDUP_REMOVED lines=8> */
[----:B-1----:R-:W-:Y:S01]  /*8860*/  PRMT R13, R9, 0x5410, R14 ;  /* 0x00005410090d7816 */ /* 0x002fe2000000000e */
[----:B------:R-:W-:Y:S01]  /*8870*/  IMAD.MOV.U32 R67, RZ, RZ, R42 ;  /* 0x000000ffff437224 */ /* 0x000fe200078e002a */
[----:B------:R-:W-:Y:S01]  /*8880*/  PRMT R9, R8, 0x5410, R11 ;  /* 0x0000541008097816 */ /* 0x000fe2000000000b */
[----:B------:R-:W1:Y:S01]  /*8890*/  LDSM.16.MT88.4 R40, [R189+0x11800] ;  /* 0x01180000bd28783b */ /* 0x000e620000004200 */
[--C-:B------:R-:W-:Y:S01]  /*88a0*/  HSET2.LE.AND R0, R0, R2.reuse, PT ;  /* 0x0000000200007233 */ /* 0x100fe20003803000 */
[C---:B------:R-:W-:Y:S01]  /*88b0*/  HMMA.16816.F32.BF16 R148, R4.reuse, R28, R72 ;  /* 0x0000001c0494723c */ /* 0x040fe20000041848 */
[----:B------:R-:W-:Y:S01]  /*88c0*/  IMAD.MOV.U32 R80, RZ, RZ, R141 ;  /* 0x000000ffff507224 */ /* 0x000fe200078e008d */
[----:B------:R-:W-:Y:S01]  /*88d0*/  F2FP.BF16.F32.PACK_AB R8, R244, R215 ;  /* 0x000000d7f408723e */ /* 0x000fe200000010ff */
[----:B------:R-:W-:Y:S01]  /*88e0*/  IMAD.MOV.U32 R81, RZ, RZ, R140 ;  /* 0x000000ffff517224 */ /* 0x000fe200078e008c */
[----:B------:R-:W3:Y:S01]  /*88f0*/  LDSM.16.MT88.4 R72, [R189+0x13800] ;  /* 0x01380000bd48783b */ /* 0x000ee20000004200 */
[----:B------:R-:W-:Y:S01]  /*8900*/  IMAD.MOV.U32 R91, RZ, RZ, R138 ;  /* 0x000000ffff5b7224 */ /* 0x000fe200078e008a */
[----:B------:R-:W-:Y:S01]  /*8910*/  MOV R90, R139 ;  /* 0x0000008b005a7202 */ /* 0x000fe20000000f00 */
[----:B------:R-:W-:Y:S01]  /*8920*/  IMAD.MOV.U32 R138, RZ, RZ, R142 ;  /* 0x000000ffff8a7224 */ /* 0x000fe200078e008e */
[----:B------:R-:W-:Y:S01]  /*8930*/  MOV R139, R143 ;  /* 0x0000008f008b7202 */ /* 0x000fe20000000f00 */
[----:B------:R-:W-:Y:S01]  /*8940*/  IMAD.MOV.U32 R130, RZ, RZ, R164 ;  /* 0x000000ffff827224 */ /* 0x000fe200078e00a4 */
[----:B------:R-:W-:Y:S01]  /*8950*/  HMMA.16816.F32.BF16 R140, R4, R24, R56 ;  /* 0x00000018048c723c */ /* 0x000fe20000041838 */
[--C-:B------:R-:W-:Y:S01]  /*8960*/  HSET2.LE.AND R12, R16, R2.reuse, PT ;  /* 0x00000002100c7233 */ /* 0x100fe20003803000 */
[----:B------:R-:W-:Y:S01]  /*8970*/  IMAD.MOV.U32 R129, RZ, RZ, R165 ;  /* 0x000000ffff817224 */ /* 0x000fe200078e00a5 */
[----:B------:R-:W-:-:S03]  /*8980*/  HSET2.LE.AND R9, R9, R2, PT ;  /* 0x0000000209097233 */ /* 0x000fc60003803000 */
[----:B------:R-:W-:Y:S01]  /*8990*/  HMMA.16816.F32.BF16 R20, R4, R22, R44 ;  /* 0x000000160414723c */ /* 0x000fe2000004182c */
[----:B------:R-:W-:-:S05]  /*89a0*/  HSET2.LE.AND R11, R13, R2, PT ;  /* 0x000000020d0b7233 */ /* 0x000fca0003803000 */
[C---:B------:R-:W-:Y:S01]  /*89b0*/  HMMA.16816.F32.BF16 R32, R4.reuse, R30, R32 ;  /* 0x0000001e0420723c */ /* 0x040fe20000041820 */
[----:B------:R-:W-:Y:S01]  /*89c0*/  LOP3.LUT R164, R0, R8, RZ, 0xc0, !PT ;  /* 0x0000000800a47212 */ /* 0x000fe200078ec0ff */
[----:B------:R-:W-:Y:S01]  /*89d0*/  IMAD.MOV.U32 R103, RZ, RZ, R131 ;  /* 0x000000ffff677224 */ /* 0x000fe200078e0083 */
[----:B----4-:R-:W-:Y:S01]  /*89e0*/  F2FP.BF16.F32.PACK_AB R10, R18, R19 ;  /* 0x00000013120a723e */ /* 0x010fe200000010ff */
[----:B------:R-:W-:Y:S01]  /*89f0*/  IMAD.MOV.U32 R89, RZ, RZ, R161 ;  /* 0x000000ffff597224 */ /* 0x000fe200078e00a1 */
[----:B------:R-:W-:Y:S01]  /*8a00*/  F2FP.BF16.F32.PACK_AB R0, R153, R154 ;  /* 0x0000009a9900723e */ /* 0x000fe200000010ff */
[----:B------:R-:W-:Y:S01]  /*8a10*/  HMMA.16816.F32.BF16 R24, R4, R26, R84 ;  /* 0x0000001a0418723c */ /* 0x000fe20000041854 */
[----:B--2---:R-:W-:Y:S01]  /*8a20*/  F2FP.BF16.F32.PACK_AB R2, R15, R17 ;  /* 0x000000110f02723e */ /* 0x004fe200000010ff */
[----:B------:R-:W-:Y:S01]  /*8a30*/  IMAD.MOV.U32 R88, RZ, RZ, R162 ;  /* 0x000000ffff587224 */ /* 0x000fe200078e00a2 */
[----:B------:R-:W-:Y:S01]  /*8a40*/  MOV R14, R83 ;  /* 0x00000053000e7202 */ /* 0x000fe20000000f00 */
[----:B------:R-:W-:Y:S03]  /*8a50*/  LDSM.16.MT88.4 R56, [R190+0x11800] ;  /* 0x01180000be38783b */ /* 0x000fe60000004200 */
[----:B------:R-:W-:Y:S01]  /*8a60*/  MOV R5, R80 ;  /* 0x0000005000057202 */ /* 0x000fe20000000f00 */
[----:B------:R-:W-:-:S02]  /*8a70*/  IMAD.MOV.U32 R6, RZ, RZ, R81 ;  /* 0x000000ffff067224 */ /* 0x000fc400078e0051 */
[----:B------:R-:W-:Y:S02]  /*8a80*/  IMAD.MOV.U32 R7, RZ, RZ, R82 ;  /* 0x000000ffff077224 */ /* 0x000fe400078e0052 */
[----:B------:R-:W2:Y:S01]  /*8a90*/  LDSM.16.MT88.4 R80, [R191+0x13800] ;  /* 0x01380000bf50783b */ /* 0x000ea20000004200 */
[----:B------:R-:W-:Y:S01]  /*8aa0*/  IMAD.MOV.U32 R86, RZ, RZ, R167 ;  /* 0x000000ffff567224 */ /* 0x000fe200078e00a7 */
[----:B------:R-:W-:Y:S02]  /*8ab0*/  MOV R87, R166 ;  /* 0x000000a600577202 */ /* 0x000fe40000000f00 */
[----:B------:R-:W-:Y:S02]  /*8ac0*/  LOP3.LUT R165, R9, R10, RZ, 0xc0, !PT ;  /* 0x0000000a09a57212 */ /* 0x000fe400078ec0ff */
[----:B------:R-:W-:Y:S02]  /*8ad0*/  LOP3.LUT R166, R12, R0, RZ, 0xc0, !PT ;  /* 0x000000000ca67212 */ /* 0x000fe400078ec0ff */
[----:B------:R-:W-:-:S02]  /*8ae0*/  LOP3.LUT R167, R11, R2, RZ, 0xc0, !PT ;  /* 0x000000020ba77212 */ /* 0x000fc400078ec0ff */
[----:B------:R-:W-:Y:S02]  /*8af0*/  MOV R128, R160 ;  /* 0x000000a000807202 */ /* 0x000fe40000000f00 */
[----:B------:R-:W-:Y:S01]  /*8b00*/  MOV R131, R163 ;  /* 0x000000a300837202 */ /* 0x000fe20000000f00 */
[----:B------:R-:W-:Y:S01]  /*8b10*/  IMAD.MOV.U32 R4, RZ, RZ, R67 ;  /* 0x000000ffff047224 */ /* 0x000fe200078e0043 */
[----:B------:R-:W4:Y:S01]  /*8b20*/  LDSM.16.MT88.4 R160, [R188+0x11800] ;  /* 0x01180000bca0783b */ /* 0x000f220000004200 */
[C---:B------:R-:W-:Y:S03]  /*8b30*/  HMMA.16816.F32.BF16 R44, R164.reuse, R48, R92 ;  /* 0x00000030a42c723c */ /* 0x040fe6000004185c */
[----:B------:R-:W4:Y:S03]  /*8b40*/  LDSM.16.MT88.4 R64, [R188+0x13800] ;  /* 0x01380000bc40783b */ /* 0x000f260000004200 */
[----:B------:R-:W-:Y:S01]  /*8b50*/  HMMA.16816.F32.BF16 R48, R164, R50, R96 ;  /* 0x00000032a430723c */ /* 0x000fe20000041860 */
[----:B------:R-:W4:Y:S01]  /*8b60*/  LDSM.16.MT88.4 R96, [R188+0x15800] ;  /* 0x01580000bc60783b */ /* 0x000f220000004200 */
[----:B------:R-:W-:-:S04]  /*8b70*/  MOV R0, R128 ;  /* 0x0000008000007202 */ /* 0x000fc80000000f00 */
[----:B-1----:R-:W-:Y:S01]  /*8b80*/  HMMA.16816.F32.BF16 R36, R164, R40, R68 ;  /* 0x00000028a424723c */ /* 0x002fe20000041844 */
[----:B------:R-:W-:Y:S02]  /*8b90*/  IMAD.MOV.U32 R13, RZ, RZ, R88 ;  /* 0x000000ffff0d7224 */ /* 0x000fe400078e0058 */
[----:B------:R-:W-:-:S03]  /*8ba0*/  IMAD.MOV.U32 R16, RZ, RZ, R89 ;  /* 0x000000ffff107224 */ /* 0x000fc600078e0059 */
[C---:B---3--:R-:W-:Y:S01]  /*8bb0*/  HMMA.16816.F32.BF16 R68, R164.reuse, R72, R120 ;  /* 0x00000048a444723c */ /* 0x048fe20000041878 */
[----:B------:R-:W-:Y:S02]  /*8bc0*/  IMAD.MOV.U32 R2, RZ, RZ, R129 ;  /* 0x000000ffff027224 */ /* 0x000fe400078e0081 */
        /* <DEDUP_REMOVED lines=9> */
[C---:B------:R-:W-:Y:S01]  /*8c60*/  HMMA.16816.F32.BF16 R40, R164.reuse, R42, R76 ;  /* 0x0000002aa428723c */ /* 0x040fe2000004184c */
[----:B------:R-:W-:Y:S01]  /*8c70*/  MOV R127, R131 ;  /* 0x00000083007f7202 */ /* 0x000fe20000000f00 */
[----:B------:R-:W-:Y:S01]  /*8c80*/  IMAD.MOV.U32 R126, RZ, RZ, R130 ;  /* 0x000000ffff7e7224 */ /* 0x000fe200078e0082 */
[----:B------:R-:W1:Y:S03]  /*8c90*/  LDSM.16.MT88.4 R88, [R190+0x13800] ;  /* 0x01380000be58783b */ /* 0x000e660000004200 */
[C---:B--2---:R-:W-:Y:S01]  /*8ca0*/  HMMA.16816.F32.BF16 R76, R164.reuse, R80, R132 ;  /* 0x00000050a44c723c */ /* 0x044fe20000041884 */
[----:B------:R-:W-:Y:S01]  /*8cb0*/  FADD.FTZ R2, R2, R126 ;  /* 0x0000007e02027221 */ /* 0x000fe20000010000 */
[----:B------:R-:W-:Y:S01]  /*8cc0*/  FADD.FTZ R0, R0, R127 ;  /* 0x0000007f00007221 */ /* 0x000fe20000010000 */
[----:B------:R-:W-:Y:S01]  /*8cd0*/  IMAD.MOV.U32 R29, RZ, RZ, R145 ;  /* 0x000000ffff1d7224 */ /* 0x000fe200078e0091 */
[----:B------:R-:W-:Y:S03]  /*8ce0*/  LDSM.16.MT88.4 R120, [R190+0x15800] ;  /* 0x01580000be78783b */ /* 0x000fe60000004200 */
[----:B------:R-:W-:Y:S01]  /*8cf0*/  IMAD.MOV.U32 R134, RZ, RZ, R13 ;  /* 0x000000ffff867224 */ /* 0x000fe200078e000d */
[----:B----4-:R-:W-:Y:S01]  /*8d00*/  HMMA.16816.F32.BF16 R156, R164, R160, R156 ;  /* 0x000000a0a49c723c */ /* 0x010fe2000004189c */
[----:B------:R-:W-:Y:S01]  /*8d10*/  IMAD.MOV.U32 R133, RZ, RZ, R16 ;  /* 0x000000ffff857224 */ /* 0x000fe200078e0010 */
[----:B------:R-:W-:Y:S01]  /*8d20*/  LDSM.16.MT88.4 R128, [R188+0x17800] ;  /* 0x01780000bc80783b */ /* 0x000fe20000004200 */
[----:B------:R-:W-:-:S02]  /*8d30*/  IMAD.MOV.U32 R135, RZ, RZ, R14 ;  /* 0x000000ffff877224 */ /* 0x000fc400078e000e */
[----:B------:R-:W-:Y:S01]  /*8d40*/  FADD.FTZ R0, R134, R0 ;  /* 0x0000000086007221 */ /* 0x000fe20000010000 */
[----:B------:R-:W-:Y:S01]  /*8d50*/  FADD.FTZ R2, R133, R2 ;  /* 0x0000000285027221 */ /* 0x000fe20000010000 */
[C---:B------:R-:W-:Y:S01]  /*8d60*/  HMMA.16816.F32.BF16 R160, R164.reuse, R162, R60 ;  /* 0x000000a2a4a0723c */ /* 0x040fe2000004183c */
[----:B------:R-:W-:Y:S01]  /*8d70*/  LDSM.16.MT88.4 R136, [R189+0x17800] ;  /* 0x01780000bd88783b */ /* 0x000fe20000004200 */
[----:B------:R-:W-:Y:S01]  /*8d80*/  FADD.FTZ R0, R11, R0 ;  /* 0x000000000b007221 */ /* 0x000fe20000010000 */
[----:B------:R-:W-:Y:S01]  /*8d90*/  FADD.FTZ R2, R135, R2 ;  /* 0x0000000287027221 */ /* 0x000fe20000010000 */
[----:B------:R-:W-:Y:S01]  /*8da0*/  MOV R13, R146 ;  /* 0x00000092000d7202 */ /* 0x000fe20000000f00 */
[----:B------:R-:W-:Y:S01]  /*8db0*/  IMAD.MOV.U32 R16, RZ, RZ, R147 ;  /* 0x000000ffff107224 */ /* 0x000fe200078e0093 */
[----:B------:R-:W-:Y:S01]  /*8dc0*/  HMMA.16816.F32.BF16 R52, R164, R56, R104 ;  /* 0x00000038a434723c */ /* 0x000fe20000041868 */
[----:B------:R-:W2:Y:S01]  /*8dd0*/  LDSM.16.MT88.4 R104, [R189+0x15800] ;  /* 0x01580000bd68783b */ /* 0x000ea20000004200 */
[----:B------:R-:W-:Y:S01]  /*8de0*/  FADD.FTZ R2, R12, R2 ;  /* 0x000000020c027221 */ /* 0x000fe20000010000 */
[----:B------:R-:W-:-:S02]  /*8df0*/  FADD.FTZ R0, R30, R0 ;  /* 0x000000001e007221 */ /* 0x000fc40000010000 */
[----:B------:R-:W-:Y:S01]  /*8e00*/  LDSM.16.MT88.4 R144, [R191+0x17800] ;  /* 0x01780000bf90783b */ /* 0x000fe20000004200 */
[C---:B------:R-:W-:Y:S03]  /*8e10*/  HMMA.16816.F32.BF16 R60, R164.reuse, R64, R112 ;  /* 0x00000040a43c723c */ /* 0x040fe60000041870 */
[----:B------:R-:W3:Y:S03]  /*8e20*/  LDSM.16.MT88.4 R112, [R191+0x15800] ;  /* 0x01580000bf70783b */ /* 0x000ee60000004200 */
[----:B------:R-:W-:Y:S01]  /*8e30*/  HMMA.16816.F32.BF16 R92, R164, R96, R4 ;  /* 0x00000060a45c723c */ /* 0x000fe20000041804 */
[----:B------:R-:W4:Y:S01]  /*8e40*/  LDSM.16.MT88.4 R4, [R190+0x17800] ;  /* 0x01780000be04783b */ /* 0x000f220000004200 */
[----:B------:R-:W-:Y:S02]  /*8e50*/  IMAD.MOV.U32 R10, RZ, RZ, R101 ;  /* 0x000000ffff0a7224 */ /* 0x000fe400078e0065 */
[----:B------:R-:W-:Y:S01]  /*8e60*/  FADD.FTZ R2, R31, R2 ;  /* 0x000000021f027221 */ /* 0x000fe20000010000 */
[----:B------:R-:W-:-:S02]  /*8e70*/  IMAD.MOV.U32 R8, RZ, RZ, R102 ;  /* 0x000000ffff087224 */ /* 0x000fc400078e0066 */
[----:B------:R-:W-:Y:S01]  /*8e80*/  FADD.FTZ R0, R9, R0 ;  /* 0x0000000009007221 */ /* 0x000fe20000010000 */
[----:B------:R-:W-:-:S03]  /*8e90*/  FADD.FTZ R2, R10, R2 ;  /* 0x000000020a027221 */ /* 0x000fc60000010000 */
[----:B------:R-:W-:Y:S01]  /*8ea0*/  FADD.FTZ R0, R8, R0 ;  /* 0x0000000008007221 */ /* 0x000fe20000010000 */
[----:B------:R-:W-:-:S03]  /*8eb0*/  FADD.FTZ R2, R28, R2 ;  /* 0x000000021c027221 */ /* 0x000fc60000010000 */
[----:B------:R-:W-:Y:S01]  /*8ec0*/  FADD.FTZ R0, R29, R0 ;  /* 0x000000001d007221 */ /* 0x000fe20000010000 */
[----:B------:R-:W-:Y:S01]  /*8ed0*/  MOV R14, R103 ;  /* 0x00000067000e7202 */ /* 0x000fe20000000f00 */
[----:B------:R-:W-:Y:S02]  /*8ee0*/  FADD.FTZ R2, R13, R2 ;  /* 0x000000020d027221 */ /* 0x000fe40000010000 */
[----:B------:R-:W-:Y:S02]  /*8ef0*/  FADD.FTZ R0, R252, R0 ;  /* 0x00000000fc007221 */ /* 0x000fe40000010000 */
[----:B------:R-:W-:Y:S02]  /*8f00*/  FADD.FTZ R2, R16, R2 ;  /* 0x0000000210027221 */ /* 0x000fe40000010000 */
[----:B------:R-:W-:Y:S02]  /*8f10*/  FADD.FTZ R0, R14, R0 ;  /* 0x000000000e007221 */ /* 0x000fe40000010000 */
[----:B------:R-:W-:-:S02]  /*8f20*/  FADD.FTZ R2, R251, R2 ;  /* 0x00000002fb027221 */ /* 0x000fc40000010000 */
[----:B------:R-:W-:Y:S02]  /*8f30*/  FADD.FTZ R0, R246, R0 ;  /* 0x00000000f6007221 */ /* 0x000fe40000010000 */
[----:B------:R-:W-:Y:S02]  /*8f40*/  FADD.FTZ R2, R250, R2 ;  /* 0x00000002fa027221 */ /* 0x000fe40000010000 */
[----:B------:R-:W-:Y:S02]  /*8f50*/  FADD.FTZ R0, R247, R0 ;  /* 0x00000000f7007221 */ /* 0x000fe40000010000 */
[----:B------:R-:W-:Y:S02]  /*8f60*/  FADD.FTZ R2, R215, R2 ;  /* 0x00000002d7027221 */ /* 0x000fe40000010000 */
[----:B------:R-:W-:Y:S02]  /*8f70*/  FADD.FTZ R0, R19, R0 ;  /* 0x0000000013007221 */ /* 0x000fe40000010000 */
[----:B------:R-:W-:-:S02]  /*8f80*/  FADD.FTZ R244, R244, R2 ;  /* 0x00000002f4f47221 */ /* 0x000fc40000010000 */
[----:B------:R-:W-:Y:S01]  /*8f90*/  FADD.FTZ R0, R18, R0 ;  /* 0x0000000012007221 */ /* 0x000fe20000010000 */
[----:B------:R-:W-:Y:S01]  /*8fa0*/  HMMA.16816.F32.BF16 R56, R164, R58, R108 ;  /* 0x0000003aa438723c */ /* 0x000fe2000004186c */
[----:B------:R-:W-:Y:S02]  /*8fb0*/  FADD.FTZ R244, R154, R244 ;  /* 0x000000f49af47221 */ /* 0x000fe40000010000 */
[----:B------:R-:W-:-:S03]  /*8fc0*/  FADD.FTZ R0, R17, R0 ;  /* 0x0000000011007221 */ /* 0x000fc60000010000 */
[----:B------:R-:W-:Y:S01]  /*8fd0*/  HMMA.16816.F32.BF16 R64, R164, R66, R116 ;  /* 0x00000042a440723c */ /* 0x000fe20000041874 */
[----:B------:R-:W-:-:S05]  /*8fe0*/  FADD.FTZ R244, R153, R244 ;  /* 0x000000f499f47221 */ /* 0x000fca0000010000 */
        /* <DEDUP_REMOVED lines=9> */
[----:B------:R-:W-:Y:S01]  /*9080*/  HMMA.16816.F32.BF16 R96, R164, R98, R232 ;  /* 0x00000062a460723c */ /* 0x000fe200000418e8 */
[----:B------:R-:W-:-:S05]  /*9090*/  FADD.FTZ R239, R15, R0 ;  /* 0x000000000fef7221 */ /* 0x000fca0000010000 */
[C---:B------:R-:W-:Y:S06]  /*90a0*/  HMMA.16816.F32.BF16 R104, R164.reuse, R106, R228 ;  /* 0x0000006aa468723c */ /* 0x040fec00000418e4 */
[C---:B------:R-:W-:Y:S06]  /*90b0*/  HMMA.16816.F32.BF16 R112, R164.reuse, R114, R224 ;  /* 0x00000072a470723c */ /* 0x040fec00000418e0 */
[C---:B------:R-:W-:Y:S06]  /*90c0*/  HMMA.16816.F32.BF16 R120, R164.reuse, R122, R180 ;  /* 0x0000007aa478723c */ /* 0x040fec00000418b4 */
[C---:B------:R-:W-:Y:S06]  /*90d0*/  HMMA.16816.F32.BF16 R128, R164.reuse, R130, R172 ;  /* 0x00000082a480723c */ /* 0x040fec00000418ac */
[C---:B------:R-:W-:Y:S06]  /*90e0*/  HMMA.16816.F32.BF16 R136, R164.reuse, R138, R20 ;  /* 0x0000008aa488723c */ /* 0x040fec0000041814 */
[C---:B------:R-:W-:Y:S06]  /*90f0*/  HMMA.16816.F32.BF16 R144, R164.reuse, R146, R24 ;  /* 0x00000092a490723c */ /* 0x040fec0000041818 */
[C---:B----4-:R-:W-:Y:S06]  /*9100*/  HMMA.16816.F32.BF16 R148, R164.reuse, R4, R148 ;  /* 0x00000004a494723c */ /* 0x050fec0000041894 */
[----:B------:R-:W-:Y:S01]  /*9110*/  HMMA.16816.F32.BF16 R164, R164, R6, R32 ;  /* 0x00000006a4a4723c */ /* 0x000fe20000041820 */
[----:B------:R-:W-:-:S08]  /*9120*/  NOP ;  /* 0x0000000000007918 */ /* 0x000fd00000000000 */
[----:B------:R-:W-:-:S15]  /*9130*/  @!P0 BRA `(.L_x_854) ;  /* 0x0000005000e88947 */ /* 0x000fde0003800000 */
[----:B------:R-:W2:Y:S01]  /*9140*/  LDL.LU R29, [R1+0x50] ;  /* 0x00005000011d7983 */ /* 0x000ea20000300800 */
[----:B------:R-:W-:Y:S01]  /*9150*/  ULDC UR4, c[0x0][0x2d0] ;  /* 0x0000b40000047ab9 */ /* 0x000fe20000000800 */
[----:B------:R-:W1:Y:S01]  /*9160*/  S2R R0, SR_TID.X ;  /* 0x0000000000007919 */ /* 0x000e620000002100 */
[----:B------:R-:W-:Y:S01]  /*9170*/  IMAD.U32 R2, RZ, RZ, UR21 ;  /* 0x00000015ff027e24 */ /* 0x000fe2000f8e00ff */
[----:B------:R-:W-:Y:S01]  /*9180*/  ULDC.64 UR6, c[0x0][0x220] ;  /* 0x0000880000067ab9 */ /* 0x000fe20000000a00 */
[----:B------:R-:W-:Y:S01]  /*9190*/  ULDC.64 UR8, c[0x0][0x218] ;  /* 0x0000860000087ab9 */ /* 0x000fe20000000a00 */
[----:B------:R-:W3:Y:S01]  /*91a0*/  LDL.LU R13, [R1+0x54] ;  /* 0x00005400010d7983 */ /* 0x000ee20000300800 */
[----:B------:R-:W-:Y:S01]  /*91b0*/  IMAD.MOV.U32 R153, RZ, RZ, R3 ;  /* 0x000000ffff997224 */ /* 0x000fe200078e0003 */
[----:B------:R-:W-:Y:S01]  /*91c0*/  UMOV UR37, URZ ;  /* 0x0000003f00257c82 */ /* 0x000fe20008000000 */
[----:B------:R-:W-:Y:S01]  /*91d0*/  IMAD.MOV.U32 R154, RZ, RZ, R152 ;  /* 0x000000ffff9a7224 */ /* 0x000fe200078e0098 */
[----:B------:R-:W4:Y:S01]  /*91e0*/  LDL.LU R16, [R1+0x48] ;  /* 0x0000480001107983 */ /* 0x000f220000300800 */
[----:B------:R-:W-:-:S03]  /*91f0*/  ULDC UR25, c[0x0][0x2d0] ;  /* 0x0000b40000197ab9 */ /* 0x000fc60000000800 */
[----:B------:R-:W4:Y:S04]  /*9200*/  LDL.LU R14, [R1+0x44] ;  /* 0x00004400010e7983 */ /* 0x000f280000300800 */
[----:B------:R-:W4:Y:S04]  /*9210*/  LDL.LU R250, [R1+0x4c] ;  /* 0x00004c0001fa7983 */ /* 0x000f280000300800 */
[----:B------:R-:W4:Y:S01]  /*9220*/  LDL.LU R251, [R1+0x40] ;  /* 0x0000400001fb7983 */ /* 0x000f220000300800 */
[----:B-1----:R-:W-:-:S04]  /*9230*/  SHF.R.S32.HI R228, RZ, 0x1f, R0 ;  /* 0x0000001fffe47819 */ /* 0x002fc80000011400 */
[----:B------:R-:W-:-:S04]  /*9240*/  LEA.HI R228, R228, R0, RZ, 0x3 ;  /* 0x00000000e4e47211 */ /* 0x000fc800078f18ff */
[----:B------:R-:W-:Y:S02]  /*9250*/  LOP3.LUT R4, R228, 0xfffffff8, RZ, 0xc0, !PT ;  /* 0xfffffff8e4047812 */ /* 0x000fe400078ec0ff */
[----:B------:R-:W-:-:S03]  /*9260*/  SHF.R.S32.HI R228, RZ, 0x3, R228 ;  /* 0x00000003ffe47819 */ /* 0x000fc600000114e4 */
[----:B------:R-:W-:Y:S01]  /*9270*/  IMAD.IADD R4, R0, 0x1, -R4 ;  /* 0x0000000100047824 */ /* 0x000fe200078e0a04 */
[----:B------:R-:W-:Y:S02]  /*9280*/  SHF.R.S32.HI R229, RZ, 0x1f, R228 ;  /* 0x0000001fffe57819 */ /* 0x000fe400000114e4 */
[----:B------:R-:W-:Y:S01]  /*9290*/  IADD3 R234, P2, R228, 0x10, RZ ;  /* 0x00000010e4ea7810 */ /* 0x000fe20007f5e0ff */
[----:B------:R-:W-:-:S04]  /*92a0*/  IMAD.SHL.U32 R4, R4, 0x8, RZ ;  /* 0x0000000804047824 */ /* 0x000fc800078e00ff */
[----:B------:R-:W-:Y:S01]  /*92b0*/  IMAD.X R235, RZ, RZ, R229, P2 ;  /* 0x000000ffffeb7224 */ /* 0x000fe200010e06e5 */
[--C-:B------:R-:W-:Y:S02]  /*92c0*/  SHF.R.S32.HI R5, RZ, 0x1f, R4.reuse ;  /* 0x0000001fff057819 */ /* 0x100fe40000011404 */
[----:B------:R-:W-:Y:S01]  /*92d0*/  ISETP.GE.AND P5, PT, R4, UR4, PT ;  /* 0x0000000404007c0c */ /* 0x000fe2000bfa6270 */
[----:B------:R-:W-:Y:S01]  /*92e0*/  ULDC UR4, c[0x0][0x2ec] ;  /* 0x0000bb0000047ab9 */ /* 0x000fe20000000800 */
[----:B--2---:R-:W-:-:S03]  /*92f0*/  IMAD.WIDE.U32 R8, R29, UR19, R4 ;  /* 0x000000131d087c25 */ /* 0x004fc6000f8e0004 */
[----:B------:R-:W-:Y:S01]  /*9300*/  IADD3 R236, P1, R8, UR22, RZ ;  /* 0x0000001608ec7c10 */ /* 0x000fe2000ff3e0ff */
[----:B---3--:R-:W-:Y:S01]  /*9310*/  IMAD.WIDE.U32 R6, R13, UR19, R4 ;  /* 0x000000130d067c25 */ /* 0x008fe2000f8e0004 */
[----:B------:R-:W-:Y:S02]  /*9320*/  LOP3.LUT R5, R0, 0x3, RZ, 0xc0, !PT ;  /* 0x0000000300057812 */ /* 0x000fe400078ec0ff */
[----:B------:R-:W-:Y:S01]  /*9330*/  IADD3.X R2, R2, UR11, R9, P1, !PT ;  /* 0x0000000b02027c10 */ /* 0x000fe20008ffe409 */
[----:B------:R-:W-:Y:S01]  /*9340*/  IMAD.U32 R0, RZ, RZ, UR23 ;  /* 0x00000017ff007e24 */ /* 0x000fe2000f8e00ff */
[----:B------:R-:W-:Y:S01]  /*9350*/  IADD3 R227, P0, R6, UR24, RZ ;  /* 0x0000001806e37c10 */ /* 0x000fe2000ff1e0ff */
[----:B----4-:R-:W-:Y:S01]  /*9360*/  IMAD R5, R5, -0x2, R16 ;  /* 0xfffffffe05057824 */ /* 0x010fe200078e0210 */
[----:B------:R-:W-:Y:S02]  /*9370*/  LEA R238, P1, R236, UR8, 0x1 ;  /* 0x00000008ecee7c11 */ /* 0x000fe4000f8208ff */
[----:B------:R-:W-:Y:S01]  /*9380*/  IADD3.X R6, R0, UR31, R7, P0, !PT ;  /* 0x0000001f00067c10 */ /* 0x000fe200087fe407 */
[----:B------:R-:W-:Y:S01]  /*9390*/  IMAD.U32 R0, RZ, RZ, UR28 ;  /* 0x0000001cff007e24 */ /* 0x000fe2000f8e00ff */
[C---:B------:R-:W-:Y:S01]  /*93a0*/  LEA R237, P0, R227.reuse, UR6, 0x1 ;  /* 0x00000006e3ed7c11 */ /* 0x040fe2000f8008ff */
[----:B------:R-:W-:Y:S01]  /*93b0*/  IMAD.WIDE.U32 R242, R250, -0x2daee0ad, RZ ;  /* 0xd2511f53faf27825 */ /* 0x000fe200078e00ff */
[----:B------:R-:W-:Y:S01]  /*93c0*/  LEA.HI.X R236, R236, UR9, R2, 0x1, P1 ;  /* 0x00000009ecec7c11 */ /* 0x000fe200088f0c02 */
[----:B------:R-:W-:Y:S01]  /*93d0*/  UIADD3 UR28, UR28, 0x3f, URZ ;  /* 0x0000003f1c1c7890 */ /* 0x000fe2000fffe03f */
[----:B------:R-:W-:Y:S01]  /*93e0*/  LEA.HI.X R227, R227, UR7, R6, 0x1, P0 ;  /* 0x00000007e3e37c11 */ /* 0x000fe200080f0c06 */
[----:B------:R-:W1:Y:S01]  /*93f0*/  @!P5 LDC.64 R2, c[0x0][0x220] ;  /* 0x00008800ff02db82 */ /* 0x000e620000000a00 */
[----:B------:R-:W-:Y:S01]  /*9400*/  IADD3 R252, R0, -UR18, R5 ;  /* 0x8000001200fc7c10 */ /* 0x000fe2000fffe005 */
[----:B------:R-:W-:Y:S01]  /*9410*/  IMAD.WIDE.U32 R246, R251, -0x326172a9, RZ ;  /* 0xcd9e8d57fbf67825 */ /* 0x000fe200078e00ff */
[----:B------:R-:W-:Y:S01]  /*9420*/  USHF.R.S32.HI UR29, URZ, 0x1f, UR28 ;  /* 0x0000001f3f1d7899 */ /* 0x000fe2000801141c */
[C---:B------:R-:W-:Y:S01]  /*9430*/  IADD3 R232, P1, R228.reuse, 0x20, RZ ;  /* 0x00000020e4e87810 */ /* 0x040fe20007f3e0ff */
[----:B------:R-:W-:Y:S01]  /*9440*/  ULDC.64 UR6, c[0x0][0x250] ;  /* 0x0000940000067ab9 */ /* 0x000fe20000000a00 */
[----:B------:R-:W-:Y:S01]  /*9450*/  IADD3 R230, P0, R228, 0x30, RZ ;  /* 0x00000030e4e67810 */ /* 0x000fe20007f1e0ff */
[----:B------:R-:W-:Y:S01]  /*9460*/  ULEA.HI UR29, UR29, UR28, URZ, 0x6 ;  /* 0x0000001c1d1d7291 */ /* 0x000fe2000f8f303f */
[----:B------:R-:W2:Y:S01]  /*9470*/  @!P5 LDC.64 R6, c[0x0][0x220] ;  /* 0x00008800ff06db82 */ /* 0x000ea20000000a00 */
[----:B------:R-:W-:Y:S01]  /*9480*/  LOP3.LUT R240, R247, R14, RZ, 0x3c, !PT ;  /* 0x0000000ef7f07212 */ /* 0x000fe200078e3cff */
[--C-:B------:R-:W-:Y:S01]  /*9490*/  IMAD.X R233, RZ, RZ, R229.reuse, P1 ;  /* 0x000000ffffe97224 */ /* 0x100fe200008e06e5 */
[----:B------:R-:W-:Y:S01]  /*94a0*/  ULEA.HI.SX32 UR28, UR29, 0xfffffffe, 0x1a ;  /* 0xfffffffe1d1c7891 */ /* 0x000fe2000f8fd23f */
[----:B------:R-:W-:Y:S01]  /*94b0*/  IMAD.X R231, RZ, RZ, R229, P0 ;  /* 0x000000ffffe77224 */ /* 0x000fe200000e06e5 */
[----:B------:R-:W-:Y:S01]  /*94c0*/  USHF.L.U64.HI UR30, UR6, 0x4, UR7 ;  /* 0x00000004061e7899 */ /* 0x000fe20008010207 */
[----:B------:R-:W-:Y:S01]  /*94d0*/  IMAD.WIDE.U32 R240, R240, -0x2daee0ad, RZ ;  /* 0xd2511f53f0f07825 */ /* 0x000fe200078e00ff */
[----:B------:R-:W-:Y:S01]  /*94e0*/  USHF.L.U32 UR31, UR6, 0x4, URZ ;  /* 0x00000004061f7899 */ /* 0x000fe2000800063f */
[----:B------:R-:W3:Y:S01]  /*94f0*/  @!P5 LDC.64 R4, c[0x0][0x220] ;  /* 0x00008800ff04db82 */ /* 0x000ee20000000a00 */
[----:B------:R-:W-:Y:S01]  /*9500*/  ULEA.HI.SX32 UR29, UR29, 0xfffffffd, 0x1a ;  /* 0xfffffffd1d1d7891 */ /* 0x000fe2000f8fd23f */
[----:B------:R-:W-:-:S06]  /*9510*/  ULDC.64 UR8, c[0x0][0x248] ;  /* 0x0000920000087ab9 */ /* 0x000fcc0000000a00 */
[----:B------:R-:W4:Y:S01]  /*9520*/  @!P5 LDC.64 R250, c[0x0][0x220] ;  /* 0x00008800fffadb82 */ /* 0x000f220000000a00 */
[----:B--2---:R2:W-:Y:S04]  /*9530*/  @!P5 STL.64 [R1+0x10], R6 ;  /* 0x000010060100d387 */ /* 0x0045e80000100a00 */
[----:B---3--:R2:W-:Y:S04]  /*9540*/  @!P5 STL.64 [R1+0x8], R4 ;  /* 0x000008040100d387 */ /* 0x0085e80000100a00 */
[----:B-1----:R2:W-:Y:S01]  /*9550*/  @!P5 STL.64 [R1], R2 ;  /* 0x000000020100d387 */ /* 0x0025e20000100a00 */
[----:B------:R-:W-:Y:S05]  /*9560*/  BRA `(.L_x_855) ;  /* 0x0000000400c47947 */ /* 0x000fea0003800000 */
.L_x_857:
        /* <DEDUP_REMOVED lines=21> */
[----:B-----5:R-:W-:Y:S02]  /*96c0*/  @!P5 LEA R178, P1, R152, R178, 0x1 ;  /* 0x000000b298b2d211 */ /* 0x020fe400078208ff */
        /* <DEDUP_REMOVED lines=91> */
.L_x_855:
[----:B------:R-:W3:Y:S01]  /*9c80*/  LDL.64 R12, [R1+0x20] ;  /* 0x00002000010c7983 */ /* 0x000ee20000100a00 */
[----:B------:R-:W-:Y:S01]  /*9c90*/  UIADD3 UR36, UR28, -UR37, URZ ;  /* 0x800000251c247290 */ /* 0x000fe2000fffe03f */
[----:B------:R-:W-:Y:S04]  /*9ca0*/  DEPBAR.LE SB0, 0x0 ;  /* 0x000080000000791a */ /* 0x000fe80000000000 */
[----:B------:R-:W4:Y:S01]  /*9cb0*/  LDL R22, [R1+0x30] ;  /* 0x0000300001167983 */ /* 0x000f220000100800 */
[----:B------:R-:W-:Y:S01]  /*9cc0*/  USHF.R.S32.HI UR11, URZ, 0x1f, UR36 ;  /* 0x0000001f3f0b7899 */ /* 0x000fe20008011424 */
[----:B------:R-:W-:Y:S01]  /*9cd0*/  IMAD.U32 R8, RZ, RZ, UR36 ;  /* 0x00000024ff087e24 */ /* 0x000fe2000f8e00ff */
[----:B------:R-:W-:Y:S01]  /*9ce0*/  UIMAD.WIDE.U32 UR14, UR36, UR6, URZ ;  /* 0x00000006240e72a5 */ /* 0x000fe2000f8e003f */
[----:B------:R-:W4:Y:S01]  /*9cf0*/  LDL R26, [R1+0x10] ;  /* 0x00001000011a7983 */ /* 0x000f220000100800 */
        /* <DEDUP_REMOVED lines=13> */
[----:B------:R-:W-:Y:S01]  /*9dd0*/  LEA R4, P1, R4, R232, 0x6 ;  /* 0x000000e804047211 */ /* 0x000fe200078230ff */
[----:B------:R-:W-:Y:S01]  /*9de0*/  IMAD.U32 R0, RZ, RZ, UR36 ;  /* 0x00000024ff007e24 */ /* 0x000fe2000f8e00ff */
[----:B------:R-:W-:Y:S01]  /*9df0*/  LEA R2, P0, R2, R230, 0x6 ;  /* 0x000000e602027211 */ /* 0x000fe200078030ff */
[----:B------:R-:W-:Y:S01]  /*9e00*/  IMAD.U32 R10, RZ, RZ, UR14 ;  /* 0x0000000eff0a7e24 */ /* 0x000fe2000f8e00ff */
[----:B------:R-:W-:Y:S01]  /*9e10*/  UIADD3 UR11, UR15, UR11, URZ ;  /* 0x0000000b0f0b7290 */ /* 0x000fe2000fffe03f */
[----:B------:R-:W-:Y:S01]  /*9e20*/  LEA.HI.X.SX32 R9, R7, R229, 0x6, P3 ;  /* 0x000000e507097211 */ /* 0x000fe200018f36ff */
[----:B------:R-:W-:Y:S01]  /*9e30*/  IMAD.U32 R11, RZ, RZ, UR15 ;  /* 0x0000000fff0b7e24 */ /* 0x000fe2000f8e00ff */
[----:B------:R-:W-:Y:S01]  /*9e40*/  LEA.HI.X.SX32 R7, R5, R235, 0x6, P2 ;  /* 0x000000eb05077211 */ /* 0x000fe200010f36ff */
[----:B------:R-:W-:Y:S01]  /*9e50*/  BAR.SYNC.DEFER_BLOCKING 0x0 ;  /* 0x0000000000007b1d */ /* 0x000fe20000010000 */
[----:B------:R-:W-:Y:S01]  /*9e60*/  LEA.HI.X.SX32 R5, R3, R233, 0x6, P1 ;  /* 0x000000e903057211 */ /* 0x000fe200008f36ff */
[----:B------:R-:W-:Y:S01]  /*9e70*/  IMAD.WIDE.U32 R16, R4, UR6, RZ ;  /* 0x0000000604107c25 */ /* 0x000fe2000f8e00ff */
[----:B------:R-:W-:Y:S02]  /*9e80*/  LEA.HI.X.SX32 R3, R0, R231, 0x6, P0 ;  /* 0x000000e700037211 */ /* 0x000fe400000f36ff */
[----:B------:R-:W-:Y:S01]  /*9e90*/  ISETP.GE.AND P4, PT, R248, UR25, PT ;  /* 0x00000019f8007c0c */ /* 0x000fe2000bf86270 */
[----:B------:R-:W-:Y:S02]  /*9ea0*/  IMAD R5, R5, UR6, RZ ;  /* 0x0000000605057c24 */ /* 0x000fe4000f8e02ff */
[----:B------:R-:W-:Y:S02]  /*9eb0*/  IMAD R0, R9, UR6, RZ ;  /* 0x0000000609007c24 */ /* 0x000fe4000f8e02ff */
[----:B------:R-:W-:Y:S01]  /*9ec0*/  IMAD R5, R4, UR7, R5 ;  /* 0x0000000704057c24 */ /* 0x000fe2000f8e0205 */
[----:B------:R-:W-:Y:S01]  /*9ed0*/  LEA R4, P1, R16, R237, 0x1 ;  /* 0x000000ed10047211 */ /* 0x000fe200078208ff */
[C---:B------:R-:W-:Y:S02]  /*9ee0*/  IMAD R0, R8.reuse, UR7, R0 ;  /* 0x0000000708007c24 */ /* 0x040fe4000f8e0200 */
[----:B------:R-:W-:Y:S02]  /*9ef0*/  IMAD.IADD R5, R17, 0x1, R5 ;  /* 0x0000000111057824 */ /* 0x000fe400078e0205 */
[----:B------:R-:W-:Y:S03]  /*9f00*/  IMAD.WIDE.U32 R20, R8, UR6, RZ ;  /* 0x0000000608147c25 */ /* 0x000fe6000f8e00ff */
[----:B------:R-:W-:Y:S01]  /*9f10*/  LEA.HI.X R5, R16, R227, R5, 0x1, P1 ;  /* 0x000000e310057211 */ /* 0x000fe200008f0c05 */
[----:B------:R-:W-:Y:S01]  /*9f20*/  IMAD.IADD R0, R21, 0x1, R0 ;  /* 0x0000000115007824 */ /* 0x000fe200078e0200 */
[----:B------:R-:W-:Y:S01]  /*9f30*/  LEA R8, P3, R20, R237, 0x1 ;  /* 0x000000ed14087211 */ /* 0x000fe200078608ff */
[----:B------:R-:W-:Y:S01]  /*9f40*/  IMAD R7, R7, UR6, RZ ;  /* 0x0000000607077c24 */ /* 0x000fe2000f8e02ff */
[----:B------:R-:W-:Y:S01]  /*9f50*/  @P5 STS.128 [R214+0x10000], RZ ;  /* 0x010000ffd6005388 */ /* 0x000fe20000000c00 */
[----:B------:R-:W-:Y:S01]  /*9f60*/  IMAD.WIDE.U32 R18, R6, UR6, RZ ;  /* 0x0000000606127c25 */ /* 0x000fe2000f8e00ff */
[----:B------:R-:W-:Y:S02]  /*9f70*/  LEA.HI.X R9, R20, R227, R0, 0x1, P3 ;  /* 0x000000e314097211 */ /* 0x000fe400018f0c00 */
[----:B------:R-:W-:Y:S01]  /*9f80*/  ISETP.GE.AND P3, PT, R245, UR25, PT ;  /* 0x00000019f5007c0c */ /* 0x000fe2000bf66270 */
[----:B------:R-:W-:Y:S01]  /*9f90*/  IMAD R7, R6, UR7, R7 ;  /* 0x0000000706077c24 */ /* 0x000fe2000f8e0207 */
[----:B------:R-:W-:Y:S01]  /*9fa0*/  LEA R6, P2, R18, R237, 0x1 ;  /* 0x000000ed12067211 */ /* 0x000fe200078408ff */
[----:B------:R-:W-:Y:S02]  /*9fb0*/  IMAD R3, R3, UR6, RZ ;  /* 0x0000000603037c24 */ /* 0x000fe4000f8e02ff */
[----:B------:R-:W-:Y:S02]  /*9fc0*/  IMAD.IADD R7, R19, 0x1, R7 ;  /* 0x0000000113077824 */ /* 0x000fe400078e0207 */
[C---:B------:R-:W-:Y:S02]  /*9fd0*/  IMAD R3, R2.reuse, UR7, R3 ;  /* 0x0000000702037c24 */ /* 0x040fe4000f8e0203 */
[----:B------:R-:W-:Y:S01]  /*9fe0*/  IMAD.WIDE.U32 R14, R2, UR6, RZ ;  /* 0x00000006020e7c25 */ /* 0x000fe2000f8e00ff */
[----:B------:R-:W-:Y:S02]  /*9ff0*/  LEA.HI.X R7, R18, R227, R7, 0x1, P2 ;  /* 0x000000e312077211 */ /* 0x000fe400010f0c07 */
[----:B------:R-:W-:Y:S01]  /*a000*/  ISETP.GE.AND P2, PT, R249, UR25, PT ;  /* 0x00000019f9007c0c */ /* 0x000fe2000bf46270 */
[----:B------:R-:W-:Y:S01]  /*a010*/  IMAD.IADD R3, R15, 0x1, R3 ;  /* 0x000000010f037824 */ /* 0x000fe200078e0203 */
[C---:B---3--:R-:W-:Y:S01]  /*a020*/  LEA R11, P0, R10.reuse, R12, 0x6 ;  /* 0x0000000c0a0b7211 */ /* 0x048fe200078030ff */
[----:B------:R-:W-:Y:S01]  /*a030*/  IMAD.U32 R12, RZ, RZ, UR11 ;  /* 0x0000000bff0c7e24 */ /* 0x000fe2000f8e00ff */
[----:B------:R-:W3:Y:S01]  /*a040*/  LDL R13, [R1] ;  /* 0x00000000010d7983 */ /* 0x000ee20000100800 */
[----:B------:R-:W-:Y:S03]  /*a050*/  UIADD3 UR11, UR29, -UR37, URZ ;  /* 0x800000251d0b7290 */ /* 0x000fe6000fffe03f */
[----:B----4-:R-:W-:Y:S02]  /*a060*/  LEA.HI.X R12, R10, R22, R12, 0x6, P0 ;  /* 0x000000160a0c7211 */ /* 0x010fe400000f340c */
[----:B------:R-:W4:Y:S01]  /*a070*/  LDL R22, [R1+0x4] ;  /* 0x0000040001167983 */ /* 0x000f220000100800 */
[C---:B------:R-:W-:Y:S01]  /*a080*/  LEA R2, P0, R14.reuse, R237, 0x1 ;  /* 0x000000ed0e027211 */ /* 0x040fe200078008ff */
[----:B------:R-:W-:Y:S01]  /*a090*/  IMAD.U32 R152, RZ, RZ, UR11 ;  /* 0x0000000bff987e24 */ /* 0x000fe2000f8e00ff */
[C---:B------:R-:W-:Y:S02]  /*a0a0*/  @!P5 LEA R16, P6, R11.reuse, R26, 0x1 ;  /* 0x0000001a0b10d211 */ /* 0x040fe400078c08ff */
[C---:B------:R-:W-:Y:S02]  /*a0b0*/  IADD3 R10, P1, R11.reuse, UR31, RZ ;  /* 0x0000001f0b0a7c10 */ /* 0x040fe4000ff3e0ff */
[----:B--2---:R-:W-:Y:S02]  /*a0c0*/  @!P5 LEA.HI.X R17, R11, R25, R12, 0x1, P6 ;  /* 0x000000190b11d211 */ /* 0x004fe400030f0c0c */
[----:B------:R-:W-:Y:S02]  /*a0d0*/  LEA.HI.X R3, R14, R227, R3, 0x1, P0 ;  /* 0x000000e30e037211 */ /* 0x000fe400000f0c03 */
[----:B------:R-:W-:Y:S01]  /*a0e0*/  @!P5 LEA R14, P6, R10, R24, 0x1 ;  /* 0x000000180a0ed211 */ /* 0x000fe200078c08ff */
[----:B------:R-:W-:Y:S01]  /*a0f0*/  @!PT LDS RZ, [RZ] ;  /* 0x00000000fffff984 */ /* 0x000fe20000000800 */
[----:B------:R-:W-:Y:S01]  /*a100*/  @!PT LDS RZ, [RZ] ;  /* 0x00000000fffff984 */ /* 0x000fe20000000800 */
[----:B------:R-:W-:Y:S01]  /*a110*/  @!PT LDS RZ, [RZ] ;  /* 0x00000000fffff984 */ /* 0x000fe20000000800 */
[----:B------:R-:W-:Y:S01]  /*a120*/  @!P5 LDGSTS.E.BYPASS.LTC128B.128 [R214+0x10000], desc[UR26][R16.64] ;  /* 0x1000000010d6dfae */ /* 0x000fe2000b901d5a */
[----:B------:R-:W-:Y:S02]  /*a130*/  IADD3.X R11, R12, UR30, RZ, P1, !PT ;  /* 0x0000001e0c0b7c10 */ /* 0x000fe40008ffe4ff */
[C---:B------:R-:W-:Y:S01]  /*a140*/  IADD3 R0, P0, R10.reuse, UR31, RZ ;  /* 0x0000001f0a007c10 */ /* 0x040fe2000ff1e0ff */
[----:B------:R-:W-:Y:S01]  /*a150*/  @P4 STS.128 [R214+0x12000], RZ ;  /* 0x012000ffd6004388 */ /* 0x000fe20000000c00 */
[----:B------:R-:W-:Y:S02]  /*a160*/  @!P5 LEA.HI.X R15, R10, R23, R11, 0x1, P6 ;  /* 0x000000170a0fd211 */ /* 0x000fe400030f0c0b */
[----:B------:R-:W-:Y:S01]  /*a170*/  IADD3.X R11, R11, UR30, RZ, P0, !PT ;  /* 0x0000001e0b0b7c10 */ /* 0x000fe200087fe4ff */
[----:B------:R-:W-:Y:S01]  /*a180*/  @!PT LDS RZ, [RZ] ;  /* 0x00000000fffff984 */ /* 0x000fe20000000800 */
[----:B------:R-:W-:Y:S01]  /*a190*/  @!PT LDS RZ, [RZ] ;  /* 0x00000000fffff984 */ /* 0x000fe20000000800 */
[----:B------:R-:W-:Y:S01]  /*a1a0*/  @!PT LDS RZ, [RZ] ;  /* 0x00000000fffff984 */ /* 0x000fe20000000800 */
[----:B------:R-:W-:Y:S01]  /*a1b0*/  @!P4 LDGSTS.E.BYPASS.LTC128B.128 [R214+0x12000], desc[UR26][R8.64+0x80] ;  /* 0x1200008008d6cfae */ /* 0x000fe2000b901d5a */
[----:B------:R-:W-:Y:S03]  /*a1c0*/  IADD3 R18, P1, R0, UR31, RZ ;  /* 0x0000001f00127c10 */ /* 0x000fe6000ff3e0ff */
[----:B------:R-:W-:Y:S01]  /*a1d0*/  @P3 STS.128 [R214+0x14000], RZ ;  /* 0x014000ffd6003388 */ /* 0x000fe20000000c00 */
[----:B------:R-:W-:Y:S02]  /*a1e0*/  @!P5 LEA R10, P0, R18, R250, 0x1 ;  /* 0x000000fa120ad211 */ /* 0x000fe400078008ff */
[----:B------:R-:W-:Y:S01]  /*a1f0*/  IADD3.X R19, R11, UR30, RZ, P1, !PT ;  /* 0x0000001e0b137c10 */ /* 0x000fe20008ffe4ff */
        /* <DEDUP_REMOVED lines=31> */
[----:B----4-:R-:W-:Y:S02]  /*a3f0*/  @!P5 LEA.HI.X R13, R0, R22, R11, 0x1, P6 ;  /* 0x00000016000dd211 */ /* 0x010fe400030f0c0b */
        /* <DEDUP_REMOVED lines=40> */
[----:B-----5:R-:W-:Y:S04]  /*a680*/  LDSM.16.M88.4 R32, [R194] ;  /* 0x00000000c220783b */ /* 0x020fe80000000200 */
[----:B-1----:R-:W1:Y:S04]  /*a690*/  LDSM.16.M88.4 R8, [R155+0x8000] ;  /* 0x008000009b08783b */ /* 0x002e680000000200 */
        /* <DEDUP_REMOVED lines=213> */
[----:B------:R-:W-:Y:S01]  /*b3f0*/  LEA R170, P0, R152, R234, 0x6 ;  /* 0x000000ea98aa7211 */ /* 0x000fe200078030ff */
[C---:B------:R-:W-:Y:S05]  /*b400*/  HMMA.16816.F32.BF16 R24, R172.reuse, R178, R24 ;  /* 0x000000b2ac18723c */ /* 0x040fea0000041818 */
[----:B------:R-:W-:Y:S01]  /*b410*/  IMAD.WIDE.U32 R186, R170, UR8, RZ ;  /* 0x00000008aaba7c25 */ /* 0x000fe2000f8e00ff */
[C---:B------:R-:W-:Y:S01]  /*b420*/  LEA.HI.X.SX32 R171, R152.reuse, R235, 0x6, P0 ;  /* 0x000000eb98ab7211 */ /* 0x040fe200000f36ff */
[C---:B----4-:R-:W-:Y:S04]  /*b430*/  HMMA.16816.F32.BF16 R28, R172.reuse, R180, R28 ;  /* 0x000000b4ac1c723c */ /* 0x050fe8000004181c */
[----:B------:R-:W-:Y:S02]  /*b440*/  LEA R2, P0, R152, R230, 0x6 ;  /* 0x000000e698027211 */ /* 0x000fe400078030ff */
[----:B------:R-:W-:Y:S01]  /*b450*/  LEA R176, P6, R184, R238, 0x1 ;  /* 0x000000eeb8b07211 */ /* 0x000fe200078c08ff */
[----:B------:R-:W-:Y:S04]  /*b460*/  HMMA.16816.F32.BF16 R32, R172, R182, R32 ;  /* 0x000000b6ac20723c */ /* 0x000fe80000041820 */
[----:B------:R-:W-:Y:S01]  /*b470*/  IMAD.WIDE.U32 R178, R2, UR8, RZ ;  /* 0x0000000802b27c25 */ /* 0x000fe2000f8e00ff */
[C---:B------:R-:W-:Y:S02]  /*b480*/  LEA.HI.X.SX32 R3, R152.reuse, R231, 0x6, P0 ;  /* 0x000000e798037211 */ /* 0x040fe400000f36ff */
[----:B------:R-:W-:Y:S04]  /*b490*/  LEA.HI.X.SX32 R169, R152, R233, 0x6, P1 ;  /* 0x000000e998a97211 */ /* 0x000fe800008f36ff */
[----:B------:R-:W-:Y:S01]  /*b4a0*/  IMAD R3, R3, UR8, RZ ;  /* 0x0000000803037c24 */ /* 0x000fe2000f8e02ff */
[----:B------:R-:W-:Y:S01]  /*b4b0*/  LEA.HI.X R177, R184, R236, R0, 0x1, P6 ;  /* 0x000000ecb8b17211 */ /* 0x000fe200030f0c00 */
[----:B------:R-:W-:Y:S02]  /*b4c0*/  IMAD R0, R171, UR8, RZ ;  /* 0x00000008ab007c24 */ /* 0x000fe4000f8e02ff */
[----:B------:R-:W-:Y:S01]  /*b4d0*/  IMAD R3, R2, UR9, R3 ;  /* 0x0000000902037c24 */ /* 0x000fe2000f8e0203 */
[-C--:B------:R-:W-:Y:S01]  /*b4e0*/  LEA R2, P0, R178, R238.reuse, 0x1 ;  /* 0x000000eeb2027211 */ /* 0x080fe200078008ff */
[----:B------:R-:W-:Y:S02]  /*b4f0*/  IMAD R152, R169, UR8, RZ ;  /* 0x00000008a9987c24 */ /* 0x000fe4000f8e02ff */
[----:B------:R-:W-:Y:S02]  /*b500*/  IMAD.IADD R3, R179, 0x1, R3 ;  /* 0x00000001b3037824 */ /* 0x000fe400078e0203 */
[----:B------:R-:W-:Y:S01]  /*b510*/  IMAD R0, R170, UR9, R0 ;  /* 0x00000009aa007c24 */ /* 0x000fe2000f8e0200 */
[----:B------:R-:W-:Y:S01]  /*b520*/  LEA R170, P6, R186, R238, 0x1 ;  /* 0x000000eebaaa7211 */ /* 0x000fe200078c08ff */
[----:B------:R-:W-:Y:S01]  /*b530*/  IMAD R152, R168, UR9, R152 ;  /* 0x00000009a8987c24 */ /* 0x000fe2000f8e0298 */
[----:B------:R-:W-:Y:S01]  /*b540*/  LEA.HI.X R3, R178, R236, R3, 0x1, P0 ;  /* 0x000000ecb2037211 */ /* 0x000fe200000f0c03 */
[----:B------:R-:W-:Y:S01]  /*b550*/  IMAD.WIDE.U32 R184, R168, UR8, RZ ;  /* 0x00000008a8b87c25 */ /* 0x000fe2000f8e00ff */
[----:B------:R-:W-:Y:S03]  /*b560*/  ISETP.LT.AND P0, PT, RZ, UR36, PT ;  /* 0x00000024ff007c0c */ /* 0x000fe6000bf01270 */
[----:B------:R-:W-:Y:S01]  /*b570*/  IMAD.IADD R0, R187, 0x1, R0 ;  /* 0x00000001bb007824 */ /* 0x000fe200078e0200 */
[----:B------:R-:W-:Y:S01]  /*b580*/  LEA R168, P1, R184, R238, 0x1 ;  /* 0x000000eeb8a87211 */ /* 0x000fe200078208ff */
[----:B------:R-:W-:Y:S03]  /*b590*/  IMAD.IADD R152, R185, 0x1, R152 ;  /* 0x00000001b9987824 */ /* 0x000fe600078e0298 */
[-C--:B------:R-:W-:Y:S02]  /*b5a0*/  LEA.HI.X R171, R186, R236.reuse, R0, 0x1, P6 ;  /* 0x000000ecbaab7211 */ /* 0x080fe400030f0c00 */
[----:B------:R-:W-:Y:S03]  /*b5b0*/  LEA.HI.X R169, R184, R236, R152, 0x1, P1 ;  /* 0x000000ecb8a97211 */ /* 0x000fe600008f0c98 */
[----:B------:R-:W-:Y:S05]  /*b5c0*/  @P0 BRA `(.L_x_857) ;  /* 0xffffffdc00e80947 */ /* 0x000fea000383ffff */
.L_x_856:
[----:B------:R-:W-:Y:S01]  /*b5d0*/  MOV R0, UR36 ;  /* 0x0000002400007c02 */ /* 0x000fe20008000f00 */
[----:B------:R-:W-:Y:S01]  /*b5e0*/  USHF.L.U32 UR36, UR36, 0x1, URZ ;  /* 0x0000000124247899 */ /* 0x000fe2000800063f */
[----:B------:R-:W-:Y:S01]  /*b5f0*/  MOV R185, 0x7054 ;  /* 0x0000705400b97802 */ /* 0x000fe20000000f00 */
[----:B------:R-:W-:Y:S02]  /*b600*/  UIADD3 UR11, UR33, -0x4498517b, URZ ;  /* 0xbb67ae85210b7890 */ /* 0x000fe4000fffe03f */
[----:B------:R-:W-:Y:S01]  /*b610*/  IMAD R0, R0, -0x40, R252 ;  /* 0xffffffc000007824 */ /* 0x000fe200078e02fc */
[----:B------:R-:W-:Y:S02]  /*b620*/  UIADD3 UR20, UR32, 0x3c6ef372, URZ ;  /* 0x3c6ef37220147890 */ /* 0x000fe4000fffe03f */
[----:B------:R-:W-:Y:S02]  /*b630*/  UIADD3 UR21, UR32, -0x61c88647, URZ ;  /* 0x9e3779b920157890 */ /* 0x000fe4000fffe03f */
[C---:B-1----:R-:W-:Y:S01]  /*b640*/  IADD3 R3, R0.reuse, 0x8, RZ ;  /* 0x0000000800037810 */ /* 0x042fe20007ffe0ff */
[----:B------:R-:W-:Y:S01]  /*b650*/  UIADD3 UR15, UR33, 0x32370b8f, URZ ;  /* 0x32370b8f210f7890 */ /* 0x000fe2000fffe03f */
[C---:B------:R-:W-:Y:S01]  /*b660*/  IADD3 R179, R0.reuse, -0x1, RZ ;  /* 0xffffffff00b37810 */ /* 0x040fe20007ffe0ff */
[----:B------:R-:W-:Y:S01]  /*b670*/  UIADD3 UR24, UR33, 0x76cf5d0a, URZ ;  /* 0x76cf5d0a21187890 */ /* 0x000fe2000fffe03f */
[C---:B------:R-:W-:Y:S01]  /*b680*/  IADD3 R2, R0.reuse, 0x7, RZ ;  /* 0x0000000700027810 */ /* 0x040fe20007ffe0ff */
[----:B------:R-:W-:Y:S01]  /*b690*/  UIADD3 UR14, UR32, 0x78dde6e4, URZ ;  /* 0x78dde6e4200e7890 */ /* 0x000fe2000fffe03f */
[----:B------:R-:W-:Y:S01]  /*b6a0*/  ISETP.GE.AND P2, PT, R3, RZ, PT ;  /* 0x000000ff0300720c */ /* 0x000fe20003f46270 */
[----:B------:R-:W-:Y:S01]  /*b6b0*/  UIADD3 UR19, UR32, -0x255992d5, URZ ;  /* 0xdaa66d2b20137890 */ /* 0x000fe2000fffe03f */
[----:B------:R-:W-:Y:S01]  /*b6c0*/  IADD3 R178, R0, -0x8, RZ ;  /* 0xfffffff800b27810 */ /* 0x000fe20007ffe0ff */
[----:B------:R-:W-:Y:S01]  /*b6d0*/  UIADD3 UR23, UR32, -0x4ab325aa, URZ ;  /* 0xb54cda5620177890 */ /* 0x000fe2000fffe03f */
[----:B------:R-:W-:Y:S01]  /*b6e0*/  ISETP.GE.AND P6, PT, R179, RZ, PT ;  /* 0x000000ffb300720c */ /* 0x000fe20003fc6270 */
[----:B------:R-:W-:Y:S01]  /*b6f0*/  UIADD3 UR22, UR33, 0x646e171e, URZ ;  /* 0x646e171e21167890 */ /* 0x000fe2000fffe03f */
[----:B------:R-:W-:Y:S01]  /*b700*/  ISETP.GE.AND P1, PT, R2, RZ, PT ;  /* 0x000000ff0200720c */ /* 0x000fe20003f26270 */
[----:B------:R-:W-:Y:S01]  /*b710*/  UIADD3 UR37, UR37, 0x1, URZ ;  /* 0x0000000125257890 */ /* 0x000fe2000fffe03f */
[----:B------:R-:W-:Y:S02]  /*b720*/  IADD3 R177, R0, -0x9, RZ ;  /* 0xfffffff700b17810 */ /* 0x000fe40007ffe0ff */
[----:B------:R-:W-:Y:S02]  /*b730*/  ISETP.GE.AND P4, PT, R178, RZ, PT ;  /* 0x000000ffb200720c */ /* 0x000fe40003f86270 */
[C---:B------:R-:W-:Y:S02]  /*b740*/  IADD3 R176, R0.reuse, -0x10, RZ ;  /* 0xfffffff000b07810 */ /* 0x040fe40007ffe0ff */
[----:B------:R-:W-:Y:S02]  /*b750*/  ISETP.GE.AND P3, PT, R177, RZ, PT ;  /* 0x000000ffb100720c */ /* 0x000fe40003f66270 */
[----:B------:R-:W-:Y:S02]  /*b760*/  IABS R182, R0 ;  /* 0x0000000000b67213 */ /* 0x000fe40000000000 */
[C---:B------:R-:W-:Y:S02]  /*b770*/  @!P2 IADD3 R3, -R0.reuse, -0x8, RZ ;  /* 0xfffffff80003a810 */ /* 0x040fe40007ffe1ff */
[----:B------:R-:W-:Y:S02]  /*b780*/  IADD3 R175, R0, -0x11, RZ ;  /* 0xffffffef00af7810 */ /* 0x000fe40007ffe0ff */
[----:B------:R-:W-:Y:S02]  /*b790*/  ISETP.GE.AND P2, PT, R176, RZ, PT ;  /* 0x000000ffb000720c */ /* 0x000fe40003f46270 */
[C---:B------:R-:W-:Y:S02]  /*b7a0*/  @!P6 IADD3 R179, -R0.reuse, 0x1, RZ ;  /* 0x0000000100b3e810 */ /* 0x040fe40007ffe1ff */
[----:B------:R-:W-:Y:S02]  /*b7b0*/  I2FP.F32.S32 R182, R182 ;  /* 0x000000b600b67245 */ /* 0x000fe40000201400 */
[C---:B------:R-:W-:Y:S02]  /*b7c0*/  @!P1 IADD3 R2, -R0.reuse, -0x7, RZ ;  /* 0xfffffff900029810 */ /* 0x040fe40007ffe1ff */
[----:B------:R-:W-:Y:S01]  /*b7d0*/  IADD3 R174, R0, -0x18, RZ ;  /* 0xffffffe800ae7810 */ /* 0x000fe20007ffe0ff */
[C---:B------:R-:W-:Y:S01]  /*b7e0*/  FFMA.FTZ R4, R182.reuse, -UR5, R4 ;  /* 0x80000005b6047c23 */ /* 0x040fe20008010004 */
[----:B------:R-:W-:Y:S01]  /*b7f0*/  ISETP.GE.AND P1, PT, R175, RZ, PT ;  /* 0x000000ffaf00720c */ /* 0x000fe20003f26270 */
[----:B------:R-:W-:Y:S01]  /*b800*/  FFMA.FTZ R10, R182, -UR5, R10 ;  /* 0x80000005b60a7c23 */ /* 0x000fe2000801000a */
[----:B------:R-:W-:Y:S02]  /*b810*/  I2FP.F32.S32 R179, R179 ;  /* 0x000000b300b37245 */ /* 0x000fe40000201400 */
[----:B------:R-:W-:Y:S02]  /*b820*/  @!P4 IADD3 R178, -R0, 0x8, RZ ;  /* 0x0000000800b2c810 */ /* 0x000fe40007ffe1ff */
[----:B------:R-:W-:Y:S01]  /*b830*/  I2FP.F32.S32 R3, R3 ;  /* 0x0000000300037245 */ /* 0x000fe20000201400 */
[C---:B------:R-:W-:Y:S01]  /*b840*/  FFMA.FTZ R5, R179.reuse, -UR5, R5 ;  /* 0x80000005b3057c23 */ /* 0x040fe20008010005 */
[----:B------:R-:W-:Y:S01]  /*b850*/  ISETP.GE.AND P6, PT, R174, RZ, PT ;  /* 0x000000ffae00720c */ /* 0x000fe20003fc6270 */
[----:B------:R-:W-:Y:S01]  /*b860*/  FFMA.FTZ R11, R179, -UR5, R11 ;  /* 0x80000005b30b7c23 */ /* 0x000fe2000801000b */
[C---:B------:R-:W-:Y:S01]  /*b870*/  IADD3 R173, R0.reuse, -0x19, RZ ;  /* 0xffffffe700ad7810 */ /* 0x040fe20007ffe0ff */
[----:B------:R-:W-:Y:S01]  /*b880*/  FFMA.FTZ R6, R3, -UR5, R6 ;  /* 0x8000000503067c23 */ /* 0x000fe20008010006 */
[----:B------:R-:W-:Y:S02]  /*b890*/  @!P3 IADD3 R177, -R0, 0x9, RZ ;  /* 0x0000000900b1b810 */ /* 0x000fe40007ffe1ff */
[----:B------:R-:W-:Y:S02]  /*b8a0*/  I2FP.F32.S32 R178, R178 ;  /* 0x000000b200b27245 */ /* 0x000fe40000201400 */
[----:B------:R-:W-:Y:S02]  /*b8b0*/  FMNMX.FTZ R3, R4, R154, !PT ;  /* 0x0000009a04037209 */ /* 0x000fe40007810000 */
[----:B------:R-:W-:Y:S01]  /*b8c0*/  IADD3 R172, R0, -0x20, RZ ;  /* 0xffffffe000ac7810 */ /* 0x000fe20007ffe0ff */
[C---:B------:R-:W-:Y:S01]  /*b8d0*/  FFMA.FTZ R8, R178.reuse, -UR5, R8 ;  /* 0x80000005b2087c23 */ /* 0x040fe20008010008 */
[----:B------:R-:W-:Y:S01]  /*b8e0*/  ISETP.GE.AND P4, PT, R173, RZ, PT ;  /* 0x000000ffad00720c */ /* 0x000fe20003f86270 */
[----:B------:R-:W-:Y:S01]  /*b8f0*/  FFMA.FTZ R14, R178, -UR5, R14 ;  /* 0x80000005b20e7c23 */ /* 0x000fe2000801000e */
[C---:B------:R-:W-:Y:S02]  /*b900*/  @!P2 IADD3 R176, -R0.reuse, 0x10, RZ ;  /* 0x0000001000b0a810 */ /* 0x040fe40007ffe1ff */
        /* <DEDUP_REMOVED lines=8> */
[----:B------:R-:W-:Y:S02]  /*b990*/  IADD3 R170, R0, -0x28, RZ ;  /* 0xffffffd800aa7810 */ /* 0x000fe40007ffe0ff */
[----:B------:R-:W-:Y:S01]  /*b9a0*/  I2FP.F32.S32 R2, R2 ;  /* 0x0000000200027245 */ /* 0x000fe20000201400 */
[----:B------:R-:W-:Y:S01]  /*b9b0*/  FFMA.FTZ R12, R176, -UR5, R12 ;  /* 0x80000005b00c7c23 */ /* 0x000fe2000801000c */
[----:B------:R-:W-:Y:S01]  /*b9c0*/  FMNMX.FTZ R3, R8, R3, !PT ;  /* 0x0000000308037209 */ /* 0x000fe20007810000 */
[----:B------:R-:W-:Y:S01]  /*b9d0*/  FFMA.FTZ R18, R176, -UR5, R18 ;  /* 0x80000005b0127c23 */ /* 0x000fe20008010012 */
[----:B------:R-:W-:Y:S01]  /*b9e0*/  ISETP.GE.AND P2, PT, R171, RZ, PT ;  /* 0x000000ffab00720c */ /* 0x000fe20003f46270 */
[----:B------:R-:W-:Y:S01]  /*b9f0*/  FFMA.FTZ R7, R2, -UR5, R7 ;  /* 0x8000000502077c23 */ /* 0x000fe20008010007 */
[----:B------:R-:W-:Y:S02]  /*ba00*/  I2FP.F32.S32 R175, R175 ;  /* 0x000000af00af7245 */ /* 0x000fe40000201400 */
[----:B------:R-:W-:Y:S02]  /*ba10*/  @!P6 IADD3 R174, -R0, 0x18, RZ ;  /* 0x0000001800aee810 */ /* 0x000fe40007ffe1ff */
[----:B------:R-:W-:Y:S01]  /*ba20*/  ISETP.GE.AND P1, PT, R170, RZ, PT ;  /* 0x000000ffaa00720c */ /* 0x000fe20003f26270 */
[----:B------:R-:W-:Y:S01]  /*ba30*/  FFMA.FTZ R13, R175, -UR5, R13 ;  /* 0x80000005af0d7c23 */ /* 0x000fe2000801000d */
[----:B------:R-:W-:Y:S01]  /*ba40*/  FMNMX.FTZ R3, R9, R3, !PT ;  /* 0x0000000309037209 */ /* 0x000fe20007810000 */
[----:B------:R-:W-:Y:S01]  /*ba50*/  FFMA.FTZ R19, R175, -UR5, R19 ;  /* 0x80000005af137c23 */ /* 0x000fe20008010013 */
[C---:B------:R-:W-:Y:S02]  /*ba60*/  IADD3 R169, R0.reuse, -0x29, RZ ;  /* 0xffffffd700a97810 */ /* 0x040fe40007ffe0ff */
[----:B------:R-:W-:Y:S02]  /*ba70*/  I2FP.F32.S32 R174, R174 ;  /* 0x000000ae00ae7245 */ /* 0x000fe40000201400 */
[----:B------:R-:W-:Y:S02]  /*ba80*/  @!P4 IADD3 R173, -R0, 0x19, RZ ;  /* 0x0000001900adc810 */ /* 0x000fe40007ffe1ff */
[----:B------:R-:W-:Y:S01]  /*ba90*/  FMNMX.FTZ R2, R6, R153, !PT ;  /* 0x0000009906027209 */ /* 0x000fe20007810000 */
[----:B------:R-:W-:Y:S01]  /*baa0*/  FFMA.FTZ R16, R174, -UR5, R16 ;  /* 0x80000005ae107c23 */ /* 0x000fe20008010010 */
[----:B------:R-:W-:Y:S01]  /*bab0*/  FMNMX.FTZ R3, R12, R3, !PT ;  /* 0x000000030c037209 */ /* 0x000fe20007810000 */
[----:B------:R-:W-:Y:S01]  /*bac0*/  FFMA.FTZ R22, R174, -UR5, R22 ;  /* 0x80000005ae167c23 */ /* 0x000fe20008010016 */
[C---:B------:R-:W-:Y:S02]  /*bad0*/  IADD3 R168, R0.reuse, -0x30, RZ ;  /* 0xffffffd000a87810 */ /* 0x040fe40007ffe0ff */
[----:B------:R-:W-:Y:S02]  /*bae0*/  ISETP.GE.AND P6, PT, R169, RZ, PT ;  /* 0x000000ffa900720c */ /* 0x000fe40003fc6270 */
[----:B------:R-:W-:Y:S02]  /*baf0*/  I2FP.F32.S32 R173, R173 ;  /* 0x000000ad00ad7245 */ /* 0x000fe40000201400 */
[----:B------:R-:W-:Y:S02]  /*bb00*/  FMNMX.FTZ R2, R7, R2, !PT ;  /* 0x0000000207027209 */ /* 0x000fe40007810000 */
[C---:B------:R-:W-:Y:S01]  /*bb10*/  IADD3 R152, R0.reuse, -0x31, RZ ;  /* 0xffffffcf00987810 */ /* 0x040fe20007ffe0ff */
[C---:B------:R-:W-:Y:S01]  /*bb20*/  FFMA.FTZ R17, R173.reuse, -UR5, R17 ;  /* 0x80000005ad117c23 */ /* 0x040fe20008010011 */
[C---:B------:R-:W-:Y:S01]  /*bb30*/  @!P3 IADD3 R172, -R0.reuse, 0x20, RZ ;  /* 0x0000002000acb810 */ /* 0x040fe20007ffe1ff */
[----:B------:R-:W-:Y:S01]  /*bb40*/  FFMA.FTZ R23, R173, -UR5, R23 ;  /* 0x80000005ad177c23 */ /* 0x000fe20008010017 */
[----:B------:R-:W-:Y:S02]  /*bb50*/  FMNMX.FTZ R3, R13, R3, !PT ;  /* 0x000000030d037209 */ /* 0x000fe40007810000 */
[C---:B------:R-:W-:Y:S02]  /*bb60*/  IADD3 R180, R0.reuse, -0x38, RZ ;  /* 0xffffffc800b47810 */ /* 0x040fe40007ffe0ff */
[----:B------:R-:W-:Y:S02]  /*bb70*/  IADD3 R181, R0, -0x39, RZ ;  /* 0xffffffc700b57810 */ /* 0x000fe40007ffe0ff */
[----:B------:R-:W-:Y:S02]  /*bb80*/  ISETP.GE.AND P4, PT, R168, RZ, PT ;  /* 0x000000ffa800720c */ /* 0x000fe40003f86270 */
[----:B------:R-:W-:Y:S02]  /*bb90*/  I2FP.F32.S32 R172, R172 ;  /* 0x000000ac00ac7245 */ /* 0x000fe40000201400 */
[----:B------:R-:W-:Y:S02]  /*bba0*/  ISETP.GE.AND P3, PT, R152, RZ, PT ;  /* 0x000000ff9800720c */ /* 0x000fe40003f66270 */
[----:B------:R-:W-:Y:S01]  /*bbb0*/  @!P2 IADD3 R171, -R0, 0x21, RZ ;  /* 0x0000002100aba810 */ /* 0x000fe20007ffe1ff */
[----:B------:R-:W-:Y:S01]  /*bbc0*/  FFMA.FTZ R20, R172, -UR5, R20 ;  /* 0x80000005ac147c23 */ /* 0x000fe20008010014 */
[----:B------:R-:W-:Y:S01]  /*bbd0*/  FMNMX.FTZ R2, R10, R2, !PT ;  /* 0x000000020a027209 */ /* 0x000fe20007810000 */
[----:B------:R-:W-:Y:S01]  /*bbe0*/  FFMA.FTZ R26, R172, -UR5, R26 ;  /* 0x80000005ac1a7c23 */ /* 0x000fe2000801001a */
[----:B------:R-:W-:Y:S02]  /*bbf0*/  @!P1 IADD3 R170, -R0, 0x28, RZ ;  /* 0x0000002800aa9810 */ /* 0x000fe40007ffe1ff */
[----:B------:R-:W-:Y:S02]  /*bc00*/  FMNMX.FTZ R3, R16, R3, !PT ;  /* 0x0000000310037209 */ /* 0x000fe40007810000 */
[----:B------:R-:W-:Y:S02]  /*bc10*/  ISETP.GE.AND P1, PT, R181, RZ, PT ;  /* 0x000000ffb500720c */ /* 0x000fe40003f26270 */
[----:B------:R-:W-:Y:S02]  /*bc20*/  ISETP.GE.AND P2, PT, R180, RZ, PT ;  /* 0x000000ffb400720c */ /* 0x000fe40003f46270 */
[----:B------:R-:W-:Y:S02]  /*bc30*/  I2FP.F32.S32 R171, R171 ;  /* 0x000000ab00ab7245 */ /* 0x000fe40000201400 */
[----:B------:R-:W-:Y:S02]  /*bc40*/  FMNMX.FTZ R2, R11, R2, !PT ;  /* 0x000000020b027209 */ /* 0x000fe40007810000 */
[----:B------:R-:W-:Y:S01]  /*bc50*/  FMNMX.FTZ R3, R17, R3, !PT ;  /* 0x0000000311037209 */ /* 0x000fe20007810000 */
[C---:B------:R-:W-:Y:S01]  /*bc60*/  FFMA.FTZ R21, R171.reuse, -UR5, R21 ;  /* 0x80000005ab157c23 */ /* 0x040fe20008010015 */
[----:B------:R-:W-:Y:S01]  /*bc70*/  FMNMX.FTZ R2, R14, R2, !PT ;  /* 0x000000020e027209 */ /* 0x000fe20007810000 */
[----:B------:R-:W-:Y:S01]  /*bc80*/  FFMA.FTZ R27, R171, -UR5, R27 ;  /* 0x80000005ab1b7c23 */ /* 0x000fe2000801001b */
[----:B------:R-:W-:Y:S02]  /*bc90*/  I2FP.F32.S32 R170, R170 ;  /* 0x000000aa00aa7245 */ /* 0x000fe40000201400 */
[----:B------:R-:W-:Y:S02]  /*bca0*/  @!P6 IADD3 R169, -R0, 0x29, RZ ;  /* 0x0000002900a9e810 */ /* 0x000fe40007ffe1ff */
[----:B------:R-:W-:Y:S01]  /*bcb0*/  FMNMX.FTZ R3, R20, R3, !PT ;  /* 0x0000000314037209 */ /* 0x000fe20007810000 */
[C---:B------:R-:W-:Y:S01]  /*bcc0*/  FFMA.FTZ R24, R170.reuse, -UR5, R24 ;  /* 0x80000005aa187c23 */ /* 0x040fe20008010018 */
[----:B------:R-:W-:Y:S01]  /*bcd0*/  I2FP.F32.S32 R169, R169 ;  /* 0x000000a900a97245 */ /* 0x000fe20000201400 */
[----:B------:R-:W-:Y:S01]  /*bce0*/  FFMA.FTZ R30, R170, -UR5, R30 ;  /* 0x80000005aa1e7c23 */ /* 0x000fe2000801001e */
[C---:B------:R-:W-:Y:S02]  /*bcf0*/  @!P4 IADD3 R168, -R0.reuse, 0x30, RZ ;  /* 0x0000003000a8c810 */ /* 0x040fe40007ffe1ff */
[----:B------:R-:W-:Y:S01]  /*bd00*/  FMNMX.FTZ R2, R15, R2, !PT ;  /* 0x000000020f027209 */ /* 0x000fe20007810000 */
[C---:B------:R-:W-:Y:S01]  /*bd10*/  FFMA.FTZ R25, R169.reuse, -UR5, R25 ;  /* 0x80000005a9197c23 */ /* 0x040fe20008010019 */
[C---:B------:R-:W-:Y:S01]  /*bd20*/  @!P3 IADD3 R152, -R0.reuse, 0x31, RZ ;  /* 0x000000310098b810 */ /* 0x040fe20007ffe1ff */
[----:B------:R-:W-:Y:S01]  /*bd30*/  FFMA.FTZ R31, R169, -UR5, R31 ;  /* 0x80000005a91f7c23 */ /* 0x000fe2000801001f */
[----:B------:R-:W-:Y:S02]  /*bd40*/  FMNMX.FTZ R3, R21, R3, !PT ;  /* 0x0000000315037209 */ /* 0x000fe40007810000 */
[C---:B------:R-:W-:Y:S02]  /*bd50*/  @!P2 IADD3 R180, -R0.reuse, 0x38, RZ ;  /* 0x0000003800b4a810 */ /* 0x040fe40007ffe1ff */
[----:B------:R-:W-:Y:S02]  /*bd60*/  @!P1 IADD3 R181, -R0, 0x39, RZ ;  /* 0x0000003900b59810 */ /* 0x000fe40007ffe1ff */
[----:B------:R-:W-:Y:S02]  /*bd70*/  FMNMX.FTZ R2, R18, R2, !PT ;  /* 0x0000000212027209 */ /* 0x000fe40007810000 */
[----:B------:R-:W-:Y:S02]  /*bd80*/  I2FP.F32.S32 R168, R168 ;  /* 0x000000a800a87245 */ /* 0x000fe40000201400 */
[----:B------:R-:W-:Y:S02]  /*bd90*/  I2FP.F32.S32 R0, R152 ;  /* 0x0000009800007245 */ /* 0x000fe40000201400 */
        /* <DEDUP_REMOVED lines=20> */
[----:B------:R-:W-:Y:S01]  /*bee0*/  MOV R178, UR12 ;  /* 0x0000000c00b27c02 */ /* 0x000fe20008000f00 */
[----:B------:R-:W-:Y:S01]  /*bef0*/  SHFL.BFLY PT, R3, R152, 0x2, 0x1f ;  /* 0x0c401f0098037f89 */ /* 0x000fe200000e0000 */
[----:B------:R-:W-:Y:S02]  /*bf00*/  FMNMX.FTZ R2, R31, R2, !PT ;  /* 0x000000021f027209 */ /* 0x000fe40007810000 */
[----:B------:R-:W-:Y:S02]  /*bf10*/  PRMT R178, R178, R185, UR12 ;  /* 0x0000000cb2b27e16 */ /* 0x000fe400080000b9 */
[----:B------:R-:W-:Y:S04]  /*bf20*/  FMNMX.FTZ R0, R34, R2, !PT ;  /* 0x0000000222007209 */ /* 0x000fe80007810000 */
[----:B------:R-:W-:Y:S05]  /*bf30*/  FMNMX.FTZ R0, R35, R0, !PT ;  /* 0x0000000023007209 */ /* 0x000fea0007810000 */
[----:B------:R-:W1:Y:S02]  /*bf40*/  SHFL.BFLY PT, R2, R0, 0x2, 0x1f ;  /* 0x0c401f0000027f89 */ /* 0x000e6400000e0000 */
[----:B-1----:R-:W-:Y:S02]  /*bf50*/  FMNMX.FTZ R0, R0, R2, !PT ;  /* 0x0000000200007209 */ /* 0x002fe40007810000 */
[----:B------:R-:W-:Y:S02]  /*bf60*/  FMNMX.FTZ R152, R152, R3, !PT ;  /* 0x0000000398987209 */ /* 0x000fe40007810000 */
[----:B------:R-:W-:Y:S02]  /*bf70*/  MOV R3, UR33 ;  /* 0x0000002100037c02 */ /* 0x000fe40008000f00 */
[----:B------:R-:W1:Y:S02]  /*bf80*/  SHFL.BFLY PT, R2, R0, 0x1, 0x1f ;  /* 0x0c201f0000027f89 */ /* 0x000e6400000e0000 */
[----:B------:R-:W-:Y:S06]  /*bf90*/  LOP3.LUT R168, R243, UR36, R3, 0x96, !PT ;  /* 0x00000024f3a87c12 */ /* 0x000fec000f8e9603 */
[----:B------:R-:W2:Y:S01]  /*bfa0*/  SHFL.BFLY PT, R169, R152, 0x1, 0x1f ;  /* 0x0c201f0098a97f89 */ /* 0x000ea200000e0000 */
[----:B------:R-:W-:Y:S01]  /*bfb0*/  LOP3.LUT R3, R241, UR11, R242, 0x96, !PT ;  /* 0x0000000bf1037c12 */ /* 0x000fe2000f8e96f2 */
[----:B------:R-:W-:Y:S01]  /*bfc0*/  UIADD3 UR11, UR33, -0x126145ec, URZ ;  /* 0xed9eba14210b7890 */ /* 0x000fe2000fffe03f */
[----:B------:R-:W-:Y:S01]  /*bfd0*/  IMAD.WIDE.U32 R170, R168, -0x326172a9, RZ ;  /* 0xcd9e8d57a8aa7825 */ /* 0x000fe200078e00ff */
[----:B------:R-:W-:Y:S03]  /*bfe0*/  UIADD3 UR36, UR36, 0x1, URZ ;  /* 0x0000000124247890 */ /* 0x000fe6000fffe03f */
[----:B------:R-:W-:Y:S01]  /*bff0*/  IMAD.WIDE.U32 R182, R3, -0x326172a9, RZ ;  /* 0xcd9e8d5703b67825 */ /* 0x000fe200078e00ff */
[----:B------:R-:W-:Y:S04]  /*c000*/  LOP3.LUT R168, R171, UR21, R246, 0x96, !PT ;  /* 0x00000015aba87c12 */ /* 0x000fe8000f8e96f6 */
[----:B------:R-:W-:Y:S05]  /*c010*/  LOP3.LUT R170, R183, UR20, R170, 0x96, !PT ;  /* 0x00000014b7aa7c12 */ /* 0x000fea000f8e96aa */
[----:B------:R-:W-:Y:S01]  /*c020*/  IMAD.WIDE.U32 R170, R170, -0x2daee0ad, RZ ;  /* 0xd2511f53aaaa7825 */ /* 0x000fe200078e00ff */
[----:B-1----:R-:W-:Y:S02]  /*c030*/  FMNMX.FTZ R3, R0, R2, !PT ;  /* 0x0000000200037209 */ /* 0x002fe40007810000 */
[----:B--2---:R-:W-:Y:S01]  /*c040*/  FMNMX.FTZ R152, R152, R169, !PT ;  /* 0x000000a998987209 */ /* 0x004fe20007810000 */
[----:B------:R-:W-:Y:S04]  /*c050*/  IMAD.WIDE.U32 R168, R168, -0x2daee0ad, RZ ;  /* 0xd2511f53a8a87825 */ /* 0x000fe800078e00ff */
[----:B------:R-:W-:Y:S01]  /*c060*/  FMUL.FTZ R177, R3, UR4 ;  /* 0x0000000403b17c20 */ /* 0x000fe20008410000 */
[C---:B------:R-:W-:Y:S01]  /*c070*/  FSETP.NEU.FTZ.AND P1, PT, R152.reuse, -INF , PT ;  /* 0xff8000009800780b */ /* 0x040fe20003f3d000 */
[----:B------:R-:W-:Y:S01]  /*c080*/  FMUL.FTZ R176, R152, UR4 ;  /* 0x0000000498b07c20 */ /* 0x000fe20008410000 */
[----:B------:R-:W-:Y:S01]  /*c090*/  LOP3.LUT R172, R171, UR15, R168, 0x96, !PT ;  /* 0x0000000fabac7c12 */ /* 0x000fe2000f8e96a8 */
[----:B------:R-:W-:Y:S01]  /*c0a0*/  FADD.FTZ R0, -R3, R153 ;  /* 0x0000009903007221 */ /* 0x000fe20000010100 */
[----:B------:R-:W-:Y:S02]  /*c0b0*/  LOP3.LUT R169, R169, UR24, R240, 0x96, !PT ;  /* 0x00000018a9a97c12 */ /* 0x000fe4000f8e96f0 */
[----:B------:R-:W-:Y:S01]  /*c0c0*/  FSEL R176, R176, RZ, P1 ;  /* 0x000000ffb0b07208 */ /* 0x000fe20000800000 */
[----:B------:R-:W-:Y:S01]  /*c0d0*/  IMAD.WIDE.U32 R172, R172, -0x326172a9, RZ ;  /* 0xcd9e8d57acac7825 */ /* 0x000fe200078e00ff */
[----:B------:R-:W-:Y:S03]  /*c0e0*/  FSETP.NEU.FTZ.AND P1, PT, R3, -INF , PT ;  /* 0xff8000000300780b */ /* 0x000fe60003f3d000 */
[----:B------:R-:W-:Y:S01]  /*c0f0*/  FMUL.FTZ R0, R0, UR4 ;  /* 0x0000000400007c20 */ /* 0x000fe20008410000 */
[--C-:B------:R-:W-:Y:S01]  /*c100*/  FFMA.FTZ R8, R8, UR4, -R176.reuse ;  /* 0x0000000408087c23 */ /* 0x100fe200080108b0 */
[--C-:B------:R-:W-:Y:S01]  /*c110*/  FFMA.FTZ R9, R9, UR4, -R176.reuse ;  /* 0x0000000409097c23 */ /* 0x100fe200080108b0 */
[----:B------:R-:W-:Y:S01]  /*c120*/  FSEL R177, R177, RZ, P1 ;  /* 0x000000ffb1b17208 */ /* 0x000fe20000800000 */
[----:B------:R-:W-:Y:S01]  /*c130*/  IMAD.WIDE.U32 R168, R169, -0x326172a9, RZ ;  /* 0xcd9e8d57a9a87825 */ /* 0x000fe200078e00ff */
[----:B------:R1:W-:Y:S03]  /*c140*/  MUFU.EX2 R224, R8 ;  /* 0x0000000800e07308 */ /* 0x0003e60000000800 */
[----:B------:R-:W-:Y:S01]  /*c150*/  FFMA.FTZ R4, R4, UR4, -R176 ;  /* 0x0000000404047c23 */ /* 0x000fe200080108b0 */
[--C-:B------:R-:W-:Y:S01]  /*c160*/  FFMA.FTZ R10, R10, UR4, -R177.reuse ;  /* 0x000000040a0a7c23 */ /* 0x100fe200080108b1 */
[----:B------:R-:W-:Y:S01]  /*c170*/  LOP3.LUT R168, R173, UR14, R168, 0x96, !PT ;  /* 0x0000000eada87c12 */ /* 0x000fe2000f8e96a8 */
[--C-:B------:R-:W-:Y:S01]  /*c180*/  FFMA.FTZ R11, R11, UR4, -R177.reuse ;  /* 0x000000040b0b7c23 */ /* 0x100fe200080108b1 */
[--C-:B------:R-:W-:Y:S01]  /*c190*/  FFMA.FTZ R6, R6, UR4, -R177.reuse ;  /* 0x0000000406067c23 */ /* 0x100fe200080108b1 */
[--C-:B------:R-:W-:Y:S02]  /*c1a0*/  FFMA.FTZ R7, R7, UR4, -R177.reuse ;  /* 0x0000000407077c23 */ /* 0x100fe400080108b1 */
[----:B------:R2:W3:Y:S01]  /*c1b0*/  MUFU.EX2 R226, R9 ;  /* 0x0000000900e27308 */ /* 0x0004e20000000800 */
[----:B------:R-:W-:Y:S04]  /*c1c0*/  IMAD.WIDE.U32 R180, R168, -0x2daee0ad, RZ ;  /* 0xd2511f53a8b47825 */ /* 0x000fe800078e00ff */
[--C-:B------:R-:W-:Y:S01]  /*c1d0*/  FFMA.FTZ R16, R16, UR4, -R176.reuse ;  /* 0x0000000410107c23 */ /* 0x100fe200080108b0 */
[--C-:B------:R-:W-:Y:S01]  /*c1e0*/  FFMA.FTZ R17, R17, UR4, -R176.reuse ;  /* 0x0000000411117c23 */ /* 0x100fe200080108b0 */
[--C-:B------:R-:W-:Y:S01]  /*c1f0*/  FFMA.FTZ R18, R18, UR4, -R177.reuse ;  /* 0x0000000412127c23 */ /* 0x100fe200080108b1 */
[--C-:B------:R-:W-:Y:S01]  /*c200*/  FFMA.FTZ R19, R19, UR4, -R177.reuse ;  /* 0x0000000413137c23 */ /* 0x100fe200080108b1 */
[----:B------:R-:W-:Y:S01]  /*c210*/  FFMA.FTZ R13, R13, UR4, -R176 ;  /* 0x000000040d0d7c23 */ /* 0x000fe200080108b0 */
[----:B------:R4:W-:Y:S01]  /*c220*/  MUFU.EX2 R223, R10 ;  /* 0x0000000a00df7308 */ /* 0x0009e20000000800 */
[----:B-1----:R-:W-:Y:S01]  /*c230*/  LOP3.LUT R8, R169, UR19, R182, 0x96, !PT ;  /* 0x00000013a9087c12 */ /* 0x002fe2000f8e96b6 */
[--C-:B------:R-:W-:Y:S01]  /*c240*/  FFMA.FTZ R169, R5, UR4, -R176.reuse ;  /* 0x0000000405a97c23 */ /* 0x100fe200080108b0 */
[--C-:B------:R-:W-:Y:S01]  /*c250*/  FFMA.FTZ R12, R12, UR4, -R176.reuse ;  /* 0x000000040c0c7c23 */ /* 0x100fe200080108b0 */
[--C-:B------:R-:W-:Y:S01]  /*c260*/  FFMA.FTZ R15, R15, UR4, -R177.reuse ;  /* 0x000000040f0f7c23 */ /* 0x100fe200080108b1 */
[--C-:B------:R-:W-:Y:S01]  /*c270*/  FFMA.FTZ R24, R24, UR4, -R176.reuse ;  /* 0x0000000418187c23 */ /* 0x100fe200080108b0 */
[--C-:B------:R-:W-:Y:S01]  /*c280*/  FFMA.FTZ R25, R25, UR4, -R176.reuse ;  /* 0x0000000419197c23 */ /* 0x100fe200080108b0 */
[--C-:B------:R-:W-:Y:S03]  /*c290*/  FFMA.FTZ R26, R26, UR4, -R177.reuse ;  /* 0x000000041a1a7c23 */ /* 0x100fe600080108b1 */
[----:B------:R1:W5:Y:S01]  /*c2a0*/  MUFU.EX2 R2, R0 ;  /* 0x0000000000027308 */ /* 0x0003620000000800 */
[----:B--2---:R-:W-:Y:S04]  /*c2b0*/  IMAD.WIDE.U32 R8, R8, -0x2daee0ad, RZ ;  /* 0xd2511f5308087825 */ /* 0x004fe800078e00ff */
[--C-:B------:R-:W-:Y:S01]  /*c2c0*/  FFMA.FTZ R27, R27, UR4, -R177.reuse ;  /* 0x000000041b1b7c23 */ /* 0x100fe200080108b1 */
[--C-:B------:R-:W-:Y:S01]  /*c2d0*/  FFMA.FTZ R20, R20, UR4, -R176.reuse ;  /* 0x0000000414147c23 */ /* 0x100fe200080108b0 */
[----:B------:R-:W-:Y:S01]  /*c2e0*/  FFMA.FTZ R21, R21, UR4, -R176 ;  /* 0x0000000415157c23 */ /* 0x000fe200080108b0 */
[----:B------:R-:W-:Y:S01]  /*c2f0*/  LOP3.LUT R8, R181, UR10, R8, 0x96, !PT ;  /* 0x0000000ab5087c12 */ /* 0x000fe2000f8e9608 */
[--C-:B------:R-:W-:Y:S01]  /*c300*/  FFMA.FTZ R22, R22, UR4, -R177.reuse ;  /* 0x0000000416167c23 */ /* 0x100fe200080108b1 */
[----:B------:R2:W-:Y:S01]  /*c310*/  MUFU.EX2 R221, R4 ;  /* 0x0000000400dd7308 */ /* 0x0005e20000000800 */
[----:B----4-:R-:W-:Y:S01]  /*c320*/  LOP3.LUT R10, R9, UR11, R170, 0x96, !PT ;  /* 0x0000000b090a7c12 */ /* 0x010fe2000f8e96aa */
[--C-:B------:R-:W-:Y:S01]  /*c330*/  FFMA.FTZ R23, R23, UR4, -R177.reuse ;  /* 0x0000000417177c23 */ /* 0x100fe200080108b1 */
[----:B------:R-:W-:Y:S01]  /*c340*/  IMAD.WIDE.U32 R8, R8, -0x326172a9, RZ ;  /* 0xcd9e8d5708087825 */ /* 0x000fe200078e00ff */
[----:B---3--:R-:W-:Y:S03]  /*c350*/  F2FP.BF16.F32.PACK_AB R170, R226, R224 ;  /* 0x000000e0e2aa723e */ /* 0x008fe600000010ff */
[--C-:B------:R-:W-:Y:S01]  /*c360*/  FFMA.FTZ R30, R30, UR4, -R177.reuse ;  /* 0x000000041e1e7c23 */ /* 0x100fe200080108b1 */
[----:B------:R-:W-:Y:S02]  /*c370*/  FFMA.FTZ R31, R31, UR4, -R177 ;  /* 0x000000041f1f7c23 */ /* 0x000fe400080108b1 */
[----:B------:R3:W4:Y:S01]  /*c380*/  MUFU.EX2 R225, R11 ;  /* 0x0000000b00e17308 */ /* 0x0007220000000800 */
[----:B-1----:R-:W-:Y:S01]  /*c390*/  LOP3.LUT R0, R8, 0xffff, RZ, 0xc0, !PT ;  /* 0x0000ffff08007812 */ /* 0x002fe200078ec0ff */
[----:B-----5:R-:W-:Y:S01]  /*c3a0*/  FMUL.FTZ R38, R2, R38 ;  /* 0x0000002602267220 */ /* 0x020fe20000410000 */
[----:B------:R-:W-:Y:S01]  /*c3b0*/  LOP3.LUT R168, R8, 0xff, RZ, 0xc0, !PT ;  /* 0x000000ff08a87812 */ /* 0x000fe200078ec0ff */
[C---:B------:R-:W-:Y:S01]  /*c3c0*/  FMUL.FTZ R39, R2.reuse, R39 ;  /* 0x0000002702277220 */ /* 0x040fe20000410000 */
[----:B------:R-:W-:Y:S01]  /*c3d0*/  SHF.R.U32.HI R5, RZ, 0x8, R0 ;  /* 0x00000008ff057819 */ /* 0x000fe20000011600 */
[C---:B------:R-:W-:Y:S01]  /*c3e0*/  FMUL.FTZ R42, R2.reuse, R42 ;  /* 0x0000002a022a7220 */ /* 0x040fe20000410000 */
[--C-:B------:R-:W-:Y:S03]  /*c3f0*/  SHF.R.U32.HI R153, RZ, 0x18, R8.reuse ;  /* 0x00000018ff997819 */ /* 0x100fe60000011608 */
[----:B------:R1:W-:Y:S01]  /*c400*/  MUFU.EX2 R184, R6 ;  /* 0x0000000600b87308 */ /* 0x0003e20000000800 */
[----:B--2---:R-:W-:Y:S01]  /*c410*/  SHF.R.U32.HI R4, RZ, 0x10, R8 ;  /* 0x00000010ff047819 */ /* 0x004fe20000011608 */
[----:B------:R-:W-:Y:S01]  /*c420*/  FMUL.FTZ R43, R2, R43 ;  /* 0x0000002b022b7220 */ /* 0x000fe20000410000 */
[----:B------:R-:W-:Y:S01]  /*c430*/  PRMT R168, R168, 0x5410, R5 ;  /* 0x00005410a8a87816 */ /* 0x000fe20000000005 */
[----:B------:R-:W-:Y:S01]  /*c440*/  FMUL.FTZ R46, R2, R46 ;  /* 0x0000002e022e7220 */ /* 0x000fe20000410000 */
[----:B------:R-:W-:Y:S01]  /*c450*/  LOP3.LUT R0, R4, 0xff, RZ, 0xc0, !PT ;  /* 0x000000ff04007812 */ /* 0x000fe200078ec0ff */
[C---:B------:R-:W-:Y:S01]  /*c460*/  FMUL.FTZ R47, R2.reuse, R47 ;  /* 0x0000002f022f7220 */ /* 0x040fe20000410000 */
[----:B------:R-:W-:Y:S03]  /*c470*/  FMUL.FTZ R50, R2, R50 ;  /* 0x0000003202327220 */ /* 0x000fe60000410000 */
[----:B------:R-:W2:Y:S01]  /*c480*/  MUFU.EX2 R222, R169 ;  /* 0x000000a900de7308 */ /* 0x000ea20000000800 */
[----:B---3--:R-:W-:Y:S01]  /*c490*/  IMAD.WIDE.U32 R10, R10, -0x326172a9, RZ ;  /* 0xcd9e8d570a0a7825 */ /* 0x008fe200078e00ff */
[----:B------:R-:W-:Y:S02]  /*c4a0*/  PRMT R153, R0, 0x5410, R153 ;  /* 0x0000541000997816 */ /* 0x000fe40000000099 */
[----:B----4-:R-:W-:Y:S01]  /*c4b0*/  F2FP.BF16.F32.PACK_AB R171, R225, R223 ;  /* 0x000000dfe1ab723e */ /* 0x010fe200000010ff */
[C---:B------:R-:W-:Y:S01]  /*c4c0*/  FMUL.FTZ R51, R2.reuse, R51 ;  /* 0x0000003302337220 */ /* 0x040fe20000410000 */
[----:B------:R-:W-:Y:S01]  /*c4d0*/  LOP3.LUT R8, R9, UR23, R10, 0x96, !PT ;  /* 0x0000001709087c12 */ /* 0x000fe2000f8e960a */
[C---:B------:R-:W-:Y:S03]  /*c4e0*/  FMUL.FTZ R10, R2.reuse, R162 ;  /* 0x000000a2020a7220 */ /* 0x040fe60000410000 */
[----:B------:R3:W4:Y:S01]  /*c4f0*/  MUFU.EX2 R220, R7 ;  /* 0x0000000700dc7308 */ /* 0x0007220000000800 */
[----:B------:R-:W-:Y:S01]  /*c500*/  LOP3.LUT R179, R11, UR13, R172, 0x96, !PT ;  /* 0x0000000d0bb37c12 */ /* 0x000fe2000f8e96ac */
[----:B------:R-:W-:Y:S01]  /*c510*/  FMUL.FTZ R11, R2, R163 ;  /* 0x000000a3020b7220 */ /* 0x000fe20000410000 */
[----:B------:R-:W-:Y:S01]  /*c520*/  LOP3.LUT R0, R8, 0xffff, RZ, 0xc0, !PT ;  /* 0x0000ffff08007812 */ /* 0x000fe200078ec0ff */
[----:B------:R-:W5:Y:S01]  /*c530*/  LDSM.16.MT88.4 R172, [R188+0x10000] ;  /* 0x01000000bcac783b */ /* 0x000f620000004200 */
[----:B------:R-:W-:Y:S01]  /*c540*/  SHF.R.U32.HI R4, RZ, 0x10, R8 ;  /* 0x00000010ff047819 */ /* 0x000fe20000011608 */
[----:B------:R-:W-:Y:S01]  /*c550*/  FMUL.FTZ R54, R2, R54 ;  /* 0x0000003602367220 */ /* 0x000fe20000410000 */
[----:B------:R-:W-:Y:S01]  /*c560*/  SHF.R.U32.HI R5, RZ, 0x8, R0 ;  /* 0x00000008ff057819 */ /* 0x000fe20000011600 */
[----:B------:R-:W-:Y:S01]  /*c570*/  FADD.FTZ R0, -R152, R154 ;  /* 0x0000009a98007221 */ /* 0x000fe20000010100 */
[----:B-1----:R-:W-:Y:S01]  /*c580*/  LOP3.LUT R6, R8, 0xff, RZ, 0xc0, !PT ;  /* 0x000000ff08067812 */ /* 0x002fe200078ec0ff */
[----:B------:R-:W-:Y:S01]  /*c590*/  FMUL.FTZ R55, R2, R55 ;  /* 0x0000003702377220 */ /* 0x000fe20000410000 */
[----:B------:R-:W-:Y:S01]  /*c5a0*/  SHF.R.U32.HI R8, RZ, 0x18, R8 ;  /* 0x00000018ff087819 */ /* 0x000fe20000011608 */
[----:B------:R-:W-:Y:S01]  /*c5b0*/  FMUL.FTZ R0, R0, UR4 ;  /* 0x0000000400007c20 */ /* 0x000fe20008410000 */
[----:B------:R-:W-:Y:S01]  /*c5c0*/  LOP3.LUT R4, R4, 0xff, RZ, 0xc0, !PT ;  /* 0x000000ff04047812 */ /* 0x000fe200078ec0ff */
[----:B------:R-:W-:Y:S01]  /*c5d0*/  FMUL.FTZ R58, R2, R58 ;  /* 0x0000003a023a7220 */ /* 0x000fe20000410000 */
[----:B------:R-:W-:Y:S01]  /*c5e0*/  PRMT R6, R6, 0x5410, R5 ;  /* 0x0000541006067816 */ /* 0x000fe20000000005 */
[----:B------:R-:W-:Y:S01]  /*c5f0*/  FMUL.FTZ R59, R2, R59 ;  /* 0x0000003b023b7220 */ /* 0x000fe20000410000 */
[----:B------:R-:W-:Y:S01]  /*c600*/  PRMT R8, R4, 0x5410, R8 ;  /* 0x0000541004087816 */ /* 0x000fe20000000008 */
[----:B------:R-:W1:Y:S01]  /*c610*/  MUFU.EX2 R0, R0 ;  /* 0x0000000000007308 */ /* 0x000e620000000800 */
[--C-:B------:R-:W-:Y:S01]  /*c620*/  HSET2.LE.AND R4, R168, R178.reuse, PT ;  /* 0x000000b2a8047233 */ /* 0x100fe20003803000 */
[C---:B---3--:R-:W-:Y:S01]  /*c630*/  FMUL.FTZ R7, R2.reuse, R159 ;  /* 0x0000009f02077220 */ /* 0x048fe20000410000 */
[--C-:B------:R-:W-:Y:S01]  /*c640*/  HSET2.LE.AND R5, R153, R178.reuse, PT ;  /* 0x000000b299057233 */ /* 0x100fe20003803000 */
[C---:B------:R-:W-:Y:S01]  /*c650*/  FMUL.FTZ R62, R2.reuse, R62 ;  /* 0x0000003e023e7220 */ /* 0x040fe20000410000 */
[--C-:B------:R-:W-:Y:S01]  /*c660*/  HSET2.LE.AND R168, R6, R178.reuse, PT ;  /* 0x000000b206a87233 */ /* 0x100fe20003803000 */
[----:B------:R-:W-:Y:S01]  /*c670*/  FMUL.FTZ R6, R2, R158 ;  /* 0x0000009e02067220 */ /* 0x000fe20000410000 */
[----:B------:R-:W-:Y:S01]  /*c680*/  LOP3.LUT R170, R4, R170, RZ, 0xc0, !PT ;  /* 0x000000aa04aa7212 */ /* 0x000fe200078ec0ff */
[C---:B------:R-:W-:Y:S01]  /*c690*/  FMUL.FTZ R63, R2.reuse, R63 ;  /* 0x0000003f023f7220 */ /* 0x040fe20000410000 */
[----:B------:R-:W-:Y:S01]  /*c6a0*/  LOP3.LUT R171, R5, R171, RZ, 0xc0, !PT ;  /* 0x000000ab05ab7212 */ /* 0x000fe200078ec0ff */
[C---:B------:R-:W-:Y:S01]  /*c6b0*/  FMUL.FTZ R66, R2.reuse, R66 ;  /* 0x0000004202427220 */ /* 0x040fe20000410000 */
[--C-:B------:R-:W-:Y:S01]  /*c6c0*/  HSET2.LE.AND R169, R8, R178.reuse, PT ;  /* 0x000000b208a97233 */ /* 0x100fe20003803000 */
[----:B------:R-:W-:Y:S01]  /*c6d0*/  FMUL.FTZ R67, R2, R67 ;  /* 0x0000004302437220 */ /* 0x000fe20000410000 */
[----:B--2---:R-:W-:Y:S01]  /*c6e0*/  F2FP.BF16.F32.PACK_AB R4, R222, R221 ;  /* 0x000000ddde04723e */ /* 0x004fe200000010ff */
[----:B------:R-:W-:Y:S01]  /*c6f0*/  FMUL.FTZ R70, R2, R70 ;  /* 0x0000004602467220 */ /* 0x000fe20000410000 */
[----:B----4-:R-:W-:Y:S01]  /*c700*/  F2FP.BF16.F32.PACK_AB R5, R220, R184 ;  /* 0x000000b8dc05723e */ /* 0x010fe200000010ff */
[----:B------:R-:W-:Y:S01]  /*c710*/  FMUL.FTZ R71, R2, R71 ;  /* 0x0000004702477220 */ /* 0x000fe20000410000 */
[----:B------:R-:W-:Y:S01]  /*c720*/  LOP3.LUT R168, R168, R4, RZ, 0xc0, !PT ;  /* 0x00000004a8a87212 */ /* 0x000fe200078ec0ff */
[C---:B-1----:R-:W-:Y:S01]  /*c730*/  FMUL.FTZ R4, R0.reuse, R156 ;  /* 0x0000009c00047220 */ /* 0x042fe20000410000 */
[----:B------:R-:W-:Y:S01]  /*c740*/  LOP3.LUT R169, R169, R5, RZ, 0xc0, !PT ;  /* 0x00000005a9a97212 */ /* 0x000fe200078ec0ff */
[C---:B------:R-:W-:Y:S01]  /*c750*/  FMUL.FTZ R5, R0.reuse, R157 ;  /* 0x0000009d00057220 */ /* 0x040fe20000410000 */
[C---:B------:R-:W-:Y:S01]  /*c760*/  FMUL.FTZ R8, R0.reuse, R160 ;  /* 0x000000a000087220 */ /* 0x040fe20000410000 */
[----:B------:R-:W1:Y:S01]  /*c770*/  LDSM.16.MT88.4 R156, [R189+0x10000] ;  /* 0x01000000bd9c783b */ /* 0x000e620000004200 */
[C---:B------:R-:W-:Y:S01]  /*c780*/  FMUL.FTZ R9, R0.reuse, R161 ;  /* 0x000000a100097220 */ /* 0x040fe20000410000 */
[----:B------:R-:W-:Y:S01]  /*c790*/  MUFU.EX2 R181, R24 ;  /* 0x0000001800b57308 */ /* 0x000fe20000000800 */
[C---:B------:R-:W-:Y:S01]  /*c7a0*/  FMUL.FTZ R36, R0.reuse, R36 ;  /* 0x0000002400247220 */ /* 0x040fe20000410000 */
[C---:B------:R-:W-:Y:S01]  /*c7b0*/  FMUL.FTZ R37, R0.reuse, R37 ;  /* 0x0000002500257220 */ /* 0x040fe20000410000 */
[C---:B-----5:R-:W-:Y:S03]  /*c7c0*/  HMMA.16816.F32.BF16 R4, R168.reuse, R172, R4 ;  /* 0x000000aca804723c */ /* 0x060fe60000041804 */
[----:B------:R-:W2:Y:S04]  /*c7d0*/  LDSM.16.MT88.4 R160, [R191+0x10000] ;  /* 0x01000000bfa0783b */ /* 0x000ea80000004200 */
[----:B------:R-:W-:Y:S01]  /*c7e0*/  MUFU.EX2 R173, R22 ;  /* 0x0000001600ad7308 */ /* 0x000fe20000000800 */
[C---:B------:R-:W-:Y:S03]  /*c7f0*/  HMMA.16816.F32.BF16 R8, R168.reuse, R174, R8 ;  /* 0x000000aea808723c */ /* 0x040fe60000041808 */
[C---:B------:R-:W-:Y:S01]  /*c800*/  FMUL.FTZ R40, R0.reuse, R40 ;  /* 0x0000002800287220 */ /* 0x040fe20000410000 */
[C---:B------:R-:W-:Y:S05]  /*c810*/  FMUL.FTZ R41, R0.reuse, R41 ;  /* 0x0000002900297220 */ /* 0x040fea0000410000 */
[----:B------:R-:W-:Y:S02]  /*c820*/  MUFU.EX2 R175, R21 ;  /* 0x0000001500af7308 */ /* 0x000fe40000000800 */
[C---:B------:R-:W-:Y:S01]  /*c830*/  FMUL.FTZ R44, R0.reuse, R44 ;  /* 0x0000002c002c7220 */ /* 0x040fe20000410000 */
[C---:B------:R-:W-:Y:S01]  /*c840*/  FMUL.FTZ R45, R0.reuse, R45 ;  /* 0x0000002d002d7220 */ /* 0x040fe20000410000 */
[C---:B------:R-:W-:Y:S01]  /*c850*/  FMUL.FTZ R48, R0.reuse, R48 ;  /* 0x0000003000307220 */ /* 0x040fe20000410000 */
[C---:B------:R-:W-:Y:S01]  /*c860*/  FMUL.FTZ R49, R0.reuse, R49 ;  /* 0x0000003100317220 */ /* 0x040fe20000410000 */
[C---:B------:R-:W-:Y:S04]  /*c870*/  FMUL.FTZ R52, R0.reuse, R52 ;  /* 0x0000003400347220 */ /* 0x040fe80000410000 */
[----:B------:R-:W-:Y:S01]  /*c880*/  MUFU.EX2 R174, R23 ;  /* 0x0000001700ae7308 */ /* 0x000fe20000000800 */
        /* <DEDUP_REMOVED lines=22> */
[C---:B--2---:R-:W-:Y:S04]  /*c9f0*/  HMMA.16816.F32.BF16 R44, R168.reuse, R160, R44 ;  /* 0x000000a0a82c723c */ /* 0x044fe8000004182c */
[C---:B------:R-:W-:Y:S02]  /*ca00*/  FMUL.FTZ R82, R2.reuse, R82 ;  /* 0x0000005202527220 */ /* 0x040fe40000410000 */
[C---:B------:R-:W-:Y:S01]  /*ca10*/  HMMA.16816.F32.BF16 R48, R168.reuse, R162, R48 ;  /* 0x000000a2a830723c */ /* 0x040fe20000041830 */
[----:B------:R-:W2:Y:S01]  /*ca20*/  LDSM.16.MT88.4 R160, [R188+0x12000] ;  /* 0x01200000bca0783b */ /* 0x000ea20000004200 */
[----:B------:R3:W-:Y:S03]  /*ca30*/  MUFU.EX2 R217, R18 ;  /* 0x0000001200d97308 */ /* 0x0007e60000000800 */
[----:B------:R-:W-:Y:S01]  /*ca40*/  FMUL.FTZ R83, R2, R83 ;  /* 0x0000005302537220 */ /* 0x000fe20000410000 */
[C---:B------:R-:W-:Y:S01]  /*ca50*/  FMUL.FTZ R80, R0.reuse, R80 ;  /* 0x0000005000507220 */ /* 0x040fe20000410000 */
[----:B------:R-:W-:Y:S01]  /*ca60*/  FMUL.FTZ R81, R0, R81 ;  /* 0x0000005100517220 */ /* 0x000fe20000410000 */
[C---:B------:R-:W-:Y:S04]  /*ca70*/  FMUL.FTZ R86, R2.reuse, R86 ;  /* 0x0000005602567220 */ /* 0x040fe80000410000 */
[----:B------:R4:W5:Y:S01]  /*ca80*/  MUFU.EX2 R216, R19 ;  /* 0x0000001300d87308 */ /* 0x0009620000000800 */
        /* <DEDUP_REMOVED lines=19> */
[----:B------:R1:W-:Y:S02]  /*cbc0*/  MUFU.EX2 R215, R12 ;  /* 0x0000000c00d77308 */ /* 0x0003e40000000800 */
[----:B------:R-:W-:Y:S01]  /*cbd0*/  FMUL.FTZ R101, R0, R101 ;  /* 0x0000006500657220 */ /* 0x000fe20000410000 */
[C---:B------:R-:W-:Y:S01]  /*cbe0*/  FMUL.FTZ R106, R2.reuse, R106 ;  /* 0x0000006a026a7220 */ /* 0x040fe20000410000 */
[----:B------:R-:W-:Y:S01]  /*cbf0*/  FMUL.FTZ R107, R2, R107 ;  /* 0x0000006b026b7220 */ /* 0x000fe20000410000 */
[C---:B------:R-:W-:Y:S01]  /*cc00*/  HMMA.16816.F32.BF16 R56, R168.reuse, R158, R56 ;  /* 0x0000009ea838723c */ /* 0x040fe20000041838 */
[----:B------:R-:W3:Y:S04]  /*cc10*/  LDSM.16.MT88.4 R156, [R189+0x12000] ;  /* 0x01200000bd9c783b */ /* 0x000ee80000004200 */
[----:B------:R-:W-:Y:S01]  /*cc20*/  MUFU.EX2 R185, R15 ;  /* 0x0000000f00b97308 */ /* 0x000fe20000000800 */
[C---:B------:R-:W-:Y:S01]  /*cc30*/  FMUL.FTZ R104, R0.reuse, R104 ;  /* 0x0000006800687220 */ /* 0x040fe20000410000 */
[C---:B--2---:R-:W-:Y:S04]  /*cc40*/  HMMA.16816.F32.BF16 R60, R168.reuse, R160, R60 ;  /* 0x000000a0a83c723c */ /* 0x044fe8000004183c */
[----:B------:R-:W-:Y:S02]  /*cc50*/  FMUL.FTZ R105, R0, R105 ;  /* 0x0000006900697220 */ /* 0x000fe40000410000 */
[C---:B------:R-:W-:Y:S01]  /*cc60*/  HMMA.16816.F32.BF16 R64, R168.reuse, R162, R64 ;  /* 0x000000a2a840723c */ /* 0x040fe20000041840 */
[----:B------:R-:W2:Y:S01]  /*cc70*/  LDSM.16.MT88.4 R160, [R191+0x12000] ;  /* 0x01200000bfa0783b */ /* 0x000ea20000004200 */
[----:B------:R5:W5:Y:S03]  /*cc80*/  MUFU.EX2 R187, R13 ;  /* 0x0000000d00bb7308 */ /* 0x000b660000000800 */
        /* <DEDUP_REMOVED lines=47> */
[----:B----4-:R-:W-:Y:S01]  /*cf80*/  FMUL.FTZ R19, R2, R167 ;  /* 0x000000a702137220 */ /* 0x010fe20000410000 */
[C---:B------:R-:W-:Y:S01]  /*cf90*/  FMUL.FTZ R16, R0.reuse, R164 ;  /* 0x000000a400107220 */ /* 0x040fe20000410000 */
[----:B------:R-:W-:Y:S01]  /*cfa0*/  FMUL.FTZ R17, R0, R165 ;  /* 0x000000a500117220 */ /* 0x000fe20000410000 */
[--C-:B------:R-:W-:Y:S01]  /*cfb0*/  FFMA.FTZ R34, R34, UR4, -R177.reuse ;  /* 0x0000000422227c23 */ /* 0x100fe200080108b1 */
[--C-:B------:R-:W-:Y:S01]  /*cfc0*/  FFMA.FTZ R32, R32, UR4, -R176.reuse ;  /* 0x0000000420207c23 */ /* 0x100fe200080108b0 */
[C---:B------:R-:W-:Y:S01]  /*cfd0*/  FMUL.FTZ R142, R2.reuse, R142 ;  /* 0x0000008e028e7220 */ /* 0x040fe20000410000 */
[----:B------:R-:W-:Y:S01]  /*cfe0*/  FMUL.FTZ R143, R2, R143 ;  /* 0x0000008f028f7220 */ /* 0x000fe20000410000 */
[C---:B------:R-:W-:Y:S01]  /*cff0*/  FMUL.FTZ R140, R0.reuse, R140 ;  /* 0x0000008c008c7220 */ /* 0x040fe20000410000 */
[C---:B---3--:R-:W-:Y:S03]  /*d000*/  HMMA.16816.F32.BF16 R84, R168.reuse, R156, R84 ;  /* 0x0000009ca854723c */ /* 0x048fe60000041854 */
[----:B------:R-:W-:Y:S01]  /*d010*/  FMUL.FTZ R141, R0, R141 ;  /* 0x0000008d008d7220 */ /* 0x000fe20000410000 */
[--C-:B------:R-:W-:Y:S01]  /*d020*/  FFMA.FTZ R153, R14, UR4, -R177.reuse ;  /* 0x000000040e997c23 */ /* 0x100fe200080108b1 */
[----:B------:R-:W-:Y:S01]  /*d030*/  FFMA.FTZ R177, R35, UR4, -R177 ;  /* 0x0000000423b17c23 */ /* 0x000fe200080108b1 */
[C---:B------:R-:W-:Y:S01]  /*d040*/  HMMA.16816.F32.BF16 R88, R168.reuse, R158, R88 ;  /* 0x0000009ea858723c */ /* 0x040fe20000041858 */
[----:B------:R-:W3:Y:S01]  /*d050*/  LDSM.16.MT88.4 R156, [R189+0x14000] ;  /* 0x01400000bd9c783b */ /* 0x000ee20000004200 */
[----:B------:R-:W4:Y:S03]  /*d060*/  MUFU.EX2 R186, R153 ;  /* 0x0000009900ba7308 */ /* 0x000f260000000800 */
[--C-:B------:R-:W-:Y:S01]  /*d070*/  FFMA.FTZ R28, R28, UR4, -R176.reuse ;  /* 0x000000041c1c7c23 */ /* 0x100fe200080108b0 */
[C---:B--2---:R-:W-:Y:S06]  /*d080*/  HMMA.16816.F32.BF16 R92, R168.reuse, R160, R92 ;  /* 0x000000a0a85c723c */ /* 0x044fec000004185c */
[----:B------:R-:W-:Y:S01]  /*d090*/  MUFU.EX2 R177, R177 ;  /* 0x000000b100b17308 */ /* 0x000fe20000000800 */
[--C-:B------:R-:W-:Y:S01]  /*d0a0*/  FFMA.FTZ R29, R29, UR4, -R176.reuse ;  /* 0x000000041d1d7c23 */ /* 0x100fe200080108b0 */
[C---:B------:R-:W-:Y:S01]  /*d0b0*/  HMMA.16816.F32.BF16 R96, R168.reuse, R162, R96 ;  /* 0x000000a2a860723c */ /* 0x040fe20000041860 */
[----:B------:R-:W2:Y:S02]  /*d0c0*/  LDSM.16.MT88.4 R160, [R191+0x14000] ;  /* 0x01400000bfa0783b */ /* 0x000ea40000004200 */
[----:B------:R-:W-:Y:S05]  /*d0d0*/  FFMA.FTZ R176, R33, UR4, -R176 ;  /* 0x0000000421b07c23 */ /* 0x000fea00080108b0 */
[----:B------:R-:W-:Y:S10]  /*d0e0*/  MUFU.EX2 R172, R28 ;  /* 0x0000001c00ac7308 */ /* 0x000ff40000000800 */
[----:B------:R-:W-:Y:S01]  /*d0f0*/  MUFU.EX2 R176, R176 ;  /* 0x000000b000b07308 */ /* 0x000fe20000000800 */
[C---:B---3--:R-:W-:Y:S06]  /*d100*/  HMMA.16816.F32.BF16 R100, R168.reuse, R156, R100 ;  /* 0x0000009ca864723c */ /* 0x048fec0000041864 */
[C---:B------:R-:W-:Y:S01]  /*d110*/  HMMA.16816.F32.BF16 R104, R168.reuse, R158, R104 ;  /* 0x0000009ea868723c */ /* 0x040fe20000041868 */
[----:B------:R-:W3:Y:S05]  /*d120*/  LDSM.16.MT88.4 R156, [R190+0x14000] ;  /* 0x01400000be9c783b */ /* 0x000eea0000004200 */
[C---:B--2---:R-:W-:Y:S06]  /*d130*/  HMMA.16816.F32.BF16 R108, R168.reuse, R160, R108 ;  /* 0x000000a0a86c723c */ /* 0x044fec000004186c */
[C---:B------:R-:W-:Y:S01]  /*d140*/  HMMA.16816.F32.BF16 R112, R168.reuse, R162, R112 ;  /* 0x000000a2a870723c */ /* 0x040fe20000041870 */
[----:B------:R-:W2:Y:S05]  /*d150*/  LDSM.16.MT88.4 R160, [R188+0x16000] ;  /* 0x01600000bca0783b */ /* 0x000eaa0000004200 */
        /* <DEDUP_REMOVED lines=10> */
[C---:B------:R-:W-:Y:S05]  /*d200*/  HMMA.16816.F32.BF16 R144, R168.reuse, R162, R144 ;  /* 0x000000a2a890723c */ /* 0x040fea0000041890 */
[----:B------:R-:W-:Y:S02]  /*d210*/  IMAD.WIDE.U32 R160, R179, -0x2daee0ad, RZ ;  /* 0xd2511f53b3a07825 */ /* 0x000fe400078e00ff */
[----:B------:R2:W-:Y:S01]  /*d220*/  MUFU.EX2 R179, R20 ;  /* 0x0000001400b37308 */ /* 0x0005e20000000800 */
[C---:B------:R-:W-:Y:S03]  /*d230*/  LOP3.LUT R162, R160.reuse, 0xff, RZ, 0xc0, !PT ;  /* 0x000000ffa0a27812 */ /* 0x040fe600078ec0ff */
[----:B-1----:R-:W-:Y:S06]  /*d240*/  LOP3.LUT R12, R161, UR22, R180, 0x96, !PT ;  /* 0x00000016a10c7c12 */ /* 0x002fec000f8e96b4 */
[----:B------:R-:W-:Y:S01]  /*d250*/  MUFU.EX2 R180, R26 ;  /* 0x0000001a00b47308 */ /* 0x000fe20000000800 */
[----:B-----5:R-:W-:Y:S02]  /*d260*/  LOP3.LUT R13, R160, 0xffff, RZ, 0xc0, !PT ;  /* 0x0000ffffa00d7812 */ /* 0x020fe400078ec0ff */
[--C-:B------:R-:W-:Y:S02]  /*d270*/  SHF.R.U32.HI R161, RZ, 0x18, R160.reuse ;  /* 0x00000018ffa17819 */ /* 0x100fe400000116a0 */
[----:B------:R-:W-:Y:S02]  /*d280*/  SHF.R.U32.HI R14, RZ, 0x8, R13 ;  /* 0x00000008ff0e7819 */ /* 0x000fe4000001160d */
[----:B------:R-:W-:Y:S01]  /*d290*/  SHF.R.U32.HI R154, RZ, 0x10, R160 ;  /* 0x00000010ff9a7819 */ /* 0x000fe200000116a0 */
[----:B--2---:R-:W-:Y:S01]  /*d2a0*/  LDSM.16.MT88.4 R20, [R189+0x11000] ;  /* 0x01100000bd14783b */ /* 0x004fe20000004200 */
[----:B------:R-:W-:Y:S02]  /*d2b0*/  PRMT R14, R162, 0x5410, R14 ;  /* 0x00005410a20e7816 */ /* 0x000fe4000000000e */
[----:B------:R-:W-:Y:S01]  /*d2c0*/  LOP3.LUT R153, R154, 0xff, RZ, 0xc0, !PT ;  /* 0x000000ff9a997812 */ /* 0x000fe200078ec0ff */
[C---:B---3--:R-:W-:Y:S03]  /*d2d0*/  HMMA.16816.F32.BF16 R148, R168.reuse, R156, R148 ;  /* 0x0000009ca894723c */ /* 0x048fe60000041894 */
[----:B------:R-:W-:Y:S02]  /*d2e0*/  PRMT R15, R153, 0x5410, R161 ;  /* 0x00005410990f7816 */ /* 0x000fe400000000a1 */
[--C-:B------:R-:W-:Y:S01]  /*d2f0*/  SHF.R.U32.HI R161, RZ, 0x18, R12.reuse ;  /* 0x00000018ffa17819 */ /* 0x100fe2000001160c */
[----:B------:R-:W-:Y:S01]  /*d300*/  HMMA.16816.F32.BF16 R16, R168, R158, R16 ;  /* 0x0000009ea810723c */ /* 0x000fe20000041810 */
[----:B------:R-:W1:Y:S01]  /*d310*/  LDSM.16.MT88.4 R156, [R188+0x10800] ;  /* 0x01080000bc9c783b */ /* 0x000e620000004200 */
[----:B------:R-:W-:Y:S03]  /*d320*/  MUFU.EX2 R170, R30 ;  /* 0x0000001e00aa7308 */ /* 0x000fe60000000800 */
[C---:B------:R-:W-:Y:S02]  /*d330*/  LOP3.LUT R13, R12.reuse, 0xffff, RZ, 0xc0, !PT ;  /* 0x0000ffff0c0d7812 */ /* 0x040fe400078ec0ff */
[----:B------:R-:W-:Y:S05]  /*d340*/  LOP3.LUT R160, R12, 0xff, RZ, 0xc0, !PT ;  /* 0x000000ff0ca07812 */ /* 0x000fea00078ec0ff */
[----:B------:R-:W2:Y:S01]  /*d350*/  MUFU.EX2 R169, R31 ;  /* 0x0000001f00a97308 */ /* 0x000ea20000000800 */
[----:B------:R-:W-:Y:S02]  /*d360*/  SHF.R.U32.HI R154, RZ, 0x8, R13 ;  /* 0x00000008ff9a7819 */ /* 0x000fe4000001160d */
[----:B------:R-:W-:Y:S02]  /*d370*/  SHF.R.U32.HI R13, RZ, 0x10, R12 ;  /* 0x00000010ff0d7819 */ /* 0x000fe4000001160c */
[----:B------:R-:W-:Y:S02]  /*d380*/  PRMT R153, R160, 0x5410, R154 ;  /* 0x00005410a0997816 */ /* 0x000fe4000000009a */
[----:B------:R-:W-:Y:S03]  /*d390*/  LOP3.LUT R160, R13, 0xff, RZ, 0xc0, !PT ;  /* 0x000000ff0da07812 */ /* 0x000fe600078ec0ff */
[----:B------:R-:W-:Y:S01]  /*d3a0*/  MUFU.EX2 R168, R32 ;  /* 0x0000002000a87308 */ /* 0x000fe20000000800 */
[--C-:B------:R-:W-:Y:S02]  /*d3b0*/  HSET2.LE.AND R14, R14, R178.reuse, PT ;  /* 0x000000b20e0e7233 */ /* 0x100fe40003803000 */
[--C-:B------:R-:W-:Y:S02]  /*d3c0*/  HSET2.LE.AND R15, R15, R178.reuse, PT ;  /* 0x000000b20f0f7233 */ /* 0x100fe40003803000 */
[----:B------:R-:W-:Y:S02]  /*d3d0*/  PRMT R160, R160, 0x5410, R161 ;  /* 0x00005410a0a07816 */ /* 0x000fe400000000a1 */
[----:B------:R-:W-:Y:S03]  /*d3e0*/  F2FP.BF16.F32.PACK_AB R13, R216, R217 ;  /* 0x000000d9d80d723e */ /* 0x000fe600000010ff */
[----:B------:R-:W-:Y:S01]  /*d3f0*/  MUFU.EX2 R171, R29 ;  /* 0x0000001d00ab7308 */ /* 0x000fe20000000800 */
[--C-:B------:R-:W-:Y:S02]  /*d400*/  HSET2.LE.AND R153, R153, R178.reuse, PT ;  /* 0x000000b299997233 */ /* 0x100fe40003803000 */
[----:B------:R-:W-:Y:S02]  /*d410*/  F2FP.BF16.F32.PACK_AB R12, R219, R218 ;  /* 0x000000dadb0c723e */ /* 0x000fe400000010ff */
[----:B------:R-:W-:Y:S02]  /*d420*/  F2FP.BF16.F32.PACK_AB R154, R187, R215 ;  /* 0x000000d7bb9a723e */ /* 0x000fe400000010ff */
[----:B------:R-:W-:Y:S02]  /*d430*/  LOP3.LUT R14, R14, R12, RZ, 0xc0, !PT ;  /* 0x0000000c0e0e7212 */ /* 0x000fe400078ec0ff */
[----:B------:R-:W-:Y:S02]  /*d440*/  LOP3.LUT R15, R15, R13, RZ, 0xc0, !PT ;  /* 0x0000000d0f0f7212 */ /* 0x000fe400078ec0ff */
[--C-:B------:R-:W-:Y:S02]  /*d450*/  HSET2.LE.AND R13, R160, R178.reuse, PT ;  /* 0x000000b2a00d7233 */ /* 0x100fe40003803000 */
[----:B------:R-:W-:Y:S01]  /*d460*/  LOP3.LUT R12, R153, R154, RZ, 0xc0, !PT ;  /* 0x0000009a990c7212 */ /* 0x000fe200078ec0ff */
[----:B------:R-:W3:Y:S01]  /*d470*/  LDSM.16.MT88.4 R160, [R189+0x10800] ;  /* 0x01080000bda0783b */ /* 0x000ee20000004200 */
[----:B----4-:R-:W-:Y:S04]  /*d480*/  F2FP.BF16.F32.PACK_AB R153, R185, R186 ;  /* 0x000000bab999723e */ /* 0x010fe800000010ff */
[----:B------:R-:W-:Y:S02]  /*d490*/  LOP3.LUT R13, R13, R153, RZ, 0xc0, !PT ;  /* 0x000000990d0d7212 */ /* 0x000fe400078ec0ff */
[----:B------:R-:W-:Y:S04]  /*d4a0*/  MOV R153, UR36 ;  /* 0x0000002400997c02 */ /* 0x000fe80008000f00 */
[----:B------:R-:W-:Y:S01]  /*d4b0*/  LOP3.LUT R153, R243, UR33, R153, 0x96, !PT ;  /* 0x00000021f3997c12 */ /* 0x000fe2000f8e9699 */
[C---:B-1----:R-:W-:Y:S05]  /*d4c0*/  HMMA.16816.F32.BF16 R4, R12.reuse, R156, R4 ;  /* 0x0000009c0c04723c */ /* 0x042fea0000041804 */
[----:B------:R-:W-:Y:S01]  /*d4d0*/  IMAD.WIDE.U32 R164, R153, -0x326172a9, RZ ;  /* 0xcd9e8d5799a47825 */ /* 0x000fe200078e00ff */
[C---:B------:R-:W-:Y:S01]  /*d4e0*/  HMMA.16816.F32.BF16 R8, R12.reuse, R158, R8 ;  /* 0x0000009e0c08723c */ /* 0x040fe20000041808 */
[----:B------:R-:W1:Y:S04]  /*d4f0*/  LDSM.16.MT88.4 R156, [R191+0x10800] ;  /* 0x01080000bf9c783b */ /* 0x000e680000004200 */
[----:B------:R-:W-:Y:S02]  /*d500*/  LOP3.LUT R164, R183, UR20, R164, 0x96, !PT ;  /* 0x00000014b7a47c12 */ /* 0x000fe4000f8e96a4 */
[----:B------:R-:W4:Y:S01]  /*d510*/  MUFU.EX2 R183, R25 ;  /* 0x0000001900b77308 */ /* 0x000f220000000800 */
[C---:B---3--:R-:W-:Y:S06]  /*d520*/  HMMA.16816.F32.BF16 R36, R12.reuse, R160, R36 ;  /* 0x000000a00c24723c */ /* 0x048fec0000041824 */
[C---:B------:R-:W-:Y:S01]  /*d530*/  HMMA.16816.F32.BF16 R40, R12.reuse, R162, R40 ;  /* 0x000000a20c28723c */ /* 0x040fe20000041828 */
[----:B------:R-:W3:Y:S05]  /*d540*/  LDSM.16.MT88.4 R160, [R190+0x10800] ;  /* 0x01080000bea0783b */ /* 0x000eea0000004200 */
[C---:B-1----:R-:W-:Y:S06]  /*d550*/  HMMA.16816.F32.BF16 R44, R12.reuse, R156, R44 ;  /* 0x0000009c0c2c723c */ /* 0x042fec000004182c */
[C---:B------:R-:W-:Y:S01]  /*d560*/  HMMA.16816.F32.BF16 R48, R12.reuse, R158, R48 ;  /* 0x0000009e0c30723c */ /* 0x040fe20000041830 */
[----:B------:R-:W1:Y:S05]  /*d570*/  LDSM.16.MT88.4 R156, [R188+0x12800] ;  /* 0x01280000bc9c783b */ /* 0x000e6a0000004200 */
        /* <DEDUP_REMOVED lines=25> */
[C---:B------:R-:W-:Y:S05]  /*d710*/  HMMA.16816.F32.BF16 R120, R12.reuse, R162, R120 ;  /* 0x000000a20c78723c */ /* 0x040fea0000041878 */
[----:B------:R-:W-:Y:S01]  /*d720*/  LOP3.LUT R160, R165, UR21, R246, 0x96, !PT ;  /* 0x00000015a5a07c12 */ /* 0x000fe2000f8e96f6 */
[----:B------:R-:W-:Y:S05]  /*d730*/  IMAD.WIDE.U32 R164, R164, -0x2daee0ad, RZ ;  /* 0xd2511f53a4a47825 */ /* 0x000fea00078e00ff */
[----:B------:R-:W-:Y:S01]  /*d740*/  IMAD.WIDE.U32 R160, R160, -0x2daee0ad, RZ ;  /* 0xd2511f53a0a07825 */ /* 0x000fe200078e00ff */
[C---:B-1----:R-:W-:Y:S03]  /*d750*/  HMMA.16816.F32.BF16 R124, R12.reuse, R156, R124 ;  /* 0x0000009c0c7c723c */ /* 0x042fe6000004187c */
[----:B------:R-:W-:Y:S02]  /*d760*/  LOP3.LUT R162, R165, UR15, R160, 0x96, !PT ;  /* 0x0000000fa5a27c12 */ /* 0x000fe4000f8e96a0 */
[----:B------:R-:W-:Y:S01]  /*d770*/  LOP3.LUT R161, R161, UR24, R240, 0x96, !PT ;  /* 0x00000018a1a17c12 */ /* 0x000fe2000f8e96f0 */
[C---:B------:R-:W-:Y:S01]  /*d780*/  HMMA.16816.F32.BF16 R128, R12.reuse, R158, R128 ;  /* 0x0000009e0c80723c */ /* 0x040fe20000041880 */
[----:B------:R-:W1:Y:S04]  /*d790*/  LDSM.16.MT88.4 R156, [R189+0x16800] ;  /* 0x01680000bd9c783b */ /* 0x000e680000004200 */
[----:B------:R-:W-:Y:S06]  /*d7a0*/  IMAD.WIDE.U32 R162, R162, -0x326172a9, RZ ;  /* 0xcd9e8d57a2a27825 */ /* 0x000fec00078e00ff */
[----:B------:R-:W-:Y:S05]  /*d7b0*/  IMAD.WIDE.U32 R160, R161, -0x326172a9, RZ ;  /* 0xcd9e8d57a1a07825 */ /* 0x000fea00078e00ff */
[----:B------:R-:W-:Y:S02]  /*d7c0*/  LOP3.LUT R161, R161, UR19, R182, 0x96, !PT ;  /* 0x00000013a1a17c12 */ /* 0x000fe4000f8e96b6 */
[----:B------:R-:W-:Y:S01]  /*d7d0*/  LOP3.LUT R153, R163, UR14, R160, 0x96, !PT ;  /* 0x0000000ea3997c12 */ /* 0x000fe2000f8e96a0 */
[----:B------:R3:W5:Y:S02]  /*d7e0*/  MUFU.EX2 R182, R27 ;  /* 0x0000001b00b67308 */ /* 0x0007640000000800 */
[----:B------:R-:W-:Y:S04]  /*d7f0*/  IMAD.WIDE.U32 R160, R161, -0x2daee0ad, RZ ;  /* 0xd2511f53a1a07825 */ /* 0x000fe800078e00ff */
[----:B------:R-:W-:Y:S01]  /*d800*/  IMAD.WIDE.U32 R166, R153, -0x2daee0ad, RZ ;  /* 0xd2511f5399a67825 */ /* 0x000fe200078e00ff */
[----:B------:R-:W-:Y:S04]  /*d810*/  LOP3.LUT R164, R161, UR11, R164, 0x96, !PT ;  /* 0x0000000ba1a47c12 */ /* 0x000fe8000f8e96a4 */
[----:B------:R-:W-:Y:S01]  /*d820*/  LOP3.LUT R160, R167, UR10, R160, 0x96, !PT ;  /* 0x0000000aa7a07c12 */ /* 0x000fe2000f8e96a0 */
[----:B------:R-:W-:Y:S04]  /*d830*/  IMAD.WIDE.U32 R164, R164, -0x326172a9, RZ ;  /* 0xcd9e8d57a4a47825 */ /* 0x000fe800078e00ff */
[----:B------:R-:W-:Y:S01]  /*d840*/  IMAD.WIDE.U32 R160, R160, -0x326172a9, RZ ;  /* 0xcd9e8d57a0a07825 */ /* 0x000fe200078e00ff */
[----:B---3--:R-:W-:Y:S02]  /*d850*/  LDSM.16.MT88.4 R24, [R188+0x11000] ;  /* 0x01100000bc18783b */ /* 0x008fe40000004200 */
[----:B------:R-:W-:Y:S02]  /*d860*/  LOP3.LUT R163, R165, UR13, R162, 0x96, !PT ;  /* 0x0000000da5a37c12 */ /* 0x000fe4000f8e96a2 */
[C---:B------:R-:W-:Y:S01]  /*d870*/  LOP3.LUT R153, R160.reuse, 0xffff, RZ, 0xc0, !PT ;  /* 0x0000ffffa0997812 */ /* 0x040fe200078ec0ff */
[C---:B-1----:R-:W-:Y:S03]  /*d880*/  HMMA.16816.F32.BF16 R132, R12.reuse, R156, R132 ;  /* 0x0000009c0c84723c */ /* 0x042fe60000041884 */
[----:B------:R-:W-:Y:S02]  /*d890*/  LOP3.LUT R154, R160, 0xff, RZ, 0xc0, !PT ;  /* 0x000000ffa09a7812 */ /* 0x000fe400078ec0ff */
[----:B--2---:R-:W-:Y:S01]  /*d8a0*/  F2FP.BF16.F32.PACK_AB R165, R169, R170 ;  /* 0x000000aaa9a5723e */ /* 0x004fe200000010ff */
[C---:B------:R-:W-:Y:S05]  /*d8b0*/  HMMA.16816.F32.BF16 R136, R12.reuse, R158, R136 ;  /* 0x0000009e0c88723c */ /* 0x040fea0000041888 */
[----:B------:R-:W-:Y:S02]  /*d8c0*/  SHF.R.U32.HI R156, RZ, 0x8, R153 ;  /* 0x00000008ff9c7819 */ /* 0x000fe40000011699 */
[----:B------:R-:W-:Y:S01]  /*d8d0*/  LOP3.LUT R153, R161, UR23, R164, 0x96, !PT ;  /* 0x00000017a1997c12 */ /* 0x000fe2000f8e96a4 */
[----:B------:R-:W-:Y:S03]  /*d8e0*/  FFMA.FTZ R164, R2, R239, R184 ;  /* 0x000000ef02a47223 */ /* 0x000fe600000100b8 */
[----:B------:R-:W-:Y:S01]  /*d8f0*/  PRMT R162, R154, 0x5410, R156 ;  /* 0x000054109aa27816 */ /* 0x000fe2000000009c */
[----:B------:R-:W-:Y:S01]  /*d900*/  FADD.FTZ R35, R220, R164 ;  /* 0x000000a4dc237221 */ /* 0x000fe20000010000 */
[----:B------:R-:W1:Y:S01]  /*d910*/  LDSM.16.MT88.4 R156, [R191+0x16800] ;  /* 0x01680000bf9c783b */ /* 0x000e620000004200 */
[--C-:B------:R-:W-:Y:S02]  /*d920*/  SHF.R.U32.HI R161, RZ, 0x10, R160.reuse ;  /* 0x00000010ffa17819 */ /* 0x100fe400000116a0 */
[----:B------:R-:W-:Y:S02]  /*d930*/  SHF.R.U32.HI R160, RZ, 0x18, R160 ;  /* 0x00000018ffa07819 */ /* 0x000fe400000116a0 */
[----:B------:R-:W-:Y:S02]  /*d940*/  LOP3.LUT R154, R161, 0xff, RZ, 0xc0, !PT ;  /* 0x000000ffa19a7812 */ /* 0x000fe400078ec0ff */
[----:B----4-:R-:W-:Y:S02]  /*d950*/  F2FP.BF16.F32.PACK_AB R2, R183, R181 ;  /* 0x000000b5b702723e */ /* 0x010fe400000010ff */
[----:B------:R-:W-:Y:S02]  /*d960*/  PRMT R161, R154, 0x5410, R160 ;  /* 0x000054109aa17816 */ /* 0x000fe400000000a0 */
[C---:B------:R-:W-:Y:S02]  /*d970*/  LOP3.LUT R160, R153.reuse, 0xff, RZ, 0xc0, !PT ;  /* 0x000000ff99a07812 */ /* 0x040fe400078ec0ff */
[----:B------:R-:W-:Y:S02]  /*d980*/  LOP3.LUT R154, R153, 0xffff, RZ, 0xc0, !PT ;  /* 0x0000ffff999a7812 */ /* 0x000fe400078ec0ff */
[----:B------:R-:W-:Y:S02]  /*d990*/  F2FP.BF16.F32.PACK_AB R164, R171, R172 ;  /* 0x000000acaba4723e */ /* 0x000fe400000010ff */
[----:B------:R-:W-:Y:S04]  /*d9a0*/  SHF.R.U32.HI R154, RZ, 0x8, R154 ;  /* 0x00000008ff9a7819 */ /* 0x000fe8000001169a */
[----:B------:R-:W-:Y:S01]  /*d9b0*/  PRMT R154, R160, 0x5410, R154 ;  /* 0x00005410a09a7816 */ /* 0x000fe2000000009a */
[C---:B-1----:R-:W-:Y:S06]  /*d9c0*/  HMMA.16816.F32.BF16 R140, R12.reuse, R156, R140 ;  /* 0x0000009c0c8c723c */ /* 0x042fec000004188c */
[C---:B------:R-:W-:Y:S05]  /*d9d0*/  HMMA.16816.F32.BF16 R144, R12.reuse, R158, R144 ;  /* 0x0000009e0c90723c */ /* 0x040fea0000041890 */
[--C-:B------:R-:W-:Y:S02]  /*d9e0*/  SHF.R.U32.HI R157, RZ, 0x10, R153.reuse ;  /* 0x00000010ff9d7819 */ /* 0x100fe40000011699 */
[----:B------:R-:W-:Y:S04]  /*d9f0*/  SHF.R.U32.HI R156, RZ, 0x18, R153 ;  /* 0x00000018ff9c7819 */ /* 0x000fe80000011699 */
[----:B------:R-:W-:Y:S04]  /*da00*/  LOP3.LUT R153, R157, 0xff, RZ, 0xc0, !PT ;  /* 0x000000ff9d997812 */ /* 0x000fe800078ec0ff */
[----:B------:R-:W-:Y:S02]  /*da10*/  PRMT R153, R153, 0x5410, R156 ;  /* 0x0000541099997816 */ /* 0x000fe4000000009c */
[----:B------:R-:W1:Y:S02]  /*da20*/  LDSM.16.MT88.4 R156, [R190+0x16800] ;  /* 0x01680000be9c783b */ /* 0x000e640000004200 */
[C---:B-1----:R-:W-:Y:S06]  /*da30*/  HMMA.16816.F32.BF16 R148, R12.reuse, R156, R148 ;  /* 0x0000009c0c94723c */ /* 0x042fec0000041894 */
[----:B------:R-:W-:Y:S01]  /*da40*/  HMMA.16816.F32.BF16 R16, R12, R158, R16 ;  /* 0x0000009e0c10723c */ /* 0x000fe20000041810 */
[----:B------:R-:W1:Y:S06]  /*da50*/  LDSM.16.MT88.4 R156, [R191+0x11000] ;  /* 0x01100000bf9c783b */ /* 0x000e6c0000004200 */
[--C-:B------:R-:W-:Y:S04]  /*da60*/  HSET2.LE.AND R15, R161, R178.reuse, PT ;  /* 0x000000b2a10f7233 */ /* 0x100fe80003803000 */
[--C-:B------:R-:W-:Y:S02]  /*da70*/  HSET2.LE.AND R14, R162, R178.reuse, PT ;  /* 0x000000b2a20e7233 */ /* 0x100fe40003803000 */
[----:B-----5:R-:W-:Y:S02]  /*da80*/  F2FP.BF16.F32.PACK_AB R12, R182, R180 ;  /* 0x000000b4b60c723e */ /* 0x020fe400000010ff */
[--C-:B------:R-:W-:Y:S02]  /*da90*/  HSET2.LE.AND R13, R153, R178.reuse, PT ;  /* 0x000000b2990d7233 */ /* 0x100fe40003803000 */
[----:B------:R-:W-:Y:S02]  /*daa0*/  LOP3.LUT R15, R15, R12, RZ, 0xc0, !PT ;  /* 0x0000000c0f0f7212 */ /* 0x000fe400078ec0ff */
[----:B------:R-:W-:Y:S02]  /*dab0*/  LOP3.LUT R14, R14, R2, RZ, 0xc0, !PT ;  /* 0x000000020e0e7212 */ /* 0x000fe400078ec0ff */
[--C-:B------:R-:W-:Y:S02]  /*dac0*/  HSET2.LE.AND R12, R154, R178.reuse, PT ;  /* 0x000000b29a0c7233 */ /* 0x100fe40003803000 */
[----:B------:R-:W-:Y:S02]  /*dad0*/  F2FP.BF16.F32.PACK_AB R2, R175, R179 ;  /* 0x000000b3af02723e */ /* 0x000fe400000010ff */
[----:B------:R-:W-:Y:S02]  /*dae0*/  F2FP.BF16.F32.PACK_AB R153, R174, R173 ;  /* 0x000000adae99723e */ /* 0x000fe400000010ff */
[----:B------:R-:W-:Y:S02]  /*daf0*/  LOP3.LUT R12, R12, R2, RZ, 0xc0, !PT ;  /* 0x000000020c0c7212 */ /* 0x000fe400078ec0ff */
[----:B------:R-:W-:Y:S07]  /*db00*/  LOP3.LUT R13, R13, R153, RZ, 0xc0, !PT ;  /* 0x000000990d0d7212 */ /* 0x000fee00078ec0ff */
        /* <DEDUP_REMOVED lines=31> */
[C---:B------:R-:W-:Y:S05]  /*dd00*/  HMMA.16816.F32.BF16 R112, R12.reuse, R22, R112 ;  /* 0x000000160c70723c */ /* 0x040fea0000041870 */
[----:B------:R-:W-:Y:S01]  /*dd10*/  IMAD.WIDE.U32 R20, R163, -0x2daee0ad, RZ ;  /* 0xd2511f53a3147825 */ /* 0x000fe200078e00ff */
[C---:B-1----:R-:W-:Y:S01]  /*dd20*/  HMMA.16816.F32.BF16 R116, R12.reuse, R156, R116 ;  /* 0x0000009c0c74723c */ /* 0x042fe20000041874 */
[----:B------:R-:W-:Y:S04]  /*dd30*/  LDSM.16.MT88.4 R160, [R188+0x11800] ;  /* 0x01180000bca0783b */ /* 0x000fe80000004200 */
[----:B------:R-:W-:Y:S01]  /*dd40*/  LOP3.LUT R2, R21, UR22, R166, 0x96, !PT ;  /* 0x0000001615027c12 */ /* 0x000fe2000f8e96a6 */
[C---:B------:R-:W-:Y:S05]  /*dd50*/  HMMA.16816.F32.BF16 R120, R12.reuse, R158, R120 ;  /* 0x0000009e0c78723c */ /* 0x040fea0000041878 */
[C---:B------:R-:W-:Y:S02]  /*dd60*/  LOP3.LUT R153, R20.reuse, 0xffff, RZ, 0xc0, !PT ;  /* 0x0000ffff14997812 */ /* 0x040fe400078ec0ff */
[--C-:B------:R-:W-:Y:S04]  /*dd70*/  SHF.R.U32.HI R154, RZ, 0x10, R20.reuse ;  /* 0x00000010ff9a7819 */ /* 0x100fe80000011614 */
[----:B------:R-:W-:Y:S02]  /*dd80*/  LOP3.LUT R157, R20, 0xff, RZ, 0xc0, !PT ;  /* 0x000000ff149d7812 */ /* 0x000fe400078ec0ff */
[----:B------:R-:W-:Y:S02]  /*dd90*/  SHF.R.U32.HI R156, RZ, 0x18, R20 ;  /* 0x00000018ff9c7819 */ /* 0x000fe40000011614 */
[----:B------:R-:W1:Y:S01]  /*dda0*/  LDSM.16.MT88.4 R20, [R189+0x17000] ;  /* 0x01700000bd14783b */ /* 0x000e620000004200 */
[----:B------:R-:W-:Y:S01]  /*ddb0*/  LOP3.LUT R28, R154, 0xff, RZ, 0xc0, !PT ;  /* 0x000000ff9a1c7812 */ /* 0x000fe200078ec0ff */
[C---:B--2---:R-:W-:Y:S01]  /*ddc0*/  HMMA.16816.F32.BF16 R124, R12.reuse, R24, R124 ;  /* 0x000000180c7c723c */ /* 0x044fe2000004187c */
[----:B------:R-:W2:Y:S02]  /*ddd0*/  MUFU.EX2 R154, R34 ;  /* 0x00000022009a7308 */ /* 0x000ea40000000800 */
[----:B------:R-:W-:Y:S02]  /*dde0*/  LOP3.LUT R29, R2, 0xffff, RZ, 0xc0, !PT ;  /* 0x0000ffff021d7812 */ /* 0x000fe400078ec0ff */
[----:B------:R-:W-:Y:S01]  /*ddf0*/  PRMT R156, R28, 0x5410, R156 ;  /* 0x000054101c9c7816 */ /* 0x000fe2000000009c */
[C---:B------:R-:W-:Y:S01]  /*de00*/  HMMA.16816.F32.BF16 R128, R12.reuse, R26, R128 ;  /* 0x0000001a0c80723c */ /* 0x040fe20000041880 */
[----:B------:R-:W3:Y:S04]  /*de10*/  LDSM.16.MT88.4 R24, [R191+0x17000] ;  /* 0x01700000bf18783b */ /* 0x000ee80000004200 */
[----:B------:R-:W-:Y:S02]  /*de20*/  SHF.R.U32.HI R153, RZ, 0x8, R153 ;  /* 0x00000008ff997819 */ /* 0x000fe40000011699 */
[----:B------:R-:W-:Y:S04]  /*de30*/  LOP3.LUT R28, R2, 0xff, RZ, 0xc0, !PT ;  /* 0x000000ff021c7812 */ /* 0x000fe800078ec0ff */
[----:B------:R-:W-:Y:S02]  /*de40*/  SHF.R.U32.HI R29, RZ, 0x8, R29 ;  /* 0x00000008ff1d7819 */ /* 0x000fe4000001161d */
[----:B------:R-:W-:Y:S02]  /*de50*/  PRMT R157, R157, 0x5410, R153 ;  /* 0x000054109d9d7816 */ /* 0x000fe40000000099 */
[----:B------:R-:W-:Y:S02]  /*de60*/  PRMT R153, R28, 0x5410, R29 ;  /* 0x000054101c997816 */ /* 0x000fe4000000001d */
[--C-:B------:R-:W-:Y:S02]  /*de70*/  SHF.R.U32.HI R28, RZ, 0x10, R2.reuse ;  /* 0x00000010ff1c7819 */ /* 0x100fe40000011602 */
[----:B------:R-:W-:Y:S02]  /*de80*/  SHF.R.U32.HI R29, RZ, 0x18, R2 ;  /* 0x00000018ff1d7819 */ /* 0x000fe40000011602 */
[----:B------:R-:W-:Y:S02]  /*de90*/  LOP3.LUT R2, R28, 0xff, RZ, 0xc0, !PT ;  /* 0x000000ff1c027812 */ /* 0x000fe400078ec0ff */
[--C-:B------:R-:W-:Y:S02]  /*dea0*/  HSET2.LE.AND R32, R157, R178.reuse, PT ;  /* 0x000000b29d207233 */ /* 0x100fe40003803000 */
[----:B------:R-:W-:Y:S02]  /*deb0*/  PRMT R2, R2, 0x5410, R29 ;  /* 0x0000541002027816 */ /* 0x000fe4000000001d */
[----:B------:R-:W4:Y:S01]  /*dec0*/  LDSM.16.MT88.4 R28, [R190+0x17000] ;  /* 0x01700000be1c783b */ /* 0x000f220000004200 */
[--C-:B------:R-:W-:Y:S02]  /*ded0*/  HSET2.LE.AND R33, R156, R178.reuse, PT ;  /* 0x000000b29c217233 */ /* 0x100fe40003803000 */
[--C-:B------:R-:W-:Y:S01]  /*dee0*/  HSET2.LE.AND R2, R2, R178.reuse, PT ;  /* 0x000000b202027233 */ /* 0x100fe20003803000 */
[C---:B-1----:R-:W-:Y:S03]  /*def0*/  HMMA.16816.F32.BF16 R132, R12.reuse, R20, R132 ;  /* 0x000000140c84723c */ /* 0x042fe60000041884 */
[----:B------:R-:W-:Y:S02]  /*df00*/  F2FP.BF16.F32.PACK_AB R166, R176, R168 ;  /* 0x000000a8b0a6723e */ /* 0x000fe400000010ff */
[----:B--2---:R-:W-:Y:S01]  /*df10*/  F2FP.BF16.F32.PACK_AB R167, R177, R154 ;  /* 0x0000009ab1a7723e */ /* 0x004fe200000010ff */
[C---:B------:R-:W-:Y:S05]  /*df20*/  HMMA.16816.F32.BF16 R136, R12.reuse, R22, R136 ;  /* 0x000000160c88723c */ /* 0x040fea0000041888 */
[----:B------:R-:W-:Y:S01]  /*df30*/  FFMA.FTZ R20, R0, R244, R221 ;  /* 0x000000f400147223 */ /* 0x000fe200000100dd */
[C---:B---3--:R-:W-:Y:S05]  /*df40*/  HMMA.16816.F32.BF16 R140, R12.reuse, R24, R140 ;  /* 0x000000180c8c723c */ /* 0x048fea000004188c */
[----:B------:R-:W-:Y:S01]  /*df50*/  FADD.FTZ R34, R222, R20 ;  /* 0x00000014de227221 */ /* 0x000fe20000010000 */
[C---:B------:R-:W-:Y:S01]  /*df60*/  HMMA.16816.F32.BF16 R144, R12.reuse, R26, R144 ;  /* 0x0000001a0c90723c */ /* 0x040fe20000041890 */
[----:B------:R-:W1:Y:S04]  /*df70*/  LDSM.16.MT88.4 R20, [R189+0x11800] ;  /* 0x01180000bd14783b */ /* 0x000e680000004200 */
[----:B------:R-:W-:Y:S02]  /*df80*/  LOP3.LUT R166, R32, R166, RZ, 0xc0, !PT ;  /* 0x000000a620a67212 */ /* 0x000fe400078ec0ff */
[----:B------:R-:W-:Y:S02]  /*df90*/  LOP3.LUT R167, R33, R167, RZ, 0xc0, !PT ;  /* 0x000000a721a77212 */ /* 0x000fe400078ec0ff */
[----:B------:R-:W2:Y:S02]  /*dfa0*/  LDSM.16.MT88.4 R24, [R191+0x11800] ;  /* 0x01180000bf18783b */ /* 0x000ea40000004200 */
[----:B------:R-:W-:Y:S02]  /*dfb0*/  HSET2.LE.AND R0, R153, R178, PT ;  /* 0x000000b299007233 */ /* 0x000fe40003803000 */
[----:B------:R-:W-:Y:S01]  /*dfc0*/  LOP3.LUT R165, R2, R165, RZ, 0xc0, !PT ;  /* 0x000000a502a57212 */ /* 0x000fe200078ec0ff */
[----:B------:R-:W-:Y:S01]  /*dfd0*/  FADD.FTZ R2, R224, R34 ;  /* 0x00000022e0027221 */ /* 0x000fe20000010000 */
[----:B------:R-:W-:Y:S01]  /*dfe0*/  MOV R153, R3 ;  /* 0x0000000300997202 */ /* 0x000fe20000000f00 */
[C---:B----4-:R-:W-:Y:S03]  /*dff0*/  HMMA.16816.F32.BF16 R148, R12.reuse, R28, R148 ;  /* 0x0000001c0c94723c */ /* 0x050fe60000041894 */
[----:B------:R-:W-:Y:S01]  /*e000*/  LOP3.LUT R164, R0, R164, RZ, 0xc0, !PT ;  /* 0x000000a400a47212 */ /* 0x000fe200078ec0ff */
[----:B------:R-:W-:Y:S01]  /*e010*/  FADD.FTZ R0, R223, R35 ;  /* 0x00000023df007221 */ /* 0x000fe20000010000 */
[----:B------:R-:W-:Y:S01]  /*e020*/  FADD.FTZ R2, R226, R2 ;  /* 0x00000002e2027221 */ /* 0x000fe20000010000 */
[----:B------:R-:W-:Y:S01]  /*e030*/  HMMA.16816.F32.BF16 R16, R12, R30, R16 ;  /* 0x0000001e0c10723c */ /* 0x000fe20000041810 */
[----:B------:R-:W3:Y:S04]  /*e040*/  LDSM.16.MT88.4 R32, [R190+0x11800] ;  /* 0x01180000be20783b */ /* 0x000ee80000004200 */
[----:B------:R-:W-:Y:S01]  /*e050*/  FADD.FTZ R0, R225, R0 ;  /* 0x00000000e1007221 */ /* 0x000fe20000010000 */
[C---:B------:R-:W-:Y:S03]  /*e060*/  HMMA.16816.F32.BF16 R156, R164.reuse, R160, R4 ;  /* 0x000000a0a49c723c */ /* 0x040fe60000041804 */
[----:B------:R-:W4:Y:S02]  /*e070*/  LDSM.16.MT88.4 R12, [R188+0x13800] ;  /* 0x01380000bc0c783b */ /* 0x000f240000004200 */
[----:B------:R-:W-:Y:S01]  /*e080*/  FADD.FTZ R0, R186, R0 ;  /* 0x00000000ba007221 */ /* 0x000fe20000010000 */
[C---:B------:R-:W-:Y:S05]  /*e090*/  HMMA.16816.F32.BF16 R160, R164.reuse, R162, R8 ;  /* 0x000000a2a4a0723c */ /* 0x040fea0000041808 */
[----:B------:R-:W5:Y:S01]  /*e0a0*/  LDSM.16.MT88.4 R4, [R189+0x13800] ;  /* 0x01380000bd04783b */ /* 0x000f620000004200 */
[C---:B-1----:R-:W-:Y:S05]  /*e0b0*/  HMMA.16816.F32.BF16 R36, R164.reuse, R20, R36 ;  /* 0x00000014a424723c */ /* 0x042fea0000041824 */
[----:B------:R-:W-:Y:S01]  /*e0c0*/  FADD.FTZ R2, R215, R2 ;  /* 0x00000002d7027221 */ /* 0x000fe20000010000 */
[C---:B------:R-:W-:Y:S01]  /*e0d0*/  HMMA.16816.F32.BF16 R40, R164.reuse, R22, R40 ;  /* 0x00000016a428723c */ /* 0x040fe20000041828 */
[----:B------:R-:W1:Y:S04]  /*e0e0*/  LDSM.16.MT88.4 R8, [R191+0x13800] ;  /* 0x01380000bf08783b */ /* 0x000e680000004200 */
[----:B------:R-:W-:Y:S01]  /*e0f0*/  FADD.FTZ R0, R185, R0 ;  /* 0x00000000b9007221 */ /* 0x000fe20000010000 */
[C---:B--2---:R-:W-:Y:S03]  /*e100*/  HMMA.16816.F32.BF16 R44, R164.reuse, R24, R44 ;  /* 0x00000018a42c723c */ /* 0x044fe6000004182c */
[----:B------:R-:W2:Y:S02]  /*e110*/  LDSM.16.MT88.4 R20, [R190+0x13800] ;  /* 0x01380000be14783b */ /* 0x000ea40000004200 */
        /* <DEDUP_REMOVED lines=11> */
[----:B------:R-:W4:Y:S04]  /*e1d0*/  LDSM.16.MT88.4 R12, [R191+0x15800] ;  /* 0x01580000bf0c783b */ /* 0x000f280000004200 */
[----:B------:R-:W-:Y:S01]  /*e1e0*/  FADD.FTZ R2, R219, R2 ;  /* 0x00000002db027221 */ /* 0x000fe20000010000 */
[C---:B-----5:R-:W-:Y:S05]  /*e1f0*/  HMMA.16816.F32.BF16 R68, R164.reuse, R4, R68 ;  /* 0x00000004a444723c */ /* 0x060fea0000041844 */
[----:B------:R-:W-:Y:S01]  /*e200*/  FADD.FTZ R0, R173, R0 ;  /* 0x00000000ad007221 */ /* 0x000fe20000010000 */
[C---:B------:R-:W-:Y:S01]  /*e210*/  HMMA.16816.F32.BF16 R72, R164.reuse, R6, R72 ;  /* 0x00000006a448723c */ /* 0x040fe20000041848 */
[----:B------:R-:W5:Y:S04]  /*e220*/  LDSM.16.MT88.4 R4, [R190+0x15800] ;  /* 0x01580000be04783b */ /* 0x000f680000004200 */
        /* <DEDUP_REMOVED lines=28> */
[----:B------:R-:W-:Y:S01]  /*e3f0*/  MOV R154, R152 ;  /* 0x00000098009a7202 */ /* 0x000fe20000000f00 */
[C---:B-1----:R-:W-:Y:S05]  /*e400*/  HMMA.16816.F32.BF16 R124, R164.reuse, R8, R124 ;  /* 0x00000008a47c723c */ /* 0x042fea000004187c */
[----:B------:R-:W-:Y:S01]  /*e410*/  FADD.FTZ R2, R168, R2 ;  /* 0x00000002a8027221 */ /* 0x000fe20000010000 */
[C---:B------:R-:W-:Y:S05]  /*e420*/  HMMA.16816.F32.BF16 R128, R164.reuse, R10, R128 ;  /* 0x0000000aa480723c */ /* 0x040fea0000041880 */
[----:B------:R-:W-:Y:S01]  /*e430*/  FADD.FTZ R239, R177, R0 ;  /* 0x00000000b1ef7221 */ /* 0x000fe20000010000 */
[C---:B--2---:R-:W-:Y:S05]  /*e440*/  HMMA.16816.F32.BF16 R132, R164.reuse, R20, R132 ;  /* 0x00000014a484723c */ /* 0x044fea0000041884 */
[----:B------:R-:W-:Y:S01]  /*e450*/  FADD.FTZ R244, R176, R2 ;  /* 0x00000002b0f47221 */ /* 0x000fe20000010000 */
[C---:B------:R-:W-:Y:S06]  /*e460*/  HMMA.16816.F32.BF16 R136, R164.reuse, R22, R136 ;  /* 0x00000016a488723c */ /* 0x040fec0000041888 */
[C---:B------:R-:W-:Y:S06]  /*e470*/  HMMA.16816.F32.BF16 R140, R164.reuse, R24, R140 ;  /* 0x00000018a48c723c */ /* 0x040fec000004188c */
[C---:B------:R-:W-:Y:S06]  /*e480*/  HMMA.16816.F32.BF16 R144, R164.reuse, R26, R144 ;  /* 0x0000001aa490723c */ /* 0x040fec0000041890 */
[C---:B---3--:R-:W-:Y:S06]  /*e490*/  HMMA.16816.F32.BF16 R148, R164.reuse, R28, R148 ;  /* 0x0000001ca494723c */ /* 0x048fec0000041894 */
[----:B------:R-:W-:Y:S01]  /*e4a0*/  HMMA.16816.F32.BF16 R164, R164, R30, R16 ;  /* 0x0000001ea4a4723c */ /* 0x000fe20000041810 */
[----:B------:R-:W-:Y:S11]  /*e4b0*/  @!UPT UIADD3 URZ, URZ, URZ, URZ ;  /* 0x0000003f3f3ff290 */ /* 0x000ff6000fffe03f */
[----:B------:R-:W-:Y:S01]  /*e4c0*/  @!UPT UIADD3 URZ, URZ, URZ, URZ ;  /* 0x0000003f3f3ff290 */ /* 0x000fe2000fffe03f */
[----:B------:R-:W-:Y:S11]  /*e4d0*/  @P0 BRA `(.L_x_855) ;  /* 0xffffffb400e80947 */ /* 0x000ff6000383ffff */
.L_x_854:
        /* <DEDUP_REMOVED lines=11> */
[----:B------:R-:W-:-:S04]  /*e590*/  LEA.HI R169, R171, R170, RZ, 0x2 ;  /* 0x000000aaaba97211 */ /* 0x000fc800078f10ff */
        /* <DEDUP_REMOVED lines=17> */
[C---:B-----5:R-:W-:Y:S01]  /*e6b0*/  FMUL.FTZ R155, R2.reuse, R40 ;  /* 0x00000028029b7220 */ /* 0x060fe20000410000 */
        /* <DEDUP_REMOVED lines=134> */
[----:B------:R-:W-:Y:S02]  /*ef20*/  SHF.R.S32.HI R48, RZ, 0x5, R58 ;  /* 0x00000005ff307819 */ /* 0x000fe4000001143a */
[----:B------:R-:W-:-:S02]  /*ef30*/  IADD3 R0, -R0, R170, RZ ;  /* 0x000000aa00007210 */ /* 0x000fc40007ffe1ff */
[----:B------:R-:W-:Y:S02]  /*ef40*/  LOP3.LUT R2, R2, 0x1c0, RZ, 0xc0, !PT ;  /* 0x000001c002027812 */ /* 0x000fe400078ec0ff */
[----:B------:R-:W-:Y:S02]  /*ef50*/  LOP3.LUT R10, R10, 0x1, RZ, 0xc0, !PT ;  /* 0x000000010a0a7812 */ /* 0x000fe400078ec0ff */
[----:B------:R-:W-:Y:S02]  /*ef60*/  F2FP.BF16.F32.PACK_AB R15, R15, R46 ;  /* 0x0000002e0f0f723e */ /* 0x000fe400000010ff */
        /* <DEDUP_REMOVED lines=36> */
[----:B------:R-:W-:Y:S02]  /*f1b0*/  IADD3 R6, R4, R10, RZ ;  /* 0x0000000a04067210 */ /* 0x000fe40007ffe0ff */
[----:B------:R-:W-:Y:S01]  /*f1c0*/  F2FP.BF16.F32.PACK_AB R42, R65, R64 ;  /* 0x00000040412a723e */ /* 0x000fe200000010ff */
[----:B------:R-:W-:Y:S01]  /*f1d0*/  STS [R4], R12 ;  /* 0x0000000c04007388 */ /* 0x000fe20000000800 */
[----:B---3--:R-:W-:-:S02]  /*f1e0*/  IADD3 R7, R5, R10, RZ ;  /* 0x0000000a05077210 */ /* 0x008fc40007ffe0ff */
[----:B------:R-:W-:Y:S01]  /*f1f0*/  F2FP.BF16.F32.PACK_AB R41, R41, R66 ;  /* 0x000000422929723e */ /* 0x000fe200000010ff */
[----:B------:R-:W-:Y:S01]  /*f200*/  STS [R4+0x400], R11 ;  /* 0x0004000b04007388 */ /* 0x000fe20000000800 */
[----:B----4-:R-:W-:Y:S02]  /*f210*/  IADD3 R9, R0, R10, RZ ;  /* 0x0000000a00097210 */ /* 0x010fe40007ffe0ff */
[----:B------:R-:W-:Y:S02]  /*f220*/  F2FP.BF16.F32.PACK_AB R40, R40, R68 ;  /* 0x000000442828723e */ /* 0x000fe400000010ff */
        /* <DEDUP_REMOVED lines=90> */
.L_x_858:
        /* <DEDUP_REMOVED lines=54> */
.L_x_859:
[----:B------:R-:W-:Y:S05]  /*fb30*/  @P0 BRA `(.L_x_860) ;  /* 0x0000000000180947 */ /* 0x000fea0003800000 */
[----:B------:R-:W3:Y:S01]  /*fb40*/  LDC R0, c[0x0][0x2c4] ;  /* 0x0000b100ff007b82 */ /* 0x000ee20000000800 */
[----:B------:R-:W-:Y:S02]  /*fb50*/  ISETP.NE.AND P0, PT, RZ, UR8, PT ;  /* 0x00000008ff007c0c */ /* 0x000fe4000bf05270 */
[----:B--2---:R-:W-:-:S05]  /*fb60*/  MOV R8, 0x1 ;  /* 0x0000000100087802 */ /* 0x004fca0000000f00 */
[----:B------:R-:W2:Y:S08]  /*fb70*/  LDC R6, c[0x0][0x270] ;  /* 0x00009c00ff067b82 */ /* 0x000eb00000000800 */
[----:B---3--:R-:W2:Y:S02]  /*fb80*/  @P0 LDC R0, c[0x0][0x2e4] ;  /* 0x0000b900ff000b82 */ /* 0x008ea40000000800 */
[----:B--2---:R-:W-:-:S07]  /*fb90*/  IMAD R6, R0, R6, RZ ;  /* 0x0000000600067224 */ /* 0x004fce00078e02ff */
.L_x_860:
        /* <DEDUP_REMOVED lines=12> */
[----:B------:R-:W-:-:S02]  /*fc60*/  SHF.R.S32.HI R11, RZ, 0x1f, R2 ;  /* 0x0000001fff0b7819 */ /* 0x000fc40000011402 */
[----:B------:R-:W-:Y:S02]  /*fc70*/  LOP3.LUT P2, RZ, R7, 0x3, RZ, 0xc0, !PT ;  /* 0x0000000307ff7812 */ /* 0x000fe4000784c0ff */
        /* <DEDUP_REMOVED lines=14> */
[----:B------:R-:W-:Y:S01]  /*fd60*/  LOP3.LUT R6, R18, 0xfffffff8, RZ, 0xc0, !PT ;  /* 0xfffffff812067812 */ /* 0x000fe200078ec0ff */
[----:B------:R-:W-:Y:S01]  /*fd70*/  IMAD.MOV.U32 R14, RZ, RZ, 0x7f800000 ;  /* 0x7f800000ff0e7424 */ /* 0x000fe200078e00ff */
        /* <DEDUP_REMOVED lines=26> */
.L_x_862:
[----:B------:R-:W-:Y:S05]  /*ff20*/  BSYNC B0 ;  /* 0x0000000000007941 */ /* 0x000fea0003800000 */
.L_x_861:
[----:B------:R-:W-:Y:S01]  /*ff30*/  IMAD.SHL.U32 R28, R15, 0x8, RZ ;  /* 0x000000080f1c7824 */ /* 0x000fe200078e00ff */
[----:B------:R-:W-:Y:S01]  /*ff40*/  SHF.R.S32.HI R8, RZ, 0x1f, R20 ;  /* 0x0000001fff087819 */ /* 0x000fe20000011414 */
[----:B------:R-:W-:Y:S01]  /*ff50*/  ULDC.64 UR6, c[0x0][0x2a0] ;  /* 0x0000a80000067ab9 */ /* 0x000fe20000000a00 */
[----:B--2---:R-:W-:Y:S01]  /*ff60*/  SHF.R.S32.HI R2, RZ, 0x3, R18 ;  /* 0x00000003ff027819 */ /* 0x004fe20000011412 */
[----:B------:R2:W3:Y:S01]  /*ff70*/  LDS.128 R24, [R214] ;  /* 0x00000000d6187984 */ /* 0x0004e20000000c00 */
        /* <DEDUP_REMOVED lines=31> */
[----:B---3--:R3:W-:Y:S04]  /*10170*/  @!P4 STG.E.128 desc[UR26][R2.64], R24 ;  /* 0x000000180200c986 */ /* 0x0087e8000c101d1a */
[----:B-1----:R3:W-:Y:S04]  /*10180*/  @!P3 STG.E.128 desc[UR26][R2.64+0x80], R20 ;  /* 0x000080140200b986 */ /* 0x0027e8000c101d1a */
[----:B------:R3:W-:Y:S04]  /*10190*/  @!P2 STG.E.128 desc[UR26][R2.64+0x100], R16 ;  /* 0x000100100200a986 */ /* 0x0007e8000c101d1a */
[----:B----4-:R3:W-:Y:S02]  /*101a0*/  @!P1 STG.E.128 desc[UR26][R2.64+0x180], R12 ;  /* 0x0001800c02009986 */ /* 0x0107e4000c101d1a */
.L_x_864:
[----:B------:R-:W-:Y:S05]  /*101b0*/  BSYNC B0 ;  /* 0x0000000000007941 */ /* 0x000fea0003800000 */
.L_x_863:
[----:B---3--:R3:W2:Y:S01]  /*101c0*/  LDS.128 R24, [R214+0x800] ;  /* 0x00080000d6187984 */ /* 0x0086a20000000c00 */
[----:B------:R-:W-:Y:S03]  /*101d0*/  BSSY B0, `(.L_x_865) ;  /* 0x000001a000007945 */ /* 0x000fe60003800000 */
[----:B-1----:R3:W1:Y:S04]  /*101e0*/  LDS.128 R20, [R214+0x2800] ;  /* 0x00280000d6147984 */ /* 0x0026680000000c00 */
        /* <DEDUP_REMOVED lines=23> */
[----:B----4-:R2:W-:Y:S02]  /*10360*/  @!P0 STG.E.128 desc[UR26][R2.64+0x180], R12 ;  /* 0x0001800c02008986 */ /* 0x0105e4000c101d1a */
.L_x_866:
[----:B------:R-:W-:Y:S05]  /*10370*/  BSYNC B0 ;  /* 0x0000000000007941 */ /* 0x000fea0003800000 */
.L_x_865:
        /* <DEDUP_REMOVED lines=27> */
.L_x_868:
[----:B------:R-:W-:Y:S05]  /*10530*/  BSYNC B0 ;  /* 0x0000000000007941 */ /* 0x000fea0003800000 */
.L_x_867:
[----:B-12---:R1:W2:Y:S04]  /*10540*/  LDS.128 R16, [R214+0x3800] ;  /* 0x00380000d6107984 */ /* 0x0062a80000000c00 */
[----:B------:R1:W1:Y:S04]  /*10550*/  LDS.128 R12, [R214+0x5800] ;  /* 0x00580000d60c7984 */ /* 0x0002680000000c00 */
[----:B---34-:R-:W3:Y:S01]  /*10560*/  LDS.128 R212, [R214+0x7800] ;  /* 0x00780000d6d47984 */ /* 0x018ee20000000c00 */
        /* <DEDUP_REMOVED lines=22> */
[----:B---3--:R-:W-:Y:S01]  /*106d0*/  STG.E.128 desc[UR26][R2.64+0x180], R212 ;  /* 0x000180d402007986 */ /* 0x008fe2000c101d1a */
[----:B------:R-:W-:Y:S05]  /*106e0*/  EXIT ;  /* 0x000000000000794d */ /* 0x000fea0003800000 */
.L_x_824:
[----:B------:R-:W2:Y:S01]  /*106f0*/  S2R R2, SR_TID.X ;  /* 0x0000000000027919 */ /* 0x000ea20000002100 */
[----:B------:R-:W-:Y:S01]  /*10700*/  UISETP.NE.AND UP3, UPT, UR16, -0x1, UPT ;  /* 0xffffffff1000788c */ /* 0x000fe2000bf65270 */
[----:B------:R-:W-:Y:S01]  /*10710*/  MOV R6, UR17 ;  /* 0x0000001100067c02 */ /* 0x000fe20008000f00 */
[----:B------:R-:W-:Y:S01]  /*10720*/  ULDC.U8 UR8, c[0x0][0x3d9] ;  /* 0x0000f64000087ab9 */ /* 0x000fe20000000000 */
[----:B------:R-:W-:Y:S01]  /*10730*/  UIADD3 UR18, -UR25, UR18, URZ ;  /* 0x0000001219127290 */ /* 0x000fe2000fffe13f */
[----:B------:R-:W-:Y:S01]  /*10740*/  BSSY B0, `(.L_x_869) ;  /* 0x0000053000007945 */ /* 0x000fe20003800000 */
[----:B------:R-:W-:-:S06]  /*10750*/  UISETP.NE.AND UP2, UPT, UR8, URZ, UPT ;  /* 0x0000003f0800728c */ /* 0x000fcc000bf45270 */
[----:B------:R-:W-:Y:S01]  /*10760*/  @UP3 ULDC.64 UR6, c[0x0][0x298] ;  /* 0x0000a60000063ab9 */ /* 0x000fe20000000a00 */
[----:B------:R-:W-:Y:S02]  /*10770*/  @!UP3 USHF.R.S32.HI UR11, URZ, 0x1f, UR29 ;  /* 0x0000001f3f0bb899 */ /* 0x000fe4000801141d */
[----:B------:R-:W-:Y:S02]  /*10780*/  @UP3 UIMAD.WIDE.U32 UR12, UR16, UR6, URZ ;  /* 0x00000006100c32a5 */ /* 0x000fe4000f8e003f */
[----:B------:R-:W-:Y:S01]  /*10790*/  @UP2 ULDC.64 UR4, c[0x0][0x2c0] ;  /* 0x0000b00000042ab9 */ /* 0x000fe20000000a00 */
[----:B------:R-:W-:Y:S01]  /*107a0*/  @UP2 ULDC UR19, c[0x0][0x2c0] ;  /* 0x0000b00000132ab9 */ /* 0x000fe20000000800 */
[----:B------:R-:W-:Y:S02]  /*107b0*/  @UP3 UIMAD UR7, UR16, UR7, UR13 ;  /* 0x00000007100732a4 */ /* 0x000fe4000f8e020d */
[----:B------:R-:W-:Y:S01]  /*107c0*/  @UP2 UIMAD UR10, UR5, UR4, URZ ;  /* 0x00000004050a22a4 */ /* 0x000fe2000f8e023f */
[----:B------:R-:W-:-:S02]  /*107d0*/  ULDC.U8 UR13, c[0x0][0x3d8] ;  /* 0x0000f600000d7ab9 */ /* 0x000fc40000000000 */
[----:B------:R-:W-:Y:S01]  /*107e0*/  @!UP3 ULDC.64 UR4, c[0x0][0x290] ;  /* 0x0000a4000004bab9 */ /* 0x000fe20000000a00 */
[----:B------:R-:W-:Y:S02]  /*107f0*/  UISETP.NE.AND UP0, UPT, UR13, URZ, !UP2 ;  /* 0x0000003f0d00728c */ /* 0x000fe4000d705270 */
[----:B------:R-:W-:Y:S02]  /*10800*/  @!UP3 UIMAD UR6, UR11, UR4, URZ ;  /* 0x000000040b06b2a4 */ /* 0x000fe4000f8e023f */
[----:B------:R-:W-:Y:S02]  /*10810*/  USHF.R.S32.HI UR11, URZ, 0x1f, UR30 ;  /* 0x0000001f3f0b7899 */ /* 0x000fe4000801141e */
[----:B------:R-:W-:Y:S01]  /*10820*/  UISETP.NE.AND UP1, UPT, UR13, URZ, UPT ;  /* 0x0000003f0d00728c */ /* 0x000fe2000bf25270 */
[----:B--2---:R-:W-:Y:S01]  /*10830*/  LEA.HI R10, R29, R2, RZ, 0x3 ;  /* 0x000000021d0a7211 */ /* 0x004fe200078f18ff */
[----:B------:R-:W-:Y:S02]  /*10840*/  @!UP3 UIMAD.WIDE.U32 UR14, UR29, UR4, URZ ;  /* 0x000000041d0eb2a5 */ /* 0x000fe4000f8e003f */
[----:B------:R-:W-:Y:S01]  /*10850*/  @!UP3 UIMAD UR6, UR29, UR5, UR6 ;  /* 0x000000051d06b2a4 */ /* 0x000fe2000f8e0206 */
[----:B------:R-:W-:Y:S01]  /*10860*/  LOP3.LUT R0, R10, 0xfffffff8, RZ, 0xc0, !PT ;  /* 0xfffffff80a007812 */ /* 0x000fe200078ec0ff */
[----:B------:R-:W-:Y:S01]  /*10870*/  UISETP.EQ.AND UP1, UPT, UR8, URZ, UP1 ;  /* 0x0000003f0800728c */ /* 0x000fe20008f22270 */
[----:B------:R-:W-:Y:S01]  /*10880*/  SHF.R.S32.HI R10, RZ, 0x3, R10 ;  /* 0x00000003ff0a7819 */ /* 0x000fe2000001140a */
[----:B------:R-:W-:Y:S01]  /*10890*/  ULDC.64 UR4, c[0x0][0x2a0] ;  /* 0x0000a80000047ab9 */ /* 0x000fe20000000a00 */
[----:B------:R-:W-:Y:S01]  /*108a0*/  @UP2 UMOV UR13, 0x1 ;  /* 0x00000001000d2882 */ /* 0x000fe20000000000 */
[----:B------:R-:W-:Y:S01]  /*108b0*/  UIMAD UR8, UR11, UR4, URZ ;  /* 0x000000040b0872a4 */ /* 0x000fe2000f8e023f */
[----:B------:R-:W-:Y:S01]  /*108c0*/  IMAD.IADD R0, R2, 0x1, -R0 ;  /* 0x0000000102007824 */ /* 0x000fe200078e0a00 */
[----:B------:R-:W-:Y:S01]  /*108d0*/  @!UP3 UIADD3 UR7, UR15, UR6, URZ ;  /* 0x000000060f07b290 */ /* 0x000fe2000fffe03f */
[----:B------:R-:W-:Y:S01]  /*108e0*/  ISETP.GE.AND P1, PT, R10, UR18, PT ;  /* 0x000000120a007c0c */ /* 0x000fe2000bf26270 */
[----:B------:R-:W-:Y:S01]  /*108f0*/  @!UP2 ULDC UR11, c[0x0][0x2c4] ;  /* 0x0000b100000baab9 */ /* 0x000fe20000000800 */
[----:B------:R-:W-:Y:S01]  /*10900*/  @UP0 ULDC UR11, c[0x0][0x2e4] ;  /* 0x0000b900000b0ab9 */ /* 0x000fe20000000800 */
[----:B------:R-:W-:Y:S01]  /*10910*/  UISETP.NE.OR UP0, UPT, UR16, -0x1, !UP1 ;  /* 0xffffffff1000788c */ /* 0x000fe2000cf05670 */
[C---:B------:R-:W-:Y:S01]  /*10920*/  ISETP.NE.AND P3, PT, R0.reuse, RZ, PT ;  /* 0x000000ff0000720c */ /* 0x040fe20003f65270 */
[----:B------:R-:W-:Y:S01]  /*10930*/  @!UP2 UIMAD UR13, UR11, UR9, URZ ;  /* 0x000000090b0da2a4 */ /* 0x000fe2000f8e023f */
[----:B------:R-:W-:Y:S01]  /*10940*/  IMAD.SHL.U32 R0, R0, 0x8, RZ ;  /* 0x0000000800007824 */ /* 0x000fe200078e00ff */
[----:B------:R-:W-:Y:S01]  /*10950*/  UIMAD UR5, UR30, UR5, UR8 ;  /* 0x000000051e0572a4 */ /* 0x000fe2000f8e0208 */
[----:B------:R-:W-:Y:S01]  /*10960*/  IMAD.U32 R12, RZ, RZ, UR4 ;  /* 0x00000004ff0c7e24 */ /* 0x000fe2000f8e00ff */
[----:B------:R-:W-:Y:S01]  /*10970*/  @!UP3 UMOV UR12, UR14 ;  /* 0x0000000e000cbc82 */ /* 0x000fe20008000000 */
[----:B------:R-:W-:Y:S01]  /*10980*/  UIMAD UR13, UR29, UR13, URZ ;  /* 0x0000000d1d0d72a4 */ /* 0x000fe2000f8e023f */
[C---:B------:R-:W-:Y:S01]  /*10990*/  IADD3 R2, P0, R0.reuse, UR12, RZ ;  /* 0x0000000c00027c10 */ /* 0x040fe2000ff1e0ff */
[----:B------:R-:W-:Y:S01]  /*109a0*/  @UP1 ULDC UR8, c[0x0][0x2c4] ;  /* 0x0000b10000081ab9 */ /* 0x000fe20000000800 */
[----:B------:R-:W-:Y:S01]  /*109b0*/  @!UP2 UMOV UR19, 0x1 ;  /* 0x000000010013a882 */ /* 0x000fe20000000000 */
[----:B------:R-:W-:Y:S01]  /*109c0*/  @!UP0 UIMAD UR16, UR29, UR8, URZ ;  /* 0x000000081d1082a4 */ /* 0x000fe2000f8e023f */
[----:B------:R-:W-:Y:S01]  /*109d0*/  LEA.HI.X.SX32 R3, R0, UR7, 0x1, P0 ;  /* 0x0000000700037c11 */ /* 0x000fe200080f0eff */
[----:B------:R-:W-:Y:S01]  /*109e0*/  USEL UR13, UR13, URZ, !UP1 ;  /* 0x0000003f0d0d7287 */ /* 0x000fe2000c800000 */
[----:B------:R-:W-:Y:S01]  /*109f0*/  SHF.R.S32.HI R11, RZ, 0x1f, R10 ;  /* 0x0000001fff0b7819 */ /* 0x000fe2000001140a */
[----:B------:R-:W-:Y:S01]  /*10a00*/  @!UP2 UMOV UR10, UR11 ;  /* 0x0000000b000aac82 */ /* 0x000fe20008000000 */
[----:B------:R-:W-:Y:S01]  /*10a10*/  UIMAD UR6, UR25, UR19, URZ ;  /* 0x00000013190672a4 */ /* 0x000fe2000f8e023f */
[----:B------:R-:W-:Y:S01]  /*10a20*/  IMAD.WIDE.U32 R12, R12, UR30, R2 ;  /* 0x0000001e0c0c7c25 */ /* 0x000fe2000f8e0002 */
[----:B------:R-:W-:Y:S01]  /*10a30*/  UIMAD UR10, UR30, UR10, UR13 ;  /* 0x0000000a1e0a72a4 */ /* 0x000fe2000f8e020d */
[----:B------:R-:W-:Y:S01]  /*10a40*/  IADD3 R19, R0, 0x40, RZ ;  /* 0x0000004000137810 */ /* 0x000fe20007ffe0ff */
[----:B------:R-:W-:Y:S01]  /*10a50*/  @!UP1 UMOV UR20, URZ ;  /* 0x0000003f00149c82 */ /* 0x000fe20008000000 */
[----:B------:R-:W-:Y:S01]  /*10a60*/  @!UP1 UMOV UR21, URZ ;  /* 0x0000003f00159c82 */ /* 0x000fe20008000000 */
[----:B------:R-:W-:Y:S01]  /*10a70*/  @UP1 UMOV UR20, UR16 ;  /* 0x0000001000141c82 */ /* 0x000fe20008000000 */
[----:B------:R-:W-:Y:S01]  /*10a80*/  @UP1 USHF.R.S32.HI UR21, URZ, 0x1f, UR16 ;  /* 0x0000001f3f151899 */ /* 0x000fe20008011410 */
[----:B------:R-:W-:Y:S01]  /*10a90*/  VIADD R14, R10, 0x10 ;  /* 0x000000100a0e7836 */ /* 0x000fe20000000000 */
[----:B------:R-:W-:Y:S01]  /*10aa0*/  USHF.R.S32.HI UR4, URZ, 0x1f, UR6 ;  /* 0x0000001f3f047899 */ /* 0x000fe20008011406 */
[----:B------:R-:W-:Y:S01]  /*10ab0*/  IADD3 R9, R13, UR5, RZ ;  /* 0x000000050d097c10 */ /* 0x000fe2000fffe0ff */
[----:B------:R-:W-:Y:S01]  /*10ac0*/  USHF.R.S32.HI UR7, URZ, 0x1f, UR10 ;  /* 0x0000001f3f077899 */ /* 0x000fe2000801140a */
[----:B------:R-:W-:Y:S01]  /*10ad0*/  IMAD.WIDE R6, R6, 0x40, R10 ;  /* 0x0000004006067825 */ /* 0x000fe200078e020a */
[----:B------:R-:W-:Y:S01]  /*10ae0*/  UIADD3 UR6, UP1, UP0, UR6, UR20, UR10 ;  /* 0x0000001406067290 */ /* 0x000fe2000f83e00a */
[----:B------:R-:W-:-:S02]  /*10af0*/  ISETP.GE.AND P0, PT, R14, UR18, PT ;  /* 0x000000120e007c0c */ /* 0x000fc4000bf06270 */
[----:B------:R-:W-:Y:S01]  /*10b00*/  VIADD R16, R10, 0x20 ;  /* 0x000000200a107836 */ /* 0x000fe20000000000 */
[----:B------:R-:W-:Y:S01]  /*10b10*/  UIADD3.X UR20, UR4, UR21, UR7, UP1, UP0 ;  /* 0x0000001504147290 */ /* 0x000fe20008fe0407 */
[C---:B------:R-:W-:Y:S02]  /*10b20*/  VIADD R18, R0.reuse, 0x80 ;  /* 0x0000008000127836 */ /* 0x040fe40000000000 */
[----:B------:R-:W-:Y:S01]  /*10b30*/  VIADD R17, R0, 0xc0 ;  /* 0x000000c000117836 */ /* 0x000fe20000000000 */
[----:B------:R-:W-:Y:S08]  /*10b40*/  @P1 BRA `(.L_x_870) ;  /* 0x0000000000481947 */ /* 0x000ff00003800000 */
        /* <DEDUP_REMOVED lines=18> */
.L_x_870:
[----:B------:R-:W-:Y:S05]  /*10c70*/  BSYNC B0 ;  /* 0x0000000000007941 */ /* 0x000fea0003800000 */
.L_x_869:
        /* <DEDUP_REMOVED lines=25> */
.L_x_872:
[----:B------:R-:W-:Y:S05]  /*10e10*/  BSYNC B0 ;  /* 0x0000000000007941 */ /* 0x000fea0003800000 */
.L_x_871:
        /* <DEDUP_REMOVED lines=24> */
.L_x_874:
[----:B------:R-:W-:Y:S05]  /*10fa0*/  BSYNC B0 ;  /* 0x0000000000007941 */ /* 0x000fea0003800000 */
.L_x_873:
        /* <DEDUP_REMOVED lines=27> */
.L_x_876:
[----:B------:R-:W-:Y:S05]  /*11160*/  BSYNC B0 ;  /* 0x0000000000007941 */ /* 0x000fea0003800000 */
.L_x_875:
        /* <DEDUP_REMOVED lines=10> */
.L_x_878:
[----:B------:R-:W-:Y:S05]  /*11210*/  BSYNC B0 ;  /* 0x0000000000007941 */ /* 0x000fea0003800000 */
.L_x_877:
        /* <DEDUP_REMOVED lines=10> */
.L_x_880:
[----:B------:R-:W-:Y:S05]  /*112c0*/  BSYNC B0 ;  /* 0x0000000000007941 */ /* 0x000fea0003800000 */
.L_x_879:
        /* <DEDUP_REMOVED lines=10> */
.L_x_882:
[----:B------:R-:W-:Y:S05]  /*11370*/  BSYNC B0 ;  /* 0x0000000000007941 */ /* 0x000fea0003800000 */
.L_x_881:
        /* <DEDUP_REMOVED lines=10> */
.L_x_883:
        /* <DEDUP_REMOVED lines=14> */
.L_x_2403:


//--------------------- .text._ZN5flash16flash_fwd_kernelI23Flash_fwd_kernel_traitsILi256ELi64ELi64ELi4ELb0ELb0EN7cutlass10bfloat16_tE19Flash_kernel_traitsILi256ELi64ELi64ELi4ES3_EELb1ELb0ELb0ELb0ELb0ELb0ELb0ELb1EEEvNS_16Flash_fwd_paramsE --------------------------
	.section	.text._ZN5flash16flash_fwd_kernelI23Flash_fwd_kernel_traitsILi256ELi64ELi64ELi4ELb0ELb0EN7cutlass10bfloat16_tE19Flash_kernel_traitsILi256ELi64ELi64ELi4ES3_EELb1ELb0ELb0ELb0ELb0ELb0ELb0ELb1EEEvNS_16Flash_fwd_paramsE,"ax",@progbits
	.align	128
        .global         _ZN5flash16flash_fwd_kernelI23Flash_fwd_kernel_traitsILi256ELi64ELi64ELi4ELb0ELb0EN7cutlass10bfloat16_tE19Flash_kernel_traitsILi256ELi64ELi64ELi4ES3_EELb1ELb0ELb0ELb0ELb0ELb0ELb0ELb1EEEvNS_16Flash_fwd_paramsE
        .type           _ZN5flash16flash_fwd_kernelI23Flash_fwd_kernel_traitsILi256ELi64ELi64ELi4ELb0ELb0EN7cutlass10bfloat16_tE19Flash_kernel_traitsILi256ELi64ELi64ELi4ES3_EELb1ELb0ELb0ELb0ELb0ELb0ELb0ELb1EEEvNS_16Flash_fwd_paramsE,@function
        .size           _ZN5flash16flash_fwd_kernelI23Flash_fwd_kernel_traitsILi256ELi64ELi64ELi4ELb0ELb0EN7cutlass10bfloat16_tE19Flash_kernel_traitsILi256ELi64ELi64ELi4ES3_EELb1ELb0ELb0ELb0ELb0ELb0ELb0ELb1EEEvNS_16Flash_fwd_paramsE,(.L_x_2404 - _ZN5flash16flash_fwd_kernelI23Flash_fwd_kernel_traitsILi256ELi64ELi64ELi4ELb0ELb0EN7cutlass10bfloat16_tE19Flash_kernel_traitsILi256ELi64ELi64ELi4ES3_EELb1ELb0ELb0ELb0ELb0ELb0ELb0ELb1EEEvNS_16Flash_fwd_paramsE)
        .other          _ZN5flash16flash_fwd_kernelI23Flash_fwd_kernel_traitsILi256ELi64ELi64ELi4ELb0ELb0EN7cutlass10bfloat16_tE19Flash_kernel_traitsILi256ELi64ELi64ELi4ES3_EELb1ELb0ELb0ELb0ELb0ELb0ELb0ELb1EEEvNS_16Flash_fwd_paramsE,@"STO_CUDA_ENTRY STV_DEFAULT"
_ZN5flash16flash_fwd_kernelI23Flash_fwd_kernel_traitsILi256ELi64ELi64ELi4ELb0ELb0EN7cutlass10bfloat16_tE19Flash_kernel_traitsILi256ELi64ELi64ELi4ES3_EELb1ELb0ELb0ELb0ELb0ELb0ELb0ELb1EEEvNS_16Flash_fwd_paramsE:
.text._ZN5flash16flash_fwd_kernelI23Flash_fwd_kernel_traitsILi256ELi64ELi64ELi4ELb0ELb0EN7cutlass10bfloat16_tE19Flash_kernel_traitsILi256ELi64ELi64ELi4ES3_EELb1ELb0ELb0ELb0ELb0ELb0ELb0ELb1EEEvNS_16Flash_fwd_paramsE:
        /* <DEDUP_REMOVED lines=48> */
[----:B------:R-:W-:Y:S01]  /*0300*/  @UP1 ULDC.64 UR10, c[0x0][0x300] ;  /* 0x0000c000000a1ab9 */ /* 0x000fe20000000a00 */
[----:B-1----:R-:W-:Y:S02]  /*0310*/  @!P3 IMAD.MOV.U32 R4, RZ, RZ, R9 ;  /* 0x000000ffff04b224 */ /* 0x002fe400078e0009 */
[----:B------:R-:W-:-:S05]  /*0320*/  @!P3 IMAD.MOV.U32 R5, RZ, RZ, R8 ;  /* 0x000000ffff05b224 */ /* 0x000fca00078e0008 */
[----:B------:R1:W-:Y:S01]  /*0330*/  @!P3 STG.E.64 desc[UR30][R6.64+0x8], R4 ;  /* 0x000008040600b986 */ /* 0x0003e2000c101b1e */
[----:B------:R-:W-:Y:S01]  /*0340*/  PLOP3.LUT P2, PT, PT, PT, UP0, 0x80, 0x0 ;  /* 0x000000000000781c */ /* 0x000fe20003f4f008 */
[----:B------:R-:W-:Y:S02]  /*0350*/  @UP1 UIMAD.WIDE UR10, UR8, 0x4, UR10 ;  /* 0x00000004080a18a5 */ /* 0x000fe4000f8e020a */
[----:B-1----:R-:W2:Y:S04]  /*0360*/  @P0 LDG.E R7, desc[UR30][R2.64] ;  /* 0x0000001e02070981 */ /* 0x002ea8000c1e1900 */
[----:B------:R1:W3:Y:S01]  /*0370*/  @P0 LDG.E R6, desc[UR30][R2.64+0x4] ;  /* 0x0000041e02060981 */ /* 0x0002e2000c1e1900 */
[----:B------:R-:W-:Y:S02]  /*0380*/  IMAD.U32 R4, RZ, RZ, UR10 ;  /* 0x0000000aff047e24 */ /* 0x000fe4000f8e00ff */
[----:B------:R-:W-:-:S05]  /*0390*/  IMAD.U32 R5, RZ, RZ, UR11 ;  /* 0x0000000bff057e24 */ /* 0x000fca000f8e00ff */
[----:B------:R-:W4:Y:S01]  /*03a0*/  @P1 LDG.E R4, desc[UR30][R4.64] ;  /* 0x0000001e04041981 */ /* 0x000f22000c1e1900 */
[----:B-1----:R-:W-:Y:S02]  /*03b0*/  IMAD.U32 R2, RZ, RZ, UR6 ;  /* 0x00000006ff027e24 */ /* 0x002fe4000f8e00ff */
[----:B------:R-:W-:-:S05]  /*03c0*/  IMAD.U32 R3, RZ, RZ, UR7 ;  /* 0x00000007ff037e24 */ /* 0x000fca000f8e00ff */
[----:B------:R-:W5:Y:S01]  /*03d0*/  @!P2 LDG.E R0, desc[UR30][R2.64] ;  /* 0x0000001e0200a981 */ /* 0x000f62000c1e1900 */
[----:B------:R-:W-:Y:S01]  /*03e0*/  UMOV UR16, 0xffffffff ;  /* 0xffffffff00107882 */ /* 0x000fe20000000000 */
[----:B------:R-:W-:Y:S01]  /*03f0*/  UMOV UR9, URZ ;  /* 0x0000003f00097c82 */ /* 0x000fe20008000000 */
[----:B------:R-:W-:Y:S01]  /*0400*/  UMOV UR14, 0xffffffff ;  /* 0xffffffff000e7882 */ /* 0x000fe20000000000 */
[----:B------:R-:W-:Y:S02]  /*0410*/  SHF.R.S32.HI R10, RZ, 0x1f, R103 ;  /* 0x0000001fff0a7819 */ /* 0x000fe40000011467 */
[----:B--2---:R-:W-:Y:S02]  /*0420*/  @P0 R2UR UR16, R7 ;  /* 0x00000000071002ca */ /* 0x004fe400000e0000 */
[----:B---3--:R-:W-:Y:S02]  /*0430*/  @P0 R2UR UR18, R6 ;  /* 0x00000000061202ca */ /* 0x008fe400000e0000 */
[----:B------:R-:W-:-:S04]  /*0440*/  ISETP.NE.U32.AND P0, PT, RZ, UR4, PT ;  /* 0x00000004ff007c0c */ /* 0x000fc8000bf05070 */
[----:B------:R-:W-:Y:S01]  /*0450*/  ISETP.NE.AND.EX P0, PT, RZ, UR5, PT, P0 ;  /* 0x00000005ff007c0c */ /* 0x000fe2000bf05300 */
[----:B------:R-:W-:-:S06]  /*0460*/  ULDC.U8 UR5, c[0x0][0x388] ;  /* 0x0000e20000057ab9 */ /* 0x000fcc0000000000 */
[----:B------:R-:W-:Y:S01]  /*0470*/  @UP2 UIADD3 UR18, UR18, -UR16, URZ ;  /* 0x8000001012122290 */ /* 0x000fe2000fffe03f */
[----:B----4-:R-:W-:Y:S02]  /*0480*/  @P1 R2UR UR9, R4 ;  /* 0x00000000040912ca */ /* 0x010fe400000e0000 */
[----:B------:R-:W-:-:S04]  /*0490*/  LEA.HI R4, R10, R103, RZ, 0x5 ;  /* 0x000000670a047211 */ /* 0x000fc800078f28ff */
[----:B------:R-:W-:Y:S01]  /*04a0*/  @!UP2 ULDC UR18, c[0x0][0x2c4] ;  /* 0x0000b1000012aab9 */ /* 0x000fe20000000800 */
[----:B-----5:R-:W-:Y:S01]  /*04b0*/  @!P2 R2UR UR14, R0 ;  /* 0x00000000000ea2ca */ /* 0x020fe200000e0000 */
[----:B------:R-:W-:-:S14]  /*04c0*/  @!P0 BRA `(.L_x_884) ;  /* 0x00000000001c8947 */ /* 0x000fdc0003800000 */
[----:B------:R-:W-:-:S13]  /*04d0*/  PLOP3.LUT P0, PT, PT, PT, UP3, 0x80, 0x0 ;  /* 0x000000000000781c */ /* 0x000fda0003f0f038 */
[----:B------:R-:W2:Y:S04]  /*04e0*/  @P0 LDG.E R0, desc[UR30][R2.64+0x4] ;  /* 0x0000041e02000981 */ /* 0x000ea8000c1e1900 */
[----:B------:R-:W3:Y:S01]  /*04f0*/  @!P0 LDG.E R2, desc[UR30][R2.64] ;  /* 0x0000001e02028981 */ /* 0x000ee2000c1e1900 */
[----:B--2---:R-:W-:-:S13]  /*0500*/  @P0 R2UR UR4, R0 ;  /* 0x00000000000402ca */ /* 0x004fda00000e0000 */
[----:B------:R-:W-:-:S07]  /*0510*/  @UP3 UIADD3 UR4, UR4, -UR14, URZ ;  /* 0x8000000e04043290 */ /* 0x000fce000fffe03f */
[----:B---3--:R-:W-:Y:S01]  /*0520*/  @!P0 R2UR UR4, R2 ;  /* 0x00000000020482ca */ /* 0x008fe200000e0000 */
[----:B------:R-:W-:-:S14]  /*0530*/  BRA `(.L_x_885) ;  /* 0x0000000000047947 */ /* 0x000fdc0003800000 */
.L_x_884:
[----:B------:R-:W-:-:S05]  /*0540*/  ULDC UR4, c[0x0][0x2c8] ;  /* 0x0000b20000047ab9 */ /* 0x000fca0000000800 */
.L_x_885:
        /* <DEDUP_REMOVED lines=27> */
[----:B------:R-:W-:Y:S01]  /*0700*/  ULDC UR19, c[0x0][0x270] ;  /* 0x00009c0000137ab9 */ /* 0x000fe20000000800 */
[----:B------:R-:W-:Y:S01]  /*0710*/  LOP3.LUT R0, R4, 0xffffffe0, RZ, 0xc0, !PT ;  /* 0xffffffe004007812 */ /* 0x000fe200078ec0ff */
[----:B------:R-:W-:Y:S01]  /*0720*/  UIMAD UR19, UR8, UR19, UR15 ;  /* 0x00000013081372a4 */ /* 0x000fe2000f8e020f */
[----:B------:R-:W-:Y:S01]  /*0730*/  ULDC UR36, c[0x0][0x2d4] ;  /* 0x0000b50000247ab9 */ /* 0x000fe20000000800 */
[----:B------:R-:W-:Y:S02]  /*0740*/  UISETP.NE.AND UP1, UPT, UR16, -0x1, UPT ;  /* 0xffffffff1000788c */ /* 0x000fe4000bf25270 */
[----:B------:R-:W-:Y:S01]  /*0750*/  IMAD.IADD R5, R103, 0x1, -R0 ;  /* 0x0000000167057824 */ /* 0x000fe200078e0a00 */
[----:B------:R-:W-:Y:S02]  /*0760*/  UIMAD UR36, UR19, UR36, UR35 ;  /* 0x00000024132472a4 */ /* 0x000fe4000f8e0223 */
[----:B------:R-:W-:Y:S02]  /*0770*/  USHF.L.U32 UR19, UR19, 0x5, URZ ;  /* 0x0000000513137899 */ /* 0x000fe4000800063f */
[----:B------:R-:W-:Y:S01]  /*0780*/  UISETP.NE.AND UP0, UPT, UR14, -0x1, UPT ;  /* 0xffffffff0e00788c */ /* 0x000fe2000bf05270 */
[--C-:B------:R-:W-:Y:S01]  /*0790*/  SHF.R.S32.HI R0, RZ, 0x1f, R5.reuse ;  /* 0x0000001fff007819 */ /* 0x100fe20000011405 */
[----:B------:R-:W-:Y:S01]  /*07a0*/  ULDC UR24, c[0x0][0x2d8] ;  /* 0x0000b60000187ab9 */ /* 0x000fe20000000800 */
[----:B------:R-:W-:Y:S01]  /*07b0*/  USHF.R.S32.HI UR23, URZ, 0x6, UR23 ;  /* 0x000000063f177899 */ /* 0x000fe20008011417 */
[----:B------:R-:W-:Y:S01]  /*07c0*/  IADD3 R105, P2, P1, R9, UR19, R5 ;  /* 0x0000001309697c10 */ /* 0x000fe2000f95e005 */
[----:B------:R-:W-:Y:S01]  /*07d0*/  @!UP1 USHF.R.S32.HI UR12, URZ, 0x1f, UR8 ;  /* 0x0000001f3f0c9899 */ /* 0x000fe20008011408 */
[----:B------:R-:W-:Y:S01]  /*07e0*/  PLOP3.LUT P0, PT, PT, PT, UP0, 0x80, 0x0 ;  /* 0x000000000000781c */ /* 0x000fe20003f0f008 */
[----:B------:R-:W-:Y:S01]  /*07f0*/  @!UP1 ULDC.64 UR6, c[0x0][0x228] ;  /* 0x00008a0000069ab9 */ /* 0x000fe20000000a00 */
[----:B------:R-:W-:Y:S01]  /*0800*/  @UP1 ULDC.64 UR10, c[0x0][0x240] ;  /* 0x00009000000a1ab9 */ /* 0x000fe20000000a00 */
[----:B------:R1:W-:Y:S01]  /*0810*/  STL [R1+0xc0], R105 ;  /* 0x0000c06901007387 */ /* 0x0003e20000100800 */
[----:B------:R-:W-:-:S02]  /*0820*/  @!UP1 UIMAD UR12, UR12, UR6, URZ ;  /* 0x000000060c0c92a4 */ /* 0x000fc4000f8e023f */
[----:B------:R-:W-:Y:S02]  /*0830*/  @UP1 UIMAD.WIDE.U32 UR20, UR16, UR10, URZ ;  /* 0x0000000a101412a5 */ /* 0x000fe4000f8e003f */
[----:B------:R-:W-:Y:S02]  /*0840*/  @UP0 UIADD3 UR25, UR9, UR14, URZ ;  /* 0x0000000e09190290 */ /* 0x000fe4000fffe03f */
[----:B------:R-:W-:Y:S02]  /*0850*/  @UP1 UIMAD UR4, UR16, UR11, UR21 ;  /* 0x0000000b100412a4 */ /* 0x000fe4000f8e0215 */
[----:B------:R-:W-:Y:S02]  /*0860*/  @!UP1 UIMAD UR7, UR8, UR7, UR12 ;  /* 0x00000007080792a4 */ /* 0x000fe4000f8e020c */
[----:B------:R-:W-:Y:S01]  /*0870*/  @!UP1 UIMAD.WIDE.U32 UR10, UR8, UR6, URZ ;  /* 0x00000006080a92a5 */ /* 0x000fe2000f8e003f */
[----:B------:R-:W-:Y:S01]  /*0880*/  @UP0 ULDC.64 UR12, c[0x0][0x248] ;  /* 0x00009200000c0ab9 */ /* 0x000fe20000000a00 */
[----:B------:R-:W-:-:S02]  /*0890*/  USHF.R.S32.HI UR6, URZ, 0x1f, UR19 ;  /* 0x0000001f3f067899 */ /* 0x000fc40008011413 */
[----:B------:R-:W-:Y:S02]  /*08a0*/  @UP0 UIMAD.WIDE.U32 UR26, UR25, UR12, URZ ;  /* 0x0000000c191a02a5 */ /* 0x000fe4000f8e003f */
[----:B------:R-:W-:Y:S02]  /*08b0*/  @UP0 UIMAD UR25, UR25, UR13, URZ ;  /* 0x0000000d191902a4 */ /* 0x000fe4000f8e023f */
[----:B------:R-:W-:Y:S01]  /*08c0*/  UIMAD UR36, UR36, UR24, URZ ;  /* 0x00000018242472a4 */ /* 0x000fe2000f8e023f */
[----:B------:R-:W-:Y:S01]  /*08d0*/  IADD3.X R104, R8, UR6, R0, P2, P1 ;  /* 0x0000000608687c10 */ /* 0x000fe200097e2400 */
[----:B------:R-:W-:Y:S02]  /*08e0*/  @UP0 UIADD3 UR25, UR27, UR25, URZ ;  /* 0x000000191b190290 */ /* 0x000fe4000fffe03f */
[----:B------:R-:W-:Y:S01]  /*08f0*/  @!UP1 UIADD3 UR4, UR11, UR7, URZ ;  /* 0x000000070b049290 */ /* 0x000fe2000fffe03f */
[----:B------:R-:W-:Y:S01]  /*0900*/  @!UP1 UMOV UR20, UR10 ;  /* 0x0000000a00149c82 */ /* 0x000fe20008000000 */
[----:B-1----:R-:W-:Y:S10]  /*0910*/  @P0 BRA `(.L_x_887) ;  /* 0x0000000000300947 */ /* 0x002ff40003800000 */
        /* <DEDUP_REMOVED lines=12> */
.L_x_887:
[----:B------:R-:W-:Y:S01]  /*09e0*/  ULDC UR6, c[0x0][0x278] ;  /* 0x00009e0000067ab9 */ /* 0x000fe20000000800 */
[----:B------:R-:W1:Y:S01]  /*09f0*/  S2R R2, SR_CTAID.Z ;  /* 0x0000000000027919 */ /* 0x000e620000002700 */
[----:B------:R-:W-:Y:S01]  /*0a00*/  IMAD.U32 R0, RZ, RZ, UR6 ;  /* 0x00000006ff007e24 */ /* 0x000fe2000f8e00ff */
[----:B------:R-:W-:Y:S01]  /*0a10*/  UMOV UR38, URZ ;  /* 0x0000003f00267c82 */ /* 0x000fe20008000000 */
[--C-:B------:R-:W-:Y:S01]  /*0a20*/  SHF.R.S32.HI R252, RZ, 0x5, R4.reuse ;  /* 0x00000005fffc7819 */ /* 0x100fe20000011404 */
[----:B------:R-:W-:Y:S01]  /*0a30*/  @UP0 UIADD3 UR14, UR9, UR14, URZ ;  /* 0x0000000e090e0290 */ /* 0x000fe2000fffe03f */
[----:B------:R-:W-:Y:S01]  /*0a40*/  SHF.R.S32.HI R3, RZ, 0x1f, R4 ;  /* 0x0000001fff037819 */ /* 0x000fe20000011404 */
[----:B------:R-:W-:Y:S01]  /*0a50*/  IMAD.U32 R12, RZ, RZ, UR17 ;  /* 0x00000011ff0c7e24 */ /* 0x000fe2000f8e00ff */
[----:B------:R-:W-:Y:S01]  /*0a60*/  IABS R0, R0 ;  /* 0x0000000000007213 */ /* 0x000fe20000000000 */
[----:B------:R-:W-:-:S03]  /*0a70*/  USHF.R.S32.HI UR19, URZ, 0x1f, UR15 ;  /* 0x0000001f3f137899 */ /* 0x000fc6000801140f */
        /* <DEDUP_REMOVED lines=9> */
[----:B------:R-:W-:Y:S01]  /*0b10*/  LOP3.LUT R2, R0, 0xfffffff8, RZ, 0xc0, !PT ;  /* 0xfffffff800027812 */ /* 0x000fe200078ec0ff */
[----:B------:R-:W-:Y:S01]  /*0b20*/  UIADD3 UR11, URZ, -UR39, URZ ;  /* 0x800000273f0b7290 */ /* 0x000fe2000fffe03f */
[----:B------:R-:W-:Y:S02]  /*0b30*/  SHF.R.S32.HI R134, RZ, 0x3, R0 ;  /* 0x00000003ff867819 */ /* 0x000fe40000011400 */
[----:B------:R-:W-:Y:S01]  /*0b40*/  LEA.HI R0, R3, R252, RZ, 0x2 ;  /* 0x000000fc03007211 */ /* 0x000fe200078f10ff */
[----:B------:R-:W-:Y:S01]  /*0b50*/  UIMAD UR11, UR11, UR10, URZ ;  /* 0x0000000a0b0b72a4 */ /* 0x000fe2000f8e023f */
[----:B------:R-:W-:Y:S01]  /*0b60*/  IMAD.IADD R33, R103, 0x1, -R2 ;  /* 0x0000000167217824 */ /* 0x000fe200078e0a02 */
[----:B------:R-:W-:Y:S01]  /*0b70*/  SHF.R.S32.HI R3, RZ, 0x1f, R5 ;  /* 0x0000001fff037819 */ /* 0x000fe20000011405 */
[----:B------:R-:W-:Y:S01]  /*0b80*/  IMAD.SHL.U32 R2, R134, 0x40, RZ ;  /* 0x0000004086027824 */ /* 0x000fe200078e00ff */
[----:B------:R-:W-:Y:S01]  /*0b90*/  UIMAD.WIDE.U32 UR38, UR39, UR11, UR38 ;  /* 0x0000000b272672a5 */ /* 0x000fe2000f8e0026 */
[----:B------:R-:W-:Y:S01]  /*0ba0*/  LOP3.LUT R0, R0, 0xffffffc, RZ, 0xc0, !PT ;  /* 0x0ffffffc00007812 */ /* 0x000fe200078ec0ff */
[----:B------:R-:W-:Y:S01]  /*0bb0*/  IMAD.SHL.U32 R28, R33, 0x8, RZ ;  /* 0x00000008211c7824 */ /* 0x000fe200078e00ff */
[----:B------:R-:W-:-:S02]  /*0bc0*/  SHF.R.S32.HI R135, RZ, 0x1f, R134 ;  /* 0x0000001fff877819 */ /* 0x000fc40000011486 */
[----:B------:R-:W-:Y:S01]  /*0bd0*/  LOP3.LUT R2, R2, 0x1c0, RZ, 0xc0, !PT ;  /* 0x000001c002027812 */ /* 0x000fe200078ec0ff */
[----:B------:R-:W-:Y:S01]  /*0be0*/  IMAD.IADD R4, R252, 0x1, -R0 ;  /* 0x00000001fc047824 */ /* 0x000fe200078e0a00 */
[----:B------:R-:W-:Y:S01]  /*0bf0*/  UMOV UR11, UR39 ;  /* 0x00000027000b7c82 */ /* 0x000fe20008000000 */
[----:B------:R-:W-:Y:S01]  /*0c00*/  LEA.HI R0, R3, R5, RZ, 0x2 ;  /* 0x0000000503007211 */ /* 0x000fe200078f10ff */
[----:B------:R-:W-:Y:S01]  /*0c10*/  UIMAD.WIDE.U32 UR38, UR11, UR7, URZ ;  /* 0x000000070b2672a5 */ /* 0x000fe2000f8e003f */
[----:B------:R-:W-:Y:S01]  /*0c20*/  LOP3.LUT R6, R2, 0x38, R28, 0xf8, !PT ;  /* 0x0000003802067812 */ /* 0x000fe200078ef81c */
[----:B------:R-:W-:Y:S01]  /*0c30*/  IMAD.WIDE R12, R12, 0x40, R134 ;  /* 0x000000400c0c7825 */ /* 0x000fe200078e0286 */
[----:B------:R-:W-:Y:S02]  /*0c40*/  SHF.R.U32.HI R3, RZ, 0x3, R2 ;  /* 0x00000003ff037819 */ /* 0x000fe40000011602 */
[----:B------:R-:W-:Y:S02]  /*0c50*/  SHF.R.S32.HI R2, RZ, 0x2, R0 ;  /* 0x00000002ff027819 */ /* 0x000fe40000011400 */
[----:B------:R-:W-:Y:S01]  /*0c60*/  UMOV UR22, UR39 ;  /* 0x0000002700167c82 */ /* 0x000fe20008000000 */
[----:B------:R-:W-:Y:S01]  /*0c70*/  LOP3.LUT R0, R0, 0x7ffffffc, RZ, 0xc0, !PT ;  /* 0x7ffffffc00007812 */ /* 0x000fe200078ec0ff */
[----:B------:R-:W-:Y:S01]  /*0c80*/  UIADD3 UR11, -UR22, URZ, URZ ;  /* 0x0000003f160b7290 */ /* 0x000fe2000fffe13f */
[----:B------:R-:W-:Y:S01]  /*0c90*/  LOP3.LUT R7, R6, R3, RZ, 0x3c, !PT ;  /* 0x0000000306077212 */ /* 0x000fe200078e3cff */
[----:B------:R-:W-:Y:S01]  /*0ca0*/  IMAD R6, R4, 0x10, R2 ;  /* 0x0000001004067824 */ /* 0x000fe200078e0202 */
[----:B------:R-:W-:Y:S01]  /*0cb0*/  LEA.HI R2, R10, R103, RZ, 0x6 ;  /* 0x000000670a027211 */ /* 0x000fe200078f30ff */
[----:B------:R-:W-:Y:S01]  /*0cc0*/  UIMAD UR7, UR10, UR11, UR7 ;  /* 0x0000000b0a0772a4 */ /* 0x000fe2000f8e0207 */
[----:B------:R-:W-:Y:S01]  /*0cd0*/  IMAD.IADD R0, R5, 0x1, -R0 ;  /* 0x0000000105007824 */ /* 0x000fe200078e0a00 */
[----:B------:R-:W-:-:S02]  /*0ce0*/  SHF.R.S32.HI R29, RZ, 0x1f, R28 ;  /* 0x0000001fff1d7819 */ /* 0x000fc4000001141c */
[----:B------:R-:W-:Y:S01]  /*0cf0*/  UISETP.GT.U32.AND UP1, UPT, UR10, UR7, UPT ;  /* 0x000000070a00728c */ /* 0x000fe2000bf24070 */
[----:B------:R-:W-:Y:S02]  /*0d00*/  IMAD.SHL.U32 R2, R2, 0x8, RZ ;  /* 0x0000000802027824 */ /* 0x000fe400078e00ff */
[----:B------:R-:W-:-:S08]  /*0d10*/  IMAD.SHL.U32 R0, R0, 0x2, RZ ;  /* 0x0000000200007824 */ /* 0x000fd000078e00ff */
        /* <DEDUP_REMOVED lines=29> */
.L_x_888:
[----:B------:R-:W-:Y:S01]  /*0ef0*/  IMAD R3, R135, UR12, RZ ;  /* 0x0000000c87037c24 */ /* 0x000fe2000f8e02ff */
[----:B------:R-:W-:Y:S01]  /*0f00*/  LOP3.LUT R7, R7, 0xfffffe00, R2, 0xf8, !PT ;  /* 0xfffffe0007077812 */ /* 0x000fe200078ef802 */
[----:B------:R-:W-:Y:S01]  /*0f10*/  IMAD R101, R6, UR24, R0 ;  /* 0x0000001806657c24 */ /* 0x000fe2000f8e0200 */
[----:B------:R-:W-:Y:S01]  /*0f20*/  IADD3 R2, P0, R28, UR20, RZ ;  /* 0x000000141c027c10 */ /* 0x000fe2000ff1e0ff */
[----:B------:R-:W-:Y:S01]  /*0f30*/  IMAD R0, R134, UR13, R3 ;  /* 0x0000000d86007c24 */ /* 0x000fe2000f8e0203 */
[----:B------:R-:W-:Y:S01]  /*0f40*/  ULDC.64 UR6, c[0x0][0x258] ;  /* 0x0000960000067ab9 */ /* 0x000fe20000000a00 */
[----:B------:R-:W-:Y:S01]  /*0f50*/  VIADD R110, R28, 0x40 ;  /* 0x000000401c6e7836 */ /* 0x000fe20000000000 */
[----:B------:R-:W-:Y:S01]  /*0f60*/  IADD3.X R3, R29, UR4, RZ, P0, !PT ;  /* 0x000000041d037c10 */ /* 0x000fe200087fe4ff */
[----:B------:R-:W-:Y:S01]  /*0f70*/  IMAD.U32 R14, RZ, RZ, UR6 ;  /* 0x00000006ff0e7e24 */ /* 0x000fe2000f8e00ff */
[----:B------:R-:W-:Y:S01]  /*0f80*/  UIMAD UR19, UR19, UR6, URZ ;  /* 0x00000006131372a4 */ /* 0x000fe2000f8e023f */
[----:B------:R-:W1:Y:S01]  /*0f90*/  S2UR UR4, SR_CgaCtaId ;  /* 0x00000000000479c3 */ /* 0x000e620000008800 */
[----:B------:R-:W-:Y:S01]  /*0fa0*/  ULDC.64 UR8, c[0x0][0x260] ;  /* 0x0000980000087ab9 */ /* 0x000fe20000000a00 */
[----:B------:R-:W-:Y:S01]  /*0fb0*/  IMAD.WIDE.U32 R14, R14, UR15, R2 ;  /* 0x0000000f0e0e7c25 */ /* 0x000fe2000f8e0002 */
[----:B------:R-:W-:Y:S01]  /*0fc0*/  UIMAD UR15, UR15, UR7, UR19 ;  /* 0x000000070f0f72a4 */ /* 0x000fe2000f8e0213 */
[C---:B------:R-:W-:Y:S01]  /*0fd0*/  IADD3 R109, R28.reuse, 0x80, RZ ;  /* 0x000000801c6d7810 */ /* 0x040fe20007ffe0ff */
[----:B------:R2:W-:Y:S01]  /*0fe0*/  STL [R1+0x7c], R110 ;  /* 0x00007c6e01007387 */ /* 0x0005e20000100800 */
[----:B------:R-:W-:Y:S01]  /*0ff0*/  ULDC.64 UR6, c[0x0][0x268] ;  /* 0x00009a0000067ab9 */ /* 0x000fe20000000a00 */
[----:B------:R-:W-:Y:S01]  /*1000*/  VIADD R108, R28, 0xc0 ;  /* 0x000000c01c6c7836 */ /* 0x000fe20000000000 */
[----:B------:R-:W-:Y:S01]  /*1010*/  MOV R34, UR6 ;  /* 0x0000000600227c02 */ /* 0x000fe20008000f00 */
[----:B------:R-:W-:Y:S01]  /*1020*/  IMAD.U32 R35, RZ, RZ, UR8 ;  /* 0x00000008ff237e24 */ /* 0x000fe2000f8e00ff */
[----:B------:R2:W-:Y:S01]  /*1030*/  STL [R1+0x78], R109 ;  /* 0x0000786d01007387 */ /* 0x0005e20000100800 */
[----:B------:R-:W-:Y:S01]  /*1040*/  IMAD.WIDE.U32 R4, R134, UR12, R28 ;  /* 0x0000000c86047c25 */ /* 0x000fe2000f8e001c */
[----:B------:R-:W-:Y:S01]  /*1050*/  UIADD3 UR35, -UR35, UR18, URZ ;  /* 0x0000001223237290 */ /* 0x000fe2000fffe13f */
[----:B------:R-:W-:Y:S01]  /*1060*/  BSSY B0, `(.L_x_889) ;  /* 0x0000049000007945 */ /* 0x000fe20003800000 */
[----:B------:R2:W-:Y:S01]  /*1070*/  STL [R1+0x80], R108 ;  /* 0x0000806c01007387 */ /* 0x0005e20000100800 */
[----:B------:R-:W-:Y:S01]  /*1080*/  UMOV UR37, 0x400 ;  /* 0x0000040000257882 */ /* 0x000fe20000000000 */
[----:B------:R-:W-:Y:S01]  /*1090*/  IADD3 R20, P1, R4, UR26, RZ ;  /* 0x0000001a04147c10 */ /* 0x000fe2000ff3e0ff */
[----:B------:R-:W-:Y:S01]  /*10a0*/  UIMAD UR34, UR14, UR8, URZ ;  /* 0x000000080e2272a4 */ /* 0x000fe2000f8e023f */
[----:B------:R2:W-:Y:S01]  /*10b0*/  STL [R1+0x9c], R35 ;  /* 0x00009c2301007387 */ /* 0x0005e20000100800 */
[----:B------:R-:W-:Y:S01]  /*10c0*/  LEA.HI R4, R10, R103, RZ, 0x4 ;  /* 0x000000670a047211 */ /* 0x000fe200078f20ff */
[----:B------:R-:W-:Y:S01]  /*10d0*/  UIADD3 UR21, UR23, -0x1, URZ ;  /* 0xffffffff17157890 */ /* 0x000fe2000fffe03f */
[----:B------:R-:W-:Y:S01]  /*10e0*/  IADD3.X R21, R5, UR25, R0, P1, !PT ;  /* 0x0000001905157c10 */ /* 0x000fe20008ffe400 */
[----:B------:R2:W-:Y:S01]  /*10f0*/  STL [R1+0xa0], R34 ;  /* 0x0000a02201007387 */ /* 0x0005e20000100800 */
[----:B------:R-:W-:Y:S01]  /*1100*/  ISETP.GE.AND P0, PT, R134, UR35, PT ;  /* 0x0000002386007c0c */ /* 0x000fe2000bf06270 */
[----:B------:R-:W-:Y:S01]  /*1110*/  UIMAD UR14, UR14, UR6, URZ ;  /* 0x000000060e0e72a4 */ /* 0x000fe2000f8e023f */
[C---:B------:R-:W-:Y:S01]  /*1120*/  LOP3.LUT R0, R4.reuse, 0xfffffff0, RZ, 0xc0, !PT ;  /* 0xfffffff004007812 */ /* 0x040fe200078ec0ff */
[----:B-1----:R-:W-:Y:S01]  /*1130*/  ULEA UR4, UR4, UR37, 0x18 ;  /* 0x0000002504047291 */ /* 0x002fe2000f8ec03f */
[----:B------:R-:W-:Y:S01]  /*1140*/  SHF.R.S32.HI R19, RZ, 0x4, R4 ;  /* 0x00000004ff137819 */ /* 0x000fe20000011404 */
[----:B------:R-:W-:Y:S01]  /*1150*/  UIMAD UR9, UR22, UR9, UR34 ;  /* 0x00000009160972a4 */ /* 0x000fe2000f8e0222 */
[----:B------:R-:W-:Y:S01]  /*1160*/  VIADD R11, R15, UR15 ;  /* 0x0000000f0f0b7c36 */ /* 0x000fe20008000000 */
[----:B------:R-:W-:Y:S01]  /*1170*/  USHF.R.S32.HI UR20, URZ, 0x1f, UR21 ;  /* 0x0000001f3f147899 */ /* 0x000fe20008011415 */
[----:B------:R-:W-:Y:S01]  /*1180*/  IMAD.IADD R18, R103, 0x1, -R0 ;  /* 0x0000000167127824 */ /* 0x000fe200078e0a00 */
[----:B------:R-:W-:Y:S01]  /*1190*/  UIMAD UR19, UR21, -0x40, UR29 ;  /* 0xffffffc0151378a4 */ /* 0x000fe2000f8e021d */
[----:B------:R-:W-:Y:S01]  /*11a0*/  LEA.HI R16, R4, R19, RZ, 0x1 ;  /* 0x0000001304107211 */ /* 0x000fe200078f08ff */
[----:B------:R-:W-:Y:S01]  /*11b0*/  UIMAD UR34, UR22, UR7, UR14 ;  /* 0x00000007162272a4 */ /* 0x000fe2000f8e020e */
[C---:B------:R-:W-:Y:S01]  /*11c0*/  VIADD R26, R134.reuse, 0x10 ;  /* 0x00000010861a7836 */ /* 0x040fe20000000000 */
[----:B------:R-:W-:Y:S01]  /*11d0*/  SHF.R.S32.HI R0, RZ, 0x1f, R18 ;  /* 0x0000001fff007819 */ /* 0x000fe20000011412 */
[C---:B------:R-:W-:Y:S01]  /*11e0*/  VIADD R30, R134.reuse, 0x30 ;  /* 0x00000030861e7836 */ /* 0x040fe20000000000 */
[----:B------:R-:W-:-:S02]  /*11f0*/  IADD3 R27, R134, 0x20, RZ ;  /* 0x00000020861b7810 */ /* 0x000fc40007ffe0ff */
[----:B------:R-:W-:Y:S02]  /*1200*/  LEA.HI R32, R0, R18, RZ, 0x3 ;  /* 0x0000001200207211 */ /* 0x000fe400078f18ff */
        /* <DEDUP_REMOVED lines=12> */
[----:B------:R-:W1:Y:S01]  /*12d0*/  @!P5 LDC.64 R6, c[0x0][0x210] ;  /* 0x00008400ff06db82 */ /* 0x000e620000000a00 */
[----:B------:R3:W-:Y:S07]  /*12e0*/  @P5 STS.128 [R210], RZ ;  /* 0x000000ffd2005388 */ /* 0x0007ee0000000c00 */
        /* <DEDUP_REMOVED lines=9> */
[----:B------:R3:W-:Y:S03]  /*1380*/  @!P5 LDGSTS.E.BYPASS.LTC128B.128 [R210], desc[UR30][R6.64] ;  /* 0x0000000006d2dfae */ /* 0x0007e6000b901d5e */
        /* <DEDUP_REMOVED lines=22> */
.L_x_890:
[----:B------:R-:W-:Y:S05]  /*14f0*/  BSYNC B0 ;  /* 0x0000000000007941 */ /* 0x000fea0003800000 */
.L_x_889:
[----:B------:R-:W-:Y:S01]  /*1500*/  ISETP.GE.AND P1, PT, R26, UR35, PT ;  /* 0x000000231a007c0c */ /* 0x000fe2000bf26270 */
[----:B------:R-:W-:Y:S01]  /*1510*/  ULEA UR6, UR23, UR36, 0x6 ;  /* 0x0000002417067291 */ /* 0x000fe2000f8e303f */
[----:B------:R-:W-:Y:S01]  /*1520*/  IMAD R0, R135, UR10, RZ ;  /* 0x0000000a87007c24 */ /* 0x000fe2000f8e02ff */
[----:B------:R-:W-:Y:S01]  /*1530*/  BSSY B0, `(.L_x_891) ;  /* 0x000003a000007945 */ /* 0x000fe20003800000 */
[----:B------:R-:W-:Y:S01]  /*1540*/  ISETP.GE.AND P5, PT, R27, UR35, PT ;  /* 0x000000231b007c0c */ /* 0x000fe2000bfa6270 */
[----:B------:R-:W-:Y:S01]  /*1550*/  UIADD3 UR6, UR6, -0x40, URZ ;  /* 0xffffffc006067890 */ /* 0x000fe2000fffe03f */
[----:B------:R-:W-:Y:S01]  /*1560*/  ISETP.GE.AND P6, PT, R30, UR35, PT ;  /* 0x000000231e007c0c */ /* 0x000fe2000bfc6270 */
[----:B------:R-:W-:Y:S01]  /*1570*/  IMAD.WIDE.U32 R22, R134, UR10, R28 ;  /* 0x0000000a86167c25 */ /* 0x000fe2000f8e001c */
[----:B------:R-:W-:Y:S02]  /*1580*/  LOP3.LUT R24, R16, 0xfffffffe, RZ, 0xc0, !PT ;  /* 0xfffffffe10187812 */ /* 0x000fe400078ec0ff */
[----:B------:R-:W-:Y:S01]  /*1590*/  LOP3.LUT R25, R32, 0xfffffff8, RZ, 0xc0, !PT ;  /* 0xfffffff820197812 */ /* 0x000fe200078ec0ff */
[----:B------:R-:W-:Y:S01]  /*15a0*/  IMAD.U32 R102, RZ, RZ, UR6 ;  /* 0x00000006ff667e24 */ /* 0x000fe2000f8e00ff */
[----:B------:R-:W-:Y:S01]  /*15b0*/  IADD3 R155, P0, R101, UR6, RZ ;  /* 0x00000006659b7c10 */ /* 0x000fe2000ff1e0ff */
[----:B------:R-:W-:Y:S01]  /*15c0*/  IMAD R31, R134, UR11, R0 ;  /* 0x0000000b861f7c24 */ /* 0x000fe2000f8e0200 */
[----:B------:R-:W-:Y:S11]  /*15d0*/  @P1 BRA `(.L_x_892) ;  /* 0x0000000000bc1947 */ /* 0x000ff60003800000 */
        /* <DEDUP_REMOVED lines=47> */
.L_x_892:
[----:B------:R-:W-:Y:S05]  /*18d0*/  BSYNC B0 ;  /* 0x0000000000007941 */ /* 0x000fea0003800000 */
.L_x_891:
        /* <DEDUP_REMOVED lines=49> */
.L_x_894:
[----:B------:R-:W-:Y:S05]  /*1bf0*/  BSYNC B0 ;  /* 0x0000000000007941 */ /* 0x000fea0003800000 */
.L_x_893:
[----:B------:R-:W-:Y:S01]  /*1c00*/  IMAD.WIDE.U32 R20, R35, UR22, R20 ;  /* 0x0000001623147c25 */ /* 0x000fe2000f8e0014 */
[----:B------:R-:W-:Y:S01]  /*1c10*/  USHF.L.U32 UR8, UR12, 0x6, URZ ;  /* 0x000000060c087899 */ /* 0x000fe2000800063f */
[----:B------:R-:W-:Y:S01]  /*1c20*/  BSSY B0, `(.L_x_895) ;  /* 0x0000034000007945 */ /* 0x000fe20003800000 */
[----:B------:R-:W-:Y:S02]  /*1c30*/  IADD3 R24, R19, -R24, RZ ;  /* 0x8000001813187210 */ /* 0x000fe40007ffe0ff */
[----:B------:R1:W-:Y:S01]  /*1c40*/  STL.64 [R1+0xb8], R20 ;  /* 0x0000b81401007387 */ /* 0x0003e20000100a00 */
[----:B------:R-:W-:Y:S01]  /*1c50*/  IADD3 R56, R18, -R25, RZ ;  /* 0x8000001912387210 */ /* 0x000fe20007ffe0ff */
[----:B------:R-:W-:Y:S06]  /*1c60*/  @P6 BRA `(.L_x_896) ;  /* 0x0000000000bc6947 */ /* 0x000fec0003800000 */
        /* <DEDUP_REMOVED lines=47> */
.L_x_896:
[----:B------:R-:W-:Y:S05]  /*1f60*/  BSYNC B0 ;  /* 0x0000000000007941 */ /* 0x000fea0003800000 */
.L_x_895:
[----:B------:R-:W-:Y:S01]  /*1f70*/  VIADD R107, R21, UR9 ;  /* 0x00000009156b7c36 */ /* 0x000fe20008000000 */
[----:B------:R-:W-:Y:S01]  /*1f80*/  USHF.L.U64.HI UR14, UR12, 0x6, UR13 ;  /* 0x000000060c0e7899 */ /* 0x000fe2000801020d */
[----:B------:R-:W-:Y:S01]  /*1f90*/  IMAD.MOV.U32 R106, RZ, RZ, R20 ;  /* 0x000000ffff6a7224 */ /* 0x000fe200078e0014 */
[----:B------:R-:W-:Y:S01]  /*1fa0*/  ISETP.GE.AND P2, PT, R134, UR19, PT ;  /* 0x0000001386007c0c */ /* 0x000fe2000bf46270 */
[----:B------:R-:W-:Y:S01]  /*1fb0*/  IMAD.U32 R100, RZ, RZ, UR8 ;  /* 0x00000008ff647e24 */ /* 0x000fe2000f8e00ff */
[----:B------:R-:W-:Y:S01]  /*1fc0*/  UIMAD UR6, UR14, UR21, URZ ;  /* 0x000000150e0672a4 */ /* 0x000fe2000f8e023f */
[----:B------:R-:W-:Y:S01]  /*1fd0*/  SHF.L.U32 R0, R56, 0x6, RZ ;  /* 0x0000000638007819 */ /* 0x000fe200000006ff */
[----:B------:R2:W-:Y:S01]  /*1fe0*/  STL.64 [R1+0xa8], R106 ;  /* 0x0000a86a01007387 */ /* 0x0005e20000100a00 */
[----:B-1-3--:R-:W-:Y:S01]  /*1ff0*/  IMAD.WIDE.U32 R2, R100, UR21, R106 ;  /* 0x0000001564027c25 */ /* 0x00afe2000f8e006a */
[----:B------:R-:W-:Y:S01]  /*2000*/  UIMAD UR6, UR20, UR8, UR6 ;  /* 0x00000008140672a4 */ /* 0x000fe2000f8e0206 */
[----:B------:R-:W-:Y:S01]  /*2010*/  BSSY B0, `(.L_x_897) ;  /* 0x000002c000007945 */ /* 0x000fe20003800000 */
[----:B------:R-:W-:-:S02]  /*2020*/  ISETP.GE.AND P1, PT, R26, UR19, PT ;  /* 0x000000131a007c0c */ /* 0x000fc4000bf26270 */
[----:B----4-:R-:W-:Y:S02]  /*2030*/  SHF.L.U32 R4, R24, 0x3, RZ ;  /* 0x0000000318047819 */ /* 0x010fe400000006ff */
[----:B------:R-:W-:Y:S01]  /*2040*/  VIADD R5, R3, UR6 ;  /* 0x0000000603057c36 */ /* 0x000fe20008000000 */
[----:B------:R-:W-:Y:S01]  /*2050*/  LOP3.LUT R0, R0, 0x1c0, RZ, 0xc0, !PT ;  /* 0x000001c000007812 */ /* 0x000fe200078ec0ff */
[----:B------:R-:W-:Y:S07]  /*2060*/  @P2 BRA `(.L_x_898) ;  /* 0x0000000000982947 */ /* 0x000fee0003800000 */
        /* <DEDUP_REMOVED lines=38> */
.L_x_898:
[----:B------:R-:W-:Y:S05]  /*22d0*/  BSYNC B0 ;  /* 0x0000000000007941 */ /* 0x000fea0003800000 */
.L_x_897:
[----:B-1-3--:R-:W-:Y:S01]  /*22e0*/  LOP3.LUT R6, R0, 0x8, R4, 0xf8, !PT ;  /* 0x0000000800067812 */ /* 0x00afe200078ef804 */
[----:B------:R-:W-:Y:S01]  /*22f0*/  USHF.L.U64.HI UR15, UR12, 0x4, UR13 ;  /* 0x000000040c0f7899 */ /* 0x000fe2000801020d */
[----:B------:R-:W-:Y:S01]  /*2300*/  SHF.R.U32.HI R0, RZ, 0x3, R0 ;  /* 0x00000003ff007819 */ /* 0x000fe20000011600 */
[----:B------:R-:W-:Y:S01]  /*2310*/  USHF.L.U32 UR35, UR12, 0x4, URZ ;  /* 0x000000040c237899 */ /* 0x000fe2000800063f */
[----:B------:R-:W-:Y:S01]  /*2320*/  IADD3 R16, P2, R22, UR28, RZ ;  /* 0x0000001c16107c10 */ /* 0x000fe2000ff5e0ff */
[----:B------:R-:W-:Y:S01]  /*2330*/  BSSY B0, `(.L_x_899) ;  /* 0x000002e000007945 */ /* 0x000fe20003800000 */
[----:B------:R-:W-:Y:S02]  /*2340*/  ISETP.GE.AND P5, PT, R27, UR19, PT ;  /* 0x000000131b007c0c */ /* 0x000fe4000bfa6270 */
[----:B------:R-:W-:Y:S02]  /*2350*/  ISETP.GE.AND P6, PT, R30, UR19, PT ;  /* 0x000000131e007c0c */ /* 0x000fe4000bfc6270 */
[----:B------:R-:W-:-:S02]  /*2360*/  LOP3.LUT R18, R6, R0, RZ, 0x3c, !PT ;  /* 0x0000000006127212 */ /* 0x000fc400078e3cff */
[----:B------:R-:W-:Y:S01]  /*2370*/  IADD3.X R17, R23, UR27, R31, P2, !PT ;  /* 0x0000001b17117c10 */ /* 0x000fe200097fe41f */
[----:B------:R-:W-:Y:S08]  /*2380*/  @P1 BRA `(.L_x_900) ;  /* 0x0000000000a01947 */ /* 0x000ff00003800000 */
[----:B------:R-:W-:Y:S01]  /*2390*/  ULDC UR6, c[0x0][0x2d0] ;  /* 0x0000b40000067ab9 */ /* 0x000fe20000000800 */
[----:B------:R-:W-:Y:S02]  /*23a0*/  IADD3 R0, P1, R2, UR35, RZ ;  /* 0x0000002302007c10 */ /* 0x000fe4000ff3e0ff */
[----:B------:R-:W-:Y:S02]  /*23b0*/  ISETP.GE.AND P2, PT, R28, UR6, PT ;  /* 0x000000061c007c0c */ /* 0x000fe4000bf46270 */
[----:B------:R-:W-:Y:S02]  /*23c0*/  ISETP.GE.AND P4, PT, R110, UR6, PT ;  /* 0x000000066e007c0c */ /* 0x000fe4000bf86270 */
[----:B------:R-:W-:Y:S02]  /*23d0*/  ISETP.GE.AND P3, PT, R109, UR6, PT ;  /* 0x000000066d007c0c */ /* 0x000fe4000bf66270 */
[----:B------:R-:W-:-:S07]  /*23e0*/  IADD3.X R10, R5, UR15, RZ, P1, !PT ;  /* 0x0000000f050a7c10 */ /* 0x000fce0008ffe4ff */
[----:B------:R-:W1:Y:S01]  /*23f0*/  @!P2 LDC.64 R6, c[0x0][0x218] ;  /* 0x00008600ff06ab82 */ /* 0x000e620000000a00 */
[----:B------:R3:W-:Y:S07]  /*2400*/  @P2 STS.128 [R210+0x8800], RZ ;  /* 0x008800ffd2002388 */ /* 0x0007ee0000000c00 */
[----:B------:R-:W4:Y:S08]  /*2410*/  @!P4 LDC.64 R8, c[0x0][0x218] ;  /* 0x00008600ff08cb82 */ /* 0x000f300000000a00 */
[----:B------:R-:W5:Y:S01]  /*2420*/  @!P3 LDC.64 R12, c[0x0][0x218] ;  /* 0x00008600ff0cbb82 */ /* 0x000f620000000a00 */
[----:B-1----:R-:W-:-:S04]  /*2430*/  @!P2 LEA R6, P1, R0, R6, 0x1 ;  /* 0x000000060006a211 */ /* 0x002fc800078208ff */
[C---:B------:R-:W-:Y:S02]  /*2440*/  @!P2 LEA.HI.X R7, R0.reuse, R7, R10, 0x1, P1 ;  /* 0x000000070007a211 */ /* 0x040fe400008f0c0a */
[----:B----4-:R-:W-:-:S03]  /*2450*/  @!P4 LEA R8, P1, R0, R8, 0x1 ;  /* 0x000000080008c211 */ /* 0x010fc600078208ff */
        /* <DEDUP_REMOVED lines=27> */
.L_x_900:
[----:B------:R-:W-:Y:S05]  /*2610*/  BSYNC B0 ;  /* 0x0000000000007941 */ /* 0x000fea0003800000 */
.L_x_899:
[----:B------:R-:W-:Y:S04]  /*2620*/  BSSY B0, `(.L_x_901) ;  /* 0x000002c000007945 */ /* 0x000fe80003800000 */
[----:B------:R-:W-:Y:S05]  /*2630*/  @P5 BRA `(.L_x_902) ;  /* 0x0000000000a85947 */ /* 0x000fea0003800000 */
[----:B------:R-:W-:Y:S01]  /*2640*/  ULDC UR6, c[0x0][0x2d0] ;  /* 0x0000b40000067ab9 */ /* 0x000fe20000000800 */
[----:B-1-3--:R-:W-:Y:S01]  /*2650*/  IMAD.U32 R6, RZ, RZ, UR12 ;  /* 0x0000000cff067e24 */ /* 0x00afe2000f8e00ff */
[----:B------:R-:W-:Y:S01]  /*2660*/  ISETP.GE.AND P4, PT, R110, UR6, PT ;  /* 0x000000066e007c0c */ /* 0x000fe2000bf86270 */
[----:B------:R-:W-:Y:S01]  /*2670*/  IMAD.U32 R12, RZ, RZ, UR13 ;  /* 0x0000000dff0c7e24 */ /* 0x000fe2000f8e00ff */
[----:B------:R-:W-:Y:S02]  /*2680*/  ISETP.GE.AND P5, PT, R28, UR6, PT ;  /* 0x000000061c007c0c */ /* 0x000fe4000bfa6270 */
[----:B------:R-:W-:Y:S02]  /*2690*/  ISETP.GE.AND P3, PT, R109, UR6, PT ;  /* 0x000000066d007c0c */ /* 0x000fe4000bf66270 */
[----:B------:R-:W-:-:S04]  /*26a0*/  LEA R0, P1, R6, R2, 0x5 ;  /* 0x0000000206007211 */ /* 0x000fc800078228ff */
[----:B------:R-:W-:-:S03]  /*26b0*/  LEA.HI.X R12, R6, R5, R12, 0x5, P1 ;  /* 0x00000005060c7211 */ /* 0x000fc600008f2c0c */
[----:B------:R-:W1:Y:S02]  /*26c0*/  @!P4 LDC.64 R8, c[0x0][0x218] ;  /* 0x00008600ff08cb82 */ /* 0x000e640000000a00 */
[----:B------:R4:W-:Y:S06]  /*26d0*/  @P5 STS.128 [R210+0x9000], RZ ;  /* 0x009000ffd2005388 */ /* 0x0009ec0000000c00 */
[----:B------:R-:W3:Y:S08]  /*26e0*/  @!P5 LDC.64 R10, c[0x0][0x218] ;  /* 0x00008600ff0adb82 */ /* 0x000ef00000000a00 */
[----:B------:R-:W5:Y:S01]  /*26f0*/  @!P3 LDC.64 R14, c[0x0][0x218] ;  /* 0x00008600ff0ebb82 */ /* 0x000f620000000a00 */
[----:B-1----:R-:W-:-:S04]  /*2700*/  @!P4 LEA R8, P1, R0, R8, 0x1 ;  /* 0x000000080008c211 */ /* 0x002fc800078208ff */
[----:B------:R-:W-:Y:S02]  /*2710*/  @!P4 LEA.HI.X R9, R0, R9, R12, 0x1, P1 ;  /* 0x000000090009c211 */ /* 0x000fe400008f0c0c */
        /* <DEDUP_REMOVED lines=28> */
.L_x_902:
[----:B------:R-:W-:Y:S05]  /*28e0*/  BSYNC B0 ;  /* 0x0000000000007941 */ /* 0x000fea0003800000 */
.L_x_901:
        /* <DEDUP_REMOVED lines=11> */
[----:B---34-:R-:W3:Y:S01]  /*29a0*/  @!P6 LDC.64 R8, c[0x0][0x218] ;  /* 0x00008600ff08eb82 */ /* 0x018ee20000000a00 */
[----:B------:R4:W-:Y:S07]  /*29b0*/  @P6 STS.128 [R210+0x9800], RZ ;  /* 0x009800ffd2006388 */ /* 0x0009ee0000000c00 */
[----:B-1----:R-:W1:Y:S08]  /*29c0*/  @!P5 LDC.64 R6, c[0x0][0x218] ;  /* 0x00008600ff06db82 */ /* 0x002e700000000a00 */
[----:B------:R-:W5:Y:S01]  /*29d0*/  @!P3 LDC.64 R10, c[0x0][0x218] ;  /* 0x00008600ff0abb82 */ /* 0x000f620000000a00 */
        /* <DEDUP_REMOVED lines=30> */
.L_x_904:
[----:B------:R-:W-:Y:S05]  /*2bc0*/  BSYNC B0 ;  /* 0x0000000000007941 */ /* 0x000fea0003800000 */
.L_x_903:
[----:B------:R-:W0:Y:S01]  /*2bd0*/  LDGDEPBAR ;  /* 0x00000000000079af */ /* 0x000e220000000000 */
[----:B------:R-:W-:Y:S01]  /*2be0*/  ISETP.GE.AND P3, PT, R134, UR19, PT ;  /* 0x0000001386007c0c */ /* 0x000fe2000bf66270 */
[----:B-1-34-:R-:W-:Y:S01]  /*2bf0*/  IMAD.WIDE.U32 R6, R34, UR22, R16 ;  /* 0x0000001622067c25 */ /* 0x01afe2000f8e0010 */
[----:B------:R-:W-:Y:S01]  /*2c00*/  UIMAD UR6, UR20, UR10, URZ ;  /* 0x0000000a140672a4 */ /* 0x000fe2000f8e023f */
[----:B------:R-:W-:Y:S01]  /*2c10*/  BSSY B0, `(.L_x_905) ;  /* 0x0000042000007945 */ /* 0x000fe20003800000 */
[----:B------:R-:W-:Y:S01]  /*2c20*/  UIMAD.WIDE.U32 UR12, UR21, UR10, URZ ;  /* 0x0000000a150c72a5 */ /* 0x000fe2000f8e003f */
[----:B------:R-:W-:Y:S01]  /*2c30*/  VIADD R8, R7, UR34 ;  /* 0x0000002207087c36 */ /* 0x000fe20008000000 */
[----:B------:R1:W-:Y:S01]  /*2c40*/  STL.64 [R1+0xb0], R6 ;  /* 0x0000b00601007387 */ /* 0x0003e20000100a00 */
[----:B------:R-:W-:Y:S01]  /*2c50*/  UIMAD UR6, UR21, UR11, UR6 ;  /* 0x0000000b150672a4 */ /* 0x000fe2000f8e0206 */
[----:B------:R-:W-:Y:S01]  /*2c60*/  IMAD.SHL.U32 R0, R33, 0x40, RZ ;  /* 0x0000004021007824 */ /* 0x000fe200078e00ff */
[----:B------:R-:W-:Y:S01]  /*2c70*/  ISETP.GE.AND P1, PT, R26, UR19, PT ;  /* 0x000000131a007c0c */ /* 0x000fe2000bf26270 */
[----:B------:R3:W-:Y:S01]  /*2c80*/  STL [R1+0x84], R8 ;  /* 0x0000840801007387 */ /* 0x0007e20000100800 */
[----:B------:R-:W-:Y:S01]  /*2c90*/  UIADD3 UR6, UR13, UR6, URZ ;  /* 0x000000060d067290 */ /* 0x000fe2000fffe03f */
[----:B------:R-:W-:Y:S01]  /*2ca0*/  IMAD.SHL.U32 R4, R134, 0x8, RZ ;  /* 0x0000000886047824 */ /* 0x000fe200078e00ff */
[----:B------:R-:W-:Y:S01]  /*2cb0*/  LOP3.LUT R0, R0, 0x1c0, RZ, 0xc0, !PT ;  /* 0x000001c000007812 */ /* 0x000fe200078ec0ff */
[----:B------:R-:W-:-:S02]  /*2cc0*/  IMAD.U32 R2, RZ, RZ, UR12 ;  /* 0x0000000cff027e24 */ /* 0x000fc4000f8e00ff */
[----:B------:R-:W-:Y:S01]  /*2cd0*/  IMAD.U32 R3, RZ, RZ, UR13 ;  /* 0x0000000dff037e24 */ /* 0x000fe2000f8e00ff */
[----:B------:R-:W-:Y:S01]  /*2ce0*/  LOP3.LUT R4, R0, 0x8, R4, 0xf8, !PT ;  /* 0x0000000800047812 */ /* 0x000fe200078ef804 */
[----:B------:R-:W-:Y:S01]  /*2cf0*/  IMAD.SHL.U32 R5, R32, 0x40, RZ ;  /* 0x0000004020057824 */ /* 0x000fe200078e00ff */
[----:B------:R-:W-:Y:S01]  /*2d00*/  SHF.R.U32.HI R0, RZ, 0x3, R0 ;  /* 0x00000003ff007819 */ /* 0x000fe20000011600 */
[----:B------:R-:W-:Y:S01]  /*2d10*/  IMAD.U32 R3, RZ, RZ, UR6 ;  /* 0x00000006ff037e24 */ /* 0x000fe2000f8e00ff */
[----:B------:R-:W-:-:S04]  /*2d20*/  DEPBAR.LE SB0, 0x0 ;  /* 0x000080000000791a */ /* 0x000fc80000000000 */
[----:B------:R-:W-:Y:S01]  /*2d30*/  BAR.SYNC.DEFER_BLOCKING 0x0 ;  /* 0x0000000000007b1d */ /* 0x000fe20000010000 */
[----:B------:R-:W-:Y:S02]  /*2d40*/  LOP3.LUT R0, R4, R0, RZ, 0x3c, !PT ;  /* 0x0000000004007212 */ /* 0x000fe400078e3cff */
[----:B------:R-:W-:Y:S02]  /*2d50*/  LOP3.LUT R5, R18, 0xfffffe00, R5, 0xf8, !PT ;  /* 0xfffffe0012057812 */ /* 0x000fe400078ef805 */
[----:B-1----:R-:W-:-:S04]  /*2d60*/  LEA R6, P2, R2, R6, 0x6 ;  /* 0x0000000602067211 */ /* 0x002fc800078430ff */
[----:B------:R-:W-:Y:S01]  /*2d70*/  LEA.HI.X R7, R2, R8, R3, 0x6, P2 ;  /* 0x0000000802077211 */ /* 0x000fe200010f3403 */
        /* <DEDUP_REMOVED lines=43> */
.L_x_906:
[----:B------:R-:W-:Y:S05]  /*3030*/  BSYNC B0 ;  /* 0x0000000000007941 */ /* 0x000fea0003800000 */
.L_x_905:
[----:B------:R2:W-:Y:S01]  /*3040*/  @P1 STS.128 [R210+0x10800], RZ ;  /* 0x010800ffd2001388 */ /* 0x0005e20000000c00 */
[----:B------:R-:W-:Y:S01]  /*3050*/  IMAD R0, R24, 0x200, R0 ;  /* 0x0000020018007824 */ /* 0x000fe200078e0200 */
[----:B------:R-:W-:Y:S01]  /*3060*/  BSSY B0, `(.L_x_907) ;  /* 0x0000035000007945 */ /* 0x000fe20003800000 */
[----:B-1--4-:R-:W-:Y:S01]  /*3070*/  IMAD R2, R252, 0x400, R5 ;  /* 0x00000400fc027824 */ /* 0x012fe200078e0205 */
[----:B------:R2:W-:Y:S01]  /*3080*/  @P1 STS.128 [R210+0x12800], RZ ;  /* 0x012800ffd2001388 */ /* 0x0005e20000000c00 */
[----:B------:R-:W-:Y:S02]  /*3090*/  ISETP.GE.AND P5, PT, R27, UR19, PT ;  /* 0x000000131b007c0c */ /* 0x000fe4000bfa6270 */
[----:B------:R-:W-:Y:S01]  /*30a0*/  ISETP.GE.AND P6, PT, R30, UR19, PT ;  /* 0x000000131e007c0c */ /* 0x000fe2000bfc6270 */
[----:B------:R2:W-:Y:S01]  /*30b0*/  @P1 STS.128 [R210+0x14800], RZ ;  /* 0x014800ffd2001388 */ /* 0x0005e20000000c00 */
[----:B------:R-:W-:Y:S02]  /*30c0*/  LEA R182, R0, UR4, 0x1 ;  /* 0x0000000400b67c11 */ /* 0x000fe4000f8e08ff */
[----:B------:R-:W-:Y:S01]  /*30d0*/  LEA R190, R2, UR4, 0x1 ;  /* 0x0000000402be7c11 */ /* 0x000fe2000f8e08ff */
[----:B------:R2:W-:Y:S01]  /*30e0*/  @P1 STS.128 [R210+0x16800], RZ ;  /* 0x016800ffd2001388 */ /* 0x0005e20000000c00 */
[----:B------:R-:W-:Y:S07]  /*30f0*/  @P1 BRA `(.L_x_908) ;  /* 0x0000000000ac1947 */ /* 0x000fee0003800000 */
        /* <DEDUP_REMOVED lines=9> */
[----:B------:R-:W1:Y:S01]  /*3190*/  @!P2 LDC.64 R2, c[0x0][0x220] ;  /* 0x00008800ff02ab82 */ /* 0x000e620000000a00 */
[----:B------:R4:W-:Y:S07]  /*31a0*/  @P2 STS.128 [R210+0x10800], RZ ;  /* 0x010800ffd2002388 */ /* 0x0009ee0000000c00 */
[----:B---3--:R-:W3:Y:S08]  /*31b0*/  @!P4 LDC.64 R8, c[0x0][0x220] ;  /* 0x00008800ff08cb82 */ /* 0x008ef00000000a00 */
        /* <DEDUP_REMOVED lines=31> */
.L_x_908:
[----:B------:R-:W-:Y:S05]  /*33b0*/  BSYNC B0 ;  /* 0x0000000000007941 */ /* 0x000fea0003800000 */
.L_x_907:
[----:B------:R1:W-:Y:S01]  /*33c0*/  @P5 STS.128 [R210+0x11000], RZ ;  /* 0x011000ffd2005388 */ /* 0x0003e20000000c00 */
[----:B------:R-:W-:Y:S03]  /*33d0*/  BSSY B0, `(.L_x_909) ;  /* 0x000002f000007945 */ /* 0x000fe60003800000 */
[----:B------:R1:W-:Y:S04]  /*33e0*/  @P5 STS.128 [R210+0x13000], RZ ;  /* 0x013000ffd2005388 */ /* 0x0003e80000000c00 */
[----:B------:R1:W-:Y:S04]  /*33f0*/  @P5 STS.128 [R210+0x15000], RZ ;  /* 0x015000ffd2005388 */ /* 0x0003e80000000c00 */
[----:B------:R1:W-:Y:S01]  /*3400*/  @P5 STS.128 [R210+0x17000], RZ ;  /* 0x017000ffd2005388 */ /* 0x0003e20000000c00 */
[----:B------:R-:W-:Y:S05]  /*3410*/  @P5 BRA `(.L_x_910) ;  /* 0x0000000000a85947 */ /* 0x000fea0003800000 */
[----:B------:R-:W-:Y:S01]  /*3420*/  ULDC UR6, c[0x0][0x2d0] ;  /* 0x0000b40000067ab9 */ /* 0x000fe20000000800 */
[----:B-1--4-:R-:W-:Y:S01]  /*3430*/  IMAD.U32 R2, RZ, RZ, UR10 ;  /* 0x0000000aff027e24 */ /* 0x012fe2000f8e00ff */
        /* <DEDUP_REMOVED lines=8> */
[----:B------:R-:W5:Y:S08]  /*34c0*/  @!P5 LDC.64 R12, c[0x0][0x220] ;  /* 0x00008800ff0cdb82 */ /* 0x000f700000000a00 */
[----:B---3--:R-:W3:Y:S01]  /*34d0*/  @!P3 LDC.64 R8, c[0x0][0x220] ;  /* 0x00008800ff08bb82 */ /* 0x008ee20000000a00 */
[----:B-1----:R-:W-:-:S04]  /*34e0*/  @!P4 LEA R10, P1, R0, R10, 0x1 ;  /* 0x0000000a000ac211 */ /* 0x002fc800078208ff */
[----:B------:R-:W-:Y:S02]  /*34f0*/  @!P4 LEA.HI.X R11, R0, R11, R2, 0x1, P1 ;  /* 0x0000000b000bc211 */ /* 0x000fe400008f0c02 */
        /* <DEDUP_REMOVED lines=28> */
.L_x_910:
[----:B------:R-:W-:Y:S05]  /*36c0*/  BSYNC B0 ;  /* 0x0000000000007941 */ /* 0x000fea0003800000 */
.L_x_909:
        /* <DEDUP_REMOVED lines=9> */
[----:B------:R-:W-:Y:S01]  /*3760*/  UIMAD UR7, UR11, 0x30, URZ ;  /* 0x000000300b0778a4 */ /* 0x000fe2000f8e023f */
[----:B------:R-:W-:Y:S01]  /*3770*/  ISETP.GE.AND P5, PT, R110, UR6, PT ;  /* 0x000000066e007c0c */ /* 0x000fe2000bfa6270 */
[----:B------:R-:W-:Y:S01]  /*3780*/  IMAD.WIDE.U32 R2, R2, 0x30, R6 ;  /* 0x0000003002027825 */ /* 0x000fe200078e0006 */
[----:B------:R-:W-:-:S03]  /*3790*/  ISETP.GE.AND P3, PT, R109, UR6, PT ;  /* 0x000000066d007c0c */ /* 0x000fc6000bf66270 */
[----:B------:R-:W-:-:S06]  /*37a0*/  VIADD R0, R3, UR7 ;  /* 0x0000000703007c36 */ /* 0x000fcc0008000000 */
[----:B------:R-:W1:Y:S01]  /*37b0*/  @!P6 LDC.64 R10, c[0x0][0x220] ;  /* 0x00008800ff0aeb82 */ /* 0x000e620000000a00 */
[----:B------:R4:W-:Y:S07]  /*37c0*/  @P6 STS.128 [R210+0x11800], RZ ;  /* 0x011800ffd2006388 */ /* 0x0009ee0000000c00 */
[----:B---3--:R-:W3:Y:S08]  /*37d0*/  @!P5 LDC.64 R8, c[0x0][0x220] ;  /* 0x00008800ff08db82 */ /* 0x008ef00000000a00 */
        /* <DEDUP_REMOVED lines=31> */
.L_x_912:
[----:B------:R-:W-:Y:S05]  /*39d0*/  BSYNC B0 ;  /* 0x0000000000007941 */ /* 0x000fea0003800000 */
.L_x_911:
[----:B-1-34-:R-:W-:Y:S01]  /*39e0*/  LDSM.16.M88.4 R8, [R190] ;  /* 0x00000000be08783b */ /* 0x01afe20000000200 */
        /* <DEDUP_REMOVED lines=8> */
[----:B------:R-:W-:Y:S02]  /*3a70*/  VIADD R194, R182, 0x8020 ;  /* 0x00008020b6c27836 */ /* 0x000fe40000000000 */
[----:B------:R-:W-:Y:S01]  /*3a80*/  IMAD.MOV.U32 R2, RZ, RZ, 0x20 ;  /* 0x00000020ff027424 */ /* 0x000fe200078e00ff */
[----:B------:R-:W3:Y:S01]  /*3a90*/  LDSM.16.M88.4 R24, [R182+0x9000] ;  /* 0x00900000b618783b */ /* 0x000ee20000000200 */
[----:B------:R-:W-:-:S02]  /*3aa0*/  IMAD R191, R4, 0x2, R190 ;  /* 0x0000000204bf7824 */ /* 0x000fc400078e02be */
[----:B------:R-:W-:Y:S01]  /*3ab0*/  @P1 VIADD R194, R0, 0xffffffe0 ;  /* 0xffffffe000c21836 */ /* 0x000fe20000000000 */
[----:B------:R-:W4:Y:S01]  /*3ac0*/  LDSM.16.M88.4 R44, [R182+0x9800] ;  /* 0x00980000b62c783b */ /* 0x000f220000000200 */
[----:B------:R-:W-:Y:S01]  /*3ad0*/  IMAD.MOV.U32 R0, RZ, RZ, 0x40 ;  /* 0x00000040ff007424 */ /* 0x000fe200078e00ff */
[----:B------:R-:W-:Y:S01]  /*3ae0*/  LOP3.LUT P1, RZ, R56, 0x4, RZ, 0xc0, !PT ;  /* 0x0000000438ff7812 */ /* 0x000fe2000782c0ff */
[----:B------:R-:W-:Y:S01]  /*3af0*/  IMAD.SHL.U32 R3, R103, 0x2, RZ ;  /* 0x0000000267037824 */ /* 0x000fe200078e00ff */
[----:B------:R-:W-:Y:S01]  /*3b00*/  LDSM.16.M88.4 R12, [R191] ;  /* 0x00000000bf0c783b */ /* 0x000fe20000000200 */
[----:B------:R-:W-:Y:S01]  /*3b10*/  VIADD R209, R194, 0x800 ;  /* 0x00000800c2d17836 */ /* 0x000fe20000000000 */
[----:B------:R-:W-:Y:S01]  /*3b20*/  SEL R2, R2, 0xffffffe0, !P1 ;  /* 0xffffffe002027807 */ /* 0x000fe20004800000 */
[----:B------:R-:W-:Y:S01]  /*3b30*/  VIADD R208, R194, 0x1000 ;  /* 0x00001000c2d07836 */ /* 0x000fe20000000000 */
[----:B------:R-:W5:Y:S01]  /*3b40*/  LDSM.16.M88.4 R52, [R194] ;  /* 0x00000000c234783b */ /* 0x000f620000000200 */
[----:B------:R-:W-:Y:S01]  /*3b50*/  SEL R0, R0, 0xffffffc0, !P2 ;  /* 0xffffffc000007807 */ /* 0x000fe20005000000 */
[----:B------:R-:W-:Y:S01]  /*3b60*/  VIADD R207, R194, 0x1800 ;  /* 0x00001800c2cf7836 */ /* 0x000fe20000000000 */
[----:B------:R-:W-:Y:S01]  /*3b70*/  LOP3.LUT R3, R3, 0x6, RZ, 0xc0, !PT ;  /* 0x0000000603037812 */ /* 0x000fe200078ec0ff */
[----:B------:R-:W5:Y:S01]  /*3b80*/  LDSM.16.M88.4 R40, [R194+0x800] ;  /* 0x00080000c228783b */ /* 0x000f620000000200 */
[----:B------:R-:W-:-:S02]  /*3b90*/  IMAD R193, R2, 0x2, R190 ;  /* 0x0000000202c17824 */ /* 0x000fc400078e02be */
[----:B------:R-:W-:Y:S01]  /*3ba0*/  IMAD.IADD R188, R182, 0x1, R0 ;  /* 0x00000001b6bc7824 */ /* 0x000fe200078e0200 */
[----:B------:R-:W5:Y:S01]  /*3bb0*/  LDSM.16.M88.4 R60, [R194+0x1000] ;  /* 0x00100000c23c783b */ /* 0x000f620000000200 */
[----:B------:R-:W-:Y:S02]  /*3bc0*/  IMAD R192, R2, 0x2, R191 ;  /* 0x0000000202c07824 */ /* 0x000fe400078e02bf */
[----:B------:R-:W-:Y:S01]  /*3bd0*/  IMAD.IADD R187, R0, 0x1, R194 ;  /* 0x0000000100bb7824 */ /* 0x000fe200078e02c2 */
[----:B------:R-:W5:Y:S01]  /*3be0*/  LDSM.16.M88.4 R84, [R194+0x1800] ;  /* 0x00180000c254783b */ /* 0x000f620000000200 */
[----:B------:R-:W-:Y:S02]  /*3bf0*/  IMAD.U32 R0, RZ, RZ, UR21 ;  /* 0x00000015ff007e24 */ /* 0x000fe4000f8e00ff */
[----:B------:R-:W-:Y:S01]  /*3c00*/  VIADD R206, R194, 0x2000 ;  /* 0x00002000c2ce7836 */ /* 0x000fe20000000000 */
[----:B------:R-:W-:Y:S01]  /*3c10*/  LDSM.16.M88.4 R80, [R188+0x8000] ;  /* 0x00800000bc50783b */ /* 0x000fe20000000200 */
[----:B------:R-:W-:-:S02]  /*3c20*/  IMAD R0, R0, 0x40, R3 ;  /* 0x0000004000007824 */ /* 0x000fc400078e0203 */
[----:B------:R-:W-:Y:S01]  /*3c30*/  VIADD R205, R194, 0x2800 ;  /* 0x00002800c2cd7836 */ /* 0x000fe20000000000 */
[C---:B-1----:R-:W-:Y:S01]  /*3c40*/  HMMA.16816.F32.BF16 R48, R8.reuse, R16, RZ ;  /* 0x000000100830723c */ /* 0x042fe200000418ff */
[----:B------:R-:W-:Y:S01]  /*3c50*/  LDSM.16.M88.4 R76, [R188+0x9000] ;  /* 0x00900000bc4c783b */ /* 0x000fe20000000200 */
[C---:B------:R-:W-:Y:S02]  /*3c60*/  VIADD R3, R0.reuse, 0x9 ;  /* 0x0000000900037836 */ /* 0x040fe40000000000 */
[C---:B------:R-:W-:Y:S01]  /*3c70*/  VIADD R7, R0.reuse, 0x1 ;  /* 0x0000000100077836 */ /* 0x040fe20000000000 */
[----:B------:R-:W-:Y:S01]  /*3c80*/  LDSM.16.M88.4 R88, [R188+0x9800] ;  /* 0x00980000bc58783b */ /* 0x000fe20000000200 */
[C---:B------:R-:W-:Y:S01]  /*3c90*/  HMMA.16816.F32.BF16 R36, R8.reuse, R18, RZ ;  /* 0x000000120824723c */ /* 0x040fe200000418ff */
[----:B------:R-:W-:Y:S01]  /*3ca0*/  ISETP.GE.AND P3, PT, R3, UR29, PT ;  /* 0x0000001d03007c0c */ /* 0x000fe2000bf66270 */
[----:B------:R-:W-:Y:S01]  /*3cb0*/  VIADD R6, R0, 0x8 ;  /* 0x0000000800067836 */ /* 0x000fe20000000000 */
[----:B------:R-:W-:Y:S01]  /*3cc0*/  LDSM.16.M88.4 R92, [R187+0x800] ;  /* 0x00080000bb5c783b */ /* 0x000fe20000000200 */
[----:B------:R-:W-:Y:S01]  /*3cd0*/  SHF.R.S32.HI R3, RZ, 0x1f, R101 ;  /* 0x0000001fff037819 */ /* 0x000fe20000011465 */
[----:B------:R-:W-:Y:S01]  /*3ce0*/  VIADD R204, R194, 0x3000 ;  /* 0x00003000c2cc7836 */ /* 0x000fe20000000000 */
[C---:B--2---:R-:W-:Y:S01]  /*3cf0*/  HMMA.16816.F32.BF16 R32, R8.reuse, R20, RZ ;  /* 0x000000140820723c */ /* 0x044fe200000418ff */
[----:B------:R-:W-:Y:S01]  /*3d00*/  LDSM.16.M88.4 R96, [R182+0xb800] ;  /* 0x00b80000b660783b */ /* 0x000fe20000000200 */
[----:B------:R-:W-:Y:S01]  /*3d10*/  LEA.HI.X.SX32 R154, R102, R3, 0x1, P0 ;  /* 0x00000003669a7211 */ /* 0x000fe200000f0eff */
[C---:B------:R-:W-:Y:S01]  /*3d20*/  VIADD R3, R0.reuse, 0x19 ;  /* 0x0000001900037836 */ /* 0x040fe20000000000 */
[C---:B------:R-:W-:Y:S01]  /*3d30*/  ISETP.GE.AND P0, PT, R0.reuse, UR29, PT ;  /* 0x0000001d00007c0c */ /* 0x040fe2000bf06270 */
[----:B------:R-:W0:Y:S01]  /*3d40*/  LDGDEPBAR ;  /* 0x00000000000079af */ /* 0x000e220000000000 */
[----:B---3--:R-:W-:Y:S01]  /*3d50*/  HMMA.16816.F32.BF16 R16, R8, R24, RZ ;  /* 0x000000180810723c */ /* 0x008fe200000418ff */
[----:B------:R-:W-:Y:S01]  /*3d60*/  ISETP.GE.AND P5, PT, R7, UR29, PT ;  /* 0x0000001d07007c0c */ /* 0x000fe2000bfa6270 */
[----:B------:R-:W-:Y:S01]  /*3d70*/  VIADD R7, R0, 0x10 ;  /* 0x0000001000077836 */ /* 0x000fe20000000000 */
[----:B------:R-:W-:Y:S01]  /*3d80*/  ISETP.GE.AND P4, PT, R6, UR29, PT ;  /* 0x0000001d06007c0c */ /* 0x000fe2000bf86270 */
[----:B------:R-:W-:-:S02]  /*3d90*/  VIADD R6, R0, 0x11 ;  /* 0x0000001100067836 */ /* 0x000fc40000000000 */
[C---:B------:R-:W-:Y:S01]  /*3da0*/  HMMA.16816.F32.BF16 R24, R8.reuse, R26, RZ ;  /* 0x0000001a0818723c */ /* 0x040fe200000418ff */
[----:B------:R-:W-:Y:S01]  /*3db0*/  ISETP.GE.AND P2, PT, R7, UR29, PT ;  /* 0x0000001d07007c0c */ /* 0x000fe2000bf46270 */
[----:B------:R-:W-:Y:S01]  /*3dc0*/  VIADD R203, R194, 0x3800 ;  /* 0x00003800c2cb7836 */ /* 0x000fe20000000000 */
[----:B------:R-:W-:Y:S01]  /*3dd0*/  ISETP.GE.AND P1, PT, R6, UR29, PT ;  /* 0x0000001d06007c0c */ /* 0x000fe2000bf26270 */
[----:B------:R-:W-:Y:S02]  /*3de0*/  VIADD R6, R0, 0x18 ;  /* 0x0000001800067836 */ /* 0x000fe40000000000 */
[----:B------:R-:W-:Y:S01]  /*3df0*/  HMMA.16816.F32.BF16 R20, R8, R22, RZ ;  /* 0x000000160814723c */ /* 0x000fe200000418ff */
[----:B------:R-:W-:Y:S02]  /*3e00*/  VIADD R202, R194, 0x4000 ;  /* 0x00004000c2ca7836 */ /* 0x000fe40000000000 */
[----:B------:R-:W-:Y:S01]  /*3e10*/  ISETP.GE.AND P6, PT, R6, UR29, PT ;  /* 0x0000001d06007c0c */ /* 0x000fe2000bfc6270 */
[----:B------:R-:W-:-:S02]  /*3e20*/  VIADD R6, R0, 0x20 ;  /* 0x0000002000067836 */ /* 0x000fc40000000000 */
[C---:B----4-:R-:W-:Y:S01]  /*3e30*/  HMMA.16816.F32.BF16 R68, R8.reuse, R44, RZ ;  /* 0x0000002c0844723c */ /* 0x050fe200000418ff */
[C---:B------:R-:W-:Y:S02]  /*3e40*/  VIADD R201, R194.reuse, 0x4800 ;  /* 0x00004800c2c97836 */ /* 0x040fe40000000000 */
[C---:B------:R-:W-:Y:S02]  /*3e50*/  VIADD R200, R194.reuse, 0x5000 ;  /* 0x00005000c2c87836 */ /* 0x040fe40000000000 */
[C---:B------:R-:W-:Y:S01]  /*3e60*/  VIADD R199, R194.reuse, 0x5800 ;  /* 0x00005800c2c77836 */ /* 0x040fe20000000000 */
[----:B------:R-:W-:Y:S01]  /*3e70*/  HMMA.16816.F32.BF16 R72, R8, R46, RZ ;  /* 0x0000002e0848723c */ /* 0x000fe200000418ff */
[----:B------:R-:W1:Y:S01]  /*3e80*/  LDSM.16.M88.4 R8, [R193] ;  /* 0x00000000c108783b */ /* 0x000e620000000200 */
[C---:B------:R-:W-:Y:S02]  /*3e90*/  VIADD R198, R194.reuse, 0x6000 ;  /* 0x00006000c2c67836 */ /* 0x040fe40000000000 */
[----:B------:R-:W-:-:S02]  /*3ea0*/  VIADD R197, R194, 0x6800 ;  /* 0x00006800c2c57836 */ /* 0x000fc40000000000 */
[----:B-----5:R-:W-:Y:S01]  /*3eb0*/  HMMA.16816.F32.BF16 R64, R12, R52, R48 ;  /* 0x000000340c40723c */ /* 0x020fe20000041830 */
[C---:B------:R-:W-:Y:S02]  /*3ec0*/  VIADD R196, R194.reuse, 0x7000 ;  /* 0x00007000c2c47836 */ /* 0x040fe40000000000 */
[----:B------:R-:W-:-:S03]  /*3ed0*/  VIADD R195, R194, 0x7800 ;  /* 0x00007800c2c37836 */ /* 0x000fc60000000000 */
[C---:B------:R-:W-:Y:S01]  /*3ee0*/  HMMA.16816.F32.BF16 R56, R12.reuse, R54, R36 ;  /* 0x000000360c38723c */ /* 0x040fe20000041824 */
[----:B------:R-:W2:Y:S05]  /*3ef0*/  LDSM.16.M88.4 R52, [R188+0x8800] ;  /* 0x00880000bc34783b */ /* 0x000eaa0000000200 */
[C---:B------:R-:W-:Y:S06]  /*3f00*/  HMMA.16816.F32.BF16 R48, R12.reuse, R40, R32 ;  /* 0x000000280c30723c */ /* 0x040fec0000041820 */
[C---:B------:R-:W-:Y:S06]  /*3f10*/  HMMA.16816.F32.BF16 R32, R12.reuse, R62, R24 ;  /* 0x0000003e0c20723c */ /* 0x040fec0000041818 */
[C---:B------:R-:W-:Y:S01]  /*3f20*/  HMMA.16816.F32.BF16 R36, R12.reuse, R60, R16 ;  /* 0x0000003c0c24723c */ /* 0x040fe20000041810 */
[----:B------:R-:W-:Y:S05]  /*3f30*/  LDSM.16.M88.4 R16, [R192] ;  /* 0x00000000c010783b */ /* 0x000fea0000000200 */
[C---:B------:R-:W-:Y:S01]  /*3f40*/  HMMA.16816.F32.BF16 R24, R12.reuse, R84, R68 ;  /* 0x000000540c18723c */ /* 0x040fe20000041844 */
[----:B------:R-:W3:Y:S05]  /*3f50*/  LDSM.16.M88.4 R68, [R187] ;  /* 0x00000000bb44783b */ /* 0x000eea0000000200 */
[C---:B------:R-:W-:Y:S06]  /*3f60*/  HMMA.16816.F32.BF16 R44, R12.reuse, R42, R20 ;  /* 0x0000002a0c2c723c */ /* 0x040fec0000041814 */
[----:B------:R-:W-:Y:S01]  /*3f70*/  HMMA.16816.F32.BF16 R20, R12, R86, R72 ;  /* 0x000000560c14723c */ /* 0x000fe20000041848 */
[----:B------:R-:W4:Y:S04]  /*3f80*/  LDSM.16.M88.4 R84, [R187+0x1000] ;  /* 0x00100000bb54783b */ /* 0x000f280000000200 */
[----:B------:R-:W-:Y:S01]  /*3f90*/  LDSM.16.M88.4 R12, [R190+0x2000] ;  /* 0x00200000be0c783b */ /* 0x000fe20000000200 */
[C---:B-1----:R-:W-:Y:S03]  /*3fa0*/  HMMA.16816.F32.BF16 R40, R8.reuse, R80, R64 ;  /* 0x000000500828723c */ /* 0x042fe60000041840 */
[----:B------:R-:W-:Y:S03]  /*3fb0*/  LDSM.16.M88.4 R72, [R182+0xb000] ;  /* 0x00b00000b648783b */ /* 0x000fe60000000200 */
[C---:B------:R-:W-:Y:S01]  /*3fc0*/  HMMA.16816.F32.BF16 R56, R8.reuse, R82, R56 ;  /* 0x000000520838723c */ /* 0x040fe20000041838 */
[----:B------:R-:W1:Y:S05]  /*3fd0*/  LDSM.16.M88.4 R80, [R187+0x1800] ;  /* 0x00180000bb50783b */ /* 0x000e6a0000000200 */
[C---:B--2---:R-:W-:Y:S06]  /*3fe0*/  HMMA.16816.F32.BF16 R48, R8.reuse, R52, R48 ;  /* 0x000000340830723c */ /* 0x044fec0000041830 */
[C---:B------:R-:W-:Y:S06]  /*3ff0*/  HMMA.16816.F32.BF16 R52, R8.reuse, R54, R44 ;  /* 0x000000360834723c */ /* 0x040fec000004182c */
        /* <DEDUP_REMOVED lines=10> */
[C---:B------:R-:W-:Y:S01]  /*40a0*/  HMMA.16816.F32.BF16 R36, R16.reuse, R92, R48 ;  /* 0x0000005c1024723c */ /* 0x040fe20000041830 */
[----:B------:R-:W-:Y:S05]  /*40b0*/  LDSM.16.M88.4 R48, [R188+0xa000] ;  /* 0x00a00000bc30783b */ /* 0x000fea0000000200 */
[C---:B------:R-:W-:Y:S01]  /*40c0*/  HMMA.16816.F32.BF16 R52, R16.reuse, R94, R52 ;  /* 0x0000005e1034723c */ /* 0x040fe20000041834 */
[----:B------:R-:W-:Y:S05]  /*40d0*/  LDSM.16.M88.4 R92, [R194+0x3800] ;  /* 0x00380000c25c783b */ /* 0x000fea0000000200 */
[C---:B----4-:R-:W-:Y:S06]  /*40e0*/  HMMA.16816.F32.BF16 R40, R16.reuse, R84, R44 ;  /* 0x000000541028723c */ /* 0x050fec000004182c */
[C---:B------:R-:W-:Y:S01]  /*40f0*/  HMMA.16816.F32.BF16 R56, R16.reuse, R86, R64 ;  /* 0x000000561038723c */ /* 0x040fe20000041840 */
[----:B------:R-:W4:Y:S04]  /*4100*/  LDSM.16.M88.4 R84, [R194+0x2800] ;  /* 0x00280000c254783b */ /* 0x000f280000000200 */
[----:B------:R-:W5:Y:S01]  /*4110*/  LDSM.16.M88.4 R64, [R194+0x3000] ;  /* 0x00300000c240783b */ /* 0x000f620000000200 */
[C---:B-1----:R-:W-:Y:S03]  /*4120*/  HMMA.16816.F32.BF16 R44, R16.reuse, R80, R60 ;  /* 0x00000050102c723c */ /* 0x042fe6000004183c */
[----:B------:R-:W-:Y:S03]  /*4130*/  LDSM.16.M88.4 R60, [R188+0xb000] ;  /* 0x00b00000bc3c783b */ /* 0x000fe60000000200 */
[----:B------:R-:W-:Y:S01]  /*4140*/  HMMA.16816.F32.BF16 R16, R16, R82, R20 ;  /* 0x000000521010723c */ /* 0x000fe20000041814 */
[----:B------:R-:W1:Y:S04]  /*4150*/  LDSM.16.M88.4 R20, [R193+0x2000] ;  /* 0x00200000c114783b */ /* 0x000e680000000200 */
[----:B------:R-:W1:Y:S01]  /*4160*/  LDSM.16.M88.4 R80, [R188+0xa800] ;  /* 0x00a80000bc50783b */ /* 0x000e620000000200 */
[C---:B--2---:R-:W-:Y:S06]  /*4170*/  HMMA.16816.F32.BF16 R24, R12.reuse, R76, R24 ;  /* 0x0000004c0c18723c */ /* 0x044fec0000041818 */
[C---:B------:R-:W-:Y:S01]  /*4180*/  HMMA.16816.F32.BF16 R32, R12.reuse, R78, R32 ;  /* 0x0000004e0c20723c */ /* 0x040fe20000041820 */
[----:B------:R-:W-:Y:S05]  /*4190*/  LDSM.16.M88.4 R76, [R187+0x3000] ;  /* 0x00300000bb4c783b */ /* 0x000fea0000000200 */
[C---:B---3--:R-:W-:Y:S06]  /*41a0*/  HMMA.16816.F32.BF16 R36, R12.reuse, R68, R36 ;  /* 0x000000440c24723c */ /* 0x048fec0000041824 */
[C---:B------:R-:W-:Y:S01]  /*41b0*/  HMMA.16816.F32.BF16 R52, R12.reuse, R70, R52 ;  /* 0x000000460c34723c */ /* 0x040fe20000041834 */
[----:B------:R-:W-:Y:S05]  /*41c0*/  LDSM.16.M88.4 R68, [R187+0x2000] ;  /* 0x00200000bb44783b */ /* 0x000fea0000000200 */
[C---:B------:R-:W-:Y:S06]  /*41d0*/  HMMA.16816.F32.BF16 R40, R12.reuse, R72, R40 ;  /* 0x000000480c28723c */ /* 0x040fec0000041828 */
[C---:B------:R-:W-:Y:S01]  /*41e0*/  HMMA.16816.F32.BF16 R56, R12.reuse, R74, R56 ;  /* 0x0000004a0c38723c */ /* 0x040fe20000041838 */
[----:B------:R-:W2:Y:S05]  /*41f0*/  LDSM.16.M88.4 R72, [R188+0xb800] ;  /* 0x00b80000bc48783b */ /* 0x000eaa0000000200 */
[C---:B------:R-:W-:Y:S06]  /*4200*/  HMMA.16816.F32.BF16 R44, R12.reuse, R96, R44 ;  /* 0x000000600c2c723c */ /* 0x040fec000004182c */
[----:B------:R-:W-:Y:S01]  /*4210*/  HMMA.16816.F32.BF16 R12, R12, R98, R16 ;  /* 0x000000620c0c723c */ /* 0x000fe20000041810 */
[----:B------:R-:W-:Y:S05]  /*4220*/  LDSM.16.M88.4 R96, [R194+0x7000] ;  /* 0x00700000c260783b */ /* 0x000fea0000000200 */
[C---:B------:R-:W-:Y:S06]  /*4230*/  HMMA.16816.F32.BF16 R24, R8.reuse, R88, R24 ;  /* 0x000000580818723c */ /* 0x040fec0000041818 */
[C---:B------:R-:W-:Y:S01]  /*4240*/  HMMA.16816.F32.BF16 R16, R8.reuse, R90, R32 ;  /* 0x0000005a0810723c */ /* 0x040fe20000041820 */
[----:B------:R-:W-:Y:S05]  /*4250*/  LDSM.16.M88.4 R88, [R182+0xc000] ;  /* 0x00c00000b658783b */ /* 0x000fea0000000200 */
[C---:B----4-:R-:W-:Y:S06]  /*4260*/  HMMA.16816.F32.BF16 R32, R8.reuse, R84, R36 ;  /* 0x000000540820723c */ /* 0x050fec0000041824 */
[C---:B------:R-:W-:Y:S01]  /*4270*/  HMMA.16816.F32.BF16 R52, R8.reuse, R86, R52 ;  /* 0x000000560834723c */ /* 0x040fe20000041834 */
[----:B------:R-:W-:Y:S05]  /*4280*/  LDSM.16.M88.4 R84, [R187+0x3800] ;  /* 0x00380000bb54783b */ /* 0x000fea0000000200 */
[C---:B-----5:R-:W-:Y:S06]  /*4290*/  HMMA.16816.F32.BF16 R40, R8.reuse, R64, R40 ;  /* 0x000000400828723c */ /* 0x060fec0000041828 */
        /* <DEDUP_REMOVED lines=12> */
[C---:B------:R-:W-:Y:S06]  /*4360*/  HMMA.16816.F32.BF16 R48, R20.reuse, R60, R40 ;  /* 0x0000003c1430723c */ /* 0x040fec0000041828 */
[C---:B------:R-:W-:Y:S06]  /*4370*/  HMMA.16816.F32.BF16 R56, R20.reuse, R62, R56 ;  /* 0x0000003e1438723c */ /* 0x040fec0000041838 */
[C---:B--2---:R-:W-:Y:S06]  /*4380*/  HMMA.16816.F32.BF16 R60, R20.reuse, R72, R44 ;  /* 0x00000048143c723c */ /* 0x044fec000004182c */
[----:B------:R-:W-:Y:S01]  /*4390*/  HMMA.16816.F32.BF16 R44, R20, R74, R36 ;  /* 0x0000004a142c723c */ /* 0x000fe20000041824 */
[----:B------:R-:W2:Y:S04]  /*43a0*/  LDSM.16.M88.4 R72, [R182+0xd000] ;  /* 0x00d00000b648783b */ /* 0x000ea80000000200 */
[----:B------:R-:W-:Y:S01]  /*43b0*/  LDSM.16.M88.4 R20, [R191+0x4000] ;  /* 0x00400000bf14783b */ /* 0x000fe20000000200 */
[C---:B---3--:R-:W-:Y:S06]  /*43c0*/  HMMA.16816.F32.BF16 R40, R8.reuse, R68, R24 ;  /* 0x000000440828723c */ /* 0x048fec0000041818 */
[C---:B------:R-:W-:Y:S01]  /*43d0*/  HMMA.16816.F32.BF16 R24, R8.reuse, R70, R12 ;  /* 0x000000460818723c */ /* 0x040fe2000004180c */
[----:B------:R-:W-:Y:S05]  /*43e0*/  LDSM.16.M88.4 R68, [R194+0x4000] ;  /* 0x00400000c244783b */ /* 0x000fea0000000200 */
[C---:B------:R-:W-:Y:S06]  /*43f0*/  HMMA.16816.F32.BF16 R12, R8.reuse, R64, R32 ;  /* 0x00000040080c723c */ /* 0x040fec0000041820 */
        /* <DEDUP_REMOVED lines=10> */
[----:B------:R-:W1:Y:S05]  /*44a0*/  LDSM.16.M88.4 R88, [R194+0x5800] ;  /* 0x00580000c258783b */ /* 0x000e6a0000000200 */
[C---:B----4-:R-:W-:Y:S01]  /*44b0*/  HMMA.16816.F32.BF16 R32, R16.reuse, R80, R12 ;  /* 0x000000501020723c */ /* 0x050fe2000004180c */
[----:B------:R-:W-:Y:S05]  /*44c0*/  LDSM.16.M88.4 R12, [R193+0x4000] ;  /* 0x00400000c10c783b */ /* 0x000fea0000000200 */
[C---:B------:R-:W-:Y:S01]  /*44d0*/  HMMA.16816.F32.BF16 R24, R16.reuse, R82, R36 ;  /* 0x000000521018723c */ /* 0x040fe20000041824 */
[----:B------:R-:W4:Y:S05]  /*44e0*/  LDSM.16.M88.4 R80, [R188+0xc000] ;  /* 0x00c00000bc50783b */ /* 0x000f2a0000000200 */
[C---:B--2---:R-:W-:Y:S06]  /*44f0*/  HMMA.16816.F32.BF16 R8, R16.reuse, R72, R48 ;  /* 0x000000481008723c */ /* 0x044fec0000041830 */
[C---:B------:R-:W-:Y:S01]  /*4500*/  HMMA.16816.F32.BF16 R48, R16.reuse, R74, R56 ;  /* 0x0000004a1030723c */ /* 0x040fe20000041838 */
[----:B------:R-:W-:Y:S05]  /*4510*/  LDSM.16.M88.4 R72, [R188+0xd800] ;  /* 0x00d80000bc48783b */ /* 0x000fea0000000200 */
[C---:B---3--:R-:W-:Y:S06]  /*4520*/  HMMA.16816.F32.BF16 R56, R16.reuse, R64, R60 ;  /* 0x000000401038723c */ /* 0x048fec000004183c */
[----:B------:R-:W-:Y:S01]  /*4530*/  HMMA.16816.F32.BF16 R60, R16, R66, R52 ;  /* 0x00000042103c723c */ /* 0x000fe20000041834 */
[----:B------:R-:W2:Y:S05]  /*4540*/  LDSM.16.M88.4 R64, [R188+0xc800] ;  /* 0x00c80000bc40783b */ /* 0x000eaa0000000200 */
[C---:B------:R-:W-:Y:S06]  /*4550*/  HMMA.16816.F32.BF16 R52, R20.reuse, R68, R44 ;  /* 0x000000441434723c */ /* 0x040fec000004182c */
[C---:B------:R-:W-:Y:S01]  /*4560*/  HMMA.16816.F32.BF16 R44, R20.reuse, R70, R40 ;  /* 0x00000046142c723c */ /* 0x040fe20000041828 */
[----:B------:R-:W3:Y:S05]  /*4570*/  LDSM.16.M88.4 R68, [R188+0xd000] ;  /* 0x00d00000bc44783b */ /* 0x000eea0000000200 */
[C---:B------:R-:W-:Y:S06]  /*4580*/  HMMA.16816.F32.BF16 R40, R20.reuse, R92, R32 ;  /* 0x0000005c1428723c */ /* 0x040fec0000041820 */
[C---:B------:R-:W-:Y:S01]  /*4590*/  HMMA.16816.F32.BF16 R36, R20.reuse, R94, R24 ;  /* 0x0000005e1424723c */ /* 0x040fe20000041818 */
[----:B------:R-:W-:Y:S05]  /*45a0*/  LDSM.16.M88.4 R92, [R187+0x5000] ;  /* 0x00500000bb5c783b */ /* 0x000fea0000000200 */
[C---:B-----5:R-:W-:Y:S01]  /*45b0*/  HMMA.16816.F32.BF16 R32, R20.reuse, R76, R8 ;  /* 0x0000004c1420723c */ /* 0x060fe20000041808 */
[----:B------:R-:W5:Y:S05]  /*45c0*/  LDSM.16.M88.4 R8, [R192+0x4000] ;  /* 0x00400000c008783b */ /* 0x000f6a0000000200 */
[C---:B------:R-:W-:Y:S01]  /*45d0*/  HMMA.16816.F32.BF16 R24, R20.reuse, R78, R48 ;  /* 0x0000004e1418723c */ /* 0x040fe20000041830 */
[----:B------:R-:W5:Y:S05]  /*45e0*/  LDSM.16.M88.4 R76, [R187+0x4800] ;  /* 0x00480000bb4c783b */ /* 0x000f6a0000000200 */
[C---:B-1----:R-:W-:Y:S06]  /*45f0*/  HMMA.16816.F32.BF16 R16, R20.reuse, R88, R56 ;  /* 0x000000581410723c */ /* 0x042fec0000041838 */
[----:B------:R-:W-:Y:S01]  /*4600*/  HMMA.16816.F32.BF16 R60, R20, R90, R60 ;  /* 0x0000005a143c723c */ /* 0x000fe2000004183c */
[----:B------:R-:W1:Y:S04]  /*4610*/  LDSM.16.M88.4 R88, [R187+0x5800] ;  /* 0x00580000bb58783b */ /* 0x000e680000000200 */
[----:B------:R-:W-:Y:S01]  /*4620*/  LDSM.16.M88.4 R20, [R190+0x6000] ;  /* 0x00600000be14783b */ /* 0x000fe20000000200 */
[C---:B----4-:R-:W-:Y:S06]  /*4630*/  HMMA.16816.F32.BF16 R56, R12.reuse, R80, R52 ;  /* 0x000000500c38723c */ /* 0x050fec0000041834 */
[C---:B------:R-:W-:Y:S01]  /*4640*/  HMMA.16816.F32.BF16 R52, R12.reuse, R82, R44 ;  /* 0x000000520c34723c */ /* 0x040fe2000004182c */
[----:B------:R-:W4:Y:S05]  /*4650*/  LDSM.16.M88.4 R80, [R182+0xe000] ;  /* 0x00e00000b650783b */ /* 0x000f2a0000000200 */
[C---:B--2---:R-:W-:Y:S06]  /*4660*/  HMMA.16816.F32.BF16 R48, R12.reuse, R64, R40 ;  /* 0x000000400c30723c */ /* 0x044fec0000041828 */
[C---:B------:R-:W-:Y:S06]  /*4670*/  HMMA.16816.F32.BF16 R44, R12.reuse, R66, R36 ;  /* 0x000000420c2c723c */ /* 0x040fec0000041824 */
[C---:B---3--:R-:W-:Y:S06]  /*4680*/  HMMA.16816.F32.BF16 R40, R12.reuse, R68, R32 ;  /* 0x000000440c28723c */ /* 0x048fec0000041820 */
[C---:B------:R-:W-:Y:S01]  /*4690*/  HMMA.16816.F32.BF16 R64, R12.reuse, R70, R24 ;  /* 0x000000460c40723c */ /* 0x040fe20000041818 */
[----:B------:R-:W2:Y:S05]  /*46a0*/  LDSM.16.M88.4 R68, [R182+0xe800] ;  /* 0x00e80000b644783b */ /* 0x000eaa0000000200 */
[C---:B------:R-:W-:Y:S01]  /*46b0*/  HMMA.16816.F32.BF16 R36, R12.reuse, R72, R16 ;  /* 0x000000480c24723c */ /* 0x040fe20000041810 */
[----:B------:R-:W-:Y:S05]  /*46c0*/  LDSM.16.M88.4 R16, [R191+0x6000] ;  /* 0x00600000bf10783b */ /* 0x000fea0000000200 */
[----:B------:R-:W-:Y:S01]  /*46d0*/  HMMA.16816.F32.BF16 R32, R12, R74, R60 ;  /* 0x0000004a0c20723c */ /* 0x000fe2000004183c */
[----:B------:R-:W3:Y:S04]  /*46e0*/  LDSM.16.M88.4 R60, [R182+0xf000] ;  /* 0x00f00000b63c783b */ /* 0x000ee80000000200 */
[----:B------:R-:W3:Y:S01]  /*46f0*/  LDSM.16.M88.4 R72, [R182+0xf800] ;  /* 0x00f80000b648783b */ /* 0x000ee20000000200 */
[C---:B-----5:R-:W-:Y:S06]  /*4700*/  HMMA.16816.F32.BF16 R24, R8.reuse, R84, R56 ;  /* 0x000000540818723c */ /* 0x060fec0000041838 */
[C---:B------:R-:W-:Y:S01]  /*4710*/  HMMA.16816.F32.BF16 R12, R8.reuse, R86, R52 ;  /* 0x00000056080c723c */ /* 0x040fe20000041834 */
[----:B------:R-:W-:Y:S05]  /*4720*/  LDSM.16.M88.4 R84, [R194+0x6800] ;  /* 0x00680000c254783b */ /* 0x000fea0000000200 */
[C---:B------:R-:W-:Y:S06]  /*4730*/  HMMA.16816.F32.BF16 R48, R8.reuse, R76, R48 ;  /* 0x0000004c0830723c */ /* 0x040fec0000041830 */
[C---:B------:R-:W-:Y:S01]  /*4740*/  HMMA.16816.F32.BF16 R44, R8.reuse, R78, R44 ;  /* 0x0000004e082c723c */ /* 0x040fe2000004182c */
[----:B------:R-:W5:Y:S05]  /*4750*/  LDSM.16.M88.4 R76, [R194+0x6000] ;  /* 0x00600000c24c783b */ /* 0x000f6a0000000200 */
[C---:B------:R-:W-:Y:S06]  /*4760*/  HMMA.16816.F32.BF16 R56, R8.reuse, R92, R40 ;  /* 0x0000005c0838723c */ /* 0x040fec0000041828 */
[C---:B-1----:R-:W-:Y:S06]  /*4770*/  HMMA.16816.F32.BF16 R52, R8.reuse, R88, R36 ;  /* 0x000000580834723c */ /* 0x042fec0000041824 */
[----:B------:R-:W-:Y:S01]  /*4780*/  HMMA.16816.F32.BF16 R40, R8, R90, R32 ;  /* 0x0000005a0828723c */ /* 0x000fe20000041820 */
[----:B------:R-:W-:Y:S05]  /*4790*/  LDSM.16.M88.4 R88, [R188+0xe000] ;  /* 0x00e00000bc58783b */ /* 0x000fea0000000200 */
[----:B----4-:R-:W-:Y:S06]  /*47a0*/  HMMA.16816.F32.BF16 R36, R20, R80, R24 ;  /* 0x000000501424723c */ /* 0x010fec0000041818 */
[----:B------:R-:W-:Y:S01]  /*47b0*/  HMMA.16816.F32.BF16 R64, R8, R94, R64 ;  /* 0x0000005e0840723c */ /* 0x000fe20000041840 */
[----:B------:R-:W-:Y:S05]  /*47c0*/  LDSM.16.M88.4 R92, [R194+0x7800] ;  /* 0x00780000c25c783b */ /* 0x000fea0000000200 */
[C---:B------:R-:W-:Y:S01]  /*47d0*/  HMMA.16816.F32.BF16 R32, R20.reuse, R82, R12 ;  /* 0x000000521420723c */ /* 0x040fe2000004180c */
[----:B------:R-:W1:Y:S04]  /*47e0*/  LDSM.16.M88.4 R12, [R193+0x6000] ;  /* 0x00600000c10c783b */ /* 0x000e680000000200 */
[----:B------:R-:W-:Y:S01]  /*47f0*/  LDSM.16.M88.4 R80, [R187+0x6000] ;  /* 0x00600000bb50783b */ /* 0x000fe20000000200 */
[C---:B--2---:R-:W-:Y:S06]  /*4800*/  HMMA.16816.F32.BF16 R8, R20.reuse, R70, R44 ;  /* 0x000000461408723c */ /* 0x044fec000004182c */
[C---:B------:R-:W-:Y:S01]  /*4810*/  HMMA.16816.F32.BF16 R24, R20.reuse, R68, R48 ;  /* 0x000000441418723c */ /* 0x040fe20000041830 */
[----:B------:R-:W2:Y:S05]  /*4820*/  LDSM.16.M88.4 R68, [R188+0xe800] ;  /* 0x00e80000bc44783b */ /* 0x000eaa0000000200 */
[C---:B---3--:R-:W-:Y:S06]  /*4830*/  HMMA.16816.F32.BF16 R44, R20.reuse, R60, R56 ;  /* 0x0000003c142c723c */ /* 0x048fec0000041838 */
[----:B------:R-:W-:Y:S06]  /*4840*/  HMMA.16816.F32.BF16 R56, R20, R74, R40 ;  /* 0x0000004a1438723c */ /* 0x000fec0000041828 */
[----:B-----5:R-:W-:Y:S06]  /*4850*/  HMMA.16816.F32.BF16 R40, R16, R76, R36 ;  /* 0x0000004c1028723c */ /* 0x020fec0000041824 */
[C---:B------:R-:W-:Y:S06]  /*4860*/  HMMA.16816.F32.BF16 R64, R20.reuse, R62, R64 ;  /* 0x0000003e1440723c */ /* 0x040fec0000041840 */
[----:B------:R-:W-:Y:S01]  /*4870*/  HMMA.16816.F32.BF16 R60, R20, R72, R52 ;  /* 0x00000048143c723c */ /* 0x000fe20000041834 */
[----:B------:R-:W-:Y:S05]  /*4880*/  LDSM.16.M88.4 R72, [R188+0xf000] ;  /* 0x00f00000bc48783b */ /* 0x000fea0000000200 */
[C---:B------:R-:W-:Y:S01]  /*4890*/  HMMA.16816.F32.BF16 R48, R16.reuse, R78, R32 ;  /* 0x0000004e1030723c */ /* 0x040fe20000041820 */
[----:B------:R-:W-:Y:S05]  /*48a0*/  LDSM.16.M88.4 R76, [R188+0xf800] ;  /* 0x00f80000bc4c783b */ /* 0x000fea0000000200 */
[C---:B------:R-:W-:Y:S01]  /*48b0*/  HMMA.16816.F32.BF16 R36, R16.reuse, R86, R8 ;  /* 0x000000561024723c */ /* 0x040fe20000041808 */
[----:B------:R-:W3:Y:S05]  /*48c0*/  LDSM.16.M88.4 R8, [R192+0x6000] ;  /* 0x00600000c008783b */ /* 0x000eea0000000200 */
[----:B------:R-:W-:Y:S01]  /*48d0*/  HMMA.16816.F32.BF16 R52, R16, R84, R24 ;  /* 0x000000541034723c */ /* 0x000fe20000041818 */
[----:B------:R-:W4:Y:S05]  /*48e0*/  LDSM.16.M88.4 R84, [R187+0x6800] ;  /* 0x00680000bb54783b */ /* 0x000f2a0000000200 */
[----:B-1----:R-:W-:Y:S06]  /*48f0*/  HMMA.16816.F32.BF16 R40, R12, R88, R40 ;  /* 0x000000580c28723c */ /* 0x002fec0000041828 */
[C---:B------:R-:W-:Y:S06]  /*4900*/  HMMA.16816.F32.BF16 R32, R16.reuse, R96, R44 ;  /* 0x000000601020723c */ /* 0x040fec000004182c */
[C---:B------:R-:W-:Y:S06]  /*4910*/  HMMA.16816.F32.BF16 R24, R16.reuse, R98, R64 ;  /* 0x000000621018723c */ /* 0x040fec0000041840 */
[C---:B------:R-:W-:Y:S06]  /*4920*/  HMMA.16816.F32.BF16 R20, R16.reuse, R92, R60 ;  /* 0x0000005c1014723c */ /* 0x040fec000004183c */
[----:B------:R-:W-:Y:S06]  /*4930*/  HMMA.16816.F32.BF16 R44, R16, R94, R56 ;  /* 0x0000005e102c723c */ /* 0x000fec0000041838 */
[C---:B------:R-:W-:Y:S06]  /*4940*/  HMMA.16816.F32.BF16 R48, R12.reuse, R90, R48 ;  /* 0x0000005a0c30723c */ /* 0x040fec0000041830 */
[C---:B--2---:R-:W-:Y:S06]  /*4950*/  HMMA.16816.F32.BF16 R52, R12.reuse, R68, R52 ;  /* 0x000000440c34723c */ /* 0x044fec0000041834 */
[----:B------:R-:W-:Y:S01]  /*4960*/  HMMA.16816.F32.BF16 R56, R12, R70, R36 ;  /* 0x000000460c38723c */ /* 0x000fe20000041824 */
[----:B------:R-:W1:Y:S04]  /*4970*/  LDSM.16.M88.4 R68, [R187+0x7000] ;  /* 0x00700000bb44783b */ /* 0x000e680000000200 */
[----:B------:R-:W2:Y:S01]  /*4980*/  LDSM.16.M88.4 R36, [R187+0x7800] ;  /* 0x00780000bb24783b */ /* 0x000ea20000000200 */
[----:B---3--:R-:W-:Y:S01]  /*4990*/  HMMA.16816.F32.BF16 R16, R8, R80, R40 ;  /* 0x000000500810723c */ /* 0x008fe20000041828 */
[----:B------:R-:W-:-:S05]  /*49a0*/  DEPBAR.LE SB0, 0x0 ;  /* 0x000080000000791a */ /* 0x000fca0000000000 */
[C---:B------:R-:W-:Y:S06]  /*49b0*/  HMMA.16816.F32.BF16 R60, R12.reuse, R72, R32 ;  /* 0x000000480c3c723c */ /* 0x040fec0000041820 */
[C---:B------:R-:W-:Y:S06]  /*49c0*/  HMMA.16816.F32.BF16 R64, R12.reuse, R74, R24 ;  /* 0x0000004a0c40723c */ /* 0x040fec0000041818 */
[C---:B------:R-:W-:Y:S06]  /*49d0*/  HMMA.16816.F32.BF16 R72, R12.reuse, R76, R20 ;  /* 0x0000004c0c48723c */ /* 0x040fec0000041814 */
[----:B------:R-:W-:Y:S01]  /*49e0*/  HMMA.16816.F32.BF16 R44, R12, R78, R44 ;  /* 0x0000004e0c2c723c */ /* 0x000fe2000004182c */
[----:B------:R-:W-:-:S02]  /*49f0*/  FSEL R41, R16, -INF , !P0 ;  /* 0xff80000010297808 */ /* 0x000fc40004000000 */
[----:B------:R-:W-:-:S03]  /*4a00*/  FSEL R30, R17, -INF , !P5 ;  /* 0xff800000111e7808 */ /* 0x000fc60006800000 */
[C---:B------:R-:W-:Y:S06]  /*4a10*/  HMMA.16816.F32.BF16 R12, R8.reuse, R82, R48 ;  /* 0x00000052080c723c */ /* 0x040fec0000041830 */
[C---:B----4-:R-:W-:Y:S01]  /*4a20*/  HMMA.16816.F32.BF16 R20, R8.reuse, R84, R52 ;  /* 0x000000540814723c */ /* 0x050fe20000041834 */
[----:B------:R-:W-:Y:S02]  /*4a30*/  FSEL R49, R18, -INF , !P0 ;  /* 0xff80000012317808 */ /* 0x000fe40004000000 */
[----:B------:R-:W-:Y:S01]  /*4a40*/  ISETP.GE.AND P0, PT, R3, UR29, PT ;  /* 0x0000001d03007c0c */ /* 0x000fe2000bf06270 */
[----:B------:R-:W-:Y:S01]  /*4a50*/  VIADD R3, R0, 0x21 ;  /* 0x0000002100037836 */ /* 0x000fe20000000000 */
[----:B------:R-:W-:Y:S01]  /*4a60*/  FSEL R48, R19, -INF , !P5 ;  /* 0xff80000013307808 */ /* 0x000fe20006800000 */
[----:B------:R-:W-:Y:S01]  /*4a70*/  HMMA.16816.F32.BF16 R32, R8, R86, R56 ;  /* 0x000000560820723c */ /* 0x000fe20000041838 */
[----:B------:R-:W-:Y:S01]  /*4a80*/  ISETP.GE.AND P5, PT, R6, UR29, PT ;  /* 0x0000001d06007c0c */ /* 0x000fe2000bfa6270 */
[----:B------:R-:W-:-:S04]  /*4a90*/  VIADD R6, R0, 0x28 ;  /* 0x0000002800067836 */ /* 0x000fc80000000000 */
[C---:B-1----:R-:W-:Y:S06]  /*4aa0*/  HMMA.16816.F32.BF16 R24, R8.reuse, R68, R60 ;  /* 0x000000440818723c */ /* 0x042fec000004183c */
[----:B------:R-:W-:Y:S01]  /*4ab0*/  FSEL R51, R14, -INF , !P4 ;  /* 0xff8000000e337808 */ /* 0x000fe20006000000 */
[----:B------:R-:W-:Y:S01]  /*4ac0*/  HMMA.16816.F32.BF16 R16, R8, R70, R64 ;  /* 0x000000460810723c */ /* 0x000fe20000041840 */
[----:B------:R-:W-:Y:S02]  /*4ad0*/  FSEL R43, R12, -INF , !P4 ;  /* 0xff8000000c2b7808 */ /* 0x000fe40006000000 */
[----:B------:R-:W-:-:S02]  /*4ae0*/  FSEL R50, R15, -INF , !P3 ;  /* 0xff8000000f327808 */ /* 0x000fc40005800000 */
[----:B------:R-:W-:Y:S02]  /*4af0*/  FSEL R40, R13, -INF , !P3 ;  /* 0xff8000000d287808 */ /* 0x000fe40005800000 */
[C---:B--2---:R-:W-:Y:S01]  /*4b00*/  HMMA.16816.F32.BF16 R12, R8.reuse, R36, R72 ;  /* 0x00000024080c723c */ /* 0x044fe20000041848 */
[----:B------:R-:W-:Y:S01]  /*4b10*/  ISETP.GE.AND P4, PT, R3, UR29, PT ;  /* 0x0000001d03007c0c */ /* 0x000fe2000bf86270 */
[----:B------:R-:W-:Y:S01]  /*4b20*/  VIADD R3, R0, 0x29 ;  /* 0x0000002900037836 */ /* 0x000fe20000000000 */
[----:B------:R-:W-:Y:S02]  /*4b30*/  FSEL R52, R22, -INF , !P2 ;  /* 0xff80000016347808 */ /* 0x000fe40005000000 */
[----:B------:R-:W-:Y:S01]  /*4b40*/  FSEL R42, R20, -INF , !P2 ;  /* 0xff800000142a7808 */ /* 0x000fe20005000000 */
[----:B------:R-:W-:Y:S01]  /*4b50*/  HMMA.16816.F32.BF16 R8, R8, R38, R44 ;  /* 0x000000260808723c */ /* 0x000fe2000004182c */
[----:B------:R-:W-:Y:S01]  /*4b60*/  ISETP.GE.AND P2, PT, R3, UR29, PT ;  /* 0x0000001d03007c0c */ /* 0x000fe2000bf46270 */
[----:B------:R-:W-:Y:S01]  /*4b70*/  VIADD R3, R0, 0x31 ;  /* 0x0000003100037836 */ /* 0x000fe20000000000 */
[----:B------:R-:W-:-:S02]  /*4b80*/  FSEL R34, R34, -INF , !P6 ;  /* 0xff80000022227808 */ /* 0x000fc40007000000 */
[----:B------:R-:W-:Y:S02]  /*4b90*/  FSEL R32, R32, -INF , !P6 ;  /* 0xff80000020207808 */ /* 0x000fe40007000000 */
[----:B------:R-:W-:Y:S01]  /*4ba0*/  ISETP.GE.AND P6, PT, R3, UR29, PT ;  /* 0x0000001d03007c0c */ /* 0x000fe2000bfc6270 */
[----:B------:R-:W-:Y:S01]  /*4bb0*/  VIADD R3, R0, 0x38 ;  /* 0x0000003800037836 */ /* 0x000fe20000000000 */
[----:B------:R-:W-:Y:S02]  /*4bc0*/  FSEL R35, R35, -INF , !P0 ;  /* 0xff80000023237808 */ /* 0x000fe40004000000 */
[----:B------:R-:W-:Y:S02]  /*4bd0*/  FSEL R33, R33, -INF , !P0 ;  /* 0xff80000021217808 */ /* 0x000fe40004000000 */
[----:B------:R-:W-:Y:S02]  /*4be0*/  ISETP.GE.AND P0, PT, R3, UR29, PT ;  /* 0x0000001d03007c0c */ /* 0x000fe4000bf06270 */
[----:B------:R-:W-:Y:S01]  /*4bf0*/  ISETP.GE.AND P3, PT, R6, UR29, PT ;  /* 0x0000001d06007c0c */ /* 0x000fe2000bf66270 */
[C---:B------:R-:W-:Y:S01]  /*4c00*/  VIADD R6, R0.reuse, 0x30 ;  /* 0x0000003000067836 */ /* 0x040fe20000000000 */
[----:B------:R-:W-:Y:S01]  /*4c10*/  FSEL R36, R23, -INF , !P1 ;  /* 0xff80000017247808 */ /* 0x000fe20004800000 */
[----:B------:R-:W-:Y:S01]  /*4c20*/  VIADD R0, R0, 0x39 ;  /* 0x0000003900007836 */ /* 0x000fe20000000000 */
[----:B------:R-:W-:-:S02]  /*4c30*/  FSEL R31, R21, -INF , !P1 ;  /* 0xff800000151f7808 */ /* 0x000fc40004800000 */
[----:B------:R-:W-:Y:S02]  /*4c40*/  FSEL R118, R26, -INF , !P5 ;  /* 0xff8000001a767808 */ /* 0x000fe40006800000 */
[----:B------:R-:W-:Y:S02]  /*4c50*/  FSEL R116, R24, -INF , !P5 ;  /* 0xff80000018747808 */ /* 0x000fe40006800000 */
[----:B------:R-:W-:Y:S02]  /*4c60*/  FSEL R149, R10, -INF , !P0 ;  /* 0xff8000000a957808 */ /* 0x000fe40004000000 */
[----:B------:R-:W-:Y:S02]  /*4c70*/  FSEL R147, R8, -INF , !P0 ;  /* 0xff80000008937808 */ /* 0x000fe40004000000 */
[----:B------:R-:W-:Y:S02]  /*4c80*/  PLOP3.LUT P0, PT, PT, PT, UP0, 0x80, 0x0 ;  /* 0x000000000000781c */ /* 0x000fe40003f0f008 */
[----:B------:R-:W-:-:S02]  /*4c90*/  ISETP.GE.AND P1, PT, R6, UR29, PT ;  /* 0x0000001d06007c0c */ /* 0x000fc4000bf26270 */
[----:B------:R-:W-:Y:S02]  /*4ca0*/  ISETP.GE.AND P5, PT, R0, UR29, PT ;  /* 0x0000001d00007c0c */ /* 0x000fe4000bfa6270 */
        /* <DEDUP_REMOVED lines=11> */
[----:B------:R-:W-:Y:S01]  /*4d60*/  FSEL R146, R9, -INF , !P5 ;  /* 0xff80000009927808 */ /* 0x000fe20006800000 */
[----:B------:R-:W-:Y:S06]  /*4d70*/  BAR.SYNC.DEFER_BLOCKING 0x0 ;  /* 0x0000000000007b1d */ /* 0x000fec0000010000 */
        /* <DEDUP_REMOVED lines=148> */
.L_x_915:
[----:B------:R-:W-:Y:S05]  /*56c0*/  BSYNC B0 ;  /* 0x0000000000007941 */ /* 0x000fea0003800000 */
.L_x_914:
[----:B------:R-:W0:Y:S02]  /*56d0*/  LDGDEPBAR ;  /* 0x00000000000079af */ /* 0x000e240000000000 */
.L_x_913:
[----:B------:R-:W-:Y:S01]  /*56e0*/  FMNMX.FTZ R132, R41, R30, !PT ;  /* 0x0000001e29847209 */ /* 0x000fe20007810000 */
[----:B------:R-:W-:Y:S01]  /*56f0*/  USHF.L.U32 UR29, UR21, 0x1, URZ ;  /* 0x00000001151d7899 */ /* 0x000fe2000800063f */
[----:B------:R-:W-:Y:S01]  /*5700*/  FMNMX.FTZ R0, R49, R48, !PT ;  /* 0x0000003031007209 */ /* 0x000fe20007810000 */
[----:B------:R-:W-:Y:S01]  /*5710*/  IMAD.WIDE.U32 R114, R105, -0x2daee0ad, RZ ;  /* 0xd2511f5369727825 */ /* 0x000fe200078e00ff */
[----:B------:R-:W-:Y:S01]  /*5720*/  FMNMX.FTZ R132, R43, R132, !PT ;  /* 0x000000842b847209 */ /* 0x000fe20007810000 */
[----:B------:R-:W-:Y:S01]  /*5730*/  ULOP3.LUT UR6, UR29, UR33, URZ, 0x3c, !UPT ;  /* 0x000000211d067292 */ /* 0x000fe2000f8e3c3f */
[----:B------:R-:W-:Y:S01]  /*5740*/  FMNMX.FTZ R0, R51, R0, !PT ;  /* 0x0000000033007209 */ /* 0x000fe20007810000 */
[----:B------:R-:W-:Y:S01]  /*5750*/  STL [R1+0xc8], R135 ;  /* 0x0000c88701007387 */ /* 0x000fe20000100800 */
[----:B------:R-:W-:Y:S01]  /*5760*/  FMNMX.FTZ R132, R40, R132, !PT ;  /* 0x0000008428847209 */ /* 0x000fe20007810000 */
[----:B------:R-:W-:Y:S01]  /*5770*/  UIADD3 UR19, UR32, -0x61c88647, URZ ;  /* 0x9e3779b920137890 */ /* 0x000fe2000fffe03f */
[----:B------:R-:W-:Y:S01]  /*5780*/  FMNMX.FTZ R0, R50, R0, !PT ;  /* 0x0000000032007209 */ /* 0x000fe20007810000 */
[----:B------:R-:W-:Y:S01]  /*5790*/  STL [R1+0xc4], R134 ;  /* 0x0000c48601007387 */ /* 0x000fe20000100800 */
[----:B------:R-:W-:Y:S01]  /*57a0*/  FMNMX.FTZ R132, R42, R132, !PT ;  /* 0x000000842a847209 */ /* 0x000fe20007810000 */
[----:B------:R-:W-:Y:S01]  /*57b0*/  UIADD3 UR13, UR33, 0x76cf5d0a, URZ ;  /* 0x76cf5d0a210d7890 */ /* 0x000fe2000fffe03f */
[----:B------:R-:W-:Y:S01]  /*57c0*/  FMNMX.FTZ R0, R52, R0, !PT ;  /* 0x0000000034007209 */ /* 0x000fe20007810000 */
[----:B------:R-:W-:Y:S01]  /*57d0*/  UIADD3 UR14, UR32, 0x3c6ef372, URZ ;  /* 0x3c6ef372200e7890 */ /* 0x000fe2000fffe03f */
[----:B------:R-:W-:Y:S01]  /*57e0*/  FMNMX.FTZ R132, R31, R132, !PT ;  /* 0x000000841f847209 */ /* 0x000fe20007810000 */
[----:B------:R-:W-:Y:S01]  /*57f0*/  UIADD3 UR12, UR32, -0x255992d5, URZ ;  /* 0xdaa66d2b200c7890 */ /* 0x000fe2000fffe03f */
[----:B------:R-:W-:Y:S01]  /*5800*/  FMNMX.FTZ R0, R36, R0, !PT ;  /* 0x0000000024007209 */ /* 0x000fe20007810000 */
[----:B------:R-:W-:Y:S01]  /*5810*/  ULDC UR36, c[0x0][0x2ec] ;  /* 0x0000bb0000247ab9 */ /* 0x000fe20000000800 */
[----:B------:R-:W-:Y:S01]  /*5820*/  FMNMX.FTZ R132, R32, R132, !PT ;  /* 0x0000008420847209 */ /* 0x000fe20007810000 */
[----:B------:R-:W-:Y:S01]  /*5830*/  UIADD3 UR11, UR33, 0x32370b8f, URZ ;  /* 0x32370b8f210b7890 */ /* 0x000fe2000fffe03f */
        /* <DEDUP_REMOVED lines=19> */
[----:B------:R-:W-:Y:S01]  /*5970*/  LOP3.LUT R6, R115, UR6, RZ, 0x3c, !PT ;  /* 0x0000000673067c12 */ /* 0x000fe2000f8e3cff */
[----:B------:R-:W-:Y:S01]  /*5980*/  UIADD3 UR6, UR33, -0x4498517b, URZ ;  /* 0xbb67ae8521067890 */ /* 0x000fe2000fffe03f */
[----:B------:R-:W-:Y:S02]  /*5990*/  FMNMX.FTZ R132, R147, R132, !PT ;  /* 0x0000008493847209 */ /* 0x000fe40007810000 */
[----:B------:R-:W-:Y:S01]  /*59a0*/  FMNMX.FTZ R0, R127, R0, !PT ;  /* 0x000000007f007209 */ /* 0x000fe20007810000 */
[----:B------:R-:W-:Y:S01]  /*59b0*/  IMAD.WIDE.U32 R6, R6, -0x326172a9, RZ ;  /* 0xcd9e8d5706067825 */ /* 0x000fe200078e00ff */
[----:B------:R-:W-:-:S02]  /*59c0*/  FMNMX.FTZ R132, R146, R132, !PT ;  /* 0x0000008492847209 */ /* 0x000fc40007810000 */
[----:B------:R-:W-:Y:S01]  /*59d0*/  LEA R183, R5, UR4, 0x1 ;  /* 0x0000000405b77c11 */ /* 0x000fe2000f8e08ff */
[----:B------:R-:W-:Y:S02]  /*59e0*/  UIADD3 UR4, UR29, 0x1, URZ ;  /* 0x000000011d047890 */ /* 0x000fe4000fffe03f */
[----:B------:R-:W2:Y:S02]  /*59f0*/  SHFL.BFLY PT, R3, R132, 0x2, 0x1f ;  /* 0x0c401f0084037f89 */ /* 0x000ea400000e0000 */
[--C-:B------:R-:W-:Y:S01]  /*5a00*/  IMAD R184, R4, 0x2, R183.reuse ;  /* 0x0000000204b87824 */ /* 0x100fe200078e02b7 */
[----:B------:R-:W-:Y:S01]  /*5a10*/  ULOP3.LUT UR4, UR4, UR33, URZ, 0x3c, !UPT ;  /* 0x0000002104047292 */ /* 0x000fe2000f8e3c3f */
[C---:B------:R-:W-:Y:S01]  /*5a20*/  IMAD R186, R2.reuse, 0x2, R183 ;  /* 0x0000000202ba7824 */ /* 0x040fe200078e02b7 */
[----:B------:R-:W-:Y:S01]  /*5a30*/  LDSM.16.MT88.4 R64, [R183+0x12000] ;  /* 0x01200000b740783b */ /* 0x000fe20000004200 */
[----:B------:R-:W-:-:S03]  /*5a40*/  IMAD R185, R2, 0x2, R184 ;  /* 0x0000000202b97824 */ /* 0x000fc600078e02b8 */
[----:B------:R-:W-:Y:S04]  /*5a50*/  LDSM.16.MT88.4 R68, [R184+0x10000] ;  /* 0x01000000b844783b */ /* 0x000fe80000004200 */
[----:B------:R-:W-:Y:S04]  /*5a60*/  LDSM.16.MT88.4 R96, [R184+0x10800] ;  /* 0x01080000b860783b */ /* 0x000fe80000004200 */
[----:B------:R-:W-:Y:S04]  /*5a70*/  LDSM.16.MT88.4 R84, [R185+0x10800] ;  /* 0x01080000b954783b */ /* 0x000fe80000004200 */
[----:B------:R-:W-:Y:S01]  /*5a80*/  LDSM.16.MT88.4 R100, [R184+0x12000] ;  /* 0x01200000b864783b */ /* 0x000fe20000004200 */
[----:B--2---:R-:W-:Y:S01]  /*5a90*/  FMNMX.FTZ R132, R132, R3, !PT ;  /* 0x0000000384847209 */ /* 0x004fe20007810000 */
[----:B------:R-:W-:-:S02]  /*5aa0*/  IMAD.U32 R3, RZ, RZ, UR17 ;  /* 0x00000011ff037e24 */ /* 0x000fc4000f8e00ff */
[----:B------:R-:W-:Y:S02]  /*5ab0*/  LDSM.16.MT88.4 R88, [R186+0x10800] ;  /* 0x01080000ba58783b */ /* 0x000fe40000004200 */
[----:B------:R-:W-:Y:S02]  /*5ac0*/  IMAD R252, R3, 0x4, R252 ;  /* 0x0000000403fc7824 */ /* 0x000fe400078e02fc */
[----:B-1-3--:R-:W1:Y:S01]  /*5ad0*/  SHFL.BFLY PT, R9, R132, 0x1, 0x1f ;  /* 0x0c201f0084097f89 */ /* 0x00ae6200000e0000 */
[----:B------:R-:W-:Y:S01]  /*5ae0*/  LOP3.LUT R3, R104, UR32, RZ, 0x3c, !PT ;  /* 0x0000002068037c12 */ /* 0x000fe2000f8e3cff */
[----:B------:R-:W-:Y:S02]  /*5af0*/  IMAD.WIDE.U32 R110, R252, -0x326172a9, RZ ;  /* 0xcd9e8d57fc6e7825 */ /* 0x000fe400078e00ff */
[----:B------:R-:W-:Y:S04]  /*5b00*/  LDSM.16.MT88.4 R104, [R186+0x12000] ;  /* 0x01200000ba68783b */ /* 0x000fe80000004200 */
[----:B------:R2:W-:Y:S01]  /*5b10*/  STL [R1+0x30], R3 ;  /* 0x0000300301007387 */ /* 0x0005e20000100800 */
[----:B------:R-:W-:-:S03]  /*5b20*/  LOP3.LUT R8, R111, R3, RZ, 0x3c, !PT ;  /* 0x000000036f087212 */ /* 0x000fc600078e3cff */
[----:B------:R-:W-:Y:S02]  /*5b30*/  LDSM.16.MT88.4 R76, [R184+0x12800] ;  /* 0x01280000b84c783b */ /* 0x000fe40000004200 */
[----:B------:R-:W-:Y:S01]  /*5b40*/  IMAD.WIDE.U32 R108, R8, -0x2daee0ad, RZ ;  /* 0xd2511f53086c7825 */ /* 0x000fe200078e00ff */
[----:B------:R-:W-:Y:S01]  /*5b50*/  LOP3.LUT R8, R7, UR19, R110, 0x96, !PT ;  /* 0x0000001307087c12 */ /* 0x000fe2000f8e966e */
[----:B------:R-:W-:Y:S04]  /*5b60*/  LDSM.16.MT88.4 R92, [R185+0x12000] ;  /* 0x01200000b95c783b */ /* 0x000fe80000004200 */
[----:B------:R-:W-:Y:S01]  /*5b70*/  LDSM.16.MT88.4 R72, [R186+0x12800] ;  /* 0x01280000ba48783b */ /* 0x000fe20000004200 */
[----:B-1----:R-:W-:Y:S01]  /*5b80*/  FMNMX.FTZ R132, R132, R9, !PT ;  /* 0x0000000984847209 */ /* 0x002fe20007810000 */
[----:B------:R-:W-:-:S02]  /*5b90*/  IMAD.WIDE.U32 R8, R8, -0x2daee0ad, RZ ;  /* 0xd2511f5308087825 */ /* 0x000fc400078e00ff */
[----:B------:R-:W-:Y:S01]  /*5ba0*/  LDSM.16.MT88.4 R80, [R183+0x12800] ;  /* 0x01280000b750783b */ /* 0x000fe20000004200 */
[C---:B------:R-:W-:Y:S01]  /*5bb0*/  FSETP.NEU.FTZ.AND P1, PT, R132.reuse, -INF , PT ;  /* 0xff8000008400780b */ /* 0x040fe20003f3d000 */
[----:B------:R-:W-:Y:S01]  /*5bc0*/  FMUL.FTZ R13, R132, UR36 ;  /* 0x00000024840d7c20 */ /* 0x000fe20008410000 */
[----:B------:R-:W-:Y:S02]  /*5bd0*/  LOP3.LUT R14, R9, UR13, R108, 0x96, !PT ;  /* 0x0000000d090e7c12 */ /* 0x000fe4000f8e966c */
[----:B--2---:R-:W-:Y:S02]  /*5be0*/  FMNMX.FTZ R3, R149, R0, !PT ;  /* 0x0000000095037209 */ /* 0x004fe40007810000 */
[----:B------:R-:W-:Y:S01]  /*5bf0*/  LOP3.LUT R0, R109, UR6, R114, 0x96, !PT ;  /* 0x000000066d007c12 */ /* 0x000fe2000f8e9672 */
[----:B------:R-:W-:Y:S01]  /*5c00*/  IMAD.WIDE.U32 R14, R14, -0x326172a9, RZ ;  /* 0xcd9e8d570e0e7825 */ /* 0x000fe200078e00ff */
[----:B------:R-:W-:Y:S01]  /*5c10*/  FMNMX.FTZ R3, R148, R3, !PT ;  /* 0x0000000394037209 */ /* 0x000fe20007810000 */
[----:B------:R-:W-:Y:S01]  /*5c20*/  UIADD3 UR6, UR33, -0x56f99767, URZ ;  /* 0xa906689921067890 */ /* 0x000fe2000fffe03f */
[----:B------:R-:W-:Y:S01]  /*5c30*/  FSEL R13, R13, RZ, P1 ;  /* 0x000000ff0d0d7208 */ /* 0x000fe20000800000 */
[----:B------:R-:W-:-:S02]  /*5c40*/  IMAD.WIDE.U32 R60, R0, -0x326172a9, RZ ;  /* 0xcd9e8d57003c7825 */ /* 0x000fc400078e00ff */
[----:B------:R-:W1:Y:S02]  /*5c50*/  SHFL.BFLY PT, R12, R3, 0x2, 0x1f ;  /* 0x0c401f00030c7f89 */ /* 0x000e6400000e0000 */
[----:B------:R-:W-:Y:S01]  /*5c60*/  FFMA.FTZ R0, R41, UR36, -R13 ;  /* 0x0000002429007c23 */ /* 0x000fe2000801080d */
[----:B------:R-:W-:Y:S02]  /*5c70*/  LOP3.LUT R6, R61, UR14, R6, 0x96, !PT ;  /* 0x0000000e3d067c12 */ /* 0x000fe4000f8e9606 */
[----:B------:R-:W-:Y:S01]  /*5c80*/  LOP3.LUT R10, R15, UR12, R60, 0x96, !PT ;  /* 0x0000000c0f0a7c12 */ /* 0x000fe2000f8e963c */
[----:B------:R2:W-:Y:S02]  /*5c90*/  MUFU.EX2 R22, R0 ;  /* 0x0000000000167308 */ /* 0x0005e40000000800 */
[----:B------:R-:W-:-:S04]  /*5ca0*/  IMAD.WIDE.U32 R6, R6, -0x2daee0ad, RZ ;  /* 0xd2511f5306067825 */ /* 0x000fc800078e00ff */
[----:B------:R-:W-:Y:S01]  /*5cb0*/  IMAD.WIDE.U32 R10, R10, -0x2daee0ad, RZ ;  /* 0xd2511f530a0a7825 */ /* 0x000fe200078e00ff */
[----:B------:R-:W-:-:S04]  /*5cc0*/  LOP3.LUT R7, R7, UR11, R8, 0x96, !PT ;  /* 0x0000000b07077c12 */ /* 0x000fc8000f8e9608 */
[----:B------:R-:W-:Y:S01]  /*5cd0*/  LOP3.LUT R8, R11, UR8, R6, 0x96, !PT ;  /* 0x000000080b087c12 */ /* 0x000fe2000f8e9606 */
[----:B------:R-:W-:-:S04]  /*5ce0*/  IMAD.WIDE.U32 R6, R7, -0x326172a9, RZ ;  /* 0xcd9e8d5707067825 */ /* 0x000fc800078e00ff */
[----:B------:R-:W-:-:S04]  /*5cf0*/  IMAD.WIDE.U32 R112, R8, -0x326172a9, RZ ;  /* 0xcd9e8d5708707825 */ /* 0x000fc800078e00ff */
[--C-:B--2---:R-:W-:Y:S01]  /*5d00*/  FFMA.FTZ R0, R30, UR36, -R13.reuse ;  /* 0x000000241e007c23 */ /* 0x104fe2000801080d */
[----:B-1----:R-:W-:Y:S01]  /*5d10*/  FMNMX.FTZ R3, R3, R12, !PT ;  /* 0x0000000c03037209 */ /* 0x002fe20007810000 */
[----:B------:R-:W-:Y:S01]  /*5d20*/  FFMA.FTZ R8, R31, UR36, -R13 ;  /* 0x000000241f087c23 */ /* 0x000fe2000801080d */
[----:B------:R-:W-:Y:S01]  /*5d30*/  LOP3.LUT R14, R7, UR10, R14, 0x96, !PT ;  /* 0x0000000a070e7c12 */ /* 0x000fe2000f8e960e */
[----:B------:R1:W-:Y:S01]  /*5d40*/  MUFU.EX2 R46, R0 ;  /* 0x00000000002e7308 */ /* 0x0003e20000000800 */
[----:B------:R-:W-:Y:S01]  /*5d50*/  LOP3.LUT R16, R113, UR7, R6, 0x96, !PT ;  /* 0x0000000771107c12 */ /* 0x000fe2000f8e9606 */
[----:B------:R-:W2:Y:S02]  /*5d60*/  SHFL.BFLY PT, R11, R3, 0x1, 0x1f ;  /* 0x0c201f00030b7f89 */ /* 0x000ea400000e0000 */
[----:B------:R-:W-:Y:S02]  /*5d70*/  IMAD.WIDE.U32 R62, R14, -0x2daee0ad, RZ ;  /* 0xd2511f530e3e7825 */ /* 0x000fe400078e00ff */
[----:B------:R-:W3:Y:S02]  /*5d80*/  LDSM.16.MT88.4 R28, [R183+0x10000] ;  /* 0x01000000b71c783b */ /* 0x000ee40000004200 */
[----:B------:R-:W-:Y:S01]  /*5d90*/  IMAD.WIDE.U32 R16, R16, -0x2daee0ad, RZ ;  /* 0xd2511f5310107825 */ /* 0x000fe200078e00ff */
[----:B------:R-:W-:Y:S01]  /*5da0*/  LOP3.LUT R14, R63, UR6, R10, 0x96, !PT ;  /* 0x000000063f0e7c12 */ /* 0x000fe2000f8e960a */
[----:B------:R4:W-:Y:S01]  /*5db0*/  MUFU.EX2 R163, R8 ;  /* 0x0000000800a37308 */ /* 0x0009e20000000800 */
[----:B------:R-:W-:-:S03]  /*5dc0*/  SHF.R.U32.HI R6, RZ, 0x10, R16 ;  /* 0x00000010ff067819 */ /* 0x000fc60000011610 */
[----:B------:R-:W-:Y:S01]  /*5dd0*/  IMAD.WIDE.U32 R14, R14, -0x326172a9, RZ ;  /* 0xcd9e8d570e0e7825 */ /* 0x000fe200078e00ff */
[----:B------:R-:W-:-:S03]  /*5de0*/  LOP3.LUT R7, R16, 0xff, RZ, 0xc0, !PT ;  /* 0x000000ff10077812 */ /* 0x000fc600078ec0ff */
[--C-:B-1----:R-:W-:Y:S01]  /*5df0*/  FFMA.FTZ R0, R43, UR36, -R13.reuse ;  /* 0x000000242b007c23 */ /* 0x102fe2000801080d */
[----:B------:R-:W-:Y:S02]  /*5e00*/  SHF.R.U32.HI R9, RZ, 0x18, R16 ;  /* 0x00000018ff097819 */ /* 0x000fe40000011610 */
[----:B------:R-:W-:Y:S01]  /*5e10*/  LOP3.LUT R19, R14, 0xff, RZ, 0xc0, !PT ;  /* 0x000000ff0e137812 */ /* 0x000fe200078ec0ff */
[----:B------:R1:W-:Y:S01]  /*5e20*/  MUFU.EX2 R23, R0 ;  /* 0x0000000000177308 */ /* 0x0003e20000000800 */
[--C-:B------:R-:W-:Y:S02]  /*5e30*/  SHF.R.U32.HI R10, RZ, 0x10, R14.reuse ;  /* 0x00000010ff0a7819 */ /* 0x100fe4000001160e */
[----:B--2---:R-:W-:Y:S02]  /*5e40*/  FMNMX.FTZ R3, R3, R11, !PT ;  /* 0x0000000b03037209 */ /* 0x004fe40007810000 */
[----:B----4-:R-:W-:Y:S01]  /*5e50*/  LOP3.LUT R8, R6, 0xff, RZ, 0xc0, !PT ;  /* 0x000000ff06087812 */ /* 0x010fe200078ec0ff */
[----:B------:R-:W-:Y:S01]  /*5e60*/  FFMA.FTZ R6, R32, UR36, -R13 ;  /* 0x0000002420067c23 */ /* 0x000fe2000801080d */
[C---:B------:R-:W-:Y:S01]  /*5e70*/  FSETP.NEU.FTZ.AND P1, PT, R3.reuse, -INF , PT ;  /* 0xff8000000300780b */ /* 0x040fe20003f3d000 */
[----:B------:R-:W-:Y:S01]  /*5e80*/  FMUL.FTZ R12, R3, UR36 ;  /* 0x00000024030c7c20 */ /* 0x000fe20008410000 */
[----:B------:R-:W-:Y:S01]  /*5e90*/  PRMT R44, R8, 0x5410, R9 ;  /* 0x00005410082c7816 */ /* 0x000fe20000000009 */
[----:B------:R2:W-:Y:S01]  /*5ea0*/  MUFU.EX2 R161, R6 ;  /* 0x0000000600a17308 */ /* 0x0005e20000000800 */
[----:B------:R-:W-:-:S02]  /*5eb0*/  SHF.R.U32.HI R9, RZ, 0x18, R14 ;  /* 0x00000018ff097819 */ /* 0x000fc4000001160e */
[----:B------:R-:W-:Y:S01]  /*5ec0*/  FSEL R12, R12, RZ, P1 ;  /* 0x000000ff0c0c7208 */ /* 0x000fe20000800000 */
[----:B-1----:R-:W-:-:S04]  /*5ed0*/  FFMA.FTZ R0, R40, UR36, -R13 ;  /* 0x0000002428007c23 */ /* 0x002fc8000801080d */
[----:B------:R-:W-:Y:S01]  /*5ee0*/  FFMA.FTZ R11, R49, UR36, -R12 ;  /* 0x00000024310b7c23 */ /* 0x000fe2000801080c */
[----:B------:R1:W4:Y:S01]  /*5ef0*/  MUFU.EX2 R151, R0 ;  /* 0x0000000000977308 */ /* 0x0003220000000800 */
[----:B--2---:R-:W-:-:S07]  /*5f00*/  FFMA.FTZ R6, R33, UR36, -R13 ;  /* 0x0000002421067c23 */ /* 0x004fce000801080d */
[----:B------:R-:W-:Y:S01]  /*5f10*/  MUFU.EX2 R114, R11 ;  /* 0x0000000b00727308 */ /* 0x000fe20000000800 */
[----:B-1----:R-:W-:-:S07]  /*5f20*/  FFMA.FTZ R0, R42, UR36, -R13 ;  /* 0x000000242a007c23 */ /* 0x002fce000801080d */
[----:B------:R-:W-:Y:S01]  /*5f30*/  MUFU.EX2 R135, R6 ;  /* 0x0000000600877308 */ /* 0x000fe20000000800 */
[----:B----4-:R-:W-:Y:S01]  /*5f40*/  F2FP.BF16.F32.PACK_AB R4, R151, R23 ;  /* 0x000000179704723e */ /* 0x010fe200000010ff */
[----:B------:R-:W-:Y:S03]  /*5f50*/  LDSM.16.MT88.4 R40, [R183+0x10800] ;  /* 0x01080000b728783b */ /* 0x000fe60000004200 */
[C---:B------:R-:W-:Y:S02]  /*5f60*/  PRMT R232, R4.reuse, 0x7610, R232 ;  /* 0x0000761004e87816 */ /* 0x040fe400000000e8 */
[----:B------:R-:W-:Y:S01]  /*5f70*/  PRMT R231, R4, 0x7632, R231 ;  /* 0x0000763204e77816 */ /* 0x000fe200000000e7 */
[----:B------:R1:W-:Y:S02]  /*5f80*/  MUFU.EX2 R215, R0 ;  /* 0x0000000000d77308 */ /* 0x0003e40000000800 */
[----:B-1----:R-:W-:-:S04]  /*5f90*/  LOP3.LUT R0, R16, 0xffff, RZ, 0xc0, !PT ;  /* 0x0000ffff10007812 */ /* 0x002fc800078ec0ff */
[----:B------:R-:W-:-:S04]  /*5fa0*/  SHF.R.U32.HI R0, RZ, 0x8, R0 ;  /* 0x00000008ff007819 */ /* 0x000fc80000011600 */
[----:B------:R-:W-:Y:S02]  /*5fb0*/  PRMT R45, R7, 0x5410, R0 ;  /* 0x00005410072d7816 */ /* 0x000fe40000000000 */
[----:B------:R-:W-:Y:S02]  /*5fc0*/  LOP3.LUT R0, R17, UR20, R62, 0x96, !PT ;  /* 0x0000001411007c12 */ /* 0x000fe4000f8e963e */
[----:B------:R-:W-:Y:S02]  /*5fd0*/  LOP3.LUT R7, R14, 0xffff, RZ, 0xc0, !PT ;  /* 0x0000ffff0e077812 */ /* 0x000fe400078ec0ff */
[C---:B------:R-:W-:Y:S02]  /*5fe0*/  LOP3.LUT R6, R0.reuse, 0xffff, RZ, 0xc0, !PT ;  /* 0x0000ffff00067812 */ /* 0x040fe400078ec0ff */
[----:B------:R-:W-:Y:S02]  /*5ff0*/  SHF.R.U32.HI R8, RZ, 0x8, R7 ;  /* 0x00000008ff087819 */ /* 0x000fe40000011607 */
[----:B------:R-:W-:-:S02]  /*6000*/  LOP3.LUT R18, R0, 0xff, RZ, 0xc0, !PT ;  /* 0x000000ff00127812 */ /* 0x000fc400078ec0ff */
[----:B------:R-:W-:Y:S02]  /*6010*/  SHF.R.U32.HI R6, RZ, 0x8, R6 ;  /* 0x00000008ff067819 */ /* 0x000fe40000011606 */
[----:B------:R-:W-:Y:S01]  /*6020*/  PRMT R19, R19, 0x5410, R8 ;  /* 0x0000541013137816 */ /* 0x000fe20000000008 */
[----:B------:R-:W-:Y:S01]  /*6030*/  FFMA.FTZ R8, R48, UR36, -R12 ;  /* 0x0000002430087c23 */ /* 0x000fe2000801080c */
[----:B------:R-:W-:Y:S02]  /*6040*/  LOP3.LUT R7, R10, 0xff, RZ, 0xc0, !PT ;  /* 0x000000ff0a077812 */ /* 0x000fe400078ec0ff */
[----:B------:R-:W-:Y:S01]  /*6050*/  PRMT R21, R18, 0x5410, R6 ;  /* 0x0000541012157816 */ /* 0x000fe20000000006 */
[----:B------:R1:W2:Y:S01]  /*6060*/  MUFU.EX2 R63, R8 ;  /* 0x00000008003f7308 */ /* 0x0002a20000000800 */
[----:B------:R-:W-:Y:S02]  /*6070*/  LOP3.LUT R6, R15, UR21, R112, 0x96, !PT ;  /* 0x000000150f067c12 */ /* 0x000fe4000f8e9670 */
[----:B------:R-:W-:-:S02]  /*6080*/  PRMT R20, R7, 0x5410, R9 ;  /* 0x0000541007147816 */ /* 0x000fc40000000009 */
[--C-:B------:R-:W-:Y:S02]  /*6090*/  SHF.R.U32.HI R7, RZ, 0x10, R0.reuse ;  /* 0x00000010ff077819 */ /* 0x100fe40000011600 */
[----:B------:R-:W-:Y:S02]  /*60a0*/  SHF.R.U32.HI R9, RZ, 0x18, R0 ;  /* 0x00000018ff097819 */ /* 0x000fe40000011600 */
[C---:B------:R-:W-:Y:S02]  /*60b0*/  LOP3.LUT R0, R6.reuse, 0xffff, RZ, 0xc0, !PT ;  /* 0x0000ffff06007812 */ /* 0x040fe400078ec0ff */
[----:B------:R-:W-:Y:S02]  /*60c0*/  LOP3.LUT R7, R7, 0xff, RZ, 0xc0, !PT ;  /* 0x000000ff07077812 */ /* 0x000fe400078ec0ff */
[----:B------:R-:W-:Y:S02]  /*60d0*/  LOP3.LUT R11, R6, 0xff, RZ, 0xc0, !PT ;  /* 0x000000ff060b7812 */ /* 0x000fe400078ec0ff */
[----:B------:R-:W-:Y:S01]  /*60e0*/  SHF.R.U32.HI R0, RZ, 0x8, R0 ;  /* 0x00000008ff007819 */ /* 0x000fe20000011600 */
[----:B-1----:R-:W-:Y:S01]  /*60f0*/  FFMA.FTZ R8, R51, UR36, -R12 ;  /* 0x0000002433087c23 */ /* 0x002fe2000801080c */
[----:B------:R-:W-:-:S02]  /*6100*/  SHF.R.U32.HI R10, RZ, 0x10, R6 ;  /* 0x00000010ff0a7819 */ /* 0x000fc40000011606 */
[----:B------:R-:W-:Y:S01]  /*6110*/  PRMT R18, R7, 0x5410, R9 ;  /* 0x0000541007127816 */ /* 0x000fe20000000009 */
[----:B------:R1:W-:Y:S01]  /*6120*/  MUFU.EX2 R113, R8 ;  /* 0x0000000800717308 */ /* 0x0003e20000000800 */
[----:B------:R-:W-:Y:S02]  /*6130*/  SHF.R.U32.HI R7, RZ, 0x18, R6 ;  /* 0x00000018ff077819 */ /* 0x000fe40000011606 */
[----:B------:R-:W-:Y:S02]  /*6140*/  PRMT R11, R11, 0x5410, R0 ;  /* 0x000054100b0b7816 */ /* 0x000fe40000000000 */
[----:B------:R-:W-:Y:S02]  /*6150*/  LOP3.LUT R6, R10, 0xff, RZ, 0xc0, !PT ;  /* 0x000000ff0a067812 */ /* 0x000fe400078ec0ff */
[----:B------:R-:W-:Y:S02]  /*6160*/  F2FP.BF16.F32.PACK_AB R0, R46, R22 ;  /* 0x000000162e00723e */ /* 0x000fe400000010ff */
[----:B------:R-:W-:Y:S01]  /*6170*/  PRMT R7, R6, 0x5410, R7 ;  /* 0x0000541006077816 */ /* 0x000fe20000000007 */
[----:B------:R-:W-:Y:S01]  /*6180*/  IMAD.U32 R6, RZ, RZ, UR5 ;  /* 0x00000005ff067e24 */ /* 0x000fe2000f8e00ff */
[----:B------:R-:W-:-:S02]  /*6190*/  PRMT R238, R0, 0x7610, R238 ;  /* 0x0000761000ee7816 */ /* 0x000fc400000000ee */
[----:B------:R-:W-:Y:S01]  /*61a0*/  PRMT R237, R0, 0x7632, R237 ;  /* 0x0000763200ed7816 */ /* 0x000fe200000000ed */
[--C-:B------:R-:W-:Y:S01]  /*61b0*/  FFMA.FTZ R0, R52, UR36, -R12.reuse ;  /* 0x0000002434007c23 */ /* 0x100fe2000801080c */
[----:B--2---:R-:W-:Y:S01]  /*61c0*/  F2FP.BF16.F32.PACK_AB R5, R63, R114 ;  /* 0x000000723f05723e */ /* 0x004fe200000010ff */
[----:B-1----:R-:W-:Y:S02]  /*61d0*/  FFMA.FTZ R8, R50, UR36, -R12 ;  /* 0x0000002432087c23 */ /* 0x002fe4000801080c */
[----:B------:R1:W-:Y:S01]  /*61e0*/  MUFU.EX2 R239, R0 ;  /* 0x0000000000ef7308 */ /* 0x0003e20000000800 */
[C---:B------:R-:W-:Y:S02]  /*61f0*/  PRMT R236, R5.reuse, 0x7610, R236 ;  /* 0x0000761005ec7816 */ /* 0x040fe400000000ec */
[----:B------:R-:W-:Y:S01]  /*6200*/  PRMT R235, R5, 0x7632, R235 ;  /* 0x0000763205eb7816 */ /* 0x000fe200000000eb */
[----:B------:R-:W-:Y:S01]  /*6210*/  FFMA.FTZ R5, R36, UR36, -R12 ;  /* 0x0000002424057c23 */ /* 0x000fe2000801080c */
[----:B------:R-:W-:-:S03]  /*6220*/  F2FP.BF16.F32.PACK_AB R9, R163, R215 ;  /* 0x000000d7a309723e */ /* 0x000fc600000010ff */
[----:B------:R2:W4:Y:S01]  /*6230*/  MUFU.EX2 R150, R8 ;  /* 0x0000000800967308 */ /* 0x0005220000000800 */
[C---:B------:R-:W-:Y:S02]  /*6240*/  PRMT R230, R9.reuse, 0x7610, R230 ;  /* 0x0000761009e67816 */ /* 0x040fe400000000e6 */
[----:B------:R-:W-:Y:S02]  /*6250*/  PRMT R229, R9, 0x7632, R229 ;  /* 0x0000763209e57816 */ /* 0x000fe400000000e5 */
[----:B------:R-:W-:-:S03]  /*6260*/  F2FP.BF16.F32.PACK_AB R9, R135, R161 ;  /* 0x000000a18709723e */ /* 0x000fc600000010ff */
[----:B------:R4:W3:Y:S01]  /*6270*/  MUFU.EX2 R134, R5 ;  /* 0x0000000500867308 */ /* 0x0008e20000000800 */
[----:B-1----:R-:W-:Y:S01]  /*6280*/  LEA R0, R6, UR5, 0x10 ;  /* 0x0000000506007c11 */ /* 0x002fe2000f8e80ff */
[--C-:B------:R-:W-:Y:S01]  /*6290*/  FFMA.FTZ R6, R34, UR36, -R12.reuse ;  /* 0x0000002422067c23 */ /* 0x100fe2000801080c */
[C---:B------:R-:W-:Y:S02]  /*62a0*/  PRMT R189, R9.reuse, 0x7610, R189 ;  /* 0x0000761009bd7816 */ /* 0x040fe400000000bd */
[----:B------:R-:W-:Y:S02]  /*62b0*/  PRMT R181, R9, 0x7632, R181 ;  /* 0x0000763209b57816 */ /* 0x000fe400000000b5 */
[--C-:B------:R-:W-:Y:S01]  /*62c0*/  HSET2.LE.AND R4, R11, R0.reuse, PT ;  /* 0x000000000b047233 */ /* 0x100fe20003803000 */
[----:B------:R1:W-:Y:S01]  /*62d0*/  MUFU.EX2 R153, R6 ;  /* 0x0000000600997308 */ /* 0x0003e20000000800 */
[----:B--2---:R-:W-:Y:S01]  /*62e0*/  FFMA.FTZ R8, R35, UR36, -R12 ;  /* 0x0000002423087c23 */ /* 0x004fe2000801080c */
[----:B------:R-:W-:Y:S01]  /*62f0*/  HSET2.LE.AND R2, R18, R0, PT ;  /* 0x0000000012027233 */ /* 0x000fe20003803000 */
[----:B------:R-:W-:Y:S01]  /*6300*/  IMAD.MOV.U32 R18, RZ, RZ, R22 ;  /* 0x000000ffff127224 */ /* 0x000fe200078e0016 */
[----:B------:R-:W-:Y:S01]  /*6310*/  PRMT R9, R230, 0x5410, R229 ;  /* 0x00005410e6097816 */ /* 0x000fe200000000e5 */
[----:B------:R-:W2:Y:S01]  /*6320*/  LDSM.16.MT88.4 R32, [R186+0x10000] ;  /* 0x01000000ba20783b */ /* 0x000ea20000004200 */
[----:B------:R-:W-:-:S02]  /*6330*/  PRMT R10, R189, 0x5410, R181 ;  /* 0x00005410bd0a7816 */ /* 0x000fc400000000b5 */
[----:B------:R3:W2:Y:S01]  /*6340*/  MUFU.EX2 R162, R8 ;  /* 0x0000000800a27308 */ /* 0x0006a20000000800 */
[----:B----4-:R-:W-:Y:S02]  /*6350*/  F2FP.BF16.F32.PACK_AB R5, R150, R113 ;  /* 0x000000719605723e */ /* 0x010fe400000010ff */
[--C-:B------:R-:W-:Y:S02]  /*6360*/  HSET2.LE.AND R11, R44, R0.reuse, PT ;  /* 0x000000002c0b7233 */ /* 0x100fe40003803000 */
[C---:B------:R-:W-:Y:S02]  /*6370*/  PRMT R234, R5.reuse, 0x7610, R234 ;  /* 0x0000761005ea7816 */ /* 0x040fe400000000ea */
[----:B------:R-:W-:Y:S02]  /*6380*/  PRMT R233, R5, 0x7632, R233 ;  /* 0x0000763205e97816 */ /* 0x000fe400000000e9 */
[----:B-1----:R-:W-:Y:S02]  /*6390*/  PRMT R6, R238, 0x5410, R237 ;  /* 0x00005410ee067816 */ /* 0x002fe400000000ed */
[----:B------:R-:W-:-:S02]  /*63a0*/  HSET2.LE.AND R5, R7, R0, PT ;  /* 0x0000000007057233 */ /* 0x000fc40003803000 */
[----:B------:R-:W-:Y:S02]  /*63b0*/  LOP3.LUT R4, R4, R6, RZ, 0xc0, !PT ;  /* 0x0000000604047212 */ /* 0x000fe400078ec0ff */
[--C-:B------:R-:W-:Y:S01]  /*63c0*/  HSET2.LE.AND R6, R19, R0.reuse, PT ;  /* 0x0000000013067233 */ /* 0x100fe20003803000 */
[----:B------:R-:W-:Y:S01]  /*63d0*/  IMAD.MOV.U32 R19, RZ, RZ, R23 ;  /* 0x000000ffff137224 */ /* 0x000fe200078e0017 */
[----:B------:R-:W-:Y:S02]  /*63e0*/  PRMT R7, R236, 0x5410, R235 ;  /* 0x00005410ec077816 */ /* 0x000fe400000000eb */
[----:B---3--:R-:W-:Y:S02]  /*63f0*/  PRMT R8, R232, 0x5410, R231 ;  /* 0x00005410e8087816 */ /* 0x008fe400000000e7 */
[----:B------:R-:W-:Y:S02]  /*6400*/  LOP3.LUT R5, R5, R7, RZ, 0xc0, !PT ;  /* 0x0000000705057212 */ /* 0x000fe400078ec0ff */
[----:B------:R-:W-:-:S02]  /*6410*/  HSET2.LE.AND R7, R20, R0, PT ;  /* 0x0000000014077233 */ /* 0x000fc40003803000 */
[----:B------:R-:W-:Y:S02]  /*6420*/  LOP3.LUT R6, R6, R8, RZ, 0xc0, !PT ;  /* 0x0000000806067212 */ /* 0x000fe400078ec0ff */
[----:B------:R-:W-:-:S04]  /*6430*/  PRMT R8, R234, 0x5410, R233 ;  /* 0x00005410ea087816 */ /* 0x000fc800000000e9 */
[----:B------:R-:W-:Y:S02]  /*6440*/  LOP3.LUT R7, R7, R8, RZ, 0xc0, !PT ;  /* 0x0000000807077212 */ /* 0x000fe400078ec0ff */
[----:B------:R-:W-:-:S04]  /*6450*/  F2FP.BF16.F32.PACK_AB R8, R134, R239 ;  /* 0x000000ef8608723e */ /* 0x000fc800000010ff */
[C---:B------:R-:W-:Y:S01]  /*6460*/  PRMT R228, R8.reuse, 0x7610, R228 ;  /* 0x0000761008e47816 */ /* 0x040fe200000000e4 */
[----:B------:R-:W-:Y:S01]  /*6470*/  HMMA.16816.F32.BF16 R24, R4, R68, RZ ;  /* 0x000000440418723c */ /* 0x000fe200000418ff */
[----:B------:R-:W-:Y:S02]  /*6480*/  PRMT R211, R8, 0x7632, R211 ;  /* 0x0000763208d37816 */ /* 0x000fe400000000d3 */
[----:B--2---:R-:W-:-:S03]  /*6490*/  F2FP.BF16.F32.PACK_AB R8, R162, R153 ;  /* 0x00000099a208723e */ /* 0x004fc600000010ff */
[C---:B------:R-:W-:Y:S01]  /*64a0*/  HMMA.16816.F32.BF16 R68, R4.reuse, R70, RZ ;  /* 0x000000460444723c */ /* 0x040fe200000418ff */
[C---:B------:R-:W-:Y:S02]  /*64b0*/  PRMT R180, R8.reuse, 0x7610, R180 ;  /* 0x0000761008b47816 */ /* 0x040fe400000000b4 */
[----:B------:R-:W-:Y:S02]  /*64c0*/  PRMT R179, R8, 0x7632, R179 ;  /* 0x0000763208b37816 */ /* 0x000fe400000000b3 */
[----:B------:R-:W-:Y:S01]  /*64d0*/  HSET2.LE.AND R8, R21, R0, PT ;  /* 0x0000000015087233 */ /* 0x000fe20003803000 */
[----:B------:R-:W-:Y:S01]  /*64e0*/  HMMA.16816.F32.BF16 R36, R4, R28, RZ ;  /* 0x0000001c0424723c */ /* 0x000fe200000418ff */
[----:B------:R-:W1:Y:S03]  /*64f0*/  LDSM.16.MT88.4 R20, [R185+0x10000] ;  /* 0x01000000b914783b */ /* 0x000e660000004200 */
[----:B------:R-:W-:-:S02]  /*6500*/  LOP3.LUT R8, R8, R9, RZ, 0xc0, !PT ;  /* 0x0000000908087212 */ /* 0x000fc400078ec0ff */
[----:B------:R-:W-:Y:S01]  /*6510*/  PRMT R9, R228, 0x5410, R211 ;  /* 0x00005410e4097816 */ /* 0x000fe200000000d3 */
[C---:B------:R-:W-:Y:S03]  /*6520*/  HMMA.16816.F32.BF16 R28, R4.reuse, R30, RZ ;  /* 0x0000001e041c723c */ /* 0x040fe600000418ff */
[----:B------:R-:W-:Y:S02]  /*6530*/  LOP3.LUT R9, R2, R9, RZ, 0xc0, !PT ;  /* 0x0000000902097212 */ /* 0x000fe400078ec0ff */
[----:B------:R-:W-:Y:S01]  /*6540*/  HSET2.LE.AND R2, R45, R0, PT ;  /* 0x000000002d027233 */ /* 0x000fe20003803000 */
[----:B------:R-:W-:Y:S04]  /*6550*/  HMMA.16816.F32.BF16 R56, R4, R32, RZ ;  /* 0x000000200438723c */ /* 0x000fe800000418ff */
[----:B------:R-:W-:-:S02]  /*6560*/  LOP3.LUT R10, R2, R10, RZ, 0xc0, !PT ;  /* 0x0000000a020a7212 */ /* 0x000fc400078ec0ff */
[----:B------:R-:W-:Y:S01]  /*6570*/  PRMT R2, R180, 0x5410, R179 ;  /* 0x00005410b4027816 */ /* 0x000fe200000000b3 */
[----:B------:R-:W-:Y:S03]  /*6580*/  HMMA.16816.F32.BF16 R52, R4, R34, RZ ;  /* 0x000000220434723c */ /* 0x000fe600000418ff */
[----:B------:R-:W-:-:S03]  /*6590*/  LOP3.LUT R11, R11, R2, RZ, 0xc0, !PT ;  /* 0x000000020b0b7212 */ /* 0x000fc600078ec0ff */
[----:B------:R-:W-:Y:S06]  /*65a0*/  HMMA.16816.F32.BF16 R32, R4, R100, RZ ;  /* 0x000000640420723c */ /* 0x000fec00000418ff */
[C---:B------:R-:W-:Y:S06]  /*65b0*/  HMMA.16816.F32.BF16 R24, R8.reuse, R96, R24 ;  /* 0x000000600818723c */ /* 0x040fec0000041818 */
[----:B------:R-:W-:Y:S01]  /*65c0*/  HMMA.16816.F32.BF16 R68, R8, R98, R68 ;  /* 0x000000620844723c */ /* 0x000fe20000041844 */
[----:B------:R-:W-:-:S05]  /*65d0*/  IMAD.MOV.U32 R97, RZ, RZ, R46 ;  /* 0x000000ffff617224 */ /* 0x000fca00078e002e */
[----:B-1----:R-:W-:Y:S01]  /*65e0*/  HMMA.16816.F32.BF16 R48, R4, R20, RZ ;  /* 0x000000140430723c */ /* 0x002fe200000418ff */
[----:B------:R-:W-:-:S05]  /*65f0*/  IMAD.MOV.U32 R99, RZ, RZ, R163 ;  /* 0x000000ffff637224 */ /* 0x000fca00078e00a3 */
[C---:B------:R-:W-:Y:S06]  /*6600*/  HMMA.16816.F32.BF16 R44, R4.reuse, R22, RZ ;  /* 0x00000016042c723c */ /* 0x040fec00000418ff */
[----:B------:R-:W-:Y:S01]  /*6610*/  IMAD.MOV.U32 R96, RZ, RZ, R27 ;  /* 0x000000ffff607224 */ /* 0x000fe200078e001b */
[----:B------:R-:W-:Y:S01]  /*6620*/  HMMA.16816.F32.BF16 R20, R4, R106, RZ ;  /* 0x0000006a0414723c */ /* 0x000fe200000418ff */
[----:B------:R-:W-:Y:S02]  /*6630*/  IMAD.MOV.U32 R160, RZ, RZ, R25 ;  /* 0x000000ffffa07224 */ /* 0x000fe400078e0019 */
[----:B------:R-:W-:-:S02]  /*6640*/  IMAD.MOV.U32 R2, RZ, RZ, R26 ;  /* 0x000000ffff027224 */ /* 0x000fc400078e001a */
[----:B------:R-:W-:Y:S01]  /*6650*/  IMAD.MOV.U32 R214, RZ, RZ, R69 ;  /* 0x000000ffffd67224 */ /* 0x000fe200078e0045 */
[----:B------:R-:W-:Y:S01]  /*6660*/  HMMA.16816.F32.BF16 R156, R8, R42, R28 ;  /* 0x0000002a089c723c */ /* 0x000fe2000004181c */
[----:B------:R-:W-:Y:S02]  /*6670*/  IMAD.MOV.U32 R106, RZ, RZ, R96 ;  /* 0x000000ffff6a7224 */ /* 0x000fe400078e0060 */
[----:B------:R-:W-:Y:S02]  /*6680*/  IMAD.MOV.U32 R96, RZ, RZ, R68 ;  /* 0x000000ffff607224 */ /* 0x000fe400078e0044 */
[----:B------:R-:W-:Y:S01]  /*6690*/  IMAD.MOV.U32 R213, RZ, RZ, R71 ;  /* 0x000000ffffd57224 */ /* 0x000fe200078e0047 */
[----:B------:R-:W-:Y:S01]  /*66a0*/  HMMA.16816.F32.BF16 R28, R4, R102, RZ ;  /* 0x00000066041c723c */ /* 0x000fe200000418ff */
[----:B------:R-:W-:Y:S01]  /*66b0*/  IMAD.MOV.U32 R212, RZ, RZ, R70 ;  /* 0x000000ffffd47224 */ /* 0x000fe200078e0046 */
[----:B------:R-:W1:Y:S01]  /*66c0*/  LDSM.16.MT88.4 R100, [R183+0x14000] ;  /* 0x01400000b764783b */ /* 0x000e620000004200 */
[----:B------:R-:W-:-:S02]  /*66d0*/  IMAD.MOV.U32 R152, RZ, RZ, R24 ;  /* 0x000000ffff987224 */ /* 0x000fc400078e0018 */
[----:B------:R-:W-:Y:S01]  /*66e0*/  IMAD.MOV.U32 R107, RZ, RZ, R162 ;  /* 0x000000ffff6b7224 */ /* 0x000fe200078e00a2 */
[C---:B------:R-:W-:Y:S06]  /*66f0*/  HMMA.16816.F32.BF16 R68, R8.reuse, R84, R48 ;  /* 0x000000540844723c */ /* 0x040fec0000041830 */
[C---:B------:R-:W-:Y:S01]  /*6700*/  HMMA.16816.F32.BF16 R244, R8.reuse, R88, R56 ;  /* 0x0000005808f4723c */ /* 0x040fe20000041838 */
[----:B------:R-:W2:Y:S05]  /*6710*/  LDSM.16.MT88.4 R56, [R184+0x14000] ;  /* 0x01400000b838783b */ /* 0x000eaa0000004200 */
[----:B------:R-:W-:Y:S06]  /*6720*/  HMMA.16816.F32.BF16 R164, R8, R40, R36 ;  /* 0x0000002808a4723c */ /* 0x000fec0000041824 */
[C---:B------:R-:W-:Y:S06]  /*6730*/  HMMA.16816.F32.BF16 R40, R4.reuse, R64, RZ ;  /* 0x000000400428723c */ /* 0x040fec00000418ff */
[----:B------:R-:W-:Y:S01]  /*6740*/  HMMA.16816.F32.BF16 R36, R4, R66, RZ ;  /* 0x000000420424723c */ /* 0x000fe200000418ff */
[----:B------:R-:W3:Y:S01]  /*6750*/  LDSM.16.MT88.4 R64, [R185+0x12800] ;  /* 0x01280000b940783b */ /* 0x000ee20000004200 */
[----:B------:R-:W-:-:S02]  /*6760*/  IMAD.MOV.U32 R51, RZ, RZ, R70 ;  /* 0x000000ffff337224 */ /* 0x000fc400078e0046 */
[----:B------:R-:W-:Y:S02]  /*6770*/  IMAD.MOV.U32 R50, RZ, RZ, R71 ;  /* 0x000000ffff327224 */ /* 0x000fe400078e0047 */
[----:B------:R-:W-:Y:S01]  /*6780*/  HMMA.16816.F32.BF16 R24, R4, R104, RZ ;  /* 0x000000680418723c */ /* 0x000fe200000418ff */
[----:B------:R-:W-:Y:S02]  /*6790*/  IMAD.MOV.U32 R49, RZ, RZ, R69 ;  /* 0x000000ffff317224 */ /* 0x000fe400078e0045 */
[----:B------:R-:W-:-:S03]  /*67a0*/  IMAD.MOV.U32 R48, RZ, RZ, R68 ;  /* 0x000000ffff307224 */ /* 0x000fc600078e0044 */
[----:B------:R-:W-:Y:S01]  /*67b0*/  HMMA.16816.F32.BF16 R216, R8, R90, R52 ;  /* 0x0000005a08d8723c */ /* 0x000fe20000041834 */
[----:B------:R-:W-:Y:S02]  /*67c0*/  IMAD.MOV.U32 R104, RZ, RZ, R161 ;  /* 0x000000ffff687224 */ /* 0x000fe400078e00a1 */
[----:B------:R-:W-:-:S03]  /*67d0*/  IMAD.MOV.U32 R105, RZ, RZ, R160 ;  /* 0x000000ffff697224 */ /* 0x000fc600078e00a0 */
[C---:B------:R-:W-:Y:S06]  /*67e0*/  HMMA.16816.F32.BF16 R248, R8.reuse, R76, R32 ;  /* 0x0000004c08f8723c */ /* 0x040fec0000041820 */
[----:B------:R-:W-:Y:S01]  /*67f0*/  HMMA.16816.F32.BF16 R224, R8, R78, R28 ;  /* 0x0000004e08e0723c */ /* 0x000fe2000004181c */
[----:B------:R-:W-:Y:S01]  /*6800*/  IMAD.MOV.U32 R76, RZ, RZ, R51 ;  /* 0x000000ffff4c7224 */ /* 0x000fe200078e0033 */
[----:B------:R-:W4:Y:S01]  /*6810*/  LDSM.16.MT88.4 R28, [R183+0x14800] ;  /* 0x01480000b71c783b */ /* 0x000f220000004200 */
[----:B------:R-:W-:-:S03]  /*6820*/  IMAD.MOV.U32 R77, RZ, RZ, R50 ;  /* 0x000000ffff4d7224 */ /* 0x000fc600078e0032 */
[----:B------:R-:W-:Y:S01]  /*6830*/  HMMA.16816.F32.BF16 R52, R4, R92, RZ ;  /* 0x0000005c0434723c */ /* 0x000fe200000418ff */
[----:B------:R-:W-:Y:S02]  /*6840*/  IMAD.MOV.U32 R79, RZ, RZ, R49 ;  /* 0x000000ffff4f7224 */ /* 0x000fe400078e0031 */
[----:B------:R-:W-:Y:S02]  /*6850*/  IMAD.MOV.U32 R78, RZ, RZ, R48 ;  /* 0x000000ffff4e7224 */ /* 0x000fe400078e0030 */
[----:B------:R-:W4:Y:S01]  /*6860*/  LDSM.16.MT88.4 R48, [R186+0x14000] ;  /* 0x01400000ba30783b */ /* 0x000f220000004200 */
[C---:B------:R-:W-:Y:S06]  /*6870*/  HMMA.16816.F32.BF16 R240, R8.reuse, R86, R44 ;  /* 0x0000005608f0723c */ /* 0x040fec000004182c */
[C---:B------:R-:W-:Y:S06]  /*6880*/  HMMA.16816.F32.BF16 R84, R8.reuse, R72, R24 ;  /* 0x000000480854723c */ /* 0x040fec0000041818 */
[----:B------:R-:W-:Y:S06]  /*6890*/  HMMA.16816.F32.BF16 R72, R8, R74, R20 ;  /* 0x0000004a0848723c */ /* 0x000fec0000041814 */
[C---:B------:R-:W-:Y:S06]  /*68a0*/  HMMA.16816.F32.BF16 R20, R4.reuse, R94, RZ ;  /* 0x0000005e0414723c */ /* 0x040fec00000418ff */
[C---:B-1----:R-:W-:Y:S06]  /*68b0*/  HMMA.16816.F32.BF16 R24, R4.reuse, R100, RZ ;  /* 0x000000640418723c */ /* 0x042fec00000418ff */
[----:B------:R-:W-:Y:S06]  /*68c0*/  HMMA.16816.F32.BF16 R32, R4, R102, RZ ;  /* 0x000000660420723c */ /* 0x000fec00000418ff */
[----:B------:R-:W-:Y:S01]  /*68d0*/  HMMA.16816.F32.BF16 R160, R8, R80, R40 ;  /* 0x0000005008a0723c */ /* 0x000fe20000041828 */
[----:B------:R-:W1:Y:S05]  /*68e0*/  LDSM.16.MT88.4 R40, [R184+0x14800] ;  /* 0x01480000b828783b */ /* 0x000e6a0000004200 */
[----:B--2---:R-:W-:Y:S01]  /*68f0*/  HMMA.16816.F32.BF16 R44, R4, R58, RZ ;  /* 0x0000003a042c723c */ /* 0x004fe200000418ff */
[----:B------:R-:W-:-:S02]  /*6900*/  IMAD.MOV.U32 R80, RZ, RZ, R18 ;  /* 0x000000ffff507224 */ /* 0x000fc400078e0012 */
[----:B------:R-:W-:-:S03]  /*6910*/  IMAD.MOV.U32 R81, RZ, RZ, R97 ;  /* 0x000000ffff517224 */ /* 0x000fc600078e0061 */
[C---:B---3--:R-:W-:Y:S01]  /*6920*/  HMMA.16816.F32.BF16 R220, R8.reuse, R64, R52 ;  /* 0x0000004008dc723c */ /* 0x048fe20000041834 */
[----:B------:R-:W-:Y:S01]  /*6930*/  IMAD.MOV.U32 R59, RZ, RZ, R2 ;  /* 0x000000ffff3b7224 */ /* 0x000fe200078e0002 */
[----:B------:R-:W-:Y:S01]  /*6940*/  LOP3.LUT R2, R115, UR4, RZ, 0x3c, !PT ;  /* 0x0000000473027c12 */ /* 0x000fe2000f8e3cff */
[----:B------:R-:W2:Y:S01]  /*6950*/  LDSM.16.MT88.4 R52, [R186+0x14800] ;  /* 0x01480000ba34783b */ /* 0x000ea20000004200 */
[----:B------:R-:W-:Y:S02]  /*6960*/  IMAD.MOV.U32 R115, RZ, RZ, R96 ;  /* 0x000000ffff737224 */ /* 0x000fe400078e0060 */
[----:B------:R-:W-:Y:S01]  /*6970*/  HMMA.16816.F32.BF16 R68, R8, R82, R36 ;  /* 0x000000520844723c */ /* 0x000fe20000041824 */
[----:B------:R-:W-:Y:S02]  /*6980*/  IMAD.MOV.U32 R58, RZ, RZ, R105 ;  /* 0x000000ffff3a7224 */ /* 0x000fe400078e0069 */
[----:B------:R-:W-:Y:S02]  /*6990*/  IMAD.MOV.U32 R64, RZ, RZ, R154 ;  /* 0x000000ffff407224 */ /* 0x000fe400078e009a */
[----:B------:R-:W-:Y:S01]  /*69a0*/  IMAD.MOV.U32 R65, RZ, RZ, R153 ;  /* 0x000000ffff417224 */ /* 0x000fe200078e0099 */
[----:B------:R-:W-:Y:S01]  /*69b0*/  HMMA.16816.F32.BF16 R36, R4, R56, RZ ;  /* 0x000000380424723c */ /* 0x000fe200000418ff */
[----:B------:R-:W-:-:S02]  /*69c0*/  IMAD.MOV.U32 R83, RZ, RZ, R19 ;  /* 0x000000ffff537224 */ /* 0x000fc400078e0013 */
[----:B------:R-:W-:-:S03]  /*69d0*/  IMAD.WIDE.U32 R18, R2, -0x326172a9, RZ ;  /* 0xcd9e8d5702127825 */ /* 0x000fc600078e00ff */
[C---:B------:R-:W-:Y:S01]  /*69e0*/  HMMA.16816.F32.BF16 R88, R8.reuse, R66, R20 ;  /* 0x000000420858723c */ /* 0x040fe20000041814 */
[----:B------:R-:W-:Y:S01]  /*69f0*/  IMAD.MOV.U32 R57, RZ, RZ, R99 ;  /* 0x000000ffff397224 */ /* 0x000fe200078e0063 */
[----:B------:R-:W-:Y:S01]  /*6a00*/  LOP3.LUT R19, R19, UR19, R110, 0x96, !PT ;  /* 0x0000001313137c12 */ /* 0x000fe2000f8e966e */
[----:B------:R-:W-:Y:S01]  /*6a10*/  IMAD.MOV.U32 R56, RZ, RZ, R106 ;  /* 0x000000ffff387224 */ /* 0x000fe200078e006a */
[----:B------:R-:W-:Y:S01]  /*6a20*/  LOP3.LUT R2, R61, UR14, R18, 0x96, !PT ;  /* 0x0000000e3d027c12 */ /* 0x000fe2000f8e9612 */
[----:B------:R-:W-:Y:S01]  /*6a30*/  IMAD.MOV.U32 R82, RZ, RZ, R155 ;  /* 0x000000ffff527224 */ /* 0x000fe200078e009b */
[----:B----4-:R-:W-:Y:S01]  /*6a40*/  HMMA.16816.F32.BF16 R92, R8, R28, R24 ;  /* 0x0000001c085c723c */ /* 0x010fe20000041818 */
[----:B------:R-:W-:-:S04]  /*6a50*/  IMAD.WIDE.U32 R18, R19, -0x2daee0ad, RZ ;  /* 0xd2511f5313127825 */ /* 0x000fc800078e00ff */
[----:B------:R-:W-:Y:S01]  /*6a60*/  IMAD.WIDE.U32 R20, R2, -0x2daee0ad, RZ ;  /* 0xd2511f5302147825 */ /* 0x000fe200078e00ff */
[----:B------:R-:W-:Y:S01]  /*6a70*/  HMMA.16816.F32.BF16 R96, R8, R30, R32 ;  /* 0x0000001e0860723c */ /* 0x000fe20000041820 */
[----:B------:R-:W-:Y:S02]  /*6a80*/  LOP3.LUT R2, R19, UR13, R108, 0x96, !PT ;  /* 0x0000000d13027c12 */ /* 0x000fe4000f8e966c */
[----:B------:R-:W-:Y:S01]  /*6a90*/  IMAD.MOV.U32 R67, RZ, RZ, R107 ;  /* 0x000000ffff437224 */ /* 0x000fe200078e006b */
[----:B------:R-:W-:Y:S01]  /*6aa0*/  LOP3.LUT R24, R21, UR11, R18, 0x96, !PT ;  /* 0x0000000b15187c12 */ /* 0x000fe2000f8e9612 */
[----:B------:R-:W-:Y:S01]  /*6ab0*/  IMAD.MOV.U32 R66, RZ, RZ, R104 ;  /* 0x000000ffff427224 */ /* 0x000fe200078e0068 */
[----:B------:R-:W-:Y:S01]  /*6ac0*/  HMMA.16816.F32.BF16 R28, R4, R48, RZ ;  /* 0x00000030041c723c */ /* 0x000fe200000418ff */
[----:B------:R-:W-:-:S04]  /*6ad0*/  IMAD.WIDE.U32 R22, R2, -0x326172a9, RZ ;  /* 0xcd9e8d5702167825 */ /* 0x000fc800078e00ff */
[----:B------:R-:W-:Y:S01]  /*6ae0*/  IMAD.WIDE.U32 R24, R24, -0x326172a9, RZ ;  /* 0xcd9e8d5718187825 */ /* 0x000fe200078e00ff */
[----:B------:R-:W-:Y:S01]  /*6af0*/  HMMA.16816.F32.BF16 R32, R4, R50, RZ ;  /* 0x000000320420723c */ /* 0x000fe200000418ff */
[----:B------:R-:W-:Y:S02]  /*6b00*/  LOP3.LUT R23, R23, UR12, R60, 0x96, !PT ;  /* 0x0000000c17177c12 */ /* 0x000fe4000f8e963c */
[C---:B------:R-:W-:Y:S01]  /*6b10*/  LOP3.LUT R48, R16.reuse, 0xffff, RZ, 0xc0, !PT ;  /* 0x0000ffff10307812 */ /* 0x040fe200078ec0ff */
[----:B------:R-:W-:Y:S01]  /*6b20*/  IMAD.MOV.U32 R61, RZ, RZ, R135 ;  /* 0x000000ffff3d7224 */ /* 0x000fe200078e0087 */
[----:B------:R-:W-:Y:S01]  /*6b30*/  LOP3.LUT R2, R25, UR10, R22, 0x96, !PT ;  /* 0x0000000a19027c12 */ /* 0x000fe2000f8e9616 */
[----:B------:R-:W-:Y:S01]  /*6b40*/  IMAD.WIDE.U32 R22, R23, -0x2daee0ad, RZ ;  /* 0xd2511f5317167825 */ /* 0x000fe200078e00ff */
[----:B-1----:R-:W-:Y:S01]  /*6b50*/  HMMA.16816.F32.BF16 R100, R8, R40, R36 ;  /* 0x000000280864723c */ /* 0x002fe20000041824 */
[----:B------:R-:W-:Y:S02]  /*6b60*/  LOP3.LUT R25, R16, 0xff, RZ, 0xc0, !PT ;  /* 0x000000ff10197812 */ /* 0x000fe400078ec0ff */
[----:B------:R-:W-:-:S02]  /*6b70*/  IMAD.WIDE.U32 R26, R2, -0x2daee0ad, RZ ;  /* 0xd2511f53021a7825 */ /* 0x000fc400078e00ff */
[----:B------:R-:W-:Y:S01]  /*6b80*/  ISETP.LE.U32.AND P2, PT, R25, UR5, PT ;  /* 0x0000000519007c0c */ /* 0x000fe2000bf43070 */
[C---:B------:R-:W-:Y:S01]  /*6b90*/  HMMA.16816.F32.BF16 R104, R8.reuse, R42, R44 ;  /* 0x0000002a0868723c */ /* 0x040fe2000004182c */
[----:B------:R-:W-:Y:S01]  /*6ba0*/  LOP3.LUT R37, R21, UR11, R18, 0x96, !PT ;  /* 0x0000000b15257c12 */ /* 0x000fe2000f8e9612 */
[----:B------:R-:W-:Y:S01]  /*6bb0*/  IMAD.MOV.U32 R39, RZ, RZ, R152 ;  /* 0x000000ffff277224 */ /* 0x000fe200078e0098 */
[----:B------:R-:W-:Y:S02]  /*6bc0*/  LOP3.LUT R18, R23, UR8, R20, 0x96, !PT ;  /* 0x0000000817127c12 */ /* 0x000fe4000f8e9614 */
[----:B------:R-:W-:Y:S02]  /*6bd0*/  LOP3.LUT R2, R27, UR6, R22, 0x96, !PT ;  /* 0x000000061b027c12 */ /* 0x000fe4000f8e9616 */
[----:B------:R-:W-:Y:S01]  /*6be0*/  LOP3.LUT R36, R19, UR13, R108, 0x96, !PT ;  /* 0x0000000d13247c12 */ /* 0x000fe2000f8e966c */
[----:B------:R-:W-:Y:S01]  /*6bf0*/  IMAD.WIDE.U32 R22, R18, -0x326172a9, RZ ;  /* 0xcd9e8d5712167825 */ /* 0x000fe200078e00ff */
[----:B--2---:R-:W-:Y:S01]  /*6c00*/  HMMA.16816.F32.BF16 R108, R8, R52, R28 ;  /* 0x00000034086c723c */ /* 0x004fe2000004181c */
[----:B------:R-:W-:-:S02]  /*6c10*/  LOP3.LUT R19, R17, UR20, R62, 0x96, !PT ;  /* 0x0000001411137c12 */ /* 0x000fc4000f8e963e */
[----:B------:R-:W-:Y:S01]  /*6c20*/  SHF.R.U32.HI R45, RZ, 0x10, R16 ;  /* 0x00000010ff2d7819 */ /* 0x000fe20000011610 */
[----:B------:R-:W-:Y:S01]  /*6c30*/  IMAD.MOV.U32 R47, RZ, RZ, R67 ;  /* 0x000000ffff2f7224 */ /* 0x000fe200078e0043 */
[----:B------:R-:W-:Y:S01]  /*6c40*/  LOP3.LUT R21, R15, UR21, R112, 0x96, !PT ;  /* 0x000000150f157c12 */ /* 0x000fe2000f8e9670 */
[----:B------:R-:W-:Y:S01]  /*6c50*/  HMMA.16816.F32.BF16 R152, R8, R54, R32 ;  /* 0x000000360898723c */ /* 0x000fe20000041820 */
[----:B------:R-:W-:Y:S01]  /*6c60*/  SHF.R.U32.HI R28, RZ, 0x18, R16 ;  /* 0x00000018ff1c7819 */ /* 0x000fe20000011610 */
[----:B------:R-:W-:Y:S01]  /*6c70*/  IMAD.WIDE.U32 R16, R2, -0x326172a9, RZ ;  /* 0xcd9e8d5702107825 */ /* 0x000fe200078e00ff */
[----:B------:R-:W-:-:S03]  /*6c80*/  LOP3.LUT R38, R14, 0xff, RZ, 0xc0, !PT ;  /* 0x000000ff0e267812 */ /* 0x000fc600078ec0ff */
[----:B------:R-:W-:Y:S01]  /*6c90*/  @!P2 HFMA2.BF16_V2 R144, -RZ.H0_H0, RZ.H0_H0, -R189.H0_H0 ;  /* 0x200000ffff90a231 */ /* 0x000fe200003409bd */
[----:B------:R-:W-:Y:S01]  /*6ca0*/  LOP3.LUT R43, R14, 0xffff, RZ, 0xc0, !PT ;  /* 0x0000ffff0e2b7812 */ /* 0x000fe200078ec0ff */
[----:B------:R-:W-:Y:S01]  /*6cb0*/  IMAD.MOV.U32 R112, RZ, RZ, R66 ;  /* 0x000000ffff707224 */ /* 0x000fe200078e0042 */
[--C-:B------:R-:W-:Y:S01]  /*6cc0*/  SHF.R.U32.HI R42, RZ, 0x10, R14.reuse ;  /* 0x00000010ff2a7819 */ /* 0x100fe2000001160e */
[----:B------:R-:W-:Y:S01]  /*6cd0*/  IMAD.MOV.U32 R55, RZ, RZ, R39 ;  /* 0x000000ffff377224 */ /* 0x000fe200078e0027 */
[----:B------:R-:W-:Y:S01]  /*6ce0*/  SHF.R.U32.HI R33, RZ, 0x18, R14 ;  /* 0x00000018ff217819 */ /* 0x000fe2000001160e */
[----:B------:R-:W-:Y:S01]  /*6cf0*/  IMAD.WIDE.U32 R14, R36, -0x326172a9, RZ ;  /* 0xcd9e8d57240e7825 */ /* 0x000fe200078e00ff */
[----:B------:R-:W-:Y:S02]  /*6d00*/  LOP3.LUT R24, R23, UR7, R24, 0x96, !PT ;  /* 0x0000000717187c12 */ /* 0x000fe4000f8e9618 */
[----:B------:R-:W-:Y:S01]  /*6d10*/  LOP3.LUT R18, R17, UR21, R22, 0x96, !PT ;  /* 0x0000001511127c12 */ /* 0x000fe2000f8e9616 */
[----:B------:R-:W-:Y:S01]  /*6d20*/  IMAD.WIDE.U32 R22, R37, -0x326172a9, RZ ;  /* 0xcd9e8d5725167825 */ /* 0x000fe200078e00ff */
[----:B------:R-:W-:-:S02]  /*6d30*/  LOP3.LUT R15, R15, UR12, R60, 0x96, !PT ;  /* 0x0000000c0f0f7c12 */ /* 0x000fc4000f8e963c */
[C---:B------:R-:W-:Y:S01]  /*6d40*/  LOP3.LUT R27, R16.reuse, 0xff, RZ, 0xc0, !PT ;  /* 0x000000ff101b7812 */ /* 0x040fe200078ec0ff */
[----:B------:R-:W-:Y:S01]  /*6d50*/  IMAD.MOV.U32 R54, RZ, RZ, R215 ;  /* 0x000000ffff367224 */ /* 0x000fe200078e00d7 */
[----:B------:R-:W-:Y:S02]  /*6d60*/  LOP3.LUT R2, R23, UR10, R14, 0x96, !PT ;  /* 0x0000000a17027c12 */ /* 0x000fe4000f8e960e */
[----:B------:R-:W-:Y:S02]  /*6d70*/  LOP3.LUT R31, R16, 0xffff, RZ, 0xc0, !PT ;  /* 0x0000ffff101f7812 */ /* 0x000fe400078ec0ff */
[--C-:B------:R-:W-:Y:S01]  /*6d80*/  SHF.R.U32.HI R30, RZ, 0x10, R16.reuse ;  /* 0x00000010ff1e7819 */ /* 0x100fe20000011610 */
[----:B------:R-:W-:Y:S01]  /*6d90*/  IMAD.WIDE.U32 R34, R2, -0x2daee0ad, RZ ;  /* 0xd2511f5302227825 */ /* 0x000fe200078e00ff */
[----:B------:R-:W-:Y:S02]  /*6da0*/  SHF.R.U32.HI R29, RZ, 0x18, R16 ;  /* 0x00000018ff1d7819 */ /* 0x000fe40000011610 */
[----:B------:R-:W-:Y:S01]  /*6db0*/  ISETP.LE.U32.AND P6, PT, R27, UR5, PT ;  /* 0x000000051b007c0c */ /* 0x000fe2000bfc3070 */
[----:B------:R-:W-:Y:S01]  /*6dc0*/  IMAD.WIDE.U32 R16, R15, -0x2daee0ad, RZ ;  /* 0xd2511f530f107825 */ /* 0x000fe200078e00ff */
[----:B------:R-:W-:-:S02]  /*6dd0*/  ISETP.LE.U32.AND P5, PT, R28, UR5, PT ;  /* 0x000000051c007c0c */ /* 0x000fc4000bfa3070 */
[----:B------:R-:W-:Y:S01]  /*6de0*/  @!P2 PRMT R189, R144, 0x5410, RZ ;  /* 0x0000541090bda816 */ /* 0x000fe200000000ff */
[----:B------:R-:W-:Y:S01]  /*6df0*/  IMAD.WIDE.U32 R14, R24, -0x2daee0ad, RZ ;  /* 0xd2511f53180e7825 */ /* 0x000fe200078e00ff */
[----:B------:R-:W-:Y:S02]  /*6e00*/  LOP3.LUT R17, R17, UR8, R20, 0x96, !PT ;  /* 0x0000000811117c12 */ /* 0x000fe4000f8e9614 */
[----:B------:R-:W-:Y:S01]  /*6e10*/  LOP3.LUT R20, R35, UR6, R16, 0x96, !PT ;  /* 0x0000000623147c12 */ /* 0x000fe2000f8e9610 */
[----:B------:R-:W-:Y:S01]  /*6e20*/  IMAD.MOV.U32 R24, RZ, RZ, R115 ;  /* 0x000000ffff187224 */ /* 0x000fe200078e0073 */
[----:B------:R-:W-:Y:S01]  /*6e30*/  LOP3.LUT R2, R15, UR20, R26, 0x96, !PT ;  /* 0x000000140f027c12 */ /* 0x000fe2000f8e961a */
[----:B------:R-:W-:Y:S01]  /*6e40*/  IMAD.WIDE.U32 R16, R17, -0x326172a9, RZ ;  /* 0xcd9e8d5711107825 */ /* 0x000fe200078e00ff */
[C---:B------:R-:W-:Y:S02]  /*6e50*/  LOP3.LUT R40, R14.reuse, 0xff, RZ, 0xc0, !PT ;  /* 0x000000ff0e287812 */ /* 0x040fe400078ec0ff */
[----:B------:R-:W-:-:S02]  /*6e60*/  LOP3.LUT R46, R14, 0xffff, RZ, 0xc0, !PT ;  /* 0x0000ffff0e2e7812 */ /* 0x000fc400078ec0ff */
[--C-:B------:R-:W-:Y:S02]  /*6e70*/  SHF.R.U32.HI R44, RZ, 0x10, R14.reuse ;  /* 0x00000010ff2c7819 */ /* 0x100fe4000001160e */
[----:B------:R-:W-:Y:S01]  /*6e80*/  SHF.R.U32.HI R35, RZ, 0x18, R14 ;  /* 0x00000018ff237819 */ /* 0x000fe2000001160e */
[----:B------:R-:W-:Y:S01]  /*6e90*/  IMAD.WIDE.U32 R14, R20, -0x326172a9, RZ ;  /* 0xcd9e8d57140e7825 */ /* 0x000fe200078e00ff */
[----:B------:R-:W-:Y:S01]  /*6ea0*/  LOP3.LUT R22, R17, UR7, R22, 0x96, !PT ;  /* 0x0000000711167c12 */ /* 0x000fe2000f8e9616 */
[----:B------:R-:W-:Y:S02]  /*6eb0*/  USHF.L.U32 UR10, UR24, 0x3, URZ ;  /* 0x00000003180a7899 */ /* 0x000fe4000800063f */
[----:B------:R-:W-:Y:S01]  /*6ec0*/  IMAD.MOV.U32 R20, RZ, RZ, R134 ;  /* 0x000000ffff147224 */ /* 0x000fe200078e0086 */
[C---:B------:R-:W-:Y:S01]  /*6ed0*/  LOP3.LUT R36, R14.reuse, 0xffff, RZ, 0xc0, !PT ;  /* 0x0000ffff0e247812 */ /* 0x040fe200078ec0ff */
[----:B------:R-:W-:Y:S01]  /*6ee0*/  ULDC.64 UR6, c[0x0][0x2a8] ;  /* 0x0000aa0000067ab9 */ /* 0x000fe20000000a00 */
[----:B------:R-:W-:-:S02]  /*6ef0*/  LOP3.LUT R41, R14, 0xff, RZ, 0xc0, !PT ;  /* 0x000000ff0e297812 */ /* 0x000fc400078ec0ff */
[--C-:B------:R-:W-:Y:S02]  /*6f00*/  SHF.R.U32.HI R37, RZ, 0x10, R14.reuse ;  /* 0x00000010ff257819 */ /* 0x100fe4000001160e */
[----:B------:R-:W-:Y:S02]  /*6f10*/  SHF.R.U32.HI R39, RZ, 0x18, R14 ;  /* 0x00000018ff277819 */ /* 0x000fe4000001160e */
[----:B------:R-:W-:Y:S02]  /*6f20*/  LOP3.LUT R14, R18, 0xffff, RZ, 0xc0, !PT ;  /* 0x0000ffff120e7812 */ /* 0x000fe400078ec0ff */
[----:B------:R-:W-:Y:S01]  /*6f30*/  LOP3.LUT R32, R15, UR21, R16, 0x96, !PT ;  /* 0x000000150f207c12 */ /* 0x000fe2000f8e9610 */
[--C-:B------:R-:W-:Y:S01]  /*6f40*/  FFMA.FTZ R16, R116, UR36, -R13.reuse ;  /* 0x0000002474107c23 */ /* 0x100fe2000801080d */
[----:B------:R-:W-:Y:S01]  /*6f50*/  FFMA.FTZ R15, R117, UR36, -R13 ;  /* 0x00000024750f7c23 */ /* 0x000fe2000801080d */
[----:B------:R-:W-:Y:S02]  /*6f60*/  SHF.R.U32.HI R14, RZ, 0x8, R14 ;  /* 0x00000008ff0e7819 */ /* 0x000fe4000001160e */
[----:B------:R-:W-:Y:S02]  /*6f70*/  MUFU.EX2 R67, R16 ;  /* 0x0000001000437308 */ /* 0x000fe40000000800 */
[----:B------:R-:W-:-:S04]  /*6f80*/  LOP3.LUT R14, R14, 0xffff, RZ, 0xc0, !PT ;  /* 0x0000ffff0e0e7812 */ /* 0x000fc800078ec0ff */
[----:B------:R-:W-:Y:S02]  /*6f90*/  ISETP.LE.U32.AND P1, PT, R14, UR5, PT ;  /* 0x000000050e007c0c */ /* 0x000fe4000bf23070 */
[----:B------:R1:W2:Y:S01]  /*6fa0*/  MUFU.EX2 R115, R15 ;  /* 0x0000000f00737308 */ /* 0x0002a20000000800 */
[----:B------:R-:W-:-:S04]  /*6fb0*/  LOP3.LUT R14, R18, 0xff, RZ, 0xc0, !PT ;  /* 0x000000ff120e7812 */ /* 0x000fc800078ec0ff */
[----:B------:R-:W-:Y:S02]  /*6fc0*/  ISETP.LE.U32.AND P4, PT, R14, UR5, PT ;  /* 0x000000050e007c0c */ /* 0x000fe4000bf83070 */
[----:B------:R-:W-:-:S04]  /*6fd0*/  SHF.R.U32.HI R14, RZ, 0x18, R18 ;  /* 0x00000018ff0e7819 */ /* 0x000fc80000011612 */
[----:B------:R-:W-:Y:S01]  /*6fe0*/  ISETP.LE.U32.AND P3, PT, R14, UR5, PT ;  /* 0x000000050e007c0c */ /* 0x000fe2000bf63070 */
[----:B-1----:R-:W-:Y:S01]  /*6ff0*/  FFMA.FTZ R15, R118, UR36, -R12 ;  /* 0x00000024760f7c23 */ /* 0x002fe2000801080c */
[----:B--2---:R-:W-:-:S03]  /*7000*/  F2FP.BF16.F32.PACK_AB R14, R115, R67 ;  /* 0x00000043730e723e */ /* 0x004fc600000010ff */
[----:B------:R1:W-:Y:S01]  /*7010*/  MUFU.EX2 R62, R15 ;  /* 0x0000000f003e7308 */ /* 0x0003e20000000800 */
[C---:B------:R-:W-:Y:S02]  /*7020*/  PRMT R178, R14.reuse, 0x7610, R178 ;  /* 0x000076100eb27816 */ /* 0x040fe400000000b2 */
[----:B------:R-:W-:Y:S02]  /*7030*/  PRMT R177, R14, 0x7632, R177 ;  /* 0x000076320eb17816 */ /* 0x000fe400000000b1 */
[----:B------:R-:W-:Y:S01]  /*7040*/  SHF.R.U32.HI R14, RZ, 0x10, R18 ;  /* 0x00000010ff0e7819 */ /* 0x000fe20000011612 */
[----:B------:R-:W-:Y:S01]  /*7050*/  @!P4 HFMA2.BF16_V2 R117, -RZ.H0_H0, RZ.H0_H0, -R178.H0_H0 ;  /* 0x200000ffff75c231 */ /* 0x000fe200003409b2 */
[----:B------:R-:W-:Y:S01]  /*7060*/  PRMT R53, R178, 0x5410, R177 ;  /* 0x00005410b2357816 */ /* 0x000fe200000000b1 */
[----:B------:R-:W-:Y:S01]  /*7070*/  @!P1 HFMA2.BF16_V2 R116, -RZ.H0_H0, RZ.H0_H0, -R177.H0_H0 ;  /* 0x200000ffff749231 */ /* 0x000fe200003409b1 */
[----:B------:R-:W-:Y:S02]  /*7080*/  LOP3.LUT R14, R14, 0xff, RZ, 0xc0, !PT ;  /* 0x000000ff0e0e7812 */ /* 0x000fe400078ec0ff */
[----:B------:R-:W-:-:S02]  /*7090*/  @!P4 PRMT R178, R117, 0x5410, RZ ;  /* 0x0000541075b2c816 */ /* 0x000fc400000000ff */
[----:B------:R-:W-:Y:S02]  /*70a0*/  ISETP.LE.U32.AND P4, PT, R14, UR5, PT ;  /* 0x000000050e007c0c */ /* 0x000fe4000bf83070 */
[----:B------:R-:W-:Y:S01]  /*70b0*/  @!P1 PRMT R177, R116, 0x5410, RZ ;  /* 0x0000541074b19816 */ /* 0x000fe200000000ff */
[----:B-1----:R-:W-:Y:S01]  /*70c0*/  FFMA.FTZ R15, R119, UR36, -R12 ;  /* 0x00000024770f7c23 */ /* 0x002fe2000801080c */
[----:B------:R-:W-:-:S03]  /*70d0*/  ISETP.LE.U32.AND P1, PT, R29, UR5, PT ;  /* 0x000000051d007c0c */ /* 0x000fc6000bf23070 */
[----:B------:R-:W1:Y:S02]  /*70e0*/  MUFU.EX2 R60, R15 ;  /* 0x0000000f003c7308 */ /* 0x000e640000000800 */
[----:B-1----:R-:W-:Y:S01]  /*70f0*/  F2FP.BF16.F32.PACK_AB R14, R60, R62 ;  /* 0x0000003e3c0e723e */ /* 0x002fe200000010ff */
[----:B------:R-:W-:-:S03]  /*7100*/  FFMA.FTZ R15, R120, UR36, -R13 ;  /* 0x00000024780f7c23 */ /* 0x000fc6000801080d */
[C---:B------:R-:W-:Y:S02]  /*7110*/  PRMT R176, R14.reuse, 0x7632, R176 ;  /* 0x000076320eb07816 */ /* 0x040fe400000000b0 */
[----:B------:R1:W-:Y:S01]  /*7120*/  MUFU.EX2 R25, R15 ;  /* 0x0000000f00197308 */ /* 0x0003e20000000800 */
[----:B------:R-:W-:Y:S01]  /*7130*/  PRMT R175, R14, 0x7610, R175 ;  /* 0x000076100eaf7816 */ /* 0x000fe200000000af */
[----:B------:R-:W-:Y:S01]  /*7140*/  FFMA.FTZ R14, R121, UR36, -R13 ;  /* 0x00000024790e7c23 */ /* 0x000fe2000801080d */
[----:B------:R-:W-:Y:S02]  /*7150*/  @!P3 HFMA2.BF16_V2 R118, -RZ.H0_H0, RZ.H0_H0, -R176.H0_H0 ;  /* 0x200000ffff76b231 */ /* 0x000fe400003409b0 */
[----:B------:R-:W-:Y:S01]  /*7160*/  PRMT R52, R175, 0x5410, R176 ;  /* 0x00005410af347816 */ /* 0x000fe200000000b0 */
[----:B------:R-:W-:Y:S02]  /*7170*/  @!P4 HFMA2.BF16_V2 R119, -RZ.H0_H0, RZ.H0_H0, -R175.H0_H0 ;  /* 0x200000ffff77c231 */ /* 0x000fe400003409af */
[----:B------:R2:W3:Y:S01]  /*7180*/  MUFU.EX2 R66, R14 ;  /* 0x0000000e00427308 */ /* 0x0004e20000000800 */
[----:B------:R-:W-:-:S02]  /*7190*/  @!P3 PRMT R176, R118, 0x5410, RZ ;  /* 0x0000541076b0b816 */ /* 0x000fc400000000ff */
[----:B------:R-:W-:Y:S01]  /*71a0*/  @!P4 PRMT R175, R119, 0x5410, RZ ;  /* 0x0000541077afc816 */ /* 0x000fe200000000ff */
[----:B-1----:R-:W-:-:S04]  /*71b0*/  FFMA.FTZ R15, R123, UR36, -R12 ;  /* 0x000000247b0f7c23 */ /* 0x002fc8000801080c */
[----:B------:R1:W-:Y:S01]  /*71c0*/  MUFU.EX2 R215, R15 ;  /* 0x0000000f00d77308 */ /* 0x0003e20000000800 */
[----:B--2---:R-:W-:-:S04]  /*71d0*/  LOP3.LUT R14, R30, 0xff, RZ, 0xc0, !PT ;  /* 0x000000ff1e0e7812 */ /* 0x004fc800078ec0ff */
[----:B------:R-:W-:Y:S02]  /*71e0*/  ISETP.LE.U32.AND P3, PT, R14, UR5, PT ;  /* 0x000000050e007c0c */ /* 0x000fe4000bf63070 */
[----:B------:R-:W-:-:S04]  /*71f0*/  SHF.R.U32.HI R14, RZ, 0x8, R31 ;  /* 0x00000008ff0e7819 */ /* 0x000fc8000001161f */
[----:B------:R-:W-:Y:S01]  /*7200*/  LOP3.LUT R14, R14, 0xffff, RZ, 0xc0, !PT ;  /* 0x0000ffff0e0e7812 */ /* 0x000fe200078ec0ff */
[----:B-1----:R-:W-:-:S03]  /*7210*/  FFMA.FTZ R15, R122, UR36, -R12 ;  /* 0x000000247a0f7c23 */ /* 0x002fc6000801080c */
[----:B------:R-:W-:Y:S02]  /*7220*/  ISETP.LE.U32.AND P4, PT, R14, UR5, PT ;  /* 0x000000050e007c0c */ /* 0x000fe4000bf83070 */
[----:B---3--:R-:W-:Y:S01]  /*7230*/  F2FP.BF16.F32.PACK_AB R14, R66, R25 ;  /* 0x00000019420e723e */ /* 0x008fe200000010ff */
[----:B------:R-:W1:Y:S03]  /*7240*/  MUFU.EX2 R23, R15 ;  /* 0x0000000f00177308 */ /* 0x000e660000000800 */
[C---:B------:R-:W-:Y:S02]  /*7250*/  PRMT R174, R14.reuse, 0x7610, R174 ;  /* 0x000076100eae7816 */ /* 0x040fe400000000ae */
[----:B------:R-:W-:Y:S02]  /*7260*/  PRMT R173, R14, 0x7632, R173 ;  /* 0x000076320ead7816 */ /* 0x000fe400000000ad */
[----:B------:R-:W-:Y:S01]  /*7270*/  SHF.R.U32.HI R14, RZ, 0x10, R2 ;  /* 0x00000010ff0e7819 */ /* 0x000fe20000011602 */
[----:B------:R-:W-:Y:S01]  /*7280*/  @!P6 HFMA2.BF16_V2 R120, -RZ.H0_H0, RZ.H0_H0, -R174.H0_H0 ;  /* 0x200000ffff78e231 */ /* 0x000fe200003409ae */
[----:B------:R-:W-:Y:S01]  /*7290*/  PRMT R51, R174, 0x5410, R173 ;  /* 0x00005410ae337816 */ /* 0x000fe200000000ad */
[----:B------:R-:W-:Y:S01]  /*72a0*/  @!P4 HFMA2.BF16_V2 R121, -RZ.H0_H0, RZ.H0_H0, -R173.H0_H0 ;  /* 0x200000ffff79c231 */ /* 0x000fe200003409ad */
[----:B------:R-:W-:-:S02]  /*72b0*/  LOP3.LUT R14, R14, 0xff, RZ, 0xc0, !PT ;  /* 0x000000ff0e0e7812 */ /* 0x000fc400078ec0ff */
[----:B------:R-:W-:Y:S02]  /*72c0*/  @!P6 PRMT R174, R120, 0x5410, RZ ;  /* 0x0000541078aee816 */ /* 0x000fe400000000ff */
[----:B------:R-:W-:Y:S02]  /*72d0*/  ISETP.LE.U32.AND P6, PT, R14, UR5, PT ;  /* 0x000000050e007c0c */ /* 0x000fe4000bfc3070 */
[----:B-1----:R-:W-:Y:S01]  /*72e0*/  F2FP.BF16.F32.PACK_AB R14, R23, R215 ;  /* 0x000000d7170e723e */ /* 0x002fe200000010ff */
[----:B------:R-:W-:Y:S01]  /*72f0*/  FFMA.FTZ R15, R125, UR36, -R13 ;  /* 0x000000247d0f7c23 */ /* 0x000fe2000801080d */
[----:B------:R-:W-:Y:S02]  /*7300*/  @!P4 PRMT R173, R121, 0x5410, RZ ;  /* 0x0000541079adc816 */ /* 0x000fe400000000ff */
[C---:B------:R-:W-:Y:S01]  /*7310*/  PRMT R171, R14.reuse, 0x7610, R171 ;  /* 0x000076100eab7816 */ /* 0x040fe200000000ab */
[----:B------:R1:W-:Y:S01]  /*7320*/  MUFU.EX2 R135, R15 ;  /* 0x0000000f00877308 */ /* 0x0003e20000000800 */
[----:B------:R-:W-:Y:S01]  /*7330*/  PRMT R172, R14, 0x7632, R172 ;  /* 0x000076320eac7816 */ /* 0x000fe200000000ac */
[----:B------:R-:W-:-:S02]  /*7340*/  FFMA.FTZ R14, R124, UR36, -R13 ;  /* 0x000000247c0e7c23 */ /* 0x000fc4000801080d */
[----:B------:R-:W-:Y:S01]  /*7350*/  @!P3 HFMA2.BF16_V2 R123, -RZ.H0_H0, RZ.H0_H0, -R171.H0_H0 ;  /* 0x200000ffff7bb231 */ /* 0x000fe200003409ab */
[----:B------:R-:W-:Y:S01]  /*7360*/  PRMT R50, R171, 0x5410, R172 ;  /* 0x00005410ab327816 */ /* 0x000fe200000000ac */
[----:B------:R-:W-:Y:S02]  /*7370*/  @!P1 HFMA2.BF16_V2 R122, -RZ.H0_H0, RZ.H0_H0, -R172.H0_H0 ;  /* 0x200000ffff7a9231 */ /* 0x000fe400003409ac */
[----:B------:R2:W3:Y:S01]  /*7380*/  MUFU.EX2 R26, R14 ;  /* 0x0000000e001a7308 */ /* 0x0004e20000000800 */
[----:B------:R-:W-:Y:S02]  /*7390*/  @!P3 PRMT R171, R123, 0x5410, RZ ;  /* 0x000054107babb816 */ /* 0x000fe400000000ff */
[----:B------:R-:W-:Y:S01]  /*73a0*/  @!P1 PRMT R172, R122, 0x5410, RZ ;  /* 0x000054107aac9816 */ /* 0x000fe200000000ff */
[----:B-1----:R-:W-:Y:S01]  /*73b0*/  IMAD.MOV.U32 R15, RZ, RZ, R24 ;  /* 0x000000ffff0f7224 */ /* 0x002fe200078e0018 */
[----:B--2---:R-:W-:-:S04]  /*73c0*/  LOP3.LUT R14, R2, 0xff, RZ, 0xc0, !PT ;  /* 0x000000ff020e7812 */ /* 0x004fc800078ec0ff */
[----:B------:R-:W-:Y:S02]  /*73d0*/  ISETP.LE.U32.AND P3, PT, R14, UR5, PT ;  /* 0x000000050e007c0c */ /* 0x000fe4000bf63070 */
[----:B------:R-:W-:Y:S02]  /*73e0*/  SHF.R.U32.HI R14, RZ, 0x18, R2 ;  /* 0x00000018ff0e7819 */ /* 0x000fe40000011602 */
[----:B------:R-:W-:Y:S02]  /*73f0*/  LOP3.LUT R2, R2, 0xffff, RZ, 0xc0, !PT ;  /* 0x0000ffff02027812 */ /* 0x000fe400078ec0ff */
[----:B------:R-:W-:Y:S01]  /*7400*/  ISETP.LE.U32.AND P4, PT, R14, UR5, PT ;  /* 0x000000050e007c0c */ /* 0x000fe2000bf83070 */
[----:B------:R-:W-:Y:S01]  /*7410*/  FFMA.FTZ R14, R126, UR36, -R12 ;  /* 0x000000247e0e7c23 */ /* 0x000fe2000801080c */
[----:B------:R-:W-:-:S03]  /*7420*/  SHF.R.U32.HI R2, RZ, 0x8, R2 ;  /* 0x00000008ff027819 */ /* 0x000fc60000011602 */
[----:B------:R1:W-:Y:S01]  /*7430*/  MUFU.EX2 R28, R14 ;  /* 0x0000000e001c7308 */ /* 0x0003e20000000800 */
[----:B------:R-:W-:-:S04]  /*7440*/  LOP3.LUT R2, R2, 0xffff, RZ, 0xc0, !PT ;  /* 0x0000ffff02027812 */ /* 0x000fc800078ec0ff */
[----:B------:R-:W-:Y:S02]  /*7450*/  ISETP.LE.U32.AND P1, PT, R2, UR5, PT ;  /* 0x0000000502007c0c */ /* 0x000fe4000bf23070 */
[----:B---3--:R-:W-:-:S04]  /*7460*/  F2FP.BF16.F32.PACK_AB R2, R135, R26 ;  /* 0x0000001a8702723e */ /* 0x008fc800000010ff */
[C---:B------:R-:W-:Y:S02]  /*7470*/  PRMT R170, R2.reuse, 0x7610, R170 ;  /* 0x0000761002aa7816 */ /* 0x040fe400000000aa */
[----:B------:R-:W-:Y:S02]  /*7480*/  PRMT R169, R2, 0x7632, R169 ;  /* 0x0000763202a97816 */ /* 0x000fe400000000a9 */
[----:B------:R-:W-:Y:S01]  /*7490*/  LOP3.LUT R2, R19, 0xff, RZ, 0xc0, !PT ;  /* 0x000000ff13027812 */ /* 0x000fe200078ec0ff */
[----:B------:R-:W-:Y:S02]  /*74a0*/  @!P3 HFMA2.BF16_V2 R124, -RZ.H0_H0, RZ.H0_H0, -R170.H0_H0 ;  /* 0x200000ffff7cb231 */ /* 0x000fe400003409aa */
[----:B-1----:R-:W-:Y:S01]  /*74b0*/  FFMA.FTZ R14, R127, UR36, -R12 ;  /* 0x000000247f0e7c23 */ /* 0x002fe2000801080c */
[----:B------:R-:W-:Y:S01]  /*74c0*/  PRMT R49, R170, 0x5410, R169 ;  /* 0x00005410aa317816 */ /* 0x000fe200000000a9 */
[----:B------:R-:W-:Y:S02]  /*74d0*/  @!P1 HFMA2.BF16_V2 R125, -RZ.H0_H0, RZ.H0_H0, -R169.H0_H0 ;  /* 0x200000ffff7d9231 */ /* 0x000fe400003409a9 */
[----:B------:R-:W1:Y:S01]  /*74e0*/  MUFU.EX2 R134, R14 ;  /* 0x0000000e00867308 */ /* 0x000e620000000800 */
[----:B------:R-:W-:Y:S01]  /*74f0*/  @!P3 PRMT R170, R124, 0x5410, RZ ;  /* 0x000054107caab816 */ /* 0x000fe200000000ff */
[----:B------:R-:W-:Y:S01]  /*7500*/  IMAD.MOV.U32 R124, RZ, RZ, R25 ;  /* 0x000000ffff7c7224 */ /* 0x000fe200078e0019 */
[----:B------:R-:W-:-:S02]  /*7510*/  ISETP.LE.U32.AND P3, PT, R2, UR5, PT ;  /* 0x0000000502007c0c */ /* 0x000fc4000bf63070 */
[----:B------:R-:W-:Y:S01]  /*7520*/  @!P1 PRMT R169, R125, 0x5410, RZ ;  /* 0x000054107da99816 */ /* 0x000fe200000000ff */
[----:B------:R-:W-:Y:S02]  /*7530*/  IMAD.MOV.U32 R125, RZ, RZ, R20 ;  /* 0x000000ffff7d7224 */ /* 0x000fe400078e0014 */
[----:B------:R-:W-:Y:S02]  /*7540*/  IMAD.MOV.U32 R20, RZ, RZ, R54 ;  /* 0x000000ffff147224 */ /* 0x000fe400078e0036 */
[----:B------:R-:W-:-:S06]  /*7550*/  IMAD.MOV.U32 R54, RZ, RZ, R47 ;  /* 0x000000ffff367224 */ /* 0x000fcc00078e002f */
[----:B------:R-:W-:Y:S01]  /*7560*/  @!P3 HFMA2.BF16_V2 R128, -RZ.H0_H0, RZ.H0_H0, -R230.H0_H0 ;  /* 0x200000ffff80b231 */ /* 0x000fe200003409e6 */
[----:B-1----:R-:W-:Y:S02]  /*7570*/  F2FP.BF16.F32.PACK_AB R2, R134, R28 ;  /* 0x0000001c8602723e */ /* 0x002fe400000010ff */
[----:B------:R-:W-:Y:S02]  /*7580*/  LOP3.LUT R14, R21, 0xffff, RZ, 0xc0, !PT ;  /* 0x0000ffff150e7812 */ /* 0x000fe400078ec0ff */
[C---:B------:R-:W-:Y:S02]  /*7590*/  PRMT R168, R2.reuse, 0x7632, R168 ;  /* 0x0000763202a87816 */ /* 0x040fe400000000a8 */
[----:B------:R-:W-:Y:S02]  /*75a0*/  PRMT R133, R2, 0x7610, R133 ;  /* 0x0000761002857816 */ /* 0x000fe40000000085 */
[----:B------:R-:W-:Y:S01]  /*75b0*/  @!P3 PRMT R230, R128, 0x5410, RZ ;  /* 0x0000541080e6b816 */ /* 0x000fe200000000ff */
[----:B------:R-:W-:Y:S01]  /*75c0*/  @!P4 HFMA2.BF16_V2 R126, -RZ.H0_H0, RZ.H0_H0, -R168.H0_H0 ;  /* 0x200000ffff7ec231 */ /* 0x000fe200003409a8 */
[----:B------:R-:W-:Y:S01]  /*75d0*/  PRMT R47, R133, 0x5410, R168 ;  /* 0x00005410852f7816 */ /* 0x000fe200000000a8 */
[----:B------:R-:W-:Y:S01]  /*75e0*/  IMAD.MOV.U32 R128, RZ, RZ, R26 ;  /* 0x000000ffff807224 */ /* 0x000fe200078e001a */
[----:B------:R-:W-:Y:S01]  /*75f0*/  SHF.R.U32.HI R2, RZ, 0x10, R19 ;  /* 0x00000010ff027819 */ /* 0x000fe20000011613 */
[----:B------:R-:W-:Y:S01]  /*7600*/  LDSM.16.MT88.4 R24, [R185+0x14800] ;  /* 0x01480000b918783b */ /* 0x000fe20000004200 */
[----:B------:R-:W-:Y:S01]  /*7610*/  @!P4 PRMT R168, R126, 0x5410, RZ ;  /* 0x000054107ea8c816 */ /* 0x000fe200000000ff */
[----:B------:R-:W-:Y:S01]  /*7620*/  IMAD.MOV.U32 R126, RZ, RZ, R28 ;  /* 0x000000ffff7e7224 */ /* 0x000fe200078e001c */
[----:B------:R-:W-:Y:S01]  /*7630*/  LOP3.LUT R2, R2, 0xff, RZ, 0xc0, !PT ;  /* 0x000000ff02027812 */ /* 0x000fe200078ec0ff */
[----:B------:R-:W1:Y:S01]  /*7640*/  LDSM.16.MT88.4 R28, [R185+0x14000] ;  /* 0x01400000b91c783b */ /* 0x000e620000004200 */
[----:B------:R-:W-:Y:S01]  /*7650*/  @!P6 HFMA2.BF16_V2 R127, -RZ.H0_H0, RZ.H0_H0, -R133.H0_H0 ;  /* 0x200000ffff7fe231 */ /* 0x000fe20000340985 */
[----:B------:R-:W-:-:S02]  /*7660*/  SHF.R.U32.HI R14, RZ, 0x8, R14 ;  /* 0x00000008ff0e7819 */ /* 0x000fc4000001160e */
[----:B------:R-:W-:Y:S02]  /*7670*/  ISETP.LE.U32.AND P1, PT, R2, UR5, PT ;  /* 0x0000000502007c0c */ /* 0x000fe4000bf23070 */
[----:B------:R-:W-:Y:S02]  /*7680*/  SHF.R.U32.HI R2, RZ, 0x18, R19 ;  /* 0x00000018ff027819 */ /* 0x000fe40000011613 */
[----:B------:R-:W-:Y:S02]  /*7690*/  @!P6 PRMT R133, R127, 0x5410, RZ ;  /* 0x000054107f85e816 */ /* 0x000fe400000000ff */
[----:B------:R-:W-:Y:S02]  /*76a0*/  ISETP.LE.U32.AND P6, PT, R2, UR5, PT ;  /* 0x0000000502007c0c */ /* 0x000fe4000bfc3070 */
[----:B------:R-:W-:-:S04]  /*76b0*/  LOP3.LUT R2, R19, 0xffff, RZ, 0xc0, !PT ;  /* 0x0000ffff13027812 */ /* 0x000fc800078ec0ff */
[----:B------:R-:W-:Y:S01]  /*76c0*/  SHF.R.U32.HI R2, RZ, 0x8, R2 ;  /* 0x00000008ff027819 */ /* 0x000fe20000011602 */
[----:B------:R-:W-:-:S03]  /*76d0*/  @!P1 HFMA2.BF16_V2 R130, -RZ.H0_H0, RZ.H0_H0, -R228.H0_H0 ;  /* 0x200000ffff829231 */ /* 0x000fc600003409e4 */
[----:B------:R-:W-:Y:S02]  /*76e0*/  LOP3.LUT R2, R2, 0xffff, RZ, 0xc0, !PT ;  /* 0x0000ffff02027812 */ /* 0x000fe400078ec0ff */
[----:B------:R-:W-:Y:S01]  /*76f0*/  @!P1 PRMT R228, R130, 0x5410, RZ ;  /* 0x0000541082e49816 */ /* 0x000fe200000000ff */
[----:B------:R-:W-:Y:S01]  /*7700*/  @!P6 HFMA2.BF16_V2 R131, -RZ.H0_H0, RZ.H0_H0, -R211.H0_H0 ;  /* 0x200000ffff83e231 */ /* 0x000fe200003409d3 */
[----:B------:R-:W-:Y:S01]  /*7710*/  ISETP.LE.U32.AND P4, PT, R2, UR5, PT ;  /* 0x0000000502007c0c */ /* 0x000fe2000bf83070 */
[----:B------:R-:W-:Y:S01]  /*7720*/  IMAD.MOV.U32 R130, RZ, RZ, R125 ;  /* 0x000000ffff827224 */ /* 0x000fe200078e007d */
[----:B------:R-:W-:Y:S02]  /*7730*/  LOP3.LUT R2, R14, 0xffff, RZ, 0xc0, !PT ;  /* 0x0000ffff0e027812 */ /* 0x000fe400078ec0ff */
[----:B------:R-:W-:Y:S01]  /*7740*/  @!P6 PRMT R211, R131, 0x5410, RZ ;  /* 0x0000541083d3e816 */ /* 0x000fe200000000ff */
[----:B------:R-:W-:Y:S01]  /*7750*/  IMAD.MOV.U32 R131, RZ, RZ, R15 ;  /* 0x000000ffff837224 */ /* 0x000fe200078e000f */
[----:B------:R-:W-:Y:S01]  /*7760*/  ISETP.LE.U32.AND P3, PT, R2, UR5, PT ;  /* 0x0000000502007c0c */ /* 0x000fe2000bf63070 */
[----:B------:R-:W-:Y:S01]  /*7770*/  IMAD.WIDE.U32 R14, R22, -0x2daee0ad, RZ ;  /* 0xd2511f53160e7825 */ /* 0x000fe200078e00ff */
[----:B------:R-:W-:-:S05]  /*7780*/  LOP3.LUT R2, R21, 0xff, RZ, 0xc0, !PT ;  /* 0x000000ff15027812 */ /* 0x000fca00078ec0ff */
[----:B------:R-:W-:Y:S01]  /*7790*/  @!P4 HFMA2.BF16_V2 R129, -RZ.H0_H0, RZ.H0_H0, -R229.H0_H0 ;  /* 0x200000ffff81c231 */ /* 0x000fe200003409e5 */
[----:B-1----:R-:W-:Y:S04]  /*77a0*/  HMMA.16816.F32.BF16 R16, R4, R28, RZ ;  /* 0x0000001c0410723c */ /* 0x002fe800000418ff */
[----:B------:R-:W-:Y:S01]  /*77b0*/  @!P4 PRMT R229, R129, 0x5410, RZ ;  /* 0x0000541081e5c816 */ /* 0x000fe200000000ff */
[----:B------:R-:W-:Y:S01]  /*77c0*/  IMAD.MOV.U32 R129, RZ, RZ, R126 ;  /* 0x000000ffff817224 */ /* 0x000fe200078e007e */
[----:B------:R-:W-:Y:S01]  /*77d0*/  ISETP.LE.U32.AND P4, PT, R2, UR5, PT ;  /* 0x0000000502007c0c */ /* 0x000fe2000bf83070 */
[----:B------:R-:W-:Y:S01]  /*77e0*/  @!P3 HFMA2.BF16_V2 R136, -RZ.H0_H0, RZ.H0_H0, -R237.H0_H0 ;  /* 0x200000ffff88b231 */ /* 0x000fe200003409ed */
[----:B------:R-:W-:Y:S02]  /*77f0*/  SHF.R.U32.HI R2, RZ, 0x18, R21 ;  /* 0x00000018ff027819 */ /* 0x000fe40000011615 */
[----:B------:R-:W-:-:S02]  /*7800*/  LOP3.LUT R28, R14, 0xffff, RZ, 0xc0, !PT ;  /* 0x0000ffff0e1c7812 */ /* 0x000fc400078ec0ff */
[----:B------:R-:W-:Y:S02]  /*7810*/  ISETP.LE.U32.AND P1, PT, R2, UR5, PT ;  /* 0x0000000502007c0c */ /* 0x000fe4000bf23070 */
[----:B------:R-:W-:Y:S02]  /*7820*/  SHF.R.U32.HI R2, RZ, 0x10, R21 ;  /* 0x00000010ff027819 */ /* 0x000fe40000011615 */
[----:B------:R-:W-:Y:S01]  /*7830*/  @!P3 PRMT R237, R136, 0x5410, RZ ;  /* 0x0000541088edb816 */ /* 0x000fe200000000ff */
[----:B------:R-:W-:Y:S01]  /*7840*/  IMAD.MOV.U32 R136, RZ, RZ, R215 ;  /* 0x000000ffff887224 */ /* 0x000fe200078e00d7 */
[----:B------:R-:W-:Y:S01]  /*7850*/  LOP3.LUT R2, R2, 0xff, RZ, 0xc0, !PT ;  /* 0x000000ff02027812 */ /* 0x000fe200078ec0ff */
[----:B------:R-:W-:Y:S01]  /*7860*/  @!P4 HFMA2.BF16_V2 R137, -RZ.H0_H0, RZ.H0_H0, -R238.H0_H0 ;  /* 0x200000ffff89c231 */ /* 0x000fe200003409ee */
[----:B------:R-:W-:Y:S01]  /*7870*/  ISETP.LE.U32.AND P3, PT, R33, UR5, PT ;  /* 0x0000000521007c0c */ /* 0x000fe2000bf63070 */
[----:B------:R-:W-:Y:S01]  /*7880*/  IMAD.MOV.U32 R33, RZ, RZ, R214 ;  /* 0x000000ffff217224 */ /* 0x000fe200078e00d6 */
[----:B------:R-:W-:-:S02]  /*7890*/  ISETP.LE.U32.AND P6, PT, R2, UR5, PT ;  /* 0x0000000502007c0c */ /* 0x000fc4000bfc3070 */
[----:B------:R-:W-:Y:S01]  /*78a0*/  @!P4 PRMT R238, R137, 0x5410, RZ ;  /* 0x0000541089eec816 */ /* 0x000fe200000000ff */
[----:B------:R-:W-:Y:S01]  /*78b0*/  IMAD.MOV.U32 R137, RZ, RZ, R23 ;  /* 0x000000ffff897224 */ /* 0x000fe200078e0017 */
[----:B------:R-:W-:Y:S01]  /*78c0*/  HMMA.16816.F32.BF16 R116, R8, R24, R16 ;  /* 0x000000180874723c */ /* 0x000fe20000041810 */
[----:B------:R-:W-:Y:S01]  /*78d0*/  ISETP.LE.U32.AND P4, PT, R38, UR5, PT ;  /* 0x0000000526007c0c */ /* 0x000fe2000bf83070 */
[----:B------:R-:W-:Y:S01]  /*78e0*/  IMAD.MOV.U32 R38, RZ, RZ, R20 ;  /* 0x000000ffff267224 */ /* 0x000fe200078e0014 */
[----:B------:R-:W-:Y:S01]  /*78f0*/  LOP3.LUT R2, R15, UR20, R34, 0x96, !PT ;  /* 0x000000140f027c12 */ /* 0x000fe2000f8e9622 */
[----:B------:R-:W-:Y:S01]  /*7900*/  LDSM.16.MT88.4 R20, [R183+0x16800] ;  /* 0x01680000b714783b */ /* 0x000fe20000004200 */
[----:B------:R-:W-:Y:S01]  /*7910*/  IMAD.MOV.U32 R34, RZ, RZ, R124 ;  /* 0x000000ffff227224 */ /* 0x000fe200078e007c */
[----:B------:R-:W-:Y:S01]  /*7920*/  HMMA.16816.F32.BF16 R16, R4, R30, RZ ;  /* 0x0000001e0410723c */ /* 0x000fe200000418ff */
[----:B------:R-:W-:Y:S01]  /*7930*/  SHF.R.U32.HI R15, RZ, 0x8, R43 ;  /* 0x00000008ff0f7819 */ /* 0x000fe2000001162b */
[----:B------:R-:W-:-:S02]  /*7940*/  IMAD.MOV.U32 R43, RZ, RZ, R213 ;  /* 0x000000ffff2b7224 */ /* 0x000fc400078e00d5 */
[----:B------:R-:W-:Y:S01]  /*7950*/  @!P6 HFMA2.BF16_V2 R139, -RZ.H0_H0, RZ.H0_H0, -R236.H0_H0 ;  /* 0x200000ffff8be231 */ /* 0x000fe200003409ec */
[--C-:B------:R-:W-:Y:S01]  /*7960*/  SHF.R.U32.HI R29, RZ, 0x18, R14.reuse ;  /* 0x00000018ff1d7819 */ /* 0x100fe2000001160e */
[----:B------:R-:W-:Y:S01]  /*7970*/  @!P1 HFMA2.BF16_V2 R138, -RZ.H0_H0, RZ.H0_H0, -R235.H0_H0 ;  /* 0x200000ffff8a9231 */ /* 0x000fe200003409eb */
[----:B------:R-:W-:Y:S01]  /*7980*/  LOP3.LUT R31, R14, 0xff, RZ, 0xc0, !PT ;  /* 0x000000ff0e1f7812 */ /* 0x000fe200078ec0ff */
[----:B------:R-:W-:Y:S01]  /*7990*/  @!P4 HFMA2.BF16_V2 R140, -RZ.H0_H0, RZ.H0_H0, -R232.H0_H0 ;  /* 0x200000ffff8cc231 */ /* 0x000fe200003409e8 */
[----:B------:R-:W-:Y:S01]  /*79a0*/  SHF.R.U32.HI R30, RZ, 0x10, R14 ;  /* 0x00000010ff1e7819 */ /* 0x000fe2000001160e */
[----:B------:R-:W-:Y:S01]  /*79b0*/  @!P3 HFMA2.BF16_V2 R141, -RZ.H0_H0, RZ.H0_H0, -R233.H0_H0 ;  /* 0x200000ffff8db231 */ /* 0x000fe200003409e9 */
[----:B------:R-:W-:Y:S01]  /*79c0*/  LOP3.LUT R14, R45, 0xff, RZ, 0xc0, !PT ;  /* 0x000000ff2d0e7812 */ /* 0x000fe200078ec0ff */
[----:B------:R-:W-:Y:S01]  /*79d0*/  IMAD.MOV.U32 R45, RZ, RZ, R34 ;  /* 0x000000ffff2d7224 */ /* 0x000fe200078e0022 */
[----:B------:R-:W-:Y:S01]  /*79e0*/  @!P4 PRMT R232, R140, 0x5410, RZ ;  /* 0x000054108ce8c816 */ /* 0x000fe200000000ff */
[----:B------:R-:W-:Y:S01]  /*79f0*/  IMAD.MOV.U32 R140, RZ, RZ, R212 ;  /* 0x000000ffff8c7224 */ /* 0x000fe200078e00d4 */
[----:B------:R-:W-:-:S02]  /*7a00*/  @!P6 PRMT R236, R139, 0x5410, RZ ;  /* 0x000054108bece816 */ /* 0x000fc400000000ff */
[----:B------:R-:W-:Y:S02]  /*7a10*/  ISETP.LE.U32.AND P6, PT, R14, UR5, PT ;  /* 0x000000050e007c0c */ /* 0x000fe4000bfc3070 */
[----:B------:R-:W-:Y:S01]  /*7a20*/  LOP3.LUT R14, R42, 0xff, RZ, 0xc0, !PT ;  /* 0x000000ff2a0e7812 */ /* 0x000fe200078ec0ff */
[----:B------:R-:W-:Y:S01]  /*7a30*/  IMAD.MOV.U32 R42, RZ, RZ, R66 ;  /* 0x000000ffff2a7224 */ /* 0x000fe200078e0042 */
[----:B------:R-:W-:Y:S01]  /*7a40*/  @!P1 PRMT R235, R138, 0x5410, RZ ;  /* 0x000054108aeb9816 */ /* 0x000fe200000000ff */
[----:B------:R-:W-:Y:S01]  /*7a50*/  IMAD.MOV.U32 R66, RZ, RZ, R64 ;  /* 0x000000ffff427224 */ /* 0x000fe200078e0040 */
[----:B------:R-:W-:Y:S01]  /*7a60*/  ISETP.LE.U32.AND P1, PT, R14, UR5, PT ;  /* 0x000000050e007c0c */ /* 0x000fe2000bf23070 */
[----:B------:R-:W-:Y:S01]  /*7a70*/  HMMA.16816.F32.BF16 R120, R8, R26, R16 ;  /* 0x0000001a0878723c */ /* 0x000fe20000041810 */
[----:B------:R-:W1:Y:S01]  /*7a80*/  LDSM.16.MT88.4 R24, [R183+0x16000] ;  /* 0x01600000b718783b */ /* 0x000e620000004200 */
[----:B------:R-:W-:Y:S01]  /*7a90*/  LOP3.LUT R14, R15, 0xffff, RZ, 0xc0, !PT ;  /* 0x0000ffff0f0e7812 */ /* 0x000fe200078ec0ff */
[----:B------:R-:W-:Y:S01]  /*7aa0*/  IMAD.MOV.U32 R64, RZ, RZ, R82 ;  /* 0x000000ffff407224 */ /* 0x000fe200078e0052 */
[----:B------:R-:W-:Y:S01]  /*7ab0*/  @!P3 PRMT R233, R141, 0x5410, RZ ;  /* 0x000054108de9b816 */ /* 0x000fe200000000ff */
[----:B------:R-:W-:Y:S01]  /*7ac0*/  IMAD.MOV.U32 R141, RZ, RZ, R83 ;  /* 0x000000ffff8d7224 */ /* 0x000fe200078e0053 */
[----:B------:R-:W-:-:S02]  /*7ad0*/  ISETP.LE.U32.AND P4, PT, R14, UR5, PT ;  /* 0x000000050e007c0c */ /* 0x000fc4000bf83070 */
[----:B------:R-:W-:Y:S01]  /*7ae0*/  SHF.R.U32.HI R14, RZ, 0x8, R48 ;  /* 0x00000008ff0e7819 */ /* 0x000fe20000011630 */
[----:B------:R-:W-:Y:S01]  /*7af0*/  IMAD.MOV.U32 R48, RZ, RZ, R80 ;  /* 0x000000ffff307224 */ /* 0x000fe200078e0050 */
[----:B------:R-:W-:Y:S02]  /*7b00*/  SHF.R.U32.HI R15, RZ, 0x8, R36 ;  /* 0x00000008ff0f7819 */ /* 0x000fe40000011624 */
[----:B------:R-:W-:Y:S01]  /*7b10*/  @!P1 HFMA2.BF16_V2 R142, -RZ.H0_H0, RZ.H0_H0, -R234.H0_H0 ;  /* 0x200000ffff8e9231 */ /* 0x000fe200003409ea */
[----:B------:R-:W-:-:S04]  /*7b20*/  LOP3.LUT R14, R14, 0xffff, RZ, 0xc0, !PT ;  /* 0x0000ffff0e0e7812 */ /* 0x000fc800078ec0ff */
[----:B------:R-:W-:Y:S01]  /*7b30*/  @!P1 PRMT R234, R142, 0x5410, RZ ;  /* 0x000054108eea9816 */ /* 0x000fe200000000ff */
[----:B------:R-:W-:Y:S02]  /*7b40*/  IMAD.MOV.U32 R142, RZ, RZ, R38 ;  /* 0x000000ffff8e7224 */ /* 0x000fe400078e0026 */
[----:B------:R-:W-:Y:S02]  /*7b50*/  @!P4 HFMA2.BF16_V2 R143, -RZ.H0_H0, RZ.H0_H0, -R231.H0_H0 ;  /* 0x200000ffff8fc231 */ /* 0x000fe400003409e7 */
[----:B------:R-:W-:Y:S01]  /*7b60*/  IMAD.MOV.U32 R38, RZ, RZ, R137 ;  /* 0x000000ffff267224 */ /* 0x000fe200078e0089 */
[----:B------:R-:W-:Y:S02]  /*7b70*/  ISETP.LE.U32.AND P3, PT, R14, UR5, PT ;  /* 0x000000050e007c0c */ /* 0x000fe4000bf63070 */
[----:B------:R-:W-:Y:S02]  /*7b80*/  LOP3.LUT R14, R37, 0xff, RZ, 0xc0, !PT ;  /* 0x000000ff250e7812 */ /* 0x000fe400078ec0ff */
[----:B------:R-:W-:Y:S01]  /*7b90*/  @!P4 PRMT R231, R143, 0x5410, RZ ;  /* 0x000054108fe7c816 */ /* 0x000fe200000000ff */
[----:B------:R-:W-:Y:S01]  /*7ba0*/  IMAD.MOV.U32 R143, RZ, RZ, R33 ;  /* 0x000000ffff8f7224 */ /* 0x000fe200078e0021 */
[----:B------:R-:W-:Y:S01]  /*7bb0*/  ISETP.LE.U32.AND P4, PT, R40, UR5, PT ;  /* 0x0000000528007c0c */ /* 0x000fe2000bf83070 */
[----:B------:R-:W-:Y:S01]  /*7bc0*/  IMAD.MOV.U32 R40, RZ, RZ, R136 ;  /* 0x000000ffff287224 */ /* 0x000fe200078e0088 */
[----:B------:R-:W-:Y:S01]  /*7bd0*/  PRMT R37, R41, 0x5410, R15 ;  /* 0x0000541029257816 */ /* 0x000fe2000000000f */
[----:B------:R-:W-:Y:S01]  /*7be0*/  IMAD.MOV.U32 R144, RZ, RZ, R143 ;  /* 0x000000ffff907224 */ /* 0x000fe200078e008f */
[----:B------:R-:W-:Y:S01]  /*7bf0*/  PRMT R36, R14, 0x5410, R39 ;  /* 0x000054100e247816 */ /* 0x000fe20000000027 */
[----:B------:R-:W-:Y:S01]  /*7c00*/  IMAD.MOV.U32 R143, RZ, RZ, R76 ;  /* 0x000000ffff8f7224 */ /* 0x000fe200078e004c */
[----:B------:R-:W-:Y:S01]  /*7c10*/  SHF.R.U32.HI R15, RZ, 0x8, R28 ;  /* 0x00000008ff0f7819 */ /* 0x000fe2000001161c */
[----:B------:R-:W-:Y:S01]  /*7c20*/  @!P3 HFMA2.BF16_V2 R145, -RZ.H0_H0, RZ.H0_H0, -R181.H0_H0 ;  /* 0x200000ffff91b231 */ /* 0x000fe200003409b5 */
[----:B------:R-:W-:Y:S01]  /*7c30*/  LOP3.LUT R14, R30, 0xff, RZ, 0xc0, !PT ;  /* 0x000000ff1e0e7812 */ /* 0x000fe200078ec0ff */
[----:B------:R-:W-:Y:S01]  /*7c40*/  FFMA.FTZ R28, R146, UR36, -R13 ;  /* 0x00000024921c7c23 */ /* 0x000fe2000801080d */
[----:B------:R-:W-:Y:S01]  /*7c50*/  ISETP.LE.U32.AND P1, PT, R35, UR5, PT ;  /* 0x0000000523007c0c */ /* 0x000fe2000bf23070 */
[----:B------:R-:W-:Y:S01]  /*7c60*/  IMAD.MOV.U32 R41, RZ, RZ, R131 ;  /* 0x000000ffff297224 */ /* 0x000fe200078e0083 */
[----:B------:R-:W-:Y:S01]  /*7c70*/  PRMT R34, R31, 0x5410, R15 ;  /* 0x000054101f227816 */ /* 0x000fe2000000000f */
[----:B------:R-:W-:Y:S01]  /*7c80*/  IMAD.MOV.U32 R39, RZ, RZ, R129 ;  /* 0x000000ffff277224 */ /* 0x000fe200078e0081 */
[----:B-1----:R-:W-:Y:S01]  /*7c90*/  HMMA.16816.F32.BF16 R16, R4, R24, RZ ;  /* 0x000000180410723c */ /* 0x002fe200000418ff */
[----:B------:R-:W-:Y:S01]  /*7ca0*/  PRMT R35, R14, 0x5410, R29 ;  /* 0x000054100e237816 */ /* 0x000fe2000000001d */
[----:B------:R-:W-:Y:S01]  /*7cb0*/  FFMA.FTZ R29, R147, UR36, -R13 ;  /* 0x00000024931d7c23 */ /* 0x000fe2000801080d */
[----:B------:R-:W-:Y:S01]  /*7cc0*/  SHF.R.U32.HI R15, RZ, 0x8, R46 ;  /* 0x00000008ff0f7819 */ /* 0x000fe2000001162e */
[----:B------:R-:W-:Y:S01]  /*7cd0*/  IMAD.MOV.U32 R46, RZ, RZ, R142 ;  /* 0x000000ffff2e7224 */ /* 0x000fe200078e008e */
[----:B------:R-:W-:Y:S01]  /*7ce0*/  LOP3.LUT R14, R32, 0xffff, RZ, 0xc0, !PT ;  /* 0x0000ffff200e7812 */ /* 0x000fe200078ec0ff */
[----:B------:R-:W-:Y:S01]  /*7cf0*/  IMAD.MOV.U32 R142, RZ, RZ, R79 ;  /* 0x000000ffff8e7224 */ /* 0x000fe200078e004f */
[----:B------:R-:W-:Y:S01]  /*7d00*/  @!P3 PRMT R181, R145, 0x5410, RZ ;  /* 0x0000541091b5b816 */ /* 0x000fe200000000ff */
[----:B------:R-:W-:-:S02]  /*7d10*/  IMAD.MOV.U32 R145, RZ, RZ, R40 ;  /* 0x000000ffff917224 */ /* 0x000fc400078e0028 */
[----:B------:R-:W-:Y:S02]  /*7d20*/  @!P5 HFMA2.BF16_V2 R146, -RZ.H0_H0, RZ.H0_H0, -R179.H0_H0 ;  /* 0x200000ffff92d231 */ /* 0x000fe400003409b3 */
[----:B------:R-:W-:Y:S02]  /*7d30*/  IMAD.MOV.U32 R40, RZ, RZ, R130 ;  /* 0x000000ffff287224 */ /* 0x000fe400078e0082 */
[----:B------:R-:W-:Y:S02]  /*7d40*/  @!P6 HFMA2.BF16_V2 R147, -RZ.H0_H0, RZ.H0_H0, -R180.H0_H0 ;  /* 0x200000ffff93e231 */ /* 0x000fe400003409b4 */
[----:B------:R-:W-:Y:S02]  /*7d50*/  IMAD.MOV.U32 R131, RZ, RZ, R55 ;  /* 0x000000ffff837224 */ /* 0x000fe400078e0037 */
[----:B------:R-:W-:Y:S01]  /*7d60*/  IMAD.MOV.U32 R130, RZ, RZ, R58 ;  /* 0x000000ffff827224 */ /* 0x000fe200078e003a */
[----:B------:R-:W-:Y:S01]  /*7d70*/  @!P5 PRMT R179, R146, 0x5410, RZ ;  /* 0x0000541092b3d816 */ /* 0x000fe200000000ff */
[----:B------:R-:W-:Y:S01]  /*7d80*/  IMAD.MOV.U32 R129, RZ, RZ, R59 ;  /* 0x000000ffff817224 */ /* 0x000fe200078e003b */
[----:B------:R-:W-:Y:S01]  /*7d90*/  @!P6 PRMT R180, R147, 0x5410, RZ ;  /* 0x0000541093b4e816 */ /* 0x000fe200000000ff */
[----:B------:R-:W-:-:S02]  /*7da0*/  IMAD.MOV.U32 R55, RZ, RZ, R57 ;  /* 0x000000ffff377224 */ /* 0x000fc400078e0039 */
[----:B------:R-:W-:Y:S06]  /*7db0*/  HMMA.16816.F32.BF16 R124, R8, R20, R16 ;  /* 0x00000014087c723c */ /* 0x000fec0000041810 */
[----:B------:R-:W-:Y:S01]  /*7dc0*/  HMMA.16816.F32.BF16 R16, R4, R26, RZ ;  /* 0x0000001a0410723c */ /* 0x000fe200000418ff */
[----:B------:R-:W1:-:S15]  /*7dd0*/  LDSM.16.MT88.4 R24, [R184+0x16000] ;  /* 0x01600000b818783b */ /* 0x000e5e0000004200 */
[----:B------:R-:W-:-:S08]  /*7de0*/  NOP ;  /* 0x0000000000007918 */ /* 0x000fd00000000000 */
[----:B------:R-:W-:Y:S01]  /*7df0*/  HMMA.16816.F32.BF16 R212, R8, R22, R16 ;  /* 0x0000001608d4723c */ /* 0x000fe20000041810 */
[----:B------:R-:W2:Y:S06]  /*7e00*/  LDSM.16.MT88.4 R20, [R184+0x16800] ;  /* 0x01680000b814783b */ /* 0x000eac0000004200 */
[----:B------:R-:W-:Y:S01]  /*7e10*/  LOP3.LUT R16, R44, 0xff, RZ, 0xc0, !PT ;  /* 0x000000ff2c107812 */ /* 0x000fe200078ec0ff */
[----:B------:R-:W-:-:S03]  /*7e20*/  IMAD.MOV.U32 R44, RZ, RZ, R81 ;  /* 0x000000ffff2c7224 */ /* 0x000fc600078e0051 */
[----:B------:R-:W-:Y:S02]  /*7e30*/  ISETP.LE.U32.AND P2, PT, R16, UR5, PT ;  /* 0x0000000510007c0c */ /* 0x000fe4000bf43070 */
[----:B-1----:R-:W-:-:S15]  /*7e40*/  HMMA.16816.F32.BF16 R16, R4, R24, RZ ;  /* 0x000000180410723c */ /* 0x002fde00000418ff */
[----:B------:R-:W-:-:S09]  /*7e50*/  NOP ;  /* 0x0000000000007918 */ /* 0x000fd20000000000 */
[----:B--2---:R-:W-:Y:S06]  /*7e60*/  HMMA.16816.F32.BF16 R136, R8, R20, R16 ;  /* 0x000000140888723c */ /* 0x004fec0000041810 */
[----:B------:R-:W-:Y:S01]  /*7e70*/  HMMA.16816.F32.BF16 R16, R4, R26, RZ ;  /* 0x0000001a0410723c */ /* 0x000fe200000418ff */
[----:B------:R-:W-:-:S15]  /*7e80*/  LDSM.16.MT88.4 R24, [R186+0x16800] ;  /* 0x01680000ba18783b */ /* 0x000fde0000004200 */
[----:B------:R-:W-:-:S08]  /*7e90*/  NOP ;  /* 0x0000000000007918 */ /* 0x000fd00000000000 */
[----:B------:R-:W-:Y:S01]  /*7ea0*/  HMMA.16816.F32.BF16 R80, R8, R22, R16 ;  /* 0x000000160850723c */ /* 0x000fe20000041810 */
[----:B------:R-:W1:Y:S06]  /*7eb0*/  LDSM.16.MT88.4 R20, [R186+0x16000] ;  /* 0x01600000ba14783b */ /* 0x000e6c0000004200 */
[----:B------:R-:W-:Y:S02]  /*7ec0*/  SHF.R.U32.HI R17, RZ, 0x10, R32 ;  /* 0x00000010ff117819 */ /* 0x000fe40000011620 */
[----:B------:R-:W-:Y:S02]  /*7ed0*/  LOP3.LUT R16, R15, 0xffff, RZ, 0xc0, !PT ;  /* 0x0000ffff0f107812 */ /* 0x000fe400078ec0ff */
[----:B------:R-:W-:-:S02]  /*7ee0*/  SHF.R.U32.HI R15, RZ, 0x8, R14 ;  /* 0x00000008ff0f7819 */ /* 0x000fc4000001160e */
[----:B------:R-:W-:Y:S02]  /*7ef0*/  SHF.R.U32.HI R18, RZ, 0x18, R32 ;  /* 0x00000018ff127819 */ /* 0x000fe40000011620 */
[----:B------:R-:W-:Y:S02]  /*7f00*/  LOP3.LUT R14, R17, 0xff, RZ, 0xc0, !PT ;  /* 0x000000ff110e7812 */ /* 0x000fe400078ec0ff */
[----:B------:R-:W-:Y:S02]  /*7f10*/  LOP3.LUT R19, R32, 0xff, RZ, 0xc0, !PT ;  /* 0x000000ff20137812 */ /* 0x000fe400078ec0ff */
[----:B------:R-:W-:Y:S02]  /*7f20*/  PRMT R32, R14, 0x5410, R18 ;  /* 0x000054100e207816 */ /* 0x000fe40000000012 */
[----:B------:R-:W-:Y:S02]  /*7f30*/  LOP3.LUT R14, R2, 0xffff, RZ, 0xc0, !PT ;  /* 0x0000ffff020e7812 */ /* 0x000fe400078ec0ff */
[----:B------:R-:W-:-:S02]  /*7f40*/  ISETP.LE.U32.AND P3, PT, R16, UR5, PT ;  /* 0x0000000510007c0c */ /* 0x000fc4000bf63070 */
[----:B------:R-:W-:Y:S02]  /*7f50*/  SHF.R.U32.HI R16, RZ, 0x10, R2 ;  /* 0x00000010ff107819 */ /* 0x000fe40000011602 */
[----:B------:R-:W-:Y:S02]  /*7f60*/  LOP3.LUT R17, R2, 0xff, RZ, 0xc0, !PT ;  /* 0x000000ff02117812 */ /* 0x000fe400078ec0ff */
[----:B------:R-:W-:Y:S02]  /*7f70*/  SHF.R.U32.HI R14, RZ, 0x8, R14 ;  /* 0x00000008ff0e7819 */ /* 0x000fe4000001160e */
[----:B------:R-:W-:Y:S02]  /*7f80*/  PRMT R33, R19, 0x5410, R15 ;  /* 0x0000541013217816 */ /* 0x000fe4000000000f */
[----:B------:R-:W-:Y:S02]  /*7f90*/  SHF.R.U32.HI R15, RZ, 0x18, R2 ;  /* 0x00000018ff0f7819 */ /* 0x000fe40000011602 */
[----:B------:R-:W-:-:S02]  /*7fa0*/  LOP3.LUT R2, R16, 0xff, RZ, 0xc0, !PT ;  /* 0x000000ff10027812 */ /* 0x000fc400078ec0ff */
[----:B------:R-:W-:Y:S01]  /*7fb0*/  PRMT R31, R17, 0x5410, R14 ;  /* 0x00005410111f7816 */ /* 0x000fe2000000000e */
[----:B------:R-:W-:Y:S01]  /*7fc0*/  FADD.FTZ R14, R114, R63 ;  /* 0x0000003f720e7221 */ /* 0x000fe20000010000 */
[----:B------:R-:W-:Y:S01]  /*7fd0*/  PRMT R30, R2, 0x5410, R15 ;  /* 0x00005410021e7816 */ /* 0x000fe2000000000f */
[----:B------:R-:W-:Y:S01]  /*7fe0*/  FADD.FTZ R2, R48, R44 ;  /* 0x0000002c30027221 */ /* 0x000fe20000010000 */
[----:B-1----:R-:W-:Y:S01]  /*7ff0*/  HMMA.16816.F32.BF16 R16, R4, R20, RZ ;  /* 0x000000140410723c */ /* 0x002fe200000418ff */
[----:B------:R-:W-:Y:S02]  /*8000*/  IMAD.MOV.U32 R44, RZ, RZ, R140 ;  /* 0x000000ffff2c7224 */ /* 0x000fe400078e008c */
[----:B------:R-:W-:Y:S01]  /*8010*/  FADD.FTZ R13, R113, R14 ;  /* 0x0000000e710d7221 */ /* 0x000fe20000010000 */
[----:B------:R-:W-:Y:S02]  /*8020*/  IMAD.MOV.U32 R48, RZ, RZ, R43 ;  /* 0x000000ffff307224 */ /* 0x000fe400078e002b */
[----:B------:R-:W-:Y:S01]  /*8030*/  FADD.FTZ R2, R141, R2 ;  /* 0x000000028d027221 */ /* 0x000fe20000010000 */
[----:B------:R-:W-:-:S02]  /*8040*/  IMAD.MOV.U32 R140, RZ, RZ, R78 ;  /* 0x000000ffff8c7224 */ /* 0x000fc400078e004e */
[----:B------:R-:W-:Y:S01]  /*8050*/  FADD.FTZ R13, R150, R13 ;  /* 0x0000000d960d7221 */ /* 0x000fe20000010000 */
[----:B------:R-:W-:Y:S02]  /*8060*/  IMAD.MOV.U32 R43, RZ, RZ, R77 ;  /* 0x000000ffff2b7224 */ /* 0x000fe400078e004d */
[----:B------:R-:W-:Y:S01]  /*8070*/  FADD.FTZ R14, R151, R2 ;  /* 0x00000002970e7221 */ /* 0x000fe20000010000 */
[----:B------:R-:W-:Y:S02]  /*8080*/  IMAD.MOV.U32 R141, RZ, RZ, R128 ;  /* 0x000000ffff8d7224 */ /* 0x000fe400078e0080 */
[----:B------:R-:W-:Y:S01]  /*8090*/  FFMA.FTZ R2, R148, UR36, -R12 ;  /* 0x0000002494027c23 */ /* 0x000fe2000801080c */
[----:B------:R-:W-:Y:S02]  /*80a0*/  IMAD.MOV.U32 R128, RZ, RZ, R56 ;  /* 0x000000ffff807224 */ /* 0x000fe400078e0038 */
[----:B------:R-:W-:Y:S01]  /*80b0*/  FADD.FTZ R239, R239, R13 ;  /* 0x0000000defef7221 */ /* 0x000fe20000010000 */
[----:B------:R-:W-:Y:S01]  /*80c0*/  MUFU.EX2 R114, R29 ;  /* 0x0000001d00727308 */ /* 0x000fe20000000800 */
[----:B------:R-:W-:-:S02]  /*80d0*/  IMAD.MOV.U32 R148, RZ, RZ, R41 ;  /* 0x000000ffff947224 */ /* 0x000fc400078e0029 */
[----:B------:R-:W-:Y:S02]  /*80e0*/  IMAD.MOV.U32 R150, RZ, RZ, R44 ;  /* 0x000000ffff967224 */ /* 0x000fe400078e002c */
[----:B------:R-:W-:Y:S02]  /*80f0*/  IMAD.MOV.U32 R151, RZ, RZ, R48 ;  /* 0x000000ffff977224 */ /* 0x000fe400078e0030 */
[----:B------:R-:W-:Y:S01]  /*8100*/  IMAD.MOV.U32 R48, RZ, RZ, R61 ;  /* 0x000000ffff307224 */ /* 0x000fe200078e003d */
[----:B------:R-:W-:Y:S06]  /*8110*/  HMMA.16816.F32.BF16 R76, R8, R24, R16 ;  /* 0x00000018084c723c */ /* 0x000fec0000041810 */
[----:B------:R-:W-:-:S15]  /*8120*/  HMMA.16816.F32.BF16 R16, R4, R22, RZ ;  /* 0x000000160410723c */ /* 0x000fde00000418ff */
[----:B------:R-:W-:-:S09]  /*8130*/  NOP ;  /* 0x0000000000007918 */ /* 0x000fd20000000000 */
[----:B------:R-:W-:Y:S07]  /*8140*/  HMMA.16816.F32.BF16 R56, R8, R26, R16 ;  /* 0x0000001a0838723c */ /* 0x000fee0000041810 */
[----:B------:R-:W-:Y:S01]  /*8150*/  FFMA.FTZ R16, R149, UR36, -R12 ;  /* 0x0000002495107c23 */ /* 0x000fe2000801080c */
[----:B------:R-:W-:Y:S01]  /*8160*/  FADD.FTZ R27, R46, R14 ;  /* 0x0000000e2e1b7221 */ /* 0x000fe20000010000 */
[----:B------:R-:W-:Y:S01]  /*8170*/  IMAD.MOV.U32 R46, RZ, RZ, R39 ;  /* 0x000000ffff2e7224 */ /* 0x000fe200078e0027 */
[----:B------:R-:W1:Y:S01]  /*8180*/  LDSM.16.MT88.4 R12, [R185+0x16000] ;  /* 0x01600000b90c783b */ /* 0x000e620000004200 */
[----:B------:R-:W-:Y:S01]  /*8190*/  IMAD.MOV.U32 R39, RZ, RZ, R141 ;  /* 0x000000ffff277224 */ /* 0x000fe200078e008d */
[----:B------:R-:W-:Y:S01]  /*81a0*/  MUFU.EX2 R113, R16 ;  /* 0x0000001000717308 */ /* 0x000fe20000000800 */
[----:B------:R-:W-:-:S02]  /*81b0*/  IMAD.MOV.U32 R141, RZ, RZ, R142 ;  /* 0x000000ffff8d7224 */ /* 0x000fc400078e008e */
[----:B------:R-:W-:Y:S02]  /*81c0*/  IMAD.MOV.U32 R142, RZ, RZ, R143 ;  /* 0x000000ffff8e7224 */ /* 0x000fe400078e008f */
[----:B------:R-:W-:Y:S02]  /*81d0*/  IMAD.MOV.U32 R143, RZ, RZ, R43 ;  /* 0x000000ffff8f7224 */ /* 0x000fe400078e002b */
[----:B------:R-:W-:Y:S02]  /*81e0*/  IMAD.MOV.U32 R43, RZ, RZ, R115 ;  /* 0x000000ffff2b7224 */ /* 0x000fe400078e0073 */
[----:B------:R-:W-:Y:S02]  /*81f0*/  IMAD.MOV.U32 R115, RZ, RZ, R64 ;  /* 0x000000ffff737224 */ /* 0x000fe400078e0040 */
[----:B------:R-:W2:Y:S01]  /*8200*/  MUFU.EX2 R64, R28 ;  /* 0x0000001c00407308 */ /* 0x000ea20000000800 */
[----:B------:R-:W-:Y:S02]  /*8210*/  IMAD.MOV.U32 R149, RZ, RZ, R144 ;  /* 0x000000ffff957224 */ /* 0x000fe400078e0090 */
[----:B------:R-:W-:-:S02]  /*8220*/  IMAD.MOV.U32 R146, RZ, RZ, R39 ;  /* 0x000000ffff927224 */ /* 0x000fc400078e0027 */
[----:B------:R-:W-:-:S03]  /*8230*/  IMAD.MOV.U32 R147, RZ, RZ, R46 ;  /* 0x000000ffff937224 */ /* 0x000fc600078e002e */
[----:B------:R3:W4:Y:S02]  /*8240*/  MUFU.EX2 R144, R2 ;  /* 0x0000000200907308 */ /* 0x0007240000000800 */
[--C-:B---3--:R-:W-:Y:S01]  /*8250*/  HSET2.LE.AND R2, R33, R0.reuse, PT ;  /* 0x0000000021027233 */ /* 0x108fe20003803000 */
[----:B------:R-:W-:Y:S01]  /*8260*/  IMAD.MOV.U32 R33, RZ, RZ, R130 ;  /* 0x000000ffff217224 */ /* 0x000fe200078e0082 */
[C---:B-1----:R-:W-:Y:S06]  /*8270*/  HMMA.16816.F32.BF16 R20, R4.reuse, R12, RZ ;  /* 0x0000000c0414723c */ /* 0x042fec00000418ff */
[----:B------:R-:W-:Y:S01]  /*8280*/  HMMA.16816.F32.BF16 R16, R4, R14, RZ ;  /* 0x0000000e0410723c */ /* 0x000fe200000418ff */
[--C-:B------:R-:W-:Y:S01]  /*8290*/  HSET2.LE.AND R13, R34, R0.reuse, PT ;  /* 0x00000000220d7233 */ /* 0x100fe20003803000 */
[----:B------:R-:W-:Y:S01]  /*82a0*/  IMAD.MOV.U32 R34, RZ, RZ, R129 ;  /* 0x000000ffff227224 */ /* 0x000fe200078e0081 */
[----:B------:R-:W-:-:S04]  /*82b0*/  HSET2.LE.AND R12, R31, R0, PT ;  /* 0x000000001f0c7233 */ /* 0x000fc80003803000 */
[--C-:B------:R-:W-:Y:S02]  /*82c0*/  HSET2.LE.AND R6, R37, R0.reuse, PT ;  /* 0x0000000025067233 */ /* 0x100fe40003803000 */
[--C-:B------:R-:W-:Y:S02]  /*82d0*/  HSET2.LE.AND R7, R36, R0.reuse, PT ;  /* 0x0000000024077233 */ /* 0x100fe40003803000 */
[--C-:B------:R-:W-:Y:S01]  /*82e0*/  HSET2.LE.AND R5, R32, R0.reuse, PT ;  /* 0x0000000020057233 */ /* 0x100fe20003803000 */
[----:B------:R-:W-:Y:S01]  /*82f0*/  IMAD.MOV.U32 R32, RZ, RZ, R131 ;  /* 0x000000ffff207224 */ /* 0x000fe200078e0083 */
[--C-:B------:R-:W-:Y:S01]  /*8300*/  HSET2.LE.AND R14, R35, R0.reuse, PT ;  /* 0x00000000230e7233 */ /* 0x100fe20003803000 */
[----:B------:R-:W-:Y:S01]  /*8310*/  IMAD.MOV.U32 R35, RZ, RZ, R128 ;  /* 0x000000ffff237224 */ /* 0x000fe200078e0080 */
[----:B------:R-:W-:Y:S02]  /*8320*/  HSET2.LE.AND R0, R30, R0, PT ;  /* 0x000000001e007233 */ /* 0x000fe40003803000 */
[----:B------:R-:W-:-:S02]  /*8330*/  LOP3.LUT R4, R2, R53, RZ, 0xc0, !PT ;  /* 0x0000003502047212 */ /* 0x000fc400078ec0ff */
[----:B--2---:R-:W-:Y:S02]  /*8340*/  F2FP.BF16.F32.PACK_AB R2, R64, R114 ;  /* 0x000000724002723e */ /* 0x004fe400000010ff */
[----:B------:R-:W-:Y:S02]  /*8350*/  LOP3.LUT R129, R0, R47, RZ, 0xc0, !PT ;  /* 0x0000002f00817212 */ /* 0x000fe400078ec0ff */
[----:B----4-:R-:W-:Y:S02]  /*8360*/  F2FP.BF16.F32.PACK_AB R0, R144, R113 ;  /* 0x000000719000723e */ /* 0x010fe400000010ff */
[C---:B------:R-:W-:Y:S02]  /*8370*/  PRMT R26, R2.reuse, 0x7610, R26 ;  /* 0x00007610021a7816 */ /* 0x040fe4000000001a */
[----:B------:R-:W-:Y:S02]  /*8380*/  PRMT R25, R2, 0x7632, R25 ;  /* 0x0000763202197816 */ /* 0x000fe40000000019 */
[----:B------:R-:W-:-:S02]  /*8390*/  PRMT R24, R0, 0x7610, R24 ;  /* 0x0000761000187816 */ /* 0x000fc40000000018 */
[----:B------:R-:W-:Y:S02]  /*83a0*/  PRMT R2, R0, 0x7632, R2 ;  /* 0x0000763200027816 */ /* 0x000fe40000000002 */
[----:B------:R-:W-:Y:S02]  /*83b0*/  PRMT R0, R26, 0x5410, R25 ;  /* 0x000054101a007816 */ /* 0x000fe40000000019 */
[----:B------:R-:W-:Y:S01]  /*83c0*/  LOP3.LUT R128, R12, R49, RZ, 0xc0, !PT ;  /* 0x000000310c807212 */ /* 0x000fe200078ec0ff */
[----:B------:R-:W-:Y:S01]  /*83d0*/  IMAD.MOV.U32 R49, RZ, RZ, R62 ;  /* 0x000000ffff317224 */ /* 0x000fe200078e003e */
[----:B------:R-:W-:Y:S02]  /*83e0*/  LOP3.LUT R130, R13, R0, RZ, 0xc0, !PT ;  /* 0x000000000d827212 */ /* 0x000fe400078ec0ff */
[----:B------:R-:W-:Y:S02]  /*83f0*/  PRMT R0, R24, 0x5410, R2 ;  /* 0x0000541018007816 */ /* 0x000fe40000000002 */
[----:B------:R-:W-:-:S02]  /*8400*/  LOP3.LUT R5, R5, R52, RZ, 0xc0, !PT ;  /* 0x0000003405057212 */ /* 0x000fc400078ec0ff */
[----:B------:R-:W-:Y:S01]  /*8410*/  LOP3.LUT R131, R14, R0, RZ, 0xc0, !PT ;  /* 0x000000000e837212 */ /* 0x000fe200078ec0ff */
[----:B------:R-:W-:Y:S01]  /*8420*/  IMAD.MOV.U32 R0, RZ, RZ, R40 ;  /* 0x000000ffff007224 */ /* 0x000fe200078e0028 */
[----:B------:R-:W1:Y:S01]  /*8430*/  LDSM.16.MT88.4 R12, [R185+0x16800] ;  /* 0x01680000b90c783b */ /* 0x000e620000004200 */
[----:B------:R-:W-:Y:S01]  /*8440*/  LOP3.LUT R6, R6, R51, RZ, 0xc0, !PT ;  /* 0x0000003306067212 */ /* 0x000fe200078ec0ff */
[----:B------:R-:W-:Y:S01]  /*8450*/  IMAD.MOV.U32 R51, RZ, RZ, R54 ;  /* 0x000000ffff337224 */ /* 0x000fe200078e0036 */
[----:B------:R-:W-:Y:S01]  /*8460*/  LOP3.LUT R7, R7, R50, RZ, 0xc0, !PT ;  /* 0x0000003207077212 */ /* 0x000fe200078ec0ff */
[----:B------:R-:W-:Y:S01]  /*8470*/  IMAD.MOV.U32 R50, RZ, RZ, R55 ;  /* 0x000000ffff327224 */ /* 0x000fe200078e0037 */
[C---:B-1----:R-:W-:Y:S06]  /*8480*/  HMMA.16816.F32.BF16 R28, R8.reuse, R12, R20 ;  /* 0x0000000c081c723c */ /* 0x042fec0000041814 */
[----:B------:R-:W-:Y:S01]  /*8490*/  HMMA.16816.F32.BF16 R20, R8, R14, R16 ;  /* 0x0000000e0814723c */ /* 0x000fe20000041810 */
[----:B------:R-:W1:Y:S04]  /*84a0*/  LDSM.16.MT88.4 R8, [R183+0x11000] ;  /* 0x01100000b708783b */ /* 0x000e680000004200 */
[----:B------:R-:W2:Y:S01]  /*84b0*/  LDSM.16.MT88.4 R12, [R184+0x11000] ;  /* 0x01100000b80c783b */ /* 0x000ea20000004200 */
[C---:B-1----:R-:W-:Y:S06]  /*84c0*/  HMMA.16816.F32.BF16 R164, R4.reuse, R8, R164 ;  /* 0x0000000804a4723c */ /* 0x042fec00000418a4 */
[C---:B------:R-:W-:Y:S01]  /*84d0*/  HMMA.16816.F32.BF16 R16, R4.reuse, R10, R156 ;  /* 0x0000000a0410723c */ /* 0x040fe2000004189c */
[----:B------:R-:W1:Y:S05]  /*84e0*/  LDSM.16.MT88.4 R8, [R186+0x11000] ;  /* 0x01100000ba08783b */ /* 0x000e6a0000004200 */
[C---:B--2---:R-:W-:Y:S06]  /*84f0*/  HMMA.16816.F32.BF16 R156, R4.reuse, R12, R32 ;  /* 0x0000000c049c723c */ /* 0x044fec0000041820 */
[C---:B------:R-:W-:Y:S01]  /*8500*/  HMMA.16816.F32.BF16 R32, R4.reuse, R14, R148 ;  /* 0x0000000e0420723c */ /* 0x040fe20000041894 */
[----:B------:R-:W2:Y:S05]  /*8510*/  LDSM.16.MT88.4 R12, [R185+0x11000] ;  /* 0x01100000b90c783b */ /* 0x000eaa0000004200 */
[----:B-1----:R-:W-:Y:S07]  /*8520*/  HMMA.16816.F32.BF16 R148, R4, R8, R244 ;  /* 0x000000080494723c */ /* 0x002fee00000418f4 */
[----:B------:R-:W-:-:S02]  /*8530*/  IMAD.MOV.U32 R247, RZ, RZ, R38 ;  /* 0x000000fffff77224 */ /* 0x000fc400078e0026 */
[C---:B------:R-:W-:Y:S01]  /*8540*/  HMMA.16816.F32.BF16 R36, R4.reuse, R10, R216 ;  /* 0x0000000a0424723c */ /* 0x040fe200000418d8 */
[----:B------:R-:W1:Y:S01]  /*8550*/  LDSM.16.MT88.4 R8, [R183+0x13000] ;  /* 0x01300000b708783b */ /* 0x000e620000004200 */
[----:B------:R-:W-:Y:S02]  /*8560*/  IMAD.MOV.U32 R244, RZ, RZ, R43 ;  /* 0x000000fffff47224 */ /* 0x000fe400078e002b */
[----:B------:R-:W-:Y:S02]  /*8570*/  IMAD.MOV.U32 R245, RZ, RZ, R42 ;  /* 0x000000fffff57224 */ /* 0x000fe400078e002a */
[----:B--2---:R-:W-:Y:S01]  /*8580*/  HMMA.16816.F32.BF16 R140, R4, R12, R140 ;  /* 0x0000000c048c723c */ /* 0x004fe2000004188c */
[----:B------:R-:W-:Y:S02]  /*8590*/  IMAD.MOV.U32 R246, RZ, RZ, R45 ;  /* 0x000000fffff67224 */ /* 0x000fe400078e002d */
[----:B------:R-:W-:-:S03]  /*85a0*/  IMAD.MOV.U32 R219, RZ, RZ, R60 ;  /* 0x000000ffffdb7224 */ /* 0x000fc600078e003c */
[----:B------:R-:W-:Y:S01]  /*85b0*/  HMMA.16816.F32.BF16 R40, R4, R14, R240 ;  /* 0x0000000e0428723c */ /* 0x000fe200000418f0 */
[----:B------:R-:W2:Y:S06]  /*85c0*/  LDSM.16.MT88.4 R12, [R184+0x13000] ;  /* 0x01300000b80c783b */ /* 0x000eac0000004200 */
[----:B------:R-:W-:Y:S02]  /*85d0*/  IMAD.MOV.U32 R241, RZ, RZ, R247 ;  /* 0x000000fffff17224 */ /* 0x000fe400078e00f7 */
[----:B------:R-:W-:Y:S02]  /*85e0*/  IMAD.MOV.U32 R243, RZ, RZ, R147 ;  /* 0x000000fffff37224 */ /* 0x000fe400078e0093 */
[----:B------:R-:W-:-:S02]  /*85f0*/  IMAD.MOV.U32 R247, RZ, RZ, R144 ;  /* 0x000000fffff77224 */ /* 0x000fc400078e0090 */
[----:B------:R-:W-:Y:S02]  /*8600*/  IMAD.MOV.U32 R147, RZ, RZ, R66 ;  /* 0x000000ffff937224 */ /* 0x000fe400078e0042 */
[----:B------:R-:W-:Y:S02]  /*8610*/  IMAD.MOV.U32 R144, RZ, RZ, R65 ;  /* 0x000000ffff907224 */ /* 0x000fe400078e0041 */
[----:B------:R-:W-:Y:S02]  /*8620*/  IMAD.MOV.U32 R240, RZ, RZ, R245 ;  /* 0x000000fffff07224 */ /* 0x000fe400078e00f5 */
[----:B------:R-:W-:Y:S02]  /*8630*/  IMAD.MOV.U32 R242, RZ, RZ, R146 ;  /* 0x000000fffff27224 */ /* 0x000fe400078e0092 */
[----:B------:R-:W-:Y:S02]  /*8640*/  IMAD.MOV.U32 R245, RZ, RZ, R113 ;  /* 0x000000fffff57224 */ /* 0x000fe400078e0071 */
[----:B------:R-:W-:Y:S01]  /*8650*/  IMAD.MOV.U32 R146, RZ, RZ, R115 ;  /* 0x000000ffff927224 */ /* 0x000fe200078e0073 */
[C---:B-1----:R-:W-:Y:S01]  /*8660*/  HMMA.16816.F32.BF16 R44, R4.reuse, R8, R160 ;  /* 0x00000008042c723c */ /* 0x042fe200000418a0 */
[----:B------:R-:W1:Y:S05]  /*8670*/  LDSM.16.MT88.4 R160, [R183+0x11800] ;  /* 0x01180000b7a0783b */ /* 0x000e6a0000004200 */
[C---:B------:R-:W-:Y:S01]  /*8680*/  HMMA.16816.F32.BF16 R52, R4.reuse, R10, R68 ;  /* 0x0000000a0434723c */ /* 0x040fe20000041844 */
[----:B------:R-:W3:Y:S05]  /*8690*/  LDSM.16.MT88.4 R8, [R186+0x13000] ;  /* 0x01300000ba08783b */ /* 0x000eea0000004200 */
[----:B--2---:R-:W-:Y:S07]  /*86a0*/  HMMA.16816.F32.BF16 R60, R4, R12, R248 ;  /* 0x0000000c043c723c */ /* 0x004fee00000418f8 */
[----:B------:R-:W-:-:S02]  /*86b0*/  IMAD.MOV.U32 R250, RZ, RZ, R246 ;  /* 0x000000fffffa7224 */ /* 0x000fc400078e00f6 */
[----:B------:R-:W-:Y:S02]  /*86c0*/  IMAD.MOV.U32 R251, RZ, RZ, R145 ;  /* 0x000000fffffb7224 */ /* 0x000fe400078e0091 */
[----:B------:R-:W-:Y:S02]  /*86d0*/  IMAD.MOV.U32 R145, RZ, RZ, R67 ;  /* 0x000000ffff917224 */ /* 0x000fe400078e0043 */
[----:B------:R-:W-:Y:S02]  /*86e0*/  IMAD.MOV.U32 R246, RZ, RZ, R64 ;  /* 0x000000fffff67224 */ /* 0x000fe400078e0040 */
[----:B------:R-:W-:Y:S01]  /*86f0*/  HMMA.16816.F32.BF16 R64, R4, R14, R224 ;  /* 0x0000000e0440723c */ /* 0x000fe200000418e0 */
[----:B------:R-:W2:Y:S01]  /*8700*/  LDSM.16.MT88.4 R12, [R185+0x13000] ;  /* 0x01300000b90c783b */ /* 0x000ea20000004200 */
[----:B------:R-:W-:Y:S02]  /*8710*/  IMAD.MOV.U32 R249, RZ, RZ, R219 ;  /* 0x000000fffff97224 */ /* 0x000fe400078e00db */
[----:B------:R-:W-:-:S02]  /*8720*/  IMAD.MOV.U32 R248, RZ, RZ, R244 ;  /* 0x000000fffff87224 */ /* 0x000fc400078e00f4 */
[----:B------:R-:W-:Y:S02]  /*8730*/  IMAD.MOV.U32 R244, RZ, RZ, R114 ;  /* 0x000000fffff47224 */ /* 0x000fe400078e0072 */
[----:B------:R-:W-:Y:S01]  /*8740*/  IMAD.MOV.U32 R219, RZ, RZ, R112 ;  /* 0x000000ffffdb7224 */ /* 0x000fe200078e0070 */
[----:B-1----:R-:W-:Y:S06]  /*8750*/  HMMA.16816.F32.BF16 R164, R128, R160, R164 ;  /* 0x000000a080a4723c */ /* 0x002fec00000418a4 */
[C---:B---3--:R-:W-:Y:S06]  /*8760*/  HMMA.16816.F32.BF16 R68, R4.reuse, R8, R84 ;  /* 0x000000080444723c */ /* 0x048fec0000041854 */
[----:B------:R-:W-:Y:S01]  /*8770*/  HMMA.16816.F32.BF16 R72, R4, R10, R72 ;  /* 0x0000000a0448723c */ /* 0x000fe20000041848 */
[----:B------:R-:W1:Y:S05]  /*8780*/  LDSM.16.MT88.4 R8, [R183+0x15000] ;  /* 0x01500000b708783b */ /* 0x000e6a0000004200 */
[----:B------:R-:W-:Y:S01]  /*8790*/  HMMA.16816.F32.BF16 R160, R128, R162, R16 ;  /* 0x000000a280a0723c */ /* 0x000fe20000041810 */
[----:B------:R-:W-:-:S06]  /*87a0*/  FADD.FTZ R0, R0, R239 ;  /* 0x000000ef00007221 */ /* 0x000fcc0000010000 */
[----:B------:R-:W-:Y:S01]  /*87b0*/  IMAD.MOV.U32 R18, RZ, RZ, R48 ;  /* 0x000000ffff127224 */ /* 0x000fe200078e0030 */
[----:B--2---:R-:W-:Y:S01]  /*87c0*/  HMMA.16816.F32.BF16 R84, R4, R12, R220 ;  /* 0x0000000c0454723c */ /* 0x004fe200000418dc */
[----:B------:R-:W-:-:S05]  /*87d0*/  IMAD.MOV.U32 R19, RZ, RZ, R51 ;  /* 0x000000ffff137224 */ /* 0x000fca00078e0033 */
[C---:B------:R-:W-:Y:S01]  /*87e0*/  HMMA.16816.F32.BF16 R88, R4.reuse, R14, R88 ;  /* 0x0000000e0458723c */ /* 0x040fe20000041858 */
[----:B------:R-:W2:Y:S05]  /*87f0*/  LDSM.16.MT88.4 R12, [R184+0x15000] ;  /* 0x01500000b80c783b */ /* 0x000eaa0000004200 */
[C---:B-1----:R-:W-:Y:S06]  /*8800*/  HMMA.16816.F32.BF16 R92, R4.reuse, R8, R92 ;  /* 0x00000008045c723c */ /* 0x042fec000004185c */
[C---:B------:R-:W-:Y:S01]  /*8810*/  HMMA.16816.F32.BF16 R96, R4.reuse, R10, R96 ;  /* 0x0000000a0460723c */ /* 0x040fe20000041860 */
[----:B------:R-:W1:Y:S05]  /*8820*/  LDSM.16.MT88.4 R8, [R186+0x15000] ;  /* 0x01500000ba08783b */ /* 0x000e6a0000004200 */
[C---:B--2---:R-:W-:Y:S06]  /*8830*/  HMMA.16816.F32.BF16 R100, R4.reuse, R12, R100 ;  /* 0x0000000c0464723c */ /* 0x044fec0000041864 */
[C---:B------:R-:W-:Y:S01]  /*8840*/  HMMA.16816.F32.BF16 R104, R4.reuse, R14, R104 ;  /* 0x0000000e0468723c */ /* 0x040fe20000041868 */
[----:B------:R-:W2:Y:S05]  /*8850*/  LDSM.16.MT88.4 R12, [R185+0x15000] ;  /* 0x01500000b90c783b */ /* 0x000eaa0000004200 */
[C---:B-1----:R-:W-:Y:S06]  /*8860*/  HMMA.16816.F32.BF16 R108, R4.reuse, R8, R108 ;  /* 0x00000008046c723c */ /* 0x042fec000004186c */
[C---:B------:R-:W-:Y:S01]  /*8870*/  HMMA.16816.F32.BF16 R112, R4.reuse, R10, R152 ;  /* 0x0000000a0470723c */ /* 0x040fe20000041898 */
[----:B------:R-:W1:Y:S04]  /*8880*/  LDSM.16.MT88.4 R8, [R183+0x17000] ;  /* 0x01700000b708783b */ /* 0x000e680000004200 */
[----:B------:R-:W3:Y:S01]  /*8890*/  LDSM.16.MT88.4 R152, [R184+0x11800] ;  /* 0x01180000b898783b */ /* 0x000ee20000004200 */
[C---:B--2---:R-:W-:Y:S06]  /*88a0*/  HMMA.16816.F32.BF16 R116, R4.reuse, R12, R116 ;  /* 0x0000000c0474723c */ /* 0x044fec0000041874 */
[C---:B------:R-:W-:Y:S01]  /*88b0*/  HMMA.16816.F32.BF16 R120, R4.reuse, R14, R120 ;  /* 0x0000000e0478723c */ /* 0x040fe20000041878 */
[----:B------:R-:W2:Y:S05]  /*88c0*/  LDSM.16.MT88.4 R12, [R184+0x17000] ;  /* 0x01700000b80c783b */ /* 0x000eaa0000004200 */
[C---:B-1----:R-:W-:Y:S06]  /*88d0*/  HMMA.16816.F32.BF16 R124, R4.reuse, R8, R124 ;  /* 0x00000008047c723c */ /* 0x042fec000004187c */
[----:B------:R-:W-:Y:S01]  /*88e0*/  HMMA.16816.F32.BF16 R212, R4, R10, R212 ;  /* 0x0000000a04d4723c */ /* 0x000fe200000418d4 */
[----:B------:R-:W1:Y:S05]  /*88f0*/  LDSM.16.MT88.4 R8, [R186+0x17000] ;  /* 0x01700000ba08783b */ /* 0x000e6a0000004200 */
[C---:B---3--:R-:W-:Y:S06]  /*8900*/  HMMA.16816.F32.BF16 R156, R128.reuse, R152, R156 ;  /* 0x00000098809c723c */ /* 0x048fec000004189c */
[----:B------:R-:W-:Y:S01]  /*8910*/  HMMA.16816.F32.BF16 R152, R128, R154, R32 ;  /* 0x0000009a8098723c */ /* 0x000fe20000041820 */
[----:B------:R3:W4:Y:S04]  /*8920*/  LDL.LU.S16 R32, [R1+0x3c] ;  /* 0x00003c0001207983 */ /* 0x0007280000300600 */
[----:B------:R3:W3:Y:S01]  /*8930*/  LDL.LU.S16 R17, [R1+0x38] ;  /* 0x0000380001117983 */ /* 0x0006e20000300600 */
[C---:B--2---:R-:W-:Y:S03]  /*8940*/  HMMA.16816.F32.BF16 R220, R4.reuse, R14, R80 ;  /* 0x0000000e04dc723c */ /* 0x044fe60000041850 */
[----:B------:R2:W2:Y:S03]  /*8950*/  LDL.LU.S16 R16, [R1+0x34] ;  /* 0x0000340001107983 */ /* 0x0004a60000300600 */
[----:B------:R-:W-:Y:S01]  /*8960*/  HMMA.16816.F32.BF16 R224, R4, R12, R136 ;  /* 0x0000000c04e0723c */ /* 0x000fe20000041888 */
[----:B------:R-:W-:Y:S01]  /*8970*/  IMAD.MOV.U32 R80, RZ, RZ, R219 ;  /* 0x000000ffff507224 */ /* 0x000fe200078e00db */
[----:B------:R-:W-:Y:S01]  /*8980*/  LDSM.16.MT88.4 R136, [R185+0x11800] ;  /* 0x01180000b988783b */ /* 0x000fe20000004200 */
[----:B------:R-:W-:-:S02]  /*8990*/  IMAD.MOV.U32 R81, RZ, RZ, R146 ;  /* 0x000000ffff517224 */ /* 0x000fc400078e0092 */
[----:B------:R-:W-:Y:S02]  /*89a0*/  IMAD.MOV.U32 R82, RZ, RZ, R147 ;  /* 0x000000ffff527224 */ /* 0x000fe400078e0093 */
[----:B------:R-:W-:Y:S02]  /*89b0*/  IMAD.MOV.U32 R83, RZ, RZ, R145 ;  /* 0x000000ffff537224 */ /* 0x000fe400078e0091 */
[----:B------:R-:W-:Y:S02]  /*89c0*/  IMAD.MOV.U32 R35, RZ, RZ, R80 ;  /* 0x000000ffff237224 */ /* 0x000fe400078e0050 */
[----:B------:R-:W-:Y:S02]  /*89d0*/  IMAD.MOV.U32 R34, RZ, RZ, R81 ;  /* 0x000000ffff227224 */ /* 0x000fe400078e0051 */
[----:B------:R-:W-:Y:S01]  /*89e0*/  IMAD.MOV.U32 R33, RZ, RZ, R82 ;  /* 0x000000ffff217224 */ /* 0x000fe200078e0052 */
[C---:B-1----:R-:W-:Y:S06]  /*89f0*/  HMMA.16816.F32.BF16 R216, R4.reuse, R8, R76 ;  /* 0x0000000804d8723c */ /* 0x042fec000004184c */
[C---:B------:R-:W-:Y:S01]  /*8a00*/  HMMA.16816.F32.BF16 R12, R4.reuse, R10, R56 ;  /* 0x0000000a040c723c */ /* 0x040fe20000041838 */
[----:B------:R-:W1:Y:S04]  /*8a10*/  LDSM.16.MT88.4 R8, [R185+0x17000] ;  /* 0x01700000b908783b */ /* 0x000e680000004200 */
[----:B------:R-:W-:Y:S01]  /*8a20*/  LDSM.16.MT88.4 R56, [R186+0x13800] ;  /* 0x01380000ba38783b */ /* 0x000fe20000004200 */
[C---:B-1----:R-:W-:Y:S06]  /*8a30*/  HMMA.16816.F32.BF16 R28, R4.reuse, R8, R28 ;  /* 0x00000008041c723c */ /* 0x042fec000004181c */
[----:B------:R-:W-:Y:S01]  /*8a40*/  HMMA.16816.F32.BF16 R20, R4, R10, R20 ;  /* 0x0000000a0414723c */ /* 0x000fe20000041814 */
[----:B------:R-:W-:Y:S06]  /*8a50*/  LDSM.16.MT88.4 R8, [R185+0x17800] ;  /* 0x01780000b908783b */ /* 0x000fec0000004200 */
[----:B------:R-:W-:-:S02]  /*8a60*/  IMAD.MOV.U32 R5, RZ, RZ, R83 ;  /* 0x000000ffff057224 */ /* 0x000fc400078e0053 */
[----:B------:R-:W1:Y:S01]  /*8a70*/  LDSM.16.MT88.4 R80, [R184+0x15800] ;  /* 0x01580000b850783b */ /* 0x000e620000004200 */
[----:B------:R-:W-:Y:S01]  /*8a80*/  IMAD.MOV.U32 R7, RZ, RZ, R144 ;  /* 0x000000ffff077224 */ /* 0x000fe200078e0090 */
[----:B------:R-:W-:Y:S01]  /*8a90*/  HMMA.16816.F32.BF16 R140, R128, R136, R140 ;  /* 0x00000088808c723c */ /* 0x000fe2000004188c */
[----:B------:R-:W-:Y:S01]  /*8aa0*/  IMAD.MOV.U32 R6, RZ, RZ, R50 ;  /* 0x000000ffff067224 */ /* 0x000fe200078e0032 */
[----:B------:R-:W-:Y:S01]  /*8ab0*/  LDSM.16.MT88.4 R144, [R186+0x11800] ;  /* 0x01180000ba90783b */ /* 0x000fe20000004200 */
[----:B------:R-:W-:-:S03]  /*8ac0*/  IMAD.MOV.U32 R4, RZ, RZ, R49 ;  /* 0x000000ffff047224 */ /* 0x000fc600078e0031 */
[C---:B-1----:R-:W-:Y:S06]  /*8ad0*/  HMMA.16816.F32.BF16 R76, R128.reuse, R80, R100 ;  /* 0x00000050804c723c */ /* 0x042fec0000041864 */
[C---:B------:R-:W-:Y:S01]  /*8ae0*/  HMMA.16816.F32.BF16 R136, R128.reuse, R138, R40 ;  /* 0x0000008a8088723c */ /* 0x040fe20000041828 */
[----:B------:R-:W-:Y:S01]  /*8af0*/  LDSM.16.MT88.4 R40, [R183+0x13800] ;  /* 0x01380000b728783b */ /* 0x000fe20000004200 */
[----:B------:R-:W-:Y:S01]  /*8b00*/  FADD.FTZ R6, R6, R27 ;  /* 0x0000001b06067221 */ /* 0x000fe20000010000 */
[----:B------:R-:W-:Y:S02]  /*8b10*/  FADD.FTZ R0, R7, R0 ;  /* 0x0000000007007221 */ /* 0x000fe40000010000 */
[----:B------:R-:W-:Y:S01]  /*8b20*/  LDSM.16.MT88.4 R48, [R184+0x13800] ;  /* 0x01380000b830783b */ /* 0x000fe20000004200 */
[C---:B------:R-:W-:Y:S03]  /*8b30*/  HMMA.16816.F32.BF16 R80, R128.reuse, R82, R104 ;  /* 0x000000528050723c */ /* 0x040fe60000041868 */
[----:B------:R-:W1:Y:S03]  /*8b40*/  LDSM.16.MT88.4 R104, [R183+0x17800] ;  /* 0x01780000b768783b */ /* 0x000e660000004200 */
[C---:B-1----:R-:W-:Y:S01]  /*8b50*/  HMMA.16816.F32.BF16 R100, R128.reuse, R104, R124 ;  /* 0x000000688064723c */ /* 0x042fe2000004187c */
[----:B------:R1:W4:Y:S05]  /*8b60*/  LDL.LU.S16 R127, [R1+0x40] ;  /* 0x00004000017f7983 */ /* 0x00032a0000300600 */
[C---:B------:R-:W-:Y:S06]  /*8b70*/  HMMA.16816.F32.BF16 R148, R128.reuse, R144, R148 ;  /* 0x000000908094723c */ /* 0x040fec0000041894 */
[C---:B------:R-:W-:Y:S06]  /*8b80*/  HMMA.16816.F32.BF16 R144, R128.reuse, R146, R36 ;  /* 0x000000928090723c */ /* 0x040fec0000041824 */
[C---:B------:R-:W-:Y:S06]  /*8b90*/  HMMA.16816.F32.BF16 R36, R128.reuse, R40, R44 ;  /* 0x000000288024723c */ /* 0x040fec000004182c */
[C---:B------:R-:W-:Y:S06]  /*8ba0*/  HMMA.16816.F32.BF16 R40, R128.reuse, R42, R52 ;  /* 0x0000002a8028723c */ /* 0x040fec0000041834 */
[C---:B------:R-:W-:Y:S06]  /*8bb0*/  HMMA.16816.F32.BF16 R52, R128.reuse, R56, R68 ;  /* 0x000000388034723c */ /* 0x040fec0000041844 */
[C---:B------:R-:W-:Y:S01]  /*8bc0*/  HMMA.16816.F32.BF16 R56, R128.reuse, R58, R72 ;  /* 0x0000003a8038723c */ /* 0x040fe20000041848 */
[----:B------:R-:W1:Y:S05]  /*8bd0*/  LDSM.16.MT88.4 R72, [R183+0x15800] ;  /* 0x01580000b748783b */ /* 0x000e6a0000004200 */
[C---:B-1----:R-:W-:Y:S06]  /*8be0*/  HMMA.16816.F32.BF16 R68, R128.reuse, R72, R92 ;  /* 0x000000488044723c */ /* 0x042fec000004185c */
[C---:B------:R-:W-:Y:S01]  /*8bf0*/  HMMA.16816.F32.BF16 R72, R128.reuse, R74, R96 ;  /* 0x0000004a8048723c */ /* 0x040fe20000041860 */
[----:B------:R-:W1:Y:S05]  /*8c00*/  LDSM.16.MT88.4 R96, [R185+0x15800] ;  /* 0x01580000b960783b */ /* 0x000e6a0000004200 */
[C---:B-1----:R-:W-:Y:S06]  /*8c10*/  HMMA.16816.F32.BF16 R92, R128.reuse, R96, R116 ;  /* 0x00000060805c723c */ /* 0x042fec0000041874 */
[----:B------:R-:W-:Y:S01]  /*8c20*/  HMMA.16816.F32.BF16 R96, R128, R98, R120 ;  /* 0x000000628060723c */ /* 0x000fe20000041878 */
[----:B------:R-:W1:Y:S01]  /*8c30*/  LDSM.16.MT88.4 R120, [R186+0x17800] ;  /* 0x01780000ba78783b */ /* 0x000e620000004200 */
[----:B--2---:R-:W-:-:S02]  /*8c40*/  @!P1 HFMA2.BF16_V2 R16, -RZ.H0_H0, RZ.H0_H0, -R2.H0_H0 ;  /* 0x200000ffff109231 */ /* 0x004fc40000340902 */
[----:B---3--:R-:W-:Y:S02]  /*8c50*/  @!P2 HFMA2.BF16_V2 R17, -RZ.H0_H0, RZ.H0_H0, -R24.H0_H0 ;  /* 0x200000ffff11a231 */ /* 0x008fe40000340918 */
[C---:B-1----:R-:W-:Y:S06]  /*8c60*/  HMMA.16816.F32.BF16 R116, R128.reuse, R120, R216 ;  /* 0x000000788074723c */ /* 0x042fec00000418d8 */
[----:B------:R-:W-:Y:S07]  /*8c70*/  HMMA.16816.F32.BF16 R120, R128, R122, R12 ;  /* 0x0000007a8078723c */ /* 0x000fee000004180c */
[----:B------:R-:W-:Y:S01]  /*8c80*/  PRMT R12, R16, 0x7610, R12 ;  /* 0x00007610100c7816 */ /* 0x000fe2000000000c */
[----:B------:R-:W-:Y:S01]  /*8c90*/  IMAD.MOV.U32 R16, RZ, RZ, R18 ;  /* 0x000000ffff107224 */ /* 0x000fe200078e0012 */
[----:B------:R-:W-:Y:S01]  /*8ca0*/  PRMT R13, R17, 0x7610, R13 ;  /* 0x00007610110d7816 */ /* 0x000fe2000000000d */
[----:B------:R-:W-:-:S02]  /*8cb0*/  IMAD.MOV.U32 R17, RZ, RZ, R19 ;  /* 0x000000ffff117224 */ /* 0x000fc400078e0013 */
[----:B------:R-:W-:Y:S02]  /*8cc0*/  IMAD.MOV.U32 R18, RZ, RZ, R5 ;  /* 0x000000ffff127224 */ /* 0x000fe400078e0005 */
[----:B------:R-:W-:Y:S02]  /*8cd0*/  IMAD.MOV.U32 R19, RZ, RZ, R4 ;  /* 0x000000ffff137224 */ /* 0x000fe400078e0004 */
[----:B------:R-:W-:-:S04]  /*8ce0*/  FADD.FTZ R0, R17, R0 ;  /* 0x0000000011007221 */ /* 0x000fc80000010000 */
[----:B------:R-:W-:-:S04]  /*8cf0*/  FADD.FTZ R0, R19, R0 ;  /* 0x0000000013007221 */ /* 0x000fc80000010000 */
[----:B------:R-:W-:-:S04]  /*8d00*/  FADD.FTZ R0, R249, R0 ;  /* 0x00000000f9007221 */ /* 0x000fc80000010000 */
[----:B------:R-:W-:-:S04]  /*8d10*/  FADD.FTZ R0, R251, R0 ;  /* 0x00000000fb007221 */ /* 0x000fc80000010000 */
[----:B------:R-:W-:-:S04]  /*8d20*/  FADD.FTZ R0, R241, R0 ;  /* 0x00000000f1007221 */ /* 0x000fc80000010000 */
[----:B------:R-:W-:-:S04]  /*8d30*/  FADD.FTZ R0, R243, R0 ;  /* 0x00000000f3007221 */ /* 0x000fc80000010000 */
[----:B------:R-:W-:Y:S01]  /*8d40*/  FADD.FTZ R0, R134, R0 ;  /* 0x0000000086007221 */ /* 0x000fe20000010000 */
[----:B----4-:R-:W-:-:S05]  /*8d50*/  @!P4 HFMA2.BF16_V2 R127, -RZ.H0_H0, RZ.H0_H0, -R26.H0_H0 ;  /* 0x200000ffff7fc231 */ /* 0x010fca000034091a */
[----:B------:R-:W-:Y:S02]  /*8d60*/  PRMT R15, R127, 0x7610, R15 ;  /* 0x000076107f0f7816 */ /* 0x000fe4000000000f */
[----:B------:R-:W-:Y:S07]  /*8d70*/  HMMA.16816.F32.BF16 R124, R128, R8, R28 ;  /* 0x00000008807c723c */ /* 0x000fee000004181c */
[----:B------:R-:W-:-:S04]  /*8d80*/  FADD.FTZ R8, R35, R6 ;  /* 0x0000000623087221 */ /* 0x000fc80000010000 */
[----:B------:R-:W-:-:S04]  /*8d90*/  FADD.FTZ R8, R16, R8 ;  /* 0x0000000810087221 */ /* 0x000fc80000010000 */
[----:B------:R-:W-:-:S04]  /*8da0*/  FADD.FTZ R8, R18, R8 ;  /* 0x0000000812087221 */ /* 0x000fc80000010000 */
[----:B------:R-:W-:-:S04]  /*8db0*/  FADD.FTZ R8, R248, R8 ;  /* 0x00000008f8087221 */ /* 0x000fc80000010000 */
[----:B------:R-:W-:-:S04]  /*8dc0*/  FADD.FTZ R248, R250, R8 ;  /* 0x00000008faf87221 */ /* 0x000fc80000010000 */
[----:B------:R-:W-:-:S04]  /*8dd0*/  FADD.FTZ R248, R240, R248 ;  /* 0x000000f8f0f87221 */ /* 0x000fc80000010000 */
[----:B------:R-:W-:-:S04]  /*8de0*/  FADD.FTZ R248, R242, R248 ;  /* 0x000000f8f2f87221 */ /* 0x000fc80000010000 */
[----:B------:R-:W-:Y:S02]  /*8df0*/  FADD.FTZ R248, R135, R248 ;  /* 0x000000f887f87221 */ /* 0x000fe40000010000 */
[----:B------:R1:W5:Y:S04]  /*8e00*/  LDL.LU R135, [R1+0xc8] ;  /* 0x0000c80001877983 */ /* 0x0003680000300800 */
[----:B------:R1:W5:Y:S01]  /*8e10*/  LDL.LU R134, [R1+0xc4] ;  /* 0x0000c40001867983 */ /* 0x0003620000300800 */
[C---:B------:R-:W-:Y:S06]  /*8e20*/  HMMA.16816.F32.BF16 R44, R128.reuse, R48, R60 ;  /* 0x00000030802c723c */ /* 0x040fec000004183c */
[C---:B------:R-:W-:Y:S01]  /*8e30*/  HMMA.16816.F32.BF16 R48, R128.reuse, R50, R64 ;  /* 0x000000328030723c */ /* 0x040fe20000041840 */
[----:B------:R-:W2:Y:S05]  /*8e40*/  LDSM.16.MT88.4 R64, [R185+0x13800] ;  /* 0x01380000b940783b */ /* 0x000eaa0000004200 */
[C---:B--2---:R-:W-:Y:S06]  /*8e50*/  HMMA.16816.F32.BF16 R60, R128.reuse, R64, R84 ;  /* 0x00000040803c723c */ /* 0x044fec0000041854 */
[----:B------:R-:W-:Y:S01]  /*8e60*/  HMMA.16816.F32.BF16 R64, R128, R66, R88 ;  /* 0x000000428040723c */ /* 0x000fe20000041858 */
[----:B------:R-:W2:Y:S01]  /*8e70*/  LDSM.16.MT88.4 R88, [R186+0x15800] ;  /* 0x01580000ba58783b */ /* 0x000ea20000004200 */
[----:B------:R-:W-:Y:S01]  /*8e80*/  @!P1 PRMT R2, R12, 0x5410, RZ ;  /* 0x000054100c029816 */ /* 0x000fe200000000ff */
[----:B------:R-:W-:Y:S01]  /*8e90*/  UIMAD.WIDE UR10, UR10, 0x2, URZ ;  /* 0x000000020a0a78a5 */ /* 0x000fe2000f8e023f */
[----:B------:R-:W-:-:S04]  /*8ea0*/  LEA R4, P1, R34, UR6, 0x1 ;  /* 0x0000000622047c11 */ /* 0x000fc8000f8208ff */
[----:B------:R-:W-:Y:S02]  /*8eb0*/  LEA.HI.X R5, R34, UR7, R33, 0x1, P1 ;  /* 0x0000000722057c11 */ /* 0x000fe400088f0c21 */
[----:B------:R-:W-:-:S04]  /*8ec0*/  IADD3 R6, P1, R4, UR10, RZ ;  /* 0x0000000a04067c10 */ /* 0x000fc8000ff3e0ff */
[----:B------:R-:W-:Y:S01]  /*8ed0*/  IADD3.X R7, R5, UR11, RZ, P1, !PT ;  /* 0x0000000b05077c10 */ /* 0x000fe20008ffe4ff */
[----:B------:R-:W-:Y:S01]  /*8ee0*/  @!P3 HFMA2.BF16_V2 R32, -RZ.H0_H0, RZ.H0_H0, -R25.H0_H0 ;  /* 0x200000ffff20b231 */ /* 0x000fe20000340919 */
[----:B------:R-:W-:Y:S04]  /*8ef0*/  STG.E.U16 desc[UR30][R4.64], R238 ;  /* 0x000000ee04007986 */ /* 0x000fe8000c10151e */
[----:B------:R-:W-:Y:S04]  /*8f00*/  STG.E.U16 desc[UR30][R4.64+0x2], R237 ;  /* 0x000002ed04007986 */ /* 0x000fe8000c10151e */
[----:B------:R-:W-:Y:S04]  /*8f10*/  STG.E.U16 desc[UR30][R6.64], R236 ;  /* 0x000000ec06007986 */ /* 0x000fe8000c10151e */
[----:B------:R-:W-:Y:S01]  /*8f20*/  STG.E.U16 desc[UR30][R6.64+0x2], R235 ;  /* 0x000002eb06007986 */ /* 0x000fe2000c10151e */
[C---:B--2---:R-:W-:Y:S06]  /*8f30*/  HMMA.16816.F32.BF16 R84, R128.reuse, R88, R108 ;  /* 0x000000588054723c */ /* 0x044fec000004186c */
[----:B------:R-:W-:Y:S01]  /*8f40*/  HMMA.16816.F32.BF16 R88, R128, R90, R112 ;  /* 0x0000005a8058723c */ /* 0x000fe20000041870 */
[----:B------:R-:W2:Y:S01]  /*8f50*/  LDSM.16.MT88.4 R112, [R184+0x17800] ;  /* 0x01780000b870783b */ /* 0x000ea20000004200 */
[----:B------:R-:W-:-:S03]  /*8f60*/  PRMT R14, R32, 0x7610, R14 ;  /* 0x00007610200e7816 */ /* 0x000fc6000000000e */
[----:B------:R1:W-:Y:S04]  /*8f70*/  STG.E.U16 desc[UR30][R4.64+0x10], R232 ;  /* 0x000010e804007986 */ /* 0x0003e8000c10151e */
[----:B------:R1:W-:Y:S04]  /*8f80*/  STG.E.U16 desc[UR30][R4.64+0x12], R231 ;  /* 0x000012e704007986 */ /* 0x0003e8000c10151e */
[----:B------:R1:W-:Y:S04]  /*8f90*/  STG.E.U16 desc[UR30][R6.64+0x10], R234 ;  /* 0x000010ea06007986 */ /* 0x0003e8000c10151e */
[----:B------:R1:W-:Y:S04]  /*8fa0*/  STG.E.U16 desc[UR30][R6.64+0x12], R233 ;  /* 0x000012e906007986 */ /* 0x0003e8000c10151e */
[----:B------:R1:W-:Y:S04]  /*8fb0*/  STG.E.U16 desc[UR30][R4.64+0x20], R230 ;  /* 0x000020e604007986 */ /* 0x0003e8000c10151e */
[----:B------:R1:W-:Y:S04]  /*8fc0*/  STG.E.U16 desc[UR30][R4.64+0x22], R229 ;  /* 0x000022e504007986 */ /* 0x0003e8000c10151e */
[----:B------:R1:W-:Y:S04]  /*8fd0*/  STG.E.U16 desc[UR30][R6.64+0x20], R228 ;  /* 0x000020e406007986 */ /* 0x0003e8000c10151e */
[----:B------:R1:W-:Y:S01]  /*8fe0*/  STG.E.U16 desc[UR30][R6.64+0x22], R211 ;  /* 0x000022d306007986 */ /* 0x0003e2000c10151e */
[----:B------:R-:W-:-:S03]  /*8ff0*/  @!P4 PRMT R26, R15, 0x5410, RZ ;  /* 0x000054100f1ac816 */ /* 0x000fc600000000ff */
[----:B------:R1:W-:Y:S01]  /*9000*/  STG.E.U16 desc[UR30][R4.64+0x30], R189 ;  /* 0x000030bd04007986 */ /* 0x0003e2000c10151e */
[----:B------:R-:W-:-:S03]  /*9010*/  @!P3 PRMT R25, R14, 0x5410, RZ ;  /* 0x000054100e19b816 */ /* 0x000fc600000000ff */
[----:B------:R1:W-:Y:S01]  /*9020*/  STG.E.U16 desc[UR30][R4.64+0x32], R181 ;  /* 0x000032b504007986 */ /* 0x0003e2000c10151e */
[----:B------:R-:W-:-:S03]  /*9030*/  @!P2 PRMT R24, R13, 0x5410, RZ ;  /* 0x000054100d18a816 */ /* 0x000fc600000000ff */
[----:B------:R1:W-:Y:S04]  /*9040*/  STG.E.U16 desc[UR30][R6.64+0x30], R180 ;  /* 0x000030b406007986 */ /* 0x0003e8000c10151e */
        /* <DEDUP_REMOVED lines=17> */
[----:B--2---:R-:W-:Y:S01]  /*9160*/  HMMA.16816.F32.BF16 R108, R128, R112, R224 ;  /* 0x00000070806c723c */ /* 0x004fe200000418e0 */
[----:B------:R-:W-:Y:S01]  /*9170*/  FADD.FTZ R248, R244, R248 ;  /* 0x000000f8f4f87221 */ /* 0x000fe20000010000 */
[----:B------:R-:W-:-:S04]  /*9180*/  FADD.FTZ R0, R245, R0 ;  /* 0x00000000f5007221 */ /* 0x000fc80000010000 */
[----:B------:R-:W-:Y:S01]  /*9190*/  HMMA.16816.F32.BF16 R104, R128, R106, R212 ;  /* 0x0000006a8068723c */ /* 0x000fe200000418d4 */
[----:B------:R-:W-:Y:S01]  /*91a0*/  FADD.FTZ R248, R246, R248 ;  /* 0x000000f8f6f87221 */ /* 0x000fe20000010000 */
[----:B------:R-:W-:-:S04]  /*91b0*/  FADD.FTZ R243, R247, R0 ;  /* 0x00000000f7f37221 */ /* 0x000fc80000010000 */
[C---:B------:R-:W-:Y:S06]  /*91c0*/  HMMA.16816.F32.BF16 R112, R128.reuse, R114, R220 ;  /* 0x000000728070723c */ /* 0x040fec00000418dc */
[----:B------:R-:W-:Y:S01]  /*91d0*/  HMMA.16816.F32.BF16 R128, R128, R10, R20 ;  /* 0x0000000a8080723c */ /* 0x000fe20000041814 */
[----:B------:R-:W-:-:S08]  /*91e0*/  NOP ;  /* 0x0000000000007918 */ /* 0x000fd00000000000 */
[----:B------:R-:W-:-:S15]  /*91f0*/  @!P0 BRA `(.L_x_916) ;  /* 0x0000006000588947 */ /* 0x000fde0003800000 */
[----:B------:R-:W2:Y:S01]  /*9200*/  LDL R247, [R1+0xa0] ;  /* 0x0000a00001f77983 */ /* 0x000ea20000100800 */
[----:B------:R-:W-:-:S03]  /*9210*/  ULDC UR4, c[0x0][0x2d0] ;  /* 0x0000b40000047ab9 */ /* 0x000fc60000000800 */
[----:B------:R-:W3:Y:S01]  /*9220*/  LDL R246, [R1+0x9c] ;  /* 0x00009c0001f67983 */ /* 0x000ee20000100800 */
[----:B------:R-:W1:Y:S01]  /*9230*/  S2R R0, SR_TID.X ;  /* 0x0000000000007919 */ /* 0x000e620000002100 */
[----:B------:R-:W-:Y:S01]  /*9240*/  ULDC.64 UR6, c[0x0][0x220] ;  /* 0x0000880000067ab9 */ /* 0x000fe20000000a00 */
[----:B-1----:R-:W-:-:S04]  /*9250*/  SHF.R.S32.HI R6, RZ, 0x1f, R0 ;  /* 0x0000001fff067819 */ /* 0x002fc80000011400 */
[----:B------:R-:W-:-:S04]  /*9260*/  LEA.HI R6, R6, R0, RZ, 0x3 ;  /* 0x0000000006067211 */ /* 0x000fc800078f18ff */
[----:B------:R-:W-:-:S05]  /*9270*/  LOP3.LUT R6, R6, 0xfffffff8, RZ, 0xc0, !PT ;  /* 0xfffffff806067812 */ /* 0x000fca00078ec0ff */
[----:B------:R-:W-:-:S04]  /*9280*/  IMAD.IADD R6, R0, 0x1, -R6 ;  /* 0x0000000100067824 */ /* 0x000fc800078e0a06 */
[----:B------:R-:W-:-:S05]  /*9290*/  IMAD.SHL.U32 R6, R6, 0x8, RZ ;  /* 0x0000000806067824 */ /* 0x000fca00078e00ff */
[----:B------:R-:W-:Y:S02]  /*92a0*/  SHF.R.S32.HI R7, RZ, 0x1f, R6 ;  /* 0x0000001fff077819 */ /* 0x000fe40000011406 */
[----:B------:R-:W-:Y:S01]  /*92b0*/  ISETP.GE.AND P1, PT, R6, UR4, PT ;  /* 0x0000000406007c0c */ /* 0x000fe2000bf26270 */
[----:B------:R-:W-:Y:S01]  /*92c0*/  IMAD.MOV.U32 R133, RZ, RZ, R3 ;  /* 0x000000ffff857224 */ /* 0x000fe200078e0003 */
[--C-:B-----5:R-:W-:Y:S01]  /*92d0*/  SHF.R.S32.HI R233, RZ, 0x1f, R134.reuse ;  /* 0x0000001fffe97819 */ /* 0x120fe20000011486 */
[----:B------:R-:W-:Y:S01]  /*92e0*/  IMAD.U32 R0, RZ, RZ, UR25 ;  /* 0x00000019ff007e24 */ /* 0x000fe2000f8e00ff */
[----:B------:R-:W-:Y:S02]  /*92f0*/  IADD3 R238, P3, R134, 0x10, RZ ;  /* 0x0000001086ee7810 */ /* 0x000fe40007f7e0ff */
[----:B------:R-:W-:Y:S01]  /*9300*/  IADD3 R214, P4, R4, -0x80, RZ ;  /* 0xffffff8004d67810 */ /* 0x000fe20007f9e0ff */
[----:B------:R-:W-:Y:S01]  /*9310*/  IMAD.MOV.U32 R232, RZ, RZ, R134 ;  /* 0x000000ffffe87224 */ /* 0x000fe200078e0086 */
[----:B------:R-:W-:Y:S01]  /*9320*/  UIADD3 UR12, UR23, -0x2, URZ ;  /* 0xfffffffe170c7890 */ /* 0x000fe2000fffe03f */
[----:B------:R-:W-:Y:S01]  /*9330*/  UMOV UR39, URZ ;  /* 0x0000003f00277c82 */ /* 0x000fe20008000000 */
[----:B------:R-:W-:-:S03]  /*9340*/  ULDC UR4, c[0x0][0x2ec] ;  /* 0x0000bb0000047ab9 */ /* 0x000fc60000000800 */
[----:B------:R-:W1:Y:S01]  /*9350*/  @!P1 LDC.64 R2, c[0x0][0x220] ;  /* 0x00008800ff029b82 */ /* 0x000e620000000a00 */
[--C-:B--2---:R-:W-:Y:S02]  /*9360*/  IMAD.WIDE.U32 R10, R247, UR22, R6.reuse ;  /* 0x00000016f70a7c25 */ /* 0x104fe4000f8e0006 */
[----:B------:R-:W2:Y:S04]  /*9370*/  LDL.LU R247, [R1+0xc0] ;  /* 0x0000c00001f77983 */ /* 0x000ea80000300800 */
[----:B------:R-:W4:Y:S01]  /*9380*/  LDL.LU R245, [R1+0x30] ;  /* 0x0000300001f57983 */ /* 0x000f220000300800 */
[----:B---3--:R-:W-:Y:S02]  /*9390*/  IMAD.WIDE.U32 R8, R246, UR22, R6 ;  /* 0x00000016f6087c25 */ /* 0x008fe4000f8e0006 */
[----:B------:R-:W3:Y:S01]  /*93a0*/  @!P1 LDC.64 R6, c[0x0][0x220] ;  /* 0x00008800ff069b82 */ /* 0x000ee20000000a00 */
[----:B------:R-:W-:-:S04]  /*93b0*/  IADD3 R241, P0, R8, UR26, RZ ;  /* 0x0000001a08f17c10 */ /* 0x000fc8000ff1e0ff */
[----:B------:R-:W-:Y:S01]  /*93c0*/  IADD3.X R8, R0, UR9, R9, P0, !PT ;  /* 0x0000000900087c10 */ /* 0x000fe200087fe409 */
[----:B------:R-:W-:Y:S02]  /*93d0*/  ULDC.64 UR8, c[0x0][0x218] ;  /* 0x0000860000087ab9 */ /* 0x000fe40000000a00 */
[C---:B------:R-:W-:Y:S01]  /*93e0*/  LEA R242, P2, R241.reuse, UR8, 0x1 ;  /* 0x00000008f1f27c11 */ /* 0x040fe2000f8408ff */
[----:B-1----:R1:W-:Y:S03]  /*93f0*/  @!P1 STL.64 [R1+0xa0], R2 ;  /* 0x0000a00201009387 */ /* 0x0023e60000100a00 */
[----:B------:R-:W-:Y:S01]  /*9400*/  LEA.HI.X R241, R241, UR9, R8, 0x1, P2 ;  /* 0x00000009f1f17c11 */ /* 0x000fe200090f0c08 */
[----:B------:R-:W-:Y:S01]  /*9410*/  IMAD.U32 R0, RZ, RZ, UR27 ;  /* 0x0000001bff007e24 */ /* 0x000fe2000f8e00ff */
[----:B------:R-:W3:Y:S08]  /*9420*/  @!P1 LDC.64 R8, c[0x0][0x220] ;  /* 0x00008800ff089b82 */ /* 0x000ef00000000a00 */
[----:B-1----:R-:W1:Y:S01]  /*9430*/  @!P1 LDC.64 R2, c[0x0][0x220] ;  /* 0x00008800ff029b82 */ /* 0x002e620000000a00 */
[----:B------:R-:W-:Y:S01]  /*9440*/  IADD3 R231, P0, R10, UR28, RZ ;  /* 0x0000001c0ae77c10 */ /* 0x000fe2000ff1e0ff */
[----:B---3--:R-:W-:Y:S01]  /*9450*/  @!P1 STL.64 [R1+0x98], R8 ;  /* 0x0000980801009387 */ /* 0x008fe20000100a00 */
[----:B------:R-:W-:Y:S01]  /*9460*/  IADD3 R236, P2, R134, 0x20, RZ ;  /* 0x0000002086ec7810 */ /* 0x000fe20007f5e0ff */
[----:B------:R-:W-:Y:S01]  /*9470*/  IMAD.X R239, RZ, RZ, R233, P3 ;  /* 0x000000ffffef7224 */ /* 0x000fe200018e06e9 */
[----:B------:R-:W-:Y:S01]  /*9480*/  IADD3.X R215, R5, -0x1, RZ, P4, !PT ;  /* 0xffffffff05d77810 */ /* 0x000fe200027fe4ff */
[----:B------:R-:W-:Y:S01]  /*9490*/  @!P1 STL.64 [R1+0x90], R6 ;  /* 0x0000900601009387 */ /* 0x000fe20000100a00 */
[----:B------:R-:W-:Y:S01]  /*94a0*/  IADD3.X R0, R0, UR34, R11, P0, !PT ;  /* 0x0000002200007c10 */ /* 0x000fe200087fe40b */
[----:B------:R-:W-:Y:S01]  /*94b0*/  ULDC UR28, c[0x0][0x2d0] ;  /* 0x0000b400001c7ab9 */ /* 0x000fe20000000800 */
[----:B------:R-:W-:Y:S01]  /*94c0*/  ULDC.64 UR8, c[0x0][0x248] ;  /* 0x0000920000087ab9 */ /* 0x000fe20000000a00 */
[----:B-1----:R1:W-:Y:S01]  /*94d0*/  @!P1 STL.64 [R1+0x88], R2 ;  /* 0x0000880201009387 */ /* 0x0023e20000100a00 */
[----:B------:R-:W-:-:S04]  /*94e0*/  LEA R240, P0, R231, UR6, 0x1 ;  /* 0x00000006e7f07c11 */ /* 0x000fc8000f8008ff */
[----:B------:R-:W-:Y:S01]  /*94f0*/  LEA.HI.X R231, R231, UR7, R0, 0x1, P0 ;  /* 0x00000007e7e77c11 */ /* 0x000fe200080f0c00 */
[----:B------:R-:W-:Y:S01]  /*9500*/  IMAD.X R237, RZ, RZ, R233, P2 ;  /* 0x000000ffffed7224 */ /* 0x000fe200010e06e9 */
[----:B------:R-:W-:Y:S01]  /*9510*/  IADD3 R234, P0, R134, 0x30, RZ ;  /* 0x0000003086ea7810 */ /* 0x000fe20007f1e0ff */
[----:B-1----:R-:W-:Y:S01]  /*9520*/  IMAD.WIDE.U32 R2, R252, -0x326172a9, RZ ;  /* 0xcd9e8d57fc027825 */ /* 0x002fe200078e00ff */
[----:B------:R-:W-:-:S04]  /*9530*/  ULDC.64 UR6, c[0x0][0x250] ;  /* 0x0000940000067ab9 */ /* 0x000fc80000000a00 */
[----:B------:R1:W-:Y:S01]  /*9540*/  STL.64 [R1+0x70], R2 ;  /* 0x0000700201007387 */ /* 0x0003e20000100a00 */
[----:B------:R-:W-:Y:S02]  /*9550*/  IMAD.MOV.U32 R0, RZ, RZ, R132 ;  /* 0x000000ffff007224 */ /* 0x000fe400078e0084 */
[----:B------:R-:W-:Y:S01]  /*9560*/  IMAD.X R235, RZ, RZ, R233, P0 ;  /* 0x000000ffffeb7224 */ /* 0x000fe200000e06e9 */
[----:B------:R-:W-:Y:S02]  /*9570*/  UIADD3 UR34, UR23, -0x3, URZ ;  /* 0xfffffffd17227890 */ /* 0x000fe4000fffe03f */
[----:B------:R-:W-:Y:S02]  /*9580*/  USHF.L.U64.HI UR36, UR6, 0x4, UR7 ;  /* 0x0000000406247899 */ /* 0x000fe40008010207 */
[----:B------:R-:W-:Y:S01]  /*9590*/  USHF.L.U32 UR37, UR6, 0x4, URZ ;  /* 0x0000000406257899 */ /* 0x000fe2000800063f */
[----:B----4-:R-:W-:Y:S01]  /*95a0*/  LOP3.LUT R244, R3, R245, RZ, 0x3c, !PT ;  /* 0x000000f503f47212 */ /* 0x010fe200078e3cff */
[----:B--2---:R-:W-:-:S04]  /*95b0*/  IMAD.WIDE.U32 R246, R247, -0x2daee0ad, RZ ;  /* 0xd2511f53f7f67825 */ /* 0x004fc800078e00ff */
[----:B------:R-:W-:Y:S01]  /*95c0*/  IMAD.WIDE.U32 R244, R244, -0x2daee0ad, RZ ;  /* 0xd2511f53f4f47825 */ /* 0x000fe200078e00ff */
[----:B-1----:R-:W-:Y:S06]  /*95d0*/  BRA `(.L_x_917) ;  /* 0x0000000400c47947 */ /* 0x002fec0003800000 */
.L_x_919:
[----:B------:R-:W2:Y:S01]  /*95e0*/  LDL.64 R178, [R1+0xb8] ;  /* 0x0000b80001b27983 */ /* 0x000ea20000100a00 */
[----:B------:R-:W-:Y:S03]  /*95f0*/  UIADD3 UR14, UR38, -0x1, URZ ;  /* 0xffffffff260e7890 */ /* 0x000fe6000fffe03f */
[----:B------:R-:W3:Y:S01]  /*9600*/  LDL.64 R176, [R1+0xa8] ;  /* 0x0000a80001b07983 */ /* 0x000ee20000100a00 */
[----:B------:R-:W-:Y:S02]  /*9610*/  USHF.R.S32.HI UR13, URZ, 0x1f, UR14 ;  /* 0x0000001f3f0d7899 */ /* 0x000fe4000801140e */
[----:B------:R-:W-:Y:S01]  /*9620*/  UIMAD.WIDE.U32 UR20, UR14, UR8, URZ ;  /* 0x000000080e1472a5 */ /* 0x000fe2000f8e003f */
[----:B------:R1:W-:Y:S01]  /*9630*/  @P1 STS.128 [R210+0x8000], RZ ;  /* 0x008000ffd2001388 */ /* 0x0003e20000000c00 */
        /* <DEDUP_REMOVED lines=8> */
[----:B------:R-:W2:Y:S02]  /*96c0*/  @!P1 LDC.64 R172, c[0x0][0x218] ;  /* 0x00008600ffac9b82 */ /* 0x000ea40000000a00 */
[C---:B--2---:R-:W-:Y:S04]  /*96d0*/  @!P1 LEA R172, P4, R132.reuse, R172, 0x1 ;  /* 0x000000ac84ac9211 */ /* 0x044fe800078808ff */
[C---:B------:R-:W-:Y:S02]  /*96e0*/  @!P1 LEA.HI.X R173, R132.reuse, R173, R174, 0x1, P4 ;  /* 0x000000ad84ad9211 */ /* 0x040fe400020f0cae */
[----:B------:R-:W-:Y:S03]  /*96f0*/  IADD3 R132, P5, R132, UR35, RZ ;  /* 0x0000002384847c10 */ /* 0x000fe6000ffbe0ff */
        /* <DEDUP_REMOVED lines=8> */
[----:B------:R-:W-:Y:S04]  /*9780*/  @!P3 LDGSTS.E.BYPASS.LTC128B.128 [R210+0xa000], desc[UR30][R170.64+0x80] ;  /* 0x0a000080aad2bfae */ /* 0x000fe8000b901d5e */
        /* <DEDUP_REMOVED lines=9> */
[----:B------:R3:W-:Y:S01]  /*9820*/  @!P0 LDGSTS.E.BYPASS.LTC128B.128 [R210+0xe000], desc[UR30][R170.64+0x180] ;  /* 0x0e000180aad28fae */ /* 0x0007e2000b901d5e */
[----:B--2---:R-:W-:Y:S03]  /*9830*/  IADD3.X R172, R174, UR15, RZ, P5, !PT ;  /* 0x0000000faeac7c10 */ /* 0x004fe6000affe4ff */
[----:B------:R1:W-:Y:S01]  /*9840*/  @P1 STS.128 [R210+0x8800], RZ ;  /* 0x008800ffd2001388 */ /* 0x0003e20000000c00 */
[----:B---3--:R-:W2:Y:S02]  /*9850*/  @!P1 LDC.64 R170, c[0x0][0x218] ;  /* 0x00008600ffaa9b82 */ /* 0x008ea40000000a00 */
        /* <DEDUP_REMOVED lines=31> */
[----:B------:R2:W-:Y:S01]  /*9a50*/  @!P1 LDGSTS.E.BYPASS.LTC128B.128 [R210+0x9000], desc[UR30][R168.64] ;  /* 0x09000000a8d29fae */ /* 0x0005e2000b901d5e */
[----:B------:R-:W-:Y:S03]  /*9a60*/  IADD3.X R170, R170, UR15, RZ, P5, !PT ;  /* 0x0000000faaaa7c10 */ /* 0x000fe6000affe4ff */
        /* <DEDUP_REMOVED lines=15> */
[----:B--2---:R-:W2:Y:S03]  /*9b60*/  @!P1 LDC.64 R168, c[0x0][0x218] ;  /* 0x00008600ffa89b82 */ /* 0x004ea60000000a00 */
[----:B------:R1:W-:Y:S01]  /*9b70*/  @P1 STS.128 [R210+0x9800], RZ ;  /* 0x009800ffd2001388 */ /* 0x0003e20000000c00 */
[C---:B--2---:R-:W-:Y:S04]  /*9b80*/  @!P1 LEA R168, P4, R132.reuse, R168, 0x1 ;  /* 0x000000a884a89211 */ /* 0x044fe800078808ff */
[----:B------:R-:W-:Y:S05]  /*9b90*/  @!P1 LEA.HI.X R169, R132, R169, R170, 0x1, P4 ;  /* 0x000000a984a99211 */ /* 0x000fea00020f0caa */
        /* <DEDUP_REMOVED lines=21> */
.L_x_917:
[----:B------:R-:W2:Y:S01]  /*9cf0*/  LDL.64 R12, [R1+0xb0] ;  /* 0x0000b000010c7983 */ /* 0x000ea20000100a00 */
[----:B------:R-:W-:Y:S01]  /*9d00*/  UIADD3 UR38, UR12, -UR39, URZ ;  /* 0x800000270c267290 */ /* 0x000fe2000fffe03f */
[----:B------:R-:W-:Y:S04]  /*9d10*/  DEPBAR.LE SB0, 0x0 ;  /* 0x000080000000791a */ /* 0x000fe80000000000 */
[----:B------:R-:W3:Y:S01]  /*9d20*/  LDL R22, [R1+0x84] ;  /* 0x0000840001167983 */ /* 0x000ee20000100800 */
[----:B------:R-:W-:Y:S01]  /*9d30*/  USHF.R.S32.HI UR13, URZ, 0x1f, UR38 ;  /* 0x0000001f3f0d7899 */ /* 0x000fe20008011426 */
[----:B------:R-:W-:Y:S01]  /*9d40*/  IMAD.U32 R2, RZ, RZ, UR38 ;  /* 0x00000026ff027e24 */ /* 0x000fe2000f8e00ff */
[----:B------:R-:W-:Y:S01]  /*9d50*/  UIMAD.WIDE.U32 UR20, UR38, UR6, URZ ;  /* 0x00000006261472a5 */ /* 0x000fe2000f8e003f */
[----:B----4-:R-:W4:Y:S01]  /*9d60*/  LDL R32, [R1+0x7c] ;  /* 0x00007c0001207983 */ /* 0x010f220000100800 */
[----:B------:R-:W-:Y:S01]  /*9d70*/  UIMAD UR13, UR13, UR6, URZ ;  /* 0x000000060d0d72a4 */ /* 0x000fe2000f8e023f */
[----:B------:R-:W-:Y:S01]  /*9d80*/  IMAD.U32 R3, RZ, RZ, UR38 ;  /* 0x00000026ff037e24 */ /* 0x000fe2000f8e00ff */
[----:B------:R-:W-:Y:S01]  /*9d90*/  LEA R2, P0, R2, R234, 0x6 ;  /* 0x000000ea02027211 */ /* 0x000fe200078030ff */
[----:B------:R-:W5:Y:S01]  /*9da0*/  LDL R31, [R1+0xa0] ;  /* 0x0000a000011f7983 */ /* 0x000f620000100800 */
[----:B------:R-:W-:Y:S01]  /*9db0*/  UIMAD UR13, UR38, UR7, UR13 ;  /* 0x00000007260d72a4 */ /* 0x000fe2000f8e020d */
[----:B------:R-:W-:Y:S01]  /*9dc0*/  IMAD.U32 R10, RZ, RZ, UR20 ;  /* 0x00000014ff0a7e24 */ /* 0x000fe2000f8e00ff */
[----:B------:R-:W-:Y:S01]  /*9dd0*/  LEA.HI.X.SX32 R3, R3, R235, 0x6, P0 ;  /* 0x000000eb03037211 */ /* 0x000fe200000f36ff */
[----:B------:R-:W5:Y:S01]  /*9de0*/  LDL R28, [R1+0xa4] ;  /* 0x0000a400011c7983 */ /* 0x000f620000100800 */
[----:B------:R-:W-:Y:S01]  /*9df0*/  UIADD3 UR13, UR21, UR13, URZ ;  /* 0x0000000d150d7290 */ /* 0x000fe2000fffe03f */
[----:B------:R-:W-:Y:S01]  /*9e00*/  IMAD.U32 R6, RZ, RZ, UR38 ;  /* 0x00000026ff067e24 */ /* 0x000fe2000f8e00ff */
[----:B------:R-:W-:Y:S01]  /*9e10*/  UISETP.GE.AND UP0, UPT, UR38, 0x1, UPT ;  /* 0x000000012600788c */ /* 0x000fe2000bf06270 */
[----:B------:R-:W5:Y:S01]  /*9e20*/  LDL R30, [R1+0x78] ;  /* 0x00007800011e7983 */ /* 0x000f620000100800 */
[----:B------:R-:W-:Y:S02]  /*9e30*/  IMAD.U32 R7, RZ, RZ, UR38 ;  /* 0x00000026ff077e24 */ /* 0x000fe4000f8e00ff */
[----:B------:R-:W-:Y:S01]  /*9e40*/  LEA R6, P3, R6, R238, 0x6 ;  /* 0x000000ee06067211 */ /* 0x000fe200078630ff */
[----:B------:R-:W5:Y:S01]  /*9e50*/  LDL R29, [R1+0x80] ;  /* 0x00008000011d7983 */ /* 0x000f620000100800 */
[----:B------:R-:W-:Y:S02]  /*9e60*/  IMAD.U32 R4, RZ, RZ, UR38 ;  /* 0x00000026ff047e24 */ /* 0x000fe4000f8e00ff */
[----:B------:R-:W-:Y:S01]  /*9e70*/  LEA.HI.X.SX32 R7, R7, R239, 0x6, P3 ;  /* 0x000000ef07077211 */ /* 0x000fe200018f36ff */
[----:B------:R-:W5:Y:S01]  /*9e80*/  LDL R27, [R1+0x98] ;  /* 0x00009800011b7983 */ /* 0x000f620000100800 */
[----:B------:R-:W-:Y:S01]  /*9e90*/  IMAD.U32 R5, RZ, RZ, UR38 ;  /* 0x00000026ff057e24 */ /* 0x000fe2000f8e00ff */
[----:B------:R-:W-:Y:S01]  /*9ea0*/  LEA R4, P2, R4, R236, 0x6 ;  /* 0x000000ec04047211 */ /* 0x000fe200078430ff */
[----:B------:R-:W-:Y:S01]  /*9eb0*/  IMAD.U32 R8, RZ, RZ, UR38 ;  /* 0x00000026ff087e24 */ /* 0x000fe2000f8e00ff */
[----:B------:R-:W5:Y:S01]  /*9ec0*/  LDL R26, [R1+0x9c] ;  /* 0x00009c00011a7983 */ /* 0x000f620000100800 */
[----:B------:R-:W-:Y:S01]  /*9ed0*/  IMAD R7, R7, UR6, RZ ;  /* 0x0000000607077c24 */ /* 0x000fe2000f8e02ff */
[----:B------:R-:W-:Y:S01]  /*9ee0*/  LEA.HI.X.SX32 R5, R5, R237, 0x6, P2 ;  /* 0x000000ed05057211 */ /* 0x000fe200010f36ff */
[----:B------:R-:W-:Y:S01]  /*9ef0*/  IMAD.U32 R9, RZ, RZ, UR38 ;  /* 0x00000026ff097e24 */ /* 0x000fe2000f8e00ff */
[----:B------:R-:W5:Y:S01]  /*9f00*/  LDL R25, [R1+0x90] ;  /* 0x0000900001197983 */ /* 0x000f620000100800 */
[----:B------:R-:W-:Y:S01]  /*9f10*/  LEA R8, P4, R8, R232, 0x6 ;  /* 0x000000e808087211 */ /* 0x000fe200078830ff */
[C---:B------:R-:W-:Y:S02]  /*9f20*/  IMAD R7, R6.reuse, UR7, R7 ;  /* 0x0000000706077c24 */ /* 0x040fe4000f8e0207 */
[----:B------:R-:W5:Y:S01]  /*9f30*/  LDL R23, [R1+0x94] ;  /* 0x0000940001177983 */ /* 0x000f620000100800 */
[----:B------:R-:W-:Y:S01]  /*9f40*/  IMAD.WIDE.U32 R18, R6, UR6, RZ ;  /* 0x0000000606127c25 */ /* 0x000fe2000f8e00ff */
[----:B------:R-:W-:Y:S02]  /*9f50*/  LEA.HI.X.SX32 R9, R9, R233, 0x6, P4 ;  /* 0x000000e909097211 */ /* 0x000fe400020f36ff */
[----:B------:R-:W5:Y:S01]  /*9f60*/  LDL R24, [R1+0x88] ;  /* 0x0000880001187983 */ /* 0x000f620000100800 */
[----:B------:R-:W-:Y:S01]  /*9f70*/  IMAD.IADD R7, R19, 0x1, R7 ;  /* 0x0000000113077824 */ /* 0x000fe200078e0207 */
[-C--:B------:R-:W-:Y:S01]  /*9f80*/  LEA R6, P3, R18, R240.reuse, 0x1 ;  /* 0x000000f012067211 */ /* 0x080fe200078608ff */
[----:B------:R-:W-:Y:S01]  /*9f90*/  IMAD R5, R5, UR6, RZ ;  /* 0x0000000605057c24 */ /* 0x000fe2000f8e02ff */
[----:B------:R-:W-:Y:S01]  /*9fa0*/  BAR.SYNC.DEFER_BLOCKING 0x0 ;  /* 0x0000000000007b1d */ /* 0x000fe20000010000 */
[----:B------:R-:W-:Y:S01]  /*9fb0*/  IMAD.WIDE.U32 R16, R4, UR6, RZ ;  /* 0x0000000604107c25 */ /* 0x000fe2000f8e00ff */
[-C--:B------:R-:W-:Y:S03]  /*9fc0*/  LEA.HI.X R7, R18, R231.reuse, R7, 0x1, P3 ;  /* 0x000000e712077211 */ /* 0x080fe600018f0c07 */
[----:B------:R-:W-:Y:S01]  /*9fd0*/  IMAD R5, R4, UR7, R5 ;  /* 0x0000000704057c24 */ /* 0x000fe2000f8e0205 */
[-C--:B------:R-:W-:Y:S01]  /*9fe0*/  LEA R4, P2, R16, R240.reuse, 0x1 ;  /* 0x000000f010047211 */ /* 0x080fe200078408ff */
[----:B------:R-:W-:Y:S02]  /*9ff0*/  IMAD R9, R9, UR6, RZ ;  /* 0x0000000609097c24 */ /* 0x000fe4000f8e02ff */
[----:B------:R-:W-:Y:S02]  /*a000*/  IMAD.IADD R5, R17, 0x1, R5 ;  /* 0x0000000111057824 */ /* 0x000fe400078e0205 */
[----:B------:R-:W-:Y:S02]  /*a010*/  IMAD R3, R3, UR6, RZ ;  /* 0x0000000603037c24 */ /* 0x000fe4000f8e02ff */
[----:B------:R-:W-:Y:S01]  /*a020*/  IMAD R9, R8, UR7, R9 ;  /* 0x0000000708097c24 */ /* 0x000fe2000f8e0209 */
[-C--:B------:R-:W-:Y:S01]  /*a030*/  LEA.HI.X R5, R16, R231.reuse, R5, 0x1, P2 ;  /* 0x000000e710057211 */ /* 0x080fe200010f0c05 */
[----:B------:R-:W-:Y:S04]  /*a040*/  IMAD.WIDE.U32 R20, R8, UR6, RZ ;  /* 0x0000000608147c25 */ /* 0x000fe8000f8e00ff */
[----:B------:R-:W-:Y:S01]  /*a050*/  IMAD R3, R2, UR7, R3 ;  /* 0x0000000702037c24 */ /* 0x000fe2000f8e0203 */
[----:B------:R-:W-:Y:S01]  /*a060*/  LEA R8, P4, R20, R240, 0x1 ;  /* 0x000000f014087211 */ /* 0x000fe200078808ff */
[----:B------:R-:W-:Y:S01]  /*a070*/  IMAD.WIDE.U32 R14, R2, UR6, RZ ;  /* 0x00000006020e7c25 */ /* 0x000fe2000f8e00ff */
[----:B------:R-:W-:Y:S03]  /*a080*/  @P1 STS.128 [R210+0x10000], RZ ;  /* 0x010000ffd2001388 */ /* 0x000fe60000000c00 */
[----:B------:R-:W-:Y:S02]  /*a090*/  IMAD.IADD R9, R21, 0x1, R9 ;  /* 0x0000000115097824 */ /* 0x000fe400078e0209 */
[----:B------:R-:W-:Y:S02]  /*a0a0*/  IMAD.IADD R3, R15, 0x1, R3 ;  /* 0x000000010f037824 */ /* 0x000fe400078e0203 */
[----:B------:R-:W-:Y:S01]  /*a0b0*/  IMAD.U32 R11, RZ, RZ, UR21 ;  /* 0x00000015ff0b7e24 */ /* 0x000fe2000f8e00ff */
[----:B------:R-:W-:Y:S01]  /*a0c0*/  LEA.HI.X R9, R20, R231, R9, 0x1, P4 ;  /* 0x000000e714097211 */ /* 0x000fe200020f0c09 */
[----:B--2---:R-:W-:Y:S01]  /*a0d0*/  IMAD.U32 R13, RZ, RZ, UR13 ;  /* 0x0000000dff0d7e24 */ /* 0x004fe2000f8e00ff */
[----:B------:R-:W-:Y:S01]  /*a0e0*/  LEA R12, P0, R10, R12, 0x6 ;  /* 0x0000000c0a0c7211 */ /* 0x000fe200078030ff */
[----:B------:R-:W-:Y:S03]  /*a0f0*/  UIADD3 UR13, UR34, -UR39, URZ ;  /* 0x80000027220d7290 */ /* 0x000fe6000fffe03f */
[----:B------:R-:W-:Y:S02]  /*a100*/  IADD3 R11, P5, R12, UR37, RZ ;  /* 0x000000250c0b7c10 */ /* 0x000fe4000ffbe0ff */
[----:B---3--:R-:W-:Y:S02]  /*a110*/  LEA.HI.X R13, R10, R22, R13, 0x6, P0 ;  /* 0x000000160a0d7211 */ /* 0x008fe400000f340d */
[----:B------:R-:W2:Y:S01]  /*a120*/  LDL R22, [R1+0x8c] ;  /* 0x00008c0001167983 */ /* 0x000ea20000100800 */
[----:B----4-:R-:W-:Y:S02]  /*a130*/  ISETP.GE.AND P3, PT, R32, UR28, PT ;  /* 0x0000001c20007c0c */ /* 0x010fe4000bf66270 */
[----:B------:R-:W-:Y:S02]  /*a140*/  LEA R2, P0, R14, R240, 0x1 ;  /* 0x000000f00e027211 */ /* 0x000fe400078008ff */
[----:B-----5:R-:W-:Y:S02]  /*a150*/  @!P1 LEA R18, P6, R12, R31, 0x1 ;  /* 0x0000001f0c129211 */ /* 0x020fe400078c08ff */
[----:B------:R-:W-:Y:S02]  /*a160*/  LEA.HI.X R3, R14, R231, R3, 0x1, P0 ;  /* 0x000000e70e037211 */ /* 0x000fe400000f0c03 */
[----:B------:R-:W-:Y:S02]  /*a170*/  @!P1 LEA.HI.X R19, R12, R28, R13, 0x1, P6 ;  /* 0x0000001c0c139211 */ /* 0x000fe400030f0c0d */
[----:B------:R-:W-:Y:S02]  /*a180*/  IADD3.X R12, R13, UR36, RZ, P5, !PT ;  /* 0x000000240d0c7c10 */ /* 0x000fe4000affe4ff */
[----:B------:R-:W-:Y:S01]  /*a190*/  ISETP.GE.AND P2, PT, R30, UR28, PT ;  /* 0x0000001c1e007c0c */ /* 0x000fe2000bf46270 */
[----:B------:R-:W-:Y:S01]  /*a1a0*/  @!PT LDS RZ, [RZ] ;  /* 0x00000000fffff984 */ /* 0x000fe20000000800 */
[----:B------:R-:W-:Y:S01]  /*a1b0*/  @!PT LDS RZ, [RZ] ;  /* 0x00000000fffff984 */ /* 0x000fe20000000800 */
[----:B------:R-:W-:Y:S01]  /*a1c0*/  @!PT LDS RZ, [RZ] ;  /* 0x00000000fffff984 */ /* 0x000fe20000000800 */
[----:B------:R-:W-:Y:S01]  /*a1d0*/  @!P1 LDGSTS.E.BYPASS.LTC128B.128 [R210+0x10000], desc[UR30][R18.64] ;  /* 0x1000000012d29fae */ /* 0x000fe2000b901d5e */
[----:B------:R-:W-:Y:S02]  /*a1e0*/  IADD3 R10, P4, R11, UR37, RZ ;  /* 0x000000250b0a7c10 */ /* 0x000fe4000ff9e0ff */
[----:B------:R-:W-:Y:S01]  /*a1f0*/  ISETP.GE.AND P0, PT, R29, UR28, PT ;  /* 0x0000001c1d007c0c */ /* 0x000fe2000bf06270 */
[----:B------:R-:W-:Y:S01]  /*a200*/  @P3 STS.128 [R210+0x12000], RZ ;  /* 0x012000ffd2003388 */ /* 0x000fe20000000c00 */
[----:B------:R-:W-:Y:S02]  /*a210*/  IADD3 R13, P5, R10, UR37, RZ ;  /* 0x000000250a0d7c10 */ /* 0x000fe4000ffbe0ff */
[C---:B------:R-:W-:Y:S01]  /*a220*/  @!P1 LEA R16, P6, R11.reuse, R27, 0x1 ;  /* 0x0000001b0b109211 */ /* 0x040fe200078c08ff */
[----:B------:R-:W-:Y:S01]  /*a230*/  @!PT LDS RZ, [RZ] ;  /* 0x00000000fffff984 */ /* 0x000fe20000000800 */
[----:B------:R-:W-:Y:S01]  /*a240*/  @!PT LDS RZ, [RZ] ;  /* 0x00000000fffff984 */ /* 0x000fe20000000800 */
[----:B------:R-:W-:Y:S01]  /*a250*/  @!PT LDS RZ, [RZ] ;  /* 0x00000000fffff984 */ /* 0x000fe20000000800 */
[----:B------:R-:W-:Y:S03]  /*a260*/  @!P3 LDGSTS.E.BYPASS.LTC128B.128 [R210+0x12000], desc[UR30][R8.64+0x80] ;  /* 0x1200008008d2bfae */ /* 0x000fe6000b901d5e */
[----:B------:R-:W-:Y:S01]  /*a270*/  @!P1 LEA.HI.X R17, R11, R26, R12, 0x1, P6 ;  /* 0x0000001a0b119211 */ /* 0x000fe200030f0c0c */
[----:B------:R-:W-:Y:S01]  /*a280*/  @P2 STS.128 [R210+0x14000], RZ ;  /* 0x014000ffd2002388 */ /* 0x000fe20000000c00 */
[----:B------:R-:W-:Y:S02]  /*a290*/  IADD3.X R11, R12, UR36, RZ, P4, !PT ;  /* 0x000000240c0b7c10 */ /* 0x000fe4000a7fe4ff */
[C---:B------:R-:W-:Y:S01]  /*a2a0*/  @!P1 LEA R14, P6, R10.reuse, R25, 0x1 ;  /* 0x000000190a0e9211 */ /* 0x040fe200078c08ff */
[----:B------:R-:W-:Y:S01]  /*a2b0*/  @!PT LDS RZ, [RZ] ;  /* 0x00000000fffff984 */ /* 0x000fe20000000800 */
[----:B------:R-:W-:Y:S01]  /*a2c0*/  @!PT LDS RZ, [RZ] ;  /* 0x00000000fffff984 */ /* 0x000fe20000000800 */
[----:B------:R-:W-:Y:S01]  /*a2d0*/  @!PT LDS RZ, [RZ] ;  /* 0x00000000fffff984 */ /* 0x000fe20000000800 */
[----:B------:R-:W-:Y:S01]  /*a2e0*/  @!P2 LDGSTS.E.BYPASS.LTC128B.128 [R210+0x14000], desc[UR30][R8.64+0x100] ;  /* 0x1400010008d2afae */ /* 0x000fe2000b901d5e */
[----:B------:R-:W-:Y:S02]  /*a2f0*/  IADD3.X R20, R11, UR36, RZ, P5, !PT ;  /* 0x000000240b147c10 */ /* 0x000fe4000affe4ff */
[----:B------:R-:W-:Y:S01]  /*a300*/  @!P1 LEA.HI.X R15, R10, R23, R11, 0x1, P6 ;  /* 0x000000170a0f9211 */ /* 0x000fe200030f0c0b */
[----:B------:R-:W-:Y:S01]  /*a310*/  @P0 STS.128 [R210+0x16000], RZ ;  /* 0x016000ffd2000388 */ /* 0x000fe20000000c00 */
[C---:B------:R-:W-:Y:S03]  /*a320*/  @!P1 LEA R12, P4, R13.reuse, R24, 0x1 ;  /* 0x000000180d0c9211 */ /* 0x040fe600078808ff */
        /* <DEDUP_REMOVED lines=44> */
[----:B------:R-:W-:Y:S01]  /*a5f0*/  @P1 STS.128 [R210+0x11800], RZ ;  /* 0x011800ffd2001388 */ /* 0x000fe20000000c00 */
[----:B--2---:R-:W-:Y:S05]  /*a600*/  @!P1 LEA.HI.X R13, R13, R22, R20, 0x1, P4 ;  /* 0x000000160d0d9211 */ /* 0x004fea00020f0c14 */
        /* <DEDUP_REMOVED lines=20> */
[----:B-1----:R-:W4:Y:S04]  /*a750*/  LDSM.16.M88.4 R8, [R182+0x8000] ;  /* 0x00800000b608783b */ /* 0x002f280000000200 */
[----:B---3--:R-:W2:Y:S04]  /*a760*/  LDSM.16.M88.4 R16, [R182+0x8800] ;  /* 0x00880000b610783b */ /* 0x008ea80000000200 */
[----:B------:R-:W1:Y:S04]  /*a770*/  LDSM.16.M88.4 R24, [R182+0x9000] ;  /* 0x00900000b618783b */ /* 0x000e680000000200 */
[----:B------:R-:W3:Y:S04]  /*a780*/  LDSM.16.M88.4 R168, [R182+0x9800] ;  /* 0x00980000b6a8783b */ /* 0x000ee80000000200 */
[----:B------:R-:W0:Y:S04]  /*a790*/  LDGDEPBAR ;  /* 0x00000000000079af */ /* 0x000e280000000000 */
[----:B------:R-:W-:Y:S01]  /*a7a0*/  LDSM.16.M88.4 R172, [R191] ;  /* 0x00000000bfac783b */ /* 0x000fe20000000200 */
[C---:B----4-:R-:W-:Y:S06]  /*a7b0*/  HMMA.16816.F32.BF16 R4, R32.reuse, R8, RZ ;  /* 0x000000082004723c */ /* 0x050fec00000418ff */
[C---:B------:R-:W-:Y:S06]  /*a7c0*/  HMMA.16816.F32.BF16 R8, R32.reuse, R10, RZ ;  /* 0x0000000a2008723c */ /* 0x040fec00000418ff */
[C---:B--2---:R-:W-:Y:S06]  /*a7d0*/  HMMA.16816.F32.BF16 R12, R32.reuse, R16, RZ ;  /* 0x00000010200c723c */ /* 0x044fec00000418ff */
[C---:B------:R-:W-:Y:S06]  /*a7e0*/  HMMA.16816.F32.BF16 R16, R32.reuse, R18, RZ ;  /* 0x000000122010723c */ /* 0x040fec00000418ff */
[C---:B-1----:R-:W-:Y:S06]  /*a7f0*/  HMMA.16816.F32.BF16 R20, R32.reuse, R24, RZ ;  /* 0x000000182014723c */ /* 0x042fec00000418ff */
[C---:B------:R-:W-:Y:S06]  /*a800*/  HMMA.16816.F32.BF16 R24, R32.reuse, R26, RZ ;  /* 0x0000001a2018723c */ /* 0x040fec00000418ff */
[C---:B---3--:R-:W-:Y:S06]  /*a810*/  HMMA.16816.F32.BF16 R28, R32.reuse, R168, RZ ;  /* 0x000000a8201c723c */ /* 0x048fec00000418ff */
[----:B------:R-:W-:Y:S01]  /*a820*/  HMMA.16816.F32.BF16 R32, R32, R170, RZ ;  /* 0x000000aa2020723c */ /* 0x000fe200000418ff */
[----:B------:R-:W1:Y:S05]  /*a830*/  LDSM.16.M88.4 R168, [R194] ;  /* 0x00000000c2a8783b */ /* 0x000e6a0000000200 */
[C---:B-1----:R-:W-:Y:S06]  /*a840*/  HMMA.16816.F32.BF16 R4, R172.reuse, R168, R4 ;  /* 0x000000a8ac04723c */ /* 0x042fec0000041804 */
[C---:B------:R-:W-:Y:S01]  /*a850*/  HMMA.16816.F32.BF16 R8, R172.reuse, R170, R8 ;  /* 0x000000aaac08723c */ /* 0x040fe20000041808 */
        /* <DEDUP_REMOVED lines=8> */
[----:B------:R-:W-:Y:S01]  /*a8e0*/  HMMA.16816.F32.BF16 R32, R172, R170, R32 ;  /* 0x000000aaac20723c */ /* 0x000fe20000041820 */
[----:B------:R-:W-:Y:S04]  /*a8f0*/  LDSM.16.M88.4 R168, [R193] ;  /* 0x00000000c1a8783b */ /* 0x000fe80000000200 */
[----:B------:R-:W1:Y:S02]  /*a900*/  LDSM.16.M88.4 R172, [R188+0x8000] ;  /* 0x00800000bcac783b */ /* 0x000e640000000200 */
[C---:B-1----:R-:W-:Y:S06]  /*a910*/  HMMA.16816.F32.BF16 R4, R168.reuse, R172, R4 ;  /* 0x000000aca804723c */ /* 0x042fec0000041804 */
[C---:B------:R-:W-:Y:S01]  /*a920*/  HMMA.16816.F32.BF16 R8, R168.reuse, R174, R8 ;  /* 0x000000aea808723c */ /* 0x040fe20000041808 */
[----:B------:R-:W1:Y:S05]  /*a930*/  LDSM.16.M88.4 R172, [R188+0x8800] ;  /* 0x00880000bcac783b */ /* 0x000e6a0000000200 */
[C---:B-1----:R-:W-:Y:S06]  /*a940*/  HMMA.16816.F32.BF16 R12, R168.reuse, R172, R12 ;  /* 0x000000aca80c723c */ /* 0x042fec000004180c */
[C---:B------:R-:W-:Y:S01]  /*a950*/  HMMA.16816.F32.BF16 R16, R168.reuse, R174, R16 ;  /* 0x000000aea810723c */ /* 0x040fe20000041810 */
[----:B------:R-:W1:Y:S05]  /*a960*/  LDSM.16.M88.4 R172, [R188+0x9000] ;  /* 0x00900000bcac783b */ /* 0x000e6a0000000200 */
[C---:B-1----:R-:W-:Y:S06]  /*a970*/  HMMA.16816.F32.BF16 R20, R168.reuse, R172, R20 ;  /* 0x000000aca814723c */ /* 0x042fec0000041814 */
[C---:B------:R-:W-:Y:S01]  /*a980*/  HMMA.16816.F32.BF16 R24, R168.reuse, R174, R24 ;  /* 0x000000aea818723c */ /* 0x040fe20000041818 */
[----:B------:R-:W1:Y:S05]  /*a990*/  LDSM.16.M88.4 R172, [R188+0x9800] ;  /* 0x00980000bcac783b */ /* 0x000e6a0000000200 */
[C---:B-1----:R-:W-:Y:S06]  /*a9a0*/  HMMA.16816.F32.BF16 R28, R168.reuse, R172, R28 ;  /* 0x000000aca81c723c */ /* 0x042fec000004181c */
[----:B------:R-:W-:Y:S01]  /*a9b0*/  HMMA.16816.F32.BF16 R32, R168, R174, R32 ;  /* 0x000000aea820723c */ /* 0x000fe20000041820 */
[----:B------:R-:W-:Y:S04]  /*a9c0*/  LDSM.16.M88.4 R168, [R192] ;  /* 0x00000000c0a8783b */ /* 0x000fe80000000200 */
[----:B------:R-:W1:Y:S02]  /*a9d0*/  LDSM.16.M88.4 R172, [R187] ;  /* 0x00000000bbac783b */ /* 0x000e640000000200 */
        /* <DEDUP_REMOVED lines=11> */
[----:B------:R-:W-:Y:S04]  /*aa90*/  LDSM.16.M88.4 R168, [R190+0x2000] ;  /* 0x00200000bea8783b */ /* 0x000fe80000000200 */
        /* <DEDUP_REMOVED lines=13> */
[----:B------:R-:W1:Y:S02]  /*ab70*/  LDSM.16.M88.4 R172, [R206] ;  /* 0x00000000ceac783b */ /* 0x000e640000000200 */
        /* <DEDUP_REMOVED lines=138> */
[----:B------:R-:W1:Y:S01]  /*b420*/  LDSM.16.M88.4 R172, [R187+0x7800] ;  /* 0x00780000bbac783b */ /* 0x000e620000000200 */
[----:B------:R-:W-:Y:S04]  /*b430*/  DEPBAR.LE SB0, 0x0 ;  /* 0x000080000000791a */ /* 0x000fe80000000000 */
[----:B------:R-:W-:Y:S01]  /*b440*/  BAR.SYNC.DEFER_BLOCKING 0x0 ;  /* 0x0000000000007b1d */ /* 0x000fe20000010000 */
[C---:B-1----:R-:W-:Y:S06]  /*b450*/  HMMA.16816.F32.BF16 R28, R168.reuse, R172, R28 ;  /* 0x000000aca81c723c */ /* 0x042fec000004181c */
[----:B------:R-:W-:Y:S01]  /*b460*/  HMMA.16816.F32.BF16 R32, R168, R174, R32 ;  /* 0x000000aea820723c */ /* 0x000fe20000041820 */
[----:B------:R-:W-:Y:S05]  /*b470*/  IMAD.U32 R172, RZ, RZ, UR13 ;  /* 0x0000000dffac7e24 */ /* 0x000fea000f8e00ff */
[----:B------:R-:W-:Y:S05]  /*b480*/  LEA R134, P4, R172, R232, 0x6 ;  /* 0x000000e8ac867211 */ /* 0x000fea00078830ff */
[----:B------:R-:W-:Y:S01]  /*b490*/  IMAD.WIDE.U32 R168, R134, UR8, RZ ;  /* 0x0000000886a87c25 */ /* 0x000fe2000f8e00ff */
[C---:B------:R-:W-:Y:S02]  /*b4a0*/  LEA.HI.X.SX32 R135, R172.reuse, R233, 0x6, P4 ;  /* 0x000000e9ac877211 */ /* 0x040fe400020f36ff */
[----:B-----5:R-:W-:Y:S03]  /*b4b0*/  LEA R2, P4, R172, R238, 0x6 ;  /* 0x000000eeac027211 */ /* 0x020fe600078830ff */
[----:B------:R-:W-:Y:S04]  /*b4c0*/  IMAD R3, R135, UR8, RZ ;  /* 0x0000000887037c24 */ /* 0x000fe8000f8e02ff */
[----:B------:R-:W-:Y:S01]  /*b4d0*/  IMAD R134, R134, UR9, R3 ;  /* 0x0000000986867c24 */ /* 0x000fe2000f8e0203 */
[----:B------:R-:W-:Y:S02]  /*b4e0*/  LEA.HI.X.SX32 R3, R172, R239, 0x6, P4 ;  /* 0x000000efac037211 */ /* 0x000fe400020f36ff */
[CC--:B------:R-:W-:Y:S01]  /*b4f0*/  LEA R170, P4, R168.reuse, R242.reuse, 0x1 ;  /* 0x000000f2a8aa7211 */ /* 0x0c0fe200078808ff */
[----:B------:R-:W-:Y:S02]  /*b500*/  IMAD.IADD R134, R169, 0x1, R134 ;  /* 0x00000001a9867824 */ /* 0x000fe400078e0286 */
[----:B------:R-:W-:Y:S03]  /*b510*/  IMAD R3, R3, UR8, RZ ;  /* 0x0000000803037c24 */ /* 0x000fe6000f8e02ff */
[-C--:B------:R-:W-:Y:S01]  /*b520*/  LEA.HI.X R171, R168, R241.reuse, R134, 0x1, P4 ;  /* 0x000000f1a8ab7211 */ /* 0x080fe200020f0c86 */
[C---:B------:R-:W-:Y:S02]  /*b530*/  IMAD R132, R2.reuse, UR9, R3 ;  /* 0x0000000902847c24 */ /* 0x040fe4000f8e0203 */
[----:B------:R-:W-:Y:S04]  /*b540*/  IMAD.WIDE.U32 R2, R2, UR8, RZ ;  /* 0x0000000802027c25 */ /* 0x000fe8000f8e00ff */
[----:B------:R-:W-:Y:S01]  /*b550*/  IMAD.IADD R132, R3, 0x1, R132 ;  /* 0x0000000103847824 */ /* 0x000fe200078e0284 */
[C---:B------:R-:W-:Y:S04]  /*b560*/  LEA R168, P4, R2.reuse, R242, 0x1 ;  /* 0x000000f202a87211 */ /* 0x040fe800078808ff */
[----:B------:R-:W-:Y:S02]  /*b570*/  LEA.HI.X R169, R2, R241, R132, 0x1, P4 ;  /* 0x000000f102a97211 */ /* 0x000fe400020f0c84 */
        /* <DEDUP_REMOVED lines=10> */
[C---:B------:R-:W-:Y:S04]  /*b620*/  IMAD.WIDE.U32 R172, R2.reuse, UR8, RZ ;  /* 0x0000000802ac7c25 */ /* 0x040fe8000f8e00ff */
[----:B------:R-:W-:Y:S04]  /*b630*/  IMAD R3, R3, UR8, RZ ;  /* 0x0000000803037c24 */ /* 0x000fe8000f8e02ff */
[----:B------:R-:W-:Y:S01]  /*b640*/  IMAD R3, R2, UR9, R3 ;  /* 0x0000000902037c24 */ /* 0x000fe2000f8e0203 */
[C---:B------:R-:W-:Y:S03]  /*b650*/  LEA R2, P4, R172.reuse, R242, 0x1 ;  /* 0x000000f2ac027211 */ /* 0x040fe600078808ff */
[----:B------:R-:W-:Y:S05]  /*b660*/  IMAD.IADD R3, R173, 0x1, R3 ;  /* 0x00000001ad037824 */ /* 0x000fea00078e0203 */
[----:B------:R-:W-:Y:S02]  /*b670*/  LEA.HI.X R3, R172, R241, R3, 0x1, P4 ;  /* 0x000000f1ac037211 */ /* 0x000fe400020f0c03 */
[----:B------:R-:W-:Y:S11]  /*b680*/  PLOP3.LUT P4, PT, PT, PT, UP0, 0x80, 0x0 ;  /* 0x000000000000781c */ /* 0x000ff60003f8f008 */
[----:B------:R-:W-:Y:S02]  /*b690*/  @!UPT UIADD3 URZ, URZ, URZ, URZ ;  /* 0x0000003f3f3ff290 */ /* 0x000fe4000fffe03f */
[----:B------:R-:W-:Y:S05]  /*b6a0*/  @P4 BRA `(.L_x_919) ;  /* 0xffffffdc00cc4947 */ /* 0x000fea000383ffff */
.L_x_918:
[----:B------:R2:W3:Y:S01]  /*b6b0*/  LDL.S16 R217, [R1+0x68] ;  /* 0x0000680001d97983 */ /* 0x0004e20000100600 */
[----:B-1----:R-:W-:Y:S01]  /*b6c0*/  FMNMX.FTZ R3, R4, R0, !PT ;  /* 0x0000000004037209 */ /* 0x002fe20007810000 */
[----:B------:R-:W-:Y:S01]  /*b6d0*/  USHF.L.U32 UR29, UR38, 0x1, URZ ;  /* 0x00000001261d7899 */ /* 0x000fe2000800063f */
[----:B------:R-:W-:Y:S01]  /*b6e0*/  FMNMX.FTZ R2, R6, R133, !PT ;  /* 0x0000008506027209 */ /* 0x000fe20007810000 */
[----:B------:R2:W4:Y:S01]  /*b6f0*/  LDL.S16 R216, [R1+0x64] ;  /* 0x0000640001d87983 */ /* 0x0005220000100600 */
[----:B------:R-:W-:Y:S01]  /*b700*/  FMNMX.FTZ R3, R5, R3, !PT ;  /* 0x0000000305037209 */ /* 0x000fe20007810000 */
[----:B------:R-:W-:Y:S01]  /*b710*/  UIADD3 UR14, UR33, -0x4498517b, URZ ;  /* 0xbb67ae85210e7890 */ /* 0x000fe2000fffe03f */
[----:B------:R-:W-:Y:S01]  /*b720*/  FMNMX.FTZ R2, R7, R2, !PT ;  /* 0x0000000207027209 */ /* 0x000fe20007810000 */
[----:B------:R-:W-:Y:S01]  /*b730*/  ULOP3.LUT UR19, UR29, UR33, URZ, 0x3c, !UPT ;  /* 0x000000211d137292 */ /* 0x000fe2000f8e3c3f */
[----:B------:R-:W-:Y:S01]  /*b740*/  FMNMX.FTZ R132, R8, R3, !PT ;  /* 0x0000000308847209 */ /* 0x000fe20007810000 */
[----:B------:R-:W-:Y:S01]  /*b750*/  UIADD3 UR13, UR32, -0x61c88647, URZ ;  /* 0x9e3779b9200d7890 */ /* 0x000fe2000fffe03f */
[----:B------:R-:W-:Y:S01]  /*b760*/  FMNMX.FTZ R2, R10, R2, !PT ;  /* 0x000000020a027209 */ /* 0x000fe20007810000 */
[----:B------:R-:W-:Y:S01]  /*b770*/  UIADD3 UR26, UR33, 0x32370b8f, URZ ;  /* 0x32370b8f211a7890 */ /* 0x000fe2000fffe03f */
[----:B------:R-:W-:Y:S01]  /*b780*/  FMNMX.FTZ R132, R9, R132, !PT ;  /* 0x0000008409847209 */ /* 0x000fe20007810000 */
[----:B------:R-:W-:Y:S01]  /*b790*/  UIADD3 UR27, UR32, -0x255992d5, URZ ;  /* 0xdaa66d2b201b7890 */ /* 0x000fe2000fffe03f */
        /* <DEDUP_REMOVED lines=17> */
[----:B------:R-:W-:Y:S01]  /*b8b0*/  ULOP3.LUT UR29, UR29, UR33, URZ, 0x3c, !UPT ;  /* 0x000000211d1d7292 */ /* 0x000fe2000f8e3c3f */
        /* <DEDUP_REMOVED lines=15> */
[----:B------:R-:W-:Y:S03]  /*b9b0*/  FMNMX.FTZ R3, R35, R2, !PT ;  /* 0x0000000223037209 */ /* 0x000fe60007810000 */
[----:B------:R-:W1:Y:S08]  /*b9c0*/  SHFL.BFLY PT, R2, R132, 0x2, 0x1f ;  /* 0x0c401f0084027f89 */ /* 0x000e7000000e0000 */
[----:B------:R-:W5:Y:S01]  /*b9d0*/  SHFL.BFLY PT, R134, R3, 0x2, 0x1f ;  /* 0x0c401f0003867f89 */ /* 0x000f6200000e0000 */
[----:B-1----:R-:W-:Y:S02]  /*b9e0*/  FMNMX.FTZ R132, R132, R2, !PT ;  /* 0x0000000284847209 */ /* 0x002fe40007810000 */
[----:B-----5:R-:W-:Y:S05]  /*b9f0*/  FMNMX.FTZ R3, R3, R134, !PT ;  /* 0x0000008603037209 */ /* 0x020fea0007810000 */
[----:B------:R-:W1:Y:S08]  /*ba00*/  SHFL.BFLY PT, R2, R132, 0x1, 0x1f ;  /* 0x0c201f0084027f89 */ /* 0x000e7000000e0000 */
[----:B------:R-:W5:Y:S01]  /*ba10*/  SHFL.BFLY PT, R134, R3, 0x1, 0x1f ;  /* 0x0c201f0003867f89 */ /* 0x000f6200000e0000 */
[----:B-1----:R-:W-:Y:S04]  /*ba20*/  FMNMX.FTZ R132, R132, R2, !PT ;  /* 0x0000000284847209 */ /* 0x002fe80007810000 */
[C---:B------:R-:W-:Y:S01]  /*ba30*/  FSETP.NEU.FTZ.AND P2, PT, R132.reuse, -INF , PT ;  /* 0xff8000008400780b */ /* 0x040fe20003f5d000 */
[C---:B------:R-:W-:Y:S01]  /*ba40*/  FMUL.FTZ R135, R132.reuse, UR4 ;  /* 0x0000000484877c20 */ /* 0x040fe20008410000 */
[----:B-----5:R-:W-:Y:S01]  /*ba50*/  FMNMX.FTZ R3, R3, R134, !PT ;  /* 0x0000008603037209 */ /* 0x020fe20007810000 */
[----:B------:R-:W-:Y:S03]  /*ba60*/  FADD.FTZ R0, -R132, R0 ;  /* 0x0000000084007221 */ /* 0x000fe60000010100 */
[----:B------:R-:W-:Y:S01]  /*ba70*/  FSEL R135, R135, RZ, P2 ;  /* 0x000000ff87877208 */ /* 0x000fe20001000000 */
[C---:B------:R-:W-:Y:S01]  /*ba80*/  FMUL.FTZ R134, R3.reuse, UR4 ;  /* 0x0000000403867c20 */ /* 0x040fe20008410000 */
[C---:B------:R-:W-:Y:S01]  /*ba90*/  FSETP.NEU.FTZ.AND P0, PT, R3.reuse, -INF , PT ;  /* 0xff8000000300780b */ /* 0x040fe20003f1d000 */
[----:B------:R-:W-:Y:S01]  /*baa0*/  FMUL.FTZ R2, R0, UR4 ;  /* 0x0000000400027c20 */ /* 0x000fe20008410000 */
[----:B------:R-:W-:Y:S01]  /*bab0*/  FADD.FTZ R0, -R3, R133 ;  /* 0x0000008503007221 */ /* 0x000fe20000010100 */
[--C-:B------:R-:W-:Y:S01]  /*bac0*/  FFMA.FTZ R175, R12, UR4, -R135.reuse ;  /* 0x000000040caf7c23 */ /* 0x100fe20008010887 */
[--C-:B------:R-:W-:Y:S01]  /*bad0*/  FFMA.FTZ R176, R13, UR4, -R135.reuse ;  /* 0x000000040db07c23 */ /* 0x100fe20008010887 */
[--C-:B------:R-:W-:Y:S01]  /*bae0*/  FFMA.FTZ R172, R9, UR4, -R135.reuse ;  /* 0x0000000409ac7c23 */ /* 0x100fe20008010887 */
[----:B------:R-:W5:Y:S01]  /*baf0*/  LDL.64 R12, [R1+0x70] ;  /* 0x00007000010c7983 */ /* 0x000f620000100a00 */
        /* <DEDUP_REMOVED lines=12> */
[----:B------:R-:W-:Y:S01]  /*bbc0*/  FFMA.FTZ R223, R29, UR4, -R135 ;  /* 0x000000041ddf7c23 */ /* 0x000fe20008010887 */
[----:B------:R-:W-:Y:S01]  /*bbd0*/  FSEL R134, R134, RZ, P0 ;  /* 0x000000ff86867208 */ /* 0x000fe20000000000 */
[----:B------:R1:W-:Y:S01]  /*bbe0*/  MUFU.EX2 R135, R4 ;  /* 0x0000000400877308 */ /* 0x0003e20000000800 */
[----:B------:R-:W-:Y:S01]  /*bbf0*/  LOP3.LUT R5, R247, UR19, RZ, 0x3c, !PT ;  /* 0x00000013f7057c12 */ /* 0x000fe2000f8e3cff */
[----:B------:R-:W-:Y:S01]  /*bc00*/  FMUL.FTZ R0, R0, UR4 ;  /* 0x0000000400007c20 */ /* 0x000fe20008410000 */
[----:B------:R-:W-:Y:S01]  /*bc10*/  UIADD3 UR19, UR32, 0x3c6ef372, URZ ;  /* 0x3c6ef37220137890 */ /* 0x000fe2000fffe03f */
[--C-:B------:R-:W-:Y:S01]  /*bc20*/  FFMA.FTZ R6, R6, UR4, -R134.reuse ;  /* 0x0000000406067c23 */ /* 0x100fe20008010886 */
[--C-:B------:R-:W-:Y:S01]  /*bc30*/  FFMA.FTZ R133, R7, UR4, -R134.reuse ;  /* 0x0000000407857c23 */ /* 0x100fe20008010886 */
[--C-:B------:R-:W-:Y:S01]  /*bc40*/  FFMA.FTZ R181, R34, UR4, -R134.reuse ;  /* 0x0000000422b57c23 */ /* 0x100fe20008010886 */
[--C-:B------:R-:W-:Y:S03]  /*bc50*/  FFMA.FTZ R173, R14, UR4, -R134.reuse ;  /* 0x000000040ead7c23 */ /* 0x100fe60008010886 */
[----:B------:R-:W-:Y:S01]  /*bc60*/  MUFU.EX2 R189, R6 ;  /* 0x0000000600bd7308 */ /* 0x000fe20000000800 */
[--C-:B------:R-:W-:Y:S01]  /*bc70*/  FFMA.FTZ R174, R15, UR4, -R134.reuse ;  /* 0x000000040fae7c23 */ /* 0x100fe20008010886 */
[--C-:B------:R-:W-:Y:S01]  /*bc80*/  FFMA.FTZ R177, R18, UR4, -R134.reuse ;  /* 0x0000000412b17c23 */ /* 0x100fe20008010886 */
[--C-:B------:R-:W-:Y:S01]  /*bc90*/  FFMA.FTZ R178, R19, UR4, -R134.reuse ;  /* 0x0000000413b27c23 */ /* 0x100fe20008010886 */
[--C-:B------:R-:W-:Y:S01]  /*bca0*/  FFMA.FTZ R211, R22, UR4, -R134.reuse ;  /* 0x0000000416d37c23 */ /* 0x100fe20008010886 */
[--C-:B------:R-:W-:Y:S01]  /*bcb0*/  FFMA.FTZ R219, R26, UR4, -R134.reuse ;  /* 0x000000041adb7c23 */ /* 0x100fe20008010886 */
[--C-:B------:R-:W-:Y:S01]  /*bcc0*/  FFMA.FTZ R220, R27, UR4, -R134.reuse ;  /* 0x000000041bdc7c23 */ /* 0x100fe20008010886 */
[----:B------:R-:W-:Y:S03]  /*bcd0*/  FFMA.FTZ R170, R11, UR4, -R134 ;  /* 0x000000040baa7c23 */ /* 0x000fe60008010886 */
[----:B------:R-:W2:Y:S01]  /*bce0*/  MUFU.EX2 R2, R2 ;  /* 0x0000000200027308 */ /* 0x000ea20000000800 */
[----:B-1----:R-:W-:Y:S01]  /*bcf0*/  LOP3.LUT R4, R245, UR14, R246, 0x96, !PT ;  /* 0x0000000ef5047c12 */ /* 0x002fe2000f8e96f6 */
[----:B------:R-:W-:Y:S01]  /*bd00*/  UIADD3 UR14, UR33, 0x76cf5d0a, URZ ;  /* 0x76cf5d0a210e7890 */ /* 0x000fe2000fffe03f */
[--C-:B------:R-:W-:Y:S01]  /*bd10*/  FFMA.FTZ R225, R30, UR4, -R134.reuse ;  /* 0x000000041ee17c23 */ /* 0x100fe20008010886 */
[--C-:B------:R-:W-:Y:S01]  /*bd20*/  FFMA.FTZ R169, R10, UR4, -R134.reuse ;  /* 0x000000040aa97c23 */ /* 0x100fe20008010886 */
[--C-:B------:R-:W-:Y:S01]  /*bd30*/  FFMA.FTZ R212, R23, UR4, -R134.reuse ;  /* 0x0000000417d47c23 */ /* 0x100fe20008010886 */
[----:B------:R-:W-:Y:S04]  /*bd40*/  IMAD.WIDE.U32 R228, R4, -0x326172a9, RZ ;  /* 0xcd9e8d5704e47825 */ /* 0x000fe800078e00ff */
[--C-:B------:R-:W-:Y:S01]  /*bd50*/  FFMA.FTZ R226, R31, UR4, -R134.reuse ;  /* 0x000000041fe27c23 */ /* 0x100fe20008010886 */
[----:B------:R-:W1:Y:S01]  /*bd60*/  MUFU.EX2 R0, R0 ;  /* 0x0000000000007308 */ /* 0x000e620000000800 */
[----:B------:R-:W-:Y:S01]  /*bd70*/  FFMA.FTZ R134, R35, UR4, -R134 ;  /* 0x0000000423867c23 */ /* 0x000fe20008010886 */
[----:B------:R-:W-:Y:S03]  /*bd80*/  IMAD.WIDE.U32 R4, R5, -0x326172a9, RZ ;  /* 0xcd9e8d5705047825 */ /* 0x000fe600078e00ff */
[----:B------:R-:W-:Y:S05]  /*bd90*/  LOP3.LUT R7, R229, UR19, R4, 0x96, !PT ;  /* 0x00000013e5077c12 */ /* 0x000fea000f8e9604 */
[----:B------:R-:W3:Y:S01]  /*bda0*/  MUFU.EX2 R168, R168 ;  /* 0x000000a800a87308 */ /* 0x000ee20000000800 */
[C---:B--2---:R-:W-:Y:S01]  /*bdb0*/  FMUL.FTZ R32, R2.reuse, R136 ;  /* 0x0000008802207220 */ /* 0x044fe20000410000 */
[C---:B------:R-:W-:Y:S01]  /*bdc0*/  FMUL.FTZ R33, R2.reuse, R137 ;  /* 0x0000008902217220 */ /* 0x040fe20000410000 */
[C---:B------:R-:W-:Y:S01]  /*bdd0*/  FMUL.FTZ R4, R2.reuse, R164 ;  /* 0x000000a402047220 */ /* 0x040fe20000410000 */
[C---:B------:R-:W-:Y:S01]  /*bde0*/  FMUL.FTZ R16, R2.reuse, R152 ;  /* 0x0000009802107220 */ /* 0x040fe20000410000 */
[----:B------:R2:W2:Y:S01]  /*bdf0*/  LDL.S16 R164, [R1+0x6c] ;  /* 0x00006c0001a47983 */ /* 0x0004a20000100600 */
[C---:B------:R-:W-:Y:S01]  /*be00*/  FMUL.FTZ R24, R2.reuse, R144 ;  /* 0x0000009002187220 */ /* 0x040fe20000410000 */
[C---:B------:R-:W-:Y:S01]  /*be10*/  FMUL.FTZ R28, R2.reuse, R140 ;  /* 0x0000008c021c7220 */ /* 0x040fe20000410000 */
[----:B------:R-:W-:Y:S01]  /*be20*/  FMUL.FTZ R29, R2, R141 ;  /* 0x0000008d021d7220 */ /* 0x000fe20000410000 */
[----:B------:R-:W-:Y:S01]  /*be30*/  IMAD.WIDE.U32 R140, R7, -0x2daee0ad, RZ ;  /* 0xd2511f53078c7825 */ /* 0x000fe200078e00ff */
[----:B------:R3:W5:Y:S03]  /*be40*/  MUFU.EX2 R144, R133 ;  /* 0x0000008500907308 */ /* 0x0007660000000800 */
[----:B-1----:R-:W-:Y:S01]  /*be50*/  FMUL.FTZ R34, R0, R138 ;  /* 0x0000008a00227220 */ /* 0x002fe20000410000 */
        /* <DEDUP_REMOVED lines=116> */
[----:B---3--:R-:W-:Y:S01]  /*c5a0*/  F2FP.BF16.F32.PACK_AB R133, R168, R135 ;  /* 0x00000087a885723e */ /* 0x008fe200000010ff */
[----:B------:R1:W-:Y:S10]  /*c5b0*/  MUFU.EX2 R149, R169 ;  /* 0x000000a900957308 */ /* 0x0003f40000000800 */
[----:B------:R3:W4:Y:S10]  /*c5c0*/  MUFU.EX2 R148, R171 ;  /* 0x000000ab00947308 */ /* 0x0007340000000800 */
[----:B------:R-:W-:Y:S01]  /*c5d0*/  MUFU.EX2 R181, R181 ;  /* 0x000000b500b57308 */ /* 0x000fe20000000800 */
[----:B-1----:R-:W-:Y:S09]  /*c5e0*/  IMAD.U32 R169, RZ, RZ, UR5 ;  /* 0x00000005ffa97e24 */ /* 0x002ff2000f8e00ff */
[----:B------:R-:W-:Y:S01]  /*c5f0*/  MUFU.EX2 R134, R134 ;  /* 0x0000008600867308 */ /* 0x000fe20000000800 */
[--C-:B-----5:R-:W-:Y:S01]  /*c600*/  LOP3.LUT R6, R5, UR13, R12.reuse, 0x96, !PT ;  /* 0x0000000d05067c12 */ /* 0x120fe2000f8e960c */
[----:B------:R-:W-:Y:S02]  /*c610*/  IMAD.MOV.U32 R160, RZ, RZ, R12 ;  /* 0x000000ffffa07224 */ /* 0x000fe400078e000c */
[C---:B------:R-:W-:Y:S01]  /*c620*/  FMUL.FTZ R5, R2.reuse, R165 ;  /* 0x000000a502057220 */ /* 0x040fe20000410000 */
[----:B------:R-:W-:Y:S02]  /*c630*/  IMAD.MOV.U32 R161, RZ, RZ, R13 ;  /* 0x000000ffffa17224 */ /* 0x000fe400078e000d */
[----:B------:R-:W-:Y:S01]  /*c640*/  FMUL.FTZ R12, R2, R156 ;  /* 0x0000009c020c7220 */ /* 0x000fe20000410000 */
[----:B------:R-:W-:Y:S04]  /*c650*/  IMAD.WIDE.U32 R136, R6, -0x2daee0ad, RZ ;  /* 0xd2511f5306887825 */ /* 0x000fe800078e00ff */
[C---:B------:R-:W-:Y:S01]  /*c660*/  FMUL.FTZ R13, R2.reuse, R157 ;  /* 0x0000009d020d7220 */ /* 0x040fe20000410000 */
[----:B------:R-:W-:Y:S01]  /*c670*/  FFMA.FTZ R2, R2, R248, R135 ;  /* 0x000000f802027223 */ /* 0x000fe20000010087 */
[C---:B------:R-:W-:Y:S01]  /*c680*/  FMUL.FTZ R6, R0.reuse, R166 ;  /* 0x000000a600067220 */ /* 0x040fe20000410000 */
[----:B------:R-:W-:Y:S01]  /*c690*/  LOP3.LUT R137, R137, UR14, R244, 0x96, !PT ;  /* 0x0000000e89897c12 */ /* 0x000fe2000f8e96f4 */
[----:B------:R-:W-:Y:S01]  /*c6a0*/  FFMA.FTZ R0, R0, R243, R189 ;  /* 0x000000f300007223 */ /* 0x000fe200000100bd */
[----:B------:R-:W-:Y:S01]  /*c6b0*/  LOP3.LUT R141, R141, UR26, R136, 0x96, !PT ;  /* 0x0000001a8d8d7c12 */ /* 0x000fe2000f8e9688 */
[----:B------:R-:W-:Y:S01]  /*c6c0*/  FADD.FTZ R135, R168, R2 ;  /* 0x00000002a8877221 */ /* 0x000fe20000010000 */
[C---:B------:R-:W-:Y:S01]  /*c6d0*/  F2FP.BF16.F32.PACK_AB R2, R144.reuse, R189 ;  /* 0x000000bd9002723e */ /* 0x040fe200000010ff */
[----:B------:R-:W-:Y:S04]  /*c6e0*/  IMAD.WIDE.U32 R136, R137, -0x326172a9, RZ ;  /* 0xcd9e8d5789887825 */ /* 0x000fe800078e00ff */
[----:B------:R-:W-:Y:S01]  /*c6f0*/  FADD.FTZ R0, R144, R0 ;  /* 0x0000000090007221 */ /* 0x000fe20000010000 */
[----:B---3--:R-:W-:Y:S01]  /*c700*/  IMAD.MOV.U32 R171, RZ, RZ, R161 ;  /* 0x000000ffffab7224 */ /* 0x008fe200078e00a1 */
[----:B------:R-:W-:Y:S01]  /*c710*/  LOP3.LUT R138, R137, UR27, R228, 0x96, !PT ;  /* 0x0000001b898a7c12 */ /* 0x000fe2000f8e96e4 */
[--C-:B----4-:R-:W-:Y:S01]  /*c720*/  FADD.FTZ R137, R148, R135.reuse ;  /* 0x0000008794897221 */ /* 0x110fe20000010000 */
[----:B------:R-:W-:Y:S03]  /*c730*/  PRMT R135, R133, 0x7632, R135 ;  /* 0x0000763285877816 */ /* 0x000fe60000000087 */
[----:B------:R-:W-:Y:S05]  /*c740*/  IMAD.WIDE.U32 R138, R138, -0x2daee0ad, RZ ;  /* 0xd2511f538a8a7825 */ /* 0x000fea00078e00ff */
[----:B------:R-:W-:Y:S01]  /*c750*/  LOP3.LUT R144, R139, UR24, R140, 0x96, !PT ;  /* 0x000000188b907c12 */ /* 0x000fe2000f8e968c */
[----:B------:R-:W-:Y:S01]  /*c760*/  IMAD.WIDE.U32 R140, R141, -0x326172a9, RZ ;  /* 0xcd9e8d578d8c7825 */ /* 0x000fe200078e00ff */
[----:B------:R-:W1:Y:S03]  /*c770*/  MUFU.EX2 R139, R172 ;  /* 0x000000ac008b7308 */ /* 0x000e660000000800 */
[----:B------:R-:W-:Y:S01]  /*c780*/  IMAD.WIDE.U32 R144, R144, -0x326172a9, RZ ;  /* 0xcd9e8d5790907825 */ /* 0x000fe200078e00ff */
[----:B------:R-:W-:Y:S04]  /*c790*/  LOP3.LUT R146, R141, UR25, R136, 0x96, !PT ;  /* 0x000000198d927c12 */ /* 0x000fe8000f8e9688 */
[----:B------:R-:W-:Y:S01]  /*c7a0*/  LOP3.LUT R154, R145, UR23, R140, 0x96, !PT ;  /* 0x00000017919a7c12 */ /* 0x000fe2000f8e968c */
[----:B------:R-:W-:Y:S01]  /*c7b0*/  IMAD.WIDE.U32 R146, R146, -0x2daee0ad, RZ ;  /* 0xd2511f5392927825 */ /* 0x000fe200078e00ff */
[----:B------:R-:W3:Y:S03]  /*c7c0*/  MUFU.EX2 R141, R170 ;  /* 0x000000aa008d7308 */ /* 0x000ee60000000800 */
[----:B------:R-:W-:Y:S01]  /*c7d0*/  IMAD.WIDE.U32 R154, R154, -0x2daee0ad, RZ ;  /* 0xd2511f539a9a7825 */ /* 0x000fe200078e00ff */
[----:B------:R-:W-:Y:S03]  /*c7e0*/  LOP3.LUT R142, R147, UR22, R138, 0x96, !PT ;  /* 0x00000016938e7c12 */ /* 0x000fe6000f8e968a */
[----:B------:R-:W-:Y:S01]  /*c7f0*/  FADD.FTZ R138, R149, R0 ;  /* 0x00000000958a7221 */ /* 0x000fe20000010000 */
[C---:B-1----:R-:W-:Y:S01]  /*c800*/  F2FP.BF16.F32.PACK_AB R140, R139.reuse, R148 ;  /* 0x000000948b8c723e */ /* 0x042fe200000010ff */
[----:B------:R-:W-:Y:S01]  /*c810*/  FADD.FTZ R137, R139, R137 ;  /* 0x000000898b897221 */ /* 0x000fe20000010000 */
[----:B------:R-:W-:Y:S01]  /*c820*/  IMAD.WIDE.U32 R142, R142, -0x326172a9, RZ ;  /* 0xcd9e8d578e8e7825 */ /* 0x000fe200078e00ff */
[----:B------:R-:W1:Y:S04]  /*c830*/  MUFU.EX2 R139, R175 ;  /* 0x000000af008b7308 */ /* 0x000e680000000800 */
[----:B------:R-:W-:Y:S02]  /*c840*/  LOP3.LUT R136, R143, UR21, R144, 0x96, !PT ;  /* 0x000000158f887c12 */ /* 0x000fe4000f8e9690 */
[C---:B---3--:R-:W-:Y:S04]  /*c850*/  F2FP.BF16.F32.PACK_AB R147, R141.reuse, R149 ;  /* 0x000000958d93723e */ /* 0x048fe800000010ff */
[----:B------:R-:W3:Y:S01]  /*c860*/  MUFU.EX2 R145, R176 ;  /* 0x000000b000917308 */ /* 0x000ee20000000800 */
[----:B------:R-:W-:Y:S01]  /*c870*/  LOP3.LUT R0, R136, 0xff, RZ, 0xc0, !PT ;  /* 0x000000ff88007812 */ /* 0x000fe200078ec0ff */
[----:B------:R-:W-:Y:S01]  /*c880*/  FADD.FTZ R138, R141, R138 ;  /* 0x0000008a8d8a7221 */ /* 0x000fe20000010000 */
[----:B------:R-:W-:Y:S02]  /*c890*/  IMAD.MOV.U32 R170, RZ, RZ, R160 ;  /* 0x000000ffffaa7224 */ /* 0x000fe400078e00a0 */
[----:B------:R-:W-:Y:S01]  /*c8a0*/  ISETP.LE.U32.AND P0, PT, R0, UR5, PT ;  /* 0x0000000500007c0c */ /* 0x000fe2000bf03070 */
[----:B-1----:R-:W-:Y:S01]  /*c8b0*/  FADD.FTZ R137, R139, R137 ;  /* 0x000000898b897221 */ /* 0x002fe20000010000 */
[C---:B---3--:R-:W-:Y:S11]  /*c8c0*/  F2FP.BF16.F32.PACK_AB R0, R145.reuse, R139 ;  /* 0x0000008b9100723e */ /* 0x048ff600000010ff */
[----:B------:R-:W-:Y:S01]  /*c8d0*/  @!P0 HFMA2.BF16_V2 R217, -RZ.H0_H0, RZ.H0_H0, -R133.H0_H0 ;  /* 0x200000ffffd98231 */ /* 0x000fe20000340985 */
[----:B------:R-:W-:Y:S01]  /*c8e0*/  MUFU.EX2 R139, R174 ;  /* 0x000000ae008b7308 */ /* 0x000fe20000000800 */
[----:B------:R-:W-:Y:S01]  /*c8f0*/  FADD.FTZ R145, R145, R137 ;  /* 0x0000008991917221 */ /* 0x000fe20000010000 */
[----:B------:R-:W-:Y:S02]  /*c900*/  PRMT R137, R133, 0x5410, R135 ;  /* 0x0000541085897816 */ /* 0x000fe40000000087 */
[----:B------:R-:W-:Y:S01]  /*c910*/  @!P0 STL.S16 [R1+0x68], R217 ;  /* 0x000068d901008387 */ /* 0x000fe20000100600 */
[----:B------:R-:W-:Y:S03]  /*c920*/  PRMT R141, R217, 0x7610, R141 ;  /* 0x00007610d98d7816 */ /* 0x000fe6000000008d */
[----:B------:R3:W4:Y:S01]  /*c930*/  LDL.S16 R152, [R1+0x60] ;  /* 0x0000600001987983 */ /* 0x0007220000100600 */
[----:B------:R-:W-:Y:S02]  /*c940*/  @!P0 PRMT R133, R141, 0x5410, RZ ;  /* 0x000054108d858816 */ /* 0x000fe400000000ff */
[----:B------:R1:W5:Y:S01]  /*c950*/  MUFU.EX2 R141, R173 ;  /* 0x000000ad008d7308 */ /* 0x0003620000000800 */
[----:B------:R3:W3:Y:S04]  /*c960*/  LDL.S16 R150, [R1+0x5c] ;  /* 0x00005c0001967983 */ /* 0x0006e80000100600 */
[----:B------:R2:W-:Y:S04]  /*c970*/  STG.E.U16 desc[UR30][R214.64], R133 ;  /* 0x00000085d6007986 */ /* 0x0005e8000c10151e */
[----:B-1----:R-:W-:Y:S01]  /*c980*/  LDSM.16.MT88.4 R172, [R186+0x11800] ;  /* 0x01180000baac783b */ /* 0x002fe20000004200 */
[----:B-----5:R-:W-:Y:S02]  /*c990*/  F2FP.BF16.F32.PACK_AB R153, R139, R141 ;  /* 0x0000008d8b99723e */ /* 0x020fe400000010ff */
[----:B--2---:R-:W-:Y:S04]  /*c9a0*/  LOP3.LUT R133, R136, 0xffff, RZ, 0xc0, !PT ;  /* 0x0000ffff88857812 */ /* 0x004fe800078ec0ff */
[----:B------:R-:W-:Y:S04]  /*c9b0*/  SHF.R.U32.HI R133, RZ, 0x8, R133 ;  /* 0x00000008ff857819 */ /* 0x000fe80000011685 */
[----:B------:R-:W-:Y:S04]  /*c9c0*/  LOP3.LUT R133, R133, 0xffff, RZ, 0xc0, !PT ;  /* 0x0000ffff85857812 */ /* 0x000fe800078ec0ff */
[----:B------:R-:W-:Y:S02]  /*c9d0*/  ISETP.LE.U32.AND P4, PT, R133, UR5, PT ;  /* 0x0000000585007c0c */ /* 0x000fe4000bf83070 */
[--C-:B------:R-:W-:Y:S02]  /*c9e0*/  SHF.R.U32.HI R133, RZ, 0x10, R136.reuse ;  /* 0x00000010ff857819 */ /* 0x100fe40000011688 */
[----:B------:R-:W-:Y:S02]  /*c9f0*/  SHF.R.U32.HI R136, RZ, 0x18, R136 ;  /* 0x00000018ff887819 */ /* 0x000fe40000011688 */
[----:B------:R-:W-:Y:S02]  /*ca00*/  LOP3.LUT R133, R133, 0xff, RZ, 0xc0, !PT ;  /* 0x000000ff85857812 */ /* 0x000fe400078ec0ff */
[----:B------:R-:W-:Y:S02]  /*ca10*/  ISETP.LE.U32.AND P2, PT, R136, UR5, PT ;  /* 0x0000000588007c0c */ /* 0x000fe4000bf43070 */
[----:B------:R-:W-:Y:S03]  /*ca20*/  ISETP.LE.U32.AND P3, PT, R133, UR5, PT ;  /* 0x0000000585007c0c */ /* 0x000fe6000bf63070 */
[----:B------:R-:W-:Y:S05]  /*ca30*/  @!P4 HFMA2.BF16_V2 R216, -RZ.H0_H0, RZ.H0_H0, -R135.H0_H0 ;  /* 0x200000ffffd8c231 */ /* 0x000fea0000340987 */
[----:B------:R1:W-:Y:S01]  /*ca40*/  @!P4 STL.S16 [R1+0x64], R216 ;  /* 0x000064d80100c387 */ /* 0x0003e20000100600 */
[----:B------:R-:W-:Y:S04]  /*ca50*/  PRMT R133, R216, 0x7610, R133 ;  /* 0x00007610d8857816 */ /* 0x000fe80000000085 */
[----:B------:R-:W-:Y:S01]  /*ca60*/  @!P4 PRMT R135, R133, 0x5410, RZ ;  /* 0x000054108587c816 */ /* 0x000fe200000000ff */
[----:B------:R-:W-:Y:S02]  /*ca70*/  @!P3 HFMA2.BF16_V2 R164, -RZ.H0_H0, RZ.H0_H0, -R2.H0_H0 ;  /* 0x200000ffffa4b231 */ /* 0x000fe40000340902 */
[----:B------:R-:W-:Y:S02]  /*ca80*/  FADD.FTZ R133, R141, R138 ;  /* 0x0000008a8d857221 */ /* 0x000fe40000010000 */
[----:B------:R2:W-:Y:S01]  /*ca90*/  STG.E.U16 desc[UR30][R214.64+0x2], R135 ;  /* 0x00000287d6007986 */ /* 0x0005e2000c10151e */
[----:B------:R-:W-:Y:S01]  /*caa0*/  PRMT R136, R164, 0x7610, R136 ;  /* 0x00007610a4887816 */ /* 0x000fe20000000088 */
[--C-:B------:R-:W-:Y:S01]  /*cab0*/  FADD.FTZ R139, R139, R133.reuse ;  /* 0x000000858b8b7221 */ /* 0x100fe20000010000 */
[----:B------:R-:W-:Y:S01]  /*cac0*/  PRMT R133, R140, 0x7610, R133 ;  /* 0x000076108c857816 */ /* 0x000fe20000000085 */
[----:B------:R-:W-:Y:S04]  /*cad0*/  @!P3 STL.S16 [R1+0x6c], R164 ;  /* 0x00006ca40100b387 */ /* 0x000fe80000100600 */
[----:B------:R3:W5:Y:S01]  /*cae0*/  LDL.S16 R148, [R1+0x54] ;  /* 0x0000540001947983 */ /* 0x0007620000100600 */
[----:B-1----:R-:W-:Y:S04]  /*caf0*/  IADD3 R216, P0, R214, UR10, RZ ;  /* 0x0000000ad6d87c10 */ /* 0x002fe8000ff1e0ff */
[----:B------:R-:W-:Y:S02]  /*cb00*/  IADD3.X R217, R215, UR11, RZ, P0, !PT ;  /* 0x0000000bd7d97c10 */ /* 0x000fe400087fe4ff */
[C---:B--2---:R-:W-:Y:S04]  /*cb10*/  PRMT R135, R2.reuse, 0x7632, R135 ;  /* 0x0000763202877816 */ /* 0x044fe80000000087 */
[----:B------:R-:W-:Y:S02]  /*cb20*/  PRMT R138, R2, 0x5410, R135 ;  /* 0x00005410028a7816 */ /* 0x000fe40000000087 */
[----:B------:R-:W-:Y:S02]  /*cb30*/  @!P3 PRMT R2, R136, 0x5410, RZ ;  /* 0x000054108802b816 */ /* 0x000fe400000000ff */
[----:B------:R2:W2:Y:S04]  /*cb40*/  LDL.S16 R136, [R1+0x48] ;  /* 0x0000480001887983 */ /* 0x0004a80000100600 */
[----:B------:R1:W-:Y:S02]  /*cb50*/  STG.E.U16 desc[UR30][R216.64], R2 ;  /* 0x00000002d8007986 */ /* 0x0003e4000c10151e */
[----:B-1----:R-:W-:Y:S04]  /*cb60*/  LOP3.LUT R2, R142, 0xff, RZ, 0xc0, !PT ;  /* 0x000000ff8e027812 */ /* 0x002fe800078ec0ff */
[----:B------:R-:W-:Y:S02]  /*cb70*/  ISETP.LE.U32.AND P0, PT, R2, UR5, PT ;  /* 0x0000000502007c0c */ /* 0x000fe4000bf03070 */
[----:B------:R-:W-:Y:S02]  /*cb80*/  PRMT R2, R140, 0x7632, R2 ;  /* 0x000076328c027816 */ /* 0x000fe40000000002 */
[----:B------:R-:W-:Y:S01]  /*cb90*/  MUFU.EX2 R140, R178 ;  /* 0x000000b2008c7308 */ /* 0x000fe20000000800 */
[----:B----4-:R-:W-:Y:S08]  /*cba0*/  @!P2 HFMA2.BF16_V2 R152, -RZ.H0_H0, RZ.H0_H0, -R135.H0_H0 ;  /* 0x200000ffff98a231 */ /* 0x010ff00000340987 */
[----:B---3--:R-:W-:Y:S01]  /*cbb0*/  @!P0 HFMA2.BF16_V2 R150, -RZ.H0_H0, RZ.H0_H0, -R133.H0_H0 ;  /* 0x200000ffff968231 */ /* 0x008fe20000340985 */
[----:B------:R1:W-:Y:S01]  /*cbc0*/  @!P2 STL.S16 [R1+0x60], R152 ;  /* 0x000060980100a387 */ /* 0x0003e20000100600 */
[----:B------:R-:W-:Y:S03]  /*cbd0*/  PRMT R141, R152, 0x7610, R141 ;  /* 0x00007610988d7816 */ /* 0x000fe6000000008d */
[----:B------:R3:W-:Y:S01]  /*cbe0*/  @!P0 STL.S16 [R1+0x5c], R150 ;  /* 0x00005c9601008387 */ /* 0x0007e20000100600 */
[----:B------:R-:W-:Y:S02]  /*cbf0*/  PRMT R149, R150, 0x7610, R149 ;  /* 0x0000761096957816 */ /* 0x000fe40000000095 */
[----:B------:R-:W-:Y:S01]  /*cc00*/  @!P2 PRMT R135, R141, 0x5410, RZ ;  /* 0x000054108d87a816 */ /* 0x000fe200000000ff */
[----:B------:R4:W4:Y:S01]  /*cc10*/  LDL.S16 R159, [R1+0x58] ;  /* 0x00005800019f7983 */ /* 0x0009220000100600 */
[----:B------:R-:W-:Y:S02]  /*cc20*/  PRMT R141, R133, 0x5410, R2 ;  /* 0x00005410858d7816 */ /* 0x000fe40000000002 */
[----:B------:R-:W-:Y:S01]  /*cc30*/  @!P0 PRMT R133, R149, 0x5410, RZ ;  /* 0x0000541095858816 */ /* 0x000fe200000000ff */
[----:B------:R-:W-:Y:S01]  /*cc40*/  STG.E.U16 desc[UR30][R216.64+0x2], R135 ;  /* 0x00000287d8007986 */ /* 0x000fe2000c10151e */
[----:B------:R-:W-:Y:S03]  /*cc50*/  MUFU.EX2 R149, R179 ;  /* 0x000000b300957308 */ /* 0x000fe60000000800 */
[----:B------:R3:W-:Y:S07]  /*cc60*/  STG.E.U16 desc[UR30][R214.64+0x10], R133 ;  /* 0x00001085d6007986 */ /* 0x0007ee000c10151e */
[----:B-1----:R1:W5:Y:S01]  /*cc70*/  MUFU.EX2 R152, R177 ;  /* 0x000000b100987308 */ /* 0x0023620000000800 */
[----:B---3--:R3:W3:Y:S04]  /*cc80*/  LDL.S16 R150, [R1+0x44] ;  /* 0x0000440001967983 */ /* 0x0086e80000100600 */
[----:B-1----:R-:W-:Y:S01]  /*cc90*/  LDSM.16.MT88.4 R176, [R183+0x13800] ;  /* 0x01380000b7b0783b */ /* 0x002fe20000004200 */
[----:B------:R-:W-:Y:S04]  /*cca0*/  LOP3.LUT R133, R142, 0xffff, RZ, 0xc0, !PT ;  /* 0x0000ffff8e857812 */ /* 0x000fe800078ec0ff */
[----:B------:R-:W-:Y:S04]  /*ccb0*/  SHF.R.U32.HI R133, RZ, 0x8, R133 ;  /* 0x00000008ff857819 */ /* 0x000fe80000011685 */
[----:B------:R-:W-:Y:S04]  /*ccc0*/  LOP3.LUT R133, R133, 0xffff, RZ, 0xc0, !PT ;  /* 0x0000ffff85857812 */ /* 0x000fe800078ec0ff */
[----:B------:R-:W-:Y:S02]  /*ccd0*/  ISETP.LE.U32.AND P2, PT, R133, UR5, PT ;  /* 0x0000000585007c0c */ /* 0x000fe4000bf43070 */
[--C-:B------:R-:W-:Y:S04]  /*cce0*/  SHF.R.U32.HI R133, RZ, 0x10, R142.reuse ;  /* 0x00000010ff857819 */ /* 0x100fe8000001168e */
[----:B------:R-:W-:Y:S04]  /*ccf0*/  LOP3.LUT R133, R133, 0xff, RZ, 0xc0, !PT ;  /* 0x000000ff85857812 */ /* 0x000fe800078ec0ff */
[----:B------:R-:W-:Y:S02]  /*cd00*/  ISETP.LE.U32.AND P0, PT, R133, UR5, PT ;  /* 0x0000000585007c0c */ /* 0x000fe4000bf03070 */
[----:B------:R-:W-:Y:S01]  /*cd10*/  SHF.R.U32.HI R133, RZ, 0x18, R142 ;  /* 0x00000018ff857819 */ /* 0x000fe2000001168e */
[----:B-----5:R-:W-:Y:S05]  /*cd20*/  @!P2 HFMA2.BF16_V2 R148, -RZ.H0_H0, RZ.H0_H0, -R2.H0_H0 ;  /* 0x200000ffff94a231 */ /* 0x020fea0000340902 */
[----:B------:R1:W-:Y:S01]  /*cd30*/  @!P2 STL.S16 [R1+0x54], R148 ;  /* 0x000054940100a387 */ /* 0x0003e20000100600 */
[----:B------:R-:W-:Y:S04]  /*cd40*/  PRMT R135, R148, 0x7610, R135 ;  /* 0x0000761094877816 */ /* 0x000fe80000000087 */
[----:B------:R-:W-:Y:S01]  /*cd50*/  @!P2 PRMT R2, R135, 0x5410, RZ ;  /* 0x000054108702a816 */ /* 0x000fe200000000ff */
[----:B------:R-:W-:Y:S01]  /*cd60*/  FADD.FTZ R135, R152, R139 ;  /* 0x0000008b98877221 */ /* 0x000fe20000010000 */
[----:B------:R-:W-:Y:S02]  /*cd70*/  ISETP.LE.U32.AND P2, PT, R133, UR5, PT ;  /* 0x0000000585007c0c */ /* 0x000fe4000bf43070 */
[C---:B------:R-:W-:Y:S01]  /*cd80*/  PRMT R133, R147.reuse, 0x7632, R133 ;  /* 0x0000763293857816 */ /* 0x040fe20000000085 */
[----:B------:R5:W-:Y:S01]  /*cd90*/  STG.E.U16 desc[UR30][R214.64+0x12], R2 ;  /* 0x00001202d6007986 */ /* 0x000be2000c10151e */
[C---:B------:R-:W-:Y:S01]  /*cda0*/  F2FP.BF16.F32.PACK_AB R152, R140.reuse, R152 ;  /* 0x000000988c98723e */ /* 0x040fe200000010ff */
[--C-:B------:R-:W-:Y:S01]  /*cdb0*/  FADD.FTZ R158, R140, R135.reuse ;  /* 0x000000878c9e7221 */ /* 0x100fe20000010000 */
[----:B------:R-:W-:Y:S01]  /*cdc0*/  PRMT R135, R0, 0x7632, R135 ;  /* 0x0000763200877816 */ /* 0x000fe20000000087 */
[----:B-1----:R-:W1:Y:S01]  /*cdd0*/  MUFU.EX2 R148, R180 ;  /* 0x000000b400947308 */ /* 0x002e620000000800 */
[----:B-----5:R-:W-:Y:S04]  /*cde0*/  PRMT R2, R147, 0x7610, R2 ;  /* 0x0000761093027816 */ /* 0x020fe80000000002 */
[----:B------:R-:W-:Y:S01]  /*cdf0*/  PRMT R140, R2, 0x5410, R133 ;  /* 0x00005410028c7816 */ /* 0x000fe20000000085 */
[----:B--2---:R-:W-:Y:S01]  /*ce00*/  @!P0 HFMA2.BF16_V2 R136, -RZ.H0_H0, RZ.H0_H0, -R2.H0_H0 ;  /* 0x200000ffff888231 */ /* 0x004fe20000340902 */
[----:B-1----:R-:W-:Y:S04]  /*ce10*/  F2FP.BF16.F32.PACK_AB R151, R148, R149 ;  /* 0x000000959497723e */ /* 0x002fe800000010ff */
[----:B------:R-:W-:Y:S01]  /*ce20*/  PRMT R163, R136, 0x7610, R163 ;  /* 0x0000761088a37816 */ /* 0x000fe200000000a3 */
[----:B------:R1:W-:Y:S03]  /*ce30*/  @!P0 STL.S16 [R1+0x48], R136 ;  /* 0x0000488801008387 */ /* 0x0003e60000100600 */
[----:B------:R-:W-:Y:S05]  /*ce40*/  @!P0 PRMT R2, R163, 0x5410, RZ ;  /* 0x00005410a3028816 */ /* 0x000fea00000000ff */
[----:B------:R2:W-:Y:S01]  /*ce50*/  STG.E.U16 desc[UR30][R216.64+0x10], R2 ;  /* 0x00001002d8007986 */ /* 0x0005e2000c10151e */
[----:B-1----:R-:W-:Y:S01]  /*ce60*/  FADD.FTZ R136, R149, R145 ;  /* 0x0000009195887221 */ /* 0x002fe20000010000 */
[C-C-:B------:R-:W-:Y:S01]  /*ce70*/  LOP3.LUT R145, R155.reuse, UR20, R146.reuse, 0x96, !PT ;  /* 0x000000149b917c12 */ /* 0x140fe2000f8e9692 */
[----:B------:R-:W-:Y:S01]  /*ce80*/  IMAD.MOV.U32 R149, RZ, RZ, 0x7054 ;  /* 0x00007054ff957424 */ /* 0x000fe200078e00ff */
[----:B------:R-:W-:Y:S01]  /*ce90*/  LOP3.LUT R146, R155, UR20, R146, 0x96, !PT ;  /* 0x000000149b927c12 */ /* 0x000fe2000f8e9692 */
[----:B------:R-:W-:Y:S03]  /*cea0*/  FADD.FTZ R157, R148, R136 ;  /* 0x00000088949d7221 */ /* 0x000fe60000010000 */
[----:B------:R-:W-:Y:S02]  /*ceb0*/  PRMT R169, R169, R149, UR5 ;  /* 0x00000005a9a97e16 */ /* 0x000fe40008000095 */
[----:B--2---:R-:W-:Y:S04]  /*cec0*/  LOP3.LUT R2, R145, 0xff, RZ, 0xc0, !PT ;  /* 0x000000ff91027812 */ /* 0x004fe800078ec0ff */
[----:B------:R-:W-:Y:S02]  /*ced0*/  ISETP.LE.U32.AND P0, PT, R2, UR5, PT ;  /* 0x0000000502007c0c */ /* 0x000fe4000bf03070 */
[----:B------:R-:W-:Y:S02]  /*cee0*/  LOP3.LUT R2, R143, UR21, R144, 0x96, !PT ;  /* 0x000000158f027c12 */ /* 0x000fe4000f8e9690 */
[----:B------:R-:W-:Y:S02]  /*cef0*/  PRMT R144, R0, 0x5410, R135 ;  /* 0x0000541000907816 */ /* 0x000fe40000000087 */
[----:B------:R-:W-:Y:S04]  /*cf00*/  LOP3.LUT R136, R2, 0xffff, RZ, 0xc0, !PT ;  /* 0x0000ffff02887812 */ /* 0x000fe800078ec0ff */
[----:B------:R-:W-:Y:S01]  /*cf10*/  SHF.R.U32.HI R136, RZ, 0x8, R136 ;  /* 0x00000008ff887819 */ /* 0x000fe20000011688 */
[----:B----4-:R-:W-:Y:S05]  /*cf20*/  @!P2 HFMA2.BF16_V2 R159, -RZ.H0_H0, RZ.H0_H0, -R133.H0_H0 ;  /* 0x200000ffff9fa231 */ /* 0x010fea0000340985 */
[----:B------:R-:W-:Y:S01]  /*cf30*/  PRMT R148, R159, 0x7610, R148 ;  /* 0x000076109f947816 */ /* 0x000fe20000000094 */
[----:B------:R1:W-:Y:S03]  /*cf40*/  @!P2 STL.S16 [R1+0x58], R159 ;  /* 0x0000589f0100a387 */ /* 0x0003e60000100600 */
[----:B------:R-:W-:Y:S05]  /*cf50*/  @!P2 PRMT R133, R148, 0x5410, RZ ;  /* 0x000054109485a816 */ /* 0x000fea00000000ff */
[----:B------:R2:W-:Y:S01]  /*cf60*/  STG.E.U16 desc[UR30][R216.64+0x12], R133 ;  /* 0x00001285d8007986 */ /* 0x0005e2000c10151e */
[----:B---3--:R-:W-:Y:S05]  /*cf70*/  @!P0 HFMA2.BF16_V2 R150, -RZ.H0_H0, RZ.H0_H0, -R0.H0_H0 ;  /* 0x200000ffff968231 */ /* 0x008fea0000340900 */
[----:B------:R-:W-:Y:S01]  /*cf80*/  PRMT R139, R150, 0x7610, R139 ;  /* 0x00007610968b7816 */ /* 0x000fe2000000008b */
[----:B------:R-:W-:Y:S03]  /*cf90*/  @!P0 STL.S16 [R1+0x44], R150 ;  /* 0x0000449601008387 */ /* 0x000fe60000100600 */
[----:B------:R-:W-:Y:S01]  /*cfa0*/  @!P0 PRMT R0, R139, 0x5410, RZ ;  /* 0x000054108b008816 */ /* 0x000fe200000000ff */
[----:B-1----:R3:W4:Y:S04]  /*cfb0*/  LDL.S16 R159, [R1+0x50] ;  /* 0x00005000019f7983 */ /* 0x0027280000100600 */
[----:B------:R1:W-:Y:S04]  /*cfc0*/  STG.E.U16 desc[UR30][R214.64+0x20], R0 ;  /* 0x00002000d6007986 */ /* 0x0003e8000c10151e */
[----:B------:R3:W5:Y:S01]  /*cfd0*/  LDL.S16 R163, [R1+0x30] ;  /* 0x0000300001a37983 */ /* 0x0007620000100600 */
[----:B--2---:R-:W-:Y:S03]  /*cfe0*/  LOP3.LUT R133, R2, 0xff, RZ, 0xc0, !PT ;  /* 0x000000ff02857812 */ /* 0x004fe600078ec0ff */
[----:B------:R3:W2:Y:S01]  /*cff0*/  LDL.S16 R160, [R1+0x2c] ;  /* 0x00002c0001a07983 */ /* 0x0006a20000100600 */
[----:B------:R-:W-:Y:S02]  /*d000*/  PRMT R148, R133, 0x5410, R136 ;  /* 0x0000541085947816 */ /* 0x000fe40000000088 */
[--C-:B------:R-:W-:Y:S02]  /*d010*/  SHF.R.U32.HI R133, RZ, 0x10, R2.reuse ;  /* 0x00000010ff857819 */ /* 0x100fe40000011602 */
[----:B------:R-:W-:Y:S02]  /*d020*/  SHF.R.U32.HI R136, RZ, 0x18, R2 ;  /* 0x00000018ff887819 */ /* 0x000fe40000011602 */
[----:B------:R-:W-:Y:S02]  /*d030*/  LOP3.LUT R2, R133, 0xff, RZ, 0xc0, !PT ;  /* 0x000000ff85027812 */ /* 0x000fe400078ec0ff */
[----:B------:R-:W-:Y:S02]  /*d040*/  SHF.R.U32.HI R133, RZ, 0x18, R145 ;  /* 0x00000018ff857819 */ /* 0x000fe40000011691 */
[----:B------:R-:W-:Y:S02]  /*d050*/  PRMT R147, R2, 0x5410, R136 ;  /* 0x0000541002937816 */ /* 0x000fe40000000088 */
[----:B------:R-:W-:Y:S02]  /*d060*/  ISETP.LE.U32.AND P4, PT, R133, UR5, PT ;  /* 0x0000000585007c0c */ /* 0x000fe4000bf83070 */
[----:B------:R-:W-:Y:S02]  /*d070*/  LOP3.LUT R133, R142, 0xff, RZ, 0xc0, !PT ;  /* 0x000000ff8e857812 */ /* 0x000fe400078ec0ff */
[--C-:B------:R-:W-:Y:S02]  /*d080*/  HSET2.LE.AND R136, R148, R169.reuse, PT ;  /* 0x000000a994887233 */ /* 0x100fe40003803000 */
[----:B-1----:R-:W-:Y:S02]  /*d090*/  LOP3.LUT R0, R145, 0xffff, RZ, 0xc0, !PT ;  /* 0x0000ffff91007812 */ /* 0x002fe400078ec0ff */
[----:B------:R-:W-:Y:S02]  /*d0a0*/  LOP3.LUT R2, R154, 0xff, RZ, 0xc0, !PT ;  /* 0x000000ff9a027812 */ /* 0x000fe400078ec0ff */
[----:B------:R-:W-:Y:S02]  /*d0b0*/  SHF.R.U32.HI R0, RZ, 0x8, R0 ;  /* 0x00000008ff007819 */ /* 0x000fe40000011600 */
[----:B------:R-:W-:Y:S02]  /*d0c0*/  LOP3.LUT R136, R136, R137, RZ, 0xc0, !PT ;  /* 0x0000008988887212 */ /* 0x000fe400078ec0ff */
[----:B------:R-:W-:Y:S02]  /*d0d0*/  LOP3.LUT R0, R0, 0xffff, RZ, 0xc0, !PT ;  /* 0x0000ffff00007812 */ /* 0x000fe400078ec0ff */
[--C-:B------:R-:W-:Y:S02]  /*d0e0*/  HSET2.LE.AND R137, R147, R169.reuse, PT ;  /* 0x000000a993897233 */ /* 0x100fe40003803000 */
[----:B------:R-:W-:Y:S01]  /*d0f0*/  ISETP.LE.U32.AND P6, PT, R0, UR5, PT ;  /* 0x0000000500007c0c */ /* 0x000fe2000bfc3070 */
[----:B------:R-:W-:Y:S01]  /*d100*/  MUFU.EX2 R147, R213 ;  /* 0x000000d500937308 */ /* 0x000fe20000000800 */
[----:B------:R-:W-:Y:S02]  /*d110*/  LOP3.LUT R0, R142, 0xffff, RZ, 0xc0, !PT ;  /* 0x0000ffff8e007812 */ /* 0x000fe400078ec0ff */
[----:B------:R-:W-:Y:S02]  /*d120*/  LOP3.LUT R137, R137, R138, RZ, 0xc0, !PT ;  /* 0x0000008a89897212 */ /* 0x000fe400078ec0ff */
[----:B------:R-:W-:Y:S02]  /*d130*/  SHF.R.U32.HI R0, RZ, 0x8, R0 ;  /* 0x00000008ff007819 */ /* 0x000fe40000011600 */
[----:B------:R-:W-:Y:S02]  /*d140*/  ISETP.LE.U32.AND P3, PT, R2, UR5, PT ;  /* 0x0000000502007c0c */ /* 0x000fe4000bf63070 */
[----:B------:R-:W-:Y:S02]  /*d150*/  PRMT R133, R133, 0x5410, R0 ;  /* 0x0000541085857816 */ /* 0x000fe40000000000 */
[--C-:B------:R-:W-:Y:S02]  /*d160*/  SHF.R.U32.HI R0, RZ, 0x10, R142.reuse ;  /* 0x00000010ff007819 */ /* 0x100fe4000001168e */
[----:B------:R-:W-:Y:S02]  /*d170*/  SHF.R.U32.HI R142, RZ, 0x18, R142 ;  /* 0x00000018ff8e7819 */ /* 0x000fe4000001168e */
[----:B------:R-:W-:Y:S02]  /*d180*/  LOP3.LUT R0, R0, 0xff, RZ, 0xc0, !PT ;  /* 0x000000ff00007812 */ /* 0x000fe400078ec0ff */
[--C-:B------:R-:W-:Y:S02]  /*d190*/  HSET2.LE.AND R138, R133, R169.reuse, PT ;  /* 0x000000a9858a7233 */ /* 0x100fe40003803000 */
[----:B------:R-:W-:Y:S02]  /*d1a0*/  PRMT R139, R0, 0x5410, R142 ;  /* 0x00005410008b7816 */ /* 0x000fe4000000008e */
[----:B------:R-:W-:Y:S02]  /*d1b0*/  SHF.R.U32.HI R2, RZ, 0x10, R154 ;  /* 0x00000010ff027819 */ /* 0x000fe4000001169a */
[----:B------:R-:W-:Y:S02]  /*d1c0*/  LOP3.LUT R138, R138, R141, RZ, 0xc0, !PT ;  /* 0x0000008d8a8a7212 */ /* 0x000fe400078ec0ff */
[----:B------:R-:W-:Y:S02]  /*d1d0*/  HSET2.LE.AND R139, R139, R169, PT ;  /* 0x000000a98b8b7233 */ /* 0x000fe40003803000 */
[----:B------:R-:W-:Y:S02]  /*d1e0*/  LOP3.LUT R2, R2, 0xff, RZ, 0xc0, !PT ;  /* 0x000000ff02027812 */ /* 0x000fe400078ec0ff */
[----:B------:R-:W-:Y:S02]  /*d1f0*/  LOP3.LUT R0, R146, 0xffff, RZ, 0xc0, !PT ;  /* 0x0000ffff92007812 */ /* 0x000fe400078ec0ff */
[----:B------:R-:W-:Y:S02]  /*d200*/  LOP3.LUT R139, R139, R140, RZ, 0xc0, !PT ;  /* 0x0000008c8b8b7212 */ /* 0x000fe400078ec0ff */
[----:B------:R-:W1:Y:S01]  /*d210*/  LDSM.16.MT88.4 R140, [R183+0x10000] ;  /* 0x01000000b78c783b */ /* 0x000e620000004200 */
[----:B------:R-:W-:Y:S02]  /*d220*/  ISETP.LE.U32.AND P0, PT, R2, UR5, PT ;  /* 0x0000000502007c0c */ /* 0x000fe4000bf03070 */
[----:B------:R-:W-:Y:S02]  /*d230*/  PRMT R133, R151, 0x7610, R133 ;  /* 0x0000761097857816 */ /* 0x000fe40000000085 */
[----:B------:R-:W-:Y:S02]  /*d240*/  LOP3.LUT R2, R146, 0xff, RZ, 0xc0, !PT ;  /* 0x000000ff92027812 */ /* 0x000fe400078ec0ff */
[----:B------:R-:W-:Y:S04]  /*d250*/  SHF.R.U32.HI R0, RZ, 0x8, R0 ;  /* 0x00000008ff007819 */ /* 0x000fe80000011600 */
[----:B------:R-:W-:Y:S02]  /*d260*/  PRMT R148, R2, 0x5410, R0 ;  /* 0x0000541002947816 */ /* 0x000fe40000000000 */
[C---:B------:R-:W-:Y:S02]  /*d270*/  LOP3.LUT R0, R154.reuse, 0xffff, RZ, 0xc0, !PT ;  /* 0x0000ffff9a007812 */ /* 0x040fe400078ec0ff */
[----:B------:R-:W-:Y:S02]  /*d280*/  LOP3.LUT R2, R154, 0xff, RZ, 0xc0, !PT ;  /* 0x000000ff9a027812 */ /* 0x000fe400078ec0ff */
[----:B------:R-:W-:Y:S04]  /*d290*/  SHF.R.U32.HI R0, RZ, 0x8, R0 ;  /* 0x00000008ff007819 */ /* 0x000fe80000011600 */
[----:B------:R-:W-:Y:S02]  /*d2a0*/  PRMT R150, R2, 0x5410, R0 ;  /* 0x0000541002967816 */ /* 0x000fe40000000000 */
[--C-:B------:R-:W-:Y:S02]  /*d2b0*/  SHF.R.U32.HI R2, RZ, 0x18, R154.reuse ;  /* 0x00000018ff027819 */ /* 0x100fe4000001169a */
[----:B------:R-:W-:Y:S04]  /*d2c0*/  SHF.R.U32.HI R0, RZ, 0x10, R154 ;  /* 0x00000010ff007819 */ /* 0x000fe8000001169a */
[----:B------:R-:W-:Y:S04]  /*d2d0*/  LOP3.LUT R0, R0, 0xff, RZ, 0xc0, !PT ;  /* 0x000000ff00007812 */ /* 0x000fe800078ec0ff */
[--C-:B------:R-:W-:Y:S02]  /*d2e0*/  PRMT R149, R0, 0x5410, R2.reuse ;  /* 0x0000541000957816 */ /* 0x100fe40000000002 */
[----:B------:R-:W-:Y:S02]  /*d2f0*/  SHF.R.U32.HI R0, RZ, 0x10, R145 ;  /* 0x00000010ff007819 */ /* 0x000fe40000011691 */
[----:B------:R-:W-:Y:S01]  /*d300*/  MUFU.EX2 R145, R211 ;  /* 0x000000d300917308 */ /* 0x000fe20000000800 */
[C---:B------:R-:W-:Y:S01]  /*d310*/  PRMT R2, R153.reuse, 0x7632, R2 ;  /* 0x0000763299027816 */ /* 0x040fe20000000002 */
[C---:B-1----:R-:W-:Y:S05]  /*d320*/  HMMA.16816.F32.BF16 R4, R136.reuse, R140, R4 ;  /* 0x0000008c8804723c */ /* 0x042fea0000041804 */
[----:B------:R-:W-:Y:S01]  /*d330*/  LOP3.LUT R0, R0, 0xff, RZ, 0xc0, !PT ;  /* 0x000000ff00007812 */ /* 0x000fe200078ec0ff */
[C---:B------:R-:W-:Y:S01]  /*d340*/  HMMA.16816.F32.BF16 R8, R136.reuse, R142, R8 ;  /* 0x0000008e8808723c */ /* 0x040fe20000041808 */
[----:B------:R-:W1:Y:S02]  /*d350*/  LDSM.16.MT88.4 R140, [R184+0x10000] ;  /* 0x01000000b88c783b */ /* 0x000e640000004200 */
[----:B------:R-:W-:Y:S02]  /*d360*/  ISETP.LE.U32.AND P5, PT, R0, UR5, PT ;  /* 0x0000000500007c0c */ /* 0x000fe4000bfa3070 */
[--C-:B------:R-:W-:Y:S02]  /*d370*/  SHF.R.U32.HI R0, RZ, 0x10, R146.reuse ;  /* 0x00000010ff007819 */ /* 0x100fe40000011692 */
[----:B------:R-:W-:Y:S04]  /*d380*/  SHF.R.U32.HI R146, RZ, 0x18, R146 ;  /* 0x00000018ff927819 */ /* 0x000fe80000011692 */
[----:B------:R-:W-:Y:S04]  /*d390*/  LOP3.LUT R0, R0, 0xff, RZ, 0xc0, !PT ;  /* 0x000000ff00007812 */ /* 0x000fe800078ec0ff */
[----:B------:R-:W-:Y:S02]  /*d3a0*/  PRMT R146, R0, 0x5410, R146 ;  /* 0x0000541000927816 */ /* 0x000fe40000000092 */
[----:B------:R-:W-:Y:S01]  /*d3b0*/  LOP3.LUT R0, R154, 0xffff, RZ, 0xc0, !PT ;  /* 0x0000ffff9a007812 */ /* 0x000fe200078ec0ff */
[----:B------:R-:W3:Y:S01]  /*d3c0*/  MUFU.EX2 R155, R218 ;  /* 0x000000da009b7308 */ /* 0x000ee20000000800 */
[----:B------:R-:W-:Y:S02]  /*d3d0*/  SHF.R.U32.HI R154, RZ, 0x18, R154 ;  /* 0x00000018ff9a7819 */ /* 0x000fe4000001169a */
[----:B------:R-:W-:Y:S04]  /*d3e0*/  SHF.R.U32.HI R0, RZ, 0x8, R0 ;  /* 0x00000008ff007819 */ /* 0x000fe80000011600 */
[----:B------:R-:W-:Y:S04]  /*d3f0*/  LOP3.LUT R0, R0, 0xffff, RZ, 0xc0, !PT ;  /* 0x0000ffff00007812 */ /* 0x000fe800078ec0ff */
[----:B------:R-:W-:Y:S02]  /*d400*/  ISETP.LE.U32.AND P2, PT, R0, UR5, PT ;  /* 0x0000000500007c0c */ /* 0x000fe4000bf43070 */
[----:B------:R-:W-:Y:S02]  /*d410*/  PRMT R0, R153, 0x7610, R0 ;  /* 0x0000761099007816 */ /* 0x000fe40000000000 */
[----:B------:R-:W-:Y:S02]  /*d420*/  PRMT R153, R152, 0x7632, R153 ;  /* 0x0000763298997816 */ /* 0x000fe40000000099 */
[----:B---3--:R-:W-:Y:S01]  /*d430*/  F2FP.BF16.F32.PACK_AB R162, R155, R147 ;  /* 0x000000939ba2723e */ /* 0x008fe200000010ff */
        /* <DEDUP_REMOVED lines=8> */
[----:B------:R-:W1:Y:S04]  /*d4c0*/  LDSM.16.MT88.4 R140, [R183+0x12000] ;  /* 0x01200000b78c783b */ /* 0x000e680000004200 */
[----:B----4-:R-:W-:Y:S05]  /*d4d0*/  @!P6 HFMA2.BF16_V2 R159, -RZ.H0_H0, RZ.H0_H0, -R135.H0_H0 ;  /* 0x200000ffff9fe231 */ /* 0x010fea0000340987 */
[----:B------:R3:W-:Y:S01]  /*d4e0*/  @!P6 STL.S16 [R1+0x50], R159 ;  /* 0x0000509f0100e387 */ /* 0x0007e20000100600 */
[C---:B-1----:R-:W-:Y:S03]  /*d4f0*/  HMMA.16816.F32.BF16 R36, R136.reuse, R140, R36 ;  /* 0x0000008c8824723c */ /* 0x042fe60000041824 */
[----:B------:R4:W4:Y:S01]  /*d500*/  LDL.S16 R161, [R1+0x40] ;  /* 0x0000400001a17983 */ /* 0x0009220000100600 */
[----:B------:R-:W-:Y:S01]  /*d510*/  PRMT R156, R159, 0x7610, R156 ;  /* 0x000076109f9c7816 */ /* 0x000fe2000000009c */
[----:B-----5:R-:W-:Y:S01]  /*d520*/  @!P5 HFMA2.BF16_V2 R163, -RZ.H0_H0, RZ.H0_H0, -R0.H0_H0 ;  /* 0x200000ffffa3d231 */ /* 0x020fe20000340900 */
[C---:B------:R-:W-:Y:S01]  /*d530*/  HMMA.16816.F32.BF16 R40, R136.reuse, R142, R40 ;  /* 0x0000008e8828723c */ /* 0x040fe20000041828 */
[----:B------:R-:W1:Y:S04]  /*d540*/  LDSM.16.MT88.4 R140, [R184+0x12000] ;  /* 0x01200000b88c783b */ /* 0x000e680000004200 */
[----:B------:R-:W-:Y:S01]  /*d550*/  @!P6 PRMT R135, R156, 0x5410, RZ ;  /* 0x000054109c87e816 */ /* 0x000fe200000000ff */
[----:B--2---:R-:W-:Y:S01]  /*d560*/  @!P4 HFMA2.BF16_V2 R160, -RZ.H0_H0, RZ.H0_H0, -R2.H0_H0 ;  /* 0x200000ffffa0c231 */ /* 0x004fe20000340902 */
[----:B------:R-:W2:Y:S03]  /*d570*/  MUFU.EX2 R156, R212 ;  /* 0x000000d4009c7308 */ /* 0x000ea60000000800 */
[----:B------:R5:W-:Y:S04]  /*d580*/  STG.E.U16 desc[UR30][R214.64+0x22], R135 ;  /* 0x00002287d6007986 */ /* 0x000be8000c10151e */
[----:B---3--:R3:W3:Y:S04]  /*d590*/  LDL.S16 R159, [R1+0x34] ;  /* 0x00003400019f7983 */ /* 0x0086e80000100600 */
[----:B------:R-:W-:Y:S01]  /*d5a0*/  @!P5 STL.S16 [R1+0x30], R163 ;  /* 0x000030a30100d387 */ /* 0x000fe20000100600 */
[----:B--2---:R-:W-:Y:S03]  /*d5b0*/  F2FP.BF16.F32.PACK_AB R166, R156, R145 ;  /* 0x000000919ca6723e */ /* 0x004fe600000010ff */
[----:B------:R-:W-:Y:S01]  /*d5c0*/  @!P4 STL.S16 [R1+0x2c], R160 ;  /* 0x00002ca00100c387 */ /* 0x000fe20000100600 */
[----:B-----5:R-:W-:Y:S02]  /*d5d0*/  PRMT R135, R151, 0x7632, R135 ;  /* 0x0000763297877816 */ /* 0x020fe40000000087 */
[----:B------:R-:W-:Y:S01]  /*d5e0*/  PRMT R151, R163, 0x7610, R151 ;  /* 0x00007610a3977816 */ /* 0x000fe20000000097 */
        /* <DEDUP_REMOVED lines=19> */
[----:B------:R-:W-:Y:S01]  /*d720*/  @!P3 STL.S16 [R1+0x40], R161 ;  /* 0x000040a10100b387 */ /* 0x000fe20000100600 */
[----:B---3--:R-:W-:Y:S01]  /*d730*/  @!P2 HFMA2.BF16_V2 R159, -RZ.H0_H0, RZ.H0_H0, -R135.H0_H0 ;  /* 0x200000ffff9fa231 */ /* 0x008fe20000340987 */
[C---:B-1----:R-:W-:Y:S04]  /*d740*/  HMMA.16816.F32.BF16 R92, R136.reuse, R140, R92 ;  /* 0x0000008c885c723c */ /* 0x042fe8000004185c */
[----:B------:R-:W-:Y:S04]  /*d750*/  @!P2 STL.S16 [R1+0x34], R159 ;  /* 0x0000349f0100a387 */ /* 0x000fe80000100600 */
[----:B------:R2:W3:Y:S01]  /*d760*/  LDL.S16 R168, [R1+0x24] ;  /* 0x0000240001a87983 */ /* 0x0004e20000100600 */
[C---:B------:R-:W-:Y:S03]  /*d770*/  HMMA.16816.F32.BF16 R96, R136.reuse, R142, R96 ;  /* 0x0000008e8860723c */ /* 0x040fe60000041860 */
[----:B------:R-:W1:Y:S08]  /*d780*/  LDSM.16.MT88.4 R140, [R183+0x16000] ;  /* 0x01600000b78c783b */ /* 0x000e700000004200 */
[----:B------:R2:W4:Y:S01]  /*d790*/  LDL.S16 R163, [R1+0x4c] ;  /* 0x00004c0001a37983 */ /* 0x0005220000100600 */
        /* <DEDUP_REMOVED lines=11> */
[----:B------:R-:W1:Y:S06]  /*d850*/  LDSM.16.MT88.4 R140, [R183+0x10800] ;  /* 0x01080000b78c783b */ /* 0x000e6c0000004200 */
[----:B------:R-:W-:Y:S01]  /*d860*/  PRMT R139, R0, 0x5410, R2 ;  /* 0x00005410008b7816 */ /* 0x000fe20000000002 */
[----:B------:R-:W-:Y:S02]  /*d870*/  FADD.FTZ R138, R147, R157 ;  /* 0x0000009d938a7221 */ /* 0x000fe40000010000 */
[----:B------:R-:W-:Y:S01]  /*d880*/  MUFU.EX2 R157, R222 ;  /* 0x000000de009d7308 */ /* 0x000fe20000000800 */
[----:B------:R-:W-:Y:S01]  /*d890*/  @!P5 PRMT R0, R151, 0x5410, RZ ;  /* 0x000054109700d816 */ /* 0x000fe200000000ff */
[----:B------:R-:W-:Y:S01]  /*d8a0*/  FADD.FTZ R155, R155, R138 ;  /* 0x0000008a9b9b7221 */ /* 0x000fe20000010000 */
[--C-:B------:R-:W-:Y:S02]  /*d8b0*/  HSET2.LE.AND R136, R148, R169.reuse, PT ;  /* 0x000000a994887233 */ /* 0x100fe40003803000 */
[----:B------:R-:W-:Y:S01]  /*d8c0*/  PRMT R148, R160, 0x7610, R148 ;  /* 0x00007610a0947816 */ /* 0x000fe20000000094 */
[----:B------:R5:W-:Y:S01]  /*d8d0*/  STG.E.U16 desc[UR30][R216.64+0x20], R0 ;  /* 0x00002000d8007986 */ /* 0x000be2000c10151e */
[--C-:B------:R-:W-:Y:S03]  /*d8e0*/  HSET2.LE.AND R137, R146, R169.reuse, PT ;  /* 0x000000a992897233 */ /* 0x100fe60003803000 */
[----:B------:R-:W2:Y:S01]  /*d8f0*/  MUFU.EX2 R160, R221 ;  /* 0x000000dd00a07308 */ /* 0x000ea20000000800 */
[----:B------:R-:W-:Y:S02]  /*d900*/  @!P4 PRMT R2, R148, 0x5410, RZ ;  /* 0x000054109402c816 */ /* 0x000fe400000000ff */
[--C-:B------:R-:W-:Y:S02]  /*d910*/  HSET2.LE.AND R138, R150, R169.reuse, PT ;  /* 0x000000a9968a7233 */ /* 0x100fe40003803000 */
[----:B------:R-:W-:Y:S01]  /*d920*/  LOP3.LUT R137, R137, R139, RZ, 0xc0, !PT ;  /* 0x0000008b89897212 */ /* 0x000fe200078ec0ff */
[----:B------:R1:W-:Y:S01]  /*d930*/  STG.E.U16 desc[UR30][R216.64+0x22], R2 ;  /* 0x00002202d8007986 */ /* 0x0003e2000c10151e */
[----:B------:R-:W-:Y:S02]  /*d940*/  PRMT R139, R133, 0x5410, R135 ;  /* 0x00005410858b7816 */ /* 0x000fe40000000087 */
[----:B------:R-:W-:Y:S01]  /*d950*/  LOP3.LUT R136, R136, R144, RZ, 0xc0, !PT ;  /* 0x0000009088887212 */ /* 0x000fe200078ec0ff */
[----:B------:R-:W-:Y:S01]  /*d960*/  FADD.FTZ R144, R145, R158 ;  /* 0x0000009e91907221 */ /* 0x000fe20000010000 */
[----:B------:R-:W-:Y:S02]  /*d970*/  LOP3.LUT R138, R138, R139, RZ, 0xc0, !PT ;  /* 0x0000008b8a8a7212 */ /* 0x000fe400078ec0ff */
[----:B------:R-:W-:Y:S01]  /*d980*/  HSET2.LE.AND R139, R149, R169, PT ;  /* 0x000000a9958b7233 */ /* 0x000fe20003803000 */
[----:B------:R-:W-:Y:S01]  /*d990*/  FADD.FTZ R156, R156, R144 ;  /* 0x000000909c9c7221 */ /* 0x000fe20000010000 */
[----:B------:R-:W-:Y:S01]  /*d9a0*/  LDSM.16.MT88.4 R148, [R186+0x10800] ;  /* 0x01080000ba94783b */ /* 0x000fe20000004200 */
[----:B------:R-:W-:Y:S02]  /*d9b0*/  ISETP.LE.U32.AND P4, PT, R154, UR5, PT ;  /* 0x000000059a007c0c */ /* 0x000fe4000bf83070 */
[----:B------:R-:W3:Y:S01]  /*d9c0*/  MUFU.EX2 R154, R219 ;  /* 0x000000db009a7308 */ /* 0x000ee20000000800 */
[----:B--2---:R-:W-:Y:S04]  /*d9d0*/  F2FP.BF16.F32.PACK_AB R165, R157, R160 ;  /* 0x000000a09da5723e */ /* 0x004fe800000010ff */
[----:B------:R-:W2:Y:S01]  /*d9e0*/  LDSM.16.MT88.4 R144, [R184+0x10800] ;  /* 0x01080000b890783b */ /* 0x000ea20000004200 */
[----:B-----5:R-:W-:Y:S04]  /*d9f0*/  PRMT R0, R152, 0x5410, R153 ;  /* 0x0000541098007816 */ /* 0x020fe80000000099 */
[----:B------:R-:W-:Y:S02]  /*da00*/  LOP3.LUT R139, R139, R0, RZ, 0xc0, !PT ;  /* 0x000000008b8b7212 */ /* 0x000fe400078ec0ff */
[----:B------:R-:W-:Y:S02]  /*da10*/  PRMT R0, R161, 0x7610, R0 ;  /* 0x00007610a1007816 */ /* 0x000fe40000000000 */
[----:B-1----:R-:W-:Y:S02]  /*da20*/  PRMT R2, R159, 0x7610, R2 ;  /* 0x000076109f027816 */ /* 0x002fe40000000002 */
[----:B------:R-:W-:Y:S01]  /*da30*/  @!P3 PRMT R133, R0, 0x5410, RZ ;  /* 0x000054100085b816 */ /* 0x000fe200000000ff */
[C---:B------:R-:W-:Y:S03]  /*da40*/  HMMA.16816.F32.BF16 R4, R136.reuse, R140, R4 ;  /* 0x0000008c8804723c */ /* 0x040fe60000041804 */
[----:B------:R-:W-:Y:S01]  /*da50*/  LOP3.LUT R0, R247, UR29, RZ, 0x3c, !PT ;  /* 0x0000001df7007c12 */ /* 0x000fe2000f8e3cff */
[----:B------:R1:W-:Y:S01]  /*da60*/  STG.E.U16 desc[UR30][R214.64+0x30], R133 ;  /* 0x00003085d6007986 */ /* 0x0003e2000c10151e */
[----:B------:R-:W-:Y:S01]  /*da70*/  @!P2 PRMT R135, R2, 0x5410, RZ ;  /* 0x000054100287a816 */ /* 0x000fe200000000ff */
[C---:B------:R-:W-:Y:S02]  /*da80*/  HMMA.16816.F32.BF16 R8, R136.reuse, R142, R8 ;  /* 0x0000008e8808723c */ /* 0x040fe40000041808 */
[----:B------:R-:W5:Y:S03]  /*da90*/  LDSM.16.MT88.4 R140, [R185+0x10800] ;  /* 0x01080000b98c783b */ /* 0x000f660000004200 */
[----:B------:R-:W-:Y:S06]  /*daa0*/  IMAD.WIDE.U32 R158, R0, -0x326172a9, RZ ;  /* 0xcd9e8d57009e7825 */ /* 0x000fec00078e00ff */
[----:B------:R-:W-:Y:S01]  /*dab0*/  FADD.FTZ R0, R160, R155 ;  /* 0x0000009ba0007221 */ /* 0x000fe20000010000 */
[----:B------:R5:W-:Y:S01]  /*dac0*/  STG.E.U16 desc[UR30][R214.64+0x32], R135 ;  /* 0x00003287d6007986 */ /* 0x000be2000c10151e */
[----:B------:R-:W-:Y:S02]  /*dad0*/  LOP3.LUT R2, R159, UR13, R170, 0x96, !PT ;  /* 0x0000000d9f027c12 */ /* 0x000fe4000f8e96aa */
[----:B------:R-:W-:Y:S01]  /*dae0*/  LOP3.LUT R158, R229, UR19, R158, 0x96, !PT ;  /* 0x00000013e59e7c12 */ /* 0x000fe2000f8e969e */
[----:B------:R3:W4:Y:S04]  /*daf0*/  LDL.S16 R170, [R1+0x3c] ;  /* 0x00003c0001aa7983 */ /* 0x0007280000100600 */
[----:B------:R-:W-:Y:S01]  /*db00*/  IMAD.WIDE.U32 R158, R158, -0x2daee0ad, RZ ;  /* 0xd2511f539e9e7825 */ /* 0x000fe200078e00ff */
[C---:B--2---:R-:W-:Y:S01]  /*db10*/  HMMA.16816.F32.BF16 R12, R136.reuse, R144, R12 ;  /* 0x00000090880c723c */ /* 0x044fe2000004180c */
[----:B-1----:R-:W1:Y:S05]  /*db20*/  MUFU.EX2 R133, R220 ;  /* 0x000000dc00857308 */ /* 0x002e6a0000000800 */
[C---:B------:R-:W-:Y:S01]  /*db30*/  HMMA.16816.F32.BF16 R16, R136.reuse, R146, R16 ;  /* 0x000000928810723c */ /* 0x040fe20000041810 */
[----:B------:R-:W2:Y:S05]  /*db40*/  LDSM.16.MT88.4 R144, [R183+0x12800] ;  /* 0x01280000b790783b */ /* 0x000eaa0000004200 */
[C---:B------:R-:W-:Y:S05]  /*db50*/  HMMA.16816.F32.BF16 R20, R136.reuse, R148, R20 ;  /* 0x000000948814723c */ /* 0x040fea0000041814 */
[----:B-----5:R-:W-:Y:S01]  /*db60*/  FADD.FTZ R135, R157, R0 ;  /* 0x000000009d877221 */ /* 0x020fe20000010000 */
[C---:B------:R-:W-:Y:S01]  /*db70*/  HMMA.16816.F32.BF16 R24, R136.reuse, R150, R24 ;  /* 0x000000968818723c */ /* 0x040fe20000041818 */
[----:B------:R-:W-:Y:S04]  /*db80*/  MUFU.EX2 R157, R223 ;  /* 0x000000df009d7308 */ /* 0x000fe80000000800 */
[----:B------:R-:W-:Y:S01]  /*db90*/  IMAD.WIDE.U32 R148, R2, -0x2daee0ad, RZ ;  /* 0xd2511f5302947825 */ /* 0x000fe200078e00ff */
[C---:B------:R-:W-:Y:S05]  /*dba0*/  HMMA.16816.F32.BF16 R28, R136.reuse, R140, R28 ;  /* 0x0000008c881c723c */ /* 0x040fea000004181c */
[----:B------:R-:W-:Y:S01]  /*dbb0*/  LOP3.LUT R160, R149, UR14, R244, 0x96, !PT ;  /* 0x0000000e95a07c12 */ /* 0x000fe2000f8e96f4 */
[C---:B------:R-:W-:Y:S01]  /*dbc0*/  HMMA.16816.F32.BF16 R32, R136.reuse, R142, R32 ;  /* 0x0000008e8820723c */ /* 0x040fe20000041820 */
[----:B------:R-:W-:Y:S04]  /*dbd0*/  LDSM.16.MT88.4 R140, [R186+0x12800] ;  /* 0x01280000ba8c783b */ /* 0x000fe80000004200 */
[----:B------:R-:W-:Y:S06]  /*dbe0*/  IMAD.WIDE.U32 R160, R160, -0x326172a9, RZ ;  /* 0xcd9e8d57a0a07825 */ /* 0x000fec00078e00ff */
[----:B---3--:R-:W-:Y:S01]  /*dbf0*/  FADD.FTZ R0, R154, R156 ;  /* 0x0000009c9a007221 */ /* 0x008fe20000010000 */
[----:B-1----:R-:W-:Y:S02]  /*dc00*/  F2FP.BF16.F32.PACK_AB R156, R133, R154 ;  /* 0x0000009a859c723e */ /* 0x002fe400000010ff */
[----:B------:R-:W-:Y:S01]  /*dc10*/  LOP3.LUT R154, R161, UR27, R228, 0x96, !PT ;  /* 0x0000001ba19a7c12 */ /* 0x000fe2000f8e96e4 */
[----:B------:R-:W-:Y:S01]  /*dc20*/  @!P4 HFMA2.BF16_V2 R168, -RZ.H0_H0, RZ.H0_H0, -R153.H0_H0 ;  /* 0x200000ffffa8c231 */ /* 0x000fe20000340999 */
[----:B------:R-:W-:Y:S01]  /*dc30*/  LOP3.LUT R159, R159, UR26, R148, 0x96, !PT ;  /* 0x0000001a9f9f7c12 */ /* 0x000fe2000f8e9694 */
[----:B------:R-:W-:Y:S01]  /*dc40*/  FADD.FTZ R164, R133, R0 ;  /* 0x0000000085a47221 */ /* 0x000fe20000010000 */
[----:B------:R-:W-:Y:S01]  /*dc50*/  PRMT R2, R162, 0x7632, R2 ;  /* 0x00007632a2027816 */ /* 0x000fe20000000002 */
[----:B------:R-:W-:Y:S01]  /*dc60*/  IMAD.WIDE.U32 R154, R154, -0x2daee0ad, RZ ;  /* 0xd2511f539a9a7825 */ /* 0x000fe200078e00ff */
[C---:B--2---:R-:W-:Y:S01]  /*dc70*/  HMMA.16816.F32.BF16 R36, R136.reuse, R144, R36 ;  /* 0x000000908824723c */ /* 0x044fe20000041824 */
[----:B------:R-:W1:Y:S02]  /*dc80*/  LDSM.16.MT88.4 R148, [R184+0x12800] ;  /* 0x01280000b894783b */ /* 0x000e640000004200 */
[----:B------:R-:W-:Y:S02]  /*dc90*/  PRMT R0, R168, 0x7610, R0 ;  /* 0x00007610a8007816 */ /* 0x000fe40000000000 */
[----:B------:R-:W-:Y:S01]  /*dca0*/  LOP3.LUT R155, R155, UR24, R158, 0x96, !PT ;  /* 0x000000189b9b7c12 */ /* 0x000fe2000f8e969e */
[C---:B------:R-:W-:Y:S03]  /*dcb0*/  HMMA.16816.F32.BF16 R40, R136.reuse, R146, R40 ;  /* 0x000000928828723c */ /* 0x040fe60000041828 */
[----:B------:R-:W2:Y:S02]  /*dcc0*/  LDSM.16.MT88.4 R144, [R185+0x12800] ;  /* 0x01280000b990783b */ /* 0x000ea40000004200 */
[----:B------:R-:W-:Y:S01]  /*dcd0*/  IMAD.WIDE.U32 R158, R159, -0x326172a9, RZ ;  /* 0xcd9e8d579f9e7825 */ /* 0x000fe200078e00ff */
[----:B------:R-:W-:Y:S02]  /*dce0*/  @!P4 PRMT R153, R0, 0x5410, RZ ;  /* 0x000054100099c816 */ /* 0x000fe400000000ff */
[----:B------:R-:W-:Y:S03]  /*dcf0*/  PRMT R189, R156, 0x7632, R189 ;  /* 0x000076329cbd7816 */ /* 0x000fe600000000bd */
[----:B------:R-:W-:Y:S01]  /*dd00*/  LOP3.LUT R160, R159, UR25, R160, 0x96, !PT ;  /* 0x000000199fa07c12 */ /* 0x000fe2000f8e96a0 */
[----:B------:R3:W-:Y:S04]  /*dd10*/  STG.E.U16 desc[UR30][R216.64+0x32], R153 ;  /* 0x00003299d8007986 */ /* 0x0007e8000c10151e */
[----:B------:R-:W-:Y:S05]  /*dd20*/  IMAD.WIDE.U32 R160, R160, -0x2daee0ad, RZ ;  /* 0xd2511f53a0a07825 */ /* 0x000fea00078e00ff */
[----:B------:R-:W-:Y:S01]  /*dd30*/  LOP3.LUT R159, R161, UR22, R154, 0x96, !PT ;  /* 0x00000016a19f7c12 */ /* 0x000fe2000f8e969a */
[----:B------:R-:W-:Y:S05]  /*dd40*/  IMAD.WIDE.U32 R154, R155, -0x326172a9, RZ ;  /* 0xcd9e8d579b9a7825 */ /* 0x000fea00078e00ff */
[----:B------:R-:W-:Y:S01]  /*dd50*/  LOP3.LUT R212, R155, UR23, R158, 0x96, !PT ;  /* 0x000000179bd47c12 */ /* 0x000fe2000f8e969e */
[----:B------:R-:W-:Y:S04]  /*dd60*/  IMAD.WIDE.U32 R158, R159, -0x326172a9, RZ ;  /* 0xcd9e8d579f9e7825 */ /* 0x000fe800078e00ff */
[----:B------:R-:W-:Y:S01]  /*dd70*/  IMAD.WIDE.U32 R212, R212, -0x2daee0ad, RZ ;  /* 0xd2511f53d4d47825 */ /* 0x000fe200078e00ff */
[C---:B-1----:R-:W-:Y:S03]  /*dd80*/  HMMA.16816.F32.BF16 R44, R136.reuse, R148, R44 ;  /* 0x00000094882c723c */ /* 0x042fe6000004182c */
[----:B---3--:R-:W-:Y:S03]  /*dd90*/  SHF.R.U32.HI R153, RZ, 0x10, R158 ;  /* 0x00000010ff997819 */ /* 0x008fe6000001169e */
[C---:B------:R-:W-:Y:S01]  /*dda0*/  HMMA.16816.F32.BF16 R48, R136.reuse, R150, R48 ;  /* 0x000000968830723c */ /* 0x040fe20000041830 */
[----:B------:R-:W1:Y:S05]  /*ddb0*/  LDSM.16.MT88.4 R148, [R183+0x14800] ;  /* 0x01480000b794783b */ /* 0x000e6a0000004200 */
        /* <DEDUP_REMOVED lines=14> */
[C---:B-1----:R-:W-:Y:S06]  /*dea0*/  HMMA.16816.F32.BF16 R92, R136.reuse, R148, R92 ;  /* 0x00000094885c723c */ /* 0x042fec000004185c */
[C---:B------:R-:W-:Y:S01]  /*deb0*/  HMMA.16816.F32.BF16 R96, R136.reuse, R150, R96 ;  /* 0x000000968860723c */ /* 0x040fe20000041860 */
[----:B------:R-:W-:Y:S05]  /*dec0*/  LDSM.16.MT88.4 R148, [R186+0x16800] ;  /* 0x01680000ba94783b */ /* 0x000fea0000004200 */
[C---:B---3--:R-:W-:Y:S06]  /*ded0*/  HMMA.16816.F32.BF16 R100, R136.reuse, R140, R100 ;  /* 0x0000008c8864723c */ /* 0x048fec0000041864 */
[C---:B------:R-:W-:Y:S01]  /*dee0*/  HMMA.16816.F32.BF16 R104, R136.reuse, R142, R104 ;  /* 0x0000008e8868723c */ /* 0x040fe20000041868 */
[----:B------:R-:W-:Y:S04]  /*def0*/  LDSM.16.MT88.4 R140, [R185+0x16800] ;  /* 0x01680000b98c783b */ /* 0x000fe80000004200 */
[----:B----4-:R-:W-:Y:S06]  /*df00*/  @!P0 HFMA2.BF16_V2 R170, -RZ.H0_H0, RZ.H0_H0, -R152.H0_H0 ;  /* 0x200000ffffaa8231 */ /* 0x010fec0000340998 */
[----:B------:R-:W-:Y:S01]  /*df10*/  PRMT R133, R170, 0x7610, R133 ;  /* 0x00007610aa857816 */ /* 0x000fe20000000085 */
[----:B------:R-:W-:Y:S03]  /*df20*/  @!P0 STL.S16 [R1+0x3c], R170 ;  /* 0x00003caa01008387 */ /* 0x000fe60000100600 */
[----:B------:R-:W-:Y:S01]  /*df30*/  @!P0 PRMT R152, R133, 0x5410, RZ ;  /* 0x0000541085988816 */ /* 0x000fe200000000ff */
[----:B------:R1:W-:Y:S01]  /*df40*/  @!P4 STL.S16 [R1+0x24], R168 ;  /* 0x000024a80100c387 */ /* 0x0003e20000100600 */
[----:B------:R-:W-:Y:S03]  /*df50*/  LOP3.LUT R133, R159, UR21, R154, 0x96, !PT ;  /* 0x000000159f857c12 */ /* 0x000fe6000f8e969a */
[----:B------:R2:W-:Y:S01]  /*df60*/  STG.E.U16 desc[UR30][R216.64+0x30], R152 ;  /* 0x00003098d8007986 */ /* 0x0005e2000c10151e */
[----:B------:R-:W-:Y:S04]  /*df70*/  LOP3.LUT R0, R133, 0xff, RZ, 0xc0, !PT ;  /* 0x000000ff85007812 */ /* 0x000fe800078ec0ff */
[----:B------:R-:W-:Y:S02]  /*df80*/  ISETP.LE.U32.AND P0, PT, R0, UR5, PT ;  /* 0x0000000500007c0c */ /* 0x000fe4000bf03070 */
[----:B------:R-:W-:Y:S11]  /*df90*/  PRMT R0, R162, 0x7610, R0 ;  /* 0x00007610a2007816 */ /* 0x000ff60000000000 */
[----:B------:R-:W-:Y:S05]  /*dfa0*/  @!P0 HFMA2.BF16_V2 R163, -RZ.H0_H0, RZ.H0_H0, -R0.H0_H0 ;  /* 0x200000ffffa38231 */ /* 0x000fea0000340900 */
[----:B------:R3:W-:Y:S01]  /*dfb0*/  @!P0 STL.S16 [R1+0x4c], R163 ;  /* 0x00004ca301008387 */ /* 0x0007e20000100600 */
[----:B------:R-:W-:Y:S03]  /*dfc0*/  PRMT R144, R163, 0x7610, R144 ;  /* 0x00007610a3907816 */ /* 0x000fe60000000090 */
[----:B-1----:R4:W5:Y:S01]  /*dfd0*/  LDL.S16 R168, [R1+0x20] ;  /* 0x0000200001a87983 */ /* 0x0029620000100600 */
[----:B--2---:R-:W1:Y:S03]  /*dfe0*/  MUFU.EX2 R152, R224 ;  /* 0x000000e000987308 */ /* 0x004e660000000800 */
[----:B------:R4:W2:Y:S01]  /*dff0*/  LDL.S16 R162, [R1+0x1c] ;  /* 0x00001c0001a27983 */ /* 0x0008a20000100600 */
[----:B-1----:R-:W-:Y:S01]  /*e000*/  FADD.FTZ R135, R152, R135 ;  /* 0x0000008798877221 */ /* 0x002fe20000010000 */
[C---:B------:R-:W-:Y:S02]  /*e010*/  F2FP.BF16.F32.PACK_AB R167, R157.reuse, R152 ;  /* 0x000000989da7723e */ /* 0x040fe400000010ff */
[----:B------:R-:W-:Y:S01]  /*e020*/  PRMT R152, R0, 0x5410, R2 ;  /* 0x0000541000987816 */ /* 0x000fe20000000002 */
[----:B------:R-:W-:Y:S01]  /*e030*/  FADD.FTZ R157, R157, R135 ;  /* 0x000000879d9d7221 */ /* 0x000fe20000010000 */
[----:B------:R-:W-:Y:S01]  /*e040*/  @!P0 PRMT R0, R144, 0x5410, RZ ;  /* 0x0000541090008816 */ /* 0x000fe200000000ff */
[----:B---3--:R-:W1:Y:S01]  /*e050*/  MUFU.EX2 R163, R225 ;  /* 0x000000e100a37308 */ /* 0x008e620000000800 */
[----:B------:R-:W3:Y:S01]  /*e060*/  LDSM.16.MT88.4 R144, [R184+0x16800] ;  /* 0x01680000b890783b */ /* 0x000ee20000004200 */
[C---:B------:R-:W-:Y:S04]  /*e070*/  LOP3.LUT R135, R158.reuse, 0xff, RZ, 0xc0, !PT ;  /* 0x000000ff9e877812 */ /* 0x040fe800078ec0ff */
[----:B------:R-:W-:Y:S02]  /*e080*/  ISETP.LE.U32.AND P3, PT, R135, UR5, PT ;  /* 0x0000000587007c0c */ /* 0x000fe4000bf63070 */
[----:B------:R-:W-:Y:S01]  /*e090*/  LOP3.LUT R135, R158, 0xffff, RZ, 0xc0, !PT ;  /* 0x0000ffff9e877812 */ /* 0x000fe200078ec0ff */
[----:B------:R4:W-:Y:S02]  /*e0a0*/  STG.E.U16 desc[UR30][R214.64+0x40], R0 ;  /* 0x00004000d6007986 */ /* 0x0009e4000c10151e */
[----:B----4-:R-:W-:Y:S04]  /*e0b0*/  LOP3.LUT R0, R133, 0xffff, RZ, 0xc0, !PT ;  /* 0x0000ffff85007812 */ /* 0x010fe800078ec0ff */
[----:B------:R-:W-:Y:S01]  /*e0c0*/  SHF.R.U32.HI R0, RZ, 0x8, R0 ;  /* 0x00000008ff007819 */ /* 0x000fe20000011600 */
[C---:B---3--:R-:W-:Y:S03]  /*e0d0*/  HMMA.16816.F32.BF16 R108, R136.reuse, R144, R108 ;  /* 0x00000090886c723c */ /* 0x048fe6000004186c */
[----:B------:R-:W-:Y:S03]  /*e0e0*/  LOP3.LUT R0, R0, 0xffff, RZ, 0xc0, !PT ;  /* 0x0000ffff00007812 */ /* 0x000fe600078ec0ff */
[C---:B------:R-:W-:Y:S03]  /*e0f0*/  HMMA.16816.F32.BF16 R112, R136.reuse, R146, R112 ;  /* 0x000000928870723c */ /* 0x040fe60000041870 */
[----:B------:R-:W-:Y:S02]  /*e100*/  ISETP.LE.U32.AND P5, PT, R0, UR5, PT ;  /* 0x0000000500007c0c */ /* 0x000fe4000bfa3070 */
[--C-:B------:R-:W-:Y:S01]  /*e110*/  SHF.R.U32.HI R0, RZ, 0x18, R133.reuse ;  /* 0x00000018ff007819 */ /* 0x100fe20000011685 */
[C---:B------:R-:W-:Y:S03]  /*e120*/  HMMA.16816.F32.BF16 R116, R136.reuse, R148, R116 ;  /* 0x000000948874723c */ /* 0x040fe60000041874 */
[----:B------:R-:W-:Y:S02]  /*e130*/  ISETP.LE.U32.AND P4, PT, R0, UR5, PT ;  /* 0x0000000500007c0c */ /* 0x000fe4000bf83070 */
[----:B------:R-:W-:Y:S01]  /*e140*/  SHF.R.U32.HI R144, RZ, 0x10, R133 ;  /* 0x00000010ff907819 */ /* 0x000fe20000011685 */
[C---:B------:R-:W-:Y:S05]  /*e150*/  HMMA.16816.F32.BF16 R120, R136.reuse, R150, R120 ;  /* 0x000000968878723c */ /* 0x040fea0000041878 */
[----:B------:R-:W-:Y:S01]  /*e160*/  LOP3.LUT R146, R158, 0xffff, RZ, 0xc0, !PT ;  /* 0x0000ffff9e927812 */ /* 0x000fe200078ec0ff */
[C---:B------:R-:W-:Y:S05]  /*e170*/  HMMA.16816.F32.BF16 R124, R136.reuse, R140, R124 ;  /* 0x0000008c887c723c */ /* 0x040fea000004187c */
[----:B------:R-:W-:Y:S01]  /*e180*/  LOP3.LUT R0, R159, UR21, R154, 0x96, !PT ;  /* 0x000000159f007c12 */ /* 0x000fe2000f8e969a */
[----:B------:R-:W-:Y:S01]  /*e190*/  HMMA.16816.F32.BF16 R128, R136, R142, R128 ;  /* 0x0000008e8880723c */ /* 0x000fe20000041880 */
[----:B------:R-:W3:Y:S01]  /*e1a0*/  MUFU.EX2 R159, R226 ;  /* 0x000000e2009f7308 */ /* 0x000ee20000000800 */
[----:B------:R-:W-:Y:S03]  /*e1b0*/  LDSM.16.MT88.4 R136, [R186+0x11000] ;  /* 0x01100000ba88783b */ /* 0x000fe60000004200 */
[----:B------:R-:W-:Y:S02]  /*e1c0*/  SHF.R.U32.HI R145, RZ, 0x8, R135 ;  /* 0x00000008ff917819 */ /* 0x000fe40000011687 */
[----:B------:R-:W-:Y:S01]  /*e1d0*/  LOP3.LUT R144, R144, 0xff, RZ, 0xc0, !PT ;  /* 0x000000ff90907812 */ /* 0x000fe200078ec0ff */
[----:B-1----:R-:W-:Y:S03]  /*e1e0*/  FADD.FTZ R142, R163, R164 ;  /* 0x000000a4a38e7221 */ /* 0x002fe60000010000 */
[----:B------:R-:W-:Y:S02]  /*e1f0*/  LOP3.LUT R154, R158, 0xff, RZ, 0xc0, !PT ;  /* 0x000000ff9e9a7812 */ /* 0x000fe400078ec0ff */
[----:B------:R-:W-:Y:S02]  /*e200*/  SHF.R.U32.HI R135, RZ, 0x18, R158 ;  /* 0x00000018ff877819 */ /* 0x000fe4000001169e */
[----:B------:R-:W-:Y:S02]  /*e210*/  LOP3.LUT R133, R153, 0xff, RZ, 0xc0, !PT ;  /* 0x000000ff99857812 */ /* 0x000fe400078ec0ff */
[----:B------:R-:W-:Y:S02]  /*e220*/  SHF.R.U32.HI R146, RZ, 0x8, R146 ;  /* 0x00000008ff927819 */ /* 0x000fe40000011692 */
[----:B------:R-:W-:Y:S02]  /*e230*/  ISETP.LE.U32.AND P2, PT, R144, UR5, PT ;  /* 0x0000000590007c0c */ /* 0x000fe4000bf43070 */
[----:B------:R-:W-:Y:S02]  /*e240*/  PRMT R154, R154, 0x5410, R145 ;  /* 0x000054109a9a7816 */ /* 0x000fe40000000091 */
[----:B------:R-:W-:Y:S02]  /*e250*/  PRMT R155, R133, 0x5410, R135 ;  /* 0x00005410859b7816 */ /* 0x000fe40000000087 */
[C---:B------:R-:W-:Y:S02]  /*e260*/  LOP3.LUT R147, R0.reuse, 0xff, RZ, 0xc0, !PT ;  /* 0x000000ff00937812 */ /* 0x040fe400078ec0ff */
[--C-:B------:R-:W-:Y:S02]  /*e270*/  SHF.R.U32.HI R145, RZ, 0x18, R0.reuse ;  /* 0x00000018ff917819 */ /* 0x100fe40000011600 */
[----:B------:R-:W-:Y:S02]  /*e280*/  LOP3.LUT R133, R0, 0xffff, RZ, 0xc0, !PT ;  /* 0x0000ffff00857812 */ /* 0x000fe400078ec0ff */
[----:B------:R-:W-:Y:S02]  /*e290*/  SHF.R.U32.HI R135, RZ, 0x10, R0 ;  /* 0x00000010ff877819 */ /* 0x000fe40000011600 */
[----:B------:R-:W-:Y:S02]  /*e2a0*/  LOP3.LUT R0, R146, 0xffff, RZ, 0xc0, !PT ;  /* 0x0000ffff92007812 */ /* 0x000fe400078ec0ff */
[----:B------:R-:W-:Y:S02]  /*e2b0*/  SHF.R.U32.HI R144, RZ, 0x10, R158 ;  /* 0x00000010ff907819 */ /* 0x000fe4000001169e */
[----:B------:R-:W-:Y:S02]  /*e2c0*/  ISETP.LE.U32.AND P6, PT, R0, UR5, PT ;  /* 0x0000000500007c0c */ /* 0x000fe4000bfc3070 */
[----:B------:R-:W-:Y:S02]  /*e2d0*/  PRMT R0, R166, 0x7610, R0 ;  /* 0x00007610a6007816 */ /* 0x000fe40000000000 */
[----:B------:R-:W-:Y:S02]  /*e2e0*/  LOP3.LUT R148, R144, 0xff, RZ, 0xc0, !PT ;  /* 0x000000ff90947812 */ /* 0x000fe400078ec0ff */
[----:B------:R-:W-:Y:S02]  /*e2f0*/  SHF.R.U32.HI R144, RZ, 0x8, R133 ;  /* 0x00000008ff907819 */ /* 0x000fe40000011685 */
[----:B------:R-:W-:Y:S02]  /*e300*/  LOP3.LUT R133, R135, 0xff, RZ, 0xc0, !PT ;  /* 0x000000ff87857812 */ /* 0x000fe400078ec0ff */
[----:B------:R-:W-:Y:S02]  /*e310*/  PRMT R135, R147, 0x5410, R144 ;  /* 0x0000541093877816 */ /* 0x000fe40000000090 */
[----:B------:R-:W-:Y:S02]  /*e320*/  PRMT R153, R133, 0x5410, R145 ;  /* 0x0000541085997816 */ /* 0x000fe40000000091 */
[----:B------:R-:W-:Y:S01]  /*e330*/  PRMT R133, R166, 0x7632, R133 ;  /* 0x00007632a6857816 */ /* 0x000fe20000000085 */
[----:B------:R-:W1:Y:S01]  /*e340*/  LDSM.16.MT88.4 R144, [R183+0x11000] ;  /* 0x01100000b790783b */ /* 0x000e620000004200 */
[--C-:B------:R-:W-:Y:S02]  /*e350*/  HSET2.LE.AND R140, R135, R169.reuse, PT ;  /* 0x000000a9878c7233 */ /* 0x100fe40003803000 */
[----:B------:R-:W-:Y:S02]  /*e360*/  PRMT R143, R0, 0x5410, R133 ;  /* 0x00005410008f7816 */ /* 0x000fe40000000085 */
[----:B------:R-:W-:Y:S02]  /*e370*/  PRMT R135, R165, 0x7632, R135 ;  /* 0x00007632a5877816 */ /* 0x000fe40000000087 */
[--C-:B------:R-:W-:Y:S02]  /*e380*/  HSET2.LE.AND R141, R153, R169.reuse, PT ;  /* 0x000000a9998d7233 */ /* 0x100fe40003803000 */
[C---:B---3--:R-:W-:Y:S01]  /*e390*/  F2FP.BF16.F32.PACK_AB R164, R159.reuse, R163 ;  /* 0x000000a39fa4723e */ /* 0x048fe200000010ff */
[----:B------:R-:W-:Y:S01]  /*e3a0*/  FADD.FTZ R159, R159, R142 ;  /* 0x0000008e9f9f7221 */ /* 0x000fe20000010000 */
[----:B------:R-:W-:Y:S02]  /*e3b0*/  ISETP.LE.U32.AND P0, PT, R148, UR5, PT ;  /* 0x0000000594007c0c */ /* 0x000fe4000bf03070 */
[----:B------:R-:W-:Y:S01]  /*e3c0*/  LOP3.LUT R141, R141, R143, RZ, 0xc0, !PT ;  /* 0x0000008f8d8d7212 */ /* 0x000fe200078ec0ff */
[----:B------:R-:W3:Y:S01]  /*e3d0*/  LDSM.16.MT88.4 R148, [R184+0x11000] ;  /* 0x01100000b894783b */ /* 0x000ee20000004200 */
[--C-:B------:R-:W-:Y:S02]  /*e3e0*/  HSET2.LE.AND R143, R155, R169.reuse, PT ;  /* 0x000000a99b8f7233 */ /* 0x100fe40003803000 */
[--C-:B------:R-:W-:Y:S02]  /*e3f0*/  HSET2.LE.AND R142, R154, R169.reuse, PT ;  /* 0x000000a99a8e7233 */ /* 0x100fe40003803000 */
[----:B------:R-:W-:Y:S02]  /*e400*/  LOP3.LUT R140, R140, R152, RZ, 0xc0, !PT ;  /* 0x000000988c8c7212 */ /* 0x000fe400078ec0ff */
[----:B------:R-:W-:Y:S01]  /*e410*/  SHF.R.U32.HI R158, RZ, 0x18, R158 ;  /* 0x00000018ff9e7819 */ /* 0x000fe2000001169e */
[----:B------:R-:W4:Y:S01]  /*e420*/  LDSM.16.MT88.4 R152, [R185+0x11000] ;  /* 0x01100000b998783b */ /* 0x000f220000004200 */
[----:B-----5:R-:W-:Y:S02]  /*e430*/  @!P5 HFMA2.BF16_V2 R168, -RZ.H0_H0, RZ.H0_H0, -R2.H0_H0 ;  /* 0x200000ffffa8d231 */ /* 0x020fe40000340902 */
[----:B--2---:R-:W-:Y:S03]  /*e440*/  @!P2 HFMA2.BF16_V2 R162, -RZ.H0_H0, RZ.H0_H0, -R0.H0_H0 ;  /* 0x200000ffffa2a231 */ /* 0x004fe60000340900 */
[----:B------:R-:W-:Y:S02]  /*e450*/  PRMT R161, R168, 0x7610, R161 ;  /* 0x00007610a8a17816 */ /* 0x000fe400000000a1 */
[----:B------:R-:W-:Y:S02]  /*e460*/  @!P5 STL.S16 [R1+0x20], R168 ;  /* 0x000020a80100d387 */ /* 0x000fe40000100600 */
[----:B------:R-:W-:Y:S02]  /*e470*/  @!P5 PRMT R2, R161, 0x5410, RZ ;  /* 0x00005410a102d816 */ /* 0x000fe400000000ff */
[----:B------:R2:W-:Y:S01]  /*e480*/  @!P2 STL.S16 [R1+0x1c], R162 ;  /* 0x00001ca20100a387 */ /* 0x0005e20000100600 */
[----:B------:R-:W-:Y:S01]  /*e490*/  PRMT R166, R162, 0x7610, R166 ;  /* 0x00007610a2a67816 */ /* 0x000fe200000000a6 */
[----:B------:R-:W-:Y:S02]  /*e4a0*/  MUFU.EX2 R161, R230 ;  /* 0x000000e600a17308 */ /* 0x000fe40000000800 */
[----:B------:R5:W-:Y:S01]  /*e4b0*/  STG.E.U16 desc[UR30][R214.64+0x42], R2 ;  /* 0x00004202d6007986 */ /* 0x000be2000c10151e */
[----:B------:R-:W-:Y:S02]  /*e4c0*/  @!P2 PRMT R0, R166, 0x5410, RZ ;  /* 0x00005410a600a816 */ /* 0x000fe400000000ff */
[----:B------:R-:W-:Y:S01]  /*e4d0*/  ISETP.LE.U32.AND P2, PT, R158, UR5, PT ;  /* 0x000000059e007c0c */ /* 0x000fe2000bf43070 */
[----:B------:R1:W4:Y:S04]  /*e4e0*/  LDL.S16 R166, [R1+0x18] ;  /* 0x0000180001a67983 */ /* 0x0003280000100600 */
[----:B------:R1:W4:Y:S04]  /*e4f0*/  LDL.S16 R163, [R1+0x28] ;  /* 0x0000280001a37983 */ /* 0x0003280000100600 */
[----:B------:R3:W-:Y:S01]  /*e500*/  STG.E.U16 desc[UR30][R216.64+0x40], R0 ;  /* 0x00004000d8007986 */ /* 0x0007e2000c10151e */
[----:B--2---:R-:W2:Y:S01]  /*e510*/  MUFU.EX2 R162, R227 ;  /* 0x000000e300a27308 */ /* 0x004ea20000000800 */
[----:B-----5:R-:W-:Y:S02]  /*e520*/  PRMT R2, R165, 0x7610, R2 ;  /* 0x00007610a5027816 */ /* 0x020fe40000000002 */
[----:B------:R1:W5:Y:S01]  /*e530*/  LDL.S16 R165, [R1+0x14] ;  /* 0x0000140001a57983 */ /* 0x0003620000100600 */
[----:B--2---:R-:W-:Y:S01]  /*e540*/  FADD.FTZ R157, R162, R157 ;  /* 0x0000009da29d7221 */ /* 0x004fe20000010000 */
[----:B---3--:R-:W-:Y:S03]  /*e550*/  PRMT R0, R2, 0x5410, R135 ;  /* 0x0000541002007816 */ /* 0x008fe60000000087 */
[----:B------:R-:W-:Y:S01]  /*e560*/  FADD.FTZ R248, R161, R157 ;  /* 0x0000009da1f87221 */ /* 0x000fe20000010000 */
[----:B------:R-:W-:Y:S02]  /*e570*/  PRMT R157, R156, 0x5410, R189 ;  /* 0x000054109c9d7816 */ /* 0x000fe400000000bd */
[----:B------:R-:W-:Y:S02]  /*e580*/  LOP3.LUT R142, R142, R0, RZ, 0xc0, !PT ;  /* 0x000000008e8e7212 */ /* 0x000fe400078ec0ff */
[----:B------:R-:W-:Y:S01]  /*e590*/  LOP3.LUT R143, R143, R157, RZ, 0xc0, !PT ;  /* 0x0000009d8f8f7212 */ /* 0x000fe200078ec0ff */
[----:B------:R-:W-:Y:S01]  /*e5a0*/  FADD.FTZ R157, R181, R159 ;  /* 0x0000009fb59d7221 */ /* 0x000fe20000010000 */
[----:B------:R-:W-:Y:S02]  /*e5b0*/  F2FP.BF16.F32.PACK_AB R0, R161, R162 ;  /* 0x000000a2a100723e */ /* 0x000fe400000010ff */
[C---:B------:R-:W-:Y:S01]  /*e5c0*/  F2FP.BF16.F32.PACK_AB R181, R134.reuse, R181 ;  /* 0x000000b586b5723e */ /* 0x040fe200000010ff */
[----:B------:R-:W-:Y:S01]  /*e5d0*/  FADD.FTZ R243, R134, R157 ;  /* 0x0000009d86f37221 */ /* 0x000fe20000010000 */
[----:B------:R-:W-:Y:S01]  /*e5e0*/  PRMT R180, R0, 0x7632, R180 ;  /* 0x0000763200b47816 */ /* 0x000fe200000000b4 */
        /* <DEDUP_REMOVED lines=34> */
[C---:B------:R-:W-:Y:S05]  /*e810*/  HMMA.16816.F32.BF16 R96, R140.reuse, R154, R96 ;  /* 0x0000009a8c60723c */ /* 0x040fea0000041860 */
[--C-:B------:R-:W-:Y:S01]  /*e820*/  SHF.R.U32.HI R153, RZ, 0x10, R212.reuse ;  /* 0x00000010ff997819 */ /* 0x100fe200000116d4 */
[C---:B-1----:R-:W-:Y:S05]  /*e830*/  HMMA.16816.F32.BF16 R100, R140.reuse, R144, R100 ;  /* 0x000000908c64723c */ /* 0x042fea0000041864 */
[C---:B------:R-:W-:Y:S01]  /*e840*/  LOP3.LUT R152, R212.reuse, 0xffff, RZ, 0xc0, !PT ;  /* 0x0000ffffd4987812 */ /* 0x040fe200078ec0ff */
[C---:B------:R-:W-:Y:S05]  /*e850*/  HMMA.16816.F32.BF16 R104, R140.reuse, R146, R104 ;  /* 0x000000928c68723c */ /* 0x040fea0000041868 */
[----:B------:R-:W-:Y:S01]  /*e860*/  SHF.R.U32.HI R155, RZ, 0x18, R212 ;  /* 0x00000018ff9b7819 */ /* 0x000fe200000116d4 */
[C---:B--2---:R-:W-:Y:S05]  /*e870*/  HMMA.16816.F32.BF16 R108, R140.reuse, R148, R108 ;  /* 0x000000948c6c723c */ /* 0x044fea000004186c */
[----:B------:R-:W-:Y:S01]  /*e880*/  LOP3.LUT R154, R212, 0xff, RZ, 0xc0, !PT ;  /* 0x000000ffd49a7812 */ /* 0x000fe200078ec0ff */
[C---:B------:R-:W-:Y:S05]  /*e890*/  HMMA.16816.F32.BF16 R112, R140.reuse, R150, R112 ;  /* 0x000000968c70723c */ /* 0x040fea0000041870 */
[----:B------:R-:W-:Y:S01]  /*e8a0*/  LOP3.LUT R153, R153, 0xff, RZ, 0xc0, !PT ;  /* 0x000000ff99997812 */ /* 0x000fe200078ec0ff */
[C---:B---3--:R-:W-:Y:S05]  /*e8b0*/  HMMA.16816.F32.BF16 R116, R140.reuse, R136, R116 ;  /* 0x000000888c74723c */ /* 0x048fea0000041874 */
[----:B------:R-:W-:Y:S01]  /*e8c0*/  SHF.R.U32.HI R152, RZ, 0x8, R152 ;  /* 0x00000008ff987819 */ /* 0x000fe20000011698 */
[C---:B------:R-:W-:Y:S05]  /*e8d0*/  HMMA.16816.F32.BF16 R120, R140.reuse, R138, R120 ;  /* 0x0000008a8c78723c */ /* 0x040fea0000041878 */
[----:B------:R-:W-:Y:S02]  /*e8e0*/  PRMT R171, R153, 0x5410, R155 ;  /* 0x0000541099ab7816 */ /* 0x000fe4000000009b */
[----:B------:R-:W-:Y:S02]  /*e8f0*/  PRMT R170, R154, 0x5410, R152 ;  /* 0x000054109aaa7816 */ /* 0x000fe40000000098 */
[----:B------:R-:W1:Y:S02]  /*e900*/  LDSM.16.MT88.4 R152, [R185+0x17000] ;  /* 0x01700000b998783b */ /* 0x000e640000004200 */
[--C-:B------:R-:W-:Y:S02]  /*e910*/  HSET2.LE.AND R171, R171, R169.reuse, PT ;  /* 0x000000a9abab7233 */ /* 0x100fe40003803000 */
[----:B------:R-:W-:Y:S03]  /*e920*/  HSET2.LE.AND R170, R170, R169, PT ;  /* 0x000000a9aaaa7233 */ /* 0x000fe60003803000 */
[----:B------:R-:W-:Y:S01]  /*e930*/  LOP3.LUT R171, R171, R181, RZ, 0xc0, !PT ;  /* 0x000000b5abab7212 */ /* 0x000fe200078ec0ff */
[C---:B-1----:R-:W-:Y:S06]  /*e940*/  HMMA.16816.F32.BF16 R124, R140.reuse, R152, R124 ;  /* 0x000000988c7c723c */ /* 0x042fec000004187c */
[----:B------:R-:W-:Y:S05]  /*e950*/  HMMA.16816.F32.BF16 R128, R140, R154, R128 ;  /* 0x0000009a8c80723c */ /* 0x000fea0000041880 */
[----:B------:R-:W-:Y:S02]  /*e960*/  @!P4 HFMA2.BF16_V2 R166, -RZ.H0_H0, RZ.H0_H0, -R133.H0_H0 ;  /* 0x200000ffffa6c231 */ /* 0x000fe40000340985 */
[----:B------:R-:W-:Y:S03]  /*e970*/  @!P6 HFMA2.BF16_V2 R163, -RZ.H0_H0, RZ.H0_H0, -R135.H0_H0 ;  /* 0x200000ffffa3e231 */ /* 0x000fe60000340987 */
[----:B------:R-:W-:Y:S01]  /*e980*/  @!P4 STL.S16 [R1+0x18], R166 ;  /* 0x000018a60100c387 */ /* 0x000fe20000100600 */
[----:B------:R-:W-:Y:S02]  /*e990*/  PRMT R157, R166, 0x7610, R157 ;  /* 0x00007610a69d7816 */ /* 0x000fe4000000009d */
[----:B------:R-:W-:Y:S02]  /*e9a0*/  PRMT R158, R163, 0x7610, R158 ;  /* 0x00007610a39e7816 */ /* 0x000fe4000000009e */
[----:B------:R-:W-:Y:S02]  /*e9b0*/  @!P4 PRMT R133, R157, 0x5410, RZ ;  /* 0x000054109d85c816 */ /* 0x000fe400000000ff */
[----:B------:R-:W-:Y:S03]  /*e9c0*/  @!P6 PRMT R135, R158, 0x5410, RZ ;  /* 0x000054109e87e816 */ /* 0x000fe600000000ff */
[----:B------:R1:W-:Y:S04]  /*e9d0*/  STG.E.U16 desc[UR30][R216.64+0x42], R133 ;  /* 0x00004285d8007986 */ /* 0x0003e8000c10151e */
[----:B------:R2:W-:Y:S01]  /*e9e0*/  STG.E.U16 desc[UR30][R214.64+0x52], R135 ;  /* 0x00005287d6007986 */ /* 0x0005e2000c10151e */
[----:B-----5:R-:W-:Y:S05]  /*e9f0*/  @!P3 HFMA2.BF16_V2 R165, -RZ.H0_H0, RZ.H0_H0, -R2.H0_H0 ;  /* 0x200000ffffa5b231 */ /* 0x020fea0000340902 */
[----:B------:R-:W-:Y:S01]  /*ea00*/  @!P3 STL.S16 [R1+0x14], R165 ;  /* 0x000014a50100b387 */ /* 0x000fe20000100600 */
[----:B------:R-:W-:Y:S03]  /*ea10*/  PRMT R134, R165, 0x7610, R134 ;  /* 0x00007610a5867816 */ /* 0x000fe60000000086 */
[----:B------:R3:W4:Y:S01]  /*ea20*/  LDL.S16 R157, [R1+0x38] ;  /* 0x00003800019d7983 */ /* 0x0007220000100600 */
[----:B------:R-:W-:Y:S03]  /*ea30*/  @!P3 PRMT R2, R134, 0x5410, RZ ;  /* 0x000054108602b816 */ /* 0x000fe600000000ff */
[----:B------:R-:W-:Y:S04]  /*ea40*/  @!P6 STL.S16 [R1+0x28], R163 ;  /* 0x000028a30100e387 */ /* 0x000fe80000100600 */
[----:B------:R5:W-:Y:S01]  /*ea50*/  STG.E.U16 desc[UR30][R214.64+0x50], R2 ;  /* 0x00005002d6007986 */ /* 0x000be2000c10151e */
[----:B-1----:R-:W-:Y:S04]  /*ea60*/  LOP3.LUT R133, R213, UR20, R160, 0x96, !PT ;  /* 0x00000014d5857c12 */ /* 0x002fe8000f8e96a0 */
[----:B------:R-:W-:Y:S02]  /*ea70*/  LOP3.LUT R134, R133, 0xffff, RZ, 0xc0, !PT ;  /* 0x0000ffff85867812 */ /* 0x000fe400078ec0ff */
[----:B------:R-:W-:Y:S02]  /*ea80*/  SHF.R.U32.HI R144, RZ, 0x10, R133 ;  /* 0x00000010ff907819 */ /* 0x000fe40000011685 */
[----:B------:R-:W-:Y:S02]  /*ea90*/  SHF.R.U32.HI R134, RZ, 0x8, R134 ;  /* 0x00000008ff867819 */ /* 0x000fe40000011686 */
[----:B--2---:R-:W-:Y:S02]  /*eaa0*/  PRMT R135, R167, 0x7610, R135 ;  /* 0x00007610a7877816 */ /* 0x004fe40000000087 */
[----:B------:R-:W-:Y:S04]  /*eab0*/  LOP3.LUT R134, R134, 0xffff, RZ, 0xc0, !PT ;  /* 0x0000ffff86867812 */ /* 0x000fe800078ec0ff */
[----:B------:R-:W-:Y:S02]  /*eac0*/  ISETP.LE.U32.AND P3, PT, R134, UR5, PT ;  /* 0x0000000586007c0c */ /* 0x000fe4000bf63070 */
[----:B------:R-:W-:Y:S04]  /*ead0*/  SHF.R.U32.HI R134, RZ, 0x18, R133 ;  /* 0x00000018ff867819 */ /* 0x000fe80000011685 */
[----:B------:R-:W-:Y:S02]  /*eae0*/  ISETP.LE.U32.AND P5, PT, R134, UR5, PT ;  /* 0x0000000586007c0c */ /* 0x000fe4000bfa3070 */
[----:B-----5:R-:W-:Y:S04]  /*eaf0*/  LOP3.LUT R2, R133, 0xff, RZ, 0xc0, !PT ;  /* 0x000000ff85027812 */ /* 0x020fe800078ec0ff */
[----:B------:R-:W-:Y:S02]  /*eb00*/  ISETP.LE.U32.AND P4, PT, R2, UR5, PT ;  /* 0x0000000502007c0c */ /* 0x000fe4000bf83070 */
[----:B------:R-:W-:Y:S02]  /*eb10*/  LOP3.LUT R2, R213, UR20, R160, 0x96, !PT ;  /* 0x00000014d5027c12 */ /* 0x000fe4000f8e96a0 */
[----:B------:R-:W1:Y:S02]  /*eb20*/  LDSM.16.MT88.4 R160, [R183+0x11800] ;  /* 0x01180000b7a0783b */ /* 0x000e640000004200 */
[C---:B------:R-:W-:Y:S02]  /*eb30*/  LOP3.LUT R133, R2.reuse, 0xffff, RZ, 0xc0, !PT ;  /* 0x0000ffff02857812 */ /* 0x040fe400078ec0ff */
[--C-:B------:R-:W-:Y:S02]  /*eb40*/  SHF.R.U32.HI R134, RZ, 0x10, R2.reuse ;  /* 0x00000010ff867819 */ /* 0x100fe40000011602 */
[----:B------:R-:W-:Y:S02]  /*eb50*/  LOP3.LUT R146, R2, 0xff, RZ, 0xc0, !PT ;  /* 0x000000ff02927812 */ /* 0x000fe400078ec0ff */
[----:B------:R-:W-:Y:S02]  /*eb60*/  SHF.R.U32.HI R145, RZ, 0x18, R2 ;  /* 0x00000018ff917819 */ /* 0x000fe40000011602 */
[----:B------:R-:W-:Y:S02]  /*eb70*/  SHF.R.U32.HI R133, RZ, 0x8, R133 ;  /* 0x00000008ff857819 */ /* 0x000fe40000011685 */
[----:B------:R-:W-:Y:S02]  /*eb80*/  LOP3.LUT R134, R134, 0xff, RZ, 0xc0, !PT ;  /* 0x000000ff86867812 */ /* 0x000fe400078ec0ff */
[----:B------:R-:W-:Y:S02]  /*eb90*/  LOP3.LUT R2, R144, 0xff, RZ, 0xc0, !PT ;  /* 0x000000ff90027812 */ /* 0x000fe400078ec0ff */
[----:B------:R-:W-:Y:S02]  /*eba0*/  PRMT R133, R146, 0x5410, R133 ;  /* 0x0000541092857816 */ /* 0x000fe40000000085 */
[----:B------:R-:W-:Y:S02]  /*ebb0*/  PRMT R134, R134, 0x5410, R145 ;  /* 0x0000541086867816 */ /* 0x000fe40000000091 */
[----:B------:R-:W2:Y:S01]  /*ebc0*/  LDSM.16.MT88.4 R144, [R184+0x11800] ;  /* 0x01180000b890783b */ /* 0x000ea20000004200 */
[----:B------:R-:W-:Y:S02]  /*ebd0*/  ISETP.LE.U32.AND P6, PT, R2, UR5, PT ;  /* 0x0000000502007c0c */ /* 0x000fe4000bfc3070 */
[--C-:B------:R-:W-:Y:S02]  /*ebe0*/  HSET2.LE.AND R168, R133, R169.reuse, PT ;  /* 0x000000a985a87233 */ /* 0x100fe40003803000 */
[C---:B------:R-:W-:Y:S02]  /*ebf0*/  PRMT R133, R164.reuse, 0x7610, R133 ;  /* 0x00007610a4857816 */ /* 0x040fe40000000085 */
[----:B------:R-:W-:Y:S02]  /*ec00*/  PRMT R2, R164, 0x7632, R2 ;  /* 0x00007632a4027816 */ /* 0x000fe40000000002 */
[----:B------:R-:W-:Y:S02]  /*ec10*/  HSET2.LE.AND R169, R134, R169, PT ;  /* 0x000000a986a97233 */ /* 0x000fe40003803000 */
[----:B------:R-:W-:Y:S01]  /*ec20*/  PRMT R148, R133, 0x5410, R2 ;  /* 0x0000541085947816 */ /* 0x000fe20000000002 */
[----:B------:R-:W-:Y:S01]  /*ec30*/  @!P5 HFMA2.BF16_V2 R252, -RZ.H0_H0, RZ.H0_H0, -R2.H0_H0 ;  /* 0x200000fffffcd231 */ /* 0x000fe20000340902 */
[----:B------:R-:W-:Y:S02]  /*ec40*/  PRMT R134, R167, 0x7632, R134 ;  /* 0x00007632a7867816 */ /* 0x000fe40000000086 */
[----:B------:R-:W-:Y:S02]  /*ec50*/  LOP3.LUT R169, R169, R148, RZ, 0xc0, !PT ;  /* 0x00000094a9a97212 */ /* 0x000fe400078ec0ff */
[----:B------:R-:W-:Y:S02]  /*ec60*/  PRMT R148, R0, 0x5410, R180 ;  /* 0x0000541000947816 */ /* 0x000fe400000000b4 */
[----:B------:R-:W-:Y:S02]  /*ec70*/  @!P5 PRMT R2, R252, 0x5410, RZ ;  /* 0x00005410fc02d816 */ /* 0x000fe400000000ff */
[----:B------:R-:W-:Y:S01]  /*ec80*/  LOP3.LUT R170, R170, R148, RZ, 0xc0, !PT ;  /* 0x00000094aaaa7212 */ /* 0x000fe200078ec0ff */
[----:B----4-:R-:W-:Y:S05]  /*ec90*/  @!P0 HFMA2.BF16_V2 R157, -RZ.H0_H0, RZ.H0_H0, -R156.H0_H0 ;  /* 0x200000ffff9d8231 */ /* 0x010fea000034099c */
[----:B------:R-:W-:Y:S01]  /*eca0*/  @!P0 STL.S16 [R1+0x38], R157 ;  /* 0x0000389d01008387 */ /* 0x000fe20000100600 */
[----:B------:R-:W-:Y:S03]  /*ecb0*/  PRMT R136, R157, 0x7610, R136 ;  /* 0x000076109d887816 */ /* 0x000fe60000000088 */
[----:B------:R3:W4:Y:S01]  /*ecc0*/  LDL.S16 R221, [R1+0x10] ;  /* 0x0000100001dd7983 */ /* 0x0007220000100600 */
[----:B------:R-:W-:Y:S02]  /*ecd0*/  @!P0 PRMT R156, R136, 0x5410, RZ ;  /* 0x00005410889c8816 */ /* 0x000fe400000000ff */
[----:B------:R-:W-:Y:S01]  /*ece0*/  PRMT R136, R135, 0x5410, R134 ;  /* 0x0000541087887816 */ /* 0x000fe20000000086 */
[----:B------:R3:W5:Y:S03]  /*ecf0*/  LDL.S16 R220, [R1+0xc] ;  /* 0x00000c0001dc7983 */ /* 0x0007660000100600 */
[----:B------:R-:W-:Y:S01]  /*ed00*/  LOP3.LUT R168, R168, R136, RZ, 0xc0, !PT ;  /* 0x00000088a8a87212 */ /* 0x000fe200078ec0ff */
[----:B------:R3:W3:Y:S04]  /*ed10*/  LDL.S16 R219, [R1+0x8] ;  /* 0x0000080001db7983 */ /* 0x0006e80000100600 */
[----:B------:R2:W3:Y:S02]  /*ed20*/  LDL.S16 R211, [R1] ;  /* 0x0000000001d37983 */ /* 0x0004e40000100600 */
[C---:B-1----:R-:W-:Y:S02]  /*ed30*/  HMMA.16816.F32.BF16 R164, R168.reuse, R160, R4 ;  /* 0x000000a0a8a4723c */ /* 0x042fe40000041804 */
[----:B------:R1:W3:Y:S04]  /*ed40*/  LDL.S16 R218, [R1+0x4] ;  /* 0x0000040001da7983 */ /* 0x0002e80000100600 */
[C---:B------:R-:W-:Y:S01]  /*ed50*/  HMMA.16816.F32.BF16 R160, R168.reuse, R162, R8 ;  /* 0x000000a2a8a0723c */ /* 0x040fe20000041808 */
[----:B------:R2:W-:Y:S04]  /*ed60*/  STG.E.U16 desc[UR30][R216.64+0x50], R156 ;  /* 0x0000509cd8007986 */ /* 0x0005e8000c10151e */
[----:B------:R-:W1:Y:S08]  /*ed70*/  LDSM.16.MT88.4 R136, [R185+0x11800] ;  /* 0x01180000b988783b */ /* 0x000e700000004200 */
[----:B------:R-:W1:Y:S08]  /*ed80*/  LDSM.16.MT88.4 R4, [R184+0x13800] ;  /* 0x01380000b804783b */ /* 0x000e700000004200 */
[----:B------:R-:W1:Y:S01]  /*ed90*/  LDSM.16.MT88.4 R8, [R186+0x13800] ;  /* 0x01380000ba08783b */ /* 0x000e620000004200 */
[C---:B--2---:R-:W-:Y:S07]  /*eda0*/  HMMA.16816.F32.BF16 R156, R168.reuse, R144, R12 ;  /* 0x00000090a89c723c */ /* 0x044fee000004180c */
[----:B------:R-:W2:Y:S01]  /*edb0*/  LDSM.16.MT88.4 R12, [R185+0x13800] ;  /* 0x01380000b90c783b */ /* 0x000ea20000004200 */
[C---:B------:R-:W-:Y:S07]  /*edc0*/  HMMA.16816.F32.BF16 R152, R168.reuse, R146, R16 ;  /* 0x00000092a898723c */ /* 0x040fee0000041810 */
[----:B------:R-:W2:Y:S01]  /*edd0*/  LDSM.16.MT88.4 R16, [R183+0x15800] ;  /* 0x01580000b710783b */ /* 0x000ea20000004200 */
[C---:B------:R-:W-:Y:S07]  /*ede0*/  HMMA.16816.F32.BF16 R148, R168.reuse, R172, R20 ;  /* 0x000000aca894723c */ /* 0x040fee0000041814 */
[----:B------:R-:W2:Y:S01]  /*edf0*/  LDSM.16.MT88.4 R20, [R184+0x15800] ;  /* 0x01580000b814783b */ /* 0x000ea20000004200 */
[C---:B------:R-:W-:Y:S06]  /*ee00*/  HMMA.16816.F32.BF16 R144, R168.reuse, R174, R24 ;  /* 0x000000aea890723c */ /* 0x040fec0000041818 */
[C---:B-1----:R-:W-:Y:S01]  /*ee10*/  HMMA.16816.F32.BF16 R140, R168.reuse, R136, R28 ;  /* 0x00000088a88c723c */ /* 0x042fe2000004181c */
[----:B------:R-:W1:Y:S05]  /*ee20*/  LDSM.16.MT88.4 R24, [R186+0x15800] ;  /* 0x01580000ba18783b */ /* 0x000e6a0000004200 */
[C---:B------:R-:W-:Y:S06]  /*ee30*/  HMMA.16816.F32.BF16 R136, R168.reuse, R138, R32 ;  /* 0x0000008aa888723c */ /* 0x040fec0000041820 */
[C---:B------:R-:W-:Y:S06]  /*ee40*/  HMMA.16816.F32.BF16 R36, R168.reuse, R176, R36 ;  /* 0x000000b0a824723c */ /* 0x040fec0000041824 */
[C---:B------:R-:W-:Y:S06]  /*ee50*/  HMMA.16816.F32.BF16 R40, R168.reuse, R178, R40 ;  /* 0x000000b2a828723c */ /* 0x040fec0000041828 */
[C---:B------:R-:W-:Y:S06]  /*ee60*/  HMMA.16816.F32.BF16 R44, R168.reuse, R4, R44 ;  /* 0x00000004a82c723c */ /* 0x040fec000004182c */
        /* <DEDUP_REMOVED lines=11> */
[C---:B------:R-:W-:Y:S06]  /*ef20*/  HMMA.16816.F32.BF16 R76, R168.reuse, R20, R76 ;  /* 0x00000014a84c723c */ /* 0x040fec000004184c */
[C---:B------:R-:W-:Y:S05]  /*ef30*/  HMMA.16816.F32.BF16 R80, R168.reuse, R22, R80 ;  /* 0x00000016a850723c */ /* 0x040fea0000041850 */
[--C-:B------:R-:W-:Y:S01]  /*ef40*/  SHF.R.U32.HI R20, RZ, 0x10, R212.reuse ;  /* 0x00000010ff147819 */ /* 0x100fe200000116d4 */
[C---:B-1----:R-:W-:Y:S05]  /*ef50*/  HMMA.16816.F32.BF16 R84, R168.reuse, R24, R84 ;  /* 0x00000018a854723c */ /* 0x042fea0000041854 */
[----:B------:R-:W-:Y:S01]  /*ef60*/  LOP3.LUT R20, R20, 0xff, RZ, 0xc0, !PT ;  /* 0x000000ff14147812 */ /* 0x000fe200078ec0ff */
[C---:B------:R-:W-:Y:S05]  /*ef70*/  HMMA.16816.F32.BF16 R88, R168.reuse, R26, R88 ;  /* 0x0000001aa858723c */ /* 0x040fea0000041858 */
[----:B------:R-:W-:Y:S01]  /*ef80*/  LOP3.LUT R21, R212, 0xffff, RZ, 0xc0, !PT ;  /* 0x0000ffffd4157812 */ /* 0x000fe200078ec0ff */
[C---:B------:R-:W-:Y:S05]  /*ef90*/  HMMA.16816.F32.BF16 R92, R168.reuse, R4, R92 ;  /* 0x00000004a85c723c */ /* 0x040fea000004185c */
[----:B------:R-:W-:Y:S01]  /*efa0*/  SHF.R.U32.HI R22, RZ, 0x18, R212 ;  /* 0x00000018ff167819 */ /* 0x000fe200000116d4 */
[C---:B------:R-:W-:Y:S01]  /*efb0*/  HMMA.16816.F32.BF16 R96, R168.reuse, R6, R96 ;  /* 0x00000006a860723c */ /* 0x040fe20000041860 */
[----:B------:R-:W1:Y:S02]  /*efc0*/  LDSM.16.MT88.4 R4, [R185+0x17800] ;  /* 0x01780000b904783b */ /* 0x000e640000004200 */
[----:B------:R-:W-:Y:S02]  /*efd0*/  ISETP.LE.U32.AND P0, PT, R22, UR5, PT ;  /* 0x0000000516007c0c */ /* 0x000fe4000bf03070 */
[----:B------:R-:W-:Y:S01]  /*efe0*/  LOP3.LUT R212, R212, 0xff, RZ, 0xc0, !PT ;  /* 0x000000ffd4d47812 */ /* 0x000fe200078ec0ff */
[C---:B------:R-:W-:Y:S06]  /*eff0*/  HMMA.16816.F32.BF16 R100, R168.reuse, R8, R100 ;  /* 0x00000008a864723c */ /* 0x040fec0000041864 */
[C---:B------:R-:W-:Y:S05]  /*f000*/  HMMA.16816.F32.BF16 R104, R168.reuse, R10, R104 ;  /* 0x0000000aa868723c */ /* 0x040fea0000041868 */
[----:B------:R-:W-:Y:S01]  /*f010*/  SHF.R.U32.HI R8, RZ, 0x8, R21 ;  /* 0x00000008ff087819 */ /* 0x000fe20000011615 */
[----:B------:R-:W-:Y:S01]  /*f020*/  @!P0 HFMA2.BF16_V2 R251, -RZ.H0_H0, RZ.H0_H0, -R181.H1_H1 ;  /* 0x200000fffffb8231 */ /* 0x000fe200003609b5 */
[C---:B--2---:R-:W-:Y:S04]  /*f030*/  HMMA.16816.F32.BF16 R108, R168.reuse, R12, R108 ;  /* 0x0000000ca86c723c */ /* 0x044fe8000004186c */
[----:B------:R-:W-:Y:S02]  /*f040*/  LOP3.LUT R8, R8, 0xffff, RZ, 0xc0, !PT ;  /* 0x0000ffff08087812 */ /* 0x000fe400078ec0ff */
[C---:B------:R-:W-:Y:S06]  /*f050*/  HMMA.16816.F32.BF16 R112, R168.reuse, R14, R112 ;  /* 0x0000000ea870723c */ /* 0x040fec0000041870 */
[C---:B------:R-:W-:Y:S06]  /*f060*/  HMMA.16816.F32.BF16 R116, R168.reuse, R16, R116 ;  /* 0x00000010a874723c */ /* 0x040fec0000041874 */
[C---:B------:R-:W-:Y:S06]  /*f070*/  HMMA.16816.F32.BF16 R120, R168.reuse, R18, R120 ;  /* 0x00000012a878723c */ /* 0x040fec0000041878 */
[C---:B-1----:R-:W-:Y:S06]  /*f080*/  HMMA.16816.F32.BF16 R124, R168.reuse, R4, R124 ;  /* 0x00000004a87c723c */ /* 0x042fec000004187c */
[----:B------:R-:W-:Y:S05]  /*f090*/  HMMA.16816.F32.BF16 R128, R168, R6, R128 ;  /* 0x00000006a880723c */ /* 0x000fea0000041880 */
[----:B----4-:R-:W-:Y:S02]  /*f0a0*/  @!P2 HFMA2.BF16_V2 R221, -RZ.H0_H0, RZ.H0_H0, -R189.H0_H0 ;  /* 0x200000ffffdda231 */ /* 0x010fe400003409bd */
[----:B-----5:R-:W-:Y:S03]  /*f0b0*/  @!P4 HFMA2.BF16_V2 R220, -RZ.H0_H0, RZ.H0_H0, -R135.H0_H0 ;  /* 0x200000ffffdcc231 */ /* 0x020fe60000340987 */
[----:B------:R-:W-:Y:S01]  /*f0c0*/  @!P2 STL.S16 [R1+0x10], R221 ;  /* 0x000010dd0100a387 */ /* 0x000fe20000100600 */
[----:B------:R-:W-:Y:S01]  /*f0d0*/  PRMT R23, R221, 0x7610, R23 ;  /* 0x00007610dd177816 */ /* 0x000fe20000000017 */
[----:B---3--:R-:W-:Y:S02]  /*f0e0*/  @!P3 HFMA2.BF16_V2 R219, -RZ.H0_H0, RZ.H0_H0, -R134.H0_H0 ;  /* 0x200000ffffdbb231 */ /* 0x008fe40000340986 */
[----:B------:R-:W-:Y:S01]  /*f0f0*/  @!P4 STL.S16 [R1+0xc], R220 ;  /* 0x00000cdc0100c387 */ /* 0x000fe20000100600 */
[----:B------:R-:W-:Y:S02]  /*f100*/  @!P2 PRMT R189, R23, 0x5410, RZ ;  /* 0x0000541017bda816 */ /* 0x000fe400000000ff */
[----:B------:R-:W-:Y:S01]  /*f110*/  ISETP.LE.U32.AND P2, PT, R20, UR5, PT ;  /* 0x0000000514007c0c */ /* 0x000fe2000bf43070 */
[----:B------:R-:W-:Y:S01]  /*f120*/  @!P3 STL.S16 [R1+0x8], R219 ;  /* 0x000008db0100b387 */ /* 0x000fe20000100600 */
[----:B------:R-:W-:Y:S01]  /*f130*/  PRMT R20, R220, 0x7610, R20 ;  /* 0x00007610dc147816 */ /* 0x000fe20000000014 */
[----:B------:R-:W-:Y:S01]  /*f140*/  @!P6 HFMA2.BF16_V2 R211, -RZ.H0_H0, RZ.H0_H0, -R133.H0_H0 ;  /* 0x200000ffffd3e231 */ /* 0x000fe20000340985 */
[----:B------:R-:W-:Y:S01]  /*f150*/  PRMT R11, R219, 0x7610, R11 ;  /* 0x00007610db0b7816 */ /* 0x000fe2000000000b */
[----:B------:R-:W-:Y:S01]  /*f160*/  STG.E.U16 desc[UR30][R216.64+0x52], R189 ;  /* 0x000052bdd8007986 */ /* 0x000fe2000c10151e */
[----:B------:R-:W-:Y:S02]  /*f170*/  @!P4 PRMT R135, R20, 0x5410, RZ ;  /* 0x000054101487c816 */ /* 0x000fe400000000ff */
[----:B------:R-:W-:Y:S02]  /*f180*/  @!P3 PRMT R134, R11, 0x5410, RZ ;  /* 0x000054100b86b816 */ /* 0x000fe400000000ff */
[----:B------:R-:W-:Y:S01]  /*f190*/  ISETP.LE.U32.AND P4, PT, R212, UR5, PT ;  /* 0x00000005d4007c0c */ /* 0x000fe2000bf83070 */
[----:B------:R-:W-:Y:S01]  /*f1a0*/  STG.E.U16 desc[UR30][R214.64+0x60], R135 ;  /* 0x00006087d6007986 */ /* 0x000fe2000c10151e */
[----:B------:R-:W-:Y:S01]  /*f1b0*/  ISETP.LE.U32.AND P3, PT, R8, UR5, PT ;  /* 0x0000000508007c0c */ /* 0x000fe2000bf63070 */
[----:B------:R-:W-:Y:S01]  /*f1c0*/  @!P2 HFMA2.BF16_V2 R218, -RZ.H0_H0, RZ.H0_H0, -R181.H0_H0 ;  /* 0x200000ffffdaa231 */ /* 0x000fe200003409b5 */
[----:B------:R-:W-:Y:S01]  /*f1d0*/  PRMT R10, R211, 0x7610, R10 ;  /* 0x00007610d30a7816 */ /* 0x000fe2000000000a */
[----:B------:R-:W-:Y:S01]  /*f1e0*/  STG.E.U16 desc[UR30][R214.64+0x62], R134 ;  /* 0x00006286d6007986 */ /* 0x000fe2000c10151e */
[----:B------:R-:W-:Y:S02]  /*f1f0*/  @P0 PRMT R8, R181, 0x7632, R8 ;  /* 0x00007632b5080816 */ /* 0x000fe40000000008 */
[----:B------:R-:W-:Y:S01]  /*f200*/  @!P6 PRMT R133, R10, 0x5410, RZ ;  /* 0x000054100a85e816 */ /* 0x000fe200000000ff */
[----:B------:R-:W-:Y:S01]  /*f210*/  STG.E.U16 desc[UR30][R216.64+0x62], R2 ;  /* 0x00006202d8007986 */ /* 0x000fe2000c10151e */
[----:B------:R-:W-:Y:S02]  /*f220*/  @!P0 PRMT R8, R251, 0x5410, RZ ;  /* 0x00005410fb088816 */ /* 0x000fe400000000ff */
[----:B------:R-:W-:Y:S01]  /*f230*/  PRMT R9, R218, 0x7610, R9 ;  /* 0x00007610da097816 */ /* 0x000fe20000000009 */
[----:B------:R1:W-:Y:S01]  /*f240*/  STG.E.U16 desc[UR30][R216.64+0x60], R133 ;  /* 0x00006085d8007986 */ /* 0x0003e2000c10151e */
[----:B------:R-:W-:Y:S02]  /*f250*/  @!P4 HFMA2.BF16_V2 R250, -RZ.H0_H0, RZ.H0_H0, -R0.H0_H0 ;  /* 0x200000fffffac231 */ /* 0x000fe40000340900 */
[----:B------:R-:W-:Y:S01]  /*f260*/  @!P3 HFMA2.BF16_V2 R249, -RZ.H0_H0, RZ.H0_H0, -R180.H0_H0 ;  /* 0x200000fffff9b231 */ /* 0x000fe200003409b4 */
[----:B------:R-:W-:Y:S01]  /*f270*/  @!P2 STL.S16 [R1+0x4], R218 ;  /* 0x000004da0100a387 */ /* 0x000fe20000100600 */
[----:B------:R-:W-:Y:S02]  /*f280*/  @!P2 PRMT R181, R9, 0x5410, RZ ;  /* 0x0000541009b5a816 */ /* 0x000fe400000000ff */
[----:B------:R-:W-:Y:S01]  /*f290*/  @!P4 PRMT R0, R250, 0x5410, RZ ;  /* 0x00005410fa00c816 */ /* 0x000fe200000000ff */
[----:B------:R-:W-:Y:S01]  /*f2a0*/  @!P6 STL.S16 [R1], R211 ;  /* 0x000000d30100e387 */ /* 0x000fe20000100600 */
[----:B------:R-:W-:Y:S02]  /*f2b0*/  @!P3 PRMT R180, R249, 0x5410, RZ ;  /* 0x00005410f9b4b816 */ /* 0x000fe400000000ff */
[----:B------:R-:W-:Y:S01]  /*f2c0*/  ISETP.LT.AND P2, PT, RZ, UR38, PT ;  /* 0x00000026ff007c0c */ /* 0x000fe2000bf41270 */
[----:B------:R2:W-:Y:S04]  /*f2d0*/  STG.E.U16 desc[UR30][R214.64+0x70], R0 ;  /* 0x00007000d6007986 */ /* 0x0005e8000c10151e */
[----:B------:R3:W-:Y:S04]  /*f2e0*/  STG.E.U16 desc[UR30][R214.64+0x72], R180 ;  /* 0x000072b4d6007986 */ /* 0x0007e8000c10151e */
[----:B------:R4:W-:Y:S04]  /*f2f0*/  STG.E.U16 desc[UR30][R216.64+0x70], R181 ;  /* 0x000070b5d8007986 */ /* 0x0009e8000c10151e */
[----:B------:R4:W-:Y:S01]  /*f300*/  STG.E.U16 desc[UR30][R216.64+0x72], R8 ;  /* 0x00007208d8007986 */ /* 0x0009e2000c10151e */
[----:B-1----:R-:W-:Y:S02]  /*f310*/  IMAD.MOV.U32 R133, RZ, RZ, R3 ;  /* 0x000000ffff857224 */ /* 0x002fe400078e0003 */
[----:B--2---:R-:W-:Y:S01]  /*f320*/  IMAD.MOV.U32 R0, RZ, RZ, R132 ;  /* 0x000000ffff007224 */ /* 0x004fe200078e0084 */
[----:B---3--:R-:W-:Y:S04]  /*f330*/  IADD3 R214, P0, R214, -0x80, RZ ;  /* 0xffffff80d6d67810 */ /* 0x008fe80007f1e0ff */
[----:B------:R-:W-:Y:S01]  /*f340*/  IADD3.X R215, R215, -0x1, RZ, P0, !PT ;  /* 0xffffffffd7d77810 */ /* 0x000fe200007fe4ff */
[----:B------:R-:W-:Y:S08]  /*f350*/  @P2 BRA `(.L_x_917) ;  /* 0xffffffa800642947 */ /* 0x000ff0000383ffff */
.L_x_916:
[----:B-1----:R-:W1:Y:S01]  /*f360*/  SHFL.BFLY PT, R2, R248, 0x2, 0x1f ;  /* 0x0c401f00f8027f89 */ /* 0x002e6200000e0000 */
        /* <DEDUP_REMOVED lines=10> */
[CC--:B------:R-:W-:Y:S02]  /*f410*/  LEA.HI R6, R170.reuse, R169.reuse, RZ, 0x2 ;  /* 0x000000a9aa067211 */ /* 0x0c0fe400078f10ff */
[----:B------:R-:W-:-:S04]  /*f420*/  LEA.HI R168, R170, R169, RZ, 0x5 ;  /* 0x000000a9aaa87211 */ /* 0x000fc800078f28ff */
[----:B------:R-:W-:Y:S01]  /*f430*/  SHF.R.S32.HI R7, RZ, 0x5, R168 ;  /* 0x00000005ff077819 */ /* 0x000fe200000114a8 */
[----:B-1----:R-:W-:Y:S01]  /*f440*/  FADD.FTZ R133, R2, R5 ;  /* 0x0000000502857221 */ /* 0x002fe20000010000 */
[----:B------:R-:W-:Y:S02]  /*f450*/  MOV R2, 0x3f800000 ;  /* 0x3f80000000027802 */ /* 0x000fe40000000f00 */
[----:B------:R-:W-:Y:S01]  /*f460*/  SHF.R.S32.HI R5, RZ, 0x1f, R6 ;  /* 0x0000001fff057819 */ /* 0x000fe20000011406 */
[----:B--2--5:R-:W-:Y:S01]  /*f470*/  FADD.FTZ R134, R0, R4 ;  /* 0x0000000400867221 */ /* 0x024fe20000010000 */
[----:B------:R-:W-:Y:S02]  /*f480*/  FSETP.NE.FTZ.AND P3, PT, R133, RZ, PT ;  /* 0x000000ff8500720b */ /* 0x000fe40003f75000 */
[----:B------:R-:W-:Y:S02]  /*f490*/  MOV R4, 0x3f800000 ;  /* 0x3f80000000047802 */ /* 0x000fe40000000f00 */
[----:B------:R-:W-:-:S02]  /*f4a0*/  FSETP.NE.FTZ.AND P0, PT, R134, RZ, PT ;  /* 0x000000ff8600720b */ /* 0x000fc40003f15000 */
[----:B------:R-:W-:Y:S02]  /*f4b0*/  SHF.R.S32.HI R0, RZ, 0x2, R6 ;  /* 0x00000002ff007819 */ /* 0x000fe40000011406 */
[----:B------:R-:W-:Y:S02]  /*f4c0*/  LOP3.LUT R6, R6, 0x3ffffffc, RZ, 0xc0, !PT ;  /* 0x3ffffffc06067812 */ /* 0x000fe400078ec0ff */
[----:B------:R-:W-:Y:S02]  /*f4d0*/  LEA.HI R5, R5, R0, RZ, 0x3 ;  /* 0x0000000005057211 */ /* 0x000fe400078f18ff */
[----:B------:R-:W-:Y:S01]  /*f4e0*/  IADD3 R6, -R6, R169, RZ ;  /* 0x000000a906067210 */ /* 0x000fe20007ffe1ff */
[----:B------:R-:W1:Y:S01]  /*f4f0*/  @P3 MUFU.RCP R2, R133 ;  /* 0x0000008500023308 */ /* 0x000e620000001000 */
[----:B------:R-:W-:Y:S02]  /*f500*/  LOP3.LUT R5, R5, 0xfffffff8, RZ, 0xc0, !PT ;  /* 0xfffffff805057812 */ /* 0x000fe400078ec0ff */
[----:B------:R-:W-:-:S02]  /*f510*/  LEA R135, R7, R6, 0x9 ;  /* 0x0000000607877211 */ /* 0x000fc400078e48ff */
        /* <DEDUP_REMOVED lines=76> */
[----:B------:R-:W-:Y:S01]  /*f9e0*/  SHF.L.U32 R0, R6, 0x6, RZ ;  /* 0x0000000606007819 */ /* 0x000fe200000006ff */
[C---:B------:R-:W-:Y:S01]  /*f9f0*/  FMUL.FTZ R5, R2.reuse, R165 ;  /* 0x000000a502057220 */ /* 0x040fe20000410000 */
[C---:B------:R-:W-:Y:S01]  /*fa00*/  FMUL.FTZ R160, R2.reuse, R160 ;  /* 0x000000a002a07220 */ /* 0x040fe20000410000 */
[C---:B------:R-:W-:Y:S01]  /*fa10*/  FMUL.FTZ R7, R2.reuse, R161 ;  /* 0x000000a102077220 */ /* 0x040fe20000410000 */
[C---:B------:R-:W-:Y:S01]  /*fa20*/  FMUL.FTZ R156, R2.reuse, R156 ;  /* 0x0000009c029c7220 */ /* 0x040fe20000410000 */
[C---:B----4-:R-:W-:Y:S01]  /*fa30*/  FMUL.FTZ R8, R2.reuse, R157 ;  /* 0x0000009d02087220 */ /* 0x050fe20000410000 */
        /* <DEDUP_REMOVED lines=53> */
[----:B------:R-:W-:Y:S01]  /*fd90*/  LOP3.LUT R0, R0, 0x1c0, RZ, 0xc0, !PT ;  /* 0x000001c000007812 */ /* 0x000fe200078ec0ff */
[----:B-1----:R-:W-:Y:S01]  /*fda0*/  ULEA UR4, UR4, UR5, 0x18 ;  /* 0x0000000504047291 */ /* 0x002fe2000f8ec03f */
[----:B------:R-:W-:-:S02]  /*fdb0*/  LOP3.LUT R2, R6, 0x1, RZ, 0xc0, !PT ;  /* 0x0000000106027812 */ /* 0x000fc400078ec0ff */
[----:B------:R-:W-:Y:S02]  /*fdc0*/  LEA.HI R0, R0, R0, RZ, 0x1d ;  /* 0x0000000000007211 */ /* 0x000fe400078fe8ff */
[----:B------:R-:W-:Y:S02]  /*fdd0*/  ISETP.NE.U32.AND P4, PT, R2, 0x1, PT ;  /* 0x000000010200780c */ /* 0x000fe40003f85070 */
[----:B------:R-:W-:Y:S02]  /*fde0*/  LEA R0, R135, R0, 0x1 ;  /* 0x0000000087007211 */ /* 0x000fe400078e08ff */
[----:B------:R-:W-:Y:S02]  /*fdf0*/  MOV R6, 0x20 ;  /* 0x0000002000067802 */ /* 0x000fe40000000f00 */
[----:B------:R-:W-:Y:S02]  /*fe00*/  F2FP.BF16.F32.PACK_AB R5, R5, R164 ;  /* 0x000000a40505723e */ /* 0x000fe400000010ff */
[----:B------:R-:W-:Y:S01]  /*fe10*/  LEA R0, R0, UR4, 0x1 ;  /* 0x0000000400007c11 */ /* 0x000fe2000f8e08ff */
[----:B------:R-:W-:Y:S01]  /*fe20*/  @UP0 ULDC.64 UR4, c[0x0][0x298] ;  /* 0x0000a60000040ab9 */ /* 0x000fe20000000a00 */
[----:B------:R-:W-:Y:S01]  /*fe30*/  F2FP.BF16.F32.PACK_AB R24, R24, R10 ;  /* 0x0000000a1818723e */ /* 0x000fe200000010ff */
[----:B------:R-:W-:Y:S01]  /*fe40*/  @UP0 UIMAD.WIDE.U32 UR8, UR16, UR4, URZ ;  /* 0x00000004100802a5 */ /* 0x000fe2000f8e003f */
[----:B------:R-:W-:Y:S01]  /*fe50*/  SEL R6, R6, 0xffffffe0, !P1 ;  /* 0xffffffe006067807 */ /* 0x000fe20004800000 */
[----:B------:R1:W-:Y:S01]  /*fe60*/  STS [R0], R5 ;  /* 0x0000000500007388 */ /* 0x0003e20000000800 */
[----:B------:R-:W-:Y:S01]  /*fe70*/  MOV R10, 0x40 ;  /* 0x00000040000a7802 */ /* 0x000fe20000000f00 */
[----:B------:R-:W-:Y:S01]  /*fe80*/  @UP0 UIMAD UR7, UR16, UR5, UR9 ;  /* 0x00000005100702a4 */ /* 0x000fe2000f8e0209 */
[----:B------:R-:W-:-:S02]  /*fe90*/  F2FP.BF16.F32.PACK_AB R4, R4, R166 ;  /* 0x000000a60404723e */ /* 0x000fc400000010ff */
[C---:B------:R-:W-:Y:S02]  /*fea0*/  IADD3 R2, R0.reuse, -0x10, RZ ;  /* 0xfffffff000027810 */ /* 0x040fe40007ffe0ff */
        /* <DEDUP_REMOVED lines=12> */
[----:B-1----:R-:W-:Y:S02]  /*ff70*/  IADD3 R5, R0, R6, RZ ;  /* 0x0000000600057210 */ /* 0x002fe40007ffe0ff */
[----:B------:R-:W-:Y:S02]  /*ff80*/  F2FP.BF16.F32.PACK_AB R15, R15, R150 ;  /* 0x000000960f0f723e */ /* 0x000fe400000010ff */
[----:B------:R-:W-:Y:S01]  /*ff90*/  F2FP.BF16.F32.PACK_AB R34, R34, R144 ;  /* 0x000000902222723e */ /* 0x000fe200000010ff */
[----:B------:R1:W-:Y:S01]  /*ffa0*/  STS [R5], R8 ;  /* 0x0000000805007388 */ /* 0x0003e20000000800 */
[----:B------:R-:W-:-:S02]  /*ffb0*/  F2FP.BF16.F32.PACK_AB R33, R33, R146 ;  /* 0x000000922121723e */ /* 0x000fc400000010ff */
[----:B--2---:R-:W-:Y:S01]  /*ffc0*/  IADD3 R4, R6, R2, RZ ;  /* 0x0000000206047210 */ /* 0x004fe20007ffe0ff */
[----:B------:R-:W-:Y:S01]  /*ffd0*/  STS [R5+0x400], R13 ;  /* 0x0004000d05007388 */ /* 0x000fe20000000800 */
[----:B------:R-:W-:Y:S02]  /*ffe0*/  PLOP3.LUT P1, PT, PT, PT, UP0, 0x80, 0x0 ;  /* 0x000000000000781c */ /* 0x000fe40003f2f008 */
[----:B------:R-:W-:Y:S01]  /*fff0*/  F2FP.BF16.F32.PACK_AB R32, R32, R140 ;  /* 0x0000008c2020723e */ /* 0x000fe200000010ff */
[----:B------:R-:W-:Y:S01]  /*10000*/  STS [R4], R12 ;  /* 0x0000000c04007388 */ /* 0x000fe20000000800 */
[----:B------:R-:W-:Y:S02]  /*10010*/  F2FP.BF16.F32.PACK_AB R31, R31, R142 ;  /* 0x0000008e1f1f723e */ /* 0x000fe400000010ff */
[----:B---3--:R-:W-:Y:S01]  /*10020*/  IADD3 R7, R5, R10, RZ ;  /* 0x0000000a05077210 */ /* 0x008fe20007ffe0ff */
[----:B------:R-:W-:Y:S01]  /*10030*/  STS [R4+0x400], R11 ;  /* 0x0004000b04007388 */ /* 0x000fe20000000800 */
[----:B------:R-:W-:-:S02]  /*10040*/  F2FP.BF16.F32.PACK_AB R30, R30, R136 ;  /* 0x000000881e1e723e */ /* 0x000fc400000010ff */
[----:B----4-:R-:W-:Y:S02]  /*10050*/  IADD3 R9, R0, R10, RZ ;  /* 0x0000000a00097210 */ /* 0x010fe40007ffe0ff */
[----:B------:R-:W-:Y:S02]  /*10060*/  F2FP.BF16.F32.PACK_AB R29, R29, R138 ;  /* 0x0000008a1d1d723e */ /* 0x000fe400000010ff */
[----:B------:R-:W-:Y:S01]  /*10070*/  IADD3 R6, R4, R10, RZ ;  /* 0x0000000a04067210 */ /* 0x000fe20007ffe0ff */
[----:B------:R-:W-:Y:S01]  /*10080*/  STS [R9], R14 ;  /* 0x0000000e09007388 */ /* 0x000fe20000000800 */
[----:B------:R-:W-:Y:S02]  /*10090*/  F2FP.BF16.F32.PACK_AB R28, R28, R35 ;  /* 0x000000231c1c723e */ /* 0x000fe400000010ff */
[----:B------:R-:W-:Y:S01]  /*100a0*/  F2FP.BF16.F32.PACK_AB R27, R27, R38 ;  /* 0x000000261b1b723e */ /* 0x000fe200000010ff */
[----:B------:R2:W-:Y:S01]  /*100b0*/  STS [R9+0x400], R15 ;  /* 0x0004000f09007388 */ /* 0x0005e20000000800 */
[----:B-1----:R-:W-:-:S02]  /*100c0*/  IADD3 R8, R10, R2, RZ ;  /* 0x000000020a087210 */ /* 0x002fc40007ffe0ff */
[----:B------:R-:W-:Y:S02]  /*100d0*/  F2FP.BF16.F32.PACK_AB R26, R26, R40 ;  /* 0x000000281a1a723e */ /* 0x000fe400000010ff */
        /* <DEDUP_REMOVED lines=19> */
[----:B------:R3:W-:Y:S01]  /*10210*/  STS [R0+0x2000], R28 ;  /* 0x0020001c00007388 */ /* 0x0007e20000000800 */
[----:B------:R-:W-:Y:S02]  /*10220*/  F2FP.BF16.F32.PACK_AB R43, R43, R70 ;  /* 0x000000462b2b723e */ /* 0x000fe400000010ff */
[----:B------:R-:W-:Y:S01]  /*10230*/  F2FP.BF16.F32.PACK_AB R42, R73, R72 ;  /* 0x00000048492a723e */ /* 0x000fe200000010ff */
[----:B------:R-:W-:Y:S01]  /*10240*/  STS [R0+0x2400], R27 ;  /* 0x0024001b00007388 */ /* 0x000fe20000000800 */
        /* <DEDUP_REMOVED lines=10> */
[----:B--2---:R-:W-:Y:S01]  /*102f0*/  F2FP.BF16.F32.PACK_AB R15, R111, R110 ;  /* 0x0000006e6f0f723e */ /* 0x004fe200000010ff */
[----:B------:R2:W-:Y:S01]  /*10300*/  STS [R5+0x2400], R23 ;  /* 0x0024001705007388 */ /* 0x0005e20000000800 */
[----:B-1----:R-:W-:-:S02]  /*10310*/  F2FP.BF16.F32.PACK_AB R29, R89, R88 ;  /* 0x00000058591d723e */ /* 0x002fc400000010ff */
[----:B------:R-:W-:Y:S01]  /*10320*/  F2FP.BF16.F32.PACK_AB R14, R113, R112 ;  /* 0x00000070710e723e */ /* 0x000fe200000010ff */
[----:B------:R1:W-:Y:S01]  /*10330*/  STS [R4+0x2000], R22 ;  /* 0x0020001604007388 */ /* 0x0003e20000000800 */
[----:B---3--:R-:W-:-:S03]  /*10340*/  F2FP.BF16.F32.PACK_AB R28, R91, R90 ;  /* 0x0000005a5b1c723e */ /* 0x008fc600000010ff */
[----:B------:R-:W-:Y:S04]  /*10350*/  STS [R4+0x2400], R21 ;  /* 0x0024001504007388 */ /* 0x000fe80000000800 */
[----:B------:R-:W-:Y:S01]  /*10360*/  STS [R9+0x2000], R20 ;  /* 0x0020001409007388 */ /* 0x000fe20000000800 */
[----:B----4-:R-:W-:-:S03]  /*10370*/  F2FP.BF16.F32.PACK_AB R26, R93, R92 ;  /* 0x0000005c5d1a723e */ /* 0x010fc600000010ff */
[----:B------:R3:W-:Y:S01]  /*10380*/  STS [R9+0x2400], R19 ;  /* 0x0024001309007388 */ /* 0x0007e20000000800 */
[----:B------:R-:W-:-:S03]  /*10390*/  F2FP.BF16.F32.PACK_AB R25, R95, R94 ;  /* 0x0000005e5f19723e */ /* 0x000fc600000010ff */
[----:B------:R4:W-:Y:S01]  /*103a0*/  STS [R8+0x2000], R18 ;  /* 0x0020001208007388 */ /* 0x0009e20000000800 */
[----:B------:R-:W-:-:S03]  /*103b0*/  F2FP.BF16.F32.PACK_AB R24, R97, R96 ;  /* 0x000000606118723e */ /* 0x000fc600000010ff */
[----:B------:R4:W-:Y:S01]  /*103c0*/  STS [R8+0x2400], R17 ;  /* 0x0024001108007388 */ /* 0x0009e20000000800 */
[----:B--2---:R-:W-:-:S03]  /*103d0*/  F2FP.BF16.F32.PACK_AB R23, R99, R98 ;  /* 0x000000626317723e */ /* 0x004fc600000010ff */
[----:B------:R2:W-:Y:S01]  /*103e0*/  STS [R7+0x2000], R16 ;  /* 0x0020001007007388 */ /* 0x0005e20000000800 */
[----:B-1----:R-:W-:Y:S02]  /*103f0*/  F2FP.BF16.F32.PACK_AB R22, R101, R100 ;  /* 0x000000646516723e */ /* 0x002fe400000010ff */
[----:B---3--:R-:W-:Y:S02]  /*10400*/  F2FP.BF16.F32.PACK_AB R19, R103, R102 ;  /* 0x000000666713723e */ /* 0x008fe400000010ff */
[----:B----4-:R-:W-:Y:S02]  /*10410*/  F2FP.BF16.F32.PACK_AB R18, R105, R104 ;  /* 0x000000686912723e */ /* 0x010fe400000010ff */
[----:B------:R-:W-:Y:S02]  /*10420*/  F2FP.BF16.F32.PACK_AB R17, R107, R106 ;  /* 0x0000006a6b11723e */ /* 0x000fe400000010ff */
[----:B--2---:R-:W-:Y:S01]  /*10430*/  F2FP.BF16.F32.PACK_AB R16, R109, R108 ;  /* 0x0000006c6d10723e */ /* 0x004fe200000010ff */
        /* <DEDUP_REMOVED lines=8> */
.L_x_920:
        /* <DEDUP_REMOVED lines=24> */
.L_x_921:
[----:B------:R-:W-:Y:S01]  /*10640*/  ISETP.NE.AND P4, PT, RZ, UR6, PT ;  /* 0x00000006ff007c0c */ /* 0x000fe2000bf85270 */
[----:B------:R-:W-:Y:S01]  /*10650*/  STS [R7+0x2400], R47 ;  /* 0x0024002f07007388 */ /* 0x000fe20000000800 */
[----:B------:R-:W-:Y:S01]  /*10660*/  PLOP3.LUT P1, PT, PT, PT, PT, 0x8, 0x0 ;  /* 0x000000000000781c */ /* 0x000fe20003f2e170 */
[----:B------:R-:W1:Y:S01]  /*10670*/  S2UR UR4, SR_CTAID.X ;  /* 0x00000000000479c3 */ /* 0x000e620000002500 */
[----:B------:R-:W-:Y:S01]  /*10680*/  BSSY B0, `(.L_x_922) ;  /* 0x0000076000007945 */ /* 0x000fe20003800000 */
[----:B------:R-:W-:Y:S04]  /*10690*/  STS [R6+0x2000], R46 ;  /* 0x0020002e06007388 */ /* 0x000fe80000000800 */
[----:B------:R-:W-:Y:S04]  /*106a0*/  STS [R6+0x2400], R45 ;  /* 0x0024002d06007388 */ /* 0x000fe80000000800 */
[----:B------:R-:W-:Y:S01]  /*106b0*/  STS [R0+0x4000], R44 ;  /* 0x0040002c00007388 */ /* 0x000fe20000000800 */
[----:B------:R-:W2:Y:S01]  /*106c0*/  @!P4 LDC R27, c[0x0][0x2c4] ;  /* 0x0000b100ff1bcb82 */ /* 0x000ea20000000800 */
[----:B------:R-:W-:-:S02]  /*106d0*/  @!P4 PLOP3.LUT P1, PT, P2, PT, PT, 0x80, 0x0 ;  /* 0x000000000000c81c */ /* 0x000fc4000172f070 */
[----:B------:R-:W-:Y:S04]  /*106e0*/  STS [R0+0x4400], R43 ;  /* 0x0044002b00007388 */ /* 0x000fe80000000800 */
[----:B------:R-:W-:Y:S04]  /*106f0*/  STS [R2+0x4000], R42 ;  /* 0x0040002a02007388 */ /* 0x000fe80000000800 */
[----:B------:R-:W-:Y:S01]  /*10700*/  STS [R2+0x4400], R41 ;  /* 0x0044002902007388 */ /* 0x000fe20000000800 */
[----:B-1----:R-:W-:-:S03]  /*10710*/  UIMAD UR6, UR4, -0x40, UR18 ;  /* 0xffffffc0040678a4 */ /* 0x002fc6000f8e0212 */
[----:B------:R-:W-:Y:S04]  /*10720*/  STS [R5+0x4000], R40 ;  /* 0x0040002805007388 */ /* 0x000fe80000000800 */
[----:B------:R-:W-:Y:S04]  /*10730*/  STS [R5+0x4400], R39 ;  /* 0x0044002705007388 */ /* 0x000fe80000000800 */
[----:B------:R-:W-:Y:S01]  /*10740*/  STS [R4+0x4000], R37 ;  /* 0x0040002504007388 */ /* 0x000fe20000000800 */
[----:B--2---:R-:W1:Y:S03]  /*10750*/  @P1 LDC R27, c[0x0][0x2e4] ;  /* 0x0000b900ff1b1b82 */ /* 0x004e660000000800 */
        /* <DEDUP_REMOVED lines=16> */
[----:B------:R5:W-:Y:S01]  /*10860*/  STS [R4+0x6400], R13 ;  /* 0x0064000d04007388 */ /* 0x000be20000000800 */
[----:B--2---:R-:W-:-:S03]  /*10870*/  @P4 IMAD.MOV.U32 R0, RZ, RZ, 0x1 ;  /* 0x00000001ff004424 */ /* 0x004fc600078e00ff */
[----:B------:R2:W-:Y:S04]  /*10880*/  STS [R9+0x6000], R12 ;  /* 0x0060000c09007388 */ /* 0x0005e80000000800 */
[----:B------:R1:W-:Y:S01]  /*10890*/  STS [R9+0x6400], R11 ;  /* 0x0064000b09007388 */ /* 0x0003e20000000800 */
[----:B---3--:R-:W-:Y:S02]  /*108a0*/  LEA.HI R17, R170, R169, RZ, 0x3 ;  /* 0x000000a9aa117211 */ /* 0x008fe400078f18ff */
[----:B------:R-:W-:Y:S01]  /*108b0*/  LOP3.LUT R2, R168, 0xffffffe0, RZ, 0xc0, !PT ;  /* 0xffffffe0a8027812 */ /* 0x000fe200078ec0ff */
[----:B------:R3:W-:Y:S04]  /*108c0*/  STS [R8+0x6000], R10 ;  /* 0x0060000a08007388 */ /* 0x0007e80000000800 */
[----:B------:R3:W-:Y:S01]  /*108d0*/  STS [R8+0x6400], R33 ;  /* 0x0064002108007388 */ /* 0x0007e20000000800 */
[----:B----4-:R-:W4:Y:S01]  /*108e0*/  @P3 MUFU.LG2 R5, R133 ;  /* 0x0000008500053308 */ /* 0x010f220000000c00 */
[----:B------:R-:W-:-:S02]  /*108f0*/  IMAD.MOV.U32 R15, RZ, RZ, 0x7f800000 ;  /* 0x7f800000ff0f7424 */ /* 0x000fc400078e00ff */
[----:B------:R-:W-:Y:S04]  /*10900*/  STS [R7+0x6000], R32 ;  /* 0x0060002007007388 */ /* 0x000fe80000000800 */
[----:B------:R-:W-:Y:S01]  /*10910*/  STS [R7+0x6400], R31 ;  /* 0x0064001f07007388 */ /* 0x000fe20000000800 */
[----:B-----5:R-:W-:-:S03]  /*10920*/  SHF.R.S32.HI R4, RZ, 0x3, R17 ;  /* 0x00000003ff047819 */ /* 0x020fc60000011411 */
[----:B------:R-:W-:Y:S01]  /*10930*/  STS [R6+0x6000], R30 ;  /* 0x0060001e06007388 */ /* 0x000fe20000000800 */
[----:B--2---:R-:W2:Y:S01]  /*10940*/  @!P4 LDC R12, c[0x0][0x270] ;  /* 0x00009c00ff0ccb82 */ /* 0x004ea20000000800 */
[----:B------:R-:W-:Y:S02]  /*10950*/  ISETP.GE.AND P2, PT, R4, UR6, PT ;  /* 0x0000000604007c0c */ /* 0x000fe4000bf46270 */
[----:B------:R5:W-:Y:S01]  /*10960*/  STS [R6+0x6400], R34 ;  /* 0x0064002206007388 */ /* 0x000be20000000800 */
[----:B-1----:R-:W-:Y:S01]  /*10970*/  LEA.HI.SX32 R9, R17, 0x10, 0x1d ;  /* 0x0000001011097811 */ /* 0x002fe200078feaff */
[----:B----4-:R-:W-:Y:S01]  /*10980*/  @P3 FMUL.FTZ R5, R5, 0.69314718246459960938 ;  /* 0x3f31721805053820 */ /* 0x010fe20000410000 */
[----:B------:R-:W-:Y:S02]  /*10990*/  LEA.HI.SX32 R4, R17, 0x20, 0x1d ;  /* 0x0000002011047811 */ /* 0x000fe400078feaff */
[----:B------:R-:W-:Y:S01]  /*109a0*/  BAR.SYNC.DEFER_BLOCKING 0x0 ;  /* 0x0000000000007b1d */ /* 0x000fe20000010000 */
[----:B------:R-:W-:-:S02]  /*109b0*/  ISETP.GE.AND P1, PT, R9, UR6, PT ;  /* 0x0000000609007c0c */ /* 0x000fc4000bf26270 */
[----:B------:R-:W-:-:S05]  /*109c0*/  ISETP.GE.AND P6, PT, R4, UR6, PT ;  /* 0x0000000604007c0c */ /* 0x000fca000bfc6270 */
[----:B---3--:R-:W1:Y:S01]  /*109d0*/  @P4 LDC.64 R10, c[0x0][0x2c0] ;  /* 0x0000b000ff0a4b82 */ /* 0x008e620000000a00 */
[----:B------:R-:W3:Y:S01]  /*109e0*/  @P0 MUFU.LG2 R9, R134 ;  /* 0x0000008600090308 */ /* 0x000ee20000000c00 */
[----:B------:R-:W4:Y:S01]  /*109f0*/  S2R R13, SR_CTAID.Y ;  /* 0x00000000000d7919 */ /* 0x000f220000002600 */
[----:B------:R-:W3:Y:S05]  /*10a00*/  S2R R14, SR_TID.X ;  /* 0x00000000000e7919 */ /* 0x000eea0000002100 */
[----:B------:R-:W3:Y:S01]  /*10a10*/  @P4 LDC R8, c[0x0][0x2c0] ;  /* 0x0000b000ff084b82 */ /* 0x000ee20000000800 */
[----:B------:R-:W3:Y:S01]  /*10a20*/  S2R R18, SR_CTAID.Z ;  /* 0x0000000000127919 */ /* 0x000ee20000002700 */
[----:B--2---:R-:W-:-:S02]  /*10a30*/  @!P4 IMAD R0, R27, R12, RZ ;  /* 0x0000000c1b00c224 */ /* 0x004fc400078e02ff */
[----:B-----5:R-:W-:-:S04]  /*10a40*/  IMAD.IADD R6, R169, 0x1, -R2 ;  /* 0x00000001a9067824 */ /* 0x020fc800078e0a02 */
[----:B------:R-:W2:Y:S01]  /*10a50*/  @P3 LDC R7, c[0x0][0x2e8] ;  /* 0x0000ba00ff073b82 */ /* 0x000ea20000000800 */
[----:B------:R2:W2:Y:S01]  /*10a60*/  LDS.128 R32, [R210+0x1800] ;  /* 0x00180000d2207984 */ /* 0x0004a20000000c00 */
[----:B-1----:R-:W-:-:S06]  /*10a70*/  @P4 IMAD R2, R11, R10, RZ ;  /* 0x0000000a0b024224 */ /* 0x002fcc00078e02ff */
[----:B------:R-:W1:Y:S01]  /*10a80*/  @P0 LDC R10, c[0x0][0x2e8] ;  /* 0x0000ba00ff0a0b82 */ /* 0x000e620000000800 */
[----:B------:R-:W-:Y:S02]  /*10a90*/  @!P4 IMAD.MOV.U32 R2, RZ, RZ, R27 ;  /* 0x000000ffff02c224 */ /* 0x000fe400078e001b */
[----:B------:R-:W-:Y:S01]  /*10aa0*/  @!P4 IMAD.MOV.U32 R8, RZ, RZ, 0x1 ;  /* 0x00000001ff08c424 */ /* 0x000fe200078e00ff */
[----:B------:R-:W-:Y:S01]  /*10ab0*/  LOP3.LUT P4, RZ, R6, 0x3, RZ, 0xc0, !PT ;  /* 0x0000000306ff7812 */ /* 0x000fe2000788c0ff */
[----:B----4-:R-:W-:Y:S02]  /*10ac0*/  IMAD R0, R13, R0, RZ ;  /* 0x000000000d007224 */ /* 0x010fe400078e02ff */
[----:B---3--:R-:W-:Y:S01]  /*10ad0*/  @P0 FMUL.FTZ R6, R9, 0.69314718246459960938 ;  /* 0x3f31721809060820 */ /* 0x008fe20000410000 */
[----:B------:R-:W-:Y:S01]  /*10ae0*/  IMAD R4, R8, UR4, RZ ;  /* 0x0000000408047c24 */ /* 0x000fe2000f8e02ff */
[----:B------:R-:W-:Y:S01]  /*10af0*/  SHF.R.S32.HI R16, RZ, 0x1f, R14 ;  /* 0x0000001fff107819 */ /* 0x000fe2000001140e */
[----:B------:R-:W-:Y:S01]  /*10b00*/  IMAD.MOV.U32 R13, RZ, RZ, 0x7f800000 ;  /* 0x7f800000ff0d7424 */ /* 0x000fe200078e00ff */
[----:B------:R-:W-:Y:S01]  /*10b10*/  SEL R0, R0, RZ, !P5 ;  /* 0x000000ff00007207 */ /* 0x000fe20006800000 */
[----:B--2---:R-:W-:Y:S01]  /*10b20*/  @P3 FFMA.FTZ R15, R132, R7, R5 ;  /* 0x00000007840f3223 */ /* 0x004fe20000010005 */
[----:B------:R-:W-:-:S03]  /*10b30*/  LEA.HI R16, R16, R14, RZ, 0x3 ;  /* 0x0000000e10107211 */ /* 0x000fc600078f18ff */
[----:B------:R-:W-:Y:S02]  /*10b40*/  IMAD R2, R18, R2, R0 ;  /* 0x0000000212027224 */ /* 0x000fe400078e0200 */
[----:B------:R-:W-:Y:S01]  /*10b50*/  IMAD.SHL.U32 R0, R4, 0x40, RZ ;  /* 0x0000004004007824 */ /* 0x000fe200078e00ff */
[----:B------:R-:W-:Y:S01]  /*10b60*/  LOP3.LUT R4, R16, 0xfffffff8, RZ, 0xc0, !PT ;  /* 0xfffffff810047812 */ /* 0x000fe200078ec0ff */
[----:B-1----:R-:W-:-:S03]  /*10b70*/  @P0 FFMA.FTZ R13, R3, R10, R6 ;  /* 0x0000000a030d0223 */ /* 0x002fc60000010006 */
[----:B------:R-:W-:Y:S01]  /*10b80*/  IADD3 R12, P5, P3, R0, R20, R2 ;  /* 0x00000014000c7210 */ /* 0x000fe20007bbe002 */
[----:B------:R-:W-:Y:S01]  /*10b90*/  IMAD.IADD R14, R14, 0x1, -R4 ;  /* 0x000000010e0e7824 */ /* 0x000fe200078e0a04 */
[----:B------:R-:W-:Y:S02]  /*10ba0*/  SHF.R.S32.HI R5, RZ, 0x1f, R0 ;  /* 0x0000001fff057819 */ /* 0x000fe40000011400 */
[----:B------:R-:W-:-:S04]  /*10bb0*/  SHF.R.S32.HI R2, RZ, 0x1f, R2 ;  /* 0x0000001fff027819 */ /* 0x000fc80000011402 */
[----:B------:R-:W-:Y:S01]  /*10bc0*/  IADD3.X R9, R5, R21, R2, P5, P3 ;  /* 0x0000001505097210 */ /* 0x000fe20002fe6402 */
[----:B------:R-:W-:Y:S06]  /*10bd0*/  @P4 BRA `(.L_x_923) ;  /* 0x0000000000804947 */ /* 0x000fec0003800000 */
[----:B------:R-:W1:Y:S01]  /*10be0*/  S2R R4, SR_TID.X ;  /* 0x0000000000047919 */ /* 0x000e620000002100 */
[----:B------:R-:W-:Y:S01]  /*10bf0*/  UIMAD UR5, UR4, -0x40, UR18 ;  /* 0xffffffc0040578a4 */ /* 0x000fe2000f8e0212 */
[----:B-1----:R-:W-:-:S04]  /*10c00*/  SHF.R.S32.HI R2, RZ, 0x1f, R4 ;  /* 0x0000001fff027819 */ /* 0x002fc80000011404 */
[----:B------:R-:W-:-:S04]  /*10c10*/  LEA.HI R2, R2, R4, RZ, 0x5 ;  /* 0x0000000402027211 */ /* 0x000fc800078f28ff */
[----:B------:R-:W-:Y:S02]  /*10c20*/  LOP3.LUT R0, R2, 0xffffffe0, RZ, 0xc0, !PT ;  /* 0xffffffe002007812 */ /* 0x000fe400078ec0ff */
[--C-:B------:R-:W-:Y:S02]  /*10c30*/  SHF.R.S32.HI R3, RZ, 0x5, R2.reuse ;  /* 0x00000005ff037819 */ /* 0x100fe40000011402 */
[----:B------:R-:W-:Y:S01]  /*10c40*/  SHF.R.S32.HI R2, RZ, 0x1f, R2 ;  /* 0x0000001fff027819 */ /* 0x000fe20000011402 */
[----:B------:R-:W-:-:S03]  /*10c50*/  IMAD.IADD R0, R4, 0x1, -R0 ;  /* 0x0000000104007824 */ /* 0x000fc600078e0a00 */
[----:B------:R-:W-:Y:S02]  /*10c60*/  LEA.HI R2, R2, R3, RZ, 0x2 ;  /* 0x0000000302027211 */ /* 0x000fe400078f10ff */
[----:B------:R-:W-:Y:S02]  /*10c70*/  SHF.R.S32.HI R4, RZ, 0x1f, R0 ;  /* 0x0000001fff047819 */ /* 0x000fe40000011400 */
[----:B------:R-:W-:Y:S02]  /*10c80*/  LOP3.LUT R2, R2, 0xffffffc, RZ, 0xc0, !PT ;  /* 0x0ffffffc02027812 */ /* 0x000fe400078ec0ff */
[----:B------:R-:W-:-:S03]  /*10c90*/  LEA.HI R0, R4, R0, RZ, 0x2 ;  /* 0x0000000004007211 */ /* 0x000fc600078f10ff */
[----:B------:R-:W-:Y:S01]  /*10ca0*/  IMAD.IADD R2, R3, 0x1, -R2 ;  /* 0x0000000103027824 */ /* 0x000fe200078e0a02 */
[----:B------:R-:W-:-:S05]  /*10cb0*/  SHF.R.S32.HI R0, RZ, 0x2, R0 ;  /* 0x00000002ff007819 */ /* 0x000fca0000011400 */
[----:B------:R-:W-:-:S04]  /*10cc0*/  IMAD R0, R2, 0x10, R0 ;  /* 0x0000001002007824 */ /* 0x000fc800078e0200 */
[C---:B------:R-:W-:Y:S01]  /*10cd0*/  VIADD R2, R0.reuse, 0x8 ;  /* 0x0000000800027836 */ /* 0x040fe20000000000 */
[----:B------:R-:W-:-:S04]  /*10ce0*/  ISETP.GE.AND P5, PT, R0, UR5, PT ;  /* 0x0000000500007c0c */ /* 0x000fc8000bfa6270 */
[----:B------:R-:W-:-:S09]  /*10cf0*/  ISETP.GE.AND P4, PT, R2, UR5, PT ;  /* 0x0000000502007c0c */ /* 0x000fd2000bf86270 */
[----:B------:R-:W1:Y:S01]  /*10d00*/  @!P5 LDC.64 R6, c[0x0][0x2b0] ;  /* 0x0000ac00ff06db82 */ /* 0x000e620000000a00 */
[----:B------:R-:W-:-:S03]  /*10d10*/  @!P5 IMAD R0, R0, R8, RZ ;  /* 0x000000080000d224 */ /* 0x000fc600078e02ff */
[----:B------:R-:W-:Y:S02]  /*10d20*/  @!P4 IMAD R3, R2, R8, RZ ;  /* 0x000000080203c224 */ /* 0x000fe400078e02ff */
[CC--:B------:R-:W-:Y:S02]  /*10d30*/  @!P5 IADD3 R2, P0, R0.reuse, R12.reuse, RZ ;  /* 0x0000000c0002d210 */ /* 0x0c0fe40007f1e0ff */
[----:B------:R-:W2:Y:S02]  /*10d40*/  @!P4 LDC.64 R10, c[0x0][0x2b0] ;  /* 0x0000ac00ff0acb82 */ /* 0x000ea40000000a00 */
[----:B------:R-:W-:Y:S02]  /*10d50*/  @!P5 LEA.HI.X.SX32 R5, R0, R9, 0x1, P0 ;  /* 0x000000090005d211 */ /* 0x000fe400000f0eff */
[----:B------:R-:W-:-:S04]  /*10d60*/  @!P4 IADD3 R0, P0, R3, R12, RZ ;  /* 0x0000000c0300c210 */ /* 0x000fc80007f1e0ff */
[----:B------:R-:W-:Y:S02]  /*10d70*/  @!P4 LEA.HI.X.SX32 R3, R3, R9, 0x1, P0 ;  /* 0x000000090303c211 */ /* 0x000fe400000f0eff */
[----:B-1----:R-:W-:-:S04]  /*10d80*/  @!P5 LEA R4, P3, R2, R6, 0x2 ;  /* 0x000000060204d211 */ /* 0x002fc800078610ff */
[----:B------:R-:W-:Y:S02]  /*10d90*/  @!P5 LEA.HI.X R5, R2, R7, R5, 0x2, P3 ;  /* 0x000000070205d211 */ /* 0x000fe400018f1405 */
[----:B--2---:R-:W-:-:S03]  /*10da0*/  @!P4 LEA R2, P0, R0, R10, 0x2 ;  /* 0x0000000a0002c211 */ /* 0x004fc600078010ff */
[----:B------:R1:W-:Y:S01]  /*10db0*/  @!P5 STG.E desc[UR30][R4.64], R15 ;  /* 0x0000000f0400d986 */ /* 0x0003e2000c10191e */
[----:B------:R-:W-:-:S05]  /*10dc0*/  @!P4 LEA.HI.X R3, R0, R11, R3, 0x2, P0 ;  /* 0x0000000b0003c211 */ /* 0x000fca00000f1403 */
[----:B------:R1:W-:Y:S04]  /*10dd0*/  @!P4 STG.E desc[UR30][R2.64], R13 ;  /* 0x0000000d0200c986 */ /* 0x0003e8000c10191e */
.L_x_923:
[----:B------:R-:W-:Y:S05]  /*10de0*/  BSYNC B0 ;  /* 0x0000000000007941 */ /* 0x000fea0003800000 */
.L_x_922:
        /* <DEDUP_REMOVED lines=43> */
.L_x_925:
[----:B------:R-:W-:Y:S05]  /*110a0*/  BSYNC B0 ;  /* 0x0000000000007941 */ /* 0x000fea0003800000 */
.L_x_924:
        /* <DEDUP_REMOVED lines=27> */
.L_x_927:
[----:B------:R-:W-:Y:S05]  /*11260*/  BSYNC B0 ;  /* 0x0000000000007941 */ /* 0x000fea0003800000 */
.L_x_926:
        /* <DEDUP_REMOVED lines=27> */
.L_x_929:
[----:B------:R-:W-:Y:S05]  /*11420*/  BSYNC B0 ;  /* 0x0000000000007941 */ /* 0x000fea0003800000 */
.L_x_928:
[----:B-1----:R1:W1:Y:S04]  /*11430*/  LDS.128 R16, [R210+0x3800] ;  /* 0x00380000d2107984 */ /* 0x0022680000000c00 */
[----:B------:R1:W1:Y:S04]  /*11440*/  LDS.128 R12, [R210+0x5800] ;  /* 0x00580000d20c7984 */ /* 0x0002680000000c00 */
[----:B--234-:R-:W2:Y:S01]  /*11450*/  LDS.128 R208, [R210+0x7800] ;  /* 0x00780000d2d07984 */ /* 0x01cea20000000c00 */
        /* <DEDUP_REMOVED lines=22> */
[----:B--2---:R-:W-:Y:S01]  /*115c0*/  STG.E.128 desc[UR30][R2.64+0x180], R208 ;  /* 0x000180d002007986 */ /* 0x004fe2000c101d1e */
[----:B------:R-:W-:Y:S05]  /*115d0*/  EXIT ;  /* 0x000000000000794d */ /* 0x000fea0003800000 */
.L_x_886:
        /* <DEDUP_REMOVED lines=8> */
[----:B------:R-:W-:Y:S01]  /*11660*/  UISETP.EQ.AND UP3, UPT, UR9, URZ, UP3 ;  /* 0x0000003f0900728c */ /* 0x000fe20009f62270 */
[----:B------:R-:W-:Y:S02]  /*11670*/  IMAD.U32 R6, RZ, RZ, UR17 ;  /* 0x00000011ff067e24 */ /* 0x000fe4000f8e00ff */
[----:B------:R-:W-:Y:S01]  /*11680*/  @UP2 ULDC.64 UR4, c[0x0][0x298] ;  /* 0x0000a60000042ab9 */ /* 0x000fe20000000a00 */
[----:B------:R-:W-:Y:S01]  /*11690*/  UISETP.NE.OR UP0, UPT, UR16, -0x1, !UP3 ;  /* 0xffffffff1000788c */ /* 0x000fe2000df05670 */
[----:B------:R-:W-:Y:S01]  /*116a0*/  PLOP3.LUT P0, PT, PT, PT, UP1, 0x80, 0x0 ;  /* 0x000000000000781c */ /* 0x000fe20003f0f018 */
[----:B------:R-:W-:Y:S01]  /*116b0*/  @UP2 UIMAD.WIDE.U32 UR10, UR16, UR4, URZ ;  /* 0x00000004100a22a5 */ /* 0x000fe2000f8e003f */
[----:B------:R-:W-:Y:S01]  /*116c0*/  IMAD.IADD R0, R103, 0x1, -R0 ;  /* 0x0000000167007824 */ /* 0x000fe200078e0a00 */
[----:B------:R-:W-:Y:S01]  /*116d0*/  SHF.R.S32.HI R11, RZ, 0x1f, R10 ;  /* 0x0000001fff0b7819 */ /* 0x000fe2000001140a */
[----:B------:R-:W-:Y:S01]  /*116e0*/  @UP1 ULDC UR12, c[0x0][0x2c0] ;  /* 0x0000b000000c1ab9 */ /* 0x000fe20000000800 */
[----:B------:R-:W-:-:S02]  /*116f0*/  @UP2 UIMAD UR7, UR16, UR5, UR11 ;  /* 0x00000005100722a4 */ /* 0x000fc4000f8e020b */
[----:B------:R-:W-:Y:S01]  /*11700*/  @!UP2 USHF.R.S32.HI UR11, URZ, 0x1f, UR8 ;  /* 0x0000001f3f0ba899 */ /* 0x000fe20008011408 */
[----:B------:R-:W-:Y:S01]  /*11710*/  ISETP.NE.AND P3, PT, R0, RZ, PT ;  /* 0x000000ff0000720c */ /* 0x000fe20003f65270 */
[----:B------:R-:W-:Y:S01]  /*11720*/  @!UP2 ULDC.64 UR4, c[0x0][0x290] ;  /* 0x0000a4000004aab9 */ /* 0x000fe20000000a00 */
[----:B------:R-:W-:Y:S01]  /*11730*/  @!UP3 UMOV UR22, URZ ;  /* 0x0000003f0016bc82 */ /* 0x000fe20008000000 */
[----:B------:R-:W-:Y:S02]  /*11740*/  @!UP2 UIMAD UR9, UR11, UR4, URZ ;  /* 0x000000040b09a2a4 */ /* 0x000fe4000f8e023f */
[----:B------:R-:W-:Y:S02]  /*11750*/  @!UP2 UIMAD.WIDE.U32 UR20, UR8, UR4, URZ ;  /* 0x000000040814a2a5 */ /* 0x000fe4000f8e003f */
[----:B------:R-:W-:Y:S01]  /*11760*/  @!UP2 UIMAD UR9, UR8, UR5, UR9 ;  /* 0x000000050809a2a4 */ /* 0x000fe2000f8e0209 */
[----:B------:R-:W-:Y:S02]  /*11770*/  @!UP3 UMOV UR23, URZ ;  /* 0x0000003f0017bc82 */ /* 0x000fe40008000000 */
[----:B------:R-:W-:Y:S01]  /*11780*/  @UP1 ULDC.64 UR4, c[0x0][0x2c0] ;  /* 0x0000b00000041ab9 */ /* 0x000fe20000000a00 */
[----:B------:R-:W-:-:S02]  /*11790*/  @!UP2 UIADD3 UR7, UR21, UR9, URZ ;  /* 0x000000091507a290 */ /* 0x000fc4000fffe03f */
[----:B------:R-:W-:Y:S01]  /*117a0*/  @UP1 UIMAD UR11, UR5, UR4, URZ ;  /* 0x00000004050b12a4 */ /* 0x000fe2000f8e023f */
[----:B------:R-:W-:Y:S02]  /*117b0*/  @!UP2 UMOV UR10, UR20 ;  /* 0x00000014000aac82 */ /* 0x000fe40008000000 */
[----:B------:R-:W-:Y:S01]  /*117c0*/  @UP3 ULDC UR4, c[0x0][0x2c4] ;  /* 0x0000b10000043ab9 */ /* 0x000fe20000000800 */
[----:B------:R-:W-:Y:S01]  /*117d0*/  @UP1 UMOV UR5, 0x1 ;  /* 0x0000000100051882 */ /* 0x000fe20000000000 */
[----:B------:R-:W-:-:S04]  /*117e0*/  @!UP0 UIMAD UR16, UR8, UR4, URZ ;  /* 0x00000004081082a4 */ /* 0x000fc8000f8e023f */
[----:B------:R-:W-:-:S03]  /*117f0*/  @UP3 USHF.R.S32.HI UR4, URZ, 0x1f, UR16 ;  /* 0x0000001f3f043899 */ /* 0x000fc60008011410 */
[----:B------:R-:W-:-:S04]  /*11800*/  @UP3 UMOV UR22, UR16 ;  /* 0x0000001000163c82 */ /* 0x000fc80008000000 */
[----:B------:R-:W-:Y:S01]  /*11810*/  @UP3 UMOV UR23, UR4 ;  /* 0x0000000400173c82 */ /* 0x000fe20008000000 */
[----:B------:R-:W-:Y:S05]  /*11820*/  @P0 BRA `(.L_x_930) ;  /* 0x0000000000180947 */ /* 0x000fea0003800000 */
[----:B------:R-:W-:Y:S01]  /*11830*/  UISETP.NE.AND UP0, UPT, UR6, URZ, UPT ;  /* 0x0000003f0600728c */ /* 0x000fe2000bf05270 */
[----:B------:R-:W-:Y:S01]  /*11840*/  ULDC UR11, c[0x0][0x2c4] ;  /* 0x0000b100000b7ab9 */ /* 0x000fe20000000800 */
[----:B------:R-:W-:Y:S01]  /*11850*/  ULDC UR5, c[0x0][0x270] ;  /* 0x00009c0000057ab9 */ /* 0x000fe20000000800 */
[----:B------:R-:W-:-:S08]  /*11860*/  UMOV UR12, 0x1 ;  /* 0x00000001000c7882 */ /* 0x000fd00000000000 */
[----:B------:R-:W-:Y:S02]  /*11870*/  @UP0 ULDC UR11, c[0x0][0x2e4] ;  /* 0x0000b900000b0ab9 */ /* 0x000fe40000000800 */
[----:B------:R-:W-:-:S12]  /*11880*/  UIMAD UR5, UR11, UR5, URZ ;  /* 0x000000050b0572a4 */ /* 0x000fd8000f8e023f */
.L_x_930:
[----:B------:R-:W-:Y:S01]  /*11890*/  IMAD.SHL.U32 R0, R0, 0x8, RZ ;  /* 0x0000000800007824 */ /* 0x000fe200078e00ff */
[----:B------:R-:W-:Y:S01]  /*118a0*/  UIADD3 UR18, -UR35, UR18, URZ ;  /* 0x0000001223127290 */ /* 0x000fe2000fffe13f */
[----:B------:R-:W-:Y:S01]  /*118b0*/  IADD3 R15, R10, 0x10, RZ ;  /* 0x000000100a0f7810 */ /* 0x000fe20007ffe0ff */
[----:B------:R-:W-:Y:S01]  /*118c0*/  UIMAD UR9, UR8, UR5, URZ ;  /* 0x00000005080972a4 */ /* 0x000fe2000f8e023f */
[----:B------:R-:W-:Y:S01]  /*118d0*/  BSSY B0, `(.L_x_931) ;  /* 0x000002b000007945 */ /* 0x000fe20003800000 */
[----:B------:R-:W-:Y:S01]  /*118e0*/  USHF.R.S32.HI UR6, URZ, 0x1f, UR15 ;  /* 0x0000001f3f067899 */ /* 0x000fe2000801140f */
[----:B------:R-:W-:Y:S01]  /*118f0*/  IADD3 R2, P0, R0, UR10, RZ ;  /* 0x0000000a00027c10 */ /* 0x000fe2000ff1e0ff */
[----:B------:R-:W-:Y:S01]  /*11900*/  ULDC.64 UR4, c[0x0][0x2a0] ;  /* 0x0000a80000047ab9 */ /* 0x000fe20000000a00 */
[----:B------:R-:W-:Y:S01]  /*11910*/  USEL UR9, UR9, URZ, !UP3 ;  /* 0x0000003f09097287 */ /* 0x000fe2000d800000 */
[----:B------:R-:W-:Y:S01]  /*11920*/  ISETP.GE.AND P1, PT, R10, UR18, PT ;  /* 0x000000120a007c0c */ /* 0x000fe2000bf26270 */
[----:B------:R-:W-:Y:S01]  /*11930*/  UIMAD UR6, UR6, UR4, URZ ;  /* 0x00000004060672a4 */ /* 0x000fe2000f8e023f */
[----:B------:R-:W-:Y:S01]  /*11940*/  LEA.HI.X.SX32 R3, R0, UR7, 0x1, P0 ;  /* 0x0000000700037c11 */ /* 0x000fe200080f0eff */
[----:B------:R-:W-:Y:S01]  /*11950*/  UIMAD UR8, UR35, UR12, URZ ;  /* 0x0000000c230872a4 */ /* 0x000fe2000f8e023f */
[----:B------:R-:W-:Y:S01]  /*11960*/  IMAD.U32 R12, RZ, RZ, UR4 ;  /* 0x00000004ff0c7e24 */ /* 0x000fe2000f8e00ff */
[----:B------:R-:W-:Y:S01]  /*11970*/  UIMAD UR9, UR15, UR11, UR9 ;  /* 0x0000000b0f0972a4 */ /* 0x000fe2000f8e0209 */
[----:B------:R-:W-:Y:S01]  /*11980*/  IMAD.WIDE R6, R6, 0x40, R10 ;  /* 0x0000004006067825 */ /* 0x000fe200078e020a */
[----:B------:R-:W-:Y:S01]  /*11990*/  UIMAD UR5, UR15, UR5, UR6 ;  /* 0x000000050f0572a4 */ /* 0x000fe2000f8e0206 */
[----:B------:R-:W-:Y:S01]  /*119a0*/  ISETP.GE.AND P0, PT, R15, UR18, PT ;  /* 0x000000120f007c0c */ /* 0x000fe2000bf06270 */
[----:B------:R-:W-:Y:S01]  /*119b0*/  USHF.R.S32.HI UR4, URZ, 0x1f, UR8 ;  /* 0x0000001f3f047899 */ /* 0x000fe20008011408 */
[----:B------:R-:W-:Y:S01]  /*119c0*/  IMAD.WIDE.U32 R12, R12, UR15, R2 ;  /* 0x0000000f0c0c7c25 */ /* 0x000fe2000f8e0002 */
[----:B------:R-:W-:Y:S01]  /*119d0*/  USHF.R.S32.HI UR6, URZ, 0x1f, UR9 ;  /* 0x0000001f3f067899 */ /* 0x000fe20008011409 */
[C---:B------:R-:W-:Y:S01]  /*119e0*/  IADD3 R19, R0.reuse, 0x40, RZ ;  /* 0x0000004000137810 */ /* 0x040fe20007ffe0ff */
[----:B------:R-:W-:Y:S01]  /*119f0*/  UIADD3 UR8, UP1, UP0, UR8, UR22, UR9 ;  /* 0x0000001608087290 */ /* 0x000fe2000f83e009 */
[----:B------:R-:W-:Y:S01]  /*11a00*/  VIADD R9, R13, UR5 ;  /* 0x000000050d097c36 */ /* 0x000fe20008000000 */
[----:B------:R-:W-:Y:S01]  /*11a10*/  IADD3 R17, R0, 0xc0, RZ ;  /* 0x000000c000117810 */ /* 0x000fe20007ffe0ff */
[----:B------:R-:W-:Y:S01]  /*11a20*/  VIADD R16, R10, 0x20 ;  /* 0x000000200a107836 */ /* 0x000fe20000000000 */
[----:B------:R-:W-:Y:S01]  /*11a30*/  UIADD3.X UR22, UR4, UR23, UR6, UP1, UP0 ;  /* 0x0000001704167290 */ /* 0x000fe20008fe0406 */
[----:B------:R-:W-:Y:S01]  /*11a40*/  VIADD R18, R0, 0x80 ;  /* 0x0000008000127836 */ /* 0x000fe20000000000 */
[----:B------:R-:W-:Y:S10]  /*11a50*/  @P1 BRA `(.L_x_932) ;  /* 0x0000000000481947 */ /* 0x000ff40003800000 */
        /* <DEDUP_REMOVED lines=18> */
.L_x_932:
[----:B------:R-:W-:Y:S05]  /*11b80*/  BSYNC B0 ;  /* 0x0000000000007941 */ /* 0x000fea0003800000 */
.L_x_931:
        /* <DEDUP_REMOVED lines=25> */
.L_x_934:
[----:B------:R-:W-:Y:S05]  /*11d20*/  BSYNC B0 ;  /* 0x0000000000007941 */ /* 0x000fea0003800000 */
.L_x_933:
        /* <DEDUP_REMOVED lines=24> */
.L_x_936:
[----:B------:R-:W-:Y:S05]  /*11eb0*/  BSYNC B0 ;  /* 0x0000000000007941 */ /* 0x000fea0003800000 */
.L_x_935:
        /* <DEDUP_REMOVED lines=27> */
.L_x_938:
[----:B------:R-:W-:Y:S05]  /*12070*/  BSYNC B0 ;  /* 0x0000000000007941 */ /* 0x000fea0003800000 */
.L_x_937:
        /* <DEDUP_REMOVED lines=10> */
.L_x_940:
[----:B------:R-:W-:Y:S05]  /*12120*/  BSYNC B0 ;  /* 0x0000000000007941 */ /* 0x000fea0003800000 */
.L_x_939:
        /* <DEDUP_REMOVED lines=10> */
.L_x_942:
[----:B------:R-:W-:Y:S05]  /*121d0*/  BSYNC B0 ;  /* 0x0000000000007941 */ /* 0x000fea0003800000 */
.L_x_941:
        /* <DEDUP_REMOVED lines=10> */
.L_x_944:
[----:B------:R-:W-:Y:S05]  /*12280*/  BSYNC B0 ;  /* 0x0000000000007941 */ /* 0x000fea0003800000 */
.L_x_943:
        /* <DEDUP_REMOVED lines=10> */
.L_x_945:
        /* <DEDUP_REMOVED lines=13> */
.L_x_2404:


//--------------------- .text._ZN5flash16flash_fwd_kernelI23Flash_fwd_kernel_traitsILi256ELi64ELi64ELi4ELb0ELb0EN7cutlass10bfloat16_tE19Flash_kernel_traitsILi256ELi64ELi64ELi4ES3_EELb0ELb0ELb0ELb0ELb0ELb0ELb1ELb0EEEvNS_16Flash_fwd_paramsE --------------------------
	.section	.text._ZN5flash16flash_fwd_kernelI23Flash_fwd_kernel_traitsILi256ELi64ELi64ELi4ELb0ELb0EN7cutlass10bfloat16_tE19Flash_kernel_traitsILi256ELi64ELi64ELi4ES3_EELb0ELb0ELb0ELb0ELb0ELb0ELb1ELb0EEEvNS_16Flash_fwd_paramsE,"ax",@progbits
	.align	128
        .global         _ZN5flash16flash_fwd_kernelI23Flash_fwd_kernel_traitsILi256ELi64ELi64ELi4ELb0ELb0EN7cutlass10bfloat16_tE19Flash_kernel_traitsILi256ELi64ELi64ELi4ES3_EELb0ELb0ELb0ELb0ELb0ELb0ELb1ELb0EEEvNS_16Flash_fwd_paramsE
        .type           _ZN5flash16flash_fwd_kernelI23Flash_fwd_kernel_traitsILi256ELi64ELi64ELi4ELb0ELb0EN7cutlass10bfloat16_tE19Flash_kernel_traitsILi256ELi64ELi64ELi4ES3_EELb0ELb0ELb0ELb0ELb0ELb0ELb1ELb0EEEvNS_16Flash_fwd_paramsE,@function
        .size           _ZN5flash16flash_fwd_kernelI23Flash_fwd_kernel_traitsILi256ELi64ELi64ELi4ELb0ELb0EN7cutlass10bfloat16_tE19Flash_kernel_traitsILi256ELi64ELi64ELi4ES3_EELb0ELb0ELb0ELb0ELb0ELb0ELb1ELb0EEEvNS_16Flash_fwd_paramsE,(.L_x_2405 - _ZN5flash16flash_fwd_kernelI23Flash_fwd_kernel_traitsILi256ELi64ELi64ELi4ELb0ELb0EN7cutlass10bfloat16_tE19Flash_kernel_traitsILi256ELi64ELi64ELi4ES3_EELb0ELb0ELb0ELb0ELb0ELb0ELb1ELb0EEEvNS_16Flash_fwd_paramsE)
        .other          _ZN5flash16flash_fwd_kernelI23Flash_fwd_kernel_traitsILi256ELi64ELi64ELi4ELb0ELb0EN7cutlass10bfloat16_tE19Flash_kernel_traitsILi256ELi64ELi64ELi4ES3_EELb0ELb0ELb0ELb0ELb0ELb0ELb1ELb0EEEvNS_16Flash_fwd_paramsE,@"STO_CUDA_ENTRY STV_DEFAULT"
_ZN5flash16flash_fwd_kernelI23Flash_fwd_kernel_traitsILi256ELi64ELi64ELi4ELb0ELb0EN7cutlass10bfloat16_tE19Flash_kernel_traitsILi256ELi64ELi64ELi4ES3_EELb0ELb0ELb0ELb0ELb0ELb0ELb1ELb0EEEvNS_16Flash_fwd_paramsE:
.text._ZN5flash16flash_fwd_kernelI23Flash_fwd_kernel_traitsILi256ELi64ELi64ELi4ELb0ELb0EN7cutlass10bfloat16_tE19Flash_kernel_traitsILi256ELi64ELi64ELi4ES3_EELb0ELb0ELb0ELb0ELb0ELb0ELb1ELb0EEEvNS_16Flash_fwd_paramsE:
        /* <DEDUP_REMOVED lines=56> */
.L_x_946:
[----:B------:R-:W-:-:S05]  /*0380*/  ULDC UR8, c[0x0][0x2c8] ;  /* 0x0000b20000087ab9 */ /* 0x000fca0000000800 */
.L_x_947:
        /* <DEDUP_REMOVED lines=60> */
.L_x_949:
        /* <DEDUP_REMOVED lines=10> */
[----:B------:R-:W-:Y:S01]  /*07f0*/  LEA.HI R4, R33, R109, RZ, 0x4 ;  /* 0x0000006d21047211 */ /* 0x000fe200078f20ff */
        /* <DEDUP_REMOVED lines=60> */
.L_x_950:
[----:B------:R-:W-:Y:S01]  /*0bc0*/  IADD3 R2, P0, R134, UR30, RZ ;  /* 0x0000001e86027c10 */ /* 0x000fe2000ff1e0ff */
[----:B------:R-:W-:Y:S01]  /*0bd0*/  ULDC.64 UR6, c[0x0][0x258] ;  /* 0x0000960000067ab9 */ /* 0x000fe20000000a00 */
[----:B------:R-:W-:Y:S01]  /*0be0*/  LOP3.LUT R223, R0, 0xfffffe00, R3, 0xf8, !PT ;  /* 0xfffffe0000df7812 */ /* 0x000fe200078ef803 */
[----:B------:R-:W-:Y:S01]  /*0bf0*/  IMAD.U32 R0, RZ, RZ, UR6 ;  /* 0x00000006ff007e24 */ /* 0x000fe2000f8e00ff */
[----:B------:R-:W-:Y:S01]  /*0c00*/  IADD3.X R3, R135, UR8, RZ, P0, !PT ;  /* 0x0000000887037c10 */ /* 0x000fe200087fe4ff */
[----:B------:R-:W-:Y:S01]  /*0c10*/  UIMAD UR25, UR25, UR6, URZ ;  /* 0x00000006191972a4 */ /* 0x000fe2000f8e023f */
[----:B------:R-:W1:Y:S01]  /*0c20*/  S2UR UR15, SR_CgaCtaId ;  /* 0x00000000000f79c3 */ /* 0x000e620000008800 */
[C---:B------:R-:W-:Y:S01]  /*0c30*/  IADD3 R114, R134.reuse, 0x40, RZ ;  /* 0x0000004086727810 */ /* 0x040fe20007ffe0ff */
[----:B------:R-:W-:Y:S01]  /*0c40*/  VIADD R113, R134, 0x80 ;  /* 0x0000008086717836 */ /* 0x000fe20000000000 */
[----:B------:R-:W-:Y:S01]  /*0c50*/  ULDC.64 UR8, c[0x0][0x260] ;  /* 0x0000980000087ab9 */ /* 0x000fe20000000a00 */
[----:B------:R-:W-:Y:S01]  /*0c60*/  IMAD.WIDE.U32 R18, R0, UR14, R2 ;  /* 0x0000000e00127c25 */ /* 0x000fe2000f8e0002 */
[----:B------:R-:W-:Y:S01]  /*0c70*/  UIMAD UR14, UR14, UR7, UR25 ;  /* 0x000000070e0e72a4 */ /* 0x000fe2000f8e0219 */
[----:B------:R2:W-:Y:S01]  /*0c80*/  STL [R1+0xc], R114 ;  /* 0x00000c7201007387 */ /* 0x0005e20000100800 */
[----:B------:R-:W-:Y:S01]  /*0c90*/  UIADD3 UR28, -UR28, UR17, URZ ;  /* 0x000000111c1c7290 */ /* 0x000fe2000fffe13f */
[----:B------:R-:W-:Y:S01]  /*0ca0*/  VIADD R112, R134, 0xc0 ;  /* 0x000000c086707836 */ /* 0x000fe20000000000 */
[----:B------:R-:W-:Y:S01]  /*0cb0*/  ULDC.64 UR6, c[0x0][0x268] ;  /* 0x00009a0000067ab9 */ /* 0x000fe20000000a00 */
[----:B------:R-:W-:Y:S01]  /*0cc0*/  IMAD.U32 R35, RZ, RZ, UR8 ;  /* 0x00000008ff237e24 */ /* 0x000fe2000f8e00ff */
[----:B------:R-:W-:Y:S01]  /*0cd0*/  MOV R34, UR6 ;  /* 0x0000000600227c02 */ /* 0x000fe20008000f00 */
[----:B------:R2:W-:Y:S01]  /*0ce0*/  STL [R1+0x8], R113 ;  /* 0x0000087101007387 */ /* 0x0005e20000100800 */
[----:B------:R-:W-:Y:S01]  /*0cf0*/  LOP3.LUT R20, R4, 0xfffffff0, RZ, 0xc0, !PT ;  /* 0xfffffff004147812 */ /* 0x000fe200078ec0ff */
[----:B------:R-:W-:Y:S01]  /*0d00*/  UMOV UR30, 0x400 ;  /* 0x00000400001e7882 */ /* 0x000fe20000000000 */
[----:B------:R-:W-:Y:S01]  /*0d10*/  ISETP.GE.AND P1, PT, R16, UR28, PT ;  /* 0x0000001c10007c0c */ /* 0x000fe2000bf26270 */
[----:B------:R2:W-:Y:S01]  /*0d20*/  STL [R1+0x10], R112 ;  /* 0x0000107001007387 */ /* 0x0005e20000100800 */
[----:B------:R-:W-:Y:S01]  /*0d30*/  SHF.R.S32.HI R25, RZ, 0x4, R4 ;  /* 0x00000004ff197819 */ /* 0x000fe20000011404 */
[----:B------:R-:W-:Y:S01]  /*0d40*/  IMAD.IADD R20, R109, 0x1, -R20 ;  /* 0x000000016d147824 */ /* 0x000fe200078e0a14 */
[----:B------:R-:W-:Y:S01]  /*0d50*/  UIMAD UR29, UR4, UR8, URZ ;  /* 0x00000008041d72a4 */ /* 0x000fe2000f8e023f */
[----:B------:R2:W-:Y:S01]  /*0d60*/  STL [R1+0x54], R35 ;  /* 0x0000542301007387 */ /* 0x0005e20000100800 */
[----:B------:R-:W-:Y:S01]  /*0d70*/  LEA.HI R0, R4, R25, RZ, 0x1 ;  /* 0x0000001904007211 */ /* 0x000fe200078f08ff */
[----:B------:R-:W-:Y:S01]  /*0d80*/  UIMAD UR25, UR4, UR6, URZ ;  /* 0x00000006041972a4 */ /* 0x000fe2000f8e023f */
[----:B------:R-:W-:Y:S01]  /*0d90*/  SHF.R.S32.HI R2, RZ, 0x1f, R20 ;  /* 0x0000001fff027819 */ /* 0x000fe20000011414 */
[----:B------:R2:W-:Y:S01]  /*0da0*/  STL [R1+0x58], R34 ;  /* 0x0000582201007387 */ /* 0x0005e20000100800 */
[----:B-1----:R-:W-:Y:S01]  /*0db0*/  ULEA UR4, UR15, UR30, 0x18 ;  /* 0x0000001e0f047291 */ /* 0x002fe2000f8ec03f */
[----:B------:R-:W-:Y:S01]  /*0dc0*/  VIADD R27, R16, 0x10 ;  /* 0x00000010101b7836 */ /* 0x000fe20000000000 */
[----:B------:R-:W-:Y:S01]  /*0dd0*/  LOP3.LUT R22, R0, 0xfffffffe, RZ, 0xc0, !PT ;  /* 0xfffffffe00167812 */ /* 0x000fe200078ec0ff */
[----:B------:R-:W-:Y:S01]  /*0de0*/  VIADD R26, R16, 0x20 ;  /* 0x00000020101a7836 */ /* 0x000fe20000000000 */
[----:B------:R-:W-:Y:S01]  /*0df0*/  LEA.HI R31, R2, R20, RZ, 0x3 ;  /* 0x00000014021f7211 */ /* 0x000fe200078f18ff */
[----:B------:R-:W-:Y:S01]  /*0e00*/  IMAD R0, R17, UR12, RZ ;  /* 0x0000000c11007c24 */ /* 0x000fe2000f8e02ff */
[----:B------:R-:W-:Y:S01]  /*0e10*/  UIMAD UR9, UR18, UR9, UR29 ;  /* 0x00000009120972a4 */ /* 0x000fe2000f8e021d */
[----:B------:R-:W-:Y:S01]  /*0e20*/  VIADD R15, R19, UR14 ;  /* 0x0000000e130f7c36 */ /* 0x000fe20008000000 */
[----:B------:R-:W-:Y:S01]  /*0e30*/  UIMAD UR25, UR18, UR7, UR25 ;  /* 0x00000007121972a4 */ /* 0x000fe2000f8e0219 */
[----:B------:R-:W-:Y:S01]  /*0e40*/  BSSY B0, `(.L_x_951) ;  /* 0x0000035000007945 */ /* 0x000fe20003800000 */
[C---:B------:R-:W-:Y:S01]  /*0e50*/  VIADD R28, R16.reuse, 0x30 ;  /* 0x00000030101c7836 */ /* 0x040fe20000000000 */
[----:B------:R-:W-:Y:S01]  /*0e60*/  LOP3.LUT R23, R31, 0xfffffff8, RZ, 0xc0, !PT ;  /* 0xfffffff81f177812 */ /* 0x000fe200078ec0ff */
[----:B------:R-:W-:Y:S01]  /*0e70*/  IMAD.WIDE.U32 R10, R16, UR12, R134 ;  /* 0x0000000c100a7c25 */ /* 0x000fe2000f8e0086 */
[----:B------:R-:W-:-:S02]  /*0e80*/  ISETP.GE.AND P0, PT, R27, UR28, PT ;  /* 0x0000001c1b007c0c */ /* 0x000fc4000bf06270 */
[----:B------:R-:W-:Y:S01]  /*0e90*/  ISETP.GE.AND P5, PT, R26, UR28, PT ;  /* 0x0000001c1a007c0c */ /* 0x000fe2000bfa6270 */
[----:B------:R-:W-:Y:S01]  /*0ea0*/  IMAD R21, R16, UR13, R0 ;  /* 0x0000000d10157c24 */ /* 0x000fe2000f8e0200 */
        /* <DEDUP_REMOVED lines=46> */
.L_x_952:
[----:B------:R-:W-:Y:S05]  /*1190*/  BSYNC B0 ;  /* 0x0000000000007941 */ /* 0x000fea0003800000 */
.L_x_951:
        /* <DEDUP_REMOVED lines=14> */
[----:B-1-3--:R-:W-:Y:S01]  /*1280*/  IMAD.MOV.U32 R3, RZ, RZ, R15 ;  /* 0x000000ffff037224 */ /* 0x00afe200078e000f */
[----:B------:R-:W-:Y:S01]  /*1290*/  ISETP.GE.AND P4, PT, R134, UR8, PT ;  /* 0x0000000886007c0c */ /* 0x000fe2000bf86270 */
[----:B------:R-:W-:Y:S01]  /*12a0*/  IMAD.X R2, RZ, RZ, R13, P0 ;  /* 0x000000ffff027224 */ /* 0x000fe200000e060d */
[----:B------:R-:W-:-:S03]  /*12b0*/  ISETP.GE.AND P2, PT, R113, UR8, PT ;  /* 0x0000000871007c0c */ /* 0x000fc6000bf46270 */
[----:B------:R-:W-:Y:S02]  /*12c0*/  IMAD R10, R2, UR6, RZ ;  /* 0x00000006020a7c24 */ /* 0x000fe4000f8e02ff */
[----:B------:R-:W-:-:S04]  /*12d0*/  IMAD.MOV.U32 R2, RZ, RZ, R18 ;  /* 0x000000ffff027224 */ /* 0x000fc800078e0012 */
[----:B------:R-:W1:Y:S01]  /*12e0*/  @!P3 LDC.64 R6, c[0x0][0x210] ;  /* 0x00008400ff06bb82 */ /* 0x000e620000000a00 */
[C---:B------:R-:W-:Y:S01]  /*12f0*/  IMAD.WIDE.U32 R2, R0.reuse, UR6, R2 ;  /* 0x0000000600027c25 */ /* 0x040fe2000f8e0002 */
[----:B------:R4:W-:Y:S03]  /*1300*/  @P4 STS.128 [R223+0x800], RZ ;  /* 0x000800ffdf004388 */ /* 0x0009e60000000c00 */
[----:B------:R-:W-:-:S03]  /*1310*/  IMAD R0, R0, UR7, R10 ;  /* 0x0000000700007c24 */ /* 0x000fc6000f8e020a */
[----:B------:R-:W3:Y:S01]  /*1320*/  @!P4 LDC.64 R8, c[0x0][0x210] ;  /* 0x00008400ff08cb82 */ /* 0x000ee20000000a00 */
[----:B------:R-:W-:-:S07]  /*1330*/  IMAD.IADD R0, R3, 0x1, R0 ;  /* 0x0000000103007824 */ /* 0x000fce00078e0200 */
        /* <DEDUP_REMOVED lines=31> */
.L_x_954:
[----:B------:R-:W-:Y:S05]  /*1530*/  BSYNC B0 ;  /* 0x0000000000007941 */ /* 0x000fea0003800000 */
.L_x_953:
[----:B------:R-:W-:Y:S04]  /*1540*/  BSSY B0, `(.L_x_955) ;  /* 0x0000031000007945 */ /* 0x000fe80003800000 */
[----:B------:R-:W-:Y:S05]  /*1550*/  @P5 BRA `(.L_x_956) ;  /* 0x0000000000bc5947 */ /* 0x000fea0003800000 */
        /* <DEDUP_REMOVED lines=10> */
[----:B----4-:R-:W1:Y:S01]  /*1600*/  @!P5 LDC.64 R8, c[0x0][0x210] ;  /* 0x00008400ff08db82 */ /* 0x010e620000000a00 */
[C---:B------:R-:W-:Y:S01]  /*1610*/  IMAD.WIDE.U32 R2, R0.reuse, UR6, R2 ;  /* 0x0000000600027c25 */ /* 0x040fe2000f8e0002 */
[----:B------:R3:W-:Y:S03]  /*1620*/  @P5 STS.128 [R223+0x1000], RZ ;  /* 0x001000ffdf005388 */ /* 0x0007e60000000c00 */
[----:B------:R-:W-:-:S03]  /*1630*/  IMAD R0, R0, UR7, R10 ;  /* 0x0000000700007c24 */ /* 0x000fc6000f8e020a */
[----:B------:R-:W4:Y:S01]  /*1640*/  @!P4 LDC.64 R6, c[0x0][0x210] ;  /* 0x00008400ff06cb82 */ /* 0x000f220000000a00 */
[----:B------:R-:W-:-:S07]  /*1650*/  IMAD.IADD R0, R3, 0x1, R0 ;  /* 0x0000000103007824 */ /* 0x000fce00078e0200 */
        /* <DEDUP_REMOVED lines=31> */
.L_x_956:
[----:B------:R-:W-:Y:S05]  /*1850*/  BSYNC B0 ;  /* 0x0000000000007941 */ /* 0x000fea0003800000 */
.L_x_955:
        /* <DEDUP_REMOVED lines=49> */
.L_x_958:
[----:B------:R-:W-:Y:S05]  /*1b70*/  BSYNC B0 ;  /* 0x0000000000007941 */ /* 0x000fea0003800000 */
.L_x_957:
[----:B-1-3--:R-:W-:Y:S01]  /*1b80*/  IMAD.WIDE.U32 R2, R35, UR18, R24 ;  /* 0x0000001223027c25 */ /* 0x00afe2000f8e0018 */
[----:B------:R-:W-:Y:S01]  /*1b90*/  ULEA.HI.SX32 UR8, UR19, 0xffffffff, 0x1a ;  /* 0xffffffff13087891 */ /* 0x000fe2000f8fd23f */
[----:B----4-:R-:W-:Y:S01]  /*1ba0*/  SHF.L.U32 R5, R29, 0x3, RZ ;  /* 0x000000031d057819 */ /* 0x010fe200000006ff */
[----:B------:R-:W-:Y:S01]  /*1bb0*/  USHF.L.U32 UR15, UR12, 0x6, URZ ;  /* 0x000000060c0f7899 */ /* 0x000fe2000800063f */
[----:B------:R-:W-:Y:S01]  /*1bc0*/  VIADD R111, R3, UR9 ;  /* 0x00000009036f7c36 */ /* 0x000fe20008000000 */
[----:B------:R1:W-:Y:S01]  /*1bd0*/  STL.64 [R1+0x48], R2 ;  /* 0x0000480201007387 */ /* 0x0003e20000100a00 */
[----:B------:R-:W-:Y:S01]  /*1be0*/  IMAD.MOV.U32 R110, RZ, RZ, R2 ;  /* 0x000000ffff6e7224 */ /* 0x000fe200078e0002 */
[----:B------:R-:W-:Y:S01]  /*1bf0*/  UIMAD UR30, UR8, -0x40, UR23 ;  /* 0xffffffc0081e78a4 */ /* 0x000fe2000f8e0217 */
[----:B------:R-:W-:Y:S01]  /*1c00*/  IMAD.SHL.U32 R0, R32, 0x40, RZ ;  /* 0x0000004020007824 */ /* 0x000fe200078e00ff */
[----:B------:R-:W-:Y:S01]  /*1c10*/  USHF.L.U64.HI UR14, UR12, 0x6, UR13 ;  /* 0x000000060c0e7899 */ /* 0x000fe2000801020d */
[----:B------:R-:W-:Y:S01]  /*1c20*/  IMAD.U32 R108, RZ, RZ, UR15 ;  /* 0x0000000fff6c7e24 */ /* 0x000fe2000f8e00ff */
[----:B------:R3:W-:Y:S01]  /*1c30*/  STL.64 [R1+0x38], R110 ;  /* 0x0000386e01007387 */ /* 0x0007e20000100a00 */
[----:B------:R-:W-:Y:S01]  /*1c40*/  USHF.R.S32.HI UR31, URZ, 0x1f, UR8 ;  /* 0x0000001f3f1f7899 */ /* 0x000fe20008011408 */
[----:B------:R-:W-:Y:S01]  /*1c50*/  ISETP.GE.AND P1, PT, R16, UR30, PT ;  /* 0x0000001e10007c0c */ /* 0x000fe2000bf26270 */
[----:B------:R-:W-:Y:S01]  /*1c60*/  UIMAD UR6, UR14, UR8, URZ ;  /* 0x000000080e0672a4 */ /* 0x000fe2000f8e023f */
[----:B------:R-:W-:Y:S01]  /*1c70*/  LOP3.LUT R4, R0, 0x1c0, RZ, 0xc0, !PT ;  /* 0x000001c000047812 */ /* 0x000fe200078ec0ff */
[----:B------:R-:W-:Y:S01]  /*1c80*/  IMAD.SHL.U32 R0, R36, 0x40, RZ ;  /* 0x0000004024007824 */ /* 0x000fe200078e00ff */
[----:B------:R-:W-:Y:S01]  /*1c90*/  BSSY B0, `(.L_x_959) ;  /* 0x0000033000007945 */ /* 0x000fe20003800000 */
[----:B------:R-:W-:Y:S01]  /*1ca0*/  IMAD.SHL.U32 R6, R16, 0x8, RZ ;  /* 0x0000000810067824 */ /* 0x000fe200078e00ff */
[----:B------:R-:W-:Y:S01]  /*1cb0*/  UIMAD UR6, UR31, UR15, UR6 ;  /* 0x0000000f1f0672a4 */ /* 0x000fe2000f8e0206 */
[----:B------:R-:W-:-:S02]  /*1cc0*/  SHF.R.U32.HI R12, RZ, 0x3, R4 ;  /* 0x00000003ff0c7819 */ /* 0x000fc40000011604 */
[----:B------:R-:W-:Y:S02]  /*1cd0*/  LOP3.LUT R0, R0, 0x1c0, RZ, 0xc0, !PT ;  /* 0x000001c000007812 */ /* 0x000fe400078ec0ff */
[----:B------:R-:W-:Y:S02]  /*1ce0*/  LOP3.LUT R13, R4, 0x8, R6, 0xf8, !PT ;  /* 0x00000008040d7812 */ /* 0x000fe400078ef806 */
[----:B------:R-:W-:Y:S02]  /*1cf0*/  LOP3.LUT R4, R0, 0x8, R5, 0xf8, !PT ;  /* 0x0000000800047812 */ /* 0x000fe400078ef805 */
[----:B------:R-:W-:Y:S02]  /*1d00*/  ISETP.GE.AND P0, PT, R27, UR30, PT ;  /* 0x0000001e1b007c0c */ /* 0x000fe4000bf06270 */
[----:B------:R-:W-:Y:S01]  /*1d10*/  ISETP.GE.AND P5, PT, R26, UR30, PT ;  /* 0x0000001e1a007c0c */ /* 0x000fe2000bfa6270 */
[----:B-1----:R-:W-:Y:S01]  /*1d20*/  IMAD.WIDE.U32 R2, R108, UR8, R110 ;  /* 0x000000086c027c25 */ /* 0x002fe2000f8e006e */
[----:B------:R-:W-:-:S04]  /*1d30*/  SHF.R.U32.HI R0, RZ, 0x3, R0 ;  /* 0x00000003ff007819 */ /* 0x000fc80000011600 */
[----:B------:R-:W-:Y:S01]  /*1d40*/  IADD3 R5, R3, UR6, RZ ;  /* 0x0000000603057c10 */ /* 0x000fe2000fffe0ff */
[----:B---3--:R-:W-:Y:S06]  /*1d50*/  @P1 BRA `(.L_x_960) ;  /* 0x0000000000981947 */ /* 0x008fec0003800000 */
        /* <DEDUP_REMOVED lines=38> */
.L_x_960:
[----:B------:R-:W-:Y:S05]  /*1fc0*/  BSYNC B0 ;  /* 0x0000000000007941 */ /* 0x000fea0003800000 */
.L_x_959:
[----:B------:R-:W-:Y:S01]  /*1fd0*/  IADD3 R18, P1, R22, UR24, RZ ;  /* 0x0000001816127c10 */ /* 0x000fe2000ff3e0ff */
[----:B------:R-:W-:Y:S01]  /*1fe0*/  USHF.L.U64.HI UR28, UR12, 0x4, UR13 ;  /* 0x000000040c1c7899 */ /* 0x000fe2000801020d */
[----:B------:R-:W-:Y:S01]  /*1ff0*/  BSSY B0, `(.L_x_961) ;  /* 0x000002f000007945 */ /* 0x000fe20003800000 */
[----:B------:R-:W-:Y:S01]  /*2000*/  USHF.L.U32 UR29, UR12, 0x4, URZ ;  /* 0x000000040c1d7899 */ /* 0x000fe2000800063f */
[----:B------:R-:W-:Y:S02]  /*2010*/  LOP3.LUT R20, R13, R12, RZ, 0x3c, !PT ;  /* 0x0000000c0d147212 */ /* 0x000fe400078e3cff */
[----:B------:R-:W-:Y:S02]  /*2020*/  ISETP.GE.AND P6, PT, R28, UR30, PT ;  /* 0x0000001e1c007c0c */ /* 0x000fe4000bfc6270 */
[----:B------:R-:W-:Y:S02]  /*2030*/  LOP3.LUT R13, R4, R0, RZ, 0x3c, !PT ;  /* 0x00000000040d7212 */ /* 0x000fe400078e3cff */
        /* <DEDUP_REMOVED lines=11> */
[----:B-1----:R-:W1:Y:S01]  /*20f0*/  @!P2 LDC.64 R6, c[0x0][0x218] ;  /* 0x00008600ff06ab82 */ /* 0x002e620000000a00 */
        /* <DEDUP_REMOVED lines=30> */
.L_x_962:
[----:B------:R-:W-:Y:S05]  /*22e0*/  BSYNC B0 ;  /* 0x0000000000007941 */ /* 0x000fea0003800000 */
.L_x_961:
        /* <DEDUP_REMOVED lines=44> */
.L_x_964:
[----:B------:R-:W-:Y:S05]  /*25b0*/  BSYNC B0 ;  /* 0x0000000000007941 */ /* 0x000fea0003800000 */
.L_x_963:
        /* <DEDUP_REMOVED lines=45> */
.L_x_966:
[----:B------:R-:W-:Y:S05]  /*2890*/  BSYNC B0 ;  /* 0x0000000000007941 */ /* 0x000fea0003800000 */
.L_x_965:
[----:B------:R-:W0:Y:S01]  /*28a0*/  LDGDEPBAR ;  /* 0x00000000000079af */ /* 0x000e220000000000 */
[----:B------:R-:W-:Y:S01]  /*28b0*/  ISETP.GE.AND P2, PT, R16, UR30, PT ;  /* 0x0000001e10007c0c */ /* 0x000fe2000bf46270 */
[----:B-1-34-:R-:W-:Y:S01]  /*28c0*/  IMAD.WIDE.U32 R6, R34, UR18, R18 ;  /* 0x0000001222067c25 */ /* 0x01afe2000f8e0012 */
[----:B------:R-:W-:Y:S01]  /*28d0*/  UIMAD UR6, UR31, UR10, URZ ;  /* 0x0000000a1f0672a4 */ /* 0x000fe2000f8e023f */
[----:B------:R-:W-:Y:S01]  /*28e0*/  LEA.HI R4, R33, R109, RZ, 0x5 ;  /* 0x0000006d21047211 */ /* 0x000fe200078f28ff */
        /* <DEDUP_REMOVED lines=64> */
.L_x_968:
[----:B------:R-:W-:Y:S05]  /*2cf0*/  BSYNC B0 ;  /* 0x0000000000007941 */ /* 0x000fea0003800000 */
.L_x_967:
        /* <DEDUP_REMOVED lines=21> */
[----:B-1-3--:R-:W1:Y:S01]  /*2e50*/  @!P2 LDC.64 R8, c[0x0][0x220] ;  /* 0x00008800ff08ab82 */ /* 0x00ae620000000a00 */
        /* <DEDUP_REMOVED lines=30> */
.L_x_970:
[----:B------:R-:W-:Y:S05]  /*3040*/  BSYNC B0 ;  /* 0x0000000000007941 */ /* 0x000fea0003800000 */
.L_x_969:
        /* <DEDUP_REMOVED lines=17> */
[----:B-1-3--:R-:W1:Y:S01]  /*3160*/  @!P2 LDC.64 R8, c[0x0][0x220] ;  /* 0x00008800ff08ab82 */ /* 0x00ae620000000a00 */
        /* <DEDUP_REMOVED lines=30> */
.L_x_972:
[----:B------:R-:W-:Y:S05]  /*3350*/  BSYNC B0 ;  /* 0x0000000000007941 */ /* 0x000fea0003800000 */
.L_x_971:
        /* <DEDUP_REMOVED lines=16> */
[----:B-1-3--:R-:W1:Y:S08]  /*3460*/  @!P4 LDC.64 R8, c[0x0][0x220] ;  /* 0x00008800ff08cb82 */ /* 0x00ae700000000a00 */
[----:B------:R-:W3:Y:S01]  /*3470*/  @!P2 LDC.64 R12, c[0x0][0x220] ;  /* 0x00008800ff0cab82 */ /* 0x000ee20000000a00 */
        /* <DEDUP_REMOVED lines=30> */
.L_x_974:
[----:B------:R-:W-:Y:S05]  /*3660*/  BSYNC B0 ;  /* 0x0000000000007941 */ /* 0x000fea0003800000 */
.L_x_973:
[----:B-1234-:R-:W-:Y:S01]  /*3670*/  LDSM.16.M88.4 R8, [R203] ;  /* 0x00000000cb08783b */ /* 0x01efe20000000200 */
[----:B------:R-:W-:Y:S01]  /*3680*/  R2P PR, R32, 0x6 ;  /* 0x0000000620007804 */ /* 0x000fe20000000000 */
[----:B------:R-:W-:Y:S01]  /*3690*/  IMAD.MOV.U32 R4, RZ, RZ, 0x10 ;  /* 0x00000010ff047424 */ /* 0x000fe200078e00ff */
[----:B------:R-:W-:Y:S01]  /*36a0*/  LOP3.LUT P0, RZ, R36, 0x2, RZ, 0xc0, !PT ;  /* 0x0000000224ff7812 */ /* 0x000fe2000780c0ff */
[----:B------:R-:W1:Y:S01]  /*36b0*/  LDSM.16.M88.4 R16, [R196+0x8000] ;  /* 0x00800000c410783b */ /* 0x000e620000000200 */
[----:B------:R-:W-:Y:S01]  /*36c0*/  VIADD R0, R196, 0x8000 ;  /* 0x00008000c4007836 */ /* 0x000fe20000000000 */
[----:B------:R-:W-:Y:S01]  /*36d0*/  ULDC UR6, c[0x0][0x39c] ;  /* 0x0000e70000067ab9 */ /* 0x000fe20000000800 */
[----:B------:R-:W-:Y:S01]  /*36e0*/  SEL R4, R4, 0xfffffff0, !P0 ;  /* 0xfffffff004047807 */ /* 0x000fe20004000000 */
[----:B------:R-:W2:Y:S01]  /*36f0*/  LDSM.16.M88.4 R24, [R196+0x8800] ;  /* 0x00880000c418783b */ /* 0x000ea20000000200 */
[----:B------:R-:W-:Y:S01]  /*3700*/  VIADD R207, R196, 0x8020 ;  /* 0x00008020c4cf7836 */ /* 0x000fe20000000000 */
[----:B------:R-:W-:Y:S01]  /*3710*/  LOP3.LUT P0, RZ, R36, 0x4, RZ, 0xc0, !PT ;  /* 0x0000000424ff7812 */ /* 0x000fe2000780c0ff */
[----:B------:R-:W-:Y:S01]  /*3720*/  IMAD.MOV.U32 R2, RZ, RZ, 0x40 ;  /* 0x00000040ff027424 */ /* 0x000fe200078e00ff */
[----:B------:R-:W3:Y:S01]  /*3730*/  LDSM.16.M88.4 R32, [R196+0x9000] ;  /* 0x00900000c420783b */ /* 0x000ee20000000200 */
[----:B------:R-:W-:Y:S01]  /*3740*/  IMAD R204, R4, 0x2, R203 ;  /* 0x0000000204cc7824 */ /* 0x000fe200078e02cb */
[----:B------:R-:W-:Y:S01]  /*3750*/  @P1 IADD3 R207, R0, -0x20, RZ ;  /* 0xffffffe000cf1810 */ /* 0x000fe20007ffe0ff */
[----:B------:R-:W-:Y:S01]  /*3760*/  IMAD.MOV.U32 R0, RZ, RZ, 0x20 ;  /* 0x00000020ff007424 */ /* 0x000fe200078e00ff */
[----:B------:R-:W4:Y:S01]  /*3770*/  LDSM.16.M88.4 R28, [R196+0x9800] ;  /* 0x00980000c41c783b */ /* 0x000f220000000200 */
[----:B------:R-:W-:Y:S01]  /*3780*/  SEL R2, R2, 0xffffffc0, !P2 ;  /* 0xffffffc002027807 */ /* 0x000fe20005000000 */
[----:B------:R-:W-:Y:S01]  /*3790*/  IMAD.SHL.U32 R6, R109, 0x2, RZ ;  /* 0x000000026d067824 */ /* 0x000fe200078e00ff */
[----:B------:R-:W-:Y:S01]  /*37a0*/  UISETP.GE.AND UP0, UPT, UR23, 0x41, UPT ;  /* 0x000000411700788c */ /* 0x000fe2000bf06270 */
[----:B------:R-:W-:Y:S01]  /*37b0*/  LDSM.16.M88.4 R12, [R204] ;  /* 0x00000000cc0c783b */ /* 0x000fe20000000200 */
[----:B------:R-:W-:Y:S01]  /*37c0*/  SEL R0, R0, 0xffffffe0, !P0 ;  /* 0xffffffe000007807 */ /* 0x000fe20004000000 */
[----:B------:R-:W-:Y:S01]  /*37d0*/  IMAD.IADD R201, R2, 0x1, R207 ;  /* 0x0000000102c97824 */ /* 0x000fe200078e02cf */
[----:B------:R-:W-:Y:S01]  /*37e0*/  IADD3 R202, R196, R2, RZ ;  /* 0x00000002c4ca7210 */ /* 0x000fe20007ffe0ff */
[----:B------:R-:W5:Y:S01]  /*37f0*/  LDSM.16.M88.4 R40, [R207] ;  /* 0x00000000cf28783b */ /* 0x000f620000000200 */
[----:B------:R-:W-:Y:S01]  /*3800*/  LOP3.LUT R6, R6, 0x6, RZ, 0xc0, !PT ;  /* 0x0000000606067812 */ /* 0x000fe200078ec0ff */
[C---:B------:R-:W-:Y:S01]  /*3810*/  IMAD R206, R0.reuse, 0x2, R203 ;  /* 0x0000000200ce7824 */ /* 0x040fe200078e02cb */
[C---:B------:R-:W-:Y:S01]  /*3820*/  IADD3 R219, R207.reuse, 0x2000, RZ ;  /* 0x00002000cfdb7810 */ /* 0x040fe20007ffe0ff */
[----:B------:R-:W5:Y:S01]  /*3830*/  LDSM.16.M88.4 R56, [R207+0x800] ;  /* 0x00080000cf38783b */ /* 0x000f620000000200 */
[----:B------:R-:W-:Y:S01]  /*3840*/  IMAD R205, R0, 0x2, R204 ;  /* 0x0000000200cd7824 */ /* 0x000fe200078e02cc */
[C---:B------:R-:W-:Y:S01]  /*3850*/  IADD3 R215, R207.reuse, 0x4000, RZ ;  /* 0x00004000cfd77810 */ /* 0x040fe20007ffe0ff */
[C---:B------:R-:W-:Y:S01]  /*3860*/  VIADD R222, R207.reuse, 0x800 ;  /* 0x00000800cfde7836 */ /* 0x040fe20000000000 */
[----:B------:R-:W5:Y:S01]  /*3870*/  LDSM.16.M88.4 R64, [R207+0x1000] ;  /* 0x00100000cf40783b */ /* 0x000f620000000200 */
[C---:B------:R-:W-:Y:S01]  /*3880*/  VIADD R221, R207.reuse, 0x1000 ;  /* 0x00001000cfdd7836 */ /* 0x040fe20000000000 */
[C---:B------:R-:W-:Y:S01]  /*3890*/  IADD3 R212, R207.reuse, 0x5800, RZ ;  /* 0x00005800cfd47810 */ /* 0x040fe20007ffe0ff */
[C---:B------:R-:W-:Y:S01]  /*38a0*/  VIADD R220, R207.reuse, 0x1800 ;  /* 0x00001800cfdc7836 */ /* 0x040fe20000000000 */
[----:B------:R-:W5:Y:S01]  /*38b0*/  LDSM.16.M88.4 R68, [R207+0x1800] ;  /* 0x00180000cf44783b */ /* 0x000f620000000200 */
[C---:B------:R-:W-:Y:S01]  /*38c0*/  VIADD R218, R207.reuse, 0x2800 ;  /* 0x00002800cfda7836 */ /* 0x040fe20000000000 */
[C---:B------:R-:W-:Y:S01]  /*38d0*/  IADD3 R209, R207.reuse, 0x7000, RZ ;  /* 0x00007000cfd17810 */ /* 0x040fe20007ffe0ff */
[C---:B------:R-:W-:Y:S01]  /*38e0*/  VIADD R217, R207.reuse, 0x3000 ;  /* 0x00003000cfd97836 */ /* 0x040fe20000000000 */
[----:B------:R-:W-:Y:S01]  /*38f0*/  LDSM.16.M88.4 R20, [R206] ;  /* 0x00000000ce14783b */ /* 0x000fe20000000200 */
[----:B------:R-:W-:-:S02]  /*3900*/  VIADD R216, R207, 0x3800 ;  /* 0x00003800cfd87836 */ /* 0x000fc40000000000 */
[C---:B------:R-:W-:Y:S01]  /*3910*/  VIADD R214, R207.reuse, 0x4800 ;  /* 0x00004800cfd67836 */ /* 0x040fe20000000000 */
[C---:B-1----:R-:W-:Y:S01]  /*3920*/  HMMA.16816.F32.BF16 R36, R8.reuse, R16, RZ ;  /* 0x000000100824723c */ /* 0x042fe200000418ff */
[----:B------:R-:W1:Y:S01]  /*3930*/  LDSM.16.M88.4 R72, [R202+0x8000] ;  /* 0x00800000ca48783b */ /* 0x000e620000000200 */
[C---:B------:R-:W-:Y:S02]  /*3940*/  VIADD R213, R207.reuse, 0x5000 ;  /* 0x00005000cfd57836 */ /* 0x040fe40000000000 */
[C---:B------:R-:W-:Y:S01]  /*3950*/  VIADD R211, R207.reuse, 0x6000 ;  /* 0x00006000cfd37836 */ /* 0x040fe20000000000 */
[----:B------:R-:W1:Y:S01]  /*3960*/  LDSM.16.M88.4 R88, [R202+0x8800] ;  /* 0x00880000ca58783b */ /* 0x000e620000000200 */
[----:B------:R-:W-:Y:S01]  /*3970*/  HMMA.16816.F32.BF16 R16, R8, R18, RZ ;  /* 0x000000120810723c */ /* 0x000fe200000418ff */
[C---:B------:R-:W-:Y:S02]  /*3980*/  VIADD R210, R207.reuse, 0x6800 ;  /* 0x00006800cfd27836 */ /* 0x040fe40000000000 */
[----:B------:R-:W1:Y:S01]  /*3990*/  LDSM.16.M88.4 R76, [R202+0x9000] ;  /* 0x00900000ca4c783b */ /* 0x000e620000000200 */
[----:B------:R-:W-:-:S02]  /*39a0*/  VIADD R208, R207, 0x7800 ;  /* 0x00007800cfd07836 */ /* 0x000fc40000000000 */
[C---:B--2---:R-:W-:Y:S01]  /*39b0*/  HMMA.16816.F32.BF16 R44, R8.reuse, R24, RZ ;  /* 0x00000018082c723c */ /* 0x044fe200000418ff */
[----:B------:R-:W2:Y:S04]  /*39c0*/  LDSM.16.M88.4 R80, [R202+0x9800] ;  /* 0x00980000ca50783b */ /* 0x000ea80000000200 */
[----:B------:R-:W-:Y:S01]  /*39d0*/  LDSM.16.M88.4 R84, [R201] ;  /* 0x00000000c954783b */ /* 0x000fe20000000200 */
[C---:B------:R-:W-:Y:S03]  /*39e0*/  HMMA.16816.F32.BF16 R24, R8.reuse, R26, RZ ;  /* 0x0000001a0818723c */ /* 0x040fe600000418ff */
[----:B------:R-:W-:Y:S03]  /*39f0*/  LDSM.16.M88.4 R92, [R201+0x800] ;  /* 0x00080000c95c783b */ /* 0x000fe60000000200 */
[C---:B---3--:R-:W-:Y:S01]  /*3a00*/  HMMA.16816.F32.BF16 R48, R8.reuse, R32, RZ ;  /* 0x000000200830723c */ /* 0x048fe200000418ff */
[----:B------:R-:W-:Y:S04]  /*3a10*/  LDSM.16.M88.4 R100, [R207+0x4000] ;  /* 0x00400000cf64783b */ /* 0x000fe80000000200 */
[----:B------:R-:W-:Y:S01]  /*3a20*/  LDSM.16.M88.4 R96, [R202+0xc000] ;  /* 0x00c00000ca60783b */ /* 0x000fe20000000200 */
[C---:B------:R-:W-:Y:S03]  /*3a30*/  HMMA.16816.F32.BF16 R52, R8.reuse, R34, RZ ;  /* 0x000000220834723c */ /* 0x040fe600000418ff */
[----:B------:R-:W0:Y:S03]  /*3a40*/  LDGDEPBAR ;  /* 0x00000000000079af */ /* 0x000e260000000000 */
[C---:B----4-:R-:W-:Y:S06]  /*3a50*/  HMMA.16816.F32.BF16 R60, R8.reuse, R28, RZ ;  /* 0x0000001c083c723c */ /* 0x050fec00000418ff */
[----:B------:R-:W-:Y:S06]  /*3a60*/  HMMA.16816.F32.BF16 R8, R8, R30, RZ ;  /* 0x0000001e0808723c */ /* 0x000fec00000418ff */
[C---:B-----5:R-:W-:Y:S06]  /*3a70*/  HMMA.16816.F32.BF16 R28, R12.reuse, R40, R36 ;  /* 0x000000280c1c723c */ /* 0x060fec0000041824 */
[C---:B------:R-:W-:Y:S01]  /*3a80*/  HMMA.16816.F32.BF16 R32, R12.reuse, R42, R16 ;  /* 0x0000002a0c20723c */ /* 0x040fe20000041810 */
[----:B------:R-:W3:Y:S05]  /*3a90*/  LDSM.16.M88.4 R16, [R205] ;  /* 0x00000000cd10783b */ /* 0x000eea0000000200 */
[C---:B------:R-:W-:Y:S01]  /*3aa0*/  HMMA.16816.F32.BF16 R36, R12.reuse, R56, R44 ;  /* 0x000000380c24723c */ /* 0x040fe2000004182c */
[----:B------:R-:W4:Y:S05]  /*3ab0*/  LDSM.16.M88.4 R44, [R201+0x1000] ;  /* 0x00100000c92c783b */ /* 0x000f2a0000000200 */
[C---:B------:R-:W-:Y:S06]  /*3ac0*/  HMMA.16816.F32.BF16 R40, R12.reuse, R58, R24 ;  /* 0x0000003a0c28723c */ /* 0x040fec0000041818 */
[C---:B------:R-:W-:Y:S06]  /*3ad0*/  HMMA.16816.F32.BF16 R48, R12.reuse, R64, R48 ;  /* 0x000000400c30723c */ /* 0x040fec0000041830 */
[C---:B------:R-:W-:Y:S01]  /*3ae0*/  HMMA.16816.F32.BF16 R52, R12.reuse, R66, R52 ;  /* 0x000000420c34723c */ /* 0x040fe20000041834 */
[----:B------:R-:W-:Y:S05]  /*3af0*/  LDSM.16.M88.4 R64, [R196+0xa000] ;  /* 0x00a00000c440783b */ /* 0x000fea0000000200 */
[C---:B------:R-:W-:Y:S01]  /*3b00*/  HMMA.16816.F32.BF16 R56, R12.reuse, R68, R60 ;  /* 0x000000440c38723c */ /* 0x040fe2000004183c */
[----:B------:R-:W5:Y:S05]  /*3b10*/  LDSM.16.M88.4 R60, [R201+0x1800] ;  /* 0x00180000c93c783b */ /* 0x000f6a0000000200 */
[----:B------:R-:W-:Y:S01]  /*3b20*/  HMMA.16816.F32.BF16 R24, R12, R70, R8 ;  /* 0x000000460c18723c */ /* 0x000fe20000041808 */
[----:B------:R-:W5:Y:S04]  /*3b30*/  LDSM.16.M88.4 R12, [R203+0x2000] ;  /* 0x00200000cb0c783b */ /* 0x000f680000000200 */
[----:B------:R-:W-:Y:S01]  /*3b40*/  LDSM.16.M88.4 R68, [R196+0xb000] ;  /* 0x00b00000c444783b */ /* 0x000fe20000000200 */
[C---:B-1----:R-:W-:Y:S06]  /*3b50*/  HMMA.16816.F32.BF16 R8, R20.reuse, R72, R28 ;  /* 0x000000481408723c */ /* 0x042fec000004181c */
        /* <DEDUP_REMOVED lines=8> */
[C---:B--2---:R-:W-:Y:S06]  /*3be0*/  HMMA.16816.F32.BF16 R56, R20.reuse, R80, R56 ;  /* 0x000000501438723c */ /* 0x044fec0000041838 */
[----:B------:R-:W-:Y:S01]  /*3bf0*/  HMMA.16816.F32.BF16 R28, R20, R82, R24 ;  /* 0x00000052141c723c */ /* 0x000fe20000041818 */
[----:B------:R-:W-:Y:S05]  /*3c00*/  LDSM.16.M88.4 R80, [R202+0xa000] ;  /* 0x00a00000ca50783b */ /* 0x000fea0000000200 */
[C---:B---3--:R-:W-:Y:S01]  /*3c10*/  HMMA.16816.F32.BF16 R24, R16.reuse, R84, R8 ;  /* 0x000000541018723c */ /* 0x048fe20000041808 */
[----:B------:R-:W2:Y:S05]  /*3c20*/  LDSM.16.M88.4 R8, [R204+0x2000] ;  /* 0x00200000cc08783b */ /* 0x000eaa0000000200 */
[C---:B------:R-:W-:Y:S01]  /*3c30*/  HMMA.16816.F32.BF16 R20, R16.reuse, R86, R32 ;  /* 0x000000561014723c */ /* 0x040fe20000041820 */
[----:B------:R-:W3:Y:S05]  /*3c40*/  LDSM.16.M88.4 R84, [R207+0x2800] ;  /* 0x00280000cf54783b */ /* 0x000eea0000000200 */
[C---:B------:R-:W-:Y:S06]  /*3c50*/  HMMA.16816.F32.BF16 R36, R16.reuse, R92, R36 ;  /* 0x0000005c1024723c */ /* 0x040fec0000041824 */
[C---:B------:R-:W-:Y:S01]  /*3c60*/  HMMA.16816.F32.BF16 R40, R16.reuse, R94, R40 ;  /* 0x0000005e1028723c */ /* 0x040fe20000041828 */
[----:B------:R-:W-:Y:S05]  /*3c70*/  LDSM.16.M88.4 R92, [R202+0xa800] ;  /* 0x00a80000ca5c783b */ /* 0x000fea0000000200 */
[C---:B----4-:R-:W-:Y:S06]  /*3c80*/  HMMA.16816.F32.BF16 R48, R16.reuse, R44, R48 ;  /* 0x0000002c1030723c */ /* 0x050fec0000041830 */
[C---:B------:R-:W-:Y:S06]  /*3c90*/  HMMA.16816.F32.BF16 R52, R16.reuse, R46, R52 ;  /* 0x0000002e1034723c */ /* 0x040fec0000041834 */
[C---:B-----5:R-:W-:Y:S06]  /*3ca0*/  HMMA.16816.F32.BF16 R56, R16.reuse, R60, R56 ;  /* 0x0000003c1038723c */ /* 0x060fec0000041838 */
[----:B------:R-:W-:Y:S01]  /*3cb0*/  HMMA.16816.F32.BF16 R32, R16, R62, R28 ;  /* 0x0000003e1020723c */ /* 0x000fe2000004181c */
[----:B------:R-:W4:Y:S05]  /*3cc0*/  LDSM.16.M88.4 R60, [R207+0x3000] ;  /* 0x00300000cf3c783b */ /* 0x000f2a0000000200 */
[C---:B------:R-:W-:Y:S06]  /*3cd0*/  HMMA.16816.F32.BF16 R28, R12.reuse, R64, R24 ;  /* 0x000000400c1c723c */ /* 0x040fec0000041818 */
[C---:B------:R-:W-:Y:S01]  /*3ce0*/  HMMA.16816.F32.BF16 R24, R12.reuse, R66, R20 ;  /* 0x000000420c18723c */ /* 0x040fe20000041814 */
[----:B------:R-:W5:Y:S04]  /*3cf0*/  LDSM.16.M88.4 R64, [R207+0x3800] ;  /* 0x00380000cf40783b */ /* 0x000f680000000200 */
[----:B------:R-:W5:Y:S01]  /*3d00*/  LDSM.16.M88.4 R20, [R206+0x2000] ;  /* 0x00200000ce14783b */ /* 0x000f620000000200 */
[C---:B-1----:R-:W-:Y:S06]  /*3d10*/  HMMA.16816.F32.BF16 R16, R12.reuse, R88, R36 ;  /* 0x000000580c10723c */ /* 0x042fec0000041824 */
[C---:B------:R-:W-:Y:S01]  /*3d20*/  HMMA.16816.F32.BF16 R40, R12.reuse, R90, R40 ;  /* 0x0000005a0c28723c */ /* 0x040fe20000041828 */
[----:B------:R-:W-:Y:S05]  /*3d30*/  LDSM.16.M88.4 R88, [R201+0x2000] ;  /* 0x00200000c958783b */ /* 0x000fea0000000200 */
[C---:B------:R-:W-:Y:S06]  /*3d40*/  HMMA.16816.F32.BF16 R48, R12.reuse, R68, R48 ;  /* 0x000000440c30723c */ /* 0x040fec0000041830 */
[C---:B------:R-:W-:Y:S01]  /*3d50*/  HMMA.16816.F32.BF16 R52, R12.reuse, R70, R52 ;  /* 0x000000460c34723c */ /* 0x040fe20000041834 */
[----:B------:R-:W-:Y:S05]  /*3d60*/  LDSM.16.M88.4 R68, [R201+0x3000] ;  /* 0x00300000c944783b */ /* 0x000fea0000000200 */
[C---:B------:R-:W-:Y:S06]  /*3d70*/  HMMA.16816.F32.BF16 R56, R12.reuse, R72, R56 ;  /* 0x000000480c38723c */ /* 0x040fec0000041838 */
[----:B------:R-:W-:Y:S01]  /*3d80*/  HMMA.16816.F32.BF16 R44, R12, R74, R32 ;  /* 0x0000004a0c2c723c */ /* 0x000fe20000041820 */
[----:B------:R-:W1:Y:S05]  /*3d90*/  LDSM.16.M88.4 R72, [R202+0xb000] ;  /* 0x00b00000ca48783b */ /* 0x000e6a0000000200 */
[C---:B--2---:R-:W-:Y:S06]  /*3da0*/  HMMA.16816.F32.BF16 R36, R8.reuse, R76, R28 ;  /* 0x0000004c0824723c */ /* 0x044fec000004181c */
[C---:B---3--:R-:W-:Y:S01]  /*3db0*/  HMMA.16816.F32.BF16 R12, R8.reuse, R84, R16 ;  /* 0x00000054080c723c */ /* 0x048fe20000041810 */
[----:B------:R-:W2:Y:S05]  /*3dc0*/  LDSM.16.M88.4 R16, [R205+0x2000] ;  /* 0x00200000cd10783b */ /* 0x000eaa0000000200 */
[C---:B------:R-:W-:Y:S01]  /*3dd0*/  HMMA.16816.F32.BF16 R32, R8.reuse, R78, R24 ;  /* 0x0000004e0820723c */ /* 0x040fe20000041818 */
[----:B------:R-:W3:Y:S05]  /*3de0*/  LDSM.16.M88.4 R76, [R202+0xb800] ;  /* 0x00b80000ca4c783b */ /* 0x000eea0000000200 */
[C---:B------:R-:W-:Y:S01]  /*3df0*/  HMMA.16816.F32.BF16 R28, R8.reuse, R86, R40 ;  /* 0x00000056081c723c */ /* 0x040fe20000041828 */
[----:B------:R-:W-:Y:S05]  /*3e00*/  LDSM.16.M88.4 R84, [R196+0xc000] ;  /* 0x00c00000c454783b */ /* 0x000fea0000000200 */
[C---:B----4-:R-:W-:Y:S06]  /*3e10*/  HMMA.16816.F32.BF16 R24, R8.reuse, R60, R48 ;  /* 0x0000003c0818723c */ /* 0x050fec0000041830 */
[C---:B------:R-:W-:Y:S06]  /*3e20*/  HMMA.16816.F32.BF16 R40, R8.reuse, R62, R52 ;  /* 0x0000003e0828723c */ /* 0x040fec0000041834 */
[C---:B-----5:R-:W-:Y:S06]  /*3e30*/  HMMA.16816.F32.BF16 R60, R8.reuse, R64, R56 ;  /* 0x00000040083c723c */ /* 0x060fec0000041838 */
[----:B------:R-:W-:Y:S01]  /*3e40*/  HMMA.16816.F32.BF16 R44, R8, R66, R44 ;  /* 0x00000042082c723c */ /* 0x000fe2000004182c */
[----:B------:R-:W-:Y:S05]  /*3e50*/  LDSM.16.M88.4 R64, [R201+0x2800] ;  /* 0x00280000c940783b */ /* 0x000fea0000000200 */
[C---:B------:R-:W-:Y:S06]  /*3e60*/  HMMA.16816.F32.BF16 R8, R20.reuse, R80, R36 ;  /* 0x000000501408723c */ /* 0x040fec0000041824 */
[C---:B------:R-:W-:Y:S01]  /*3e70*/  HMMA.16816.F32.BF16 R56, R20.reuse, R92, R12 ;  /* 0x0000005c1438723c */ /* 0x040fe2000004180c */
[----:B------:R-:W4:Y:S05]  /*3e80*/  LDSM.16.M88.4 R12, [R203+0x4000] ;  /* 0x00400000cb0c783b */ /* 0x000f2a0000000200 */
[C---:B------:R-:W-:Y:S01]  /*3e90*/  HMMA.16816.F32.BF16 R48, R20.reuse, R82, R32 ;  /* 0x000000521430723c */ /* 0x040fe20000041820 */
[----:B------:R-:W5:Y:S05]  /*3ea0*/  LDSM.16.M88.4 R80, [R201+0x3800] ;  /* 0x00380000c950783b */ /* 0x000f6a0000000200 */
[----:B-1----:R-:W-:Y:S06]  /*3eb0*/  HMMA.16816.F32.BF16 R32, R20, R72, R24 ;  /* 0x000000481420723c */ /* 0x002fec0000041818 */
[----:B--2---:R-:W-:Y:S01]  /*3ec0*/  HMMA.16816.F32.BF16 R24, R16, R88, R8 ;  /* 0x000000581018723c */ /* 0x004fe20000041808 */
[----:B------:R-:W1:Y:S05]  /*3ed0*/  LDSM.16.M88.4 R8, [R204+0x4000] ;  /* 0x00400000cc08783b */ /* 0x000e6a0000000200 */
[C---:B------:R-:W-:Y:S01]  /*3ee0*/  HMMA.16816.F32.BF16 R52, R20.reuse, R94, R28 ;  /* 0x0000005e1434723c */ /* 0x040fe2000004181c */
[----:B------:R-:W-:Y:S05]  /*3ef0*/  LDSM.16.M88.4 R92, [R201+0x4000] ;  /* 0x00400000c95c783b */ /* 0x000fea0000000200 */
[C---:B------:R-:W-:Y:S06]  /*3f00*/  HMMA.16816.F32.BF16 R28, R20.reuse, R74, R40 ;  /* 0x0000004a141c723c */ /* 0x040fec0000041828 */
[C---:B---3--:R-:W-:Y:S01]  /*3f10*/  HMMA.16816.F32.BF16 R36, R20.reuse, R76, R60 ;  /* 0x0000004c1424723c */ /* 0x048fe2000004183c */
[----:B------:R-:W2:Y:S05]  /*3f20*/  LDSM.16.M88.4 R60, [R196+0xc800] ;  /* 0x00c80000c43c783b */ /* 0x000eaa0000000200 */
[----:B------:R-:W-:Y:S01]  /*3f30*/  HMMA.16816.F32.BF16 R44, R20, R78, R44 ;  /* 0x0000004e142c723c */ /* 0x000fe2000004182c */
[----:B------:R-:W3:Y:S05]  /*3f40*/  LDSM.16.M88.4 R76, [R196+0xd800] ;  /* 0x00d80000c44c783b */ /* 0x000eea0000000200 */
[----:B------:R-:W-:Y:S01]  /*3f50*/  HMMA.16816.F32.BF16 R48, R16, R90, R48 ;  /* 0x0000005a1030723c */ /* 0x000fe20000041830 */
[----:B------:R-:W-:Y:S05]  /*3f60*/  LDSM.16.M88.4 R88, [R207+0x5800] ;  /* 0x00580000cf58783b */ /* 0x000fea0000000200 */
[----:B----4-:R-:W-:Y:S01]  /*3f70*/  HMMA.16816.F32.BF16 R20, R12, R84, R24 ;  /* 0x000000540c14723c */ /* 0x010fe20000041818 */
[----:B------:R-:W-:Y:S05]  /*3f80*/  LDSM.16.M88.4 R24, [R205+0x4000] ;  /* 0x00400000cd18783b */ /* 0x000fea0000000200 */
[C---:B------:R-:W-:Y:S06]  /*3f90*/  HMMA.16816.F32.BF16 R56, R16.reuse, R64, R56 ;  /* 0x000000401038723c */ /* 0x040fec0000041838 */
[C---:B------:R-:W-:Y:S01]  /*3fa0*/  HMMA.16816.F32.BF16 R52, R16.reuse, R66, R52 ;  /* 0x000000421034723c */ /* 0x040fe20000041834 */
[----:B------:R-:W4:Y:S05]  /*3fb0*/  LDSM.16.M88.4 R64, [R196+0xd000] ;  /* 0x00d00000c440783b */ /* 0x000f2a0000000200 */
[C---:B------:R-:W-:Y:S06]  /*3fc0*/  HMMA.16816.F32.BF16 R72, R16.reuse, R68, R32 ;  /* 0x000000441048723c */ /* 0x040fec0000041820 */
[C---:B------:R-:W-:Y:S01]  /*3fd0*/  HMMA.16816.F32.BF16 R68, R16.reuse, R70, R28 ;  /* 0x000000461044723c */ /* 0x040fe2000004181c */
[----:B------:R-:W4:Y:S05]  /*3fe0*/  LDSM.16.M88.4 R28, [R206+0x4000] ;  /* 0x00400000ce1c783b */ /* 0x000f2a0000000200 */
[C---:B-----5:R-:W-:Y:S06]  /*3ff0*/  HMMA.16816.F32.BF16 R40, R16.reuse, R80, R36 ;  /* 0x000000501028723c */ /* 0x060fec0000041824 */
[----:B------:R-:W-:Y:S01]  /*4000*/  HMMA.16816.F32.BF16 R36, R16, R82, R44 ;  /* 0x000000521024723c */ /* 0x000fe2000004182c */
[----:B------:R-:W5:Y:S05]  /*4010*/  LDSM.16.M88.4 R80, [R207+0x4800] ;  /* 0x00480000cf50783b */ /* 0x000f6a0000000200 */
[----:B------:R-:W-:Y:S01]  /*4020*/  HMMA.16816.F32.BF16 R32, R12, R86, R48 ;  /* 0x000000560c20723c */ /* 0x000fe20000041830 */
[----:B------:R-:W5:Y:S05]  /*4030*/  LDSM.16.M88.4 R84, [R207+0x5000] ;  /* 0x00500000cf54783b */ /* 0x000f6a0000000200 */
[----:B-1----:R-:W-:Y:S01]  /*4040*/  HMMA.16816.F32.BF16 R16, R8, R100, R20 ;  /* 0x000000640810723c */ /* 0x002fe20000041814 */
[----:B------:R-:W-:Y:S05]  /*4050*/  LDSM.16.M88.4 R20, [R203+0x6000] ;  /* 0x00600000cb14783b */ /* 0x000fea0000000200 */
[C---:B--2---:R-:W-:Y:S06]  /*4060*/  HMMA.16816.F32.BF16 R48, R12.reuse, R60, R56 ;  /* 0x0000003c0c30723c */ /* 0x044fec0000041838 */
[C---:B------:R-:W-:Y:S06]  /*4070*/  HMMA.16816.F32.BF16 R60, R12.reuse, R62, R52 ;  /* 0x0000003e0c3c723c */ /* 0x040fec0000041834 */
[C---:B---3--:R-:W-:Y:S06]  /*4080*/  HMMA.16816.F32.BF16 R44, R12.reuse, R76, R40 ;  /* 0x0000004c0c2c723c */ /* 0x048fec0000041828 */
[C---:B----4-:R-:W-:Y:S01]  /*4090*/  HMMA.16816.F32.BF16 R56, R12.reuse, R64, R72 ;  /* 0x000000400c38723c */ /* 0x050fe20000041848 */
[----:B------:R-:W-:Y:S05]  /*40a0*/  LDSM.16.M88.4 R72, [R201+0x5000] ;  /* 0x00500000c948783b */ /* 0x000fea0000000200 */
[C---:B------:R-:W-:Y:S01]  /*40b0*/  HMMA.16816.F32.BF16 R52, R12.reuse, R66, R68 ;  /* 0x000000420c34723c */ /* 0x040fe20000041844 */
[----:B------:R-:W1:Y:S05]  /*40c0*/  LDSM.16.M88.4 R64, [R202+0xc800] ;  /* 0x00c80000ca40783b */ /* 0x000e6a0000000200 */
[----:B------:R-:W-:Y:S01]  /*40d0*/  HMMA.16816.F32.BF16 R40, R12, R78, R36 ;  /* 0x0000004e0c28723c */ /* 0x000fe20000041824 */
[----:B------:R-:W-:Y:S05]  /*40e0*/  LDSM.16.M88.4 R76, [R202+0xd800] ;  /* 0x00d80000ca4c783b */ /* 0x000fea0000000200 */
[----:B------:R-:W-:Y:S06]  /*40f0*/  HMMA.16816.F32.BF16 R32, R8, R102, R32 ;  /* 0x000000660820723c */ /* 0x000fec0000041820 */
[----:B------:R-:W-:Y:S01]  /*4100*/  HMMA.16816.F32.BF16 R12, R28, R96, R16 ;  /* 0x000000601c0c723c */ /* 0x000fe20000041810 */
[----:B------:R-:W-:Y:S05]  /*4110*/  LDSM.16.M88.4 R16, [R204+0x6000] ;  /* 0x00600000cc10783b */ /* 0x000fea0000000200 */
[C---:B-----5:R-:W-:Y:S01]  /*4120*/  HMMA.16816.F32.BF16 R36, R8.reuse, R80, R48 ;  /* 0x000000500824723c */ /* 0x060fe20000041830 */
[----:B------:R-:W2:Y:S05]  /*4130*/  LDSM.16.M88.4 R48, [R196+0xe000] ;  /* 0x00e00000c430783b */ /* 0x000eaa0000000200 */
[----:B------:R-:W-:Y:S01]  /*4140*/  HMMA.16816.F32.BF16 R60, R8, R82, R60 ;  /* 0x00000052083c723c */ /* 0x000fe2000004183c */
[----:B------:R-:W3:Y:S05]  /*4150*/  LDSM.16.M88.4 R80, [R201+0x4800] ;  /* 0x00480000c950783b */ /* 0x000eea0000000200 */
[----:B------:R-:W-:Y:S01]  /*4160*/  HMMA.16816.F32.BF16 R32, R28, R98, R32 ;  /* 0x000000621c20723c */ /* 0x000fe20000041820 */
[----:B------:R-:W-:Y:S05]  /*4170*/  LDSM.16.M88.4 R96, [R201+0x6000] ;  /* 0x00600000c960783b */ /* 0x000fea0000000200 */
[----:B------:R-:W-:Y:S06]  /*4180*/  HMMA.16816.F32.BF16 R12, R24, R92, R12 ;  /* 0x0000005c180c723c */ /* 0x000fec000004180c */
[C---:B------:R-:W-:Y:S06]  /*4190*/  HMMA.16816.F32.BF16 R68, R8.reuse, R84, R56 ;  /* 0x000000540844723c */ /* 0x040fec0000041838 */
[C---:B------:R-:W-:Y:S01]  /*41a0*/  HMMA.16816.F32.BF16 R84, R8.reuse, R86, R52 ;  /* 0x000000560854723c */ /* 0x040fe20000041834 */
[----:B------:R-:W4:Y:S05]  /*41b0*/  LDSM.16.M88.4 R52, [R207+0x6000] ;  /* 0x00600000cf34783b */ /* 0x000f2a0000000200 */
[----:B------:R-:W-:Y:S01]  /*41c0*/  HMMA.16816.F32.BF16 R100, R8, R90, R40 ;  /* 0x0000005a0864723c */ /* 0x000fe20000041828 */
[----:B------:R-:W5:Y:S05]  /*41d0*/  LDSM.16.M88.4 R40, [R202+0xd000] ;  /* 0x00d00000ca28783b */ /* 0x000f6a0000000200 */
[----:B-1----:R-:W-:Y:S06]  /*41e0*/  HMMA.16816.F32.BF16 R36, R28, R64, R36 ;  /* 0x000000401c24723c */ /* 0x002fec0000041824 */
[----:B------:R-:W-:Y:S01]  /*41f0*/  HMMA.16816.F32.BF16 R104, R8, R88, R44 ;  /* 0x000000580868723c */ /* 0x000fe2000004182c */
[----:B------:R-:W-:Y:S05]  /*4200*/  LDSM.16.M88.4 R88, [R202+0xe800] ;  /* 0x00e80000ca58783b */ /* 0x000fea0000000200 */
[----:B------:R-:W-:Y:S01]  /*4210*/  HMMA.16816.F32.BF16 R32, R24, R94, R32 ;  /* 0x0000005e1820723c */ /* 0x000fe20000041820 */
[----:B------:R-:W-:Y:S05]  /*4220*/  LDSM.16.M88.4 R92, [R207+0x7000] ;  /* 0x00700000cf5c783b */ /* 0x000fea0000000200 */
[----:B--2---:R-:W-:Y:S01]  /*4230*/  HMMA.16816.F32.BF16 R8, R20, R48, R12 ;  /* 0x000000301408723c */ /* 0x004fe2000004180c */
[----:B------:R-:W-:Y:S05]  /*4240*/  LDSM.16.M88.4 R12, [R206+0x6000] ;  /* 0x00600000ce0c783b */ /* 0x000fea0000000200 */
[----:B------:R-:W-:Y:S01]  /*4250*/  HMMA.16816.F32.BF16 R44, R28, R66, R60 ;  /* 0x000000421c2c723c */ /* 0x000fe2000004183c */
[----:B------:R-:W1:Y:S04]  /*4260*/  LDSM.16.M88.4 R64, [R202+0xe000] ;  /* 0x00e00000ca40783b */ /* 0x000e680000000200 */
[----:B------:R-:W2:Y:S01]  /*4270*/  LDSM.16.M88.4 R60, [R196+0xe800] ;  /* 0x00e80000c43c783b */ /* 0x000ea20000000200 */
[----:B---3--:R-:W-:Y:S06]  /*4280*/  HMMA.16816.F32.BF16 R56, R24, R80, R36 ;  /* 0x000000501838723c */ /* 0x008fec0000041824 */
[----:B------:R-:W-:Y:S06]  /*4290*/  HMMA.16816.F32.BF16 R36, R20, R50, R32 ;  /* 0x000000321424723c */ /* 0x000fec0000041820 */
[----:B----4-:R-:W-:Y:S01]  /*42a0*/  HMMA.16816.F32.BF16 R32, R16, R52, R8 ;  /* 0x000000341020723c */ /* 0x010fe20000041808 */
[----:B------:R-:W3:Y:S05]  /*42b0*/  LDSM.16.M88.4 R8, [R205+0x6000] ;  /* 0x00600000cd08783b */ /* 0x000eea0000000200 */
[C---:B-----5:R-:W-:Y:S06]  /*42c0*/  HMMA.16816.F32.BF16 R48, R28.reuse, R40, R68 ;  /* 0x000000281c30723c */ /* 0x060fec0000041844 */
[----:B------:R-:W-:Y:S01]  /*42d0*/  HMMA.16816.F32.BF16 R68, R28, R42, R84 ;  /* 0x0000002a1c44723c */ /* 0x000fe20000041854 */
[----:B------:R-:W4:Y:S05]  /*42e0*/  LDSM.16.M88.4 R84, [R207+0x6800] ;  /* 0x00680000cf54783b */ /* 0x000f2a0000000200 */
[----:B------:R-:W-:Y:S01]  /*42f0*/  HMMA.16816.F32.BF16 R44, R24, R82, R44 ;  /* 0x00000052182c723c */ /* 0x000fe2000004182c */
[----:B------:R-:W5:Y:S05]  /*4300*/  LDSM.16.M88.4 R80, [R196+0xf000] ;  /* 0x00f00000c450783b */ /* 0x000f6a0000000200 */
[----:B------:R-:W-:Y:S06]  /*4310*/  HMMA.16816.F32.BF16 R40, R16, R54, R36 ;  /* 0x000000361028723c */ /* 0x000fec0000041824 */
[----:B-1----:R-:W-:Y:S06]  /*4320*/  HMMA.16816.F32.BF16 R32, R12, R64, R32 ;  /* 0x000000400c20723c */ /* 0x002fec0000041820 */
[----:B--2---:R-:W-:Y:S06]  /*4330*/  HMMA.16816.F32.BF16 R36, R20, R60, R56 ;  /* 0x0000003c1424723c */ /* 0x004fec0000041838 */
[----:B------:R-:W-:Y:S06]  /*4340*/  HMMA.16816.F32.BF16 R52, R24, R72, R48 ;  /* 0x000000481834723c */ /* 0x000fec0000041830 */
[----:B------:R-:W-:Y:S01]  /*4350*/  HMMA.16816.F32.BF16 R44, R20, R62, R44 ;  /* 0x0000003e142c723c */ /* 0x000fe2000004182c */
[----:B------:R-:W1:Y:S05]  /*4360*/  LDSM.16.M88.4 R60, [R201+0x6800] ;  /* 0x00680000c93c783b */ /* 0x000e6a0000000200 */
[----:B---3--:R-:W-:Y:S06]  /*4370*/  HMMA.16816.F32.BF16 R56, R8, R96, R32 ;  /* 0x000000600838723c */ /* 0x008fec0000041820 */
[----:B----4-:R-:W-:Y:S06]  /*4380*/  HMMA.16816.F32.BF16 R32, R16, R84, R36 ;  /* 0x000000541020723c */ /* 0x010fec0000041824 */
[----:B------:R-:W-:Y:S01]  /*4390*/  HMMA.16816.F32.BF16 R48, R12, R66, R40 ;  /* 0x000000420c30723c */ /* 0x000fe20000041828 */
[----:B------:R-:W-:Y:S05]  /*43a0*/  LDSM.16.M88.4 R64, [R202+0xf000] ;  /* 0x00f00000ca40783b */ /* 0x000fea0000000200 */
[----:B------:R-:W-:Y:S01]  /*43b0*/  HMMA.16816.F32.BF16 R40, R24, R74, R68 ;  /* 0x0000004a1828723c */ /* 0x000fe20000041844 */
[----:B------:R-:W2:Y:S04]  /*43c0*/  LDSM.16.M88.4 R72, [R201+0x5800] ;  /* 0x00580000c948783b */ /* 0x000ea80000000200 */
[----:B------:R-:W-:Y:S01]  /*43d0*/  LDSM.16.M88.4 R68, [R201+0x7000] ;  /* 0x00700000c944783b */ /* 0x000fe20000000200 */
[----:B-----5:R-:W-:Y:S01]  /*43e0*/  HMMA.16816.F32.BF16 R36, R20, R80, R52 ;  /* 0x000000501424723c */ /* 0x020fe20000041834 */
[----:B------:R-:W-:-:S04]  /*43f0*/  FMUL.FTZ R2, R56, UR6 ;  /* 0x0000000638027c20 */ /* 0x000fc80008410000 */
[----:B------:R3:W-:Y:S01]  /*4400*/  MUFU.TANH R96, R2 ;  /* 0x0000000200607308 */ /* 0x0007e20000002400 */
[----:B------:R-:W-:Y:S06]  /*4410*/  HMMA.16816.F32.BF16 R44, R16, R86, R44 ;  /* 0x00000056102c723c */ /* 0x000fec000004182c */
[C---:B------:R-:W-:Y:S06]  /*4420*/  HMMA.16816.F32.BF16 R104, R28.reuse, R76, R104 ;  /* 0x0000004c1c68723c */ /* 0x040fec0000041868 */
[----:B------:R-:W-:Y:S01]  /*4430*/  HMMA.16816.F32.BF16 R100, R28, R78, R100 ;  /* 0x0000004e1c64723c */ /* 0x000fe20000041864 */
[----:B------:R-:W-:Y:S01]  /*4440*/  LDSM.16.M88.4 R76, [R207+0x7800] ;  /* 0x00780000cf4c783b */ /* 0x000fe20000000200 */
[----:B---3--:R-:W-:-:S04]  /*4450*/  FMUL.FTZ R2, R57, UR6 ;  /* 0x0000000639027c20 */ /* 0x008fc80008410000 */
[----:B------:R-:W-:Y:S01]  /*4460*/  HMMA.16816.F32.BF16 R28, R12, R88, R32 ;  /* 0x000000580c1c723c */ /* 0x000fe20000041820 */
[----:B------:R3:W-:Y:S05]  /*4470*/  MUFU.TANH R87, R2 ;  /* 0x0000000200577308 */ /* 0x0007ea0000002400 */
[----:B------:R-:W-:Y:S06]  /*4480*/  HMMA.16816.F32.BF16 R52, R8, R98, R48 ;  /* 0x000000620834723c */ /* 0x000fec0000041830 */
[----:B------:R-:W-:Y:S01]  /*4490*/  HMMA.16816.F32.BF16 R48, R20, R82, R40 ;  /* 0x000000521430723c */ /* 0x000fe20000041828 */
[----:B------:R-:W4:Y:S05]  /*44a0*/  LDSM.16.M88.4 R80, [R196+0xf800] ;  /* 0x00f80000c450783b */ /* 0x000f2a0000000200 */
[----:B------:R-:W-:Y:S01]  /*44b0*/  HMMA.16816.F32.BF16 R40, R16, R92, R36 ;  /* 0x0000005c1028723c */ /* 0x000fe20000041824 */
[----:B---3--:R-:W-:-:S04]  /*44c0*/  FMUL.FTZ R2, R58, UR6 ;  /* 0x000000063a027c20 */ /* 0x008fc80008410000 */
[----:B------:R3:W5:Y:S01]  /*44d0*/  MUFU.TANH R86, R2 ;  /* 0x0000000200567308 */ /* 0x0007620000002400 */
[----:B------:R-:W-:Y:S06]  /*44e0*/  HMMA.16816.F32.BF16 R32, R12, R90, R44 ;  /* 0x0000005a0c20723c */ /* 0x000fec000004182c */
[----:B-1----:R-:W-:Y:S06]  /*44f0*/  HMMA.16816.F32.BF16 R36, R8, R60, R28 ;  /* 0x0000003c0824723c */ /* 0x002fec000004181c */
[----:B--2---:R-:W-:Y:S01]  /*4500*/  HMMA.16816.F32.BF16 R28, R24, R72, R104 ;  /* 0x00000048181c723c */ /* 0x004fe20000041868 */
[----:B---3--:R-:W-:-:S05]  /*4510*/  FMUL.FTZ R2, R59, UR6 ;  /* 0x000000063b027c20 */ /* 0x008fca0008410000 */
[----:B------:R-:W-:Y:S01]  /*4520*/  HMMA.16816.F32.BF16 R44, R12, R64, R40 ;  /* 0x000000400c2c723c */ /* 0x000fe20000041828 */
[----:B------:R-:W1:Y:S01]  /*4530*/  LDSM.16.M88.4 R56, [R202+0xf800] ;  /* 0x00f80000ca38783b */ /* 0x000e620000000200 */
[----:B------:R2:W3:Y:S04]  /*4540*/  MUFU.TANH R85, R2 ;  /* 0x0000000200557308 */ /* 0x0004e80000002400 */
[----:B------:R-:W-:-:S12]  /*4550*/  HMMA.16816.F32.BF16 R48, R16, R94, R48 ;  /* 0x0000005e1030723c */ /* 0x000fd80000041830 */
[----:B----4-:R-:W-:Y:S01]  /*4560*/  HMMA.16816.F32.BF16 R28, R20, R80, R28 ;  /* 0x00000050141c723c */ /* 0x010fe2000004181c */
[----:B--2---:R-:W-:-:S04]  /*4570*/  FMUL.FTZ R2, R52, UR6 ;  /* 0x0000000634027c20 */ /* 0x004fc80008410000 */
[----:B------:R2:W-:Y:S07]  /*4580*/  MUFU.TANH R84, R2 ;  /* 0x0000000200547308 */ /* 0x0005ee0000002400 */
[----:B------:R-:W-:Y:S01]  /*4590*/  HMMA.16816.F32.BF16 R40, R12, R66, R48 ;  /* 0x000000420c28723c */ /* 0x000fe20000041830 */
[----:B--2---:R-:W-:-:S04]  /*45a0*/  FMUL.FTZ R2, R53, UR6 ;  /* 0x0000000635027c20 */ /* 0x004fc80008410000 */
[----:B------:R2:W-:-:S15]  /*45b0*/  MUFU.TANH R72, R2 ;  /* 0x0000000200487308 */ /* 0x0005de0000002400 */
[----:B------:R-:W-:-:S04]  /*45c0*/  NOP ;  /* 0x0000000000007918 */ /* 0x000fc80000000000 */
[----:B------:R-:W-:Y:S01]  /*45d0*/  HMMA.16816.F32.BF16 R40, R8, R70, R40 ;  /* 0x000000460828723c */ /* 0x000fe20000041828 */
[----:B--2---:R-:W-:-:S04]  /*45e0*/  FMUL.FTZ R2, R54, UR6 ;  /* 0x0000000636027c20 */ /* 0x004fc80008410000 */
[----:B------:R2:W-:-:S15]  /*45f0*/  MUFU.TANH R60, R2 ;  /* 0x00000002003c7308 */ /* 0x0005de0000002400 */
[----:B------:R-:W-:-:S04]  /*4600*/  NOP ;  /* 0x0000000000007918 */ /* 0x000fc80000000000 */
[----:B------:R-:W-:Y:S01]  /*4610*/  FMUL.FTZ R7, R41, UR6 ;  /* 0x0000000629077c20 */ /* 0x000fe20008410000 */
[----:B--2---:R-:W-:Y:S02]  /*4620*/  FMUL.FTZ R2, R55, UR6 ;  /* 0x0000000637027c20 */ /* 0x004fe40008410000 */
[----:B------:R-:W-:Y:S02]  /*4630*/  HMMA.16816.F32.BF16 R52, R8, R62, R32 ;  /* 0x0000003e0834723c */ /* 0x000fe40000041820 */
[----:B------:R2:W4:Y:S04]  /*4640*/  MUFU.TANH R61, R2 ;  /* 0x00000002003d7308 */ /* 0x0005280000002400 */
[----:B------:R-:W-:Y:S06]  /*4650*/  HMMA.16816.F32.BF16 R32, R24, R74, R100 ;  /* 0x0000004a1820723c */ /* 0x000fec0000041864 */
[----:B------:R-:W-:Y:S01]  /*4660*/  HMMA.16816.F32.BF16 R24, R16, R76, R28 ;  /* 0x0000004c1018723c */ /* 0x000fe2000004181c */
[----:B------:R-:W5:Y:S01]  /*4670*/  LDSM.16.M88.4 R28, [R201+0x7800] ;  /* 0x00780000c91c783b */ /* 0x000f620000000200 */
[----:B------:R-:W-:-:S04]  /*4680*/  DEPBAR.LE SB0, 0x0 ;  /* 0x000080000000791a */ /* 0x000fc80000000000 */
[----:B--2---:R-:W-:-:S04]  /*4690*/  FMUL.FTZ R2, R36, UR6 ;  /* 0x0000000624027c20 */ /* 0x004fc80008410000 */
[----:B------:R2:W-:Y:S08]  /*46a0*/  MUFU.TANH R116, R2 ;  /* 0x0000000200747308 */ /* 0x0005f00000002400 */
[----:B------:R-:W-:Y:S06]  /*46b0*/  HMMA.16816.F32.BF16 R20, R20, R82, R32 ;  /* 0x000000521414723c */ /* 0x000fec0000041820 */
[----:B-1----:R-:W-:Y:S01]  /*46c0*/  HMMA.16816.F32.BF16 R24, R12, R56, R24 ;  /* 0x000000380c18723c */ /* 0x002fe20000041818 */
[----:B--2---:R-:W-:-:S04]  /*46d0*/  FMUL.FTZ R2, R37, UR6 ;  /* 0x0000000625027c20 */ /* 0x004fc80008410000 */
[----:B------:R1:W-:-:S13]  /*46e0*/  MUFU.TANH R117, R2 ;  /* 0x0000000200757308 */ /* 0x0003da0000002400 */
[----:B------:R-:W-:Y:S01]  /*46f0*/  HMMA.16816.F32.BF16 R16, R16, R78, R20 ;  /* 0x0000004e1010723c */ /* 0x000fe20000041814 */
[----:B------:R2:W-:Y:S05]  /*4700*/  MUFU.TANH R21, R7 ;  /* 0x0000000700157308 */ /* 0x0005ea0000002400 */
[----:B-----5:R-:W-:Y:S01]  /*4710*/  HMMA.16816.F32.BF16 R24, R8, R28, R24 ;  /* 0x0000001c0818723c */ /* 0x020fe20000041818 */
[----:B-1----:R-:W-:-:S04]  /*4720*/  FMUL.FTZ R2, R38, UR6 ;  /* 0x0000000626027c20 */ /* 0x002fc80008410000 */
[----:B------:R1:W5:Y:S01]  /*4730*/  MUFU.TANH R140, R2 ;  /* 0x00000002008c7308 */ /* 0x0003620000002400 */
[----:B--2---:R-:W-:-:S12]  /*4740*/  FMUL.FTZ R7, R42, UR6 ;  /* 0x000000062a077c20 */ /* 0x004fd80008410000 */
[----:B------:R-:W-:Y:S01]  /*4750*/  HMMA.16816.F32.BF16 R12, R12, R58, R16 ;  /* 0x0000003a0c0c723c */ /* 0x000fe20000041810 */
[----:B------:R-:W-:Y:S01]  /*4760*/  MUFU.TANH R18, R7 ;  /* 0x0000000700127308 */ /* 0x000fe20000002400 */
[----:B-1----:R-:W-:-:S04]  /*4770*/  FMUL.FTZ R2, R39, UR6 ;  /* 0x0000000627027c20 */ /* 0x002fc80008410000 */
[----:B------:R-:W-:Y:S03]  /*4780*/  HMMA.16816.F32.BF16 R36, R8, R68, R44 ;  /* 0x000000440824723c */ /* 0x000fe6000004182c */
[----:B------:R1:W2:-:S15]  /*4790*/  MUFU.TANH R144, R2 ;  /* 0x0000000200907308 */ /* 0x00029e0000002400 */
[----:B------:R-:W-:Y:S01]  /*47a0*/  HMMA.16816.F32.BF16 R8, R8, R30, R12 ;  /* 0x0000001e0808723c */ /* 0x000fe2000004180c */
[----:B-1----:R-:W-:-:S04]  /*47b0*/  FMUL.FTZ R2, R52, UR6 ;  /* 0x0000000634027c20 */ /* 0x002fc80008410000 */
[----:B------:R1:W-:Y:S01]  /*47c0*/  MUFU.TANH R120, R2 ;  /* 0x0000000200787308 */ /* 0x0003e20000002400 */
[----:B------:R-:W-:Y:S01]  /*47d0*/  FMUL.FTZ R3, R39, UR6 ;  /* 0x0000000627037c20 */ /* 0x000fe20008410000 */
[----:B------:R-:W-:-:S06]  /*47e0*/  FMUL.FTZ R38, R38, UR6 ;  /* 0x0000000626267c20 */ /* 0x000fcc0008410000 */
[----:B------:R-:W-:Y:S08]  /*47f0*/  MUFU.TANH R20, R3 ;  /* 0x0000000300147308 */ /* 0x000ff00000002400 */
[----:B------:R-:W-:Y:S01]  /*4800*/  MUFU.TANH R38, R38 ;  /* 0x0000002600267308 */ /* 0x000fe20000002400 */
[----:B-1----:R-:W-:Y:S02]  /*4810*/  FMUL.FTZ R2, R53, UR6 ;  /* 0x0000000635027c20 */ /* 0x002fe40008410000 */
[----:B------:R-:W-:Y:S01]  /*4820*/  FMUL.FTZ R8, R8, UR6 ;  /* 0x0000000608087c20 */ /* 0x000fe20008410000 */
[----:B------:R-:W-:Y:S01]  /*4830*/  FMUL.FTZ R10, R10, UR6 ;  /* 0x000000060a0a7c20 */ /* 0x000fe20008410000 */
[----:B------:R-:W-:-:S03]  /*4840*/  FMUL.FTZ R11, R11, UR6 ;  /* 0x000000060b0b7c20 */ /* 0x000fc60008410000 */
[----:B------:R1:W-:Y:S08]  /*4850*/  MUFU.TANH R48, R2 ;  /* 0x0000000200307308 */ /* 0x0003f00000002400 */
[----:B------:R-:W-:Y:S08]  /*4860*/  MUFU.TANH R8, R8 ;  /* 0x0000000800087308 */ /* 0x000ff00000002400 */
[----:B------:R-:W-:Y:S01]  /*4870*/  MUFU.TANH R10, R10 ;  /* 0x0000000a000a7308 */ /* 0x000fe20000002400 */
[----:B-1----:R-:W-:-:S07]  /*4880*/  FMUL.FTZ R2, R54, UR6 ;  /* 0x0000000636027c20 */ /* 0x002fce0008410000 */
[----:B------:R1:W2:Y:S08]  /*4890*/  MUFU.TANH R47, R2 ;  /* 0x00000002002f7308 */ /* 0x0002b00000002400 */
[----:B------:R-:W-:Y:S01]  /*48a0*/  MUFU.TANH R11, R11 ;  /* 0x0000000b000b7308 */ /* 0x000fe20000002400 */
[----:B-1----:R-:W-:-:S07]  /*48b0*/  FMUL.FTZ R2, R55, UR6 ;  /* 0x0000000637027c20 */ /* 0x002fce0008410000 */
[----:B------:R1:W-:Y:S02]  /*48c0*/  MUFU.TANH R46, R2 ;  /* 0x00000002002e7308 */ /* 0x0003e40000002400 */
[----:B-1----:R-:W-:-:S06]  /*48d0*/  FMUL.FTZ R2, R36, UR6 ;  /* 0x0000000624027c20 */ /* 0x002fcc0008410000 */
[----:B------:R1:W2:Y:S02]  /*48e0*/  MUFU.TANH R45, R2 ;  /* 0x00000002002d7308 */ /* 0x0002a40000002400 */
[----:B-1----:R-:W-:-:S06]  /*48f0*/  FMUL.FTZ R2, R37, UR6 ;  /* 0x0000000625027c20 */ /* 0x002fcc0008410000 */
[----:B------:R1:W2:Y:S02]  /*4900*/  MUFU.TANH R37, R2 ;  /* 0x0000000200257308 */ /* 0x0002a40000002400 */
[----:B-1----:R-:W-:-:S05]  /*4910*/  MOV R2, UR8 ;  /* 0x0000000800027c02 */ /* 0x002fca0008000f00 */
[----:B------:R-:W-:Y:S02]  /*4920*/  IMAD R2, R2, 0x40, R6 ;  /* 0x0000004002027824 */ /* 0x000fe400078e0206 */
[----:B------:R-:W-:Y:S02]  /*4930*/  FMUL.FTZ R6, R40, UR6 ;  /* 0x0000000628067c20 */ /* 0x000fe40008410000 */
[C---:B------:R-:W-:Y:S01]  /*4940*/  VIADD R3, R2.reuse, 0x1 ;  /* 0x0000000102037836 */ /* 0x040fe20000000000 */
[----:B------:R-:W-:Y:S01]  /*4950*/  BAR.SYNC.DEFER_BLOCKING 0x0 ;  /* 0x0000000000007b1d */ /* 0x000fe20000010000 */
[----:B------:R-:W-:-:S03]  /*4960*/  ISETP.GE.AND P2, PT, R2, UR23, PT ;  /* 0x0000001702007c0c */ /* 0x000fc6000bf46270 */
[----:B------:R-:W-:Y:S02]  /*4970*/  ISETP.GE.AND P1, PT, R3, UR23, PT ;  /* 0x0000001703007c0c */ /* 0x000fe4000bf26270 */
[----:B------:R-:W-:Y:S01]  /*4980*/  IADD3 R3, R2, 0x9, RZ ;  /* 0x0000000902037810 */ /* 0x000fe20007ffe0ff */
[----:B------:R1:W2:Y:S01]  /*4990*/  MUFU.TANH R22, R6 ;  /* 0x0000000600167308 */ /* 0x0002a20000002400 */
[----:B------:R-:W-:Y:S02]  /*49a0*/  FSEL R35, R86, -INF , !P2 ;  /* 0xff80000056237808 */ /* 0x000fe40005000000 */
[----:B------:R-:W-:Y:S01]  /*49b0*/  ISETP.GE.AND P6, PT, R3, UR23, PT ;  /* 0x0000001703007c0c */ /* 0x000fe2000bfc6270 */
[----:B------:R-:W-:Y:S01]  /*49c0*/  VIADD R3, R2, 0x10 ;  /* 0x0000001002037836 */ /* 0x000fe20000000000 */
[----:B------:R-:W-:Y:S02]  /*49d0*/  FSEL R33, R96, -INF , !P2 ;  /* 0xff80000060217808 */ /* 0x000fe40005000000 */
[----:B---3--:R-:W-:-:S02]  /*49e0*/  FSEL R36, R85, -INF , !P1 ;  /* 0xff80000055247808 */ /* 0x008fc40004800000 */
[----:B------:R-:W-:Y:S01]  /*49f0*/  ISETP.GE.AND P5, PT, R3, UR23, PT ;  /* 0x0000001703007c0c */ /* 0x000fe2000bfa6270 */
[C---:B------:R-:W-:Y:S01]  /*4a00*/  VIADD R3, R2.reuse, 0x18 ;  /* 0x0000001802037836 */ /* 0x040fe20000000000 */
[----:B------:R-:W-:Y:S02]  /*4a10*/  FSEL R32, R87, -INF , !P1 ;  /* 0xff80000057207808 */ /* 0x000fe40004800000 */
[----:B----4-:R-:W-:Y:S02]  /*4a20*/  FSEL R31, R61, -INF , !P6 ;  /* 0xff8000003d1f7808 */ /* 0x010fe40007000000 */
[----:B------:R-:W-:Y:S02]  /*4a30*/  ISETP.GE.AND P3, PT, R3, UR23, PT ;  /* 0x0000001703007c0c */ /* 0x000fe4000bf66270 */
[C---:B------:R-:W-:Y:S01]  /*4a40*/  IADD3 R3, R2.reuse, 0x19, RZ ;  /* 0x0000001902037810 */ /* 0x040fe20007ffe0ff */
[----:B-1----:R-:W-:Y:S01]  /*4a50*/  VIADD R6, R2, 0x8 ;  /* 0x0000000802067836 */ /* 0x002fe20000000000 */
[----:B------:R-:W-:-:S02]  /*4a60*/  FSEL R30, R72, -INF , !P6 ;  /* 0xff800000481e7808 */ /* 0x000fc40007000000 */
[----:B------:R-:W-:Y:S01]  /*4a70*/  ISETP.GE.AND P2, PT, R3, UR23, PT ;  /* 0x0000001703007c0c */ /* 0x000fe2000bf46270 */
[----:B------:R-:W-:Y:S01]  /*4a80*/  VIADD R3, R2, 0x20 ;  /* 0x0000002002037836 */ /* 0x000fe20000000000 */
[----:B------:R-:W-:Y:S01]  /*4a90*/  ISETP.GE.AND P0, PT, R6, UR23, PT ;  /* 0x0000001706007c0c */ /* 0x000fe2000bf06270 */
[----:B------:R-:W-:Y:S01]  /*4aa0*/  VIADD R6, R2, 0x11 ;  /* 0x0000001102067836 */ /* 0x000fe20000000000 */
[----:B-----5:R-:W-:Y:S02]  /*4ab0*/  FSEL R140, R140, -INF , !P5 ;  /* 0xff8000008c8c7808 */ /* 0x020fe40006800000 */
[----:B------:R-:W-:Y:S01]  /*4ac0*/  ISETP.GE.AND P1, PT, R3, UR23, PT ;  /* 0x0000001703007c0c */ /* 0x000fe2000bf26270 */
[----:B------:R-:W-:Y:S01]  /*4ad0*/  VIADD R3, R2, 0x21 ;  /* 0x0000002102037836 */ /* 0x000fe20000000000 */
[----:B------:R-:W-:Y:S02]  /*4ae0*/  FSEL R44, R60, -INF , !P0 ;  /* 0xff8000003c2c7808 */ /* 0x000fe40004000000 */
[----:B------:R-:W-:-:S02]  /*4af0*/  FSEL R34, R84, -INF , !P0 ;  /* 0xff80000054227808 */ /* 0x000fc40004000000 */
[----:B------:R-:W-:Y:S01]  /*4b00*/  ISETP.GE.AND P0, PT, R3, UR23, PT ;  /* 0x0000001703007c0c */ /* 0x000fe2000bf06270 */
[----:B------:R-:W-:Y:S01]  /*4b10*/  VIADD R3, R2, 0x28 ;  /* 0x0000002802037836 */ /* 0x000fe20000000000 */
[----:B------:R-:W-:Y:S01]  /*4b20*/  ISETP.GE.AND P4, PT, R6, UR23, PT ;  /* 0x0000001706007c0c */ /* 0x000fe2000bf86270 */
[----:B------:R-:W-:Y:S01]  /*4b30*/  FMUL.FTZ R6, R43, UR6 ;  /* 0x000000062b067c20 */ /* 0x000fe20008410000 */
[----:B------:R-:W-:Y:S02]  /*4b40*/  FSEL R116, R116, -INF , !P5 ;  /* 0xff80000074747808 */ /* 0x000fe40006800000 */
[----:B------:R-:W-:Y:S01]  /*4b50*/  ISETP.GE.AND P6, PT, R3, UR23, PT ;  /* 0x0000001703007c0c */ /* 0x000fe2000bfc6270 */
[----:B------:R1:W3:Y:S01]  /*4b60*/  MUFU.TANH R17, R6 ;  /* 0x0000000600117308 */ /* 0x0002e20000002400 */
[----:B------:R-:W-:Y:S02]  /*4b70*/  IADD3 R3, R2, 0x29, RZ ;  /* 0x0000002902037810 */ /* 0x000fe40007ffe0ff */
[----:B--2---:R-:W-:-:S02]  /*4b80*/  FSEL R144, R144, -INF , !P4 ;  /* 0xff80000090907808 */ /* 0x004fc40006000000 */
[----:B------:R-:W-:Y:S01]  /*4b90*/  ISETP.GE.AND P5, PT, R3, UR23, PT ;  /* 0x0000001703007c0c */ /* 0x000fe2000bfa6270 */
[C---:B------:R-:W-:Y:S01]  /*4ba0*/  VIADD R3, R2.reuse, 0x30 ;  /* 0x0000003002037836 */ /* 0x040fe20000000000 */
[----:B------:R-:W-:Y:S02]  /*4bb0*/  FSEL R117, R117, -INF , !P4 ;  /* 0xff80000075757808 */ /* 0x000fe40006000000 */
[----:B------:R-:W-:Y:S02]  /*4bc0*/  FSEL R145, R47, -INF , !P3 ;  /* 0xff8000002f917808 */ /* 0x000fe40005800000 */
[----:B------:R-:W-:Y:S01]  /*4bd0*/  ISETP.GE.AND P4, PT, R3, UR23, PT ;  /* 0x0000001703007c0c */ /* 0x000fe2000bf86270 */
[----:B------:R-:W-:Y:S01]  /*4be0*/  VIADD R3, R2, 0x31 ;  /* 0x0000003102037836 */ /* 0x000fe20000000000 */
[----:B------:R-:W-:Y:S02]  /*4bf0*/  FSEL R120, R120, -INF , !P3 ;  /* 0xff80000078787808 */ /* 0x000fe40005800000 */
[----:B------:R-:W-:Y:S01]  /*4c00*/  FSEL R233, R38, -INF , !P1 ;  /* 0xff80000026e97808 */ /* 0x000fe20004800000 */
[----:B-1----:R-:W-:Y:S01]  /*4c10*/  FMUL.FTZ R6, R24, UR6 ;  /* 0x0000000618067c20 */ /* 0x002fe20008410000 */
[----:B------:R-:W-:Y:S01]  /*4c20*/  ISETP.GE.AND P3, PT, R3, UR23, PT ;  /* 0x0000001703007c0c */ /* 0x000fe2000bf66270 */
[C---:B------:R-:W-:Y:S01]  /*4c30*/  VIADD R3, R2.reuse, 0x38 ;  /* 0x0000003802037836 */ /* 0x040fe20000000000 */
[----:B------:R-:W-:Y:S01]  /*4c40*/  IADD3 R2, R2, 0x39, RZ ;  /* 0x0000003902027810 */ /* 0x000fe20007ffe0ff */
[----:B------:R1:W2:Y:S01]  /*4c50*/  MUFU.TANH R16, R6 ;  /* 0x0000000600107308 */ /* 0x0002a20000002400 */
[----:B------:R-:W-:-:S02]  /*4c60*/  FSEL R169, R45, -INF , !P1 ;  /* 0xff8000002da97808 */ /* 0x000fc40004800000 */
[----:B------:R-:W-:Y:S01]  /*4c70*/  ISETP.GE.AND P1, PT, R2, UR23, PT ;  /* 0x0000001702007c0c */ /* 0x000fe2000bf26270 */
[----:B------:R-:W-:Y:S01]  /*4c80*/  FMUL.FTZ R2, R9, UR6 ;  /* 0x0000000609027c20 */ /* 0x000fe20008410000 */
[----:B------:R-:W-:Y:S02]  /*4c90*/  FSEL R232, R20, -INF , !P0 ;  /* 0xff80000014e87808 */ /* 0x000fe40004000000 */
[----:B------:R-:W-:Y:S02]  /*4ca0*/  FSEL R168, R37, -INF , !P0 ;  /* 0xff80000025a87808 */ /* 0x000fe40004000000 */
[----:B------:R-:W-:Y:S01]  /*4cb0*/  PLOP3.LUT P0, PT, PT, PT, UP0, 0x80, 0x0 ;  /* 0x000000000000781c */ /* 0x000fe20003f0f008 */
[----:B------:R-:W4:Y:S01]  /*4cc0*/  MUFU.TANH R2, R2 ;  /* 0x0000000200027308 */ /* 0x000f220000002400 */
[----:B------:R-:W-:Y:S02]  /*4cd0*/  FSEL R146, R46, -INF , !P2 ;  /* 0xff8000002e927808 */ /* 0x000fe40005000000 */
[----:B------:R-:W-:-:S02]  /*4ce0*/  FSEL R133, R48, -INF , !P2 ;  /* 0xff80000030857808 */ /* 0x000fc40005000000 */
[----:B------:R-:W-:Y:S01]  /*4cf0*/  ISETP.GE.AND P2, PT, R3, UR23, PT ;  /* 0x0000001703007c0c */ /* 0x000fe2000bf46270 */
[----:B-1----:R-:W-:Y:S01]  /*4d00*/  FMUL.FTZ R6, R25, UR6 ;  /* 0x0000000619067c20 */ /* 0x002fe20008410000 */
[----:B------:R-:W-:Y:S02]  /*4d10*/  FSEL R234, R18, -INF , !P6 ;  /* 0xff80000012ea7808 */ /* 0x000fe40007000000 */
[----:B------:R-:W-:Y:S01]  /*4d20*/  FSEL R170, R22, -INF , !P6 ;  /* 0xff80000016aa7808 */ /* 0x000fe20007000000 */
[----:B------:R1:W5:Y:S01]  /*4d30*/  MUFU.TANH R12, R6 ;  /* 0x00000006000c7308 */ /* 0x0003620000002400 */
[----:B---3--:R-:W-:Y:S02]  /*4d40*/  FSEL R235, R17, -INF , !P5 ;  /* 0xff80000011eb7808 */ /* 0x008fe40006800000 */
[----:B------:R-:W-:Y:S02]  /*4d50*/  FSEL R171, R21, -INF , !P5 ;  /* 0xff80000015ab7808 */ /* 0x000fe40006800000 */
[----:B--2---:R-:W-:-:S02]  /*4d60*/  FSEL R252, R16, -INF , !P4 ;  /* 0xff80000010fc7808 */ /* 0x004fc40006000000 */
[----:B------:R-:W-:Y:S02]  /*4d70*/  FSEL R181, R10, -INF , !P2 ;  /* 0xff8000000ab57808 */ /* 0x000fe40005000000 */
[----:B------:R-:W-:Y:S02]  /*4d80*/  FSEL R175, R8, -INF , !P2 ;  /* 0xff80000008af7808 */ /* 0x000fe40005000000 */
[----:B------:R-:W-:Y:S02]  /*4d90*/  FSEL R176, R11, -INF , !P1 ;  /* 0xff8000000bb07808 */ /* 0x000fe40004800000 */
[----:B----4-:R-:W-:Y:S01]  /*4da0*/  FSEL R172, R2, -INF , !P1 ;  /* 0xff80000002ac7808 */ /* 0x010fe20004800000 */
[----:B-1----:R-:W-:Y:S01]  /*4db0*/  FMUL.FTZ R6, R26, UR6 ;  /* 0x000000061a067c20 */ /* 0x002fe20008410000 */
[----:B-----5:R-:W-:-:S03]  /*4dc0*/  FSEL R167, R12, -INF , !P3 ;  /* 0xff8000000ca77808 */ /* 0x020fc60005800000 */
[----:B------:R1:W2:Y:S02]  /*4dd0*/  MUFU.TANH R7, R6 ;  /* 0x0000000600077308 */ /* 0x0002a40000002400 */
[----:B-1----:R-:W-:Y:S01]  /*4de0*/  FMUL.FTZ R6, R27, UR6 ;  /* 0x000000061b067c20 */ /* 0x002fe20008410000 */
[----:B--2---:R-:W-:-:S05]  /*4df0*/  FSEL R174, R7, -INF , !P4 ;  /* 0xff80000007ae7808 */ /* 0x004fca0006000000 */
[----:B------:R-:W1:Y:S02]  /*4e00*/  MUFU.TANH R6, R6 ;  /* 0x0000000600067308 */ /* 0x000e640000002400 */
[----:B-1----:R-:W-:Y:S01]  /*4e10*/  FSEL R180, R6, -INF , !P3 ;  /* 0xff80000006b47808 */ /* 0x002fe20005800000 */
        /* <DEDUP_REMOVED lines=148> */
.L_x_977:
[----:B------:R-:W-:Y:S05]  /*5760*/  BSYNC B0 ;  /* 0x0000000000007941 */ /* 0x000fea0003800000 */
.L_x_976:
[----:B------:R-:W0:Y:S02]  /*5770*/  LDGDEPBAR ;  /* 0x00000000000079af */ /* 0x000e240000000000 */
.L_x_975:
[----:B-1----:R-:W-:Y:S01]  /*5780*/  FMNMX.FTZ R2, R33, R32, !PT ;  /* 0x0000002021027209 */ /* 0x002fe20007810000 */
[----:B------:R-:W-:Y:S01]  /*5790*/  ULDC UR6, c[0x0][0x2ec] ;  /* 0x0000bb0000067ab9 */ /* 0x000fe20000000800 */
[----:B------:R-:W-:Y:S01]  /*57a0*/  LEA R197, R5, UR4, 0x1 ;  /* 0x0000000405c57c11 */ /* 0x000fe2000f8e08ff */
[----:B------:R-:W-:Y:S01]  /*57b0*/  STL [R1+0x60], R135 ;  /* 0x0000608701007387 */ /* 0x000fe20000100800 */
[----:B------:R-:W-:Y:S02]  /*57c0*/  FMNMX.FTZ R2, R34, R2, !PT ;  /* 0x0000000222027209 */ /* 0x000fe40007810000 */
[----:B------:R-:W-:Y:S01]  /*57d0*/  LEA R198, R4, R197, 0x1 ;  /* 0x000000c504c67211 */ /* 0x000fe200078e08ff */
[----:B------:R-:W-:Y:S01]  /*57e0*/  IMAD R200, R0, 0x2, R197 ;  /* 0x0000000200c87824 */ /* 0x000fe200078e02c5 */
[----:B------:R-:W-:Y:S01]  /*57f0*/  FMNMX.FTZ R2, R30, R2, !PT ;  /* 0x000000021e027209 */ /* 0x000fe20007810000 */
[----:B------:R-:W-:Y:S01]  /*5800*/  LDSM.16.MT88.4 R40, [R197+0x10000] ;  /* 0x01000000c528783b */ /* 0x000fe20000004200 */
[----:B------:R-:W-:-:S02]  /*5810*/  LEA R199, R0, R198, 0x1 ;  /* 0x000000c600c77211 */ /* 0x000fc400078e08ff */
[----:B------:R-:W-:Y:S01]  /*5820*/  FMNMX.FTZ R2, R116, R2, !PT ;  /* 0x0000000274027209 */ /* 0x000fe20007810000 */
[----:B---3--:R-:W-:Y:S03]  /*5830*/  LDSM.16.MT88.4 R16, [R197+0x12000] ;  /* 0x01200000c510783b */ /* 0x008fe60000004200 */
        /* <DEDUP_REMOVED lines=13> */
[----:B------:R-:W-:Y:S01]  /*5910*/  STL [R1+0x5c], R134 ;  /* 0x00005c8601007387 */ /* 0x000fe20000100800 */
        /* <DEDUP_REMOVED lines=41> */
[--C-:B------:R-:W-:Y:S01]  /*5bb0*/  FFMA.FTZ R4, R36, UR6, -R2.reuse ;  /* 0x0000000624047c23 */ /* 0x100fe20008010802 */
[----:B------:R-:W-:Y:S01]  /*5bc0*/  LDSM.16.MT88.4 R32, [R200+0x12000] ;  /* 0x01200000c820783b */ /* 0x000fe20000004200 */
[----:B------:R1:W-:Y:S03]  /*5bd0*/  MUFU.EX2 R11, R0 ;  /* 0x00000000000b7308 */ /* 0x0003e60000000800 */
[----:B------:R-:W2:Y:S04]  /*5be0*/  LDSM.16.MT88.4 R36, [R198+0x10000] ;  /* 0x01000000c624783b */ /* 0x000ea80000004200 */
[----:B------:R-:W-:Y:S01]  /*5bf0*/  LDSM.16.MT88.4 R44, [R197+0x14000] ;  /* 0x01400000c52c783b */ /* 0x000fe20000004200 */
[----:B------:R3:W-:Y:S08]  /*5c00*/  MUFU.EX2 R183, R6 ;  /* 0x0000000600b77308 */ /* 0x0007f00000000800 */
[----:B------:R4:W4:Y:S01]  /*5c10*/  MUFU.EX2 R9, R4 ;  /* 0x0000000400097308 */ /* 0x0009220000000800 */
[----:B-1----:R-:W-:-:S02]  /*5c20*/  FFMA.FTZ R0, R31, UR6, -R2 ;  /* 0x000000061f007c23 */ /* 0x002fc40008010802 */
[----:B------:R-:W1:Y:S05]  /*5c30*/  LDSM.16.MT88.4 R28, [R199+0x12000] ;  /* 0x01200000c71c783b */ /* 0x000e6a0000004200 */
[----:B------:R2:W2:Y:S01]  /*5c40*/  MUFU.EX2 R224, R0 ;  /* 0x0000000000e07308 */ /* 0x0004a20000000800 */
[----:B---3--:R-:W-:Y:S02]  /*5c50*/  F2FP.BF16.F32.PACK_AB R6, R173, R10 ;  /* 0x0000000aad06723e */ /* 0x008fe400000010ff */
[----:B----4-:R-:W-:Y:S02]  /*5c60*/  F2FP.BF16.F32.PACK_AB R4, R179, R184 ;  /* 0x000000b8b304723e */ /* 0x010fe400000010ff */
[----:B------:R-:W-:Y:S01]  /*5c70*/  F2FP.BF16.F32.PACK_AB R5, R9, R183 ;  /* 0x000000b70905723e */ /* 0x000fe200000010ff */
[----:B--2---:R-:W-:Y:S01]  /*5c80*/  FFMA.FTZ R0, R116, UR6, -R8 ;  /* 0x0000000674007c23 */ /* 0x004fe20008010808 */
[----:B------:R-:W-:-:S03]  /*5c90*/  F2FP.BF16.F32.PACK_AB R7, R224, R11 ;  /* 0x0000000be007723e */ /* 0x000fc600000010ff */
[----:B------:R2:W-:Y:S04]  /*5ca0*/  MUFU.EX2 R166, R0 ;  /* 0x0000000000a67308 */ /* 0x0005e80000000800 */
[C---:B------:R-:W-:Y:S06]  /*5cb0*/  HMMA.16816.F32.BF16 R112, R4.reuse, R40, RZ ;  /* 0x000000280470723c */ /* 0x040fec00000418ff */
[C---:B------:R-:W-:Y:S01]  /*5cc0*/  HMMA.16816.F32.BF16 R92, R4.reuse, R42, RZ ;  /* 0x0000002a045c723c */ /* 0x040fe200000418ff */
[----:B------:R-:W3:Y:S05]  /*5cd0*/  LDSM.16.MT88.4 R40, [R200+0x16000] ;  /* 0x01600000c828783b */ /* 0x000eea0000004200 */
[----:B------:R-:W-:Y:S01]  /*5ce0*/  HMMA.16816.F32.BF16 R80, R4, R36, RZ ;  /* 0x000000240450723c */ /* 0x000fe200000418ff */
[----:B--2---:R-:W-:-:S04]  /*5cf0*/  FFMA.FTZ R0, R117, UR6, -R8 ;  /* 0x0000000675007c23 */ /* 0x004fc80008010808 */
[----:B------:R2:W4:Y:S01]  /*5d00*/  MUFU.EX2 R135, R0 ;  /* 0x0000000000877308 */ /* 0x0005220000000800 */
[C---:B------:R-:W-:Y:S01]  /*5d10*/  HMMA.16816.F32.BF16 R68, R4.reuse, R38, RZ ;  /* 0x000000260444723c */ /* 0x040fe200000418ff */
[----:B------:R-:W4:Y:S05]  /*5d20*/  LDSM.16.MT88.4 R36, [R200+0x14000] ;  /* 0x01400000c824783b */ /* 0x000f2a0000004200 */
[C---:B------:R-:W-:Y:S06]  /*5d30*/  HMMA.16816.F32.BF16 R108, R4.reuse, R16, RZ ;  /* 0x00000010046c723c */ /* 0x040fec00000418ff */
[----:B------:R-:W-:Y:S01]  /*5d40*/  HMMA.16816.F32.BF16 R128, R4, R18, RZ ;  /* 0x000000120480723c */ /* 0x000fe200000418ff */
[----:B------:R-:W-:Y:S01]  /*5d50*/  LDSM.16.MT88.4 R16, [R197+0x16000] ;  /* 0x01600000c510783b */ /* 0x000fe20000004200 */
[----:B--2---:R-:W-:-:S04]  /*5d60*/  FFMA.FTZ R0, R120, UR6, -R8 ;  /* 0x0000000678007c23 */ /* 0x004fc80008010808 */
[C---:B------:R-:W-:Y:S01]  /*5d70*/  HMMA.16816.F32.BF16 R104, R4.reuse, R12, RZ ;  /* 0x0000000c0468723c */ /* 0x040fe200000418ff */
[----:B------:R2:W-:Y:S05]  /*5d80*/  MUFU.EX2 R164, R0 ;  /* 0x0000000000a47308 */ /* 0x0005ea0000000800 */
[C---:B------:R-:W-:Y:S01]  /*5d90*/  HMMA.16816.F32.BF16 R124, R4.reuse, R14, RZ ;  /* 0x0000000e047c723c */ /* 0x040fe200000418ff */
[----:B------:R-:W4:Y:S05]  /*5da0*/  LDSM.16.MT88.4 R12, [R199+0x14000] ;  /* 0x01400000c70c783b */ /* 0x000f2a0000004200 */
[C---:B------:R-:W-:Y:S06]  /*5db0*/  HMMA.16816.F32.BF16 R100, R4.reuse, R32, RZ ;  /* 0x000000200464723c */ /* 0x040fec00000418ff */
[C---:B------:R-:W-:Y:S01]  /*5dc0*/  HMMA.16816.F32.BF16 R88, R4.reuse, R34, RZ ;  /* 0x000000220458723c */ /* 0x040fe200000418ff */
[----:B--2---:R-:W-:Y:S01]  /*5dd0*/  FFMA.FTZ R0, R133, UR6, -R8 ;  /* 0x0000000685007c23 */ /* 0x004fe20008010808 */
[----:B------:R-:W-:Y:S03]  /*5de0*/  LDSM.16.MT88.4 R32, [R199+0x16000] ;  /* 0x01600000c720783b */ /* 0x000fe60000004200 */
[----:B------:R2:W-:Y:S01]  /*5df0*/  MUFU.EX2 R133, R0 ;  /* 0x0000000000857308 */ /* 0x0005e20000000800 */
[C---:B-1----:R-:W-:Y:S06]  /*5e00*/  HMMA.16816.F32.BF16 R96, R4.reuse, R28, RZ ;  /* 0x0000001c0460723c */ /* 0x042fec00000418ff */
[C---:B------:R-:W-:Y:S01]  /*5e10*/  HMMA.16816.F32.BF16 R84, R4.reuse, R30, RZ ;  /* 0x0000001e0454723c */ /* 0x040fe200000418ff */
[----:B------:R-:W1:Y:S05]  /*5e20*/  LDSM.16.MT88.4 R28, [R198+0x16000] ;  /* 0x01600000c61c783b */ /* 0x000e6a0000004200 */
[----:B------:R-:W-:Y:S01]  /*5e30*/  HMMA.16816.F32.BF16 R76, R4, R24, RZ ;  /* 0x00000018044c723c */ /* 0x000fe200000418ff */
[----:B--2---:R-:W-:-:S05]  /*5e40*/  FFMA.FTZ R0, R140, UR6, -R2 ;  /* 0x000000068c007c23 */ /* 0x004fca0008010802 */
[C---:B------:R-:W-:Y:S01]  /*5e50*/  HMMA.16816.F32.BF16 R64, R4.reuse, R26, RZ ;  /* 0x0000001a0440723c */ /* 0x040fe200000418ff */
[----:B------:R-:W2:Y:S01]  /*5e60*/  LDSM.16.MT88.4 R24, [R197+0x10800] ;  /* 0x01080000c518783b */ /* 0x000ea20000004200 */
[----:B------:R3:W-:Y:S04]  /*5e70*/  MUFU.EX2 R182, R0 ;  /* 0x0000000000b67308 */ /* 0x0007e80000000800 */
[C---:B------:R-:W-:Y:S06]  /*5e80*/  HMMA.16816.F32.BF16 R52, R4.reuse, R20, RZ ;  /* 0x000000140434723c */ /* 0x040fec00000418ff */
[C---:B------:R-:W-:Y:S01]  /*5e90*/  HMMA.16816.F32.BF16 R60, R4.reuse, R22, RZ ;  /* 0x00000016043c723c */ /* 0x040fe200000418ff */
[----:B------:R-:W-:Y:S05]  /*5ea0*/  LDSM.16.MT88.4 R20, [R198+0x10800] ;  /* 0x01080000c614783b */ /* 0x000fea0000004200 */
[----:B------:R-:W-:Y:S01]  /*5eb0*/  HMMA.16816.F32.BF16 R72, R4, R44, RZ ;  /* 0x0000002c0448723c */ /* 0x000fe200000418ff */
[----:B---3--:R-:W-:-:S04]  /*5ec0*/  FFMA.FTZ R0, R144, UR6, -R2 ;  /* 0x0000000690007c23 */ /* 0x008fc80008010802 */
[----:B------:R3:W2:Y:S01]  /*5ed0*/  MUFU.EX2 R177, R0 ;  /* 0x0000000000b17308 */ /* 0x0006a20000000800 */
[C---:B------:R-:W-:Y:S06]  /*5ee0*/  HMMA.16816.F32.BF16 R56, R4.reuse, R46, RZ ;  /* 0x0000002e0438723c */ /* 0x040fec00000418ff */
[C---:B------:R-:W-:Y:S06]  /*5ef0*/  HMMA.16816.F32.BF16 R44, R4.reuse, R48, RZ ;  /* 0x00000030042c723c */ /* 0x040fec00000418ff */
[----:B------:R-:W-:Y:S01]  /*5f00*/  HMMA.16816.F32.BF16 R160, R4, R40, RZ ;  /* 0x0000002804a0723c */ /* 0x000fe200000418ff */
[----:B---3--:R-:W-:-:S05]  /*5f10*/  FFMA.FTZ R0, R145, UR6, -R2 ;  /* 0x0000000691007c23 */ /* 0x008fca0008010802 */
[C---:B------:R-:W-:Y:S01]  /*5f20*/  HMMA.16816.F32.BF16 R48, R4.reuse, R50, RZ ;  /* 0x000000320430723c */ /* 0x040fe200000418ff */
[----:B------:R3:W-:Y:S05]  /*5f30*/  MUFU.EX2 R178, R0 ;  /* 0x0000000000b27308 */ /* 0x0007ea0000000800 */
[C---:B----4-:R-:W-:Y:S06]  /*5f40*/  HMMA.16816.F32.BF16 R116, R4.reuse, R36, RZ ;  /* 0x000000240474723c */ /* 0x050fec00000418ff */
[C---:B------:R-:W-:Y:S01]  /*5f50*/  HMMA.16816.F32.BF16 R120, R4.reuse, R38, RZ ;  /* 0x000000260478723c */ /* 0x040fe200000418ff */
[----:B------:R-:W-:Y:S05]  /*5f60*/  LDSM.16.MT88.4 R36, [R198+0x12800] ;  /* 0x01280000c624783b */ /* 0x000fea0000004200 */
[----:B------:R-:W-:Y:S01]  /*5f70*/  HMMA.16816.F32.BF16 R136, R4, R12, RZ ;  /* 0x0000000c0488723c */ /* 0x000fe200000418ff */
[----:B---3--:R-:W-:-:S04]  /*5f80*/  FFMA.FTZ R0, R146, UR6, -R2 ;  /* 0x0000000692007c23 */ /* 0x008fc80008010802 */
[----:B------:R-:W3:Y:S01]  /*5f90*/  MUFU.EX2 R165, R0 ;  /* 0x0000000000a57308 */ /* 0x000ee20000000800 */
[C---:B------:R-:W-:Y:S01]  /*5fa0*/  HMMA.16816.F32.BF16 R140, R4.reuse, R14, RZ ;  /* 0x0000000e048c723c */ /* 0x040fe200000418ff */
[----:B------:R-:W-:Y:S05]  /*5fb0*/  LDSM.16.MT88.4 R12, [R199+0x10800] ;  /* 0x01080000c70c783b */ /* 0x000fea0000004200 */
[C---:B------:R-:W-:Y:S06]  /*5fc0*/  HMMA.16816.F32.BF16 R148, R4.reuse, R16, RZ ;  /* 0x000000100494723c */ /* 0x040fec00000418ff */
[C---:B------:R-:W-:Y:S01]  /*5fd0*/  HMMA.16816.F32.BF16 R152, R4.reuse, R18, RZ ;  /* 0x000000120498723c */ /* 0x040fe200000418ff */
[----:B------:R-:W4:Y:S05]  /*5fe0*/  LDSM.16.MT88.4 R16, [R200+0x10800] ;  /* 0x01080000c810783b */ /* 0x000f2a0000004200 */
[C---:B-1----:R-:W-:Y:S06]  /*5ff0*/  HMMA.16816.F32.BF16 R156, R4.reuse, R28, RZ ;  /* 0x0000001c049c723c */ /* 0x042fec00000418ff */
[C---:B------:R-:W-:Y:S01]  /*6000*/  HMMA.16816.F32.BF16 R144, R4.reuse, R30, RZ ;  /* 0x0000001e0490723c */ /* 0x040fe200000418ff */
[----:B------:R-:W1:Y:S05]  /*6010*/  LDSM.16.MT88.4 R28, [R197+0x12800] ;  /* 0x01280000c51c783b */ /* 0x000e6a0000004200 */
[C---:B------:R-:W-:Y:S06]  /*6020*/  HMMA.16816.F32.BF16 R40, R4.reuse, R42, RZ ;  /* 0x0000002a0428723c */ /* 0x040fec00000418ff */
[C---:B------:R-:W-:Y:S06]  /*6030*/  HMMA.16816.F32.BF16 R236, R4.reuse, R32, RZ ;  /* 0x0000002004ec723c */ /* 0x040fec00000418ff */
[----:B------:R-:W-:Y:S01]  /*6040*/  HMMA.16816.F32.BF16 R192, R4, R34, RZ ;  /* 0x0000002204c0723c */ /* 0x000fe200000418ff */
[----:B------:R-:W-:Y:S06]  /*6050*/  LDSM.16.MT88.4 R32, [R200+0x12800] ;  /* 0x01280000c820783b */ /* 0x000fec0000004200 */
[----:B------:R-:W-:-:S02]  /*6060*/  F2FP.BF16.F32.PACK_AB R4, R135, R166 ;  /* 0x000000a68704723e */ /* 0x000fc400000010ff */
[----:B--2---:R-:W-:Y:S02]  /*6070*/  F2FP.BF16.F32.PACK_AB R5, R177, R182 ;  /* 0x000000b6b105723e */ /* 0x004fe400000010ff */
[----:B------:R-:W-:Y:S02]  /*6080*/  F2FP.BF16.F32.PACK_AB R6, R133, R164 ;  /* 0x000000a48506723e */ /* 0x000fe400000010ff */
[----:B---3--:R-:W-:-:S07]  /*6090*/  F2FP.BF16.F32.PACK_AB R7, R165, R178 ;  /* 0x000000b2a507723e */ /* 0x008fce00000010ff */
[C---:B------:R-:W-:Y:S06]  /*60a0*/  HMMA.16816.F32.BF16 R188, R4.reuse, R24, R112 ;  /* 0x0000001804bc723c */ /* 0x040fec0000041870 */
[C---:B------:R-:W-:Y:S06]  /*60b0*/  HMMA.16816.F32.BF16 R240, R4.reuse, R26, R92 ;  /* 0x0000001a04f0723c */ /* 0x040fec000004185c */
[----:B----4-:R-:W-:Y:S01]  /*60c0*/  HMMA.16816.F32.BF16 R112, R4, R16, R76 ;  /* 0x000000100470723c */ /* 0x010fe2000004184c */
[----:B------:R-:W-:Y:S01]  /*60d0*/  IMAD.MOV.U32 R95, RZ, RZ, R184 ;  /* 0x000000ffff5f7224 */ /* 0x000fe200078e00b8 */
[----:B------:R-:W-:Y:S01]  /*60e0*/  MOV R94, R183 ;  /* 0x000000b7005e7202 */ /* 0x000fe20000000f00 */
[----:B------:R-:W-:Y:S01]  /*60f0*/  IMAD.MOV.U32 R93, RZ, RZ, R182 ;  /* 0x000000ffff5d7224 */ /* 0x000fe200078e00b6 */
[----:B------:R-:W-:-:S02]  /*6100*/  MOV R92, R181 ;  /* 0x000000b5005c7202 */ /* 0x000fc40000000f00 */
[C---:B------:R-:W-:Y:S01]  /*6110*/  HMMA.16816.F32.BF16 R184, R4.reuse, R18, R64 ;  /* 0x0000001204b8723c */ /* 0x040fe20000041840 */
[----:B------:R-:W-:Y:S05]  /*6120*/  LDSM.16.MT88.4 R16, [R197+0x14800] ;  /* 0x01480000c510783b */ /* 0x000fea0000004200 */
[----:B------:R-:W-:Y:S01]  /*6130*/  IMAD.MOV.U32 R25, RZ, RZ, R190 ;  /* 0x000000ffff197224 */ /* 0x000fe200078e00be */
[----:B------:R-:W-:Y:S01]  /*6140*/  MOV R24, R191 ;  /* 0x000000bf00187202 */ /* 0x000fe20000000f00 */
[----:B------:R-:W-:Y:S01]  /*6150*/  IMAD.MOV.U32 R225, RZ, RZ, R189 ;  /* 0x000000ffffe17224 */ /* 0x000fe200078e00bd */
[----:B------:R-:W-:Y:S01]  /*6160*/  MOV R0, R188 ;  /* 0x000000bc00007202 */ /* 0x000fe20000000f00 */
[----:B------:R-:W-:Y:S01]  /*6170*/  IMAD.MOV.U32 R67, RZ, RZ, R178 ;  /* 0x000000ffff437224 */ /* 0x000fe200078e00b2 */
[----:B------:R-:W-:Y:S01]  /*6180*/  HMMA.16816.F32.BF16 R188, R4, R22, R68 ;  /* 0x0000001604bc723c */ /* 0x000fe20000041844 */
[----:B------:R-:W-:Y:S01]  /*6190*/  MOV R66, R177 ;  /* 0x000000b100427202 */ /* 0x000fe20000000f00 */
[----:B------:R-:W-:-:S04]  /*61a0*/  IMAD.MOV.U32 R65, RZ, RZ, R176 ;  /* 0x000000ffff417224 */ /* 0x000fc800078e00b0 */
[C---:B-1----:R-:W-:Y:S01]  /*61b0*/  HMMA.16816.F32.BF16 R76, R4.reuse, R30, R128 ;  /* 0x0000001e044c723c */ /* 0x042fe20000041880 */
[----:B------:R-:W-:Y:S01]  /*61c0*/  IMAD.MOV.U32 R70, RZ, RZ, R25 ;  /* 0x000000ffff467224 */ /* 0x000fe200078e0019 */
[----:B------:R-:W-:Y:S01]  /*61d0*/  MOV R71, R24 ;  /* 0x0000001800477202 */ /* 0x000fe20000000f00 */
[----:B------:R-:W-:Y:S01]  /*61e0*/  IMAD.MOV.U32 R69, RZ, RZ, R180 ;  /* 0x000000ffff457224 */ /* 0x000fe200078e00b4 */
[----:B------:R-:W1:Y:S01]  /*61f0*/  LDSM.16.MT88.4 R24, [R199+0x12800] ;  /* 0x01280000c718783b */ /* 0x000e620000004200 */
[----:B------:R-:W-:Y:S01]  /*6200*/  MOV R68, R179 ;  /* 0x000000b300447202 */ /* 0x000fe20000000f00 */
[C---:B------:R-:W-:Y:S06]  /*6210*/  HMMA.16816.F32.BF16 R180, R4.reuse, R14, R60 ;  /* 0x0000000e04b4723c */ /* 0x040fec000004183c */
[C---:B------:R-:W-:Y:S01]  /*6220*/  HMMA.16816.F32.BF16 R176, R4.reuse, R12, R52 ;  /* 0x0000000c04b0723c */ /* 0x040fe20000041834 */
[----:B------:R-:W2:Y:S05]  /*6230*/  LDSM.16.MT88.4 R12, [R198+0x14800] ;  /* 0x01480000c60c783b */ /* 0x000eaa0000004200 */
[C---:B------:R-:W-:Y:S01]  /*6240*/  HMMA.16816.F32.BF16 R228, R4.reuse, R20, R80 ;  /* 0x0000001404e4723c */ /* 0x040fe20000041850 */
[----:B------:R-:W3:Y:S05]  /*6250*/  LDSM.16.MT88.4 R20, [R200+0x14800] ;  /* 0x01480000c814783b */ /* 0x000eea0000004200 */
[C---:B------:R-:W-:Y:S01]  /*6260*/  HMMA.16816.F32.BF16 R52, R4.reuse, R38, R124 ;  /* 0x000000260434723c */ /* 0x040fe2000004187c */
[----:B------:R-:W-:Y:S01]  /*6270*/  MOV R62, R78 ;  /* 0x0000004e003e7202 */ /* 0x000fe20000000f00 */
[----:B------:R-:W-:Y:S01]  /*6280*/  IMAD.MOV.U32 R61, RZ, RZ, R76 ;  /* 0x000000ffff3d7224 */ /* 0x000fe200078e004c */
[----:B------:R-:W-:Y:S01]  /*6290*/  MOV R60, R77 ;  /* 0x0000004d003c7202 */ /* 0x000fe20000000f00 */
[----:B------:R-:W-:Y:S01]  /*62a0*/  IMAD.MOV.U32 R134, RZ, RZ, R79 ;  /* 0x000000ffff867224 */ /* 0x000fe200078e004f */
[----:B------:R-:W-:Y:S01]  /*62b0*/  MOV R76, R166 ;  /* 0x000000a6004c7202 */ /* 0x000fe20000000f00 */
[C---:B------:R-:W-:Y:S01]  /*62c0*/  HMMA.16816.F32.BF16 R248, R4.reuse, R28, R108 ;  /* 0x0000001c04f8723c */ /* 0x040fe2000004186c */
[----:B------:R-:W4:Y:S01]  /*62d0*/  LDSM.16.MT88.4 R28, [R199+0x14800] ;  /* 0x01480000c71c783b */ /* 0x000f220000004200 */
[----:B------:R-:W-:Y:S01]  /*62e0*/  IMAD.MOV.U32 R79, RZ, RZ, R167 ;  /* 0x000000ffff4f7224 */ /* 0x000fe200078e00a7 */
[----:B------:R-:W-:Y:S01]  /*62f0*/  MOV R77, R164 ;  /* 0x000000a4004d7202 */ /* 0x000fe20000000f00 */
[----:B------:R-:W-:Y:S01]  /*6300*/  IMAD.MOV.U32 R78, RZ, RZ, R165 ;  /* 0x000000ffff4e7224 */ /* 0x000fe200078e00a5 */
[----:B------:R-:W-:Y:S01]  /*6310*/  MOV R80, R225 ;  /* 0x000000e100507202 */ /* 0x000fe20000000f00 */
[----:B------:R-:W-:Y:S01]  /*6320*/  IMAD.MOV.U32 R81, RZ, RZ, R0 ;  /* 0x000000ffff517224 */ /* 0x000fe200078e0000 */
[----:B------:R-:W-:Y:S01]  /*6330*/  MOV R0, R172 ;  /* 0x000000ac00007202 */ /* 0x000fe20000000f00 */
[----:B------:R-:W-:Y:S01]  /*6340*/  HMMA.16816.F32.BF16 R244, R4, R36, R104 ;  /* 0x0000002404f4723c */ /* 0x000fe20000041868 */
[----:B------:R-:W-:Y:S01]  /*6350*/  IMAD.MOV.U32 R83, RZ, RZ, R175 ;  /* 0x000000ffff537224 */ /* 0x000fe200078e00af */
[----:B------:R-:W-:Y:S01]  /*6360*/  MOV R82, R224 ;  /* 0x000000e000527202 */ /* 0x000fe20000000f00 */
[----:B------:R-:W-:-:S03]  /*6370*/  IMAD.MOV.U32 R111, RZ, RZ, R69 ;  /* 0x000000ffff6f7224 */ /* 0x000fc600078e0045 */
        /* <DEDUP_REMOVED lines=16> */
[----:B------:R-:W-:Y:S01]  /*6480*/  IMAD.MOV.U32 R97, RZ, RZ, R65 ;  /* 0x000000ffff617224 */ /* 0x000fe200078e0041 */
[----:B------:R-:W-:Y:S01]  /*6490*/  MOV R96, R66 ;  /* 0x0000004200607202 */ /* 0x000fe20000000f00 */
[C---:B------:R-:W-:Y:S01]  /*64a0*/  HMMA.16816.F32.BF16 R224, R4.reuse, R32, R100 ;  /* 0x0000002004e0723c */ /* 0x040fe20000041864 */
[----:B------:R-:W-:Y:S01]  /*64b0*/  MOV R88, R0 ;  /* 0x0000000000587202 */ /* 0x000fe20000000f00 */
[----:B------:R-:W-:Y:S01]  /*64c0*/  FFMA.FTZ R0, R169, UR6, -R8 ;  /* 0x00000006a9007c23 */ /* 0x000fe20008010808 */
[----:B------:R-:W1:Y:S01]  /*64d0*/  LDSM.16.MT88.4 R32, [R197+0x16800] ;  /* 0x01680000c520783b */ /* 0x000e620000004200 */
[----:B------:R-:W-:Y:S01]  /*64e0*/  IMAD.MOV.U32 R87, RZ, RZ, R67 ;  /* 0x000000ffff577224 */ /* 0x000fe200078e0043 */
[----:B------:R-:W-:Y:S01]  /*64f0*/  MOV R90, R78 ;  /* 0x0000004e005a7202 */ /* 0x000fe20000000f00 */
[----:B------:R4:W1:Y:S01]  /*6500*/  MUFU.EX2 R169, R0 ;  /* 0x0000000000a97308 */ /* 0x0008620000000800 */
[----:B--2---:R-:W-:Y:S01]  /*6510*/  HMMA.16816.F32.BF16 R52, R4, R14, R48 ;  /* 0x0000000e0434723c */ /* 0x004fe20000041830 */
[----:B------:R-:W-:-:S02]  /*6520*/  IMAD.MOV.U32 R91, RZ, RZ, R77 ;  /* 0x000000ffff5b7224 */ /* 0x000fc400078e004d */
[----:B------:R-:W-:Y:S02]  /*6530*/  IMAD.MOV.U32 R89, RZ, RZ, R79 ;  /* 0x000000ffff597224 */ /* 0x000fe400078e004f */
[----:B------:R-:W-:Y:S01]  /*6540*/  IMAD.MOV.U32 R99, RZ, RZ, R133 ;  /* 0x000000ffff637224 */ /* 0x000fe200078e0085 */
[C---:B------:R-:W-:Y:S06]  /*6550*/  HMMA.16816.F32.BF16 R124, R4.reuse, R16, R72 ;  /* 0x00000010047c723c */ /* 0x040fec0000041848 */
[C---:B---3--:R-:W-:Y:S01]  /*6560*/  HMMA.16816.F32.BF16 R48, R4.reuse, R22, R120 ;  /* 0x000000160430723c */ /* 0x048fe20000041878 */
[----:B------:R-:W-:Y:S01]  /*6570*/  MOV R75, R80 ;  /* 0x00000050004b7202 */ /* 0x000fe20000000f00 */
[----:B------:R-:W-:Y:S01]  /*6580*/  IMAD.MOV.U32 R74, RZ, RZ, R81 ;  /* 0x000000ffff4a7224 */ /* 0x000fe200078e0051 */
[----:B------:R-:W-:Y:S01]  /*6590*/  MOV R73, R82 ;  /* 0x0000005200497202 */ /* 0x000fe20000000f00 */
[----:B----4-:R-:W-:Y:S01]  /*65a0*/  FFMA.FTZ R0, R168, UR6, -R8 ;  /* 0x00000006a8007c23 */ /* 0x010fe20008010808 */
[----:B------:R-:W-:Y:S01]  /*65b0*/  IMAD.MOV.U32 R72, RZ, RZ, R36 ;  /* 0x000000ffff487224 */ /* 0x000fe200078e0024 */
[C---:B------:R-:W-:Y:S01]  /*65c0*/  HMMA.16816.F32.BF16 R80, R4.reuse, R12, R44 ;  /* 0x0000000c0450723c */ /* 0x040fe2000004182c */
[----:B------:R-:W-:Y:S01]  /*65d0*/  LDSM.16.MT88.4 R12, [R199+0x16800] ;  /* 0x01680000c70c783b */ /* 0x000fe20000004200 */
[----:B------:R2:W3:Y:S01]  /*65e0*/  MUFU.EX2 R120, R0 ;  /* 0x0000000000787308 */ /* 0x0004e20000000800 */
[----:B------:R-:W-:Y:S01]  /*65f0*/  IMAD.MOV.U32 R122, RZ, RZ, R73 ;  /* 0x000000ffff7a7224 */ /* 0x000fe200078e0049 */
[----:B------:R-:W-:Y:S01]  /*6600*/  MOV R121, R72 ;  /* 0x0000004800797202 */ /* 0x000fe20000000f00 */
[----:B------:R-:W4:Y:S01]  /*6610*/  LDSM.16.MT88.4 R36, [R200+0x16800] ;  /* 0x01680000c824783b */ /* 0x000f220000004200 */
[C---:B------:R-:W-:Y:S03]  /*6620*/  HMMA.16816.F32.BF16 R68, R4.reuse, R20, R116 ;  /* 0x000000140444723c */ /* 0x040fe60000041874 */
[----:B------:R-:W4:Y:S03]  /*6630*/  LDSM.16.MT88.4 R20, [R197+0x11000] ;  /* 0x01100000c514783b */ /* 0x000f260000004200 */
[C---:B------:R-:W-:Y:S01]  /*6640*/  HMMA.16816.F32.BF16 R64, R4.reuse, R28, R136 ;  /* 0x0000001c0440723c */ /* 0x040fe20000041888 */
[----:B------:R-:W-:Y:S01]  /*6650*/  IMAD.MOV.U32 R119, RZ, RZ, R76 ;  /* 0x000000ffff777224 */ /* 0x000fe200078e004c */
[----:B------:R-:W-:Y:S01]  /*6660*/  MOV R117, R62 ;  /* 0x0000003e00757202 */ /* 0x000fe20000000f00 */
[----:B------:R-:W-:Y:S01]  /*6670*/  IMAD.MOV.U32 R118, RZ, RZ, R61 ;  /* 0x000000ffff767224 */ /* 0x000fe200078e003d */
[----:B------:R-:W-:Y:S01]  /*6680*/  MOV R116, R60 ;  /* 0x0000003c00747202 */ /* 0x000fe20000000f00 */
[----:B------:R-:W-:Y:S01]  /*6690*/  IMAD.MOV.U32 R168, RZ, RZ, R119 ;  /* 0x000000ffffa87224 */ /* 0x000fe200078e0077 */
[C---:B------:R-:W-:Y:S01]  /*66a0*/  HMMA.16816.F32.BF16 R76, R4.reuse, R30, R140 ;  /* 0x0000001e044c723c */ /* 0x040fe2000004188c */
[----:B--2---:R-:W-:Y:S01]  /*66b0*/  FFMA.FTZ R0, R170, UR6, -R8 ;  /* 0x00000006aa007c23 */ /* 0x004fe20008010808 */
[----:B------:R-:W2:Y:S01]  /*66c0*/  LDSM.16.MT88.4 R28, [R200+0x11000] ;  /* 0x01100000c81c783b */ /* 0x000ea20000004200 */
[----:B------:R-:W-:Y:S01]  /*66d0*/  MOV R138, R116 ;  /* 0x00000074008a7202 */ /* 0x000fe20000000f00 */
[----:B------:R-:W-:Y:S01]  /*66e0*/  IMAD.MOV.U32 R139, RZ, RZ, R117 ;  /* 0x000000ffff8b7224 */ /* 0x000fe200078e0075 */
[----:B------:R3:W-:Y:S01]  /*66f0*/  MUFU.EX2 R9, R0 ;  /* 0x0000000000097308 */ /* 0x0007e20000000800 */
[C---:B------:R-:W-:Y:S01]  /*6700*/  HMMA.16816.F32.BF16 R100, R4.reuse, R18, R56 ;  /* 0x000000120464723c */ /* 0x040fe20000041838 */
[----:B------:R-:W-:Y:S01]  /*6710*/  MOV R137, R118 ;  /* 0x0000007600897202 */ /* 0x000fe20000000f00 */
        /* <DEDUP_REMOVED lines=13> */
[----:B------:R-:W-:-:S02]  /*67f0*/  IMAD.MOV.U32 R169, RZ, RZ, R75 ;  /* 0x000000ffffa97224 */ /* 0x000fc400078e004b */
[----:B---3--:R-:W-:Y:S01]  /*6800*/  FFMA.FTZ R0, R171, UR6, -R8 ;  /* 0x00000006ab007c23 */ /* 0x008fe20008010808 */
[----:B------:R-:W-:Y:S01]  /*6810*/  IMAD.MOV.U32 R97, RZ, RZ, R93 ;  /* 0x000000ffff617224 */ /* 0x000fe200078e005d */
[----:B------:R-:W-:Y:S01]  /*6820*/  MOV R122, R85 ;  /* 0x00000055007a7202 */ /* 0x000fe20000000f00 */
[----:B------:R-:W-:Y:S01]  /*6830*/  IMAD.MOV.U32 R143, RZ, RZ, R121 ;  /* 0x000000ffff8f7224 */ /* 0x000fe200078e0079 */
[----:B------:R1:W-:Y:S01]  /*6840*/  MUFU.EX2 R11, R0 ;  /* 0x00000000000b7308 */ /* 0x0003e20000000800 */
        /* <DEDUP_REMOVED lines=20> */
[----:B------:R1:W3:Y:S01]  /*6990*/  MUFU.EX2 R123, R0 ;  /* 0x00000000007b7308 */ /* 0x0002e20000000800 */
[----:B------:R-:W-:Y:S01]  /*69a0*/  MOV R171, R91 ;  /* 0x0000005b00ab7202 */ /* 0x000fe20000000f00 */
[----:B------:R-:W-:Y:S01]  /*69b0*/  IMAD.MOV.U32 R170, RZ, RZ, R135 ;  /* 0x000000ffffaa7224 */ /* 0x000fe200078e0087 */
[C---:B----4-:R-:W-:Y:S01]  /*69c0*/  HMMA.16816.F32.BF16 R92, R4.reuse, R36, R160 ;  /* 0x00000024045c723c */ /* 0x050fe200000418a0 */
[----:B------:R-:W-:Y:S01]  /*69d0*/  MOV R153, R233 ;  /* 0x000000e900997202 */ /* 0x000fe20000000f00 */
[----:B------:R-:W4:Y:S04]  /*69e0*/  LDSM.16.MT88.4 R16, [R198+0x11000] ;  /* 0x01100000c610783b */ /* 0x000f280000004200 */
[----:B------:R-:W-:Y:S01]  /*69f0*/  LDSM.16.MT88.4 R32, [R199+0x11000] ;  /* 0x01100000c720783b */ /* 0x000fe20000004200 */
[----:B-1----:R-:W-:Y:S01]  /*6a00*/  FFMA.FTZ R0, R232, UR6, -R2 ;  /* 0x00000006e8007c23 */ /* 0x002fe20008010802 */
[----:B---3--:R-:W-:Y:S01]  /*6a10*/  MOV R156, R123 ;  /* 0x0000007b009c7202 */ /* 0x008fe20000000f00 */
[C---:B------:R-:W-:Y:S01]  /*6a20*/  HMMA.16816.F32.BF16 R96, R4.reuse, R38, R40 ;  /* 0x000000260460723c */ /* 0x040fe20000041828 */
[----:B------:R-:W-:Y:S01]  /*6a30*/  MOV R123, R74 ;  /* 0x0000004a007b7202 */ /* 0x000fe20000000f00 */
[----:B------:R1:W3:Y:S01]  /*6a40*/  MUFU.EX2 R133, R0 ;  /* 0x0000000000857308 */ /* 0x0002e20000000800 */
[----:B------:R-:W4:Y:S03]  /*6a50*/  LDSM.16.MT88.4 R40, [R197+0x13000] ;  /* 0x01300000c528783b */ /* 0x000f260000004200 */
[----:B------:R-:W-:Y:S01]  /*6a60*/  IMAD.MOV.U32 R155, RZ, RZ, R123 ;  /* 0x000000ffff9b7224 */ /* 0x000fe200078e007b */
[C---:B------:R-:W-:Y:S01]  /*6a70*/  HMMA.16816.F32.BF16 R72, R4.reuse, R26, R144 ;  /* 0x0000001a0448723c */ /* 0x040fe20000041890 */
[----:B------:R-:W-:Y:S01]  /*6a80*/  IMAD.MOV.U32 R123, RZ, RZ, R86 ;  /* 0x000000ffff7b7224 */ /* 0x000fe200078e0056 */
[----:B------:R-:W4:Y:S04]  /*6a90*/  LDSM.16.MT88.4 R36, [R198+0x13000] ;  /* 0x01300000c624783b */ /* 0x000f280000004200 */
[----:B------:R-:W-:Y:S01]  /*6aa0*/  HMMA.16816.F32.BF16 R88, R4, R12, R236 ;  /* 0x0000000c0458723c */ /* 0x000fe200000418ec */
[----:B------:R-:W-:Y:S01]  /*6ab0*/  IMAD.MOV.U32 R158, RZ, RZ, R140 ;  /* 0x000000ffff9e7224 */ /* 0x000fe200078e008c */
[----:B------:R2:W5:Y:S01]  /*6ac0*/  LDL.LU R135, [R1+0x60] ;  /* 0x0000600001877983 */ /* 0x0005620000300800 */
[----:B-1----:R-:W-:-:S04]  /*6ad0*/  FFMA.FTZ R0, R234, UR6, -R2 ;  /* 0x00000006ea007c23 */ /* 0x002fc80008010802 */
[----:B------:R1:W2:Y:S01]  /*6ae0*/  MUFU.EX2 R24, R0 ;  /* 0x0000000000187308 */ /* 0x0002a20000000800 */
[----:B------:R-:W-:Y:S01]  /*6af0*/  HMMA.16816.F32.BF16 R84, R4, R14, R192 ;  /* 0x0000000e0454723c */ /* 0x000fe200000418c0 */
[----:B------:R-:W-:Y:S02]  /*6b00*/  IMAD.MOV.U32 R152, RZ, RZ, R155 ;  /* 0x000000ffff987224 */ /* 0x000fe400078e009b */
[----:B-1----:R-:W-:-:S04]  /*6b10*/  FFMA.FTZ R0, R235, UR6, -R2 ;  /* 0x00000006eb007c23 */ /* 0x002fc80008010802 */
[----:B---3--:R-:W-:Y:S01]  /*6b20*/  F2FP.BF16.F32.PACK_AB R5, R133, R156 ;  /* 0x0000009c8505723e */ /* 0x008fe200000010ff */
[----:B------:R-:W-:Y:S01]  /*6b30*/  IMAD.MOV.U32 R232, RZ, RZ, R143 ;  /* 0x000000ffffe87224 */ /* 0x000fe200078e008f */
[----:B------:R-:W-:Y:S01]  /*6b40*/  F2FP.BF16.F32.PACK_AB R6, R11, R9 ;  /* 0x000000090b06723e */ /* 0x000fe200000010ff */
[----:B------:R2:W1:Y:S01]  /*6b50*/  MUFU.EX2 R142, R0 ;  /* 0x00000000008e7308 */ /* 0x0004620000000800 */
[----:B------:R-:W-:Y:S01]  /*6b60*/  MOV R195, R154 ;  /* 0x0000009a00c37202 */ /* 0x000fe20000000f00 */
[----:B------:R-:W-:Y:S01]  /*6b70*/  IMAD.MOV.U32 R154, RZ, RZ, R148 ;  /* 0x000000ffff9a7224 */ /* 0x000fe200078e0094 */
[----:B------:R-:W-:Y:S01]  /*6b80*/  MOV R155, R149 ;  /* 0x00000095009b7202 */ /* 0x000fe20000000f00 */
[----:B------:R-:W-:Y:S01]  /*6b90*/  IMAD.MOV.U32 R234, RZ, RZ, R109 ;  /* 0x000000ffffea7224 */ /* 0x000fe200078e006d */
[----:B------:R-:W-:Y:S01]  /*6ba0*/  F2FP.BF16.F32.PACK_AB R4, R195, R157 ;  /* 0x0000009dc304723e */ /* 0x000fe200000010ff */
[----:B------:R-:W-:Y:S01]  /*6bb0*/  IMAD.MOV.U32 R193, RZ, RZ, R120 ;  /* 0x000000ffffc17224 */ /* 0x000fe200078e0078 */
[----:B------:R-:W-:Y:S01]  /*6bc0*/  MOV R149, R151 ;  /* 0x0000009700957202 */ /* 0x000fe20000000f00 */
[----:B------:R-:W-:Y:S01]  /*6bd0*/  LDSM.16.MT88.4 R12, [R198+0x15000] ;  /* 0x01500000c60c783b */ /* 0x000fe20000004200 */
[----:B------:R-:W-:-:S02]  /*6be0*/  MOV R151, R170 ;  /* 0x000000aa00977202 */ /* 0x000fc40000000f00 */
[----:B--2---:R-:W-:Y:S02]  /*6bf0*/  MOV R0, R24 ;  /* 0x0000001800007202 */ /* 0x004fe40000000f00 */
[----:B------:R-:W-:Y:S01]  /*6c00*/  MOV R194, R168 ;  /* 0x000000a800c27202 */ /* 0x000fe20000000f00 */
[----:B------:R-:W-:Y:S01]  /*6c10*/  IMAD.MOV.U32 R192, RZ, RZ, R107 ;  /* 0x000000ffffc07224 */ /* 0x000fe200078e006b */
[----:B-1----:R-:W-:Y:S01]  /*6c20*/  F2FP.BF16.F32.PACK_AB R7, R142, R0 ;  /* 0x000000008e07723e */ /* 0x002fe200000010ff */
        /* <DEDUP_REMOVED lines=8> */
[----:B------:R-:W1:Y:S01]  /*6cb0*/  LDSM.16.MT88.4 R24, [R200+0x13000] ;  /* 0x01300000c818783b */ /* 0x000e620000004200 */
[----:B------:R-:W-:Y:S01]  /*6cc0*/  MOV R117, R106 ;  /* 0x0000006a00757202 */ /* 0x000fe20000000f00 */
[C---:B------:R-:W-:Y:S06]  /*6cd0*/  HMMA.16816.F32.BF16 R144, R4.reuse, R20, R152 ;  /* 0x000000140490723c */ /* 0x040fec0000041898 */
[C---:B------:R-:W-:Y:S01]  /*6ce0*/  HMMA.16816.F32.BF16 R104, R4.reuse, R22, R240 ;  /* 0x000000160468723c */ /* 0x040fe200000418f0 */
[----:B------:R-:W2:Y:S05]  /*6cf0*/  LDSM.16.MT88.4 R20, [R199+0x13000] ;  /* 0x01300000c714783b */ /* 0x000eaa0000004200 */
[C---:B------:R-:W-:Y:S06]  /*6d00*/  HMMA.16816.F32.BF16 R160, R4.reuse, R28, R112 ;  /* 0x0000001c04a0723c */ /* 0x040fec0000041870 */
        /* <DEDUP_REMOVED lines=11> */
[----:B----4-:R-:W-:Y:S01]  /*6dc0*/  HMMA.16816.F32.BF16 R108, R4, R18, R188 ;  /* 0x00000012046c723c */ /* 0x010fe200000418bc */
[----:B------:R-:W-:Y:S01]  /*6dd0*/  IMAD.MOV.U32 R240, RZ, RZ, R151 ;  /* 0x000000fffff07224 */ /* 0x000fe200078e0097 */
[----:B------:R-:W-:Y:S01]  /*6de0*/  MOV R141, R120 ;  /* 0x00000078008d7202 */ /* 0x000fe20000000f00 */
[----:B------:R-:W-:Y:S01]  /*6df0*/  IMAD.MOV.U32 R149, RZ, RZ, R123 ;  /* 0x000000ffff957224 */ /* 0x000fe200078e007b */
[----:B------:R-:W-:Y:S01]  /*6e00*/  MOV R151, R122 ;  /* 0x0000007a00977202 */ /* 0x000fe20000000f00 */
[----:B------:R-:W-:-:S02]  /*6e10*/  IMAD.MOV.U32 R159, RZ, RZ, R116 ;  /* 0x000000ffff9f7224 */ /* 0x000fc400078e0074 */
[----:B------:R-:W-:Y:S01]  /*6e20*/  IMAD.MOV.U32 R188, RZ, RZ, R121 ;  /* 0x000000ffffbc7224 */ /* 0x000fe200078e0079 */
[----:B------:R-:W-:Y:S01]  /*6e30*/  MOV R189, R117 ;  /* 0x0000007500bd7202 */ /* 0x000fe20000000f00 */
[----:B------:R-:W-:Y:S01]  /*6e40*/  IMAD.MOV.U32 R186, RZ, RZ, R118 ;  /* 0x000000ffffba7224 */ /* 0x000fe200078e0076 */
[C---:B------:R-:W-:Y:S01]  /*6e50*/  HMMA.16816.F32.BF16 R120, R4.reuse, R40, R248 ;  /* 0x000000280478723c */ /* 0x040fe200000418f8 */
[----:B------:R-:W-:Y:S01]  /*6e60*/  MOV R243, R148 ;  /* 0x0000009400f37202 */ /* 0x000fe20000000f00 */
[----:B------:R-:W-:Y:S01]  /*6e70*/  IMAD.MOV.U32 R190, RZ, RZ, R168 ;  /* 0x000000ffffbe7224 */ /* 0x000fe200078e00a8 */
[----:B------:R-:W-:Y:S02]  /*6e80*/  MOV R241, R150 ;  /* 0x0000009600f17202 */ /* 0x000fe40000000f00 */
[----:B------:R-:W-:Y:S01]  /*6e90*/  MOV R150, R171 ;  /* 0x000000ab00967202 */ /* 0x000fe20000000f00 */
[----:B------:R-:W-:Y:S01]  /*6ea0*/  HMMA.16816.F32.BF16 R116, R4, R34, R180 ;  /* 0x000000220474723c */ /* 0x000fe200000418b4 */
[----:B------:R-:W-:Y:S01]  /*6eb0*/  IMAD.MOV.U32 R41, RZ, RZ, R0 ;  /* 0x000000ffff297224 */ /* 0x000fe200078e0000 */
[----:B------:R-:W-:Y:S01]  /*6ec0*/  MOV R191, R170 ;  /* 0x000000aa00bf7202 */ /* 0x000fe20000000f00 */
[----:B------:R-:W-:Y:S01]  /*6ed0*/  FFMA.FTZ R0, R252, UR6, -R8 ;  /* 0x00000006fc007c23 */ /* 0x000fe20008010808 */
[----:B------:R-:W-:-:S02]  /*6ee0*/  MOV R148, R169 ;  /* 0x000000a900947202 */ /* 0x000fc40000000f00 */
[----:B------:R-:W-:Y:S01]  /*6ef0*/  HMMA.16816.F32.BF16 R236, R4, R38, R232 ;  /* 0x0000002604ec723c */ /* 0x000fe200000418e8 */
[----:B------:R-:W-:-:S05]  /*6f00*/  MOV R182, R187 ;  /* 0x000000bb00b67202 */ /* 0x000fca0000000f00 */
[C---:B------:R-:W-:Y:S01]  /*6f10*/  HMMA.16816.F32.BF16 R152, R4.reuse, R16, R228 ;  /* 0x000000100498723c */ /* 0x040fe200000418e4 */
[----:B------:R-:W-:Y:S05]  /*6f20*/  LDSM.16.MT88.4 R16, [R197+0x15000] ;  /* 0x01500000c510783b */ /* 0x000fea0000004200 */
[C---:B------:R-:W-:Y:S01]  /*6f30*/  HMMA.16816.F32.BF16 R168, R4.reuse, R32, R176 ;  /* 0x0000002004a8723c */ /* 0x040fe200000418b0 */
[----:B------:R-:W-:Y:S05]  /*6f40*/  LDSM.16.MT88.4 R32, [R199+0x15000] ;  /* 0x01500000c720783b */ /* 0x000fea0000004200 */
[C---:B-1----:R-:W-:Y:S06]  /*6f50*/  HMMA.16816.F32.BF16 R248, R4.reuse, R24, R224 ;  /* 0x0000001804f8723c */ /* 0x042fec00000418e0 */
[C---:B------:R-:W-:Y:S01]  /*6f60*/  HMMA.16816.F32.BF16 R232, R4.reuse, R26, R172 ;  /* 0x0000001a04e8723c */ /* 0x040fe200000418ac */
[----:B------:R-:W1:Y:S05]  /*6f70*/  LDSM.16.MT88.4 R24, [R197+0x17000] ;  /* 0x01700000c518783b */ /* 0x000e6a0000004200 */
[C---:B------:R-:W-:Y:S06]  /*6f80*/  HMMA.16816.F32.BF16 R176, R4.reuse, R36, R244 ;  /* 0x0000002404b0723c */ /* 0x040fec00000418f4 */
[C---:B--2---:R-:W-:Y:S01]  /*6f90*/  HMMA.16816.F32.BF16 R244, R4.reuse, R20, R164 ;  /* 0x0000001404f4723c */ /* 0x044fe200000418a4 */
[----:B------:R2:W4:Y:S05]  /*6fa0*/  MUFU.EX2 R164, R0 ;  /* 0x0000000000a47308 */ /* 0x00052a0000000800 */
[----:B------:R-:W-:Y:S01]  /*6fb0*/  HMMA.16816.F32.BF16 R228, R4, R22, R128 ;  /* 0x0000001604e4723c */ /* 0x000fe20000041880 */
[----:B------:R-:W4:Y:S01]  /*6fc0*/  LDSM.16.MT88.4 R20, [R198+0x17000] ;  /* 0x01700000c614783b */ /* 0x000f220000004200 */
[----:B------:R-:W-:-:S05]  /*6fd0*/  IMAD.MOV.U32 R183, RZ, RZ, R188 ;  /* 0x000000ffffb77224 */ /* 0x000fca00078e00bc */
[----:B------:R-:W-:Y:S01]  /*6fe0*/  MOV R129, R189 ;  /* 0x000000bd00817202 */ /* 0x000fe20000000f00 */
[----:B---3--:R-:W-:Y:S01]  /*6ff0*/  HMMA.16816.F32.BF16 R172, R4, R30, R48 ;  /* 0x0000001e04ac723c */ /* 0x008fe20000041830 */
[----:B--2---:R-:W-:Y:S01]  /*7000*/  FFMA.FTZ R0, R182, UR6, -R8 ;  /* 0x00000006b6007c23 */ /* 0x004fe20008010808 */
[----:B------:R-:W-:-:S03]  /*7010*/  IMAD.MOV.U32 R130, RZ, RZ, R186 ;  /* 0x000000ffff827224 */ /* 0x000fc600078e00ba */
[----:B------:R2:W-:Y:S01]  /*7020*/  MUFU.EX2 R49, R0 ;  /* 0x0000000000317308 */ /* 0x0005e20000000800 */
[----:B------:R-:W-:Y:S01]  /*7030*/  HMMA.16816.F32.BF16 R184, R4, R28, R68 ;  /* 0x0000001c04b8723c */ /* 0x000fe20000041844 */
[----:B------:R-:W-:Y:S01]  /*7040*/  MOV R131, R183 ;  /* 0x000000b700837202 */ /* 0x000fe20000000f00 */
[----:B--2---:R-:W-:-:S05]  /*7050*/  FFMA.FTZ R0, R129, UR6, -R8 ;  /* 0x0000000681007c23 */ /* 0x004fca0008010808 */
[----:B------:R2:W-:Y:S01]  /*7060*/  MUFU.EX2 R69, R0 ;  /* 0x0000000000457308 */ /* 0x0005e20000000800 */
[----:B------:R-:W-:Y:S01]  /*7070*/  MOV R136, R137 ;  /* 0x0000008900887202 */ /* 0x000fe20000000f00 */
[----:B--2---:R-:W-:-:S06]  /*7080*/  FFMA.FTZ R0, R130, UR6, -R8 ;  /* 0x0000000682007c23 */ /* 0x004fcc0008010808 */
        /* <DEDUP_REMOVED lines=8> */
[----:B------:R-:W-:Y:S02]  /*7110*/  IMAD.MOV.U32 R36, RZ, RZ, R240 ;  /* 0x000000ffff247224 */ /* 0x000fe400078e00f0 */
[----:B--2---:R-:W-:Y:S01]  /*7120*/  FFMA.FTZ R0, R131, UR6, -R2 ;  /* 0x0000000683007c23 */ /* 0x004fe20008010802 */
[----:B------:R-:W-:Y:S01]  /*7130*/  IMAD.MOV.U32 R38, RZ, RZ, R242 ;  /* 0x000000ffff267224 */ /* 0x000fe200078e00f2 */
[----:B------:R-:W-:Y:S01]  /*7140*/  MOV R40, R195 ;  /* 0x000000c300287202 */ /* 0x000fe20000000f00 */
[----:B-1----:R-:W-:Y:S01]  /*7150*/  HMMA.16816.F32.BF16 R28, R4, R26, R44 ;  /* 0x0000001a041c723c */ /* 0x002fe2000004182c */
[----:B------:R-:W-:-:S05]  /*7160*/  MOV R129, R41 ;  /* 0x0000002900817202 */ /* 0x000fca0000000f00 */
[----:B------:R-:W-:Y:S01]  /*7170*/  HMMA.16816.F32.BF16 R224, R4, R18, R100 ;  /* 0x0000001204e0723c */ /* 0x000fe20000041864 */
[----:B------:R-:W1:Y:S01]  /*7180*/  MUFU.EX2 R0, R0 ;  /* 0x0000000000007308 */ /* 0x000e620000000800 */
[----:B----4-:R-:W-:Y:S01]  /*7190*/  IMAD.MOV.U32 R46, RZ, RZ, R164 ;  /* 0x000000ffff2e7224 */ /* 0x010fe200078e00a4 */
[----:B------:R-:W-:-:S03]  /*71a0*/  MOV R37, R191 ;  /* 0x000000bf00257202 */ /* 0x000fc60000000f00 */
[C---:B------:R-:W-:Y:S01]  /*71b0*/  HMMA.16816.F32.BF16 R180, R4.reuse, R32, R64 ;  /* 0x0000002004b4723c */ /* 0x040fe20000041840 */
[----:B------:R-:W-:Y:S01]  /*71c0*/  IMAD.MOV.U32 R164, RZ, RZ, R158 ;  /* 0x000000ffffa47224 */ /* 0x000fe200078e009e */
[----:B------:R2:W5:Y:S04]  /*71d0*/  LDL.LU R134, [R1+0x5c] ;  /* 0x00005c0001867983 */ /* 0x0005680000300800 */
[C---:B------:R-:W-:Y:S06]  /*71e0*/  HMMA.16816.F32.BF16 R136, R4.reuse, R42, R136 ;  /* 0x0000002a0488723c */ /* 0x040fec0000041888 */
[----:B------:R-:W-:Y:S01]  /*71f0*/  HMMA.16816.F32.BF16 R240, R4, R16, R124 ;  /* 0x0000001004f0723c */ /* 0x000fe2000004187c */
[----:B------:R-:W-:Y:S01]  /*7200*/  MOV R42, R193 ;  /* 0x000000c1002a7202 */ /* 0x000fe20000000f00 */
[----:B------:R-:W-:Y:S01]  /*7210*/  IMAD.MOV.U32 R43, RZ, RZ, R194 ;  /* 0x000000ffff2b7224 */ /* 0x000fe200078e00c2 */
[----:B-1----:R-:W-:Y:S01]  /*7220*/  MOV R45, R0 ;  /* 0x00000000002d7202 */ /* 0x002fe20000000f00 */
[----:B------:R-:W-:-:S02]  /*7230*/  FFMA.FTZ R0, R143, UR6, -R2 ;  /* 0x000000068f007c23 */ /* 0x000fc40008010802 */
        /* <DEDUP_REMOVED lines=9> */
[----:B------:R-:W1:Y:S04]  /*72d0*/  LDSM.16.MT88.4 R16, [R200+0x17000] ;  /* 0x01700000c810783b */ /* 0x000e680000004200 */
[----:B------:R-:W-:Y:S01]  /*72e0*/  MOV R83, R165 ;  /* 0x000000a500537202 */ /* 0x000fe20000000f00 */
[C---:B------:R-:W-:Y:S01]  /*72f0*/  HMMA.16816.F32.BF16 R32, R4.reuse, R34, R76 ;  /* 0x000000220420723c */ /* 0x040fe2000004184c */
[----:B------:R-:W-:Y:S01]  /*7300*/  MOV R165, R159 ;  /* 0x0000009f00a57202 */ /* 0x000fe20000000f00 */
[----:B------:R3:W4:Y:S01]  /*7310*/  MUFU.EX2 R68, R0 ;  /* 0x0000000000447308 */ /* 0x0007220000000800 */
        /* <DEDUP_REMOVED lines=8> */
[----:B------:R-:W-:Y:S01]  /*73a0*/  LDSM.16.MT88.4 R64, [R199+0x13800] ;  /* 0x01380000c740783b */ /* 0x000fe20000004200 */
[----:B------:R-:W-:Y:S01]  /*73b0*/  HMMA.16816.F32.BF16 R20, R4, R22, R72 ;  /* 0x000000160414723c */ /* 0x000fe20000041848 */
[----:B------:R-:W-:Y:S01]  /*73c0*/  MOV R79, R166 ;  /* 0x000000a6004f7202 */ /* 0x000fe20000000f00 */
[----:B------:R-:W-:-:S02]  /*73d0*/  IMAD.MOV.U32 R47, RZ, RZ, R43 ;  /* 0x000000ffff2f7224 */ /* 0x000fc400078e002b */
[----:B---3--:R-:W-:-:S03]  /*73e0*/  FFMA.FTZ R0, R151, UR6, -R2 ;  /* 0x0000000697007c23 */ /* 0x008fc60008010802 */
[----:B------:R-:W-:Y:S01]  /*73f0*/  IMAD.MOV.U32 R75, RZ, RZ, R167 ;  /* 0x000000ffff4b7224 */ /* 0x000fe200078e00a7 */
[----:B------:R-:W3:Y:S04]  /*7400*/  LDSM.16.MT88.4 R148, [R198+0x11800] ;  /* 0x01180000c694783b */ /* 0x000ee80000004200 */
[----:B------:R-:W2:Y:S01]  /*7410*/  LDSM.16.MT88.4 R164, [R199+0x11800] ;  /* 0x01180000c7a4783b */ /* 0x000ea20000004200 */
[----:B------:R4:W-:Y:S01]  /*7420*/  MUFU.EX2 R252, R0 ;  /* 0x0000000000fc7308 */ /* 0x0009e20000000800 */
[----:B------:R-:W-:Y:S01]  /*7430*/  MOV R60, R40 ;  /* 0x00000028003c7202 */ /* 0x000fe20000000f00 */
[----:B------:R-:W-:Y:S01]  /*7440*/  IMAD.MOV.U32 R61, RZ, RZ, R41 ;  /* 0x000000ffff3d7224 */ /* 0x000fe200078e0029 */
[----:B------:R-:W-:Y:S01]  /*7450*/  LDSM.16.MT88.4 R56, [R200+0x13800] ;  /* 0x01380000c838783b */ /* 0x000fe20000004200 */
[----:B------:R-:W-:-:S03]  /*7460*/  IMAD.MOV.U32 R62, RZ, RZ, R48 ;  /* 0x000000ffff3e7224 */ /* 0x000fc600078e0030 */
[----:B------:R-:W-:Y:S01]  /*7470*/  LDSM.16.MT88.4 R48, [R198+0x13800] ;  /* 0x01380000c630783b */ /* 0x000fe20000004200 */
[----:B------:R-:W-:Y:S01]  /*7480*/  FFMA.FTZ R2, R83, UR6, -R2 ;  /* 0x0000000653027c23 */ /* 0x000fe20008010802 */
[----:B------:R-:W-:Y:S01]  /*7490*/  MOV R78, R133 ;  /* 0x00000085004e7202 */ /* 0x000fe20000000f00 */
[----:B------:R-:W-:Y:S01]  /*74a0*/  IMAD.MOV.U32 R130, RZ, RZ, R156 ;  /* 0x000000ffff827224 */ /* 0x000fe200078e009c */
[----:B------:R-:W-:Y:S01]  /*74b0*/  MOV R131, R157 ;  /* 0x0000009d00837202 */ /* 0x000fe20000000f00 */
[----:B------:R-:W-:Y:S01]  /*74c0*/  HMMA.16816.F32.BF16 R188, R4, R14, R52 ;  /* 0x0000000e04bc723c */ /* 0x000fe20000041834 */
[----:B------:R-:W-:Y:S01]  /*74d0*/  IMAD.MOV.U32 R63, RZ, RZ, R11 ;  /* 0x000000ffff3f7224 */ /* 0x000fe200078e000b */
[----:B------:R-:W-:Y:S01]  /*74e0*/  MOV R76, R10 ;  /* 0x0000000a004c7202 */ /* 0x000fe20000000f00 */
[----:B------:R-:W-:Y:S01]  /*74f0*/  IMAD.MOV.U32 R77, RZ, RZ, R9 ;  /* 0x000000ffff4d7224 */ /* 0x000fe200078e0009 */
[----:B------:R-:W-:Y:S01]  /*7500*/  LDSM.16.MT88.4 R140, [R197+0x11800] ;  /* 0x01180000c58c783b */ /* 0x000fe20000004200 */
[----:B----4-:R-:W-:-:S03]  /*7510*/  MOV R0, R42 ;  /* 0x0000002a00007202 */ /* 0x010fc60000000f00 */
[----:B------:R-:W4:Y:S01]  /*7520*/  LDSM.16.MT88.4 R40, [R197+0x13800] ;  /* 0x01380000c528783b */ /* 0x000f220000004200 */
[----:B------:R-:W1:Y:S01]  /*7530*/  MUFU.EX2 R133, R2 ;  /* 0x0000000200857308 */ /* 0x000e620000000800 */
[----:B------:R-:W-:Y:S01]  /*7540*/  MOV R55, R128 ;  /* 0x0000008000377202 */ /* 0x000fe20000000f00 */
[----:B------:R-:W-:Y:S01]  /*7550*/  IMAD.MOV.U32 R54, RZ, RZ, R129 ;  /* 0x000000ffff367224 */ /* 0x000fe200078e0081 */
[----:B------:R-:W-:Y:S01]  /*7560*/  MOV R53, R130 ;  /* 0x0000008200357202 */ /* 0x000fe20000000f00 */
[----:B------:R-:W-:Y:S01]  /*7570*/  IMAD.MOV.U32 R52, RZ, RZ, R131 ;  /* 0x000000ffff347224 */ /* 0x000fe200078e0083 */
[----:B------:R-:W-:Y:S01]  /*7580*/  F2FP.BF16.F32.PACK_AB R128, R44, R46 ;  /* 0x0000002e2c80723e */ /* 0x000fe200000010ff */
[----:B------:R-:W-:Y:S01]  /*7590*/  IMAD.MOV.U32 R82, RZ, RZ, R125 ;  /* 0x000000ffff527224 */ /* 0x000fe200078e007d */
[----:B------:R-:W-:Y:S01]  /*75a0*/  F2FP.BF16.F32.PACK_AB R129, R68, R45 ;  /* 0x0000002d4481723e */ /* 0x000fe200000010ff */
[----:B------:R-:W-:Y:S01]  /*75b0*/  IMAD.MOV.U32 R80, RZ, RZ, R127 ;  /* 0x000000ffff507224 */ /* 0x000fe200078e007f */
[----:B------:R-:W-:Y:S01]  /*75c0*/  F2FP.BF16.F32.PACK_AB R130, R62, R69 ;  /* 0x000000453e82723e */ /* 0x000fe200000010ff */
[----:B------:R-:W4:Y:S04]  /*75d0*/  LDSM.16.MT88.4 R156, [R200+0x11800] ;  /* 0x01180000c89c783b */ /* 0x000f280000004200 */
[----:B------:R-:W4:Y:S01]  /*75e0*/  LDSM.16.MT88.4 R12, [R199+0x17000] ;  /* 0x01700000c70c783b */ /* 0x000f220000004200 */
[----:B-1----:R-:W-:Y:S01]  /*75f0*/  F2FP.BF16.F32.PACK_AB R131, R133, R252 ;  /* 0x000000fc8583723e */ /* 0x002fe200000010ff */
[----:B------:R-:W-:Y:S06]  /*7600*/  HMMA.16816.F32.BF16 R8, R4, R16, R92 ;  /* 0x000000100408723c */ /* 0x000fec000004185c */
[----:B---3--:R-:W-:Y:S01]  /*7610*/  HMMA.16816.F32.BF16 R152, R128, R148, R152 ;  /* 0x000000948098723c */ /* 0x008fe20000041898 */
[----:B------:R-:W-:Y:S01]  /*7620*/  MOV R95, R63 ;  /* 0x0000003f005f7202 */ /* 0x000fe20000000f00 */
[----:B------:R-:W-:-:S04]  /*7630*/  IMAD.MOV.U32 R63, RZ, RZ, R70 ;  /* 0x000000ffff3f7224 */ /* 0x000fc800078e0046 */
[----:B--2---:R-:W-:Y:S01]  /*7640*/  HMMA.16816.F32.BF16 R168, R128, R164, R168 ;  /* 0x000000a480a8723c */ /* 0x004fe200000418a8 */
[----:B------:R-:W-:-:S05]  /*7650*/  MOV R70, R39 ;  /* 0x0000002700467202 */ /* 0x000fca0000000f00 */
[C---:B------:R-:W-:Y:S06]  /*7660*/  HMMA.16816.F32.BF16 R148, R128.reuse, R150, R108 ;  /* 0x000000968094723c */ /* 0x040fec000004186c */
[----:B------:R-:W-:Y:S01]  /*7670*/  HMMA.16816.F32.BF16 R164, R128, R166, R116 ;  /* 0x000000a680a4723c */ /* 0x000fe20000041874 */
[----:B------:R-:W-:Y:S01]  /*7680*/  IMAD.MOV.U32 R111, RZ, RZ, R62 ;  /* 0x000000ffff6f7224 */ /* 0x000fe200078e003e */
[----:B------:R-:W-:Y:S01]  /*7690*/  MOV R62, R79 ;  /* 0x0000004f003e7202 */ /* 0x000fe20000000f00 */
[----:B------:R-:W-:Y:S01]  /*76a0*/  IMAD.MOV.U32 R109, RZ, RZ, R69 ;  /* 0x000000ffff6d7224 */ /* 0x000fe200078e0045 */
[----:B------:R-:W-:Y:S01]  /*76b0*/  MOV R108, R68 ;  /* 0x00000044006c7202 */ /* 0x000fe20000000f00 */
[----:B------:R-:W-:-:S02]  /*76c0*/  IMAD.MOV.U32 R79, RZ, RZ, R38 ;  /* 0x000000ffff4f7224 */ /* 0x000fc400078e0026 */
[----:B------:R-:W-:Y:S01]  /*76d0*/  MOV R117, R47 ;  /* 0x0000002f00757202 */ /* 0x000fe20000000f00 */
[----:B------:R-:W-:Y:S01]  /*76e0*/  IMAD.MOV.U32 R118, RZ, RZ, R0 ;  /* 0x000000ffff767224 */ /* 0x000fe200078e0000 */
[----:B------:R-:W-:Y:S01]  /*76f0*/  MOV R47, R61 ;  /* 0x0000003d002f7202 */ /* 0x000fe20000000f00 */
[----:B------:R-:W-:Y:S01]  /*7700*/  IMAD.MOV.U32 R68, RZ, RZ, R36 ;  /* 0x000000ffff447224 */ /* 0x000fe200078e0024 */
[----:B------:R-:W-:Y:S01]  /*7710*/  MOV R69, R37 ;  /* 0x0000002500457202 */ /* 0x000fe20000000f00 */
[----:B------:R-:W-:Y:S01]  /*7720*/  IMAD.MOV.U32 R116, RZ, RZ, R60 ;  /* 0x000000ffff747224 */ /* 0x000fe200078e003c */
[C---:B----4-:R-:W-:Y:S01]  /*7730*/  HMMA.16816.F32.BF16 R36, R128.reuse, R40, R120 ;  /* 0x000000288024723c */ /* 0x050fe20000041878 */
[----:B------:R-:W-:Y:S01]  /*7740*/  IMAD.MOV.U32 R0, RZ, RZ, R76 ;  /* 0x000000ffff007224 */ /* 0x000fe200078e004c */
[----:B------:R-:W-:Y:S01]  /*7750*/  MOV R60, R77 ;  /* 0x0000004d003c7202 */ /* 0x000fe20000000f00 */
[----:B------:R-:W-:Y:S01]  /*7760*/  IMAD.MOV.U32 R61, RZ, RZ, R78 ;  /* 0x000000ffff3d7224 */ /* 0x000fe200078e004e */
[----:B------:R-:W-:Y:S01]  /*7770*/  MOV R110, R71 ;  /* 0x00000047006e7202 */ /* 0x000fe20000000f00 */
[----:B------:R-:W-:Y:S01]  /*7780*/  IMAD.MOV.U32 R77, RZ, RZ, R82 ;  /* 0x000000ffff4d7224 */ /* 0x000fe200078e0052 */
[----:B------:R-:W-:Y:S01]  /*7790*/  HMMA.16816.F32.BF16 R40, R128, R42, R136 ;  /* 0x0000002a8028723c */ /* 0x000fe20000041888 */
[----:B------:R-:W-:Y:S01]  /*77a0*/  IMAD.MOV.U32 R71, RZ, RZ, R80 ;  /* 0x000000ffff477224 */ /* 0x000fe200078e0050 */
[----:B------:R-:W-:Y:S01]  /*77b0*/  MOV R2, R63 ;  /* 0x0000003f00027202 */ /* 0x000fe20000000f00 */
[----:B------:R-:W-:Y:S04]  /*77c0*/  LDSM.16.MT88.4 R120, [R200+0x17800] ;  /* 0x01780000c878783b */ /* 0x000fe80000004200 */
[----:B------:R-:W-:Y:S01]  /*77d0*/  IMAD.MOV.U32 R139, RZ, RZ, R44 ;  /* 0x000000ffff8b7224 */ /* 0x000fe200078e002c */
[----:B------:R-:W-:Y:S01]  /*77e0*/  MOV R138, R45 ;  /* 0x0000002d008a7202 */ /* 0x000fe20000000f00 */
[----:B------:R-:W-:Y:S01]  /*77f0*/  IMAD.MOV.U32 R137, RZ, RZ, R46 ;  /* 0x000000ffff897224 */ /* 0x000fe200078e002e */
[----:B------:R-:W-:-:S02]  /*7800*/  MOV R136, R47 ;  /* 0x0000002f00887202 */ /* 0x000fc40000000f00 */
[C---:B------:R-:W-:Y:S06]  /*7810*/  HMMA.16816.F32.BF16 R44, R128.reuse, R48, R176 ;  /* 0x00000030802c723c */ /* 0x040fec00000418b0 */
[----:B------:R-:W-:Y:S01]  /*7820*/  HMMA.16816.F32.BF16 R48, R128, R50, R236 ;  /* 0x000000328030723c */ /* 0x000fe200000418ec */
[----:B------:R-:W-:Y:S01]  /*7830*/  MOV R178, R0 ;  /* 0x0000000000b27202 */ /* 0x000fe20000000f00 */
[----:B------:R-:W-:Y:S01]  /*7840*/  IMAD.MOV.U32 R177, RZ, RZ, R60 ;  /* 0x000000ffffb17224 */ /* 0x000fe200078e003c */
[----:B------:R-:W-:Y:S01]  /*7850*/  MOV R176, R61 ;  /* 0x0000003d00b07202 */ /* 0x000fe20000000f00 */
[----:B------:R-:W-:-:S03]  /*7860*/  IMAD.MOV.U32 R0, RZ, RZ, R62 ;  /* 0x000000ffff007224 */ /* 0x000fc600078e003e */
[----:B------:R-:W-:Y:S01]  /*7870*/  IMAD.MOV.U32 R236, RZ, RZ, R52 ;  /* 0x000000ffffec7224 */ /* 0x000fe200078e0034 */
[----:B------:R-:W-:Y:S01]  /*7880*/  MOV R237, R53 ;  /* 0x0000003500ed7202 */ /* 0x000fe20000000f00 */
[----:B------:R-:W-:Y:S01]  /*7890*/  IMAD.MOV.U32 R239, RZ, RZ, R54 ;  /* 0x000000ffffef7224 */ /* 0x000fe200078e0036 */
[----:B------:R-:W-:Y:S01]  /*78a0*/  MOV R238, R55 ;  /* 0x0000003700ee7202 */ /* 0x000fe20000000f00 */
[C---:B------:R-:W-:Y:S06]  /*78b0*/  HMMA.16816.F32.BF16 R60, R128.reuse, R64, R244 ;  /* 0x00000040803c723c */ /* 0x040fec00000418f4 */
[----:B------:R-:W-:Y:S01]  /*78c0*/  HMMA.16816.F32.BF16 R52, R128, R56, R248 ;  /* 0x000000388034723c */ /* 0x000fe200000418f8 */
[----:B------:R-:W-:-:S06]  /*78d0*/  MOV R247, R71 ;  /* 0x0000004700f77202 */ /* 0x000fcc0000000f00 */
[----:B------:R-:W-:Y:S01]  /*78e0*/  MOV R249, R77 ;  /* 0x0000004d00f97202 */ /* 0x000fe20000000f00 */
[----:B------:R-:W-:Y:S01]  /*78f0*/  FADD.FTZ R2, R2, R247 ;  /* 0x000000f702027221 */ /* 0x000fe20000010000 */
[----:B------:R-:W-:-:S03]  /*7900*/  MOV R81, R126 ;  /* 0x0000007e00517202 */ /* 0x000fc60000000f00 */
[----:B------:R-:W-:Y:S01]  /*7910*/  FADD.FTZ R0, R0, R249 ;  /* 0x000000f900007221 */ /* 0x000fe20000010000 */
[----:B------:R-:W-:Y:S01]  /*7920*/  MOV R76, R81 ;  /* 0x00000051004c7202 */ /* 0x000fe20000000f00 */
[----:B------:R-:W-:Y:S02]  /*7930*/  FADD.FTZ R2, R178, R2 ;  /* 0x00000002b2027221 */ /* 0x000fe40000010000 */
[----:B------:R-:W-:Y:S01]  /*7940*/  FADD.FTZ R0, R110, R0 ;  /* 0x000000006e007221 */ /* 0x000fe20000010000 */
[----:B------:R-:W-:Y:S01]  /*7950*/  HMMA.16816.F32.BF16 R56, R128, R58, R232 ;  /* 0x0000003a8038723c */ /* 0x000fe200000418e8 */
[----:B------:R-:W-:Y:S01]  /*7960*/  MOV R119, R75 ;  /* 0x0000004b00777202 */ /* 0x000fe20000000f00 */
[----:B------:R-:W-:Y:S01]  /*7970*/  FADD.FTZ R2, R116, R2 ;  /* 0x0000000274027221 */ /* 0x000fe20000010000 */
[----:B------:R-:W-:Y:S01]  /*7980*/  MOV R83, R124 ;  /* 0x0000007c00537202 */ /* 0x000fe20000000f00 */
[----:B------:R-:W-:Y:S01]  /*7990*/  FADD.FTZ R0, R117, R0 ;  /* 0x0000000075007221 */ /* 0x000fe20000010000 */
[----:B------:R-:W-:-:S02]  /*79a0*/  IMAD.MOV.U32 R248, RZ, RZ, R76 ;  /* 0x000000fffff87224 */ /* 0x000fc400078e004c */
[----:B------:R-:W-:Y:S02]  /*79b0*/  MOV R232, R68 ;  /* 0x0000004400e87202 */ /* 0x000fe40000000f00 */
[----:B------:R-:W-:Y:S01]  /*79c0*/  MOV R234, R69 ;  /* 0x0000004500ea7202 */ /* 0x000fe20000000f00 */
[----:B------:R-:W-:Y:S01]  /*79d0*/  IMAD.MOV.U32 R235, RZ, RZ, R70 ;  /* 0x000000ffffeb7224 */ /* 0x000fe200078e0046 */
[----:B------:R-:W-:Y:S01]  /*79e0*/  MOV R247, R232 ;  /* 0x000000e800f77202 */ /* 0x000fe20000000f00 */
[----:B------:R-:W-:Y:S01]  /*79f0*/  FADD.FTZ R0, R119, R0 ;  /* 0x0000000077007221 */ /* 0x000fe20000010000 */
[----:B------:R-:W-:Y:S01]  /*7a00*/  MOV R78, R83 ;  /* 0x00000053004e7202 */ /* 0x000fe20000000f00 */
[----:B------:R-:W-:Y:S02]  /*7a10*/  IMAD.MOV.U32 R232, RZ, RZ, R234 ;  /* 0x000000ffffe87224 */ /* 0x000fe400078e00ea */
[----:B------:R-:W-:Y:S01]  /*7a20*/  FADD.FTZ R2, R118, R2 ;  /* 0x0000000276027221 */ /* 0x000fe20000010000 */
[----:B------:R-:W-:Y:S01]  /*7a30*/  IMAD.MOV.U32 R251, RZ, RZ, R79 ;  /* 0x000000fffffb7224 */ /* 0x000fe200078e004f */
[----:B------:R-:W-:Y:S01]  /*7a40*/  MOV R234, R235 ;  /* 0x000000eb00ea7202 */ /* 0x000fe20000000f00 */
[----:B------:R-:W-:Y:S01]  /*7a50*/  FADD.FTZ R0, R232, R0 ;  /* 0x00000000e8007221 */ /* 0x000fe20000010000 */
[----:B------:R-:W-:Y:S01]  /*7a60*/  MOV R235, R248 ;  /* 0x000000f800eb7202 */ /* 0x000fe20000000f00 */
[----:B------:R-:W-:Y:S01]  /*7a70*/  FADD.FTZ R2, R247, R2 ;  /* 0x00000002f7027221 */ /* 0x000fe20000010000 */
[----:B------:R-:W-:Y:S01]  /*7a80*/  MOV R250, R78 ;  /* 0x0000004e00fa7202 */ /* 0x000fe20000000f00 */
[----:B------:R-:W-:Y:S01]  /*7a90*/  IMAD.MOV.U32 R179, RZ, RZ, R95 ;  /* 0x000000ffffb37224 */ /* 0x000fe200078e005f */
[----:B------:R-:W-:Y:S01]  /*7aa0*/  MOV R249, R251 ;  /* 0x000000fb00f97202 */ /* 0x000fe20000000f00 */
[----:B------:R-:W-:Y:S01]  /*7ab0*/  FADD.FTZ R0, R235, R0 ;  /* 0x00000000eb007221 */ /* 0x000fe20000010000 */
[----:B------:R-:W-:Y:S01]  /*7ac0*/  FADD.FTZ R2, R234, R2 ;  /* 0x00000002ea027221 */ /* 0x000fe20000010000 */
[----:B------:R-:W-:Y:S01]  /*7ad0*/  IMAD.MOV.U32 R248, RZ, RZ, R250 ;  /* 0x000000fffff87224 */ /* 0x000fe200078e00fa */
[----:B------:R-:W-:Y:S01]  /*7ae0*/  MOV R250, R236 ;  /* 0x000000ec00fa7202 */ /* 0x000fe20000000f00 */
[----:B------:R-:W-:-:S02]  /*7af0*/  IMAD.MOV.U32 R251, RZ, RZ, R237 ;  /* 0x000000fffffb7224 */ /* 0x000fc400078e00ed */
[----:B------:R-:W-:Y:S01]  /*7b00*/  FADD.FTZ R0, R249, R0 ;  /* 0x00000000f9007221 */ /* 0x000fe20000010000 */
[----:B------:R-:W-:Y:S01]  /*7b10*/  FADD.FTZ R2, R248, R2 ;  /* 0x00000002f8027221 */ /* 0x000fe20000010000 */
[----:B------:R-:W-:Y:S01]  /*7b20*/  MOV R237, R176 ;  /* 0x000000b000ed7202 */ /* 0x000fe20000000f00 */
[C---:B------:R-:W-:Y:S01]  /*7b30*/  HMMA.16816.F32.BF16 R144, R128.reuse, R140, R144 ;  /* 0x0000008c8090723c */ /* 0x040fe20000041890 */
[----:B------:R-:W-:Y:S01]  /*7b40*/  MOV R236, R238 ;  /* 0x000000ee00ec7202 */ /* 0x000fe20000000f00 */
[----:B------:R-:W-:Y:S01]  /*7b50*/  FADD.FTZ R0, R251, R0 ;  /* 0x00000000fb007221 */ /* 0x000fe20000010000 */
[----:B------:R-:W-:Y:S01]  /*7b60*/  FADD.FTZ R2, R250, R2 ;  /* 0x00000002fa027221 */ /* 0x000fe20000010000 */
[----:B------:R-:W-:Y:S01]  /*7b70*/  IMAD.MOV.U32 R238, RZ, RZ, R177 ;  /* 0x000000ffffee7224 */ /* 0x000fe200078e00b1 */
[----:B------:R-:W1:Y:S01]  /*7b80*/  LDSM.16.MT88.4 R72, [R197+0x15800] ;  /* 0x01580000c548783b */ /* 0x000e620000004200 */
[----:B------:R-:W-:Y:S01]  /*7b90*/  FADD.FTZ R0, R237, R0 ;  /* 0x00000000ed007221 */ /* 0x000fe20000010000 */
[----:B------:R-:W-:Y:S01]  /*7ba0*/  FADD.FTZ R2, R236, R2 ;  /* 0x00000002ec027221 */ /* 0x000fe20000010000 */
[----:B------:R-:W-:Y:S01]  /*7bb0*/  HMMA.16816.F32.BF16 R160, R128, R156, R160 ;  /* 0x0000009c80a0723c */ /* 0x000fe200000418a0 */
[----:B------:R-:W-:Y:S01]  /*7bc0*/  MOV R177, R136 ;  /* 0x0000008800b17202 */ /* 0x000fe20000000f00 */
[----:B------:R-:W-:Y:S01]  /*7bd0*/  FADD.FTZ R0, R239, R0 ;  /* 0x00000000ef007221 */ /* 0x000fe20000010000 */
[----:B------:R-:W-:Y:S01]  /*7be0*/  MOV R176, R179 ;  /* 0x000000b300b07202 */ /* 0x000fe20000000f00 */
[----:B------:R-:W2:Y:S01]  /*7bf0*/  LDSM.16.MT88.4 R80, [R198+0x15800] ;  /* 0x01580000c650783b */ /* 0x000ea20000004200 */
[----:B------:R-:W-:Y:S01]  /*7c00*/  FADD.FTZ R2, R238, R2 ;  /* 0x00000002ee027221 */ /* 0x000fe20000010000 */
[----:B------:R-:W-:Y:S02]  /*7c10*/  HMMA.16816.F32.BF16 R16, R4, R18, R96 ;  /* 0x000000120410723c */ /* 0x000fe40000041860 */
[----:B------:R-:W-:Y:S01]  /*7c20*/  LDSM.16.MT88.4 R96, [R199+0x15800] ;  /* 0x01580000c760783b */ /* 0x000fe20000004200 */
[----:B------:R-:W-:-:S03]  /*7c30*/  MOV R179, R138 ;  /* 0x0000008a00b37202 */ /* 0x000fc60000000f00 */
[----:B------:R-:W-:Y:S01]  /*7c40*/  HMMA.16816.F32.BF16 R124, R4, R12, R88 ;  /* 0x0000000c047c723c */ /* 0x000fe20000041858 */
[----:B------:R-:W3:Y:S01]  /*7c50*/  LDSM.16.MT88.4 R88, [R200+0x15800] ;  /* 0x01580000c858783b */ /* 0x000ee20000004200 */
[----:B------:R-:W-:-:S04]  /*7c60*/  FADD.FTZ R0, R177, R0 ;  /* 0x00000000b1007221 */ /* 0x000fc80000010000 */
[C---:B------:R-:W-:Y:S01]  /*7c70*/  HMMA.16816.F32.BF16 R140, R128.reuse, R142, R104 ;  /* 0x0000008e808c723c */ /* 0x040fe20000041868 */
[----:B------:R-:W4:Y:S05]  /*7c80*/  LDSM.16.MT88.4 R104, [R197+0x17800] ;  /* 0x01780000c568783b */ /* 0x000f2a0000004200 */
[----:B------:R-:W-:Y:S01]  /*7c90*/  HMMA.16816.F32.BF16 R156, R128, R158, R112 ;  /* 0x0000009e809c723c */ /* 0x000fe20000041870 */
[----:B------:R-:W4:Y:S01]  /*7ca0*/  LDSM.16.MT88.4 R112, [R198+0x17800] ;  /* 0x01780000c670783b */ /* 0x000f220000004200 */
[----:B------:R-:W-:-:S04]  /*7cb0*/  IMAD.MOV.U32 R178, RZ, RZ, R137 ;  /* 0x000000ffffb27224 */ /* 0x000fc800078e0089 */
[----:B------:R-:W-:Y:S01]  /*7cc0*/  HMMA.16816.F32.BF16 R12, R4, R14, R84 ;  /* 0x0000000e040c723c */ /* 0x000fe20000041854 */
[----:B------:R-:W4:Y:S01]  /*7cd0*/  LDSM.16.MT88.4 R4, [R199+0x17800] ;  /* 0x01780000c704783b */ /* 0x000f220000004200 */
[----:B------:R-:W-:Y:S01]  /*7ce0*/  FADD.FTZ R2, R176, R2 ;  /* 0x00000002b0027221 */ /* 0x000fe20000010000 */
[----:B------:R-:W-:Y:S01]  /*7cf0*/  MOV R136, R139 ;  /* 0x0000008b00887202 */ /* 0x000fe20000000f00 */
[----:B------:R-:W-:Y:S02]  /*7d00*/  IMAD.MOV.U32 R137, RZ, RZ, R108 ;  /* 0x000000ffff897224 */ /* 0x000fe400078e006c */
[----:B------:R-:W-:Y:S01]  /*7d10*/  FADD.FTZ R0, R179, R0 ;  /* 0x00000000b3007221 */ /* 0x000fe20000010000 */
[----:B------:R-:W-:Y:S01]  /*7d20*/  FADD.FTZ R2, R178, R2 ;  /* 0x00000002b2027221 */ /* 0x000fe20000010000 */
[----:B------:R-:W-:Y:S02]  /*7d30*/  MOV R138, R109 ;  /* 0x0000006d008a7202 */ /* 0x000fe40000000f00 */
[----:B------:R-:W-:Y:S01]  /*7d40*/  FADD.FTZ R0, R137, R0 ;  /* 0x0000000089007221 */ /* 0x000fe20000010000 */
[----:B------:R-:W-:Y:S01]  /*7d50*/  FADD.FTZ R2, R136, R2 ;  /* 0x0000000288027221 */ /* 0x000fe20000010000 */
[----:B------:R-:W-:-:S02]  /*7d60*/  MOV R139, R111 ;  /* 0x0000006f008b7202 */ /* 0x000fc40000000f00 */
[----:B------:R-:W-:Y:S01]  /*7d70*/  FADD.FTZ R0, R252, R0 ;  /* 0x00000000fc007221 */ /* 0x000fe20000010000 */
[----:B------:R-:W-:-:S03]  /*7d80*/  FADD.FTZ R2, R138, R2 ;  /* 0x000000028a027221 */ /* 0x000fc60000010000 */
[----:B------:R-:W-:Y:S01]  /*7d90*/  FADD.FTZ R0, R133, R0 ;  /* 0x0000000085007221 */ /* 0x000fe20000010000 */
[----:B------:R-:W-:-:S04]  /*7da0*/  FADD.FTZ R2, R139, R2 ;  /* 0x000000028b027221 */ /* 0x000fc80000010000 */
[----:B------:R4:W-:Y:S04]  /*7db0*/  STL [R1+0x4], R0 ;  /* 0x0000040001007387 */ /* 0x0009e80000100800 */
[----:B------:R4:W-:Y:S01]  /*7dc0*/  STL [R1], R2 ;  /* 0x0000000201007387 */ /* 0x0009e20000100800 */
[C---:B-1----:R-:W-:Y:S06]  /*7dd0*/  HMMA.16816.F32.BF16 R68, R128.reuse, R72, R240 ;  /* 0x000000488044723c */ /* 0x042fec00000418f0 */
[C---:B--2---:R-:W-:Y:S06]  /*7de0*/  HMMA.16816.F32.BF16 R76, R128.reuse, R80, R192 ;  /* 0x00000050804c723c */ /* 0x044fec00000418c0 */
[C---:B---3--:R-:W-:Y:S06]  /*7df0*/  HMMA.16816.F32.BF16 R84, R128.reuse, R88, R184 ;  /* 0x000000588054723c */ /* 0x048fec00000418b8 */
        /* <DEDUP_REMOVED lines=17> */
[--C-:B-----5:R-:W-:Y:S01]  /*7f10*/  SHF.R.S32.HI R5, RZ, 0x1f, R134.reuse ;  /* 0x0000001fff057819 */ /* 0x120fe20000011486 */
[----:B------:R-:W-:Y:S01]  /*7f20*/  IMAD.MOV.U32 R4, RZ, RZ, R134 ;  /* 0x000000ffff047224 */ /* 0x000fe200078e0086 */
[----:B------:R-:W-:Y:S01]  /*7f30*/  ULDC UR4, c[0x0][0x2d0] ;  /* 0x0000b40000047ab9 */ /* 0x000fe20000000800 */
[----:B------:R-:W3:Y:S01]  /*7f40*/  LDL.LU R139, [R1+0x58] ;  /* 0x00005800018b7983 */ /* 0x000ee20000300800 */
[----:B------:R-:W-:Y:S01]  /*7f50*/  ISETP.GE.AND P3, PT, R134, UR4, PT ;  /* 0x0000000486007c0c */ /* 0x000fe2000bf66270 */
[----:B------:R-:W-:Y:S01]  /*7f60*/  IMAD.U32 R0, RZ, RZ, UR20 ;  /* 0x00000014ff007e24 */ /* 0x000fe2000f8e00ff */
[----:B------:R-:W-:Y:S01]  /*7f70*/  ULDC.64 UR6, c[0x0][0x218] ;  /* 0x0000860000067ab9 */ /* 0x000fe20000000a00 */
[----:B------:R-:W1:Y:S01]  /*7f80*/  S2R R2, SR_TID.X ;  /* 0x0000000000027919 */ /* 0x000e620000002100 */
[----:B------:R-:W-:Y:S01]  /*7f90*/  IMAD.MOV.U32 R134, RZ, RZ, R3 ;  /* 0x000000ffff867224 */ /* 0x000fe200078e0003 */
[----:B------:R-:W-:Y:S01]  /*7fa0*/  ULEA.HI.SX32 UR10, UR19, 0xfffffffe, 0x1a ;  /* 0xfffffffe130a7891 */ /* 0x000fe2000f8fd23f */
[----:B------:R-:W-:Y:S01]  /*7fb0*/  IMAD.MOV.U32 R133, RZ, RZ, R132 ;  /* 0x000000ffff857224 */ /* 0x000fe200078e0084 */
[----:B------:R-:W-:Y:S01]  /*7fc0*/  ULEA.HI.SX32 UR19, UR19, 0xfffffffd, 0x1a ;  /* 0xfffffffd13137891 */ /* 0x000fe2000f8fd23f */
[----:B------:R-:W-:Y:S01]  /*7fd0*/  UMOV UR20, URZ ;  /* 0x0000003f00147c82 */ /* 0x000fe20008000000 */
[----:B------:R-:W-:Y:S01]  /*7fe0*/  ULDC UR12, c[0x0][0x2d0] ;  /* 0x0000b400000c7ab9 */ /* 0x000fe20000000800 */
[----:B------:R-:W-:Y:S01]  /*7ff0*/  ULDC UR11, c[0x0][0x39c] ;  /* 0x0000e700000b7ab9 */ /* 0x000fe20000000800 */
[----:B------:R-:W-:-:S02]  /*8000*/  ULDC UR4, c[0x0][0x2ec] ;  /* 0x0000bb0000047ab9 */ /* 0x000fc40000000800 */
[----:B------:R-:W4:Y:S01]  /*8010*/  @!P3 LDC.64 R8, c[0x0][0x220] ;  /* 0x00008800ff08bb82 */ /* 0x000f220000000a00 */
[----:B-1----:R-:W-:-:S04]  /*8020*/  SHF.R.S32.HI R228, RZ, 0x1f, R2 ;  /* 0x0000001fffe47819 */ /* 0x002fc80000011402 */
[----:B------:R-:W-:-:S04]  /*8030*/  LEA.HI R228, R228, R2, RZ, 0x3 ;  /* 0x00000002e4e47211 */ /* 0x000fc800078f18ff */
[----:B------:R-:W-:-:S04]  /*8040*/  SHF.R.S32.HI R228, RZ, 0x3, R228 ;  /* 0x00000003ffe47819 */ /* 0x000fc800000114e4 */
[----:B------:R-:W-:Y:S02]  /*8050*/  SHF.R.S32.HI R229, RZ, 0x1f, R228 ;  /* 0x0000001fffe57819 */ /* 0x000fe400000114e4 */
[----:B------:R-:W-:-:S05]  /*8060*/  IADD3 R234, P2, R228, 0x30, RZ ;  /* 0x00000030e4ea7810 */ /* 0x000fca0007f5e0ff */
[----:B------:R-:W-:Y:S02]  /*8070*/  IMAD.X R235, RZ, RZ, R229, P2 ;  /* 0x000000ffffeb7224 */ /* 0x000fe400010e06e5 */
[----:B--2---:R-:W-:-:S04]  /*8080*/  IMAD.WIDE.U32 R6, R138, UR18, R4 ;  /* 0x000000128a067c25 */ /* 0x004fc8000f8e0004 */
[----:B---3--:R-:W-:Y:S01]  /*8090*/  IMAD.WIDE.U32 R4, R139, UR18, R4 ;  /* 0x000000128b047c25 */ /* 0x008fe2000f8e0004 */
[----:B------:R-:W-:-:S04]  /*80a0*/  IADD3 R237, P0, R6, UR22, RZ ;  /* 0x0000001606ed7c10 */ /* 0x000fc8000ff1e0ff */
[----:B------:R-:W-:Y:S01]  /*80b0*/  IADD3.X R6, R0, UR9, R7, P0, !PT ;  /* 0x0000000900067c10 */ /* 0x000fe200087fe407 */
[----:B------:R-:W-:Y:S01]  /*80c0*/  IMAD.U32 R0, RZ, RZ, UR21 ;  /* 0x00000015ff007e24 */ /* 0x000fe2000f8e00ff */
[----:B------:R-:W-:Y:S01]  /*80d0*/  IADD3 R227, P0, R4, UR24, RZ ;  /* 0x0000001804e37c10 */ /* 0x000fe2000ff1e0ff */
[----:B------:R-:W-:Y:S01]  /*80e0*/  ULDC.64 UR8, c[0x0][0x220] ;  /* 0x0000880000087ab9 */ /* 0x000fe20000000a00 */
[C---:B------:R-:W-:Y:S02]  /*80f0*/  LEA R238, P1, R237.reuse, UR6, 0x1 ;  /* 0x00000006edee7c11 */ /* 0x040fe4000f8208ff */
[----:B------:R-:W-:Y:S02]  /*8100*/  IADD3.X R0, R0, UR25, R5, P0, !PT ;  /* 0x0000001900007c10 */ /* 0x000fe400087fe405 */
[----:B------:R-:W1:Y:S01]  /*8110*/  @!P3 LDC.64 R4, c[0x0][0x220] ;  /* 0x00008800ff04bb82 */ /* 0x000e620000000a00 */
[----:B------:R-:W-:Y:S01]  /*8120*/  LEA.HI.X R237, R237, UR7, R6, 0x1, P1 ;  /* 0x00000007eded7c11 */ /* 0x000fe200088f0c06 */
[----:B------:R-:W-:Y:S01]  /*8130*/  ULDC.64 UR6, c[0x0][0x250] ;  /* 0x0000940000067ab9 */ /* 0x000fe20000000a00 */
[C---:B------:R-:W-:Y:S01]  /*8140*/  LEA R236, P0, R227.reuse, UR8, 0x1 ;  /* 0x00000008e3ec7c11 */ /* 0x040fe2000f8008ff */
[----:B------:R-:W-:Y:S01]  /*8150*/  USHF.L.U64.HI UR14, UR6, 0x4, UR7 ;  /* 0x00000004060e7899 */ /* 0x000fe20008010207 */
[C---:B------:R-:W-:Y:S01]  /*8160*/  IADD3 R232, P1, R228.reuse, 0x10, RZ ;  /* 0x00000010e4e87810 */ /* 0x040fe20007f3e0ff */
[----:B------:R-:W-:Y:S01]  /*8170*/  USHF.L.U32 UR15, UR6, 0x4, URZ ;  /* 0x00000004060f7899 */ /* 0x000fe2000800063f */
[----:B------:R-:W-:Y:S01]  /*8180*/  LEA.HI.X R227, R227, UR9, R0, 0x1, P0 ;  /* 0x00000009e3e37c11 */ /* 0x000fe200080f0c00 */
[----:B------:R-:W2:Y:S01]  /*8190*/  @!P3 LDC.64 R6, c[0x0][0x220] ;  /* 0x00008800ff06bb82 */ /* 0x000ea20000000a00 */
[----:B------:R-:W-:Y:S01]  /*81a0*/  IADD3 R230, P0, R228, 0x20, RZ ;  /* 0x00000020e4e67810 */ /* 0x000fe20007f1e0ff */
[----:B------:R-:W-:Y:S01]  /*81b0*/  IMAD.X R233, RZ, RZ, R229, P1 ;  /* 0x000000ffffe97224 */ /* 0x000fe200008e06e5 */
[----:B------:R-:W-:-:S03]  /*81c0*/  ULDC.64 UR8, c[0x0][0x248] ;  /* 0x0000920000087ab9 */ /* 0x000fc60000000a00 */
[----:B------:R-:W-:Y:S01]  /*81d0*/  IMAD.X R231, RZ, RZ, R229, P0 ;  /* 0x000000ffffe77224 */ /* 0x000fe200000e06e5 */
[----:B-1----:R1:W-:Y:S04]  /*81e0*/  @!P3 STL.64 [R1+0x30], R4 ;  /* 0x000030040100b387 */ /* 0x0023e80000100a00 */
[----:B----4-:R3:W-:Y:S04]  /*81f0*/  @!P3 STL.64 [R1+0x28], R8 ;  /* 0x000028080100b387 */ /* 0x0107e80000100a00 */
[----:B--2---:R3:W-:Y:S01]  /*8200*/  @!P3 STL.64 [R1+0x20], R6 ;  /* 0x000020060100b387 */ /* 0x0047e20000100a00 */
[----:B-1----:R-:W1:Y:S03]  /*8210*/  @!P3 LDC.64 R4, c[0x0][0x220] ;  /* 0x00008800ff04bb82 */ /* 0x002e660000000a00 */
[----:B-1----:R3:W-:Y:S01]  /*8220*/  @!P3 STL.64 [R1+0x18], R4 ;  /* 0x000018040100b387 */ /* 0x0027e20000100a00 */
[----:B------:R-:W-:Y:S05]  /*8230*/  BRA `(.L_x_979) ;  /* 0x0000000400c47947 */ /* 0x000fea0003800000 */
.L_x_981:
        /* <DEDUP_REMOVED lines=16> */
[----:B--2---:R-:W-:Y:S04]  /*8340*/  LEA R12, P5, R10, R242, 0x6 ;  /* 0x000000f20a0c7211 */ /* 0x004fe800078a30ff */
[----:B-1----:R-:W-:Y:S02]  /*8350*/  @!P3 LEA R18, P6, R12, R18, 0x1 ;  /* 0x000000120c12b211 */ /* 0x002fe400078c08ff */
[----:B---3--:R-:W-:Y:S02]  /*8360*/  LEA.HI.X R13, R10, R241, R13, 0x6, P5 ;  /* 0x000000f10a0d7211 */ /* 0x008fe400028f340d */
        /* <DEDUP_REMOVED lines=17> */
[C---:B------:R-:W-:Y:S03]  /*8480*/  IADD3 R13, P5, R10.reuse, UR29, RZ ;  /* 0x0000001d0a0d7c10 */ /* 0x040fe6000ffbe0ff */
[----:B------:R1:W-:Y:S01]  /*8490*/  @P1 STS.128 [R223+0xc000], RZ ;  /* 0x00c000ffdf001388 */ /* 0x0003e20000000c00 */
[----:B------:R-:W-:Y:S02]  /*84a0*/  IADD3.X R11, R15, UR28, RZ, P5, !PT ;  /* 0x0000001c0f0b7c10 */ /* 0x000fe4000affe4ff */
[----:B------:R-:W-:Y:S01]  /*84b0*/  @!P3 LEA.HI.X R15, R10, R21, R15, 0x1, P6 ;  /* 0x000000150a0fb211 */ /* 0x000fe200030f0c0f */
[----:B------:R-:W-:Y:S01]  /*84c0*/  @!PT LDS RZ, [RZ] ;  /* 0x00000000fffff984 */ /* 0x000fe20000000800 */
[----:B------:R-:W-:Y:S01]  /*84d0*/  @!PT LDS RZ, [RZ] ;  /* 0x00000000fffff984 */ /* 0x000fe20000000800 */
[----:B------:R-:W-:Y:S01]  /*84e0*/  @!PT LDS RZ, [RZ] ;  /* 0x00000000fffff984 */ /* 0x000fe20000000800 */
[----:B------:R1:W-:Y:S01]  /*84f0*/  @!P1 LDGSTS.E.BYPASS.LTC128B.128 [R223+0xc000], desc[UR26][R8.64+0x100] ;  /* 0x0c00010008df9fae */ /* 0x0003e2000b901d5a */
[C---:B------:R-:W-:Y:S03]  /*8500*/  @!P3 LEA R12, P5, R13.reuse, R22, 0x1 ;  /* 0x000000160d0cb211 */ /* 0x040fe600078a08ff */
        /* <DEDUP_REMOVED lines=68> */
.L_x_979:
[----:B------:R-:W2:Y:S01]  /*8950*/  LDL.64 R14, [R1+0x40] ;  /* 0x00004000010e7983 */ /* 0x000ea20000100a00 */
[----:B------:R-:W-:Y:S01]  /*8960*/  UIADD3 UR18, UR10, -UR20, URZ ;  /* 0x800000140a127290 */ /* 0x000fe2000fffe03f */
[----:B------:R-:W-:Y:S04]  /*8970*/  DEPBAR.LE SB0, 0x0 ;  /* 0x000080000000791a */ /* 0x000fe80000000000 */
[----:B------:R-:W4:Y:S01]  /*8980*/  LDL R13, [R1+0x50] ;  /* 0x00005000010d7983 */ /* 0x000f220000100800 */
[----:B------:R-:W-:Y:S01]  /*8990*/  USHF.R.S32.HI UR13, URZ, 0x1f, UR18 ;  /* 0x0000001f3f0d7899 */ /* 0x000fe20008011412 */
[----:B---3--:R-:W-:Y:S01]  /*89a0*/  IMAD.U32 R8, RZ, RZ, UR18 ;  /* 0x00000012ff087e24 */ /* 0x008fe2000f8e00ff */
[----:B------:R-:W-:Y:S01]  /*89b0*/  UIMAD.WIDE.U32 UR22, UR18, UR6, URZ ;  /* 0x00000006121672a5 */ /* 0x000fe2000f8e003f */
[----:B------:R-:W3:Y:S01]  /*89c0*/  LDL R31, [R1+0xc] ;  /* 0x00000c00011f7983 */ /* 0x000ee20000100800 */
[----:B------:R-:W-:Y:S01]  /*89d0*/  UIMAD UR13, UR13, UR6, URZ ;  /* 0x000000060d0d72a4 */ /* 0x000fe2000f8e023f */
[----:B------:R-:W-:Y:S01]  /*89e0*/  IMAD.U32 R6, RZ, RZ, UR18 ;  /* 0x00000012ff067e24 */ /* 0x000fe2000f8e00ff */
[----:B------:R-:W-:Y:S01]  /*89f0*/  LEA R8, P4, R8, R228, 0x6 ;  /* 0x000000e408087211 */ /* 0x000fe200078830ff */
[----:B------:R-:W5:Y:S01]  /*8a00*/  LDL R30, [R1+0x30] ;  /* 0x00003000011e7983 */ /* 0x000f620000100800 */
[----:B------:R-:W-:Y:S01]  /*8a10*/  IMAD.U32 R4, RZ, RZ, UR18 ;  /* 0x00000012ff047e24 */ /* 0x000fe2000f8e00ff */
[----:B------:R-:W-:Y:S01]  /*8a20*/  UIMAD UR13, UR18, UR7, UR13 ;  /* 0x00000007120d72a4 */ /* 0x000fe2000f8e020d */
[----:B-1----:R-:W-:Y:S01]  /*8a30*/  IMAD.U32 R2, RZ, RZ, UR18 ;  /* 0x00000012ff027e24 */ /* 0x002fe2000f8e00ff */
[----:B------:R-:W5:Y:S01]  /*8a40*/  LDL R27, [R1+0x34] ;  /* 0x00003400011b7983 */ /* 0x000f620000100800 */
[----:B------:R-:W-:Y:S01]  /*8a50*/  IMAD.U32 R7, RZ, RZ, UR18 ;  /* 0x00000012ff077e24 */ /* 0x000fe2000f8e00ff */
[----:B------:R-:W-:Y:S01]  /*8a60*/  LEA R6, P2, R6, R232, 0x6 ;  /* 0x000000e806067211 */ /* 0x000fe200078430ff */
[----:B------:R-:W-:Y:S01]  /*8a70*/  IMAD.U32 R5, RZ, RZ, UR18 ;  /* 0x00000012ff057e24 */ /* 0x000fe2000f8e00ff */
[----:B------:R-:W5:Y:S01]  /*8a80*/  LDL R29, [R1+0x8] ;  /* 0x00000800011d7983 */ /* 0x000f620000100800 */
[----:B------:R-:W-:Y:S01]  /*8a90*/  IMAD.U32 R3, RZ, RZ, UR18 ;  /* 0x00000012ff037e24 */ /* 0x000fe2000f8e00ff */
[----:B------:R-:W-:Y:S01]  /*8aa0*/  UIADD3 UR13, UR23, UR13, URZ ;  /* 0x0000000d170d7290 */ /* 0x000fe2000fffe03f */
[----:B------:R-:W-:Y:S01]  /*8ab0*/  LEA R4, P1, R4, R230, 0x6 ;  /* 0x000000e604047211 */ /* 0x000fe200078230ff */
[----:B------:R-:W5:Y:S01]  /*8ac0*/  LDL R28, [R1+0x10] ;  /* 0x00001000011c7983 */ /* 0x000f620000100800 */
[----:B------:R-:W-:Y:S01]  /*8ad0*/  IMAD.U32 R0, RZ, RZ, UR18 ;  /* 0x00000012ff007e24 */ /* 0x000fe2000f8e00ff */
[----:B------:R-:W-:Y:S01]  /*8ae0*/  LEA R2, P0, R2, R234, 0x6 ;  /* 0x000000ea02027211 */ /* 0x000fe200078030ff */
[----:B------:R-:W-:Y:S01]  /*8af0*/  IMAD.U32 R10, RZ, RZ, UR22 ;  /* 0x00000016ff0a7e24 */ /* 0x000fe2000f8e00ff */
[----:B------:R-:W5:Y:S01]  /*8b00*/  LDL R26, [R1+0x28] ;  /* 0x00002800011a7983 */ /* 0x000f620000100800 */
[----:B------:R-:W-:Y:S01]  /*8b10*/  LEA.HI.X.SX32 R9, R7, R229, 0x6, P4 ;  /* 0x000000e507097211 */ /* 0x000fe200020f36ff */
[----:B------:R-:W-:Y:S01]  /*8b20*/  IMAD.U32 R12, RZ, RZ, UR13 ;  /* 0x0000000dff0c7e24 */ /* 0x000fe2000f8e00ff */
[----:B------:R-:W-:Y:S01]  /*8b30*/  LEA.HI.X.SX32 R7, R5, R233, 0x6, P2 ;  /* 0x000000e905077211 */ /* 0x000fe200010f36ff */
[----:B------:R-:W5:Y:S01]  /*8b40*/  LDL R25, [R1+0x2c] ;  /* 0x00002c0001197983 */ /* 0x000f620000100800 */
[----:B------:R-:W-:Y:S01]  /*8b50*/  LEA.HI.X.SX32 R5, R3, R231, 0x6, P1 ;  /* 0x000000e703057211 */ /* 0x000fe200008f36ff */
[----:B------:R-:W-:Y:S01]  /*8b60*/  IMAD.U32 R11, RZ, RZ, UR23 ;  /* 0x00000017ff0b7e24 */ /* 0x000fe2000f8e00ff */
[----:B------:R-:W-:Y:S01]  /*8b70*/  LEA.HI.X.SX32 R3, R0, R235, 0x6, P0 ;  /* 0x000000eb00037211 */ /* 0x000fe200000f36ff */
[----:B------:R-:W5:Y:S01]  /*8b80*/  LDL R23, [R1+0x24] ;  /* 0x0000240001177983 */ /* 0x000f620000100800 */
[----:B------:R-:W-:Y:S01]  /*8b90*/  IMAD R7, R7, UR6, RZ ;  /* 0x0000000607077c24 */ /* 0x000fe2000f8e02ff */
[----:B------:R-:W-:Y:S01]  /*8ba0*/  UIADD3 UR13, UR19, -UR20, URZ ;  /* 0x80000014130d7290 */ /* 0x000fe2000fffe03f */
[----:B------:R-:W-:Y:S01]  /*8bb0*/  IMAD R5, R5, UR6, RZ ;  /* 0x0000000605057c24 */ /* 0x000fe2000f8e02ff */
[----:B------:R-:W5:Y:S01]  /*8bc0*/  LDL R24, [R1+0x18] ;  /* 0x0000180001187983 */ /* 0x000f620000100800 */
[C---:B------:R-:W-:Y:S02]  /*8bd0*/  IMAD R7, R6.reuse, UR7, R7 ;  /* 0x0000000706077c24 */ /* 0x040fe4000f8e0207 */
[----:B------:R-:W-:Y:S01]  /*8be0*/  IMAD.WIDE.U32 R18, R6, UR6, RZ ;  /* 0x0000000606127c25 */ /* 0x000fe2000f8e00ff */
[----:B------:R-:W5:Y:S03]  /*8bf0*/  LDL R22, [R1+0x1c] ;  /* 0x00001c0001167983 */ /* 0x000f660000100800 */
[C---:B------:R-:W-:Y:S01]  /*8c00*/  IMAD R5, R4.reuse, UR7, R5 ;  /* 0x0000000704057c24 */ /* 0x040fe2000f8e0205 */
[----:B------:R-:W-:Y:S01]  /*8c10*/  BAR.SYNC.DEFER_BLOCKING 0x0 ;  /* 0x0000000000007b1d */ /* 0x000fe20000010000 */
[----:B------:R-:W-:Y:S01]  /*8c20*/  IMAD.WIDE.U32 R16, R4, UR6, RZ ;  /* 0x0000000604107c25 */ /* 0x000fe2000f8e00ff */
[-C--:B------:R-:W-:Y:S03]  /*8c30*/  LEA R6, P2, R18, R236.reuse, 0x1 ;  /* 0x000000ec12067211 */ /* 0x080fe600078408ff */
[----:B------:R-:W-:Y:S01]  /*8c40*/  IMAD.IADD R7, R19, 0x1, R7 ;  /* 0x0000000113077824 */ /* 0x000fe200078e0207 */
[-C--:B------:R-:W-:Y:S01]  /*8c50*/  LEA R4, P1, R16, R236.reuse, 0x1 ;  /* 0x000000ec10047211 */ /* 0x080fe200078208ff */
[----:B------:R-:W-:Y:S02]  /*8c60*/  IMAD.IADD R5, R17, 0x1, R5 ;  /* 0x0000000111057824 */ /* 0x000fe400078e0205 */
[----:B------:R-:W-:Y:S01]  /*8c70*/  IMAD R0, R9, UR6, RZ ;  /* 0x0000000609007c24 */ /* 0x000fe2000f8e02ff */
[-C--:B------:R-:W-:Y:S01]  /*8c80*/  LEA.HI.X R7, R18, R227.reuse, R7, 0x1, P2 ;  /* 0x000000e312077211 */ /* 0x080fe200010f0c07 */
[----:B------:R-:W-:Y:S01]  /*8c90*/  IMAD R3, R3, UR6, RZ ;  /* 0x0000000603037c24 */ /* 0x000fe2000f8e02ff */
[-C--:B------:R-:W-:Y:S01]  /*8ca0*/  LEA.HI.X R5, R16, R227.reuse, R5, 0x1, P1 ;  /* 0x000000e310057211 */ /* 0x080fe200008f0c05 */
[C---:B------:R-:W-:Y:S02]  /*8cb0*/  IMAD R0, R8.reuse, UR7, R0 ;  /* 0x0000000708007c24 */ /* 0x040fe4000f8e0200 */
[----:B------:R-:W-:Y:S04]  /*8cc0*/  IMAD.WIDE.U32 R20, R8, UR6, RZ ;  /* 0x0000000608147c25 */ /* 0x000fe8000f8e00ff */
[----:B------:R-:W-:Y:S01]  /*8cd0*/  IMAD R3, R2, UR7, R3 ;  /* 0x0000000702037c24 */ /* 0x000fe2000f8e0203 */
[C---:B------:R-:W-:Y:S01]  /*8ce0*/  LEA R8, P4, R20.reuse, R236, 0x1 ;  /* 0x000000ec14087211 */ /* 0x040fe200078808ff */
[----:B------:R-:W-:Y:S01]  /*8cf0*/  IMAD.IADD R0, R21, 0x1, R0 ;  /* 0x0000000115007824 */ /* 0x000fe200078e0200 */
[----:B------:R-:W-:Y:S04]  /*8d00*/  @P3 STS.128 [R223+0x10000], RZ ;  /* 0x010000ffdf003388 */ /* 0x000fe80000000c00 */
[----:B------:R-:W-:Y:S02]  /*8d10*/  LEA.HI.X R9, R20, R227, R0, 0x1, P4 ;  /* 0x000000e314097211 */ /* 0x000fe400020f0c00 */
[----:B--2---:R-:W-:Y:S01]  /*8d20*/  LEA R11, P0, R10, R14, 0x6 ;  /* 0x0000000e0a0b7211 */ /* 0x004fe200078030ff */
[----:B------:R-:W-:Y:S04]  /*8d30*/  IMAD.WIDE.U32 R14, R2, UR6, RZ ;  /* 0x00000006020e7c25 */ /* 0x000fe8000f8e00ff */
[----:B------:R-:W-:Y:S01]  /*8d40*/  IMAD.IADD R3, R15, 0x1, R3 ;  /* 0x000000010f037824 */ /* 0x000fe200078e0203 */
[----:B----4-:R-:W-:Y:S02]  /*8d50*/  LEA.HI.X R12, R10, R13, R12, 0x6, P0 ;  /* 0x0000000d0a0c7211 */ /* 0x010fe400000f340c */
[----:B------:R-:W2:Y:S01]  /*8d60*/  LDL R13, [R1+0x20] ;  /* 0x00002000010d7983 */ /* 0x000ea20000100800 */
[C---:B------:R-:W-:Y:S02]  /*8d70*/  LEA R2, P0, R14.reuse, R236, 0x1 ;  /* 0x000000ec0e027211 */ /* 0x040fe400078008ff */
[----:B---3--:R-:W-:Y:S02]  /*8d80*/  ISETP.GE.AND P2, PT, R31, UR12, PT ;  /* 0x0000000c1f007c0c */ /* 0x008fe4000bf46270 */
[----:B------:R-:W-:Y:S02]  /*8d90*/  LEA.HI.X R3, R14, R227, R3, 0x1, P0 ;  /* 0x000000e30e037211 */ /* 0x000fe400000f0c03 */
[C---:B-----5:R-:W-:Y:S02]  /*8da0*/  @!P3 LEA R16, P6, R11.reuse, R30, 0x1 ;  /* 0x0000001e0b10b211 */ /* 0x060fe400078c08ff */
[C---:B------:R-:W-:Y:S02]  /*8db0*/  IADD3 R10, P5, R11.reuse, UR15, RZ ;  /* 0x0000000f0b0a7c10 */ /* 0x040fe4000ffbe0ff */
        /* <DEDUP_REMOVED lines=18> */
[----:B------:R-:W-:Y:S03]  /*8ee0*/  IADD3.X R11, R11, UR14, RZ, P4, !PT ;  /* 0x0000000e0b0b7c10 */ /* 0x000fe6000a7fe4ff */
        /* <DEDUP_REMOVED lines=32> */
[C---:B--2---:R-:W-:Y:S04]  /*90f0*/  @!P3 LEA R12, P6, R0.reuse, R13, 0x1 ;  /* 0x0000000d000cb211 */ /* 0x044fe800078c08ff */
        /* <DEDUP_REMOVED lines=52> */
[C---:B-1----:R-:W-:Y:S03]  /*9440*/  HMMA.16816.F32.BF16 R4, R32.reuse, R8, RZ ;  /* 0x000000082004723c */ /* 0x042fe600000418ff */
[----:B------:R-:W-:Y:S03]  /*9450*/  LDSM.16.M88.4 R192, [R202+0x8800] ;  /* 0x00880000cac0783b */ /* 0x000fe60000000200 */
        /* <DEDUP_REMOVED lines=13> */
[----:B------:R-:W3:Y:S05]  /*9530*/  LDSM.16.M88.4 R180, [R202+0x9000] ;  /* 0x00900000cab4783b */ /* 0x000eea0000000200 */
[C---:B------:R-:W-:Y:S06]  /*9540*/  HMMA.16816.F32.BF16 R20, R172.reuse, R184, R20 ;  /* 0x000000b8ac14723c */ /* 0x040fec0000041814 */
[C---:B------:R-:W-:Y:S01]  /*9550*/  HMMA.16816.F32.BF16 R24, R172.reuse, R186, R24 ;  /* 0x000000baac18723c */ /* 0x040fe20000041818 */
[----:B------:R-:W4:Y:S05]  /*9560*/  LDSM.16.M88.4 R184, [R202+0x9800] ;  /* 0x00980000cab8783b */ /* 0x000f2a0000000200 */
[C---:B-1----:R-:W-:Y:S06]  /*9570*/  HMMA.16816.F32.BF16 R28, R172.reuse, R136, R28 ;  /* 0x00000088ac1c723c */ /* 0x042fec000004181c */
[----:B------:R-:W-:Y:S01]  /*9580*/  HMMA.16816.F32.BF16 R32, R172, R138, R32 ;  /* 0x0000008aac20723c */ /* 0x000fe20000041820 */
[----:B------:R-:W-:Y:S04]  /*9590*/  LDSM.16.M88.4 R136, [R205] ;  /* 0x00000000cd88783b */ /* 0x000fe80000000200 */
[----:B------:R-:W1:Y:S01]  /*95a0*/  LDSM.16.M88.4 R172, [R201] ;  /* 0x00000000c9ac783b */ /* 0x000e620000000200 */
        /* <DEDUP_REMOVED lines=34> */
[----:B------:R-:W-:Y:S05]  /*97d0*/  LDSM.16.M88.4 R188, [R206+0x2000] ;  /* 0x00200000cebc783b */ /* 0x000fea0000000200 */
[C---:B-----5:R-:W-:Y:S06]  /*97e0*/  HMMA.16816.F32.BF16 R28, R176.reuse, R192, R28 ;  /* 0x000000c0b01c723c */ /* 0x060fec000004181c */
        /* <DEDUP_REMOVED lines=11> */
[----:B------:R-:W-:Y:S05]  /*98a0*/  LDSM.16.M88.4 R172, [R205+0x2000] ;  /* 0x00200000cdac783b */ /* 0x000fea0000000200 */
[C---:B--2---:R-:W-:Y:S06]  /*98b0*/  HMMA.16816.F32.BF16 R28, R136.reuse, R176, R28 ;  /* 0x000000b0881c723c */ /* 0x044fec000004181c */
[----:B------:R-:W-:Y:S01]  /*98c0*/  HMMA.16816.F32.BF16 R32, R136, R178, R32 ;  /* 0x000000b28820723c */ /* 0x000fe20000041820 */
[----:B------:R-:W1:Y:S04]  /*98d0*/  LDSM.16.M88.4 R136, [R202+0xb800] ;  /* 0x00b80000ca88783b */ /* 0x000e680000000200 */
        /* <DEDUP_REMOVED lines=13> */
[----:B------:R-:W-:Y:S01]  /*99b0*/  LDSM.16.M88.4 R188, [R196+0xc800] ;  /* 0x00c80000c4bc783b */ /* 0x000fe20000000200 */
[C---:B--2---:R-:W-:Y:S06]  /*99c0*/  HMMA.16816.F32.BF16 R4, R172.reuse, R176, R4 ;  /* 0x000000b0ac04723c */ /* 0x044fec0000041804 */
[C---:B------:R-:W-:Y:S01]  /*99d0*/  HMMA.16816.F32.BF16 R8, R172.reuse, R178, R8 ;  /* 0x000000b2ac08723c */ /* 0x040fe20000041808 */
[----:B------:R-:W1:Y:S05]  /*99e0*/  LDSM.16.M88.4 R176, [R196+0xc000] ;  /* 0x00c00000c4b0783b */ /* 0x000e6a0000000200 */
[C---:B-----5:R-:W-:Y:S06]  /*99f0*/  HMMA.16816.F32.BF16 R12, R172.reuse, R192, R12 ;  /* 0x000000c0ac0c723c */ /* 0x060fec000004180c */
        /* <DEDUP_REMOVED lines=12> */
[C---:B------:R-:W-:Y:S06]  /*9ac0*/  HMMA.16816.F32.BF16 R12, R136.reuse, R188, R12 ;  /* 0x000000bc880c723c */ /* 0x040fec000004180c */
[C---:B------:R-:W-:Y:S01]  /*9ad0*/  HMMA.16816.F32.BF16 R16, R136.reuse, R190, R16 ;  /* 0x000000be8810723c */ /* 0x040fe20000041810 */
[----:B------:R-:W5:Y:S05]  /*9ae0*/  LDSM.16.M88.4 R188, [R213] ;  /* 0x00000000d5bc783b */ /* 0x000f6a0000000200 */
[C---:B--2---:R-:W-:Y:S06]  /*9af0*/  HMMA.16816.F32.BF16 R20, R136.reuse, R192, R20 ;  /* 0x000000c08814723c */ /* 0x044fec0000041814 */
[C---:B------:R-:W-:Y:S01]  /*9b00*/  HMMA.16816.F32.BF16 R24, R136.reuse, R194, R24 ;  /* 0x000000c28818723c */ /* 0x040fe20000041818 */
[----:B------:R-:W2:Y:S05]  /*9b10*/  LDSM.16.M88.4 R192, [R212] ;  /* 0x00000000d4c0783b */ /* 0x000eaa0000000200 */
        /* <DEDUP_REMOVED lines=9> */
[----:B------:R-:W-:Y:S05]  /*9bb0*/  LDSM.16.M88.4 R176, [R202+0xd800] ;  /* 0x00d80000cab0783b */ /* 0x000fea0000000200 */
[C---:B-----5:R-:W-:Y:S06]  /*9bc0*/  HMMA.16816.F32.BF16 R20, R172.reuse, R188, R20 ;  /* 0x000000bcac14723c */ /* 0x060fec0000041814 */
[C---:B------:R-:W-:Y:S01]  /*9bd0*/  HMMA.16816.F32.BF16 R24, R172.reuse, R190, R24 ;  /* 0x000000beac18723c */ /* 0x040fe20000041818 */
[----:B------:R-:W-:Y:S05]  /*9be0*/  LDSM.16.M88.4 R188, [R205+0x4000] ;  /* 0x00400000cdbc783b */ /* 0x000fea0000000200 */
[C---:B--2---:R-:W-:Y:S06]  /*9bf0*/  HMMA.16816.F32.BF16 R28, R172.reuse, R192, R28 ;  /* 0x000000c0ac1c723c */ /* 0x044fec000004181c */
[----:B------:R-:W-:Y:S01]  /*9c00*/  HMMA.16816.F32.BF16 R32, R172, R194, R32 ;  /* 0x000000c2ac20723c */ /* 0x000fe20000041820 */
[----:B------:R-:W1:Y:S04]  /*9c10*/  LDSM.16.M88.4 R172, [R202+0xd000] ;  /* 0x00d00000caac783b */ /* 0x000e680000000200 */
[----:B------:R-:W2:Y:S01]  /*9c20*/  LDSM.16.M88.4 R192, [R201+0x4000] ;  /* 0x00400000c9c0783b */ /* 0x000ea20000000200 */
        /* <DEDUP_REMOVED lines=11> */
[----:B------:R-:W1:Y:S04]  /*9ce0*/  LDSM.16.M88.4 R136, [R201+0x5800] ;  /* 0x00580000c988783b */ /* 0x000e680000000200 */
[----:B------:R-:W5:Y:S01]  /*9cf0*/  LDSM.16.M88.4 R176, [R196+0xe000] ;  /* 0x00e00000c4b0783b */ /* 0x000f620000000200 */
        /* <DEDUP_REMOVED lines=12> */
[----:B------:R-:W-:Y:S01]  /*9dc0*/  LDSM.16.M88.4 R188, [R210] ;  /* 0x00000000d2bc783b */ /* 0x000fe20000000200 */
[C---:B-----5:R-:W-:Y:S06]  /*9dd0*/  HMMA.16816.F32.BF16 R4, R172.reuse, R176, R4 ;  /* 0x000000b0ac04723c */ /* 0x060fec0000041804 */
        /* <DEDUP_REMOVED lines=26> */
[C---:B------:R-:W-:Y:S06]  /*9f80*/  HMMA.16816.F32.BF16 R8, R172.reuse, R186, R8 ;  /* 0x000000baac08723c */ /* 0x040fec0000041808 */
[C---:B-1----:R-:W-:Y:S06]  /*9f90*/  HMMA.16816.F32.BF16 R12, R172.reuse, R176, R12 ;  /* 0x000000b0ac0c723c */ /* 0x042fec000004180c */
[C---:B------:R-:W-:Y:S06]  /*9fa0*/  HMMA.16816.F32.BF16 R16, R172.reuse, R178, R16 ;  /* 0x000000b2ac10723c */ /* 0x040fec0000041810 */
[C---:B-----5:R-:W-:Y:S06]  /*9fb0*/  HMMA.16816.F32.BF16 R20, R172.reuse, R188, R20 ;  /* 0x000000bcac14723c */ /* 0x060fec0000041814 */
[C---:B------:R-:W-:Y:S06]  /*9fc0*/  HMMA.16816.F32.BF16 R24, R172.reuse, R190, R24 ;  /* 0x000000beac18723c */ /* 0x040fec0000041818 */
[C---:B--2---:R-:W-:Y:S06]  /*9fd0*/  HMMA.16816.F32.BF16 R28, R172.reuse, R136, R28 ;  /* 0x00000088ac1c723c */ /* 0x044fec000004181c */
[----:B------:R-:W-:Y:S01]  /*9fe0*/  HMMA.16816.F32.BF16 R32, R172, R138, R32 ;  /* 0x0000008aac20723c */ /* 0x000fe20000041820 */
[----:B------:R-:W1:Y:S05]  /*9ff0*/  LDSM.16.M88.4 R136, [R201+0x6800] ;  /* 0x00680000c988783b */ /* 0x000e6a0000000200 */
[C---:B---3--:R-:W-:Y:S06]  /*a000*/  HMMA.16816.F32.BF16 R4, R180.reuse, R192, R4 ;  /* 0x000000c0b404723c */ /* 0x048fec0000041804 */
[C---:B------:R-:W-:Y:S11]  /*a010*/  HMMA.16816.F32.BF16 R8, R180.reuse, R194, R8 ;  /* 0x000000c2b408723c */ /* 0x040ff60000041808 */
[----:B------:R-:W-:Y:S07]  /*a020*/  @!UPT UIADD3 URZ, URZ, URZ, URZ ;  /* 0x0000003f3f3ff290 */ /* 0x000fee000fffe03f */
[----:B------:R-:W-:Y:S01]  /*a030*/  FMUL.FTZ R4, R4, UR11 ;  /* 0x0000000b04047c20 */ /* 0x000fe20008410000 */
[----:B------:R-:W-:Y:S01]  /*a040*/  FMUL.FTZ R6, R6, UR11 ;  /* 0x0000000b06067c20 */ /* 0x000fe20008410000 */
[----:B------:R-:W-:Y:S01]  /*a050*/  FMUL.FTZ R5, R5, UR11 ;  /* 0x0000000b05057c20 */ /* 0x000fe20008410000 */
[----:B------:R-:W-:Y:S01]  /*a060*/  FMUL.FTZ R7, R7, UR11 ;  /* 0x0000000b07077c20 */ /* 0x000fe20008410000 */
[----:B------:R-:W2:Y:S02]  /*a070*/  MUFU.TANH R172, R4 ;  /* 0x0000000400ac7308 */ /* 0x000ea40000002400 */
[----:B------:R-:W-:Y:S01]  /*a080*/  FMUL.FTZ R8, R8, UR11 ;  /* 0x0000000b08087c20 */ /* 0x000fe20008410000 */
[----:B------:R-:W-:Y:S01]  /*a090*/  FMUL.FTZ R10, R10, UR11 ;  /* 0x0000000b0a0a7c20 */ /* 0x000fe20008410000 */
[----:B------:R-:W-:Y:S01]  /*a0a0*/  FMUL.FTZ R9, R9, UR11 ;  /* 0x0000000b09097c20 */ /* 0x000fe20008410000 */
[----:B------:R-:W-:Y:S01]  /*a0b0*/  FMUL.FTZ R11, R11, UR11 ;  /* 0x0000000b0b0b7c20 */ /* 0x000fe20008410000 */
[C---:B-1----:R-:W-:Y:S04]  /*a0c0*/  HMMA.16816.F32.BF16 R12, R180.reuse, R136, R12 ;  /* 0x00000088b40c723c */ /* 0x042fe8000004180c */
[----:B------:R-:W1:Y:S02]  /*a0d0*/  MUFU.TANH R173, R6 ;  /* 0x0000000600ad7308 */ /* 0x000e640000002400 */
[C---:B------:R-:W-:Y:S08]  /*a0e0*/  HMMA.16816.F32.BF16 R16, R180.reuse, R138, R16 ;  /* 0x0000008ab410723c */ /* 0x040ff00000041810 */
[----:B------:R-:W3:Y:S10]  /*a0f0*/  MUFU.TANH R177, R5 ;  /* 0x0000000500b17308 */ /* 0x000ef40000002400 */
[----:B------:R4:W5:Y:S01]  /*a100*/  MUFU.TANH R178, R7 ;  /* 0x0000000700b27308 */ /* 0x0009620000002400 */
[----:B------:R-:W-:Y:S09]  /*a110*/  FMUL.FTZ R14, R14, UR11 ;  /* 0x0000000b0e0e7c20 */ /* 0x000ff20008410000 */
[----:B------:R-:W5:Y:S01]  /*a120*/  MUFU.TANH R137, R8 ;  /* 0x0000000800897308 */ /* 0x000f620000002400 */
[----:B------:R-:W-:Y:S01]  /*a130*/  FMUL.FTZ R15, R15, UR11 ;  /* 0x0000000b0f0f7c20 */ /* 0x000fe20008410000 */
[----:B------:R-:W-:Y:S01]  /*a140*/  FMUL.FTZ R12, R12, UR11 ;  /* 0x0000000b0c0c7c20 */ /* 0x000fe20008410000 */
[----:B------:R-:W-:Y:S01]  /*a150*/  FMUL.FTZ R13, R13, UR11 ;  /* 0x0000000b0d0d7c20 */ /* 0x000fe20008410000 */
[----:B------:R-:W-:Y:S01]  /*a160*/  FMUL.FTZ R16, R16, UR11 ;  /* 0x0000000b10107c20 */ /* 0x000fe20008410000 */
[----:B------:R-:W-:Y:S01]  /*a170*/  FMUL.FTZ R18, R18, UR11 ;  /* 0x0000000b12127c20 */ /* 0x000fe20008410000 */
[----:B------:R-:W-:Y:S04]  /*a180*/  FMUL.FTZ R17, R17, UR11 ;  /* 0x0000000b11117c20 */ /* 0x000fe80008410000 */
[----:B------:R-:W5:Y:S01]  /*a190*/  MUFU.TANH R176, R10 ;  /* 0x0000000a00b07308 */ /* 0x000f620000002400 */
[----:B----4-:R-:W4:Y:S01]  /*a1a0*/  LDSM.16.M88.4 R4, [R201+0x7000] ;  /* 0x00700000c904783b */ /* 0x010f220000000200 */
[----:B------:R-:W-:Y:S08]  /*a1b0*/  FMUL.FTZ R19, R19, UR11 ;  /* 0x0000000b13137c20 */ /* 0x000ff00008410000 */
[----:B------:R-:W5:Y:S10]  /*a1c0*/  MUFU.TANH R174, R9 ;  /* 0x0000000900ae7308 */ /* 0x000f740000002400 */
[----:B------:R2:W5:Y:S10]  /*a1d0*/  MUFU.TANH R175, R11 ;  /* 0x0000000b00af7308 */ /* 0x0005740000002400 */
[----:B------:R1:W-:Y:S10]  /*a1e0*/  MUFU.TANH R185, R16 ;  /* 0x0000001000b97308 */ /* 0x0003f40000002400 */
[----:B------:R-:W-:Y:S01]  /*a1f0*/  MUFU.TANH R179, R14 ;  /* 0x0000000e00b37308 */ /* 0x000fe20000002400 */
[----:B--2---:R-:W2:Y:S01]  /*a200*/  LDSM.16.M88.4 R8, [R201+0x7800] ;  /* 0x00780000c908783b */ /* 0x004ea20000000200 */
[----:B------:R-:W-:Y:S08]  /*a210*/  DEPBAR.LE SB0, 0x0 ;  /* 0x000080000000791a */ /* 0x000ff00000000000 */
[----:B------:R3:W-:Y:S01]  /*a220*/  MUFU.TANH R184, R15 ;  /* 0x0000000f00b87308 */ /* 0x0007e20000002400 */
[----:B------:R-:W-:Y:S01]  /*a230*/  BAR.SYNC.DEFER_BLOCKING 0x0 ;  /* 0x0000000000007b1d */ /* 0x000fe20000010000 */
[C---:B----4-:R-:W-:Y:S01]  /*a240*/  HMMA.16816.F32.BF16 R20, R180.reuse, R4, R20 ;  /* 0x00000004b414723c */ /* 0x050fe20000041814 */
[----:B-1----:R-:W-:Y:S07]  /*a250*/  IMAD.U32 R16, RZ, RZ, UR13 ;  /* 0x0000000dff107e24 */ /* 0x002fee000f8e00ff */
[----:B------:R-:W1:Y:S03]  /*a260*/  MUFU.TANH R138, R12 ;  /* 0x0000000c008a7308 */ /* 0x000e660000002400 */
[C---:B------:R-:W-:Y:S01]  /*a270*/  LEA R4, P5, R16.reuse, R228, 0x6 ;  /* 0x000000e410047211 */ /* 0x040fe200078a30ff */
[C---:B------:R-:W-:Y:S03]  /*a280*/  HMMA.16816.F32.BF16 R24, R180.reuse, R6, R24 ;  /* 0x00000006b418723c */ /* 0x040fe60000041818 */
[C---:B------:R-:W-:Y:S02]  /*a290*/  LEA R2, P4, R16.reuse, R232, 0x6 ;  /* 0x000000e810027211 */ /* 0x040fe400078830ff */
[C---:B------:R-:W-:Y:S01]  /*a2a0*/  LEA.HI.X.SX32 R5, R16.reuse, R229, 0x6, P5 ;  /* 0x000000e510057211 */ /* 0x040fe200028f36ff */
[----:B------:R4:W1:Y:S01]  /*a2b0*/  MUFU.TANH R139, R13 ;  /* 0x0000000d008b7308 */ /* 0x0008620000002400 */
[----:B------:R-:W-:Y:S04]  /*a2c0*/  LEA.HI.X.SX32 R3, R16, R233, 0x6, P4 ;  /* 0x000000e910037211 */ /* 0x000fe800020f36ff */
[----:B------:R-:W-:Y:S02]  /*a2d0*/  IMAD R5, R5, UR8, RZ ;  /* 0x0000000805057c24 */ /* 0x000fe4000f8e02ff */
[----:B------:R-:W-:Y:S03]  /*a2e0*/  IMAD R0, R3, UR8, RZ ;  /* 0x0000000803007c24 */ /* 0x000fe6000f8e02ff */
[----:B------:R-:W1:Y:S01]  /*a2f0*/  MUFU.TANH R187, R18 ;  /* 0x0000001200bb7308 */ /* 0x000e620000002400 */
[----:B---3--:R-:W-:Y:S04]  /*a300*/  IMAD.WIDE.U32 R14, R4, UR8, RZ ;  /* 0x00000008040e7c25 */ /* 0x008fe8000f8e00ff */
[----:B------:R-:W-:Y:S01]  /*a310*/  FMUL.FTZ R20, R20, UR11 ;  /* 0x0000000b14147c20 */ /* 0x000fe20008410000 */
[----:B------:R-:W-:Y:S01]  /*a320*/  FMUL.FTZ R22, R22, UR11 ;  /* 0x0000000b16167c20 */ /* 0x000fe20008410000 */
[----:B------:R-:W-:Y:S02]  /*a330*/  IMAD R5, R4, UR9, R5 ;  /* 0x0000000904057c24 */ /* 0x000fe4000f8e0205 */
[----:B------:R-:W-:Y:S01]  /*a340*/  FMUL.FTZ R21, R21, UR11 ;  /* 0x0000000b15157c20 */ /* 0x000fe20008410000 */
[----:B------:R-:W-:Y:S01]  /*a350*/  FMUL.FTZ R23, R23, UR11 ;  /* 0x0000000b17177c20 */ /* 0x000fe20008410000 */
[----:B------:R-:W3:Y:S01]  /*a360*/  MUFU.TANH R186, R17 ;  /* 0x0000001100ba7308 */ /* 0x000ee20000002400 */
[C---:B--2---:R-:W-:Y:S03]  /*a370*/  HMMA.16816.F32.BF16 R28, R180.reuse, R8, R28 ;  /* 0x00000008b41c723c */ /* 0x044fe6000004181c */
[----:B----4-:R-:W-:Y:S04]  /*a380*/  IMAD.WIDE.U32 R12, R2, UR8, RZ ;  /* 0x00000008020c7c25 */ /* 0x010fe8000f8e00ff */
[----:B------:R-:W-:Y:S01]  /*a390*/  FMUL.FTZ R24, R24, UR11 ;  /* 0x0000000b18187c20 */ /* 0x000fe20008410000 */
[----:B------:R-:W-:Y:S01]  /*a3a0*/  HMMA.16816.F32.BF16 R32, R180, R10, R32 ;  /* 0x0000000ab420723c */ /* 0x000fe20000041820 */
[----:B------:R-:W2:Y:S02]  /*a3b0*/  MUFU.TANH R188, R19 ;  /* 0x0000001300bc7308 */ /* 0x000ea40000002400 */
[----:B------:R-:W-:Y:S01]  /*a3c0*/  IMAD R2, R2, UR9, R0 ;  /* 0x0000000902027c24 */ /* 0x000fe2000f8e0200 */
[-C--:B------:R-:W-:Y:S01]  /*a3d0*/  LEA R8, P5, R14, R238.reuse, 0x1 ;  /* 0x000000ee0e087211 */ /* 0x080fe200078a08ff */
[----:B------:R-:W-:Y:S01]  /*a3e0*/  IMAD.IADD R5, R15, 0x1, R5 ;  /* 0x000000010f057824 */ /* 0x000fe200078e0205 */
[----:B------:R-:W-:Y:S05]  /*a3f0*/  LEA R6, P4, R12, R238, 0x1 ;  /* 0x000000ee0c067211 */ /* 0x000fea00078808ff */
[----:B------:R-:W4:Y:S01]  /*a400*/  MUFU.TANH R189, R20 ;  /* 0x0000001400bd7308 */ /* 0x000f220000002400 */
[----:B------:R-:W-:Y:S01]  /*a410*/  IMAD.IADD R2, R13, 0x1, R2 ;  /* 0x000000010d027824 */ /* 0x000fe200078e0202 */
[-C--:B------:R-:W-:Y:S01]  /*a420*/  LEA.HI.X R9, R14, R237.reuse, R5, 0x1, P5 ;  /* 0x000000ed0e097211 */ /* 0x080fe200028f0c05 */
[----:B------:R-:W-:Y:S01]  /*a430*/  FMUL.FTZ R26, R26, UR11 ;  /* 0x0000000b1a1a7c20 */ /* 0x000fe20008410000 */
[----:B------:R-:W-:Y:S01]  /*a440*/  LEA R4, P5, R16, R230, 0x6 ;  /* 0x000000e610047211 */ /* 0x000fe200078a30ff */
[----:B------:R-:W-:Y:S01]  /*a450*/  FMUL.FTZ R25, R25, UR11 ;  /* 0x0000000b19197c20 */ /* 0x000fe20008410000 */
[----:B------:R-:W-:Y:S04]  /*a460*/  LEA.HI.X R7, R12, R237, R2, 0x1, P4 ;  /* 0x000000ed0c077211 */ /* 0x000fe800020f0c02 */
[----:B------:R-:W4:Y:S01]  /*a470*/  MUFU.TANH R193, R22 ;  /* 0x0000001600c17308 */ /* 0x000f220000002400 */
[----:B------:R-:W-:Y:S01]  /*a480*/  LEA R2, P4, R16, R234, 0x6 ;  /* 0x000000ea10027211 */ /* 0x000fe200078830ff */
[----:B------:R-:W-:Y:S01]  /*a490*/  IMAD.WIDE.U32 R10, R4, UR8, RZ ;  /* 0x00000008040a7c25 */ /* 0x000fe2000f8e00ff */
[C---:B------:R-:W-:Y:S02]  /*a4a0*/  LEA.HI.X.SX32 R5, R16.reuse, R231, 0x6, P5 ;  /* 0x000000e710057211 */ /* 0x040fe400028f36ff */
[----:B------:R-:W-:Y:S01]  /*a4b0*/  LEA.HI.X.SX32 R3, R16, R235, 0x6, P4 ;  /* 0x000000eb10037211 */ /* 0x000fe200020f36ff */
[----:B------:R-:W-:Y:S01]  /*a4c0*/  FMUL.FTZ R27, R27, UR11 ;  /* 0x0000000b1b1b7c20 */ /* 0x000fe20008410000 */
[----:B------:R-:W-:Y:S03]  /*a4d0*/  FMUL.FTZ R28, R28, UR11 ;  /* 0x0000000b1c1c7c20 */ /* 0x000fe60008410000 */
[----:B------:R-:W4:Y:S01]  /*a4e0*/  MUFU.TANH R190, R21 ;  /* 0x0000001500be7308 */ /* 0x000f220000002400 */
[----:B------:R-:W-:Y:S01]  /*a4f0*/  IMAD R0, R5, UR8, RZ ;  /* 0x0000000805007c24 */ /* 0x000fe2000f8e02ff */
[----:B------:R-:W-:Y:S01]  /*a500*/  FMNMX.FTZ R5, R172, R133, !PT ;  /* 0x00000085ac057209 */ /* 0x000fe20007810000 */
[----:B------:R-:W-:Y:S01]  /*a510*/  IMAD R12, R3, UR8, RZ ;  /* 0x00000008030c7c24 */ /* 0x000fe2000f8e02ff */
[----:B------:R-:W-:Y:S01]  /*a520*/  FMNMX.FTZ R3, R173, R134, !PT ;  /* 0x00000086ad037209 */ /* 0x000fe20007810000 */
[----:B------:R-:W-:Y:S01]  /*a530*/  IMAD R0, R4, UR9, R0 ;  /* 0x0000000904007c24 */ /* 0x000fe2000f8e0200 */
[----:B------:R-:W-:Y:S01]  /*a540*/  FMNMX.FTZ R5, R177, R5, !PT ;  /* 0x00000005b1057209 */ /* 0x000fe20007810000 */
[----:B------:R-:W-:Y:S03]  /*a550*/  IMAD R14, R2, UR9, R12 ;  /* 0x00000009020e7c24 */ /* 0x000fe6000f8e020c */
[----:B------:R-:W4:Y:S01]  /*a560*/  MUFU.TANH R194, R23 ;  /* 0x0000001700c27308 */ /* 0x000f220000002400 */
[----:B-----5:R-:W-:Y:S01]  /*a570*/  FMNMX.FTZ R3, R178, R3, !PT ;  /* 0x00000003b2037209 */ /* 0x020fe20007810000 */
[----:B------:R-:W-:Y:S01]  /*a580*/  IMAD.WIDE.U32 R12, R2, UR8, RZ ;  /* 0x00000008020c7c25 */ /* 0x000fe2000f8e00ff */
[----:B------:R-:W-:Y:S02]  /*a590*/  FMNMX.FTZ R4, R137, R5, !PT ;  /* 0x0000000589047209 */ /* 0x000fe40007810000 */
[----:B------:R-:W-:Y:S01]  /*a5a0*/  FMNMX.FTZ R3, R176, R3, !PT ;  /* 0x00000003b0037209 */ /* 0x000fe20007810000 */
[----:B------:R-:W-:Y:S01]  /*a5b0*/  FMUL.FTZ R30, R30, UR11 ;  /* 0x0000000b1e1e7c20 */ /* 0x000fe20008410000 */
[----:B------:R-:W-:Y:S03]  /*a5c0*/  FMNMX.FTZ R5, R174, R4, !PT ;  /* 0x00000004ae057209 */ /* 0x000fe60007810000 */
[----:B------:R-:W5:Y:S01]  /*a5d0*/  MUFU.TANH R195, R24 ;  /* 0x0000001800c37308 */ /* 0x000f620000002400 */
[----:B------:R-:W-:Y:S01]  /*a5e0*/  FMNMX.FTZ R2, R175, R3, !PT ;  /* 0x00000003af027209 */ /* 0x000fe20007810000 */
[----:B------:R-:W-:Y:S01]  /*a5f0*/  FMUL.FTZ R29, R29, UR11 ;  /* 0x0000000b1d1d7c20 */ /* 0x000fe20008410000 */
[----:B-1----:R-:W-:Y:S01]  /*a600*/  FMNMX.FTZ R3, R138, R5, !PT ;  /* 0x000000058a037209 */ /* 0x002fe20007810000 */
[----:B------:R-:W-:Y:S01]  /*a610*/  IMAD.IADD R5, R11, 0x1, R0 ;  /* 0x000000010b057824 */ /* 0x000fe200078e0200 */
[----:B------:R-:W-:Y:S01]  /*a620*/  LEA R4, P4, R10, R238, 0x1 ;  /* 0x000000ee0a047211 */ /* 0x000fe200078808ff */
[----:B------:R-:W-:Y:S01]  /*a630*/  FMUL.FTZ R31, R31, UR11 ;  /* 0x0000000b1f1f7c20 */ /* 0x000fe20008410000 */
[----:B------:R-:W-:Y:S03]  /*a640*/  FMNMX.FTZ R0, R179, R2, !PT ;  /* 0x00000002b3007209 */ /* 0x000fe60007810000 */
[----:B------:R-:W1:Y:S01]  /*a650*/  MUFU.TANH R224, R26 ;  /* 0x0000001a00e07308 */ /* 0x000e620000002400 */
[----:B------:R-:W-:Y:S01]  /*a660*/  FMNMX.FTZ R11, R139, R3, !PT ;  /* 0x000000038b0b7209 */ /* 0x000fe20007810000 */
[----:B------:R-:W-:Y:S01]  /*a670*/  FMUL.FTZ R32, R32, UR11 ;  /* 0x0000000b20207c20 */ /* 0x000fe20008410000 */
[----:B------:R-:W-:Y:S01]  /*a680*/  LEA.HI.X R5, R10, R237, R5, 0x1, P4 ;  /* 0x000000ed0a057211 */ /* 0x000fe200020f0c05 */
[----:B------:R-:W-:Y:S01]  /*a690*/  FMUL.FTZ R34, R34, UR11 ;  /* 0x0000000b22227c20 */ /* 0x000fe20008410000 */
[----:B------:R-:W-:Y:S01]  /*a6a0*/  FMNMX.FTZ R10, R184, R0, !PT ;  /* 0x00000000b80a7209 */ /* 0x000fe20007810000 */
[----:B------:R-:W-:Y:S01]  /*a6b0*/  FMUL.FTZ R0, R35, UR11 ;  /* 0x0000000b23007c20 */ /* 0x000fe20008410000 */
[----:B------:R-:W-:Y:S03]  /*a6c0*/  FMNMX.FTZ R11, R185, R11, !PT ;  /* 0x0000000bb90b7209 */ /* 0x000fe60007810000 */
[----:B------:R-:W1:Y:S01]  /*a6d0*/  MUFU.TANH R192, R25 ;  /* 0x0000001900c07308 */ /* 0x000e620000002400 */
[----:B------:R-:W-:Y:S01]  /*a6e0*/  FMNMX.FTZ R10, R187, R10, !PT ;  /* 0x0000000abb0a7209 */ /* 0x000fe20007810000 */
[----:B------:R-:W-:Y:S01]  /*a6f0*/  FMUL.FTZ R33, R33, UR11 ;  /* 0x0000000b21217c20 */ /* 0x000fe20008410000 */
[----:B---3--:R-:W-:Y:S01]  /*a700*/  FMNMX.FTZ R11, R186, R11, !PT ;  /* 0x0000000bba0b7209 */ /* 0x008fe20007810000 */
[----:B------:R-:W-:Y:S01]  /*a710*/  IMAD.IADD R14, R13, 0x1, R14 ;  /* 0x000000010d0e7824 */ /* 0x000fe200078e020e */
[----:B--2---:R-:W-:Y:S02]  /*a720*/  FMNMX.FTZ R10, R188, R10, !PT ;  /* 0x0000000abc0a7209 */ /* 0x004fe40007810000 */
[----:B----4-:R-:W-:Y:S03]  /*a730*/  FMNMX.FTZ R11, R189, R11, !PT ;  /* 0x0000000bbd0b7209 */ /* 0x010fe60007810000 */
[----:B------:R-:W2:Y:S01]  /*a740*/  MUFU.TANH R191, R27 ;  /* 0x0000001b00bf7308 */ /* 0x000ea20000002400 */
[----:B------:R-:W-:Y:S02]  /*a750*/  FMNMX.FTZ R10, R193, R10, !PT ;  /* 0x0000000ac10a7209 */ /* 0x000fe40007810000 */
[----:B------:R-:W-:Y:S02]  /*a760*/  FMNMX.FTZ R11, R190, R11, !PT ;  /* 0x0000000bbe0b7209 */ /* 0x000fe40007810000 */
[----:B------:R-:W-:Y:S02]  /*a770*/  LEA R2, P4, R12, R238, 0x1 ;  /* 0x000000ee0c027211 */ /* 0x000fe400078808ff */
[----:B------:R-:W-:Y:S03]  /*a780*/  FMNMX.FTZ R10, R194, R10, !PT ;  /* 0x0000000ac20a7209 */ /* 0x000fe60007810000 */
[----:B------:R-:W3:Y:S01]  /*a790*/  MUFU.TANH R183, R28 ;  /* 0x0000001c00b77308 */ /* 0x000ee20000002400 */
[----:B-----5:R-:W-:Y:S02]  /*a7a0*/  FMNMX.FTZ R11, R195, R11, !PT ;  /* 0x0000000bc30b7209 */ /* 0x020fe40007810000 */
[----:B------:R-:W-:Y:S02]  /*a7b0*/  LEA.HI.X R3, R12, R237, R14, 0x1, P4 ;  /* 0x000000ed0c037211 */ /* 0x000fe400020f0c0e */
[----:B-1----:R-:W-:Y:S02]  /*a7c0*/  FMNMX.FTZ R10, R224, R10, !PT ;  /* 0x0000000ae00a7209 */ /* 0x002fe40007810000 */
[----:B------:R-:W-:Y:S03]  /*a7d0*/  FMNMX.FTZ R11, R192, R11, !PT ;  /* 0x0000000bc00b7209 */ /* 0x000fe60007810000 */
[----:B------:R-:W-:Y:S01]  /*a7e0*/  MUFU.TANH R226, R30 ;  /* 0x0000001e00e27308 */ /* 0x000fe20000002400 */
[----:B------:R-:W-:Y:S02]  /*a7f0*/  ISETP.LT.AND P4, PT, RZ, UR18, PT ;  /* 0x00000012ff007c0c */ /* 0x000fe4000bf81270 */
[----:B--2---:R-:W-:Y:S07]  /*a800*/  FMNMX.FTZ R10, R191, R10, !PT ;  /* 0x0000000abf0a7209 */ /* 0x004fee0007810000 */
[----:B------:R-:W1:Y:S01]  /*a810*/  MUFU.TANH R181, R29 ;  /* 0x0000001d00b57308 */ /* 0x000e620000002400 */
[----:B---3--:R-:W-:Y:S09]  /*a820*/  FMNMX.FTZ R11, R183, R11, !PT ;  /* 0x0000000bb70b7209 */ /* 0x008ff20007810000 */
[----:B------:R2:W-:Y:S10]  /*a830*/  MUFU.TANH R136, R0 ;  /* 0x0000000000887308 */ /* 0x0005f40000002400 */
[----:B------:R-:W3:Y:S01]  /*a840*/  MUFU.TANH R225, R31 ;  /* 0x0000001f00e17308 */ /* 0x000ee20000002400 */
[----:B-1----:R-:W-:Y:S09]  /*a850*/  FMNMX.FTZ R132, R181, R11, !PT ;  /* 0x0000000bb5847209 */ /* 0x002ff20007810000 */
[----:B------:R-:W1:Y:S01]  /*a860*/  MUFU.TANH R182, R32 ;  /* 0x0000002000b67308 */ /* 0x000e620000002400 */
[----:B--2---:R-:W-:Y:S09]  /*a870*/  FMNMX.FTZ R0, R226, R10, !PT ;  /* 0x0000000ae2007209 */ /* 0x004ff20007810000 */
[----:B------:R-:W2:Y:S01]  /*a880*/  MUFU.TANH R135, R34 ;  /* 0x0000002200877308 */ /* 0x000ea20000002400 */
[----:B---3--:R-:W-:Y:S09]  /*a890*/  FMNMX.FTZ R0, R225, R0, !PT ;  /* 0x00000000e1007209 */ /* 0x008ff20007810000 */
[----:B------:R-:W3:Y:S01]  /*a8a0*/  MUFU.TANH R180, R33 ;  /* 0x0000002100b47308 */ /* 0x000ee20000002400 */
[----:B-1----:R-:W-:Y:S02]  /*a8b0*/  FMNMX.FTZ R132, R182, R132, !PT ;  /* 0x00000084b6847209 */ /* 0x002fe40007810000 */
[----:B--2---:R-:W-:Y:S02]  /*a8c0*/  FMNMX.FTZ R0, R135, R0, !PT ;  /* 0x0000000087007209 */ /* 0x004fe40007810000 */
[----:B---3--:R-:W-:Y:S01]  /*a8d0*/  FMNMX.FTZ R132, R180, R132, !PT ;  /* 0x00000084b4847209 */ /* 0x008fe20007810000 */
[----:B------:R-:W-:Y:S06]  /*a8e0*/  @P4 BRA `(.L_x_981) ;  /* 0xffffffd800544947 */ /* 0x000fec000383ffff */
.L_x_980:
[----:B-1----:R-:W1:Y:S01]  /*a8f0*/  SHFL.BFLY PT, R3, R132, 0x2, 0x1f ;  /* 0x0c401f0084037f89 */ /* 0x002e6200000e0000 */
[----:B------:R-:W-:Y:S01]  /*a900*/  FMNMX.FTZ R0, R136, R0, !PT ;  /* 0x0000000088007209 */ /* 0x000fe20007810000 */
[----:B------:R-:W-:Y:S06]  /*a910*/  UIADD3 UR20, UR20, 0x1, URZ ;  /* 0x0000000114147890 */ /* 0x000fec000fffe03f */
[----:B------:R-:W-:Y:S08]  /*a920*/  LDSM.16.MT88.4 R12, [R197+0x10000] ;  /* 0x01000000c50c783b */ /* 0x000ff00000004200 */
[----:B------:R-:W2:Y:S08]  /*a930*/  SHFL.BFLY PT, R2, R0, 0x2, 0x1f ;  /* 0x0c401f0000027f89 */ /* 0x000eb000000e0000 */
[----:B------:R-:W-:Y:S08]  /*a940*/  LDSM.16.MT88.4 R20, [R198+0x10000] ;  /* 0x01000000c614783b */ /* 0x000ff00000004200 */
[----:B------:R-:W-:Y:S01]  /*a950*/  LDSM.16.MT88.4 R28, [R200+0x10000] ;  /* 0x01000000c81c783b */ /* 0x000fe20000004200 */
[----:B-1----:R-:W-:Y:S07]  /*a960*/  FMNMX.FTZ R132, R132, R3, !PT ;  /* 0x0000000384847209 */ /* 0x002fee0007810000 */
[----:B------:R-:W1:Y:S01]  /*a970*/  SHFL.BFLY PT, R4, R132, 0x1, 0x1f ;  /* 0x0c201f0084047f89 */ /* 0x000e6200000e0000 */
[----:B--2---:R-:W-:Y:S07]  /*a980*/  FMNMX.FTZ R0, R0, R2, !PT ;  /* 0x0000000200007209 */ /* 0x004fee0007810000 */
[----:B------:R-:W2:Y:S01]  /*a990*/  SHFL.BFLY PT, R3, R0, 0x1, 0x1f ;  /* 0x0c201f0000037f89 */ /* 0x000ea200000e0000 */
[----:B-1----:R-:W-:Y:S04]  /*a9a0*/  FMNMX.FTZ R132, R132, R4, !PT ;  /* 0x0000000484847209 */ /* 0x002fe80007810000 */
[C---:B------:R-:W-:Y:S01]  /*a9b0*/  FSETP.NEU.FTZ.AND P0, PT, R132.reuse, -INF , PT ;  /* 0xff8000008400780b */ /* 0x040fe20003f1d000 */
[C---:B------:R-:W-:Y:S01]  /*a9c0*/  FADD.FTZ R2, -R132.reuse, R133 ;  /* 0x0000008584027221 */ /* 0x040fe20000010100 */
[----:B------:R-:W-:Y:S01]  /*a9d0*/  FMUL.FTZ R133, R132, UR4 ;  /* 0x0000000484857c20 */ /* 0x000fe20008410000 */
[----:B--2---:R-:W-:Y:S02]  /*a9e0*/  FMNMX.FTZ R3, R0, R3, !PT ;  /* 0x0000000300037209 */ /* 0x004fe40007810000 */
[----:B------:R-:W-:Y:S02]  /*a9f0*/  FMUL.FTZ R2, R2, UR4 ;  /* 0x0000000402027c20 */ /* 0x000fe40008410000 */
[----:B------:R-:W-:Y:S02]  /*aa00*/  FSEL R133, R133, RZ, P0 ;  /* 0x000000ff85857208 */ /* 0x000fe40000000000 */
[C---:B------:R-:W-:Y:S01]  /*aa10*/  FSETP.NEU.FTZ.AND P0, PT, R3.reuse, -INF , PT ;  /* 0xff8000000300780b */ /* 0x040fe20003f1d000 */
[C---:B------:R-:W-:Y:S01]  /*aa20*/  FADD.FTZ R0, -R3.reuse, R134 ;  /* 0x0000008603007221 */ /* 0x040fe20000010100 */
[----:B------:R-:W-:Y:S01]  /*aa30*/  FMUL.FTZ R134, R3, UR4 ;  /* 0x0000000403867c20 */ /* 0x000fe20008410000 */
[--C-:B------:R-:W-:Y:S01]  /*aa40*/  FFMA.FTZ R4, R172, UR4, -R133.reuse ;  /* 0x00000004ac047c23 */ /* 0x100fe20008010885 */
[--C-:B------:R-:W-:Y:S01]  /*aa50*/  FFMA.FTZ R8, R174, UR4, -R133.reuse ;  /* 0x00000004ae087c23 */ /* 0x100fe20008010885 */
[----:B------:R-:W-:Y:S01]  /*aa60*/  FMUL.FTZ R0, R0, UR4 ;  /* 0x0000000400007c20 */ /* 0x000fe20008410000 */
[----:B------:R-:W1:Y:S01]  /*aa70*/  MUFU.EX2 R2, R2 ;  /* 0x0000000200027308 */ /* 0x000e620000000800 */
[----:B------:R-:W-:Y:S05]  /*aa80*/  FSEL R134, R134, RZ, P0 ;  /* 0x000000ff86867208 */ /* 0x000fea0000000000 */
[--C-:B------:R-:W-:Y:S04]  /*aa90*/  FFMA.FTZ R135, R135, UR4, -R134.reuse ;  /* 0x0000000487877c23 */ /* 0x100fe80008010886 */
[----:B------:R2:W-:Y:S10]  /*aaa0*/  MUFU.EX2 R172, R4 ;  /* 0x0000000400ac7308 */ /* 0x0005f40000000800 */
[----:B------:R-:W3:Y:S01]  /*aab0*/  MUFU.EX2 R0, R0 ;  /* 0x0000000000007308 */ /* 0x000ee20000000800 */
[C---:B-1----:R-:W-:Y:S01]  /*aac0*/  FMUL.FTZ R5, R2.reuse, R145 ;  /* 0x0000009102057220 */ /* 0x042fe20000410000 */
[C---:B------:R-:W-:Y:S01]  /*aad0*/  FMUL.FTZ R9, R2.reuse, R141 ;  /* 0x0000008d02097220 */ /* 0x040fe20000410000 */
[C---:B------:R-:W-:Y:S01]  /*aae0*/  FMUL.FTZ R16, R2.reuse, R148 ;  /* 0x0000009402107220 */ /* 0x040fe20000410000 */
[C---:B------:R-:W-:Y:S01]  /*aaf0*/  FMUL.FTZ R17, R2.reuse, R149 ;  /* 0x0000009502117220 */ /* 0x040fe20000410000 */
[C---:B------:R-:W-:Y:S01]  /*ab00*/  FMUL.FTZ R24, R2.reuse, R156 ;  /* 0x0000009c02187220 */ /* 0x040fe20000410000 */
[C---:B------:R-:W-:Y:S01]  /*ab10*/  FMUL.FTZ R25, R2.reuse, R157 ;  /* 0x0000009d02197220 */ /* 0x040fe20000410000 */
[C---:B------:R-:W-:Y:S03]  /*ab20*/  FMUL.FTZ R32, R2.reuse, R164 ;  /* 0x000000a402207220 */ /* 0x040fe60000410000 */
[----:B------:R1:W-:Y:S01]  /*ab30*/  MUFU.EX2 R174, R8 ;  /* 0x0000000800ae7308 */ /* 0x0003e20000000800 */
[--C-:B--2---:R-:W-:Y:S01]  /*ab40*/  FFMA.FTZ R4, R177, UR4, -R133.reuse ;  /* 0x00000004b1047c23 */ /* 0x104fe20008010885 */
[C---:B------:R-:W-:Y:S01]  /*ab50*/  FMUL.FTZ R33, R2.reuse, R165 ;  /* 0x000000a502217220 */ /* 0x040fe20000410000 */
[C---:B------:R-:W-:Y:S01]  /*ab60*/  FMUL.FTZ R36, R2.reuse, R36 ;  /* 0x0000002402247220 */ /* 0x040fe20000410000 */
[C---:B------:R-:W-:Y:S01]  /*ab70*/  FMUL.FTZ R37, R2.reuse, R37 ;  /* 0x0000002502257220 */ /* 0x040fe20000410000 */
[C---:B------:R-:W-:Y:S01]  /*ab80*/  FMUL.FTZ R40, R2.reuse, R40 ;  /* 0x0000002802287220 */ /* 0x040fe20000410000 */
[C---:B------:R-:W-:Y:S01]  /*ab90*/  FMUL.FTZ R41, R2.reuse, R41 ;  /* 0x0000002902297220 */ /* 0x040fe20000410000 */
[----:B------:R-:W-:Y:S03]  /*aba0*/  FMUL.FTZ R44, R2, R44 ;  /* 0x0000002c022c7220 */ /* 0x000fe60000410000 */
[----:B------:R2:W-:Y:S01]  /*abb0*/  MUFU.EX2 R177, R4 ;  /* 0x0000000400b17308 */ /* 0x0005e20000000800 */
        /* <DEDUP_REMOVED lines=8> */
[----:B-1----:R-:W-:Y:S01]  /*ac40*/  FMUL.FTZ R8, R2, R140 ;  /* 0x0000008c02087220 */ /* 0x002fe20000410000 */
[----:B------:R-:W-:Y:S01]  /*ac50*/  LDSM.16.MT88.4 R148, [R197+0x12000] ;  /* 0x01200000c594783b */ /* 0x000fe20000004200 */
[C---:B------:R-:W-:Y:S01]  /*ac60*/  FMUL.FTZ R34, R0.reuse, R166 ;  /* 0x000000a600227220 */ /* 0x040fe20000410000 */
[C---:B------:R-:W-:Y:S01]  /*ac70*/  FMUL.FTZ R35, R0.reuse, R167 ;  /* 0x000000a700237220 */ /* 0x040fe20000410000 */
[C---:B------:R-:W-:Y:S01]  /*ac80*/  FMUL.FTZ R38, R0.reuse, R38 ;  /* 0x0000002600267220 */ /* 0x040fe20000410000 */
[C---:B------:R-:W-:Y:S01]  /*ac90*/  FMUL.FTZ R39, R0.reuse, R39 ;  /* 0x0000002700277220 */ /* 0x040fe20000410000 */
[C---:B------:R-:W-:Y:S01]  /*aca0*/  FMUL.FTZ R42, R0.reuse, R42 ;  /* 0x0000002a002a7220 */ /* 0x040fe20000410000 */
[----:B------:R-:W-:Y:S01]  /*acb0*/  FMUL.FTZ R43, R0, R43 ;  /* 0x0000002b002b7220 */ /* 0x000fe20000410000 */
[--C-:B--2---:R-:W-:Y:S01]  /*acc0*/  FFMA.FTZ R4, R173, UR4, -R134.reuse ;  /* 0x00000004ad047c23 */ /* 0x104fe20008010886 */
[----:B------:R-:W1:Y:S01]  /*acd0*/  LDSM.16.MT88.4 R140, [R199+0x10000] ;  /* 0x01000000c78c783b */ /* 0x000e620000004200 */
[----:B------:R-:W-:Y:S01]  /*ace0*/  FMUL.FTZ R45, R2, R45 ;  /* 0x0000002d022d7220 */ /* 0x000fe20000410000 */
[C---:B------:R-:W-:Y:S01]  /*acf0*/  FMUL.FTZ R46, R0.reuse, R46 ;  /* 0x0000002e002e7220 */ /* 0x040fe20000410000 */
[----:B------:R2:W-:Y:S01]  /*ad00*/  MUFU.EX2 R252, R4 ;  /* 0x0000000400fc7308 */ /* 0x0005e20000000800 */
        /* <DEDUP_REMOVED lines=16> */
[--C-:B--2---:R-:W-:Y:S01]  /*ae10*/  FFMA.FTZ R4, R178, UR4, -R134.reuse ;  /* 0x00000004b2047c23 */ /* 0x104fe20008010886 */
[----:B------:R-:W-:Y:S01]  /*ae20*/  FMUL.FTZ R63, R0, R63 ;  /* 0x0000003f003f7220 */ /* 0x000fe20000410000 */
[C---:B------:R-:W-:Y:S01]  /*ae30*/  FMUL.FTZ R64, R2.reuse, R64 ;  /* 0x0000004002407220 */ /* 0x040fe20000410000 */
[----:B------:R-:W-:Y:S01]  /*ae40*/  FMUL.FTZ R65, R2, R65 ;  /* 0x0000004102417220 */ /* 0x000fe20000410000 */
[----:B------:R2:W3:Y:S01]  /*ae50*/  MUFU.EX2 R173, R4 ;  /* 0x0000000400ad7308 */ /* 0x0004e20000000800 */
        /* <DEDUP_REMOVED lines=16> */
[--C-:B--2---:R-:W-:Y:S01]  /*af60*/  FFMA.FTZ R4, R137, UR4, -R133.reuse ;  /* 0x0000000489047c23 */ /* 0x104fe20008010885 */
[----:B---3--:R-:W-:Y:S01]  /*af70*/  F2FP.BF16.F32.PACK_AB R145, R173, R252 ;  /* 0x000000fcad91723e */ /* 0x008fe200000010ff */
[--C-:B------:R-:W-:Y:S01]  /*af80*/  FFMA.FTZ R137, R138, UR4, -R133.reuse ;  /* 0x000000048a897c23 */ /* 0x100fe20008010885 */
[C---:B------:R-:W-:Y:S01]  /*af90*/  FMUL.FTZ R82, R0.reuse, R82 ;  /* 0x0000005200527220 */ /* 0x040fe20000410000 */
[----:B------:R2:W3:Y:S01]  /*afa0*/  MUFU.EX2 R178, R4 ;  /* 0x0000000400b27308 */ /* 0x0004e20000000800 */
[----:B------:R-:W-:Y:S01]  /*afb0*/  FMUL.FTZ R83, R0, R83 ;  /* 0x0000005300537220 */ /* 0x000fe20000410000 */
[C---:B------:R-:W-:Y:S01]  /*afc0*/  FMUL.FTZ R84, R2.reuse, R84 ;  /* 0x0000005402547220 */ /* 0x040fe20000410000 */
[----:B------:R-:W-:Y:S01]  /*afd0*/  FMUL.FTZ R85, R2, R85 ;  /* 0x0000005502557220 */ /* 0x000fe20000410000 */
[C---:B------:R-:W-:Y:S01]  /*afe0*/  FMUL.FTZ R86, R0.reuse, R86 ;  /* 0x0000005600567220 */ /* 0x040fe20000410000 */
[----:B------:R-:W-:Y:S01]  /*aff0*/  FMUL.FTZ R87, R0, R87 ;  /* 0x0000005700577220 */ /* 0x000fe20000410000 */
[C---:B------:R-:W-:Y:S01]  /*b000*/  FMUL.FTZ R88, R2.reuse, R88 ;  /* 0x0000005802587220 */ /* 0x040fe20000410000 */
[----:B------:R-:W-:Y:S03]  /*b010*/  FMUL.FTZ R89, R2, R89 ;  /* 0x0000005902597220 */ /* 0x000fe60000410000 */
[----:B------:R4:W-:Y:S01]  /*b020*/  MUFU.EX2 R249, R137 ;  /* 0x0000008900f97308 */ /* 0x0009e20000000800 */
        /* <DEDUP_REMOVED lines=10> */
[C---:B------:R-:W-:Y:S01]  /*b0d0*/  FMUL.FTZ R98, R0.reuse, R98 ;  /* 0x0000006200627220 */ /* 0x040fe20000410000 */
[----:B------:R-:W-:Y:S01]  /*b0e0*/  FMUL.FTZ R99, R0, R99 ;  /* 0x0000006300637220 */ /* 0x000fe20000410000 */
[----:B------:R2:W-:Y:S01]  /*b0f0*/  MUFU.EX2 R251, R4 ;  /* 0x0000000400fb7308 */ /* 0x0005e20000000800 */
[C---:B------:R-:W-:Y:S01]  /*b100*/  FMUL.FTZ R100, R2.reuse, R100 ;  /* 0x0000006402647220 */ /* 0x040fe20000410000 */
[----:B------:R-:W-:Y:S01]  /*b110*/  FMUL.FTZ R101, R2, R101 ;  /* 0x0000006502657220 */ /* 0x000fe20000410000 */
[C---:B------:R-:W-:Y:S01]  /*b120*/  FMUL.FTZ R102, R0.reuse, R102 ;  /* 0x0000006600667220 */ /* 0x040fe20000410000 */
[--C-:B----4-:R-:W-:Y:S01]  /*b130*/  FFMA.FTZ R137, R139, UR4, -R133.reuse ;  /* 0x000000048b897c23 */ /* 0x110fe20008010885 */
        /* <DEDUP_REMOVED lines=10> */
[--C-:B------:R-:W-:Y:S01]  /*b1e0*/  FFMA.FTZ R138, R184, UR4, -R134.reuse ;  /* 0x00000004b88a7c23 */ /* 0x100fe20008010886 */
[C---:B------:R-:W-:Y:S01]  /*b1f0*/  FMUL.FTZ R112, R2.reuse, R112 ;  /* 0x0000007002707220 */ /* 0x040fe20000410000 */
[--C-:B--2---:R-:W-:Y:S01]  /*b200*/  FFMA.FTZ R4, R175, UR4, -R134.reuse ;  /* 0x00000004af047c23 */ /* 0x104fe20008010886 */
[----:B------:R-:W-:Y:S01]  /*b210*/  FMUL.FTZ R113, R2, R113 ;  /* 0x0000007102717220 */ /* 0x000fe20000410000 */
[C---:B------:R-:W-:Y:S01]  /*b220*/  FMUL.FTZ R114, R0.reuse, R114 ;  /* 0x0000007200727220 */ /* 0x040fe20000410000 */
[----:B------:R-:W-:Y:S01]  /*b230*/  FMUL.FTZ R115, R0, R115 ;  /* 0x0000007300737220 */ /* 0x000fe20000410000 */
[----:B------:R2:W4:Y:S01]  /*b240*/  MUFU.EX2 R250, R4 ;  /* 0x0000000400fa7308 */ /* 0x0005220000000800 */
[C---:B------:R-:W-:Y:S01]  /*b250*/  FMUL.FTZ R116, R2.reuse, R116 ;  /* 0x0000007402747220 */ /* 0x040fe20000410000 */
[----:B------:R-:W-:Y:S01]  /*b260*/  FMUL.FTZ R117, R2, R117 ;  /* 0x0000007502757220 */ /* 0x000fe20000410000 */
[C---:B------:R-:W-:Y:S01]  /*b270*/  FMUL.FTZ R118, R0.reuse, R118 ;  /* 0x0000007600767220 */ /* 0x040fe20000410000 */
[--C-:B---3--:R-:W-:Y:S01]  /*b280*/  FFMA.FTZ R137, R179, UR4, -R134.reuse ;  /* 0x00000004b3897c23 */ /* 0x108fe20008010886 */
[----:B------:R-:W-:Y:S01]  /*b290*/  FMUL.FTZ R119, R0, R119 ;  /* 0x0000007700777220 */ /* 0x000fe20000410000 */
[C---:B------:R-:W-:Y:S01]  /*b2a0*/  FMUL.FTZ R120, R2.reuse, R120 ;  /* 0x0000007802787220 */ /* 0x040fe20000410000 */
[----:B------:R-:W-:Y:S03]  /*b2b0*/  FMUL.FTZ R121, R2, R121 ;  /* 0x0000007902797220 */ /* 0x000fe60000410000 */
[----:B------:R3:W-:Y:S01]  /*b2c0*/  MUFU.EX2 R247, R137 ;  /* 0x0000008900f77308 */ /* 0x0007e20000000800 */
[C---:B------:R-:W-:Y:S01]  /*b2d0*/  FMUL.FTZ R122, R0.reuse, R122 ;  /* 0x0000007a007a7220 */ /* 0x040fe20000410000 */
[----:B------:R-:W-:Y:S01]  /*b2e0*/  FMUL.FTZ R123, R0, R123 ;  /* 0x0000007b007b7220 */ /* 0x000fe20000410000 */
[----:B------:R-:W-:Y:S01]  /*b2f0*/  LDSM.16.MT88.4 R156, [R198+0x10800] ;  /* 0x01080000c69c783b */ /* 0x000fe20000004200 */
[C---:B------:R-:W-:Y:S01]  /*b300*/  FMUL.FTZ R124, R2.reuse, R124 ;  /* 0x0000007c027c7220 */ /* 0x040fe20000410000 */
[----:B------:R-:W-:Y:S01]  /*b310*/  FMUL.FTZ R125, R2, R125 ;  /* 0x0000007d027d7220 */ /* 0x000fe20000410000 */
[C---:B------:R-:W-:Y:S01]  /*b320*/  FMUL.FTZ R126, R0.reuse, R126 ;  /* 0x0000007e007e7220 */ /* 0x040fe20000410000 */
[----:B------:R-:W-:Y:S03]  /*b330*/  FMUL.FTZ R127, R0, R127 ;  /* 0x0000007f007f7220 */ /* 0x000fe60000410000 */
[----:B------:R5:W1:Y:S01]  /*b340*/  MUFU.EX2 R246, R138 ;  /* 0x0000008a00f67308 */ /* 0x000a620000000800 */
[C---:B--2---:R-:W-:Y:S01]  /*b350*/  FMUL.FTZ R4, R2.reuse, R144 ;  /* 0x0000009002047220 */ /* 0x044fe20000410000 */
[----:B------:R-:W-:Y:S01]  /*b360*/  F2FP.BF16.F32.PACK_AB R144, R177, R172 ;  /* 0x000000acb190723e */ /* 0x000fe200000010ff */
[----:B------:R-:W-:Y:S01]  /*b370*/  FMUL.FTZ R128, R2, R128 ;  /* 0x0000008002807220 */ /* 0x000fe20000410000 */
[----:B----4-:R-:W-:Y:S01]  /*b380*/  F2FP.BF16.F32.PACK_AB R147, R250, R251 ;  /* 0x000000fbfa93723e */ /* 0x010fe200000010ff */
[----:B------:R-:W-:Y:S01]  /*b390*/  LDSM.16.MT88.4 R164, [R198+0x11800] ;  /* 0x01180000c6a4783b */ /* 0x000fe20000004200 */
[----:B------:R-:W-:Y:S01]  /*b3a0*/  FMUL.FTZ R129, R2, R129 ;  /* 0x0000008102817220 */ /* 0x000fe20000410000 */
[C---:B------:R-:W-:Y:S01]  /*b3b0*/  FMUL.FTZ R130, R0.reuse, R130 ;  /* 0x0000008200827220 */ /* 0x040fe20000410000 */
[----:B------:R-:W-:Y:S01]  /*b3c0*/  FMUL.FTZ R131, R0, R131 ;  /* 0x0000008300837220 */ /* 0x000fe20000410000 */
[--C-:B---3--:R-:W-:Y:S01]  /*b3d0*/  FFMA.FTZ R137, R185, UR4, -R133.reuse ;  /* 0x00000004b9897c23 */ /* 0x108fe20008010885 */
[----:B------:R-:W-:Y:S01]  /*b3e0*/  MUFU.EX2 R135, R135 ;  /* 0x0000008700877308 */ /* 0x000fe20000000800 */
[C---:B------:R-:W-:Y:S06]  /*b3f0*/  HMMA.16816.F32.BF16 R4, R144.reuse, R12, R4 ;  /* 0x0000000c9004723c */ /* 0x040fec0000041804 */
[C---:B------:R-:W-:Y:S03]  /*b400*/  HMMA.16816.F32.BF16 R8, R144.reuse, R14, R8 ;  /* 0x0000000e9008723c */ /* 0x040fe60000041808 */
[----:B------:R2:W-:Y:S02]  /*b410*/  MUFU.EX2 R245, R137 ;  /* 0x0000008900f57308 */ /* 0x0005e40000000800 */
[C---:B------:R-:W-:Y:S01]  /*b420*/  FMUL.FTZ R12, R2.reuse, R152 ;  /* 0x00000098020c7220 */ /* 0x040fe20000410000 */
[----:B------:R-:W-:Y:S01]  /*b430*/  FMUL.FTZ R13, R2, R153 ;  /* 0x00000099020d7220 */ /* 0x000fe20000410000 */
[C---:B------:R-:W-:Y:S01]  /*b440*/  FMUL.FTZ R14, R0.reuse, R154 ;  /* 0x0000009a000e7220 */ /* 0x040fe20000410000 */
[----:B------:R-:W-:Y:S02]  /*b450*/  FMUL.FTZ R15, R0, R155 ;  /* 0x0000009b000f7220 */ /* 0x000fe40000410000 */
[----:B------:R-:W3:Y:S01]  /*b460*/  LDSM.16.MT88.4 R152, [R198+0x12000] ;  /* 0x01200000c698783b */ /* 0x000ee20000004200 */
[--C-:B-----5:R-:W-:Y:S04]  /*b470*/  FFMA.FTZ R138, R187, UR4, -R134.reuse ;  /* 0x00000004bb8a7c23 */ /* 0x120fe80008010886 */
[C---:B------:R-:W-:Y:S01]  /*b480*/  HMMA.16816.F32.BF16 R12, R144.reuse, R20, R12 ;  /* 0x00000014900c723c */ /* 0x040fe2000004180c */
[----:B------:R-:W-:Y:S02]  /*b490*/  MUFU.EX2 R243, R138 ;  /* 0x0000008a00f37308 */ /* 0x000fe40000000800 */
[--C-:B--2---:R-:W-:Y:S03]  /*b4a0*/  FFMA.FTZ R137, R186, UR4, -R133.reuse ;  /* 0x00000004ba897c23 */ /* 0x104fe60008010885 */
[C---:B------:R-:W-:Y:S05]  /*b4b0*/  HMMA.16816.F32.BF16 R16, R144.reuse, R22, R16 ;  /* 0x000000169010723c */ /* 0x040fea0000041810 */
[----:B------:R2:W4:Y:S01]  /*b4c0*/  MUFU.EX2 R244, R137 ;  /* 0x0000008900f47308 */ /* 0x0005220000000800 */
[C---:B------:R-:W-:Y:S01]  /*b4d0*/  FMUL.FTZ R20, R2.reuse, R160 ;  /* 0x000000a002147220 */ /* 0x040fe20000410000 */
[----:B------:R-:W-:Y:S01]  /*b4e0*/  FMUL.FTZ R21, R2, R161 ;  /* 0x000000a102157220 */ /* 0x000fe20000410000 */
[C---:B------:R-:W-:Y:S03]  /*b4f0*/  FMUL.FTZ R22, R0.reuse, R162 ;  /* 0x000000a200167220 */ /* 0x040fe60000410000 */
[----:B------:R-:W-:Y:S02]  /*b500*/  FMUL.FTZ R23, R0, R163 ;  /* 0x000000a300177220 */ /* 0x000fe40000410000 */
[----:B------:R-:W-:Y:S05]  /*b510*/  LDSM.16.MT88.4 R160, [R197+0x12800] ;  /* 0x01280000c5a0783b */ /* 0x000fea0000004200 */
[C---:B------:R-:W-:Y:S03]  /*b520*/  HMMA.16816.F32.BF16 R20, R144.reuse, R28, R20 ;  /* 0x0000001c9014723c */ /* 0x040fe60000041814 */
[--C-:B--2---:R-:W-:Y:S03]  /*b530*/  FFMA.FTZ R137, R188, UR4, -R134.reuse ;  /* 0x00000004bc897c23 */ /* 0x104fe60008010886 */
[C---:B------:R-:W-:Y:S01]  /*b540*/  HMMA.16816.F32.BF16 R24, R144.reuse, R30, R24 ;  /* 0x0000001e9018723c */ /* 0x040fe20000041818 */
[----:B------:R2:W5:Y:S04]  /*b550*/  MUFU.EX2 R242, R137 ;  /* 0x0000008900f27308 */ /* 0x0005680000000800 */
[C---:B------:R-:W-:Y:S01]  /*b560*/  FMUL.FTZ R28, R2.reuse, R168 ;  /* 0x000000a8021c7220 */ /* 0x040fe20000410000 */
[----:B------:R-:W-:Y:S01]  /*b570*/  FMUL.FTZ R29, R2, R169 ;  /* 0x000000a9021d7220 */ /* 0x000fe20000410000 */
[C---:B------:R-:W-:Y:S01]  /*b580*/  FMUL.FTZ R30, R0.reuse, R170 ;  /* 0x000000aa001e7220 */ /* 0x040fe20000410000 */
[----:B------:R-:W-:Y:S02]  /*b590*/  FMUL.FTZ R31, R0, R171 ;  /* 0x000000ab001f7220 */ /* 0x000fe40000410000 */
[----:B------:R-:W-:Y:S05]  /*b5a0*/  LDSM.16.MT88.4 R168, [R200+0x11800] ;  /* 0x01180000c8a8783b */ /* 0x000fea0000004200 */
[C---:B-1----:R-:W-:Y:S03]  /*b5b0*/  HMMA.16816.F32.BF16 R28, R144.reuse, R140, R28 ;  /* 0x0000008c901c723c */ /* 0x042fe6000004181c */
[--C-:B--2---:R-:W-:Y:S03]  /*b5c0*/  FFMA.FTZ R137, R189, UR4, -R133.reuse ;  /* 0x00000004bd897c23 */ /* 0x104fe60008010885 */
[C---:B------:R-:W-:Y:S01]  /*b5d0*/  HMMA.16816.F32.BF16 R32, R144.reuse, R142, R32 ;  /* 0x0000008e9020723c */ /* 0x040fe20000041820 */
[----:B------:R-:W1:Y:S01]  /*b5e0*/  LDSM.16.MT88.4 R140, [R200+0x12000] ;  /* 0x01200000c88c783b */ /* 0x000e620000004200 */
[----:B------:R2:W-:Y:S04]  /*b5f0*/  MUFU.EX2 R241, R137 ;  /* 0x0000008900f17308 */ /* 0x0005e80000000800 */
[C---:B------:R-:W-:Y:S06]  /*b600*/  HMMA.16816.F32.BF16 R36, R144.reuse, R148, R36 ;  /* 0x000000949024723c */ /* 0x040fec0000041824 */
[C---:B------:R-:W-:Y:S01]  /*b610*/  HMMA.16816.F32.BF16 R40, R144.reuse, R150, R40 ;  /* 0x000000969028723c */ /* 0x040fe20000041828 */
[----:B------:R-:W4:Y:S05]  /*b620*/  LDSM.16.MT88.4 R148, [R199+0x12000] ;  /* 0x01200000c794783b */ /* 0x000f2a0000004200 */
[C---:B---3--:R-:W-:Y:S05]  /*b630*/  HMMA.16816.F32.BF16 R44, R144.reuse, R152, R44 ;  /* 0x00000098902c723c */ /* 0x048fea000004182c */
[--C-:B--2---:R-:W-:Y:S01]  /*b640*/  FFMA.FTZ R137, R190, UR4, -R133.reuse ;  /* 0x00000004be897c23 */ /* 0x104fe20008010885 */
[C---:B------:R-:W-:Y:S01]  /*b650*/  HMMA.16816.F32.BF16 R48, R144.reuse, R154, R48 ;  /* 0x0000009a9030723c */ /* 0x040fe20000041830 */
[----:B------:R-:W2:Y:S02]  /*b660*/  LDSM.16.MT88.4 R152, [R197+0x14000] ;  /* 0x01400000c598783b */ /* 0x000ea40000004200 */
[----:B------:R3:W-:Y:S03]  /*b670*/  MUFU.EX2 R240, R137 ;  /* 0x0000008900f07308 */ /* 0x0007e60000000800 */
[C---:B-1----:R-:W-:Y:S05]  /*b680*/  HMMA.16816.F32.BF16 R52, R144.reuse, R140, R52 ;  /* 0x0000008c9034723c */ /* 0x042fea0000041834 */
[--C-:B---3--:R-:W-:Y:S01]  /*b690*/  FFMA.FTZ R137, R193, UR4, -R134.reuse ;  /* 0x00000004c1897c23 */ /* 0x108fe20008010886 */
[C---:B------:R-:W-:Y:S01]  /*b6a0*/  HMMA.16816.F32.BF16 R56, R144.reuse, R142, R56 ;  /* 0x0000008e9038723c */ /* 0x040fe20000041838 */
[----:B------:R-:W1:Y:S02]  /*b6b0*/  LDSM.16.MT88.4 R140, [R198+0x14000] ;  /* 0x01400000c68c783b */ /* 0x000e640000004200 */
[----:B------:R3:W-:Y:S03]  /*b6c0*/  MUFU.EX2 R239, R137 ;  /* 0x0000008900ef7308 */ /* 0x0007e60000000800 */
[C---:B----4-:R-:W-:Y:S06]  /*b6d0*/  HMMA.16816.F32.BF16 R60, R144.reuse, R148, R60 ;  /* 0x00000094903c723c */ /* 0x050fec000004183c */
[C---:B------:R-:W-:Y:S01]  /*b6e0*/  HMMA.16816.F32.BF16 R64, R144.reuse, R150, R64 ;  /* 0x000000969040723c */ /* 0x040fe20000041840 */
[----:B------:R-:W4:Y:S05]  /*b6f0*/  LDSM.16.MT88.4 R148, [R200+0x14000] ;  /* 0x01400000c894783b */ /* 0x000f2a0000004200 */
[C---:B--2---:R-:W-:Y:S05]  /*b700*/  HMMA.16816.F32.BF16 R68, R144.reuse, R152, R68 ;  /* 0x000000989044723c */ /* 0x044fea0000041844 */
[--C-:B---3--:R-:W-:Y:S01]  /*b710*/  FFMA.FTZ R137, R194, UR4, -R134.reuse ;  /* 0x00000004c2897c23 */ /* 0x108fe20008010886 */
[C---:B------:R-:W-:Y:S01]  /*b720*/  HMMA.16816.F32.BF16 R72, R144.reuse, R154, R72 ;  /* 0x0000009a9048723c */ /* 0x040fe20000041848 */
[----:B------:R-:W2:Y:S02]  /*b730*/  LDSM.16.MT88.4 R152, [R199+0x14000] ;  /* 0x01400000c798783b */ /* 0x000ea40000004200 */
[----:B------:R3:W-:Y:S03]  /*b740*/  MUFU.EX2 R194, R137 ;  /* 0x0000008900c27308 */ /* 0x0007e60000000800 */
[C---:B-1----:R-:W-:Y:S05]  /*b750*/  HMMA.16816.F32.BF16 R76, R144.reuse, R140, R76 ;  /* 0x0000008c904c723c */ /* 0x042fea000004184c */
[--C-:B---3--:R-:W-:Y:S01]  /*b760*/  FFMA.FTZ R137, R195, UR4, -R133.reuse ;  /* 0x00000004c3897c23 */ /* 0x108fe20008010885 */
[----:B------:R-:W-:Y:S01]  /*b770*/  MOV R195, R174 ;  /* 0x000000ae00c37202 */ /* 0x000fe20000000f00 */
[C---:B------:R-:W-:Y:S01]  /*b780*/  HMMA.16816.F32.BF16 R80, R144.reuse, R142, R80 ;  /* 0x0000008e9050723c */ /* 0x040fe20000041850 */
[----:B------:R-:W1:Y:S01]  /*b790*/  LDSM.16.MT88.4 R140, [R197+0x16000] ;  /* 0x01600000c58c783b */ /* 0x000e620000004200 */
[----:B------:R3:W-:Y:S04]  /*b7a0*/  MUFU.EX2 R193, R137 ;  /* 0x0000008900c17308 */ /* 0x0007e80000000800 */
        /* <DEDUP_REMOVED lines=21> */
[----:B------:R3:W-:Y:S02]  /*b900*/  MUFU.EX2 R189, R137 ;  /* 0x0000008900bd7308 */ /* 0x0007e40000000800 */
[----:B------:R-:W-:Y:S01]  /*b910*/  MOV R191, R173 ;  /* 0x000000ad00bf7202 */ /* 0x000fe20000000f00 */
[C---:B-1----:R-:W-:Y:S05]  /*b920*/  HMMA.16816.F32.BF16 R124, R144.reuse, R140, R124 ;  /* 0x0000008c907c723c */ /* 0x042fea000004187c */
[--C-:B---3--:R-:W-:Y:S01]  /*b930*/  FFMA.FTZ R137, R183, UR4, -R133.reuse ;  /* 0x00000004b7897c23 */ /* 0x108fe20008010885 */
[----:B------:R-:W-:Y:S01]  /*b940*/  HMMA.16816.F32.BF16 R128, R144, R142, R128 ;  /* 0x0000008e9080723c */ /* 0x000fe20000041880 */
[----:B------:R-:W1:Y:S02]  /*b950*/  LDSM.16.MT88.4 R144, [R199+0x10800] ;  /* 0x01080000c790783b */ /* 0x000e640000004200 */
[----:B------:R3:W-:Y:S02]  /*b960*/  MUFU.EX2 R188, R137 ;  /* 0x0000008900bc7308 */ /* 0x0007e40000000800 */
[----:B------:R-:W-:Y:S02]  /*b970*/  F2FP.BF16.F32.PACK_AB R140, R248, R249 ;  /* 0x000000f9f88c723e */ /* 0x000fe400000010ff */
[----:B------:R-:W-:Y:S04]  /*b980*/  F2FP.BF16.F32.PACK_AB R141, R246, R247 ;  /* 0x000000f7f68d723e */ /* 0x000fe800000010ff */
[----:B------:R-:W-:Y:S02]  /*b990*/  F2FP.BF16.F32.PACK_AB R142, R244, R245 ;  /* 0x000000f5f48e723e */ /* 0x000fe400000010ff */
[----:B-----5:R-:W-:Y:S01]  /*b9a0*/  F2FP.BF16.F32.PACK_AB R143, R242, R243 ;  /* 0x000000f3f28f723e */ /* 0x020fe200000010ff */
[--C-:B---3--:R-:W-:Y:S06]  /*b9b0*/  FFMA.FTZ R137, R181, UR4, -R133.reuse ;  /* 0x00000004b5897c23 */ /* 0x108fec0008010885 */
[C---:B----4-:R-:W-:Y:S01]  /*b9c0*/  HMMA.16816.F32.BF16 R4, R140.reuse, R148, R4 ;  /* 0x000000948c04723c */ /* 0x050fe20000041804 */
[----:B------:R3:W4:Y:S05]  /*b9d0*/  MUFU.EX2 R187, R137 ;  /* 0x0000008900bb7308 */ /* 0x00072a0000000800 */
[C---:B------:R-:W-:Y:S01]  /*b9e0*/  HMMA.16816.F32.BF16 R8, R140.reuse, R150, R8 ;  /* 0x000000968c08723c */ /* 0x040fe20000041808 */
[----:B------:R-:W5:Y:S05]  /*b9f0*/  LDSM.16.MT88.4 R148, [R198+0x12800] ;  /* 0x01280000c694783b */ /* 0x000f6a0000004200 */
[C---:B------:R-:W-:Y:S06]  /*ba00*/  HMMA.16816.F32.BF16 R12, R140.reuse, R156, R12 ;  /* 0x0000009c8c0c723c */ /* 0x040fec000004180c */
[C---:B------:R-:W-:Y:S01]  /*ba10*/  HMMA.16816.F32.BF16 R16, R140.reuse, R158, R16 ;  /* 0x0000009e8c10723c */ /* 0x040fe20000041810 */
[----:B------:R-:W4:Y:S04]  /*ba20*/  LDSM.16.MT88.4 R156, [R200+0x12800] ;  /* 0x01280000c89c783b */ /* 0x000f280000004200 */
[--C-:B---3--:R-:W-:Y:S01]  /*ba30*/  FFMA.FTZ R137, R226, UR4, -R134.reuse ;  /* 0x00000004e2897c23 */ /* 0x108fe20008010886 */
[C---:B--2---:R-:W-:Y:S03]  /*ba40*/  HMMA.16816.F32.BF16 R20, R140.reuse, R152, R20 ;  /* 0x000000988c14723c */ /* 0x044fe60000041814 */
[----:B------:R2:W-:Y:S02]  /*ba50*/  MUFU.EX2 R186, R137 ;  /* 0x0000008900ba7308 */ /* 0x0005e40000000800 */
[----:B------:R-:W-:Y:S01]  /*ba60*/  MOV R226, R177 ;  /* 0x000000b100e27202 */ /* 0x000fe20000000f00 */
[C---:B------:R-:W-:Y:S01]  /*ba70*/  HMMA.16816.F32.BF16 R24, R140.reuse, R154, R24 ;  /* 0x0000009a8c18723c */ /* 0x040fe20000041818 */
[----:B------:R-:W3:Y:S05]  /*ba80*/  LDSM.16.MT88.4 R152, [R199+0x12800] ;  /* 0x01280000c798783b */ /* 0x000eea0000004200 */
[C---:B-1----:R-:W-:Y:S03]  /*ba90*/  HMMA.16816.F32.BF16 R28, R140.reuse, R144, R28 ;  /* 0x000000908c1c723c */ /* 0x042fe6000004181c */
[----:B------:R-:W-:Y:S03]  /*baa0*/  LDSM.16.MT88.4 R176, [R197+0x13800] ;  /* 0x01380000c5b0783b */ /* 0x000fe60000004200 */
[C---:B------:R-:W-:Y:S05]  /*bab0*/  HMMA.16816.F32.BF16 R32, R140.reuse, R146, R32 ;  /* 0x000000928c20723c */ /* 0x040fea0000041820 */
[----:B------:R-:W1:Y:S01]  /*bac0*/  LDSM.16.MT88.4 R144, [R197+0x14800] ;  /* 0x01480000c590783b */ /* 0x000e620000004200 */
[C---:B------:R-:W-:Y:S05]  /*bad0*/  HMMA.16816.F32.BF16 R36, R140.reuse, R160, R36 ;  /* 0x000000a08c24723c */ /* 0x040fea0000041824 */
[--C-:B--2---:R-:W-:Y:S01]  /*bae0*/  FFMA.FTZ R137, R225, UR4, -R134.reuse ;  /* 0x00000004e1897c23 */ /* 0x104fe20008010886 */
[C---:B------:R-:W-:Y:S01]  /*baf0*/  HMMA.16816.F32.BF16 R40, R140.reuse, R162, R40 ;  /* 0x000000a28c28723c */ /* 0x040fe20000041828 */
[----:B------:R-:W2:Y:S02]  /*bb00*/  LDL.LU R225, [R1+0x4] ;  /* 0x0000040001e17983 */ /* 0x000ea40000300800 */
[----:B------:R3:W1:Y:S02]  /*bb10*/  MUFU.EX2 R185, R137 ;  /* 0x0000008900b97308 */ /* 0x0006640000000800 */
[----:B------:R-:W1:Y:S01]  /*bb20*/  LDSM.16.MT88.4 R160, [R198+0x14800] ;  /* 0x01480000c6a0783b */ /* 0x000e620000004200 */
[C---:B-----5:R-:W-:Y:S05]  /*bb30*/  HMMA.16816.F32.BF16 R44, R140.reuse, R148, R44 ;  /* 0x000000948c2c723c */ /* 0x060fea000004182c */
[----:B------:R-:W-:Y:S01]  /*bb40*/  FFMA.FTZ R134, R136, UR4, -R134 ;  /* 0x0000000488867c23 */ /* 0x000fe20008010886 */
[C---:B------:R-:W-:Y:S01]  /*bb50*/  HMMA.16816.F32.BF16 R48, R140.reuse, R150, R48 ;  /* 0x000000968c30723c */ /* 0x040fe20000041830 */
[----:B------:R-:W5:Y:S04]  /*bb60*/  LDSM.16.MT88.4 R148, [R200+0x14800] ;  /* 0x01480000c894783b */ /* 0x000f680000004200 */
[----:B------:R-:W-:Y:S01]  /*bb70*/  MUFU.EX2 R134, R134 ;  /* 0x0000008600867308 */ /* 0x000fe20000000800 */
[C---:B----4-:R-:W-:Y:S05]  /*bb80*/  HMMA.16816.F32.BF16 R52, R140.reuse, R156, R52 ;  /* 0x0000009c8c34723c */ /* 0x050fea0000041834 */
[--C-:B---3--:R-:W-:Y:S01]  /*bb90*/  FFMA.FTZ R137, R182, UR4, -R133.reuse ;  /* 0x00000004b6897c23 */ /* 0x108fe20008010885 */
[C---:B------:R-:W-:Y:S01]  /*bba0*/  HMMA.16816.F32.BF16 R56, R140.reuse, R158, R56 ;  /* 0x0000009e8c38723c */ /* 0x040fe20000041838 */
[----:B------:R-:W3:Y:S02]  /*bbb0*/  LDSM.16.MT88.4 R156, [R199+0x14800] ;  /* 0x01480000c79c783b */ /* 0x000ee40000004200 */
[----:B------:R4:W-:Y:S02]  /*bbc0*/  MUFU.EX2 R184, R137 ;  /* 0x0000008900b87308 */ /* 0x0009e40000000800 */
[----:B------:R-:W-:Y:S01]  /*bbd0*/  FFMA.FTZ R133, R180, UR4, -R133 ;  /* 0x00000004b4857c23 */ /* 0x000fe20008010885 */
[C---:B------:R-:W-:Y:S03]  /*bbe0*/  HMMA.16816.F32.BF16 R60, R140.reuse, R152, R60 ;  /* 0x000000988c3c723c */ /* 0x040fe6000004183c */
[----:B------:R-:W-:Y:S04]  /*bbf0*/  LDSM.16.MT88.4 R180, [R198+0x13800] ;  /* 0x01380000c6b4783b */ /* 0x000fe80000004200 */
[----:B------:R-:W5:Y:S01]  /*bc00*/  MUFU.EX2 R133, R133 ;  /* 0x0000008500857308 */ /* 0x000f620000000800 */
[C---:B------:R-:W-:Y:S03]  /*bc10*/  HMMA.16816.F32.BF16 R64, R140.reuse, R154, R64 ;  /* 0x0000009a8c40723c */ /* 0x040fe60000041840 */
[----:B------:R-:W3:Y:S03]  /*bc20*/  LDSM.16.MT88.4 R152, [R197+0x16800] ;  /* 0x01680000c598783b */ /* 0x000ee60000004200 */
[C---:B-1----:R-:W-:Y:S05]  /*bc30*/  HMMA.16816.F32.BF16 R68, R140.reuse, R144, R68 ;  /* 0x000000908c44723c */ /* 0x042fea0000041844 */
[----:B------:R-:W-:Y:S01]  /*bc40*/  F2FP.BF16.F32.PACK_AB R136, R187, R188 ;  /* 0x000000bcbb88723e */ /* 0x000fe200000010ff */
[C---:B------:R-:W-:Y:S01]  /*bc50*/  HMMA.16816.F32.BF16 R72, R140.reuse, R146, R72 ;  /* 0x000000928c48723c */ /* 0x040fe20000041848 */
[----:B------:R-:W1:Y:S04]  /*bc60*/  LDSM.16.MT88.4 R144, [R198+0x16800] ;  /* 0x01680000c690783b */ /* 0x000e680000004200 */
[----:B----4-:R-:W-:Y:S01]  /*bc70*/  F2FP.BF16.F32.PACK_AB R137, R185, R186 ;  /* 0x000000bab989723e */ /* 0x010fe200000010ff */
[C---:B------:R-:W-:Y:S05]  /*bc80*/  HMMA.16816.F32.BF16 R76, R140.reuse, R160, R76 ;  /* 0x000000a08c4c723c */ /* 0x040fea000004184c */
[----:B-----5:R-:W-:Y:S01]  /*bc90*/  F2FP.BF16.F32.PACK_AB R138, R133, R184 ;  /* 0x000000b8858a723e */ /* 0x020fe200000010ff */
[C---:B------:R-:W-:Y:S01]  /*bca0*/  HMMA.16816.F32.BF16 R80, R140.reuse, R162, R80 ;  /* 0x000000a28c50723c */ /* 0x040fe20000041850 */
[----:B------:R-:W-:Y:S04]  /*bcb0*/  LDSM.16.MT88.4 R160, [R199+0x11000] ;  /* 0x01100000c7a0783b */ /* 0x000fe80000004200 */
[----:B------:R-:W-:Y:S01]  /*bcc0*/  F2FP.BF16.F32.PACK_AB R139, R134, R135 ;  /* 0x00000087868b723e */ /* 0x000fe200000010ff */
        /* <DEDUP_REMOVED lines=16> */
[----:B------:R-:W-:Y:S01]  /*bdd0*/  HMMA.16816.F32.BF16 R128, R140, R158, R128 ;  /* 0x0000009e8c80723c */ /* 0x000fe20000041880 */
[----:B------:R-:W3:Y:S06]  /*bde0*/  LDSM.16.MT88.4 R156, [R197+0x13000] ;  /* 0x01300000c59c783b */ /* 0x000eec0000004200 */
[----:B------:R-:W-:Y:S04]  /*bdf0*/  F2FP.BF16.F32.PACK_AB R140, R240, R241 ;  /* 0x000000f1f08c723e */ /* 0x000fe800000010ff */
[----:B------:R-:W-:Y:S02]  /*be00*/  F2FP.BF16.F32.PACK_AB R141, R194, R239 ;  /* 0x000000efc28d723e */ /* 0x000fe400000010ff */
[----:B------:R-:W-:Y:S02]  /*be10*/  F2FP.BF16.F32.PACK_AB R142, R192, R193 ;  /* 0x000000c1c08e723e */ /* 0x000fe400000010ff */
[----:B------:R-:W-:Y:S07]  /*be20*/  F2FP.BF16.F32.PACK_AB R143, R189, R190 ;  /* 0x000000bebd8f723e */ /* 0x000fee00000010ff */
        /* <DEDUP_REMOVED lines=33> */
[C---:B-1----:R-:W-:Y:S06]  /*c040*/  HMMA.16816.F32.BF16 R92, R140.reuse, R144, R92 ;  /* 0x000000908c5c723c */ /* 0x042fec000004185c */
[C---:B------:R-:W-:Y:S06]  /*c050*/  HMMA.16816.F32.BF16 R96, R140.reuse, R146, R96 ;  /* 0x000000928c60723c */ /* 0x040fec0000041860 */
[C---:B----4-:R-:W-:Y:S05]  /*c060*/  HMMA.16816.F32.BF16 R100, R140.reuse, R148, R100 ;  /* 0x000000948c64723c */ /* 0x050fea0000041864 */
[----:B--2---:R-:W-:Y:S01]  /*c070*/  FFMA.FTZ R0, R0, R225, R252 ;  /* 0x000000e100007223 */ /* 0x004fe200000100fc */
[C---:B------:R-:W-:Y:S01]  /*c080*/  HMMA.16816.F32.BF16 R104, R140.reuse, R150, R104 ;  /* 0x000000968c68723c */ /* 0x040fe20000041868 */
[----:B------:R-:W1:Y:S04]  /*c090*/  LDSM.16.MT88.4 R148, [R197+0x11800] ;  /* 0x01180000c594783b */ /* 0x000e680000004200 */
[----:B------:R-:W-:Y:S01]  /*c0a0*/  FADD.FTZ R0, R191, R0 ;  /* 0x00000000bf007221 */ /* 0x000fe20000010000 */
[C---:B------:R-:W-:Y:S05]  /*c0b0*/  HMMA.16816.F32.BF16 R108, R140.reuse, R160, R108 ;  /* 0x000000a08c6c723c */ /* 0x040fea000004186c */
[----:B------:R-:W-:Y:S01]  /*c0c0*/  FADD.FTZ R0, R251, R0 ;  /* 0x00000000fb007221 */ /* 0x000fe20000010000 */
[C---:B------:R-:W-:Y:S05]  /*c0d0*/  HMMA.16816.F32.BF16 R112, R140.reuse, R162, R112 ;  /* 0x000000a28c70723c */ /* 0x040fea0000041870 */
[----:B------:R-:W-:Y:S01]  /*c0e0*/  MOV R161, R172 ;  /* 0x000000ac00a17202 */ /* 0x000fe20000000f00 */
[C---:B---3--:R-:W-:Y:S01]  /*c0f0*/  HMMA.16816.F32.BF16 R116, R140.reuse, R156, R116 ;  /* 0x0000009c8c74723c */ /* 0x048fe20000041874 */
[----:B------:R-:W2:Y:S04]  /*c100*/  LDSM.16.MT88.4 R172, [R199+0x11800] ;  /* 0x01180000c7ac783b */ /* 0x000ea80000004200 */
[----:B------:R-:W-:Y:S01]  /*c110*/  FADD.FTZ R0, R250, R0 ;  /* 0x00000000fa007221 */ /* 0x000fe20000010000 */
[C---:B------:R-:W-:Y:S05]  /*c120*/  HMMA.16816.F32.BF16 R120, R140.reuse, R158, R120 ;  /* 0x0000009e8c78723c */ /* 0x040fea0000041878 */
[----:B------:R-:W-:Y:S01]  /*c130*/  FADD.FTZ R0, R247, R0 ;  /* 0x00000000f7007221 */ /* 0x000fe20000010000 */
[C---:B-----5:R-:W-:Y:S05]  /*c140*/  HMMA.16816.F32.BF16 R124, R140.reuse, R152, R124 ;  /* 0x000000988c7c723c */ /* 0x060fea000004187c */
[----:B------:R-:W-:Y:S01]  /*c150*/  FADD.FTZ R0, R246, R0 ;  /* 0x00000000f6007221 */ /* 0x000fe20000010000 */
[----:B------:R-:W-:Y:S05]  /*c160*/  HMMA.16816.F32.BF16 R128, R140, R154, R128 ;  /* 0x0000009a8c80723c */ /* 0x000fea0000041880 */
[----:B------:R-:W-:Y:S01]  /*c170*/  FADD.FTZ R0, R243, R0 ;  /* 0x00000000f3007221 */ /* 0x000fe20000010000 */
[C---:B-1----:R-:W-:Y:S01]  /*c180*/  HMMA.16816.F32.BF16 R144, R136.reuse, R148, R4 ;  /* 0x000000948890723c */ /* 0x042fe20000041804 */
[----:B------:R-:W1:Y:S04]  /*c190*/  LDSM.16.MT88.4 R4, [R200+0x13800] ;  /* 0x01380000c804783b */ /* 0x000e680000004200 */
[----:B------:R-:W-:Y:S01]  /*c1a0*/  FADD.FTZ R0, R242, R0 ;  /* 0x00000000f2007221 */ /* 0x000fe20000010000 */
[C---:B------:R-:W-:Y:S03]  /*c1b0*/  HMMA.16816.F32.BF16 R140, R136.reuse, R150, R8 ;  /* 0x00000096888c723c */ /* 0x040fe60000041808 */
[----:B------:R-:W3:Y:S02]  /*c1c0*/  LDSM.16.MT88.4 R8, [R199+0x13800] ;  /* 0x01380000c708783b */ /* 0x000ee40000004200 */
[----:B------:R-:W-:Y:S01]  /*c1d0*/  FADD.FTZ R0, R239, R0 ;  /* 0x00000000ef007221 */ /* 0x000fe20000010000 */
[C---:B------:R-:W-:Y:S05]  /*c1e0*/  HMMA.16816.F32.BF16 R152, R136.reuse, R164, R12 ;  /* 0x000000a48898723c */ /* 0x040fea000004180c */
[----:B------:R-:W-:Y:S01]  /*c1f0*/  FADD.FTZ R0, R194, R0 ;  /* 0x00000000c2007221 */ /* 0x000fe20000010000 */
[C---:B------:R-:W-:Y:S01]  /*c200*/  HMMA.16816.F32.BF16 R148, R136.reuse, R166, R16 ;  /* 0x000000a68894723c */ /* 0x040fe20000041810 */
[----:B------:R-:W-:Y:S04]  /*c210*/  LDSM.16.MT88.4 R16, [R198+0x15800] ;  /* 0x01580000c610783b */ /* 0x000fe80000004200 */
[----:B------:R-:W-:Y:S01]  /*c220*/  MOV R15, R161 ;  /* 0x000000a1000f7202 */ /* 0x000fe20000000f00 */
[----:B------:R-:W-:Y:S01]  /*c230*/  FADD.FTZ R0, R190, R0 ;  /* 0x00000000be007221 */ /* 0x000fe20000010000 */
[C---:B------:R-:W-:Y:S02]  /*c240*/  HMMA.16816.F32.BF16 R160, R136.reuse, R168, R20 ;  /* 0x000000a888a0723c */ /* 0x040fe40000041814 */
[----:B------:R-:W-:Y:S02]  /*c250*/  LDSM.16.MT88.4 R20, [R200+0x15800] ;  /* 0x01580000c814783b */ /* 0x000fe40000004200 */
[----:B------:R-:W-:Y:S02]  /*c260*/  FADD.FTZ R0, R189, R0 ;  /* 0x00000000bd007221 */ /* 0x000fe40000010000 */
[C---:B------:R-:W-:Y:S04]  /*c270*/  HMMA.16816.F32.BF16 R156, R136.reuse, R170, R24 ;  /* 0x000000aa889c723c */ /* 0x040fe80000041818 */
[----:B------:R-:W-:Y:S01]  /*c280*/  LDSM.16.MT88.4 R24, [R199+0x15800] ;  /* 0x01580000c718783b */ /* 0x000fe20000004200 */
[----:B------:R-:W-:Y:S01]  /*c290*/  FADD.FTZ R0, R186, R0 ;  /* 0x00000000ba007221 */ /* 0x000fe20000010000 */
[C---:B--2---:R-:W-:Y:S05]  /*c2a0*/  HMMA.16816.F32.BF16 R168, R136.reuse, R172, R28 ;  /* 0x000000ac88a8723c */ /* 0x044fea000004181c */
[----:B------:R-:W-:Y:S01]  /*c2b0*/  FADD.FTZ R0, R185, R0 ;  /* 0x00000000b9007221 */ /* 0x000fe20000010000 */
[C---:B------:R-:W-:Y:S01]  /*c2c0*/  HMMA.16816.F32.BF16 R164, R136.reuse, R174, R32 ;  /* 0x000000ae88a4723c */ /* 0x040fe20000041820 */
[----:B------:R-:W2:Y:S04]  /*c2d0*/  LDL.LU R31, [R1] ;  /* 0x00000000011f7983 */ /* 0x000ea80000300800 */
[----:B------:R-:W-:Y:S01]  /*c2e0*/  MOV R30, R15 ;  /* 0x0000000f001e7202 */ /* 0x000fe20000000f00 */
[C---:B------:R-:W-:Y:S01]  /*c2f0*/  HMMA.16816.F32.BF16 R36, R136.reuse, R176, R36 ;  /* 0x000000b08824723c */ /* 0x040fe20000041824 */
[----:B------:R-:W4:Y:S04]  /*c300*/  LDSM.16.MT88.4 R12, [R197+0x15800] ;  /* 0x01580000c50c783b */ /* 0x000f280000004200 */
[----:B------:R-:W-:Y:S01]  /*c310*/  FADD.FTZ R0, R135, R0 ;  /* 0x0000000087007221 */ /* 0x000fe20000010000 */
[C---:B------:R-:W-:Y:S05]  /*c320*/  HMMA.16816.F32.BF16 R40, R136.reuse, R178, R40 ;  /* 0x000000b28828723c */ /* 0x040fea0000041828 */
[----:B------:R-:W-:Y:S01]  /*c330*/  FADD.FTZ R0, R134, R0 ;  /* 0x0000000086007221 */ /* 0x000fe20000010000 */
[C---:B------:R-:W-:Y:S05]  /*c340*/  HMMA.16816.F32.BF16 R44, R136.reuse, R180, R44 ;  /* 0x000000b4882c723c */ /* 0x040fea000004182c */
[----:B------:R-:W-:Y:S01]  /*c350*/  MOV R134, R3 ;  /* 0x0000000300867202 */ /* 0x000fe20000000f00 */
        /* <DEDUP_REMOVED lines=13> */
[C---:B------:R-:W-:Y:S06]  /*c430*/  HMMA.16816.F32.BF16 R84, R136.reuse, R20, R84 ;  /* 0x000000148854723c */ /* 0x040fec0000041854 */
        /* <DEDUP_REMOVED lines=8> */
[C---:B------:R-:W-:Y:S06]  /*c4c0*/  HMMA.16816.F32.BF16 R120, R136.reuse, R14, R120 ;  /* 0x0000000e8878723c */ /* 0x040fec0000041878 */
[C---:B-----5:R-:W-:Y:S06]  /*c4d0*/  HMMA.16816.F32.BF16 R124, R136.reuse, R16, R124 ;  /* 0x00000010887c723c */ /* 0x060fec000004187c */
[----:B------:R-:W-:Y:S05]  /*c4e0*/  HMMA.16816.F32.BF16 R128, R136, R18, R128 ;  /* 0x000000128880723c */ /* 0x000fea0000041880 */
[----:B--2---:R-:W-:Y:S06]  /*c4f0*/  FFMA.FTZ R2, R2, R31, R30 ;  /* 0x0000001f02027223 */ /* 0x004fec000001001e */
[----:B------:R-:W-:Y:S04]  /*c500*/  FADD.FTZ R2, R226, R2 ;  /* 0x00000002e2027221 */ /* 0x000fe80000010000 */
        /* <DEDUP_REMOVED lines=13> */
[----:B------:R-:W-:Y:S01]  /*c5e0*/  FADD.FTZ R2, R133, R2 ;  /* 0x0000000285027221 */ /* 0x000fe20000010000 */
[----:B------:R-:W-:Y:S04]  /*c5f0*/  MOV R133, R132 ;  /* 0x0000008400857202 */ /* 0x000fe80000000f00 */
[----:B------:R1:W-:Y:S04]  /*c600*/  STL [R1], R2 ;  /* 0x0000000201007387 */ /* 0x0003e80000100800 */
[----:B------:R1:W-:Y:S01]  /*c610*/  STL [R1+0x4], R0 ;  /* 0x0000040001007387 */ /* 0x0003e20000100800 */
[----:B------:R-:W-:Y:S05]  /*c620*/  @P4 BRA `(.L_x_979) ;  /* 0xffffffc000c84947 */ /* 0x000fea000383ffff */
.L_x_978:
[----:B-1----:R-:W2:Y:S04]  /*c630*/  LDL.LU R2, [R1] ;  /* 0x0000000001027983 */ /* 0x002ea80000300800 */
[----:B------:R-:W3:Y:S01]  /*c640*/  LDL.LU R8, [R1+0x4] ;  /* 0x0000040001087983 */ /* 0x000ee20000300800 */
[----:B------:R-:W1:Y:S01]  /*c650*/  S2UR UR8, SR_CgaCtaId ;  /* 0x00000000000879c3 */ /* 0x000e620000008800 */
[----:B------:R-:W-:Y:S01]  /*c660*/  UISETP.NE.AND UP0, UPT, UR5, -0x1, UPT ;  /* 0xffffffff0500788c */ /* 0x000fe2000bf05270 */
[----:B------:R-:W-:Y:S01]  /*c670*/  IMAD.MOV.U32 R139, RZ, RZ, 0x20 ;  /* 0x00000020ff8b7424 */ /* 0x000fe200078e00ff */
[----:B------:R-:W4:Y:S01]  /*c680*/  S2R R136, SR_TID.X ;  /* 0x0000000000887919 */ /* 0x000f220000002100 */
[----:B------:R-:W-:-:S03]  /*c690*/  IMAD.MOV.U32 R133, RZ, RZ, 0x40 ;  /* 0x00000040ff857424 */ /* 0x000fc600078e00ff */
[----:B------:R-:W-:Y:S01]  /*c6a0*/  PLOP3.LUT P3, PT, PT, PT, UP0, 0x80, 0x0 ;  /* 0x000000000000781c */ /* 0x000fe20003f6f008 */
[----:B------:R-:W2:Y:S04]  /*c6b0*/  S2UR UR4, SR_CTAID.X ;  /* 0x00000000000479c3 */ /* 0x000ea80000002500 */
        /* <DEDUP_REMOVED lines=8> */
[----:B------:R-:W-:Y:S02]  /*c740*/  SHF.R.S32.HI R5, RZ, 0x2, R4 ;  /* 0x00000002ff057819 */ /* 0x000fe40000011404 */
[----:B------:R-:W-:Y:S01]  /*c750*/  SHF.R.S32.HI R178, RZ, 0x5, R7 ;  /* 0x00000005ffb27819 */ /* 0x000fe20000011407 */
[----:B--2---:R-:W1:Y:S04]  /*c760*/  SHFL.BFLY PT, R0, R2, 0x2, 0x1f ;  /* 0x0c401f0002007f89 */ /* 0x004e6800000e0000 */
[----:B---3--:R-:W2:Y:S01]  /*c770*/  SHFL.BFLY PT, R6, R8, 0x2, 0x1f ;  /* 0x0c401f0008067f89 */ /* 0x008ea200000e0000 */
[----:B-1----:R-:W-:Y:S01]  /*c780*/  FADD.FTZ R0, R0, R2 ;  /* 0x0000000200007221 */ /* 0x002fe20000010000 */
[----:B------:R-:W-:-:S02]  /*c790*/  SHF.R.S32.HI R2, RZ, 0x1f, R4 ;  /* 0x0000001fff027819 */ /* 0x000fc40000011404 */
[----:B------:R-:W-:Y:S02]  /*c7a0*/  LOP3.LUT R4, R4, 0x3ffffffc, RZ, 0xc0, !PT ;  /* 0x3ffffffc04047812 */ /* 0x000fe400078ec0ff */
[----:B------:R-:W1:Y:S01]  /*c7b0*/  SHFL.BFLY PT, R137, R0, 0x1, 0x1f ;  /* 0x0c201f0000897f89 */ /* 0x000e6200000e0000 */
[----:B------:R-:W-:Y:S02]  /*c7c0*/  LEA.HI R2, R2, R5, RZ, 0x3 ;  /* 0x0000000502027211 */ /* 0x000fe400078f18ff */
[----:B------:R-:W-:Y:S02]  /*c7d0*/  IMAD.IADD R4, R136, 0x1, -R4 ;  /* 0x0000000188047824 */ /* 0x000fe400078e0a04 */
[----:B------:R-:W-:-:S05]  /*c7e0*/  LOP3.LUT R2, R2, 0xfffffff8, RZ, 0xc0, !PT ;  /* 0xfffffff802027812 */ /* 0x000fca00078ec0ff */
[----:B------:R-:W-:Y:S02]  /*c7f0*/  IMAD.IADD R2, R5, 0x1, -R2 ;  /* 0x0000000105027824 */ /* 0x000fe400078e0a02 */
[----:B------:R-:W-:Y:S02]  /*c800*/  IMAD R5, R178, 0x200, R4 ;  /* 0x00000200b2057824 */ /* 0x000fe400078e0204 */
[----:B--2---:R-:W-:Y:S01]  /*c810*/  FADD.FTZ R4, R6, R8 ;  /* 0x0000000806047221 */ /* 0x004fe20000010000 */
[----:B------:R-:W-:-:S05]  /*c820*/  IMAD.SHL.U32 R30, R2, 0x40, RZ ;  /* 0x00000040021e7824 */ /* 0x000fca00078e00ff */
[----:B------:R-:W-:-:S04]  /*c830*/  LOP3.LUT R30, R30, 0x1c0, RZ, 0xc0, !PT ;  /* 0x000001c01e1e7812 */ /* 0x000fc800078ec0ff */
[----:B------:R-:W-:Y:S01]  /*c840*/  LEA.HI R30, R30, R30, RZ, 0x1d ;  /* 0x0000001e1e1e7211 */ /* 0x000fe200078fe8ff */
[----:B-1----:R-:W-:Y:S01]  /*c850*/  FADD.FTZ R137, R0, R137 ;  /* 0x0000008900897221 */ /* 0x002fe20000010000 */
[----:B------:R-:W-:-:S03]  /*c860*/  IMAD.MOV.U32 R0, RZ, RZ, 0x3f800000 ;  /* 0x3f800000ff007424 */ /* 0x000fc600078e00ff */
[----:B------:R-:W-:Y:S01]  /*c870*/  IMAD.U32 R30, R5, 0x2, R30 ;  /* 0x00000002051e7824 */ /* 0x000fe200078e001e */
[----:B------:R-:W-:Y:S01]  /*c880*/  FSETP.NE.FTZ.AND P0, PT, R137, RZ, PT ;  /* 0x000000ff8900720b */ /* 0x000fe20003f15000 */
[----:B------:R1:W2:Y:S03]  /*c890*/  SHFL.BFLY PT, R5, R4, 0x1, 0x1f ;  /* 0x0c201f0004057f89 */ /* 0x0002a600000e0000 */
[----:B------:R-:W-:Y:S02]  /*c8a0*/  R2P PR, R2, 0x6 ;  /* 0x0000000602007804 */ /* 0x000fe40000000000 */
[----:B------:R-:W-:-:S03]  /*c8b0*/  LEA R30, R30, UR8, 0x1 ;  /* 0x000000081e1e7c11 */ /* 0x000fc6000f8e08ff */
[----:B------:R-:W-:Y:S02]  /*c8c0*/  SEL R139, R139, 0xffffffe0, !P1 ;  /* 0xffffffe08b8b7807 */ /* 0x000fe40004800000 */
[----:B------:R-:W-:Y:S01]  /*c8d0*/  SEL R133, R133, 0xffffffc0, !P2 ;  /* 0xffffffc085857807 */ /* 0x000fe20005000000 */
[----:B------:R-:W-:Y:S06]  /*c8e0*/  @P3 BRA `(.L_x_982) ;  /* 0x00000000001c3947 */ /* 0x000fec0003800000 */
[----:B------:R-:W3:Y:S01]  /*c8f0*/  S2UR UR9, SR_CTAID.Y ;  /* 0x00000000000979c3 */ /* 0x000ee20000002600 */
[----:B------:R-:W-:Y:S01]  /*c900*/  ULDC.64 UR6, c[0x0][0x290] ;  /* 0x0000a40000067ab9 */ /* 0x000fe20000000a00 */
[----:B---3--:R-:W-:Y:S02]  /*c910*/  USHF.R.S32.HI UR8, URZ, 0x1f, UR9 ;  /* 0x0000001f3f087899 */ /* 0x008fe40008011409 */
[----:B------:R-:W-:Y:S02]  /*c920*/  UIMAD.WIDE.U32 UR12, UR9, UR6, URZ ;  /* 0x00000006090c72a5 */ /* 0x000fe4000f8e003f */
[----:B------:R-:W-:-:S04]  /*c930*/  UIMAD UR8, UR8, UR6, URZ ;  /* 0x00000006080872a4 */ /* 0x000fc8000f8e023f */
[----:B------:R-:W-:-:S04]  /*c940*/  UIMAD UR7, UR9, UR7, UR8 ;  /* 0x00000007090772a4 */ /* 0x000fc8000f8e0208 */
[----:B------:R-:W-:-:S12]  /*c950*/  UIADD3 UR10, UR13, UR7, URZ ;  /* 0x000000070d0a7290 */ /* 0x000fd8000fffe03f */
.L_x_982:
[----:B------:R-:W-:Y:S01]  /*c960*/  ULDC.U8 UR6, c[0x0][0x3d8] ;  /* 0x0000f60000067ab9 */ /* 0x000fe20000000000 */
[----:B------:R-:W-:Y:S01]  /*c970*/  ULDC.U8 UR9, c[0x0][0x3d9] ;  /* 0x0000f64000097ab9 */ /* 0x000fe20000000000 */
[----:B------:R-:W-:Y:S01]  /*c980*/  ISETP.NE.AND P2, PT, RZ, UR6, PT ;  /* 0x00000006ff007c0c */ /* 0x000fe2000bf45270 */
[----:B------:R3:W4:Y:S01]  /*c990*/  @P0 MUFU.RCP R0, R137 ;  /* 0x0000008900000308 */ /* 0x0007220000001000 */
[----:B------:R-:W-:Y:S01]  /*c9a0*/  LOP3.LUT R2, R2, 0x1, RZ, 0xc0, !PT ;  /* 0x0000000102027812 */ /* 0x000fe200078ec0ff */
[----:B------:R-:W-:Y:S01]  /*c9b0*/  UIMAD UR6, UR4, -0x40, UR17 ;  /* 0xffffffc0040678a4 */ /* 0x000fe2000f8e0211 */
[----:B------:R-:W-:Y:S01]  /*c9c0*/  ISETP.NE.OR P3, PT, RZ, UR9, !P2 ;  /* 0x00000009ff007c0c */ /* 0x000fe2000d765670 */
[----:B--2---:R-:W-:Y:S01]  /*c9d0*/  FADD.FTZ R138, R4, R5 ;  /* 0x00000005048a7221 */ /* 0x004fe20000010000 */
[----:B------:R-:W-:Y:S02]  /*c9e0*/  ISETP.NE.U32.AND P1, PT, R2, 0x1, PT ;  /* 0x000000010200780c */ /* 0x000fe40003f25070 */
[----:B-----5:R-:W-:-:S02]  /*c9f0*/  CS2R R134, SRZ ;  /* 0x0000000000867805 */ /* 0x020fc4000001ff00 */
[----:B------:R-:W-:Y:S02]  /*ca00*/  PLOP3.LUT P6, PT, PT, PT, PT, 0x8, 0x0 ;  /* 0x000000000000781c */ /* 0x000fe40003fce170 */
[----:B------:R-:W-:-:S05]  /*ca10*/  LEA.HI R177, R177, R136, RZ, 0x3 ;  /* 0x00000088b1b17211 */ /* 0x000fca00078f18ff */
[----:B------:R-:W-:Y:S06]  /*ca20*/  @P3 BRA `(.L_x_983) ;  /* 0x0000000000203947 */ /* 0x000fec0003800000 */
        /* <DEDUP_REMOVED lines=8> */
.L_x_983:
[----:B------:R-:W-:Y:S01]  /*cab0*/  FSETP.NE.FTZ.AND P5, PT, R138, RZ, PT ;  /* 0x000000ff8a00720b */ /* 0x000fe20003fb5000 */
[C---:B----4-:R-:W-:Y:S01]  /*cac0*/  FMUL.FTZ R176, R0.reuse, R144 ;  /* 0x0000009000b07220 */ /* 0x050fe20000410000 */
[----:B------:R-:W-:Y:S01]  /*cad0*/  SHF.R.S32.HI R2, RZ, 0x3, R177 ;  /* 0x00000003ff027819 */ /* 0x000fe200000114b1 */
[C---:B------:R-:W-:Y:S01]  /*cae0*/  FMUL.FTZ R145, R0.reuse, R145 ;  /* 0x0000009100917220 */ /* 0x040fe20000410000 */
[----:B------:R-:W-:Y:S01]  /*caf0*/  ISETP.NE.AND P4, PT, RZ, UR9, PT ;  /* 0x00000009ff007c0c */ /* 0x000fe2000bf85270 */
[----:B------:R-:W-:Y:S01]  /*cb00*/  FMUL.FTZ R175, R0, R140 ;  /* 0x0000008c00af7220 */ /* 0x000fe20000410000 */
[----:B------:R-:W-:Y:S01]  /*cb10*/  ISETP.GE.AND P3, PT, R2, UR6, PT ;  /* 0x0000000602007c0c */ /* 0x000fe2000bf66270 */
[C---:B------:R-:W-:Y:S01]  /*cb20*/  FMUL.FTZ R5, R0.reuse, R141 ;  /* 0x0000008d00057220 */ /* 0x040fe20000410000 */
[----:B------:R-:W-:Y:S01]  /*cb30*/  MOV R2, 0x3f800000 ;  /* 0x3f80000000027802 */ /* 0x000fe20000000f00 */
[----:B------:R-:W-:Y:S01]  /*cb40*/  FMUL.FTZ R10, R0, R161 ;  /* 0x000000a1000a7220 */ /* 0x000fe20000410000 */
[----:B------:R-:W-:Y:S01]  /*cb50*/  IADD3 R35, R30, -0x10, RZ ;  /* 0xfffffff01e237810 */ /* 0x000fe20007ffe0ff */
[C---:B------:R-:W-:Y:S01]  /*cb60*/  FMUL.FTZ R174, R0.reuse, R152 ;  /* 0x0000009800ae7220 */ /* 0x040fe20000410000 */
[----:B-1----:R-:W-:Y:S01]  /*cb70*/  LEA.HI.SX32 R4, R177, 0x10, 0x1d ;  /* 0x00000010b1047811 */ /* 0x002fe200078feaff */
[----:B------:R-:W-:Y:S01]  /*cb80*/  FMUL.FTZ R173, R0, R148 ;  /* 0x0000009400ad7220 */ /* 0x000fe20000410000 */
[----:B------:R-:W1:Y:S01]  /*cb90*/  @P5 MUFU.RCP R2, R138 ;  /* 0x0000008a00025308 */ /* 0x000e620000001000 */
[----:B------:R-:W-:Y:S01]  /*cba0*/  @P1 IADD3 R35, R30, 0x10, RZ ;  /* 0x000000101e231810 */ /* 0x000fe20007ffe0ff */
[C---:B------:R-:W-:Y:S01]  /*cbb0*/  FMUL.FTZ R8, R0.reuse, R149 ;  /* 0x0000009500087220 */ /* 0x040fe20000410000 */
[----:B------:R-:W-:Y:S01]  /*cbc0*/  PLOP3.LUT P1, PT, PT, PT, PT, 0x8, 0x0 ;  /* 0x000000000000781c */ /* 0x000fe20003f2e170 */
[C---:B------:R-:W-:Y:S01]  /*cbd0*/  FMUL.FTZ R172, R0.reuse, R160 ;  /* 0x000000a000ac7220 */ /* 0x040fe20000410000 */
[----:B------:R-:W-:Y:S01]  /*cbe0*/  @!P4 PLOP3.LUT P1, PT, P2, PT, PT, 0x80, 0x0 ;  /* 0x000000000000c81c */ /* 0x000fe2000172f070 */
        /* <DEDUP_REMOVED lines=11> */
[C---:B-1----:R-:W-:Y:S01]  /*cca0*/  FMUL.FTZ R147, R2.reuse, R147 ;  /* 0x0000009302937220 */ /* 0x042fe20000410000 */
[----:B------:R-:W-:Y:S01]  /*ccb0*/  FMUL.FTZ R6, R2, R146 ;  /* 0x0000009202067220 */ /* 0x000fe20000410000 */
[----:B------:R-:W-:Y:S01]  /*ccc0*/  LOP3.LUT R7, R7, 0xffffffe0, RZ, 0xc0, !PT ;  /* 0xffffffe007077812 */ /* 0x000fe200078ec0ff */
        /* <DEDUP_REMOVED lines=49> */
[----:B------:R-:W-:Y:S01]  /*cfe0*/  IADD3 R136, -R7, R136, RZ ;  /* 0x0000008807887210 */ /* 0x000fe20007ffe1ff */
        /* <DEDUP_REMOVED lines=63> */
[----:B------:R-:W-:Y:S01]  /*d3e0*/  F2FP.BF16.F32.PACK_AB R2, R153, R174 ;  /* 0x000000ae9902723e */ /* 0x000fe200000010ff */
[----:B------:R-:W-:Y:S01]  /*d3f0*/  BSSY B0, `(.L_x_984) ;  /* 0x00000c5000007945 */ /* 0x000fe20003800000 */
[----:B------:R-:W-:Y:S01]  /*d400*/  F2FP.BF16.F32.PACK_AB R9, R155, R9 ;  /* 0x000000099b09723e */ /* 0x000fe200000010ff */
[----:B------:R2:W-:Y:S01]  /*d410*/  STS [R30+0x400], R6 ;  /* 0x000400061e007388 */ /* 0x0005e20000000800 */
[----:B------:R-:W-:-:S02]  /*d420*/  F2FP.BF16.F32.PACK_AB R53, R53, R68 ;  /* 0x000000443535723e */ /* 0x000fc400000010ff */
[----:B------:R-:W-:Y:S01]  /*d430*/  F2FP.BF16.F32.PACK_AB R8, R8, R173 ;  /* 0x000000ad0808723e */ /* 0x000fe200000010ff */
[----:B------:R4:W-:Y:S01]  /*d440*/  STS [R35+0x400], R4 ;  /* 0x0004000423007388 */ /* 0x0009e20000000800 */
[----:B------:R-:W-:Y:S02]  /*d450*/  F2FP.BF16.F32.PACK_AB R7, R151, R7 ;  /* 0x000000079707723e */ /* 0x000fe400000010ff */
[----:B------:R-:W-:Y:S01]  /*d460*/  IADD3 R68, R139, R35, RZ ;  /* 0x000000238b447210 */ /* 0x000fe20007ffe0ff */
[----:B------:R5:W-:Y:S01]  /*d470*/  STS [R35], R5 ;  /* 0x0000000523007388 */ /* 0x000be20000000800 */
[----:B------:R-:W-:Y:S02]  /*d480*/  F2FP.BF16.F32.PACK_AB R10, R10, R172 ;  /* 0x000000ac0a0a723e */ /* 0x000fe400000010ff */
[----:B------:R-:W-:Y:S02]  /*d490*/  F2FP.BF16.F32.PACK_AB R11, R163, R11 ;  /* 0x0000000ba30b723e */ /* 0x000fe400000010ff */
[----:B------:R-:W-:-:S02]  /*d4a0*/  F2FP.BF16.F32.PACK_AB R29, R29, R161 ;  /* 0x000000a11d1d723e */ /* 0x000fc400000010ff */
[----:B------:R-:W-:Y:S02]  /*d4b0*/  F2FP.BF16.F32.PACK_AB R28, R159, R28 ;  /* 0x0000001c9f1c723e */ /* 0x000fe400000010ff */
[----:B------:R-:W-:Y:S02]  /*d4c0*/  F2FP.BF16.F32.PACK_AB R27, R27, R168 ;  /* 0x000000a81b1b723e */ /* 0x000fe400000010ff */
[----:B------:R-:W-:Y:S02]  /*d4d0*/  F2FP.BF16.F32.PACK_AB R26, R171, R26 ;  /* 0x0000001aab1a723e */ /* 0x000fe400000010ff */
[----:B-1----:R-:W-:Y:S02]  /*d4e0*/  IADD3 R0, R30, R139, RZ ;  /* 0x0000008b1e007210 */ /* 0x002fe40007ffe0ff */
[----:B------:R-:W-:Y:S02]  /*d4f0*/  F2FP.BF16.F32.PACK_AB R25, R25, R164 ;  /* 0x000000a41919723e */ /* 0x000fe400000010ff */
[----:B--2---:R-:W-:Y:S01]  /*d500*/  IADD3 R6, R133, R35, RZ ;  /* 0x0000002385067210 */ /* 0x004fe20007ffe0ff */
[----:B------:R1:W-:Y:S01]  /*d510*/  STS [R0], R2 ;  /* 0x0000000200007388 */ /* 0x0003e20000000800 */
[----:B------:R-:W-:-:S02]  /*d520*/  F2FP.BF16.F32.PACK_AB R24, R167, R24 ;  /* 0x00000018a718723e */ /* 0x000fc400000010ff */
[-C--:B----4-:R-:W-:Y:S01]  /*d530*/  IADD3 R4, R30, R133.reuse, RZ ;  /* 0x000000851e047210 */ /* 0x090fe20007ffe0ff */
[----:B------:R2:W-:Y:S01]  /*d540*/  STS [R0+0x400], R9 ;  /* 0x0004000900007388 */ /* 0x0005e20000000800 */
[----:B------:R-:W-:Y:S02]  /*d550*/  F2FP.BF16.F32.PACK_AB R23, R23, R160 ;  /* 0x000000a01717723e */ /* 0x000fe400000010ff */
[----:B-----5:R-:W-:Y:S01]  /*d560*/  IADD3 R5, R68, R133, RZ ;  /* 0x0000008544057210 */ /* 0x020fe20007ffe0ff */
[----:B------:R-:W-:Y:S01]  /*d570*/  STS [R68], R8 ;  /* 0x0000000844007388 */ /* 0x000fe20000000800 */
[----:B------:R-:W-:Y:S02]  /*d580*/  F2FP.BF16.F32.PACK_AB R22, R39, R22 ;  /* 0x000000162716723e */ /* 0x000fe400000010ff */
[----:B------:R-:W-:Y:S01]  /*d590*/  F2FP.BF16.F32.PACK_AB R21, R21, R157 ;  /* 0x0000009d1515723e */ /* 0x000fe200000010ff */
[----:B------:R4:W-:Y:S01]  /*d5a0*/  STS [R68+0x400], R7 ;  /* 0x0004000744007388 */ /* 0x0009e20000000800 */
[----:B------:R-:W-:-:S02]  /*d5b0*/  F2FP.BF16.F32.PACK_AB R20, R43, R20 ;  /* 0x000000142b14723e */ /* 0x000fc400000010ff */
[----:B------:R-:W-:Y:S01]  /*d5c0*/  F2FP.BF16.F32.PACK_AB R19, R19, R156 ;  /* 0x0000009c1313723e */ /* 0x000fe200000010ff */
[----:B------:R-:W-:Y:S01]  /*d5d0*/  STS [R4], R10 ;  /* 0x0000000a04007388 */ /* 0x000fe20000000800 */
[----:B------:R-:W-:Y:S02]  /*d5e0*/  F2FP.BF16.F32.PACK_AB R18, R47, R18 ;  /* 0x000000122f12723e */ /* 0x000fe400000010ff */
[----:B------:R-:W-:Y:S01]  /*d5f0*/  F2FP.BF16.F32.PACK_AB R17, R17, R152 ;  /* 0x000000981111723e */ /* 0x000fe200000010ff */
[----:B------:R5:W-:Y:S01]  /*d600*/  STS [R4+0x400], R11 ;  /* 0x0004000b04007388 */ /* 0x000be20000000800 */
[----:B------:R-:W-:Y:S02]  /*d610*/  F2FP.BF16.F32.PACK_AB R16, R51, R16 ;  /* 0x000000103310723e */ /* 0x000fe400000010ff */
[----:B------:R-:W-:Y:S01]  /*d620*/  F2FP.BF16.F32.PACK_AB R15, R15, R149 ;  /* 0x000000950f0f723e */ /* 0x000fe200000010ff */
[----:B------:R-:W-:Y:S01]  /*d630*/  STS [R6], R29 ;  /* 0x0000001d06007388 */ /* 0x000fe20000000800 */
[----:B-1----:R-:W-:-:S02]  /*d640*/  IADD3 R2, R0, R133, RZ ;  /* 0x0000008500027210 */ /* 0x002fc40007ffe0ff */
[----:B------:R-:W-:Y:S01]  /*d650*/  F2FP.BF16.F32.PACK_AB R14, R55, R14 ;  /* 0x0000000e370e723e */ /* 0x000fe200000010ff */
[----:B------:R-:W-:Y:S01]  /*d660*/  STS [R6+0x400], R28 ;  /* 0x0004001c06007388 */ /* 0x000fe20000000800 */
[----:B------:R-:W-:Y:S01]  /*d670*/  F2FP.BF16.F32.PACK_AB R13, R13, R148 ;  /* 0x000000940d0d723e */ /* 0x000fe200000010ff */
[----:B--2---:R-:W1:Y:S01]  /*d680*/  @!P4 LDC R9, c[0x0][0x270] ;  /* 0x00009c00ff09cb82 */ /* 0x004e620000000800 */
[----:B------:R-:W-:Y:S01]  /*d690*/  F2FP.BF16.F32.PACK_AB R12, R37, R12 ;  /* 0x0000000c250c723e */ /* 0x000fe200000010ff */
[----:B------:R-:W-:Y:S01]  /*d6a0*/  STS [R2], R27 ;  /* 0x0000001b02007388 */ /* 0x000fe20000000800 */
[----:B------:R-:W-:Y:S02]  /*d6b0*/  F2FP.BF16.F32.PACK_AB R57, R57, R144 ;  /* 0x000000903939723e */ /* 0x000fe400000010ff */
[----:B------:R-:W-:Y:S01]  /*d6c0*/  F2FP.BF16.F32.PACK_AB R56, R34, R56 ;  /* 0x000000382238723e */ /* 0x000fe200000010ff */
[----:B------:R-:W-:Y:S01]  /*d6d0*/  STS [R2+0x400], R26 ;  /* 0x0004001a02007388 */ /* 0x000fe20000000800 */
[----:B------:R-:W-:Y:S01]  /*d6e0*/  F2FP.BF16.F32.PACK_AB R55, R140, R141 ;  /* 0x0000008d8c37723e */ /* 0x000fe200000010ff */
[----:B----4-:R-:W2:Y:S01]  /*d6f0*/  @!P4 LDC R7, c[0x0][0x2c4] ;  /* 0x0000b100ff07cb82 */ /* 0x010ea20000000800 */
[----:B------:R-:W-:Y:S01]  /*d700*/  F2FP.BF16.F32.PACK_AB R54, R32, R54 ;  /* 0x000000362036723e */ /* 0x000fe200000010ff */
[----:B------:R-:W-:Y:S01]  /*d710*/  STS [R5], R25 ;  /* 0x0000001905007388 */ /* 0x000fe20000000800 */
[----:B------:R-:W-:-:S02]  /*d720*/  F2FP.BF16.F32.PACK_AB R52, R71, R52 ;  /* 0x000000344734723e */ /* 0x000fc400000010ff */
[----:B------:R-:W-:Y:S01]  /*d730*/  F2FP.BF16.F32.PACK_AB R51, R73, R72 ;  /* 0x000000484933723e */ /* 0x000fe200000010ff */
[----:B------:R-:W-:Y:S01]  /*d740*/  STS [R5+0x400], R24 ;  /* 0x0004001805007388 */ /* 0x000fe20000000800 */
[----:B------:R-:W-:Y:S01]  /*d750*/  F2FP.BF16.F32.PACK_AB R50, R75, R50 ;  /* 0x000000324b32723e */ /* 0x000fe200000010ff */
[----:B-----5:R-:W4:Y:S01]  /*d760*/  @P4 LDC.64 R10, c[0x0][0x2c0] ;  /* 0x0000b000ff0a4b82 */ /* 0x020f220000000a00 */
[----:B------:R-:W-:Y:S01]  /*d770*/  F2FP.BF16.F32.PACK_AB R49, R49, R76 ;  /* 0x0000004c3131723e */ /* 0x000fe200000010ff */
[----:B------:R-:W-:Y:S01]  /*d780*/  STS [R30+0x2000], R23 ;  /* 0x002000171e007388 */ /* 0x000fe20000000800 */
[----:B------:R-:W-:Y:S02]  /*d790*/  F2FP.BF16.F32.PACK_AB R48, R79, R48 ;  /* 0x000000304f30723e */ /* 0x000fe400000010ff */
[----:B------:R-:W-:Y:S01]  /*d7a0*/  F2FP.BF16.F32.PACK_AB R47, R81, R80 ;  /* 0x00000050512f723e */ /* 0x000fe200000010ff */
[----:B------:R-:W-:Y:S01]  /*d7b0*/  STS [R30+0x2400], R22 ;  /* 0x002400161e007388 */ /* 0x000fe20000000800 */
[----:B------:R-:W-:Y:S01]  /*d7c0*/  F2FP.BF16.F32.PACK_AB R46, R83, R46 ;  /* 0x0000002e532e723e */ /* 0x000fe200000010ff */
[----:B------:R-:W5:Y:S01]  /*d7d0*/  @P4 LDC R8, c[0x0][0x2c0] ;  /* 0x0000b000ff084b82 */ /* 0x000f620000000800 */
[----:B------:R-:W-:Y:S01]  /*d7e0*/  F2FP.BF16.F32.PACK_AB R45, R45, R84 ;  /* 0x000000542d2d723e */ /* 0x000fe200000010ff */
[----:B------:R-:W-:Y:S01]  /*d7f0*/  STS [R35+0x2000], R21 ;  /* 0x0020001523007388 */ /* 0x000fe20000000800 */
[----:B------:R-:W-:-:S02]  /*d800*/  F2FP.BF16.F32.PACK_AB R44, R87, R44 ;  /* 0x0000002c572c723e */ /* 0x000fc400000010ff */
[----:B------:R-:W-:Y:S01]  /*d810*/  F2FP.BF16.F32.PACK_AB R43, R89, R88 ;  /* 0x00000058592b723e */ /* 0x000fe200000010ff */
[----:B------:R-:W-:Y:S01]  /*d820*/  STS [R35+0x2400], R20 ;  /* 0x0024001423007388 */ /* 0x000fe20000000800 */
[----:B------:R-:W-:Y:S01]  /*d830*/  F2FP.BF16.F32.PACK_AB R42, R91, R42 ;  /* 0x0000002a5b2a723e */ /* 0x000fe200000010ff */
[----:B--2---:R-:W1:Y:S01]  /*d840*/  @P1 LDC R7, c[0x0][0x2e4] ;  /* 0x0000b900ff071b82 */ /* 0x004e620000000800 */
        /* <DEDUP_REMOVED lines=25> */
[----:B------:R-:W-:Y:S01]  /*d9e0*/  STS [R2+0x2000], R57 ;  /* 0x0020003902007388 */ /* 0x000fe20000000800 */
[----:B------:R-:W-:Y:S02]  /*d9f0*/  F2FP.BF16.F32.PACK_AB R66, R127, R66 ;  /* 0x000000427f42723e */ /* 0x000fe400000010ff */
[----:B------:R-:W-:Y:S01]  /*da00*/  F2FP.BF16.F32.PACK_AB R65, R65, R128 ;  /* 0x000000804141723e */ /* 0x000fe200000010ff */
[----:B------:R-:W-:Y:S01]  /*da10*/  STS [R2+0x2400], R56 ;  /* 0x0024003802007388 */ /* 0x000fe20000000800 */
[----:B------:R-:W-:Y:S02]  /*da20*/  F2FP.BF16.F32.PACK_AB R67, R131, R67 ;  /* 0x000000438343723e */ /* 0x000fe400000010ff */
[----:B------:R-:W-:Y:S01]  /*da30*/  @!P4 MOV R8, 0x1 ;  /* 0x000000010008c802 */ /* 0x000fe20000000f00 */
[----:B------:R-:W-:Y:S01]  /*da40*/  STS [R5+0x2000], R55 ;  /* 0x0020003705007388 */ /* 0x000fe20000000800 */
[----:B--2---:R-:W-:-:S03]  /*da50*/  MOV R15, 0x7f800000 ;  /* 0x7f800000000f7802 */ /* 0x004fc60000000f00 */
[----:B------:R-:W-:Y:S01]  /*da60*/  STS [R5+0x2400], R54 ;  /* 0x0024003605007388 */ /* 0x000fe20000000800 */
[----:B---3--:R-:W-:-:S03]  /*da70*/  MOV R14, 0x7f800000 ;  /* 0x7f800000000e7802 */ /* 0x008fc60000000f00 */
[----:B------:R-:W-:Y:S04]  /*da80*/  STS [R30+0x4000], R53 ;  /* 0x004000351e007388 */ /* 0x000fe80000000800 */
[----:B------:R-:W-:Y:S01]  /*da90*/  STS [R30+0x4400], R52 ;  /* 0x004400341e007388 */ /* 0x000fe20000000800 */
[----:B----4-:R-:W2:Y:S03]  /*daa0*/  @P0 LDC R12, c[0x0][0x2e8] ;  /* 0x0000ba00ff0c0b82 */ /* 0x010ea60000000800 */
        /* <DEDUP_REMOVED lines=26> */
[----:B---3--:R-:W-:Y:S01]  /*dc50*/  @P4 MOV R0, 0x1 ;  /* 0x0000000100004802 */ /* 0x008fe20000000f00 */
[----:B-1----:R-:W-:Y:S01]  /*dc60*/  @!P4 IMAD R0, R7, R9, RZ ;  /* 0x000000090700c224 */ /* 0x002fe200078e02ff */
[----:B------:R-:W-:Y:S01]  /*dc70*/  SHF.R.S32.HI R9, RZ, 0x1f, R136 ;  /* 0x0000001fff097819 */ /* 0x000fe20000011488 */
[----:B------:R-:W-:Y:S03]  /*dc80*/  STS [R2+0x6000], R58 ;  /* 0x0060003a02007388 */ /* 0x000fe60000000800 */
[----:B------:R-:W-:Y:S01]  /*dc90*/  LEA.HI R9, R9, R136, RZ, 0x2 ;  /* 0x0000008809097211 */ /* 0x000fe200078f10ff */
[----:B------:R1:W-:Y:S04]  /*dca0*/  STS [R2+0x6400], R66 ;  /* 0x0064004202007388 */ /* 0x0003e80000000800 */
[----:B------:R-:W-:Y:S04]  /*dcb0*/  STS [R5+0x6000], R65 ;  /* 0x0060004105007388 */ /* 0x000fe80000000800 */
[----:B------:R3:W-:Y:S01]  /*dcc0*/  STS [R5+0x6400], R67 ;  /* 0x0064004305007388 */ /* 0x0007e20000000800 */
[----:B------:R-:W-:Y:S06]  /*dcd0*/  BAR.SYNC.DEFER_BLOCKING 0x0 ;  /* 0x0000000000007b1d */ /* 0x000fec0000010000 */
[----:B----4-:R-:W-:Y:S01]  /*dce0*/  @P0 MUFU.LG2 R6, R137 ;  /* 0x0000008900060308 */ /* 0x010fe20000000c00 */
[----:B------:R-:W4:Y:S01]  /*dcf0*/  S2R R13, SR_CTAID.Y ;  /* 0x00000000000d7919 */ /* 0x000f220000002600 */
[----:B------:R-:W5:Y:S01]  /*dd00*/  S2R R17, SR_TID.X ;  /* 0x0000000000117919 */ /* 0x000f620000002100 */
[----:B-1----:R-:W-:Y:S01]  /*dd10*/  LEA.HI.SX32 R2, R177, 0x20, 0x1d ;  /* 0x00000020b1027811 */ /* 0x002fe200078feaff */
[----:B------:R-:W1:Y:S03]  /*dd20*/  S2R R18, SR_CTAID.Z ;  /* 0x0000000000127919 */ /* 0x000e660000002700 */
[----:B------:R-:W-:Y:S01]  /*dd30*/  ISETP.GE.AND P1, PT, R2, UR6, PT ;  /* 0x0000000602007c0c */ /* 0x000fe2000bf26270 */
[----:B------:R-:W-:Y:S01]  /*dd40*/  @P4 IMAD R2, R11, R10, RZ ;  /* 0x0000000a0b024224 */ /* 0x000fe200078e02ff */
[----:B------:R-:W-:Y:S01]  /*dd50*/  @!P4 MOV R2, R7 ;  /* 0x000000070002c202 */ /* 0x000fe20000000f00 */
[----:B------:R-:W2:Y:S01]  /*dd60*/  @P5 MUFU.LG2 R11, R138 ;  /* 0x0000008a000b5308 */ /* 0x000ea20000000c00 */
[----:B---3--:R-:W-:Y:S01]  /*dd70*/  SHF.R.S32.HI R5, RZ, 0x1f, R178 ;  /* 0x0000001fff057819 */ /* 0x008fe200000114b2 */
[----:B------:R3:W3:Y:S01]  /*dd80*/  LDS.128 R32, [R223+0x1800] ;  /* 0x00180000df207984 */ /* 0x0006e20000000c00 */
[----:B--2---:R-:W-:Y:S01]  /*dd90*/  @P5 FMUL.FTZ R11, R11, 0.69314718246459960938 ;  /* 0x3f3172180b0b5820 */ /* 0x004fe20000410000 */
[----:B----4-:R-:W-:Y:S01]  /*dda0*/  IMAD R4, R13, R0, RZ ;  /* 0x000000000d047224 */ /* 0x010fe200078e02ff */
[----:B------:R-:W-:Y:S01]  /*ddb0*/  LEA.HI R0, R5, R178, RZ, 0x2 ;  /* 0x000000b205007211 */ /* 0x000fe200078f10ff */
[----:B------:R-:W2:Y:S01]  /*ddc0*/  @P5 LDC R13, c[0x0][0x2e8] ;  /* 0x0000ba00ff0d5b82 */ /* 0x000ea20000000800 */
[----:B-----5:R-:W-:-:S02]  /*ddd0*/  SHF.R.S32.HI R16, RZ, 0x1f, R17 ;  /* 0x0000001fff107819 */ /* 0x020fc40000011411 */
[----:B------:R-:W-:Y:S02]  /*dde0*/  LOP3.LUT R0, R0, 0xffffffc, RZ, 0xc0, !PT ;  /* 0x0ffffffc00007812 */ /* 0x000fe400078ec0ff */
[----:B------:R-:W-:Y:S01]  /*ddf0*/  SEL R5, R4, RZ, !P6 ;  /* 0x000000ff04057207 */ /* 0x000fe20007000000 */
[----:B------:R-:W-:Y:S01]  /*de00*/  @P0 FMUL.FTZ R4, R6, 0.69314718246459960938 ;  /* 0x3f31721806040820 */ /* 0x000fe20000410000 */
[----:B------:R-:W-:Y:S02]  /*de10*/  LOP3.LUT P6, RZ, R136, 0x3, RZ, 0xc0, !PT ;  /* 0x0000000388ff7812 */ /* 0x000fe400078cc0ff */
[----:B------:R-:W-:Y:S01]  /*de20*/  IADD3 R10, -R0, R178, RZ ;  /* 0x000000b2000a7210 */ /* 0x000fe20007ffe1ff */
[----:B------:R-:W-:Y:S01]  /*de30*/  IMAD R0, R8, UR4, RZ ;  /* 0x0000000408007c24 */ /* 0x000fe2000f8e02ff */
[----:B------:R-:W-:Y:S01]  /*de40*/  LEA.HI R16, R16, R17, RZ, 0x3 ;  /* 0x0000001110107211 */ /* 0x000fe200078f18ff */
[----:B-1----:R-:W-:Y:S02]  /*de50*/  IMAD R2, R18, R2, R5 ;  /* 0x0000000212027224 */ /* 0x002fe400078e0205 */
[----:B------:R-:W-:Y:S01]  /*de60*/  @P0 FFMA.FTZ R15, R132, R12, R4 ;  /* 0x0000000c840f0223 */ /* 0x000fe20000010004 */
[----:B------:R-:W-:-:S02]  /*de70*/  SHF.R.S32.HI R5, RZ, 0x2, R9 ;  /* 0x00000002ff057819 */ /* 0x000fc40000011409 */
[----:B------:R-:W-:Y:S02]  /*de80*/  SHF.L.U32 R0, R0, 0x6, RZ ;  /* 0x0000000600007819 */ /* 0x000fe400000006ff */
[----:B------:R-:W-:Y:S02]  /*de90*/  LOP3.LUT R4, R16, 0xfffffff8, RZ, 0xc0, !PT ;  /* 0xfffffff810047812 */ /* 0x000fe400078ec0ff */
[----:B------:R-:W-:Y:S02]  /*dea0*/  IADD3 R6, P4, P0, R0, R134, R2 ;  /* 0x0000008600067210 */ /* 0x000fe4000789e002 */
[----:B------:R-:W-:Y:S01]  /*deb0*/  SHF.R.S32.HI R7, RZ, 0x1f, R0 ;  /* 0x0000001fff077819 */ /* 0x000fe20000011400 */
[----:B--2---:R-:W-:Y:S01]  /*dec0*/  @P5 FFMA.FTZ R14, R3, R13, R11 ;  /* 0x0000000d030e5223 */ /* 0x004fe2000001000b */
[----:B------:R-:W-:Y:S02]  /*ded0*/  SHF.R.S32.HI R2, RZ, 0x1f, R2 ;  /* 0x0000001fff027819 */ /* 0x000fe40000011402 */
[----:B------:R-:W-:-:S02]  /*dee0*/  LEA R0, R10, R5, 0x4 ;  /* 0x000000050a007211 */ /* 0x000fc400078e20ff */
[----:B------:R-:W-:Y:S02]  /*def0*/  IADD3 R9, -R4, R17, RZ ;  /* 0x0000001104097210 */ /* 0x000fe40007ffe1ff */
        /* <DEDUP_REMOVED lines=20> */
.L_x_985:
[----:B------:R-:W-:Y:S05]  /*e040*/  BSYNC B0 ;  /* 0x0000000000007941 */ /* 0x000fea0003800000 */
.L_x_984:
        /* <DEDUP_REMOVED lines=43> */
.L_x_987:
[----:B------:R-:W-:Y:S05]  /*e300*/  BSYNC B0 ;  /* 0x0000000000007941 */ /* 0x000fea0003800000 */
.L_x_986:
        /* <DEDUP_REMOVED lines=27> */
.L_x_989:
[----:B------:R-:W-:Y:S05]  /*e4c0*/  BSYNC B0 ;  /* 0x0000000000007941 */ /* 0x000fea0003800000 */
.L_x_988:
        /* <DEDUP_REMOVED lines=27> */
.L_x_991:
[----:B------:R-:W-:Y:S05]  /*e680*/  BSYNC B0 ;  /* 0x0000000000007941 */ /* 0x000fea0003800000 */
.L_x_990:
        /* <DEDUP_REMOVED lines=27> */
.L_x_948:
        /* <DEDUP_REMOVED lines=19> */
[----:B------:R-:W-:Y:S01]  /*e970*/  ISETP.GE.AND P1, PT, R10, UR17, PT ;  /* 0x000000110a007c0c */ /* 0x000fe2000bf26270 */
[----:B------:R-:W-:Y:S01]  /*e980*/  UISETP.NE.AND UP0, UPT, UR10, URZ, !UP2 ;  /* 0x0000003f0a00728c */ /* 0x000fe2000d705270 */
[C---:B------:R-:W-:Y:S01]  /*e990*/  ISETP.NE.AND P3, PT, R0.reuse, RZ, PT ;  /* 0x000000ff0000720c */ /* 0x040fe20003f65270 */
[----:B------:R-:W-:Y:S01]  /*e9a0*/  UISETP.NE.AND UP3, UPT, UR10, URZ, UPT ;  /* 0x0000003f0a00728c */ /* 0x000fe2000bf65270 */
[----:B------:R-:W-:Y:S01]  /*e9b0*/  IMAD.SHL.U32 R0, R0, 0x8, RZ ;  /* 0x0000000800007824 */ /* 0x000fe200078e00ff */
[----:B------:R-:W-:Y:S01]  /*e9c0*/  @!UP4 UIMAD.WIDE.U32 UR18, UR9, UR6, URZ ;  /* 0x000000060912c2a5 */ /* 0x000fe2000f8e003f */
[--C-:B------:R-:W-:Y:S01]  /*e9d0*/  SHF.R.S32.HI R11, RZ, 0x1f, R10.reuse ;  /* 0x0000001fff0b7819 */ /* 0x100fe2000001140a */
[----:B------:R-:W-:Y:S01]  /*e9e0*/  UISETP.NE.OR UP3, UPT, UR4, URZ, !UP3 ;  /* 0x0000003f0400728c */ /* 0x000fe2000df65670 */
[C---:B------:R-:W-:Y:S01]  /*e9f0*/  VIADD R14, R10.reuse, 0x10 ;  /* 0x000000100a0e7836 */ /* 0x040fe20000000000 */
[----:B------:R-:W-:Y:S01]  /*ea00*/  @!UP4 UIMAD UR8, UR9, UR7, UR8 ;  /* 0x000000070908c2a4 */ /* 0x000fe2000f8e0208 */
[----:B------:R-:W-:Y:S01]  /*ea10*/  IADD3 R16, R10, 0x20, RZ ;  /* 0x000000200a107810 */ /* 0x000fe20007ffe0ff */
[----:B------:R-:W-:Y:S01]  /*ea20*/  UISETP.NE.OR UP1, UPT, UR5, -0x1, UP3 ;  /* 0xffffffff0500788c */ /* 0x000fe20009f25670 */
[----:B------:R-:W-:Y:S01]  /*ea30*/  IMAD.WIDE R6, R6, 0x40, R10 ;  /* 0x0000004006067825 */ /* 0x000fe200078e020a */
[----:B------:R-:W-:Y:S01]  /*ea40*/  @!UP2 ULDC UR4, c[0x0][0x2c4] ;  /* 0x0000b1000004aab9 */ /* 0x000fe20000000800 */
[----:B------:R-:W-:Y:S01]  /*ea50*/  @!UP2 ULDC UR10, c[0x0][0x270] ;  /* 0x00009c00000aaab9 */ /* 0x000fe20000000800 */
[----:B------:R-:W-:Y:S01]  /*ea60*/  @UP0 ULDC UR4, c[0x0][0x2e4] ;  /* 0x0000b90000040ab9 */ /* 0x000fe20000000800 */
[----:B------:R-:W-:Y:S01]  /*ea70*/  @UP2 ULDC.64 UR6, c[0x0][0x2c0] ;  /* 0x0000b00000062ab9 */ /* 0x000fe20000000a00 */
[----:B------:R-:W-:Y:S01]  /*ea80*/  @UP2 UMOV UR20, 0x1 ;  /* 0x0000000100142882 */ /* 0x000fe20000000000 */
[----:B------:R-:W-:Y:S01]  /*ea90*/  @UP4 UIMAD UR11, UR5, UR11, UR13 ;  /* 0x0000000b050b42a4 */ /* 0x000fe2000f8e020d */
[C---:B------:R-:W-:Y:S01]  /*eaa0*/  VIADD R19, R0.reuse, 0x40 ;  /* 0x0000004000137836 */ /* 0x040fe20000000000 */
        /* <DEDUP_REMOVED lines=50> */
.L_x_993:
[----:B------:R-:W-:Y:S05]  /*edd0*/  BSYNC B0 ;  /* 0x0000000000007941 */ /* 0x000fea0003800000 */
.L_x_992:
        /* <DEDUP_REMOVED lines=25> */
.L_x_995:
[----:B------:R-:W-:Y:S05]  /*ef70*/  BSYNC B0 ;  /* 0x0000000000007941 */ /* 0x000fea0003800000 */
.L_x_994:
        /* <DEDUP_REMOVED lines=24> */
.L_x_997:
[----:B------:R-:W-:Y:S05]  /*f100*/  BSYNC B0 ;  /* 0x0000000000007941 */ /* 0x000fea0003800000 */
.L_x_996:
        /* <DEDUP_REMOVED lines=27> */
.L_x_999:
[----:B------:R-:W-:Y:S05]  /*f2c0*/  BSYNC B0 ;  /* 0x0000000000007941 */ /* 0x000fea0003800000 */
.L_x_998:
        /* <DEDUP_REMOVED lines=10> */
.L_x_1001:
[----:B------:R-:W-:Y:S05]  /*f370*/  BSYNC B0 ;  /* 0x0000000000007941 */ /* 0x000fea0003800000 */
.L_x_1000:
        /* <DEDUP_REMOVED lines=10> */
.L_x_1003:
[----:B------:R-:W-:Y:S05]  /*f420*/  BSYNC B0 ;  /* 0x0000000000007941 */ /* 0x000fea0003800000 */
.L_x_1002:
        /* <DEDUP_REMOVED lines=10> */
.L_x_1005:
[----:B------:R-:W-:Y:S05]  /*f4d0*/  BSYNC B0 ;  /* 0x0000000000007941 */ /* 0x000fea0003800000 */
.L_x_1004:
        /* <DEDUP_REMOVED lines=10> */
.L_x_1006:
        /* <DEDUP_REMOVED lines=16> */
.L_x_2405:


//--------------------- .text._ZN5flash16flash_fwd_kernelI23Flash_fwd_kernel_traitsILi256ELi64ELi64ELi4ELb0ELb0EN7cutlass10bfloat16_tE19Flash_kernel_traitsILi256ELi64ELi64ELi4ES3_EELb1ELb0ELb0ELb1ELb0ELb0ELb0ELb1EEEvNS_16Flash_fwd_paramsE --------------------------
	.section	.text._ZN5flash16flash_fwd_kernelI23Flash_fwd_kernel_traitsILi256ELi64ELi64ELi4ELb0ELb0EN7cutlass10bfloat16_tE19Flash_kernel_traitsILi256ELi64ELi64ELi4ES3_EELb1ELb0ELb0ELb1ELb0ELb0ELb0ELb1EEEvNS_16Flash_fwd_paramsE,"ax",@progbits
	.align	128
        .global         _ZN5flash16flash_fwd_kernelI23Flash_fwd_kernel_traitsILi256ELi64ELi64ELi4ELb0ELb0EN7cutlass10bfloat16_tE19Flash_kernel_traitsILi256ELi64ELi64ELi4ES3_EELb1ELb0ELb0ELb1ELb0ELb0ELb0ELb1EEEvNS_16Flash_fwd_paramsE
        .type           _ZN5flash16flash_fwd_kernelI23Flash_fwd_kernel_traitsILi256ELi64ELi64ELi4ELb0ELb0EN7cutlass10bfloat16_tE19Flash_kernel_traitsILi256ELi64ELi64ELi4ES3_EELb1ELb0ELb0ELb1ELb0ELb0ELb0ELb1EEEvNS_16Flash_fwd_paramsE,@function
        .size           _ZN5flash16flash_fwd_kernelI23Flash_fwd_kernel_traitsILi256ELi64ELi64ELi4ELb0ELb0EN7cutlass10bfloat16_tE19Flash_kernel_traitsILi256ELi64ELi64ELi4ES3_EELb1ELb0ELb0ELb1ELb0ELb0ELb0ELb1EEEvNS_16Flash_fwd_paramsE,(.L_x_2406 - _ZN5flash16flash_fwd_kernelI23Flash_fwd_kernel_traitsILi256ELi64ELi64ELi4ELb0ELb0EN7cutlass10bfloat16_tE19Flash_kernel_traitsILi256ELi64ELi64ELi4ES3_EELb1ELb0ELb0ELb1ELb0ELb0ELb0ELb1EEEvNS_16Flash_fwd_paramsE)
        .other          _ZN5flash16flash_fwd_kernelI23Flash_fwd_kernel_traitsILi256ELi64ELi64ELi4ELb0ELb0EN7cutlass10bfloat16_tE19Flash_kernel_traitsILi256ELi64ELi64ELi4ES3_EELb1ELb0ELb0ELb1ELb0ELb0ELb0ELb1EEEvNS_16Flash_fwd_paramsE,@"STO_CUDA_ENTRY STV_DEFAULT"
_ZN5flash16flash_fwd_kernelI23Flash_fwd_kernel_traitsILi256ELi64ELi64ELi4ELb0ELb0EN7cutlass10bfloat16_tE19Flash_kernel_traitsILi256ELi64ELi64ELi4ES3_EELb1ELb0ELb0ELb1ELb0ELb0ELb0ELb1EEEvNS_16Flash_fwd_paramsE:
.text._ZN5flash16flash_fwd_kernelI23Flash_fwd_kernel_traitsILi256ELi64ELi64ELi4ELb0ELb0EN7cutlass10bfloat16_tE19Flash_kernel_traitsILi256ELi64ELi64ELi4ES3_EELb1ELb0ELb0ELb1ELb0ELb0ELb0ELb1EEEvNS_16Flash_fwd_paramsE:
        /* <DEDUP_REMOVED lines=13> */
[----:B------:R-:W-:Y:S01]  /*00d0*/  S2UR UR18, SR_CTAID.X ;  /* 0x00000000001279c3 */ /* 0x000fe20000002500 */
[----:B------:R2:W5:Y:S07]  /*00e0*/  @P2 LDG.E.64 R4, desc[UR30][R2.64] ;  /* 0x0000001e02042981 */ /* 0x00056e000c1e1b00 */
[----:B------:R-:W1:Y:S08]  /*00f0*/  S2UR UR33, SR_CTAID.Y ;  /* 0x00000000002179c3 */ /* 0x000e700000002600 */
[----:B------:R-:W4:Y:S01]  /*0100*/  S2UR UR34, SR_CTAID.Z ;  /* 0x00000000002279c3 */ /* 0x000f220000002700 */
[----:B------:R-:W-:Y:S01]  /*0110*/  UMOV UR17, 0xffffffff ;  /* 0xffffffff00117882 */ /* 0x000fe20000000000 */
[----:B------:R-:W-:-:S06]  /*0120*/  ULDC.U8 UR16, c[0x0][0x388] ;  /* 0x0000e20000107ab9 */ /* 0x000fcc0000000000 */
[----:B------:R-:W5:Y:S01]  /*0130*/  @P2 LDC R0, c[0x0][0x3b0] ;  /* 0x0000ec00ff002b82 */ /* 0x000f620000000800 */
[----:B--2---:R-:W-:Y:S02]  /*0140*/  @P2 IMAD.MOV.U32 R2, RZ, RZ, R9 ;  /* 0x000000ffff022224 */ /* 0x004fe400078e0009 */
[----:B---3--:R-:W-:-:S06]  /*0150*/  @P2 IMAD.MOV.U32 R3, RZ, RZ, R8 ;  /* 0x000000ffff032224 */ /* 0x008fcc00078e0008 */
[----:B------:R-:W2:Y:S01]  /*0160*/  @P2 LDG.E.64 R2, desc[UR30][R2.64] ;  /* 0x0000001e02022981 */ /* 0x000ea2000c1e1b00 */
[----:B------:R-:W-:Y:S02]  /*0170*/  UISETP.NE.U32.AND UP2, UPT, UR6, URZ, UPT ;  /* 0x0000003f0600728c */ /* 0x000fe4000bf45070 */
[----:B-1----:R-:W-:Y:S02]  /*0180*/  UIMAD.WIDE UR8, UR33, 0x4, UR8 ;  /* 0x00000004210878a5 */ /* 0x002fe4000f8e0208 */
[----:B------:R-:W-:Y:S02]  /*0190*/  UISETP.NE.AND.EX UP2, UPT, UR7, URZ, UPT, UP2 ;  /* 0x0000003f0700728c */ /* 0x000fe4000bf45320 */
[----:B----4-:R-:W-:Y:S01]  /*01a0*/  ULOP3.LUT UR4, UR34, UR18, UR33, 0xfe, !UPT ;  /* 0x0000001222047292 */ /* 0x010fe2000f8efe21 */
[----:B------:R-:W-:-:S03]  /*01b0*/  ULDC.U8 UR6, c[0x0][0x3c2] ;  /* 0x0000f08000067ab9 */ /* 0x000fc60000000000 */
[----:B------:R-:W-:Y:S01]  /*01c0*/  PLOP3.LUT P0, PT, PT, PT, UP2, 0x80, 0x0 ;  /* 0x000000000000781c */ /* 0x000fe20003f0f028 */
[----:B------:R-:W-:Y:S01]  /*01d0*/  UISETP.NE.AND UP3, UPT, UR6, URZ, UPT ;  /* 0x0000003f0600728c */ /* 0x000fe2000bf65270 */
[----:B------:R-:W-:Y:S01]  /*01e0*/  LOP3.LUT P3, RZ, R106, UR4, RZ, 0xfc, !PT ;  /* 0x000000046aff7c12 */ /* 0x000fe2000f86fcff */
[----:B------:R-:W-:Y:S01]  /*01f0*/  ULDC.64 UR4, c[0x0][0x300] ;  /* 0x0000c00000047ab9 */ /* 0x000fe20000000a00 */
[----:B------:R-:W-:Y:S01]  /*0200*/  ULDC.64 UR6, c[0x0][0x2f8] ;  /* 0x0000be0000067ab9 */ /* 0x000fe20000000a00 */
        /* <DEDUP_REMOVED lines=31> */
[----:B------:R-:W-:Y:S01]  /*0400*/  UMOV UR8, URZ ;  /* 0x0000003f00087c82 */ /* 0x000fe20008000000 */
[----:B------:R-:W-:Y:S01]  /*0410*/  UMOV UR9, 0xffffffff ;  /* 0xffffffff00097882 */ /* 0x000fe20000000000 */
[----:B------:R-:W-:Y:S02]  /*0420*/  SHF.R.S32.HI R30, RZ, 0x1f, R106 ;  /* 0x0000001fff1e7819 */ /* 0x000fe4000001146a */
[----:B--2---:R-:W-:Y:S02]  /*0430*/  @P0 R2UR UR17, R7 ;  /* 0x00000000071102ca */ /* 0x004fe400000e0000 */
[----:B---3--:R-:W-:Y:S02]  /*0440*/  @P0 R2UR UR19, R6 ;  /* 0x00000000061302ca */ /* 0x008fe400000e0000 */
[----:B------:R-:W-:-:S04]  /*0450*/  ISETP.NE.U32.AND P0, PT, RZ, UR4, PT ;  /* 0x00000004ff007c0c */ /* 0x000fc8000bf05070 */
[----:B------:R-:W-:-:S07]  /*0460*/  ISETP.NE.AND.EX P0, PT, RZ, UR5, PT, P0 ;  /* 0x00000005ff007c0c */ /* 0x000fce000bf05300 */
        /* <DEDUP_REMOVED lines=13> */
.L_x_1007:
[----:B------:R-:W-:-:S05]  /*0540*/  ULDC UR6, c[0x0][0x2c8] ;  /* 0x0000b20000067ab9 */ /* 0x000fca0000000800 */
.L_x_1008:
        /* <DEDUP_REMOVED lines=27> */
[----:B------:R-:W-:Y:S01]  /*0700*/  UISETP.NE.AND UP1, UPT, UR17, -0x1, UPT ;  /* 0xffffffff1100788c */ /* 0x000fe2000bf25270 */
[----:B------:R-:W-:Y:S01]  /*0710*/  LOP3.LUT R0, R6, 0xffffffe0, RZ, 0xc0, !PT ;  /* 0xffffffe006007812 */ /* 0x000fe200078ec0ff */
[----:B------:R-:W-:Y:S01]  /*0720*/  ULDC UR39, c[0x0][0x2d4] ;  /* 0x0000b50000277ab9 */ /* 0x000fe20000000800 */
[----:B------:R-:W-:Y:S01]  /*0730*/  UISETP.NE.AND UP0, UPT, UR9, -0x1, UPT ;  /* 0xffffffff0900788c */ /* 0x000fe2000bf05270 */
[----:B------:R-:W-:Y:S02]  /*0740*/  ULDC UR24, c[0x0][0x2d8] ;  /* 0x0000b60000187ab9 */ /* 0x000fe40000000800 */
[----:B------:R-:W-:Y:S01]  /*0750*/  IMAD.IADD R3, R106, 0x1, -R0 ;  /* 0x000000016a037824 */ /* 0x000fe200078e0a00 */
[----:B------:R-:W-:Y:S02]  /*0760*/  USHF.R.S32.HI UR23, URZ, 0x6, UR23 ;  /* 0x000000063f177899 */ /* 0x000fe40008011417 */
[----:B------:R-:W-:Y:S02]  /*0770*/  PLOP3.LUT P0, PT, PT, PT, UP0, 0x80, 0x0 ;  /* 0x000000000000781c */ /* 0x000fe40003f0f008 */
[----:B------:R-:W-:Y:S01]  /*0780*/  @!UP1 USHF.R.S32.HI UR11, URZ, 0x1f, UR33 ;  /* 0x0000001f3f0b9899 */ /* 0x000fe20008011421 */
[----:B------:R-:W-:Y:S01]  /*0790*/  SHF.R.S32.HI R0, RZ, 0x1f, R3 ;  /* 0x0000001fff007819 */ /* 0x000fe20000011403 */
[----:B------:R-:W-:Y:S01]  /*07a0*/  @!UP1 ULDC.64 UR4, c[0x0][0x228] ;  /* 0x00008a0000049ab9 */ /* 0x000fe20000000a00 */
[----:B------:R-:W-:Y:S01]  /*07b0*/  @UP1 ULDC.64 UR6, c[0x0][0x240] ;  /* 0x0000900000061ab9 */ /* 0x000fe20000000a00 */
[----:B------:R-:W-:-:S02]  /*07c0*/  @!UP1 UIMAD UR11, UR11, UR4, URZ ;  /* 0x000000040b0b92a4 */ /* 0x000fc4000f8e023f */
[----:B------:R-:W-:Y:S02]  /*07d0*/  @UP1 UIMAD.WIDE.U32 UR20, UR17, UR6, URZ ;  /* 0x00000006111412a5 */ /* 0x000fe4000f8e003f */
[----:B------:R-:W-:Y:S02]  /*07e0*/  @!UP1 UIMAD UR5, UR33, UR5, UR11 ;  /* 0x00000005210592a4 */ /* 0x000fe4000f8e020b */
[----:B------:R-:W-:Y:S01]  /*07f0*/  @UP0 UIADD3 UR25, UR8, UR9, URZ ;  /* 0x0000000908190290 */ /* 0x000fe2000fffe03f */
[----:B------:R-:W-:Y:S01]  /*0800*/  ULDC UR11, c[0x0][0x270] ;  /* 0x00009c00000b7ab9 */ /* 0x000fe20000000800 */
[----:B------:R-:W-:Y:S02]  /*0810*/  @UP1 UIMAD UR10, UR17, UR7, UR21 ;  /* 0x00000007110a12a4 */ /* 0x000fe4000f8e0215 */
[----:B------:R-:W-:Y:S02]  /*0820*/  UIMAD UR11, UR33, UR11, UR34 ;  /* 0x0000000b210b72a4 */ /* 0x000fe4000f8e0222 */
[----:B------:R-:W-:-:S02]  /*0830*/  @!UP1 UIMAD.WIDE.U32 UR6, UR33, UR4, URZ ;  /* 0x00000004210692a5 */ /* 0x000fc4000f8e003f */
[----:B------:R-:W-:Y:S02]  /*0840*/  UIMAD UR39, UR11, UR39, UR29 ;  /* 0x000000270b2772a4 */ /* 0x000fe4000f8e021d */
[----:B------:R-:W-:Y:S01]  /*0850*/  USHF.L.U32 UR11, UR11, 0x5, URZ ;  /* 0x000000050b0b7899 */ /* 0x000fe2000800063f */
[----:B------:R-:W-:Y:S01]  /*0860*/  @UP0 ULDC.64 UR12, c[0x0][0x248] ;  /* 0x00009200000c0ab9 */ /* 0x000fe20000000a00 */
[----:B------:R-:W-:Y:S02]  /*0870*/  UIMAD UR39, UR39, UR24, URZ ;  /* 0x00000018272772a4 */ /* 0x000fe4000f8e023f */
[----:B------:R-:W-:Y:S02]  /*0880*/  USHF.R.S32.HI UR4, URZ, 0x1f, UR11 ;  /* 0x0000001f3f047899 */ /* 0x000fe4000801140b */
[----:B------:R-:W-:Y:S01]  /*0890*/  IADD3 R116, P2, P1, R9, UR11, R3 ;  /* 0x0000000b09747c10 */ /* 0x000fe2000f95e003 */
[----:B------:R-:W-:Y:S02]  /*08a0*/  @UP0 UIMAD.WIDE.U32 UR26, UR25, UR12, URZ ;  /* 0x0000000c191a02a5 */ /* 0x000fe4000f8e003f */
[----:B------:R-:W-:-:S02]  /*08b0*/  @UP0 UIMAD UR25, UR25, UR13, URZ ;  /* 0x0000000d191902a4 */ /* 0x000fc4000f8e023f */
[----:B------:R1:W-:Y:S01]  /*08c0*/  STL [R1+0xc8], R116 ;  /* 0x0000c87401007387 */ /* 0x0003e20000100800 */
[----:B------:R-:W-:Y:S01]  /*08d0*/  IADD3.X R114, R8, UR4, R0, P2, P1 ;  /* 0x0000000408727c10 */ /* 0x000fe200097e2400 */
        /* <DEDUP_REMOVED lines=16> */
.L_x_1010:
[----:B------:R-:W-:Y:S01]  /*09e0*/  ULDC UR4, c[0x0][0x278] ;  /* 0x00009e0000047ab9 */ /* 0x000fe20000000800 */
[----:B------:R-:W2:Y:S01]  /*09f0*/  S2R R2, SR_CTAID.Z ;  /* 0x0000000000027919 */ /* 0x000ea20000002700 */
[----:B------:R-:W-:Y:S01]  /*0a00*/  IMAD.U32 R0, RZ, RZ, UR4 ;  /* 0x00000004ff007e24 */ /* 0x000fe2000f8e00ff */
[----:B------:R-:W-:Y:S01]  /*0a10*/  UMOV UR14, URZ ;  /* 0x0000003f000e7c82 */ /* 0x000fe20008000000 */
[----:B------:R-:W-:Y:S01]  /*0a20*/  SHF.R.S32.HI R4, RZ, 0x1f, R3 ;  /* 0x0000001fff047819 */ /* 0x000fe20000011403 */
[----:B------:R-:W-:Y:S01]  /*0a30*/  @UP0 UIADD3 UR9, UR8, UR9, URZ ;  /* 0x0000000908090290 */ /* 0x000fe2000fffe03f */
[----:B------:R-:W-:Y:S01]  /*0a40*/  SHF.R.S32.HI R112, RZ, 0x5, R6 ;  /* 0x00000005ff707819 */ /* 0x000fe20000011406 */
[----:B------:R-:W-:Y:S01]  /*0a50*/  IMAD.U32 R10, RZ, RZ, UR18 ;  /* 0x00000012ff0a7e24 */ /* 0x000fe2000f8e00ff */
[----:B------:R-:W-:Y:S02]  /*0a60*/  IABS R0, R0 ;  /* 0x0000000000007213 */ /* 0x000fe40000000000 */
[----:B------:R-:W-:-:S02]  /*0a70*/  LEA.HI R4, R4, R3, RZ, 0x2 ;  /* 0x0000000304047211 */ /* 0x000fc400078f10ff */
[----:B------:R-:W-:Y:S02]  /*0a80*/  R2UR UR6, R0 ;  /* 0x00000000000672ca */ /* 0x000fe400000e0000 */
[----:B------:R-:W-:-:S11]  /*0a90*/  SHF.R.S32.HI R51, RZ, 0x2, R4 ;  /* 0x00000002ff337819 */ /* 0x000fd60000011404 */
        /* <DEDUP_REMOVED lines=18> */
[----:B------:R-:W-:Y:S01]  /*0bc0*/  IMAD.SHL.U32 R48, R28, 0x8, RZ ;  /* 0x000000081c307824 */ /* 0x000fe200078e00ff */
[----:B------:R-:W-:Y:S01]  /*0bd0*/  SHF.R.U32.HI R5, RZ, 0x3, R0 ;  /* 0x00000003ff057819 */ /* 0x000fe20000011600 */
[----:B------:R-:W-:Y:S02]  /*0be0*/  UMOV UR7, UR15 ;  /* 0x0000000f00077c82 */ /* 0x000fe40008000000 */
[----:B------:R-:W-:Y:S01]  /*0bf0*/  UIMAD.WIDE.U32 UR14, UR7, UR5, URZ ;  /* 0x00000005070e72a5 */ /* 0x000fe2000f8e003f */
[----:B------:R-:W-:Y:S02]  /*0c00*/  LOP3.LUT R2, R0, 0x38, R48, 0xf8, !PT ;  /* 0x0000003800027812 */ /* 0x000fe400078ef830 */
[----:B------:R-:W-:Y:S02]  /*0c10*/  LOP3.LUT R0, R4, 0x7ffffffc, RZ, 0xc0, !PT ;  /* 0x7ffffffc04007812 */ /* 0x000fe400078ec0ff */
[----:B------:R-:W-:Y:S02]  /*0c20*/  LOP3.LUT R5, R2, R5, RZ, 0x3c, !PT ;  /* 0x0000000502057212 */ /* 0x000fe400078e3cff */
[----:B------:R-:W-:Y:S01]  /*0c30*/  UMOV UR22, UR15 ;  /* 0x0000000f00167c82 */ /* 0x000fe20008000000 */
[----:B------:R-:W-:Y:S01]  /*0c40*/  IMAD.IADD R3, R3, 0x1, -R0 ;  /* 0x0000000103037824 */ /* 0x000fe200078e0a00 */
[----:B------:R-:W-:Y:S01]  /*0c50*/  UIADD3 UR7, -UR22, URZ, URZ ;  /* 0x0000003f16077290 */ /* 0x000fe2000fffe13f */
[----:B------:R-:W-:-:S02]  /*0c60*/  SHF.R.S32.HI R0, RZ, 0x1f, R6 ;  /* 0x0000001fff007819 */ /* 0x000fc40000011406 */
[----:B------:R-:W-:Y:S01]  /*0c70*/  LEA.HI R2, R30, R106, RZ, 0x6 ;  /* 0x0000006a1e027211 */ /* 0x000fe200078f30ff */
[----:B------:R-:W-:Y:S01]  /*0c80*/  UIMAD UR5, UR6, UR7, UR5 ;  /* 0x00000007060572a4 */ /* 0x000fe2000f8e0205 */
[----:B------:R-:W-:Y:S01]  /*0c90*/  LEA.HI R0, R0, R112, RZ, 0x2 ;  /* 0x0000007000007211 */ /* 0x000fe200078f10ff */
[----:B------:R-:W-:Y:S01]  /*0ca0*/  IMAD.SHL.U32 R4, R3, 0x2, RZ ;  /* 0x0000000203047824 */ /* 0x000fe200078e00ff */
[----:B------:R-:W-:Y:S01]  /*0cb0*/  SHF.R.S32.HI R49, RZ, 0x1f, R48 ;  /* 0x0000001fff317819 */ /* 0x000fe20000011430 */
[----:B------:R-:W-:Y:S01]  /*0cc0*/  UISETP.GT.U32.AND UP1, UPT, UR6, UR5, UPT ;  /* 0x000000050600728c */ /* 0x000fe2000bf24070 */
[----:B------:R-:W-:Y:S01]  /*0cd0*/  LOP3.LUT R0, R0, 0xffffffc, RZ, 0xc0, !PT ;  /* 0x0ffffffc00007812 */ /* 0x000fe200078ec0ff */
[----:B------:R-:W-:-:S04]  /*0ce0*/  IMAD.SHL.U32 R2, R2, 0x8, RZ ;  /* 0x0000000802027824 */ /* 0x000fc800078e00ff */
[----:B------:R-:W-:Y:S01]  /*0cf0*/  IMAD.IADD R0, R112, 0x1, -R0 ;  /* 0x0000000170007824 */ /* 0x000fe200078e0a00 */
[----:B------:R-:W-:-:S03]  /*0d00*/  LOP3.LUT R213, R5, 0xfffffe00, R2, 0xf8, !PT ;  /* 0xfffffe0005d57812 */ /* 0x000fc600078ef802 */
[----:B------:R-:W-:Y:S01]  /*0d10*/  IMAD R5, R0, 0x10, R51 ;  /* 0x0000001000057824 */ /* 0x000fe200078e0233 */
[----:B------:R-:W-:Y:S02]  /*0d20*/  @!UP1 UIADD3 UR5, UR5, -UR6, URZ ;  /* 0x8000000605059290 */ /* 0x000fe4000fffe03f */
[----:B------:R-:W-:Y:S02]  /*0d30*/  @!UP1 UIADD3 UR22, UR22, 0x1, URZ ;  /* 0x0000000116169890 */ /* 0x000fe4000fffe03f */
[----:B------:R-:W-:Y:S02]  /*0d40*/  UISETP.GE.U32.AND UP2, UPT, UR5, UR6, UPT ;  /* 0x000000060500728c */ /* 0x000fe4000bf46070 */
[----:B------:R-:W-:Y:S02]  /*0d50*/  ULOP3.LUT UR6, UR34, UR4, URZ, 0x3c, !UPT ;  /* 0x0000000422067292 */ /* 0x000fe4000f8e3c3f */
[----:B------:R-:W-:Y:S02]  /*0d60*/  USHF.R.S32.HI UR5, URZ, 0x1f, UR34 ;  /* 0x0000001f3f057899 */ /* 0x000fe40008011422 */
        /* <DEDUP_REMOVED lines=25> */
.L_x_1011:
[----:B------:R-:W-:Y:S01]  /*0f00*/  ULDC.64 UR8, c[0x0][0x258] ;  /* 0x0000960000087ab9 */ /* 0x000fe20000000a00 */
[C---:B------:R-:W-:Y:S01]  /*0f10*/  IADD3 R2, P0, R48.reuse, UR20, RZ ;  /* 0x0000001430027c10 */ /* 0x040fe2000ff1e0ff */
[----:B------:R-:W-:Y:S01]  /*0f20*/  UIMAD UR15, UR5, UR8, URZ ;  /* 0x00000008050f72a4 */ /* 0x000fe2000f8e023f */
[----:B------:R-:W2:Y:S01]  /*0f30*/  S2UR UR4, SR_CgaCtaId ;  /* 0x00000000000479c3 */ /* 0x000ea20000008800 */
[C---:B------:R-:W-:Y:S01]  /*0f40*/  IADD3 R120, R48.reuse, 0x40, RZ ;  /* 0x0000004030787810 */ /* 0x040fe20007ffe0ff */
[----:B------:R-:W-:Y:S01]  /*0f50*/  IMAD.U32 R0, RZ, RZ, UR8 ;  /* 0x00000008ff007e24 */ /* 0x000fe2000f8e00ff */
[----:B------:R-:W-:Y:S01]  /*0f60*/  IADD3.X R3, R49, UR10, RZ, P0, !PT ;  /* 0x0000000a31037c10 */ /* 0x000fe200087fe4ff */
[----:B------:R-:W-:Y:S01]  /*0f70*/  UIMAD UR15, UR34, UR9, UR15 ;  /* 0x00000009220f72a4 */ /* 0x000fe2000f8e020f */
[C---:B------:R-:W-:Y:S01]  /*0f80*/  VIADD R117, R48.reuse, 0x80 ;  /* 0x0000008030757836 */ /* 0x040fe20000000000 */
[----:B------:R-:W-:Y:S01]  /*0f90*/  ULDC.64 UR10, c[0x0][0x260] ;  /* 0x00009800000a7ab9 */ /* 0x000fe20000000a00 */
[----:B------:R-:W-:Y:S01]  /*0fa0*/  ULDC.64 UR8, c[0x0][0x268] ;  /* 0x00009a0000087ab9 */ /* 0x000fe20000000a00 */
[----:B------:R-:W-:Y:S01]  /*0fb0*/  IADD3 R115, R48, 0xc0, RZ ;  /* 0x000000c030737810 */ /* 0x000fe20007ffe0ff */
[----:B------:R-:W-:Y:S01]  /*0fc0*/  IMAD.U32 R32, RZ, RZ, UR10 ;  /* 0x0000000aff207e24 */ /* 0x000fe2000f8e00ff */
[----:B------:R-:W-:Y:S01]  /*0fd0*/  MOV R31, UR8 ;  /* 0x00000008001f7c02 */ /* 0x000fe20008000f00 */
[----:B------:R3:W-:Y:S01]  /*0fe0*/  STL [R1+0x80], R120 ;  /* 0x0000807801007387 */ /* 0x0007e20000100800 */
[----:B------:R-:W-:Y:S01]  /*0ff0*/  UIADD3 UR38, -UR29, UR19, URZ ;  /* 0x000000131d267290 */ /* 0x000fe2000fffe13f */
[----:B------:R-:W-:Y:S01]  /*1000*/  IMAD.WIDE.U32 R14, R0, UR34, R2 ;  /* 0x00000022000e7c25 */ /* 0x000fe2000f8e0002 */
[----:B------:R-:W-:Y:S01]  /*1010*/  UMOV UR40, 0x400 ;  /* 0x0000040000287882 */ /* 0x000fe20000000000 */
[----:B------:R3:W-:Y:S01]  /*1020*/  STL [R1+0x74], R117 ;  /* 0x0000747501007387 */ /* 0x0007e20000100800 */
[----:B------:R-:W-:Y:S01]  /*1030*/  UIMAD UR35, UR14, UR10, URZ ;  /* 0x0000000a0e2372a4 */ /* 0x000fe2000f8e023f */
[C---:B------:R-:W-:Y:S01]  /*1040*/  VIADD R23, R168.reuse, 0x10 ;  /* 0x00000010a8177836 */ /* 0x040fe20000000000 */
[C---:B------:R-:W-:Y:S01]  /*1050*/  ISETP.GE.AND P0, PT, R168.reuse, UR38, PT ;  /* 0x00000026a8007c0c */ /* 0x040fe2000bf06270 */
[----:B------:R3:W-:Y:S01]  /*1060*/  STL [R1+0x84], R115 ;  /* 0x0000847301007387 */ /* 0x0007e20000100800 */
[----:B------:R-:W-:Y:S01]  /*1070*/  UIADD3 UR21, UR23, -0x1, URZ ;  /* 0xffffffff17157890 */ /* 0x000fe2000fffe03f */
[C---:B------:R-:W-:Y:S01]  /*1080*/  IADD3 R26, R168.reuse, 0x20, RZ ;  /* 0x00000020a81a7810 */ /* 0x040fe20007ffe0ff */
[----:B------:R-:W-:Y:S01]  /*1090*/  UIMAD UR14, UR14, UR8, URZ ;  /* 0x000000080e0e72a4 */ /* 0x000fe2000f8e023f */
[----:B------:R3:W-:Y:S01]  /*10a0*/  STL [R1+0xcc], R32 ;  /* 0x0000cc2001007387 */ /* 0x0007e20000100800 */
[----:B--2---:R-:W-:Y:S01]  /*10b0*/  ULEA UR4, UR4, UR40, 0x18 ;  /* 0x0000002804047291 */ /* 0x004fe2000f8ec03f */
[----:B------:R-:W-:Y:S01]  /*10c0*/  VIADD R13, R15, UR15 ;  /* 0x0000000f0f0d7c36 */ /* 0x000fe20008000000 */
[----:B------:R-:W-:Y:S01]  /*10d0*/  UIMAD UR11, UR22, UR11, UR35 ;  /* 0x0000000b160b72a4 */ /* 0x000fe2000f8e0223 */
[----:B------:R3:W-:Y:S01]  /*10e0*/  STL [R1+0xd0], R31 ;  /* 0x0000d01f01007387 */ /* 0x0007e20000100800 */
[----:B------:R-:W-:Y:S01]  /*10f0*/  UIMAD UR20, UR21, -0x40, UR32 ;  /* 0xffffffc0151478a4 */ /* 0x000fe2000f8e0220 */
[----:B------:R-:W-:Y:S01]  /*1100*/  BSSY B0, `(.L_x_1012) ;  /* 0x0000035000007945 */ /* 0x000fe20003800000 */
[----:B------:R-:W-:Y:S01]  /*1110*/  UIMAD UR35, UR22, UR9, UR14 ;  /* 0x00000009162372a4 */ /* 0x000fe2000f8e020e */
[----:B------:R-:W-:Y:S01]  /*1120*/  IMAD R104, R5, UR24, R4 ;  /* 0x0000001805687c24 */ /* 0x000fe2000f8e0204 */
[----:B------:R-:W-:Y:S01]  /*1130*/  ISETP.GE.AND P1, PT, R23, UR38, PT ;  /* 0x0000002617007c0c */ /* 0x000fe2000bf26270 */
[----:B------:R-:W-:Y:S01]  /*1140*/  VIADD R27, R168, 0x30 ;  /* 0x00000030a81b7836 */ /* 0x000fe20000000000 */
        /* <DEDUP_REMOVED lines=48> */
.L_x_1013:
[----:B------:R-:W-:Y:S05]  /*1450*/  BSYNC B0 ;  /* 0x0000000000007941 */ /* 0x000fea0003800000 */
.L_x_1012:
[----:B------:R-:W-:Y:S01]  /*1460*/  ULEA UR8, UR23, UR39, 0x6 ;  /* 0x0000002717087291 */ /* 0x000fe2000f8e303f */
[C---:B--2-4-:R-:W-:Y:S01]  /*1470*/  IMAD R2, R169.reuse, UR12, RZ ;  /* 0x0000000ca9027c24 */ /* 0x054fe2000f8e02ff */
[----:B------:R-:W-:Y:S01]  /*1480*/  BSSY B0, `(.L_x_1014) ;  /* 0x000003a000007945 */ /* 0x000fe20003800000 */
[----:B------:R-:W-:Y:S01]  /*1490*/  IMAD R0, R169, UR6, RZ ;  /* 0x00000006a9007c24 */ /* 0x000fe2000f8e02ff */
[----:B------:R-:W-:Y:S01]  /*14a0*/  UIADD3 UR8, UR8, -0x40, URZ ;  /* 0xffffffc008087890 */ /* 0x000fe2000fffe03f */
[----:B------:R-:W-:Y:S01]  /*14b0*/  ISETP.GE.AND P6, PT, R27, UR38, PT ;  /* 0x000000261b007c0c */ /* 0x000fe2000bfc6270 */
[----:B------:R-:W-:Y:S01]  /*14c0*/  IMAD.WIDE.U32 R24, R168, UR6, R48 ;  /* 0x00000006a8187c25 */ /* 0x000fe2000f8e0030 */
[----:B------:R-:W-:-:S03]  /*14d0*/  IADD3 R16, P5, R20, UR26, RZ ;  /* 0x0000001a14107c10 */ /* 0x000fc6000ffbe0ff */
[----:B------:R-:W-:Y:S01]  /*14e0*/  IADD3 R145, P0, R104, UR8, RZ ;  /* 0x0000000868917c10 */ /* 0x000fe2000ff1e0ff */
[C---:B------:R-:W-:Y:S01]  /*14f0*/  IMAD R22, R168.reuse, UR13, R2 ;  /* 0x0000000da8167c24 */ /* 0x040fe2000f8e0202 */
[----:B------:R-:W-:Y:S01]  /*1500*/  MOV R105, UR8 ;  /* 0x0000000800697c02 */ /* 0x000fe20008000f00 */
        /* <DEDUP_REMOVED lines=12> */
[----:B------:R-:W2:Y:S01]  /*15d0*/  @!P1 LDC.64 R6, c[0x0][0x210] ;  /* 0x00008400ff069b82 */ /* 0x000ea20000000a00 */
[----:B------:R-:W-:Y:S01]  /*15e0*/  IMAD R0, R4, UR9, R0 ;  /* 0x0000000904007c24 */ /* 0x000fe2000f8e0200 */
[----:B------:R4:W-:Y:S03]  /*15f0*/  @P1 STS.128 [R213+0x800], RZ ;  /* 0x000800ffd5001388 */ /* 0x0009e60000000c00 */
[----:B------:R-:W-:Y:S01]  /*1600*/  IMAD.IADD R0, R3, 0x1, R0 ;  /* 0x0000000103007824 */ /* 0x000fe200078e0200 */
[----:B--2---:R-:W-:-:S04]  /*1610*/  @!P1 LEA R4, P2, R2, R6, 0x1 ;  /* 0x0000000602049211 */ /* 0x004fc800078408ff */
[C---:B------:R-:W-:Y:S02]  /*1620*/  @!P1 LEA.HI.X R5, R2.reuse, R7, R0, 0x1, P2 ;  /* 0x0000000702059211 */ /* 0x040fe400010f0c00 */
[----:B------:R-:W-:Y:S01]  /*1630*/  ISETP.GE.AND P2, PT, R117, UR10, PT ;  /* 0x0000000a75007c0c */ /* 0x000fe2000bf46270 */
[----:B------:R-:W2:Y:S02]  /*1640*/  @!P3 LDC.64 R6, c[0x0][0x210] ;  /* 0x00008400ff06bb82 */ /* 0x000ea40000000a00 */
[----:B------:R-:W-:Y:S01]  /*1650*/  @!PT LDS RZ, [RZ] ;  /* 0x00000000fffff984 */ /* 0x000fe20000000800 */
[----:B------:R-:W-:Y:S01]  /*1660*/  @!PT LDS RZ, [RZ] ;  /* 0x00000000fffff984 */ /* 0x000fe20000000800 */
[----:B------:R-:W-:Y:S01]  /*1670*/  @!PT LDS RZ, [RZ] ;  /* 0x00000000fffff984 */ /* 0x000fe20000000800 */
[----:B------:R5:W-:Y:S04]  /*1680*/  @!P1 LDGSTS.E.BYPASS.LTC128B.128 [R213+0x800], desc[UR30][R4.64] ;  /* 0x0080000004d59fae */ /* 0x000be8000b901d5e */
[----:B------:R4:W-:Y:S06]  /*1690*/  @P3 STS.128 [R213+0x2800], RZ ;  /* 0x002800ffd5003388 */ /* 0x0009ec0000000c00 */
[----:B------:R-:W5:Y:S01]  /*16a0*/  @!P2 LDC.64 R8, c[0x0][0x210] ;  /* 0x00008400ff08ab82 */ /* 0x000f620000000a00 */
[----:B--2---:R-:W-:-:S04]  /*16b0*/  @!P3 LEA R6, P1, R2, R6, 0x1 ;  /* 0x000000060206b211 */ /* 0x004fc800078208ff */
        /* <DEDUP_REMOVED lines=22> */
.L_x_1015:
[----:B------:R-:W-:Y:S05]  /*1820*/  BSYNC B0 ;  /* 0x0000000000007941 */ /* 0x000fea0003800000 */
.L_x_1014:
        /* <DEDUP_REMOVED lines=49> */
.L_x_1017:
[----:B------:R-:W-:Y:S05]  /*1b40*/  BSYNC B0 ;  /* 0x0000000000007941 */ /* 0x000fea0003800000 */
.L_x_1016:
[----:B------:R-:W-:Y:S01]  /*1b50*/  IADD3.X R17, R21, UR25, R22, P5, !PT ;  /* 0x0000001915117c10 */ /* 0x000fe2000affe416 */
[----:B------:R-:W-:Y:S01]  /*1b60*/  USHF.L.U64.HI UR10, UR12, 0x6, UR13 ;  /* 0x000000060c0a7899 */ /* 0x000fe2000801020d */
[----:B------:R-:W-:Y:S01]  /*1b70*/  BSSY B0, `(.L_x_1018) ;  /* 0x0000034000007945 */ /* 0x000fe20003800000 */
[----:B------:R-:W-:Y:S01]  /*1b80*/  USHF.L.U32 UR14, UR12, 0x6, URZ ;  /* 0x000000060c0e7899 */ /* 0x000fe2000800063f */
[----:B---3--:R-:W-:-:S05]  /*1b90*/  IMAD.WIDE.U32 R32, R32, UR22, R16 ;  /* 0x0000001620207c25 */ /* 0x008fca000f8e0010 */
        /* <DEDUP_REMOVED lines=49> */
.L_x_1019:
[----:B------:R-:W-:Y:S05]  /*1eb0*/  BSYNC B0 ;  /* 0x0000000000007941 */ /* 0x000fea0003800000 */
.L_x_1018:
        /* <DEDUP_REMOVED lines=9> */
[----:B-12---:R-:W-:Y:S01]  /*1f50*/  IMAD.WIDE.U32 R2, R113, UR21, R118 ;  /* 0x0000001571027c25 */ /* 0x006fe2000f8e0076 */
[----:B------:R-:W-:-:S04]  /*1f60*/  ISETP.GE.AND P1, PT, R23, UR20, PT ;  /* 0x0000001417007c0c */ /* 0x000fc8000bf26270 */
[----:B----4-:R-:W-:Y:S02]  /*1f70*/  IADD3 R5, R3, UR8, RZ ;  /* 0x0000000803057c10 */ /* 0x010fe4000fffe0ff */
        /* <DEDUP_REMOVED lines=39> */
.L_x_1021:
[----:B------:R-:W-:Y:S05]  /*21f0*/  BSYNC B0 ;  /* 0x0000000000007941 */ /* 0x000fea0003800000 */
.L_x_1020:
[----:B------:R-:W-:Y:S01]  /*2200*/  USHF.L.U64.HI UR15, UR12, 0x4, UR13 ;  /* 0x000000040c0f7899 */ /* 0x000fe2000801020d */
[----:B------:R-:W-:Y:S01]  /*2210*/  BSSY B0, `(.L_x_1022) ;  /* 0x000002d000007945 */ /* 0x000fe20003800000 */
[----:B------:R-:W-:Y:S01]  /*2220*/  USHF.L.U32 UR38, UR12, 0x4, URZ ;  /* 0x000000040c267899 */ /* 0x000fe2000800063f */
[----:B------:R-:W-:Y:S02]  /*2230*/  ISETP.GE.AND P5, PT, R26, UR20, PT ;  /* 0x000000141a007c0c */ /* 0x000fe4000bfa6270 */
[----:B------:R-:W-:Y:S01]  /*2240*/  ISETP.GE.AND P6, PT, R27, UR20, PT ;  /* 0x000000141b007c0c */ /* 0x000fe2000bfc6270 */
[----:B------:R-:W-:-:S12]  /*2250*/  @P1 BRA `(.L_x_1023) ;  /* 0x0000000000a01947 */ /* 0x000fd80003800000 */
[----:B------:R-:W-:Y:S01]  /*2260*/  ULDC UR8, c[0x0][0x2d0] ;  /* 0x0000b40000087ab9 */ /* 0x000fe20000000800 */
[----:B------:R-:W-:Y:S02]  /*2270*/  IADD3 R0, P1, R2, UR38, RZ ;  /* 0x0000002602007c10 */ /* 0x000fe4000ff3e0ff */
[----:B------:R-:W-:Y:S02]  /*2280*/  ISETP.GE.AND P2, PT, R48, UR8, PT ;  /* 0x0000000830007c0c */ /* 0x000fe4000bf46270 */
[----:B------:R-:W-:Y:S02]  /*2290*/  ISETP.GE.AND P4, PT, R120, UR8, PT ;  /* 0x0000000878007c0c */ /* 0x000fe4000bf86270 */
[----:B------:R-:W-:Y:S02]  /*22a0*/  ISETP.GE.AND P3, PT, R117, UR8, PT ;  /* 0x0000000875007c0c */ /* 0x000fe4000bf66270 */
[----:B--2---:R-:W-:-:S07]  /*22b0*/  IADD3.X R10, R5, UR15, RZ, P1, !PT ;  /* 0x0000000f050a7c10 */ /* 0x004fce0008ffe4ff */
[----:B-1----:R-:W1:Y:S01]  /*22c0*/  @!P2 LDC.64 R6, c[0x0][0x218] ;  /* 0x00008600ff06ab82 */ /* 0x002e620000000a00 */
        /* <DEDUP_REMOVED lines=33> */
.L_x_1023:
[----:B------:R-:W-:Y:S05]  /*24e0*/  BSYNC B0 ;  /* 0x0000000000007941 */ /* 0x000fea0003800000 */
.L_x_1022:
        /* <DEDUP_REMOVED lines=44> */
.L_x_1025:
[----:B------:R-:W-:Y:S05]  /*27b0*/  BSYNC B0 ;  /* 0x0000000000007941 */ /* 0x000fea0003800000 */
.L_x_1024:
        /* <DEDUP_REMOVED lines=16> */
[C-C-:B------:R-:W-:Y:S02]  /*28c0*/  @!P6 LEA.HI.X R9, R2.reuse, R9, R0.reuse, 0x1, P1 ;  /* 0x000000090209e211 */ /* 0x140fe400008f0c00 */
        /* <DEDUP_REMOVED lines=28> */
.L_x_1027:
[----:B------:R-:W-:Y:S05]  /*2a90*/  BSYNC B0 ;  /* 0x0000000000007941 */ /* 0x000fea0003800000 */
.L_x_1026:
        /* <DEDUP_REMOVED lines=10> */
[----:B------:R-:W-:Y:S01]  /*2b40*/  @UP1 ULDC UR5, c[0x0][0x2e8] ;  /* 0x0000ba0000051ab9 */ /* 0x000fe20000000800 */
[----:B------:R-:W-:Y:S01]  /*2b50*/  @UP1 UIMAD.WIDE.U32 UR42, UR33, UR8, UR42 ;  /* 0x00000008212a12a5 */ /* 0x000fe2000f8e002a */
[----:B------:R-:W-:-:S04]  /*2b60*/  DEPBAR.LE SB0, 0x0 ;  /* 0x000080000000791a */ /* 0x000fc80000000000 */
[----:B------:R-:W-:Y:S02]  /*2b70*/  @UP1 UIMAD UR9, UR33, UR9, UR40 ;  /* 0x00000009210912a4 */ /* 0x000fe4000f8e0228 */
[----:B------:R-:W-:Y:S02]  /*2b80*/  @UP1 ULEA UR12, UP0, UR42, UR12, 0x2 ;  /* 0x0000000c2a0c1291 */ /* 0x000fe4000f80103f */
[----:B------:R-:W-:-:S04]  /*2b90*/  @UP1 UIADD3 UR9, UR43, UR9, URZ ;  /* 0x000000092b091290 */ /* 0x000fc8000fffe03f */
[----:B------:R-:W-:Y:S01]  /*2ba0*/  @UP1 ULEA.HI.X UR13, UR42, UR13, UR9, 0x2, UP0 ;  /* 0x0000000d2a0d1291 */ /* 0x000fe200080f1409 */
[----:B------:R-:W-:-:S05]  /*2bb0*/  IMAD.U32 R2, RZ, RZ, UR12 ;  /* 0x0000000cff027e24 */ /* 0x000fca000f8e00ff */
[----:B------:R-:W-:-:S05]  /*2bc0*/  IMAD.U32 R3, RZ, RZ, UR13 ;  /* 0x0000000dff037e24 */ /* 0x000fca000f8e00ff */
[----:B-12-4-:R1:W2:Y:S01]  /*2bd0*/  @P2 LDG.E R7, desc[UR30][R2.64] ;  /* 0x0000001e02072981 */ /* 0x0162a2000c1e1900 */
[----:B------:R-:W-:Y:S01]  /*2be0*/  BAR.SYNC.DEFER_BLOCKING 0x0 ;  /* 0x0000000000007b1d */ /* 0x000fe20000010000 */
[----:B------:R-:W-:Y:S01]  /*2bf0*/  ISETP.GE.AND P4, PT, R168, UR20, PT ;  /* 0x00000014a8007c0c */ /* 0x000fe2000bf86270 */
[----:B------:R-:W-:Y:S01]  /*2c00*/  UIMAD.WIDE.U32 UR8, UR21, UR6, URZ ;  /* 0x00000006150872a5 */ /* 0x000fe2000f8e003f */
[----:B------:R-:W-:-:S03]  /*2c10*/  ISETP.GE.AND P1, PT, R23, UR20, PT ;  /* 0x0000001417007c0c */ /* 0x000fc6000bf26270 */
[----:B------:R-:W-:Y:S01]  /*2c20*/  BSSY B0, `(.L_x_1028) ;  /* 0x0000058000007945 */ /* 0x000fe20003800000 */
[----:B-1----:R-:W-:-:S07]  /*2c30*/  LEA.HI R3, R30, R106, RZ, 0x4 ;  /* 0x0000006a1e037211 */ /* 0x002fce00078f20ff */
[----:B------:R1:W-:Y:S01]  /*2c40*/  @P4 STS.128 [R213+0x10000], RZ ;  /* 0x010000ffd5004388 */ /* 0x0003e20000000c00 */
[C---:B------:R-:W-:Y:S02]  /*2c50*/  LOP3.LUT R0, R3.reuse, 0xfffffff0, RZ, 0xc0, !PT ;  /* 0xfffffff003007812 */ /* 0x040fe400078ec0ff */
[----:B------:R-:W-:Y:S01]  /*2c60*/  SHF.R.S32.HI R2, RZ, 0x4, R3 ;  /* 0x00000004ff027819 */ /* 0x000fe20000011403 */
[----:B------:R1:W-:Y:S02]  /*2c70*/  @P4 STS.128 [R213+0x12000], RZ ;  /* 0x012000ffd5004388 */ /* 0x0003e40000000c00 */
[----:B------:R-:W-:Y:S01]  /*2c80*/  IMAD.IADD R0, R106, 0x1, -R0 ;  /* 0x000000016a007824 */ /* 0x000fe200078e0a00 */
[----:B------:R-:W-:Y:S01]  /*2c90*/  LEA.HI R3, R3, R2, RZ, 0x1 ;  /* 0x0000000203037211 */ /* 0x000fe200078f08ff */
[----:B------:R1:W-:Y:S03]  /*2ca0*/  @P4 STS.128 [R213+0x14000], RZ ;  /* 0x014000ffd5004388 */ /* 0x0003e60000000c00 */
[----:B------:R-:W-:Y:S01]  /*2cb0*/  SHF.R.S32.HI R4, RZ, 0x1f, R0 ;  /* 0x0000001fff047819 */ /* 0x000fe20000011400 */
[----:B------:R1:W-:Y:S01]  /*2cc0*/  @P4 STS.128 [R213+0x16000], RZ ;  /* 0x016000ffd5004388 */ /* 0x0003e20000000c00 */
[----:B------:R-:W-:-:S02]  /*2cd0*/  LOP3.LUT R3, R3, 0xfffffffe, RZ, 0xc0, !PT ;  /* 0xfffffffe03037812 */ /* 0x000fc400078ec0ff */
[----:B------:R-:W-:-:S03]  /*2ce0*/  LEA.HI R5, R4, R0, RZ, 0x3 ;  /* 0x0000000004057211 */ /* 0x000fc600078f18ff */
[----:B------:R-:W-:Y:S01]  /*2cf0*/  IMAD.IADD R12, R2, 0x1, -R3 ;  /* 0x00000001020c7824 */ /* 0x000fe200078e0a03 */
[C---:B------:R-:W-:Y:S01]  /*2d00*/  LOP3.LUT R4, R5.reuse, 0xfffffff8, RZ, 0xc0, !PT ;  /* 0xfffffff805047812 */ /* 0x040fe200078ec0ff */
[----:B------:R-:W-:Y:S02]  /*2d10*/  IMAD.SHL.U32 R5, R5, 0x40, RZ ;  /* 0x0000004005057824 */ /* 0x000fe400078e00ff */
[----:B------:R-:W-:Y:S02]  /*2d20*/  IMAD.SHL.U32 R2, R12, 0x8, RZ ;  /* 0x000000080c027824 */ /* 0x000fe400078e00ff */
[----:B------:R-:W-:Y:S02]  /*2d30*/  IMAD.IADD R50, R0, 0x1, -R4 ;  /* 0x0000000100327824 */ /* 0x000fe400078e0a04 */
[----:B------:R-:W2:Y:S01]  /*2d40*/  @P2 MUFU.RCP R4, UR5 ;  /* 0x0000000500042d08 */ /* 0x000ea20008001000 */
[----:B------:R-:W-:Y:S01]  /*2d50*/  UIMAD UR5, UR39, UR6, URZ ;  /* 0x00000006270572a4 */ /* 0x000fe2000f8e023f */
[----:B------:R-:W-:-:S03]  /*2d60*/  IMAD.SHL.U32 R0, R50, 0x40, RZ ;  /* 0x0000004032007824 */ /* 0x000fc600078e00ff */
[----:B------:R-:W-:Y:S02]  /*2d70*/  UIMAD UR5, UR21, UR7, UR5 ;  /* 0x00000007150572a4 */ /* 0x000fe4000f8e0205 */
[----:B------:R-:W-:Y:S02]  /*2d80*/  LOP3.LUT R0, R0, 0x1c0, RZ, 0xc0, !PT ;  /* 0x000001c000007812 */ /* 0x000fe400078ec0ff */
[----:B------:R-:W-:Y:S02]  /*2d90*/  UIADD3 UR5, UR9, UR5, URZ ;  /* 0x0000000509057290 */ /* 0x000fe4000fffe03f */
[----:B------:R-:W-:Y:S02]  /*2da0*/  LOP3.LUT R3, R0, 0x8, R2, 0xf8, !PT ;  /* 0x0000000800037812 */ /* 0x000fe400078ef802 */
[----:B------:R-:W-:Y:S02]  /*2db0*/  SHF.R.U32.HI R0, RZ, 0x3, R0 ;  /* 0x00000003ff007819 */ /* 0x000fe40000011600 */
[----:B------:R-:W-:-:S02]  /*2dc0*/  IADD3 R2, P3, R24, UR28, RZ ;  /* 0x0000001c18027c10 */ /* 0x000fc4000ff7e0ff */
[----:B------:R-:W-:Y:S01]  /*2dd0*/  LOP3.LUT R8, R3, R0, RZ, 0x3c, !PT ;  /* 0x0000000003087212 */ /* 0x000fe200078e3cff */
[----:B------:R-:W-:Y:S01]  /*2de0*/  IMAD.SHL.U32 R0, R28, 0x40, RZ ;  /* 0x000000401c007824 */ /* 0x000fe200078e00ff */
[----:B------:R-:W-:Y:S02]  /*2df0*/  IADD3.X R3, R25, UR27, R29, P3, !PT ;  /* 0x0000001b19037c10 */ /* 0x000fe40009ffe41d */
[----:B------:R-:W-:Y:S02]  /*2e00*/  LOP3.LUT R5, R8, 0xfffffe00, R5, 0xf8, !PT ;  /* 0xfffffe0008057812 */ /* 0x000fe400078ef805 */
[----:B------:R-:W-:Y:S01]  /*2e10*/  LOP3.LUT R0, R0, 0x1c0, RZ, 0xc0, !PT ;  /* 0x000001c000007812 */ /* 0x000fe200078ec0ff */
[----:B------:R-:W-:-:S04]  /*2e20*/  IMAD.WIDE.U32 R10, R31, UR22, R2 ;  /* 0x000000161f0a7c25 */ /* 0x000fc8000f8e0002 */
[----:B------:R-:W-:Y:S01]  /*2e30*/  VIADD R9, R11, UR35 ;  /* 0x000000230b097c36 */ /* 0x000fe20008000000 */
[----:B------:R1:W-:Y:S01]  /*2e40*/  STL.64 [R1+0xb8], R10 ;  /* 0x0000b80a01007387 */ /* 0x0003e20000100a00 */
[----:B------:R-:W-:Y:S02]  /*2e50*/  IMAD.U32 R2, RZ, RZ, UR8 ;  /* 0x00000008ff027e24 */ /* 0x000fe4000f8e00ff */
[----:B------:R-:W-:Y:S01]  /*2e60*/  IMAD.U32 R3, RZ, RZ, UR9 ;  /* 0x00000009ff037e24 */ /* 0x000fe2000f8e00ff */
[----:B------:R1:W-:Y:S01]  /*2e70*/  STL [R1+0xac], R9 ;  /* 0x0000ac0901007387 */ /* 0x0003e20000100800 */
[----:B------:R-:W-:Y:S01]  /*2e80*/  IMAD.U32 R3, RZ, RZ, UR5 ;  /* 0x00000005ff037e24 */ /* 0x000fe2000f8e00ff */
[----:B------:R-:W-:Y:S01]  /*2e90*/  LEA R6, P3, R2, R10, 0x6 ;  /* 0x0000000a02067211 */ /* 0x000fe200078630ff */
[----:B------:R-:W-:Y:S01]  /*2ea0*/  UMOV UR5, URZ ;  /* 0x0000003f00057c82 */ /* 0x000fe20008000000 */
[----:B--2---:R-:W-:Y:S01]  /*2eb0*/  @P2 FMUL.FTZ R7, R7, R4 ;  /* 0x0000000407072220 */ /* 0x004fe20000410000 */
[----:B------:R-:W-:-:S04]  /*2ec0*/  IMAD.SHL.U32 R4, R168, 0x8, RZ ;  /* 0x00000008a8047824 */ /* 0x000fc800078e00ff */
[----:B------:R-:W-:Y:S02]  /*2ed0*/  @P2 R2UR UR8, R7 ;  /* 0x00000000070822ca */ /* 0x000fe400000e0000 */
[----:B------:R-:W-:Y:S02]  /*2ee0*/  LOP3.LUT R4, R0, 0x8, R4, 0xf8, !PT ;  /* 0x0000000800047812 */ /* 0x000fe400078ef804 */
[----:B------:R-:W-:Y:S02]  /*2ef0*/  SHF.R.U32.HI R0, RZ, 0x3, R0 ;  /* 0x00000003ff007819 */ /* 0x000fe40000011600 */
[----:B------:R-:W-:Y:S02]  /*2f00*/  LEA.HI.X R7, R2, R9, R3, 0x6, P3 ;  /* 0x0000000902077211 */ /* 0x000fe400018f3403 */
[----:B------:R-:W-:-:S05]  /*2f10*/  LOP3.LUT R0, R4, R0, RZ, 0x3c, !PT ;  /* 0x0000000004007212 */ /* 0x000fca00078e3cff */
        /* <DEDUP_REMOVED lines=40> */
.L_x_1029:
[----:B------:R-:W-:Y:S05]  /*31a0*/  BSYNC B0 ;  /* 0x0000000000007941 */ /* 0x000fea0003800000 */
.L_x_1028:
[----:B------:R4:W-:Y:S01]  /*31b0*/  @P1 STS.128 [R213+0x10800], RZ ;  /* 0x010800ffd5001388 */ /* 0x0009e20000000c00 */
[----:B------:R-:W-:Y:S01]  /*31c0*/  IMAD R0, R12, 0x200, R0 ;  /* 0x000002000c007824 */ /* 0x000fe200078e0200 */
[----:B------:R-:W-:Y:S01]  /*31d0*/  BSSY B0, `(.L_x_1030) ;  /* 0x0000035000007945 */ /* 0x000fe20003800000 */
[----:B-12---:R-:W-:Y:S01]  /*31e0*/  IMAD R2, R112, 0x400, R5 ;  /* 0x0000040070027824 */ /* 0x006fe200078e0205 */
        /* <DEDUP_REMOVED lines=19> */
[----:B------:R-:W5:Y:S08]  /*3320*/  @!P4 LDC.64 R8, c[0x0][0x220] ;  /* 0x00008800ff08cb82 */ /* 0x000f700000000a00 */
[----:B------:R-:W3:Y:S01]  /*3330*/  @!P3 LDC.64 R10, c[0x0][0x220] ;  /* 0x00008800ff0abb82 */ /* 0x000ee20000000a00 */
[----:B-1----:R-:W-:-:S04]  /*3340*/  @!P2 LEA R2, P1, R0, R2, 0x1 ;  /* 0x000000020002a211 */ /* 0x002fc800078208ff */
        /* <DEDUP_REMOVED lines=14> */
[----:B---3--:R-:W-:-:S04]  /*3430*/  @!P3 LEA R2, P2, R0, R10, 0x1 ;  /* 0x0000000a0002b211 */ /* 0x008fc800078408ff */
        /* <DEDUP_REMOVED lines=14> */
.L_x_1031:
[----:B------:R-:W-:Y:S05]  /*3520*/  BSYNC B0 ;  /* 0x0000000000007941 */ /* 0x000fea0003800000 */
.L_x_1030:
        /* <DEDUP_REMOVED lines=17> */
[----:B------:R-:W3:Y:S01]  /*3640*/  @!P3 LDC.64 R8, c[0x0][0x220] ;  /* 0x00008800ff08bb82 */ /* 0x000ee20000000a00 */
[----:B-1----:R-:W-:-:S04]  /*3650*/  @!P4 LEA R10, P1, R0, R10, 0x1 ;  /* 0x0000000a000ac211 */ /* 0x002fc800078208ff */
        /* <DEDUP_REMOVED lines=29> */
.L_x_1033:
[----:B------:R-:W-:Y:S05]  /*3830*/  BSYNC B0 ;  /* 0x0000000000007941 */ /* 0x000fea0003800000 */
.L_x_1032:
        /* <DEDUP_REMOVED lines=48> */
.L_x_1035:
[----:B------:R-:W-:Y:S05]  /*3b40*/  BSYNC B0 ;  /* 0x0000000000007941 */ /* 0x000fea0003800000 */
.L_x_1034:
[----:B-12---:R-:W-:Y:S01]  /*3b50*/  LDSM.16.M88.4 R8, [R193] ;  /* 0x00000000c108783b */ /* 0x006fe20000000200 */
[----:B------:R-:W-:Y:S01]  /*3b60*/  R2P PR, R28, 0x6 ;  /* 0x000000061c007804 */ /* 0x000fe20000000000 */
[----:B------:R-:W-:Y:S01]  /*3b70*/  IMAD.MOV.U32 R4, RZ, RZ, 0x10 ;  /* 0x00000010ff047424 */ /* 0x000fe200078e00ff */
[----:B------:R-:W-:Y:S01]  /*3b80*/  LOP3.LUT P3, RZ, R50, 0x2, RZ, 0xc0, !PT ;  /* 0x0000000232ff7812 */ /* 0x000fe2000786c0ff */
[----:B------:R-:W1:Y:S01]  /*3b90*/  LDSM.16.M88.4 R20, [R185+0x8000] ;  /* 0x00800000b914783b */ /* 0x000e620000000200 */
[C---:B------:R-:W-:Y:S01]  /*3ba0*/  VIADD R0, R185.reuse, 0x8000 ;  /* 0x00008000b9007836 */ /* 0x040fe20000000000 */
[----:B------:R-:W-:Y:S01]  /*3bb0*/  SHF.L.U32 R7, R106, 0x1, RZ ;  /* 0x000000016a077819 */ /* 0x000fe200000006ff */
[----:B------:R-:W-:Y:S01]  /*3bc0*/  VIADD R197, R185, 0x8020 ;  /* 0x00008020b9c57836 */ /* 0x000fe20000000000 */
[----:B------:R-:W2:Y:S01]  /*3bd0*/  LDSM.16.M88.4 R16, [R185+0x8800] ;  /* 0x00880000b910783b */ /* 0x000ea20000000200 */
[----:B------:R-:W-:Y:S01]  /*3be0*/  SEL R4, R4, 0xfffffff0, !P3 ;  /* 0xfffffff004047807 */ /* 0x000fe20005800000 */
[----:B------:R-:W-:Y:S01]  /*3bf0*/  IMAD.MOV.U32 R2, RZ, RZ, 0x20 ;  /* 0x00000020ff027424 */ /* 0x000fe200078e00ff */
[----:B------:R-:W-:Y:S01]  /*3c00*/  LOP3.LUT R7, R7, 0x6, RZ, 0xc0, !PT ;  /* 0x0000000607077812 */ /* 0x000fe200078ec0ff */
[----:B------:R-:W5:Y:S01]  /*3c10*/  LDSM.16.M88.4 R40, [R185+0x9800] ;  /* 0x00980000b928783b */ /* 0x000f620000000200 */
[----:B------:R-:W-:Y:S01]  /*3c20*/  IMAD R3, R112, 0x10, R51 ;  /* 0x0000001070037824 */ /* 0x000fe200078e0233 */
[----:B------:R-:W-:Y:S01]  /*3c30*/  UISETP.GE.AND UP0, UPT, UR32, 0x41, UPT ;  /* 0x000000412000788c */ /* 0x000fe2000bf06270 */
[--C-:B------:R-:W-:Y:S01]  /*3c40*/  IMAD R194, R4, 0x2, R193.reuse ;  /* 0x0000000204c27824 */ /* 0x100fe200078e02c1 */
[----:B------:R-:W4:Y:S01]  /*3c50*/  LDSM.16.M88.4 R24, [R185+0x9000] ;  /* 0x00900000b918783b */ /* 0x000f220000000200 */
[----:B------:R-:W-:Y:S01]  /*3c60*/  @P1 VIADD R197, R0, 0xffffffe0 ;  /* 0xffffffe000c51836 */ /* 0x000fe20000000000 */
[----:B------:R-:W-:Y:S01]  /*3c70*/  LOP3.LUT P1, RZ, R50, 0x4, RZ, 0xc0, !PT ;  /* 0x0000000432ff7812 */ /* 0x000fe2000782c0ff */
[----:B------:R-:W-:Y:S01]  /*3c80*/  IMAD.MOV.U32 R0, RZ, RZ, 0x40 ;  /* 0x00000040ff007424 */ /* 0x000fe200078e00ff */
[----:B------:R-:W-:Y:S01]  /*3c90*/  LDSM.16.M88.4 R12, [R194] ;  /* 0x00000000c20c783b */ /* 0x000fe20000000200 */
[----:B------:R-:W-:Y:S01]  /*3ca0*/  IMAD.U32 R6, RZ, RZ, UR32 ;  /* 0x00000020ff067e24 */ /* 0x000fe2000f8e00ff */
[----:B------:R-:W-:Y:S01]  /*3cb0*/  SEL R2, R2, 0xffffffe0, !P1 ;  /* 0xffffffe002027807 */ /* 0x000fe20004800000 */
[----:B------:R-:W-:Y:S01]  /*3cc0*/  VIADD R107, R3, UR29 ;  /* 0x0000001d036b7c36 */ /* 0x000fe20008000000 */
[----:B------:R-:W4:Y:S01]  /*3cd0*/  LDSM.16.M88.4 R52, [R197] ;  /* 0x00000000c534783b */ /* 0x000f220000000200 */
[----:B------:R-:W-:Y:S01]  /*3ce0*/  SEL R0, R0, 0xffffffc0, !P2 ;  /* 0xffffffc000007807 */ /* 0x000fe20005000000 */
[C---:B------:R-:W-:Y:S01]  /*3cf0*/  VIADD R212, R197.reuse, 0x800 ;  /* 0x00000800c5d47836 */ /* 0x040fe20000000000 */
[----:B------:R-:W-:Y:S01]  /*3d00*/  IADD3 R206, R197, 0x3800, RZ ;  /* 0x00003800c5ce7810 */ /* 0x000fe20007ffe0ff */
[----:B------:R-:W4:Y:S01]  /*3d10*/  LDSM.16.M88.4 R36, [R197+0x800] ;  /* 0x00080000c524783b */ /* 0x000f220000000200 */
[----:B------:R-:W-:Y:S01]  /*3d20*/  IMAD R196, R2, 0x2, R193 ;  /* 0x0000000202c47824 */ /* 0x000fe200078e02c1 */
[----:B------:R-:W-:Y:S01]  /*3d30*/  IADD3 R3, R6, -UR19, R107 ;  /* 0x8000001306037c10 */ /* 0x000fe2000fffe06b */
[----:B------:R-:W-:Y:S01]  /*3d40*/  IMAD.IADD R191, R185, 0x1, R0 ;  /* 0x00000001b9bf7824 */ /* 0x000fe200078e0200 */
[----:B------:R-:W4:Y:S01]  /*3d50*/  LDSM.16.M88.4 R64, [R197+0x1000] ;  /* 0x00100000c540783b */ /* 0x000f220000000200 */
[----:B------:R-:W-:-:S02]  /*3d60*/  IMAD R195, R2, 0x2, R194 ;  /* 0x0000000202c37824 */ /* 0x000fc400078e02c2 */
[----:B------:R-:W-:Y:S01]  /*3d70*/  IMAD.IADD R190, R0, 0x1, R197 ;  /* 0x0000000100be7824 */ /* 0x000fe200078e02c5 */
[----:B------:R-:W4:Y:S01]  /*3d80*/  LDSM.16.M88.4 R76, [R197+0x1800] ;  /* 0x00180000c54c783b */ /* 0x000f220000000200 */
[----:B------:R-:W-:Y:S02]  /*3d90*/  IMAD.U32 R0, RZ, RZ, UR21 ;  /* 0x00000015ff007e24 */ /* 0x000fe4000f8e00ff */
[C---:B------:R-:W-:Y:S01]  /*3da0*/  VIADD R211, R197.reuse, 0x1000 ;  /* 0x00001000c5d37836 */ /* 0x040fe20000000000 */
[----:B------:R-:W-:Y:S01]  /*3db0*/  LDSM.16.M88.4 R84, [R191+0x8000] ;  /* 0x00800000bf54783b */ /* 0x000fe20000000200 */
[----:B------:R-:W-:Y:S02]  /*3dc0*/  IMAD R0, R0, 0x40, R7 ;  /* 0x0000004000007824 */ /* 0x000fe400078e0207 */
[----:B------:R-:W-:Y:S01]  /*3dd0*/  VIADD R210, R197, 0x1800 ;  /* 0x00001800c5d27836 */ /* 0x000fe20000000000 */
[C---:B-1----:R-:W-:Y:S01]  /*3de0*/  HMMA.16816.F32.BF16 R44, R8.reuse, R20, RZ ;  /* 0x00000014082c723c */ /* 0x042fe200000418ff */
[----:B------:R-:W-:Y:S01]  /*3df0*/  LDSM.16.M88.4 R80, [R191+0x8800] ;  /* 0x00880000bf50783b */ /* 0x000fe20000000200 */
[----:B------:R-:W-:Y:S01]  /*3e00*/  IMAD.IADD R7, R3, 0x1, -R0 ;  /* 0x0000000103077824 */ /* 0x000fe200078e0a00 */
[----:B------:R-:W-:Y:S01]  /*3e10*/  ISETP.GE.AND P2, PT, R0, UR32, PT ;  /* 0x0000002000007c0c */ /* 0x000fe2000bf46270 */
[C---:B------:R-:W-:Y:S01]  /*3e20*/  VIADD R209, R197.reuse, 0x2000 ;  /* 0x00002000c5d17836 */ /* 0x040fe20000000000 */
[----:B------:R-:W-:Y:S01]  /*3e30*/  LDSM.16.M88.4 R88, [R190] ;  /* 0x00000000be58783b */ /* 0x000fe20000000200 */
[----:B---3--:R-:W-:Y:S01]  /*3e40*/  HMMA.16816.F32.BF16 R32, R8, R22, RZ ;  /* 0x000000160820723c */ /* 0x008fe200000418ff */
[----:B------:R-:W-:-:S02]  /*3e50*/  VIADD R208, R197, 0x2800 ;  /* 0x00002800c5d07836 */ /* 0x000fc40000000000 */
[----:B------:R-:W-:Y:S01]  /*3e60*/  LDSM.16.M88.4 R96, [R190+0x1800] ;  /* 0x00180000be60783b */ /* 0x000fe20000000200 */
[C---:B------:R-:W-:Y:S02]  /*3e70*/  VIADD R207, R197.reuse, 0x3000 ;  /* 0x00003000c5cf7836 */ /* 0x040fe40000000000 */
[C---:B--2---:R-:W-:Y:S01]  /*3e80*/  HMMA.16816.F32.BF16 R28, R8.reuse, R16, RZ ;  /* 0x00000010081c723c */ /* 0x044fe200000418ff */
[----:B------:R-:W-:Y:S01]  /*3e90*/  LDSM.16.M88.4 R92, [R185+0xb000] ;  /* 0x00b00000b95c783b */ /* 0x000fe20000000200 */
[C---:B------:R-:W-:Y:S02]  /*3ea0*/  VIADD R205, R197.reuse, 0x4000 ;  /* 0x00004000c5cd7836 */ /* 0x040fe40000000000 */
[C---:B------:R-:W-:Y:S01]  /*3eb0*/  VIADD R204, R197.reuse, 0x4800 ;  /* 0x00004800c5cc7836 */ /* 0x040fe20000000000 */
[----:B------:R-:W-:Y:S01]  /*3ec0*/  LDSM.16.M88.4 R100, [R197+0x3000] ;  /* 0x00300000c564783b */ /* 0x000fe20000000200 */
[----:B------:R-:W-:Y:S01]  /*3ed0*/  HMMA.16816.F32.BF16 R20, R8, R18, RZ ;  /* 0x000000120814723c */ /* 0x000fe200000418ff */
[----:B------:R-:W-:-:S02]  /*3ee0*/  VIADD R203, R197, 0x5000 ;  /* 0x00005000c5cb7836 */ /* 0x000fc40000000000 */
[----:B------:R-:W-:Y:S01]  /*3ef0*/  STL [R1+0xa0], R107 ;  /* 0x0000a06b01007387 */ /* 0x000fe20000100800 */
[C---:B------:R-:W-:Y:S02]  /*3f00*/  VIADD R202, R197.reuse, 0x5800 ;  /* 0x00005800c5ca7836 */ /* 0x040fe40000000000 */
[C---:B-----5:R-:W-:Y:S01]  /*3f10*/  HMMA.16816.F32.BF16 R68, R8.reuse, R40, RZ ;  /* 0x000000280844723c */ /* 0x060fe200000418ff */
[----:B------:R-:W0:Y:S01]  /*3f20*/  LDGDEPBAR ;  /* 0x00000000000079af */ /* 0x000e220000000000 */
[C---:B------:R-:W-:Y:S02]  /*3f30*/  VIADD R201, R197.reuse, 0x6000 ;  /* 0x00006000c5c97836 */ /* 0x040fe40000000000 */
[C---:B------:R-:W-:Y:S02]  /*3f40*/  VIADD R200, R197.reuse, 0x6800 ;  /* 0x00006800c5c87836 */ /* 0x040fe40000000000 */
[----:B----4-:R-:W-:Y:S01]  /*3f50*/  HMMA.16816.F32.BF16 R16, R8, R24, RZ ;  /* 0x000000180810723c */ /* 0x010fe200000418ff */
[----:B------:R-:W-:-:S02]  /*3f60*/  VIADD R199, R197, 0x7000 ;  /* 0x00007000c5c77836 */ /* 0x000fc40000000000 */
[----:B------:R-:W-:-:S03]  /*3f70*/  VIADD R198, R197, 0x7800 ;  /* 0x00007800c5c67836 */ /* 0x000fc60000000000 */
[C---:B------:R-:W-:Y:S06]  /*3f80*/  HMMA.16816.F32.BF16 R56, R8.reuse, R26, RZ ;  /* 0x0000001a0838723c */ /* 0x040fec00000418ff */
[----:B------:R-:W-:Y:S01]  /*3f90*/  HMMA.16816.F32.BF16 R40, R8, R42, RZ ;  /* 0x0000002a0828723c */ /* 0x000fe200000418ff */
[----:B------:R-:W1:Y:S05]  /*3fa0*/  LDSM.16.M88.4 R8, [R196] ;  /* 0x00000000c408783b */ /* 0x000e6a0000000200 */
[C---:B------:R-:W-:Y:S01]  /*3fb0*/  HMMA.16816.F32.BF16 R72, R12.reuse, R52, R44 ;  /* 0x000000340c48723c */ /* 0x040fe2000004182c */
[----:B------:R-:W-:Y:S05]  /*3fc0*/  LDSM.16.M88.4 R44, [R191+0x9800] ;  /* 0x00980000bf2c783b */ /* 0x000fea0000000200 */
[C---:B------:R-:W-:Y:S06]  /*3fd0*/  HMMA.16816.F32.BF16 R60, R12.reuse, R54, R32 ;  /* 0x000000360c3c723c */ /* 0x040fec0000041820 */
[C---:B------:R-:W-:Y:S01]  /*3fe0*/  HMMA.16816.F32.BF16 R52, R12.reuse, R36, R28 ;  /* 0x000000240c34723c */ /* 0x040fe2000004181c */
[----:B------:R-:W2:Y:S05]  /*3ff0*/  LDSM.16.M88.4 R28, [R191+0x9000] ;  /* 0x00900000bf1c783b */ /* 0x000eaa0000000200 */
[C---:B------:R-:W-:Y:S01]  /*4000*/  HMMA.16816.F32.BF16 R36, R12.reuse, R38, R20 ;  /* 0x000000260c24723c */ /* 0x040fe20000041814 */
[----:B------:R-:W3:Y:S05]  /*4010*/  LDSM.16.M88.4 R20, [R195] ;  /* 0x00000000c314783b */ /* 0x000eea0000000200 */
[C---:B------:R-:W-:Y:S06]  /*4020*/  HMMA.16816.F32.BF16 R24, R12.reuse, R64, R16 ;  /* 0x000000400c18723c */ /* 0x040fec0000041810 */
[C---:B------:R-:W-:Y:S06]  /*4030*/  HMMA.16816.F32.BF16 R16, R12.reuse, R66, R56 ;  /* 0x000000420c10723c */ /* 0x040fec0000041838 */
[C---:B------:R-:W-:Y:S06]  /*4040*/  HMMA.16816.F32.BF16 R32, R12.reuse, R76, R68 ;  /* 0x0000004c0c20723c */ /* 0x040fec0000041844 */
[----:B------:R-:W-:Y:S01]  /*4050*/  HMMA.16816.F32.BF16 R40, R12, R78, R40 ;  /* 0x0000004e0c28723c */ /* 0x000fe20000041828 */
[----:B------:R-:W4:Y:S05]  /*4060*/  LDSM.16.M88.4 R76, [R190+0x800] ;  /* 0x00080000be4c783b */ /* 0x000f2a0000000200 */
[C---:B-1----:R-:W-:Y:S01]  /*4070*/  HMMA.16816.F32.BF16 R68, R8.reuse, R84, R72 ;  /* 0x000000540844723c */ /* 0x042fe20000041848 */
[----:B------:R-:W-:Y:S05]  /*4080*/  LDSM.16.M88.4 R72, [R185+0xa000] ;  /* 0x00a00000b948783b */ /* 0x000fea0000000200 */
        /* <DEDUP_REMOVED lines=9> */
[----:B------:R-:W-:Y:S06]  /*4120*/  HMMA.16816.F32.BF16 R8, R8, R46, R40 ;  /* 0x0000002e0808723c */ /* 0x000fec0000041828 */
[C---:B---3--:R-:W-:Y:S01]  /*4130*/  HMMA.16816.F32.BF16 R24, R20.reuse, R88, R68 ;  /* 0x000000581418723c */ /* 0x048fe20000041844 */
[----:B------:R-:W3:Y:S05]  /*4140*/  LDSM.16.M88.4 R68, [R185+0xb800] ;  /* 0x00b80000b944783b */ /* 0x000eea0000000200 */
[C---:B------:R-:W-:Y:S01]  /*4150*/  HMMA.16816.F32.BF16 R32, R20.reuse, R90, R64 ;  /* 0x0000005a1420723c */ /* 0x040fe20000041840 */
[----:B------:R-:W-:Y:S04]  /*4160*/  LDSM.16.M88.4 R64, [R197+0x2000] ;  /* 0x00200000c540783b */ /* 0x000fe80000000200 */
[----:B------:R-:W-:Y:S01]  /*4170*/  LDSM.16.M88.4 R88, [R191+0xa000] ;  /* 0x00a00000bf58783b */ /* 0x000fe20000000200 */
[C---:B----4-:R-:W-:Y:S03]  /*4180*/  HMMA.16816.F32.BF16 R36, R20.reuse, R76, R60 ;  /* 0x0000004c1424723c */ /* 0x050fe6000004183c */
[----:B------:R-:W-:Y:S03]  /*4190*/  LDSM.16.M88.4 R60, [R197+0x3800] ;  /* 0x00380000c53c783b */ /* 0x000fe60000000200 */
[C---:B------:R-:W-:Y:S01]  /*41a0*/  HMMA.16816.F32.BF16 R40, R20.reuse, R78, R56 ;  /* 0x0000004e1428723c */ /* 0x040fe20000041838 */
[----:B------:R-:W-:Y:S05]  /*41b0*/  LDSM.16.M88.4 R76, [R197+0x2800] ;  /* 0x00280000c54c783b */ /* 0x000fea0000000200 */
[C---:B-1----:R-:W-:Y:S06]  /*41c0*/  HMMA.16816.F32.BF16 R44, R20.reuse, R84, R52 ;  /* 0x00000054142c723c */ /* 0x042fec0000041834 */
[C---:B------:R-:W-:Y:S01]  /*41d0*/  HMMA.16816.F32.BF16 R56, R20.reuse, R86, R12 ;  /* 0x000000561438723c */ /* 0x040fe2000004180c */
[----:B------:R-:W1:Y:S04]  /*41e0*/  LDSM.16.M88.4 R12, [R194+0x2000] ;  /* 0x00200000c20c783b */ /* 0x000e680000000200 */
[----:B------:R-:W-:Y:S01]  /*41f0*/  LDSM.16.M88.4 R84, [R191+0xa800] ;  /* 0x00a80000bf54783b */ /* 0x000fe20000000200 */
        /* <DEDUP_REMOVED lines=15> */
[----:B------:R-:W3:Y:S04]  /*42f0*/  LDSM.16.M88.4 R68, [R191+0xb800] ;  /* 0x00b80000bf44783b */ /* 0x000ee80000000200 */
[----:B------:R-:W5:Y:S01]  /*4300*/  LDSM.16.M88.4 R16, [R195+0x2000] ;  /* 0x00200000c310783b */ /* 0x000f620000000200 */
[C---:B-1----:R-:W-:Y:S06]  /*4310*/  HMMA.16816.F32.BF16 R24, R12.reuse, R64, R24 ;  /* 0x000000400c18723c */ /* 0x042fec0000041818 */
[C---:B------:R-:W-:Y:S06]  /*4320*/  HMMA.16816.F32.BF16 R28, R12.reuse, R66, R28 ;  /* 0x000000420c1c723c */ /* 0x040fec000004181c */
[C---:B------:R-:W-:Y:S06]  /*4330*/  HMMA.16816.F32.BF16 R36, R12.reuse, R76, R36 ;  /* 0x0000004c0c24723c */ /* 0x040fec0000041824 */
[C---:B------:R-:W-:Y:S01]  /*4340*/  HMMA.16816.F32.BF16 R40, R12.reuse, R78, R40 ;  /* 0x0000004e0c28723c */ /* 0x040fe20000041828 */
[----:B------:R-:W1:Y:S05]  /*4350*/  LDSM.16.M88.4 R76, [R190+0x2800] ;  /* 0x00280000be4c783b */ /* 0x000e6a0000000200 */
[C---:B------:R-:W-:Y:S06]  /*4360*/  HMMA.16816.F32.BF16 R44, R12.reuse, R100, R44 ;  /* 0x000000640c2c723c */ /* 0x040fec000004182c */
[C---:B------:R-:W-:Y:S01]  /*4370*/  HMMA.16816.F32.BF16 R52, R12.reuse, R102, R56 ;  /* 0x000000660c34723c */ /* 0x040fe20000041838 */
[----:B------:R-:W-:Y:S05]  /*4380*/  LDSM.16.M88.4 R56, [R185+0xc000] ;  /* 0x00c00000b938783b */ /* 0x000fea0000000200 */
[C---:B------:R-:W-:Y:S06]  /*4390*/  HMMA.16816.F32.BF16 R32, R12.reuse, R60, R32 ;  /* 0x0000003c0c20723c */ /* 0x040fec0000041820 */
[----:B------:R-:W-:Y:S01]  /*43a0*/  HMMA.16816.F32.BF16 R20, R12, R62, R20 ;  /* 0x0000003e0c14723c */ /* 0x000fe20000041814 */
[----:B------:R-:W1:Y:S05]  /*43b0*/  LDSM.16.M88.4 R60, [R190+0x3000] ;  /* 0x00300000be3c783b */ /* 0x000e6a0000000200 */
[C---:B----4-:R-:W-:Y:S06]  /*43c0*/  HMMA.16816.F32.BF16 R12, R8.reuse, R88, R24 ;  /* 0x00000058080c723c */ /* 0x050fec0000041818 */
[C---:B------:R-:W-:Y:S01]  /*43d0*/  HMMA.16816.F32.BF16 R28, R8.reuse, R90, R28 ;  /* 0x0000005a081c723c */ /* 0x040fe2000004181c */
[----:B------:R-:W-:Y:S05]  /*43e0*/  LDSM.16.M88.4 R88, [R185+0xd800] ;  /* 0x00d80000b958783b */ /* 0x000fea0000000200 */
        /* <DEDUP_REMOVED lines=8> */
[----:B------:R-:W3:Y:S04]  /*4470*/  LDSM.16.M88.4 R8, [R193+0x4000] ;  /* 0x00400000c108783b */ /* 0x000ee80000000200 */
[----:B------:R-:W4:Y:S01]  /*4480*/  LDSM.16.M88.4 R68, [R185+0xc800] ;  /* 0x00c80000b944783b */ /* 0x000f220000000200 */
[C---:B-----5:R-:W-:Y:S03]  /*4490*/  HMMA.16816.F32.BF16 R24, R16.reuse, R80, R12 ;  /* 0x000000501018723c */ /* 0x060fe6000004180c */
[----:B------:R-:W-:Y:S03]  /*44a0*/  LDSM.16.M88.4 R12, [R194+0x4000] ;  /* 0x00400000c20c783b */ /* 0x000fe60000000200 */
[C---:B------:R-:W-:Y:S01]  /*44b0*/  HMMA.16816.F32.BF16 R20, R16.reuse, R82, R28 ;  /* 0x000000521014723c */ /* 0x040fe2000004181c */
[----:B------:R-:W5:Y:S05]  /*44c0*/  LDSM.16.M88.4 R80, [R185+0xd000] ;  /* 0x00d00000b950783b */ /* 0x000f6a0000000200 */
[C---:B-1----:R-:W-:Y:S06]  /*44d0*/  HMMA.16816.F32.BF16 R28, R16.reuse, R76, R36 ;  /* 0x0000004c101c723c */ /* 0x042fec0000041824 */
[C---:B------:R-:W-:Y:S01]  /*44e0*/  HMMA.16816.F32.BF16 R40, R16.reuse, R78, R40 ;  /* 0x0000004e1028723c */ /* 0x040fe20000041828 */
[----:B------:R-:W-:Y:S05]  /*44f0*/  LDSM.16.M88.4 R76, [R191+0xc800] ;  /* 0x00c80000bf4c783b */ /* 0x000fea0000000200 */
[C---:B------:R-:W-:Y:S06]  /*4500*/  HMMA.16816.F32.BF16 R44, R16.reuse, R60, R44 ;  /* 0x0000003c102c723c */ /* 0x040fec000004182c */
[C---:B------:R-:W-:Y:S06]  /*4510*/  HMMA.16816.F32.BF16 R52, R16.reuse, R62, R52 ;  /* 0x0000003e1034723c */ /* 0x040fec0000041834 */
[C---:B--2---:R-:W-:Y:S01]  /*4520*/  HMMA.16816.F32.BF16 R60, R16.reuse, R72, R64 ;  /* 0x00000048103c723c */ /* 0x044fe20000041840 */
[----:B------:R-:W-:Y:S05]  /*4530*/  LDSM.16.M88.4 R64, [R191+0xc000] ;  /* 0x00c00000bf40783b */ /* 0x000fea0000000200 */
[----:B------:R-:W-:Y:S01]  /*4540*/  HMMA.16816.F32.BF16 R36, R16, R74, R32 ;  /* 0x0000004a1024723c */ /* 0x000fe20000041820 */
[----:B------:R-:W-:Y:S04]  /*4550*/  LDSM.16.M88.4 R16, [R196+0x4000] ;  /* 0x00400000c410783b */ /* 0x000fe80000000200 */
[----:B------:R-:W-:Y:S01]  /*4560*/  LDSM.16.M88.4 R72, [R191+0xd000] ;  /* 0x00d00000bf48783b */ /* 0x000fe20000000200 */
[C---:B---3--:R-:W-:Y:S06]  /*4570*/  HMMA.16816.F32.BF16 R32, R8.reuse, R56, R24 ;  /* 0x000000380820723c */ /* 0x048fec0000041818 */
[C---:B------:R-:W-:Y:S06]  /*4580*/  HMMA.16816.F32.BF16 R24, R8.reuse, R58, R20 ;  /* 0x0000003a0818723c */ /* 0x040fec0000041814 */
[C---:B----4-:R-:W-:Y:S06]  /*4590*/  HMMA.16816.F32.BF16 R20, R8.reuse, R68, R28 ;  /* 0x000000440814723c */ /* 0x050fec000004181c */
[C---:B------:R-:W-:Y:S01]  /*45a0*/  HMMA.16816.F32.BF16 R28, R8.reuse, R70, R40 ;  /* 0x00000046081c723c */ /* 0x040fe20000041828 */
[----:B------:R-:W1:Y:S05]  /*45b0*/  LDSM.16.M88.4 R68, [R197+0x5800] ;  /* 0x00580000c544783b */ /* 0x000e6a0000000200 */
[C---:B-----5:R-:W-:Y:S06]  /*45c0*/  HMMA.16816.F32.BF16 R44, R8.reuse, R80, R44 ;  /* 0x00000050082c723c */ /* 0x060fec000004182c */
[C---:B------:R-:W-:Y:S01]  /*45d0*/  HMMA.16816.F32.BF16 R52, R8.reuse, R82, R52 ;  /* 0x000000520834723c */ /* 0x040fe20000041834 */
[----:B------:R-:W-:Y:S05]  /*45e0*/  LDSM.16.M88.4 R80, [R185+0xe000] ;  /* 0x00e00000b950783b */ /* 0x000fea0000000200 */
[C---:B------:R-:W-:Y:S01]  /*45f0*/  HMMA.16816.F32.BF16 R56, R8.reuse, R88, R60 ;  /* 0x000000580838723c */ /* 0x040fe2000004183c */
[----:B------:R-:W2:Y:S05]  /*4600*/  LDSM.16.M88.4 R60, [R191+0xd800] ;  /* 0x00d80000bf3c783b */ /* 0x000eaa0000000200 */
[----:B------:R-:W-:Y:S01]  /*4610*/  HMMA.16816.F32.BF16 R40, R8, R90, R36 ;  /* 0x0000005a0828723c */ /* 0x000fe20000041824 */
[----:B------:R-:W-:Y:S04]  /*4620*/  LDSM.16.M88.4 R8, [R195+0x4000] ;  /* 0x00400000c308783b */ /* 0x000fe80000000200 */
[----:B------:R-:W3:Y:S01]  /*4630*/  LDSM.16.M88.4 R88, [R190+0x4000] ;  /* 0x00400000be58783b */ /* 0x000ee20000000200 */
[C---:B------:R-:W-:Y:S06]  /*4640*/  HMMA.16816.F32.BF16 R36, R12.reuse, R84, R32 ;  /* 0x000000540c24723c */ /* 0x040fec0000041820 */
[C---:B------:R-:W-:Y:S01]  /*4650*/  HMMA.16816.F32.BF16 R32, R12.reuse, R86, R24 ;  /* 0x000000560c20723c */ /* 0x040fe20000041818 */
[----:B------:R-:W-:Y:S05]  /*4660*/  LDSM.16.M88.4 R84, [R190+0x5800] ;  /* 0x00580000be54783b */ /* 0x000fea0000000200 */
[C---:B------:R-:W-:Y:S06]  /*4670*/  HMMA.16816.F32.BF16 R24, R12.reuse, R92, R20 ;  /* 0x0000005c0c18723c */ /* 0x040fec0000041814 */
[C---:B------:R-:W-:Y:S01]  /*4680*/  HMMA.16816.F32.BF16 R20, R12.reuse, R94, R28 ;  /* 0x0000005e0c14723c */ /* 0x040fe2000004181c */
[----:B------:R-:W4:Y:S05]  /*4690*/  LDSM.16.M88.4 R92, [R190+0x4800] ;  /* 0x00480000be5c783b */ /* 0x000f2a0000000200 */
[C---:B------:R-:W-:Y:S06]  /*46a0*/  HMMA.16816.F32.BF16 R28, R12.reuse, R96, R44 ;  /* 0x000000600c1c723c */ /* 0x040fec000004182c */
[C---:B------:R-:W-:Y:S01]  /*46b0*/  HMMA.16816.F32.BF16 R44, R12.reuse, R98, R52 ;  /* 0x000000620c2c723c */ /* 0x040fe20000041834 */
[----:B------:R-:W5:Y:S05]  /*46c0*/  LDSM.16.M88.4 R96, [R190+0x5000] ;  /* 0x00500000be60783b */ /* 0x000f6a0000000200 */
[C---:B-1----:R-:W-:Y:S06]  /*46d0*/  HMMA.16816.F32.BF16 R52, R12.reuse, R68, R56 ;  /* 0x000000440c34723c */ /* 0x042fec0000041838 */
[----:B------:R-:W-:Y:S01]  /*46e0*/  HMMA.16816.F32.BF16 R56, R12, R70, R40 ;  /* 0x000000460c38723c */ /* 0x000fe20000041828 */
[----:B------:R-:W1:Y:S04]  /*46f0*/  LDSM.16.M88.4 R12, [R193+0x6000] ;  /* 0x00600000c10c783b */ /* 0x000e680000000200 */
[----:B------:R-:W-:Y:S01]  /*4700*/  LDSM.16.M88.4 R68, [R185+0xf800] ;  /* 0x00f80000b944783b */ /* 0x000fe20000000200 */
[C---:B------:R-:W-:Y:S06]  /*4710*/  HMMA.16816.F32.BF16 R40, R16.reuse, R64, R36 ;  /* 0x000000401028723c */ /* 0x040fec0000041824 */
[C---:B------:R-:W-:Y:S01]  /*4720*/  HMMA.16816.F32.BF16 R36, R16.reuse, R66, R32 ;  /* 0x000000421024723c */ /* 0x040fe20000041820 */
[----:B------:R-:W-:Y:S05]  /*4730*/  LDSM.16.M88.4 R64, [R185+0xf000] ;  /* 0x00f00000b940783b */ /* 0x000fea0000000200 */
[C---:B------:R-:W-:Y:S06]  /*4740*/  HMMA.16816.F32.BF16 R32, R16.reuse, R76, R24 ;  /* 0x0000004c1020723c */ /* 0x040fec0000041818 */
[C---:B------:R-:W-:Y:S01]  /*4750*/  HMMA.16816.F32.BF16 R24, R16.reuse, R78, R20 ;  /* 0x0000004e1018723c */ /* 0x040fe20000041814 */
[----:B------:R-:W-:Y:S05]  /*4760*/  LDSM.16.M88.4 R76, [R197+0x6000] ;  /* 0x00600000c54c783b */ /* 0x000fea0000000200 */
[C---:B------:R-:W-:Y:S06]  /*4770*/  HMMA.16816.F32.BF16 R20, R16.reuse, R72, R28 ;  /* 0x000000481014723c */ /* 0x040fec000004181c */
[C---:B------:R-:W-:Y:S01]  /*4780*/  HMMA.16816.F32.BF16 R28, R16.reuse, R74, R44 ;  /* 0x0000004a101c723c */ /* 0x040fe2000004182c */
[----:B------:R-:W1:Y:S05]  /*4790*/  LDSM.16.M88.4 R72, [R185+0xe800] ;  /* 0x00e80000b948783b */ /* 0x000e6a0000000200 */
[C---:B--2---:R-:W-:Y:S06]  /*47a0*/  HMMA.16816.F32.BF16 R44, R16.reuse, R60, R52 ;  /* 0x0000003c102c723c */ /* 0x044fec0000041834 */
[----:B------:R-:W-:Y:S01]  /*47b0*/  HMMA.16816.F32.BF16 R56, R16, R62, R56 ;  /* 0x0000003e1038723c */ /* 0x000fe20000041838 */
[----:B------:R-:W2:Y:S05]  /*47c0*/  LDSM.16.M88.4 R16, [R194+0x6000] ;  /* 0x00600000c210783b */ /* 0x000eaa0000000200 */
[C---:B---3--:R-:W-:Y:S06]  /*47d0*/  HMMA.16816.F32.BF16 R40, R8.reuse, R88, R40 ;  /* 0x000000580828723c */ /* 0x048fec0000041828 */
[C---:B------:R-:W-:Y:S01]  /*47e0*/  HMMA.16816.F32.BF16 R36, R8.reuse, R90, R36 ;  /* 0x0000005a0824723c */ /* 0x040fe20000041824 */
[----:B------:R-:W-:Y:S05]  /*47f0*/  LDSM.16.M88.4 R88, [R197+0x7800] ;  /* 0x00780000c558783b */ /* 0x000fea0000000200 */
        /* <DEDUP_REMOVED lines=8> */
[----:B------:R-:W4:Y:S04]  /*4880*/  LDSM.16.M88.4 R84, [R197+0x7000] ;  /* 0x00700000c554783b */ /* 0x000f280000000200 */
[----:B------:R-:W5:Y:S01]  /*4890*/  LDSM.16.M88.4 R8, [R196+0x6000] ;  /* 0x00600000c408783b */ /* 0x000f620000000200 */
[C---:B-1----:R-:W-:Y:S06]  /*48a0*/  HMMA.16816.F32.BF16 R52, R12.reuse, R80, R40 ;  /* 0x000000500c34723c */ /* 0x042fec0000041828 */
[C---:B------:R-:W-:Y:S01]  /*48b0*/  HMMA.16816.F32.BF16 R44, R12.reuse, R82, R36 ;  /* 0x000000520c2c723c */ /* 0x040fe20000041824 */
[----:B------:R-:W-:Y:S05]  /*48c0*/  LDSM.16.M88.4 R80, [R190+0x6000] ;  /* 0x00600000be50783b */ /* 0x000fea0000000200 */
[C---:B------:R-:W-:Y:S06]  /*48d0*/  HMMA.16816.F32.BF16 R40, R12.reuse, R72, R32 ;  /* 0x000000480c28723c */ /* 0x040fec0000041820 */
[C---:B------:R-:W-:Y:S01]  /*48e0*/  HMMA.16816.F32.BF16 R60, R12.reuse, R74, R60 ;  /* 0x0000004a0c3c723c */ /* 0x040fe2000004183c */
[----:B------:R-:W1:Y:S05]  /*48f0*/  LDSM.16.M88.4 R72, [R191+0xe800] ;  /* 0x00e80000bf48783b */ /* 0x000e6a0000000200 */
[C---:B------:R-:W-:Y:S06]  /*4900*/  HMMA.16816.F32.BF16 R36, R12.reuse, R64, R24 ;  /* 0x000000400c24723c */ /* 0x040fec0000041818 */
[C---:B------:R-:W-:Y:S06]  /*4910*/  HMMA.16816.F32.BF16 R32, R12.reuse, R66, R20 ;  /* 0x000000420c20723c */ /* 0x040fec0000041814 */
        /* <DEDUP_REMOVED lines=8> */
[C---:B----4-:R-:W-:Y:S01]  /*49a0*/  HMMA.16816.F32.BF16 R40, R16.reuse, R84, R36 ;  /* 0x000000541028723c */ /* 0x050fe20000041824 */
[----:B------:R-:W3:Y:S05]  /*49b0*/  LDSM.16.M88.4 R36, [R190+0x6800] ;  /* 0x00680000be24783b */ /* 0x000eea0000000200 */
[C---:B------:R-:W-:Y:S06]  /*49c0*/  HMMA.16816.F32.BF16 R52, R16.reuse, R86, R32 ;  /* 0x000000561034723c */ /* 0x040fec0000041820 */
[C---:B------:R-:W-:Y:S06]  /*49d0*/  HMMA.16816.F32.BF16 R56, R16.reuse, R88, R28 ;  /* 0x000000581038723c */ /* 0x040fec000004181c */
[----:B------:R-:W-:Y:S06]  /*49e0*/  HMMA.16816.F32.BF16 R32, R16, R90, R24 ;  /* 0x0000005a1020723c */ /* 0x000fec0000041818 */
[----:B-----5:R-:W-:Y:S06]  /*49f0*/  HMMA.16816.F32.BF16 R24, R8, R96, R20 ;  /* 0x000000600818723c */ /* 0x020fec0000041814 */
[----:B------:R-:W-:Y:S06]  /*4a00*/  HMMA.16816.F32.BF16 R60, R16, R94, R60 ;  /* 0x0000005e103c723c */ /* 0x000fec000004183c */
[C---:B------:R-:W-:Y:S01]  /*4a10*/  HMMA.16816.F32.BF16 R20, R8.reuse, R98, R44 ;  /* 0x000000620814723c */ /* 0x040fe2000004182c */
[----:B------:R-:W4:Y:S05]  /*4a20*/  LDSM.16.M88.4 R44, [R190+0x7000] ;  /* 0x00700000be2c783b */ /* 0x000f2a0000000200 */
[C---:B-1----:R-:W-:Y:S06]  /*4a30*/  HMMA.16816.F32.BF16 R16, R8.reuse, R72, R64 ;  /* 0x000000480810723c */ /* 0x042fec0000041840 */
[C---:B--2---:R-:W-:Y:S06]  /*4a40*/  HMMA.16816.F32.BF16 R56, R8.reuse, R76, R56 ;  /* 0x0000004c0838723c */ /* 0x044fec0000041838 */
[----:B------:R-:W-:Y:S06]  /*4a50*/  HMMA.16816.F32.BF16 R76, R8, R78, R32 ;  /* 0x0000004e084c723c */ /* 0x000fec0000041820 */
[----:B------:R-:W-:Y:S06]  /*4a60*/  HMMA.16816.F32.BF16 R32, R12, R80, R24 ;  /* 0x000000500c20723c */ /* 0x000fec0000041818 */
[----:B------:R-:W-:Y:S06]  /*4a70*/  HMMA.16816.F32.BF16 R28, R8, R74, R60 ;  /* 0x0000004a081c723c */ /* 0x000fec000004183c */
[C---:B------:R-:W-:Y:S06]  /*4a80*/  HMMA.16816.F32.BF16 R60, R12.reuse, R82, R20 ;  /* 0x000000520c3c723c */ /* 0x040fec0000041814 */
[----:B---3--:R-:W-:Y:S01]  /*4a90*/  HMMA.16816.F32.BF16 R64, R12, R36, R16 ;  /* 0x000000240c40723c */ /* 0x008fe20000041810 */
[----:B------:R-:W-:-:S02]  /*4aa0*/  VIADD R20, R0, 0x11 ;  /* 0x0000001100147836 */ /* 0x000fc40000000000 */
[C---:B------:R-:W-:Y:S02]  /*4ab0*/  VIADD R21, R0.reuse, 0x18 ;  /* 0x0000001800157836 */ /* 0x040fe40000000000 */
[C---:B------:R-:W-:Y:S01]  /*4ac0*/  VIADD R22, R0.reuse, 0x19 ;  /* 0x0000001900167836 */ /* 0x040fe20000000000 */
[C---:B------:R-:W-:Y:S01]  /*4ad0*/  HMMA.16816.F32.BF16 R40, R8.reuse, R68, R40 ;  /* 0x000000440828723c */ /* 0x040fe20000041828 */
[----:B------:R-:W-:Y:S01]  /*4ae0*/  VIADD R16, R0, 0x1 ;  /* 0x0000000100107836 */ /* 0x000fe20000000000 */
[----:B------:R-:W-:Y:S01]  /*4af0*/  ISETP.GE.AND P4, PT, R20, UR32, PT ;  /* 0x0000002014007c0c */ /* 0x000fe2000bf86270 */
[C---:B------:R-:W-:Y:S01]  /*4b00*/  VIADD R18, R0.reuse, 0x8 ;  /* 0x0000000800127836 */ /* 0x040fe20000000000 */
[----:B------:R-:W-:Y:S01]  /*4b10*/  ISETP.GE.AND P3, PT, R21, UR32, PT ;  /* 0x0000002015007c0c */ /* 0x000fe2000bf66270 */
[C---:B------:R-:W-:Y:S01]  /*4b20*/  IMAD.IADD R6, R3.reuse, 0x1, -R16 ;  /* 0x0000000103067824 */ /* 0x040fe200078e0a10 */
[----:B------:R-:W-:Y:S01]  /*4b30*/  HMMA.16816.F32.BF16 R52, R8, R70, R52 ;  /* 0x000000460834723c */ /* 0x000fe20000041834 */
[----:B------:R-:W-:Y:S01]  /*4b40*/  VIADD R19, R0, 0x10 ;  /* 0x0000001000137836 */ /* 0x000fe20000000000 */
[----:B------:R-:W-:Y:S01]  /*4b50*/  ISETP.GE.AND P1, PT, R16, UR32, PT ;  /* 0x0000002010007c0c */ /* 0x000fe2000bf26270 */
[----:B------:R-:W-:Y:S01]  /*4b60*/  IMAD.IADD R17, R3, 0x1, -R22 ;  /* 0x0000000103117824 */ /* 0x000fe200078e0a16 */
[----:B------:R-:W1:Y:S01]  /*4b70*/  LDSM.16.M88.4 R68, [R190+0x7800] ;  /* 0x00780000be44783b */ /* 0x000e620000000200 */
[----:B------:R-:W-:-:S04]  /*4b80*/  DEPBAR.LE SB0, 0x0 ;  /* 0x000080000000791a */ /* 0x000fc80000000000 */
[C---:B------:R-:W-:Y:S01]  /*4b90*/  IMAD.IADD R9, R3.reuse, 0x1, -R18 ;  /* 0x0000000103097824 */ /* 0x040fe200078e0a12 */
[----:B------:R-:W-:Y:S01]  /*4ba0*/  IABS R8, R7 ;  /* 0x0000000700087213 */ /* 0x000fe20000000000 */
[C---:B------:R-:W-:Y:S01]  /*4bb0*/  HMMA.16816.F32.BF16 R36, R12.reuse, R38, R28 ;  /* 0x000000260c24723c */ /* 0x040fe2000004181c */
[----:B------:R-:W-:Y:S01]  /*4bc0*/  IABS R7, R6 ;  /* 0x0000000600077213 */ /* 0x000fe20000000000 */
[----:B------:R-:W-:Y:S01]  /*4bd0*/  IMAD.IADD R10, R3, 0x1, -R21 ;  /* 0x00000001030a7824 */ /* 0x000fe200078e0a15 */
[----:B------:R-:W-:Y:S02]  /*4be0*/  IABS R6, R9 ;  /* 0x0000000900067213 */ /* 0x000fe40000000000 */
[----:B------:R-:W-:Y:S02]  /*4bf0*/  I2FP.F32.S32 R8, R8 ;  /* 0x0000000800087245 */ /* 0x000fe40000201400 */
[----:B------:R-:W-:Y:S01]  /*4c00*/  I2FP.F32.S32 R7, R7 ;  /* 0x0000000700077245 */ /* 0x000fe20000201400 */
[C---:B----4-:R-:W-:Y:S01]  /*4c10*/  HMMA.16816.F32.BF16 R40, R12.reuse, R44, R40 ;  /* 0x0000002c0c28723c */ /* 0x050fe20000041828 */
[----:B------:R-:W-:Y:S01]  /*4c20*/  I2FP.F32.S32 R6, R6 ;  /* 0x0000000600067245 */ /* 0x000fe20000201400 */
[----:B------:R-:W-:Y:S01]  /*4c30*/  FFMA.FTZ R27, R8, -UR5, R32 ;  /* 0x80000005081b7c23 */ /* 0x000fe20008010020 */
[----:B------:R-:W-:Y:S01]  /*4c40*/  SHF.R.S32.HI R9, RZ, 0x1f, R104 ;  /* 0x0000001fff097819 */ /* 0x000fe20000011468 */
[----:B------:R-:W-:Y:S01]  /*4c50*/  FFMA.FTZ R26, R7, -UR5, R33 ;  /* 0x80000005071a7c23 */ /* 0x000fe20008010021 */
[----:B------:R-:W-:Y:S01]  /*4c60*/  IADD3 R8, R0, 0x9, RZ ;  /* 0x0000000900087810 */ /* 0x000fe20007ffe0ff */
[----:B------:R-:W-:Y:S01]  /*4c70*/  FFMA.FTZ R33, R6, -UR5, R60 ;  /* 0x8000000506217c23 */ /* 0x000fe2000801003c */
[----:B------:R-:W-:Y:S01]  /*4c80*/  IMAD.IADD R7, R3, 0x1, -R19 ;  /* 0x0000000103077824 */ /* 0x000fe200078e0a13 */
[----:B------:R-:W-:Y:S01]  /*4c90*/  LEA.HI.X.SX32 R146, R105, R9, 0x1, P0 ;  /* 0x0000000969927211 */ /* 0x000fe200000f0eff */
[C---:B------:R-:W-:Y:S01]  /*4ca0*/  IMAD.IADD R6, R3.reuse, 0x1, -R20 ;  /* 0x0000000103067824 */ /* 0x040fe200078e0a14 */
[----:B------:R-:W-:Y:S01]  /*4cb0*/  ISETP.GE.AND P0, PT, R18, UR32, PT ;  /* 0x0000002012007c0c */ /* 0x000fe2000bf06270 */
[----:B------:R-:W-:Y:S01]  /*4cc0*/  IMAD.IADD R9, R3, 0x1, -R8 ;  /* 0x0000000103097824 */ /* 0x000fe200078e0a08 */
[----:B------:R-:W-:Y:S01]  /*4cd0*/  IABS R11, R7 ;  /* 0x00000007000b7213 */ /* 0x000fe20000000000 */
[----:B------:R-:W-:Y:S01]  /*4ce0*/  HMMA.16816.F32.BF16 R52, R12, R46, R52 ;  /* 0x0000002e0c34723c */ /* 0x000fe20000041834 */
[----:B------:R-:W-:-:S02]  /*4cf0*/  IABS R7, R6 ;  /* 0x0000000600077213 */ /* 0x000fc40000000000 */
[----:B------:R-:W-:Y:S02]  /*4d00*/  IABS R9, R9 ;  /* 0x0000000900097213 */ /* 0x000fe40000000000 */
[----:B------:R-:W-:Y:S02]  /*4d10*/  IABS R6, R10 ;  /* 0x0000000a00067213 */ /* 0x000fe40000000000 */
[----:B------:R-:W-:Y:S01]  /*4d20*/  IABS R10, R17 ;  /* 0x00000011000a7213 */ /* 0x000fe20000000000 */
[----:B------:R-:W-:Y:S01]  /*4d30*/  IMAD.MOV.U32 R17, RZ, RZ, R11 ;  /* 0x000000ffff117224 */ /* 0x000fe200078e000b */
[----:B------:R-:W-:Y:S01]  /*4d40*/  MOV R11, R7 ;  /* 0x00000007000b7202 */ /* 0x000fe20000000f00 */
[----:B------:R-:W-:Y:S01]  /*4d50*/  IMAD.MOV.U32 R7, RZ, RZ, R6 ;  /* 0x000000ffff077224 */ /* 0x000fe200078e0006 */
[----:B------:R-:W-:Y:S01]  /*4d60*/  I2FP.F32.S32 R9, R9 ;  /* 0x0000000900097245 */ /* 0x000fe20000201400 */
[----:B------:R-:W-:Y:S01]  /*4d70*/  IMAD.MOV.U32 R6, RZ, RZ, R10 ;  /* 0x000000ffff067224 */ /* 0x000fe200078e000a */
[----:B------:R-:W-:Y:S01]  /*4d80*/  I2FP.F32.S32 R10, R11 ;  /* 0x0000000b000a7245 */ /* 0x000fe20000201400 */
[----:B-1----:R-:W-:Y:S01]  /*4d90*/  HMMA.16816.F32.BF16 R56, R12, R68, R56 ;  /* 0x000000440c38723c */ /* 0x002fe20000041838 */
[----:B------:R-:W-:Y:S01]  /*4da0*/  I2FP.F32.S32 R17, R17 ;  /* 0x0000001100117245 */ /* 0x000fe20000201400 */
[----:B------:R-:W-:Y:S01]  /*4db0*/  FFMA.FTZ R32, R9, -UR5, R61 ;  /* 0x8000000509207c23 */ /* 0x000fe2000801003d */
[----:B------:R-:W-:Y:S01]  /*4dc0*/  I2FP.F32.S32 R9, R7 ;  /* 0x0000000700097245 */ /* 0x000fe20000201400 */
[----:B------:R-:W-:Y:S01]  /*4dd0*/  VIADD R7, R0, 0x20 ;  /* 0x0000002000077836 */ /* 0x000fe20000000000 */
[----:B------:R-:W-:Y:S01]  /*4de0*/  I2FP.F32.S32 R6, R6 ;  /* 0x0000000600067245 */ /* 0x000fe20000201400 */
[----:B------:R-:W-:Y:S01]  /*4df0*/  FFMA.FTZ R30, R10, -UR5, R65 ;  /* 0x800000050a1e7c23 */ /* 0x000fe20008010041 */
[----:B------:R-:W-:Y:S01]  /*4e00*/  FFMA.FTZ R31, R17, -UR5, R64 ;  /* 0x80000005111f7c23 */ /* 0x000fe20008010040 */
[----:B------:R-:W-:Y:S01]  /*4e10*/  FFMA.FTZ R29, R9, -UR5, R36 ;  /* 0x80000005091d7c23 */ /* 0x000fe20008010024 */
[----:B------:R-:W-:-:S02]  /*4e20*/  IMAD.IADD R9, R3, 0x1, -R7 ;  /* 0x0000000103097824 */ /* 0x000fc400078e0a07 */
[----:B------:R-:W-:Y:S01]  /*4e30*/  FFMA.FTZ R28, R6, -UR5, R37 ;  /* 0x80000005061c7c23 */ /* 0x000fe20008010025 */
[----:B------:R-:W-:Y:S01]  /*4e40*/  VIADD R6, R3, 0x8 ;  /* 0x0000000803067836 */ /* 0x000fe20000000000 */
[----:B------:R-:W-:Y:S02]  /*4e50*/  ISETP.GE.AND P6, PT, R8, UR32, PT ;  /* 0x0000002008007c0c */ /* 0x000fe4000bfc6270 */
[----:B------:R-:W-:Y:S01]  /*4e60*/  IABS R9, R9 ;  /* 0x0000000900097213 */ /* 0x000fe20000000000 */
[----:B------:R-:W-:Y:S01]  /*4e70*/  IMAD.IADD R16, R6, 0x1, -R16 ;  /* 0x0000000106107824 */ /* 0x000fe200078e0a10 */
[----:B------:R-:W-:Y:S01]  /*4e80*/  FSEL R44, R26, -INF , !P1 ;  /* 0xff8000001a2c7808 */ /* 0x000fe20004800000 */
[C---:B------:R-:W-:Y:S01]  /*4e90*/  IMAD.IADD R10, R6.reuse, 0x1, -R0 ;  /* 0x00000001060a7824 */ /* 0x040fe200078e0a00 */
[----:B------:R-:W-:Y:S01]  /*4ea0*/  ISETP.GE.AND P5, PT, R19, UR32, PT ;  /* 0x0000002013007c0c */ /* 0x000fe2000bfa6270 */
[C---:B------:R-:W-:Y:S01]  /*4eb0*/  IMAD.IADD R18, R6.reuse, 0x1, -R18 ;  /* 0x0000000106127824 */ /* 0x040fe200078e0a12 */
[----:B------:R-:W-:Y:S01]  /*4ec0*/  FSEL R33, R33, -INF , !P0 ;  /* 0xff80000021217808 */ /* 0x000fe20004000000 */
[----:B------:R-:W-:Y:S01]  /*4ed0*/  IMAD.MOV.U32 R11, RZ, RZ, R9 ;  /* 0x000000ffff0b7224 */ /* 0x000fe200078e0009 */
[----:B------:R-:W-:Y:S01]  /*4ee0*/  IABS R10, R10 ;  /* 0x0000000a000a7213 */ /* 0x000fe20000000000 */
[----:B------:R-:W-:Y:S01]  /*4ef0*/  IMAD.IADD R17, R6, 0x1, -R8 ;  /* 0x0000000106117824 */ /* 0x000fe200078e0a08 */
[----:B------:R-:W-:-:S02]  /*4f00*/  IABS R9, R16 ;  /* 0x0000001000097213 */ /* 0x000fc40000000000 */
[----:B------:R-:W-:Y:S02]  /*4f10*/  IABS R8, R18 ;  /* 0x0000001200087213 */ /* 0x000fe40000000000 */
[----:B------:R-:W-:Y:S02]  /*4f20*/  I2FP.F32.S32 R18, R11 ;  /* 0x0000000b00127245 */ /* 0x000fe40000201400 */
[----:B------:R-:W-:Y:S02]  /*4f30*/  IABS R16, R17 ;  /* 0x0000001100107213 */ /* 0x000fe40000000000 */
[----:B------:R-:W-:Y:S01]  /*4f40*/  MOV R11, R10 ;  /* 0x0000000a000b7202 */ /* 0x000fe20000000f00 */
[----:B------:R-:W-:Y:S02]  /*4f50*/  IMAD.MOV.U32 R10, RZ, RZ, R9 ;  /* 0x000000ffff0a7224 */ /* 0x000fe400078e0009 */
[----:B------:R-:W-:Y:S01]  /*4f60*/  FFMA.FTZ R25, R18, -UR5, R40 ;  /* 0x8000000512197c23 */ /* 0x000fe20008010028 */
[----:B------:R-:W-:Y:S01]  /*4f70*/  IMAD.MOV.U32 R9, RZ, RZ, R8 ;  /* 0x000000ffff097224 */ /* 0x000fe200078e0008 */
[----:B------:R-:W-:Y:S01]  /*4f80*/  I2FP.F32.S32 R17, R11 ;  /* 0x0000000b00117245 */ /* 0x000fe20000201400 */
[----:B------:R-:W-:Y:S01]  /*4f90*/  IMAD.MOV.U32 R8, RZ, RZ, R16 ;  /* 0x000000ffff087224 */ /* 0x000fe200078e0010 */
[----:B------:R-:W-:-:S02]  /*4fa0*/  I2FP.F32.S32 R16, R10 ;  /* 0x0000000a00107245 */ /* 0x000fc40000201400 */
[----:B------:R-:W-:Y:S01]  /*4fb0*/  I2FP.F32.S32 R11, R9 ;  /* 0x00000009000b7245 */ /* 0x000fe20000201400 */
[----:B------:R-:W-:Y:S01]  /*4fc0*/  FFMA.FTZ R10, R17, -UR5, R34 ;  /* 0x80000005110a7c23 */ /* 0x000fe20008010022 */
[----:B------:R-:W-:Y:S01]  /*4fd0*/  I2FP.F32.S32 R8, R8 ;  /* 0x0000000800087245 */ /* 0x000fe20000201400 */
[----:B------:R-:W-:Y:S01]  /*4fe0*/  FFMA.FTZ R9, R16, -UR5, R35 ;  /* 0x8000000510097c23 */ /* 0x000fe20008010023 */
[C---:B------:R-:W-:Y:S02]  /*4ff0*/  IMAD.IADD R17, R6.reuse, 0x1, -R22 ;  /* 0x0000000106117824 */ /* 0x040fe400078e0a16 */
[----:B------:R-:W-:Y:S01]  /*5000*/  FFMA.FTZ R24, R11, -UR5, R62 ;  /* 0x800000050b187c23 */ /* 0x000fe2000801003e */
[----:B------:R-:W-:Y:S02]  /*5010*/  IMAD.IADD R11, R6, 0x1, -R21 ;  /* 0x00000001060b7824 */ /* 0x000fe400078e0a15 */
[----:B------:R-:W-:Y:S01]  /*5020*/  FFMA.FTZ R23, R8, -UR5, R63 ;  /* 0x8000000508177c23 */ /* 0x000fe2000801003f */
[----:B------:R-:W-:Y:S01]  /*5030*/  FSEL R50, R9, -INF , !P1 ;  /* 0xff80000009327808 */ /* 0x000fe20004800000 */
[----:B------:R-:W-:Y:S01]  /*5040*/  IMAD.IADD R9, R6, 0x1, -R19 ;  /* 0x0000000106097824 */ /* 0x000fe200078e0a13 */
[----:B------:R-:W-:Y:S01]  /*5050*/  FSEL R46, R10, -INF , !P2 ;  /* 0xff8000000a2e7808 */ /* 0x000fe20005000000 */
[C---:B------:R-:W-:Y:S01]  /*5060*/  IMAD.IADD R8, R6.reuse, 0x1, -R20 ;  /* 0x0000000106087824 */ /* 0x040fe200078e0a14 */
[----:B------:R-:W-:Y:S01]  /*5070*/  ISETP.GE.AND P1, PT, R7, UR32, PT ;  /* 0x0000002007007c0c */ /* 0x000fe2000bf26270 */
[----:B------:R-:W-:Y:S01]  /*5080*/  IMAD.IADD R16, R6, 0x1, -R7 ;  /* 0x0000000106107824 */ /* 0x000fe200078e0a07 */
[----:B------:R-:W-:-:S02]  /*5090*/  IABS R10, R9 ;  /* 0x00000009000a7213 */ /* 0x000fc40000000000 */
[----:B------:R-:W-:Y:S02]  /*50a0*/  IABS R9, R8 ;  /* 0x0000000800097213 */ /* 0x000fe40000000000 */
[----:B------:R-:W-:Y:S02]  /*50b0*/  IABS R8, R11 ;  /* 0x0000000b00087213 */ /* 0x000fe40000000000 */
[----:B------:R-:W-:Y:S02]  /*50c0*/  IABS R7, R17 ;  /* 0x0000001100077213 */ /* 0x000fe40000000000 */
[----:B------:R-:W-:Y:S01]  /*50d0*/  IABS R11, R16 ;  /* 0x00000010000b7213 */ /* 0x000fe20000000000 */
[----:B------:R-:W-:Y:S01]  /*50e0*/  IMAD.MOV.U32 R16, RZ, RZ, R10 ;  /* 0x000000ffff107224 */ /* 0x000fe200078e000a */
[----:B------:R-:W-:Y:S01]  /*50f0*/  FSEL R40, R27, -INF , !P2 ;  /* 0xff8000001b287808 */ /* 0x000fe20005000000 */
[----:B------:R-:W-:Y:S01]  /*5100*/  IMAD.MOV.U32 R10, RZ, RZ, R9 ;  /* 0x000000ffff0a7224 */ /* 0x000fe200078e0009 */
[----:B------:R-:W-:Y:S01]  /*5110*/  MOV R9, R8 ;  /* 0x0000000800097202 */ /* 0x000fe20000000f00 */
[----:B------:R-:W-:Y:S01]  /*5120*/  IMAD.MOV.U32 R8, RZ, RZ, R7 ;  /* 0x000000ffff087224 */ /* 0x000fe200078e0007 */
[----:B------:R-:W-:Y:S01]  /*5130*/  ISETP.GE.AND P2, PT, R22, UR32, PT ;  /* 0x0000002016007c0c */ /* 0x000fe2000bf46270 */
        /* <DEDUP_REMOVED lines=9> */
[C---:B------:R-:W-:Y:S02]  /*51d0*/  VIADD R10, R0.reuse, 0x29 ;  /* 0x00000029000a7836 */ /* 0x040fe40000000000 */
[----:B------:R-:W-:Y:S01]  /*51e0*/  FFMA.FTZ R17, R7, -UR5, R42 ;  /* 0x8000000507117c23 */ /* 0x000fe2000801002a */
[----:B------:R-:W-:-:S02]  /*51f0*/  VIADD R16, R0, 0x21 ;  /* 0x0000002100107836 */ /* 0x000fc40000000000 */
        /* <DEDUP_REMOVED lines=10> */
[----:B------:R-:W-:Y:S01]  /*52a0*/  FSEL R107, R17, -INF , !P1 ;  /* 0xff800000116b7808 */ /* 0x000fe20004800000 */
[C---:B------:R-:W-:Y:S01]  /*52b0*/  IMAD.IADD R19, R3.reuse, 0x1, -R10 ;  /* 0x0000000103137824 */ /* 0x040fe200078e0a0a */
[----:B------:R-:W-:Y:S01]  /*52c0*/  ISETP.GE.AND P0, PT, R16, UR32, PT ;  /* 0x0000002010007c0c */ /* 0x000fe2000bf06270 */
[C---:B------:R-:W-:Y:S01]  /*52d0*/  IMAD.IADD R17, R3.reuse, 0x1, -R16 ;  /* 0x0000000103117824 */ /* 0x040fe200078e0a10 */
[----:B------:R-:W-:Y:S01]  /*52e0*/  FSEL R34, R32, -INF , !P6 ;  /* 0xff80000020227808 */ /* 0x000fe20007000000 */
[----:B------:R-:W-:Y:S01]  /*52f0*/  IMAD.IADD R20, R3, 0x1, -R9 ;  /* 0x0000000103147824 */ /* 0x000fe200078e0a09 */
[----:B------:R-:W-:Y:S01]  /*5300*/  FSEL R42, R23, -INF , !P6 ;  /* 0xff800000172a7808 */ /* 0x000fe20007000000 */
[----:B------:R-:W-:Y:S01]  /*5310*/  IMAD.IADD R21, R3, 0x1, -R8 ;  /* 0x0000000103157824 */ /* 0x000fe200078e0a08 */
[----:B------:R-:W-:Y:S01]  /*5320*/  FSEL R60, R18, -INF , !P2 ;  /* 0xff800000123c7808 */ /* 0x000fe20005000000 */
[C---:B------:R-:W-:Y:S01]  /*5330*/  IMAD.IADD R24, R6.reuse, 0x1, -R16 ;  /* 0x0000000106187824 */ /* 0x040fe200078e0a10 */
[----:B------:R-:W-:Y:S01]  /*5340*/  ISETP.GE.AND P6, PT, R11, UR32, PT ;  /* 0x000000200b007c0c */ /* 0x000fe2000bfc6270 */
[C---:B------:R-:W-:Y:S01]  /*5350*/  IMAD.IADD R16, R6.reuse, 0x1, -R11 ;  /* 0x0000000106107824 */ /* 0x040fe200078e0a0b */
[----:B------:R-:W-:Y:S01]  /*5360*/  FSEL R106, R25, -INF , !P1 ;  /* 0xff800000196a7808 */ /* 0x000fe20004800000 */
[C---:B------:R-:W-:Y:S01]  /*5370*/  IMAD.IADD R32, R6.reuse, 0x1, -R9 ;  /* 0x0000000106207824 */ /* 0x040fe200078e0a09 */
[----:B------:R-:W-:Y:S01]  /*5380*/  IADD3 R18, R3, -R11, RZ ;  /* 0x8000000b03127210 */ /* 0x000fe20007ffe0ff */
[C---:B------:R-:W-:Y:S01]  /*5390*/  IMAD.IADD R11, R6.reuse, 0x1, -R10 ;  /* 0x00000001060b7824 */ /* 0x040fe200078e0a0a */
[----:B------:R-:W-:Y:S01]  /*53a0*/  IADD3 R26, -R7, R6, RZ ;  /* 0x00000006071a7210 */ /* 0x000fe20007ffe1ff */
[C---:B------:R-:W-:Y:S01]  /*53b0*/  IMAD.IADD R27, R6.reuse, 0x1, -R8 ;  /* 0x00000001061b7824 */ /* 0x040fe200078e0a08 */
[----:B------:R-:W-:Y:S01]  /*53c0*/  FSEL R35, R31, -INF , !P5 ;  /* 0xff8000001f237808 */ /* 0x000fe20006800000 */
[--C-:B------:R-:W-:Y:S01]  /*53d0*/  IMAD.IADD R25, R6, 0x1, -R0.reuse ;  /* 0x0000000106197824 */ /* 0x100fe200078e0a00 */
[----:B------:R-:W-:Y:S01]  /*53e0*/  FSEL R38, R28, -INF , !P2 ;  /* 0xff8000001c267808 */ /* 0x000fe20005000000 */
[C---:B------:R-:W-:Y:S01]  /*53f0*/  IMAD.IADD R23, R3.reuse, 0x1, -R7 ;  /* 0x0000000103177824 */ /* 0x040fe200078e0a07 */
[----:B------:R-:W-:Y:S01]  /*5400*/  IABS R6, R19 ;  /* 0x0000001300067213 */ /* 0x000fe20000000000 */
[----:B------:R-:W-:Y:S01]  /*5410*/  IMAD.IADD R22, R3, 0x1, -R0 ;  /* 0x0000000103167824 */ /* 0x000fe200078e0a00 */
[----:B------:R-:W-:Y:S01]  /*5420*/  BAR.SYNC.DEFER_BLOCKING 0x0 ;  /* 0x0000000000007b1d */ /* 0x000fe20000010000 */
[----:B------:R-:W-:-:S02]  /*5430*/  ISETP.GE.AND P5, PT, R10, UR32, PT ;  /* 0x000000200a007c0c */ /* 0x000fc4000bfa6270 */
[----:B------:R-:W-:Y:S02]  /*5440*/  ISETP.GE.AND P2, PT, R7, UR32, PT ;  /* 0x0000002007007c0c */ /* 0x000fe4000bf46270 */
[----:B------:R-:W-:Y:S02]  /*5450*/  ISETP.GE.AND P1, PT, R0, UR32, PT ;  /* 0x0000002000007c0c */ /* 0x000fe4000bf26270 */
[----:B------:R-:W-:Y:S02]  /*5460*/  IABS R3, R17 ;  /* 0x0000001100037213 */ /* 0x000fe40000000000 */
[----:B------:R-:W-:Y:S02]  /*5470*/  IABS R0, R18 ;  /* 0x0000001200007213 */ /* 0x000fe40000000000 */
[----:B------:R-:W-:Y:S02]  /*5480*/  IABS R10, R20 ;  /* 0x00000014000a7213 */ /* 0x000fe40000000000 */
[----:B------:R-:W-:-:S02]  /*5490*/  IABS R7, R21 ;  /* 0x0000001500077213 */ /* 0x000fc40000000000 */
[----:B------:R-:W-:Y:S02]  /*54a0*/  FSEL R37, R29, -INF , !P3 ;  /* 0xff8000001d257808 */ /* 0x000fe40005800000 */
[----:B------:R-:W-:Y:S02]  /*54b0*/  FSEL R36, R30, -INF , !P4 ;  /* 0xff8000001e247808 */ /* 0x000fe40006000000 */
[----:B------:R-:W-:Y:S01]  /*54c0*/  ISETP.GE.AND P3, PT, R8, UR32, PT ;  /* 0x0000002008007c0c */ /* 0x000fe2000bf66270 */
[----:B------:R-:W-:Y:S01]  /*54d0*/  IMAD.MOV.U32 R8, RZ, RZ, R6 ;  /* 0x000000ffff087224 */ /* 0x000fe200078e0006 */
[----:B------:R-:W-:Y:S01]  /*54e0*/  ISETP.GE.AND P4, PT, R9, UR32, PT ;  /* 0x0000002009007c0c */ /* 0x000fe2000bf86270 */
[----:B------:R-:W-:Y:S01]  /*54f0*/  HMMA.16816.F32.BF16 R28, R12, R70, R76 ;  /* 0x000000460c1c723c */ /* 0x000fe2000004184c */
[----:B------:R-:W-:Y:S01]  /*5500*/  I2FP.F32.S32 R9, R3 ;  /* 0x0000000300097245 */ /* 0x000fe20000201400 */
        /* <DEDUP_REMOVED lines=12> */
[----:B------:R-:W-:Y:S01]  /*55d0*/  IABS R7, R11 ;  /* 0x0000000b00077213 */ /* 0x000fe20000000000 */
[----:B------:R-:W-:Y:S01]  /*55e0*/  IMAD.MOV.U32 R6, RZ, RZ, R3 ;  /* 0x000000ffff067224 */ /* 0x000fe200078e0003 */
[----:B------:R-:W-:Y:S01]  /*55f0*/  IABS R3, R24 ;  /* 0x0000001800037213 */ /* 0x000fe20000000000 */
[----:B------:R-:W-:Y:S01]  /*5600*/  IMAD.MOV.U32 R8, RZ, RZ, R0 ;  /* 0x000000ffff087224 */ /* 0x000fe200078e0000 */
[----:B------:R-:W-:Y:S01]  /*5610*/  IABS R0, R16 ;  /* 0x0000001000007213 */ /* 0x000fe20000000000 */
[----:B------:R-:W-:Y:S01]  /*5620*/  FFMA.FTZ R14, R9, -UR5, R41 ;  /* 0x80000005090e7c23 */ /* 0x000fe20008010029 */
[----:B------:R-:W-:Y:S01]  /*5630*/  I2FP.F32.S32 R9, R6 ;  /* 0x0000000600097245 */ /* 0x000fe20000201400 */
[----:B------:R-:W-:Y:S01]  /*5640*/  IMAD.MOV.U32 R6, RZ, RZ, R3 ;  /* 0x000000ffff067224 */ /* 0x000fe200078e0003 */
[----:B------:R-:W-:Y:S01]  /*5650*/  FSEL R102, R19, -INF , !P6 ;  /* 0xff80000013667808 */ /* 0x000fe20007000000 */
[----:B------:R-:W-:Y:S01]  /*5660*/  IMAD.MOV.U32 R3, RZ, RZ, R0 ;  /* 0x000000ffff037224 */ /* 0x000fe200078e0000 */
[----:B------:R-:W-:Y:S01]  /*5670*/  FSEL R100, R14, -INF , !P0 ;  /* 0xff8000000e647808 */ /* 0x000fe20004000000 */
[----:B------:R-:W-:Y:S01]  /*5680*/  IMAD.MOV.U32 R0, RZ, RZ, R7 ;  /* 0x000000ffff007224 */ /* 0x000fe200078e0007 */
[----:B------:R-:W-:Y:S01]  /*5690*/  I2FP.F32.S32 R6, R6 ;  /* 0x0000000600067245 */ /* 0x000fe20000201400 */
[----:B------:R-:W-:Y:S01]  /*56a0*/  FFMA.FTZ R13, R9, -UR5, R28 ;  /* 0x80000005090d7c23 */ /* 0x000fe2000801001c */
        /* <DEDUP_REMOVED lines=9> */
[----:B------:R-:W-:Y:S02]  /*5740*/  IABS R0, R26 ;  /* 0x0000001a00007213 */ /* 0x000fe40000000000 */
[----:B------:R-:W-:-:S02]  /*5750*/  IABS R7, R25 ;  /* 0x0000001900077213 */ /* 0x000fc40000000000 */
[----:B------:R-:W-:Y:S01]  /*5760*/  MOV R8, R6 ;  /* 0x0000000600087202 */ /* 0x000fe20000000f00 */
[----:B------:R-:W-:Y:S01]  /*5770*/  IMAD.MOV.U32 R6, RZ, RZ, R3 ;  /* 0x000000ffff067224 */ /* 0x000fe200078e0003 */
[----:B------:R-:W-:Y:S01]  /*5780*/  FSEL R101, R9, -INF , !P0 ;  /* 0xff80000009657808 */ /* 0x000fe20004000000 */
[----:B------:R-:W-:Y:S01]  /*5790*/  IMAD.MOV.U32 R3, RZ, RZ, R0 ;  /* 0x000000ffff037224 */ /* 0x000fe200078e0000 */
[----:B------:R-:W-:Y:S01]  /*57a0*/  PLOP3.LUT P0, PT, PT, PT, UP0, 0x80, 0x0 ;  /* 0x000000000000781c */ /* 0x000fe20003f0f008 */
[----:B------:R-:W-:Y:S01]  /*57b0*/  IMAD.MOV.U32 R0, RZ, RZ, R7 ;  /* 0x000000ffff007224 */ /* 0x000fe200078e0007 */
[----:B------:R-:W-:Y:S02]  /*57c0*/  I2FP.F32.S32 R8, R8 ;  /* 0x0000000800087245 */ /* 0x000fe40000201400 */
        /* <DEDUP_REMOVED lines=166> */
.L_x_1038:
[----:B------:R-:W-:Y:S05]  /*6230*/  BSYNC B0 ;  /* 0x0000000000007941 */ /* 0x000fea0003800000 */
.L_x_1037:
[----:B------:R-:W0:Y:S02]  /*6240*/  LDGDEPBAR ;  /* 0x00000000000079af */ /* 0x000e240000000000 */
.L_x_1036:
[----:B------:R-:W-:Y:S01]  /*6250*/  FMNMX.FTZ R0, R40, R44, !PT ;  /* 0x0000002c28007209 */ /* 0x000fe20007810000 */
[----:B------:R-:W-:Y:S01]  /*6260*/  USHF.L.U32 UR29, UR21, 0x1, URZ ;  /* 0x00000001151d7899 */ /* 0x000fe2000800063f */
[----:B------:R-:W-:Y:S01]  /*6270*/  STL [R1+0x110], R203 ;  /* 0x000110cb01007387 */ /* 0x000fe20000100800 */
[----:B------:R-:W-:Y:S01]  /*6280*/  IMAD.WIDE.U32 R98, R116, -0x2daee0ad, RZ ;  /* 0xd2511f5374627825 */ /* 0x000fe200078e00ff */
[----:B------:R-:W-:Y:S01]  /*6290*/  FMNMX.FTZ R0, R33, R0, !PT ;  /* 0x0000000021007209 */ /* 0x000fe20007810000 */
[----:B------:R-:W-:Y:S01]  /*62a0*/  ULOP3.LUT UR6, UR29, UR37, URZ, 0x3c, !UPT ;  /* 0x000000251d067292 */ /* 0x000fe2000f8e3c3f */
[----:B------:R-:W-:Y:S01]  /*62b0*/  STL [R1+0x10c], R202 ;  /* 0x00010cca01007387 */ /* 0x000fe20000100800 */
[----:B-1-3--:R-:W-:Y:S01]  /*62c0*/  LOP3.LUT R8, R114, UR36, RZ, 0x3c, !PT ;  /* 0x0000002472087c12 */ /* 0x00afe2000f8e3cff */
[----:B------:R-:W-:Y:S01]  /*62d0*/  UIADD3 UR20, UR36, -0x61c88647, URZ ;  /* 0x9e3779b924147890 */ /* 0x000fe2000fffe03f */
[----:B------:R-:W-:Y:S01]  /*62e0*/  FMNMX.FTZ R0, R34, R0, !PT ;  /* 0x0000000022007209 */ /* 0x000fe20007810000 */
[----:B------:R-:W-:Y:S01]  /*62f0*/  STL [R1+0x108], R201 ;  /* 0x000108c901007387 */ /* 0x000fe20000100800 */
[----:B------:R-:W-:Y:S01]  /*6300*/  UIADD3 UR13, UR37, 0x76cf5d0a, URZ ;  /* 0x76cf5d0a250d7890 */ /* 0x000fe2000fffe03f */
[----:B------:R-:W-:Y:S01]  /*6310*/  LEA R186, R5, UR4, 0x1 ;  /* 0x0000000405ba7c11 */ /* 0x000fe2000f8e08ff */
[----:B------:R-:W-:Y:S01]  /*6320*/  UIADD3 UR14, UR36, 0x3c6ef372, URZ ;  /* 0x3c6ef372240e7890 */ /* 0x000fe2000fffe03f */
[----:B------:R-:W-:Y:S01]  /*6330*/  FMNMX.FTZ R0, R35, R0, !PT ;  /* 0x0000000023007209 */ /* 0x000fe20007810000 */
[----:B------:R-:W-:Y:S01]  /*6340*/  STL [R1+0x104], R200 ;  /* 0x000104c801007387 */ /* 0x000fe20000100800 */
[----:B------:R-:W-:Y:S01]  /*6350*/  UIADD3 UR12, UR36, -0x255992d5, URZ ;  /* 0xdaa66d2b240c7890 */ /* 0x000fe2000fffe03f */
[--C-:B------:R-:W-:Y:S01]  /*6360*/  IMAD R187, R4, 0x2, R186.reuse ;  /* 0x0000000204bb7824 */ /* 0x100fe200078e02ba */
[----:B------:R-:W-:Y:S01]  /*6370*/  FMNMX.FTZ R0, R36, R0, !PT ;  /* 0x0000000024007209 */ /* 0x000fe20007810000 */
[----:B------:R-:W-:Y:S01]  /*6380*/  STL [R1+0x100], R199 ;  /* 0x000100c701007387 */ /* 0x000fe20000100800 */
[----:B------:R-:W-:Y:S01]  /*6390*/  ULDC UR33, c[0x0][0x2ec] ;  /* 0x0000bb0000217ab9 */ /* 0x000fe20000000800 */
[----:B------:R-:W-:Y:S01]  /*63a0*/  UIADD3 UR10, UR37, 0x32370b8f, URZ ;  /* 0x32370b8f250a7890 */ /* 0x000fe2000fffe03f */
[----:B------:R-:W-:Y:S01]  /*63b0*/  FMNMX.FTZ R0, R37, R0, !PT ;  /* 0x0000000025007209 */ /* 0x000fe20007810000 */
[----:B------:R-:W-:Y:S01]  /*63c0*/  STL [R1+0xfc], R198 ;  /* 0x0000fcc601007387 */ /* 0x000fe20000100800 */
[----:B------:R-:W-:Y:S01]  /*63d0*/  UIADD3 UR8, UR37, -0x126145ec, URZ ;  /* 0xed9eba1425087890 */ /* 0x000fe2000fffe03f */
[----:B------:R-:W-:Y:S01]  /*63e0*/  IMAD R188, R2, 0x2, R187 ;  /* 0x0000000202bc7824 */ /* 0x000fe200078e02bb */
[----:B------:R-:W-:Y:S01]  /*63f0*/  FMNMX.FTZ R0, R38, R0, !PT ;  /* 0x0000000026007209 */ /* 0x000fe20007810000 */
[----:B------:R-:W-:Y:S01]  /*6400*/  STL [R1+0xf8], R197 ;  /* 0x0000f8c501007387 */ /* 0x000fe20000100800 */
[----:B------:R-:W-:Y:S01]  /*6410*/  UIADD3 UR7, UR36, 0x1715609d, URZ ;  /* 0x1715609d24077890 */ /* 0x000fe2000fffe03f */
[----:B------:R-:W-:Y:S01]  /*6420*/  IMAD R189, R2, 0x2, R186 ;  /* 0x0000000202bd7824 */ /* 0x000fe200078e02ba */
[----:B------:R-:W-:Y:S01]  /*6430*/  FMNMX.FTZ R0, R106, R0, !PT ;  /* 0x000000006a007209 */ /* 0x000fe20007810000 */
[----:B------:R-:W-:Y:S01]  /*6440*/  STL [R1+0xf4], R196 ;  /* 0x0000f4c401007387 */ /* 0x000fe20000100800 */
[----:B------:R-:W-:-:S02]  /*6450*/  UIADD3 UR9, UR36, 0x78dde6e4, URZ ;  /* 0x78dde6e424097890 */ /* 0x000fc4000fffe03f */
[----:B------:R-:W-:Y:S01]  /*6460*/  FMNMX.FTZ R0, R100, R0, !PT ;  /* 0x0000000064007209 */ /* 0x000fe20007810000 */
[----:B------:R-:W-:Y:S01]  /*6470*/  STL [R1+0xf0], R195 ;  /* 0x0000f0c301007387 */ /* 0x000fe20000100800 */
[----:B------:R-:W-:Y:S02]  /*6480*/  UIADD3 UR21, UR37, 0x646e171e, URZ ;  /* 0x646e171e25157890 */ /* 0x000fe4000fffe03f */
[----:B------:R-:W-:Y:S01]  /*6490*/  FMNMX.FTZ R0, R102, R0, !PT ;  /* 0x0000000066007209 */ /* 0x000fe20007810000 */
[----:B------:R-:W-:Y:S01]  /*64a0*/  STL [R1+0xec], R194 ;  /* 0x0000ecc201007387 */ /* 0x000fe20000100800 */
[----:B------:R-:W-:Y:S02]  /*64b0*/  UIADD3 UR23, UR36, -0x4ab325aa, URZ ;  /* 0xb54cda5624177890 */ /* 0x000fe4000fffe03f */
[----:B------:R-:W-:Y:S01]  /*64c0*/  FMNMX.FTZ R0, R103, R0, !PT ;  /* 0x0000000067007209 */ /* 0x000fe20007810000 */
[----:B------:R-:W-:Y:S01]  /*64d0*/  STL [R1+0xe8], R193 ;  /* 0x0000e8c101007387 */ /* 0x000fe20000100800 */
[----:B------:R-:W-:-:S02]  /*64e0*/  UIADD3 UR4, UR29, 0x1, URZ ;  /* 0x000000011d047890 */ /* 0x000fc4000fffe03f */
[----:B------:R-:W-:Y:S01]  /*64f0*/  FMNMX.FTZ R0, R108, R0, !PT ;  /* 0x000000006c007209 */ /* 0x000fe20007810000 */
[----:B------:R-:W-:Y:S01]  /*6500*/  STL [R1+0xe4], R191 ;  /* 0x0000e4bf01007387 */ /* 0x000fe20000100800 */
[----:B------:R-:W-:Y:S02]  /*6510*/  ULOP3.LUT UR4, UR4, UR37, URZ, 0x3c, !UPT ;  /* 0x0000002504047292 */ /* 0x000fe4000f8e3c3f */
[----:B------:R-:W-:Y:S01]  /*6520*/  FMNMX.FTZ R3, R109, R0, !PT ;  /* 0x000000006d037209 */ /* 0x000fe20007810000 */
[----:B------:R-:W-:Y:S01]  /*6530*/  STL [R1+0xe0], R190 ;  /* 0x0000e0be01007387 */ /* 0x000fe20000100800 */
[----:B------:R-:W-:Y:S02]  /*6540*/  FMNMX.FTZ R0, R46, R50, !PT ;  /* 0x000000322e007209 */ /* 0x000fe40007810000 */
[----:B------:R-:W-:Y:S01]  /*6550*/  FMNMX.FTZ R6, R141, R3, !PT ;  /* 0x000000038d067209 */ /* 0x000fe20007810000 */
[----:B------:R-:W-:Y:S01]  /*6560*/  STL [R1+0xdc], R185 ;  /* 0x0000dcb901007387 */ /* 0x000fe20000100800 */
[----:B------:R-:W-:-:S02]  /*6570*/  FMNMX.FTZ R3, R39, R0, !PT ;  /* 0x0000000027037209 */ /* 0x000fc40007810000 */
[----:B------:R-:W-:Y:S01]  /*6580*/  FMNMX.FTZ R0, R140, R6, !PT ;  /* 0x000000068c007209 */ /* 0x000fe20007810000 */
[----:B------:R-:W-:Y:S01]  /*6590*/  STL [R1+0xd8], R169 ;  /* 0x0000d8a901007387 */ /* 0x000fe20000100800 */
[----:B------:R-:W-:-:S03]  /*65a0*/  FMNMX.FTZ R3, R42, R3, !PT ;  /* 0x000000032a037209 */ /* 0x000fc60007810000 */
[----:B------:R-:W1:Y:S01]  /*65b0*/  SHFL.BFLY PT, R6, R0, 0x2, 0x1f ;  /* 0x0c401f0000067f89 */ /* 0x000e6200000e0000 */
[----:B------:R-:W-:-:S03]  /*65c0*/  FMNMX.FTZ R3, R45, R3, !PT ;  /* 0x000000032d037209 */ /* 0x000fc60007810000 */
[----:B------:R-:W-:Y:S01]  /*65d0*/  STL [R1+0xd4], R168 ;  /* 0x0000d4a801007387 */ /* 0x000fe20000100800 */
[----:B------:R-:W-:-:S03]  /*65e0*/  FMNMX.FTZ R3, R47, R3, !PT ;  /* 0x000000032f037209 */ /* 0x000fc60007810000 */
[----:B------:R2:W-:Y:S01]  /*65f0*/  STL [R1+0x70], R8 ;  /* 0x0000700801007387 */ /* 0x0005e20000100800 */
[----:B------:R-:W-:-:S03]  /*6600*/  FMNMX.FTZ R3, R51, R3, !PT ;  /* 0x0000000333037209 */ /* 0x000fc60007810000 */
[----:B------:R-:W-:Y:S01]  /*6610*/  LDSM.16.MT88.4 R52, [R187+0x10000] ;  /* 0x01000000bb34783b */ /* 0x000fe20000004200 */
[----:B------:R-:W-:-:S03]  /*6620*/  FMNMX.FTZ R3, R60, R3, !PT ;  /* 0x000000033c037209 */ /* 0x000fc60007810000 */
[----:B------:R-:W-:Y:S01]  /*6630*/  LDSM.16.MT88.4 R28, [R186+0x10000] ;  /* 0x01000000ba1c783b */ /* 0x000fe20000004200 */
[----:B------:R-:W-:-:S03]  /*6640*/  FMNMX.FTZ R3, R107, R3, !PT ;  /* 0x000000036b037209 */ /* 0x000fc60007810000 */
[----:B------:R-:W-:Y:S01]  /*6650*/  LDSM.16.MT88.4 R84, [R187+0x12000] ;  /* 0x01200000bb54783b */ /* 0x000fe20000004200 */
[----:B------:R-:W-:Y:S02]  /*6660*/  FMNMX.FTZ R3, R101, R3, !PT ;  /* 0x0000000365037209 */ /* 0x000fe40007810000 */
[----:B-1----:R-:W-:Y:S01]  /*6670*/  FMNMX.FTZ R0, R0, R6, !PT ;  /* 0x0000000600007209 */ /* 0x002fe20007810000 */
[----:B------:R-:W-:Y:S01]  /*6680*/  IMAD.U32 R6, RZ, RZ, UR18 ;  /* 0x00000012ff067e24 */ /* 0x000fe2000f8e00ff */
[----:B------:R-:W-:Y:S01]  /*6690*/  FMNMX.FTZ R3, R105, R3, !PT ;  /* 0x0000000369037209 */ /* 0x000fe20007810000 */
[----:B------:R-:W-:Y:S02]  /*66a0*/  LDSM.16.MT88.4 R80, [R186+0x12000] ;  /* 0x01200000ba50783b */ /* 0x000fe40000004200 */
[----:B------:R-:W-:Y:S01]  /*66b0*/  IMAD R252, R6, 0x4, R112 ;  /* 0x0000000406fc7824 */ /* 0x000fe200078e0270 */
[----:B------:R-:W-:Y:S01]  /*66c0*/  FMNMX.FTZ R3, R104, R3, !PT ;  /* 0x0000000368037209 */ /* 0x000fe20007810000 */
[----:B------:R-:W1:Y:S01]  /*66d0*/  SHFL.BFLY PT, R132, R0, 0x1, 0x1f ;  /* 0x0c201f0000847f89 */ /* 0x000e6200000e0000 */
[----:B------:R-:W-:Y:S01]  /*66e0*/  LOP3.LUT R6, R99, UR6, RZ, 0x3c, !PT ;  /* 0x0000000663067c12 */ /* 0x000fe2000f8e3cff */
[----:B------:R-:W-:Y:S01]  /*66f0*/  IMAD.WIDE.U32 R94, R252, -0x326172a9, RZ ;  /* 0xcd9e8d57fc5e7825 */ /* 0x000fe200078e00ff */
[----:B------:R-:W-:Y:S01]  /*6700*/  FMNMX.FTZ R3, R110, R3, !PT ;  /* 0x000000036e037209 */ /* 0x000fe20007810000 */
[----:B------:R-:W-:Y:S01]  /*6710*/  UIADD3 UR6, UR37, -0x4498517b, URZ ;  /* 0xbb67ae8525067890 */ /* 0x000fe2000fffe03f */
[----:B------:R-:W-:Y:S01]  /*6720*/  LDSM.16.MT88.4 R72, [R189+0x10800] ;  /* 0x01080000bd48783b */ /* 0x000fe20000004200 */
[----:B------:R-:W-:Y:S01]  /*6730*/  IMAD.WIDE.U32 R6, R6, -0x326172a9, RZ ;  /* 0xcd9e8d5706067825 */ /* 0x000fe200078e00ff */
[----:B------:R-:W-:-:S02]  /*6740*/  FMNMX.FTZ R3, R111, R3, !PT ;  /* 0x000000036f037209 */ /* 0x000fc40007810000 */
[----:B--2---:R-:W-:Y:S01]  /*6750*/  LOP3.LUT R8, R95, R8, RZ, 0x3c, !PT ;  /* 0x000000085f087212 */ /* 0x004fe200078e3cff */
[----:B------:R-:W-:Y:S01]  /*6760*/  LDSM.16.MT88.4 R68, [R188+0x10800] ;  /* 0x01080000bc44783b */ /* 0x000fe20000004200 */
[----:B------:R-:W-:Y:S02]  /*6770*/  LOP3.LUT R12, R7, UR20, R94, 0x96, !PT ;  /* 0x00000014070c7c12 */ /* 0x000fe4000f8e965e */
[----:B------:R-:W-:Y:S01]  /*6780*/  FMNMX.FTZ R3, R143, R3, !PT ;  /* 0x000000038f037209 */ /* 0x000fe20007810000 */
[----:B------:R-:W-:Y:S01]  /*6790*/  IMAD.WIDE.U32 R92, R8, -0x2daee0ad, RZ ;  /* 0xd2511f53085c7825 */ /* 0x000fe200078e00ff */
[----:B------:R-:W-:Y:S02]  /*67a0*/  LDSM.16.MT88.4 R76, [R189+0x12000] ;  /* 0x01200000bd4c783b */ /* 0x000fe40000004200 */
[----:B------:R-:W-:Y:S01]  /*67b0*/  FMNMX.FTZ R3, R142, R3, !PT ;  /* 0x000000038e037209 */ /* 0x000fe20007810000 */
[----:B------:R-:W-:Y:S01]  /*67c0*/  IMAD.WIDE.U32 R12, R12, -0x2daee0ad, RZ ;  /* 0xd2511f530c0c7825 */ /* 0x000fe200078e00ff */
[----:B------:R-:W-:Y:S01]  /*67d0*/  LOP3.LUT R7, R93, UR6, R98, 0x96, !PT ;  /* 0x000000065d077c12 */ /* 0x000fe2000f8e9662 */
[----:B------:R-:W-:-:S02]  /*67e0*/  UIADD3 UR6, UR37, -0x56f99767, URZ ;  /* 0xa906689925067890 */ /* 0x000fc4000fffe03f */
[----:B------:R-:W2:Y:S01]  /*67f0*/  SHFL.BFLY PT, R16, R3, 0x2, 0x1f ;  /* 0x0c401f0003107f89 */ /* 0x000ea200000e0000 */
[----:B------:R-:W-:Y:S01]  /*6800*/  LOP3.LUT R14, R13, UR13, R92, 0x96, !PT ;  /* 0x0000000d0d0e7c12 */ /* 0x000fe2000f8e965c */
[----:B------:R-:W-:Y:S01]  /*6810*/  IMAD.WIDE.U32 R64, R7, -0x326172a9, RZ ;  /* 0xcd9e8d5707407825 */ /* 0x000fe200078e00ff */
[----:B-1----:R-:W-:-:S03]  /*6820*/  FMNMX.FTZ R132, R0, R132, !PT ;  /* 0x0000008400847209 */ /* 0x002fc60007810000 */
[----:B------:R-:W-:Y:S01]  /*6830*/  IMAD.WIDE.U32 R14, R14, -0x326172a9, RZ ;  /* 0xcd9e8d570e0e7825 */ /* 0x000fe200078e00ff */
[----:B------:R-:W-:-:S03]  /*6840*/  LOP3.LUT R8, R65, UR14, R6, 0x96, !PT ;  /* 0x0000000e41087c12 */ /* 0x000fc6000f8e9606 */
[C---:B------:R-:W-:Y:S01]  /*6850*/  FMUL.FTZ R0, R132.reuse, UR33 ;  /* 0x0000002184007c20 */ /* 0x040fe20008410000 */
[----:B------:R-:W-:Y:S02]  /*6860*/  FSETP.NEU.FTZ.AND P1, PT, R132, -INF , PT ;  /* 0xff8000008400780b */ /* 0x000fe40003f3d000 */
[----:B------:R-:W-:Y:S01]  /*6870*/  LOP3.LUT R10, R15, UR12, R64, 0x96, !PT ;  /* 0x0000000c0f0a7c12 */ /* 0x000fe2000f8e9640 */
[----:B------:R-:W-:Y:S01]  /*6880*/  IMAD.WIDE.U32 R8, R8, -0x2daee0ad, RZ ;  /* 0xd2511f5308087825 */ /* 0x000fe200078e00ff */
[----:B------:R-:W-:-:S03]  /*6890*/  FSEL R6, R0, RZ, P1 ;  /* 0x000000ff00067208 */ /* 0x000fc60000800000 */
[----:B------:R-:W-:Y:S01]  /*68a0*/  IMAD.WIDE.U32 R10, R10, -0x2daee0ad, RZ ;  /* 0xd2511f530a0a7825 */ /* 0x000fe200078e00ff */
[----:B------:R-:W-:-:S03]  /*68b0*/  LOP3.LUT R9, R9, UR10, R12, 0x96, !PT ;  /* 0x0000000a09097c12 */ /* 0x000fc6000f8e960c */
[----:B------:R-:W-:Y:S01]  /*68c0*/  FFMA.FTZ R0, R40, UR33, -R6 ;  /* 0x0000002128007c23 */ /* 0x000fe20008010806 */
[----:B------:R-:W-:-:S03]  /*68d0*/  LOP3.LUT R7, R11, UR8, R8, 0x96, !PT ;  /* 0x000000080b077c12 */ /* 0x000fc6000f8e9608 */
[----:B------:R1:W-:Y:S01]  /*68e0*/  MUFU.EX2 R241, R0 ;  /* 0x0000000000f17308 */ /* 0x0003e20000000800 */
[----:B------:R-:W-:Y:S01]  /*68f0*/  IMAD.WIDE.U32 R8, R9, -0x326172a9, RZ ;  /* 0xcd9e8d5709087825 */ /* 0x000fe200078e00ff */
[----:B--2---:R-:W-:-:S03]  /*6900*/  FMNMX.FTZ R3, R3, R16, !PT ;  /* 0x0000001003037209 */ /* 0x004fc60007810000 */
[----:B------:R-:W-:-:S04]  /*6910*/  IMAD.WIDE.U32 R96, R7, -0x326172a9, RZ ;  /* 0xcd9e8d5707607825 */ /* 0x000fc800078e00ff */
[----:B------:R-:W-:Y:S01]  /*6920*/  FFMA.FTZ R7, R35, UR33, -R6 ;  /* 0x0000002123077c23 */ /* 0x000fe20008010806 */
[----:B------:R-:W2:Y:S01]  /*6930*/  SHFL.BFLY PT, R11, R3, 0x1, 0x1f ;  /* 0x0c201f00030b7f89 */ /* 0x000ea200000e0000 */
[----:B------:R-:W-:Y:S02]  /*6940*/  LOP3.LUT R18, R97, UR7, R8, 0x96, !PT ;  /* 0x0000000761127c12 */ /* 0x000fe4000f8e9608 */
[----:B------:R3:W-:Y:S01]  /*6950*/  MUFU.EX2 R219, R7 ;  /* 0x0000000700db7308 */ /* 0x0007e20000000800 */
[----:B------:R-:W-:Y:S02]  /*6960*/  LOP3.LUT R8, R9, UR9, R14, 0x96, !PT ;  /* 0x0000000909087c12 */ /* 0x000fe4000f8e960e */
[----:B------:R-:W-:-:S04]  /*6970*/  IMAD.WIDE.U32 R18, R18, -0x2daee0ad, RZ ;  /* 0xd2511f5312127825 */ /* 0x000fc800078e00ff */
[----:B-1----:R-:W-:Y:S01]  /*6980*/  FFMA.FTZ R0, R44, UR33, -R6 ;  /* 0x000000212c007c23 */ /* 0x002fe20008010806 */
[----:B------:R-:W-:Y:S01]  /*6990*/  IMAD.WIDE.U32 R66, R8, -0x2daee0ad, RZ ;  /* 0xd2511f5308427825 */ /* 0x000fe200078e00ff */
[----:B------:R-:W-:Y:S02]  /*69a0*/  LOP3.LUT R8, R18, 0xff, RZ, 0xc0, !PT ;  /* 0x000000ff12087812 */ /* 0x000fe400078ec0ff */
[----:B------:R1:W4:Y:S01]  /*69b0*/  MUFU.EX2 R98, R0 ;  /* 0x0000000000627308 */ /* 0x0003220000000800 */
[----:B------:R-:W-:Y:S02]  /*69c0*/  SHF.R.U32.HI R13, RZ, 0x18, R18 ;  /* 0x00000018ff0d7819 */ /* 0x000fe40000011612 */
[----:B------:R-:W-:Y:S01]  /*69d0*/  LOP3.LUT R16, R67, UR6, R10, 0x96, !PT ;  /* 0x0000000643107c12 */ /* 0x000fe2000f8e960a */
[--C-:B------:R-:W-:Y:S01]  /*69e0*/  FFMA.FTZ R10, R38, UR33, -R6.reuse ;  /* 0x00000021260a7c23 */ /* 0x100fe20008010806 */
[----:B---3--:R-:W-:-:S03]  /*69f0*/  FFMA.FTZ R7, R37, UR33, -R6 ;  /* 0x0000002125077c23 */ /* 0x008fc60008010806 */
[----:B------:R-:W-:Y:S01]  /*6a00*/  IMAD.WIDE.U32 R16, R16, -0x326172a9, RZ ;  /* 0xcd9e8d5710107825 */ /* 0x000fe200078e00ff */
[----:B------:R-:W-:Y:S01]  /*6a10*/  MUFU.EX2 R144, R10 ;  /* 0x0000000a00907308 */ /* 0x000fe20000000800 */
[----:B--2---:R-:W-:Y:S02]  /*6a20*/  FMNMX.FTZ R3, R3, R11, !PT ;  /* 0x0000000b03037209 */ /* 0x004fe40007810000 */
[----:B------:R-:W-:Y:S02]  /*6a30*/  LOP3.LUT R12, R16, 0xff, RZ, 0xc0, !PT ;  /* 0x000000ff100c7812 */ /* 0x000fe400078ec0ff */
[----:B------:R-:W-:Y:S01]  /*6a40*/  FSETP.NEU.FTZ.AND P1, PT, R3, -INF , PT ;  /* 0xff8000000300780b */ /* 0x000fe20003f3d000 */
[----:B-1----:R-:W-:Y:S02]  /*6a50*/  FFMA.FTZ R0, R33, UR33, -R6 ;  /* 0x0000002121007c23 */ /* 0x002fe40008010806 */
[----:B------:R1:W-:Y:S01]  /*6a60*/  MUFU.EX2 R160, R7 ;  /* 0x0000000700a07308 */ /* 0x0003e20000000800 */
[----:B------:R-:W-:-:S02]  /*6a70*/  SHF.R.U32.HI R14, RZ, 0x18, R16 ;  /* 0x00000018ff0e7819 */ /* 0x000fc40000011610 */
[----:B----4-:R-:W-:-:S04]  /*6a80*/  F2FP.BF16.F32.PACK_AB R5, R98, R241 ;  /* 0x000000f16205723e */ /* 0x010fc800000010ff */
[C---:B------:R-:W-:Y:S01]  /*6a90*/  PRMT R238, R5.reuse, 0x7610, R238 ;  /* 0x0000761005ee7816 */ /* 0x040fe200000000ee */
[----:B------:R2:W-:Y:S01]  /*6aa0*/  MUFU.EX2 R136, R0 ;  /* 0x0000000000887308 */ /* 0x0005e20000000800 */
[----:B------:R-:W-:Y:S01]  /*6ab0*/  PRMT R237, R5, 0x7632, R237 ;  /* 0x0000763205ed7816 */ /* 0x000fe200000000ed */
[----:B-1----:R-:W-:Y:S01]  /*6ac0*/  FMUL.FTZ R7, R3, UR33 ;  /* 0x0000002103077c20 */ /* 0x002fe20008410000 */
[----:B--2---:R-:W-:-:S05]  /*6ad0*/  FFMA.FTZ R0, R34, UR33, -R6 ;  /* 0x0000002122007c23 */ /* 0x004fca0008010806 */
[----:B------:R1:W-:Y:S02]  /*6ae0*/  MUFU.EX2 R216, R0 ;  /* 0x0000000000d87308 */ /* 0x0003e40000000800 */
[----:B-1----:R-:W-:-:S04]  /*6af0*/  LOP3.LUT R0, R18, 0xffff, RZ, 0xc0, !PT ;  /* 0x0000ffff12007812 */ /* 0x002fc800078ec0ff */
[----:B------:R-:W-:-:S04]  /*6b00*/  SHF.R.U32.HI R0, RZ, 0x8, R0 ;  /* 0x00000008ff007819 */ /* 0x000fc80000011600 */
[----:B------:R-:W-:Y:S01]  /*6b10*/  PRMT R57, R8, 0x5410, R0 ;  /* 0x0000541008397816 */ /* 0x000fe20000000000 */
[----:B------:R-:W-:Y:S01]  /*6b20*/  FFMA.FTZ R0, R36, UR33, -R6 ;  /* 0x0000002124007c23 */ /* 0x000fe20008010806 */
[----:B------:R-:W-:-:S03]  /*6b30*/  SHF.R.U32.HI R8, RZ, 0x10, R16 ;  /* 0x00000010ff087819 */ /* 0x000fc60000011610 */
[----:B------:R1:W2:Y:S01]  /*6b40*/  MUFU.EX2 R152, R0 ;  /* 0x0000000000987308 */ /* 0x0002a20000000800 */
[----:B------:R-:W-:-:S04]  /*6b50*/  LOP3.LUT R8, R8, 0xff, RZ, 0xc0, !PT ;  /* 0x000000ff08087812 */ /* 0x000fc800078ec0ff */
[----:B------:R-:W-:Y:S02]  /*6b60*/  PRMT R23, R8, 0x5410, R14 ;  /* 0x0000541008177816 */ /* 0x000fe4000000000e */
[----:B------:R-:W-:-:S04]  /*6b70*/  LOP3.LUT R8, R17, UR23, R96, 0x96, !PT ;  /* 0x0000001711087c12 */ /* 0x000fc8000f8e9660 */
[----:B------:R-:W-:Y:S02]  /*6b80*/  LOP3.LUT R20, R8, 0xff, RZ, 0xc0, !PT ;  /* 0x000000ff08147812 */ /* 0x000fe400078ec0ff */
[----:B------:R-:W-:Y:S02]  /*6b90*/  SHF.R.U32.HI R14, RZ, 0x18, R8 ;  /* 0x00000018ff0e7819 */ /* 0x000fe40000011608 */
[----:B-1----:R-:W-:-:S04]  /*6ba0*/  SHF.R.U32.HI R0, RZ, 0x10, R18 ;  /* 0x00000010ff007819 */ /* 0x002fc80000011612 */
[----:B------:R-:W-:Y:S02]  /*6bb0*/  LOP3.LUT R11, R0, 0xff, RZ, 0xc0, !PT ;  /* 0x000000ff000b7812 */ /* 0x000fe400078ec0ff */
[----:B------:R-:W-:Y:S02]  /*6bc0*/  LOP3.LUT R0, R16, 0xffff, RZ, 0xc0, !PT ;  /* 0x0000ffff10007812 */ /* 0x000fe400078ec0ff */
[----:B------:R-:W-:Y:S02]  /*6bd0*/  PRMT R56, R11, 0x5410, R13 ;  /* 0x000054100b387816 */ /* 0x000fe4000000000d */
[----:B------:R-:W-:Y:S02]  /*6be0*/  SHF.R.U32.HI R9, RZ, 0x8, R0 ;  /* 0x00000008ff097819 */ /* 0x000fe40000011600 */
[----:B------:R-:W-:Y:S02]  /*6bf0*/  FSEL R0, R7, RZ, P1 ;  /* 0x000000ff07007208 */ /* 0x000fe40000800000 */
[----:B------:R-:W-:-:S02]  /*6c00*/  LOP3.LUT R7, R19, UR21, R66, 0x96, !PT ;  /* 0x0000001513077c12 */ /* 0x000fc4000f8e9642 */
[----:B------:R-:W-:Y:S01]  /*6c10*/  PRMT R22, R12, 0x5410, R9 ;  /* 0x000054100c167816 */ /* 0x000fe20000000009 */
[--C-:B------:R-:W-:Y:S01]  /*6c20*/  FFMA.FTZ R9, R46, UR33, -R0.reuse ;  /* 0x000000212e097c23 */ /* 0x100fe20008010800 */
[--C-:B------:R-:W-:Y:S01]  /*6c30*/  SHF.R.U32.HI R12, RZ, 0x10, R7.reuse ;  /* 0x00000010ff0c7819 */ /* 0x100fe20000011607 */
[--C-:B------:R-:W-:Y:S01]  /*6c40*/  FFMA.FTZ R10, R50, UR33, -R0.reuse ;  /* 0x00000021320a7c23 */ /* 0x100fe20008010800 */
[----:B------:R-:W-:Y:S01]  /*6c50*/  LOP3.LUT R21, R7, 0xff, RZ, 0xc0, !PT ;  /* 0x000000ff07157812 */ /* 0x000fe200078ec0ff */
[----:B------:R1:W-:Y:S01]  /*6c60*/  MUFU.EX2 R97, R9 ;  /* 0x0000000900617308 */ /* 0x0003e20000000800 */
[----:B------:R-:W-:Y:S01]  /*6c70*/  SHF.R.U32.HI R15, RZ, 0x18, R7 ;  /* 0x00000018ff0f7819 */ /* 0x000fe20000011607 */
[----:B------:R-:W-:Y:S01]  /*6c80*/  FFMA.FTZ R4, R47, UR33, -R0 ;  /* 0x000000212f047c23 */ /* 0x000fe20008010800 */
[----:B------:R-:W-:Y:S02]  /*6c90*/  LOP3.LUT R11, R8, 0xffff, RZ, 0xc0, !PT ;  /* 0x0000ffff080b7812 */ /* 0x000fe400078ec0ff */
[----:B------:R-:W-:-:S03]  /*6ca0*/  SHF.R.U32.HI R13, RZ, 0x10, R8 ;  /* 0x00000010ff0d7819 */ /* 0x000fc60000011608 */
[----:B------:R3:W4:Y:S08]  /*6cb0*/  MUFU.EX2 R95, R10 ;  /* 0x0000000a005f7308 */ /* 0x0007300000000800 */
[----:B------:R4:W-:Y:S01]  /*6cc0*/  MUFU.EX2 R153, R4 ;  /* 0x0000000400997308 */ /* 0x0009e20000000800 */
[----:B-1----:R-:W-:Y:S02]  /*6cd0*/  LOP3.LUT R9, R7, 0xffff, RZ, 0xc0, !PT ;  /* 0x0000ffff07097812 */ /* 0x002fe400078ec0ff */
[----:B------:R-:W-:-:S02]  /*6ce0*/  LOP3.LUT R7, R12, 0xff, RZ, 0xc0, !PT ;  /* 0x000000ff0c077812 */ /* 0x000fc400078ec0ff */
[----:B------:R-:W-:Y:S02]  /*6cf0*/  SHF.R.U32.HI R8, RZ, 0x8, R9 ;  /* 0x00000008ff087819 */ /* 0x000fe40000011609 */
[----:B------:R-:W-:Y:S01]  /*6d00*/  PRMT R15, R7, 0x5410, R15 ;  /* 0x00005410070f7816 */ /* 0x000fe2000000000f */
[--C-:B------:R-:W-:Y:S01]  /*6d10*/  FFMA.FTZ R7, R42, UR33, -R0.reuse ;  /* 0x000000212a077c23 */ /* 0x100fe20008010800 */
[----:B---3--:R-:W-:Y:S01]  /*6d20*/  FFMA.FTZ R10, R39, UR33, -R0 ;  /* 0x00000021270a7c23 */ /* 0x008fe20008010800 */
[----:B------:R-:W-:Y:S01]  /*6d30*/  SHF.R.U32.HI R9, RZ, 0x8, R11 ;  /* 0x00000008ff097819 */ /* 0x000fe2000001160b */
[----:B------:R-:W-:Y:S01]  /*6d40*/  LDSM.16.MT88.4 R36, [R187+0x10800] ;  /* 0x01080000bb24783b */ /* 0x000fe20000004200 */
[----:B------:R1:W-:Y:S01]  /*6d50*/  MUFU.EX2 R67, R7 ;  /* 0x0000000700437308 */ /* 0x0003e20000000800 */
[----:B------:R-:W-:Y:S02]  /*6d60*/  PRMT R21, R21, 0x5410, R8 ;  /* 0x0000541015157816 */ /* 0x000fe40000000008 */
[----:B------:R-:W-:Y:S01]  /*6d70*/  PRMT R9, R20, 0x5410, R9 ;  /* 0x0000541014097816 */ /* 0x000fe20000000009 */
[----:B------:R-:W-:Y:S01]  /*6d80*/  LDSM.16.MT88.4 R40, [R186+0x10800] ;  /* 0x01080000ba28783b */ /* 0x000fe20000004200 */
[----:B--2---:R-:W-:-:S02]  /*6d90*/  F2FP.BF16.F32.PACK_AB R8, R152, R219 ;  /* 0x000000db9808723e */ /* 0x004fc400000010ff */
[----:B----4-:R-:W-:Y:S01]  /*6da0*/  F2FP.BF16.F32.PACK_AB R4, R216, R136 ;  /* 0x00000088d804723e */ /* 0x010fe200000010ff */
[----:B------:R-:W2:Y:S01]  /*6db0*/  MUFU.EX2 R93, R10 ;  /* 0x0000000a005d7308 */ /* 0x000ea20000000800 */
[C---:B------:R-:W-:Y:S02]  /*6dc0*/  PRMT R240, R8.reuse, 0x7610, R240 ;  /* 0x0000761008f07816 */ /* 0x040fe400000000f0 */
[----:B------:R-:W-:Y:S01]  /*6dd0*/  PRMT R239, R8, 0x7632, R239 ;  /* 0x0000763208ef7816 */ /* 0x000fe200000000ef */
[----:B------:R-:W-:Y:S01]  /*6de0*/  FFMA.FTZ R8, R51, UR33, -R0 ;  /* 0x0000002133087c23 */ /* 0x000fe20008010800 */
[----:B------:R-:W-:Y:S01]  /*6df0*/  F2FP.BF16.F32.PACK_AB R5, R95, R97 ;  /* 0x000000615f05723e */ /* 0x000fe200000010ff */
[----:B------:R-:W-:Y:S01]  /*6e00*/  LDSM.16.MT88.4 R48, [R188+0x10000] ;  /* 0x01000000bc30783b */ /* 0x000fe20000004200 */
[C---:B------:R-:W-:Y:S01]  /*6e10*/  PRMT R232, R4.reuse, 0x7610, R232 ;  /* 0x0000761004e87816 */ /* 0x040fe200000000e8 */
[----:B------:R3:W-:Y:S01]  /*6e20*/  MUFU.EX2 R139, R8 ;  /* 0x00000008008b7308 */ /* 0x0007e20000000800 */
[----:B-1----:R-:W-:Y:S01]  /*6e30*/  FFMA.FTZ R7, R45, UR33, -R0 ;  /* 0x000000212d077c23 */ /* 0x002fe20008010800 */
[----:B------:R-:W-:Y:S01]  /*6e40*/  PRMT R215, R4, 0x7632, R215 ;  /* 0x0000763204d77816 */ /* 0x000fe200000000d7 */
[----:B------:R-:W1:Y:S01]  /*6e50*/  LDSM.16.MT88.4 R44, [R189+0x10000] ;  /* 0x01000000bd2c783b */ /* 0x000e620000004200 */
[----:B------:R-:W-:-:S02]  /*6e60*/  LOP3.LUT R11, R13, 0xff, RZ, 0xc0, !PT ;  /* 0x000000ff0d0b7812 */ /* 0x000fc400078ec0ff */
[C---:B------:R-:W-:Y:S02]  /*6e70*/  PRMT R236, R5.reuse, 0x7610, R236 ;  /* 0x0000761005ec7816 */ /* 0x040fe400000000ec */
[----:B------:R4:W4:Y:S01]  /*6e80*/  MUFU.EX2 R242, R7 ;  /* 0x0000000700f27308 */ /* 0x0009220000000800 */
[----:B------:R-:W-:Y:S02]  /*6e90*/  PRMT R235, R5, 0x7632, R235 ;  /* 0x0000763205eb7816 */ /* 0x000fe400000000eb */
[----:B------:R-:W-:Y:S02]  /*6ea0*/  PRMT R11, R11, 0x5410, R14 ;  /* 0x000054100b0b7816 */ /* 0x000fe4000000000e */
[----:B--2---:R-:W-:Y:S02]  /*6eb0*/  F2FP.BF16.F32.PACK_AB R5, R67, R93 ;  /* 0x0000005d4305723e */ /* 0x004fe400000010ff */
[----:B---3--:R-:W-:Y:S02]  /*6ec0*/  PRMT R8, R238, 0x5410, R237 ;  /* 0x00005410ee087816 */ /* 0x008fe400000000ed */
[----:B------:R-:W-:-:S02]  /*6ed0*/  PRMT R234, R5, 0x7610, R234 ;  /* 0x0000761005ea7816 */ /* 0x000fc400000000ea */
[----:B------:R-:W-:Y:S01]  /*6ee0*/  PRMT R233, R5, 0x7632, R233 ;  /* 0x0000763205e97816 */ /* 0x000fe200000000e9 */
[----:B----4-:R-:W-:Y:S01]  /*6ef0*/  IMAD.U32 R7, RZ, RZ, UR16 ;  /* 0x00000010ff077e24 */ /* 0x010fe2000f8e00ff */
[----:B------:R-:W-:-:S04]  /*6f00*/  F2FP.BF16.F32.PACK_AB R12, R153, R242 ;  /* 0x000000f2990c723e */ /* 0x000fc800000010ff */
[----:B------:R-:W-:Y:S02]  /*6f10*/  LEA R7, R7, UR16, 0x10 ;  /* 0x0000001007077c11 */ /* 0x000fe4000f8e80ff */
[C---:B------:R-:W-:Y:S02]  /*6f20*/  PRMT R214, R12.reuse, 0x7610, R214 ;  /* 0x000076100cd67816 */ /* 0x040fe400000000d6 */
[----:B------:R-:W-:Y:S02]  /*6f30*/  PRMT R192, R12, 0x7632, R192 ;  /* 0x000076320cc07816 */ /* 0x000fe400000000c0 */
[--C-:B------:R-:W-:Y:S01]  /*6f40*/  HSET2.LE.AND R4, R9, R7.reuse, PT ;  /* 0x0000000709047233 */ /* 0x100fe20003803000 */
[----:B------:R-:W-:Y:S01]  /*6f50*/  FFMA.FTZ R9, R60, UR33, -R0 ;  /* 0x000000213c097c23 */ /* 0x000fe20008010800 */
[--C-:B------:R-:W-:Y:S01]  /*6f60*/  HSET2.LE.AND R5, R11, R7.reuse, PT ;  /* 0x000000070b057233 */ /* 0x100fe20003803000 */
[----:B------:R-:W-:Y:S01]  /*6f70*/  LDSM.16.MT88.4 R60, [R188+0x12000] ;  /* 0x01200000bc3c783b */ /* 0x000fe20000004200 */
[----:B------:R-:W-:Y:S01]  /*6f80*/  HSET2.LE.AND R10, R22, R7, PT ;  /* 0x00000007160a7233 */ /* 0x000fe20003803000 */
[----:B------:R2:W3:Y:S01]  /*6f90*/  MUFU.EX2 R147, R9 ;  /* 0x0000000900937308 */ /* 0x0004e20000000800 */
[----:B------:R-:W-:-:S02]  /*6fa0*/  LOP3.LUT R8, R4, R8, RZ, 0xc0, !PT ;  /* 0x0000000804087212 */ /* 0x000fc400078ec0ff */
[----:B------:R-:W-:-:S04]  /*6fb0*/  PRMT R4, R236, 0x5410, R235 ;  /* 0x00005410ec047816 */ /* 0x000fc800000000eb */
[----:B--2---:R-:W-:Y:S02]  /*6fc0*/  LOP3.LUT R9, R5, R4, RZ, 0xc0, !PT ;  /* 0x0000000405097212 */ /* 0x004fe400078ec0ff */
[----:B------:R-:W-:Y:S02]  /*6fd0*/  PRMT R5, R232, 0x5410, R215 ;  /* 0x00005410e8057816 */ /* 0x000fe400000000d7 */
[----:B------:R-:W-:Y:S02]  /*6fe0*/  HSET2.LE.AND R4, R23, R7, PT ;  /* 0x0000000717047233 */ /* 0x000fe40003803000 */
[----:B------:R-:W-:Y:S02]  /*6ff0*/  LOP3.LUT R10, R10, R5, RZ, 0xc0, !PT ;  /* 0x000000050a0a7212 */ /* 0x000fe400078ec0ff */
[----:B------:R-:W-:Y:S02]  /*7000*/  PRMT R5, R234, 0x5410, R233 ;  /* 0x00005410ea057816 */ /* 0x000fe400000000e9 */
[----:B---3--:R-:W-:-:S02]  /*7010*/  F2FP.BF16.F32.PACK_AB R2, R147, R139 ;  /* 0x0000008b9302723e */ /* 0x008fc400000010ff */
[----:B------:R-:W-:Y:S02]  /*7020*/  LOP3.LUT R11, R4, R5, RZ, 0xc0, !PT ;  /* 0x00000005040b7212 */ /* 0x000fe400078ec0ff */
[C---:B------:R-:W-:Y:S02]  /*7030*/  PRMT R182, R2.reuse, 0x7610, R182 ;  /* 0x0000761002b67816 */ /* 0x040fe400000000b6 */
[----:B------:R-:W-:Y:S02]  /*7040*/  PRMT R181, R2, 0x7632, R181 ;  /* 0x0000763202b57816 */ /* 0x000fe400000000b5 */
[----:B------:R-:W-:Y:S01]  /*7050*/  F2FP.BF16.F32.PACK_AB R4, R144, R160 ;  /* 0x000000a09004723e */ /* 0x000fe200000010ff */
[----:B------:R-:W-:Y:S01]  /*7060*/  HMMA.16816.F32.BF16 R32, R8, R28, RZ ;  /* 0x0000001c0820723c */ /* 0x000fe200000418ff */
[----:B------:R-:W-:Y:S02]  /*7070*/  HSET2.LE.AND R2, R21, R7, PT ;  /* 0x0000000715027233 */ /* 0x000fe40003803000 */
[----:B------:R-:W-:-:S02]  /*7080*/  PRMT R5, R240, 0x5410, R239 ;  /* 0x00005410f0057816 */ /* 0x000fc400000000ef */
[C---:B------:R-:W-:Y:S01]  /*7090*/  PRMT R184, R4.reuse, 0x7610, R184 ;  /* 0x0000761004b87816 */ /* 0x040fe200000000b8 */
[C---:B------:R-:W-:Y:S01]  /*70a0*/  HMMA.16816.F32.BF16 R20, R8.reuse, R54, RZ ;  /* 0x000000360814723c */ /* 0x040fe200000418ff */
[----:B------:R-:W-:Y:S02]  /*70b0*/  PRMT R183, R4, 0x7632, R183 ;  /* 0x0000763204b77816 */ /* 0x000fe400000000b7 */
[----:B------:R-:W-:Y:S02]  /*70c0*/  HSET2.LE.AND R4, R15, R7, PT ;  /* 0x000000070f047233 */ /* 0x000fe40003803000 */
[----:B------:R-:W-:Y:S01]  /*70d0*/  LOP3.LUT R12, R2, R5, RZ, 0xc0, !PT ;  /* 0x00000005020c7212 */ /* 0x000fe200078ec0ff */
[----:B------:R-:W-:Y:S01]  /*70e0*/  HMMA.16816.F32.BF16 R28, R8, R30, RZ ;  /* 0x0000001e081c723c */ /* 0x000fe200000418ff */
[----:B------:R-:W-:Y:S02]  /*70f0*/  PRMT R2, R214, 0x5410, R192 ;  /* 0x00005410d6027816 */ /* 0x000fe400000000c0 */
[----:B------:R-:W-:-:S02]  /*7100*/  PRMT R5, R184, 0x5410, R183 ;  /* 0x00005410b8057816 */ /* 0x000fc400000000b7 */
[----:B------:R-:W-:Y:S01]  /*7110*/  LOP3.LUT R13, R4, R2, RZ, 0xc0, !PT ;  /* 0x00000002040d7212 */ /* 0x000fe200078ec0ff */
[----:B------:R-:W-:Y:S01]  /*7120*/  HMMA.16816.F32.BF16 R24, R8, R52, RZ ;  /* 0x000000340818723c */ /* 0x000fe200000418ff */
[--C-:B------:R-:W-:Y:S01]  /*7130*/  HSET2.LE.AND R2, R57, R7.reuse, PT ;  /* 0x0000000739027233 */ /* 0x100fe20003803000 */
[----:B------:R-:W-:Y:S01]  /*7140*/  LDSM.16.MT88.4 R52, [R186+0x12800] ;  /* 0x01280000ba34783b */ /* 0x000fe20000004200 */
[----:B------:R-:W-:-:S03]  /*7150*/  HSET2.LE.AND R4, R56, R7, PT ;  /* 0x0000000738047233 */ /* 0x000fc60003803000 */
[----:B------:R-:W-:Y:S01]  /*7160*/  LOP3.LUT R14, R2, R5, RZ, 0xc0, !PT ;  /* 0x00000005020e7212 */ /* 0x000fe200078ec0ff */
[----:B-1----:R-:W-:Y:S01]  /*7170*/  HMMA.16816.F32.BF16 R56, R8, R44, RZ ;  /* 0x0000002c0838723c */ /* 0x002fe200000418ff */
[----:B------:R-:W-:-:S04]  /*7180*/  PRMT R2, R182, 0x5410, R181 ;  /* 0x00005410b6027816 */ /* 0x000fc800000000b5 */
[----:B------:R-:W-:Y:S01]  /*7190*/  LOP3.LUT R15, R4, R2, RZ, 0xc0, !PT ;  /* 0x00000002040f7212 */ /* 0x000fe200078ec0ff */
[----:B------:R-:W-:Y:S01]  /*71a0*/  HMMA.16816.F32.BF16 R44, R8, R46, RZ ;  /* 0x0000002e082c723c */ /* 0x000fe200000418ff */
[----:B------:R-:W-:Y:S01]  /*71b0*/  LOP3.LUT R2, R99, UR4, RZ, 0x3c, !PT ;  /* 0x0000000463027c12 */ /* 0x000fe2000f8e3cff */
[----:B------:R-:W-:-:S04]  /*71c0*/  IMAD.MOV.U32 R99, RZ, RZ, R160 ;  /* 0x000000ffff637224 */ /* 0x000fc800078e00a0 */
[C---:B------:R-:W-:Y:S06]  /*71d0*/  HMMA.16816.F32.BF16 R20, R12.reuse, R38, R20 ;  /* 0x000000260c14723c */ /* 0x040fec0000041814 */
[C---:B------:R-:W-:Y:S06]  /*71e0*/  HMMA.16816.F32.BF16 R164, R12.reuse, R40, R32 ;  /* 0x000000280ca4723c */ /* 0x040fec0000041820 */
[C---:B------:R-:W-:Y:S06]  /*71f0*/  HMMA.16816.F32.BF16 R156, R12.reuse, R42, R28 ;  /* 0x0000002a0c9c723c */ /* 0x040fec000004181c */
[----:B------:R-:W-:Y:S06]  /*7200*/  HMMA.16816.F32.BF16 R88, R12, R36, R24 ;  /* 0x000000240c58723c */ /* 0x000fec0000041818 */
[----:B------:R-:W-:Y:S01]  /*7210*/  HMMA.16816.F32.BF16 R40, R8, R48, RZ ;  /* 0x000000300828723c */ /* 0x000fe200000418ff */
[----:B------:R-:W-:-:S02]  /*7220*/  IMAD.MOV.U32 R197, RZ, RZ, R21 ;  /* 0x000000ffffc57224 */ /* 0x000fc400078e0015 */
[----:B------:R-:W-:Y:S02]  /*7230*/  IMAD.MOV.U32 R196, RZ, RZ, R20 ;  /* 0x000000ffffc47224 */ /* 0x000fe400078e0014 */
[----:B------:R-:W-:Y:S01]  /*7240*/  IMAD.MOV.U32 R195, RZ, RZ, R22 ;  /* 0x000000ffffc37224 */ /* 0x000fe200078e0016 */
[----:B------:R-:W-:Y:S01]  /*7250*/  HMMA.16816.F32.BF16 R36, R8, R50, RZ ;  /* 0x000000320824723c */ /* 0x000fe200000418ff */
[----:B------:R-:W1:Y:S01]  /*7260*/  LDSM.16.MT88.4 R48, [R187+0x12800] ;  /* 0x01280000bb30783b */ /* 0x000e620000004200 */
[----:B------:R-:W-:-:S04]  /*7270*/  IMAD.MOV.U32 R194, RZ, RZ, R23 ;  /* 0x000000ffffc27224 */ /* 0x000fc800078e0017 */
[C---:B------:R-:W-:Y:S06]  /*7280*/  HMMA.16816.F32.BF16 R20, R8.reuse, R86, RZ ;  /* 0x000000560814723c */ /* 0x040fec00000418ff */
[C---:B------:R-:W-:Y:S01]  /*7290*/  HMMA.16816.F32.BF16 R32, R8.reuse, R80, RZ ;  /* 0x000000500820723c */ /* 0x040fe200000418ff */
[----:B------:R-:W-:Y:S02]  /*72a0*/  IMAD.MOV.U32 R193, RZ, RZ, R88 ;  /* 0x000000ffffc17224 */ /* 0x000fe400078e0058 */
[----:B------:R-:W-:Y:S02]  /*72b0*/  IMAD.MOV.U32 R191, RZ, RZ, R89 ;  /* 0x000000ffffbf7224 */ /* 0x000fe400078e0059 */
[----:B------:R-:W-:Y:S01]  /*72c0*/  IMAD.MOV.U32 R190, RZ, RZ, R90 ;  /* 0x000000ffffbe7224 */ /* 0x000fe200078e005a */
[----:B------:R-:W-:Y:S01]  /*72d0*/  HMMA.16816.F32.BF16 R28, R8, R82, RZ ;  /* 0x00000052081c723c */ /* 0x000fe200000418ff */
[----:B------:R-:W-:Y:S01]  /*72e0*/  LDSM.16.MT88.4 R80, [R186+0x14000] ;  /* 0x01400000ba50783b */ /* 0x000fe20000004200 */
[----:B------:R-:W-:-:S03]  /*72f0*/  IMAD.MOV.U32 R185, RZ, RZ, R91 ;  /* 0x000000ffffb97224 */ /* 0x000fc600078e005b */
[----:B------:R-:W-:Y:S01]  /*7300*/  LDSM.16.MT88.4 R88, [R189+0x12800] ;  /* 0x01280000bd58783b */ /* 0x000fe20000004200 */
[----:B------:R-:W-:Y:S06]  /*7310*/  HMMA.16816.F32.BF16 R24, R8, R84, RZ ;  /* 0x000000540818723c */ /* 0x000fec00000418ff */
[C---:B------:R-:W-:Y:S01]  /*7320*/  HMMA.16816.F32.BF16 R148, R12.reuse, R72, R56 ;  /* 0x000000480c94723c */ /* 0x040fe20000041838 */
[----:B------:R-:W2:Y:S05]  /*7330*/  LDSM.16.MT88.4 R56, [R188+0x12800] ;  /* 0x01280000bc38783b */ /* 0x000eaa0000004200 */
[C---:B------:R-:W-:Y:S01]  /*7340*/  HMMA.16816.F32.BF16 R116, R12.reuse, R74, R44 ;  /* 0x0000004a0c74723c */ /* 0x040fe2000004182c */
[----:B------:R-:W3:Y:S05]  /*7350*/  LDSM.16.MT88.4 R72, [R187+0x14000] ;  /* 0x01400000bb48783b */ /* 0x000eea0000004200 */
[C---:B-1----:R-:W-:Y:S06]  /*7360*/  HMMA.16816.F32.BF16 R20, R12.reuse, R50, R20 ;  /* 0x000000320c14723c */ /* 0x042fec0000041814 */
[C---:B------:R-:W-:Y:S06]  /*7370*/  HMMA.16816.F32.BF16 R40, R12.reuse, R68, R40 ;  /* 0x000000440c28723c */ /* 0x040fec0000041828 */
[C---:B------:R-:W-:Y:S06]  /*7380*/  HMMA.16816.F32.BF16 R32, R12.reuse, R52, R32 ;  /* 0x000000340c20723c */ /* 0x040fec0000041820 */
[----:B------:R-:W-:Y:S01]  /*7390*/  HMMA.16816.F32.BF16 R28, R12, R54, R28 ;  /* 0x000000360c1c723c */ /* 0x000fe2000004181c */
[----:B------:R-:W-:-:S02]  /*73a0*/  IMAD.MOV.U32 R218, RZ, RZ, R119 ;  /* 0x000000ffffda7224 */ /* 0x000fc400078e0077 */
[----:B------:R-:W-:Y:S02]  /*73b0*/  IMAD.MOV.U32 R123, RZ, RZ, R118 ;  /* 0x000000ffff7b7224 */ /* 0x000fe400078e0076 */
[----:B------:R-:W-:Y:S01]  /*73c0*/  IMAD.MOV.U32 R217, RZ, RZ, R116 ;  /* 0x000000ffffd97224 */ /* 0x000fe200078e0074 */
[C---:B------:R-:W-:Y:S01]  /*73d0*/  HMMA.16816.F32.BF16 R24, R12.reuse, R48, R24 ;  /* 0x000000300c18723c */ /* 0x040fe20000041818 */
[----:B------:R-:W-:Y:S01]  /*73e0*/  IMAD.MOV.U32 R5, RZ, RZ, R22 ;  /* 0x000000ffff057224 */ /* 0x000fe200078e0016 */
[----:B------:R-:W1:Y:S01]  /*73f0*/  LDSM.16.MT88.4 R48, [R187+0x14800] ;  /* 0x01480000bb30783b */ /* 0x000e620000004200 */
[----:B------:R-:W-:Y:S02]  /*7400*/  IMAD.MOV.U32 R4, RZ, RZ, R20 ;  /* 0x000000ffff047224 */ /* 0x000fe400078e0014 */
[----:B------:R-:W-:Y:S01]  /*7410*/  IMAD.MOV.U32 R53, RZ, RZ, R23 ;  /* 0x000000ffff357224 */ /* 0x000fe200078e0017 */
[----:B------:R-:W-:Y:S01]  /*7420*/  HMMA.16816.F32.BF16 R36, R12, R70, R36 ;  /* 0x000000460c24723c */ /* 0x000fe20000041824 */
[----:B------:R-:W-:Y:S01]  /*7430*/  IMAD.MOV.U32 R52, RZ, RZ, R21 ;  /* 0x000000ffff347224 */ /* 0x000fe200078e0015 */
[----:B------:R-:W4:Y:S01]  /*7440*/  LDSM.16.MT88.4 R68, [R186+0x14800] ;  /* 0x01480000ba44783b */ /* 0x000f220000004200 */
[----:B------:R-:W-:-:S02]  /*7450*/  IMAD.MOV.U32 R201, RZ, RZ, R40 ;  /* 0x000000ffffc97224 */ /* 0x000fc400078e0028 */
[----:B------:R-:W-:Y:S01]  /*7460*/  IMAD.MOV.U32 R200, RZ, RZ, R41 ;  /* 0x000000ffffc87224 */ /* 0x000fe200078e0029 */
[C---:B------:R-:W-:Y:S01]  /*7470*/  HMMA.16816.F32.BF16 R20, R8.reuse, R62, RZ ;  /* 0x0000003e0814723c */ /* 0x040fe200000418ff */
[----:B------:R-:W-:Y:S02]  /*7480*/  IMAD.MOV.U32 R199, RZ, RZ, R42 ;  /* 0x000000ffffc77224 */ /* 0x000fe400078e002a */
[----:B------:R-:W-:Y:S02]  /*7490*/  IMAD.MOV.U32 R198, RZ, RZ, R43 ;  /* 0x000000ffffc67224 */ /* 0x000fe400078e002b */
[----:B------:R-:W4:Y:S01]  /*74a0*/  LDSM.16.MT88.4 R40, [R189+0x14000] ;  /* 0x01400000bd28783b */ /* 0x000f220000004200 */
[----:B------:R-:W-:Y:S01]  /*74b0*/  HMMA.16816.F32.BF16 R44, R8, R76, RZ ;  /* 0x0000004c082c723c */ /* 0x000fe200000418ff */
[----:B------:R-:W-:Y:S02]  /*74c0*/  IMAD.MOV.U32 R138, RZ, RZ, R28 ;  /* 0x000000ffff8a7224 */ /* 0x000fe400078e001c */
[----:B------:R-:W-:-:S02]  /*74d0*/  IMAD.MOV.U32 R137, RZ, RZ, R29 ;  /* 0x000000ffff897224 */ /* 0x000fc400078e001d */
[----:B------:R-:W-:Y:S02]  /*74e0*/  IMAD.MOV.U32 R121, RZ, RZ, R34 ;  /* 0x000000ffff797224 */ /* 0x000fe400078e0022 */
[----:B------:R-:W-:Y:S02]  /*74f0*/  IMAD.MOV.U32 R77, RZ, RZ, R30 ;  /* 0x000000ffff4d7224 */ /* 0x000fe400078e001e */
[----:B------:R-:W-:Y:S02]  /*7500*/  IMAD.MOV.U32 R76, RZ, RZ, R31 ;  /* 0x000000ffff4c7224 */ /* 0x000fe400078e001f */
[----:B------:R-:W-:Y:S01]  /*7510*/  HMMA.16816.F32.BF16 R28, R8, R78, RZ ;  /* 0x0000004e081c723c */ /* 0x000fe200000418ff */
[----:B------:R-:W-:Y:S02]  /*7520*/  IMAD.MOV.U32 R155, RZ, RZ, R25 ;  /* 0x000000ffff9b7224 */ /* 0x000fe400078e0019 */
[----:B------:R-:W-:Y:S02]  /*7530*/  IMAD.MOV.U32 R154, RZ, RZ, R26 ;  /* 0x000000ffff9a7224 */ /* 0x000fe400078e001a */
[----:B------:R-:W-:-:S02]  /*7540*/  IMAD.MOV.U32 R55, RZ, RZ, R27 ;  /* 0x000000ffff377224 */ /* 0x000fc400078e001b */
[----:B--2---:R-:W-:Y:S01]  /*7550*/  HMMA.16816.F32.BF16 R244, R12, R58, R20 ;  /* 0x0000003a0cf4723c */ /* 0x004fe20000041814 */
[----:B------:R-:W-:Y:S02]  /*7560*/  IMAD.MOV.U32 R54, RZ, RZ, R24 ;  /* 0x000000ffff367224 */ /* 0x000fe400078e0018 */
[----:B------:R-:W-:Y:S02]  /*7570*/  IMAD.MOV.U32 R120, RZ, RZ, R35 ;  /* 0x000000ffff787224 */ /* 0x000fe400078e0023 */
[----:B------:R-:W-:Y:S01]  /*7580*/  IMAD.MOV.U32 R119, RZ, RZ, R32 ;  /* 0x000000ffff777224 */ /* 0x000fe200078e0020 */
[C---:B---3--:R-:W-:Y:S01]  /*7590*/  HMMA.16816.F32.BF16 R20, R8.reuse, R72, RZ ;  /* 0x000000480814723c */ /* 0x048fe200000418ff */
[----:B------:R-:W-:Y:S02]  /*75a0*/  IMAD.MOV.U32 R118, RZ, RZ, R33 ;  /* 0x000000ffff767224 */ /* 0x000fe400078e0021 */
[----:B------:R-:W-:Y:S02]  /*75b0*/  IMAD.MOV.U32 R58, RZ, RZ, R5 ;  /* 0x000000ffff3a7224 */ /* 0x000fe400078e0005 */
[----:B------:R-:W-:Y:S01]  /*75c0*/  IMAD.MOV.U32 R59, RZ, RZ, R4 ;  /* 0x000000ffff3b7224 */ /* 0x000fe200078e0004 */
[----:B------:R-:W-:Y:S01]  /*75d0*/  HMMA.16816.F32.BF16 R24, R8, R60, RZ ;  /* 0x0000003c0818723c */ /* 0x000fe200000418ff */
[----:B------:R-:W-:-:S04]  /*75e0*/  IMAD.WIDE.U32 R4, R2, -0x326172a9, RZ ;  /* 0xcd9e8d5702047825 */ /* 0x000fc800078e00ff */
[----:B------:R-:W-:Y:S01]  /*75f0*/  IMAD.MOV.U32 R122, RZ, RZ, R117 ;  /* 0x000000ffff7a7224 */ /* 0x000fe200078e0075 */
[----:B------:R-:W-:Y:S01]  /*7600*/  HMMA.16816.F32.BF16 R32, R8, R80, RZ ;  /* 0x000000500820723c */ /* 0x000fe200000418ff */
[----:B------:R-:W-:Y:S01]  /*7610*/  IMAD.MOV.U32 R117, RZ, RZ, R36 ;  /* 0x000000ffff757224 */ /* 0x000fe200078e0024 */
[----:B------:R-:W-:Y:S01]  /*7620*/  LOP3.LUT R5, R5, UR20, R94, 0x96, !PT ;  /* 0x0000001405057c12 */ /* 0x000fe2000f8e965e */
[----:B------:R-:W-:Y:S01]  /*7630*/  IMAD.MOV.U32 R116, RZ, RZ, R37 ;  /* 0x000000ffff747224 */ /* 0x000fe200078e0025 */
[----:B------:R-:W-:Y:S01]  /*7640*/  LOP3.LUT R2, R65, UR14, R4, 0x96, !PT ;  /* 0x0000000e41027c12 */ /* 0x000fe2000f8e9604 */
[----:B------:R-:W-:Y:S01]  /*7650*/  IMAD.MOV.U32 R203, RZ, RZ, R38 ;  /* 0x000000ffffcb7224 */ /* 0x000fe200078e0026 */
[----:B------:R-:W-:Y:S01]  /*7660*/  HMMA.16816.F32.BF16 R84, R12, R88, R44 ;  /* 0x000000580c54723c */ /* 0x000fe2000004182c */
[----:B------:R-:W-:Y:S01]  /*7670*/  IMAD.MOV.U32 R202, RZ, RZ, R39 ;  /* 0x000000ffffca7224 */ /* 0x000fe200078e0027 */
[----:B------:R-:W2:Y:S01]  /*7680*/  LDSM.16.MT88.4 R44, [R189+0x14800] ;  /* 0x01480000bd2c783b */ /* 0x000ea20000004200 */
[----:B------:R-:W-:-:S03]  /*7690*/  IMAD.WIDE.U32 R4, R5, -0x2daee0ad, RZ ;  /* 0xd2511f5305047825 */ /* 0x000fc600078e00ff */
[----:B------:R-:W-:Y:S01]  /*76a0*/  HMMA.16816.F32.BF16 R36, R8, R82, RZ ;  /* 0x000000520824723c */ /* 0x000fe200000418ff */
[----:B------:R-:W-:Y:S02]  /*76b0*/  IMAD.MOV.U32 R61, RZ, RZ, R155 ;  /* 0x000000ffff3d7224 */ /* 0x000fe400078e009b */
[----:B------:R-:W-:Y:S02]  /*76c0*/  IMAD.MOV.U32 R62, RZ, RZ, R154 ;  /* 0x000000ffff3e7224 */ /* 0x000fe400078e009a */
[----:B------:R-:W-:Y:S01]  /*76d0*/  IMAD.MOV.U32 R79, RZ, RZ, R153 ;  /* 0x000000ffff4f7224 */ /* 0x000fe200078e0099 */
[----:B------:R-:W-:Y:S01]  /*76e0*/  HMMA.16816.F32.BF16 R88, R12, R90, R28 ;  /* 0x0000005a0c58723c */ /* 0x000fe2000004181c */
[----:B------:R-:W-:Y:S02]  /*76f0*/  IMAD.MOV.U32 R78, RZ, RZ, R152 ;  /* 0x000000ffff4e7224 */ /* 0x000fe400078e0098 */
[----:B------:R-:W-:Y:S02]  /*7700*/  IMAD.MOV.U32 R81, RZ, RZ, R147 ;  /* 0x000000ffff517224 */ /* 0x000fe400078e0093 */
[----:B------:R-:W-:Y:S01]  /*7710*/  IMAD.MOV.U32 R80, RZ, RZ, R146 ;  /* 0x000000ffff507224 */ /* 0x000fe200078e0092 */
[----:B------:R-:W-:Y:S01]  /*7720*/  HMMA.16816.F32.BF16 R28, R8, R74, RZ ;  /* 0x0000004a081c723c */ /* 0x000fe200000418ff */
[----:B------:R-:W-:-:S02]  /*7730*/  IMAD.MOV.U32 R83, RZ, RZ, R145 ;  /* 0x000000ffff537224 */ /* 0x000fc400078e0091 */
[----:B------:R-:W-:Y:S02]  /*7740*/  IMAD.MOV.U32 R82, RZ, RZ, R144 ;  /* 0x000000ffff527224 */ /* 0x000fe400078e0090 */
[----:B------:R-:W-:Y:S01]  /*7750*/  IMAD.MOV.U32 R60, RZ, RZ, R54 ;  /* 0x000000ffff3c7224 */ /* 0x000fe200078e0036 */
[C---:B-1----:R-:W-:Y:S01]  /*7760*/  HMMA.16816.F32.BF16 R220, R12.reuse, R48, R20 ;  /* 0x000000300cdc723c */ /* 0x042fe20000041814 */
[----:B------:R-:W-:Y:S02]  /*7770*/  IMAD.MOV.U32 R63, RZ, RZ, R55 ;  /* 0x000000ffff3f7224 */ /* 0x000fe400078e0037 */
[----:B------:R-:W-:Y:S02]  /*7780*/  IMAD.MOV.U32 R94, RZ, RZ, R53 ;  /* 0x000000ffff5e7224 */ /* 0x000fe400078e0035 */
[----:B------:R-:W-:Y:S01]  /*7790*/  IMAD.MOV.U32 R65, RZ, RZ, R117 ;  /* 0x000000ffff417224 */ /* 0x000fe200078e0075 */
[----:B------:R-:W-:Y:S01]  /*77a0*/  HMMA.16816.F32.BF16 R248, R12, R56, R24 ;  /* 0x000000380cf8723c */ /* 0x000fe20000041818 */
[----:B------:R-:W-:Y:S01]  /*77b0*/  IMAD.WIDE.U32 R20, R2, -0x2daee0ad, RZ ;  /* 0xd2511f5302147825 */ /* 0x000fe200078e00ff */
[----:B------:R-:W-:-:S02]  /*77c0*/  LOP3.LUT R2, R5, UR13, R92, 0x96, !PT ;  /* 0x0000000d05027c12 */ /* 0x000fc4000f8e965c */
[----:B------:R-:W-:Y:S01]  /*77d0*/  SHF.R.U32.HI R49, RZ, 0x10, R18 ;  /* 0x00000010ff317819 */ /* 0x000fe20000011612 */
[----:B------:R-:W-:Y:S01]  /*77e0*/  IMAD.MOV.U32 R74, RZ, RZ, R79 ;  /* 0x000000ffff4a7224 */ /* 0x000fe200078e004f */
[----:B----4-:R-:W-:Y:S01]  /*77f0*/  HMMA.16816.F32.BF16 R228, R12, R68, R32 ;  /* 0x000000440ce4723c */ /* 0x010fe20000041820 */
[----:B------:R-:W-:Y:S01]  /*7800*/  LOP3.LUT R24, R21, UR10, R4, 0x96, !PT ;  /* 0x0000000a15187c12 */ /* 0x000fe2000f8e9604 */
[----:B------:R-:W-:-:S04]  /*7810*/  IMAD.WIDE.U32 R22, R2, -0x326172a9, RZ ;  /* 0xcd9e8d5702167825 */ /* 0x000fc800078e00ff */
[----:B------:R-:W-:Y:S01]  /*7820*/  HMMA.16816.F32.BF16 R32, R8, R40, RZ ;  /* 0x000000280820723c */ /* 0x000fe200000418ff */
[----:B------:R-:W-:Y:S01]  /*7830*/  IMAD.WIDE.U32 R24, R24, -0x326172a9, RZ ;  /* 0xcd9e8d5718187825 */ /* 0x000fe200078e00ff */
[----:B------:R-:W-:-:S03]  /*7840*/  LOP3.LUT R23, R23, UR12, R64, 0x96, !PT ;  /* 0x0000000c17177c12 */ /* 0x000fc6000f8e9640 */
[----:B------:R-:W-:Y:S01]  /*7850*/  IMAD.MOV.U32 R79, RZ, RZ, R137 ;  /* 0x000000ffff4f7224 */ /* 0x000fe200078e0089 */
[----:B------:R-:W-:Y:S01]  /*7860*/  LOP3.LUT R2, R25, UR9, R22, 0x96, !PT ;  /* 0x0000000919027c12 */ /* 0x000fe2000f8e9616 */
[----:B------:R-:W-:Y:S01]  /*7870*/  HMMA.16816.F32.BF16 R224, R12, R70, R36 ;  /* 0x000000460ce0723c */ /* 0x000fe20000041824 */
[----:B------:R-:W-:Y:S01]  /*7880*/  IMAD.WIDE.U32 R22, R23, -0x2daee0ad, RZ ;  /* 0xd2511f5317167825 */ /* 0x000fe200078e00ff */
[----:B------:R-:W-:Y:S02]  /*7890*/  LOP3.LUT R25, R19, UR21, R66, 0x96, !PT ;  /* 0x0000001513197c12 */ /* 0x000fe4000f8e9642 */
[----:B------:R-:W-:Y:S01]  /*78a0*/  LOP3.LUT R40, R16, 0xffff, RZ, 0xc0, !PT ;  /* 0x0000ffff10287812 */ /* 0x000fe200078ec0ff */
[----:B------:R-:W-:Y:S01]  /*78b0*/  IMAD.WIDE.U32 R26, R2, -0x2daee0ad, RZ ;  /* 0xd2511f53021a7825 */ /* 0x000fe200078e00ff */
[----:B------:R-:W-:Y:S03]  /*78c0*/  HMMA.16816.F32.BF16 R36, R8, R42, RZ ;  /* 0x0000002a0824723c */ /* 0x000fe600000418ff */
[----:B------:R-:W-:Y:S01]  /*78d0*/  IMAD.MOV.U32 R66, RZ, RZ, R116 ;  /* 0x000000ffff427224 */ /* 0x000fe200078e0074 */
[----:B------:R-:W-:Y:S01]  /*78e0*/  LOP3.LUT R2, R27, UR6, R22, 0x96, !PT ;  /* 0x000000061b027c12 */ /* 0x000fe2000f8e9616 */
[----:B------:R-:W-:Y:S01]  /*78f0*/  IMAD.MOV.U32 R70, RZ, RZ, R139 ;  /* 0x000000ffff467224 */ /* 0x000fe200078e008b */
[----:B------:R-:W-:Y:S01]  /*7900*/  HMMA.16816.F32.BF16 R160, R12, R50, R28 ;  /* 0x000000320ca0723c */ /* 0x000fe2000004181c */
[----:B------:R-:W-:-:S04]  /*7910*/  SHF.R.U32.HI R27, RZ, 0x18, R18 ;  /* 0x00000018ff1b7819 */ /* 0x000fc80000011612 */
[----:B------:R-:W-:Y:S01]  /*7920*/  ISETP.LE.U32.AND P5, PT, R27, UR16, PT ;  /* 0x000000101b007c0c */ /* 0x000fe2000bfa3070 */
[C---:B--2---:R-:W-:Y:S01]  /*7930*/  HMMA.16816.F32.BF16 R152, R12.reuse, R44, R32 ;  /* 0x0000002c0c98723c */ /* 0x044fe20000041820 */
[----:B------:R-:W-:Y:S02]  /*7940*/  LOP3.LUT R29, R21, UR10, R4, 0x96, !PT ;  /* 0x0000000a151d7c12 */ /* 0x000fe4000f8e9604 */
[----:B------:R-:W-:Y:S02]  /*7950*/  LOP3.LUT R4, R23, UR8, R20, 0x96, !PT ;  /* 0x0000000817047c12 */ /* 0x000fe4000f8e9614 */
[C---:B------:R-:W-:Y:S01]  /*7960*/  LOP3.LUT R21, R18.reuse, 0xff, RZ, 0xc0, !PT ;  /* 0x000000ff12157812 */ /* 0x040fe200078ec0ff */
[----:B------:R-:W-:Y:S01]  /*7970*/  IMAD.WIDE.U32 R22, R29, -0x326172a9, RZ ;  /* 0xcd9e8d571d167825 */ /* 0x000fe200078e00ff */
[----:B------:R-:W-:Y:S02]  /*7980*/  LOP3.LUT R51, R18, 0xffff, RZ, 0xc0, !PT ;  /* 0x0000ffff12337812 */ /* 0x000fe400078ec0ff */
[----:B------:R-:W-:Y:S01]  /*7990*/  LOP3.LUT R30, R5, UR13, R92, 0x96, !PT ;  /* 0x0000000d051e7c12 */ /* 0x000fe2000f8e965c */
[----:B------:R-:W-:Y:S01]  /*79a0*/  IMAD.WIDE.U32 R18, R4, -0x326172a9, RZ ;  /* 0xcd9e8d5704127825 */ /* 0x000fe200078e00ff */
[----:B------:R-:W-:Y:S01]  /*79b0*/  LOP3.LUT R28, R17, UR23, R96, 0x96, !PT ;  /* 0x00000017111c7c12 */ /* 0x000fe2000f8e9660 */
[----:B------:R-:W-:Y:S01]  /*79c0*/  HMMA.16816.F32.BF16 R144, R12, R46, R36 ;  /* 0x0000002e0c90723c */ /* 0x000fe20000041824 */
[----:B------:R-:W-:Y:S01]  /*79d0*/  LOP3.LUT R34, R16, 0xff, RZ, 0xc0, !PT ;  /* 0x000000ff10227812 */ /* 0x000fe200078ec0ff */
[----:B------:R-:W-:Y:S01]  /*79e0*/  IMAD.WIDE.U32 R4, R2, -0x326172a9, RZ ;  /* 0xcd9e8d5702047825 */ /* 0x000fe200078e00ff */
[----:B------:R-:W-:-:S02]  /*79f0*/  LOP3.LUT R19, R19, UR7, R24, 0x96, !PT ;  /* 0x0000000713137c12 */ /* 0x000fc4000f8e9618 */
[----:B------:R-:W-:Y:S02]  /*7a00*/  SHF.R.U32.HI R45, RZ, 0x18, R16 ;  /* 0x00000018ff2d7819 */ /* 0x000fe40000011610 */
[----:B------:R-:W-:Y:S02]  /*7a10*/  LOP3.LUT R18, R5, UR23, R18, 0x96, !PT ;  /* 0x0000001705127c12 */ /* 0x000fe4000f8e9612 */
[C---:B------:R-:W-:Y:S02]  /*7a20*/  LOP3.LUT R24, R4.reuse, 0xff, RZ, 0xc0, !PT ;  /* 0x000000ff04187812 */ /* 0x040fe400078ec0ff */
[----:B------:R-:W-:Y:S02]  /*7a30*/  LOP3.LUT R33, R4, 0xffff, RZ, 0xc0, !PT ;  /* 0x0000ffff04217812 */ /* 0x000fe400078ec0ff */
[--C-:B------:R-:W-:Y:S02]  /*7a40*/  SHF.R.U32.HI R32, RZ, 0x10, R4.reuse ;  /* 0x00000010ff207819 */ /* 0x100fe40000011604 */
[----:B------:R-:W-:Y:S01]  /*7a50*/  SHF.R.U32.HI R31, RZ, 0x18, R4 ;  /* 0x00000018ff1f7819 */ /* 0x000fe20000011604 */
[----:B------:R-:W-:Y:S01]  /*7a60*/  IMAD.WIDE.U32 R4, R30, -0x326172a9, RZ ;  /* 0xcd9e8d571e047825 */ /* 0x000fe200078e00ff */
[----:B------:R-:W-:-:S02]  /*7a70*/  SHF.R.U32.HI R39, RZ, 0x10, R16 ;  /* 0x00000010ff277819 */ /* 0x000fc40000011610 */
[----:B------:R-:W-:Y:S02]  /*7a80*/  ISETP.LE.U32.AND P2, PT, R21, UR16, PT ;  /* 0x0000001015007c0c */ /* 0x000fe4000bf43070 */
[----:B------:R-:W-:Y:S01]  /*7a90*/  LOP3.LUT R5, R5, UR12, R64, 0x96, !PT ;  /* 0x0000000c05057c12 */ /* 0x000fe2000f8e9640 */
[----:B------:R-:W-:Y:S01]  /*7aa0*/  IMAD.MOV.U32 R64, RZ, RZ, R120 ;  /* 0x000000ffff407224 */ /* 0x000fe200078e0078 */
[----:B------:R-:W-:Y:S02]  /*7ab0*/  LOP3.LUT R2, R23, UR9, R4, 0x96, !PT ;  /* 0x0000000917027c12 */ /* 0x000fe4000f8e9604 */
[----:B------:R-:W-:Y:S01]  /*7ac0*/  ISETP.LE.U32.AND P6, PT, R24, UR16, PT ;  /* 0x0000001018007c0c */ /* 0x000fe2000bfc3070 */
[----:B------:R-:W-:-:S04]  /*7ad0*/  IMAD.WIDE.U32 R16, R5, -0x2daee0ad, RZ ;  /* 0xd2511f5305107825 */ /* 0x000fc800078e00ff */
[----:B------:R-:W-:Y:S01]  /*7ae0*/  IMAD.WIDE.U32 R4, R19, -0x2daee0ad, RZ ;  /* 0xd2511f5313047825 */ /* 0x000fe200078e00ff */
[----:B------:R-:W-:-:S03]  /*7af0*/  LOP3.LUT R17, R17, UR8, R20, 0x96, !PT ;  /* 0x0000000811117c12 */ /* 0x000fc6000f8e9614 */
[----:B------:R-:W-:Y:S02]  /*7b00*/  @!P2 HFMA2.BF16_V2 R133, -RZ.H0_H0, RZ.H0_H0, -R184.H0_H0 ;  /* 0x200000ffff85a231 */ /* 0x000fe400003409b8 */
[----:B------:R-:W-:Y:S01]  /*7b10*/  IMAD.WIDE.U32 R20, R2, -0x2daee0ad, RZ ;  /* 0xd2511f5302147825 */ /* 0x000fe200078e00ff */
[----:B------:R-:W-:Y:S02]  /*7b20*/  LOP3.LUT R2, R5, UR21, R26, 0x96, !PT ;  /* 0x0000001505027c12 */ /* 0x000fe4000f8e961a */
[C---:B------:R-:W-:Y:S02]  /*7b30*/  LOP3.LUT R42, R4.reuse, 0xff, RZ, 0xc0, !PT ;  /* 0x000000ff042a7812 */ /* 0x040fe400078ec0ff */
[----:B------:R-:W-:Y:S01]  /*7b40*/  LOP3.LUT R19, R21, UR6, R16, 0x96, !PT ;  /* 0x0000000615137c12 */ /* 0x000fe2000f8e9610 */
[----:B------:R-:W-:Y:S01]  /*7b50*/  IMAD.WIDE.U32 R16, R17, -0x326172a9, RZ ;  /* 0xcd9e8d5711107825 */ /* 0x000fe200078e00ff */
[----:B------:R-:W-:Y:S02]  /*7b60*/  LOP3.LUT R50, R4, 0xffff, RZ, 0xc0, !PT ;  /* 0x0000ffff04327812 */ /* 0x000fe400078ec0ff */
[----:B------:R-:W-:-:S02]  /*7b70*/  SHF.R.U32.HI R46, RZ, 0x10, R4 ;  /* 0x00000010ff2e7819 */ /* 0x000fc40000011604 */
[----:B------:R-:W-:Y:S01]  /*7b80*/  SHF.R.U32.HI R36, RZ, 0x18, R4 ;  /* 0x00000018ff247819 */ /* 0x000fe20000011604 */
[----:B------:R-:W-:Y:S01]  /*7b90*/  IMAD.WIDE.U32 R4, R19, -0x326172a9, RZ ;  /* 0xcd9e8d5713047825 */ /* 0x000fe200078e00ff */
[----:B------:R-:W-:Y:S01]  /*7ba0*/  LOP3.LUT R17, R17, UR7, R22, 0x96, !PT ;  /* 0x0000000711117c12 */ /* 0x000fe2000f8e9616 */
[----:B------:R-:W-:Y:S01]  /*7bb0*/  USHF.L.U32 UR12, UR24, 0x3, URZ ;  /* 0x00000003180c7899 */ /* 0x000fe2000800063f */
[----:B------:R-:W-:Y:S01]  /*7bc0*/  @!P2 PRMT R184, R133, 0x5410, RZ ;  /* 0x0000541085b8a816 */ /* 0x000fe200000000ff */
[----:B------:R-:W-:Y:S01]  /*7bd0*/  ULDC.64 UR6, c[0x0][0x2a8] ;  /* 0x0000aa0000067ab9 */ /* 0x000fe20000000a00 */
[----:B------:R-:W-:Y:S01]  /*7be0*/  LOP3.LUT R29, R5, UR23, R16, 0x96, !PT ;  /* 0x00000017051d7c12 */ /* 0x000fe2000f8e9610 */
[----:B------:R-:W-:Y:S01]  /*7bf0*/  FFMA.FTZ R16, R106, UR33, -R6 ;  /* 0x000000216a107c23 */ /* 0x000fe20008010806 */
[C---:B------:R-:W-:Y:S02]  /*7c00*/  LOP3.LUT R37, R4.reuse, 0xffff, RZ, 0xc0, !PT ;  /* 0x0000ffff04257812 */ /* 0x040fe400078ec0ff */
[----:B------:R-:W-:Y:S01]  /*7c10*/  LOP3.LUT R44, R4, 0xff, RZ, 0xc0, !PT ;  /* 0x000000ff042c7812 */ /* 0x000fe200078ec0ff */
[----:B------:R-:W-:Y:S01]  /*7c20*/  MUFU.EX2 R73, R16 ;  /* 0x0000001000497308 */ /* 0x000fe20000000800 */
[----:B------:R-:W-:-:S02]  /*7c30*/  SHF.R.U32.HI R41, RZ, 0x10, R4 ;  /* 0x00000010ff297819 */ /* 0x000fc40000011604 */
[----:B------:R-:W-:Y:S01]  /*7c40*/  SHF.R.U32.HI R43, RZ, 0x18, R4 ;  /* 0x00000018ff2b7819 */ /* 0x000fe20000011604 */
[----:B------:R-:W-:-:S03]  /*7c50*/  IMAD.WIDE.U32 R4, R17, -0x2daee0ad, RZ ;  /* 0xd2511f5311047825 */ /* 0x000fc600078e00ff */
[C---:B------:R-:W-:Y:S02]  /*7c60*/  LOP3.LUT R35, R4.reuse, 0xffff, RZ, 0xc0, !PT ;  /* 0x0000ffff04237812 */ /* 0x040fe400078ec0ff */
[----:B------:R-:W-:Y:S02]  /*7c70*/  LOP3.LUT R38, R4, 0xff, RZ, 0xc0, !PT ;  /* 0x000000ff04267812 */ /* 0x000fe400078ec0ff */
[--C-:B------:R-:W-:Y:S02]  /*7c80*/  SHF.R.U32.HI R48, RZ, 0x10, R4.reuse ;  /* 0x00000010ff307819 */ /* 0x100fe40000011604 */
[----:B------:R-:W-:Y:S02]  /*7c90*/  SHF.R.U32.HI R47, RZ, 0x18, R4 ;  /* 0x00000018ff2f7819 */ /* 0x000fe40000011604 */
[----:B------:R-:W-:Y:S02]  /*7ca0*/  LOP3.LUT R4, R18, 0xffff, RZ, 0xc0, !PT ;  /* 0x0000ffff12047812 */ /* 0x000fe400078ec0ff */
[----:B------:R-:W-:Y:S01]  /*7cb0*/  LOP3.LUT R30, R5, UR21, R20, 0x96, !PT ;  /* 0x00000015051e7c12 */ /* 0x000fe2000f8e9614 */
[----:B------:R-:W-:Y:S01]  /*7cc0*/  FFMA.FTZ R5, R100, UR33, -R6 ;  /* 0x0000002164057c23 */ /* 0x000fe20008010806 */
[----:B------:R-:W-:Y:S01]  /*7cd0*/  SHF.R.U32.HI R4, RZ, 0x8, R4 ;  /* 0x00000008ff047819 */ /* 0x000fe20000011604 */
[----:B------:R-:W1:Y:S02]  /*7ce0*/  LDSM.16.MT88.4 R20, [R188+0x14000] ;  /* 0x01400000bc14783b */ /* 0x000e640000004200 */
[----:B------:R2:W3:Y:S01]  /*7cf0*/  MUFU.EX2 R96, R5 ;  /* 0x0000000500607308 */ /* 0x0004e20000000800 */
[----:B------:R-:W-:-:S04]  /*7d00*/  LOP3.LUT R4, R4, 0xffff, RZ, 0xc0, !PT ;  /* 0x0000ffff04047812 */ /* 0x000fc800078ec0ff */
[----:B------:R-:W-:Y:S02]  /*7d10*/  ISETP.LE.U32.AND P1, PT, R4, UR16, PT ;  /* 0x0000001004007c0c */ /* 0x000fe4000bf23070 */
[----:B------:R-:W-:-:S04]  /*7d20*/  LOP3.LUT R4, R18, 0xff, RZ, 0xc0, !PT ;  /* 0x000000ff12047812 */ /* 0x000fc800078ec0ff */
[----:B------:R-:W-:Y:S02]  /*7d30*/  ISETP.LE.U32.AND P4, PT, R4, UR16, PT ;  /* 0x0000001004007c0c */ /* 0x000fe4000bf83070 */
[----:B------:R-:W-:Y:S01]  /*7d40*/  SHF.R.U32.HI R4, RZ, 0x18, R18 ;  /* 0x00000018ff047819 */ /* 0x000fe20000011612 */
[----:B--2---:R-:W-:-:S03]  /*7d50*/  FFMA.FTZ R5, R107, UR33, -R0 ;  /* 0x000000216b057c23 */ /* 0x004fc60008010800 */
[----:B------:R-:W-:Y:S02]  /*7d60*/  ISETP.LE.U32.AND P3, PT, R4, UR16, PT ;  /* 0x0000001004007c0c */ /* 0x000fe4000bf63070 */
[----:B---3--:R-:W-:Y:S01]  /*7d70*/  F2FP.BF16.F32.PACK_AB R4, R96, R73 ;  /* 0x000000496004723e */ /* 0x008fe200000010ff */
[----:B------:R2:W-:Y:S03]  /*7d80*/  MUFU.EX2 R72, R5 ;  /* 0x0000000500487308 */ /* 0x0005e60000000800 */
[C---:B------:R-:W-:Y:S02]  /*7d90*/  PRMT R180, R4.reuse, 0x7610, R180 ;  /* 0x0000761004b47816 */ /* 0x040fe400000000b4 */
[----:B------:R-:W-:Y:S02]  /*7da0*/  PRMT R179, R4, 0x7632, R179 ;  /* 0x0000763204b37816 */ /* 0x000fe400000000b3 */
[----:B------:R-:W-:-:S02]  /*7db0*/  SHF.R.U32.HI R4, RZ, 0x10, R18 ;  /* 0x00000010ff047819 */ /* 0x000fc40000011612 */
[----:B------:R-:W-:Y:S01]  /*7dc0*/  PRMT R56, R180, 0x5410, R179 ;  /* 0x00005410b4387816 */ /* 0x000fe200000000b3 */
[----:B------:R-:W-:Y:S01]  /*7dd0*/  @!P1 HFMA2.BF16_V2 R100, -RZ.H0_H0, RZ.H0_H0, -R179.H0_H0 ;  /* 0x200000ffff649231 */ /* 0x000fe200003409b3 */
[----:B------:R-:W-:-:S04]  /*7de0*/  LOP3.LUT R4, R4, 0xff, RZ, 0xc0, !PT ;  /* 0x000000ff04047812 */ /* 0x000fc800078ec0ff */
[----:B------:R-:W-:Y:S01]  /*7df0*/  @!P1 PRMT R179, R100, 0x5410, RZ ;  /* 0x0000541064b39816 */ /* 0x000fe200000000ff */
[----:B--2---:R-:W-:Y:S01]  /*7e00*/  FFMA.FTZ R5, R101, UR33, -R0 ;  /* 0x0000002165057c23 */ /* 0x004fe20008010800 */
[----:B------:R-:W-:Y:S01]  /*7e10*/  @!P4 HFMA2.BF16_V2 R101, -RZ.H0_H0, RZ.H0_H0, -R180.H0_H0 ;  /* 0x200000ffff65c231 */ /* 0x000fe200003409b4 */
[----:B------:R-:W-:Y:S01]  /*7e20*/  ISETP.LE.U32.AND P1, PT, R31, UR16, PT ;  /* 0x000000101f007c0c */ /* 0x000fe2000bf23070 */
[----:B-1----:R-:W-:Y:S01]  /*7e30*/  HMMA.16816.F32.BF16 R16, R8, R20, RZ ;  /* 0x000000140810723c */ /* 0x002fe200000418ff */
[----:B------:R-:W1:Y:S02]  /*7e40*/  MUFU.EX2 R92, R5 ;  /* 0x00000005005c7308 */ /* 0x000e640000000800 */
[----:B------:R-:W-:Y:S02]  /*7e50*/  @!P4 PRMT R180, R101, 0x5410, RZ ;  /* 0x0000541065b4c816 */ /* 0x000fe400000000ff */
[----:B------:R-:W-:Y:S02]  /*7e60*/  ISETP.LE.U32.AND P4, PT, R4, UR16, PT ;  /* 0x0000001004007c0c */ /* 0x000fe4000bf83070 */
[----:B-1----:R-:W-:Y:S01]  /*7e70*/  F2FP.BF16.F32.PACK_AB R4, R92, R72 ;  /* 0x000000485c04723e */ /* 0x002fe200000010ff */
[----:B------:R-:W-:-:S03]  /*7e80*/  FFMA.FTZ R5, R102, UR33, -R6 ;  /* 0x0000002166057c23 */ /* 0x000fc60008010806 */
[C---:B------:R-:W-:Y:S01]  /*7e90*/  PRMT R178, R4.reuse, 0x7632, R178 ;  /* 0x0000763204b27816 */ /* 0x040fe200000000b2 */
[----:B------:R1:W-:Y:S01]  /*7ea0*/  MUFU.EX2 R71, R5 ;  /* 0x0000000500477308 */ /* 0x0003e20000000800 */
[----:B------:R-:W-:Y:S01]  /*7eb0*/  PRMT R177, R4, 0x7610, R177 ;  /* 0x0000761004b17816 */ /* 0x000fe200000000b1 */
[----:B------:R-:W-:Y:S02]  /*7ec0*/  FFMA.FTZ R4, R103, UR33, -R6 ;  /* 0x0000002167047c23 */ /* 0x000fe40008010806 */
[----:B------:R-:W-:Y:S01]  /*7ed0*/  @!P3 HFMA2.BF16_V2 R102, -RZ.H0_H0, RZ.H0_H0, -R178.H0_H0 ;  /* 0x200000ffff66b231 */ /* 0x000fe200003409b2 */
[----:B------:R-:W-:Y:S01]  /*7ee0*/  PRMT R54, R177, 0x5410, R178 ;  /* 0x00005410b1367816 */ /* 0x000fe200000000b2 */
[----:B------:R-:W-:Y:S02]  /*7ef0*/  @!P4 HFMA2.BF16_V2 R103, -RZ.H0_H0, RZ.H0_H0, -R177.H0_H0 ;  /* 0x200000ffff67c231 */ /* 0x000fe400003409b1 */
[----:B------:R2:W3:Y:S01]  /*7f00*/  MUFU.EX2 R100, R4 ;  /* 0x0000000400647308 */ /* 0x0004e20000000800 */
[----:B------:R-:W-:Y:S01]  /*7f10*/  @!P3 PRMT R178, R102, 0x5410, RZ ;  /* 0x0000541066b2b816 */ /* 0x000fe200000000ff */
[----:B------:R-:W-:Y:S01]  /*7f20*/  IMAD.MOV.U32 R102, RZ, RZ, R78 ;  /* 0x000000ffff667224 */ /* 0x000fe200078e004e */
[----:B------:R-:W-:Y:S01]  /*7f30*/  @!P4 PRMT R177, R103, 0x5410, RZ ;  /* 0x0000541067b1c816 */ /* 0x000fe200000000ff */
[----:B------:R-:W-:-:S02]  /*7f40*/  IMAD.MOV.U32 R78, RZ, RZ, R138 ;  /* 0x000000ffff4e7224 */ /* 0x000fc400078e008a */
[----:B------:R-:W-:Y:S02]  /*7f50*/  IMAD.MOV.U32 R103, RZ, RZ, R80 ;  /* 0x000000ffff677224 */ /* 0x000fe400078e0050 */
        /* <DEDUP_REMOVED lines=17> */
[----:B------:R-:W-:Y:S01]  /*8070*/  @!P6 PRMT R176, R104, 0x5410, RZ ;  /* 0x0000541068b0e816 */ /* 0x000fe200000000ff */
[----:B------:R-:W-:Y:S01]  /*8080*/  IMAD.MOV.U32 R104, RZ, RZ, R83 ;  /* 0x000000ffff687224 */ /* 0x000fe200078e0053 */
[----:B------:R-:W-:Y:S02]  /*8090*/  ISETP.LE.U32.AND P6, PT, R4, UR16, PT ;  /* 0x0000001004007c0c */ /* 0x000fe4000bfc3070 */
[----:B-1----:R-:W-:Y:S01]  /*80a0*/  F2FP.BF16.F32.PACK_AB R4, R75, R101 ;  /* 0x000000654b04723e */ /* 0x002fe200000010ff */
[----:B------:R-:W-:Y:S01]  /*80b0*/  FFMA.FTZ R5, R109, UR33, -R6 ;  /* 0x000000216d057c23 */ /* 0x000fe20008010806 */
[----:B------:R-:W-:Y:S01]  /*80c0*/  @!P4 PRMT R175, R105, 0x5410, RZ ;  /* 0x0000541069afc816 */ /* 0x000fe200000000ff */
[----:B------:R-:W-:Y:S01]  /*80d0*/  IMAD.MOV.U32 R105, RZ, RZ, R121 ;  /* 0x000000ffff697224 */ /* 0x000fe200078e0079 */
        /* <DEDUP_REMOVED lines=8> */
[----:B------:R-:W-:Y:S01]  /*8160*/  @!P3 PRMT R173, R107, 0x5410, RZ ;  /* 0x000054106badb816 */ /* 0x000fe200000000ff */
[----:B------:R-:W-:Y:S01]  /*8170*/  IMAD.MOV.U32 R107, RZ, RZ, R218 ;  /* 0x000000ffff6b7224 */ /* 0x000fe200078e00da */
[----:B------:R-:W-:Y:S01]  /*8180*/  @!P1 PRMT R174, R106, 0x5410, RZ ;  /* 0x000054106aae9816 */ /* 0x000fe200000000ff */
[----:B------:R-:W-:Y:S01]  /*8190*/  IMAD.MOV.U32 R106, RZ, RZ, R118 ;  /* 0x000000ffff6a7224 */ /* 0x000fe200078e0076 */
[----:B-1----:R-:W-:Y:S02]  /*81a0*/  SHF.R.U32.HI R5, RZ, 0x8, R37 ;  /* 0x00000008ff057819 */ /* 0x002fe40000011625 */
        /* <DEDUP_REMOVED lines=17> */
[----:B------:R-:W-:Y:S01]  /*82c0*/  @!P1 HFMA2.BF16_V2 R109, -RZ.H0_H0, RZ.H0_H0, -R171.H0_H0 ;  /* 0x200000ffff6d9231 */ /* 0x000fe200003409ab */
[----:B------:R-:W-:Y:S01]  /*82d0*/  SHF.R.U32.HI R2, RZ, 0x8, R2 ;  /* 0x00000008ff027819 */ /* 0x000fe20000011602 */
[----:B------:R-:W1:Y:S01]  /*82e0*/  MUFU.EX2 R168, R4 ;  /* 0x0000000400a87308 */ /* 0x000e620000000800 */
[----:B------:R-:W-:Y:S01]  /*82f0*/  @!P3 PRMT R172, R108, 0x5410, RZ ;  /* 0x000054106cacb816 */ /* 0x000fe200000000ff */
[----:B------:R-:W-:Y:S01]  /*8300*/  IMAD.MOV.U32 R108, RZ, RZ, R59 ;  /* 0x000000ffff6c7224 */ /* 0x000fe200078e003b */
[----:B------:R-:W-:Y:S01]  /*8310*/  LOP3.LUT R2, R2, 0xffff, RZ, 0xc0, !PT ;  /* 0x0000ffff02027812 */ /* 0x000fe200078ec0ff */
[----:B------:R-:W-:Y:S01]  /*8320*/  IMAD.MOV.U32 R59, RZ, RZ, R82 ;  /* 0x000000ffff3b7224 */ /* 0x000fe200078e0052 */
[----:B------:R-:W-:Y:S01]  /*8330*/  @!P1 PRMT R171, R109, 0x5410, RZ ;  /* 0x000054106dab9816 */ /* 0x000fe200000000ff */
[----:B------:R-:W-:Y:S01]  /*8340*/  IMAD.MOV.U32 R109, RZ, RZ, R52 ;  /* 0x000000ffff6d7224 */ /* 0x000fe200078e0034 */
[----:B------:R-:W-:-:S02]  /*8350*/  ISETP.LE.U32.AND P3, PT, R2, UR16, PT ;  /* 0x0000001002007c0c */ /* 0x000fc4000bf63070 */
[----:B------:R-:W-:-:S04]  /*8360*/  LOP3.LUT R2, R25, 0xff, RZ, 0xc0, !PT ;  /* 0x000000ff19027812 */ /* 0x000fc800078ec0ff */
[----:B------:R-:W-:Y:S02]  /*8370*/  ISETP.LE.U32.AND P1, PT, R2, UR16, PT ;  /* 0x0000001002007c0c */ /* 0x000fe4000bf23070 */
[----:B------:R-:W-:Y:S02]  /*8380*/  SHF.R.U32.HI R2, RZ, 0x18, R25 ;  /* 0x00000018ff027819 */ /* 0x000fe40000011619 */
[----:B-1----:R-:W-:-:S03]  /*8390*/  F2FP.BF16.F32.PACK_AB R4, R168, R69 ;  /* 0x00000045a804723e */ /* 0x002fc600000010ff */
[----:B------:R-:W-:Y:S01]  /*83a0*/  @!P3 HFMA2.BF16_V2 R113, -RZ.H0_H0, RZ.H0_H0, -R239.H0_H0 ;  /* 0x200000ffff71b231 */ /* 0x000fe200003409ef */
[C---:B------:R-:W-:Y:S02]  /*83b0*/  PRMT R170, R4.reuse, 0x7632, R170 ;  /* 0x0000763204aa7816 */ /* 0x040fe400000000aa */
[----:B------:R-:W-:Y:S02]  /*83c0*/  PRMT R135, R4, 0x7610, R135 ;  /* 0x0000761004877816 */ /* 0x000fe40000000087 */
[----:B------:R-:W-:Y:S01]  /*83d0*/  @!P3 PRMT R239, R113, 0x5410, RZ ;  /* 0x0000541071efb816 */ /* 0x000fe200000000ff */
[----:B------:R-:W-:Y:S01]  /*83e0*/  @!P4 HFMA2.BF16_V2 R110, -RZ.H0_H0, RZ.H0_H0, -R170.H0_H0 ;  /* 0x200000ffff6ec231 */ /* 0x000fe200003409aa */
[----:B------:R-:W-:Y:S01]  /*83f0*/  PRMT R52, R135, 0x5410, R170 ;  /* 0x0000541087347816 */ /* 0x000fe200000000aa */
[----:B------:R-:W-:Y:S02]  /*8400*/  @!P6 HFMA2.BF16_V2 R111, -RZ.H0_H0, RZ.H0_H0, -R135.H0_H0 ;  /* 0x200000ffff6fe231 */ /* 0x000fe40000340987 */
[----:B------:R-:W-:-:S02]  /*8410*/  IMAD.MOV.U32 R113, RZ, RZ, R123 ;  /* 0x000000ffff717224 */ /* 0x000fc400078e007b */
[----:B------:R-:W-:Y:S01]  /*8420*/  @!P1 HFMA2.BF16_V2 R112, -RZ.H0_H0, RZ.H0_H0, -R240.H0_H0 ;  /* 0x200000ffff709231 */ /* 0x000fe200003409f0 */
[----:B------:R-:W-:Y:S01]  /*8430*/  @!P4 PRMT R170, R110, 0x5410, RZ ;  /* 0x000054106eaac816 */ /* 0x000fe200000000ff */
[----:B------:R-:W-:Y:S01]  /*8440*/  IMAD.MOV.U32 R110, RZ, RZ, R58 ;  /* 0x000000ffff6e7224 */ /* 0x000fe200078e003a */
[----:B------:R-:W-:Y:S01]  /*8450*/  ISETP.LE.U32.AND P4, PT, R2, UR16, PT ;  /* 0x0000001002007c0c */ /* 0x000fe2000bf83070 */
[----:B------:R-:W-:Y:S01]  /*8460*/  IMAD.MOV.U32 R58, RZ, RZ, R81 ;  /* 0x000000ffff3a7224 */ /* 0x000fe200078e0051 */
[----:B------:R-:W-:Y:S02]  /*8470*/  SHF.R.U32.HI R2, RZ, 0x10, R25 ;  /* 0x00000010ff027819 */ /* 0x000fe40000011619 */
[----:B------:R-:W1:Y:S01]  /*8480*/  LDSM.16.MT88.4 R24, [R188+0x14800] ;  /* 0x01480000bc18783b */ /* 0x000e620000004200 */
[----:B------:R-:W-:Y:S01]  /*8490*/  @!P6 PRMT R135, R111, 0x5410, RZ ;  /* 0x000054106f87e816 */ /* 0x000fe200000000ff */
[----:B------:R-:W-:Y:S01]  /*84a0*/  IMAD.MOV.U32 R111, RZ, RZ, R219 ;  /* 0x000000ffff6f7224 */ /* 0x000fe200078e00db */
[----:B------:R-:W-:-:S02]  /*84b0*/  LOP3.LUT R2, R2, 0xff, RZ, 0xc0, !PT ;  /* 0x000000ff02027812 */ /* 0x000fc400078ec0ff */
[----:B------:R-:W-:Y:S01]  /*84c0*/  @!P1 PRMT R240, R112, 0x5410, RZ ;  /* 0x0000541070f09816 */ /* 0x000fe200000000ff */
[----:B------:R-:W-:Y:S01]  /*84d0*/  IMAD.MOV.U32 R112, RZ, RZ, R217 ;  /* 0x000000ffff707224 */ /* 0x000fe200078e00d9 */
[----:B------:R-:W-:Y:S02]  /*84e0*/  ISETP.LE.U32.AND P6, PT, R2, UR16, PT ;  /* 0x0000001002007c0c */ /* 0x000fe4000bfc3070 */
[----:B------:R-:W-:Y:S01]  /*84f0*/  @!P4 HFMA2.BF16_V2 R115, -RZ.H0_H0, RZ.H0_H0, -R192.H0_H0 ;  /* 0x200000ffff73c231 */ /* 0x000fe200003409c0 */
[----:B------:R-:W-:Y:S02]  /*8500*/  LOP3.LUT R2, R28, 0xffff, RZ, 0xc0, !PT ;  /* 0x0000ffff1c027812 */ /* 0x000fe400078ec0ff */
[----:B------:R-:W-:Y:S02]  /*8510*/  SHF.R.U32.HI R4, RZ, 0x8, R40 ;  /* 0x00000008ff047819 */ /* 0x000fe40000011628 */
[----:B------:R-:W-:Y:S01]  /*8520*/  @!P4 PRMT R192, R115, 0x5410, RZ ;  /* 0x0000541073c0c816 */ /* 0x000fe200000000ff */
[----:B------:R-:W-:Y:S01]  /*8530*/  IMAD.MOV.U32 R115, RZ, RZ, R119 ;  /* 0x000000ffff737224 */ /* 0x000fe200078e0077 */
[----:B------:R-:W-:-:S03]  /*8540*/  SHF.R.U32.HI R2, RZ, 0x8, R2 ;  /* 0x00000008ff027819 */ /* 0x000fc60000011602 */
[----:B------:R-:W-:Y:S02]  /*8550*/  IMAD.MOV.U32 R40, RZ, RZ, R115 ;  /* 0x000000ffff287224 */ /* 0x000fe400078e0073 */
[----:B------:R-:W-:Y:S01]  /*8560*/  @!P6 HFMA2.BF16_V2 R114, -RZ.H0_H0, RZ.H0_H0, -R214.H0_H0 ;  /* 0x200000ffff72e231 */ /* 0x000fe200003409d6 */
[----:B------:R-:W-:Y:S01]  /*8570*/  LOP3.LUT R2, R2, 0xffff, RZ, 0xc0, !PT ;  /* 0x0000ffff02027812 */ /* 0x000fe200078ec0ff */
[----:B------:R-:W-:-:S03]  /*8580*/  IMAD.MOV.U32 R115, RZ, RZ, R76 ;  /* 0x000000ffff737224 */ /* 0x000fc600078e004c */
[----:B------:R-:W-:Y:S02]  /*8590*/  ISETP.LE.U32.AND P1, PT, R2, UR16, PT ;  /* 0x0000001002007c0c */ /* 0x000fe4000bf23070 */
[----:B------:R-:W-:Y:S01]  /*85a0*/  @!P6 PRMT R214, R114, 0x5410, RZ ;  /* 0x0000541072d6e816 */ /* 0x000fe200000000ff */
[----:B------:R-:W-:Y:S01]  /*85b0*/  IMAD.MOV.U32 R114, RZ, RZ, R122 ;  /* 0x000000ffff727224 */ /* 0x000fe200078e007a */
[----:B------:R-:W-:Y:S02]  /*85c0*/  LOP3.LUT R2, R28, 0xff, RZ, 0xc0, !PT ;  /* 0x000000ff1c027812 */ /* 0x000fe400078ec0ff */
[----:B------:R-:W-:Y:S02]  /*85d0*/  ISETP.LE.U32.AND P6, PT, R34, UR16, PT ;  /* 0x0000001022007c0c */ /* 0x000fe4000bfc3070 */
[----:B------:R-:W-:Y:S02]  /*85e0*/  ISETP.LE.U32.AND P3, PT, R2, UR16, PT ;  /* 0x0000001002007c0c */ /* 0x000fe4000bf63070 */
[----:B------:R-:W-:-:S02]  /*85f0*/  SHF.R.U32.HI R2, RZ, 0x10, R28 ;  /* 0x00000010ff027819 */ /* 0x000fc4000001161c */
[----:B------:R-:W-:Y:S01]  /*8600*/  PRMT R34, R44, 0x5410, R5 ;  /* 0x000054102c227816 */ /* 0x000fe20000000005 */
[----:B------:R-:W-:Y:S01]  /*8610*/  @!P1 HFMA2.BF16_V2 R124, -RZ.H0_H0, RZ.H0_H0, -R237.H0_H0 ;  /* 0x200000ffff7c9231 */ /* 0x000fe200003409ed */
[----:B------:R-:W-:Y:S01]  /*8620*/  LOP3.LUT R2, R2, 0xff, RZ, 0xc0, !PT ;  /* 0x000000ff02027812 */ /* 0x000fe200078ec0ff */
[----:B-1----:R-:W-:Y:S01]  /*8630*/  HMMA.16816.F32.BF16 R116, R12, R24, R16 ;  /* 0x000000180c74723c */ /* 0x002fe20000041810 */
[----:B------:R-:W-:Y:S02]  /*8640*/  IMAD.MOV.U32 R44, RZ, RZ, R40 ;  /* 0x000000ffff2c7224 */ /* 0x000fe400078e0028 */
[----:B------:R-:W-:Y:S01]  /*8650*/  ISETP.LE.U32.AND P4, PT, R2, UR16, PT ;  /* 0x0000001002007c0c */ /* 0x000fe2000bf83070 */
[----:B------:R-:W-:Y:S01]  /*8660*/  @!P6 HFMA2.BF16_V2 R129, -RZ.H0_H0, RZ.H0_H0, -R232.H0_H0 ;  /* 0x200000ffff81e231 */ /* 0x000fe200003409e8 */
[----:B------:R-:W-:Y:S01]  /*8670*/  SHF.R.U32.HI R2, RZ, 0x18, R28 ;  /* 0x00000018ff027819 */ /* 0x000fe2000001161c */
[----:B------:R-:W-:Y:S01]  /*8680*/  HMMA.16816.F32.BF16 R16, R8, R22, RZ ;  /* 0x000000160810723c */ /* 0x000fe200000418ff */
[----:B------:R-:W1:Y:S01]  /*8690*/  LDSM.16.MT88.4 R20, [R186+0x16000] ;  /* 0x01600000ba14783b */ /* 0x000e620000004200 */
[----:B------:R-:W-:Y:S01]  /*86a0*/  @!P3 HFMA2.BF16_V2 R125, -RZ.H0_H0, RZ.H0_H0, -R238.H0_H0 ;  /* 0x200000ffff7db231 */ /* 0x000fe200003409ee */
[----:B------:R-:W-:Y:S01]  /*86b0*/  @!P1 PRMT R237, R124, 0x5410, RZ ;  /* 0x000054107ced9816 */ /* 0x000fe200000000ff */
[----:B------:R-:W-:Y:S01]  /*86c0*/  IMAD.MOV.U32 R28, RZ, RZ, R216 ;  /* 0x000000ffff1c7224 */ /* 0x000fe200078e00d8 */
[----:B------:R-:W-:Y:S01]  /*86d0*/  @!P6 PRMT R232, R129, 0x5410, RZ ;  /* 0x0000541081e8e816 */ /* 0x000fe200000000ff */
[----:B------:R-:W-:Y:S01]  /*86e0*/  IMAD.MOV.U32 R129, RZ, RZ, R112 ;  /* 0x000000ffff817224 */ /* 0x000fe200078e0070 */
[----:B------:R-:W-:Y:S01]  /*86f0*/  @!P3 PRMT R238, R125, 0x5410, RZ ;  /* 0x000054107deeb816 */ /* 0x000fe200000000ff */
[----:B------:R-:W-:Y:S01]  /*8700*/  IMAD.MOV.U32 R112, RZ, RZ, R78 ;  /* 0x000000ffff707224 */ /* 0x000fe200078e004e */
[----:B------:R-:W-:Y:S01]  /*8710*/  ISETP.LE.U32.AND P3, PT, R2, UR16, PT ;  /* 0x0000001002007c0c */ /* 0x000fe2000bf63070 */
[----:B------:R-:W-:Y:S01]  /*8720*/  @!P4 HFMA2.BF16_V2 R126, -RZ.H0_H0, RZ.H0_H0, -R236.H0_H0 ;  /* 0x200000ffff7ec231 */ /* 0x000fe200003409ec */
[----:B------:R-:W-:Y:S01]  /*8730*/  LOP3.LUT R2, R39, 0xff, RZ, 0xc0, !PT ;  /* 0x000000ff27027812 */ /* 0x000fe200078ec0ff */
[----:B------:R-:W-:-:S02]  /*8740*/  IMAD.MOV.U32 R39, RZ, RZ, R136 ;  /* 0x000000ffff277224 */ /* 0x000fc400078e0088 */
[----:B------:R-:W-:Y:S01]  /*8750*/  IMAD.MOV.U32 R40, RZ, RZ, R65 ;  /* 0x000000ffff287224 */ /* 0x000fe200078e0041 */
[----:B------:R-:W-:Y:S02]  /*8760*/  @!P4 PRMT R236, R126, 0x5410, RZ ;  /* 0x000054107eecc816 */ /* 0x000fe400000000ff */
[----:B------:R-:W-:Y:S02]  /*8770*/  ISETP.LE.U32.AND P1, PT, R2, UR16, PT ;  /* 0x0000001002007c0c */ /* 0x000fe4000bf23070 */
[----:B------:R-:W-:Y:S02]  /*8780*/  LOP3.LUT R2, R4, 0xffff, RZ, 0xc0, !PT ;  /* 0x0000ffff04027812 */ /* 0x000fe400078ec0ff */
[----:B------:R-:W-:Y:S01]  /*8790*/  LOP3.LUT R4, R41, 0xff, RZ, 0xc0, !PT ;  /* 0x000000ff29047812 */ /* 0x000fe200078ec0ff */
[----:B------:R-:W-:Y:S01]  /*87a0*/  @!P3 HFMA2.BF16_V2 R127, -RZ.H0_H0, RZ.H0_H0, -R235.H0_H0 ;  /* 0x200000ffff7fb231 */ /* 0x000fe200003409eb */
[----:B------:R-:W-:Y:S01]  /*87b0*/  ISETP.LE.U32.AND P4, PT, R2, UR16, PT ;  /* 0x0000001002007c0c */ /* 0x000fe2000bf83070 */
[----:B------:R-:W-:Y:S01]  /*87c0*/  HMMA.16816.F32.BF16 R120, R12, R26, R16 ;  /* 0x0000001a0c78723c */ /* 0x000fe20000041810 */
[----:B------:R-:W2:Y:S01]  /*87d0*/  LDSM.16.MT88.4 R24, [R186+0x16800] ;  /* 0x01680000ba18783b */ /* 0x000ea20000004200 */
[----:B------:R-:W-:Y:S01]  /*87e0*/  LOP3.LUT R2, R49, 0xff, RZ, 0xc0, !PT ;  /* 0x000000ff31027812 */ /* 0x000fe200078ec0ff */
[----:B------:R-:W-:Y:S01]  /*87f0*/  IMAD.MOV.U32 R41, RZ, RZ, R66 ;  /* 0x000000ffff297224 */ /* 0x000fe200078e0042 */
[----:B------:R-:W-:-:S02]  /*8800*/  @!P3 PRMT R235, R127, 0x5410, RZ ;  /* 0x000054107febb816 */ /* 0x000fc400000000ff */
[----:B------:R-:W-:Y:S01]  /*8810*/  ISETP.LE.U32.AND P3, PT, R45, UR16, PT ;  /* 0x000000102d007c0c */ /* 0x000fe2000bf63070 */
[----:B------:R-:W-:Y:S01]  /*8820*/  @!P1 HFMA2.BF16_V2 R130, -RZ.H0_H0, RZ.H0_H0, -R234.H0_H0 ;  /* 0x200000ffff829231 */ /* 0x000fe200003409ea */
[----:B------:R-:W-:Y:S01]  /*8830*/  ISETP.LE.U32.AND P6, PT, R2, UR16, PT ;  /* 0x0000001002007c0c */ /* 0x000fe2000bfc3070 */
[----:B------:R-:W-:Y:S01]  /*8840*/  IMAD.MOV.U32 R45, RZ, RZ, R114 ;  /* 0x000000ffff2d7224 */ /* 0x000fe200078e0072 */
[----:B------:R-:W-:Y:S01]  /*8850*/  SHF.R.U32.HI R2, RZ, 0x8, R51 ;  /* 0x00000008ff027819 */ /* 0x000fe20000011633 */
[----:B------:R-:W-:Y:S01]  /*8860*/  IMAD.MOV.U32 R114, RZ, RZ, R77 ;  /* 0x000000ffff727224 */ /* 0x000fe200078e004d */
[----:B------:R-:W-:Y:S01]  /*8870*/  @!P1 PRMT R234, R130, 0x5410, RZ ;  /* 0x0000541082ea9816 */ /* 0x000fe200000000ff */
[----:B------:R-:W-:Y:S01]  /*8880*/  @!P4 HFMA2.BF16_V2 R128, -RZ.H0_H0, RZ.H0_H0, -R215.H0_H0 ;  /* 0x200000ffff80c231 */ /* 0x000fe200003409d7 */
[----:B------:R-:W-:Y:S02]  /*8890*/  LOP3.LUT R2, R2, 0xffff, RZ, 0xc0, !PT ;  /* 0x0000ffff02027812 */ /* 0x000fe400078ec0ff */
[----:B------:R-:W-:Y:S01]  /*88a0*/  ISETP.LE.U32.AND P1, PT, R36, UR16, PT ;  /* 0x0000001024007c0c */ /* 0x000fe2000bf23070 */
[----:B-1----:R-:W-:Y:S01]  /*88b0*/  HMMA.16816.F32.BF16 R16, R8, R20, RZ ;  /* 0x000000140810723c */ /* 0x002fe200000418ff */
[----:B------:R-:W-:Y:S01]  /*88c0*/  @!P4 PRMT R215, R128, 0x5410, RZ ;  /* 0x0000541080d7c816 */ /* 0x000fe200000000ff */
[----:B------:R-:W-:-:S02]  /*88d0*/  @!P3 HFMA2.BF16_V2 R131, -RZ.H0_H0, RZ.H0_H0, -R233.H0_H0 ;  /* 0x200000ffff83b231 */ /* 0x000fc400003409e9 */
[----:B------:R-:W-:Y:S01]  /*88e0*/  IMAD.MOV.U32 R128, RZ, RZ, R111 ;  /* 0x000000ffff807224 */ /* 0x000fe200078e006f */
[----:B------:R-:W-:Y:S01]  /*88f0*/  ISETP.LE.U32.AND P4, PT, R42, UR16, PT ;  /* 0x000000102a007c0c */ /* 0x000fe2000bf83070 */
[----:B------:R-:W-:Y:S01]  /*8900*/  IMAD.MOV.U32 R111, RZ, RZ, R94 ;  /* 0x000000ffff6f7224 */ /* 0x000fe200078e005e */
[----:B------:R-:W-:Y:S01]  /*8910*/  @!P3 PRMT R233, R131, 0x5410, RZ ;  /* 0x0000541083e9b816 */ /* 0x000fe200000000ff */
[----:B------:R-:W-:Y:S01]  /*8920*/  IMAD.MOV.U32 R94, RZ, RZ, R70 ;  /* 0x000000ffff5e7224 */ /* 0x000fe200078e0046 */
[----:B------:R-:W-:Y:S01]  /*8930*/  ISETP.LE.U32.AND P3, PT, R2, UR16, PT ;  /* 0x0000001002007c0c */ /* 0x000fe2000bf63070 */
[----:B------:R-:W-:Y:S01]  /*8940*/  IMAD.MOV.U32 R42, RZ, RZ, R203 ;  /* 0x000000ffff2a7224 */ /* 0x000fe200078e00cb */
[----:B------:R-:W-:Y:S01]  /*8950*/  LOP3.LUT R2, R46, 0xff, RZ, 0xc0, !PT ;  /* 0x000000ff2e027812 */ /* 0x000fe200078ec0ff */
[----:B------:R-:W-:Y:S01]  /*8960*/  IMAD.MOV.U32 R46, RZ, RZ, R105 ;  /* 0x000000ffff2e7224 */ /* 0x000fe200078e0069 */
[----:B------:R1:W5:Y:S02]  /*8970*/  LDL.LU R203, [R1+0x110] ;  /* 0x0001100001cb7983 */ /* 0x0003640000300800 */
[----:B------:R-:W-:-:S02]  /*8980*/  ISETP.LE.U32.AND P2, PT, R2, UR16, PT ;  /* 0x0000001002007c0c */ /* 0x000fc4000bf43070 */
[----:B------:R-:W-:Y:S02]  /*8990*/  SHF.R.U32.HI R2, RZ, 0x8, R35 ;  /* 0x00000008ff027819 */ /* 0x000fe40000011623 */
[----:B------:R-:W-:Y:S02]  /*89a0*/  PRMT R35, R4, 0x5410, R43 ;  /* 0x0000541004237816 */ /* 0x000fe4000000002b */
[----:B------:R-:W-:Y:S01]  /*89b0*/  PRMT R36, R38, 0x5410, R2 ;  /* 0x0000541026247816 */ /* 0x000fe20000000002 */
[----:B------:R-:W-:Y:S01]  /*89c0*/  @!P3 HFMA2.BF16_V2 R134, -RZ.H0_H0, RZ.H0_H0, -R183.H0_H0 ;  /* 0x200000ffff86b231 */ /* 0x000fe200003409b7 */
[----:B------:R-:W-:Y:S01]  /*89d0*/  LOP3.LUT R2, R48, 0xff, RZ, 0xc0, !PT ;  /* 0x000000ff30027812 */ /* 0x000fe200078ec0ff */
[----:B--2---:R-:W-:Y:S01]  /*89e0*/  HMMA.16816.F32.BF16 R124, R12, R24, R16 ;  /* 0x000000180c7c723c */ /* 0x004fe20000041810 */
[----:B------:R-:W-:Y:S02]  /*89f0*/  SHF.R.U32.HI R4, RZ, 0x10, R29 ;  /* 0x00000010ff047819 */ /* 0x000fe4000001161d */
[----:B------:R-:W-:Y:S01]  /*8a00*/  PRMT R33, R2, 0x5410, R47 ;  /* 0x0000541002217816 */ /* 0x000fe2000000002f */
[----:B------:R-:W-:Y:S01]  /*8a10*/  IMAD.MOV.U32 R105, RZ, RZ, R197 ;  /* 0x000000ffff697224 */ /* 0x000fe200078e00c5 */
[----:B------:R-:W-:Y:S01]  /*8a20*/  SHF.R.U32.HI R2, RZ, 0x8, R50 ;  /* 0x00000008ff027819 */ /* 0x000fe20000011632 */
[----:B------:R-:W-:Y:S01]  /*8a30*/  HMMA.16816.F32.BF16 R16, R8, R22, RZ ;  /* 0x000000160810723c */ /* 0x000fe200000418ff */
[----:B------:R-:W2:Y:S01]  /*8a40*/  LDSM.16.MT88.4 R20, [R187+0x16000] ;  /* 0x01600000bb14783b */ /* 0x000ea20000004200 */
[----:B------:R-:W-:Y:S01]  /*8a50*/  @!P3 PRMT R183, R134, 0x5410, RZ ;  /* 0x0000541086b7b816 */ /* 0x000fe200000000ff */
[----:B------:R-:W-:Y:S01]  /*8a60*/  IMAD.MOV.U32 R38, RZ, RZ, R195 ;  /* 0x000000ffff267224 */ /* 0x000fe200078e00c3 */
[----:B------:R-:W-:Y:S01]  /*8a70*/  LOP3.LUT R2, R2, 0xffff, RZ, 0xc0, !PT ;  /* 0x0000ffff02027812 */ /* 0x000fe200078ec0ff */
[----:B------:R-:W-:-:S03]  /*8a80*/  IMAD.MOV.U32 R47, RZ, RZ, R64 ;  /* 0x000000ffff2f7224 */ /* 0x000fc600078e0040 */
[----:B------:R-:W-:Y:S02]  /*8a90*/  ISETP.LE.U32.AND P3, PT, R2, UR16, PT ;  /* 0x0000001002007c0c */ /* 0x000fe4000bf63070 */
[----:B------:R-:W-:-:S04]  /*8aa0*/  LOP3.LUT R2, R29, 0xffff, RZ, 0xc0, !PT ;  /* 0x0000ffff1d027812 */ /* 0x000fc800078ec0ff */
[----:B------:R-:W-:Y:S02]  /*8ab0*/  SHF.R.U32.HI R5, RZ, 0x8, R2 ;  /* 0x00000008ff057819 */ /* 0x000fe40000011602 */
[----:B------:R-:W-:Y:S02]  /*8ac0*/  LOP3.LUT R2, R4, 0xff, RZ, 0xc0, !PT ;  /* 0x000000ff04027812 */ /* 0x000fe400078ec0ff */
[----:B------:R-:W-:-:S06]  /*8ad0*/  SHF.R.U32.HI R4, RZ, 0x10, R30 ;  /* 0x00000010ff047819 */ /* 0x000fcc000001161e */
[----:B------:R-:W-:Y:S01]  /*8ae0*/  HMMA.16816.F32.BF16 R216, R12, R26, R16 ;  /* 0x0000001a0cd8723c */ /* 0x000fe20000041810 */
[----:B------:R-:W3:Y:S05]  /*8af0*/  LDSM.16.MT88.4 R24, [R187+0x16800] ;  /* 0x01680000bb18783b */ /* 0x000eea0000004200 */
[----:B--2---:R-:W-:-:S15]  /*8b00*/  HMMA.16816.F32.BF16 R16, R8, R20, RZ ;  /* 0x000000140810723c */ /* 0x004fde00000418ff */
[----:B------:R-:W-:-:S09]  /*8b10*/  NOP ;  /* 0x0000000000007918 */ /* 0x000fd20000000000 */
[----:B---3--:R-:W-:Y:S06]  /*8b20*/  HMMA.16816.F32.BF16 R136, R12, R24, R16 ;  /* 0x000000180c88723c */ /* 0x008fec0000041810 */
[----:B------:R-:W-:Y:S01]  /*8b30*/  HMMA.16816.F32.BF16 R16, R8, R22, RZ ;  /* 0x000000160810723c */ /* 0x000fe200000418ff */
[----:B------:R-:W2:-:S15]  /*8b40*/  LDSM.16.MT88.4 R20, [R189+0x16000] ;  /* 0x01600000bd14783b */ /* 0x000e9e0000004200 */
[----:B------:R-:W-:-:S08]  /*8b50*/  NOP ;  /* 0x0000000000007918 */ /* 0x000fd00000000000 */
[----:B------:R-:W-:Y:S01]  /*8b60*/  HMMA.16816.F32.BF16 R80, R12, R26, R16 ;  /* 0x0000001a0c50723c */ /* 0x000fe20000041810 */
[----:B------:R-:W3:Y:S06]  /*8b70*/  LDSM.16.MT88.4 R24, [R189+0x16800] ;  /* 0x01680000bd18783b */ /* 0x000eec0000004200 */
[----:B------:R-:W-:Y:S01]  /*8b80*/  SHF.R.U32.HI R16, RZ, 0x18, R29 ;  /* 0x00000018ff107819 */ /* 0x000fe2000001161d */
[----:B------:R-:W-:Y:S01]  /*8b90*/  FADD.FTZ R18, R241, R98 ;  /* 0x00000062f1127221 */ /* 0x000fe20000010000 */
[----:B------:R-:W-:Y:S02]  /*8ba0*/  LOP3.LUT R17, R29, 0xff, RZ, 0xc0, !PT ;  /* 0x000000ff1d117812 */ /* 0x000fe400078ec0ff */
[----:B------:R-:W-:-:S02]  /*8bb0*/  PRMT R29, R2, 0x5410, R16 ;  /* 0x00005410021d7816 */ /* 0x000fc40000000010 */
[----:B------:R-:W-:Y:S02]  /*8bc0*/  LOP3.LUT R2, R30, 0xffff, RZ, 0xc0, !PT ;  /* 0x0000ffff1e027812 */ /* 0x000fe400078ec0ff */
[----:B------:R-:W-:Y:S02]  /*8bd0*/  PRMT R31, R17, 0x5410, R5 ;  /* 0x00005410111f7816 */ /* 0x000fe40000000005 */
[----:B------:R-:W-:Y:S02]  /*8be0*/  SHF.R.U32.HI R5, RZ, 0x8, R2 ;  /* 0x00000008ff057819 */ /* 0x000fe40000011602 */
[----:B------:R-:W-:Y:S02]  /*8bf0*/  SHF.R.U32.HI R16, RZ, 0x18, R30 ;  /* 0x00000018ff107819 */ /* 0x000fe4000001161e */
[----:B------:R-:W-:Y:S01]  /*8c00*/  LOP3.LUT R2, R4, 0xff, RZ, 0xc0, !PT ;  /* 0x000000ff04027812 */ /* 0x000fe200078ec0ff */
[----:B------:R-:W-:Y:S01]  /*8c10*/  FFMA.FTZ R4, R141, UR33, -R6 ;  /* 0x000000218d047c23 */ /* 0x000fe20008010806 */
[----:B------:R-:W-:-:S02]  /*8c20*/  LOP3.LUT R17, R30, 0xff, RZ, 0xc0, !PT ;  /* 0x000000ff1e117812 */ /* 0x000fc400078ec0ff */
[----:B------:R-:W-:Y:S01]  /*8c30*/  PRMT R32, R2, 0x5410, R16 ;  /* 0x0000541002207816 */ /* 0x000fe20000000010 */
[----:B------:R-:W-:Y:S01]  /*8c40*/  FADD.FTZ R16, R39, R18 ;  /* 0x0000001227107221 */ /* 0x000fe20000010000 */
[----:B------:R-:W-:Y:S01]  /*8c50*/  PRMT R30, R17, 0x5410, R5 ;  /* 0x00005410111e7816 */ /* 0x000fe20000000005 */
[----:B------:R-:W-:Y:S02]  /*8c60*/  IMAD.MOV.U32 R39, RZ, RZ, R113 ;  /* 0x000000ffff277224 */ /* 0x000fe400078e0071 */
[----:B------:R-:W-:Y:S01]  /*8c70*/  FADD.FTZ R2, R97, R95 ;  /* 0x0000005f61027221 */ /* 0x000fe20000010000 */
[----:B------:R-:W-:Y:S01]  /*8c80*/  FADD.FTZ R28, R28, R16 ;  /* 0x000000101c1c7221 */ /* 0x000fe20000010000 */
[----:B------:R-:W-:Y:S01]  /*8c90*/  IMAD.MOV.U32 R113, RZ, RZ, R79 ;  /* 0x000000ffff717224 */ /* 0x000fe200078e004f */
[----:B--2---:R-:W-:Y:S01]  /*8ca0*/  HMMA.16816.F32.BF16 R16, R8, R20, RZ ;  /* 0x000000140810723c */ /* 0x004fe200000418ff */
[----:B------:R-:W-:Y:S01]  /*8cb0*/  FADD.FTZ R5, R93, R2 ;  /* 0x000000025d057221 */ /* 0x000fe20000010000 */
[----:B------:R-:W-:Y:S01]  /*8cc0*/  FFMA.FTZ R2, R140, UR33, -R6 ;  /* 0x000000218c027c23 */ /* 0x000fe20008010806 */
[----:B------:R-:W-:Y:S01]  /*8cd0*/  MUFU.EX2 R93, R4 ;  /* 0x00000004005d7308 */ /* 0x000fe20000000800 */
[----:B------:R-:W-:Y:S01]  /*8ce0*/  FFMA.FTZ R6, R142, UR33, -R0 ;  /* 0x000000218e067c23 */ /* 0x000fe20008010800 */
[----:B------:R-:W-:Y:S01]  /*8cf0*/  FADD.FTZ R5, R67, R5 ;  /* 0x0000000543057221 */ /* 0x000fe20000010000 */
[----:B------:R-:W-:Y:S01]  /*8d00*/  FADD.FTZ R241, R128, R28 ;  /* 0x0000001c80f17221 */ /* 0x000fe20000010000 */
[----:B------:R-:W-:-:S15]  /*8d10*/  FFMA.FTZ R20, R143, UR33, -R0 ;  /* 0x000000218f147c23 */ /* 0x000fde0008010800 */
[----:B------:R-:W-:-:S02]  /*8d20*/  NOP ;  /* 0x0000000000007918 */ /* 0x000fc40000000000 */
[----:B---3--:R-:W-:Y:S01]  /*8d30*/  HMMA.16816.F32.BF16 R76, R12, R24, R16 ;  /* 0x000000180c4c723c */ /* 0x008fe20000041810 */
[----:B------:R-:W2:Y:S01]  /*8d40*/  MUFU.EX2 R70, R2 ;  /* 0x0000000200467308 */ /* 0x000ea20000000800 */
[----:B------:R-:W-:Y:S01]  /*8d50*/  FADD.FTZ R242, R242, R5 ;  /* 0x00000005f2f27221 */ /* 0x000fe20000010000 */
[----:B------:R-:W-:Y:S02]  /*8d60*/  @!P5 HFMA2.BF16_V2 R140, -RZ.H0_H0, RZ.H0_H0, -R181.H0_H0 ;  /* 0x200000ffff8cd231 */ /* 0x000fe400003409b5 */
[----:B------:R-:W-:Y:S01]  /*8d70*/  IMAD.MOV.U32 R128, RZ, RZ, R129 ;  /* 0x000000ffff807224 */ /* 0x000fe200078e0081 */
[----:B------:R-:W-:Y:S01]  /*8d80*/  HMMA.16816.F32.BF16 R16, R8, R22, RZ ;  /* 0x000000160810723c */ /* 0x000fe200000418ff */
[----:B------:R-:W-:Y:S02]  /*8d90*/  IMAD.MOV.U32 R129, RZ, RZ, R45 ;  /* 0x000000ffff817224 */ /* 0x000fe400078e002d */
[----:B------:R-:W-:Y:S01]  /*8da0*/  MUFU.EX2 R95, R20 ;  /* 0x00000014005f7308 */ /* 0x000fe20000000800 */
[----:B--2---:R-:W-:Y:S01]  /*8db0*/  F2FP.BF16.F32.PACK_AB R0, R70, R93 ;  /* 0x0000005d4600723e */ /* 0x004fe200000010ff */
[----:B------:R-:W-:-:S15]  /*8dc0*/  IMAD.MOV.U32 R45, RZ, RZ, R106 ;  /* 0x000000ffff2d7224 */ /* 0x000fde00078e006a */
[----:B------:R-:W-:-:S04]  /*8dd0*/  NOP ;  /* 0x0000000000007918 */ /* 0x000fc80000000000 */
[----:B------:R-:W-:Y:S01]  /*8de0*/  HMMA.16816.F32.BF16 R48, R12, R26, R16 ;  /* 0x0000001a0c30723c */ /* 0x000fe20000041810 */
[----:B------:R-:W2:Y:S01]  /*8df0*/  LDSM.16.MT88.4 R16, [R188+0x16000] ;  /* 0x01600000bc10783b */ /* 0x000ea20000004200 */
[C---:B------:R-:W-:Y:S02]  /*8e00*/  PRMT R134, R0.reuse, 0x7610, R134 ;  /* 0x0000761000867816 */ /* 0x040fe40000000086 */
[----:B------:R-:W-:Y:S02]  /*8e10*/  PRMT R133, R0, 0x7632, R133 ;  /* 0x0000763200857816 */ /* 0x000fe40000000085 */
[----:B------:R-:W-:Y:S02]  /*8e20*/  HSET2.LE.AND R0, R31, R7, PT ;  /* 0x000000071f007233 */ /* 0x000fe40003803000 */
[----:B------:R3:W4:Y:S03]  /*8e30*/  MUFU.EX2 R31, R6 ;  /* 0x00000006001f7308 */ /* 0x0007260000000800 */
[----:B------:R-:W-:-:S02]  /*8e40*/  LOP3.LUT R4, R0, R56, RZ, 0xc0, !PT ;  /* 0x0000003800047212 */ /* 0x000fc400078ec0ff */
[--C-:B------:R-:W-:Y:S02]  /*8e50*/  HSET2.LE.AND R0, R34, R7.reuse, PT ;  /* 0x0000000722007233 */ /* 0x100fe40003803000 */
[----:B------:R-:W-:-:S05]  /*8e60*/  HSET2.LE.AND R2, R29, R7, PT ;  /* 0x000000071d027233 */ /* 0x000fca0003803000 */
[----:B------:R-:W-:Y:S02]  /*8e70*/  LOP3.LUT R5, R2, R54, RZ, 0xc0, !PT ;  /* 0x0000003602057212 */ /* 0x000fe400078ec0ff */
[----:B---3--:R-:W-:Y:S02]  /*8e80*/  LOP3.LUT R6, R0, R55, RZ, 0xc0, !PT ;  /* 0x0000003700067212 */ /* 0x008fe400078ec0ff */
[--C-:B------:R-:W-:Y:S02]  /*8e90*/  HSET2.LE.AND R0, R35, R7.reuse, PT ;  /* 0x0000000723007233 */ /* 0x100fe40003803000 */
[--C-:B------:R-:W-:Y:S01]  /*8ea0*/  HSET2.LE.AND R2, R32, R7.reuse, PT ;  /* 0x0000000720027233 */ /* 0x100fe20003803000 */
[C---:B--2---:R-:W-:Y:S06]  /*8eb0*/  HMMA.16816.F32.BF16 R24, R8.reuse, R16, RZ ;  /* 0x000000100818723c */ /* 0x044fec00000418ff */
[----:B------:R-:W-:Y:S07]  /*8ec0*/  HMMA.16816.F32.BF16 R16, R8, R18, RZ ;  /* 0x000000120810723c */ /* 0x000fee00000418ff */
[----:B------:R-:W-:-:S02]  /*8ed0*/  HSET2.LE.AND R8, R30, R7, PT ;  /* 0x000000071e087233 */ /* 0x000fc40003803000 */
[--C-:B------:R-:W-:Y:S02]  /*8ee0*/  HSET2.LE.AND R9, R36, R7.reuse, PT ;  /* 0x0000000724097233 */ /* 0x100fe40003803000 */
[----:B------:R-:W-:Y:S02]  /*8ef0*/  HSET2.LE.AND R10, R33, R7, PT ;  /* 0x00000007210a7233 */ /* 0x000fe40003803000 */
[----:B------:R-:W-:Y:S02]  /*8f00*/  LOP3.LUT R7, R0, R57, RZ, 0xc0, !PT ;  /* 0x0000003900077212 */ /* 0x000fe400078ec0ff */
[----:B----4-:R-:W-:-:S04]  /*8f10*/  F2FP.BF16.F32.PACK_AB R0, R31, R95 ;  /* 0x0000005f1f00723e */ /* 0x010fc800000010ff */
[C---:B------:R-:W-:Y:S02]  /*8f20*/  PRMT R29, R0.reuse, 0x7610, R29 ;  /* 0x00007610001d7816 */ /* 0x040fe4000000001d */
[----:B------:R-:W-:Y:S02]  /*8f30*/  PRMT R28, R0, 0x7632, R28 ;  /* 0x00007632001c7816 */ /* 0x000fe4000000001c */
[----:B------:R-:W-:Y:S02]  /*8f40*/  PRMT R21, R134, 0x5410, R133 ;  /* 0x0000541086157816 */ /* 0x000fe40000000085 */
[----:B------:R-:W-:Y:S02]  /*8f50*/  PRMT R0, R29, 0x5410, R28 ;  /* 0x000054101d007816 */ /* 0x000fe4000000001c */
[----:B------:R-:W-:Y:S01]  /*8f60*/  @!P5 PRMT R181, R140, 0x5410, RZ ;  /* 0x000054108cb5d816 */ /* 0x000fe200000000ff */
[----:B------:R-:W-:Y:S01]  /*8f70*/  IMAD.MOV.U32 R140, RZ, RZ, R128 ;  /* 0x000000ffff8c7224 */ /* 0x000fe200078e0080 */
[----:B------:R-:W-:-:S02]  /*8f80*/  LOP3.LUT R128, R8, R53, RZ, 0xc0, !PT ;  /* 0x0000003508807212 */ /* 0x000fc400078ec0ff */
[----:B------:R-:W-:Y:S02]  /*8f90*/  LOP3.LUT R130, R9, R21, RZ, 0xc0, !PT ;  /* 0x0000001509827212 */ /* 0x000fe400078ec0ff */
[----:B------:R-:W-:Y:S02]  /*8fa0*/  LOP3.LUT R131, R10, R0, RZ, 0xc0, !PT ;  /* 0x000000000a837212 */ /* 0x000fe400078ec0ff */
[----:B------:R-:W2:Y:S02]  /*8fb0*/  LDSM.16.MT88.4 R8, [R188+0x16800] ;  /* 0x01680000bc08783b */ /* 0x000ea40000004200 */
[C---:B--2---:R-:W-:Y:S06]  /*8fc0*/  HMMA.16816.F32.BF16 R24, R12.reuse, R8, R24 ;  /* 0x000000080c18723c */ /* 0x044fec0000041818 */
[----:B------:R-:W-:Y:S01]  /*8fd0*/  HMMA.16816.F32.BF16 R20, R12, R10, R16 ;  /* 0x0000000a0c14723c */ /* 0x000fe20000041810 */
[----:B------:R-:W2:Y:S04]  /*8fe0*/  LDSM.16.MT88.4 R8, [R186+0x11000] ;  /* 0x01100000ba08783b */ /* 0x000ea80000004200 */
[----:B------:R-:W3:Y:S01]  /*8ff0*/  LDSM.16.MT88.4 R12, [R187+0x11000] ;  /* 0x01100000bb0c783b */ /* 0x000ee20000004200 */
[----:B------:R-:W-:-:S02]  /*9000*/  @!P3 HFMA2.BF16_V2 R142, -RZ.H0_H0, RZ.H0_H0, -R133.H0_H0 ;  /* 0x200000ffff8eb231 */ /* 0x000fc40000340985 */
[----:B------:R-:W-:Y:S02]  /*9010*/  IMAD.MOV.U32 R106, RZ, RZ, R196 ;  /* 0x000000ffff6a7224 */ /* 0x000fe400078e00c4 */
[----:B------:R-:W-:Y:S02]  /*9020*/  @!P6 HFMA2.BF16_V2 R141, -RZ.H0_H0, RZ.H0_H0, -R182.H0_H0 ;  /* 0x200000ffff8de231 */ /* 0x000fe400003409b6 */
[----:B------:R-:W-:Y:S01]  /*9030*/  @!P4 HFMA2.BF16_V2 R143, -RZ.H0_H0, RZ.H0_H0, -R134.H0_H0 ;  /* 0x200000ffff8fc231 */ /* 0x000fe20000340986 */
[----:B------:R-:W-:Y:S01]  /*9040*/  @!P3 PRMT R133, R142, 0x5410, RZ ;  /* 0x000054108e85b816 */ /* 0x000fe200000000ff */
[C---:B--2---:R-:W-:Y:S06]  /*9050*/  HMMA.16816.F32.BF16 R164, R4.reuse, R8, R164 ;  /* 0x0000000804a4723c */ /* 0x044fec00000418a4 */
[----:B------:R-:W-:Y:S01]  /*9060*/  HMMA.16816.F32.BF16 R16, R4, R10, R156 ;  /* 0x0000000a0410723c */ /* 0x000fe2000004189c */
[----:B------:R-:W2:Y:S01]  /*9070*/  LDSM.16.MT88.4 R8, [R189+0x11000] ;  /* 0x01100000bd08783b */ /* 0x000ea20000004200 */
[----:B------:R-:W-:-:S02]  /*9080*/  IMAD.MOV.U32 R142, RZ, RZ, R39 ;  /* 0x000000ffff8e7224 */ /* 0x000fc400078e0027 */
[----:B------:R-:W-:Y:S02]  /*9090*/  IMAD.MOV.U32 R32, RZ, RZ, R193 ;  /* 0x000000ffff207224 */ /* 0x000fe400078e00c1 */
[----:B------:R-:W-:Y:S02]  /*90a0*/  IMAD.MOV.U32 R33, RZ, RZ, R191 ;  /* 0x000000ffff217224 */ /* 0x000fe400078e00bf */
[----:B------:R-:W-:Y:S02]  /*90b0*/  IMAD.MOV.U32 R34, RZ, RZ, R190 ;  /* 0x000000ffff227224 */ /* 0x000fe400078e00be */
[----:B------:R-:W-:Y:S01]  /*90c0*/  IMAD.MOV.U32 R35, RZ, RZ, R185 ;  /* 0x000000ffff237224 */ /* 0x000fe200078e00b9 */
[----:B------:R-:W-:Y:S01]  /*90d0*/  @!P6 PRMT R182, R141, 0x5410, RZ ;  /* 0x000054108db6e816 */ /* 0x000fe200000000ff */
[----:B------:R-:W-:Y:S01]  /*90e0*/  IMAD.MOV.U32 R36, RZ, RZ, R106 ;  /* 0x000000ffff247224 */ /* 0x000fe200078e006a */
[----:B------:R-:W-:Y:S01]  /*90f0*/  @!P4 PRMT R134, R143, 0x5410, RZ ;  /* 0x000054108f86c816 */ /* 0x000fe200000000ff */
[----:B------:R-:W-:-:S02]  /*9100*/  IMAD.MOV.U32 R37, RZ, RZ, R105 ;  /* 0x000000ffff257224 */ /* 0x000fc400078e0069 */
[----:B------:R-:W-:Y:S02]  /*9110*/  IMAD.MOV.U32 R39, RZ, RZ, R194 ;  /* 0x000000ffff277224 */ /* 0x000fe400078e00c2 */
[----:B------:R-:W-:Y:S02]  /*9120*/  IMAD.MOV.U32 R141, RZ, RZ, R129 ;  /* 0x000000ffff8d7224 */ /* 0x000fe400078e0081 */
[----:B------:R-:W-:Y:S01]  /*9130*/  IMAD.MOV.U32 R143, RZ, RZ, R107 ;  /* 0x000000ffff8f7224 */ /* 0x000fe200078e006b */
[C---:B---3--:R-:W-:Y:S06]  /*9140*/  HMMA.16816.F32.BF16 R156, R4.reuse, R12, R32 ;  /* 0x0000000c049c723c */ /* 0x048fec0000041820 */
[C---:B------:R-:W-:Y:S01]  /*9150*/  HMMA.16816.F32.BF16 R32, R4.reuse, R14, R36 ;  /* 0x0000000e0420723c */ /* 0x040fe20000041824 */
[----:B------:R-:W3:Y:S05]  /*9160*/  LDSM.16.MT88.4 R12, [R188+0x11000] ;  /* 0x01100000bc0c783b */ /* 0x000eea0000004200 */
        /* <DEDUP_REMOVED lines=8> */
[----:B------:R-:W-:Y:S01]  /*91f0*/  LOP3.LUT R129, R2, R52, RZ, 0xc0, !PT ;  /* 0x0000003402817212 */ /* 0x000fe200078ec0ff */
[----:B------:R-:W-:Y:S01]  /*9200*/  IMAD.MOV.U32 R30, RZ, RZ, R70 ;  /* 0x000000ffff1e7224 */ /* 0x000fe200078e0046 */
[----:B------:R1:W5:Y:S04]  /*9210*/  LDL.LU R202, [R1+0x10c] ;  /* 0x00010c0001ca7983 */ /* 0x0003680000300800 */
[C---:B---3--:R-:W-:Y:S06]  /*9220*/  HMMA.16816.F32.BF16 R140, R4.reuse, R12, R64 ;  /* 0x0000000c048c723c */ /* 0x048fec0000041840 */
[C---:B------:R-:W-:Y:S01]  /*9230*/  HMMA.16816.F32.BF16 R40, R4.reuse, R14, R40 ;  /* 0x0000000e0428723c */ /* 0x040fe20000041828 */
[----:B------:R-:W3:Y:S05]  /*9240*/  LDSM.16.MT88.4 R12, [R187+0x13000] ;  /* 0x01300000bb0c783b */ /* 0x000eea0000004200 */
[C---:B--2---:R-:W-:Y:S01]  /*9250*/  HMMA.16816.F32.BF16 R44, R4.reuse, R8, R44 ;  /* 0x00000008042c723c */ /* 0x044fe2000004182c */
[----:B------:R-:W-:Y:S01]  /*9260*/  IMAD.MOV.U32 R0, RZ, RZ, R71 ;  /* 0x000000ffff007224 */ /* 0x000fe200078e0047 */
[----:B------:R1:W5:Y:S04]  /*9270*/  LDL.LU R201, [R1+0x108] ;  /* 0x0001080001c97983 */ /* 0x0003680000300800 */
[----:B------:R-:W-:Y:S01]  /*9280*/  HMMA.16816.F32.BF16 R52, R4, R10, R112 ;  /* 0x0000000a0434723c */ /* 0x000fe20000041870 */
[----:B------:R-:W2:Y:S01]  /*9290*/  LDSM.16.MT88.4 R8, [R189+0x13000] ;  /* 0x01300000bd08783b */ /* 0x000ea20000004200 */
[----:B------:R-:W-:-:S02]  /*92a0*/  IMAD.MOV.U32 R57, RZ, RZ, R72 ;  /* 0x000000ffff397224 */ /* 0x000fc400078e0048 */
[----:B------:R-:W-:Y:S01]  /*92b0*/  IMAD.MOV.U32 R2, RZ, RZ, R73 ;  /* 0x000000ffff027224 */ /* 0x000fe200078e0049 */
[----:B------:R1:W5:Y:S02]  /*92c0*/  LDL.LU R200, [R1+0x104] ;  /* 0x0001040001c87983 */ /* 0x0003640000300800 */
[----:B------:R-:W-:Y:S02]  /*92d0*/  IMAD.MOV.U32 R115, RZ, RZ, R74 ;  /* 0x000000ffff737224 */ /* 0x000fe400078e004a */
[----:B------:R-:W-:Y:S01]  /*92e0*/  IMAD.MOV.U32 R114, RZ, RZ, R75 ;  /* 0x000000ffff727224 */ /* 0x000fe200078e004b */
[----:B------:R1:W5:Y:S01]  /*92f0*/  LDL.LU R199, [R1+0x100] ;  /* 0x0001000001c77983 */ /* 0x0003620000300800 */
[----:B------:R-:W-:Y:S02]  /*9300*/  IMAD.MOV.U32 R113, RZ, RZ, R68 ;  /* 0x000000ffff717224 */ /* 0x000fe400078e0044 */
[----:B------:R-:W-:Y:S01]  /*9310*/  IMAD.MOV.U32 R112, RZ, RZ, R69 ;  /* 0x000000ffff707224 */ /* 0x000fe200078e0045 */
[----:B------:R1:W5:Y:S01]  /*9320*/  LDL.LU R198, [R1+0xfc] ;  /* 0x0000fc0001c67983 */ /* 0x0003620000300800 */
[----:B------:R-:W-:Y:S01]  /*9330*/  IMAD.MOV.U32 R105, RZ, RZ, R104 ;  /* 0x000000ffff697224 */ /* 0x000fe200078e0068 */
        /* <DEDUP_REMOVED lines=8> */
[----:B------:R-:W-:-:S03]  /*93c0*/  IMAD.MOV.U32 R104, RZ, RZ, R103 ;  /* 0x000000ffff687224 */ /* 0x000fc600078e0067 */
[----:B------:R1:W5:Y:S04]  /*93d0*/  LDL.LU R196, [R1+0xf4] ;  /* 0x0000f40001c47983 */ /* 0x0003680000300800 */
[----:B------:R1:W5:Y:S04]  /*93e0*/  LDL.LU R195, [R1+0xf0] ;  /* 0x0000f00001c37983 */ /* 0x0003680000300800 */
[----:B------:R1:W5:Y:S04]  /*93f0*/  LDL.LU R194, [R1+0xec] ;  /* 0x0000ec0001c27983 */ /* 0x0003680000300800 */
[----:B------:R1:W5:Y:S01]  /*9400*/  LDL.LU R193, [R1+0xe8] ;  /* 0x0000e80001c17983 */ /* 0x0003620000300800 */
[C---:B---3--:R-:W-:Y:S03]  /*9410*/  HMMA.16816.F32.BF16 R84, R4.reuse, R12, R248 ;  /* 0x0000000c0454723c */ /* 0x048fe600000418f8 */
[----:B------:R1:W5:Y:S04]  /*9420*/  LDL.LU R191, [R1+0xe4] ;  /* 0x0000e40001bf7983 */ /* 0x0003680000300800 */
[----:B------:R1:W5:Y:S01]  /*9430*/  LDL.LU R190, [R1+0xe0] ;  /* 0x0000e00001be7983 */ /* 0x0003620000300800 */
[----:B------:R-:W-:Y:S01]  /*9440*/  HMMA.16816.F32.BF16 R88, R4, R14, R244 ;  /* 0x0000000e0458723c */ /* 0x000fe200000418f4 */
[----:B------:R-:W-:-:S02]  /*9450*/  IMAD.MOV.U32 R251, RZ, RZ, R95 ;  /* 0x000000fffffb7224 */ /* 0x000fc400078e005f */
[----:B------:R-:W-:Y:S01]  /*9460*/  IMAD.MOV.U32 R250, RZ, RZ, R93 ;  /* 0x000000fffffa7224 */ /* 0x000fe200078e005d */
[----:B------:R-:W3:Y:S03]  /*9470*/  LDSM.16.MT88.4 R12, [R187+0x15000] ;  /* 0x01500000bb0c783b */ /* 0x000ee60000004200 */
[----:B------:R-:W-:Y:S01]  /*9480*/  IMAD.MOV.U32 R244, RZ, RZ, R96 ;  /* 0x000000fffff47224 */ /* 0x000fe200078e0060 */
[----:B------:R1:W5:Y:S01]  /*9490*/  LDL.LU R185, [R1+0xdc] ;  /* 0x0000dc0001b97983 */ /* 0x0003620000300800 */
[----:B------:R-:W-:Y:S02]  /*94a0*/  IMAD.MOV.U32 R245, RZ, RZ, R92 ;  /* 0x000000fffff57224 */ /* 0x000fe400078e005c */
[----:B------:R-:W-:Y:S02]  /*94b0*/  IMAD.MOV.U32 R246, RZ, RZ, R94 ;  /* 0x000000fffff67224 */ /* 0x000fe400078e005e */
[----:B------:R-:W-:Y:S01]  /*94c0*/  IMAD.MOV.U32 R247, RZ, RZ, R99 ;  /* 0x000000fffff77224 */ /* 0x000fe200078e0063 */
[C---:B--2---:R-:W-:Y:S06]  /*94d0*/  HMMA.16816.F32.BF16 R92, R4.reuse, R8, R228 ;  /* 0x00000008045c723c */ /* 0x044fec00000418e4 */
[----:B------:R-:W-:Y:S01]  /*94e0*/  HMMA.16816.F32.BF16 R96, R4, R10, R224 ;  /* 0x0000000a0460723c */ /* 0x000fe200000418e0 */
[----:B------:R-:W2:Y:S01]  /*94f0*/  LDSM.16.MT88.4 R8, [R189+0x15000] ;  /* 0x01500000bd08783b */ /* 0x000ea20000004200 */
[----:B------:R-:W-:-:S02]  /*9500*/  IMAD.MOV.U32 R248, RZ, RZ, R100 ;  /* 0x000000fffff87224 */ /* 0x000fc400078e0064 */
[----:B------:R-:W-:Y:S02]  /*9510*/  IMAD.MOV.U32 R249, RZ, RZ, R101 ;  /* 0x000000fffff97224 */ /* 0x000fe400078e0065 */
[----:B---3--:R-:W-:Y:S07]  /*9520*/  HMMA.16816.F32.BF16 R100, R4, R12, R220 ;  /* 0x0000000c0464723c */ /* 0x008fee00000418dc */
[----:B------:R-:W-:Y:S02]  /*9530*/  IMAD.MOV.U32 R222, RZ, RZ, R105 ;  /* 0x000000ffffde7224 */ /* 0x000fe400078e0069 */
[----:B------:R-:W-:-:S02]  /*9540*/  IMAD.MOV.U32 R223, RZ, RZ, R104 ;  /* 0x000000ffffdf7224 */ /* 0x000fc400078e0068 */
[C---:B------:R-:W-:Y:S01]  /*9550*/  HMMA.16816.F32.BF16 R104, R4.reuse, R14, R160 ;  /* 0x0000000e0468723c */ /* 0x040fe200000418a0 */
[----:B------:R-:W3:Y:S04]  /*9560*/  LDSM.16.MT88.4 R12, [R188+0x15000] ;  /* 0x01500000bc0c783b */ /* 0x000ee80000004200 */
[----:B------:R-:W-:Y:S01]  /*9570*/  LDSM.16.MT88.4 R160, [R186+0x11800] ;  /* 0x01180000baa0783b */ /* 0x000fe20000004200 */
[----:B--2---:R-:W-:Y:S07]  /*9580*/  HMMA.16816.F32.BF16 R108, R4, R8, R152 ;  /* 0x00000008046c723c */ /* 0x004fee0000041898 */
[----:B------:R-:W-:-:S02]  /*9590*/  IMAD.MOV.U32 R154, RZ, RZ, R245 ;  /* 0x000000ffff9a7224 */ /* 0x000fc400078e00f5 */
[----:B------:R-:W-:Y:S02]  /*95a0*/  IMAD.MOV.U32 R155, RZ, RZ, R244 ;  /* 0x000000ffff9b7224 */ /* 0x000fe400078e00f4 */
[----:B------:R-:W-:Y:S02]  /*95b0*/  IMAD.MOV.U32 R245, RZ, RZ, R248 ;  /* 0x000000fffff57224 */ /* 0x000fe400078e00f8 */
[----:B------:R-:W-:Y:S02]  /*95c0*/  IMAD.MOV.U32 R152, RZ, RZ, R246 ;  /* 0x000000ffff987224 */ /* 0x000fe400078e00f6 */
[----:B------:R-:W-:Y:S02]  /*95d0*/  IMAD.MOV.U32 R153, RZ, RZ, R247 ;  /* 0x000000ffff997224 */ /* 0x000fe400078e00f7 */
[----:B------:R-:W-:Y:S02]  /*95e0*/  IMAD.MOV.U32 R244, RZ, RZ, R249 ;  /* 0x000000fffff47224 */ /* 0x000fe400078e00f9 */
[----:B------:R-:W-:-:S02]  /*95f0*/  IMAD.MOV.U32 R248, RZ, RZ, R0 ;  /* 0x000000fffff87224 */ /* 0x000fc400078e0000 */
[----:B------:R-:W-:Y:S02]  /*9600*/  IMAD.MOV.U32 R0, RZ, RZ, R115 ;  /* 0x000000ffff007224 */ /* 0x000fe400078e0073 */
[----:B------:R-:W-:Y:S02]  /*9610*/  IMAD.MOV.U32 R246, RZ, RZ, R114 ;  /* 0x000000fffff67224 */ /* 0x000fe400078e0072 */
[----:B------:R-:W-:Y:S02]  /*9620*/  IMAD.MOV.U32 R247, RZ, RZ, R113 ;  /* 0x000000fffff77224 */ /* 0x000fe400078e0071 */
[----:B------:R-:W-:Y:S02]  /*9630*/  IMAD.MOV.U32 R249, RZ, RZ, R112 ;  /* 0x000000fffff97224 */ /* 0x000fe400078e0070 */
[C---:B------:R-:W-:Y:S01]  /*9640*/  HMMA.16816.F32.BF16 R112, R4.reuse, R10, R144 ;  /* 0x0000000a0470723c */ /* 0x040fe20000041890 */
[----:B------:R-:W2:Y:S04]  /*9650*/  LDSM.16.MT88.4 R8, [R186+0x17000] ;  /* 0x01700000ba08783b */ /* 0x000ea80000004200 */
[----:B------:R-:W-:Y:S01]  /*9660*/  LDSM.16.MT88.4 R144, [R189+0x11800] ;  /* 0x01180000bd90783b */ /* 0x000fe20000004200 */
[C---:B---3--:R-:W-:Y:S06]  /*9670*/  HMMA.16816.F32.BF16 R116, R4.reuse, R12, R116 ;  /* 0x0000000c0474723c */ /* 0x048fec0000041874 */
[C---:B------:R-:W-:Y:S01]  /*9680*/  HMMA.16816.F32.BF16 R120, R4.reuse, R14, R120 ;  /* 0x0000000e0478723c */ /* 0x040fe20000041878 */
[----:B------:R-:W3:Y:S05]  /*9690*/  LDSM.16.MT88.4 R12, [R187+0x17000] ;  /* 0x01700000bb0c783b */ /* 0x000eea0000004200 */
[C---:B--2---:R-:W-:Y:S06]  /*96a0*/  HMMA.16816.F32.BF16 R124, R4.reuse, R8, R124 ;  /* 0x00000008047c723c */ /* 0x044fec000004187c */
[C---:B------:R-:W-:Y:S01]  /*96b0*/  HMMA.16816.F32.BF16 R216, R4.reuse, R10, R216 ;  /* 0x0000000a04d8723c */ /* 0x040fe200000418d8 */
[----:B------:R-:W2:Y:S05]  /*96c0*/  LDSM.16.MT88.4 R8, [R189+0x17000] ;  /* 0x01700000bd08783b */ /* 0x000eaa0000004200 */
[C---:B---3--:R-:W-:Y:S06]  /*96d0*/  HMMA.16816.F32.BF16 R224, R4.reuse, R14, R80 ;  /* 0x0000000e04e0723c */ /* 0x048fec0000041850 */
[----:B------:R-:W-:Y:S01]  /*96e0*/  HMMA.16816.F32.BF16 R228, R4, R12, R136 ;  /* 0x0000000c04e4723c */ /* 0x000fe20000041888 */
[----:B------:R-:W-:Y:S01]  /*96f0*/  IMAD.MOV.U32 R82, RZ, RZ, R222 ;  /* 0x000000ffff527224 */ /* 0x000fe200078e00de */
[----:B------:R-:W-:Y:S01]  /*9700*/  LDSM.16.MT88.4 R136, [R188+0x11800] ;  /* 0x01180000bc88783b */ /* 0x000fe20000004200 */
[----:B------:R-:W-:-:S03]  /*9710*/  IMAD.MOV.U32 R83, RZ, RZ, R223 ;  /* 0x000000ffff537224 */ /* 0x000fc600078e00df */
[C---:B--2---:R-:W-:Y:S06]  /*9720*/  HMMA.16816.F32.BF16 R220, R4.reuse, R8, R76 ;  /* 0x0000000804dc723c */ /* 0x044fec000004184c */
[----:B------:R-:W-:Y:S01]  /*9730*/  HMMA.16816.F32.BF16 R12, R4, R10, R48 ;  /* 0x0000000a040c723c */ /* 0x000fe20000041830 */
[----:B------:R-:W2:Y:S05]  /*9740*/  LDSM.16.MT88.4 R8, [R188+0x17000] ;  /* 0x01700000bc08783b */ /* 0x000eaa0000004200 */
[C---:B------:R-:W-:Y:S01]  /*9750*/  HMMA.16816.F32.BF16 R164, R128.reuse, R160, R164 ;  /* 0x000000a080a4723c */ /* 0x040fe200000418a4 */
[----:B------:R-:W-:Y:S01]  /*9760*/  FADD.FTZ R0, R0, R242 ;  /* 0x000000f200007221 */ /* 0x000fe20000010000 */
[----:B------:R-:W-:Y:S04]  /*9770*/  LDSM.16.MT88.4 R48, [R187+0x13800] ;  /* 0x01380000bb30783b */ /* 0x000fe80000004200 */
[----:B------:R-:W-:Y:S07]  /*9780*/  HMMA.16816.F32.BF16 R160, R128, R162, R16 ;  /* 0x000000a280a0723c */ /* 0x000fee0000041810 */
[----:B------:R-:W-:-:S02]  /*9790*/  IMAD.MOV.U32 R19, RZ, RZ, R154 ;  /* 0x000000ffff137224 */ /* 0x000fc400078e009a */
[----:B------:R-:W-:Y:S01]  /*97a0*/  IMAD.MOV.U32 R18, RZ, RZ, R155 ;  /* 0x000000ffff127224 */ /* 0x000fe200078e009b */
[C---:B--2---:R-:W-:Y:S06]  /*97b0*/  HMMA.16816.F32.BF16 R24, R4.reuse, R8, R24 ;  /* 0x000000080418723c */ /* 0x044fec0000041818 */
[----:B------:R-:W-:Y:S01]  /*97c0*/  HMMA.16816.F32.BF16 R20, R4, R10, R20 ;  /* 0x0000000a0414723c */ /* 0x000fe20000041814 */
[----:B------:R-:W-:Y:S02]  /*97d0*/  IMAD.MOV.U32 R17, RZ, RZ, R58 ;  /* 0x000000ffff117224 */ /* 0x000fe400078e003a */
[----:B------:R-:W-:-:S02]  /*97e0*/  @!P1 HFMA2.BF16_V2 R243, -RZ.H0_H0, RZ.H0_H0, -R28.H0_H0 ;  /* 0x200000fffff39231 */ /* 0x000fc4000034091c */
[----:B------:R-:W-:Y:S01]  /*97f0*/  IMAD.MOV.U32 R16, RZ, RZ, R59 ;  /* 0x000000ffff107224 */ /* 0x000fe200078e003b */
[----:B------:R-:W-:Y:S01]  /*9800*/  UIMAD.WIDE UR12, UR12, 0x2, URZ ;  /* 0x000000020c0c78a5 */ /* 0x000fe2000f8e023f */
[----:B------:R-:W-:Y:S01]  /*9810*/  LDSM.16.MT88.4 R8, [R188+0x17800] ;  /* 0x01780000bc08783b */ /* 0x000fe20000004200 */
[----:B------:R-:W-:Y:S02]  /*9820*/  IMAD.MOV.U32 R7, RZ, RZ, R152 ;  /* 0x000000ffff077224 */ /* 0x000fe400078e0098 */
[----:B------:R-:W-:Y:S02]  /*9830*/  IMAD.MOV.U32 R6, RZ, RZ, R153 ;  /* 0x000000ffff067224 */ /* 0x000fe400078e0099 */
[----:B------:R-:W2:Y:S02]  /*9840*/  LDSM.16.MT88.4 R152, [R187+0x11800] ;  /* 0x01180000bb98783b */ /* 0x000ea40000004200 */
[C---:B--2---:R-:W-:Y:S06]  /*9850*/  HMMA.16816.F32.BF16 R156, R128.reuse, R152, R156 ;  /* 0x00000098809c723c */ /* 0x044fec000004189c */
[----:B------:R-:W-:Y:S01]  /*9860*/  HMMA.16816.F32.BF16 R152, R128, R154, R32 ;  /* 0x0000009a8098723c */ /* 0x000fe20000041820 */
[----:B------:R1:W2:Y:S01]  /*9870*/  LDL.LU.S16 R34, [R1+0x78] ;  /* 0x0000780001227983 */ /* 0x0002a20000300600 */
[----:B------:R-:W-:-:S04]  /*9880*/  IMAD.MOV.U32 R5, RZ, RZ, R2 ;  /* 0x000000ffff057224 */ /* 0x000fc800078e0002 */
[C---:B------:R-:W-:Y:S01]  /*9890*/  HMMA.16816.F32.BF16 R140, R128.reuse, R136, R140 ;  /* 0x00000088808c723c */ /* 0x040fe2000004188c */
[----:B------:R-:W-:Y:S02]  /*98a0*/  IMAD.MOV.U32 R4, RZ, RZ, R57 ;  /* 0x000000ffff047224 */ /* 0x000fe400078e0039 */
[----:B------:R-:W-:Y:S02]  /*98b0*/  IMAD.MOV.U32 R2, RZ, RZ, R56 ;  /* 0x000000ffff027224 */ /* 0x000fe400078e0038 */
[----:B------:R-:W-:Y:S01]  /*98c0*/  LDSM.16.MT88.4 R56, [R189+0x13800] ;  /* 0x01380000bd38783b */ /* 0x000fe20000004200 */
[C---:B------:R-:W-:Y:S03]  /*98d0*/  HMMA.16816.F32.BF16 R136, R128.reuse, R138, R40 ;  /* 0x0000008a8088723c */ /* 0x040fe60000041828 */
[----:B------:R-:W3:Y:S03]  /*98e0*/  LDSM.16.MT88.4 R40, [R186+0x13800] ;  /* 0x01380000ba28783b */ /* 0x000ee60000004200 */
[C---:B------:R-:W-:Y:S06]  /*98f0*/  HMMA.16816.F32.BF16 R148, R128.reuse, R144, R148 ;  /* 0x000000908094723c */ /* 0x040fec0000041894 */
[C---:B------:R-:W-:Y:S06]  /*9900*/  HMMA.16816.F32.BF16 R144, R128.reuse, R146, R36 ;  /* 0x000000928090723c */ /* 0x040fec0000041824 */
[C---:B---3--:R-:W-:Y:S06]  /*9910*/  HMMA.16816.F32.BF16 R36, R128.reuse, R40, R44 ;  /* 0x000000288024723c */ /* 0x048fec000004182c */
[C---:B------:R-:W-:Y:S06]  /*9920*/  HMMA.16816.F32.BF16 R40, R128.reuse, R42, R52 ;  /* 0x0000002a8028723c */ /* 0x040fec0000041834 */
[C---:B------:R-:W-:Y:S06]  /*9930*/  HMMA.16816.F32.BF16 R52, R128.reuse, R56, R68 ;  /* 0x000000388034723c */ /* 0x040fec0000041844 */
[C---:B------:R-:W-:Y:S01]  /*9940*/  HMMA.16816.F32.BF16 R56, R128.reuse, R58, R72 ;  /* 0x0000003a8038723c */ /* 0x040fe20000041848 */
[----:B------:R-:W3:Y:S05]  /*9950*/  LDSM.16.MT88.4 R72, [R186+0x15800] ;  /* 0x01580000ba48783b */ /* 0x000eea0000004200 */
[C---:B---3--:R-:W-:Y:S06]  /*9960*/  HMMA.16816.F32.BF16 R68, R128.reuse, R72, R92 ;  /* 0x000000488044723c */ /* 0x048fec000004185c */
[C---:B------:R-:W-:Y:S01]  /*9970*/  HMMA.16816.F32.BF16 R72, R128.reuse, R74, R96 ;  /* 0x0000004a8048723c */ /* 0x040fe20000041860 */
[----:B------:R-:W3:Y:S05]  /*9980*/  LDSM.16.MT88.4 R96, [R188+0x15800] ;  /* 0x01580000bc60783b */ /* 0x000eea0000004200 */
[C---:B---3--:R-:W-:Y:S06]  /*9990*/  HMMA.16816.F32.BF16 R92, R128.reuse, R96, R116 ;  /* 0x00000060805c723c */ /* 0x048fec0000041874 */
[----:B------:R-:W-:Y:S01]  /*99a0*/  HMMA.16816.F32.BF16 R96, R128, R98, R120 ;  /* 0x000000628060723c */ /* 0x000fe20000041878 */
[----:B------:R-:W3:Y:S01]  /*99b0*/  LDSM.16.MT88.4 R120, [R189+0x17800] ;  /* 0x01780000bd78783b */ /* 0x000ee20000004200 */
[----:B------:R-:W-:Y:S01]  /*99c0*/  FADD.FTZ R2, R2, R241 ;  /* 0x000000f102027221 */ /* 0x000fe20000010000 */
[----:B------:R-:W-:-:S02]  /*99d0*/  IMAD.MOV.U32 R35, RZ, RZ, R17 ;  /* 0x000000ffff237224 */ /* 0x000fc400078e0011 */
[----:B------:R-:W-:Y:S01]  /*99e0*/  FADD.FTZ R0, R7, R0 ;  /* 0x0000000007007221 */ /* 0x000fe20000010000 */
[----:B------:R-:W-:Y:S01]  /*99f0*/  FADD.FTZ R2, R6, R2 ;  /* 0x0000000206027221 */ /* 0x000fe20000010000 */
[----:B------:R-:W-:Y:S02]  /*9a00*/  IMAD.MOV.U32 R17, RZ, RZ, R4 ;  /* 0x000000ffff117224 */ /* 0x000fe400078e0004 */
[----:B------:R-:W-:-:S04]  /*9a10*/  FADD.FTZ R0, R35, R0 ;  /* 0x0000000023007221 */ /* 0x000fc80000010000 */
[----:B------:R-:W-:-:S04]  /*9a20*/  FADD.FTZ R0, R17, R0 ;  /* 0x0000000011007221 */ /* 0x000fc80000010000 */
[----:B------:R-:W-:-:S04]  /*9a30*/  FADD.FTZ R0, R19, R0 ;  /* 0x0000000013007221 */ /* 0x000fc80000010000 */
[----:B------:R-:W-:Y:S01]  /*9a40*/  FADD.FTZ R0, R244, R0 ;  /* 0x00000000f4007221 */ /* 0x000fe20000010000 */
[C---:B---3--:R-:W-:Y:S06]  /*9a50*/  HMMA.16816.F32.BF16 R116, R128.reuse, R120, R220 ;  /* 0x000000788074723c */ /* 0x048fec00000418dc */
[----:B------:R-:W-:Y:S01]  /*9a60*/  HMMA.16816.F32.BF16 R120, R128, R122, R12 ;  /* 0x0000007a8078723c */ /* 0x000fe2000004180c */
[----:B------:R-:W-:-:S04]  /*9a70*/  FADD.FTZ R0, R246, R0 ;  /* 0x00000000f6007221 */ /* 0x000fc80000010000 */
[----:B------:R-:W-:-:S04]  /*9a80*/  FADD.FTZ R0, R249, R0 ;  /* 0x00000000f9007221 */ /* 0x000fc80000010000 */
[----:B------:R-:W-:Y:S01]  /*9a90*/  FADD.FTZ R0, R168, R0 ;  /* 0x00000000a8007221 */ /* 0x000fe20000010000 */
[----:B--2---:R-:W-:-:S05]  /*9aa0*/  @!P2 HFMA2.BF16_V2 R34, -RZ.H0_H0, RZ.H0_H0, -R29.H0_H0 ;  /* 0x200000ffff22a231 */ /* 0x004fca000034091d */
[----:B------:R-:W-:Y:S01]  /*9ab0*/  PRMT R12, R34, 0x7610, R12 ;  /* 0x00007610220c7816 */ /* 0x000fe2000000000c */
        /* <DEDUP_REMOVED lines=12> */
[----:B------:R-:W-:Y:S01]  /*9b80*/  HMMA.16816.F32.BF16 R48, R128, R50, R64 ;  /* 0x000000328030723c */ /* 0x000fe20000041840 */
[----:B------:R-:W2:Y:S01]  /*9b90*/  LDSM.16.MT88.4 R64, [R188+0x13800] ;  /* 0x01380000bc40783b */ /* 0x000ea20000004200 */
[----:B------:R-:W-:-:S02]  /*9ba0*/  IMAD.MOV.U32 R33, RZ, RZ, R82 ;  /* 0x000000ffff217224 */ /* 0x000fc400078e0052 */
[----:B------:R-:W-:Y:S02]  /*9bb0*/  IMAD.MOV.U32 R32, RZ, RZ, R83 ;  /* 0x000000ffff207224 */ /* 0x000fe400078e0053 */
[----:B------:R-:W3:Y:S01]  /*9bc0*/  LDSM.16.MT88.4 R80, [R187+0x15800] ;  /* 0x01580000bb50783b */ /* 0x000ee20000004200 */
[C---:B--2---:R-:W-:Y:S06]  /*9bd0*/  HMMA.16816.F32.BF16 R60, R128.reuse, R64, R84 ;  /* 0x00000040803c723c */ /* 0x044fec0000041854 */
[----:B------:R-:W-:Y:S01]  /*9be0*/  HMMA.16816.F32.BF16 R64, R128, R66, R88 ;  /* 0x000000428040723c */ /* 0x000fe20000041858 */
[----:B------:R-:W2:Y:S01]  /*9bf0*/  LDSM.16.MT88.4 R88, [R189+0x15800] ;  /* 0x01580000bd58783b */ /* 0x000ea20000004200 */
[----:B------:R-:W-:-:S02]  /*9c00*/  @!P1 PRMT R28, R243, 0x5410, RZ ;  /* 0x00005410f31c9816 */ /* 0x000fc400000000ff */
[C---:B------:R-:W-:Y:S02]  /*9c10*/  LEA R4, P1, R33.reuse, UR6, 0x1 ;  /* 0x0000000621047c11 */ /* 0x040fe4000f8208ff */
[----:B---3--:R-:W-:Y:S02]  /*9c20*/  HMMA.16816.F32.BF16 R76, R128, R80, R100 ;  /* 0x00000050804c723c */ /* 0x008fe40000041864 */
[----:B------:R-:W-:-:S04]  /*9c30*/  LEA.HI.X R5, R33, UR7, R32, 0x1, P1 ;  /* 0x0000000721057c11 */ /* 0x000fc800088f0c20 */
[----:B------:R-:W-:Y:S01]  /*9c40*/  HMMA.16816.F32.BF16 R80, R128, R82, R104 ;  /* 0x000000528050723c */ /* 0x000fe20000041868 */
[----:B------:R-:W3:Y:S01]  /*9c50*/  LDSM.16.MT88.4 R104, [R186+0x17800] ;  /* 0x01780000ba68783b */ /* 0x000ee20000004200 */
[----:B------:R-:W-:-:S04]  /*9c60*/  IADD3 R6, P1, R4, UR12, RZ ;  /* 0x0000000c04067c10 */ /* 0x000fc8000ff3e0ff */
[----:B------:R-:W-:Y:S01]  /*9c70*/  IADD3.X R7, R5, UR13, RZ, P1, !PT ;  /* 0x0000000d05077c10 */ /* 0x000fe20008ffe4ff */
[----:B------:R-:W-:Y:S04]  /*9c80*/  STG.E.U16 desc[UR30][R4.64], R238 ;  /* 0x000000ee04007986 */ /* 0x000fe8000c10151e */
[----:B------:R-:W-:Y:S04]  /*9c90*/  STG.E.U16 desc[UR30][R4.64+0x2], R237 ;  /* 0x000002ed04007986 */ /* 0x000fe8000c10151e */
[----:B------:R-:W-:Y:S01]  /*9ca0*/  STG.E.U16 desc[UR30][R6.64], R236 ;  /* 0x000000ec06007986 */ /* 0x000fe2000c10151e */
[C---:B--2---:R-:W-:Y:S06]  /*9cb0*/  HMMA.16816.F32.BF16 R84, R128.reuse, R88, R108 ;  /* 0x000000588054723c */ /* 0x044fec000004186c */
[----:B------:R-:W-:Y:S01]  /*9cc0*/  HMMA.16816.F32.BF16 R88, R128, R90, R112 ;  /* 0x0000005a8058723c */ /* 0x000fe20000041870 */
[----:B------:R-:W2:Y:S04]  /*9cd0*/  LDSM.16.MT88.4 R112, [R187+0x17800] ;  /* 0x01780000bb70783b */ /* 0x000ea80000004200 */
        /* <DEDUP_REMOVED lines=30> */
[----:B---3--:R-:W-:Y:S01]  /*9ec0*/  HMMA.16816.F32.BF16 R100, R128, R104, R124 ;  /* 0x000000688064723c */ /* 0x008fe2000004187c */
[----:B------:R-:W-:Y:S01]  /*9ed0*/  FADD.FTZ R248, R250, R248 ;  /* 0x000000f8faf87221 */ /* 0x000fe20000010000 */
[----:B------:R-:W-:-:S04]  /*9ee0*/  FADD.FTZ R0, R251, R0 ;  /* 0x00000000fb007221 */ /* 0x000fc80000010000 */
[----:B--2---:R-:W-:Y:S01]  /*9ef0*/  HMMA.16816.F32.BF16 R108, R128, R112, R228 ;  /* 0x00000070806c723c */ /* 0x004fe200000418e4 */
[----:B------:R-:W-:Y:S01]  /*9f00*/  FADD.FTZ R248, R30, R248 ;  /* 0x000000f81ef87221 */ /* 0x000fe20000010000 */
[----:B------:R-:W-:-:S04]  /*9f10*/  FADD.FTZ R251, R31, R0 ;  /* 0x000000001ffb7221 */ /* 0x000fc80000010000 */
[C---:B------:R-:W-:Y:S06]  /*9f20*/  HMMA.16816.F32.BF16 R104, R128.reuse, R106, R216 ;  /* 0x0000006a8068723c */ /* 0x040fec00000418d8 */
[C---:B------:R-:W-:Y:S06]  /*9f30*/  HMMA.16816.F32.BF16 R112, R128.reuse, R114, R224 ;  /* 0x000000728070723c */ /* 0x040fec00000418e0 */
[C---:B------:R-:W-:Y:S06]  /*9f40*/  HMMA.16816.F32.BF16 R124, R128.reuse, R8, R24 ;  /* 0x00000008807c723c */ /* 0x040fec0000041818 */
[----:B------:R-:W-:Y:S01]  /*9f50*/  HMMA.16816.F32.BF16 R128, R128, R10, R20 ;  /* 0x0000000a8080723c */ /* 0x000fe20000041814 */
[----:B------:R-:W-:-:S08]  /*9f60*/  NOP ;  /* 0x0000000000007918 */ /* 0x000fd00000000000 */
[----:B-1----:R-:W-:-:S15]  /*9f70*/  @!P0 BRA `(.L_x_1039) ;  /* 0x0000006800448947 */ /* 0x002fde0003800000 */
[----:B------:R-:W2:Y:S01]  /*9f80*/  LDL.LU R249, [R1+0xcc] ;  /* 0x0000cc0001f97983 */ /* 0x000ea20000300800 */
[----:B------:R-:W1:Y:S01]  /*9f90*/  S2R R0, SR_TID.X ;  /* 0x0000000000007919 */ /* 0x000e620000002100 */
[----:B------:R-:W-:Y:S01]  /*9fa0*/  IMAD.U32 R2, RZ, RZ, UR25 ;  /* 0x00000019ff027e24 */ /* 0x000fe2000f8e00ff */
[----:B------:R-:W-:Y:S01]  /*9fb0*/  ULDC UR4, c[0x0][0x2d0] ;  /* 0x0000b40000047ab9 */ /* 0x000fe20000000800 */
[----:B------:R-:W-:Y:S01]  /*9fc0*/  ULDC.64 UR8, c[0x0][0x218] ;  /* 0x0000860000087ab9 */ /* 0x000fe20000000a00 */
[----:B------:R-:W3:Y:S01]  /*9fd0*/  LDL.LU R250, [R1+0xd0] ;  /* 0x0000d00001fa7983 */ /* 0x000ee20000300800 */
[----:B------:R-:W-:-:S03]  /*9fe0*/  ULDC.64 UR6, c[0x0][0x220] ;  /* 0x0000880000067ab9 */ /* 0x000fc60000000a00 */
[----:B------:R-:W4:Y:S01]  /*9ff0*/  LDL R30, [R1+0xa0] ;  /* 0x0000a000011e7983 */ /* 0x000f220000100800 */
[----:B-1----:R-:W-:-:S04]  /*a000*/  SHF.R.S32.HI R6, RZ, 0x1f, R0 ;  /* 0x0000001fff067819 */ /* 0x002fc80000011400 */
[----:B------:R-:W-:-:S04]  /*a010*/  LEA.HI R6, R6, R0, RZ, 0x3 ;  /* 0x0000000006067211 */ /* 0x000fc800078f18ff */
[----:B------:R-:W-:-:S05]  /*a020*/  LOP3.LUT R6, R6, 0xfffffff8, RZ, 0xc0, !PT ;  /* 0xfffffff806067812 */ /* 0x000fca00078ec0ff */
[----:B------:R-:W-:-:S04]  /*a030*/  IMAD.IADD R6, R0, 0x1, -R6 ;  /* 0x0000000100067824 */ /* 0x000fc800078e0a06 */
[----:B------:R-:W-:-:S05]  /*a040*/  IMAD.SHL.U32 R6, R6, 0x8, RZ ;  /* 0x0000000806067824 */ /* 0x000fca00078e00ff */
[--C-:B------:R-:W-:Y:S01]  /*a050*/  SHF.R.S32.HI R7, RZ, 0x1f, R6.reuse ;  /* 0x0000001fff077819 */ /* 0x100fe20000011406 */
[----:B------:R-:W-:Y:S02]  /*a060*/  IMAD.MOV.U32 R133, RZ, RZ, R3 ;  /* 0x000000ffff857224 */ /* 0x000fe400078e0003 */
[----:B--2---:R-:W-:-:S03]  /*a070*/  IMAD.WIDE.U32 R10, R249, UR22, R6 ;  /* 0x00000016f90a7c25 */ /* 0x004fc6000f8e0006 */
[----:B------:R-:W-:Y:S01]  /*a080*/  IADD3 R241, P1, R10, UR26, RZ ;  /* 0x0000001a0af17c10 */ /* 0x000fe2000ff3e0ff */
[----:B---3--:R-:W-:Y:S01]  /*a090*/  IMAD.WIDE.U32 R8, R250, UR22, R6 ;  /* 0x00000016fa087c25 */ /* 0x008fe2000f8e0006 */
[----:B------:R-:W-:Y:S01]  /*a0a0*/  LOP3.LUT R7, R0, 0x3, RZ, 0xc0, !PT ;  /* 0x0000000300077812 */ /* 0x000fe200078ec0ff */
[----:B------:R-:W2:Y:S01]  /*a0b0*/  LDL.LU R250, [R1+0xc8] ;  /* 0x0000c80001fa7983 */ /* 0x000ea20000300800 */
[----:B------:R-:W-:Y:S01]  /*a0c0*/  IADD3.X R2, R2, UR11, R11, P1, !PT ;  /* 0x0000000b02027c10 */ /* 0x000fe20008ffe40b */
[----:B------:R-:W-:Y:S01]  /*a0d0*/  IMAD.U32 R0, RZ, RZ, UR27 ;  /* 0x0000001bff007e24 */ /* 0x000fe2000f8e00ff */
[----:B------:R-:W-:Y:S01]  /*a0e0*/  LEA R243, P2, R241, UR8, 0x1 ;  /* 0x00000008f1f37c11 */ /* 0x000fe2000f8408ff */
[----:B----4-:R-:W-:Y:S01]  /*a0f0*/  IMAD R7, R7, -0x2, R30 ;  /* 0xfffffffe07077824 */ /* 0x010fe200078e021e */
[----:B------:R-:W-:Y:S01]  /*a100*/  IADD3 R240, P0, R8, UR28, RZ ;  /* 0x0000001c08f07c10 */ /* 0x000fe2000ff1e0ff */
[----:B------:R-:W3:Y:S01]  /*a110*/  LDL.LU R30, [R1+0x70] ;  /* 0x00007000011e7983 */ /* 0x000ee20000300800 */
[----:B------:R-:W-:-:S02]  /*a120*/  ISETP.GE.AND P1, PT, R6, UR4, PT ;  /* 0x0000000406007c0c */ /* 0x000fc4000bf26270 */
[--C-:B-----5:R-:W-:Y:S02]  /*a130*/  SHF.R.S32.HI R233, RZ, 0x1f, R168.reuse ;  /* 0x0000001fffe97819 */ /* 0x120fe400000114a8 */
[----:B------:R-:W-:Y:S02]  /*a140*/  IADD3 R238, P3, R168, 0x10, RZ ;  /* 0x00000010a8ee7810 */ /* 0x000fe40007f7e0ff */
[----:B------:R-:W-:Y:S01]  /*a150*/  IADD3 R214, P4, R4, -0x80, RZ ;  /* 0xffffff8004d67810 */ /* 0x000fe20007f9e0ff */
[----:B------:R-:W-:Y:S01]  /*a160*/  IMAD.MOV.U32 R232, RZ, RZ, R168 ;  /* 0x000000ffffe87224 */ /* 0x000fe200078e00a8 */
[----:B------:R-:W-:Y:S01]  /*a170*/  LEA.HI.X R241, R241, UR9, R2, 0x1, P2 ;  /* 0x00000009f1f17c11 */ /* 0x000fe200090f0c02 */
[----:B------:R-:W-:Y:S01]  /*a180*/  UMOV UR40, URZ ;  /* 0x0000003f00287c82 */ /* 0x000fe20008000000 */
[----:B------:R-:W-:Y:S01]  /*a190*/  IADD3.X R8, R0, UR35, R9, P0, !PT ;  /* 0x0000002300087c10 */ /* 0x000fe200087fe409 */
[----:B------:R-:W-:Y:S01]  /*a1a0*/  IMAD.X R239, RZ, RZ, R233, P3 ;  /* 0x000000ffffef7224 */ /* 0x000fe200018e06e9 */
[----:B------:R-:W-:Y:S01]  /*a1b0*/  IADD3.X R215, R5, -0x1, RZ, P4, !PT ;  /* 0xffffffff05d77810 */ /* 0x000fe200027fe4ff */
[----:B------:R-:W1:Y:S01]  /*a1c0*/  @!P1 LDC.64 R2, c[0x0][0x220] ;  /* 0x00008800ff029b82 */ /* 0x000e620000000a00 */
[----:B------:R-:W-:Y:S01]  /*a1d0*/  IMAD.U32 R0, RZ, RZ, UR32 ;  /* 0x00000020ff007e24 */ /* 0x000fe2000f8e00ff */
[----:B------:R-:W-:Y:S01]  /*a1e0*/  LEA R242, P0, R240, UR6, 0x1 ;  /* 0x00000006f0f27c11 */ /* 0x000fe2000f8008ff */
[----:B------:R-:W-:Y:S01]  /*a1f0*/  ULDC UR28, c[0x0][0x2d0] ;  /* 0x0000b400001c7ab9 */ /* 0x000fe20000000800 */
[----:B------:R-:W-:Y:S01]  /*a200*/  ULDC UR4, c[0x0][0x2ec] ;  /* 0x0000bb0000047ab9 */ /* 0x000fe20000000800 */
[----:B------:R-:W-:Y:S01]  /*a210*/  ULDC.64 UR8, c[0x0][0x248] ;  /* 0x0000920000087ab9 */ /* 0x000fe20000000a00 */
[----:B------:R-:W-:-:S02]  /*a220*/  IADD3 R0, R0, -UR19, R7 ;  /* 0x8000001300007c10 */ /* 0x000fc4000fffe007 */
[----:B------:R-:W-:Y:S01]  /*a230*/  LEA.HI.X R240, R240, UR7, R8, 0x1, P0 ;  /* 0x00000007f0f07c11 */ /* 0x000fe200080f0c08 */
[----:B------:R-:W4:Y:S01]  /*a240*/  @!P1 LDC.64 R6, c[0x0][0x220] ;  /* 0x00008800ff069b82 */ /* 0x000f220000000a00 */
[----:B------:R-:W-:Y:S01]  /*a250*/  UIADD3 UR32, UR32, 0x3f, URZ ;  /* 0x0000003f20207890 */ /* 0x000fe2000fffe03f */
[----:B------:R-:W-:Y:S01]  /*a260*/  STL [R1+0xa8], R0 ;  /* 0x0000a80001007387 */ /* 0x000fe20000100800 */
[----:B------:R-:W-:Y:S01]  /*a270*/  IADD3 R236, P2, R168, 0x20, RZ ;  /* 0x00000020a8ec7810 */ /* 0x000fe20007f5e0ff */
[----:B------:R-:W-:-:S04]  /*a280*/  ULDC.64 UR6, c[0x0][0x250] ;  /* 0x0000940000067ab9 */ /* 0x000fc80000000a00 */
[----:B------:R-:W4:Y:S01]  /*a290*/  @!P1 LDC.64 R8, c[0x0][0x220] ;  /* 0x00008800ff089b82 */ /* 0x000f220000000a00 */
[----:B-1----:R1:W-:Y:S07]  /*a2a0*/  @!P1 STL.64 [R1+0xa0], R2 ;  /* 0x0000a00201009387 */ /* 0x0023ee0000100a00 */
[----:B-1----:R-:W1:Y:S01]  /*a2b0*/  @!P1 LDC.64 R2, c[0x0][0x220] ;  /* 0x00008800ff029b82 */ /* 0x002e620000000a00 */
[----:B----4-:R-:W-:Y:S04]  /*a2c0*/  @!P1 STL.64 [R1+0x98], R8 ;  /* 0x0000980801009387 */ /* 0x010fe80000100a00 */
[----:B------:R-:W-:Y:S01]  /*a2d0*/  @!P1 STL.64 [R1+0x90], R6 ;  /* 0x0000900601009387 */ /* 0x000fe20000100a00 */
[----:B------:R-:W-:-:S03]  /*a2e0*/  USHF.R.S32.HI UR33, URZ, 0x1f, UR32 ;  /* 0x0000001f3f217899 */ /* 0x000fc60008011420 */
[----:B-1----:R1:W-:Y:S01]  /*a2f0*/  @!P1 STL.64 [R1+0x88], R2 ;  /* 0x0000880201009387 */ /* 0x0023e20000100a00 */
[----:B------:R-:W-:Y:S01]  /*a300*/  ULEA.HI UR33, UR33, UR32, URZ, 0x6 ;  /* 0x0000002021217291 */ /* 0x000fe2000f8f303f */
[----:B------:R-:W-:Y:S01]  /*a310*/  IADD3 R234, P0, R168, 0x30, RZ ;  /* 0x00000030a8ea7810 */ /* 0x000fe20007f1e0ff */
[----:B-1----:R-:W-:-:S05]  /*a320*/  IMAD.WIDE.U32 R2, R252, -0x326172a9, RZ ;  /* 0xcd9e8d57fc027825 */ /* 0x002fca00078e00ff */
[----:B------:R1:W-:Y:S01]  /*a330*/  STL.64 [R1+0x78], R2 ;  /* 0x0000780201007387 */ /* 0x0003e20000100a00 */
[----:B------:R-:W-:Y:S01]  /*a340*/  USHF.R.S32.HI UR33, URZ, 0x6, UR33 ;  /* 0x000000063f217899 */ /* 0x000fe20008011421 */
[----:B------:R-:W-:Y:S02]  /*a350*/  IMAD.MOV.U32 R0, RZ, RZ, R132 ;  /* 0x000000ffff007224 */ /* 0x000fe400078e0084 */
[--C-:B------:R-:W-:Y:S02]  /*a360*/  IMAD.X R237, RZ, RZ, R233.reuse, P2 ;  /* 0x000000ffffed7224 */ /* 0x100fe400010e06e9 */
[----:B------:R-:W-:Y:S01]  /*a370*/  IMAD.X R235, RZ, RZ, R233, P0 ;  /* 0x000000ffffeb7224 */ /* 0x000fe200000e06e9 */
[----:B------:R-:W-:Y:S02]  /*a380*/  UIADD3 UR29, UR33, -0x2, URZ ;  /* 0xfffffffe211d7890 */ /* 0x000fe4000fffe03f */
[----:B------:R-:W-:Y:S02]  /*a390*/  USHF.L.U64.HI UR34, UR6, 0x4, UR7 ;  /* 0x0000000406227899 */ /* 0x000fe40008010207 */
[----:B------:R-:W-:-:S02]  /*a3a0*/  USHF.L.U32 UR35, UR6, 0x4, URZ ;  /* 0x0000000406237899 */ /* 0x000fc4000800063f */
[----:B------:R-:W-:Y:S01]  /*a3b0*/  UIADD3 UR33, UR33, -0x3, URZ ;  /* 0xfffffffd21217890 */ /* 0x000fe2000fffe03f */
[----:B--2---:R-:W-:Y:S01]  /*a3c0*/  IMAD.WIDE.U32 R246, R250, -0x2daee0ad, RZ ;  /* 0xd2511f53faf67825 */ /* 0x004fe200078e00ff */
[----:B---3--:R-:W-:-:S05]  /*a3d0*/  LOP3.LUT R244, R3, R30, RZ, 0x3c, !PT ;  /* 0x0000001e03f47212 */ /* 0x008fca00078e3cff */
[----:B------:R-:W-:Y:S01]  /*a3e0*/  IMAD.WIDE.U32 R244, R244, -0x2daee0ad, RZ ;  /* 0xd2511f53f4f47825 */ /* 0x000fe200078e00ff */
[----:B-1----:R-:W-:Y:S06]  /*a3f0*/  BRA `(.L_x_1040) ;  /* 0x0000000400c47947 */ /* 0x002fec0003800000 */
.L_x_1042:
        /* <DEDUP_REMOVED lines=113> */
.L_x_1040:
[----:B------:R-:W2:Y:S01]  /*ab10*/  LDL.64 R12, [R1+0xb8] ;  /* 0x0000b800010c7983 */ /* 0x000ea20000100a00 */
[----:B------:R-:W-:Y:S01]  /*ab20*/  UIADD3 UR39, UR29, -UR40, URZ ;  /* 0x800000281d277290 */ /* 0x000fe2000fffe03f */
[----:B------:R-:W-:Y:S04]  /*ab30*/  DEPBAR.LE SB0, 0x0 ;  /* 0x000080000000791a */ /* 0x000fe80000000000 */
[----:B------:R-:W3:Y:S01]  /*ab40*/  LDL R22, [R1+0xac] ;  /* 0x0000ac0001167983 */ /* 0x000ee20000100800 */
[----:B------:R-:W-:Y:S01]  /*ab50*/  USHF.R.S32.HI UR10, URZ, 0x1f, UR39 ;  /* 0x0000001f3f0a7899 */ /* 0x000fe20008011427 */
[----:B------:R-:W-:Y:S01]  /*ab60*/  IMAD.U32 R2, RZ, RZ, UR39 ;  /* 0x00000027ff027e24 */ /* 0x000fe2000f8e00ff */
[----:B------:R-:W-:Y:S01]  /*ab70*/  UIMAD.WIDE.U32 UR20, UR39, UR6, URZ ;  /* 0x00000006271472a5 */ /* 0x000fe2000f8e003f */
[----:B------:R-:W4:Y:S01]  /*ab80*/  LDL R32, [R1+0x80] ;  /* 0x0000800001207983 */ /* 0x000f220000100800 */
        /* <DEDUP_REMOVED lines=33> */
[----:B------:R-:W-:Y:S01]  /*ada0*/  LEA R6, P3, R18, R242, 0x1 ;  /* 0x000000f212067211 */ /* 0x000fe200078608ff */
[----:B------:R-:W-:Y:S01]  /*adb0*/  IMAD R5, R5, UR6, RZ ;  /* 0x0000000605057c24 */ /* 0x000fe2000f8e02ff */
[----:B------:R-:W-:Y:S01]  /*adc0*/  BAR.SYNC.DEFER_BLOCKING 0x0 ;  /* 0x0000000000007b1d */ /* 0x000fe20000010000 */
[----:B------:R-:W-:Y:S01]  /*add0*/  IMAD.WIDE.U32 R16, R4, UR6, RZ ;  /* 0x0000000604107c25 */ /* 0x000fe2000f8e00ff */
[----:B------:R-:W-:Y:S03]  /*ade0*/  LEA.HI.X R7, R18, R240, R7, 0x1, P3 ;  /* 0x000000f012077211 */ /* 0x000fe600018f0c07 */
[----:B------:R-:W-:Y:S01]  /*adf0*/  IMAD R5, R4, UR7, R5 ;  /* 0x0000000704057c24 */ /* 0x000fe2000f8e0205 */
[----:B------:R-:W-:Y:S01]  /*ae00*/  LEA R4, P2, R16, R242, 0x1 ;  /* 0x000000f210047211 */ /* 0x000fe200078408ff */
[----:B------:R-:W-:Y:S02]  /*ae10*/  IMAD R9, R9, UR6, RZ ;  /* 0x0000000609097c24 */ /* 0x000fe4000f8e02ff */
[----:B------:R-:W-:Y:S02]  /*ae20*/  IMAD.IADD R5, R17, 0x1, R5 ;  /* 0x0000000111057824 */ /* 0x000fe400078e0205 */
[----:B------:R-:W-:Y:S02]  /*ae30*/  IMAD R3, R3, UR6, RZ ;  /* 0x0000000603037c24 */ /* 0x000fe4000f8e02ff */
[----:B------:R-:W-:Y:S01]  /*ae40*/  IMAD R9, R8, UR7, R9 ;  /* 0x0000000708097c24 */ /* 0x000fe2000f8e0209 */
[----:B------:R-:W-:Y:S01]  /*ae50*/  LEA.HI.X R5, R16, R240, R5, 0x1, P2 ;  /* 0x000000f010057211 */ /* 0x000fe200010f0c05 */
        /* <DEDUP_REMOVED lines=331> */
[C---:B------:R-:W-:Y:S01]  /*c310*/  LEA R170, P4, R168.reuse, R243, 0x1 ;  /* 0x000000f3a8aa7211 */ /* 0x040fe200078808ff */
[----:B------:R-:W-:Y:S02]  /*c320*/  IMAD.IADD R134, R169, 0x1, R134 ;  /* 0x00000001a9867824 */ /* 0x000fe400078e0286 */
[----:B------:R-:W-:Y:S03]  /*c330*/  IMAD R3, R3, UR8, RZ ;  /* 0x0000000803037c24 */ /* 0x000fe6000f8e02ff */
[----:B------:R-:W-:Y:S01]  /*c340*/  LEA.HI.X R171, R168, R241, R134, 0x1, P4 ;  /* 0x000000f1a8ab7211 */ /* 0x000fe200020f0c86 */
        /* <DEDUP_REMOVED lines=24> */
.L_x_1041:
[----:B-1----:R-:W2:Y:S01]  /*c4d0*/  LDL R2, [R1+0xa8] ;  /* 0x0000a80001027983 */ /* 0x002ea20000100800 */
[----:B------:R-:W-:Y:S01]  /*c4e0*/  IMAD.U32 R132, RZ, RZ, UR39 ;  /* 0x00000027ff847e24 */ /* 0x000fe2000f8e00ff */
[----:B------:R-:W-:Y:S02]  /*c4f0*/  UIADD3 UR22, UR36, 0x1715609d, URZ ;  /* 0x1715609d24167890 */ /* 0x000fe4000fffe03f */
[----:B------:R1:W3:Y:S01]  /*c500*/  LDL.S16 R217, [R1+0x6c] ;  /* 0x00006c0001d97983 */ /* 0x0002e20000100600 */
[----:B------:R-:W-:Y:S02]  /*c510*/  USHF.L.U32 UR32, UR39, 0x1, URZ ;  /* 0x0000000127207899 */ /* 0x000fe4000800063f */
[----:B------:R-:W-:Y:S01]  /*c520*/  UIADD3 UR10, UR37, -0x4498517b, URZ ;  /* 0xbb67ae85250a7890 */ /* 0x000fe2000fffe03f */
[----:B------:R1:W4:Y:S01]  /*c530*/  LDL.S16 R216, [R1+0x68] ;  /* 0x0000680001d87983 */ /* 0x0003220000100600 */
[----:B------:R-:W-:Y:S02]  /*c540*/  ULOP3.LUT UR14, UR32, UR37, URZ, 0x3c, !UPT ;  /* 0x00000025200e7292 */ /* 0x000fe4000f8e3c3f */
[----:B------:R-:W-:Y:S02]  /*c550*/  UIADD3 UR11, UR36, -0x61c88647, URZ ;  /* 0x9e3779b9240b7890 */ /* 0x000fe4000fffe03f */
[----:B------:R-:W-:Y:S02]  /*c560*/  UIADD3 UR27, UR37, 0x76cf5d0a, URZ ;  /* 0x76cf5d0a251b7890 */ /* 0x000fe4000fffe03f */
[----:B------:R-:W-:Y:S02]  /*c570*/  UIADD3 UR25, UR37, 0x32370b8f, URZ ;  /* 0x32370b8f25197890 */ /* 0x000fe4000fffe03f */
[----:B------:R-:W-:Y:S02]  /*c580*/  UIADD3 UR26, UR36, -0x255992d5, URZ ;  /* 0xdaa66d2b241a7890 */ /* 0x000fe4000fffe03f */
[----:B------:R-:W-:Y:S02]  /*c590*/  UIADD3 UR23, UR37, -0x126145ec, URZ ;  /* 0xed9eba1425177890 */ /* 0x000fe4000fffe03f */
[----:B------:R-:W-:Y:S02]  /*c5a0*/  UIADD3 UR24, UR36, 0x78dde6e4, URZ ;  /* 0x78dde6e424187890 */ /* 0x000fe4000fffe03f */
[----:B------:R-:W-:Y:S02]  /*c5b0*/  UIADD3 UR21, UR37, -0x56f99767, URZ ;  /* 0xa906689925157890 */ /* 0x000fe4000fffe03f */
[----:B------:R-:W-:Y:S02]  /*c5c0*/  UIADD3 UR20, UR36, -0x4ab325aa, URZ ;  /* 0xb54cda5624147890 */ /* 0x000fe4000fffe03f */
[----:B------:R-:W-:Y:S02]  /*c5d0*/  UIADD3 UR32, UR32, 0x1, URZ ;  /* 0x0000000120207890 */ /* 0x000fe4000fffe03f */
[----:B------:R-:W-:Y:S02]  /*c5e0*/  UIADD3 UR40, UR40, 0x1, URZ ;  /* 0x0000000128287890 */ /* 0x000fe4000fffe03f */
[----:B------:R-:W-:Y:S01]  /*c5f0*/  ULOP3.LUT UR32, UR32, UR37, URZ, 0x3c, !UPT ;  /* 0x0000002520207292 */ /* 0x000fe2000f8e3c3f */
[----:B--2---:R-:W-:Y:S04]  /*c600*/  IMAD R132, R132, -0x40, R2 ;  /* 0xffffffc084847824 */ /* 0x004fe800078e0202 */
[C---:B------:R-:W-:Y:S01]  /*c610*/  VIADD R135, R132.reuse, 0xffffffff ;  /* 0xffffffff84877836 */ /* 0x040fe20000000000 */
[----:B------:R-:W-:Y:S01]  /*c620*/  IABS R3, R132 ;  /* 0x0000008400037213 */ /* 0x000fe20000000000 */
[C---:B------:R-:W-:Y:S02]  /*c630*/  VIADD R134, R132.reuse, 0xfffffff8 ;  /* 0xfffffff884867836 */ /* 0x040fe40000000000 */
[----:B------:R-:W-:Y:S01]  /*c640*/  VIADD R2, R132, 0x8 ;  /* 0x0000000884027836 */ /* 0x000fe20000000000 */
[----:B------:R-:W-:Y:S01]  /*c650*/  ISETP.GE.AND P6, PT, R135, RZ, PT ;  /* 0x000000ff8700720c */ /* 0x000fe20003fc6270 */
[----:B------:R-:W-:Y:S01]  /*c660*/  IMAD.MOV.U32 R168, RZ, RZ, R3 ;  /* 0x000000ffffa87224 */ /* 0x000fe200078e0003 */
[----:B------:R-:W-:Y:S01]  /*c670*/  ISETP.GE.AND P5, PT, R134, RZ, PT ;  /* 0x000000ff8600720c */ /* 0x000fe20003fa6270 */
[----:B------:R-:W-:Y:S01]  /*c680*/  VIADD R3, R132, 0xfffffff7 ;  /* 0xfffffff784037836 */ /* 0x000fe20000000000 */
[----:B------:R-:W-:Y:S01]  /*c690*/  ISETP.GE.AND P0, PT, R2, RZ, PT ;  /* 0x000000ff0200720c */ /* 0x000fe20003f06270 */
[C---:B------:R-:W-:Y:S01]  /*c6a0*/  VIADD R171, R132.reuse, 0xfffffff0 ;  /* 0xfffffff084ab7836 */ /* 0x040fe20000000000 */
[----:B------:R-:W-:Y:S01]  /*c6b0*/  I2FP.F32.S32 R168, R168 ;  /* 0x000000a800a87245 */ /* 0x000fe20000201400 */
[C---:B------:R-:W-:Y:S01]  /*c6c0*/  VIADD R169, R132.reuse, 0xffffffe8 ;  /* 0xffffffe884a97836 */ /* 0x040fe20000000000 */
[----:B------:R-:W-:Y:S01]  /*c6d0*/  ISETP.GE.AND P4, PT, R3, RZ, PT ;  /* 0x000000ff0300720c */ /* 0x000fe20003f86270 */
[----:B------:R-:W-:Y:S01]  /*c6e0*/  VIADD R170, R132, 0xffffffef ;  /* 0xffffffef84aa7836 */ /* 0x000fe20000000000 */
[----:B------:R-:W-:Y:S01]  /*c6f0*/  ISETP.GE.AND P3, PT, R171, RZ, PT ;  /* 0x000000ffab00720c */ /* 0x000fe20003f66270 */
[C---:B------:R-:W-:Y:S01]  /*c700*/  FFMA.FTZ R10, R168.reuse, -UR5, R10 ;  /* 0x80000005a80a7c23 */ /* 0x040fe2000801000a */
[----:B------:R-:W-:Y:S01]  /*c710*/  FFMA.FTZ R4, R168, -UR5, R4 ;  /* 0x80000005a8047c23 */ /* 0x000fe20008010004 */
[C---:B------:R-:W-:Y:S01]  /*c720*/  @!P6 IADD3 R135, -R132.reuse, 0x1, RZ ;  /* 0x000000018487e810 */ /* 0x040fe20007ffe1ff */
[C---:B------:R-:W-:Y:S01]  /*c730*/  VIADD R168, R132.reuse, 0xffffffe7 ;  /* 0xffffffe784a87836 */ /* 0x040fe20000000000 */
[C---:B------:R-:W-:Y:S02]  /*c740*/  @!P5 IADD3 R134, -R132.reuse, 0x8, RZ ;  /* 0x000000088486d810 */ /* 0x040fe40007ffe1ff */
[----:B------:R-:W-:Y:S02]  /*c750*/  I2FP.F32.S32 R135, R135 ;  /* 0x0000008700877245 */ /* 0x000fe40000201400 */
[C---:B------:R-:W-:Y:S02]  /*c760*/  @!P0 IADD3 R2, -R132.reuse, -0x8, RZ ;  /* 0xfffffff884028810 */ /* 0x040fe40007ffe1ff */
[----:B------:R-:W-:Y:S01]  /*c770*/  ISETP.GE.AND P5, PT, R169, RZ, PT ;  /* 0x000000ffa900720c */ /* 0x000fe20003fa6270 */
[C---:B------:R-:W-:Y:S01]  /*c780*/  FFMA.FTZ R5, R135.reuse, -UR5, R5 ;  /* 0x8000000587057c23 */ /* 0x040fe20008010005 */
[----:B------:R-:W-:Y:S01]  /*c790*/  FFMA.FTZ R11, R135, -UR5, R11 ;  /* 0x80000005870b7c23 */ /* 0x000fe2000801000b */
[C---:B------:R-:W-:Y:S01]  /*c7a0*/  VIADD R135, R132.reuse, 0x7 ;  /* 0x0000000784877836 */ /* 0x040fe20000000000 */
[----:B------:R-:W-:Y:S02]  /*c7b0*/  I2FP.F32.S32 R134, R134 ;  /* 0x0000008600867245 */ /* 0x000fe40000201400 */
[----:B------:R-:W-:Y:S02]  /*c7c0*/  @!P4 IADD3 R3, -R132, 0x9, RZ ;  /* 0x000000098403c810 */ /* 0x000fe40007ffe1ff */
[----:B------:R-:W-:Y:S01]  /*c7d0*/  ISETP.GE.AND P0, PT, R135, RZ, PT ;  /* 0x000000ff8700720c */ /* 0x000fe20003f06270 */
[----:B------:R-:W-:Y:S01]  /*c7e0*/  FFMA.FTZ R14, R134, -UR5, R14 ;  /* 0x80000005860e7c23 */ /* 0x000fe2000801000e */
[----:B------:R-:W-:Y:S01]  /*c7f0*/  ISETP.GE.AND P2, PT, R170, RZ, PT ;  /* 0x000000ffaa00720c */ /* 0x000fe20003f46270 */
[----:B------:R-:W-:Y:S01]  /*c800*/  FFMA.FTZ R8, R134, -UR5, R8 ;  /* 0x8000000586087c23 */ /* 0x000fe20008010008 */
[----:B------:R-:W-:Y:S01]  /*c810*/  I2FP.F32.S32 R2, R2 ;  /* 0x0000000200027245 */ /* 0x000fe20000201400 */
[C---:B------:R-:W-:Y:S01]  /*c820*/  VIADD R134, R132.reuse, 0xffffffe0 ;  /* 0xffffffe084867836 */ /* 0x040fe20000000000 */
[----:B------:R-:W-:Y:S02]  /*c830*/  I2FP.F32.S32 R3, R3 ;  /* 0x0000000300037245 */ /* 0x000fe40000201400 */
[----:B------:R-:W-:Y:S01]  /*c840*/  @!P3 IADD3 R171, -R132, 0x10, RZ ;  /* 0x0000001084abb810 */ /* 0x000fe20007ffe1ff */
[----:B------:R-:W-:Y:S01]  /*c850*/  FFMA.FTZ R6, R2, -UR5, R6 ;  /* 0x8000000502067c23 */ /* 0x000fe20008010006 */
[----:B------:R-:W-:Y:S02]  /*c860*/  VIADD R2, R132, 0xffffffd8 ;  /* 0xffffffd884027836 */ /* 0x000fe40000000000 */
[C---:B------:R-:W-:Y:S01]  /*c870*/  FFMA.FTZ R9, R3.reuse, -UR5, R9 ;  /* 0x8000000503097c23 */ /* 0x040fe20008010009 */
[----:B------:R-:W-:Y:S01]  /*c880*/  FFMA.FTZ R15, R3, -UR5, R15 ;  /* 0x80000005030f7c23 */ /* 0x000fe2000801000f */
[----:B------:R-:W-:Y:S01]  /*c890*/  ISETP.GE.AND P4, PT, R168, RZ, PT ;  /* 0x000000ffa800720c */ /* 0x000fe20003f86270 */
[----:B------:R-:W-:Y:S01]  /*c8a0*/  VIADD R3, R132, 0xffffffdf ;  /* 0xffffffdf84037836 */ /* 0x000fe20000000000 */
[----:B------:R-:W-:Y:S02]  /*c8b0*/  ISETP.GE.AND P3, PT, R134, RZ, PT ;  /* 0x000000ff8600720c */ /* 0x000fe40003f66270 */
[C---:B------:R-:W-:Y:S02]  /*c8c0*/  @!P5 IADD3 R169, -R132.reuse, 0x18, RZ ;  /* 0x0000001884a9d810 */ /* 0x040fe40007ffe1ff */
[----:B------:R-:W-:Y:S02]  /*c8d0*/  @!P0 IADD3 R135, -R132, -0x7, RZ ;  /* 0xfffffff984878810 */ /* 0x000fe40007ffe1ff */
[----:B------:R-:W-:Y:S02]  /*c8e0*/  ISETP.GE.AND P0, PT, R2, RZ, PT ;  /* 0x000000ff0200720c */ /* 0x000fe40003f06270 */
[C---:B------:R-:W-:Y:S02]  /*c8f0*/  @!P2 IADD3 R170, -R132.reuse, 0x11, RZ ;  /* 0x0000001184aaa810 */ /* 0x040fe40007ffe1ff */
[----:B------:R-:W-:Y:S02]  /*c900*/  ISETP.GE.AND P2, PT, R3, RZ, PT ;  /* 0x000000ff0300720c */ /* 0x000fe40003f46270 */
[----:B------:R-:W-:Y:S02]  /*c910*/  I2FP.F32.S32 R169, R169 ;  /* 0x000000a900a97245 */ /* 0x000fe40000201400 */
[----:B------:R-:W-:Y:S02]  /*c920*/  I2FP.F32.S32 R135, R135 ;  /* 0x0000008700877245 */ /* 0x000fe40000201400 */
[C---:B------:R-:W-:Y:S01]  /*c930*/  @!P4 IADD3 R168, -R132.reuse, 0x19, RZ ;  /* 0x0000001984a8c810 */ /* 0x040fe20007ffe1ff */
[C---:B------:R-:W-:Y:S01]  /*c940*/  FFMA.FTZ R16, R169.reuse, -UR5, R16 ;  /* 0x80000005a9107c23 */ /* 0x040fe20008010010 */
[----:B------:R-:W-:Y:S01]  /*c950*/  FFMA.FTZ R22, R169, -UR5, R22 ;  /* 0x80000005a9167c23 */ /* 0x000fe20008010016 */
[----:B------:R-:W-:Y:S01]  /*c960*/  FFMA.FTZ R7, R135, -UR5, R7 ;  /* 0x8000000587077c23 */ /* 0x000fe20008010007 */
[----:B------:R-:W-:Y:S01]  /*c970*/  VIADD R135, R132, 0xffffffc8 ;  /* 0xffffffc884877836 */ /* 0x000fe20000000000 */
[----:B------:R-:W-:Y:S02]  /*c980*/  FMNMX.FTZ R169, R4, R0, !PT ;  /* 0x0000000004a97209 */ /* 0x000fe40007810000 */
[C---:B------:R-:W-:Y:S02]  /*c990*/  @!P3 IADD3 R134, -R132.reuse, 0x20, RZ ;  /* 0x000000208486b810 */ /* 0x040fe40007ffe1ff */
[----:B------:R-:W-:Y:S02]  /*c9a0*/  @!P0 IADD3 R2, -R132, 0x28, RZ ;  /* 0x0000002884028810 */ /* 0x000fe40007ffe1ff */
[----:B------:R-:W-:Y:S02]  /*c9b0*/  FMNMX.FTZ R169, R5, R169, !PT ;  /* 0x000000a905a97209 */ /* 0x000fe40007810000 */
[----:B------:R-:W-:Y:S02]  /*c9c0*/  I2FP.F32.S32 R168, R168 ;  /* 0x000000a800a87245 */ /* 0x000fe40000201400 */
[----:B------:R-:W-:Y:S02]  /*c9d0*/  ISETP.GE.AND P0, PT, R135, RZ, PT ;  /* 0x000000ff8700720c */ /* 0x000fe40003f06270 */
[----:B------:R-:W-:Y:S01]  /*c9e0*/  I2FP.F32.S32 R171, R171 ;  /* 0x000000ab00ab7245 */ /* 0x000fe20000201400 */
[----:B------:R-:W-:Y:S01]  /*c9f0*/  FFMA.FTZ R17, R168, -UR5, R17 ;  /* 0x80000005a8117c23 */ /* 0x000fe20008010011 */
[----:B------:R-:W-:Y:S01]  /*ca00*/  @!P2 IADD3 R3, -R132, 0x21, RZ ;  /* 0x000000218403a810 */ /* 0x000fe20007ffe1ff */
[----:B------:R-:W-:Y:S01]  /*ca10*/  FFMA.FTZ R23, R168, -UR5, R23 ;  /* 0x80000005a8177c23 */ /* 0x000fe20008010017 */
[----:B------:R-:W-:Y:S01]  /*ca20*/  I2FP.F32.S32 R134, R134 ;  /* 0x0000008600867245 */ /* 0x000fe20000201400 */
[C---:B------:R-:W-:Y:S01]  /*ca30*/  FFMA.FTZ R12, R171.reuse, -UR5, R12 ;  /* 0x80000005ab0c7c23 */ /* 0x040fe2000801000c */
[----:B------:R-:W-:Y:S01]  /*ca40*/  FMNMX.FTZ R169, R8, R169, !PT ;  /* 0x000000a908a97209 */ /* 0x000fe20007810000 */
[----:B------:R-:W-:Y:S01]  /*ca50*/  FFMA.FTZ R18, R171, -UR5, R18 ;  /* 0x80000005ab127c23 */ /* 0x000fe20008010012 */
[----:B------:R-:W-:Y:S01]  /*ca60*/  I2FP.F32.S32 R170, R170 ;  /* 0x000000aa00aa7245 */ /* 0x000fe20000201400 */
[C---:B------:R-:W-:Y:S01]  /*ca70*/  FFMA.FTZ R20, R134.reuse, -UR5, R20 ;  /* 0x8000000586147c23 */ /* 0x040fe20008010014 */
[----:B------:R-:W-:Y:S01]  /*ca80*/  I2FP.F32.S32 R3, R3 ;  /* 0x0000000300037245 */ /* 0x000fe20000201400 */
[----:B------:R-:W-:Y:S01]  /*ca90*/  FFMA.FTZ R26, R134, -UR5, R26 ;  /* 0x80000005861a7c23 */ /* 0x000fe2000801001a */
[----:B------:R-:W-:Y:S01]  /*caa0*/  FMNMX.FTZ R168, R6, R133, !PT ;  /* 0x0000008506a87209 */ /* 0x000fe20007810000 */
[----:B------:R-:W-:Y:S01]  /*cab0*/  VIADD R134, R132, 0xffffffd7 ;  /* 0xffffffd784867836 */ /* 0x000fe20000000000 */
[----:B------:R-:W-:Y:S01]  /*cac0*/  FMNMX.FTZ R169, R9, R169, !PT ;  /* 0x000000a909a97209 */ /* 0x000fe20007810000 */
[----:B------:R-:W-:Y:S01]  /*cad0*/  FFMA.FTZ R13, R170, -UR5, R13 ;  /* 0x80000005aa0d7c23 */ /* 0x000fe2000801000d */
[----:B------:R-:W-:Y:S01]  /*cae0*/  I2FP.F32.S32 R2, R2 ;  /* 0x0000000200027245 */ /* 0x000fe20000201400 */
[C---:B------:R-:W-:Y:S01]  /*caf0*/  FFMA.FTZ R21, R3.reuse, -UR5, R21 ;  /* 0x8000000503157c23 */ /* 0x040fe20008010015 */
[----:B------:R-:W-:Y:S01]  /*cb00*/  FFMA.FTZ R27, R3, -UR5, R27 ;  /* 0x80000005031b7c23 */ /* 0x000fe2000801001b */
[----:B------:R-:W-:Y:S01]  /*cb10*/  FMNMX.FTZ R168, R7, R168, !PT ;  /* 0x000000a807a87209 */ /* 0x000fe20007810000 */
[----:B------:R-:W-:Y:S01]  /*cb20*/  VIADD R3, R132, 0xffffffd0 ;  /* 0xffffffd084037836 */ /* 0x000fe20000000000 */
[----:B------:R-:W-:Y:S01]  /*cb30*/  FMNMX.FTZ R169, R12, R169, !PT ;  /* 0x000000a90ca97209 */ /* 0x000fe20007810000 */
[----:B------:R-:W-:Y:S01]  /*cb40*/  FFMA.FTZ R24, R2, -UR5, R24 ;  /* 0x8000000502187c23 */ /* 0x000fe20008010018 */
[----:B------:R-:W-:Y:S01]  /*cb50*/  ISETP.GE.AND P4, PT, R134, RZ, PT ;  /* 0x000000ff8600720c */ /* 0x000fe20003f86270 */
[----:B------:R-:W-:Y:S01]  /*cb60*/  FFMA.FTZ R30, R2, -UR5, R30 ;  /* 0x80000005021e7c23 */ /* 0x000fe2000801001e */
[C---:B------:R-:W-:Y:S01]  /*cb70*/  @!P0 IADD3 R135, -R132.reuse, 0x38, RZ ;  /* 0x0000003884878810 */ /* 0x040fe20007ffe1ff */
[----:B------:R-:W-:Y:S01]  /*cb80*/  VIADD R2, R132, 0xffffffcf ;  /* 0xffffffcf84027836 */ /* 0x000fe20000000000 */
[----:B------:R-:W-:Y:S01]  /*cb90*/  FMNMX.FTZ R168, R10, R168, !PT ;  /* 0x000000a80aa87209 */ /* 0x000fe20007810000 */
[----:B------:R-:W-:Y:S01]  /*cba0*/  FFMA.FTZ R19, R170, -UR5, R19 ;  /* 0x80000005aa137c23 */ /* 0x000fe20008010013 */
[----:B------:R-:W-:Y:S02]  /*cbb0*/  FMNMX.FTZ R169, R13, R169, !PT ;  /* 0x000000a90da97209 */ /* 0x000fe40007810000 */
[----:B------:R-:W-:Y:S02]  /*cbc0*/  ISETP.GE.AND P3, PT, R3, RZ, PT ;  /* 0x000000ff0300720c */ /* 0x000fe40003f66270 */
[----:B------:R-:W-:Y:S02]  /*cbd0*/  I2FP.F32.S32 R135, R135 ;  /* 0x0000008700877245 */ /* 0x000fe40000201400 */
[----:B------:R-:W-:Y:S02]  /*cbe0*/  FMNMX.FTZ R168, R11, R168, !PT ;  /* 0x000000a80ba87209 */ /* 0x000fe40007810000 */
[----:B------:R-:W-:Y:S01]  /*cbf0*/  FMNMX.FTZ R169, R16, R169, !PT ;  /* 0x000000a910a97209 */ /* 0x000fe20007810000 */
[----:B------:R-:W-:Y:S01]  /*cc00*/  FFMA.FTZ R32, R135, -UR5, R32 ;  /* 0x8000000587207c23 */ /* 0x000fe20008010020 */
[----:B------:R-:W-:Y:S01]  /*cc10*/  ISETP.GE.AND P2, PT, R2, RZ, PT ;  /* 0x000000ff0200720c */ /* 0x000fe20003f46270 */
[----:B------:R-:W-:Y:S01]  /*cc20*/  VIADD R135, R132, 0xffffffc7 ;  /* 0xffffffc784877836 */ /* 0x000fe20000000000 */
[----:B------:R-:W-:Y:S02]  /*cc30*/  FMNMX.FTZ R168, R14, R168, !PT ;  /* 0x000000a80ea87209 */ /* 0x000fe40007810000 */
[----:B------:R-:W-:Y:S02]  /*cc40*/  FMNMX.FTZ R169, R17, R169, !PT ;  /* 0x000000a911a97209 */ /* 0x000fe40007810000 */
[----:B------:R-:W-:Y:S02]  /*cc50*/  @!P4 IADD3 R134, -R132, 0x29, RZ ;  /* 0x000000298486c810 */ /* 0x000fe40007ffe1ff */
[----:B------:R-:W-:Y:S02]  /*cc60*/  FMNMX.FTZ R168, R15, R168, !PT ;  /* 0x000000a80fa87209 */ /* 0x000fe40007810000 */
[----:B------:R-:W-:Y:S02]  /*cc70*/  FMNMX.FTZ R169, R20, R169, !PT ;  /* 0x000000a914a97209 */ /* 0x000fe40007810000 */
[----:B------:R-:W-:Y:S02]  /*cc80*/  ISETP.GE.AND P0, PT, R135, RZ, PT ;  /* 0x000000ff8700720c */ /* 0x000fe40003f06270 */
[----:B------:R-:W-:Y:S02]  /*cc90*/  @!P3 IADD3 R3, -R132, 0x30, RZ ;  /* 0x000000308403b810 */ /* 0x000fe40007ffe1ff */
[----:B------:R-:W-:Y:S02]  /*cca0*/  I2FP.F32.S32 R134, R134 ;  /* 0x0000008600867245 */ /* 0x000fe40000201400 */
[----:B------:R-:W-:Y:S02]  /*ccb0*/  FMNMX.FTZ R168, R18, R168, !PT ;  /* 0x000000a812a87209 */ /* 0x000fe40007810000 */
[----:B------:R-:W-:Y:S01]  /*ccc0*/  FMNMX.FTZ R169, R21, R169, !PT ;  /* 0x000000a915a97209 */ /* 0x000fe20007810000 */
[----:B------:R-:W-:Y:S01]  /*ccd0*/  FFMA.FTZ R25, R134, -UR5, R25 ;  /* 0x8000000586197c23 */ /* 0x000fe20008010019 */
[----:B------:R-:W-:Y:S01]  /*cce0*/  @!P2 IADD3 R2, -R132, 0x31, RZ ;  /* 0x000000318402a810 */ /* 0x000fe20007ffe1ff */
        /* <DEDUP_REMOVED lines=10> */
[----:B------:R-:W-:Y:S01]  /*cd90*/  @!P0 IADD3 R135, -R132, 0x39, RZ ;  /* 0x0000003984878810 */ /* 0x000fe20007ffe1ff */
[----:B------:R-:W-:Y:S01]  /*cda0*/  FFMA.FTZ R35, R2, -UR5, R35 ;  /* 0x8000000502237c23 */ /* 0x000fe20008010023 */
        /* <DEDUP_REMOVED lines=10> */
[----:B------:R-:W-:Y:S03]  /*ce50*/  FMNMX.FTZ R3, R31, R134, !PT ;  /* 0x000000861f037209 */ /* 0x000fe60007810000 */
[----:B------:R-:W2:Y:S01]  /*ce60*/  SHFL.BFLY PT, R134, R132, 0x2, 0x1f ;  /* 0x0c401f0084867f89 */ /* 0x000ea200000e0000 */
[----:B------:R-:W-:Y:S04]  /*ce70*/  FMNMX.FTZ R2, R34, R3, !PT ;  /* 0x0000000322027209 */ /* 0x000fe80007810000 */
[----:B------:R-:W-:Y:S05]  /*ce80*/  FMNMX.FTZ R2, R35, R2, !PT ;  /* 0x0000000223027209 */ /* 0x000fea0007810000 */
[----:B------:R-:W5:Y:S01]  /*ce90*/  SHFL.BFLY PT, R3, R2, 0x2, 0x1f ;  /* 0x0c401f0002037f89 */ /* 0x000f6200000e0000 */
[----:B--2---:R-:W-:Y:S07]  /*cea0*/  FMNMX.FTZ R132, R132, R134, !PT ;  /* 0x0000008684847209 */ /* 0x004fee0007810000 */
[----:B------:R-:W2:Y:S01]  /*ceb0*/  SHFL.BFLY PT, R134, R132, 0x1, 0x1f ;  /* 0x0c201f0084867f89 */ /* 0x000ea200000e0000 */
[----:B-----5:R-:W-:Y:S07]  /*cec0*/  FMNMX.FTZ R2, R2, R3, !PT ;  /* 0x0000000302027209 */ /* 0x020fee0007810000 */
[----:B------:R-:W5:Y:S01]  /*ced0*/  SHFL.BFLY PT, R3, R2, 0x1, 0x1f ;  /* 0x0c201f0002037f89 */ /* 0x000f6200000e0000 */
[----:B--2---:R-:W-:Y:S04]  /*cee0*/  FMNMX.FTZ R132, R132, R134, !PT ;  /* 0x0000008684847209 */ /* 0x004fe80007810000 */
[C---:B------:R-:W-:Y:S01]  /*cef0*/  FSETP.NEU.FTZ.AND P0, PT, R132.reuse, -INF , PT ;  /* 0xff8000008400780b */ /* 0x040fe20003f1d000 */
[C---:B------:R-:W-:Y:S01]  /*cf00*/  FMUL.FTZ R134, R132.reuse, UR4 ;  /* 0x0000000484867c20 */ /* 0x040fe20008410000 */
[----:B------:R-:W-:Y:S04]  /*cf10*/  FADD.FTZ R0, -R132, R0 ;  /* 0x0000000084007221 */ /* 0x000fe80000010100 */
[----:B------:R-:W-:Y:S02]  /*cf20*/  FSEL R134, R134, RZ, P0 ;  /* 0x000000ff86867208 */ /* 0x000fe40000000000 */
[----:B-----5:R-:W-:Y:S01]  /*cf30*/  FMNMX.FTZ R3, R2, R3, !PT ;  /* 0x0000000302037209 */ /* 0x020fe20007810000 */
[----:B------:R-:W-:Y:S02]  /*cf40*/  FMUL.FTZ R2, R0, UR4 ;  /* 0x0000000400027c20 */ /* 0x000fe40008410000 */
[--C-:B------:R-:W-:Y:S01]  /*cf50*/  FFMA.FTZ R178, R12, UR4, -R134.reuse ;  /* 0x000000040cb27c23 */ /* 0x100fe20008010886 */
[--C-:B------:R-:W-:Y:S01]  /*cf60*/  FFMA.FTZ R179, R13, UR4, -R134.reuse ;  /* 0x000000040db37c23 */ /* 0x100fe20008010886 */
[--C-:B------:R-:W-:Y:S01]  /*cf70*/  FFMA.FTZ R175, R9, UR4, -R134.reuse ;  /* 0x0000000409af7c23 */ /* 0x100fe20008010886 */
[----:B------:R-:W2:Y:S01]  /*cf80*/  LDL.64 R12, [R1+0x78] ;  /* 0x00007800010c7983 */ /* 0x000ea20000100a00 */
[--C-:B------:R-:W-:Y:S01]  /*cf90*/  FFMA.FTZ R135, R4, UR4, -R134.reuse ;  /* 0x0000000404877c23 */ /* 0x100fe20008010886 */
[C---:B------:R-:W-:Y:S01]  /*cfa0*/  FMUL.FTZ R4, R3.reuse, UR4 ;  /* 0x0000000403047c20 */ /* 0x040fe20008410000 */
[C---:B------:R-:W-:Y:S01]  /*cfb0*/  FSETP.NEU.FTZ.AND P0, PT, R3.reuse, -INF , PT ;  /* 0xff8000000300780b */ /* 0x040fe20003f1d000 */
[----:B------:R-:W5:Y:S01]  /*cfc0*/  MUFU.EX2 R2, R2 ;  /* 0x0000000200027308 */ /* 0x000f620000000800 */
[----:B------:R-:W-:Y:S01]  /*cfd0*/  FADD.FTZ R0, -R3, R133 ;  /* 0x0000008503007221 */ /* 0x000fe20000010100 */
[--C-:B------:R-:W-:Y:S01]  /*cfe0*/  FFMA.FTZ R174, R8, UR4, -R134.reuse ;  /* 0x0000000408ae7c23 */ /* 0x100fe20008010886 */
[----:B------:R-:W-:Y:S01]  /*cff0*/  FSEL R4, R4, RZ, P0 ;  /* 0x000000ff04047208 */ /* 0x000fe20000000000 */
[----:B------:R-:W-:Y:S01]  /*d000*/  FFMA.FTZ R170, R5, UR4, -R134 ;  /* 0x0000000405aa7c23 */ /* 0x000fe20008010886 */
[----:B------:R-:W-:Y:S01]  /*d010*/  LOP3.LUT R8, R245, UR10, R246, 0x96, !PT ;  /* 0x0000000af5087c12 */ /* 0x000fe2000f8e96f6 */
[----:B------:R-:W-:Y:S01]  /*d020*/  FMUL.FTZ R0, R0, UR4 ;  /* 0x0000000400007c20 */ /* 0x000fe20008410000 */
[----:B------:R-:W-:Y:S01]  /*d030*/  LOP3.LUT R5, R247, UR14, RZ, 0x3c, !PT ;  /* 0x0000000ef7057c12 */ /* 0x000fe2000f8e3cff */
[--C-:B------:R-:W-:Y:S02]  /*d040*/  FFMA.FTZ R6, R6, UR4, -R4.reuse ;  /* 0x0000000406067c23 */ /* 0x100fe40008010804 */
[----:B------:R-:W-:Y:S01]  /*d050*/  MUFU.EX2 R133, R135 ;  /* 0x0000008700857308 */ /* 0x000fe20000000800 */
[----:B------:R-:W-:Y:S01]  /*d060*/  IMAD.WIDE.U32 R230, R8, -0x326172a9, RZ ;  /* 0xcd9e8d5708e67825 */ /* 0x000fe200078e00ff */
[----:B------:R-:W-:Y:S03]  /*d070*/  UIADD3 UR10, UR36, 0x3c6ef372, URZ ;  /* 0x3c6ef372240a7890 */ /* 0x000fe6000fffe03f */
[----:B------:R-:W-:Y:S01]  /*d080*/  FFMA.FTZ R7, R7, UR4, -R4 ;  /* 0x0000000407077c23 */ /* 0x000fe20008010804 */
[----:B------:R-:W-:Y:S04]  /*d090*/  IMAD.WIDE.U32 R8, R5, -0x326172a9, RZ ;  /* 0xcd9e8d5705087825 */ /* 0x000fe800078e00ff */
[--C-:B------:R-:W-:Y:S01]  /*d0a0*/  FFMA.FTZ R182, R16, UR4, -R134.reuse ;  /* 0x0000000410b67c23 */ /* 0x100fe20008010886 */
[----:B------:R-:W-:Y:S01]  /*d0b0*/  UIADD3 UR14, UR37, 0x646e171e, URZ ;  /* 0x646e171e250e7890 */ /* 0x000fe2000fffe03f */
[----:B------:R1:W-:Y:S01]  /*d0c0*/  MUFU.EX2 R171, R6 ;  /* 0x0000000600ab7308 */ /* 0x0003e20000000800 */
        /* <DEDUP_REMOVED lines=9> */
[----:B------:R-:W-:Y:S01]  /*d160*/  FFMA.FTZ R229, R33, UR4, -R134 ;  /* 0x0000000421e57c23 */ /* 0x000fe20008010886 */
[C---:B-----5:R-:W-:Y:S01]  /*d170*/  FMUL.FTZ R32, R2.reuse, R136 ;  /* 0x0000008802207220 */ /* 0x060fe20000410000 */
[C---:B------:R-:W-:Y:S01]  /*d180*/  FMUL.FTZ R24, R2.reuse, R144 ;  /* 0x0000009002187220 */ /* 0x040fe20000410000 */
[----:B------:R-:W-:Y:S01]  /*d190*/  FMUL.FTZ R25, R2, R145 ;  /* 0x0000009102197220 */ /* 0x000fe20000410000 */
[--C-:B------:R-:W-:Y:S01]  /*d1a0*/  FFMA.FTZ R168, R34, UR4, -R4.reuse ;  /* 0x0000000422a87c23 */ /* 0x100fe20008010804 */
[----:B------:R-:W-:Y:S03]  /*d1b0*/  FFMA.FTZ R177, R14, UR4, -R4 ;  /* 0x000000040eb17c23 */ /* 0x000fe60008010804 */
[----:B------:R5:W4:Y:S01]  /*d1c0*/  MUFU.EX2 R136, R7 ;  /* 0x0000000700887308 */ /* 0x000b220000000800 */
[----:B-1----:R-:W-:Y:S01]  /*d1d0*/  LOP3.LUT R6, R231, UR10, R8, 0x96, !PT ;  /* 0x0000000ae7067c12 */ /* 0x002fe2000f8e9608 */
[----:B------:R-:W-:Y:S01]  /*d1e0*/  FMUL.FTZ R8, R2, R160 ;  /* 0x000000a002087220 */ /* 0x000fe20000410000 */
[--C-:B------:R-:W-:Y:S01]  /*d1f0*/  FFMA.FTZ R176, R15, UR4, -R4.reuse ;  /* 0x000000040fb07c23 */ /* 0x100fe20008010804 */
[----:B------:R1:W2:Y:S01]  /*d200*/  LDL.S16 R160, [R1+0x70] ;  /* 0x0000700001a07983 */ /* 0x0002a20000100600 */
[--C-:B------:R-:W-:Y:S01]  /*d210*/  FFMA.FTZ R180, R18, UR4, -R4.reuse ;  /* 0x0000000412b47c23 */ /* 0x100fe20008010804 */
[----:B------:R-:W-:Y:S04]  /*d220*/  IMAD.WIDE.U32 R144, R6, -0x2daee0ad, RZ ;  /* 0xd2511f5306907825 */ /* 0x000fe800078e00ff */
[--C-:B------:R-:W-:Y:S01]  /*d230*/  FFMA.FTZ R181, R19, UR4, -R4.reuse ;  /* 0x0000000413b57c23 */ /* 0x100fe20008010804 */
[----:B------:R-:W1:Y:S01]  /*d240*/  MUFU.EX2 R170, R170 ;  /* 0x000000aa00aa7308 */ /* 0x000e620000000800 */
[----:B---3--:R-:W-:Y:S01]  /*d250*/  FMUL.FTZ R34, R0, R138 ;  /* 0x0000008a00227220 */ /* 0x008fe20000410000 */
        /* <DEDUP_REMOVED lines=9> */
[C---:B------:R-:W-:Y:S01]  /*d2f0*/  FMUL.FTZ R10, R0.reuse, R162 ;  /* 0x000000a2000a7220 */ /* 0x040fe20000410000 */
[----:B------:R-:W-:Y:S01]  /*d300*/  FMUL.FTZ R22, R0, R150 ;  /* 0x0000009600167220 */ /* 0x000fe20000410000 */
[----:B------:R-:W-:Y:S01]  /*d310*/  FMUL.FTZ R33, R2, R137 ;  /* 0x0000008902217220 */ /* 0x000fe20000410000 */
[C---:B------:R-:W-:Y:S01]  /*d320*/  FMUL.FTZ R6, R0.reuse, R166 ;  /* 0x000000a600067220 */ /* 0x040fe20000410000 */
[C---:B-----5:R-:W-:Y:S01]  /*d330*/  FMUL.FTZ R7, R0.reuse, R167 ;  /* 0x000000a700077220 */ /* 0x060fe20000410000 */
        /* <DEDUP_REMOVED lines=59> */
[----:B------:R-:W-:Y:S01]  /*d6f0*/  FFMA.FTZ R0, R0, R251, R171 ;  /* 0x000000fb00007223 */ /* 0x000fe200000100ab */
        /* <DEDUP_REMOVED lines=57> */
[----:B----4-:R-:W-:Y:S01]  /*da90*/  FADD.FTZ R146, R136, R0 ;  /* 0x0000000088927221 */ /* 0x010fe20000010000 */
[----:B------:R-:W3:Y:S01]  /*daa0*/  MUFU.EX2 R140, R174 ;  /* 0x000000ae008c7308 */ /* 0x000ee20000000800 */
[C---:B-1----:R-:W-:Y:S01]  /*dab0*/  F2FP.BF16.F32.PACK_AB R133, R170.reuse, R133 ;  /* 0x00000085aa85723e */ /* 0x042fe200000010ff */
[----:B------:R-:W-:Y:S08]  /*dac0*/  FADD.FTZ R141, R170, R141 ;  /* 0x0000008daa8d7221 */ /* 0x000ff00000010000 */
[----:B------:R-:W-:Y:S01]  /*dad0*/  MUFU.EX2 R0, R173 ;  /* 0x000000ad00007308 */ /* 0x000fe20000000800 */
[--C-:B--2---:R-:W-:Y:S01]  /*dae0*/  LOP3.LUT R134, R9, UR11, R12.reuse, 0x96, !PT ;  /* 0x0000000b09867c12 */ /* 0x104fe2000f8e960c */
[----:B------:R-:W-:Y:S02]  /*daf0*/  IMAD.MOV.U32 R165, RZ, RZ, R13 ;  /* 0x000000ffffa57224 */ /* 0x000fe400078e000d */
[C---:B------:R-:W-:Y:S01]  /*db00*/  FMUL.FTZ R9, R2.reuse, R161 ;  /* 0x000000a102097220 */ /* 0x040fe20000410000 */
[----:B------:R-:W-:Y:S02]  /*db10*/  IMAD.MOV.U32 R164, RZ, RZ, R12 ;  /* 0x000000ffffa47224 */ /* 0x000fe400078e000c */
[----:B------:R-:W-:Y:S01]  /*db20*/  FMUL.FTZ R12, R2, R156 ;  /* 0x0000009c020c7220 */ /* 0x000fe20000410000 */
[----:B------:R-:W-:Y:S04]  /*db30*/  IMAD.WIDE.U32 R134, R134, -0x2daee0ad, RZ ;  /* 0xd2511f5386867825 */ /* 0x000fe800078e00ff */
[----:B------:R-:W-:Y:S01]  /*db40*/  FMUL.FTZ R13, R2, R157 ;  /* 0x0000009d020d7220 */ /* 0x000fe20000410000 */
[----:B------:R-:W-:Y:S01]  /*db50*/  F2FP.BF16.F32.PACK_AB R2, R136, R171 ;  /* 0x000000ab8802723e */ /* 0x000fe200000010ff */
[----:B------:R-:W-:Y:S01]  /*db60*/  IMAD.MOV.U32 R161, RZ, RZ, R165 ;  /* 0x000000ffffa17224 */ /* 0x000fe200078e00a5 */
[----:B------:R-:W-:Y:S02]  /*db70*/  LOP3.LUT R135, R135, UR27, R244, 0x96, !PT ;  /* 0x0000001b87877c12 */ /* 0x000fe4000f8e96f4 */
[----:B------:R-:W-:Y:S01]  /*db80*/  LOP3.LUT R138, R145, UR25, R134, 0x96, !PT ;  /* 0x00000019918a7c12 */ /* 0x000fe2000f8e9686 */
[----:B------:R-:W-:Y:S02]  /*db90*/  IMAD.MOV.U32 R167, RZ, RZ, R161 ;  /* 0x000000ffffa77224 */ /* 0x000fe400078e00a1 */
[----:B------:R-:W-:Y:S04]  /*dba0*/  IMAD.WIDE.U32 R134, R135, -0x326172a9, RZ ;  /* 0xcd9e8d5787867825 */ /* 0x000fe800078e00ff */
[----:B------:R-:W-:Y:S01]  /*dbb0*/  IMAD.WIDE.U32 R138, R138, -0x326172a9, RZ ;  /* 0xcd9e8d578a8a7825 */ /* 0x000fe200078e00ff */
[----:B------:R-:W-:Y:S02]  /*dbc0*/  LOP3.LUT R137, R135, UR26, R230, 0x96, !PT ;  /* 0x0000001a87897c12 */ /* 0x000fe4000f8e96e6 */
[----:B------:R-:W1:Y:S03]  /*dbd0*/  MUFU.EX2 R135, R175 ;  /* 0x000000af00877308 */ /* 0x000e660000000800 */
[----:B------:R-:W-:Y:S05]  /*dbe0*/  IMAD.WIDE.U32 R136, R137, -0x2daee0ad, RZ ;  /* 0xd2511f5389887825 */ /* 0x000fea00078e00ff */
[----:B------:R-:W-:Y:S02]  /*dbf0*/  LOP3.LUT R137, R137, UR23, R144, 0x96, !PT ;  /* 0x0000001789897c12 */ /* 0x000fe4000f8e9690 */
[----:B------:R-:W-:Y:S02]  /*dc00*/  LOP3.LUT R144, R139, UR24, R134, 0x96, !PT ;  /* 0x000000188b907c12 */ /* 0x000fe4000f8e9686 */
[----:B------:R-:W2:Y:S03]  /*dc10*/  MUFU.EX2 R134, R172 ;  /* 0x000000ac00867308 */ /* 0x000ea60000000800 */
[----:B------:R-:W-:Y:S05]  /*dc20*/  IMAD.WIDE.U32 R144, R144, -0x2daee0ad, RZ ;  /* 0xd2511f5390907825 */ /* 0x000fea00078e00ff */
[----:B------:R-:W-:Y:S01]  /*dc30*/  LOP3.LUT R142, R145, UR21, R136, 0x96, !PT ;  /* 0x00000015918e7c12 */ /* 0x000fe2000f8e9688 */
[----:B------:R-:W-:Y:S04]  /*dc40*/  IMAD.WIDE.U32 R136, R137, -0x326172a9, RZ ;  /* 0xcd9e8d5789887825 */ /* 0x000fe800078e00ff */
[----:B------:R-:W-:Y:S01]  /*dc50*/  IMAD.WIDE.U32 R142, R142, -0x326172a9, RZ ;  /* 0xcd9e8d578e8e7825 */ /* 0x000fe200078e00ff */
[----:B------:R-:W-:Y:S03]  /*dc60*/  LOP3.LUT R154, R137, UR22, R138, 0x96, !PT ;  /* 0x00000016899a7c12 */ /* 0x000fe6000f8e968a */
[----:B---3--:R-:W-:Y:S01]  /*dc70*/  FADD.FTZ R137, R140, R141 ;  /* 0x0000008d8c897221 */ /* 0x008fe20000010000 */
[C---:B-1----:R-:W-:Y:S01]  /*dc80*/  F2FP.BF16.F32.PACK_AB R141, R135.reuse, R140 ;  /* 0x0000008c878d723e */ /* 0x042fe200000010ff */
[----:B------:R-:W1:Y:S01]  /*dc90*/  MUFU.EX2 R138, R178 ;  /* 0x000000b2008a7308 */ /* 0x000e620000000800 */
[----:B--2---:R-:W-:Y:S01]  /*dca0*/  F2FP.BF16.F32.PACK_AB R147, R0, R134 ;  /* 0x000000860093723e */ /* 0x004fe200000010ff */
[----:B------:R-:W-:Y:S01]  /*dcb0*/  FADD.FTZ R139, R135, R137 ;  /* 0x00000089878b7221 */ /* 0x000fe20000010000 */
[----:B------:R-:W-:Y:S01]  /*dcc0*/  FADD.FTZ R137, R134, R146 ;  /* 0x0000009286897221 */ /* 0x000fe20000010000 */
[----:B------:R-:W-:Y:S01]  /*dcd0*/  LOP3.LUT R135, R143, UR20, R136, 0x96, !PT ;  /* 0x000000148f877c12 */ /* 0x000fe2000f8e9688 */
[----:B------:R-:W-:Y:S01]  /*dce0*/  IMAD.WIDE.U32 R154, R154, -0x2daee0ad, RZ ;  /* 0xd2511f539a9a7825 */ /* 0x000fe200078e00ff */
[----:B------:R-:W-:Y:S03]  /*dcf0*/  PRMT R134, R133, 0x7632, R134 ;  /* 0x0000763285867816 */ /* 0x000fe60000000086 */
[----:B------:R-:W-:Y:S01]  /*dd00*/  FADD.FTZ R140, R0, R137 ;  /* 0x00000089008c7221 */ /* 0x000fe20000010000 */
[----:B------:R-:W-:Y:S01]  /*dd10*/  LOP3.LUT R0, R135, 0xff, RZ, 0xc0, !PT ;  /* 0x000000ff87007812 */ /* 0x000fe200078ec0ff */
[----:B------:R-:W2:Y:S03]  /*dd20*/  MUFU.EX2 R137, R179 ;  /* 0x000000b300897308 */ /* 0x000ea60000000800 */
[----:B------:R-:W-:Y:S01]  /*dd30*/  ISETP.LE.U32.AND P0, PT, R0, UR16, PT ;  /* 0x0000001000007c0c */ /* 0x000fe2000bf03070 */
[----:B-1----:R-:W-:Y:S11]  /*dd40*/  FADD.FTZ R139, R138, R139 ;  /* 0x0000008b8a8b7221 */ /* 0x002ff60000010000 */
[----:B------:R-:W-:Y:S01]  /*dd50*/  @!UPT UIADD3 URZ, URZ, URZ, URZ ;  /* 0x0000003f3f3ff290 */ /* 0x000fe2000fffe03f */
[----:B------:R-:W-:Y:S01]  /*dd60*/  @!P0 HFMA2.BF16_V2 R217, -RZ.H0_H0, RZ.H0_H0, -R133.H0_H0 ;  /* 0x200000ffffd98231 */ /* 0x000fe20000340985 */
[C---:B--2---:R-:W-:Y:S01]  /*dd70*/  F2FP.BF16.F32.PACK_AB R0, R137.reuse, R138 ;  /* 0x0000008a8900723e */ /* 0x044fe200000010ff */
[----:B------:R-:W-:Y:S01]  /*dd80*/  FADD.FTZ R146, R137, R139 ;  /* 0x0000008b89927221 */ /* 0x000fe20000010000 */
[----:B------:R-:W1:Y:S01]  /*dd90*/  MUFU.EX2 R138, R177 ;  /* 0x000000b1008a7308 */ /* 0x000e620000000800 */
[----:B------:R-:W-:Y:S01]  /*dda0*/  PRMT R137, R133, 0x5410, R134 ;  /* 0x0000541085897816 */ /* 0x000fe20000000086 */
[----:B------:R-:W-:Y:S01]  /*ddb0*/  @!P0 STL.S16 [R1+0x6c], R217 ;  /* 0x00006cd901008387 */ /* 0x000fe20000100600 */
[----:B------:R-:W-:Y:S03]  /*ddc0*/  PRMT R145, R217, 0x7610, R145 ;  /* 0x00007610d9917816 */ /* 0x000fe60000000091 */
[----:B------:R2:W3:Y:S01]  /*ddd0*/  LDL.S16 R150, [R1+0x64] ;  /* 0x0000640001967983 */ /* 0x0004e20000100600 */
[----:B------:R-:W-:Y:S03]  /*dde0*/  @!P0 PRMT R133, R145, 0x5410, RZ ;  /* 0x0000541091858816 */ /* 0x000fe600000000ff */
[----:B------:R2:W4:Y:S04]  /*ddf0*/  LDL.S16 R149, [R1+0x60] ;  /* 0x0000600001957983 */ /* 0x0005280000100600 */
[----:B------:R5:W-:Y:S02]  /*de00*/  STG.E.U16 desc[UR30][R214.64], R133 ;  /* 0x00000085d6007986 */ /* 0x000be4000c10151e */
[----:B-----5:R-:W-:Y:S04]  /*de10*/  LOP3.LUT R133, R135, 0xffff, RZ, 0xc0, !PT ;  /* 0x0000ffff87857812 */ /* 0x020fe800078ec0ff */
[----:B------:R-:W-:Y:S04]  /*de20*/  SHF.R.U32.HI R133, RZ, 0x8, R133 ;  /* 0x00000008ff857819 */ /* 0x000fe80000011685 */
[----:B------:R-:W-:Y:S04]  /*de30*/  LOP3.LUT R133, R133, 0xffff, RZ, 0xc0, !PT ;  /* 0x0000ffff85857812 */ /* 0x000fe800078ec0ff */
[----:B------:R-:W-:Y:S02]  /*de40*/  ISETP.LE.U32.AND P4, PT, R133, UR16, PT ;  /* 0x0000001085007c0c */ /* 0x000fe4000bf83070 */
[--C-:B------:R-:W-:Y:S02]  /*de50*/  SHF.R.U32.HI R133, RZ, 0x10, R135.reuse ;  /* 0x00000010ff857819 */ /* 0x100fe40000011687 */
[----:B------:R-:W-:Y:S02]  /*de60*/  SHF.R.U32.HI R135, RZ, 0x18, R135 ;  /* 0x00000018ff877819 */ /* 0x000fe40000011687 */
[----:B------:R-:W-:Y:S02]  /*de70*/  LOP3.LUT R133, R133, 0xff, RZ, 0xc0, !PT ;  /* 0x000000ff85857812 */ /* 0x000fe400078ec0ff */
[----:B------:R-:W-:Y:S01]  /*de80*/  ISETP.LE.U32.AND P2, PT, R135, UR16, PT ;  /* 0x0000001087007c0c */ /* 0x000fe2000bf43070 */
[----:B-1----:R-:W-:Y:S01]  /*de90*/  FADD.FTZ R135, R138, R140 ;  /* 0x0000008c8a877221 */ /* 0x002fe20000010000 */
[----:B------:R-:W-:Y:S02]  /*dea0*/  ISETP.LE.U32.AND P3, PT, R133, UR16, PT ;  /* 0x0000001085007c0c */ /* 0x000fe4000bf63070 */
[----:B------:R-:W1:Y:S01]  /*deb0*/  MUFU.EX2 R133, R176 ;  /* 0x000000b000857308 */ /* 0x000e620000000800 */
[----:B------:R-:W-:Y:S05]  /*dec0*/  @!P4 HFMA2.BF16_V2 R216, -RZ.H0_H0, RZ.H0_H0, -R134.H0_H0 ;  /* 0x200000ffffd8c231 */ /* 0x000fea0000340986 */
[----:B------:R5:W-:Y:S01]  /*ded0*/  @!P4 STL.S16 [R1+0x68], R216 ;  /* 0x000068d80100c387 */ /* 0x000be20000100600 */
[----:B------:R-:W-:Y:S04]  /*dee0*/  PRMT R139, R216, 0x7610, R139 ;  /* 0x00007610d88b7816 */ /* 0x000fe8000000008b */
[----:B------:R-:W-:Y:S01]  /*def0*/  @!P4 PRMT R134, R139, 0x5410, RZ ;  /* 0x000054108b86c816 */ /* 0x000fe200000000ff */
[----:B------:R-:W-:Y:S04]  /*df00*/  @!P3 HFMA2.BF16_V2 R160, -RZ.H0_H0, RZ.H0_H0, -R2.H0_H0 ;  /* 0x200000ffffa0b231 */ /* 0x000fe80000340902 */
[----:B------:R2:W-:Y:S01]  /*df10*/  STG.E.U16 desc[UR30][R214.64+0x2], R134 ;  /* 0x00000286d6007986 */ /* 0x0005e2000c10151e */
[----:B------:R-:W-:Y:S01]  /*df20*/  PRMT R151, R160, 0x7610, R151 ;  /* 0x00007610a0977816 */ /* 0x000fe20000000097 */
[C---:B-1----:R-:W-:Y:S01]  /*df30*/  FADD.FTZ R145, R133.reuse, R135 ;  /* 0x0000008785917221 */ /* 0x042fe20000010000 */
[----:B------:R-:W-:Y:S01]  /*df40*/  F2FP.BF16.F32.PACK_AB R157, R133, R138 ;  /* 0x0000008a859d723e */ /* 0x000fe200000010ff */
[----:B------:R1:W-:Y:S01]  /*df50*/  @!P3 STL.S16 [R1+0x70], R160 ;  /* 0x000070a00100b387 */ /* 0x0003e20000100600 */
[----:B------:R-:W-:Y:S03]  /*df60*/  PRMT R133, R141, 0x7610, R133 ;  /* 0x000076108d857816 */ /* 0x000fe60000000085 */
[----:B------:R3:W4:Y:S01]  /*df70*/  LDL.S16 R139, [R1+0x54] ;  /* 0x00005400018b7983 */ /* 0x0007220000100600 */
[----:B-----5:R-:W-:Y:S04]  /*df80*/  IADD3 R216, P0, R214, UR12, RZ ;  /* 0x0000000cd6d87c10 */ /* 0x020fe8000ff1e0ff */
[----:B------:R-:W-:Y:S02]  /*df90*/  IADD3.X R217, R215, UR13, RZ, P0, !PT ;  /* 0x0000000dd7d97c10 */ /* 0x000fe400087fe4ff */
[C---:B--2---:R-:W-:Y:S01]  /*dfa0*/  PRMT R134, R2.reuse, 0x7632, R134 ;  /* 0x0000763202867816 */ /* 0x044fe20000000086 */
[----:B-1----:R-:W-:Y:S03]  /*dfb0*/  IMAD.MOV.U32 R160, RZ, RZ, R164 ;  /* 0x000000ffffa07224 */ /* 0x002fe600078e00a4 */
[----:B------:R-:W-:Y:S01]  /*dfc0*/  PRMT R138, R2, 0x5410, R134 ;  /* 0x00005410028a7816 */ /* 0x000fe20000000086 */
[----:B------:R-:W-:Y:S01]  /*dfd0*/  IMAD.U32 R164, RZ, RZ, UR16 ;  /* 0x00000010ffa47e24 */ /* 0x000fe2000f8e00ff */
[----:B------:R-:W-:Y:S01]  /*dfe0*/  @!P3 PRMT R2, R151, 0x5410, RZ ;  /* 0x000054109702b816 */ /* 0x000fe200000000ff */
[----:B------:R-:W-:Y:S01]  /*dff0*/  IMAD.MOV.U32 R166, RZ, RZ, R160 ;  /* 0x000000ffffa67224 */ /* 0x000fe200078e00a0 */
[----:B------:R1:W2:Y:S04]  /*e000*/  LDL.S16 R151, [R1+0x44] ;  /* 0x0000440001977983 */ /* 0x0002a80000100600 */
[----:B------:R5:W-:Y:S02]  /*e010*/  STG.E.U16 desc[UR30][R216.64], R2 ;  /* 0x00000002d8007986 */ /* 0x000be4000c10151e */
[----:B-----5:R-:W-:Y:S04]  /*e020*/  LOP3.LUT R2, R142, 0xff, RZ, 0xc0, !PT ;  /* 0x000000ff8e027812 */ /* 0x020fe800078ec0ff */
[----:B------:R-:W-:Y:S02]  /*e030*/  ISETP.LE.U32.AND P0, PT, R2, UR16, PT ;  /* 0x0000001002007c0c */ /* 0x000fe4000bf03070 */
[----:B------:R-:W-:Y:S04]  /*e040*/  PRMT R2, R141, 0x7632, R2 ;  /* 0x000076328d027816 */ /* 0x000fe80000000002 */
[----:B------:R-:W-:Y:S01]  /*e050*/  PRMT R141, R133, 0x5410, R2 ;  /* 0x00005410858d7816 */ /* 0x000fe20000000002 */
[----:B---3--:R-:W-:Y:S06]  /*e060*/  @!P2 HFMA2.BF16_V2 R150, -RZ.H0_H0, RZ.H0_H0, -R134.H0_H0 ;  /* 0x200000ffff96a231 */ /* 0x008fec0000340986 */
[----:B----4-:R-:W-:Y:S01]  /*e070*/  @!P0 HFMA2.BF16_V2 R149, -RZ.H0_H0, RZ.H0_H0, -R133.H0_H0 ;  /* 0x200000ffff958231 */ /* 0x010fe20000340985 */
[----:B------:R3:W-:Y:S01]  /*e080*/  @!P2 STL.S16 [R1+0x64], R150 ;  /* 0x000064960100a387 */ /* 0x0007e20000100600 */
[----:B------:R-:W-:Y:S03]  /*e090*/  PRMT R140, R150, 0x7610, R140 ;  /* 0x00007610968c7816 */ /* 0x000fe6000000008c */
[----:B------:R4:W-:Y:S01]  /*e0a0*/  @!P0 STL.S16 [R1+0x60], R149 ;  /* 0x0000609501008387 */ /* 0x0009e20000100600 */
[----:B------:R-:W-:Y:S02]  /*e0b0*/  PRMT R135, R149, 0x7610, R135 ;  /* 0x0000761095877816 */ /* 0x000fe40000000087 */
[----:B------:R-:W-:Y:S02]  /*e0c0*/  @!P2 PRMT R134, R140, 0x5410, RZ ;  /* 0x000054108c86a816 */ /* 0x000fe400000000ff */
[----:B------:R-:W-:Y:S01]  /*e0d0*/  @!P0 PRMT R133, R135, 0x5410, RZ ;  /* 0x0000541087858816 */ /* 0x000fe200000000ff */
[----:B------:R-:W-:Y:S02]  /*e0e0*/  MUFU.EX2 R140, R183 ;  /* 0x000000b7008c7308 */ /* 0x000fe40000000800 */
[----:B------:R5:W-:Y:S04]  /*e0f0*/  STG.E.U16 desc[UR30][R216.64+0x2], R134 ;  /* 0x00000286d8007986 */ /* 0x000be8000c10151e */
[----:B------:R1:W-:Y:S04]  /*e100*/  STG.E.U16 desc[UR30][R214.64+0x10], R133 ;  /* 0x00001085d6007986 */ /* 0x0003e8000c10151e */
[----:B------:R-:W5:Y:S01]  /*e110*/  MUFU.EX2 R135, R180 ;  /* 0x000000b400877308 */ /* 0x000f620000000800 */
[----:B---3--:R3:W3:Y:S04]  /*e120*/  LDL.S16 R150, [R1+0x5c] ;  /* 0x00005c0001967983 */ /* 0x0086e80000100600 */
[----:B----4-:R4:W4:Y:S01]  /*e130*/  LDL.S16 R149, [R1+0x40] ;  /* 0x0000400001957983 */ /* 0x0109220000100600 */
[----:B-----5:R-:W-:Y:S04]  /*e140*/  FADD.FTZ R145, R135, R145 ;  /* 0x0000009187917221 */ /* 0x020fe80000010000 */
[----:B------:R-:W5:Y:S01]  /*e150*/  MUFU.EX2 R134, R182 ;  /* 0x000000b600867308 */ /* 0x000f620000000800 */
[----:B-1----:R-:W-:Y:S04]  /*e160*/  LOP3.LUT R133, R142, 0xffff, RZ, 0xc0, !PT ;  /* 0x0000ffff8e857812 */ /* 0x002fe800078ec0ff */
[----:B------:R-:W-:Y:S04]  /*e170*/  SHF.R.U32.HI R133, RZ, 0x8, R133 ;  /* 0x00000008ff857819 */ /* 0x000fe80000011685 */
[----:B------:R-:W-:Y:S04]  /*e180*/  LOP3.LUT R133, R133, 0xffff, RZ, 0xc0, !PT ;  /* 0x0000ffff85857812 */ /* 0x000fe800078ec0ff */
[----:B------:R-:W-:Y:S01]  /*e190*/  ISETP.LE.U32.AND P2, PT, R133, UR16, PT ;  /* 0x0000001085007c0c */ /* 0x000fe2000bf43070 */
[----:B-----5:R-:W-:Y:S01]  /*e1a0*/  FADD.FTZ R146, R134, R146 ;  /* 0x0000009286927221 */ /* 0x020fe20000010000 */
[--C-:B------:R-:W-:Y:S02]  /*e1b0*/  SHF.R.U32.HI R133, RZ, 0x10, R142.reuse ;  /* 0x00000010ff857819 */ /* 0x100fe4000001168e */
[----:B------:R-:W-:Y:S02]  /*e1c0*/  F2FP.BF16.F32.PACK_AB R134, R140, R134 ;  /* 0x000000868c86723e */ /* 0x000fe400000010ff */
[----:B------:R-:W-:Y:S04]  /*e1d0*/  LOP3.LUT R133, R133, 0xff, RZ, 0xc0, !PT ;  /* 0x000000ff85857812 */ /* 0x000fe800078ec0ff */
[----:B------:R-:W-:Y:S02]  /*e1e0*/  ISETP.LE.U32.AND P0, PT, R133, UR16, PT ;  /* 0x0000001085007c0c */ /* 0x000fe4000bf03070 */
[----:B------:R-:W-:Y:S01]  /*e1f0*/  SHF.R.U32.HI R133, RZ, 0x18, R142 ;  /* 0x00000018ff857819 */ /* 0x000fe2000001168e */
[----:B------:R-:W-:Y:S05]  /*e200*/  @!P2 HFMA2.BF16_V2 R139, -RZ.H0_H0, RZ.H0_H0, -R2.H0_H0 ;  /* 0x200000ffff8ba231 */ /* 0x000fea0000340902 */
[----:B------:R1:W-:Y:S01]  /*e210*/  @!P2 STL.S16 [R1+0x54], R139 ;  /* 0x0000548b0100a387 */ /* 0x0003e20000100600 */
[----:B------:R-:W-:Y:S04]  /*e220*/  PRMT R152, R139, 0x7610, R152 ;  /* 0x000076108b987816 */ /* 0x000fe80000000098 */
[----:B------:R-:W-:Y:S01]  /*e230*/  @!P2 PRMT R2, R152, 0x5410, RZ ;  /* 0x000054109802a816 */ /* 0x000fe200000000ff */
[----:B------:R-:W-:Y:S01]  /*e240*/  FADD.FTZ R152, R140, R146 ;  /* 0x000000928c987221 */ /* 0x000fe20000010000 */
[----:B------:R-:W-:Y:S02]  /*e250*/  ISETP.LE.U32.AND P2, PT, R133, UR16, PT ;  /* 0x0000001085007c0c */ /* 0x000fe4000bf43070 */
[----:B------:R-:W-:Y:S01]  /*e260*/  PRMT R133, R147, 0x7632, R133 ;  /* 0x0000763293857816 */ /* 0x000fe20000000085 */
[----:B------:R5:W-:Y:S01]  /*e270*/  STG.E.U16 desc[UR30][R214.64+0x12], R2 ;  /* 0x00001202d6007986 */ /* 0x000be2000c10151e */
[----:B------:R-:W-:Y:S01]  /*e280*/  LOP3.LUT R146, R155, UR14, R144, 0x96, !PT ;  /* 0x0000000e9b927c12 */ /* 0x000fe2000f8e9690 */
[----:B-1----:R1:W2:Y:S01]  /*e290*/  MUFU.EX2 R139, R181 ;  /* 0x000000b5008b7308 */ /* 0x0022a20000000800 */
[----:B-----5:R-:W-:Y:S04]  /*e2a0*/  PRMT R2, R147, 0x7610, R2 ;  /* 0x0000761093027816 */ /* 0x020fe80000000002 */
[----:B------:R-:W-:Y:S01]  /*e2b0*/  PRMT R140, R2, 0x5410, R133 ;  /* 0x00005410028c7816 */ /* 0x000fe20000000085 */
[----:B-1----:R-:W-:Y:S01]  /*e2c0*/  LDSM.16.MT88.4 R180, [R189+0x13800] ;  /* 0x01380000bdb4783b */ /* 0x002fe20000004200 */
[----:B--2---:R-:W-:Y:S01]  /*e2d0*/  @!P0 HFMA2.BF16_V2 R151, -RZ.H0_H0, RZ.H0_H0, -R2.H0_H0 ;  /* 0x200000ffff978231 */ /* 0x004fe20000340902 */
[C---:B------:R-:W-:Y:S01]  /*e2e0*/  F2FP.BF16.F32.PACK_AB R135, R139.reuse, R135 ;  /* 0x000000878b87723e */ /* 0x040fe200000010ff */
[----:B------:R-:W-:Y:S03]  /*e2f0*/  FADD.FTZ R156, R139, R145 ;  /* 0x000000918b9c7221 */ /* 0x000fe60000010000 */
[----:B------:R-:W-:Y:S02]  /*e300*/  PRMT R147, R151, 0x7610, R147 ;  /* 0x0000761097937816 */ /* 0x000fe40000000093 */
[----:B------:R-:W-:Y:S02]  /*e310*/  @!P0 STL.S16 [R1+0x44], R151 ;  /* 0x0000449701008387 */ /* 0x000fe40000100600 */
[----:B------:R-:W-:Y:S02]  /*e320*/  @!P0 PRMT R2, R147, 0x5410, RZ ;  /* 0x0000541093028816 */ /* 0x000fe400000000ff */
[--C-:B------:R-:W-:Y:S02]  /*e330*/  LOP3.LUT R147, R155, UR14, R144.reuse, 0x96, !PT ;  /* 0x0000000e9b937c12 */ /* 0x100fe4000f8e9690 */
[C---:B------:R-:W-:Y:S01]  /*e340*/  PRMT R144, R0.reuse, 0x7632, R144 ;  /* 0x0000763200907816 */ /* 0x040fe20000000090 */
[----:B------:R1:W-:Y:S03]  /*e350*/  STG.E.U16 desc[UR30][R216.64+0x10], R2 ;  /* 0x00001002d8007986 */ /* 0x0003e6000c10151e */
[----:B------:R-:W-:Y:S02]  /*e360*/  PRMT R145, R0, 0x5410, R144 ;  /* 0x0000541000917816 */ /* 0x000fe40000000090 */
[----:B-1----:R-:W-:Y:S04]  /*e370*/  LOP3.LUT R2, R146, 0xff, RZ, 0xc0, !PT ;  /* 0x000000ff92027812 */ /* 0x002fe800078ec0ff */
[----:B------:R-:W-:Y:S02]  /*e380*/  ISETP.LE.U32.AND P0, PT, R2, UR16, PT ;  /* 0x0000001002007c0c */ /* 0x000fe4000bf03070 */
[----:B------:R-:W-:Y:S04]  /*e390*/  LOP3.LUT R2, R143, UR20, R136, 0x96, !PT ;  /* 0x000000148f027c12 */ /* 0x000fe8000f8e9688 */
[----:B------:R-:W-:Y:S04]  /*e3a0*/  LOP3.LUT R136, R2, 0xffff, RZ, 0xc0, !PT ;  /* 0x0000ffff02887812 */ /* 0x000fe800078ec0ff */
[----:B------:R-:W-:Y:S01]  /*e3b0*/  SHF.R.U32.HI R136, RZ, 0x8, R136 ;  /* 0x00000008ff887819 */ /* 0x000fe20000011688 */
[----:B---3--:R-:W-:Y:S02]  /*e3c0*/  @!P2 HFMA2.BF16_V2 R150, -RZ.H0_H0, RZ.H0_H0, -R133.H0_H0 ;  /* 0x200000ffff96a231 */ /* 0x008fe40000340985 */
[----:B----4-:R-:W-:Y:S03]  /*e3d0*/  @!P0 HFMA2.BF16_V2 R149, -RZ.H0_H0, RZ.H0_H0, -R0.H0_H0 ;  /* 0x200000ffff958231 */ /* 0x010fe60000340900 */
[----:B------:R1:W-:Y:S01]  /*e3e0*/  @!P2 STL.S16 [R1+0x5c], R150 ;  /* 0x00005c960100a387 */ /* 0x0003e20000100600 */
[----:B------:R-:W-:Y:S02]  /*e3f0*/  PRMT R148, R150, 0x7610, R148 ;  /* 0x0000761096947816 */ /* 0x000fe40000000094 */
[----:B------:R-:W-:Y:S01]  /*e400*/  PRMT R139, R149, 0x7610, R139 ;  /* 0x00007610958b7816 */ /* 0x000fe2000000008b */
[----:B------:R-:W-:Y:S01]  /*e410*/  @!P0 STL.S16 [R1+0x40], R149 ;  /* 0x0000409501008387 */ /* 0x000fe20000100600 */
[----:B------:R-:W-:Y:S02]  /*e420*/  @!P2 PRMT R133, R148, 0x5410, RZ ;  /* 0x000054109485a816 */ /* 0x000fe400000000ff */
[----:B------:R-:W-:Y:S01]  /*e430*/  @!P0 PRMT R0, R139, 0x5410, RZ ;  /* 0x000054108b008816 */ /* 0x000fe200000000ff */
[----:B------:R2:W3:Y:S04]  /*e440*/  LDL.S16 R160, [R1+0x50] ;  /* 0x0000500001a07983 */ /* 0x0004e80000100600 */
[----:B------:R4:W-:Y:S04]  /*e450*/  STG.E.U16 desc[UR30][R216.64+0x12], R133 ;  /* 0x00001285d8007986 */ /* 0x0009e8000c10151e */
[----:B------:R5:W-:Y:S04]  /*e460*/  STG.E.U16 desc[UR30][R214.64+0x20], R0 ;  /* 0x00002000d6007986 */ /* 0x000be8000c10151e */
[----:B------:R2:W2:Y:S01]  /*e470*/  LDL.S16 R162, [R1+0x28] ;  /* 0x0000280001a27983 */ /* 0x0004a20000100600 */
[----:B-1----:R-:W-:Y:S05]  /*e480*/  IMAD.MOV.U32 R150, RZ, RZ, 0x7054 ;  /* 0x00007054ff967424 */ /* 0x002fea00078e00ff */
[----:B------:R-:W-:Y:S02]  /*e490*/  PRMT R164, R164, R150, UR16 ;  /* 0x00000010a4a47e16 */ /* 0x000fe40008000096 */
[----:B----4-:R-:W-:Y:S02]  /*e4a0*/  LOP3.LUT R133, R2, 0xff, RZ, 0xc0, !PT ;  /* 0x000000ff02857812 */ /* 0x010fe400078ec0ff */
[----:B-----5:R-:W-:Y:S02]  /*e4b0*/  LOP3.LUT R0, R146, 0xffff, RZ, 0xc0, !PT ;  /* 0x0000ffff92007812 */ /* 0x020fe400078ec0ff */
[----:B------:R-:W-:Y:S02]  /*e4c0*/  PRMT R149, R133, 0x5410, R136 ;  /* 0x0000541085957816 */ /* 0x000fe40000000088 */
[----:B------:R-:W-:Y:S02]  /*e4d0*/  SHF.R.U32.HI R0, RZ, 0x8, R0 ;  /* 0x00000008ff007819 */ /* 0x000fe40000011600 */
[--C-:B------:R-:W-:Y:S02]  /*e4e0*/  SHF.R.U32.HI R133, RZ, 0x10, R2.reuse ;  /* 0x00000010ff857819 */ /* 0x100fe40000011602 */
[----:B------:R-:W-:Y:S02]  /*e4f0*/  LOP3.LUT R0, R0, 0xffff, RZ, 0xc0, !PT ;  /* 0x0000ffff00007812 */ /* 0x000fe400078ec0ff */
[----:B------:R-:W-:Y:S02]  /*e500*/  SHF.R.U32.HI R136, RZ, 0x18, R2 ;  /* 0x00000018ff887819 */ /* 0x000fe40000011602 */
[----:B------:R-:W-:Y:S02]  /*e510*/  LOP3.LUT R2, R133, 0xff, RZ, 0xc0, !PT ;  /* 0x000000ff85027812 */ /* 0x000fe400078ec0ff */
[----:B------:R-:W-:Y:S02]  /*e520*/  ISETP.LE.U32.AND P6, PT, R0, UR16, PT ;  /* 0x0000001000007c0c */ /* 0x000fe4000bfc3070 */
[----:B------:R-:W-:Y:S02]  /*e530*/  SHF.R.U32.HI R133, RZ, 0x18, R146 ;  /* 0x00000018ff857819 */ /* 0x000fe40000011692 */
[C---:B------:R-:W-:Y:S02]  /*e540*/  LOP3.LUT R0, R142.reuse, 0xffff, RZ, 0xc0, !PT ;  /* 0x0000ffff8e007812 */ /* 0x040fe400078ec0ff */
[----:B------:R-:W-:Y:S02]  /*e550*/  ISETP.LE.U32.AND P4, PT, R133, UR16, PT ;  /* 0x0000001085007c0c */ /* 0x000fe4000bf83070 */
[----:B------:R-:W-:Y:S02]  /*e560*/  LOP3.LUT R133, R142, 0xff, RZ, 0xc0, !PT ;  /* 0x000000ff8e857812 */ /* 0x000fe400078ec0ff */
[----:B------:R-:W-:Y:S02]  /*e570*/  SHF.R.U32.HI R0, RZ, 0x8, R0 ;  /* 0x00000008ff007819 */ /* 0x000fe40000011600 */
[----:B------:R-:W-:Y:S02]  /*e580*/  PRMT R148, R2, 0x5410, R136 ;  /* 0x0000541002947816 */ /* 0x000fe40000000088 */
[----:B------:R-:W-:Y:S02]  /*e590*/  PRMT R133, R133, 0x5410, R0 ;  /* 0x0000541085857816 */ /* 0x000fe40000000000 */
[--C-:B------:R-:W-:Y:S02]  /*e5a0*/  SHF.R.U32.HI R0, RZ, 0x10, R142.reuse ;  /* 0x00000010ff007819 */ /* 0x100fe4000001168e */
[--C-:B------:R-:W-:Y:S02]  /*e5b0*/  HSET2.LE.AND R136, R149, R164.reuse, PT ;  /* 0x000000a495887233 */ /* 0x100fe40003803000 */
[----:B------:R-:W-:Y:S02]  /*e5c0*/  SHF.R.U32.HI R142, RZ, 0x18, R142 ;  /* 0x00000018ff8e7819 */ /* 0x000fe4000001168e */
[----:B------:R-:W-:Y:S02]  /*e5d0*/  LOP3.LUT R0, R0, 0xff, RZ, 0xc0, !PT ;  /* 0x000000ff00007812 */ /* 0x000fe400078ec0ff */
[----:B------:R-:W-:Y:S02]  /*e5e0*/  LOP3.LUT R136, R136, R137, RZ, 0xc0, !PT ;  /* 0x0000008988887212 */ /* 0x000fe400078ec0ff */
[--C-:B------:R-:W-:Y:S02]  /*e5f0*/  HSET2.LE.AND R137, R148, R164.reuse, PT ;  /* 0x000000a494897233 */ /* 0x100fe40003803000 */
[----:B------:R-:W-:Y:S01]  /*e600*/  PRMT R139, R0, 0x5410, R142 ;  /* 0x00005410008b7816 */ /* 0x000fe2000000008e */
[----:B------:R-:W-:Y:S01]  /*e610*/  MUFU.EX2 R148, R184 ;  /* 0x000000b800947308 */ /* 0x000fe20000000800 */
[----:B------:R-:W-:Y:S02]  /*e620*/  LOP3.LUT R2, R154, 0xff, RZ, 0xc0, !PT ;  /* 0x000000ff9a027812 */ /* 0x000fe400078ec0ff */
[----:B------:R-:W-:Y:S02]  /*e630*/  LOP3.LUT R137, R137, R138, RZ, 0xc0, !PT ;  /* 0x0000008a89897212 */ /* 0x000fe400078ec0ff */
[--C-:B------:R-:W-:Y:S02]  /*e640*/  HSET2.LE.AND R138, R133, R164.reuse, PT ;  /* 0x000000a4858a7233 */ /* 0x100fe40003803000 */
[----:B------:R-:W-:Y:S02]  /*e650*/  HSET2.LE.AND R139, R139, R164, PT ;  /* 0x000000a48b8b7233 */ /* 0x000fe40003803000 */
[----:B------:R-:W-:Y:S02]  /*e660*/  ISETP.LE.U32.AND P3, PT, R2, UR16, PT ;  /* 0x0000001002007c0c */ /* 0x000fe4000bf63070 */
[----:B------:R-:W-:Y:S02]  /*e670*/  LOP3.LUT R138, R138, R141, RZ, 0xc0, !PT ;  /* 0x0000008d8a8a7212 */ /* 0x000fe400078ec0ff */
[----:B------:R-:W-:Y:S02]  /*e680*/  LOP3.LUT R139, R139, R140, RZ, 0xc0, !PT ;  /* 0x0000008c8b8b7212 */ /* 0x000fe400078ec0ff */
[----:B------:R-:W1:Y:S01]  /*e690*/  LDSM.16.MT88.4 R140, [R186+0x10000] ;  /* 0x01000000ba8c783b */ /* 0x000e620000004200 */
[----:B------:R-:W-:Y:S02]  /*e6a0*/  PRMT R133, R134, 0x7632, R133 ;  /* 0x0000763286857816 */ /* 0x000fe40000000085 */
[----:B------:R-:W-:Y:S02]  /*e6b0*/  SHF.R.U32.HI R2, RZ, 0x10, R154 ;  /* 0x00000010ff027819 */ /* 0x000fe4000001169a */
[C---:B------:R-:W-:Y:S02]  /*e6c0*/  LOP3.LUT R0, R147.reuse, 0xffff, RZ, 0xc0, !PT ;  /* 0x0000ffff93007812 */ /* 0x040fe400078ec0ff */
[----:B------:R-:W-:Y:S02]  /*e6d0*/  LOP3.LUT R2, R2, 0xff, RZ, 0xc0, !PT ;  /* 0x000000ff02027812 */ /* 0x000fe400078ec0ff */
[----:B------:R-:W-:Y:S02]  /*e6e0*/  SHF.R.U32.HI R0, RZ, 0x8, R0 ;  /* 0x00000008ff007819 */ /* 0x000fe40000011600 */
[----:B------:R-:W-:Y:S02]  /*e6f0*/  ISETP.LE.U32.AND P0, PT, R2, UR16, PT ;  /* 0x0000001002007c0c */ /* 0x000fe4000bf03070 */
[----:B------:R-:W-:Y:S04]  /*e700*/  LOP3.LUT R2, R147, 0xff, RZ, 0xc0, !PT ;  /* 0x000000ff93027812 */ /* 0x000fe800078ec0ff */
[----:B------:R-:W-:Y:S02]  /*e710*/  PRMT R150, R2, 0x5410, R0 ;  /* 0x0000541002967816 */ /* 0x000fe40000000000 */
[C---:B------:R-:W-:Y:S02]  /*e720*/  LOP3.LUT R0, R154.reuse, 0xffff, RZ, 0xc0, !PT ;  /* 0x0000ffff9a007812 */ /* 0x040fe400078ec0ff */
[----:B------:R-:W-:Y:S02]  /*e730*/  LOP3.LUT R2, R154, 0xff, RZ, 0xc0, !PT ;  /* 0x000000ff9a027812 */ /* 0x000fe400078ec0ff */
[----:B------:R-:W-:Y:S04]  /*e740*/  SHF.R.U32.HI R0, RZ, 0x8, R0 ;  /* 0x00000008ff007819 */ /* 0x000fe80000011600 */
[----:B------:R-:W-:Y:S02]  /*e750*/  PRMT R151, R2, 0x5410, R0 ;  /* 0x0000541002977816 */ /* 0x000fe40000000000 */
[--C-:B------:R-:W-:Y:S02]  /*e760*/  SHF.R.U32.HI R0, RZ, 0x10, R154.reuse ;  /* 0x00000010ff007819 */ /* 0x100fe4000001169a */
[----:B------:R-:W-:Y:S02]  /*e770*/  SHF.R.U32.HI R2, RZ, 0x18, R154 ;  /* 0x00000018ff027819 */ /* 0x000fe4000001169a */
[----:B------:R-:W-:Y:S04]  /*e780*/  LOP3.LUT R0, R0, 0xff, RZ, 0xc0, !PT ;  /* 0x000000ff00007812 */ /* 0x000fe800078ec0ff */
[----:B------:R-:W-:Y:S02]  /*e790*/  PRMT R153, R0, 0x5410, R2 ;  /* 0x0000541000997816 */ /* 0x000fe40000000002 */
[----:B------:R-:W-:Y:S01]  /*e7a0*/  SHF.R.U32.HI R0, RZ, 0x10, R146 ;  /* 0x00000010ff007819 */ /* 0x000fe20000011692 */
[C---:B-1----:R-:W-:Y:S01]  /*e7b0*/  HMMA.16816.F32.BF16 R4, R136.reuse, R140, R4 ;  /* 0x0000008c8804723c */ /* 0x042fe20000041804 */
[----:B------:R-:W-:Y:S04]  /*e7c0*/  MUFU.EX2 R146, R218 ;  /* 0x000000da00927308 */ /* 0x000fe80000000800 */
[----:B------:R-:W-:Y:S01]  /*e7d0*/  LOP3.LUT R0, R0, 0xff, RZ, 0xc0, !PT ;  /* 0x000000ff00007812 */ /* 0x000fe200078ec0ff */
[C---:B------:R-:W-:Y:S01]  /*e7e0*/  HMMA.16816.F32.BF16 R8, R136.reuse, R142, R8 ;  /* 0x0000008e8808723c */ /* 0x040fe20000041808 */
[----:B------:R-:W1:Y:S02]  /*e7f0*/  LDSM.16.MT88.4 R140, [R187+0x10000] ;  /* 0x01000000bb8c783b */ /* 0x000e640000004200 */
[----:B------:R-:W-:Y:S02]  /*e800*/  ISETP.LE.U32.AND P5, PT, R0, UR16, PT ;  /* 0x0000001000007c0c */ /* 0x000fe4000bfa3070 */
[C---:B------:R-:W-:Y:S02]  /*e810*/  PRMT R2, R157.reuse, 0x7632, R2 ;  /* 0x000076329d027816 */ /* 0x040fe40000000002 */
[--C-:B------:R-:W-:Y:S04]  /*e820*/  SHF.R.U32.HI R0, RZ, 0x10, R147.reuse ;  /* 0x00000010ff007819 */ /* 0x100fe80000011693 */
[----:B------:R-:W-:Y:S02]  /*e830*/  SHF.R.U32.HI R147, RZ, 0x18, R147 ;  /* 0x00000018ff937819 */ /* 0x000fe40000011693 */
[----:B------:R-:W-:Y:S04]  /*e840*/  LOP3.LUT R0, R0, 0xff, RZ, 0xc0, !PT ;  /* 0x000000ff00007812 */ /* 0x000fe800078ec0ff */
[----:B------:R-:W-:Y:S02]  /*e850*/  PRMT R149, R0, 0x5410, R147 ;  /* 0x0000541000957816 */ /* 0x000fe40000000093 */
[----:B------:R-:W4:Y:S01]  /*e860*/  MUFU.EX2 R147, R219 ;  /* 0x000000db00937308 */ /* 0x000f220000000800 */
[----:B------:R-:W-:Y:S02]  /*e870*/  LOP3.LUT R0, R154, 0xffff, RZ, 0xc0, !PT ;  /* 0x0000ffff9a007812 */ /* 0x000fe400078ec0ff */
[----:B------:R-:W-:Y:S02]  /*e880*/  SHF.R.U32.HI R154, RZ, 0x18, R154 ;  /* 0x00000018ff9a7819 */ /* 0x000fe4000001169a */
[----:B------:R-:W-:Y:S04]  /*e890*/  SHF.R.U32.HI R0, RZ, 0x8, R0 ;  /* 0x00000008ff007819 */ /* 0x000fe80000011600 */
[----:B------:R-:W-:Y:S04]  /*e8a0*/  LOP3.LUT R0, R0, 0xffff, RZ, 0xc0, !PT ;  /* 0x0000ffff00007812 */ /* 0x000fe800078ec0ff */
[----:B------:R-:W-:Y:S02]  /*e8b0*/  ISETP.LE.U32.AND P2, PT, R0, UR16, PT ;  /* 0x0000001000007c0c */ /* 0x000fe4000bf43070 */
[----:B------:R-:W-:Y:S02]  /*e8c0*/  PRMT R0, R157, 0x7610, R0 ;  /* 0x000076109d007816 */ /* 0x000fe40000000000 */
[----:B----4-:R-:W-:Y:S01]  /*e8d0*/  F2FP.BF16.F32.PACK_AB R159, R146, R147 ;  /* 0x00000093929f723e */ /* 0x010fe200000010ff */
        /* <DEDUP_REMOVED lines=9> */
[----:B---3--:R-:W-:Y:S05]  /*e970*/  @!P6 HFMA2.BF16_V2 R160, -RZ.H0_H0, RZ.H0_H0, -R144.H0_H0 ;  /* 0x200000ffffa0e231 */ /* 0x008fea0000340990 */
[----:B------:R3:W-:Y:S01]  /*e980*/  @!P6 STL.S16 [R1+0x50], R160 ;  /* 0x000050a00100e387 */ /* 0x0007e20000100600 */
[----:B------:R-:W-:Y:S03]  /*e990*/  PRMT R158, R160, 0x7610, R158 ;  /* 0x00007610a09e7816 */ /* 0x000fe6000000009e */
[----:B------:R4:W5:Y:S01]  /*e9a0*/  LDL.S16 R161, [R1+0x3c] ;  /* 0x00003c0001a17983 */ /* 0x0009620000100600 */
[----:B------:R-:W-:Y:S01]  /*e9b0*/  @!P6 PRMT R144, R158, 0x5410, RZ ;  /* 0x000054109e90e816 */ /* 0x000fe200000000ff */
[----:B--2---:R-:W-:Y:S02]  /*e9c0*/  @!P5 HFMA2.BF16_V2 R162, -RZ.H0_H0, RZ.H0_H0, -R0.H0_H0 ;  /* 0x200000ffffa2d231 */ /* 0x004fe40000340900 */
[----:B------:R4:W2:Y:S04]  /*e9d0*/  LDL.S16 R158, [R1+0x2c] ;  /* 0x00002c00019e7983 */ /* 0x0008a80000100600 */
[----:B------:R-:W-:Y:S01]  /*e9e0*/  STG.E.U16 desc[UR30][R214.64+0x22], R144 ;  /* 0x00002290d6007986 */ /* 0x000fe2000c10151e */
[C---:B-1----:R-:W-:Y:S06]  /*e9f0*/  HMMA.16816.F32.BF16 R36, R136.reuse, R140, R36 ;  /* 0x0000008c8824723c */ /* 0x042fec0000041824 */
[C---:B------:R-:W-:Y:S01]  /*ea00*/  HMMA.16816.F32.BF16 R40, R136.reuse, R142, R40 ;  /* 0x0000008e8828723c */ /* 0x040fe20000041828 */
[----:B------:R-:W1:Y:S08]  /*ea10*/  LDSM.16.MT88.4 R140, [R187+0x12000] ;  /* 0x01200000bb8c783b */ /* 0x000e700000004200 */
[----:B---3--:R4:W3:Y:S04]  /*ea20*/  LDL.S16 R160, [R1+0x30] ;  /* 0x0000300001a07983 */ /* 0x0088e80000100600 */
[----:B------:R-:W-:Y:S01]  /*ea30*/  @!P5 STL.S16 [R1+0x28], R162 ;  /* 0x000028a20100d387 */ /* 0x000fe20000100600 */
        /* <DEDUP_REMOVED lines=18> */
[----:B-----5:R-:W-:Y:S02]  /*eb60*/  @!P4 HFMA2.BF16_V2 R161, -RZ.H0_H0, RZ.H0_H0, -R2.H0_H0 ;  /* 0x200000ffffa1c231 */ /* 0x020fe40000340902 */
[----:B--2---:R-:W-:Y:S03]  /*eb70*/  @!P2 HFMA2.BF16_V2 R158, -RZ.H0_H0, RZ.H0_H0, -R133.H0_H0 ;  /* 0x200000ffff9ea231 */ /* 0x004fe60000340985 */
[----:B------:R-:W-:Y:S01]  /*eb80*/  @!P4 STL.S16 [R1+0x3c], R161 ;  /* 0x00003ca10100c387 */ /* 0x000fe20000100600 */
[----:B---3--:R-:W-:Y:S05]  /*eb90*/  @!P3 HFMA2.BF16_V2 R160, -RZ.H0_H0, RZ.H0_H0, -R134.H0_H0 ;  /* 0x200000ffffa0b231 */ /* 0x008fea0000340986 */
[----:B------:R-:W-:Y:S04]  /*eba0*/  @!P3 STL.S16 [R1+0x30], R160 ;  /* 0x000030a00100b387 */ /* 0x000fe80000100600 */
[----:B------:R-:W-:Y:S04]  /*ebb0*/  @!P2 STL.S16 [R1+0x2c], R158 ;  /* 0x00002c9e0100a387 */ /* 0x000fe80000100600 */
[----:B------:R4:W2:Y:S01]  /*ebc0*/  LDL.S16 R170, [R1+0x58] ;  /* 0x0000580001aa7983 */ /* 0x0008a20000100600 */
[C---:B-1----:R-:W-:Y:S03]  /*ebd0*/  HMMA.16816.F32.BF16 R92, R136.reuse, R140, R92 ;  /* 0x0000008c885c723c */ /* 0x042fe6000004185c */
[----:B------:R4:W3:Y:S03]  /*ebe0*/  LDL.S16 R165, [R1+0x4c] ;  /* 0x00004c0001a57983 */ /* 0x0008e60000100600 */
        /* <DEDUP_REMOVED lines=13> */
[----:B------:R-:W1:Y:S01]  /*ecc0*/  MUFU.EX2 R139, R192 ;  /* 0x000000c0008b7308 */ /* 0x000e620000000800 */
[----:B------:R-:W5:Y:S05]  /*ecd0*/  LDSM.16.MT88.4 R140, [R186+0x10800] ;  /* 0x01080000ba8c783b */ /* 0x000f6a0000004200 */
[--C-:B------:R-:W-:Y:S01]  /*ece0*/  HSET2.LE.AND R136, R150, R164.reuse, PT ;  /* 0x000000a496887233 */ /* 0x100fe20003803000 */
[----:B------:R-:W-:Y:S03]  /*ecf0*/  FADD.FTZ R138, R147, R152 ;  /* 0x00000098938a7221 */ /* 0x000fe60000010000 */
[----:B------:R-:W-:Y:S01]  /*ed00*/  PRMT R150, R162, 0x7610, R150 ;  /* 0x00007610a2967816 */ /* 0x000fe20000000096 */
[----:B------:R-:W-:Y:S01]  /*ed10*/  FADD.FTZ R155, R146, R138 ;  /* 0x0000008a929b7221 */ /* 0x000fe20000010000 */
[----:B------:R4:W4:Y:S01]  /*ed20*/  LDL.S16 R162, [R1+0x48] ;  /* 0x0000480001a27983 */ /* 0x0009220000100600 */
[----:B------:R-:W-:Y:S02]  /*ed30*/  PRMT R138, R0, 0x5410, R2 ;  /* 0x00005410008a7816 */ /* 0x000fe40000000002 */
[----:B------:R-:W-:Y:S02]  /*ed40*/  @!P5 PRMT R0, R150, 0x5410, RZ ;  /* 0x000054109600d816 */ /* 0x000fe400000000ff */
[--C-:B------:R-:W-:Y:S01]  /*ed50*/  HSET2.LE.AND R137, R149, R164.reuse, PT ;  /* 0x000000a495897233 */ /* 0x100fe20003803000 */
[----:B------:R-:W-:Y:S01]  /*ed60*/  FADD.FTZ R149, R148, R156 ;  /* 0x0000009c94957221 */ /* 0x000fe20000010000 */
[----:B-1----:R-:W-:Y:S01]  /*ed70*/  F2FP.BF16.F32.PACK_AB R172, R139, R148 ;  /* 0x000000948bac723e */ /* 0x002fe200000010ff */
[----:B------:R1:W-:Y:S01]  /*ed80*/  STG.E.U16 desc[UR30][R216.64+0x20], R0 ;  /* 0x00002000d8007986 */ /* 0x0003e2000c10151e */
[----:B------:R-:W-:Y:S01]  /*ed90*/  PRMT R152, R135, 0x7632, R152 ;  /* 0x0000763287987816 */ /* 0x000fe20000000098 */
[----:B------:R-:W-:Y:S01]  /*eda0*/  FADD.FTZ R157, R139, R149 ;  /* 0x000000958b9d7221 */ /* 0x000fe20000010000 */
[----:B------:R-:W-:Y:S02]  /*edb0*/  LOP3.LUT R137, R137, R138, RZ, 0xc0, !PT ;  /* 0x0000008a89897212 */ /* 0x000fe400078ec0ff */
[--C-:B------:R-:W-:Y:S02]  /*edc0*/  HSET2.LE.AND R138, R151, R164.reuse, PT ;  /* 0x000000a4978a7233 */ /* 0x100fe40003803000 */
[----:B------:R-:W-:Y:S02]  /*edd0*/  PRMT R139, R134, 0x5410, R133 ;  /* 0x00005410868b7816 */ /* 0x000fe40000000085 */
[----:B------:R-:W-:Y:S02]  /*ede0*/  PRMT R148, R161, 0x7610, R148 ;  /* 0x00007610a1947816 */ /* 0x000fe40000000094 */
[----:B------:R-:W-:Y:S02]  /*edf0*/  LOP3.LUT R138, R138, R139, RZ, 0xc0, !PT ;  /* 0x0000008b8a8a7212 */ /* 0x000fe400078ec0ff */
[----:B------:R-:W-:Y:S02]  /*ee00*/  HSET2.LE.AND R139, R153, R164, PT ;  /* 0x000000a4998b7233 */ /* 0x000fe40003803000 */
[----:B------:R-:W-:Y:S01]  /*ee10*/  @!P4 PRMT R2, R148, 0x5410, RZ ;  /* 0x000054109402c816 */ /* 0x000fe200000000ff */
[----:B------:R-:W-:Y:S01]  /*ee20*/  MUFU.EX2 R153, R223 ;  /* 0x000000df00997308 */ /* 0x000fe20000000800 */
[----:B------:R-:W-:Y:S01]  /*ee30*/  ISETP.LE.U32.AND P4, PT, R154, UR16, PT ;  /* 0x000000109a007c0c */ /* 0x000fe2000bf83070 */
[----:B------:R-:W-:Y:S01]  /*ee40*/  LDSM.16.MT88.4 R148, [R188+0x10800] ;  /* 0x01080000bc94783b */ /* 0x000fe20000004200 */
[----:B------:R-:W-:Y:S02]  /*ee50*/  PRMT R154, R158, 0x7610, R154 ;  /* 0x000076109e9a7816 */ /* 0x000fe4000000009a */
[----:B------:R-:W-:Y:S02]  /*ee60*/  LOP3.LUT R136, R136, R145, RZ, 0xc0, !PT ;  /* 0x0000009188887212 */ /* 0x000fe400078ec0ff */
[----:B------:R-:W-:Y:S03]  /*ee70*/  @!P2 PRMT R133, R154, 0x5410, RZ ;  /* 0x000054109a85a816 */ /* 0x000fe600000000ff */
[----:B------:R-:W-:Y:S01]  /*ee80*/  MUFU.EX2 R158, R220 ;  /* 0x000000dc009e7308 */ /* 0x000fe20000000800 */
[----:B------:R5:W-:Y:S01]  /*ee90*/  STG.E.U16 desc[UR30][R216.64+0x22], R2 ;  /* 0x00002202d8007986 */ /* 0x000be2000c10151e */
[----:B-1----:R-:W-:Y:S03]  /*eea0*/  PRMT R0, R135, 0x5410, R152 ;  /* 0x0000541087007816 */ /* 0x002fe60000000098 */
[----:B------:R-:W-:Y:S01]  /*eeb0*/  STG.E.U16 desc[UR30][R214.64+0x32], R133 ;  /* 0x00003285d6007986 */ /* 0x000fe2000c10151e */
[----:B------:R-:W-:Y:S02]  /*eec0*/  LOP3.LUT R139, R139, R0, RZ, 0xc0, !PT ;  /* 0x000000008b8b7212 */ /* 0x000fe400078ec0ff */
[----:B------:R-:W-:Y:S01]  /*eed0*/  PRMT R0, R160, 0x7610, R0 ;  /* 0x00007610a0007816 */ /* 0x000fe20000000000 */
[----:B------:R-:W1:Y:S03]  /*eee0*/  LDSM.16.MT88.4 R144, [R187+0x10800] ;  /* 0x01080000bb90783b */ /* 0x000e660000004200 */
[----:B------:R-:W-:Y:S01]  /*eef0*/  @!P3 PRMT R134, R0, 0x5410, RZ ;  /* 0x000054100086b816 */ /* 0x000fe200000000ff */
[C---:B-----5:R-:W-:Y:S01]  /*ef00*/  HMMA.16816.F32.BF16 R4, R136.reuse, R140, R4 ;  /* 0x0000008c8804723c */ /* 0x060fe20000041804 */
[----:B------:R-:W-:Y:S03]  /*ef10*/  MUFU.EX2 R0, R221 ;  /* 0x000000dd00007308 */ /* 0x000fe60000000800 */
[----:B------:R5:W-:Y:S02]  /*ef20*/  STG.E.U16 desc[UR30][R214.64+0x30], R134 ;  /* 0x00003086d6007986 */ /* 0x000be4000c10151e */
[C---:B------:R-:W-:Y:S02]  /*ef30*/  HMMA.16816.F32.BF16 R8, R136.reuse, R142, R8 ;  /* 0x0000008e8808723c */ /* 0x040fe40000041808 */
[----:B------:R-:W2:Y:S03]  /*ef40*/  LDSM.16.MT88.4 R140, [R189+0x10800] ;  /* 0x01080000bd8c783b */ /* 0x000ea60000004200 */
[----:B------:R-:W5:Y:S02]  /*ef50*/  MUFU.EX2 R2, R222 ;  /* 0x000000de00027308 */ /* 0x000f640000000800 */
[----:B-----5:R-:W-:Y:S04]  /*ef60*/  LOP3.LUT R134, R247, UR32, RZ, 0x3c, !PT ;  /* 0x00000020f7867c12 */ /* 0x020fe8000f8e3cff */
[----:B------:R-:W-:Y:S01]  /*ef70*/  F2FP.BF16.F32.PACK_AB R133, R2, R153 ;  /* 0x000000990285723e */ /* 0x000fe200000010ff */
[C---:B-1----:R-:W-:Y:S03]  /*ef80*/  HMMA.16816.F32.BF16 R12, R136.reuse, R144, R12 ;  /* 0x00000090880c723c */ /* 0x042fe6000004180c */
[----:B------:R-:W-:Y:S04]  /*ef90*/  IMAD.WIDE.U32 R160, R134, -0x326172a9, RZ ;  /* 0xcd9e8d5786a07825 */ /* 0x000fe800078e00ff */
[----:B------:R-:W-:Y:S01]  /*efa0*/  FADD.FTZ R134, R153, R155 ;  /* 0x0000009b99867221 */ /* 0x000fe20000010000 */
[C---:B------:R-:W-:Y:S01]  /*efb0*/  HMMA.16816.F32.BF16 R16, R136.reuse, R146, R16 ;  /* 0x000000928810723c */ /* 0x040fe20000041810 */
[----:B------:R-:W1:Y:S02]  /*efc0*/  LDSM.16.MT88.4 R144, [R186+0x12800] ;  /* 0x01280000ba90783b */ /* 0x000e640000004200 */
[----:B------:R-:W-:Y:S03]  /*efd0*/  LOP3.LUT R154, R161, UR11, R166, 0x96, !PT ;  /* 0x0000000ba19a7c12 */ /* 0x000fe6000f8e96a6 */
[C---:B--2---:R-:W-:Y:S05]  /*efe0*/  HMMA.16816.F32.BF16 R20, R136.reuse, R140, R20 ;  /* 0x0000008c8814723c */ /* 0x044fea0000041814 */
[----:B------:R-:W-:Y:S01]  /*eff0*/  LOP3.LUT R156, R231, UR10, R160, 0x96, !PT ;  /* 0x0000000ae79c7c12 */ /* 0x000fe2000f8e96a0 */
[C---:B------:R-:W-:Y:S01]  /*f000*/  HMMA.16816.F32.BF16 R24, R136.reuse, R142, R24 ;  /* 0x0000008e8818723c */ /* 0x040fe20000041818 */
[----:B------:R-:W2:Y:S04]  /*f010*/  LDSM.16.MT88.4 R140, [R187+0x12800] ;  /* 0x01280000bb8c783b */ /* 0x000ea80000004200 */
[----:B------:R-:W-:Y:S01]  /*f020*/  IMAD.WIDE.U32 R154, R154, -0x2daee0ad, RZ ;  /* 0xd2511f539a9a7825 */ /* 0x000fe200078e00ff */
[C---:B------:R-:W-:Y:S05]  /*f030*/  HMMA.16816.F32.BF16 R28, R136.reuse, R148, R28 ;  /* 0x00000094881c723c */ /* 0x040fea000004181c */
[----:B------:R-:W-:Y:S01]  /*f040*/  FADD.FTZ R153, R2, R134 ;  /* 0x0000008602997221 */ /* 0x000fe20000010000 */
[C---:B------:R-:W-:Y:S01]  /*f050*/  HMMA.16816.F32.BF16 R32, R136.reuse, R150, R32 ;  /* 0x000000968820723c */ /* 0x040fe20000041820 */
[----:B------:R-:W5:Y:S04]  /*f060*/  LDSM.16.MT88.4 R148, [R189+0x12800] ;  /* 0x01280000bd94783b */ /* 0x000f680000004200 */
[----:B------:R-:W-:Y:S01]  /*f070*/  FADD.FTZ R2, R158, R157 ;  /* 0x0000009d9e027221 */ /* 0x000fe20000010000 */
[----:B------:R-:W-:Y:S01]  /*f080*/  IMAD.WIDE.U32 R156, R156, -0x2daee0ad, RZ ;  /* 0xd2511f539c9c7825 */ /* 0x000fe200078e00ff */
[----:B------:R-:W-:Y:S04]  /*f090*/  LOP3.LUT R155, R155, UR27, R244, 0x96, !PT ;  /* 0x0000001b9b9b7c12 */ /* 0x000fe8000f8e96f4 */
[----:B------:R-:W-:Y:S01]  /*f0a0*/  LOP3.LUT R157, R157, UR25, R154, 0x96, !PT ;  /* 0x000000199d9d7c12 */ /* 0x000fe2000f8e969a */
[----:B------:R-:W-:Y:S04]  /*f0b0*/  IMAD.WIDE.U32 R154, R155, -0x326172a9, RZ ;  /* 0xcd9e8d579b9a7825 */ /* 0x000fe800078e00ff */
[----:B------:R-:W-:Y:S02]  /*f0c0*/  @!P0 HFMA2.BF16_V2 R170, -RZ.H0_H0, RZ.H0_H0, -R135.H0_H0 ;  /* 0x200000ffffaa8231 */ /* 0x000fe40000340987 */
[----:B---3--:R-:W-:Y:S01]  /*f0d0*/  @!P4 HFMA2.BF16_V2 R165, -RZ.H0_H0, RZ.H0_H0, -R152.H0_H0 ;  /* 0x200000ffffa5c231 */ /* 0x008fe20000340998 */
[C---:B------:R-:W-:Y:S01]  /*f0e0*/  F2FP.BF16.F32.PACK_AB R158, R0.reuse, R158 ;  /* 0x0000009e009e723e */ /* 0x040fe200000010ff */
[C---:B-1----:R-:W-:Y:S01]  /*f0f0*/  HMMA.16816.F32.BF16 R36, R136.reuse, R144, R36 ;  /* 0x000000908824723c */ /* 0x042fe20000041824 */
[----:B------:R-:W-:Y:S02]  /*f100*/  @!P0 STL.S16 [R1+0x58], R170 ;  /* 0x000058aa01008387 */ /* 0x000fe40000100600 */
[----:B------:R-:W-:Y:S01]  /*f110*/  LOP3.LUT R160, R155, UR26, R230, 0x96, !PT ;  /* 0x0000001a9ba07c12 */ /* 0x000fe2000f8e96e6 */
[----:B------:R-:W-:Y:S01]  /*f120*/  FADD.FTZ R163, R0, R2 ;  /* 0x0000000200a37221 */ /* 0x000fe20000010000 */
[----:B------:R-:W-:Y:S01]  /*f130*/  PRMT R134, R170, 0x7610, R134 ;  /* 0x00007610aa867816 */ /* 0x000fe20000000086 */
[C---:B------:R-:W-:Y:S01]  /*f140*/  HMMA.16816.F32.BF16 R40, R136.reuse, R146, R40 ;  /* 0x000000928828723c */ /* 0x040fe20000041828 */
[----:B------:R-:W-:Y:S04]  /*f150*/  @!P4 STL.S16 [R1+0x4c], R165 ;  /* 0x00004ca50100c387 */ /* 0x000fe80000100600 */
[----:B------:R-:W-:Y:S01]  /*f160*/  IMAD.WIDE.U32 R160, R160, -0x2daee0ad, RZ ;  /* 0xd2511f53a0a07825 */ /* 0x000fe200078e00ff */
[C---:B--2---:R-:W-:Y:S01]  /*f170*/  HMMA.16816.F32.BF16 R44, R136.reuse, R140, R44 ;  /* 0x0000008c882c723c */ /* 0x044fe2000004182c */
[----:B------:R-:W1:Y:S04]  /*f180*/  LDSM.16.MT88.4 R144, [R188+0x12800] ;  /* 0x01280000bc90783b */ /* 0x000e680000004200 */
[----:B------:R-:W-:Y:S01]  /*f190*/  LOP3.LUT R155, R161, UR23, R156, 0x96, !PT ;  /* 0x00000017a19b7c12 */ /* 0x000fe2000f8e969c */
[C---:B------:R-:W-:Y:S03]  /*f1a0*/  HMMA.16816.F32.BF16 R48, R136.reuse, R142, R48 ;  /* 0x0000008e8830723c */ /* 0x040fe60000041830 */
[----:B------:R-:W2:Y:S02]  /*f1b0*/  LDSM.16.MT88.4 R140, [R186+0x14800] ;  /* 0x01480000ba8c783b */ /* 0x000ea40000004200 */
[----:B------:R-:W-:Y:S01]  /*f1c0*/  IMAD.WIDE.U32 R156, R157, -0x326172a9, RZ ;  /* 0xcd9e8d579d9c7825 */ /* 0x000fe200078e00ff */
[C---:B-----5:R-:W-:Y:S05]  /*f1d0*/  HMMA.16816.F32.BF16 R52, R136.reuse, R148, R52 ;  /* 0x000000948834723c */ /* 0x060fea0000041834 */
[----:B------:R-:W-:Y:S01]  /*f1e0*/  LOP3.LUT R154, R157, UR24, R154, 0x96, !PT ;  /* 0x000000189d9a7c12 */ /* 0x000fe2000f8e969a */
[C---:B------:R-:W-:Y:S01]  /*f1f0*/  HMMA.16816.F32.BF16 R56, R136.reuse, R150, R56 ;  /* 0x000000968838723c */ /* 0x040fe20000041838 */
[----:B------:R-:W3:Y:S04]  /*f200*/  LDSM.16.MT88.4 R148, [R187+0x14800] ;  /* 0x01480000bb94783b */ /* 0x000ee80000004200 */
[----:B------:R-:W-:Y:S01]  /*f210*/  IMAD.WIDE.U32 R166, R154, -0x2daee0ad, RZ ;  /* 0xd2511f539aa67825 */ /* 0x000fe200078e00ff */
[----:B------:R-:W-:Y:S02]  /*f220*/  @!P0 PRMT R135, R134, 0x5410, RZ ;  /* 0x0000541086878816 */ /* 0x000fe400000000ff */
[----:B------:R-:W-:Y:S03]  /*f230*/  PRMT R0, R165, 0x7610, R0 ;  /* 0x00007610a5007816 */ /* 0x000fe60000000000 */
[----:B------:R-:W-:Y:S01]  /*f240*/  LOP3.LUT R160, R167, UR21, R160, 0x96, !PT ;  /* 0x00000015a7a07c12 */ /* 0x000fe2000f8e96a0 */
[----:B------:R-:W-:Y:S01]  /*f250*/  IMAD.WIDE.U32 R154, R155, -0x326172a9, RZ ;  /* 0xcd9e8d579b9a7825 */ /* 0x000fe200078e00ff */
[----:B------:R-:W-:Y:S01]  /*f260*/  @!P4 PRMT R152, R0, 0x5410, RZ ;  /* 0x000054100098c816 */ /* 0x000fe200000000ff */
[----:B------:R5:W-:Y:S01]  /*f270*/  STG.E.U16 desc[UR30][R216.64+0x30], R135 ;  /* 0x00003087d8007986 */ /* 0x000be2000c10151e */
[----:B------:R-:W-:Y:S01]  /*f280*/  PRMT R2, R159, 0x7632, R2 ;  /* 0x000076329f027816 */ /* 0x000fe20000000002 */
[----:B------:R-:W-:Y:S01]  /*f290*/  IMAD.WIDE.U32 R160, R160, -0x326172a9, RZ ;  /* 0xcd9e8d57a0a07825 */ /* 0x000fe200078e00ff */
[----:B------:R-:W-:Y:S01]  /*f2a0*/  LOP3.LUT R171, R155, UR22, R156, 0x96, !PT ;  /* 0x000000169bab7c12 */ /* 0x000fe2000f8e969c */
[----:B------:R3:W-:Y:S01]  /*f2b0*/  STG.E.U16 desc[UR30][R216.64+0x32], R152 ;  /* 0x00003298d8007986 */ /* 0x0007e2000c10151e */
[----:B------:R-:W-:Y:S01]  /*f2c0*/  MUFU.EX2 R156, R168 ;  /* 0x000000a8009c7308 */ /* 0x000fe20000000800 */
[----:B------:R-:W-:Y:S02]  /*f2d0*/  PRMT R157, R133, 0x7632, R157 ;  /* 0x00007632859d7816 */ /* 0x000fe4000000009d */
[----:B------:R-:W-:Y:S01]  /*f2e0*/  LOP3.LUT R134, R161, UR20, R154, 0x96, !PT ;  /* 0x00000014a1867c12 */ /* 0x000fe2000f8e969a */
[C---:B-1----:R-:W-:Y:S03]  /*f2f0*/  HMMA.16816.F32.BF16 R60, R136.reuse, R144, R60 ;  /* 0x00000090883c723c */ /* 0x042fe6000004183c */
[----:B------:R-:W-:Y:S03]  /*f300*/  LOP3.LUT R0, R134, 0xff, RZ, 0xc0, !PT ;  /* 0x000000ff86007812 */ /* 0x000fe600078ec0ff */
[C---:B------:R-:W-:Y:S01]  /*f310*/  HMMA.16816.F32.BF16 R64, R136.reuse, R146, R64 ;  /* 0x000000928840723c */ /* 0x040fe20000041840 */
[----:B------:R-:W1:Y:S02]  /*f320*/  LDSM.16.MT88.4 R144, [R189+0x14800] ;  /* 0x01480000bd90783b */ /* 0x000e640000004200 */
[----:B------:R-:W-:Y:S02]  /*f330*/  ISETP.LE.U32.AND P0, PT, R0, UR16, PT ;  /* 0x0000001000007c0c */ /* 0x000fe4000bf03070 */
[----:B------:R-:W-:Y:S01]  /*f340*/  PRMT R0, R159, 0x7610, R0 ;  /* 0x000076109f007816 */ /* 0x000fe20000000000 */
[C---:B--2---:R-:W-:Y:S06]  /*f350*/  HMMA.16816.F32.BF16 R68, R136.reuse, R140, R68 ;  /* 0x0000008c8844723c */ /* 0x044fec0000041844 */
[C---:B------:R-:W-:Y:S01]  /*f360*/  HMMA.16816.F32.BF16 R72, R136.reuse, R142, R72 ;  /* 0x0000008e8848723c */ /* 0x040fe20000041848 */
[----:B------:R-:W2:Y:S01]  /*f370*/  LDSM.16.MT88.4 R140, [R188+0x14800] ;  /* 0x01480000bc8c783b */ /* 0x000ea20000004200 */
[----:B-----5:R-:W-:Y:S04]  /*f380*/  MUFU.EX2 R135, R225 ;  /* 0x000000e100877308 */ /* 0x020fe80000000800 */
[C---:B---3--:R-:W-:Y:S06]  /*f390*/  HMMA.16816.F32.BF16 R76, R136.reuse, R148, R76 ;  /* 0x00000094884c723c */ /* 0x048fec000004184c */
[----:B------:R-:W3:Y:S01]  /*f3a0*/  MUFU.EX2 R152, R224 ;  /* 0x000000e000987308 */ /* 0x000ee20000000800 */
[C---:B------:R-:W-:Y:S01]  /*f3b0*/  HMMA.16816.F32.BF16 R80, R136.reuse, R150, R80 ;  /* 0x000000968850723c */ /* 0x040fe20000041850 */
[----:B------:R-:W5:Y:S03]  /*f3c0*/  LDSM.16.MT88.4 R148, [R186+0x16800] ;  /* 0x01680000ba94783b */ /* 0x000f660000004200 */
[C---:B---3--:R-:W-:Y:S02]  /*f3d0*/  F2FP.BF16.F32.PACK_AB R174, R135.reuse, R152 ;  /* 0x0000009887ae723e */ /* 0x048fe400000010ff */
[C---:B-1----:R-:W-:Y:S06]  /*f3e0*/  HMMA.16816.F32.BF16 R84, R136.reuse, R144, R84 ;  /* 0x000000908854723c */ /* 0x042fec0000041854 */
[C---:B------:R-:W-:Y:S05]  /*f3f0*/  HMMA.16816.F32.BF16 R88, R136.reuse, R146, R88 ;  /* 0x000000928858723c */ /* 0x040fea0000041858 */
[----:B------:R-:W-:Y:S01]  /*f400*/  FADD.FTZ R144, R152, R153 ;  /* 0x0000009998907221 */ /* 0x000fe20000010000 */
[C---:B--2---:R-:W-:Y:S05]  /*f410*/  HMMA.16816.F32.BF16 R92, R136.reuse, R140, R92 ;  /* 0x0000008c885c723c */ /* 0x044fea000004185c */
[----:B------:R-:W-:Y:S01]  /*f420*/  PRMT R152, R0, 0x5410, R2 ;  /* 0x0000541000987816 */ /* 0x000fe20000000002 */
[C---:B------:R-:W-:Y:S01]  /*f430*/  HMMA.16816.F32.BF16 R96, R136.reuse, R142, R96 ;  /* 0x0000008e8860723c */ /* 0x040fe20000041860 */
[----:B------:R-:W-:Y:S04]  /*f440*/  LDSM.16.MT88.4 R140, [R189+0x16800] ;  /* 0x01680000bd8c783b */ /* 0x000fe80000004200 */
[----:B------:R-:W-:Y:S01]  /*f450*/  FADD.FTZ R159, R135, R144 ;  /* 0x00000090879f7221 */ /* 0x000fe20000010000 */
[C---:B-----5:R-:W-:Y:S05]  /*f460*/  HMMA.16816.F32.BF16 R100, R136.reuse, R148, R100 ;  /* 0x000000948864723c */ /* 0x060fea0000041864 */
[C---:B------:R-:W-:Y:S01]  /*f470*/  LOP3.LUT R135, R160.reuse, 0xff, RZ, 0xc0, !PT ;  /* 0x000000ffa0877812 */ /* 0x040fe200078ec0ff */
[C---:B------:R-:W-:Y:S05]  /*f480*/  HMMA.16816.F32.BF16 R104, R136.reuse, R150, R104 ;  /* 0x000000968868723c */ /* 0x040fea0000041868 */
[----:B------:R-:W-:Y:S02]  /*f490*/  LOP3.LUT R148, R160, 0xffff, RZ, 0xc0, !PT ;  /* 0x0000ffffa0947812 */ /* 0x000fe400078ec0ff */
[----:B------:R-:W-:Y:S04]  /*f4a0*/  SHF.R.U32.HI R149, RZ, 0x10, R160 ;  /* 0x00000010ff957819 */ /* 0x000fe800000116a0 */
[----:B------:R-:W-:Y:S02]  /*f4b0*/  SHF.R.U32.HI R151, RZ, 0x8, R148 ;  /* 0x00000008ff977819 */ /* 0x000fe40000011694 */
[----:B------:R-:W-:Y:S02]  /*f4c0*/  LOP3.LUT R148, R149, 0xff, RZ, 0xc0, !PT ;  /* 0x000000ff95947812 */ /* 0x000fe400078ec0ff */
[--C-:B------:R-:W-:Y:S04]  /*f4d0*/  SHF.R.U32.HI R153, RZ, 0x18, R160.reuse ;  /* 0x00000018ff997819 */ /* 0x100fe800000116a0 */
[----:B------:R-:W-:Y:S01]  /*f4e0*/  PRMT R170, R148, 0x5410, R153 ;  /* 0x0000541094aa7816 */ /* 0x000fe20000000099 */
[----:B----4-:R-:W-:Y:S05]  /*f4f0*/  @!P0 HFMA2.BF16_V2 R162, -RZ.H0_H0, RZ.H0_H0, -R0.H0_H0 ;  /* 0x200000ffffa28231 */ /* 0x010fea0000340900 */
[----:B------:R1:W-:Y:S01]  /*f500*/  @!P0 STL.S16 [R1+0x48], R162 ;  /* 0x000048a201008387 */ /* 0x0003e20000100600 */
[----:B------:R-:W-:Y:S03]  /*f510*/  PRMT R145, R162, 0x7610, R145 ;  /* 0x00007610a2917816 */ /* 0x000fe60000000091 */
[----:B------:R2:W3:Y:S01]  /*f520*/  LDL.S16 R176, [R1+0x38] ;  /* 0x0000380001b07983 */ /* 0x0004e20000100600 */
[----:B------:R-:W-:Y:S02]  /*f530*/  @!P0 PRMT R0, R145, 0x5410, RZ ;  /* 0x0000541091008816 */ /* 0x000fe400000000ff */
[----:B------:R-:W-:Y:S01]  /*f540*/  ISETP.LE.U32.AND P0, PT, R135, UR16, PT ;  /* 0x0000001087007c0c */ /* 0x000fe2000bf03070 */
[----:B------:R-:W4:Y:S01]  /*f550*/  LDSM.16.MT88.4 R144, [R187+0x16800] ;  /* 0x01680000bb90783b */ /* 0x000f220000004200 */
[----:B------:R-:W-:Y:S04]  /*f560*/  LOP3.LUT R135, R160, 0xffff, RZ, 0xc0, !PT ;  /* 0x0000ffffa0877812 */ /* 0x000fe800078ec0ff */
[----:B------:R-:W-:Y:S02]  /*f570*/  SHF.R.U32.HI R150, RZ, 0x8, R135 ;  /* 0x00000008ff967819 */ /* 0x000fe40000011687 */
[----:B------:R-:W-:Y:S01]  /*f580*/  LOP3.LUT R135, R151, 0xffff, RZ, 0xc0, !PT ;  /* 0x0000ffff97877812 */ /* 0x000fe200078ec0ff */
[----:B------:R5:W-:Y:S03]  /*f590*/  STG.E.U16 desc[UR30][R214.64+0x40], R0 ;  /* 0x00004000d6007986 */ /* 0x000be6000c10151e */
[----:B------:R-:W-:Y:S01]  /*f5a0*/  ISETP.LE.U32.AND P4, PT, R135, UR16, PT ;  /* 0x0000001087007c0c */ /* 0x000fe2000bf83070 */
[----:B------:R2:W2:Y:S01]  /*f5b0*/  LDL.S16 R175, [R1+0x34] ;  /* 0x0000340001af7983 */ /* 0x0004a20000100600 */
[----:B------:R-:W-:Y:S01]  /*f5c0*/  SHF.R.U32.HI R135, RZ, 0x10, R160 ;  /* 0x00000010ff877819 */ /* 0x000fe200000116a0 */
[----:B-1----:R-:W1:Y:S01]  /*f5d0*/  MUFU.EX2 R162, R228 ;  /* 0x000000e400a27308 */ /* 0x002e620000000800 */
[--C-:B-----5:R-:W-:Y:S04]  /*f5e0*/  SHF.R.U32.HI R0, RZ, 0x10, R134.reuse ;  /* 0x00000010ff007819 */ /* 0x120fe80000011686 */
[----:B------:R-:W-:Y:S01]  /*f5f0*/  LOP3.LUT R0, R0, 0xff, RZ, 0xc0, !PT ;  /* 0x000000ff00007812 */ /* 0x000fe200078ec0ff */
[C---:B----4-:R-:W-:Y:S04]  /*f600*/  HMMA.16816.F32.BF16 R108, R136.reuse, R144, R108 ;  /* 0x00000090886c723c */ /* 0x050fe8000004186c */
[----:B------:R-:W-:Y:S01]  /*f610*/  MUFU.EX2 R144, R226 ;  /* 0x000000e200907308 */ /* 0x000fe20000000800 */
[----:B------:R-:W-:Y:S02]  /*f620*/  ISETP.LE.U32.AND P3, PT, R0, UR16, PT ;  /* 0x0000001000007c0c */ /* 0x000fe4000bf63070 */
[----:B------:R-:W-:Y:S01]  /*f630*/  SHF.R.U32.HI R0, RZ, 0x18, R134 ;  /* 0x00000018ff007819 */ /* 0x000fe20000011686 */
[C---:B------:R-:W-:Y:S03]  /*f640*/  HMMA.16816.F32.BF16 R112, R136.reuse, R146, R112 ;  /* 0x000000928870723c */ /* 0x040fe60000041870 */
[----:B------:R-:W-:Y:S02]  /*f650*/  ISETP.LE.U32.AND P5, PT, R0, UR16, PT ;  /* 0x0000001000007c0c */ /* 0x000fe4000bfa3070 */
[----:B------:R-:W-:Y:S01]  /*f660*/  LOP3.LUT R0, R161, UR20, R154, 0x96, !PT ;  /* 0x00000014a1007c12 */ /* 0x000fe2000f8e969a */
[C---:B------:R-:W-:Y:S01]  /*f670*/  HMMA.16816.F32.BF16 R116, R136.reuse, R140, R116 ;  /* 0x0000008c8874723c */ /* 0x040fe20000041874 */
[----:B------:R-:W4:Y:S04]  /*f680*/  MUFU.EX2 R161, R229 ;  /* 0x000000e500a17308 */ /* 0x000f280000000800 */
[----:B------:R-:W-:Y:S01]  /*f690*/  LOP3.LUT R154, R160, 0xff, RZ, 0xc0, !PT ;  /* 0x000000ffa09a7812 */ /* 0x000fe200078ec0ff */
[C---:B------:R-:W-:Y:S05]  /*f6a0*/  HMMA.16816.F32.BF16 R120, R136.reuse, R142, R120 ;  /* 0x0000008e8878723c */ /* 0x040fea0000041878 */
[----:B------:R-:W-:Y:S01]  /*f6b0*/  PRMT R167, R154, 0x5410, R150 ;  /* 0x000054109aa77816 */ /* 0x000fe20000000096 */
[----:B-1----:R-:W-:Y:S01]  /*f6c0*/  FADD.FTZ R141, R162, R159 ;  /* 0x0000009fa28d7221 */ /* 0x002fe20000010000 */
[----:B------:R-:W1:Y:S01]  /*f6d0*/  LDSM.16.MT88.4 R148, [R188+0x16800] ;  /* 0x01680000bc94783b */ /* 0x000e620000004200 */
[----:B------:R-:W-:Y:S02]  /*f6e0*/  LOP3.LUT R145, R135, 0xff, RZ, 0xc0, !PT ;  /* 0x000000ff87917812 */ /* 0x000fe400078ec0ff */
[----:B------:R-:W5:Y:S01]  /*f6f0*/  MUFU.EX2 R135, R227 ;  /* 0x000000e300877308 */ /* 0x000f620000000800 */
[----:B------:R-:W-:Y:S01]  /*f700*/  LOP3.LUT R134, R134, 0xffff, RZ, 0xc0, !PT ;  /* 0x0000ffff86867812 */ /* 0x000fe200078ec0ff */
[----:B----4-:R-:W-:Y:S01]  /*f710*/  FADD.FTZ R248, R161, R141 ;  /* 0x0000008da1f87221 */ /* 0x010fe20000010000 */
[----:B------:R-:W-:Y:S02]  /*f720*/  ISETP.LE.U32.AND P2, PT, R145, UR16, PT ;  /* 0x0000001091007c0c */ /* 0x000fe4000bf43070 */
[--C-:B------:R-:W-:Y:S02]  /*f730*/  SHF.R.U32.HI R146, RZ, 0x10, R0.reuse ;  /* 0x00000010ff927819 */ /* 0x100fe40000011600 */
[----:B------:R-:W-:Y:S02]  /*f740*/  SHF.R.U32.HI R147, RZ, 0x18, R0 ;  /* 0x00000018ff937819 */ /* 0x000fe40000011600 */
[C---:B------:R-:W-:Y:S02]  /*f750*/  LOP3.LUT R145, R0.reuse, 0xffff, RZ, 0xc0, !PT ;  /* 0x0000ffff00917812 */ /* 0x040fe400078ec0ff */
[----:B------:R-:W-:Y:S02]  /*f760*/  LOP3.LUT R153, R0, 0xff, RZ, 0xc0, !PT ;  /* 0x000000ff00997812 */ /* 0x000fe400078ec0ff */
[----:B------:R-:W-:Y:S02]  /*f770*/  SHF.R.U32.HI R0, RZ, 0x8, R134 ;  /* 0x00000008ff007819 */ /* 0x000fe40000011686 */
[----:B------:R-:W-:Y:S02]  /*f780*/  LOP3.LUT R134, R146, 0xff, RZ, 0xc0, !PT ;  /* 0x000000ff92867812 */ /* 0x000fe400078ec0ff */
[----:B------:R-:W-:Y:S02]  /*f790*/  LOP3.LUT R0, R0, 0xffff, RZ, 0xc0, !PT ;  /* 0x0000ffff00007812 */ /* 0x000fe400078ec0ff */
[----:B------:R-:W-:Y:S01]  /*f7a0*/  PRMT R165, R134, 0x5410, R147 ;  /* 0x0000541086a57816 */ /* 0x000fe20000000093 */
[----:B------:R-:W-:Y:S01]  /*f7b0*/  FADD.FTZ R134, R144, R163 ;  /* 0x000000a390867221 */ /* 0x000fe20000010000 */
[----:B------:R-:W-:Y:S02]  /*f7c0*/  ISETP.LE.U32.AND P6, PT, R0, UR16, PT ;  /* 0x0000001000007c0c */ /* 0x000fe4000bfc3070 */
[C---:B-----5:R-:W-:Y:S01]  /*f7d0*/  F2FP.BF16.F32.PACK_AB R173, R135.reuse, R144 ;  /* 0x0000009087ad723e */ /* 0x060fe200000010ff */
[----:B------:R-:W-:Y:S01]  /*f7e0*/  FADD.FTZ R163, R135, R134 ;  /* 0x0000008687a37221 */ /* 0x000fe20000010000 */
[----:B------:R-:W-:Y:S01]  /*f7f0*/  SHF.R.U32.HI R145, RZ, 0x8, R145 ;  /* 0x00000008ff917819 */ /* 0x000fe20000011691 */
[----:B------:R-:W4:Y:S01]  /*f800*/  MUFU.EX2 R135, R169 ;  /* 0x000000a900877308 */ /* 0x000f220000000800 */
[----:B------:R-:W-:Y:S02]  /*f810*/  PRMT R184, R173, 0x7632, R184 ;  /* 0x00007632adb87816 */ /* 0x000fe400000000b8 */
[----:B------:R-:W-:Y:S02]  /*f820*/  PRMT R153, R153, 0x5410, R145 ;  /* 0x0000541099997816 */ /* 0x000fe40000000091 */
[----:B------:R-:W5:Y:S01]  /*f830*/  LDSM.16.MT88.4 R144, [R186+0x11000] ;  /* 0x01100000ba90783b */ /* 0x000f620000004200 */
[C---:B------:R-:W-:Y:S02]  /*f840*/  PRMT R0, R172.reuse, 0x7610, R0 ;  /* 0x00007610ac007816 */ /* 0x040fe40000000000 */
[--C-:B------:R-:W-:Y:S02]  /*f850*/  HSET2.LE.AND R140, R153, R164.reuse, PT ;  /* 0x000000a4998c7233 */ /* 0x100fe40003803000 */
[----:B------:R-:W-:Y:S01]  /*f860*/  PRMT R134, R172, 0x7632, R134 ;  /* 0x00007632ac867816 */ /* 0x000fe20000000086 */
[C---:B-1----:R-:W-:Y:S03]  /*f870*/  HMMA.16816.F32.BF16 R124, R136.reuse, R148, R124 ;  /* 0x00000094887c723c */ /* 0x042fe6000004187c */
[----:B------:R-:W-:Y:S02]  /*f880*/  F2FP.BF16.F32.PACK_AB R172, R161, R162 ;  /* 0x000000a2a1ac723e */ /* 0x000fe400000010ff */
[--C-:B------:R-:W-:Y:S01]  /*f890*/  HSET2.LE.AND R141, R165, R164.reuse, PT ;  /* 0x000000a4a58d7233 */ /* 0x100fe20003803000 */
[----:B------:R-:W-:Y:S01]  /*f8a0*/  HMMA.16816.F32.BF16 R128, R136, R150, R128 ;  /* 0x000000968880723c */ /* 0x000fe20000041880 */
[----:B------:R-:W-:Y:S04]  /*f8b0*/  LDSM.16.MT88.4 R136, [R189+0x11000] ;  /* 0x01100000bd88783b */ /* 0x000fe80000004200 */
[----:B------:R-:W-:Y:S01]  /*f8c0*/  FADD.FTZ R148, R156, R163 ;  /* 0x000000a39c947221 */ /* 0x000fe20000010000 */
[C---:B----4-:R-:W-:Y:S02]  /*f8d0*/  F2FP.BF16.F32.PACK_AB R192, R135.reuse, R156 ;  /* 0x0000009c87c0723e */ /* 0x050fe400000010ff */
[----:B------:R-:W-:Y:S03]  /*f8e0*/  PRMT R143, R0, 0x5410, R134 ;  /* 0x00005410008f7816 */ /* 0x000fe60000000086 */
[----:B------:R-:W-:Y:S01]  /*f8f0*/  PRMT R159, R158, 0x7632, R159 ;  /* 0x000076329e9f7816 */ /* 0x000fe2000000009f */
[----:B------:R-:W-:Y:S01]  /*f900*/  FADD.FTZ R251, R135, R148 ;  /* 0x0000009487fb7221 */ /* 0x000fe20000010000 */
[----:B------:R-:W-:Y:S01]  /*f910*/  LOP3.LUT R141, R141, R143, RZ, 0xc0, !PT ;  /* 0x0000008f8d8d7212 */ /* 0x000fe200078ec0ff */
[----:B------:R-:W-:Y:S01]  /*f920*/  LDSM.16.MT88.4 R148, [R188+0x11000] ;  /* 0x01100000bc94783b */ /* 0x000fe20000004200 */
[--C-:B------:R-:W-:Y:S02]  /*f930*/  HSET2.LE.AND R143, R170, R164.reuse, PT ;  /* 0x000000a4aa8f7233 */ /* 0x100fe40003803000 */
[----:B------:R-:W-:Y:S02]  /*f940*/  LOP3.LUT R140, R140, R152, RZ, 0xc0, !PT ;  /* 0x000000988c8c7212 */ /* 0x000fe400078ec0ff */
[----:B------:R-:W-:Y:S02]  /*f950*/  HSET2.LE.AND R142, R167, R164, PT ;  /* 0x000000a4a78e7233 */ /* 0x000fe40003803000 */
[----:B------:R-:W-:Y:S01]  /*f960*/  PRMT R135, R133, 0x5410, R157 ;  /* 0x0000541085877816 */ /* 0x000fe2000000009d */
[----:B------:R-:W1:Y:S01]  /*f970*/  LDSM.16.MT88.4 R152, [R187+0x11000] ;  /* 0x01100000bb98783b */ /* 0x000e620000004200 */
[----:B------:R-:W-:Y:S02]  /*f980*/  SHF.R.U32.HI R160, RZ, 0x18, R160 ;  /* 0x00000018ffa07819 */ /* 0x000fe400000116a0 */
[----:B------:R-:W-:Y:S01]  /*f990*/  LOP3.LUT R142, R142, R135, RZ, 0xc0, !PT ;  /* 0x000000878e8e7212 */ /* 0x000fe200078ec0ff */
[----:B---3--:R-:W-:Y:S05]  /*f9a0*/  @!P6 HFMA2.BF16_V2 R176, -RZ.H0_H0, RZ.H0_H0, -R2.H0_H0 ;  /* 0x200000ffffb0e231 */ /* 0x008fea0000340902 */
[----:B------:R-:W-:Y:S01]  /*f9b0*/  @!P6 STL.S16 [R1+0x38], R176 ;  /* 0x000038b00100e387 */ /* 0x000fe20000100600 */
[----:B------:R-:W-:Y:S03]  /*f9c0*/  PRMT R168, R176, 0x7610, R168 ;  /* 0x00007610b0a87816 */ /* 0x000fe600000000a8 */
[----:B------:R3:W4:Y:S01]  /*f9d0*/  LDL.S16 R163, [R1+0x24] ;  /* 0x0000240001a37983 */ /* 0x0007220000100600 */
[----:B------:R-:W-:Y:S03]  /*f9e0*/  @!P6 PRMT R2, R168, 0x5410, RZ ;  /* 0x00005410a802e816 */ /* 0x000fe600000000ff */
[----:B------:R3:W3:Y:S01]  /*f9f0*/  LDL.S16 R156, [R1+0x20] ;  /* 0x00002000019c7983 */ /* 0x0006e20000100600 */
[----:B--2---:R-:W-:Y:S03]  /*fa00*/  @!P3 HFMA2.BF16_V2 R175, -RZ.H0_H0, RZ.H0_H0, -R0.H0_H0 ;  /* 0x200000ffffafb231 */ /* 0x004fe60000340900 */
[----:B------:R2:W2:Y:S02]  /*fa10*/  LDL.S16 R162, [R1+0x1c] ;  /* 0x00001c0001a27983 */ /* 0x0004a40000100600 */
[----:B------:R-:W-:Y:S02]  /*fa20*/  PRMT R165, R175, 0x7610, R165 ;  /* 0x00007610afa57816 */ /* 0x000fe400000000a5 */
[----:B------:R-:W-:Y:S02]  /*fa30*/  @!P3 STL.S16 [R1+0x34], R175 ;  /* 0x000034af0100b387 */ /* 0x000fe40000100600 */
[----:B------:R-:W-:Y:S02]  /*fa40*/  @!P3 PRMT R0, R165, 0x5410, RZ ;  /* 0x00005410a500b816 */ /* 0x000fe400000000ff */
[----:B------:R5:W-:Y:S01]  /*fa50*/  STG.E.U16 desc[UR30][R214.64+0x42], R2 ;  /* 0x00004202d6007986 */ /* 0x000be2000c10151e */
[----:B------:R-:W-:Y:S01]  /*fa60*/  ISETP.LE.U32.AND P3, PT, R160, UR16, PT ;  /* 0x00000010a0007c0c */ /* 0x000fe2000bf63070 */
[----:B------:R-:W-:Y:S02]  /*fa70*/  IMAD.WIDE.U32 R160, R171, -0x2daee0ad, RZ ;  /* 0xd2511f53aba07825 */ /* 0x000fe400078e00ff */
[----:B------:R1:W2:Y:S04]  /*fa80*/  LDL.S16 R165, [R1+0x10] ;  /* 0x0000100001a57983 */ /* 0x0002a80000100600 */
[----:B------:R-:W-:Y:S04]  /*fa90*/  STG.E.U16 desc[UR30][R216.64+0x40], R0 ;  /* 0x00004000d8007986 */ /* 0x000fe8000c10151e */
[----:B------:R-:W-:Y:S01]  /*faa0*/  LDSM.16.MT88.4 R176, [R186+0x13800] ;  /* 0x01380000bab0783b */ /* 0x000fe20000004200 */
[----:B-----5:R-:W-:Y:S04]  /*fab0*/  PRMT R2, R158, 0x5410, R159 ;  /* 0x000054109e027816 */ /* 0x020fe8000000009f */
[----:B------:R-:W-:Y:S07]  /*fac0*/  LOP3.LUT R143, R143, R2, RZ, 0xc0, !PT ;  /* 0x000000028f8f7212 */ /* 0x000fee00078ec0ff */
        /* <DEDUP_REMOVED lines=9> */
[C---:B------:R-:W-:Y:S06]  /*fb60*/  HMMA.16816.F32.BF16 R28, R140.reuse, R148, R28 ;  /* 0x000000948c1c723c */ /* 0x040fec000004181c */
[C---:B------:R-:W-:Y:S01]  /*fb70*/  HMMA.16816.F32.BF16 R32, R140.reuse, R150, R32 ;  /* 0x000000968c20723c */ /* 0x040fe20000041820 */
[----:B------:R-:W1:Y:S05]  /*fb80*/  LDSM.16.MT88.4 R148, [R188+0x13000] ;  /* 0x01300000bc94783b */ /* 0x000e6a0000004200 */
        /* <DEDUP_REMOVED lines=16> */
[C---:B------:R-:W-:Y:S06]  /*fc90*/  HMMA.16816.F32.BF16 R80, R140.reuse, R154, R80 ;  /* 0x0000009a8c50723c */ /* 0x040fec0000041850 */
[C---:B------:R-:W-:Y:S06]  /*fca0*/  HMMA.16816.F32.BF16 R84, R140.reuse, R136, R84 ;  /* 0x000000888c54723c */ /* 0x040fec0000041854 */
[C---:B------:R-:W-:Y:S01]  /*fcb0*/  HMMA.16816.F32.BF16 R88, R140.reuse, R138, R88 ;  /* 0x0000008a8c58723c */ /* 0x040fe20000041858 */
[----:B------:R-:W1:Y:S05]  /*fcc0*/  LDSM.16.MT88.4 R136, [R187+0x17000] ;  /* 0x01700000bb88783b */ /* 0x000e6a0000004200 */
[C---:B------:R-:W-:Y:S06]  /*fcd0*/  HMMA.16816.F32.BF16 R92, R140.reuse, R148, R92 ;  /* 0x000000948c5c723c */ /* 0x040fec000004185c */
[C---:B------:R-:W-:Y:S01]  /*fce0*/  HMMA.16816.F32.BF16 R96, R140.reuse, R150, R96 ;  /* 0x000000968c60723c */ /* 0x040fe20000041860 */
[----:B------:R-:W1:Y:S05]  /*fcf0*/  LDSM.16.MT88.4 R148, [R189+0x17000] ;  /* 0x01700000bd94783b */ /* 0x000e6a0000004200 */
[C---:B-----5:R-:W-:Y:S06]  /*fd00*/  HMMA.16816.F32.BF16 R100, R140.reuse, R144, R100 ;  /* 0x000000908c64723c */ /* 0x060fec0000041864 */
[C---:B------:R-:W-:Y:S06]  /*fd10*/  HMMA.16816.F32.BF16 R104, R140.reuse, R146, R104 ;  /* 0x000000928c68723c */ /* 0x040fec0000041868 */
[C---:B-1----:R-:W-:Y:S06]  /*fd20*/  HMMA.16816.F32.BF16 R108, R140.reuse, R136, R108 ;  /* 0x000000888c6c723c */ /* 0x042fec000004186c */
[C---:B------:R-:W-:Y:S01]  /*fd30*/  HMMA.16816.F32.BF16 R112, R140.reuse, R138, R112 ;  /* 0x0000008a8c70723c */ /* 0x040fe20000041870 */
[----:B------:R-:W-:Y:S05]  /*fd40*/  LDSM.16.MT88.4 R136, [R187+0x11800] ;  /* 0x01180000bb88783b */ /* 0x000fea0000004200 */
[C---:B------:R-:W-:Y:S06]  /*fd50*/  HMMA.16816.F32.BF16 R116, R140.reuse, R148, R116 ;  /* 0x000000948c74723c */ /* 0x040fec0000041874 */
[C---:B------:R-:W-:Y:S05]  /*fd60*/  HMMA.16816.F32.BF16 R120, R140.reuse, R150, R120 ;  /* 0x000000968c78723c */ /* 0x040fea0000041878 */
[----:B----4-:R-:W-:Y:S02]  /*fd70*/  @!P5 HFMA2.BF16_V2 R163, -RZ.H0_H0, RZ.H0_H0, -R134.H0_H0 ;  /* 0x200000ffffa3d231 */ /* 0x010fe40000340986 */
[----:B---3--:R-:W-:Y:S03]  /*fd80*/  @!P0 HFMA2.BF16_V2 R156, -RZ.H0_H0, RZ.H0_H0, -R133.H0_H0 ;  /* 0x200000ffff9c8231 */ /* 0x008fe60000340985 */
[----:B------:R1:W-:Y:S01]  /*fd90*/  @!P5 STL.S16 [R1+0x24], R163 ;  /* 0x000024a30100d387 */ /* 0x0003e20000100600 */
[----:B------:R-:W-:Y:S01]  /*fda0*/  PRMT R0, R163, 0x7610, R0 ;  /* 0x00007610a3007816 */ /* 0x000fe20000000000 */
[----:B--2---:R-:W-:Y:S02]  /*fdb0*/  @!P4 HFMA2.BF16_V2 R162, -RZ.H0_H0, RZ.H0_H0, -R157.H0_H0 ;  /* 0x200000ffffa2c231 */ /* 0x004fe4000034099d */
[----:B------:R2:W-:Y:S01]  /*fdc0*/  @!P0 STL.S16 [R1+0x20], R156 ;  /* 0x0000209c01008387 */ /* 0x0005e20000100600 */
[----:B------:R-:W-:Y:S02]  /*fdd0*/  PRMT R2, R156, 0x7610, R2 ;  /* 0x000076109c027816 */ /* 0x000fe40000000002 */
[----:B------:R-:W-:Y:S02]  /*fde0*/  @!P5 PRMT R134, R0, 0x5410, RZ ;  /* 0x000054100086d816 */ /* 0x000fe400000000ff */
[----:B------:R-:W-:Y:S02]  /*fdf0*/  LOP3.LUT R0, R161, UR14, R166, 0x96, !PT ;  /* 0x0000000ea1007c12 */ /* 0x000fe4000f8e96a6 */
[----:B------:R-:W-:Y:S01]  /*fe00*/  @!P0 PRMT R133, R2, 0x5410, RZ ;  /* 0x0000541002858816 */ /* 0x000fe200000000ff */
[----:B------:R3:W-:Y:S01]  /*fe10*/  STG.E.U16 desc[UR30][R216.64+0x42], R134 ;  /* 0x00004286d8007986 */ /* 0x0007e2000c10151e */
[----:B------:R-:W-:Y:S03]  /*fe20*/  LOP3.LUT R2, R0, 0xff, RZ, 0xc0, !PT ;  /* 0x000000ff00027812 */ /* 0x000fe600078ec0ff */
[----:B------:R4:W-:Y:S01]  /*fe30*/  STG.E.U16 desc[UR30][R214.64+0x50], R133 ;  /* 0x00005085d6007986 */ /* 0x0009e2000c10151e */
[----:B------:R-:W-:Y:S01]  /*fe40*/  ISETP.LE.U32.AND P0, PT, R2, UR16, PT ;  /* 0x0000001002007c0c */ /* 0x000fe2000bf03070 */
[----:B------:R-:W-:Y:S01]  /*fe50*/  @!P2 HFMA2.BF16_V2 R165, -RZ.H0_H0, RZ.H0_H0, -R158.H0_H0 ;  /* 0x200000ffffa5a231 */ /* 0x000fe2000034099e */
[----:B------:R-:W-:Y:S04]  /*fe60*/  SHF.R.U32.HI R2, RZ, 0x10, R0 ;  /* 0x00000010ff027819 */ /* 0x000fe80000011600 */
[----:B------:R-:W-:Y:S01]  /*fe70*/  PRMT R152, R165, 0x7610, R152 ;  /* 0x00007610a5987816 */ /* 0x000fe20000000098 */
[----:B-1----:R1:W5:Y:S01]  /*fe80*/  LDL.S16 R163, [R1+0x18] ;  /* 0x0000180001a37983 */ /* 0x0023620000100600 */
[----:B------:R-:W-:Y:S02]  /*fe90*/  LOP3.LUT R2, R2, 0xff, RZ, 0xc0, !PT ;  /* 0x000000ff02027812 */ /* 0x000fe400078ec0ff */
[----:B------:R-:W-:Y:S01]  /*fea0*/  @!P2 PRMT R158, R152, 0x5410, RZ ;  /* 0x00005410989ea816 */ /* 0x000fe200000000ff */
[----:B--2---:R1:W2:Y:S01]  /*feb0*/  LDL.S16 R156, [R1+0xc] ;  /* 0x00000c00019c7983 */ /* 0x0042a20000100600 */
[----:B------:R-:W-:Y:S02]  /*fec0*/  ISETP.LE.U32.AND P6, PT, R2, UR16, PT ;  /* 0x0000001002007c0c */ /* 0x000fe4000bfc3070 */
[----:B------:R-:W-:Y:S01]  /*fed0*/  SHF.R.U32.HI R2, RZ, 0x18, R0 ;  /* 0x00000018ff027819 */ /* 0x000fe20000011600 */
[----:B------:R1:W-:Y:S01]  /*fee0*/  @!P4 STL.S16 [R1+0x1c], R162 ;  /* 0x00001ca20100c387 */ /* 0x0003e20000100600 */
[----:B------:R-:W-:Y:S02]  /*fef0*/  SHF.R.U32.HI R152, RZ, 0x18, R160 ;  /* 0x00000018ff987819 */ /* 0x000fe400000116a0 */
[----:B------:R-:W-:Y:S02]  /*ff00*/  ISETP.LE.U32.AND P5, PT, R2, UR16, PT ;  /* 0x0000001002007c0c */ /* 0x000fe4000bfa3070 */
[----:B------:R-:W-:Y:S02]  /*ff10*/  LOP3.LUT R2, R160, 0xff, RZ, 0xc0, !PT ;  /* 0x000000ffa0027812 */ /* 0x000fe400078ec0ff */
[----:B---3--:R-:W-:Y:S02]  /*ff20*/  PRMT R134, R162, 0x7610, R134 ;  /* 0x00007610a2867816 */ /* 0x008fe40000000086 */
[----:B----4-:R-:W-:Y:S02]  /*ff30*/  LOP3.LUT R133, R161, UR14, R166, 0x96, !PT ;  /* 0x0000000ea1857c12 */ /* 0x010fe4000f8e96a6 */
[----:B------:R-:W-:Y:S02]  /*ff40*/  @!P4 PRMT R157, R134, 0x5410, RZ ;  /* 0x00005410869dc816 */ /* 0x000fe400000000ff */
[----:B------:R-:W-:Y:S02]  /*ff50*/  ISETP.LE.U32.AND P4, PT, R2, UR16, PT ;  /* 0x0000001002007c0c */ /* 0x000fe4000bf83070 */
[----:B------:R-:W-:Y:S01]  /*ff60*/  LOP3.LUT R2, R0, 0xffff, RZ, 0xc0, !PT ;  /* 0x0000ffff00027812 */ /* 0x000fe200078ec0ff */
[----:B------:R3:W-:Y:S01]  /*ff70*/  STG.E.U16 desc[UR30][R214.64+0x52], R157 ;  /* 0x0000529dd6007986 */ /* 0x0007e2000c10151e */
[----:B------:R-:W-:Y:S01]  /*ff80*/  SHF.R.U32.HI R0, RZ, 0x10, R160 ;  /* 0x00000010ff007819 */ /* 0x000fe200000116a0 */
[----:B------:R-:W-:Y:S01]  /*ff90*/  @!P5 HFMA2.BF16_V2 R252, -RZ.H0_H0, RZ.H0_H0, -R184.H0_H0 ;  /* 0x200000fffffcd231 */ /* 0x000fe200003409b8 */
[----:B------:R-:W-:Y:S01]  /*ffa0*/  SHF.R.U32.HI R134, RZ, 0x8, R2 ;  /* 0x00000008ff867819 */ /* 0x000fe20000011602 */
[----:B------:R-:W-:Y:S01]  /*ffb0*/  STG.E.U16 desc[UR30][R216.64+0x50], R158 ;  /* 0x0000509ed8007986 */ /* 0x000fe2000c10151e */
[----:B------:R-:W-:Y:S02]  /*ffc0*/  LOP3.LUT R2, R0, 0xff, RZ, 0xc0, !PT ;  /* 0x000000ff00027812 */ /* 0x000fe400078ec0ff */
[----:B------:R-:W-:Y:S01]  /*ffd0*/  LOP3.LUT R0, R134, 0xffff, RZ, 0xc0, !PT ;  /* 0x0000ffff86007812 */ /* 0x000fe200078ec0ff */
[----:B-1----:R1:W4:Y:S01]  /*ffe0*/  LDL.S16 R162, [R1+0x14] ;  /* 0x0000140001a27983 */ /* 0x0023220000100600 */
[----:B------:R-:W-:Y:S02]  /*fff0*/  SHF.R.U32.HI R134, RZ, 0x10, R160 ;  /* 0x00000010ff867819 */ /* 0x000fe400000116a0 */
[----:B------:R-:W-:Y:S01]  /*10000*/  LOP3.LUT R168, R133, 0xff, RZ, 0xc0, !PT ;  /* 0x000000ff85a87812 */ /* 0x000fe200078ec0ff */
[----:B------:R1:W-:Y:S01]  /*10010*/  @!P2 STL.S16 [R1+0x10], R165 ;  /* 0x000010a50100a387 */ /* 0x0003e20000100600 */
[----:B------:R-:W-:Y:S02]  /*10020*/  ISETP.LE.U32.AND P2, PT, R2, UR16, PT ;  /* 0x0000001002007c0c */ /* 0x000fe4000bf43070 */
[----:B------:R-:W-:Y:S02]  /*10030*/  PRMT R2, R174, 0x7632, R2 ;  /* 0x00007632ae027816 */ /* 0x000fe40000000002 */
[----:B------:R-:W-:Y:S02]  /*10040*/  LOP3.LUT R134, R134, 0xff, RZ, 0xc0, !PT ;  /* 0x000000ff86867812 */ /* 0x000fe400078ec0ff */
[----:B------:R-:W-:Y:S07]  /*10050*/  SHF.R.U32.HI R146, RZ, 0x18, R133 ;  /* 0x00000018ff927819 */ /* 0x000fee0000011685 */
[----:B------:R-:W-:Y:S01]  /*10060*/  @!P2 HFMA2.BF16_V2 R250, -RZ.H0_H0, RZ.H0_H0, -R192.H0_H0 ;  /* 0x200000fffffaa231 */ /* 0x000fe200003409c0 */
[----:B---3--:R-:W-:Y:S01]  /*10070*/  LOP3.LUT R157, R160, 0xff, RZ, 0xc0, !PT ;  /* 0x000000ffa09d7812 */ /* 0x008fe200078ec0ff */
[----:B--2---:R-:W-:Y:S05]  /*10080*/  @!P3 HFMA2.BF16_V2 R156, -RZ.H0_H0, RZ.H0_H0, -R159.H0_H0 ;  /* 0x200000ffff9cb231 */ /* 0x004fea000034099f */
[----:B------:R-:W-:Y:S01]  /*10090*/  PRMT R135, R156, 0x7610, R135 ;  /* 0x000076109c877816 */ /* 0x000fe20000000087 */
[----:B------:R2:W-:Y:S03]  /*100a0*/  @!P3 STL.S16 [R1+0xc], R156 ;  /* 0x00000c9c0100b387 */ /* 0x0005e60000100600 */
[----:B------:R-:W-:Y:S02]  /*100b0*/  @!P3 PRMT R159, R135, 0x5410, RZ ;  /* 0x00005410879fb816 */ /* 0x000fe400000000ff */
[----:B------:R-:W-:Y:S02]  /*100c0*/  ISETP.LE.U32.AND P3, PT, R0, UR16, PT ;  /* 0x0000001000007c0c */ /* 0x000fe4000bf63070 */
[----:B------:R-:W-:Y:S01]  /*100d0*/  PRMT R0, R174, 0x7610, R0 ;  /* 0x00007610ae007816 */ /* 0x000fe20000000000 */
[----:B------:R-:W-:Y:S01]  /*100e0*/  STG.E.U16 desc[UR30][R216.64+0x52], R159 ;  /* 0x0000529fd8007986 */ /* 0x000fe2000c10151e */
[----:B------:R-:W-:Y:S02]  /*100f0*/  LOP3.LUT R135, R160, 0xffff, RZ, 0xc0, !PT ;  /* 0x0000ffffa0877812 */ /* 0x000fe400078ec0ff */
[----:B------:R-:W-:Y:S01]  /*10100*/  PRMT R144, R0, 0x5410, R2 ;  /* 0x0000541000907816 */ /* 0x000fe20000000002 */
[----:B-----5:R-:W-:Y:S01]  /*10110*/  @!P0 HFMA2.BF16_V2 R163, -RZ.H0_H0, RZ.H0_H0, -R0.H0_H0 ;  /* 0x200000ffffa38231 */ /* 0x020fe20000340900 */
[----:B------:R-:W-:Y:S04]  /*10120*/  SHF.R.U32.HI R135, RZ, 0x8, R135 ;  /* 0x00000008ff877819 */ /* 0x000fe80000011687 */
[----:B------:R-:W-:Y:S01]  /*10130*/  @!P0 STL.S16 [R1+0x18], R163 ;  /* 0x000018a301008387 */ /* 0x000fe20000100600 */
[----:B------:R-:W-:Y:S02]  /*10140*/  PRMT R153, R163, 0x7610, R153 ;  /* 0x00007610a3997816 */ /* 0x000fe40000000099 */
[----:B------:R-:W-:Y:S01]  /*10150*/  PRMT R157, R157, 0x5410, R135 ;  /* 0x000054109d9d7816 */ /* 0x000fe20000000087 */
[----:B------:R3:W5:Y:S01]  /*10160*/  LDL.S16 R166, [R1] ;  /* 0x0000000001a67983 */ /* 0x0007620000100600 */
[----:B------:R-:W-:Y:S01]  /*10170*/  @!P0 PRMT R0, R153, 0x5410, RZ ;  /* 0x0000541099008816 */ /* 0x000fe200000000ff */
[----:B----4-:R-:W-:Y:S01]  /*10180*/  @!P3 HFMA2.BF16_V2 R162, -RZ.H0_H0, RZ.H0_H0, -R2.H0_H0 ;  /* 0x200000ffffa2b231 */ /* 0x010fe20000340902 */
[----:B------:R-:W-:Y:S01]  /*10190*/  ISETP.LE.U32.AND P0, PT, R152, UR16, PT ;  /* 0x0000001098007c0c */ /* 0x000fe2000bf03070 */
[----:B-1----:R3:W4:Y:S01]  /*101a0*/  LDL.S16 R165, [R1+0x8] ;  /* 0x0000080001a57983 */ /* 0x0027220000100600 */
[----:B--2---:R-:W-:Y:S02]  /*101b0*/  SHF.R.U32.HI R156, RZ, 0x18, R160 ;  /* 0x00000018ff9c7819 */ /* 0x004fe400000116a0 */
[----:B------:R-:W-:Y:S01]  /*101c0*/  LOP3.LUT R160, R160, 0xffff, RZ, 0xc0, !PT ;  /* 0x0000ffffa0a07812 */ /* 0x000fe200078ec0ff */
[----:B------:R3:W2:Y:S01]  /*101d0*/  LDL.S16 R158, [R1+0x4] ;  /* 0x00000400019e7983 */ /* 0x0006a20000100600 */
[----:B------:R-:W-:Y:S02]  /*101e0*/  PRMT R156, R134, 0x5410, R156 ;  /* 0x00005410869c7816 */ /* 0x000fe4000000009c */
[----:B------:R-:W-:Y:S01]  /*101f0*/  LOP3.LUT R134, R133, 0xffff, RZ, 0xc0, !PT ;  /* 0x0000ffff85867812 */ /* 0x000fe200078ec0ff */
[----:B------:R-:W1:Y:S01]  /*10200*/  LDSM.16.MT88.4 R152, [R188+0x17000] ;  /* 0x01700000bc98783b */ /* 0x000e620000004200 */
[----:B------:R-:W-:Y:S02]  /*10210*/  SHF.R.U32.HI R145, RZ, 0x8, R160 ;  /* 0x00000008ff917819 */ /* 0x000fe400000116a0 */
[----:B------:R-:W-:Y:S01]  /*10220*/  SHF.R.U32.HI R134, RZ, 0x8, R134 ;  /* 0x00000008ff867819 */ /* 0x000fe20000011686 */
[----:B------:R-:W-:Y:S01]  /*10230*/  @!P0 HFMA2.BF16_V2 R249, -RZ.H0_H0, RZ.H0_H0, -R192.H1_H1 ;  /* 0x200000fffff98231 */ /* 0x000fe200003609c0 */
[----:B------:R-:W-:Y:S02]  /*10240*/  PRMT R167, R162, 0x7610, R167 ;  /* 0x00007610a2a77816 */ /* 0x000fe400000000a7 */
[----:B------:R-:W-:Y:S01]  /*10250*/  SHF.R.U32.HI R135, RZ, 0x10, R133 ;  /* 0x00000010ff877819 */ /* 0x000fe20000011685 */
[----:B------:R3:W-:Y:S01]  /*10260*/  STG.E.U16 desc[UR30][R214.64+0x60], R0 ;  /* 0x00006000d6007986 */ /* 0x0007e2000c10151e */
[----:B------:R-:W-:Y:S02]  /*10270*/  LOP3.LUT R133, R145, 0xffff, RZ, 0xc0, !PT ;  /* 0x0000ffff91857812 */ /* 0x000fe400078ec0ff */
[--C-:B------:R-:W-:Y:S01]  /*10280*/  PRMT R168, R168, 0x5410, R134.reuse ;  /* 0x00005410a8a87816 */ /* 0x100fe20000000086 */
[----:B------:R-:W-:Y:S01]  /*10290*/  @!P3 STL.S16 [R1+0x14], R162 ;  /* 0x000014a20100b387 */ /* 0x000fe20000100600 */
[----:B------:R-:W-:Y:S02]  /*102a0*/  PRMT R134, R173, 0x7610, R134 ;  /* 0x00007610ad867816 */ /* 0x000fe40000000086 */
[----:B------:R-:W-:Y:S01]  /*102b0*/  @!P3 PRMT R2, R167, 0x5410, RZ ;  /* 0x00005410a702b816 */ /* 0x000fe200000000ff */
[----:B------:R-:W2:Y:S01]  /*102c0*/  LDSM.16.MT88.4 R160, [R186+0x11800] ;  /* 0x01180000baa0783b */ /* 0x000ea20000004200 */
[----:B------:R-:W-:Y:S02]  /*102d0*/  ISETP.LE.U32.AND P3, PT, R133, UR16, PT ;  /* 0x0000001085007c0c */ /* 0x000fe4000bf63070 */
[----:B------:R-:W-:Y:S02]  /*102e0*/  PRMT R133, R172, 0x7610, R133 ;  /* 0x00007610ac857816 */ /* 0x000fe40000000085 */
[----:B------:R-:W-:Y:S02]  /*102f0*/  LOP3.LUT R135, R135, 0xff, RZ, 0xc0, !PT ;  /* 0x000000ff87877812 */ /* 0x000fe400078ec0ff */
[--C-:B------:R-:W-:Y:S01]  /*10300*/  HSET2.LE.AND R168, R168, R164.reuse, PT ;  /* 0x000000a4a8a87233 */ /* 0x100fe20003803000 */
[----:B------:R-:W-:Y:S01]  /*10310*/  STG.E.U16 desc[UR30][R214.64+0x62], R2 ;  /* 0x00006202d6007986 */ /* 0x000fe2000c10151e */
[----:B------:R-:W-:Y:S02]  /*10320*/  PRMT R135, R135, 0x5410, R146 ;  /* 0x0000541087877816 */ /* 0x000fe40000000092 */
[--C-:B------:R-:W-:Y:S02]  /*10330*/  HSET2.LE.AND R171, R156, R164.reuse, PT ;  /* 0x000000a49cab7233 */ /* 0x100fe40003803000 */
[----:B------:R-:W-:Y:S02]  /*10340*/  LOP3.LUT R168, R168, R144, RZ, 0xc0, !PT ;  /* 0x00000090a8a87212 */ /* 0x000fe400078ec0ff */
[--C-:B------:R-:W-:Y:S01]  /*10350*/  HSET2.LE.AND R169, R135, R164.reuse, PT ;  /* 0x000000a487a97233 */ /* 0x100fe20003803000 */
[----:B------:R-:W2:Y:S01]  /*10360*/  LDSM.16.MT88.4 R144, [R189+0x11800] ;  /* 0x01180000bd90783b */ /* 0x000ea20000004200 */
[----:B------:R-:W-:Y:S02]  /*10370*/  PRMT R135, R172, 0x7632, R135 ;  /* 0x00007632ac877816 */ /* 0x000fe40000000087 */
[----:B---3--:R-:W-:Y:S02]  /*10380*/  PRMT R0, R134, 0x5410, R184 ;  /* 0x0000541086007816 */ /* 0x008fe400000000b8 */
[----:B------:R-:W-:Y:S02]  /*10390*/  @!P5 PRMT R184, R252, 0x5410, RZ ;  /* 0x00005410fcb8d816 */ /* 0x000fe400000000ff */
[----:B------:R-:W-:Y:S01]  /*103a0*/  HSET2.LE.AND R170, R157, R164, PT ;  /* 0x000000a49daa7233 */ /* 0x000fe20003803000 */
[C---:B-1----:R-:W-:Y:S01]  /*103b0*/  HMMA.16816.F32.BF16 R124, R140.reuse, R152, R124 ;  /* 0x000000988c7c723c */ /* 0x042fe2000004187c */
[----:B------:R-:W1:Y:S02]  /*103c0*/  LDSM.16.MT88.4 R172, [R188+0x11800] ;  /* 0x01180000bcac783b */ /* 0x000e640000004200 */
[----:B------:R-:W-:Y:S02]  /*103d0*/  LOP3.LUT R169, R169, R0, RZ, 0xc0, !PT ;  /* 0x00000000a9a97212 */ /* 0x000fe400078ec0ff */
[----:B------:R-:W-:Y:S01]  /*103e0*/  PRMT R0, R133, 0x5410, R135 ;  /* 0x0000541085007816 */ /* 0x000fe20000000087 */
[----:B------:R-:W-:Y:S03]  /*103f0*/  HMMA.16816.F32.BF16 R128, R140, R154, R128 ;  /* 0x0000009a8c80723c */ /* 0x000fe60000041880 */
[----:B------:R-:W-:Y:S02]  /*10400*/  STG.E.U16 desc[UR30][R216.64+0x62], R184 ;  /* 0x000062b8d8007986 */ /* 0x000fe4000c10151e */
[----:B------:R-:W-:Y:S02]  /*10410*/  LOP3.LUT R171, R171, R192, RZ, 0xc0, !PT ;  /* 0x000000c0abab7212 */ /* 0x000fe400078ec0ff */
[----:B------:R-:W-:Y:S04]  /*10420*/  LOP3.LUT R170, R170, R0, RZ, 0xc0, !PT ;  /* 0x00000000aaaa7212 */ /* 0x000fe800078ec0ff */
[----:B------:R-:W-:Y:S02]  /*10430*/  @P0 PRMT R0, R192, 0x7632, R0 ;  /* 0x00007632c0000816 */ /* 0x000fe40000000000 */
[----:B------:R-:W-:Y:S02]  /*10440*/  @!P0 PRMT R0, R249, 0x5410, RZ ;  /* 0x00005410f9008816 */ /* 0x000fe400000000ff */
[----:B------:R-:W-:Y:S02]  /*10450*/  @!P2 PRMT R192, R250, 0x5410, RZ ;  /* 0x00005410fac0a816 */ /* 0x000fe400000000ff */
[----:B------:R-:W-:Y:S01]  /*10460*/  ISETP.LT.AND P2, PT, RZ, UR39, PT ;  /* 0x00000027ff007c0c */ /* 0x000fe2000bf41270 */
[----:B-----5:R-:W-:Y:S02]  /*10470*/  @!P6 HFMA2.BF16_V2 R166, -RZ.H0_H0, RZ.H0_H0, -R134.H0_H0 ;  /* 0x200000ffffa6e231 */ /* 0x020fe40000340986 */
[----:B----4-:R-:W-:Y:S03]  /*10480*/  @!P4 HFMA2.BF16_V2 R165, -RZ.H0_H0, RZ.H0_H0, -R133.H0_H0 ;  /* 0x200000ffffa5c231 */ /* 0x010fe60000340985 */
[----:B------:R-:W-:Y:S01]  /*10490*/  @!P6 STL.S16 [R1], R166 ;  /* 0x000000a60100e387 */ /* 0x000fe20000100600 */
[----:B------:R-:W-:Y:S01]  /*104a0*/  PRMT R220, R166, 0x7610, R220 ;  /* 0x00007610a6dc7816 */ /* 0x000fe200000000dc */
[----:B--2---:R-:W-:Y:S02]  /*104b0*/  @!P3 HFMA2.BF16_V2 R158, -RZ.H0_H0, RZ.H0_H0, -R135.H0_H0 ;  /* 0x200000ffff9eb231 */ /* 0x004fe40000340987 */
[----:B------:R2:W-:Y:S01]  /*104c0*/  @!P4 STL.S16 [R1+0x8], R165 ;  /* 0x000008a50100c387 */ /* 0x0005e20000100600 */
[----:B------:R-:W-:Y:S02]  /*104d0*/  PRMT R219, R165, 0x7610, R219 ;  /* 0x00007610a5db7816 */ /* 0x000fe400000000db */
[----:B------:R-:W-:Y:S01]  /*104e0*/  @!P6 PRMT R134, R220, 0x5410, RZ ;  /* 0x00005410dc86e816 */ /* 0x000fe200000000ff */
[----:B------:R3:W-:Y:S01]  /*104f0*/  @!P3 STL.S16 [R1+0x4], R158 ;  /* 0x0000049e0100b387 */ /* 0x0007e20000100600 */
[----:B------:R-:W-:Y:S02]  /*10500*/  @!P4 PRMT R133, R219, 0x5410, RZ ;  /* 0x00005410db85c816 */ /* 0x000fe400000000ff */
[----:B------:R-:W-:Y:S01]  /*10510*/  PRMT R218, R158, 0x7610, R218 ;  /* 0x000076109eda7816 */ /* 0x000fe200000000da */
[----:B------:R-:W-:Y:S03]  /*10520*/  STG.E.U16 desc[UR30][R216.64+0x60], R134 ;  /* 0x00006086d8007986 */ /* 0x000fe6000c10151e */
[----:B------:R-:W-:Y:S01]  /*10530*/  @!P3 PRMT R135, R218, 0x5410, RZ ;  /* 0x00005410da87b816 */ /* 0x000fe200000000ff */
[----:B------:R4:W-:Y:S04]  /*10540*/  STG.E.U16 desc[UR30][R214.64+0x70], R133 ;  /* 0x00007085d6007986 */ /* 0x0009e8000c10151e */
[----:B------:R5:W-:Y:S04]  /*10550*/  STG.E.U16 desc[UR30][R214.64+0x72], R135 ;  /* 0x00007287d6007986 */ /* 0x000be8000c10151e */
[----:B------:R1:W-:Y:S04]  /*10560*/  STG.E.U16 desc[UR30][R216.64+0x72], R0 ;  /* 0x00007200d8007986 */ /* 0x0003e8000c10151e */
[----:B------:R-:W-:Y:S01]  /*10570*/  STG.E.U16 desc[UR30][R216.64+0x70], R192 ;  /* 0x000070c0d8007986 */ /* 0x000fe2000c10151e */
[C---:B--2---:R-:W-:Y:S03]  /*10580*/  HMMA.16816.F32.BF16 R164, R168.reuse, R160, R4 ;  /* 0x000000a0a8a4723c */ /* 0x044fe60000041804 */
[----:B------:R-:W2:Y:S03]  /*10590*/  LDSM.16.MT88.4 R4, [R187+0x13800] ;  /* 0x01380000bb04783b */ /* 0x000ea60000004200 */
[C---:B------:R-:W-:Y:S05]  /*105a0*/  HMMA.16816.F32.BF16 R160, R168.reuse, R162, R8 ;  /* 0x000000a2a8a0723c */ /* 0x040fea0000041808 */
[----:B------:R-:W2:Y:S01]  /*105b0*/  LDSM.16.MT88.4 R8, [R188+0x13800] ;  /* 0x01380000bc08783b */ /* 0x000ea20000004200 */
[C---:B---3--:R-:W-:Y:S05]  /*105c0*/  HMMA.16816.F32.BF16 R156, R168.reuse, R136, R12 ;  /* 0x00000088a89c723c */ /* 0x048fea000004180c */
[----:B----4-:R-:W-:Y:S01]  /*105d0*/  IMAD.MOV.U32 R133, RZ, RZ, R3 ;  /* 0x000000ffff857224 */ /* 0x010fe200078e0003 */
[C---:B------:R-:W-:Y:S01]  /*105e0*/  HMMA.16816.F32.BF16 R152, R168.reuse, R138, R16 ;  /* 0x0000008aa898723c */ /* 0x040fe20000041810 */
[----:B------:R-:W3:Y:S04]  /*105f0*/  LDSM.16.MT88.4 R12, [R186+0x15800] ;  /* 0x01580000ba0c783b */ /* 0x000ee80000004200 */
[----:B-----5:R-:W-:Y:S01]  /*10600*/  IADD3 R214, P0, R214, -0x80, RZ ;  /* 0xffffff80d6d67810 */ /* 0x020fe20007f1e0ff */
[C---:B------:R-:W-:Y:S03]  /*10610*/  HMMA.16816.F32.BF16 R148, R168.reuse, R144, R20 ;  /* 0x00000090a894723c */ /* 0x040fe60000041814 */
[----:B------:R-:W-:Y:S02]  /*10620*/  LDSM.16.MT88.4 R16, [R189+0x15800] ;  /* 0x01580000bd10783b */ /* 0x000fe40000004200 */
[----:B------:R-:W-:Y:S01]  /*10630*/  IADD3.X R215, R215, -0x1, RZ, P0, !PT ;  /* 0xffffffffd7d77810 */ /* 0x000fe200007fe4ff */
[C---:B------:R-:W-:Y:S05]  /*10640*/  HMMA.16816.F32.BF16 R144, R168.reuse, R146, R24 ;  /* 0x00000092a890723c */ /* 0x040fea0000041818 */
[----:B------:R-:W-:Y:S01]  /*10650*/  LDSM.16.MT88.4 R20, [R188+0x15800] ;  /* 0x01580000bc14783b */ /* 0x000fe20000004200 */
[C---:B-1----:R-:W-:Y:S05]  /*10660*/  HMMA.16816.F32.BF16 R140, R168.reuse, R172, R28 ;  /* 0x000000aca88c723c */ /* 0x042fea000004181c */
[----:B------:R-:W-:Y:S01]  /*10670*/  IMAD.MOV.U32 R0, RZ, RZ, R132 ;  /* 0x000000ffff007224 */ /* 0x000fe200078e0084 */
[C---:B------:R-:W-:Y:S01]  /*10680*/  HMMA.16816.F32.BF16 R136, R168.reuse, R174, R32 ;  /* 0x000000aea888723c */ /* 0x040fe20000041820 */
[----:B------:R-:W-:Y:S05]  /*10690*/  LDSM.16.MT88.4 R24, [R186+0x17800] ;  /* 0x01780000ba18783b */ /* 0x000fea0000004200 */
[C---:B------:R-:W-:Y:S03]  /*106a0*/  HMMA.16816.F32.BF16 R36, R168.reuse, R176, R36 ;  /* 0x000000b0a824723c */ /* 0x040fe60000041824 */
[----:B------:R-:W-:Y:S03]  /*106b0*/  LDSM.16.MT88.4 R28, [R187+0x17800] ;  /* 0x01780000bb1c783b */ /* 0x000fe60000004200 */
[C---:B------:R-:W-:Y:S06]  /*106c0*/  HMMA.16816.F32.BF16 R40, R168.reuse, R178, R40 ;  /* 0x000000b2a828723c */ /* 0x040fec0000041828 */
[C---:B--2---:R-:W-:Y:S06]  /*106d0*/  HMMA.16816.F32.BF16 R44, R168.reuse, R4, R44 ;  /* 0x00000004a82c723c */ /* 0x044fec000004182c */
[C---:B------:R-:W-:Y:S01]  /*106e0*/  HMMA.16816.F32.BF16 R48, R168.reuse, R6, R48 ;  /* 0x00000006a830723c */ /* 0x040fe20000041830 */
[----:B------:R-:W1:Y:S05]  /*106f0*/  LDSM.16.MT88.4 R4, [R187+0x15800] ;  /* 0x01580000bb04783b */ /* 0x000e6a0000004200 */
[C---:B------:R-:W-:Y:S06]  /*10700*/  HMMA.16816.F32.BF16 R52, R168.reuse, R180, R52 ;  /* 0x000000b4a834723c */ /* 0x040fec0000041834 */
[C---:B------:R-:W-:Y:S06]  /*10710*/  HMMA.16816.F32.BF16 R56, R168.reuse, R182, R56 ;  /* 0x000000b6a838723c */ /* 0x040fec0000041838 */
[C---:B------:R-:W-:Y:S06]  /*10720*/  HMMA.16816.F32.BF16 R60, R168.reuse, R8, R60 ;  /* 0x00000008a83c723c */ /* 0x040fec000004183c */
[C---:B------:R-:W-:Y:S01]  /*10730*/  HMMA.16816.F32.BF16 R64, R168.reuse, R10, R64 ;  /* 0x0000000aa840723c */ /* 0x040fe20000041840 */
[----:B------:R-:W2:Y:S05]  /*10740*/  LDSM.16.MT88.4 R8, [R189+0x17800] ;  /* 0x01780000bd08783b */ /* 0x000eaa0000004200 */
[C---:B---3--:R-:W-:Y:S06]  /*10750*/  HMMA.16816.F32.BF16 R68, R168.reuse, R12, R68 ;  /* 0x0000000ca844723c */ /* 0x048fec0000041844 */
[C---:B------:R-:W-:Y:S01]  /*10760*/  HMMA.16816.F32.BF16 R72, R168.reuse, R14, R72 ;  /* 0x0000000ea848723c */ /* 0x040fe20000041848 */
[----:B------:R-:W3:Y:S05]  /*10770*/  LDSM.16.MT88.4 R12, [R188+0x17800] ;  /* 0x01780000bc0c783b */ /* 0x000eea0000004200 */
        /* <DEDUP_REMOVED lines=10> */
[C---:B--2---:R-:W-:Y:S06]  /*10820*/  HMMA.16816.F32.BF16 R116, R168.reuse, R8, R116 ;  /* 0x00000008a874723c */ /* 0x044fec0000041874 */
[C---:B------:R-:W-:Y:S06]  /*10830*/  HMMA.16816.F32.BF16 R120, R168.reuse, R10, R120 ;  /* 0x0000000aa878723c */ /* 0x040fec0000041878 */
[C---:B---3--:R-:W-:Y:S06]  /*10840*/  HMMA.16816.F32.BF16 R124, R168.reuse, R12, R124 ;  /* 0x0000000ca87c723c */ /* 0x048fec000004187c */
[----:B------:R-:W-:Y:S01]  /*10850*/  HMMA.16816.F32.BF16 R128, R168, R14, R128 ;  /* 0x0000000ea880723c */ /* 0x000fe20000041880 */
[----:B------:R-:W-:Y:S11]  /*10860*/  @!UPT UIADD3 URZ, URZ, URZ, URZ ;  /* 0x0000003f3f3ff290 */ /* 0x000ff6000fffe03f */
[----:B------:R-:W-:Y:S01]  /*10870*/  @!UPT UIADD3 URZ, URZ, URZ, URZ ;  /* 0x0000003f3f3ff290 */ /* 0x000fe2000fffe03f */
[----:B------:R-:W-:Y:S11]  /*10880*/  @P2 BRA `(.L_x_1040) ;  /* 0xffffffa000a02947 */ /* 0x000ff6000383ffff */
.L_x_1039:
[----:B------:R-:W1:Y:S01]  /*10890*/  SHFL.BFLY PT, R2, R248, 0x2, 0x1f ;  /* 0x0c401f00f8027f89 */ /* 0x000e6200000e0000 */
[----:B------:R-:W-:Y:S01]  /*108a0*/  ULDC UR4, c[0x0][0x38c] ;  /* 0x0000e30000047ab9 */ /* 0x000fe20000000800 */
[----:B------:R-:W-:Y:S01]  /*108b0*/  UMOV UR5, 0x400 ;  /* 0x0000040000057882 */ /* 0x000fe20000000000 */
[----:B------:R-:W-:Y:S01]  /*108c0*/  UISETP.NE.AND UP0, UPT, UR17, -0x1, UPT ;  /* 0xffffffff1100788c */ /* 0x000fe2000bf05270 */
[----:B------:R-:W2:Y:S01]  /*108d0*/  SHFL.BFLY PT, R0, R251, 0x2, 0x1f ;  /* 0x0c401f00fb007f89 */ /* 0x000ea200000e0000 */
[----:B-----5:R-:W3:Y:S01]  /*108e0*/  S2R R169, SR_TID.X ;  /* 0x0000000000a97919 */ /* 0x020ee20000002100 */
        /* <DEDUP_REMOVED lines=11> */
[----:B--2---:R-:W-:Y:S01]  /*109a0*/  FADD.FTZ R134, R0, R4 ;  /* 0x0000000400867221 */ /* 0x004fe20000010000 */
        /* <DEDUP_REMOVED lines=260> */
.L_x_1043:
        /* <DEDUP_REMOVED lines=24> */
.L_x_1044:
        /* <DEDUP_REMOVED lines=122> */
.L_x_1046:
[----:B------:R-:W-:Y:S05]  /*12310*/  BSYNC B0 ;  /* 0x0000000000007941 */ /* 0x000fea0003800000 */
.L_x_1045:
        /* <DEDUP_REMOVED lines=43> */
.L_x_1048:
[----:B------:R-:W-:Y:S05]  /*125d0*/  BSYNC B0 ;  /* 0x0000000000007941 */ /* 0x000fea0003800000 */
.L_x_1047:
        /* <DEDUP_REMOVED lines=27> */
.L_x_1050:
[----:B------:R-:W-:Y:S05]  /*12790*/  BSYNC B0 ;  /* 0x0000000000007941 */ /* 0x000fea0003800000 */
.L_x_1049:
        /* <DEDUP_REMOVED lines=27> */
.L_x_1052:
[----:B------:R-:W-:Y:S05]  /*12950*/  BSYNC B0 ;  /* 0x0000000000007941 */ /* 0x000fea0003800000 */
.L_x_1051:
        /* <DEDUP_REMOVED lines=27> */
.L_x_1009:
[----:B------:R-:W1:Y:S01]  /*12b10*/  S2R R2, SR_TID.X ;  /* 0x0000000000027919 */ /* 0x000e620000002100 */
[----:B------:R-:W-:Y:S01]  /*12b20*/  UISETP.NE.AND UP2, UPT, UR17, -0x1, UPT ;  /* 0xffffffff1100788c */ /* 0x000fe2000bf45270 */
[----:B------:R-:W-:Y:S01]  /*12b30*/  ULDC.U8 UR8, c[0x0][0x3d8] ;  /* 0x0000f60000087ab9 */ /* 0x000fe20000000000 */
[----:B------:R-:W-:Y:S01]  /*12b40*/  ULDC.U8 UR10, c[0x0][0x3d9] ;  /* 0x0000f640000a7ab9 */ /* 0x000fe20000000000 */
[----:B------:R-:W-:Y:S02]  /*12b50*/  UISETP.NE.AND UP3, UPT, UR8, URZ, UPT ;  /* 0x0000003f0800728c */ /* 0x000fe4000bf65270 */
[----:B------:R-:W-:Y:S02]  /*12b60*/  UISETP.NE.AND UP1, UPT, UR10, URZ, UPT ;  /* 0x0000003f0a00728c */ /* 0x000fe4000bf25270 */
[----:B------:R-:W-:-:S04]  /*12b70*/  UISETP.EQ.AND UP3, UPT, UR10, URZ, UP3 ;  /* 0x0000003f0a00728c */ /* 0x000fc80009f62270 */
[----:B------:R-:W-:Y:S01]  /*12b80*/  @!UP2 USHF.R.S32.HI UR9, URZ, 0x1f, UR33 ;  /* 0x0000001f3f09a899 */ /* 0x000fe20008011421 */
[----:B------:R-:W-:Y:S01]  /*12b90*/  PLOP3.LUT P0, PT, PT, PT, UP1, 0x80, 0x0 ;  /* 0x000000000000781c */ /* 0x000fe20003f0f018 */
[----:B------:R-:W-:Y:S01]  /*12ba0*/  @UP2 ULDC.64 UR6, c[0x0][0x298] ;  /* 0x0000a60000062ab9 */ /* 0x000fe20000000a00 */
[----:B------:R-:W-:Y:S01]  /*12bb0*/  @!UP2 ULDC.64 UR4, c[0x0][0x290] ;  /* 0x0000a4000004aab9 */ /* 0x000fe20000000a00 */
[----:B------:R-:W-:Y:S02]  /*12bc0*/  @UP2 UIMAD.WIDE.U32 UR10, UR17, UR6, URZ ;  /* 0x00000006110a22a5 */ /* 0x000fe4000f8e003f */
[----:B------:R-:W-:Y:S02]  /*12bd0*/  UISETP.NE.OR UP0, UPT, UR17, -0x1, !UP3 ;  /* 0xffffffff1100788c */ /* 0x000fe4000df05670 */
[----:B------:R-:W-:Y:S02]  /*12be0*/  @!UP2 UIMAD UR6, UR9, UR4, URZ ;  /* 0x000000040906a2a4 */ /* 0x000fe4000f8e023f */
[----:B------:R-:W-:-:S02]  /*12bf0*/  @!UP2 UIMAD.WIDE.U32 UR14, UR33, UR4, URZ ;  /* 0x00000004210ea2a5 */ /* 0x000fc4000f8e003f */
[----:B------:R-:W-:Y:S02]  /*12c00*/  @!UP2 UIMAD UR6, UR33, UR5, UR6 ;  /* 0x000000052106a2a4 */ /* 0x000fe4000f8e0206 */
[----:B------:R-:W-:Y:S01]  /*12c10*/  @UP2 UIMAD UR7, UR17, UR7, UR11 ;  /* 0x00000007110722a4 */ /* 0x000fe2000f8e020b */
[----:B------:R-:W-:Y:S01]  /*12c20*/  @UP1 ULDC.64 UR4, c[0x0][0x2c0] ;  /* 0x0000b00000041ab9 */ /* 0x000fe20000000a00 */
[----:B------:R-:W-:Y:S01]  /*12c30*/  @!UP3 UMOV UR20, URZ ;  /* 0x0000003f0014bc82 */ /* 0x000fe20008000000 */
[----:B------:R-:W-:Y:S01]  /*12c40*/  @UP1 UIMAD UR11, UR5, UR4, URZ ;  /* 0x00000004050b12a4 */ /* 0x000fe2000f8e023f */
[----:B-1----:R-:W-:Y:S02]  /*12c50*/  LEA.HI R8, R30, R2, RZ, 0x3 ;  /* 0x000000021e087211 */ /* 0x002fe400078f18ff */
[----:B------:R-:W-:Y:S01]  /*12c60*/  @UP3 ULDC UR4, c[0x0][0x2c4] ;  /* 0x0000b10000043ab9 */ /* 0x000fe20000000800 */
[----:B------:R-:W-:Y:S01]  /*12c70*/  @!UP3 UMOV UR21, URZ ;  /* 0x0000003f0015bc82 */ /* 0x000fe20008000000 */
[----:B------:R-:W-:Y:S01]  /*12c80*/  @!UP0 UIMAD UR17, UR33, UR4, URZ ;  /* 0x00000004211182a4 */ /* 0x000fe2000f8e023f */
[----:B------:R-:W-:Y:S01]  /*12c90*/  LOP3.LUT R0, R8, 0xfffffff8, RZ, 0xc0, !PT ;  /* 0xfffffff808007812 */ /* 0x000fe200078ec0ff */
[----:B------:R-:W-:Y:S01]  /*12ca0*/  @UP1 ULDC UR12, c[0x0][0x2c0] ;  /* 0x0000b000000c1ab9 */ /* 0x000fe20000000800 */
[----:B------:R-:W-:Y:S01]  /*12cb0*/  @UP1 UMOV UR9, 0x1 ;  /* 0x0000000100091882 */ /* 0x000fe20000000000 */
[----:B------:R-:W-:-:S02]  /*12cc0*/  @UP3 USHF.R.S32.HI UR4, URZ, 0x1f, UR17 ;  /* 0x0000001f3f043899 */ /* 0x000fc40008011411 */
[----:B------:R-:W-:Y:S01]  /*12cd0*/  @!UP2 UIADD3 UR7, UR15, UR6, URZ ;  /* 0x000000060f07a290 */ /* 0x000fe2000fffe03f */
[----:B------:R-:W-:Y:S01]  /*12ce0*/  IMAD.IADD R0, R2, 0x1, -R0 ;  /* 0x0000000102007824 */ /* 0x000fe200078e0a00 */
[----:B------:R-:W-:Y:S01]  /*12cf0*/  @!UP2 UMOV UR10, UR14 ;  /* 0x0000000e000aac82 */ /* 0x000fe20008000000 */
[----:B------:R-:W-:Y:S02]  /*12d00*/  @UP3 UMOV UR20, UR17 ;  /* 0x0000001100143c82 */ /* 0x000fe40008000000 */
[----:B------:R-:W-:Y:S01]  /*12d10*/  @UP3 UMOV UR21, UR4 ;  /* 0x0000000400153c82 */ /* 0x000fe20008000000 */
[----:B------:R-:W-:Y:S06]  /*12d20*/  @P0 BRA `(.L_x_1053) ;  /* 0x0000000000180947 */ /* 0x000fec0003800000 */
[----:B------:R-:W-:Y:S01]  /*12d30*/  UISETP.NE.AND UP0, UPT, UR8, URZ, UPT ;  /* 0x0000003f0800728c */ /* 0x000fe2000bf05270 */
[----:B------:R-:W-:Y:S01]  /*12d40*/  ULDC UR11, c[0x0][0x2c4] ;  /* 0x0000b100000b7ab9 */ /* 0x000fe20000000800 */
[----:B------:R-:W-:Y:S01]  /*12d50*/  ULDC UR9, c[0x0][0x270] ;  /* 0x00009c0000097ab9 */ /* 0x000fe20000000800 */
[----:B------:R-:W-:-:S08]  /*12d60*/  UMOV UR12, 0x1 ;  /* 0x00000001000c7882 */ /* 0x000fd00000000000 */
[----:B------:R-:W-:Y:S02]  /*12d70*/  @UP0 ULDC UR11, c[0x0][0x2e4] ;  /* 0x0000b900000b0ab9 */ /* 0x000fe40000000800 */
[----:B------:R-:W-:-:S12]  /*12d80*/  UIMAD UR9, UR11, UR9, URZ ;  /* 0x000000090b0972a4 */ /* 0x000fd8000f8e023f */
.L_x_1053:
[C---:B------:R-:W-:Y:S01]  /*12d90*/  ISETP.NE.AND P3, PT, R0.reuse, RZ, PT ;  /* 0x000000ff0000720c */ /* 0x040fe20003f65270 */
[----:B------:R-:W-:Y:S01]  /*12da0*/  IMAD.SHL.U32 R0, R0, 0x8, RZ ;  /* 0x0000000800007824 */ /* 0x000fe200078e00ff */
[----:B------:R-:W-:Y:S01]  /*12db0*/  USHF.R.S32.HI UR6, URZ, 0x1f, UR34 ;  /* 0x0000001f3f067899 */ /* 0x000fe20008011422 */
[----:B------:R-:W-:Y:S01]  /*12dc0*/  SHF.R.S32.HI R8, RZ, 0x3, R8 ;  /* 0x00000003ff087819 */ /* 0x000fe20000011408 */
[----:B------:R-:W-:Y:S01]  /*12dd0*/  UIADD3 UR19, -UR29, UR19, URZ ;  /* 0x000000131d137290 */ /* 0x000fe2000fffe13f */
[----:B------:R-:W-:Y:S01]  /*12de0*/  IMAD.U32 R6, RZ, RZ, UR18 ;  /* 0x00000012ff067e24 */ /* 0x000fe2000f8e00ff */
[----:B------:R-:W-:Y:S01]  /*12df0*/  ULDC.64 UR4, c[0x0][0x2a0] ;  /* 0x0000a80000047ab9 */ /* 0x000fe20000000a00 */
[----:B------:R-:W-:Y:S01]  /*12e00*/  UIMAD UR9, UR33, UR9, URZ ;  /* 0x00000009210972a4 */ /* 0x000fe2000f8e023f */
[----:B------:R-:W-:Y:S01]  /*12e10*/  IADD3 R2, P0, R0, UR10, RZ ;  /* 0x0000000a00027c10 */ /* 0x000fe2000ff1e0ff */
[----:B------:R-:W-:Y:S01]  /*12e20*/  UIMAD UR6, UR6, UR4, URZ ;  /* 0x00000004060672a4 */ /* 0x000fe2000f8e023f */
[----:B------:R-:W-:Y:S01]  /*12e30*/  ISETP.GE.AND P1, PT, R8, UR19, PT ;  /* 0x0000001308007c0c */ /* 0x000fe2000bf26270 */
[----:B------:R-:W-:Y:S01]  /*12e40*/  USEL UR9, UR9, URZ, !UP3 ;  /* 0x0000003f09097287 */ /* 0x000fe2000d800000 */
[----:B------:R-:W-:Y:S01]  /*12e50*/  LEA.HI.X.SX32 R3, R0, UR7, 0x1, P0 ;  /* 0x0000000700037c11 */ /* 0x000fe200080f0eff */
[----:B------:R-:W-:Y:S01]  /*12e60*/  UIMAD UR5, UR34, UR5, UR6 ;  /* 0x00000005220572a4 */ /* 0x000fe2000f8e0206 */
[----:B------:R-:W-:Y:S01]  /*12e70*/  IMAD.U32 R12, RZ, RZ, UR4 ;  /* 0x00000004ff0c7e24 */ /* 0x000fe2000f8e00ff */
[----:B------:R-:W-:Y:S01]  /*12e80*/  UIMAD UR6, UR29, UR12, URZ ;  /* 0x0000000c1d0672a4 */ /* 0x000fe2000f8e023f */
[----:B------:R-:W-:Y:S01]  /*12e90*/  SHF.R.S32.HI R9, RZ, 0x1f, R8 ;  /* 0x0000001fff097819 */ /* 0x000fe20000011408 */
[----:B------:R-:W-:Y:S01]  /*12ea0*/  UIMAD UR9, UR34, UR11, UR9 ;  /* 0x0000000b220972a4 */ /* 0x000fe2000f8e0209 */
[----:B------:R-:W-:Y:S01]  /*12eb0*/  IMAD.WIDE.U32 R12, R12, UR34, R2 ;  /* 0x000000220c0c7c25 */ /* 0x000fe2000f8e0002 */
[----:B------:R-:W-:Y:S01]  /*12ec0*/  USHF.R.S32.HI UR4, URZ, 0x1f, UR6 ;  /* 0x0000001f3f047899 */ /* 0x000fe20008011406 */
[----:B------:R-:W-:Y:S01]  /*12ed0*/  IADD3 R14, R8, 0x10, RZ ;  /* 0x00000010080e7810 */ /* 0x000fe20007ffe0ff */
[----:B------:R-:W-:Y:S01]  /*12ee0*/  USHF.R.S32.HI UR7, URZ, 0x1f, UR9 ;  /* 0x0000001f3f077899 */ /* 0x000fe20008011409 */
[----:B------:R-:W-:Y:S01]  /*12ef0*/  BSSY B0, `(.L_x_1054) ;  /* 0x000001d000007945 */ /* 0x000fe20003800000 */
[----:B------:R-:W-:Y:S01]  /*12f00*/  UIADD3 UR6, UP1, UP0, UR6, UR20, UR9 ;  /* 0x0000001406067290 */ /* 0x000fe2000f83e009 */
[----:B------:R-:W-:Y:S01]  /*12f10*/  IADD3 R11, R13, UR5, RZ ;  /* 0x000000050d0b7c10 */ /* 0x000fe2000fffe0ff */
[----:B------:R-:W-:Y:S01]  /*12f20*/  IMAD.WIDE R6, R6, 0x40, R8 ;  /* 0x0000004006067825 */ /* 0x000fe200078e0208 */
[----:B------:R-:W-:Y:S01]  /*12f30*/  ISETP.GE.AND P0, PT, R14, UR19, PT ;  /* 0x000000130e007c0c */ /* 0x000fe2000bf06270 */
[----:B------:R-:W-:Y:S01]  /*12f40*/  UIADD3.X UR20, UR4, UR21, UR7, UP1, UP0 ;  /* 0x0000001504147290 */ /* 0x000fe20008fe0407 */
[----:B------:R-:W-:Y:S01]  /*12f50*/  IADD3 R18, R0, 0x80, RZ ;  /* 0x0000008000127810 */ /* 0x000fe20007ffe0ff */
[----:B------:R-:W-:-:S02]  /*12f60*/  VIADD R16, R8, 0x20 ;  /* 0x0000002008107836 */ /* 0x000fc40000000000 */
[C---:B------:R-:W-:Y:S02]  /*12f70*/  VIADD R19, R0.reuse, 0x40 ;  /* 0x0000004000137836 */ /* 0x040fe40000000000 */
[----:B------:R-:W-:Y:S01]  /*12f80*/  VIADD R17, R0, 0xc0 ;  /* 0x000000c000117836 */ /* 0x000fe20000000000 */
        /* <DEDUP_REMOVED lines=19> */
.L_x_1055:
[----:B------:R-:W-:Y:S05]  /*130c0*/  BSYNC B0 ;  /* 0x0000000000007941 */ /* 0x000fea0003800000 */
.L_x_1054:
        /* <DEDUP_REMOVED lines=25> */
.L_x_1057:
[----:B------:R-:W-:Y:S05]  /*13260*/  BSYNC B0 ;  /* 0x0000000000007941 */ /* 0x000fea0003800000 */
.L_x_1056:
        /* <DEDUP_REMOVED lines=24> */
.L_x_1059:
[----:B------:R-:W-:Y:S05]  /*133f0*/  BSYNC B0 ;  /* 0x0000000000007941 */ /* 0x000fea0003800000 */
.L_x_1058:
        /* <DEDUP_REMOVED lines=27> */
.L_x_1061:
[----:B------:R-:W-:Y:S05]  /*135b0*/  BSYNC B0 ;  /* 0x0000000000007941 */ /* 0x000fea0003800000 */
.L_x_1060:
        /* <DEDUP_REMOVED lines=10> */
.L_x_1063:
[----:B------:R-:W-:Y:S05]  /*13660*/  BSYNC B0 ;  /* 0x0000000000007941 */ /* 0x000fea0003800000 */
.L_x_1062:
        /* <DEDUP_REMOVED lines=10> */
.L_x_1065:
[----:B------:R-:W-:Y:S05]  /*13710*/  BSYNC B0 ;  /* 0x0000000000007941 */ /* 0x000fea0003800000 */
.L_x_1064:
        /* <DEDUP_REMOVED lines=10> */
.L_x_1067:
[----:B------:R-:W-:Y:S05]  /*137c0*/  BSYNC B0 ;  /* 0x0000000000007941 */ /* 0x000fea0003800000 */
.L_x_1066:
        /* <DEDUP_REMOVED lines=10> */
.L_x_1068:
        /* <DEDUP_REMOVED lines=9> */
.L_x_2406:


//--------------------- .text._ZN5flash16flash_fwd_kernelI23Flash_fwd_kernel_traitsILi256ELi64ELi64ELi4ELb0ELb0EN7cutlass10bfloat16_tE19Flash_kernel_traitsILi256ELi64ELi64ELi4ES3_EELb0ELb0ELb0ELb1ELb0ELb0ELb1ELb0EEEvNS_16Flash_fwd_paramsE --------------------------
	.section	.text._ZN5flash16flash_fwd_kernelI23Flash_fwd_kernel_traitsILi256ELi64ELi64ELi4ELb0ELb0EN7cutlass10bfloat16_tE19Flash_kernel_traitsILi256ELi64ELi64ELi4ES3_EELb0ELb0ELb0ELb1ELb0ELb0ELb1ELb0EEEvNS_16Flash_fwd_paramsE,"ax",@progbits
	.align	128
        .global         _ZN5flash16flash_fwd_kernelI23Flash_fwd_kernel_traitsILi256ELi64ELi64ELi4ELb0ELb0EN7cutlass10bfloat16_tE19Flash_kernel_traitsILi256ELi64ELi64ELi4ES3_EELb0ELb0ELb0ELb1ELb0ELb0ELb1ELb0EEEvNS_16Flash_fwd_paramsE
        .type           _ZN5flash16flash_fwd_kernelI23Flash_fwd_kernel_traitsILi256ELi64ELi64ELi4ELb0ELb0EN7cutlass10bfloat16_tE19Flash_kernel_traitsILi256ELi64ELi64ELi4ES3_EELb0ELb0ELb0ELb1ELb0ELb0ELb1ELb0EEEvNS_16Flash_fwd_paramsE,@function
        .size           _ZN5flash16flash_fwd_kernelI23Flash_fwd_kernel_traitsILi256ELi64ELi64ELi4ELb0ELb0EN7cutlass10bfloat16_tE19Flash_kernel_traitsILi256ELi64ELi64ELi4ES3_EELb0ELb0ELb0ELb1ELb0ELb0ELb1ELb0EEEvNS_16Flash_fwd_paramsE,(.L_x_2407 - _ZN5flash16flash_fwd_kernelI23Flash_fwd_kernel_traitsILi256ELi64ELi64ELi4ELb0ELb0EN7cutlass10bfloat16_tE19Flash_kernel_traitsILi256ELi64ELi64ELi4ES3_EELb0ELb0ELb0ELb1ELb0ELb0ELb1ELb0EEEvNS_16Flash_fwd_paramsE)
        .other          _ZN5flash16flash_fwd_kernelI23Flash_fwd_kernel_traitsILi256ELi64ELi64ELi4ELb0ELb0EN7cutlass10bfloat16_tE19Flash_kernel_traitsILi256ELi64ELi64ELi4ES3_EELb0ELb0ELb0ELb1ELb0ELb0ELb1ELb0EEEvNS_16Flash_fwd_paramsE,@"STO_CUDA_ENTRY STV_DEFAULT"
_ZN5flash16flash_fwd_kernelI23Flash_fwd_kernel_traitsILi256ELi64ELi64ELi4ELb0ELb0EN7cutlass10bfloat16_tE19Flash_kernel_traitsILi256ELi64ELi64ELi4ES3_EELb0ELb0ELb0ELb1ELb0ELb0ELb1ELb0EEEvNS_16Flash_fwd_paramsE:
.text._ZN5flash16flash_fwd_kernelI23Flash_fwd_kernel_traitsILi256ELi64ELi64ELi4ELb0ELb0EN7cutlass10bfloat16_tE19Flash_kernel_traitsILi256ELi64ELi64ELi4ES3_EELb0ELb0ELb0ELb1ELb0ELb0ELb1ELb0EEEvNS_16Flash_fwd_paramsE:
        /* <DEDUP_REMOVED lines=56> */
.L_x_1069:
[----:B------:R-:W-:-:S05]  /*0380*/  ULDC UR7, c[0x0][0x2c8] ;  /* 0x0000b20000077ab9 */ /* 0x000fca0000000800 */
.L_x_1070:
        /* <DEDUP_REMOVED lines=58> */
.L_x_1072:
        /* <DEDUP_REMOVED lines=11> */
[--C-:B------:R-:W-:Y:S01]  /*07e0*/  SHF.R.S32.HI R19, RZ, 0x1f, R18.reuse ;  /* 0x0000001fff137819 */ /* 0x100fe20000011412 */
[----:B------:R-:W-:Y:S02]  /*07f0*/  IMAD.SHL.U32 R7, R18, 0x40, RZ ;  /* 0x0000004012077824 */ /* 0x000fe400078e00ff */
[----:B------:R-:W-:Y:S02]  /*0800*/  IMAD.IADD R5, R4, 0x1, -R5 ;  /* 0x0000000104057824 */ /* 0x000fe400078e0a05 */
[----:B------:R-:W-:Y:S01]  /*0810*/  IMAD.WIDE R24, R25, 0x40, R18 ;  /* 0x0000004019187825 */ /* 0x000fe200078e0212 */
[----:B------:R-:W-:Y:S01]  /*0820*/  LOP3.LUT R7, R7, 0x1c0, RZ, 0xc0, !PT ;  /* 0x000001c007077812 */ /* 0x000fe200078ec0ff */
[----:B------:R-:W2:Y:S02]  /*0830*/  I2F.RP R3, UR7 ;  /* 0x0000000700037d06 */ /* 0x000ea40008209400 */
[----:B------:R-:W-:-:S05]  /*0840*/  IMAD.SHL.U32 R168, R5, 0x8, RZ ;  /* 0x0000000805a87824 */ /* 0x000fca00078e00ff */
[----:B------:R-:W-:Y:S02]  /*0850*/  SHF.R.S32.HI R169, RZ, 0x1f, R168 ;  /* 0x0000001fffa97819 */ /* 0x000fe400000114a8 */
[----:B-1----:R-:W-:-:S04]  /*0860*/  IABS R2, R2 ;  /* 0x0000000200027213 */ /* 0x002fc80000000000 */
[----:B------:R-:W-:Y:S01]  /*0870*/  R2UR UR5, R2 ;  /* 0x00000000020572ca */ /* 0x000fe200000e0000 */
[----:B--2---:R-:W1:Y:S01]  /*0880*/  MUFU.RCP R0, R3 ;  /* 0x0000000300007308 */ /* 0x004e620000001000 */
[----:B------:R-:W-:Y:S01]  /*0890*/  LEA.HI R2, R13, R4, RZ, 0x6 ;  /* 0x000000040d027211 */ /* 0x000fe200078f30ff */
[----:B-1----:R-:W-:Y:S01]  /*08a0*/  VIADD R0, R0, 0xffffffe ;  /* 0x0ffffffe00007836 */ /* 0x002fe20000000000 */
[----:B------:R-:W-:-:S05]  /*08b0*/  LOP3.LUT R3, R7, 0x38, R168, 0xf8, !PT ;  /* 0x0000003807037812 */ /* 0x000fca00078ef8a8 */
[----:B------:R-:W1:Y:S02]  /*08c0*/  F2I.FTZ.U32.TRUNC.NTZ R0, R0 ;  /* 0x0000000000007305 */ /* 0x000e64000021f000 */
[----:B-1----:R-:W-:Y:S02]  /*08d0*/  R2UR UR15, R0 ;  /* 0x00000000000f72ca */ /* 0x002fe400000e0000 */
[----:B------:R-:W-:-:S04]  /*08e0*/  SHF.R.U32.HI R0, RZ, 0x3, R7 ;  /* 0x00000003ff007819 */ /* 0x000fc80000011607 */
[----:B------:R-:W-:Y:S01]  /*08f0*/  LOP3.LUT R0, R3, R0, RZ, 0x3c, !PT ;  /* 0x0000000003007212 */ /* 0x000fe200078e3cff */
[----:B------:R-:W-:-:S05]  /*0900*/  IMAD.SHL.U32 R3, R2, 0x8, RZ ;  /* 0x0000000802037824 */ /* 0x000fca00078e00ff */
[----:B------:R-:W-:Y:S01]  /*0910*/  LOP3.LUT R240, R0, 0xfffffe00, R3, 0xf8, !PT ;  /* 0xfffffe0000f07812 */ /* 0x000fe200078ef803 */
[----:B------:R-:W-:-:S04]  /*0920*/  UIADD3 UR9, URZ, -UR15, URZ ;  /* 0x8000000f3f097290 */ /* 0x000fc8000fffe03f */
[----:B------:R-:W-:-:S04]  /*0930*/  UIMAD UR9, UR9, UR7, URZ ;  /* 0x00000007090972a4 */ /* 0x000fc8000f8e023f */
        /* <DEDUP_REMOVED lines=38> */
.L_x_1073:
        /* <DEDUP_REMOVED lines=81> */
.L_x_1075:
[----:B------:R-:W-:Y:S05]  /*10b0*/  BSYNC B0 ;  /* 0x0000000000007941 */ /* 0x000fea0003800000 */
.L_x_1074:
        /* <DEDUP_REMOVED lines=54> */
.L_x_1077:
[----:B------:R-:W-:Y:S05]  /*1420*/  BSYNC B0 ;  /* 0x0000000000007941 */ /* 0x000fea0003800000 */
.L_x_1076:
        /* <DEDUP_REMOVED lines=49> */
.L_x_1079:
[----:B------:R-:W-:Y:S05]  /*1740*/  BSYNC B0 ;  /* 0x0000000000007941 */ /* 0x000fea0003800000 */
.L_x_1078:
        /* <DEDUP_REMOVED lines=48> */
.L_x_1081:
[----:B------:R-:W-:Y:S05]  /*1a50*/  BSYNC B0 ;  /* 0x0000000000007941 */ /* 0x000fea0003800000 */
.L_x_1080:
        /* <DEDUP_REMOVED lines=8> */
[----:B-1234-:R-:W-:Y:S01]  /*1ae0*/  MOV R3, UR15 ;  /* 0x0000000f00037c02 */ /* 0x01efe20008000f00 */
        /* <DEDUP_REMOVED lines=46> */
.L_x_1083:
[----:B------:R-:W-:Y:S05]  /*1dd0*/  BSYNC B0 ;  /* 0x0000000000007941 */ /* 0x000fea0003800000 */
.L_x_1082:
        /* <DEDUP_REMOVED lines=13> */
[----:B------:R-:W4:Y:S08]  /*1eb0*/  @!P4 LDC.64 R10, c[0x0][0x218] ;  /* 0x00008600ff0acb82 */ /* 0x000f300000000a00 */
[----:B-1----:R-:W1:Y:S01]  /*1ec0*/  @!P2 LDC.64 R6, c[0x0][0x218] ;  /* 0x00008600ff06ab82 */ /* 0x002e620000000a00 */
[----:B--2---:R-:W-:-:S04]  /*1ed0*/  @!P3 LEA R8, P0, R17, R8, 0x1 ;  /* 0x000000081108b211 */ /* 0x004fc800078008ff */
[----:B------:R-:W-:Y:S02]  /*1ee0*/  @!P3 LEA.HI.X R9, R17, R9, R0, 0x1, P0 ;  /* 0x000000091109b211 */ /* 0x000fe400000f0c00 */
        /* <DEDUP_REMOVED lines=28> */
.L_x_1085:
[----:B------:R-:W-:Y:S05]  /*20b0*/  BSYNC B0 ;  /* 0x0000000000007941 */ /* 0x000fea0003800000 */
.L_x_1084:
        /* <DEDUP_REMOVED lines=44> */
.L_x_1087:
[----:B------:R-:W-:Y:S05]  /*2380*/  BSYNC B0 ;  /* 0x0000000000007941 */ /* 0x000fea0003800000 */
.L_x_1086:
        /* <DEDUP_REMOVED lines=45> */
.L_x_1089:
[----:B------:R-:W-:Y:S05]  /*2660*/  BSYNC B0 ;  /* 0x0000000000007941 */ /* 0x000fea0003800000 */
.L_x_1088:
        /* <DEDUP_REMOVED lines=35> */
[----:B------:R-:W-:Y:S02]  /*28a0*/  LOP3.LUT R2, R10, 0xfffffff8, RZ, 0xc0, !PT ;  /* 0xfffffff80a027812 */ /* 0x000fe400078ec0ff */
[----:B------:R-:W-:Y:S01]  /*28b0*/  IADD3.X R245, R21, UR23, R15, P0, !PT ;  /* 0x0000001715f57c10 */ /* 0x000fe200087fe40f */
[----:B------:R-:W-:Y:S01]  /*28c0*/  IMAD.SHL.U32 R9, R8, 0x8, RZ ;  /* 0x0000000808097824 */ /* 0x000fe200078e00ff */
[----:B------:R-:W-:Y:S01]  /*28d0*/  ISETP.GE.AND P0, PT, R16, UR34, PT ;  /* 0x0000002210007c0c */ /* 0x000fe2000bf06270 */
[----:B------:R-:W-:Y:S01]  /*28e0*/  IMAD.IADD R2, R11, 0x1, -R2 ;  /* 0x000000010b027824 */ /* 0x000fe200078e0a02 */
[----:B------:R-:W-:Y:S01]  /*28f0*/  ISETP.GE.AND P5, PT, R12, UR34, PT ;  /* 0x000000220c007c0c */ /* 0x000fe2000bfa6270 */
[----:B-1----:R-:W-:-:S02]  /*2900*/  IMAD.SHL.U32 R6, R5, 0x40, RZ ;  /* 0x0000004005067824 */ /* 0x002fc400078e00ff */
[----:B------:R-:W-:Y:S01]  /*2910*/  IMAD.SHL.U32 R0, R2, 0x40, RZ ;  /* 0x0000004002007824 */ /* 0x000fe200078e00ff */
[----:B------:R1:W-:Y:S01]  /*2920*/  @P3 STS.128 [R240+0x10000], RZ ;  /* 0x010000fff0003388 */ /* 0x0003e20000000c00 */
[----:B------:R-:W-:Y:S01]  /*2930*/  IMAD.WIDE.U32 R244, R165, UR19, R244 ;  /* 0x00000013a5f47c25 */ /* 0x000fe2000f8e00f4 */
[----:B------:R-:W-:Y:S02]  /*2940*/  LOP3.LUT R6, R6, 0x1c0, RZ, 0xc0, !PT ;  /* 0x000001c006067812 */ /* 0x000fe400078ec0ff */
[----:B------:R-:W-:Y:S01]  /*2950*/  LOP3.LUT R0, R0, 0x1c0, RZ, 0xc0, !PT ;  /* 0x000001c000007812 */ /* 0x000fe200078ec0ff */
[----:B------:R1:W-:Y:S01]  /*2960*/  @P3 STS.128 [R240+0x12000], RZ ;  /* 0x012000fff0003388 */ /* 0x0003e20000000c00 */
[----:B------:R-:W-:Y:S01]  /*2970*/  LOP3.LUT R229, R6, 0x8, R229, 0xf8, !PT ;  /* 0x0000000806e57812 */ /* 0x000fe200078ef8e5 */
[----:B------:R-:W-:Y:S01]  /*2980*/  VIADD R231, R245, UR31 ;  /* 0x0000001ff5e77c36 */ /* 0x000fe20008000000 */
[----:B------:R-:W-:Y:S01]  /*2990*/  SHF.R.U32.HI R6, RZ, 0x3, R6 ;  /* 0x00000003ff067819 */ /* 0x000fe20000011606 */
[----:B------:R1:W-:Y:S01]  /*29a0*/  @P3 STS.128 [R240+0x14000], RZ ;  /* 0x014000fff0003388 */ /* 0x0003e20000000c00 */
[----:B------:R-:W-:Y:S01]  /*29b0*/  LOP3.LUT R9, R0, 0x8, R9, 0xf8, !PT ;  /* 0x0000000800097812 */ /* 0x000fe200078ef809 */
[----:B------:R-:W-:Y:S01]  /*29c0*/  IMAD.U32 R11, RZ, RZ, UR9 ;  /* 0x00000009ff0b7e24 */ /* 0x000fe2000f8e00ff */
[----:B------:R-:W-:Y:S01]  /*29d0*/  LOP3.LUT R229, R229, R6, RZ, 0x3c, !PT ;  /* 0x00000006e5e57212 */ /* 0x000fe200078e3cff */
[----:B------:R1:W-:Y:S01]  /*29e0*/  @P3 STS.128 [R240+0x16000], RZ ;  /* 0x016000fff0003388 */ /* 0x0003e20000000c00 */
[----:B------:R-:W2:Y:S01]  /*29f0*/  @P1 MUFU.RCP R6, UR5 ;  /* 0x0000000500061d08 */ /* 0x000ea20008001000 */
[----:B------:R-:W-:Y:S01]  /*2a00*/  SHF.R.U32.HI R0, RZ, 0x3, R0 ;  /* 0x00000003ff007819 */ /* 0x000fe20000011600 */
[----:B------:R-:W-:Y:S01]  /*2a10*/  UIMAD UR5, UR35, UR6, URZ ;  /* 0x00000006230572a4 */ /* 0x000fe2000f8e023f */
[----:B------:R-:W-:-:S02]  /*2a20*/  IMAD R229, R8, 0x200, R229 ;  /* 0x0000020008e57824 */ /* 0x000fc400078e02e5 */
[----:B------:R-:W-:Y:S01]  /*2a30*/  LOP3.LUT R0, R9, R0, RZ, 0x3c, !PT ;  /* 0x0000000009007212 */ /* 0x000fe200078e3cff */
[----:B------:R-:W-:Y:S01]  /*2a40*/  IMAD.SHL.U32 R9, R10, 0x40, RZ ;  /* 0x000000400a097824 */ /* 0x000fe200078e00ff */
[----:B------:R-:W-:Y:S01]  /*2a50*/  UIMAD UR5, UR10, UR7, UR5 ;  /* 0x000000070a0572a4 */ /* 0x000fe2000f8e0205 */
[----:B------:R-:W-:-:S03]  /*2a60*/  IMAD.U32 R10, RZ, RZ, UR8 ;  /* 0x00000008ff0a7e24 */ /* 0x000fc6000f8e00ff */
[----:B------:R-:W-:Y:S01]  /*2a70*/  UIADD3 UR5, UR9, UR5, URZ ;  /* 0x0000000509057290 */ /* 0x000fe2000fffe03f */
[----:B------:R-:W-:Y:S02]  /*2a80*/  LOP3.LUT R0, R0, 0xfffffe00, R9, 0xf8, !PT ;  /* 0xfffffe0000007812 */ /* 0x000fe400078ef809 */
[----:B------:R-:W-:-:S03]  /*2a90*/  LEA R16, P2, R10, R244, 0x6 ;  /* 0x000000f40a107211 */ /* 0x000fc600078430ff */
[----:B------:R-:W-:Y:S01]  /*2aa0*/  IMAD.U32 R8, RZ, RZ, UR5 ;  /* 0x00000005ff087e24 */ /* 0x000fe2000f8e00ff */
[----:B------:R-:W-:-:S04]  /*2ab0*/  UMOV UR5, URZ ;  /* 0x0000003f00057c82 */ /* 0x000fc80008000000 */
[----:B------:R-:W-:Y:S01]  /*2ac0*/  LEA.HI.X R17, R10, R231, R8, 0x6, P2 ;  /* 0x000000e70a117211 */ /* 0x000fe200010f3408 */
        /* <DEDUP_REMOVED lines=45> */
.L_x_1091:
[----:B------:R-:W-:Y:S05]  /*2da0*/  BSYNC B0 ;  /* 0x0000000000007941 */ /* 0x000fea0003800000 */
.L_x_1090:
        /* <DEDUP_REMOVED lines=52> */
.L_x_1093:
[----:B------:R-:W-:Y:S05]  /*30f0*/  BSYNC B0 ;  /* 0x0000000000007941 */ /* 0x000fea0003800000 */
.L_x_1092:
        /* <DEDUP_REMOVED lines=48> */
.L_x_1095:
[----:B------:R-:W-:Y:S05]  /*3400*/  BSYNC B0 ;  /* 0x0000000000007941 */ /* 0x000fea0003800000 */
.L_x_1094:
        /* <DEDUP_REMOVED lines=48> */
.L_x_1097:
[----:B------:R-:W-:Y:S05]  /*3710*/  BSYNC B0 ;  /* 0x0000000000007941 */ /* 0x000fea0003800000 */
.L_x_1096:
[----:B------:R-:W-:Y:S01]  /*3720*/  LDSM.16.M88.4 R20, [R230] ;  /* 0x00000000e614783b */ /* 0x000fe20000000200 */
[----:B------:R-:W-:Y:S01]  /*3730*/  R2P PR, R5, 0x6 ;  /* 0x0000000605007804 */ /* 0x000fe20000000000 */
[----:B------:R-:W-:Y:S01]  /*3740*/  IMAD.MOV.U32 R7, RZ, RZ, 0x10 ;  /* 0x00000010ff077424 */ /* 0x000fe200078e00ff */
[C---:B------:R-:W-:Y:S01]  /*3750*/  LOP3.LUT P0, RZ, R2.reuse, 0x2, RZ, 0xc0, !PT ;  /* 0x0000000202ff7812 */ /* 0x040fe2000780c0ff */
[----:B------:R-:W5:Y:S01]  /*3760*/  LDSM.16.M88.4 R44, [R229+0x8000] ;  /* 0x00800000e52c783b */ /* 0x000f620000000200 */
[----:B------:R-:W-:Y:S01]  /*3770*/  VIADD R5, R229, 0x8000 ;  /* 0x00008000e5057836 */ /* 0x000fe20000000000 */
[----:B------:R-:W-:Y:S01]  /*3780*/  ULDC UR6, c[0x0][0x39c] ;  /* 0x0000e70000067ab9 */ /* 0x000fe20000000800 */
[----:B------:R-:W-:Y:S01]  /*3790*/  SEL R7, R7, 0xfffffff0, !P0 ;  /* 0xfffffff007077807 */ /* 0x000fe20004000000 */
[----:B------:R-:W3:Y:S01]  /*37a0*/  LDSM.16.M88.4 R36, [R229+0x8800] ;  /* 0x00880000e524783b */ /* 0x000ee20000000200 */
[----:B------:R-:W-:Y:S01]  /*37b0*/  VIADD R227, R229, 0x8020 ;  /* 0x00008020e5e37836 */ /* 0x000fe20000000000 */
[----:B------:R-:W-:Y:S01]  /*37c0*/  LOP3.LUT P0, RZ, R2, 0x4, RZ, 0xc0, !PT ;  /* 0x0000000402ff7812 */ /* 0x000fe2000780c0ff */
[----:B------:R-:W-:Y:S01]  /*37d0*/  IMAD.MOV.U32 R2, RZ, RZ, 0x40 ;  /* 0x00000040ff027424 */ /* 0x000fe200078e00ff */
[----:B------:R-:W3:Y:S01]  /*37e0*/  LDSM.16.M88.4 R28, [R229+0x9000] ;  /* 0x00900000e51c783b */ /* 0x000ee20000000200 */
[----:B------:R-:W-:Y:S01]  /*37f0*/  IMAD R228, R7, 0x2, R230 ;  /* 0x0000000207e47824 */ /* 0x000fe200078e02e6 */
[----:B------:R-:W-:Y:S01]  /*3800*/  UISETP.GE.AND UP0, UPT, UR28, 0x41, UPT ;  /* 0x000000411c00788c */ /* 0x000fe2000bf06270 */
[----:B------:R-:W-:Y:S01]  /*3810*/  @P1 VIADD R227, R5, 0xffffffe0 ;  /* 0xffffffe005e31836 */ /* 0x000fe20000000000 */
[----:B-12-4-:R-:W1:Y:S01]  /*3820*/  LDSM.16.M88.4 R8, [R229+0x9800] ;  /* 0x00980000e508783b */ /* 0x016e620000000200 */
[----:B------:R-:W-:Y:S01]  /*3830*/  IMAD.MOV.U32 R5, RZ, RZ, 0x20 ;  /* 0x00000020ff057424 */ /* 0x000fe200078e00ff */
[----:B------:R-:W-:Y:S01]  /*3840*/  SEL R2, R2, 0xffffffc0, !P2 ;  /* 0xffffffc002027807 */ /* 0x000fe20005000000 */
[C---:B------:R-:W-:Y:S01]  /*3850*/  VIADD R219, R227.reuse, 0x800 ;  /* 0x00000800e3db7836 */ /* 0x040fe20000000000 */
[----:B------:R-:W-:Y:S01]  /*3860*/  LDSM.16.M88.4 R12, [R228] ;  /* 0x00000000e40c783b */ /* 0x000fe20000000200 */
[----:B------:R-:W-:Y:S01]  /*3870*/  VIADD R218, R227, 0x1000 ;  /* 0x00001000e3da7836 */ /* 0x000fe20000000000 */
[----:B------:R-:W-:Y:S01]  /*3880*/  SEL R5, R5, 0xffffffe0, !P0 ;  /* 0xffffffe005057807 */ /* 0x000fe20004000000 */
[----:B------:R-:W-:Y:S01]  /*3890*/  IMAD.IADD R223, R229, 0x1, R2 ;  /* 0x00000001e5df7824 */ /* 0x000fe200078e0202 */
[----:B------:R-:W2:Y:S01]  /*38a0*/  LDSM.16.M88.4 R56, [R227] ;  /* 0x00000000e338783b */ /* 0x000ea20000000200 */
[----:B------:R-:W-:Y:S01]  /*38b0*/  IMAD.IADD R216, R2, 0x1, R227 ;  /* 0x0000000102d87824 */ /* 0x000fe200078e02e3 */
[C---:B------:R-:W-:Y:S01]  /*38c0*/  LEA R226, R5.reuse, R230, 0x1 ;  /* 0x000000e605e27211 */ /* 0x040fe200078e08ff */
[----:B------:R-:W-:Y:S01]  /*38d0*/  IMAD R225, R5, 0x2, R228 ;  /* 0x0000000205e17824 */ /* 0x000fe200078e02e4 */
[----:B------:R-:W4:Y:S01]  /*38e0*/  LDSM.16.M88.4 R52, [R227+0x800] ;  /* 0x00080000e334783b */ /* 0x000f220000000200 */
[C---:B------:R-:W-:Y:S01]  /*38f0*/  VIADD R217, R227.reuse, 0x1800 ;  /* 0x00001800e3d97836 */ /* 0x040fe20000000000 */
[C---:B------:R-:W-:Y:S01]  /*3900*/  IADD3 R214, R227.reuse, 0x2800, RZ ;  /* 0x00002800e3d67810 */ /* 0x040fe20007ffe0ff */
[C---:B------:R-:W-:Y:S01]  /*3910*/  VIADD R215, R227.reuse, 0x2000 ;  /* 0x00002000e3d77836 */ /* 0x040fe20000000000 */
[----:B------:R-:W4:Y:S01]  /*3920*/  LDSM.16.M88.4 R16, [R227+0x1000] ;  /* 0x00100000e310783b */ /* 0x000f220000000200 */
[C---:B------:R-:W-:Y:S01]  /*3930*/  VIADD R213, R227.reuse, 0x3000 ;  /* 0x00003000e3d57836 */ /* 0x040fe20000000000 */
[C---:B------:R-:W-:Y:S01]  /*3940*/  IADD3 R208, R227.reuse, 0x5800, RZ ;  /* 0x00005800e3d07810 */ /* 0x040fe20007ffe0ff */
[C---:B------:R-:W-:Y:S01]  /*3950*/  VIADD R212, R227.reuse, 0x3800 ;  /* 0x00003800e3d47836 */ /* 0x040fe20000000000 */
[----:B------:R-:W4:Y:S01]  /*3960*/  LDSM.16.M88.4 R64, [R227+0x1800] ;  /* 0x00180000e340783b */ /* 0x000f220000000200 */
[----:B------:R-:W-:-:S02]  /*3970*/  VIADD R211, R227, 0x4000 ;  /* 0x00004000e3d37836 */ /* 0x000fc40000000000 */
[C---:B------:R-:W-:Y:S01]  /*3980*/  VIADD R210, R227.reuse, 0x4800 ;  /* 0x00004800e3d27836 */ /* 0x040fe20000000000 */
[----:B------:R-:W-:Y:S01]  /*3990*/  LDSM.16.M88.4 R72, [R226] ;  /* 0x00000000e248783b */ /* 0x000fe20000000200 */
[C---:B------:R-:W-:Y:S02]  /*39a0*/  VIADD R209, R227.reuse, 0x5000 ;  /* 0x00005000e3d17836 */ /* 0x040fe40000000000 */
[C---:B------:R-:W-:Y:S01]  /*39b0*/  VIADD R207, R227.reuse, 0x6000 ;  /* 0x00006000e3cf7836 */ /* 0x040fe20000000000 */
[C---:B-----5:R-:W-:Y:S01]  /*39c0*/  HMMA.16816.F32.BF16 R48, R20.reuse, R44, RZ ;  /* 0x0000002c1430723c */ /* 0x060fe200000418ff */
[----:B------:R-:W-:Y:S01]  /*39d0*/  LDSM.16.M88.4 R60, [R223+0x8800] ;  /* 0x00880000df3c783b */ /* 0x000fe20000000200 */
[C---:B------:R-:W-:Y:S02]  /*39e0*/  VIADD R206, R227.reuse, 0x6800 ;  /* 0x00006800e3ce7836 */ /* 0x040fe40000000000 */
[C---:B------:R-:W-:Y:S01]  /*39f0*/  VIADD R205, R227.reuse, 0x7000 ;  /* 0x00007000e3cd7836 */ /* 0x040fe20000000000 */
[----:B------:R-:W-:Y:S01]  /*3a00*/  LDSM.16.M88.4 R76, [R225] ;  /* 0x00000000e14c783b */ /* 0x000fe20000000200 */
[----:B---3--:R-:W-:Y:S01]  /*3a10*/  HMMA.16816.F32.BF16 R40, R20, R36, RZ ;  /* 0x000000241428723c */ /* 0x008fe200000418ff */
[----:B------:R-:W-:-:S02]  /*3a20*/  VIADD R204, R227, 0x7800 ;  /* 0x00007800e3cc7836 */ /* 0x000fc40000000000 */
[----:B------:R-:W-:Y:S03]  /*3a30*/  LDSM.16.M88.4 R80, [R216+0x1800] ;  /* 0x00180000d850783b */ /* 0x000fe60000000200 */
[C---:B------:R-:W-:Y:S01]  /*3a40*/  HMMA.16816.F32.BF16 R44, R20.reuse, R46, RZ ;  /* 0x0000002e142c723c */ /* 0x040fe200000418ff */
[----:B------:R-:W-:Y:S04]  /*3a50*/  LDSM.16.M88.4 R68, [R230+0x2000] ;  /* 0x00200000e644783b */ /* 0x000fe80000000200 */
[----:B------:R-:W0:Y:S01]  /*3a60*/  LDGDEPBAR ;  /* 0x00000000000079af */ /* 0x000e220000000000 */
[C---:B------:R-:W-:Y:S06]  /*3a70*/  HMMA.16816.F32.BF16 R36, R20.reuse, R38, RZ ;  /* 0x000000261424723c */ /* 0x040fec00000418ff */
[C---:B------:R-:W-:Y:S06]  /*3a80*/  HMMA.16816.F32.BF16 R32, R20.reuse, R28, RZ ;  /* 0x0000001c1420723c */ /* 0x040fec00000418ff */
[C---:B------:R-:W-:Y:S06]  /*3a90*/  HMMA.16816.F32.BF16 R28, R20.reuse, R30, RZ ;  /* 0x0000001e141c723c */ /* 0x040fec00000418ff */
[C---:B-1----:R-:W-:Y:S06]  /*3aa0*/  HMMA.16816.F32.BF16 R24, R20.reuse, R8, RZ ;  /* 0x000000081418723c */ /* 0x042fec00000418ff */
[----:B------:R-:W-:Y:S01]  /*3ab0*/  HMMA.16816.F32.BF16 R20, R20, R10, RZ ;  /* 0x0000000a1414723c */ /* 0x000fe200000418ff */
[----:B------:R-:W1:Y:S05]  /*3ac0*/  LDSM.16.M88.4 R8, [R223+0x8000] ;  /* 0x00800000df08783b */ /* 0x000e6a0000000200 */
[C---:B--2---:R-:W-:Y:S06]  /*3ad0*/  HMMA.16816.F32.BF16 R48, R12.reuse, R56, R48 ;  /* 0x000000380c30723c */ /* 0x044fec0000041830 */
[C---:B------:R-:W-:Y:S01]  /*3ae0*/  HMMA.16816.F32.BF16 R44, R12.reuse, R58, R44 ;  /* 0x0000003a0c2c723c */ /* 0x040fe2000004182c */
[----:B------:R-:W2:Y:S05]  /*3af0*/  LDSM.16.M88.4 R56, [R223+0x9000] ;  /* 0x00900000df38783b */ /* 0x000eaa0000000200 */
[C---:B----4-:R-:W-:Y:S06]  /*3b00*/  HMMA.16816.F32.BF16 R40, R12.reuse, R52, R40 ;  /* 0x000000340c28723c */ /* 0x050fec0000041828 */
[C---:B------:R-:W-:Y:S01]  /*3b10*/  HMMA.16816.F32.BF16 R36, R12.reuse, R54, R36 ;  /* 0x000000360c24723c */ /* 0x040fe20000041824 */
[----:B------:R-:W3:Y:S05]  /*3b20*/  LDSM.16.M88.4 R52, [R223+0x9800] ;  /* 0x00980000df34783b */ /* 0x000eea0000000200 */
        /* <DEDUP_REMOVED lines=30> */
[----:B------:R-:W-:Y:S06]  /*3d10*/  HMMA.16816.F32.BF16 R72, R76, R82, R72 ;  /* 0x000000524c48723c */ /* 0x000fec0000041848 */
[C---:B------:R-:W-:Y:S06]  /*3d20*/  HMMA.16816.F32.BF16 R48, R68.reuse, R64, R48 ;  /* 0x000000404430723c */ /* 0x040fec0000041830 */
[C---:B------:R-:W-:Y:S06]  /*3d30*/  HMMA.16816.F32.BF16 R44, R68.reuse, R66, R44 ;  /* 0x00000042442c723c */ /* 0x040fec000004182c */
[C---:B------:R-:W-:Y:S06]  /*3d40*/  HMMA.16816.F32.BF16 R40, R68.reuse, R60, R40 ;  /* 0x0000003c4428723c */ /* 0x040fec0000041828 */
[C---:B------:R-:W-:Y:S01]  /*3d50*/  HMMA.16816.F32.BF16 R36, R68.reuse, R62, R36 ;  /* 0x0000003e4424723c */ /* 0x040fe20000041824 */
[----:B------:R-:W1:Y:S05]  /*3d60*/  LDSM.16.M88.4 R60, [R227+0x3800] ;  /* 0x00380000e33c783b */ /* 0x000e6a0000000200 */
[C---:B--2---:R-:W-:Y:S06]  /*3d70*/  HMMA.16816.F32.BF16 R32, R68.reuse, R56, R32 ;  /* 0x000000384420723c */ /* 0x044fec0000041820 */
[C---:B------:R-:W-:Y:S01]  /*3d80*/  HMMA.16816.F32.BF16 R64, R68.reuse, R58, R28 ;  /* 0x0000003a4440723c */ /* 0x040fe2000004181c */
[----:B------:R-:W-:Y:S04]  /*3d90*/  LDSM.16.M88.4 R56, [R226+0x2000] ;  /* 0x00200000e238783b */ /* 0x000fe80000000200 */
[----:B------:R-:W-:Y:S01]  /*3da0*/  LDSM.16.M88.4 R28, [R223+0xa000] ;  /* 0x00a00000df1c783b */ /* 0x000fe20000000200 */
[C---:B---3--:R-:W-:Y:S03]  /*3db0*/  HMMA.16816.F32.BF16 R76, R68.reuse, R52, R24 ;  /* 0x00000034444c723c */ /* 0x048fe60000041818 */
[----:B------:R-:W2:Y:S03]  /*3dc0*/  LDSM.16.M88.4 R24, [R223+0xa800] ;  /* 0x00a80000df18783b */ /* 0x000ea60000000200 */
        /* <DEDUP_REMOVED lines=38> */
[C---:B-----5:R-:W-:Y:S06]  /*4030*/  HMMA.16816.F32.BF16 R32, R52.reuse, R28, R32 ;  /* 0x0000001c3420723c */ /* 0x060fec0000041820 */
        /* <DEDUP_REMOVED lines=27> */
[----:B------:R-:W5:Y:S04]  /*41f0*/  LDSM.16.M88.4 R24, [R216+0x4800] ;  /* 0x00480000d818783b */ /* 0x000f680000000200 */
[----:B------:R-:W-:Y:S01]  /*4200*/  LDSM.16.M88.4 R52, [R216+0x5800] ;  /* 0x00580000d834783b */ /* 0x000fe20000000200 */
[C---:B----4-:R-:W-:Y:S06]  /*4210*/  HMMA.16816.F32.BF16 R48, R56.reuse, R16, R48 ;  /* 0x000000103830723c */ /* 0x050fec0000041830 */
[C---:B------:R-:W-:Y:S01]  /*4220*/  HMMA.16816.F32.BF16 R44, R56.reuse, R18, R44 ;  /* 0x00000012382c723c */ /* 0x040fe2000004182c */
[----:B------:R-:W4:Y:S05]  /*4230*/  LDSM.16.M88.4 R16, [R216+0x5000] ;  /* 0x00500000d810783b */ /* 0x000f2a0000000200 */
[C---:B-1----:R-:W-:Y:S06]  /*4240*/  HMMA.16816.F32.BF16 R40, R56.reuse, R8, R40 ;  /* 0x000000083828723c */ /* 0x042fec0000041828 */
        /* <DEDUP_REMOVED lines=8> */
[----:B------:R-:W-:Y:S01]  /*42d0*/  LDSM.16.M88.4 R56, [R227+0x7800] ;  /* 0x00780000e338783b */ /* 0x000fe20000000200 */
[C---:B-----5:R-:W-:Y:S06]  /*42e0*/  HMMA.16816.F32.BF16 R48, R60.reuse, R28, R48 ;  /* 0x0000001c3c30723c */ /* 0x060fec0000041830 */
[C---:B------:R-:W-:Y:S01]  /*42f0*/  HMMA.16816.F32.BF16 R44, R60.reuse, R30, R44 ;  /* 0x0000001e3c2c723c */ /* 0x040fe2000004182c */
[----:B------:R-:W-:Y:S05]  /*4300*/  LDSM.16.M88.4 R28, [R228+0x6000] ;  /* 0x00600000e41c783b */ /* 0x000fea0000000200 */
[C---:B------:R-:W-:Y:S06]  /*4310*/  HMMA.16816.F32.BF16 R40, R60.reuse, R24, R40 ;  /* 0x000000183c28723c */ /* 0x040fec0000041828 */
        /* <DEDUP_REMOVED lines=16> */
[----:B------:R-:W-:Y:S01]  /*4420*/  HMMA.16816.F32.BF16 R64, R20, R14, R64 ;  /* 0x0000000e1440723c */ /* 0x000fe20000041840 */
[----:B------:R-:W2:Y:S05]  /*4430*/  LDSM.16.M88.4 R12, [R223+0xe000] ;  /* 0x00e00000df0c783b */ /* 0x000eaa0000000200 */
[C---:B---3--:R-:W-:Y:S06]  /*4440*/  HMMA.16816.F32.BF16 R48, R28.reuse, R24, R48 ;  /* 0x000000181c30723c */ /* 0x048fec0000041830 */
[C---:B----4-:R-:W-:Y:S06]  /*4450*/  HMMA.16816.F32.BF16 R40, R28.reuse, R52, R40 ;  /* 0x000000341c28723c */ /* 0x050fec0000041828 */
        /* <DEDUP_REMOVED lines=8> */
[----:B------:R-:W4:Y:S01]  /*44e0*/  LDSM.16.M88.4 R20, [R223+0xf000] ;  /* 0x00f00000df14783b */ /* 0x000f220000000200 */
[----:B------:R-:W-:Y:S03]  /*44f0*/  HMMA.16816.F32.BF16 R44, R28, R26, R44 ;  /* 0x0000001a1c2c723c */ /* 0x000fe6000004182c */
[----:B------:R-:W5:Y:S03]  /*4500*/  LDSM.16.M88.4 R24, [R223+0xf800] ;  /* 0x00f80000df18783b */ /* 0x000f660000000200 */
[----:B--2---:R-:W-:Y:S06]  /*4510*/  HMMA.16816.F32.BF16 R48, R60, R12, R48 ;  /* 0x0000000c3c30723c */ /* 0x004fec0000041830 */
[C---:B------:R-:W-:Y:S06]  /*4520*/  HMMA.16816.F32.BF16 R76, R28.reuse, R56, R76 ;  /* 0x000000381c4c723c */ /* 0x040fec000004184c */
[----:B------:R-:W-:Y:S01]  /*4530*/  HMMA.16816.F32.BF16 R72, R28, R58, R72 ;  /* 0x0000003a1c48723c */ /* 0x000fe20000041848 */
[----:B------:R-:W2:Y:S05]  /*4540*/  LDSM.16.M88.4 R28, [R216+0x7000] ;  /* 0x00700000d81c783b */ /* 0x000eaa0000000200 */
[----:B------:R-:W-:Y:S01]  /*4550*/  HMMA.16816.F32.BF16 R44, R60, R14, R44 ;  /* 0x0000000e3c2c723c */ /* 0x000fe2000004182c */
[----:B------:R-:W2:Y:S01]  /*4560*/  LDSM.16.M88.4 R12, [R216+0x7800] ;  /* 0x00780000d80c783b */ /* 0x000ea20000000200 */
[----:B------:R-:W-:-:S04]  /*4570*/  DEPBAR.LE SB0, 0x0 ;  /* 0x000080000000791a */ /* 0x000fc80000000000 */
[----:B-1----:R-:W-:Y:S06]  /*4580*/  HMMA.16816.F32.BF16 R48, R52, R8, R48 ;  /* 0x000000083430723c */ /* 0x002fec0000041830 */
[----:B---3--:R-:W-:Y:S01]  /*4590*/  HMMA.16816.F32.BF16 R36, R60, R18, R36 ;  /* 0x000000123c24723c */ /* 0x008fe20000041824 */
[----:B------:R-:W-:-:S05]  /*45a0*/  LOP3.LUT R9, R6, 0xffffffe0, RZ, 0xc0, !PT ;  /* 0xffffffe006097812 */ /* 0x000fca00078ec0ff */
[----:B----4-:R-:W-:Y:S01]  /*45b0*/  HMMA.16816.F32.BF16 R32, R60, R20, R32 ;  /* 0x000000143c20723c */ /* 0x010fe20000041820 */
[C---:B------:R-:W-:Y:S02]  /*45c0*/  IMAD.IADD R2, R4.reuse, 0x1, -R9 ;  /* 0x0000000104027824 */ /* 0x040fe400078e0a09 */
[----:B------:R-:W-:-:S03]  /*45d0*/  IMAD.SHL.U32 R4, R4, 0x2, RZ ;  /* 0x0000000204047824 */ /* 0x000fc600078e00ff */
[----:B------:R-:W-:Y:S01]  /*45e0*/  HMMA.16816.F32.BF16 R44, R52, R10, R44 ;  /* 0x0000000a342c723c */ /* 0x000fe2000004182c */
[----:B------:R-:W-:Y:S01]  /*45f0*/  SHF.R.S32.HI R9, RZ, 0x1f, R2 ;  /* 0x0000001fff097819 */ /* 0x000fe20000011402 */
[----:B------:R-:W-:-:S03]  /*4600*/  IMAD.U32 R21, RZ, RZ, UR28 ;  /* 0x0000001cff157e24 */ /* 0x000fc6000f8e00ff */
[----:B------:R-:W-:Y:S01]  /*4610*/  LEA.HI R9, R9, R2, RZ, 0x2 ;  /* 0x0000000209097211 */ /* 0x000fe200078f10ff */
[C---:B-----5:R-:W-:Y:S01]  /*4620*/  HMMA.16816.F32.BF16 R76, R60.reuse, R24, R76 ;  /* 0x000000183c4c723c */ /* 0x060fe2000004184c */
[----:B------:R-:W-:Y:S01]  /*4630*/  FMUL.FTZ R6, R48, UR6 ;  /* 0x0000000630067c20 */ /* 0x000fe20008410000 */
[----:B------:R-:W-:Y:S01]  /*4640*/  FMUL.FTZ R51, R51, UR6 ;  /* 0x0000000633337c20 */ /* 0x000fe20008410000 */
[----:B------:R-:W-:Y:S01]  /*4650*/  SHF.R.S32.HI R2, RZ, 0x2, R9 ;  /* 0x00000002ff027819 */ /* 0x000fe20000011409 */
[----:B------:R-:W-:Y:S01]  /*4660*/  FMUL.FTZ R8, R50, UR6 ;  /* 0x0000000632087c20 */ /* 0x000fe20008410000 */
[----:B------:R-:W-:Y:S01]  /*4670*/  LOP3.LUT R9, R4, 0x6, RZ, 0xc0, !PT ;  /* 0x0000000604097812 */ /* 0x000fe200078ec0ff */
[C---:B------:R-:W-:Y:S01]  /*4680*/  HMMA.16816.F32.BF16 R40, R60.reuse, R16, R40 ;  /* 0x000000103c28723c */ /* 0x040fe20000041828 */
[----:B------:R-:W-:Y:S01]  /*4690*/  LEA R2, R85, R2, 0x4 ;  /* 0x0000000255027211 */ /* 0x000fe200078e20ff */
[----:B------:R-:W-:Y:S01]  /*46a0*/  IMAD.U32 R4, RZ, RZ, UR10 ;  /* 0x0000000aff047e24 */ /* 0x000fe2000f8e00ff */
[----:B------:R-:W1:Y:S03]  /*46b0*/  MUFU.TANH R6, R6 ;  /* 0x0000000600067308 */ /* 0x000e660000002400 */
[----:B------:R-:W-:Y:S01]  /*46c0*/  HMMA.16816.F32.BF16 R64, R60, R22, R64 ;  /* 0x000000163c40723c */ /* 0x000fe20000041840 */
[----:B------:R-:W-:-:S02]  /*46d0*/  VIADD R2, R2, UR25 ;  /* 0x0000001902027c36 */ /* 0x000fc40008000000 */
[----:B------:R-:W-:Y:S02]  /*46e0*/  IMAD R4, R4, 0x40, R9 ;  /* 0x0000004004047824 */ /* 0x000fe400078e0209 */
[----:B------:R-:W-:Y:S01]  /*46f0*/  FMUL.FTZ R9, R49, UR6 ;  /* 0x0000000631097c20 */ /* 0x000fe20008410000 */
[----:B------:R-:W-:Y:S01]  /*4700*/  MUFU.TANH R51, R51 ;  /* 0x0000003300337308 */ /* 0x000fe20000002400 */
[C---:B------:R-:W-:Y:S01]  /*4710*/  HMMA.16816.F32.BF16 R36, R52.reuse, R70, R36 ;  /* 0x000000463424723c */ /* 0x040fe20000041824 */
[----:B------:R-:W-:Y:S01]  /*4720*/  IADD3 R21, R21, -UR18, R2 ;  /* 0x8000001215157c10 */ /* 0x000fe2000fffe002 */
[----:B------:R-:W-:Y:S01]  /*4730*/  FMUL.FTZ R45, R45, UR6 ;  /* 0x000000062d2d7c20 */ /* 0x000fe20008410000 */
[----:B------:R-:W-:Y:S02]  /*4740*/  VIADD R16, R4, 0x1 ;  /* 0x0000000104107836 */ /* 0x000fe40000000000 */
[----:B------:R-:W-:Y:S01]  /*4750*/  FMUL.FTZ R44, R44, UR6 ;  /* 0x000000062c2c7c20 */ /* 0x000fe20008410000 */
[----:B------:R-:W-:Y:S01]  /*4760*/  FMUL.FTZ R47, R47, UR6 ;  /* 0x000000062f2f7c20 */ /* 0x000fe20008410000 */
[----:B--2---:R-:W-:Y:S01]  /*4770*/  HMMA.16816.F32.BF16 R32, R52, R28, R32 ;  /* 0x0000001c3420723c */ /* 0x004fe20000041820 */
[----:B------:R-:W2:Y:S01]  /*4780*/  MUFU.TANH R9, R9 ;  /* 0x0000000900097308 */ /* 0x000ea20000002400 */
[C---:B------:R-:W-:Y:S01]  /*4790*/  IMAD.IADD R17, R21.reuse, 0x1, -R4 ;  /* 0x0000000115117824 */ /* 0x040fe200078e0a04 */
[----:B------:R-:W-:Y:S01]  /*47a0*/  ISETP.GE.AND P1, PT, R16, UR28, PT ;  /* 0x0000001c10007c0c */ /* 0x000fe2000bf26270 */
[----:B------:R-:W-:-:S02]  /*47b0*/  IMAD.IADD R24, R21, 0x1, -R16 ;  /* 0x0000000115187824 */ /* 0x000fc400078e0a10 */
[----:B------:R-:W-:Y:S01]  /*47c0*/  FMUL.FTZ R46, R46, UR6 ;  /* 0x000000062e2e7c20 */ /* 0x000fe20008410000 */
[C---:B------:R-:W-:Y:S01]  /*47d0*/  HMMA.16816.F32.BF16 R76, R52.reuse, R12, R76 ;  /* 0x0000000c344c723c */ /* 0x040fe2000004184c */
[----:B------:R-:W-:Y:S01]  /*47e0*/  IABS R17, R17 ;  /* 0x0000001100117213 */ /* 0x000fe20000000000 */
[----:B------:R-:W-:Y:S01]  /*47f0*/  VIADD R19, R21, 0x8 ;  /* 0x0000000815137836 */ /* 0x000fe20000000000 */
[----:B------:R-:W-:Y:S01]  /*4800*/  IABS R24, R24 ;  /* 0x0000001800187213 */ /* 0x000fe20000000000 */
[----:B------:R-:W-:Y:S01]  /*4810*/  MUFU.TANH R8, R8 ;  /* 0x0000000800087308 */ /* 0x000fe20000002400 */
[----:B------:R-:W-:Y:S01]  /*4820*/  I2FP.F32.S32 R17, R17 ;  /* 0x0000001100117245 */ /* 0x000fe20000201400 */
[C---:B------:R-:W-:Y:S01]  /*4830*/  HMMA.16816.F32.BF16 R40, R52.reuse, R68, R40 ;  /* 0x000000443428723c */ /* 0x040fe20000041828 */
[C---:B------:R-:W-:Y:S01]  /*4840*/  IADD3 R12, R4.reuse, 0x9, RZ ;  /* 0x00000009040c7810 */ /* 0x040fe20007ffe0ff */
[----:B------:R-:W-:Y:S01]  /*4850*/  IMAD.IADD R16, R19, 0x1, -R16 ;  /* 0x0000000113107824 */ /* 0x000fe200078e0a10 */
[----:B------:R-:W-:Y:S01]  /*4860*/  I2FP.F32.S32 R24, R24 ;  /* 0x0000001800187245 */ /* 0x000fe20000201400 */
[----:B-1----:R-:W-:Y:S01]  /*4870*/  FFMA.FTZ R17, R17, -UR5, R6 ;  /* 0x8000000511117c23 */ /* 0x002fe20008010006 */
[----:B------:R-:W-:Y:S01]  /*4880*/  VIADD R6, R4, 0x19 ;  /* 0x0000001904067836 */ /* 0x000fe20000000000 */
[----:B------:R-:W-:Y:S01]  /*4890*/  HMMA.16816.F32.BF16 R64, R52, R30, R64 ;  /* 0x0000001e3440723c */ /* 0x000fe20000041840 */
[----:B------:R-:W1:Y:S01]  /*48a0*/  MUFU.TANH R31, R45 ;  /* 0x0000002d001f7308 */ /* 0x000e620000002400 */
[----:B------:R-:W-:-:S02]  /*48b0*/  IMAD.IADD R18, R21, 0x1, -R12 ;  /* 0x0000000115127824 */ /* 0x000fc400078e0a0c */
[----:B------:R-:W-:Y:S01]  /*48c0*/  FMUL.FTZ R37, R37, UR6 ;  /* 0x0000000625257c20 */ /* 0x000fe20008410000 */
[----:B------:R-:W-:Y:S01]  /*48d0*/  FMUL.FTZ R10, R36, UR6 ;  /* 0x00000006240a7c20 */ /* 0x000fe20008410000 */
[----:B------:R-:W-:Y:S01]  /*48e0*/  IABS R16, R16 ;  /* 0x0000001000107213 */ /* 0x000fe20000000000 */
[----:B------:R-:W-:Y:S01]  /*48f0*/  HMMA.16816.F32.BF16 R72, R60, R26, R72 ;  /* 0x0000001a3c48723c */ /* 0x000fe20000041848 */
[----:B------:R-:W-:Y:S01]  /*4900*/  IABS R18, R18 ;  /* 0x0000001200127213 */ /* 0x000fe20000000000 */
[----:B------:R-:W-:Y:S01]  /*4910*/  FMUL.FTZ R20, R35, UR6 ;  /* 0x0000000623147c20 */ /* 0x000fe20008410000 */
[----:B--2---:R-:W-:Y:S01]  /*4920*/  FFMA.FTZ R35, R24, -UR5, R9 ;  /* 0x8000000518237c23 */ /* 0x004fe20008010009 */
[----:B------:R-:W-:Y:S01]  /*4930*/  MUFU.TANH R10, R10 ;  /* 0x0000000a000a7308 */ /* 0x000fe20000002400 */
[----:B------:R-:W-:Y:S01]  /*4940*/  I2FP.F32.S32 R18, R18 ;  /* 0x0000001200127245 */ /* 0x000fe20000201400 */
[C---:B------:R-:W-:Y:S02]  /*4950*/  VIADD R24, R4.reuse, 0x10 ;  /* 0x0000001004187836 */ /* 0x040fe40000000000 */
[----:B------:R-:W-:Y:S01]  /*4960*/  FMUL.FTZ R36, R33, UR6 ;  /* 0x0000000621247c20 */ /* 0x000fe20008410000 */
[----:B------:R-:W-:-:S02]  /*4970*/  VIADD R26, R4, 0x18 ;  /* 0x00000018041a7836 */ /* 0x000fc40000000000 */
[----:B------:R-:W-:Y:S01]  /*4980*/  FMUL.FTZ R32, R32, UR6 ;  /* 0x0000000620207c20 */ /* 0x000fe20008410000 */
[----:B------:R-:W-:Y:S01]  /*4990*/  IMAD.IADD R23, R19, 0x1, -R4 ;  /* 0x0000000113177824 */ /* 0x000fe200078e0a04 */
[C---:B------:R-:W-:Y:S01]  /*49a0*/  IADD3 R30, R21.reuse, -R24, RZ ;  /* 0x80000018151e7210 */ /* 0x040fe20007ffe0ff */
[----:B------:R-:W2:Y:S01]  /*49b0*/  MUFU.TANH R9, R37 ;  /* 0x0000002500097308 */ /* 0x000ea20000002400 */
[----:B-1----:R-:W-:Y:S01]  /*49c0*/  FFMA.FTZ R31, R18, -UR5, R31 ;  /* 0x80000005121f7c23 */ /* 0x002fe2000801001f */
[C---:B------:R-:W-:Y:S02]  /*49d0*/  IMAD.IADD R18, R21.reuse, 0x1, -R6 ;  /* 0x0000000115127824 */ /* 0x040fe400078e0a06 */
[----:B------:R-:W-:Y:S01]  /*49e0*/  FMUL.FTZ R40, R40, UR6 ;  /* 0x0000000628287c20 */ /* 0x000fe20008410000 */
[----:B------:R-:W-:Y:S01]  /*49f0*/  IMAD.IADD R11, R21, 0x1, -R26 ;  /* 0x00000001150b7824 */ /* 0x000fe200078e0a1a */
[----:B------:R-:W-:Y:S01]  /*4a00*/  IABS R30, R30 ;  /* 0x0000001e001e7213 */ /* 0x000fe20000000000 */
[----:B------:R-:W-:Y:S01]  /*4a10*/  FMUL.FTZ R42, R42, UR6 ;  /* 0x000000062a2a7c20 */ /* 0x000fe20008410000 */
[----:B------:R-:W-:Y:S01]  /*4a20*/  IABS R18, R18 ;  /* 0x0000001200127213 */ /* 0x000fe20000000000 */
[----:B------:R-:W-:Y:S01]  /*4a30*/  MUFU.TANH R33, R44 ;  /* 0x0000002c00217308 */ /* 0x000fe20000002400 */
[----:B------:R-:W-:Y:S01]  /*4a40*/  IABS R11, R11 ;  /* 0x0000000b000b7213 */ /* 0x000fe20000000000 */
[----:B------:R-:W-:Y:S01]  /*4a50*/  FMUL.FTZ R34, R34, UR6 ;  /* 0x0000000622227c20 */ /* 0x000fe20008410000 */
[----:B------:R-:W-:Y:S01]  /*4a60*/  I2FP.F32.S32 R18, R18 ;  /* 0x0000001200127245 */ /* 0x000fe20000201400 */
[----:B------:R-:W-:Y:S01]  /*4a70*/  HMMA.16816.F32.BF16 R72, R52, R14, R72 ;  /* 0x0000000e3448723c */ /* 0x000fe20000041848 */
[----:B------:R-:W-:Y:S01]  /*4a80*/  I2FP.F32.S32 R11, R11 ;  /* 0x0000000b000b7245 */ /* 0x000fe20000201400 */
[----:B------:R-:W-:Y:S01]  /*4a90*/  FMUL.FTZ R43, R43, UR6 ;  /* 0x000000062b2b7c20 */ /* 0x000fe20008410000 */
[----:B------:R-:W-:Y:S01]  /*4aa0*/  I2FP.F32.S32 R16, R16 ;  /* 0x0000001000107245 */ /* 0x000fe20000201400 */
[----:B------:R-:W1:Y:S01]  /*4ab0*/  MUFU.TANH R15, R40 ;  /* 0x00000028000f7308 */ /* 0x000e620000002400 */
[----:B--2---:R-:W-:Y:S01]  /*4ac0*/  FFMA.FTZ R9, R18, -UR5, R9 ;  /* 0x8000000512097c23 */ /* 0x004fe20008010009 */
[C---:B------:R-:W-:Y:S01]  /*4ad0*/  IADD3 R18, R4.reuse, 0x20, RZ ;  /* 0x0000002004127810 */ /* 0x040fe20007ffe0ff */
[----:B------:R-:W-:-:S02]  /*4ae0*/  VIADD R14, R4, 0x8 ;  /* 0x00000008040e7836 */ /* 0x000fc40000000000 */
[----:B------:R-:W-:Y:S01]  /*4af0*/  FFMA.FTZ R11, R11, -UR5, R10 ;  /* 0x800000050b0b7c23 */ /* 0x000fe2000801000a */
[----:B------:R-:W-:Y:S01]  /*4b00*/  I2FP.F32.S32 R30, R30 ;  /* 0x0000001e001e7245 */ /* 0x000fe20000201400 */
[----:B------:R-:W-:Y:S01]  /*4b10*/  FFMA.FTZ R16, R16, -UR5, R51 ;  /* 0x8000000510107c23 */ /* 0x000fe20008010033 */
[C---:B------:R-:W-:Y:S01]  /*4b20*/  IMAD.IADD R22, R21.reuse, 0x1, -R14 ;  /* 0x0000000115167824 */ /* 0x040fe200078e0a0e */
[----:B------:R-:W2:Y:S01]  /*4b30*/  MUFU.TANH R32, R32 ;  /* 0x0000002000207308 */ /* 0x000ea20000002400 */
[----:B------:R-:W-:Y:S01]  /*4b40*/  IMAD.IADD R10, R21, 0x1, -R18 ;  /* 0x00000001150a7824 */ /* 0x000fe200078e0a12 */
[----:B------:R-:W-:Y:S01]  /*4b50*/  IABS R23, R23 ;  /* 0x0000001700177213 */ /* 0x000fe20000000000 */
[----:B------:R-:W-:Y:S01]  /*4b60*/  FMUL.FTZ R38, R38, UR6 ;  /* 0x0000000626267c20 */ /* 0x000fe20008410000 */
[----:B------:R-:W-:Y:S01]  /*4b70*/  IABS R22, R22 ;  /* 0x0000001600167213 */ /* 0x000fe20000000000 */
[----:B------:R-:W-:Y:S01]  /*4b80*/  IMAD.IADD R25, R19, 0x1, -R12 ;  /* 0x0000000113197824 */ /* 0x000fe200078e0a0c */
[----:B------:R-:W-:Y:S01]  /*4b90*/  ISETP.GE.AND P6, PT, R12, UR28, PT ;  /* 0x0000001c0c007c0c */ /* 0x000fe2000bfc6270 */
[----:B------:R-:W-:Y:S01]  /*4ba0*/  FMUL.FTZ R41, R41, UR6 ;  /* 0x0000000629297c20 */ /* 0x000fe20008410000 */
[----:B------:R-:W-:Y:S01]  /*4bb0*/  I2FP.F32.S32 R22, R22 ;  /* 0x0000001600167245 */ /* 0x000fe20000201400 */
[----:B------:R-:W3:Y:S01]  /*4bc0*/  MUFU.TANH R42, R42 ;  /* 0x0000002a002a7308 */ /* 0x000ee20000002400 */
[----:B-1----:R-:W-:Y:S01]  /*4bd0*/  FFMA.FTZ R15, R30, -UR5, R15 ;  /* 0x800000051e0f7c23 */ /* 0x002fe2000801000f */
[----:B------:R-:W-:Y:S01]  /*4be0*/  IABS R12, R10 ;  /* 0x0000000a000c7213 */ /* 0x000fe20000000000 */
[----:B------:R-:W-:Y:S01]  /*4bf0*/  FMUL.FTZ R39, R39, UR6 ;  /* 0x0000000627277c20 */ /* 0x000fe20008410000 */
[----:B------:R-:W-:Y:S01]  /*4c00*/  I2FP.F32.S32 R23, R23 ;  /* 0x0000001700177245 */ /* 0x000fe20000201400 */
[----:B------:R-:W-:Y:S01]  /*4c10*/  FFMA.FTZ R33, R22, -UR5, R33 ;  /* 0x8000000516217c23 */ /* 0x000fe20008010021 */
[----:B------:R-:W-:Y:S01]  /*4c20*/  ISETP.GE.AND P5, PT, R24, UR28, PT ;  /* 0x0000001c18007c0c */ /* 0x000fe2000bfa6270 */
[----:B------:R-:W-:Y:S01]  /*4c30*/  VIADD R22, R4, 0x11 ;  /* 0x0000001104167836 */ /* 0x000fe20000000000 */
[----:B------:R-:W1:Y:S01]  /*4c40*/  MUFU.TANH R34, R34 ;  /* 0x0000002200227308 */ /* 0x000e620000002400 */
[----:B------:R-:W-:Y:S01]  /*4c50*/  FSEL R35, R35, -INF , !P1 ;  /* 0xff80000023237808 */ /* 0x000fe20004800000 */
[----:B------:R-:W-:Y:S01]  /*4c60*/  IMAD.IADD R24, R19, 0x1, -R24 ;  /* 0x0000000113187824 */ /* 0x000fe200078e0a18 */
[----:B------:R-:W-:Y:S01]  /*4c70*/  FSEL R30, R16, -INF , !P1 ;  /* 0xff800000101e7808 */ /* 0x000fe20004800000 */
[----:B------:R-:W-:Y:S01]  /*4c80*/  FFMA.FTZ R8, R23, -UR5, R8 ;  /* 0x8000000517087c23 */ /* 0x000fe20008010008 */
[----:B------:R-:W-:Y:S01]  /*4c90*/  ISETP.GE.AND P1, PT, R18, UR28, PT ;  /* 0x0000001c12007c0c */ /* 0x000fe2000bf26270 */
[----:B------:R-:W-:Y:S01]  /*4ca0*/  IMAD.IADD R18, R19, 0x1, -R18 ;  /* 0x0000000113127824 */ /* 0x000fe200078e0a12 */
[----:B------:R-:W-:Y:S01]  /*4cb0*/  I2FP.F32.S32 R191, R12 ;  /* 0x0000000c00bf7245 */ /* 0x000fe20000201400 */
[----:B------:R-:W4:Y:S01]  /*4cc0*/  MUFU.TANH R10, R47 ;  /* 0x0000002f000a7308 */ /* 0x000f220000002400 */
[----:B------:R-:W-:Y:S01]  /*4cd0*/  ISETP.GE.AND P2, PT, R4, UR28, PT ;  /* 0x0000001c04007c0c */ /* 0x000fe2000bf46270 */
[--C-:B------:R-:W-:Y:S01]  /*4ce0*/  IMAD.IADD R28, R21, 0x1, -R22.reuse ;  /* 0x00000001151c7824 */ /* 0x100fe200078e0a16 */
[----:B------:R-:W-:Y:S01]  /*4cf0*/  ISETP.GE.AND P4, PT, R22, UR28, PT ;  /* 0x0000001c16007c0c */ /* 0x000fe2000bf86270 */
[----:B------:R-:W-:Y:S01]  /*4d00*/  IMAD.IADD R22, R19, 0x1, -R22 ;  /* 0x0000000113167824 */ /* 0x000fe200078e0a16 */
[----:B------:R-:W-:Y:S01]  /*4d10*/  IABS R24, R24 ;  /* 0x0000001800187213 */ /* 0x000fe20000000000 */
[----:B--2---:R-:W-:Y:S01]  /*4d20*/  FFMA.FTZ R191, R191, -UR5, R32 ;  /* 0x80000005bfbf7c23 */ /* 0x004fe20008010020 */
[----:B------:R-:W-:Y:S01]  /*4d30*/  ISETP.GE.AND P3, PT, R26, UR28, PT ;  /* 0x0000001c1a007c0c */ /* 0x000fe2000bf66270 */
[----:B------:R-:W-:Y:S01]  /*4d40*/  MUFU.TANH R43, R43 ;  /* 0x0000002b002b7308 */ /* 0x000fe20000002400 */
[----:B------:R-:W-:Y:S01]  /*4d50*/  IABS R18, R18 ;  /* 0x0000001200127213 */ /* 0x000fe20000000000 */
[----:B------:R-:W-:Y:S01]  /*4d60*/  VIADD R44, R4, 0x21 ;  /* 0x00000021042c7836 */ /* 0x000fe20000000000 */
[----:B------:R-:W-:Y:S01]  /*4d70*/  IADD3 R26, -R26, R19, RZ ;  /* 0x000000131a1a7210 */ /* 0x000fe20007ffe1ff */
[----:B------:R-:W-:Y:S01]  /*4d80*/  FMUL.FTZ R67, R67, UR6 ;  /* 0x0000000643437c20 */ /* 0x000fe20008410000 */
[----:B------:R-:W-:Y:S01]  /*4d90*/  FSEL R37, R17, -INF , !P2 ;  /* 0xff80000011257808 */ /* 0x000fe20005000000 */
[----:B------:R-:W-:Y:S01]  /*4da0*/  VIADD R16, R4, 0x38 ;  /* 0x0000003804107836 */ /* 0x000fe20000000000 */
[----:B------:R-:W-:Y:S01]  /*4db0*/  FSEL R32, R8, -INF , !P2 ;  /* 0xff80000008207808 */ /* 0x000fe20005000000 */
[----:B------:R-:W2:Y:S01]  /*4dc0*/  MUFU.TANH R38, R38 ;  /* 0x0000002600267308 */ /* 0x000ea20000002400 */
[----:B------:R-:W-:Y:S01]  /*4dd0*/  ISETP.GE.AND P0, PT, R14, UR28, PT ;  /* 0x0000001c0e007c0c */ /* 0x000fe2000bf06270 */
[C---:B------:R-:W-:Y:S01]  /*4de0*/  IMAD.IADD R14, R19.reuse, 0x1, -R14 ;  /* 0x00000001130e7824 */ /* 0x040fe200078e0a0e */
[----:B------:R-:W-:Y:S01]  /*4df0*/  IABS R25, R25 ;  /* 0x0000001900197213 */ /* 0x000fe20000000000 */
[----:B------:R-:W-:Y:S01]  /*4e00*/  FMUL.FTZ R78, R78, UR6 ;  /* 0x000000064e4e7c20 */ /* 0x000fe20008410000 */
[----:B------:R-:W-:Y:S01]  /*4e10*/  ISETP.GE.AND P2, PT, R6, UR28, PT ;  /* 0x0000001c06007c0c */ /* 0x000fe2000bf46270 */
[----:B------:R-:W-:Y:S01]  /*4e20*/  IMAD.IADD R6, R19, 0x1, -R6 ;  /* 0x0000000113067824 */ /* 0x000fe200078e0a06 */
[----:B------:R-:W-:Y:S01]  /*4e30*/  I2FP.F32.S32 R17, R24 ;  /* 0x0000001800117245 */ /* 0x000fe20000201400 */
[----:B------:R-:W5:Y:S01]  /*4e40*/  MUFU.TANH R13, R41 ;  /* 0x00000029000d7308 */ /* 0x000f620000002400 */
[----:B------:R-:W-:Y:S01]  /*4e50*/  I2FP.F32.S32 R23, R18 ;  /* 0x0000001200177245 */ /* 0x000fe20000201400 */
[C---:B------:R-:W-:Y:S01]  /*4e60*/  VIADD R18, R4.reuse, 0x30 ;  /* 0x0000003004127836 */ /* 0x040fe20000000000 */
[----:B------:R-:W-:Y:S01]  /*4e70*/  IABS R22, R22 ;  /* 0x0000001600167213 */ /* 0x000fe20000000000 */
[----:B---3--:R-:W-:Y:S01]  /*4e80*/  FFMA.FTZ R8, R17, -UR5, R42 ;  /* 0x8000000511087c23 */ /* 0x008fe2000801002a */
[----:B------:R-:W-:Y:S01]  /*4e90*/  IABS R26, R26 ;  /* 0x0000001a001a7213 */ /* 0x000fe20000000000 */
[----:B-1----:R-:W-:Y:S01]  /*4ea0*/  FFMA.FTZ R188, R23, -UR5, R34 ;  /* 0x8000000517bc7c23 */ /* 0x002fe20008010022 */
[----:B------:R-:W-:Y:S01]  /*4eb0*/  I2FP.F32.S32 R25, R25 ;  /* 0x0000001900197245 */ /* 0x000fe20000201400 */
[----:B------:R-:W1:Y:S01]  /*4ec0*/  MUFU.TANH R46, R46 ;  /* 0x0000002e002e7308 */ /* 0x000e620000002400 */
[----:B------:R-:W-:Y:S01]  /*4ed0*/  IABS R28, R28 ;  /* 0x0000001c001c7213 */ /* 0x000fe20000000000 */
[--C-:B------:R-:W-:Y:S01]  /*4ee0*/  IMAD.IADD R34, R21, 0x1, -R44.reuse ;  /* 0x0000000115227824 */ /* 0x100fe200078e0a2c */
[----:B------:R-:W-:Y:S01]  /*4ef0*/  IABS R14, R14 ;  /* 0x0000000e000e7213 */ /* 0x000fe20000000000 */
[----:B------:R-:W-:Y:S01]  /*4f00*/  IMAD.IADD R23, R19, 0x1, -R44 ;  /* 0x0000000113177824 */ /* 0x000fe200078e0a2c */
[----:B------:R-:W-:Y:S01]  /*4f10*/  IABS R6, R6 ;  /* 0x0000000600067213 */ /* 0x000fe20000000000 */
[----:B----4-:R-:W-:Y:S01]  /*4f20*/  FFMA.FTZ R10, R25, -UR5, R10 ;  /* 0x80000005190a7c23 */ /* 0x010fe2000801000a */
[----:B------:R-:W-:Y:S01]  /*4f30*/  I2FP.F32.S32 R22, R22 ;  /* 0x0000001600167245 */ /* 0x000fe20000201400 */
[----:B------:R-:W3:Y:S01]  /*4f40*/  MUFU.TANH R12, R39 ;  /* 0x00000027000c7308 */ /* 0x000ee20000002400 */
[----:B------:R-:W-:Y:S01]  /*4f50*/  I2FP.F32.S32 R17, R26 ;  /* 0x0000001a00117245 */ /* 0x000fe20000201400 */
[----:B------:R-:W-:Y:S01]  /*4f60*/  VIADD R42, R4, 0x29 ;  /* 0x00000029042a7836 */ /* 0x000fe20000000000 */
[----:B------:R-:W-:Y:S01]  /*4f70*/  I2FP.F32.S32 R28, R28 ;  /* 0x0000001c001c7245 */ /* 0x000fe20000201400 */
[----:B------:R-:W-:Y:S01]  /*4f80*/  FMUL.FTZ R79, R79, UR6 ;  /* 0x000000064f4f7c20 */ /* 0x000fe20008410000 */
[----:B------:R-:W-:Y:S01]  /*4f90*/  I2FP.F32.S32 R27, R14 ;  /* 0x0000000e001b7245 */ /* 0x000fe20000201400 */
[----:B--2---:R-:W-:Y:S01]  /*4fa0*/  FFMA.FTZ R17, R17, -UR5, R38 ;  /* 0x8000000511117c23 */ /* 0x004fe20008010026 */
[----:B------:R-:W-:Y:S01]  /*4fb0*/  I2FP.F32.S32 R25, R6 ;  /* 0x0000000600197245 */ /* 0x000fe20000201400 */
[----:B------:R-:W2:Y:S01]  /*4fc0*/  MUFU.TANH R36, R36 ;  /* 0x0000002400247308 */ /* 0x000ea20000002400 */
[----:B------:R-:W-:Y:S01]  /*4fd0*/  FFMA.FTZ R6, R22, -UR5, R43 ;  /* 0x8000000516067c23 */ /* 0x000fe2000801002b */
[C---:B------:R-:W-:Y:S01]  /*4fe0*/  VIADD R22, R4.reuse, 0x28 ;  /* 0x0000002804167836 */ /* 0x040fe20000000000 */
[C---:B------:R-:W-:Y:S01]  /*4ff0*/  IADD3 R40, R4.reuse, 0x31, RZ ;  /* 0x0000003104287810 */ /* 0x040fe20007ffe0ff */
[----:B------:R-:W-:Y:S01]  /*5000*/  VIADD R38, R4, 0x39 ;  /* 0x0000003904267836 */ /* 0x000fe20000000000 */
[----:B------:R-:W-:Y:S01]  /*5010*/  IABS R34, R34 ;  /* 0x0000002200227213 */ /* 0x000fe20000000000 */
[----:B------:R-:W-:Y:S01]  /*5020*/  FMUL.FTZ R72, R72, UR6 ;  /* 0x0000000648487c20 */ /* 0x000fe20008410000 */
[----:B------:R-:W-:Y:S01]  /*5030*/  IABS R23, R23 ;  /* 0x0000001700177213 */ /* 0x000fe20000000000 */
[----:B------:R-:W4:Y:S01]  /*5040*/  MUFU.TANH R20, R20 ;  /* 0x0000001400147308 */ /* 0x000f220000002400 */
[----:B------:R-:W-:Y:S01]  /*5050*/  FMUL.FTZ R73, R73, UR6 ;  /* 0x0000000649497c20 */ /* 0x000fe20008410000 */
[----:B------:R-:W-:Y:S01]  /*5060*/  FMUL.FTZ R74, R74, UR6 ;  /* 0x000000064a4a7c20 */ /* 0x000fe20008410000 */
[----:B------:R-:W-:Y:S01]  /*5070*/  FMUL.FTZ R75, R75, UR6 ;  /* 0x000000064b4b7c20 */ /* 0x000fe20008410000 */
[----:B-----5:R-:W-:Y:S01]  /*5080*/  FFMA.FTZ R13, R28, -UR5, R13 ;  /* 0x800000051c0d7c23 */ /* 0x020fe2000801000d */
[----:B-1----:R-:W-:Y:S01]  /*5090*/  FFMA.FTZ R14, R27, -UR5, R46 ;  /* 0x800000051b0e7c23 */ /* 0x002fe2000801002e */
[----:B---3--:R-:W-:Y:S01]  /*50a0*/  FFMA.FTZ R12, R25, -UR5, R12 ;  /* 0x80000005190c7c23 */ /* 0x008fe2000801000c */
[----:B------:R-:W-:Y:S01]  /*50b0*/  FMUL.FTZ R64, R64, UR6 ;  /* 0x0000000640407c20 */ /* 0x000fe20008410000 */
[----:B------:R-:W1:Y:S01]  /*50c0*/  MUFU.TANH R202, R67 ;  /* 0x0000004300ca7308 */ /* 0x000e620000002400 */
[----:B------:R-:W-:Y:S01]  /*50d0*/  FMUL.FTZ R65, R65, UR6 ;  /* 0x0000000641417c20 */ /* 0x000fe20008410000 */
[----:B------:R-:W-:Y:S01]  /*50e0*/  FMUL.FTZ R66, R66, UR6 ;  /* 0x0000000642427c20 */ /* 0x000fe20008410000 */
[C---:B------:R-:W-:Y:S01]  /*50f0*/  IMAD.IADD R29, R21.reuse, 0x1, -R22 ;  /* 0x00000001151d7824 */ /* 0x040fe200078e0a16 */
[C---:B------:R-:W-:Y:S01]  /*5100*/  IADD3 R26, R21.reuse, -R40, RZ ;  /* 0x80000028151a7210 */ /* 0x040fe20007ffe0ff */
[----:B------:R-:W-:-:S02]  /*5110*/  IMAD.IADD R28, R21, 0x1, -R42 ;  /* 0x00000001151c7824 */ /* 0x000fc400078e0a2a */
[----:B------:R-:W-:Y:S01]  /*5120*/  FMUL.FTZ R76, R76, UR6 ;  /* 0x000000064c4c7c20 */ /* 0x000fe20008410000 */
[----:B------:R-:W-:Y:S02]  /*5130*/  IMAD.IADD R27, R21, 0x1, -R18 ;  /* 0x00000001151b7824 */ /* 0x000fe400078e0a12 */
[----:B------:R-:W-:Y:S01]  /*5140*/  FMUL.FTZ R77, R77, UR6 ;  /* 0x000000064d4d7c20 */ /* 0x000fe20008410000 */
[C---:B------:R-:W-:Y:S01]  /*5150*/  IMAD.IADD R25, R21.reuse, 0x1, -R16 ;  /* 0x0000000115197824 */ /* 0x040fe200078e0a10 */
[----:B------:R-:W-:Y:S01]  /*5160*/  I2FP.F32.S32 R39, R34 ;  /* 0x0000002200277245 */ /* 0x000fe20000201400 */
[----:B------:R-:W-:Y:S01]  /*5170*/  IMAD.IADD R24, R21, 0x1, -R38 ;  /* 0x0000000115187824 */ /* 0x000fe200078e0a26 */
[----:B------:R-:W-:Y:S01]  /*5180*/  I2FP.F32.S32 R23, R23 ;  /* 0x0000001700177245 */ /* 0x000fe20000201400 */
[----:B------:R-:W-:Y:S01]  /*5190*/  IMAD.IADD R21, R19, 0x1, -R42 ;  /* 0x0000000113157824 */ /* 0x000fe200078e0a2a */
[----:B------:R-:W-:Y:S01]  /*51a0*/  MUFU.TANH R189, R64 ;  /* 0x0000004000bd7308 */ /* 0x000fe20000002400 */
[----:B------:R-:W-:Y:S01]  /*51b0*/  FSEL R31, R31, -INF , !P6 ;  /* 0xff8000001f1f7808 */ /* 0x000fe20007000000 */
[----:B--2---:R-:W-:Y:S01]  /*51c0*/  FFMA.FTZ R36, R39, -UR5, R36 ;  /* 0x8000000527247c23 */ /* 0x004fe20008010024 */
[----:B------:R-:W-:Y:S01]  /*51d0*/  FSEL R10, R10, -INF , !P6 ;  /* 0xff8000000a0a7808 */ /* 0x000fe20007000000 */
[----:B----4-:R-:W-:Y:S01]  /*51e0*/  FFMA.FTZ R20, R23, -UR5, R20 ;  /* 0x8000000517147c23 */ /* 0x010fe20008010014 */
[----:B------:R-:W-:-:S02]  /*51f0*/  FSEL R13, R13, -INF , !P4 ;  /* 0xff8000000d0d7808 */ /* 0x000fc40006000000 */
[----:B------:R-:W-:Y:S01]  /*5200*/  FSEL R6, R6, -INF , !P4 ;  /* 0xff80000006067808 */ /* 0x000fe20006000000 */
[----:B------:R-:W-:Y:S01]  /*5210*/  MUFU.TANH R187, R65 ;  /* 0x0000004100bb7308 */ /* 0x000fe20000002400 */
[----:B------:R-:W-:Y:S02]  /*5220*/  FSEL R9, R9, -INF , !P2 ;  /* 0xff80000009097808 */ /* 0x000fe40005000000 */
[----:B------:R-:W-:Y:S02]  /*5230*/  FSEL R12, R12, -INF , !P2 ;  /* 0xff8000000c0c7808 */ /* 0x000fe40005000000 */
[----:B------:R-:W-:Y:S02]  /*5240*/  FSEL R33, R33, -INF , !P0 ;  /* 0xff80000021217808 */ /* 0x000fe40004000000 */
[----:B------:R-:W-:Y:S01]  /*5250*/  FSEL R14, R14, -INF , !P0 ;  /* 0xff8000000e0e7808 */ /* 0x000fe20004000000 */
[----:B------:R-:W-:Y:S01]  /*5260*/  MUFU.TANH R190, R66 ;  /* 0x0000004200be7308 */ /* 0x000fe20000002400 */
[----:B------:R-:W-:Y:S01]  /*5270*/  ISETP.GE.AND P6, PT, R22, UR28, PT ;  /* 0x0000001c16007c0c */ /* 0x000fe2000bfc6270 */
[C---:B------:R-:W-:Y:S01]  /*5280*/  IMAD.IADD R22, R19.reuse, 0x1, -R22 ;  /* 0x0000000113167824 */ /* 0x040fe200078e0a16 */
[----:B------:R-:W-:Y:S01]  /*5290*/  ISETP.GE.AND P4, PT, R18, UR28, PT ;  /* 0x0000001c12007c0c */ /* 0x000fe2000bf86270 */
[----:B------:R-:W-:Y:S01]  /*52a0*/  IMAD.IADD R18, R19, 0x1, -R18 ;  /* 0x0000000113127824 */ /* 0x000fe200078e0a12 */
[----:B------:R-:W-:-:S02]  /*52b0*/  FSEL R4, R17, -INF , !P3 ;  /* 0xff80000011047808 */ /* 0x000fc40005800000 */
[----:B------:R-:W-:Y:S01]  /*52c0*/  ISETP.GE.AND P2, PT, R16, UR28, PT ;  /* 0x0000001c10007c0c */ /* 0x000fe2000bf46270 */
[----:B------:R-:W2:Y:S01]  /*52d0*/  MUFU.TANH R201, R76 ;  /* 0x0000004c00c97308 */ /* 0x000ea20000002400 */
[----:B------:R-:W-:Y:S01]  /*52e0*/  ISETP.GE.AND P0, PT, R44, UR28, PT ;  /* 0x0000001c2c007c0c */ /* 0x000fe2000bf06270 */
[C---:B------:R-:W-:Y:S01]  /*52f0*/  IMAD.IADD R16, R19.reuse, 0x1, -R16 ;  /* 0x0000000113107824 */ /* 0x040fe200078e0a10 */
[----:B------:R-:W-:Y:S01]  /*5300*/  IADD3 R17, -R40, R19, RZ ;  /* 0x0000001328117210 */ /* 0x000fe20007ffe1ff */
[----:B------:R-:W-:Y:S01]  /*5310*/  IMAD.IADD R19, R19, 0x1, -R38 ;  /* 0x0000000113137824 */ /* 0x000fe200078e0a26 */
[----:B------:R-:W-:Y:S02]  /*5320*/  IABS R21, R21 ;  /* 0x0000001500157213 */ /* 0x000fe40000000000 */
[----:B------:R-:W-:Y:S01]  /*5330*/  FSEL R185, R36, -INF , !P0 ;  /* 0xff80000024b97808 */ /* 0x000fe20004000000 */
[----:B------:R-:W3:Y:S01]  /*5340*/  MUFU.TANH R199, R77 ;  /* 0x0000004d00c77308 */ /* 0x000ee20000002400 */
[----:B------:R-:W-:-:S02]  /*5350*/  I2FP.F32.S32 R21, R21 ;  /* 0x0000001500157245 */ /* 0x000fc40000201400 */
[----:B------:R-:W-:Y:S02]  /*5360*/  FSEL R232, R20, -INF , !P0 ;  /* 0xff80000014e87808 */ /* 0x000fe40004000000 */
[----:B------:R-:W-:Y:S01]  /*5370*/  IABS R27, R27 ;  /* 0x0000001b001b7213 */ /* 0x000fe20000000000 */
[----:B-1----:R-:W-:Y:S01]  /*5380*/  FFMA.FTZ R202, R21, -UR5, R202 ;  /* 0x8000000515ca7c23 */ /* 0x002fe200080100ca */
[----:B------:R-:W-:Y:S01]  /*5390*/  IABS R17, R17 ;  /* 0x0000001100117213 */ /* 0x000fe20000000000 */
[----:B------:R-:W-:Y:S01]  /*53a0*/  MUFU.TANH R78, R78 ;  /* 0x0000004e004e7308 */ /* 0x000fe20000002400 */
[----:B------:R-:W-:Y:S02]  /*53b0*/  PLOP3.LUT P0, PT, PT, PT, UP0, 0x80, 0x0 ;  /* 0x000000000000781c */ /* 0x000fe40003f0f008 */
[----:B------:R-:W-:Y:S02]  /*53c0*/  IABS R29, R29 ;  /* 0x0000001d001d7213 */ /* 0x000fe40000000000 */
[----:B------:R-:W-:-:S02]  /*53d0*/  IABS R28, R28 ;  /* 0x0000001c001c7213 */ /* 0x000fc40000000000 */
[----:B------:R-:W-:Y:S01]  /*53e0*/  IABS R26, R26 ;  /* 0x0000001a001a7213 */ /* 0x000fe20000000000 */
[----:B------:R-:W1:Y:S01]  /*53f0*/  MUFU.TANH R72, R72 ;  /* 0x0000004800487308 */ /* 0x000e620000002400 */
[----:B------:R-:W-:Y:S02]  /*5400*/  IABS R25, R25 ;  /* 0x0000001900197213 */ /* 0x000fe40000000000 */
[----:B------:R-:W-:Y:S02]  /*5410*/  IABS R24, R24 ;  /* 0x0000001800187213 */ /* 0x000fe40000000000 */
[----:B------:R-:W-:Y:S02]  /*5420*/  IABS R22, R22 ;  /* 0x0000001600167213 */ /* 0x000fe40000000000 */
[----:B------:R-:W-:Y:S01]  /*5430*/  IABS R18, R18 ;  /* 0x0000001200127213 */ /* 0x000fe20000000000 */
[----:B------:R-:W4:Y:S01]  /*5440*/  MUFU.TANH R73, R73 ;  /* 0x0000004900497308 */ /* 0x000f220000002400 */
[----:B------:R-:W-:-:S02]  /*5450*/  IABS R16, R16 ;  /* 0x0000001000107213 */ /* 0x000fc40000000000 */
[----:B------:R-:W-:Y:S02]  /*5460*/  IABS R19, R19 ;  /* 0x0000001300137213 */ /* 0x000fe40000000000 */
[----:B------:R-:W-:Y:S02]  /*5470*/  FSEL R191, R191, -INF , !P1 ;  /* 0xff800000bfbf7808 */ /* 0x000fe40004800000 */
[----:B------:R-:W-:Y:S01]  /*5480*/  FSEL R188, R188, -INF , !P1 ;  /* 0xff800000bcbc7808 */ /* 0x000fe20004800000 */
[----:B------:R-:W5:Y:S01]  /*5490*/  MUFU.TANH R79, R79 ;  /* 0x0000004f004f7308 */ /* 0x000f620000002400 */
[----:B------:R-:W-:Y:S02]  /*54a0*/  ISETP.GE.AND P1, PT, R38, UR28, PT ;  /* 0x0000001c26007c0c */ /* 0x000fe4000bf26270 */
[----:B------:R-:W-:Y:S02]  /*54b0*/  I2FP.F32.S32 R38, R27 ;  /* 0x0000001b00267245 */ /* 0x000fe40000201400 */
[----:B------:R-:W-:-:S02]  /*54c0*/  I2FP.F32.S32 R196, R17 ;  /* 0x0000001100c47245 */ /* 0x000fc40000201400 */
[----:B------:R-:W-:Y:S01]  /*54d0*/  I2FP.F32.S32 R34, R29 ;  /* 0x0000001d00227245 */ /* 0x000fe20000201400 */
[----:B------:R-:W5:Y:S01]  /*54e0*/  MUFU.TANH R74, R74 ;  /* 0x0000004a004a7308 */ /* 0x000f620000002400 */
[----:B------:R-:W-:Y:S01]  /*54f0*/  I2FP.F32.S32 R28, R28 ;  /* 0x0000001c001c7245 */ /* 0x000fe20000201400 */
[----:B--2---:R-:W-:Y:S01]  /*5500*/  FFMA.FTZ R201, R38, -UR5, R201 ;  /* 0x8000000526c97c23 */ /* 0x004fe200080100c9 */
[----:B------:R-:W-:Y:S01]  /*5510*/  I2FP.F32.S32 R26, R26 ;  /* 0x0000001a001a7245 */ /* 0x000fe20000201400 */
[----:B------:R-:W-:Y:S01]  /*5520*/  FFMA.FTZ R189, R34, -UR5, R189 ;  /* 0x8000000522bd7c23 */ /* 0x000fe200080100bd */
[----:B------:R-:W-:Y:S01]  /*5530*/  I2FP.F32.S32 R25, R25 ;  /* 0x0000001900197245 */ /* 0x000fe20000201400 */
[----:B------:R-:W-:Y:S01]  /*5540*/  FFMA.FTZ R187, R28, -UR5, R187 ;  /* 0x800000051cbb7c23 */ /* 0x000fe200080100bb */
[----:B------:R-:W-:Y:S01]  /*5550*/  I2FP.F32.S32 R24, R24 ;  /* 0x0000001800187245 */ /* 0x000fe20000201400 */
[----:B------:R-:W2:Y:S01]  /*5560*/  MUFU.TANH R75, R75 ;  /* 0x0000004b004b7308 */ /* 0x000ea20000002400 */
[----:B------:R-:W-:Y:S01]  /*5570*/  I2FP.F32.S32 R27, R22 ;  /* 0x00000016001b7245 */ /* 0x000fe20000201400 */
[----:B---3--:R-:W-:Y:S01]  /*5580*/  FFMA.FTZ R199, R26, -UR5, R199 ;  /* 0x800000051ac77c23 */ /* 0x008fe200080100c7 */
[----:B------:R-:W-:Y:S01]  /*5590*/  I2FP.F32.S32 R21, R18 ;  /* 0x0000001200157245 */ /* 0x000fe20000201400 */
[----:B-1----:R-:W-:Y:S01]  /*55a0*/  FFMA.FTZ R197, R25, -UR5, R72 ;  /* 0x8000000519c57c23 */ /* 0x002fe20008010048 */
[----:B------:R-:W-:Y:S01]  /*55b0*/  I2FP.F32.S32 R17, R16 ;  /* 0x0000001000117245 */ /* 0x000fe20000201400 */
[----:B----4-:R-:W-:Y:S01]  /*55c0*/  FFMA.FTZ R195, R24, -UR5, R73 ;  /* 0x8000000518c37c23 */ /* 0x010fe20008010049 */
[----:B------:R-:W-:Y:S01]  /*55d0*/  I2FP.F32.S32 R192, R19 ;  /* 0x0000001300c07245 */ /* 0x000fe20000201400 */
[----:B------:R-:W-:Y:S01]  /*55e0*/  FFMA.FTZ R190, R27, -UR5, R190 ;  /* 0x800000051bbe7c23 */ /* 0x000fe200080100be */
[----:B------:R-:W-:Y:S01]  /*55f0*/  FSEL R15, R15, -INF , !P5 ;  /* 0xff8000000f0f7808 */ /* 0x000fe20006800000 */
[----:B------:R-:W-:Y:S01]  /*5600*/  FFMA.FTZ R198, R21, -UR5, R78 ;  /* 0x8000000515c67c23 */ /* 0x000fe2000801004e */
[----:B------:R-:W-:Y:S01]  /*5610*/  FSEL R8, R8, -INF , !P5 ;  /* 0xff80000008087808 */ /* 0x000fe20006800000 */
[----:B-----5:R-:W-:Y:S01]  /*5620*/  FFMA.FTZ R196, R196, -UR5, R79 ;  /* 0x80000005c4c47c23 */ /* 0x020fe2000801004f */
[----:B------:R-:W-:Y:S01]  /*5630*/  FSEL R11, R11, -INF , !P3 ;  /* 0xff8000000b0b7808 */ /* 0x000fe20005800000 */
[----:B------:R-:W-:Y:S01]  /*5640*/  FFMA.FTZ R194, R17, -UR5, R74 ;  /* 0x8000000511c27c23 */ /* 0x000fe2000801004a */
[----:B------:R-:W-:Y:S01]  /*5650*/  ISETP.GE.AND P5, PT, R42, UR28, PT ;  /* 0x0000001c2a007c0c */ /* 0x000fe2000bfa6270 */
[----:B--2---:R-:W-:Y:S01]  /*5660*/  FFMA.FTZ R192, R192, -UR5, R75 ;  /* 0x80000005c0c07c23 */ /* 0x004fe2000801004b */
[----:B------:R-:W-:-:S02]  /*5670*/  ISETP.GE.AND P3, PT, R40, UR28, PT ;  /* 0x0000001c28007c0c */ /* 0x000fc4000bf66270 */
        /* <DEDUP_REMOVED lines=67> */
[----:B---3--:R-:W3:Y:S01]  /*5ab0*/  @!P6 LDC.64 R28, c[0x0][0x218] ;  /* 0x00008600ff1ceb82 */ /* 0x008ee20000000a00 */
[C---:B--2---:R-:W-:Y:S01]  /*5ac0*/  @!P5 LEA R42, P1, R3.reuse, R20, 0x1 ;  /* 0x00000014032ad211 */ /* 0x044fe200078208ff */
[----:B------:R-:W-:Y:S01]  /*5ad0*/  @!PT LDS RZ, [RZ] ;  /* 0x00000000fffff984 */ /* 0x000fe20000000800 */
[----:B------:R-:W-:Y:S01]  /*5ae0*/  @!PT LDS RZ, [RZ] ;  /* 0x00000000fffff984 */ /* 0x000fe20000000800 */
[----:B------:R-:W-:Y:S01]  /*5af0*/  @!PT LDS RZ, [RZ] ;  /* 0x00000000fffff984 */ /* 0x000fe20000000800 */
[----:B------:R1:W-:Y:S03]  /*5b00*/  @!P6 LDGSTS.E.BYPASS.LTC128B.128 [R240+0x8800], desc[UR26][R44.64] ;  /* 0x088000002cf0efae */ /* 0x0003e6000b901d5a */
[C---:B------:R-:W-:Y:S01]  /*5b10*/  @!P5 LEA.HI.X R43, R3.reuse, R21, R34, 0x1, P1 ;  /* 0x00000015032bd211 */ /* 0x040fe200008f0c22 */
[----:B------:R1:W-:Y:S02]  /*5b20*/  @P5 STS.128 [R240+0xa800], RZ ;  /* 0x00a800fff0005388 */ /* 0x0003e40000000c00 */
[----:B------:R-:W2:Y:S02]  /*5b30*/  @!P4 LDC.64 R24, c[0x0][0x218] ;  /* 0x00008600ff18cb82 */ /* 0x000ea40000000a00 */
[----:B------:R-:W-:Y:S01]  /*5b40*/  @!PT LDS RZ, [RZ] ;  /* 0x00000000fffff984 */ /* 0x000fe20000000800 */
[----:B------:R-:W-:Y:S01]  /*5b50*/  @!PT LDS RZ, [RZ] ;  /* 0x00000000fffff984 */ /* 0x000fe20000000800 */
[----:B------:R-:W-:Y:S01]  /*5b60*/  @!PT LDS RZ, [RZ] ;  /* 0x00000000fffff984 */ /* 0x000fe20000000800 */
[----:B------:R1:W-:Y:S01]  /*5b70*/  @!P5 LDGSTS.E.BYPASS.LTC128B.128 [R240+0xa800], desc[UR26][R42.64+0x80] ;  /* 0x0a8000802af0dfae */ /* 0x0003e2000b901d5a */
[----:B----4-:R-:W-:-:S03]  /*5b80*/  @!P4 LEA R38, P2, R3, R18, 0x1 ;  /* 0x000000120326c211 */ /* 0x010fc600078408ff */
[----:B------:R1:W-:Y:S02]  /*5b90*/  @P4 STS.128 [R240+0xc800], RZ ;  /* 0x00c800fff0004388 */ /* 0x0003e40000000c00 */
[----:B------:R-:W4:Y:S01]  /*5ba0*/  @!P5 LDC.64 R26, c[0x0][0x218] ;  /* 0x00008600ff1adb82 */ /* 0x000f220000000a00 */
[C---:B-----5:R-:W-:Y:S02]  /*5bb0*/  @!P3 LEA R40, P1, R3.reuse, R16, 0x1 ;  /* 0x000000100328b211 */ /* 0x060fe400078208ff */
[C-C-:B------:R-:W-:Y:S02]  /*5bc0*/  @!P4 LEA.HI.X R39, R3.reuse, R19, R34.reuse, 0x1, P2 ;  /* 0x000000130327c211 */ /* 0x140fe400010f0c22 */
[C---:B------:R-:W-:Y:S02]  /*5bd0*/  @!P3 LEA.HI.X R41, R3.reuse, R17, R34, 0x1, P1 ;  /* 0x000000110329b211 */ /* 0x040fe400008f0c22 */
[----:B------:R-:W-:Y:S01]  /*5be0*/  IADD3 R36, P2, R3, UR33, RZ ;  /* 0x0000002103247c10 */ /* 0x000fe2000ff5e0ff */
[----:B------:R-:W5:Y:S01]  /*5bf0*/  @!P3 LDC.64 R22, c[0x0][0x218] ;  /* 0x00008600ff16bb82 */ /* 0x000f620000000a00 */
[----:B------:R-:W-:Y:S01]  /*5c00*/  @!PT LDS RZ, [RZ] ;  /* 0x00000000fffff984 */ /* 0x000fe20000000800 */
[----:B------:R-:W-:Y:S01]  /*5c10*/  @!PT LDS RZ, [RZ] ;  /* 0x00000000fffff984 */ /* 0x000fe20000000800 */
[----:B------:R-:W-:Y:S01]  /*5c20*/  @!PT LDS RZ, [RZ] ;  /* 0x00000000fffff984 */ /* 0x000fe20000000800 */
[----:B------:R1:W-:Y:S02]  /*5c30*/  @!P4 LDGSTS.E.BYPASS.LTC128B.128 [R240+0xc800], desc[UR26][R38.64+0x100] ;  /* 0x0c80010026f0cfae */ /* 0x0003e4000b901d5a */
[----:B---3--:R-:W-:-:S02]  /*5c40*/  @!P6 LEA R28, P1, R36, R28, 0x1 ;  /* 0x0000001c241ce211 */ /* 0x008fc400078208ff */
[----:B------:R-:W-:Y:S01]  /*5c50*/  IADD3.X R34, R34, UR32, RZ, P2, !PT ;  /* 0x0000002022227c10 */ /* 0x000fe200097fe4ff */
[----:B------:R1:W-:Y:S02]  /*5c60*/  @P3 STS.128 [R240+0xe800], RZ ;  /* 0x00e800fff0003388 */ /* 0x0003e40000000c00 */
[----:B------:R-:W3:Y:S01]  /*5c70*/  @!P6 LDC.64 R20, c[0x0][0x218] ;  /* 0x00008600ff14eb82 */ /* 0x000ee20000000a00 */
[C---:B------:R-:W-:Y:S01]  /*5c80*/  @!P6 LEA.HI.X R29, R36.reuse, R29, R34, 0x1, P1 ;  /* 0x0000001d241de211 */ /* 0x040fe200008f0c22 */
[----:B------:R-:W-:Y:S01]  /*5c90*/  @!PT LDS RZ, [RZ] ;  /* 0x00000000fffff984 */ /* 0x000fe20000000800 */
[----:B------:R-:W-:Y:S01]  /*5ca0*/  @!PT LDS RZ, [RZ] ;  /* 0x00000000fffff984 */ /* 0x000fe20000000800 */
[----:B------:R-:W-:Y:S01]  /*5cb0*/  @!PT LDS RZ, [RZ] ;  /* 0x00000000fffff984 */ /* 0x000fe20000000800 */
[----:B------:R1:W-:Y:S01]  /*5cc0*/  @!P3 LDGSTS.E.BYPASS.LTC128B.128 [R240+0xe800], desc[UR26][R40.64+0x180] ;  /* 0x0e80018028f0bfae */ /* 0x0003e2000b901d5a */
[----:B--2---:R-:W-:-:S03]  /*5cd0*/  @!P4 LEA R24, P1, R36, R24, 0x1 ;  /* 0x000000182418c211 */ /* 0x004fc600078208ff */
[----:B------:R1:W-:Y:S01]  /*5ce0*/  @P6 STS.128 [R240+0x9000], RZ ;  /* 0x009000fff0006388 */ /* 0x0003e20000000c00 */
[C-C-:B------:R-:W-:Y:S01]  /*5cf0*/  @!P4 LEA.HI.X R25, R36.reuse, R25, R34.reuse, 0x1, P1 ;  /* 0x000000192419c211 */ /* 0x140fe200008f0c22 */
[----:B------:R-:W2:Y:S01]  /*5d00*/  @!P5 LDC.64 R18, c[0x0][0x218] ;  /* 0x00008600ff12db82 */ /* 0x000ea20000000a00 */
[C---:B----4-:R-:W-:Y:S01]  /*5d10*/  @!P5 LEA R26, P2, R36.reuse, R26, 0x1 ;  /* 0x0000001a241ad211 */ /* 0x050fe200078408ff */
[----:B------:R-:W-:Y:S01]  /*5d20*/  @!PT LDS RZ, [RZ] ;  /* 0x00000000fffff984 */ /* 0x000fe20000000800 */
[----:B------:R-:W-:Y:S01]  /*5d30*/  @!PT LDS RZ, [RZ] ;  /* 0x00000000fffff984 */ /* 0x000fe20000000800 */
[----:B------:R-:W-:Y:S01]  /*5d40*/  @!PT LDS RZ, [RZ] ;  /* 0x00000000fffff984 */ /* 0x000fe20000000800 */
[----:B------:R1:W-:Y:S03]  /*5d50*/  @!P6 LDGSTS.E.BYPASS.LTC128B.128 [R240+0x9000], desc[UR26][R28.64] ;  /* 0x090000001cf0efae */ /* 0x0003e6000b901d5a */
[C-C-:B------:R-:W-:Y:S01]  /*5d60*/  @!P5 LEA.HI.X R27, R36.reuse, R27, R34.reuse, 0x1, P2 ;  /* 0x0000001b241bd211 */ /* 0x140fe200010f0c22 */
[----:B------:R1:W-:Y:S01]  /*5d70*/  @P5 STS.128 [R240+0xb000], RZ ;  /* 0x00b000fff0005388 */ /* 0x0003e20000000c00 */
        /* <DEDUP_REMOVED lines=49> */
.L_x_1100:
[----:B------:R-:W-:Y:S05]  /*6090*/  BSYNC B0 ;  /* 0x0000000000007941 */ /* 0x000fea0003800000 */
.L_x_1099:
[----:B------:R-:W0:Y:S02]  /*60a0*/  LDGDEPBAR ;  /* 0x00000000000079af */ /* 0x000e240000000000 */
.L_x_1098:
        /* <DEDUP_REMOVED lines=52> */
[----:B--2---:R-:W-:Y:S01]  /*63f0*/  FMNMX.FTZ R3, R16, R3, !PT ;  /* 0x0000000310037209 */ /* 0x004fe20007810000 */
[C---:B------:R-:W-:Y:S01]  /*6400*/  FMUL.FTZ R200, R164.reuse, UR6 ;  /* 0x00000006a4c87c20 */ /* 0x040fe20008410000 */
[----:B------:R-:W-:Y:S01]  /*6410*/  FSETP.NEU.FTZ.AND P1, PT, R164, -INF , PT ;  /* 0xff800000a400780b */ /* 0x000fe20003f3d000 */
[----:B------:R-:W2:Y:S02]  /*6420*/  LDSM.16.MT88.4 R88, [R221+0x14000] ;  /* 0x01400000dd58783b */ /* 0x000ea40000004200 */
[C---:B------:R-:W-:Y:S01]  /*6430*/  FMUL.FTZ R193, R3.reuse, UR6 ;  /* 0x0000000603c17c20 */ /* 0x040fe20008410000 */
[----:B------:R-:W-:Y:S01]  /*6440*/  FSEL R200, R200, RZ, P1 ;  /* 0x000000ffc8c87208 */ /* 0x000fe20000800000 */
[----:B------:R-:W2:Y:S01]  /*6450*/  LDSM.16.MT88.4 R96, [R220+0x14000] ;  /* 0x01400000dc60783b */ /* 0x000ea20000004200 */
[----:B------:R-:W-:-:S03]  /*6460*/  FSETP.NEU.FTZ.AND P1, PT, R3, -INF , PT ;  /* 0xff8000000300780b */ /* 0x000fc60003f3d000 */
[--C-:B------:R-:W-:Y:S01]  /*6470*/  FFMA.FTZ R181, R37, UR6, -R200.reuse ;  /* 0x0000000625b57c23 */ /* 0x100fe200080108c8 */
[----:B------:R-:W-:Y:S01]  /*6480*/  FSEL R193, R193, RZ, P1 ;  /* 0x000000ffc1c17208 */ /* 0x000fe20000800000 */
[--C-:B------:R-:W-:Y:S01]  /*6490*/  FFMA.FTZ R180, R35, UR6, -R200.reuse ;  /* 0x0000000623b47c23 */ /* 0x100fe200080108c8 */
[--C-:B------:R-:W-:Y:S01]  /*64a0*/  FFMA.FTZ R179, R33, UR6, -R200.reuse ;  /* 0x0000000621b37c23 */ /* 0x100fe200080108c8 */
[--C-:B------:R-:W-:Y:S01]  /*64b0*/  FFMA.FTZ R176, R31, UR6, -R200.reuse ;  /* 0x000000061fb07c23 */ /* 0x100fe200080108c8 */
[----:B------:R-:W2:Y:S01]  /*64c0*/  LDSM.16.MT88.4 R104, [R224+0x16000] ;  /* 0x01600000e068783b */ /* 0x000ea20000004200 */
[--C-:B------:R-:W-:Y:S01]  /*64d0*/  FFMA.FTZ R182, R32, UR6, -R193.reuse ;  /* 0x0000000620b67c23 */ /* 0x100fe200080108c1 */
[--C-:B------:R-:W-:Y:S01]  /*64e0*/  FFMA.FTZ R183, R30, UR6, -R193.reuse ;  /* 0x000000061eb77c23 */ /* 0x100fe200080108c1 */
[--C-:B------:R-:W-:Y:S01]  /*64f0*/  FFMA.FTZ R178, R14, UR6, -R193.reuse ;  /* 0x000000060eb27c23 */ /* 0x100fe200080108c1 */
[--C-:B------:R-:W-:Y:S01]  /*6500*/  FFMA.FTZ R177, R10, UR6, -R193.reuse ;  /* 0x000000060ab17c23 */ /* 0x100fe200080108c1 */
[----:B------:R-:W2:Y:S01]  /*6510*/  LDSM.16.MT88.4 R112, [R222+0x16000] ;  /* 0x01600000de70783b */ /* 0x000ea20000004200 */
[----:B------:R-:W-:Y:S01]  /*6520*/  MUFU.EX2 R181, R181 ;  /* 0x000000b500b57308 */ /* 0x000fe20000000800 */
[--C-:B------:R-:W-:Y:S01]  /*6530*/  FFMA.FTZ R172, R11, UR6, -R200.reuse ;  /* 0x000000060bac7c23 */ /* 0x100fe200080108c8 */
[--C-:B------:R-:W-:Y:S01]  /*6540*/  FFMA.FTZ R167, R9, UR6, -R200.reuse ;  /* 0x0000000609a77c23 */ /* 0x100fe200080108c8 */
[----:B------:R-:W2:Y:S01]  /*6550*/  LDSM.16.MT88.4 R120, [R221+0x16000] ;  /* 0x01600000dd78783b */ /* 0x000ea20000004200 */
[--C-:B------:R-:W-:Y:S01]  /*6560*/  FFMA.FTZ R175, R8, UR6, -R193.reuse ;  /* 0x0000000608af7c23 */ /* 0x100fe200080108c1 */
[--C-:B------:R-:W-:Y:S01]  /*6570*/  FFMA.FTZ R174, R15, UR6, -R200.reuse ;  /* 0x000000060fae7c23 */ /* 0x100fe200080108c8 */
[--C-:B------:R-:W-:Y:S01]  /*6580*/  FFMA.FTZ R173, R13, UR6, -R200.reuse ;  /* 0x000000060dad7c23 */ /* 0x100fe200080108c8 */
[----:B------:R-:W2:Y:S01]  /*6590*/  LDSM.16.MT88.4 R16, [R220+0x16000] ;  /* 0x01600000dc10783b */ /* 0x000ea20000004200 */
[----:B------:R-:W3:Y:S01]  /*65a0*/  MUFU.EX2 R180, R180 ;  /* 0x000000b400b47308 */ /* 0x000ee20000000800 */
[--C-:B------:R-:W-:Y:S01]  /*65b0*/  FFMA.FTZ R170, R6, UR6, -R193.reuse ;  /* 0x0000000606aa7c23 */ /* 0x100fe200080108c1 */
[--C-:B------:R-:W-:Y:S01]  /*65c0*/  FFMA.FTZ R171, R4, UR6, -R193.reuse ;  /* 0x0000000604ab7c23 */ /* 0x100fe200080108c1 */
[----:B------:R-:W2:Y:S01]  /*65d0*/  LDSM.16.MT88.4 R8, [R222+0x10800] ;  /* 0x01080000de08783b */ /* 0x000ea20000004200 */
        /* <DEDUP_REMOVED lines=12> */
[----:B------:R-:W4:Y:S01]  /*66a0*/  MUFU.EX2 R176, R176 ;  /* 0x000000b000b07308 */ /* 0x000f220000000800 */
[----:B---3--:R-:W-:Y:S01]  /*66b0*/  F2FP.BF16.F32.PACK_AB R128, R180, R181 ;  /* 0x000000b5b480723e */ /* 0x008fe200000010ff */
[--C-:B------:R-:W-:Y:S01]  /*66c0*/  FFMA.FTZ R191, R202, UR6, -R193.reuse ;  /* 0x00000006cabf7c23 */ /* 0x100fe200080108c1 */
[----:B------:R-:W-:Y:S01]  /*66d0*/  LDSM.16.MT88.4 R24, [R224+0x10800] ;  /* 0x01080000e018783b */ /* 0x000fe20000004200 */
[--C-:B------:R-:W-:Y:S01]  /*66e0*/  FFMA.FTZ R201, R201, UR6, -R200.reuse ;  /* 0x00000006c9c97c23 */ /* 0x100fe200080108c8 */
[--C-:B------:R-:W-:Y:S01]  /*66f0*/  FFMA.FTZ R202, R199, UR6, -R200.reuse ;  /* 0x00000006c7ca7c23 */ /* 0x100fe200080108c8 */
[--C-:B------:R-:W-:Y:S01]  /*6700*/  FFMA.FTZ R197, R197, UR6, -R200.reuse ;  /* 0x00000006c5c57c23 */ /* 0x100fe200080108c8 */
[----:B------:R-:W-:Y:S01]  /*6710*/  LDSM.16.MT88.4 R28, [R220+0x12800] ;  /* 0x01280000dc1c783b */ /* 0x000fe20000004200 */
[----:B------:R-:W-:Y:S01]  /*6720*/  MUFU.EX2 R182, R182 ;  /* 0x000000b600b67308 */ /* 0x000fe20000000800 */
[----:B------:R-:W-:Y:S01]  /*6730*/  FFMA.FTZ R200, R195, UR6, -R200 ;  /* 0x00000006c3c87c23 */ /* 0x000fe200080108c8 */
[--C-:B------:R-:W-:Y:S01]  /*6740*/  FFMA.FTZ R195, R198, UR6, -R193.reuse ;  /* 0x00000006c6c37c23 */ /* 0x100fe200080108c1 */
[----:B------:R-:W-:Y:S01]  /*6750*/  LDSM.16.MT88.4 R32, [R222+0x12800] ;  /* 0x01280000de20783b */ /* 0x000fe20000004200 */
[--C-:B------:R-:W-:Y:S01]  /*6760*/  FFMA.FTZ R196, R196, UR6, -R193.reuse ;  /* 0x00000006c4c47c23 */ /* 0x100fe200080108c1 */
[--C-:B------:R-:W-:Y:S01]  /*6770*/  FFMA.FTZ R194, R194, UR6, -R193.reuse ;  /* 0x00000006c2c27c23 */ /* 0x100fe200080108c1 */
[----:B------:R-:W-:Y:S01]  /*6780*/  FFMA.FTZ R193, R192, UR6, -R193 ;  /* 0x00000006c0c17c23 */ /* 0x000fe200080108c1 */
[----:B------:R-:W-:Y:S01]  /*6790*/  FADD.FTZ R180, R181, R180 ;  /* 0x000000b4b5b47221 */ /* 0x000fe20000010000 */
[----:B------:R-:W3:Y:S01]  /*67a0*/  MUFU.EX2 R183, R183 ;  /* 0x000000b700b77308 */ /* 0x000ee20000000800 */
[----:B----4-:R-:W-:-:S02]  /*67b0*/  F2FP.BF16.F32.PACK_AB R130, R176, R179 ;  /* 0x000000b3b082723e */ /* 0x010fc400000010ff */
[----:B------:R-:W-:-:S04]  /*67c0*/  FADD.FTZ R179, R179, R180 ;  /* 0x000000b4b3b37221 */ /* 0x000fc80000010000 */
[----:B------:R-:W-:Y:S01]  /*67d0*/  FADD.FTZ R179, R176, R179 ;  /* 0x000000b3b0b37221 */ /* 0x000fe20000010000 */
[----:B------:R-:W-:Y:S08]  /*67e0*/  MUFU.EX2 R178, R178 ;  /* 0x000000b200b27308 */ /* 0x000ff00000000800 */
[----:B------:R-:W4:Y:S01]  /*67f0*/  MUFU.EX2 R177, R177 ;  /* 0x000000b100b17308 */ /* 0x000f220000000800 */
[----:B---3--:R-:W-:Y:S01]  /*6800*/  F2FP.BF16.F32.PACK_AB R129, R183, R182 ;  /* 0x000000b6b781723e */ /* 0x008fe200000010ff */
[----:B------:R-:W-:-:S06]  /*6810*/  FADD.FTZ R183, R182, R183 ;  /* 0x000000b7b6b77221 */ /* 0x000fcc0000010000 */
[----:B------:R-:W-:Y:S08]  /*6820*/  MUFU.EX2 R174, R174 ;  /* 0x000000ae00ae7308 */ /* 0x000ff00000000800 */
[----:B------:R-:W3:Y:S01]  /*6830*/  MUFU.EX2 R173, R173 ;  /* 0x000000ad00ad7308 */ /* 0x000ee20000000800 */
[----:B----4-:R-:W-:Y:S01]  /*6840*/  F2FP.BF16.F32.PACK_AB R131, R177, R178 ;  /* 0x000000b2b183723e */ /* 0x010fe200000010ff */
        /* <DEDUP_REMOVED lines=12> */
[----:B------:R-:W-:Y:S03]  /*6910*/  MUFU.EX2 R171, R171 ;  /* 0x000000ab00ab7308 */ /* 0x000fe60000000800 */
[C---:B------:R-:W-:Y:S05]  /*6920*/  HMMA.16816.F32.BF16 R44, R128.reuse, R48, RZ ;  /* 0x00000030802c723c */ /* 0x040fea00000418ff */
[----:B------:R-:W4:Y:S01]  /*6930*/  MUFU.EX2 R0, R0 ;  /* 0x0000000000007308 */ /* 0x000f220000000800 */
[C---:B------:R-:W-:Y:S06]  /*6940*/  HMMA.16816.F32.BF16 R52, R128.reuse, R56, RZ ;  /* 0x000000388034723c */ /* 0x040fec00000418ff */
[C---:B-----5:R-:W-:Y:S01]  /*6950*/  HMMA.16816.F32.BF16 R60, R128.reuse, R64, RZ ;  /* 0x00000040803c723c */ /* 0x060fe200000418ff */
[----:B------:R-:W-:Y:S05]  /*6960*/  MUFU.EX2 R184, R184 ;  /* 0x000000b800b87308 */ /* 0x000fea0000000800 */
[C---:B------:R-:W-:Y:S03]  /*6970*/  HMMA.16816.F32.BF16 R68, R128.reuse, R72, RZ ;  /* 0x000000488044723c */ /* 0x040fe600000418ff */
[----:B------:R-:W5:Y:S03]  /*6980*/  MUFU.EX2 R185, R185 ;  /* 0x000000b900b97308 */ /* 0x000f660000000800 */
[C---:B-1----:R-:W-:Y:S05]  /*6990*/  HMMA.16816.F32.BF16 R76, R128.reuse, R80, RZ ;  /* 0x00000050804c723c */ /* 0x042fea00000418ff */
[----:B------:R-:W-:Y:S01]  /*69a0*/  MUFU.EX2 R186, R186 ;  /* 0x000000ba00ba7308 */ /* 0x000fe20000000800 */
[C---:B--2---:R-:W-:Y:S06]  /*69b0*/  HMMA.16816.F32.BF16 R84, R128.reuse, R88, RZ ;  /* 0x000000588054723c */ /* 0x044fec00000418ff */
[C---:B------:R-:W-:Y:S01]  /*69c0*/  HMMA.16816.F32.BF16 R92, R128.reuse, R96, RZ ;  /* 0x00000060805c723c */ /* 0x040fe200000418ff */
[----:B------:R-:W-:Y:S05]  /*69d0*/  MUFU.EX2 R187, R187 ;  /* 0x000000bb00bb7308 */ /* 0x000fea0000000800 */
        /* <DEDUP_REMOVED lines=28> */
[C---:B------:R-:W-:Y:S06]  /*6ba0*/  HMMA.16816.F32.BF16 R120, R128.reuse, R122, RZ ;  /* 0x0000007a8078723c */ /* 0x040fec00000418ff */
[C---:B------:R-:W-:Y:S06]  /*6bb0*/  HMMA.16816.F32.BF16 R124, R128.reuse, R16, RZ ;  /* 0x00000010807c723c */ /* 0x040fec00000418ff */
[----:B------:R-:W-:Y:S01]  /*6bc0*/  HMMA.16816.F32.BF16 R128, R128, R18, RZ ;  /* 0x000000128080723c */ /* 0x000fe200000418ff */
[----:B---3--:R-:W-:Y:S01]  /*6bd0*/  F2FP.BF16.F32.PACK_AB R16, R173, R174 ;  /* 0x000000aead10723e */ /* 0x008fe200000010ff */
[----:B------:R-:W-:Y:S01]  /*6be0*/  FADD.FTZ R174, R174, R179 ;  /* 0x000000b3aeae7221 */ /* 0x000fe20000010000 */
[----:B----4-:R-:W-:Y:S01]  /*6bf0*/  F2FP.BF16.F32.PACK_AB R17, R170, R175 ;  /* 0x000000afaa11723e */ /* 0x010fe200000010ff */
        /* <DEDUP_REMOVED lines=26> */
[----:B------:R-:W1:Y:S05]  /*6da0*/  LDSM.16.MT88.4 R24, [R224+0x14800] ;  /* 0x01480000e018783b */ /* 0x000e6a0000004200 */
        /* <DEDUP_REMOVED lines=24> */
[C---:B--2---:R-:W-:Y:S06]  /*6f30*/  HMMA.16816.F32.BF16 R116, R16.reuse, R20, R116 ;  /* 0x000000141074723c */ /* 0x044fec0000041874 */
[C---:B------:R-:W-:Y:S01]  /*6f40*/  HMMA.16816.F32.BF16 R120, R16.reuse, R22, R120 ;  /* 0x000000161078723c */ /* 0x040fe20000041878 */
[----:B------:R-:W2:Y:S05]  /*6f50*/  LDSM.16.MT88.4 R20, [R224+0x13000] ;  /* 0x01300000e014783b */ /* 0x000eaa0000004200 */
        /* <DEDUP_REMOVED lines=15> */
[----:B------:R-:W-:-:S04]  /*7050*/  FADD.FTZ R190, R191, R190 ;  /* 0x000000bebfbe7221 */ /* 0x000fc80000010000 */
        /* <DEDUP_REMOVED lines=47> */
[----:B------:R-:W-:Y:S01]  /*7350*/  HMMA.16816.F32.BF16 R60, R16, R28, R60 ;  /* 0x0000001c103c723c */ /* 0x000fe2000004183c */
[----:B------:R-:W-:-:S05]  /*7360*/  FADD.FTZ R0, R193, R194 ;  /* 0x000000c2c1007221 */ /* 0x000fca0000010000 */
[C---:B------:R-:W-:Y:S01]  /*7370*/  HMMA.16816.F32.BF16 R64, R16.reuse, R30, R64 ;  /* 0x0000001e1040723c */ /* 0x040fe20000041840 */
[----:B------:R-:W1:Y:S04]  /*7380*/  LDSM.16.MT88.4 R28, [R221+0x11800] ;  /* 0x01180000dd1c783b */ /* 0x000e680000004200 */
[----:B------:R-:W-:Y:S01]  /*7390*/  STL [R1+0x10], R0 ;  /* 0x0000100001007387 */ /* 0x000fe20000100800 */
[C---:B-----5:R-:W-:Y:S06]  /*73a0*/  HMMA.16816.F32.BF16 R68, R16.reuse, R24, R68 ;  /* 0x000000181044723c */ /* 0x060fec0000041844 */
[C---:B------:R-:W-:Y:S01]  /*73b0*/  HMMA.16816.F32.BF16 R72, R16.reuse, R26, R72 ;  /* 0x0000001a1048723c */ /* 0x040fe20000041848 */
[----:B------:R-:W5:Y:S05]  /*73c0*/  LDSM.16.MT88.4 R24, [R220+0x11800] ;  /* 0x01180000dc18783b */ /* 0x000f6a0000004200 */
[C---:B--2---:R-:W-:Y:S06]  /*73d0*/  HMMA.16816.F32.BF16 R124, R16.reuse, R20, R124 ;  /* 0x00000014107c723c */ /* 0x044fec000004187c */
[----:B------:R-:W-:Y:S01]  /*73e0*/  HMMA.16816.F32.BF16 R128, R16, R22, R128 ;  /* 0x000000161080723c */ /* 0x000fe20000041880 */
[----:B------:R-:W2:Y:S04]  /*73f0*/  LDSM.16.MT88.4 R20, [R222+0x13800] ;  /* 0x01380000de14783b */ /* 0x000ea80000004200 */
[----:B------:R-:W2:Y:S01]  /*7400*/  LDSM.16.MT88.4 R16, [R221+0x13800] ;  /* 0x01380000dd10783b */ /* 0x000ea20000004200 */
        /* <DEDUP_REMOVED lines=28> */
[C---:B------:R-:W-:Y:S06]  /*75d0*/  HMMA.16816.F32.BF16 R72, R4.reuse, R34, R72 ;  /* 0x000000220448723c */ /* 0x040fec0000041848 */
[C---:B------:R-:W-:Y:S06]  /*75e0*/  HMMA.16816.F32.BF16 R76, R4.reuse, R28, R76 ;  /* 0x0000001c044c723c */ /* 0x040fec000004184c */
[C---:B------:R-:W-:Y:S06]  /*75f0*/  HMMA.16816.F32.BF16 R80, R4.reuse, R30, R80 ;  /* 0x0000001e0450723c */ /* 0x040fec0000041850 */
[C---:B-----5:R-:W-:Y:S06]  /*7600*/  HMMA.16816.F32.BF16 R92, R4.reuse, R24, R92 ;  /* 0x00000018045c723c */ /* 0x060fec000004185c */
[C---:B------:R-:W-:Y:S06]  /*7610*/  HMMA.16816.F32.BF16 R96, R4.reuse, R26, R96 ;  /* 0x0000001a0460723c */ /* 0x040fec0000041860 */
[C---:B--2---:R-:W-:Y:S06]  /*7620*/  HMMA.16816.F32.BF16 R100, R4.reuse, R20, R100 ;  /* 0x000000140464723c */ /* 0x044fec0000041864 */
[C---:B------:R-:W-:Y:S06]  /*7630*/  HMMA.16816.F32.BF16 R104, R4.reuse, R22, R104 ;  /* 0x000000160468723c */ /* 0x040fec0000041868 */
[C---:B------:R-:W-:Y:S06]  /*7640*/  HMMA.16816.F32.BF16 R108, R4.reuse, R16, R108 ;  /* 0x00000010046c723c */ /* 0x040fec000004186c */
[C---:B------:R-:W-:Y:S06]  /*7650*/  HMMA.16816.F32.BF16 R112, R4.reuse, R18, R112 ;  /* 0x000000120470723c */ /* 0x040fec0000041870 */
[C---:B----4-:R-:W-:Y:S06]  /*7660*/  HMMA.16816.F32.BF16 R116, R4.reuse, R12, R116 ;  /* 0x0000000c0474723c */ /* 0x050fec0000041874 */
[C---:B------:R-:W-:Y:S06]  /*7670*/  HMMA.16816.F32.BF16 R120, R4.reuse, R14, R120 ;  /* 0x0000000e0478723c */ /* 0x040fec0000041878 */
[C---:B---3--:R-:W-:Y:S06]  /*7680*/  HMMA.16816.F32.BF16 R124, R4.reuse, R8, R124 ;  /* 0x00000008047c723c */ /* 0x048fec000004187c */
[----:B------:R-:W-:Y:S07]  /*7690*/  HMMA.16816.F32.BF16 R128, R4, R10, R128 ;  /* 0x0000000a0480723c */ /* 0x000fee0000041880 */
[----:B------:R-:W-:-:S05]  /*76a0*/  FADD.FTZ R4, R200, R197 ;  /* 0x000000c5c8047221 */ /* 0x000fca0000010000 */
[----:B------:R1:W-:Y:S01]  /*76b0*/  STL [R1+0x14], R4 ;  /* 0x0000140401007387 */ /* 0x0003e20000100800 */
[----:B------:R-:W-:Y:S11]  /*76c0*/  @!P0 BRA `(.L_x_1101) ;  /* 0x0000004c00c08947 */ /* 0x000ff60003800000 */
[----:B------:R-:W2:Y:S01]  /*76d0*/  S2R R7, SR_TID.X ;  /* 0x0000000000077919 */ /* 0x000ea20000002100 */
[--C-:B------:R-:W-:Y:S01]  /*76e0*/  SHF.R.S32.HI R169, RZ, 0x1f, R168.reuse ;  /* 0x0000001fffa97819 */ /* 0x100fe200000114a8 */
[----:B------:R-:W-:Y:S01]  /*76f0*/  IMAD.U32 R6, RZ, RZ, UR21 ;  /* 0x00000015ff067e24 */ /* 0x000fe2000f8e00ff */
[----:B------:R-:W-:Y:S01]  /*7700*/  ULDC.64 UR6, c[0x0][0x218] ;  /* 0x0000860000067ab9 */ /* 0x000fe20000000a00 */
[----:B------:R-:W-:Y:S01]  /*7710*/  IMAD.U32 R0, RZ, RZ, UR23 ;  /* 0x00000017ff007e24 */ /* 0x000fe2000f8e00ff */
[----:B------:R-:W-:Y:S01]  /*7720*/  ULDC.64 UR8, c[0x0][0x220] ;  /* 0x0000880000087ab9 */ /* 0x000fe20000000a00 */
[--C-:B------:R-:W-:Y:S01]  /*7730*/  IMAD.WIDE.U32 R166, R166, UR19, R168.reuse ;  /* 0x00000013a6a67c25 */ /* 0x100fe2000f8e00a8 */
[----:B------:R-:W-:Y:S01]  /*7740*/  ULDC UR4, c[0x0][0x2d0] ;  /* 0x0000b40000047ab9 */ /* 0x000fe20000000800 */
[----:B------:R-:W-:Y:S01]  /*7750*/  UIADD3 UR14, UR28, 0x3f, URZ ;  /* 0x0000003f1c0e7890 */ /* 0x000fe2000fffe03f */
[----:B------:R-:W-:Y:S01]  /*7760*/  ISETP.GE.AND P6, PT, R168, UR4, PT ;  /* 0x00000004a8007c0c */ /* 0x000fe2000bfc6270 */
[----:B------:R-:W-:Y:S01]  /*7770*/  IMAD.WIDE.U32 R8, R165, UR19, R168 ;  /* 0x00000013a5087c25 */ /* 0x000fe2000f8e00a8 */
[----:B------:R-:W-:Y:S01]  /*7780*/  IADD3 R252, P1, R166, UR22, RZ ;  /* 0x00000016a6fc7c10 */ /* 0x000fe2000ff3e0ff */
[----:B------:R-:W-:Y:S01]  /*7790*/  USHF.R.S32.HI UR4, URZ, 0x1f, UR14 ;  /* 0x0000001f3f047899 */ /* 0x000fe2000801140e */
[----:B------:R-:W-:-:S02]  /*77a0*/  ULDC UR10, c[0x0][0x2d0] ;  /* 0x0000b400000a7ab9 */ /* 0x000fc40000000800 */
[----:B------:R-:W-:Y:S01]  /*77b0*/  IADD3.X R167, R6, UR11, R167, P1, !PT ;  /* 0x0000000b06a77c10 */ /* 0x000fe20008ffe4a7 */
[----:B------:R-:W-:Y:S01]  /*77c0*/  ULEA.HI UR14, UR4, UR14, URZ, 0x6 ;  /* 0x0000000e040e7291 */ /* 0x000fe2000f8f303f */
[----:B------:R-:W-:Y:S01]  /*77d0*/  LEA R6, P1, R252, UR6, 0x1 ;  /* 0x00000006fc067c11 */ /* 0x000fe2000f8208ff */
[----:B------:R-:W-:Y:S01]  /*77e0*/  UMOV UR11, URZ ;  /* 0x0000003f000b7c82 */ /* 0x000fe20008000000 */
[----:B------:R-:W-:Y:S01]  /*77f0*/  IADD3 R250, P0, R8, UR24, RZ ;  /* 0x0000001808fa7c10 */ /* 0x000fe2000ff1e0ff */
[----:B------:R-:W-:Y:S01]  /*7800*/  ULEA.HI.SX32 UR13, UR14, 0xfffffffe, 0x1a ;  /* 0xfffffffe0e0d7891 */ /* 0x000fe2000f8fd23f */
[----:B------:R-:W-:Y:S01]  /*7810*/  LEA.HI.X R252, R252, UR7, R167, 0x1, P1 ;  /* 0x00000007fcfc7c11 */ /* 0x000fe200088f0ca7 */
[----:B------:R3:W-:Y:S01]  /*7820*/  STL [R1], R6 ;  /* 0x0000000601007387 */ /* 0x0007e20000100800 */
[----:B------:R-:W-:Y:S01]  /*7830*/  IADD3.X R9, R0, UR31, R9, P0, !PT ;  /* 0x0000001f00097c10 */ /* 0x000fe200087fe409 */
[----:B------:R-:W-:Y:S01]  /*7840*/  IMAD.MOV.U32 R0, RZ, RZ, R3 ;  /* 0x000000ffff007224 */ /* 0x000fe200078e0003 */
[C---:B------:R-:W-:Y:S01]  /*7850*/  LEA R251, P0, R250.reuse, UR8, 0x1 ;  /* 0x00000008fafb7c11 */ /* 0x040fe2000f8008ff */
[----:B------:R-:W4:Y:S01]  /*7860*/  @!P6 LDC.64 R238, c[0x0][0x220] ;  /* 0x00008800ffeeeb82 */ /* 0x000f220000000a00 */
[----:B------:R-:W-:Y:S01]  /*7870*/  IMAD.MOV.U32 R167, RZ, RZ, R164 ;  /* 0x000000ffffa77224 */ /* 0x000fe200078e00a4 */
[----:B------:R-:W-:Y:S01]  /*7880*/  ULDC.64 UR6, c[0x0][0x250] ;  /* 0x0000940000067ab9 */ /* 0x000fe20000000a00 */
[----:B------:R-:W-:Y:S01]  /*7890*/  LEA.HI.X R250, R250, UR9, R9, 0x1, P0 ;  /* 0x00000009fafa7c11 */ /* 0x000fe200080f0c09 */
[----:B------:R-:W-:Y:S01]  /*78a0*/  USHF.L.U64.HI UR19, UR6, 0x4, UR7 ;  /* 0x0000000406137899 */ /* 0x000fe20008010207 */
[----:B--2---:R-:W-:Y:S01]  /*78b0*/  LOP3.LUT R5, R7, 0x3, RZ, 0xc0, !PT ;  /* 0x0000000307057812 */ /* 0x004fe200078ec0ff */
[----:B------:R-:W-:Y:S01]  /*78c0*/  USHF.L.U32 UR20, UR6, 0x4, URZ ;  /* 0x0000000406147899 */ /* 0x000fe2000800063f */
[----:B-1----:R-:W-:Y:S01]  /*78d0*/  SHF.R.S32.HI R4, RZ, 0x1f, R7 ;  /* 0x0000001fff047819 */ /* 0x002fe20000011407 */
[----:B------:R-:W1:Y:S01]  /*78e0*/  @!P6 LDC.64 R236, c[0x0][0x220] ;  /* 0x00008800ffeceb82 */ /* 0x000e620000000a00 */
[----:B------:R-:W-:Y:S01]  /*78f0*/  ULEA.HI.SX32 UR14, UR14, 0xfffffffd, 0x1a ;  /* 0xfffffffd0e0e7891 */ /* 0x000fe2000f8fd23f */
[----:B------:R-:W-:Y:S01]  /*7900*/  IMAD R5, R5, -0x2, R2 ;  /* 0xfffffffe05057824 */ /* 0x000fe200078e0202 */
[----:B------:R-:W-:Y:S01]  /*7910*/  LEA.HI R4, R4, R7, RZ, 0x3 ;  /* 0x0000000704047211 */ /* 0x000fe200078f18ff */
[----:B------:R-:W-:Y:S01]  /*7920*/  IMAD.U32 R2, RZ, RZ, UR28 ;  /* 0x0000001cff027e24 */ /* 0x000fe2000f8e00ff */
[----:B------:R-:W-:Y:S01]  /*7930*/  ULDC UR12, c[0x0][0x39c] ;  /* 0x0000e700000c7ab9 */ /* 0x000fe20000000800 */
[----:B------:R-:W-:Y:S01]  /*7940*/  ULDC UR4, c[0x0][0x2ec] ;  /* 0x0000bb0000047ab9 */ /* 0x000fe20000000800 */
[----:B------:R-:W-:Y:S01]  /*7950*/  ULDC.64 UR8, c[0x0][0x248] ;  /* 0x0000920000087ab9 */ /* 0x000fe20000000a00 */
[----:B------:R-:W2:Y:S01]  /*7960*/  @!P6 LDC.64 R234, c[0x0][0x220] ;  /* 0x00008800ffeaeb82 */ /* 0x000ea20000000a00 */
[----:B------:R-:W-:-:S02]  /*7970*/  IADD3 R2, R2, -UR18, R5 ;  /* 0x8000001202027c10 */ /* 0x000fc4000fffe005 */
[----:B---3--:R-:W-:-:S03]  /*7980*/  SHF.R.S32.HI R6, RZ, 0x3, R4 ;  /* 0x00000003ff067819 */ /* 0x008fc60000011404 */
[----:B------:R3:W-:Y:S01]  /*7990*/  STL [R1+0x4], R2 ;  /* 0x0000040201007387 */ /* 0x0007e20000100800 */
[----:B------:R-:W-:Y:S01]  /*79a0*/  SHF.R.S32.HI R7, RZ, 0x1f, R6 ;  /* 0x0000001fff077819 */ /* 0x000fe20000011406 */
[----:B------:R-:W1:Y:S01]  /*79b0*/  @!P6 LDC.64 R232, c[0x0][0x220] ;  /* 0x00008800ffe8eb82 */ /* 0x000e620000000a00 */
[C---:B------:R-:W-:Y:S02]  /*79c0*/  IADD3 R10, P2, R6.reuse, 0x30, RZ ;  /* 0x00000030060a7810 */ /* 0x040fe40007f5e0ff */
[C---:B------:R-:W-:Y:S01]  /*79d0*/  IADD3 R4, P1, R6.reuse, 0x10, RZ ;  /* 0x0000001006047810 */ /* 0x040fe20007f3e0ff */
[----:B------:R-:W-:Y:S02]  /*79e0*/  STL.64 [R1+0x28], R6 ;  /* 0x0000280601007387 */ /* 0x000fe40000100a00 */
[----:B------:R-:W-:Y:S02]  /*79f0*/  IMAD.X R11, RZ, RZ, R7, P2 ;  /* 0x000000ffff0b7224 */ /* 0x000fe400010e0607 */
[----:B------:R5:W-:Y:S01]  /*7a00*/  STL [R1+0x18], R4 ;  /* 0x0000180401007387 */ /* 0x000be20000100800 */
[----:B---3--:R-:W-:-:S05]  /*7a10*/  IADD3 R2, P0, R6, 0x20, RZ ;  /* 0x0000002006027810 */ /* 0x008fca0007f1e0ff */
[----:B------:R3:W-:Y:S04]  /*7a20*/  STL [R1+0x8], R2 ;  /* 0x0000080201007387 */ /* 0x0007e80000100800 */
[----:B------:R3:W-:Y:S04]  /*7a30*/  STL.64 [R1+0x20], R10 ;  /* 0x0000200a01007387 */ /* 0x0007e80000100a00 */
[----:B-----5:R3:W5:Y:S01]  /*7a40*/  LDL.64 R4, [R1+0x18] ;  /* 0x0000180001047983 */ /* 0x0207620000100a00 */
[--C-:B------:R-:W-:Y:S02]  /*7a50*/  IMAD.X R3, RZ, RZ, R7.reuse, P0 ;  /* 0x000000ffff037224 */ /* 0x100fe400000e0607 */
[----:B-----5:R-:W-:-:S05]  /*7a60*/  IMAD.X R5, RZ, RZ, R7, P1 ;  /* 0x000000ffff057224 */ /* 0x020fca00008e0607 */
[----:B------:R3:W-:Y:S04]  /*7a70*/  STL [R1+0x1c], R5 ;  /* 0x00001c0501007387 */ /* 0x0007e80000100800 */
[----:B------:R3:W-:Y:S01]  /*7a80*/  STL [R1+0xc], R3 ;  /* 0x00000c0301007387 */ /* 0x0007e20000100800 */
[----:B-12-4-:R-:W-:Y:S05]  /*7a90*/  BRA `(.L_x_1102) ;  /* 0x0000000400c07947 */ /* 0x016fea0003800000 */
.L_x_1104:
[----:B------:R-:W2:Y:S01]  /*7aa0*/  LDL.LU.64 R168, [R1+0x30] ;  /* 0x0000300001a87983 */ /* 0x000ea20000300a00 */
[----:B------:R-:W-:Y:S01]  /*7ab0*/  UIADD3 UR21, UR13, -0x1, -UR11 ;  /* 0xffffffff0d157890 */ /* 0x000fe2000fffe80b */
[----:B------:R-:W1:Y:S02]  /*7ac0*/  @!P6 LDC.64 R10, c[0x0][0x218] ;  /* 0x00008600ff0aeb82 */ /* 0x000e640000000a00 */
[----:B------:R3:W-:Y:S01]  /*7ad0*/  @P6 STS.128 [R240+0x8000], RZ ;  /* 0x008000fff0006388 */ /* 0x0007e20000000c00 */
[----:B------:R-:W-:Y:S02]  /*7ae0*/  USHF.R.S32.HI UR15, URZ, 0x1f, UR21 ;  /* 0x0000001f3f0f7899 */ /* 0x000fe40008011415 */
[----:B------:R-:W-:Y:S02]  /*7af0*/  UIMAD.WIDE.U32 UR22, UR21, UR8, URZ ;  /* 0x00000008151672a5 */ /* 0x000fe4000f8e003f */
[----:B------:R-:W-:Y:S01]  /*7b00*/  UIMAD UR15, UR15, UR8, URZ ;  /* 0x000000080f0f72a4 */ /* 0x000fe2000f8e023f */
[----:B------:R-:W4:Y:S03]  /*7b10*/  @!P6 LDC.64 R8, c[0x0][0x218] ;  /* 0x00008600ff08eb82 */ /* 0x000f260000000a00 */
[----:B------:R-:W-:Y:S01]  /*7b20*/  UIMAD UR15, UR21, UR9, UR15 ;  /* 0x00000009150f72a4 */ /* 0x000fe2000f8e020f */
[----:B------:R-:W-:Y:S02]  /*7b30*/  IMAD.U32 R20, RZ, RZ, UR22 ;  /* 0x00000016ff147e24 */ /* 0x000fe4000f8e00ff */
[----:B------:R-:W-:Y:S01]  /*7b40*/  IMAD.U32 R21, RZ, RZ, UR23 ;  /* 0x00000017ff157e24 */ /* 0x000fe2000f8e00ff */
[----:B------:R-:W-:Y:S01]  /*7b50*/  UIADD3 UR15, UR23, UR15, URZ ;  /* 0x0000000f170f7290 */ /* 0x000fe2000fffe03f */
[----:B------:R-:W3:Y:S01]  /*7b60*/  @!P6 LDC.64 R6, c[0x0][0x218] ;  /* 0x00008600ff06eb82 */ /* 0x000ee20000000a00 */
[C---:B------:R-:W-:Y:S04]  /*7b70*/  LEA R21, P1, R20.reuse, R246, 0x6 ;  /* 0x000000f614157211 */ /* 0x040fe800078230ff */
[----:B------:R-:W-:Y:S03]  /*7b80*/  IMAD.U32 R23, RZ, RZ, UR15 ;  /* 0x0000000fff177e24 */ /* 0x000fe6000f8e00ff */
[----:B------:R-:W3:Y:S02]  /*7b90*/  @!P6 LDC.64 R2, c[0x0][0x218] ;  /* 0x00008600ff02eb82 */ /* 0x000ee40000000a00 */
[----:B------:R-:W-:Y:S02]  /*7ba0*/  LEA.HI.X R12, R20, R249, R23, 0x6, P1 ;  /* 0x000000f9140c7211 */ /* 0x000fe400008f3417 */
[C---:B------:R-:W-:Y:S04]  /*7bb0*/  IADD3 R4, P1, R21.reuse, UR33, RZ ;  /* 0x0000002115047c10 */ /* 0x040fe8000ff3e0ff */
[----:B------:R-:W-:Y:S02]  /*7bc0*/  IADD3.X R16, R12, UR32, RZ, P1, !PT ;  /* 0x000000200c107c10 */ /* 0x000fe40008ffe4ff */
[C---:B-1----:R-:W-:Y:S02]  /*7bd0*/  @!P6 LEA R20, P2, R21.reuse, R10, 0x1 ;  /* 0x0000000a1514e211 */ /* 0x042fe400078408ff */
[C---:B------:R-:W-:Y:S02]  /*7be0*/  IADD3 R10, P1, R4.reuse, UR33, RZ ;  /* 0x00000021040a7c10 */ /* 0x040fe4000ff3e0ff */
[----:B------:R-:W-:Y:S02]  /*7bf0*/  @!P6 LEA.HI.X R21, R21, R11, R12, 0x1, P2 ;  /* 0x0000000b1515e211 */ /* 0x000fe400010f0c0c */
[----:B----4-:R-:W-:Y:S02]  /*7c00*/  @!P6 LEA R24, P2, R4, R8, 0x1 ;  /* 0x000000080418e211 */ /* 0x010fe400078408ff */
[----:B------:R-:W-:Y:S01]  /*7c10*/  IADD3.X R11, R16, UR32, RZ, P1, !PT ;  /* 0x00000020100b7c10 */ /* 0x000fe20008ffe4ff */
[----:B------:R-:W-:Y:S01]  /*7c20*/  @!PT LDS RZ, [RZ] ;  /* 0x00000000fffff984 */ /* 0x000fe20000000800 */
[----:B------:R-:W-:Y:S01]  /*7c30*/  @!PT LDS RZ, [RZ] ;  /* 0x00000000fffff984 */ /* 0x000fe20000000800 */
[----:B------:R-:W-:Y:S01]  /*7c40*/  @!PT LDS RZ, [RZ] ;  /* 0x00000000fffff984 */ /* 0x000fe20000000800 */
[----:B------:R1:W-:Y:S01]  /*7c50*/  @!P6 LDGSTS.E.BYPASS.LTC128B.128 [R240+0x8000], desc[UR26][R20.64] ;  /* 0x0800000014f0efae */ /* 0x0003e2000b901d5a */
[----:B------:R-:W-:Y:S02]  /*7c60*/  @!P6 LEA.HI.X R25, R4, R9, R16, 0x1, P2 ;  /* 0x000000090419e211 */ /* 0x000fe400010f0c10 */
[C---:B---3--:R-:W-:Y:S01]  /*7c70*/  @!P6 LEA R6, P2, R10.reuse, R6, 0x1 ;  /* 0x000000060a06e211 */ /* 0x048fe200078408ff */
        /* <DEDUP_REMOVED lines=49> */
[----:B--2---:R1:W-:Y:S04]  /*7f90*/  @!P5 LDGSTS.E.BYPASS.LTC128B.128 [R240+0xb000], desc[UR26][R168.64+0x80] ;  /* 0x0b000080a8f0dfae */ /* 0x0043e8000b901d5a */
        /* <DEDUP_REMOVED lines=32> */
.L_x_1102:
[----:B--2---:R-:W2:Y:S01]  /*81a0*/  LDL.64 R12, [R1+0x18] ;  /* 0x00001800010c7983 */ /* 0x004ea20000100a00 */
[----:B------:R-:W-:Y:S01]  /*81b0*/  UIADD3 UR21, UR13, -UR11, URZ ;  /* 0x8000000b0d157290 */ /* 0x000fe2000fffe03f */
[----:B------:R-:W-:Y:S04]  /*81c0*/  DEPBAR.LE SB0, 0x0 ;  /* 0x000080000000791a */ /* 0x000fe80000000000 */
[----:B------:R-:W4:Y:S01]  /*81d0*/  LDL.64 R8, [R1+0x20] ;  /* 0x0000200001087983 */ /* 0x000f220000100a00 */
[----:B------:R-:W-:Y:S01]  /*81e0*/  IMAD.U32 R34, RZ, RZ, UR21 ;  /* 0x00000015ff227e24 */ /* 0x000fe2000f8e00ff */
[----:B------:R-:W-:Y:S01]  /*81f0*/  USHF.R.S32.HI UR15, URZ, 0x1f, UR21 ;  /* 0x0000001f3f0f7899 */ /* 0x000fe20008011415 */
[----:B------:R-:W-:Y:S02]  /*8200*/  IMAD.U32 R30, RZ, RZ, UR21 ;  /* 0x00000015ff1e7e24 */ /* 0x000fe4000f8e00ff */
[----:B---3--:R-:W3:Y:S01]  /*8210*/  LDL.64 R4, [R1+0x28] ;  /* 0x0000280001047983 */ /* 0x008ee20000100a00 */
[----:B------:R-:W-:Y:S01]  /*8220*/  IMAD.U32 R3, RZ, RZ, UR21 ;  /* 0x00000015ff037e24 */ /* 0x000fe2000f8e00ff */
[----:B------:R-:W-:Y:S01]  /*8230*/  UIMAD UR15, UR15, UR6, URZ ;  /* 0x000000060f0f72a4 */ /* 0x000fe2000f8e023f */
[----:B------:R-:W-:Y:S02]  /*8240*/  IMAD.U32 R31, RZ, RZ, UR21 ;  /* 0x00000015ff1f7e24 */ /* 0x000fe4000f8e00ff */
[----:B------:R1:W-:Y:S01]  /*8250*/  STL.64 [R1+0x38], R36 ;  /* 0x0000382401007387 */ /* 0x0003e20000100a00 */
[----:B------:R-:W-:Y:S01]  /*8260*/  IMAD.U32 R28, RZ, RZ, UR21 ;  /* 0x00000015ff1c7e24 */ /* 0x000fe2000f8e00ff */
[----:B------:R-:W-:Y:S01]  /*8270*/  UIMAD.WIDE.U32 UR22, UR21, UR6, URZ ;  /* 0x00000006151672a5 */ /* 0x000fe2000f8e003f */
[----:B------:R-:W-:Y:S01]  /*8280*/  IMAD.U32 R164, RZ, RZ, UR21 ;  /* 0x00000015ffa47e24 */ /* 0x000fe2000f8e00ff */
[----:B------:R-:W-:Y:S01]  /*8290*/  BAR.SYNC.DEFER_BLOCKING 0x0 ;  /* 0x0000000000007b1d */ /* 0x000fe20000010000 */
[----:B------:R-:W-:Y:S01]  /*82a0*/  IMAD.U32 R29, RZ, RZ, UR21 ;  /* 0x00000015ff1d7e24 */ /* 0x000fe2000f8e00ff */
[----:B------:R-:W-:Y:S01]  /*82b0*/  UIMAD UR15, UR21, UR7, UR15 ;  /* 0x00000007150f72a4 */ /* 0x000fe2000f8e020f */
[----:B------:R-:W-:Y:S01]  /*82c0*/  IMAD.U32 R2, RZ, RZ, UR21 ;  /* 0x00000015ff027e24 */ /* 0x000fe2000f8e00ff */
[----:B------:R-:W-:Y:S01]  /*82d0*/  ISETP.GE.AND P5, PT, R243, UR10, PT ;  /* 0x0000000af3007c0c */ /* 0x000fe2000bfa6270 */
[----:B------:R-:W-:Y:S01]  /*82e0*/  IMAD.U32 R32, RZ, RZ, UR22 ;  /* 0x00000016ff207e24 */ /* 0x000fe2000f8e00ff */
[----:B------:R-:W-:Y:S01]  /*82f0*/  UIADD3 UR15, UR23, UR15, URZ ;  /* 0x0000000f170f7290 */ /* 0x000fe2000fffe03f */
[----:B------:R-:W-:Y:S01]  /*8300*/  IMAD.U32 R33, RZ, RZ, UR23 ;  /* 0x00000017ff217e24 */ /* 0x000fe2000f8e00ff */
[----:B------:R-:W-:Y:S01]  /*8310*/  ISETP.GE.AND P4, PT, R242, UR10, PT ;  /* 0x0000000af2007c0c */ /* 0x000fe2000bf86270 */
[----:B------:R-:W-:Y:S05]  /*8320*/  @P6 STS.128 [R240+0x10000], RZ ;  /* 0x010000fff0006388 */ /* 0x000fea0000000c00 */
[----:B-1----:R-:W2:Y:S02]  /*8330*/  LDL.64 R36, [R1+0x8] ;  /* 0x0000080001247983 */ /* 0x002ea40000100a00 */
[----:B--2---:R-:W-:Y:S02]  /*8340*/  LEA R34, P1, R34, R36, 0x6 ;  /* 0x0000002422227211 */ /* 0x004fe400078230ff */
[----:B------:R-:W-:Y:S02]  /*8350*/  LEA R14, P2, R30, R12, 0x6 ;  /* 0x0000000c1e0e7211 */ /* 0x000fe400078430ff */
[----:B------:R-:W-:Y:S02]  /*8360*/  LEA.HI.X.SX32 R35, R3, R37, 0x6, P1 ;  /* 0x0000002503237211 */ /* 0x000fe400008f36ff */
[----:B---3--:R-:W-:Y:S02]  /*8370*/  LEA R18, P3, R31, R4, 0x6 ;  /* 0x000000041f127211 */ /* 0x008fe400078630ff */
[----:B------:R-:W-:Y:S02]  /*8380*/  LEA.HI.X.SX32 R15, R28, R13, 0x6, P2 ;  /* 0x0000000d1c0f7211 */ /* 0x000fe400010f36ff */
[----:B----4-:R-:W-:Y:S02]  /*8390*/  LEA R164, P0, R164, R8, 0x6 ;  /* 0x00000008a4a47211 */ /* 0x010fe400078030ff */
[----:B------:R-:W-:Y:S01]  /*83a0*/  LEA.HI.X.SX32 R19, R29, R5, 0x6, P3 ;  /* 0x000000051d137211 */ /* 0x000fe200018f36ff */
[----:B------:R-:W-:Y:S01]  /*83b0*/  IMAD R30, R15, UR6, RZ ;  /* 0x000000060f1e7c24 */ /* 0x000fe2000f8e02ff */
[----:B------:R-:W-:Y:S01]  /*83c0*/  LEA.HI.X.SX32 R165, R2, R9, 0x6, P0 ;  /* 0x0000000902a57211 */ /* 0x000fe200000f36ff */
[----:B------:R-:W-:Y:S01]  /*83d0*/  IMAD R29, R35, UR6, RZ ;  /* 0x00000006231d7c24 */ /* 0x000fe2000f8e02ff */
[----:B------:R-:W-:Y:S01]  /*83e0*/  LEA R3, P0, R32, R244, 0x6 ;  /* 0x000000f420037211 */ /* 0x000fe200078030ff */
[----:B------:R-:W-:Y:S02]  /*83f0*/  IMAD R30, R14, UR7, R30 ;  /* 0x000000070e1e7c24 */ /* 0x000fe4000f8e021e */
[----:B------:R-:W-:Y:S02]  /*8400*/  IMAD R29, R34, UR7, R29 ;  /* 0x00000007221d7c24 */ /* 0x000fe4000f8e021d */
[----:B------:R-:W-:Y:S04]  /*8410*/  IMAD.WIDE.U32 R14, R14, UR6, RZ ;  /* 0x000000060e0e7c25 */ /* 0x000fe8000f8e00ff */
[----:B------:R-:W-:Y:S01]  /*8420*/  IMAD R28, R165, UR6, RZ ;  /* 0x00000006a51c7c24 */ /* 0x000fe2000f8e02ff */
[-C--:B------:R-:W-:Y:S01]  /*8430*/  LEA R6, P2, R14, R251.reuse, 0x1 ;  /* 0x000000fb0e067211 */ /* 0x080fe200078408ff */
[----:B------:R-:W-:Y:S04]  /*8440*/  IMAD.WIDE.U32 R34, R34, UR6, RZ ;  /* 0x0000000622227c25 */ /* 0x000fe8000f8e00ff */
[----:B------:R-:W-:Y:S01]  /*8450*/  IMAD.U32 R2, RZ, RZ, UR15 ;  /* 0x0000000fff027e24 */ /* 0x000fe2000f8e00ff */
[----:B------:R-:W-:Y:S01]  /*8460*/  UIADD3 UR15, UR14, -UR11, URZ ;  /* 0x8000000b0e0f7290 */ /* 0x000fe2000fffe03f */
[C---:B------:R-:W-:Y:S02]  /*8470*/  IMAD R28, R164.reuse, UR7, R28 ;  /* 0x00000007a41c7c24 */ /* 0x040fe4000f8e021c */
[----:B------:R-:W-:Y:S01]  /*8480*/  IMAD.WIDE.U32 R22, R164, UR6, RZ ;  /* 0x00000006a4167c25 */ /* 0x000fe2000f8e00ff */
[----:B------:R-:W-:Y:S02]  /*8490*/  LEA R164, P1, R34, R251, 0x1 ;  /* 0x000000fb22a47211 */ /* 0x000fe400078208ff */
[----:B------:R-:W-:Y:S01]  /*84a0*/  LEA.HI.X R2, R32, R231, R2, 0x6, P0 ;  /* 0x000000e720027211 */ /* 0x000fe200000f3402 */
[----:B------:R-:W-:Y:S01]  /*84b0*/  IMAD.IADD R33, R15, 0x1, R30 ;  /* 0x000000010f217824 */ /* 0x000fe200078e021e */
[----:B------:R-:W-:Y:S01]  /*84c0*/  LEA R32, P0, R22, R251, 0x1 ;  /* 0x000000fb16207211 */ /* 0x000fe200078008ff */
[----:B------:R-:W-:Y:S02]  /*84d0*/  IMAD.IADD R29, R35, 0x1, R29 ;  /* 0x00000001231d7824 */ /* 0x000fe400078e021d */
[----:B------:R-:W-:Y:S01]  /*84e0*/  IMAD.IADD R35, R23, 0x1, R28 ;  /* 0x0000000117237824 */ /* 0x000fe200078e021c */
[-C--:B------:R-:W-:Y:S01]  /*84f0*/  LEA.HI.X R7, R14, R250.reuse, R33, 0x1, P2 ;  /* 0x000000fa0e077211 */ /* 0x080fe200010f0c21 */
[----:B------:R-:W-:Y:S01]  /*8500*/  IMAD R31, R19, UR6, RZ ;  /* 0x00000006131f7c24 */ /* 0x000fe2000f8e02ff */
[----:B------:R-:W-:Y:S02]  /*8510*/  LEA.HI.X R165, R34, R250, R29, 0x1, P1 ;  /* 0x000000fa22a57211 */ /* 0x000fe400008f0c1d */
[C---:B------:R-:W-:Y:S01]  /*8520*/  @!P6 LEA R34, P2, R3.reuse, R238, 0x1 ;  /* 0x000000ee0322e211 */ /* 0x040fe200078408ff */
[----:B------:R-:W-:Y:S01]  /*8530*/  IMAD R31, R18, UR7, R31 ;  /* 0x00000007121f7c24 */ /* 0x000fe2000f8e021f */
[----:B------:R-:W-:Y:S01]  /*8540*/  LEA.HI.X R33, R22, R250, R35, 0x1, P0 ;  /* 0x000000fa16217211 */ /* 0x000fe200000f0c23 */
[----:B------:R-:W-:Y:S01]  /*8550*/  IMAD.WIDE.U32 R18, R18, UR6, RZ ;  /* 0x0000000612127c25 */ /* 0x000fe2000f8e00ff */
[C---:B------:R-:W-:Y:S02]  /*8560*/  @!P6 LEA.HI.X R35, R3.reuse, R239, R2, 0x1, P2 ;  /* 0x000000ef0323e211 */ /* 0x040fe400010f0c02 */
[----:B------:R-:W-:Y:S01]  /*8570*/  IADD3 R29, P1, R3, UR20, RZ ;  /* 0x00000014031d7c10 */ /* 0x000fe2000ff3e0ff */
[----:B------:R-:W-:Y:S01]  /*8580*/  IMAD.IADD R31, R19, 0x1, R31 ;  /* 0x00000001131f7824 */ /* 0x000fe200078e021f */
[C---:B------:R-:W-:Y:S01]  /*8590*/  LEA R10, P3, R18.reuse, R251, 0x1 ;  /* 0x000000fb120a7211 */ /* 0x040fe200078608ff */
[----:B------:R-:W-:Y:S01]  /*85a0*/  @!PT LDS RZ, [RZ] ;  /* 0x00000000fffff984 */ /* 0x000fe20000000800 */
[----:B------:R-:W-:Y:S01]  /*85b0*/  @!PT LDS RZ, [RZ] ;  /* 0x00000000fffff984 */ /* 0x000fe20000000800 */
[----:B------:R-:W-:Y:S01]  /*85c0*/  @!PT LDS RZ, [RZ] ;  /* 0x00000000fffff984 */ /* 0x000fe20000000800 */
[----:B------:R1:W-:Y:S01]  /*85d0*/  @!P6 LDGSTS.E.BYPASS.LTC128B.128 [R240+0x10000], desc[UR26][R34.64] ;  /* 0x1000000022f0efae */ /* 0x0003e2000b901d5a */
[----:B------:R-:W-:Y:S02]  /*85e0*/  @!P6 LEA R14, P2, R29, R236, 0x1 ;  /* 0x000000ec1d0ee211 */ /* 0x000fe400078408ff */
[----:B------:R-:W-:Y:S02]  /*85f0*/  LEA.HI.X R11, R18, R250, R31, 0x1, P3 ;  /* 0x000000fa120b7211 */ /* 0x000fe400018f0c1f */
[----:B------:R-:W-:Y:S01]  /*8600*/  @P5 STS.128 [R240+0x12000], RZ ;  /* 0x012000fff0005388 */ /* 0x000fe20000000c00 */
[----:B------:R-:W-:Y:S02]  /*8610*/  ISETP.GE.AND P3, PT, R241, UR10, PT ;  /* 0x0000000af1007c0c */ /* 0x000fe4000bf66270 */
[----:B------:R-:W-:Y:S02]  /*8620*/  IADD3.X R30, R2, UR19, RZ, P1, !PT ;  /* 0x00000013021e7c10 */ /* 0x000fe40008ffe4ff */
[----:B------:R-:W-:Y:S01]  /*8630*/  @!PT LDS RZ, [RZ] ;  /* 0x00000000fffff984 */ /* 0x000fe20000000800 */
[----:B------:R-:W-:Y:S01]  /*8640*/  @!PT LDS RZ, [RZ] ;  /* 0x00000000fffff984 */ /* 0x000fe20000000800 */
[----:B------:R-:W-:Y:S01]  /*8650*/  @!PT LDS RZ, [RZ] ;  /* 0x00000000fffff984 */ /* 0x000fe20000000800 */
[----:B------:R-:W-:Y:S01]  /*8660*/  @!P5 LDGSTS.E.BYPASS.LTC128B.128 [R240+0x12000], desc[UR26][R10.64+0x80] ;  /* 0x120000800af0dfae */ /* 0x000fe2000b901d5a */
[C---:B------:R-:W-:Y:S02]  /*8670*/  IADD3 R28, P0, R29.reuse, UR20, RZ ;  /* 0x000000141d1c7c10 */ /* 0x040fe4000ff1e0ff */
[----:B------:R-:W-:Y:S02]  /*8680*/  @!P6 LEA.HI.X R15, R29, R237, R30, 0x1, P2 ;  /* 0x000000ed1d0fe211 */ /* 0x000fe400010f0c1e */
[----:B------:R-:W-:Y:S01]  /*8690*/  @P4 STS.128 [R240+0x14000], RZ ;  /* 0x014000fff0004388 */ /* 0x000fe20000000c00 */
[----:B------:R-:W-:Y:S02]  /*86a0*/  @!P6 LEA R18, P2, R28, R234, 0x1 ;  /* 0x000000ea1c12e211 */ /* 0x000fe400078408ff */
        /* <DEDUP_REMOVED lines=8> */
[C---:B------:R-:W-:Y:S02]  /*8730*/  @!P6 LEA R30, P0, R2.reuse, R232, 0x1 ;  /* 0x000000e8021ee211 */ /* 0x040fe400078008ff */
[----:B------:R-:W-:Y:S02]  /*8740*/  IADD3.X R3, R29, UR19, RZ, P1, !PT ;  /* 0x000000131d037c10 */ /* 0x000fe40008ffe4ff */
[----:B------:R-:W-:Y:S01]  /*8750*/  @!PT LDS RZ, [RZ] ;  /* 0x00000000fffff984 */ /* 0x000fe20000000800 */
[----:B------:R-:W-:Y:S01]  /*8760*/  @!PT LDS RZ, [RZ] ;  /* 0x00000000fffff984 */ /* 0x000fe20000000800 */
[----:B------:R-:W-:Y:S01]  /*8770*/  @!PT LDS RZ, [RZ] ;  /* 0x00000000fffff984 */ /* 0x000fe20000000800 */
[----:B------:R-:W-:Y:S02]  /*8780*/  @!P3 LDGSTS.E.BYPASS.LTC128B.128 [R240+0x16000], desc[UR26][R10.64+0x180] ;  /* 0x160001800af0bfae */ /* 0x000fe4000b901d5a */
[----:B------:R-:W-:Y:S03]  /*8790*/  @!P6 LEA.HI.X R31, R2, R233, R3, 0x1, P0 ;  /* 0x000000e9021fe211 */ /* 0x000fe600000f0c03 */
[----:B------:R-:W-:Y:S01]  /*87a0*/  @P6 STS.128 [R240+0x10800], RZ ;  /* 0x010800fff0006388 */ /* 0x000fe20000000c00 */
[----:B-1----:R-:W-:Y:S01]  /*87b0*/  MOV R34, R8 ;  /* 0x0000000800227202 */ /* 0x002fe20000000f00 */
[----:B------:R-:W-:Y:S03]  /*87c0*/  IMAD.MOV.U32 R35, RZ, RZ, R9 ;  /* 0x000000ffff237224 */ /* 0x000fe600078e0009 */
[----:B------:R-:W-:Y:S01]  /*87d0*/  @!PT LDS RZ, [RZ] ;  /* 0x00000000fffff984 */ /* 0x000fe20000000800 */
[----:B------:R-:W-:Y:S01]  /*87e0*/  @!PT LDS RZ, [RZ] ;  /* 0x00000000fffff984 */ /* 0x000fe20000000800 */
[----:B------:R-:W-:Y:S01]  /*87f0*/  @!PT LDS RZ, [RZ] ;  /* 0x00000000fffff984 */ /* 0x000fe20000000800 */
[----:B------:R-:W-:Y:S01]  /*8800*/  @!P6 LDGSTS.E.BYPASS.LTC128B.128 [R240+0x10800], desc[UR26][R14.64] ;  /* 0x108000000ef0efae */ /* 0x000fe2000b901d5a */
[----:B------:R-:W-:Y:S02]  /*8810*/  IMAD.MOV.U32 R2, RZ, RZ, R12 ;  /* 0x000000ffff027224 */ /* 0x000fe400078e000c */
[----:B------:R-:W-:Y:S02]  /*8820*/  IMAD.MOV.U32 R3, RZ, RZ, R13 ;  /* 0x000000ffff037224 */ /* 0x000fe400078e000d */
        /* <DEDUP_REMOVED lines=49> */
[----:B------:R-:W-:Y:S01]  /*8b40*/  @!P4 LDGSTS.E.BYPASS.LTC128B.128 [R240+0x15800], desc[UR26][R32.64+0x100] ;  /* 0x1580010020f0cfae */ /* 0x000fe2000b901d5a */
[----:B-1----:R-:W-:Y:S04]  /*8b50*/  IMAD.MOV.U32 R164, RZ, RZ, R4 ;  /* 0x000000ffffa47224 */ /* 0x002fe800078e0004 */
[----:B------:R-:W-:Y:S01]  /*8b60*/  @P3 STS.128 [R240+0x17800], RZ ;  /* 0x017800fff0003388 */ /* 0x000fe20000000c00 */
[----:B------:R-:W-:Y:S04]  /*8b70*/  IMAD.MOV.U32 R165, RZ, RZ, R5 ;  /* 0x000000ffffa57224 */ /* 0x000fe800078e0005 */
[----:B------:R-:W-:Y:S01]  /*8b80*/  @!PT LDS RZ, [RZ] ;  /* 0x00000000fffff984 */ /* 0x000fe20000000800 */
[----:B------:R-:W-:Y:S01]  /*8b90*/  @!PT LDS RZ, [RZ] ;  /* 0x00000000fffff984 */ /* 0x000fe20000000800 */
[----:B------:R-:W-:Y:S01]  /*8ba0*/  @!PT LDS RZ, [RZ] ;  /* 0x00000000fffff984 */ /* 0x000fe20000000800 */
[----:B------:R1:W-:Y:S05]  /*8bb0*/  @!P3 LDGSTS.E.BYPASS.LTC128B.128 [R240+0x17800], desc[UR26][R32.64+0x180] ;  /* 0x1780018020f0bfae */ /* 0x0003ea000b901d5a */
[----:B------:R-:W-:Y:S05]  /*8bc0*/  LDSM.16.M88.4 R168, [R230] ;  /* 0x00000000e6a8783b */ /* 0x000fea0000000200 */
[----:B------:R-:W3:Y:S05]  /*8bd0*/  LDSM.16.M88.4 R172, [R229+0x8000] ;  /* 0x00800000e5ac783b */ /* 0x000eea0000000200 */
[----:B------:R-:W4:Y:S05]  /*8be0*/  LDSM.16.M88.4 R176, [R229+0x8800] ;  /* 0x00880000e5b0783b */ /* 0x000f2a0000000200 */
[----:B------:R-:W2:Y:S05]  /*8bf0*/  LDSM.16.M88.4 R180, [R229+0x9000] ;  /* 0x00900000e5b4783b */ /* 0x000eaa0000000200 */
[----:B------:R-:W1:Y:S05]  /*8c00*/  LDSM.16.M88.4 R184, [R229+0x9800] ;  /* 0x00980000e5b8783b */ /* 0x000e6a0000000200 */
[----:B------:R-:W0:Y:S05]  /*8c10*/  LDGDEPBAR ;  /* 0x00000000000079af */ /* 0x000e2a0000000000 */
[----:B------:R-:W-:Y:S05]  /*8c20*/  LDSM.16.M88.4 R188, [R228] ;  /* 0x00000000e4bc783b */ /* 0x000fea0000000200 */
[----:B------:R-:W1:Y:S05]  /*8c30*/  LDSM.16.M88.4 R192, [R227] ;  /* 0x00000000e3c0783b */ /* 0x000e6a0000000200 */
[----:B------:R-:W1:Y:S05]  /*8c40*/  LDSM.16.M88.4 R196, [R219] ;  /* 0x00000000dbc4783b */ /* 0x000e6a0000000200 */
[----:B------:R-:W1:Y:S01]  /*8c50*/  LDSM.16.M88.4 R200, [R218] ;  /* 0x00000000dac8783b */ /* 0x000e620000000200 */
[C---:B---3--:R-:W-:Y:S06]  /*8c60*/  HMMA.16816.F32.BF16 R4, R168.reuse, R172, RZ ;  /* 0x000000aca804723c */ /* 0x048fec00000418ff */
[C---:B------:R-:W-:Y:S01]  /*8c70*/  HMMA.16816.F32.BF16 R8, R168.reuse, R174, RZ ;  /* 0x000000aea808723c */ /* 0x040fe200000418ff */
[----:B------:R-:W3:Y:S05]  /*8c80*/  LDSM.16.M88.4 R172, [R217] ;  /* 0x00000000d9ac783b */ /* 0x000eea0000000200 */
[C---:B----4-:R-:W-:Y:S06]  /*8c90*/  HMMA.16816.F32.BF16 R12, R168.reuse, R176, RZ ;  /* 0x000000b0a80c723c */ /* 0x050fec00000418ff */
[C---:B------:R-:W-:Y:S01]  /*8ca0*/  HMMA.16816.F32.BF16 R16, R168.reuse, R178, RZ ;  /* 0x000000b2a810723c */ /* 0x040fe200000418ff */
[----:B------:R-:W-:Y:S05]  /*8cb0*/  LDSM.16.M88.4 R176, [R223+0x8000] ;  /* 0x00800000dfb0783b */ /* 0x000fea0000000200 */
[C---:B--2---:R-:W-:Y:S06]  /*8cc0*/  HMMA.16816.F32.BF16 R20, R168.reuse, R180, RZ ;  /* 0x000000b4a814723c */ /* 0x044fec00000418ff */
[C---:B------:R-:W-:Y:S01]  /*8cd0*/  HMMA.16816.F32.BF16 R24, R168.reuse, R182, RZ ;  /* 0x000000b6a818723c */ /* 0x040fe200000418ff */
[----:B------:R-:W-:Y:S05]  /*8ce0*/  LDSM.16.M88.4 R180, [R223+0x8800] ;  /* 0x00880000dfb4783b */ /* 0x000fea0000000200 */
[C---:B-1----:R-:W-:Y:S07]  /*8cf0*/  HMMA.16816.F32.BF16 R28, R168.reuse, R184, RZ ;  /* 0x000000b8a81c723c */ /* 0x042fee00000418ff */
[----:B------:R-:W-:Y:S04]  /*8d00*/  IMAD.MOV.U32 R184, RZ, RZ, R34 ;  /* 0x000000ffffb87224 */ /* 0x000fe800078e0022 */
[----:B------:R-:W-:Y:S02]  /*8d10*/  IMAD.MOV.U32 R185, RZ, RZ, R35 ;  /* 0x000000ffffb97224 */ /* 0x000fe400078e0023 */
[----:B------:R-:W-:Y:S01]  /*8d20*/  HMMA.16816.F32.BF16 R32, R168, R186, RZ ;  /* 0x000000baa820723c */ /* 0x000fe200000418ff */
[----:B------:R-:W1:Y:S05]  /*8d30*/  LDSM.16.M88.4 R168, [R226] ;  /* 0x00000000e2a8783b */ /* 0x000e6a0000000200 */
[C---:B------:R-:W-:Y:S06]  /*8d40*/  HMMA.16816.F32.BF16 R4, R188.reuse, R192, R4 ;  /* 0x000000c0bc04723c */ /* 0x040fec0000041804 */
[C---:B------:R-:W-:Y:S01]  /*8d50*/  HMMA.16816.F32.BF16 R8, R188.reuse, R194, R8 ;  /* 0x000000c2bc08723c */ /* 0x040fe20000041808 */
[----:B------:R-:W-:Y:S05]  /*8d60*/  LDSM.16.M88.4 R192, [R223+0x9800] ;  /* 0x00980000dfc0783b */ /* 0x000fea0000000200 */
[C---:B------:R-:W-:Y:S01]  /*8d70*/  HMMA.16816.F32.BF16 R12, R188.reuse, R196, R12 ;  /* 0x000000c4bc0c723c */ /* 0x040fe2000004180c */
[----:B------:R-:W2:Y:S05]  /*8d80*/  LDL R197, [R1] ;  /* 0x0000000001c57983 */ /* 0x000eaa0000100800 */
[----:B------:R-:W4:Y:S01]  /*8d90*/  LDL R196, [R1+0x4] ;  /* 0x0000040001c47983 */ /* 0x000f220000100800 */
[C---:B------:R-:W-:Y:S06]  /*8da0*/  HMMA.16816.F32.BF16 R16, R188.reuse, R198, R16 ;  /* 0x000000c6bc10723c */ /* 0x040fec0000041810 */
[C---:B------:R-:W-:Y:S05]  /*8db0*/  HMMA.16816.F32.BF16 R20, R188.reuse, R200, R20 ;  /* 0x000000c8bc14723c */ /* 0x040fea0000041814 */
[----:B------:R-:W-:Y:S01]  /*8dc0*/  IMAD.MOV.U32 R198, RZ, RZ, R164 ;  /* 0x000000ffffc67224 */ /* 0x000fe200078e00a4 */
[C---:B------:R-:W-:Y:S01]  /*8dd0*/  HMMA.16816.F32.BF16 R24, R188.reuse, R202, R24 ;  /* 0x000000cabc18723c */ /* 0x040fe20000041818 */
[----:B------:R-:W-:Y:S04]  /*8de0*/  MOV R164, UR15 ;  /* 0x0000000f00a47c02 */ /* 0x000fe80008000f00 */
[----:B------:R-:W-:Y:S01]  /*8df0*/  IMAD.MOV.U32 R200, RZ, RZ, R184 ;  /* 0x000000ffffc87224 */ /* 0x000fe200078e00b8 */
[C---:B---3--:R-:W-:Y:S05]  /*8e00*/  HMMA.16816.F32.BF16 R28, R188.reuse, R172, R28 ;  /* 0x000000acbc1c723c */ /* 0x048fea000004181c */
[----:B------:R-:W-:Y:S01]  /*8e10*/  IMAD.MOV.U32 R201, RZ, RZ, R185 ;  /* 0x000000ffffc97224 */ /* 0x000fe200078e00b9 */
[----:B------:R-:W-:Y:S01]  /*8e20*/  HMMA.16816.F32.BF16 R32, R188, R174, R32 ;  /* 0x000000aebc20723c */ /* 0x000fe20000041820 */
[----:B------:R-:W3:Y:S04]  /*8e30*/  LDSM.16.M88.4 R184, [R223+0x9000] ;  /* 0x00900000dfb8783b */ /* 0x000ee80000000200 */
[----:B------:R-:W-:Y:S01]  /*8e40*/  IMAD.MOV.U32 R199, RZ, RZ, R165 ;  /* 0x000000ffffc77224 */ /* 0x000fe200078e00a5 */
[C---:B-1----:R-:W-:Y:S01]  /*8e50*/  HMMA.16816.F32.BF16 R4, R168.reuse, R176, R4 ;  /* 0x000000b0a804723c */ /* 0x042fe20000041804 */
[----:B------:R-:W-:Y:S05]  /*8e60*/  LDSM.16.M88.4 R172, [R225] ;  /* 0x00000000e1ac783b */ /* 0x000fea0000000200 */
[C---:B------:R-:W-:Y:S01]  /*8e70*/  HMMA.16816.F32.BF16 R8, R168.reuse, R178, R8 ;  /* 0x000000b2a808723c */ /* 0x040fe20000041808 */
[----:B------:R-:W1:Y:S05]  /*8e80*/  LDSM.16.M88.4 R176, [R216] ;  /* 0x00000000d8b0783b */ /* 0x000e6a0000000200 */
[C---:B------:R-:W-:Y:S01]  /*8e90*/  HMMA.16816.F32.BF16 R12, R168.reuse, R180, R12 ;  /* 0x000000b4a80c723c */ /* 0x040fe2000004180c */
[----:B------:R-:W1:Y:S05]  /*8ea0*/  LDSM.16.M88.4 R188, [R216+0x800] ;  /* 0x00080000d8bc783b */ /* 0x000e6a0000000200 */
[C---:B------:R-:W-:Y:S01]  /*8eb0*/  HMMA.16816.F32.BF16 R16, R168.reuse, R182, R16 ;  /* 0x000000b6a810723c */ /* 0x040fe20000041810 */
[----:B------:R-:W1:Y:S05]  /*8ec0*/  LDSM.16.M88.4 R180, [R216+0x1000] ;  /* 0x00100000d8b4783b */ /* 0x000e6a0000000200 */
[C---:B---3--:R-:W-:Y:S06]  /*8ed0*/  HMMA.16816.F32.BF16 R20, R168.reuse, R184, R20 ;  /* 0x000000b8a814723c */ /* 0x048fec0000041814 */
[C---:B------:R-:W-:Y:S01]  /*8ee0*/  HMMA.16816.F32.BF16 R24, R168.reuse, R186, R24 ;  /* 0x000000baa818723c */ /* 0x040fe20000041818 */
[----:B------:R-:W3:Y:S05]  /*8ef0*/  LDSM.16.M88.4 R184, [R216+0x1800] ;  /* 0x00180000d8b8783b */ /* 0x000eea0000000200 */
[C---:B------:R-:W-:Y:S06]  /*8f00*/  HMMA.16816.F32.BF16 R28, R168.reuse, R192, R28 ;  /* 0x000000c0a81c723c */ /* 0x040fec000004181c */
[----:B------:R-:W-:Y:S01]  /*8f10*/  HMMA.16816.F32.BF16 R32, R168, R194, R32 ;  /* 0x000000c2a820723c */ /* 0x000fe20000041820 */
[----:B------:R-:W-:Y:S05]  /*8f20*/  LDSM.16.M88.4 R168, [R230+0x2000] ;  /* 0x00200000e6a8783b */ /* 0x000fea0000000200 */
        /* <DEDUP_REMOVED lines=10> */
[C---:B---3--:R-:W-:Y:S06]  /*8fd0*/  HMMA.16816.F32.BF16 R28, R172.reuse, R184, R28 ;  /* 0x000000b8ac1c723c */ /* 0x048fec000004181c */
[----:B------:R-:W-:Y:S01]  /*8fe0*/  HMMA.16816.F32.BF16 R32, R172, R186, R32 ;  /* 0x000000baac20723c */ /* 0x000fe20000041820 */
[----:B------:R-:W-:Y:S05]  /*8ff0*/  LDSM.16.M88.4 R172, [R228+0x2000] ;  /* 0x00200000e4ac783b */ /* 0x000fea0000000200 */
[C---:B-1----:R-:W-:Y:S01]  /*9000*/  HMMA.16816.F32.BF16 R4, R168.reuse, R176, R4 ;  /* 0x000000b0a804723c */ /* 0x042fe20000041804 */
[----:B------:R-:W-:Y:S05]  /*9010*/  LDSM.16.M88.4 R184, [R214] ;  /* 0x00000000d6b8783b */ /* 0x000fea0000000200 */
[C---:B------:R-:W-:Y:S01]  /*9020*/  HMMA.16816.F32.BF16 R8, R168.reuse, R178, R8 ;  /* 0x000000b2a808723c */ /* 0x040fe20000041808 */
[----:B------:R-:W1:Y:S05]  /*9030*/  LDSM.16.M88.4 R176, [R215] ;  /* 0x00000000d7b0783b */ /* 0x000e6a0000000200 */
[C---:B------:R-:W-:Y:S06]  /*9040*/  HMMA.16816.F32.BF16 R12, R168.reuse, R192, R12 ;  /* 0x000000c0a80c723c */ /* 0x040fec000004180c */
[C---:B------:R-:W-:Y:S01]  /*9050*/  HMMA.16816.F32.BF16 R16, R168.reuse, R194, R16 ;  /* 0x000000c2a810723c */ /* 0x040fe20000041810 */
[----:B------:R-:W3:Y:S05]  /*9060*/  LDSM.16.M88.4 R192, [R213] ;  /* 0x00000000d5c0783b */ /* 0x000eea0000000200 */
[C---:B------:R-:W-:Y:S06]  /*9070*/  HMMA.16816.F32.BF16 R20, R168.reuse, R188, R20 ;  /* 0x000000bca814723c */ /* 0x040fec0000041814 */
[C---:B------:R-:W-:Y:S01]  /*9080*/  HMMA.16816.F32.BF16 R24, R168.reuse, R190, R24 ;  /* 0x000000bea818723c */ /* 0x040fe20000041818 */
[----:B------:R-:W3:Y:S05]  /*9090*/  LDSM.16.M88.4 R188, [R212] ;  /* 0x00000000d4bc783b */ /* 0x000eea0000000200 */
[C---:B------:R-:W-:Y:S06]  /*90a0*/  HMMA.16816.F32.BF16 R28, R168.reuse, R180, R28 ;  /* 0x000000b4a81c723c */ /* 0x040fec000004181c */
[----:B------:R-:W-:Y:S01]  /*90b0*/  HMMA.16816.F32.BF16 R32, R168, R182, R32 ;  /* 0x000000b6a820723c */ /* 0x000fe20000041820 */
[----:B------:R-:W-:Y:S05]  /*90c0*/  LDSM.16.M88.4 R168, [R226+0x2000] ;  /* 0x00200000e2a8783b */ /* 0x000fea0000000200 */
[C---:B-1----:R-:W-:Y:S01]  /*90d0*/  HMMA.16816.F32.BF16 R4, R172.reuse, R176, R4 ;  /* 0x000000b0ac04723c */ /* 0x042fe20000041804 */
[----:B------:R-:W1:Y:S05]  /*90e0*/  LDSM.16.M88.4 R180, [R223+0xa000] ;  /* 0x00a00000dfb4783b */ /* 0x000e6a0000000200 */
        /* <DEDUP_REMOVED lines=17> */
[----:B------:R-:W2:Y:S05]  /*9200*/  LDSM.16.M88.4 R176, [R216+0x3000] ;  /* 0x00300000d8b0783b */ /* 0x000eaa0000000200 */
[C---:B------:R-:W-:Y:S06]  /*9210*/  HMMA.16816.F32.BF16 R20, R168.reuse, R184, R20 ;  /* 0x000000b8a814723c */ /* 0x040fec0000041814 */
[C---:B------:R-:W-:Y:S01]  /*9220*/  HMMA.16816.F32.BF16 R24, R168.reuse, R186, R24 ;  /* 0x000000baa818723c */ /* 0x040fe20000041818 */
[----:B------:R-:W4:Y:S05]  /*9230*/  LDSM.16.M88.4 R184, [R216+0x3800] ;  /* 0x00380000d8b8783b */ /* 0x000f2a0000000200 */
[C---:B---3--:R-:W-:Y:S06]  /*9240*/  HMMA.16816.F32.BF16 R28, R168.reuse, R192, R28 ;  /* 0x000000c0a81c723c */ /* 0x048fec000004181c */
        /* <DEDUP_REMOVED lines=11> */
[----:B------:R-:W2:Y:S05]  /*9300*/  LDSM.16.M88.4 R176, [R229+0xd800] ;  /* 0x00d80000e5b0783b */ /* 0x000eaa0000000200 */
[C---:B----4-:R-:W-:Y:S06]  /*9310*/  HMMA.16816.F32.BF16 R28, R172.reuse, R184, R28 ;  /* 0x000000b8ac1c723c */ /* 0x050fec000004181c */
[----:B------:R-:W-:Y:S01]  /*9320*/  HMMA.16816.F32.BF16 R32, R172, R186, R32 ;  /* 0x000000baac20723c */ /* 0x000fe20000041820 */
[----:B------:R-:W-:Y:S05]  /*9330*/  LDSM.16.M88.4 R172, [R228+0x4000] ;  /* 0x00400000e4ac783b */ /* 0x000fea0000000200 */
[C---:B-1----:R-:W-:Y:S01]  /*9340*/  HMMA.16816.F32.BF16 R4, R168.reuse, R188, R4 ;  /* 0x000000bca804723c */ /* 0x042fe20000041804 */
[----:B------:R-:W1:Y:S05]  /*9350*/  LDSM.16.M88.4 R184, [R211] ;  /* 0x00000000d3b8783b */ /* 0x000e6a0000000200 */
[C---:B------:R-:W-:Y:S01]  /*9360*/  HMMA.16816.F32.BF16 R8, R168.reuse, R190, R8 ;  /* 0x000000bea808723c */ /* 0x040fe20000041808 */
[----:B------:R-:W4:Y:S05]  /*9370*/  LDSM.16.M88.4 R188, [R210] ;  /* 0x00000000d2bc783b */ /* 0x000f2a0000000200 */
[C---:B------:R-:W-:Y:S06]  /*9380*/  HMMA.16816.F32.BF16 R12, R168.reuse, R192, R12 ;  /* 0x000000c0a80c723c */ /* 0x040fec000004180c */
[C---:B------:R-:W-:Y:S01]  /*9390*/  HMMA.16816.F32.BF16 R16, R168.reuse, R194, R16 ;  /* 0x000000c2a810723c */ /* 0x040fe20000041810 */
[----:B------:R-:W4:Y:S05]  /*93a0*/  LDSM.16.M88.4 R192, [R209] ;  /* 0x00000000d1c0783b */ /* 0x000f2a0000000200 */
[C---:B---3--:R-:W-:Y:S06]  /*93b0*/  HMMA.16816.F32.BF16 R20, R168.reuse, R180, R20 ;  /* 0x000000b4a814723c */ /* 0x048fec0000041814 */
[C---:B------:R-:W-:Y:S01]  /*93c0*/  HMMA.16816.F32.BF16 R24, R168.reuse, R182, R24 ;  /* 0x000000b6a818723c */ /* 0x040fe20000041818 */
[----:B------:R-:W3:Y:S05]  /*93d0*/  LDSM.16.M88.4 R180, [R208] ;  /* 0x00000000d0b4783b */ /* 0x000eea0000000200 */
[C---:B--2---:R-:W-:Y:S06]  /*93e0*/  HMMA.16816.F32.BF16 R28, R168.reuse, R176, R28 ;  /* 0x000000b0a81c723c */ /* 0x044fec000004181c */
[----:B------:R-:W-:Y:S01]  /*93f0*/  HMMA.16816.F32.BF16 R32, R168, R178, R32 ;  /* 0x000000b2a820723c */ /* 0x000fe20000041820 */
[----:B------:R-:W-:Y:S05]  /*9400*/  LDSM.16.M88.4 R168, [R226+0x4000] ;  /* 0x00400000e2a8783b */ /* 0x000fea0000000200 */
[C---:B-1----:R-:W-:Y:S01]  /*9410*/  HMMA.16816.F32.BF16 R4, R172.reuse, R184, R4 ;  /* 0x000000b8ac04723c */ /* 0x042fe20000041804 */
[----:B------:R-:W1:Y:S05]  /*9420*/  LDSM.16.M88.4 R176, [R223+0xc000] ;  /* 0x00c00000dfb0783b */ /* 0x000e6a0000000200 */
[C---:B------:R-:W-:Y:S01]  /*9430*/  HMMA.16816.F32.BF16 R8, R172.reuse, R186, R8 ;  /* 0x000000baac08723c */ /* 0x040fe20000041808 */
[----:B------:R-:W2:Y:S05]  /*9440*/  LDSM.16.M88.4 R184, [R223+0xc800] ;  /* 0x00c80000dfb8783b */ /* 0x000eaa0000000200 */
[C---:B----4-:R-:W-:Y:S06]  /*9450*/  HMMA.16816.F32.BF16 R12, R172.reuse, R188, R12 ;  /* 0x000000bcac0c723c */ /* 0x050fec000004180c */
[C---:B------:R-:W-:Y:S01]  /*9460*/  HMMA.16816.F32.BF16 R16, R172.reuse, R190, R16 ;  /* 0x000000beac10723c */ /* 0x040fe20000041810 */
[----:B------:R-:W4:Y:S05]  /*9470*/  LDSM.16.M88.4 R188, [R223+0xd000] ;  /* 0x00d00000dfbc783b */ /* 0x000f2a0000000200 */
        /* <DEDUP_REMOVED lines=25> */
[----:B------:R-:W4:Y:S05]  /*9610*/  LDSM.16.M88.4 R180, [R229+0xe800] ;  /* 0x00e80000e5b4783b */ /* 0x000f2a0000000200 */
[C---:B--2---:R-:W-:Y:S06]  /*9620*/  HMMA.16816.F32.BF16 R20, R172.reuse, R184, R20 ;  /* 0x000000b8ac14723c */ /* 0x044fec0000041814 */
[C---:B------:R-:W-:Y:S01]  /*9630*/  HMMA.16816.F32.BF16 R24, R172.reuse, R186, R24 ;  /* 0x000000baac18723c */ /* 0x040fe20000041818 */
[----:B------:R-:W2:Y:S05]  /*9640*/  LDSM.16.M88.4 R184, [R229+0xf800] ;  /* 0x00f80000e5b8783b */ /* 0x000eaa0000000200 */
[C---:B---3--:R-:W-:Y:S06]  /*9650*/  HMMA.16816.F32.BF16 R28, R172.reuse, R188, R28 ;  /* 0x000000bcac1c723c */ /* 0x048fec000004181c */
[----:B------:R-:W-:Y:S01]  /*9660*/  HMMA.16816.F32.BF16 R32, R172, R190, R32 ;  /* 0x000000beac20723c */ /* 0x000fe20000041820 */
[----:B------:R-:W-:Y:S05]  /*9670*/  LDSM.16.M88.4 R172, [R228+0x6000] ;  /* 0x00600000e4ac783b */ /* 0x000fea0000000200 */
[C---:B-1----:R-:W-:Y:S01]  /*9680*/  HMMA.16816.F32.BF16 R4, R168.reuse, R176, R4 ;  /* 0x000000b0a804723c */ /* 0x042fe20000041804 */
[----:B------:R-:W-:Y:S05]  /*9690*/  LDSM.16.M88.4 R188, [R205] ;  /* 0x00000000cdbc783b */ /* 0x000fea0000000200 */
[C---:B------:R-:W-:Y:S01]  /*96a0*/  HMMA.16816.F32.BF16 R8, R168.reuse, R178, R8 ;  /* 0x000000b2a808723c */ /* 0x040fe20000041808 */
[----:B------:R-:W1:Y:S05]  /*96b0*/  LDSM.16.M88.4 R176, [R207] ;  /* 0x00000000cfb0783b */ /* 0x000e6a0000000200 */
[C---:B----4-:R-:W-:Y:S06]  /*96c0*/  HMMA.16816.F32.BF16 R12, R168.reuse, R180, R12 ;  /* 0x000000b4a80c723c */ /* 0x050fec000004180c */
[C---:B------:R-:W-:Y:S01]  /*96d0*/  HMMA.16816.F32.BF16 R16, R168.reuse, R182, R16 ;  /* 0x000000b6a810723c */ /* 0x040fe20000041810 */
[----:B------:R-:W3:Y:S05]  /*96e0*/  LDSM.16.M88.4 R180, [R206] ;  /* 0x00000000ceb4783b */ /* 0x000eea0000000200 */
[C---:B------:R-:W-:Y:S06]  /*96f0*/  HMMA.16816.F32.BF16 R20, R168.reuse, R192, R20 ;  /* 0x000000c0a814723c */ /* 0x040fec0000041814 */
[C---:B------:R-:W-:Y:S01]  /*9700*/  HMMA.16816.F32.BF16 R24, R168.reuse, R194, R24 ;  /* 0x000000c2a818723c */ /* 0x040fe20000041818 */
[----:B------:R-:W4:Y:S05]  /*9710*/  LDSM.16.M88.4 R192, [R204] ;  /* 0x00000000ccc0783b */ /* 0x000f2a0000000200 */
[C---:B--2---:R-:W-:Y:S06]  /*9720*/  HMMA.16816.F32.BF16 R28, R168.reuse, R184, R28 ;  /* 0x000000b8a81c723c */ /* 0x044fec000004181c */
[----:B------:R-:W-:Y:S01]  /*9730*/  HMMA.16816.F32.BF16 R32, R168, R186, R32 ;  /* 0x000000baa820723c */ /* 0x000fe20000041820 */
[----:B------:R-:W-:Y:S05]  /*9740*/  LDSM.16.M88.4 R168, [R226+0x6000] ;  /* 0x00600000e2a8783b */ /* 0x000fea0000000200 */
[C---:B-1----:R-:W-:Y:S01]  /*9750*/  HMMA.16816.F32.BF16 R4, R172.reuse, R176, R4 ;  /* 0x000000b0ac04723c */ /* 0x042fe20000041804 */
[----:B------:R-:W1:Y:S05]  /*9760*/  LDSM.16.M88.4 R184, [R223+0xe000] ;  /* 0x00e00000dfb8783b */ /* 0x000e6a0000000200 */
[C---:B------:R-:W-:Y:S01]  /*9770*/  HMMA.16816.F32.BF16 R8, R172.reuse, R178, R8 ;  /* 0x000000b2ac08723c */ /* 0x040fe20000041808 */
[----:B------:R-:W2:Y:S05]  /*9780*/  LDSM.16.M88.4 R176, [R223+0xe800] ;  /* 0x00e80000dfb0783b */ /* 0x000eaa0000000200 */
[C---:B---3--:R-:W-:Y:S06]  /*9790*/  HMMA.16816.F32.BF16 R12, R172.reuse, R180, R12 ;  /* 0x000000b4ac0c723c */ /* 0x048fec000004180c */
[C---:B------:R-:W-:Y:S01]  /*97a0*/  HMMA.16816.F32.BF16 R16, R172.reuse, R182, R16 ;  /* 0x000000b6ac10723c */ /* 0x040fe20000041810 */
[----:B------:R-:W3:Y:S05]  /*97b0*/  LDSM.16.M88.4 R180, [R223+0xf000] ;  /* 0x00f00000dfb4783b */ /* 0x000eea0000000200 */
        /* <DEDUP_REMOVED lines=8> */
[C---:B------:R-:W-:Y:S05]  /*9840*/  HMMA.16816.F32.BF16 R8, R168.reuse, R186, R8 ;  /* 0x000000baa808723c */ /* 0x040fea0000041808 */
[----:B------:R-:W-:Y:S01]  /*9850*/  IMAD.MOV.U32 R184, RZ, RZ, R2 ;  /* 0x000000ffffb87224 */ /* 0x000fe200078e0002 */
[C---:B--2---:R-:W-:Y:S05]  /*9860*/  HMMA.16816.F32.BF16 R12, R168.reuse, R176, R12 ;  /* 0x000000b0a80c723c */ /* 0x044fea000004180c */
[----:B------:R-:W-:Y:S01]  /*9870*/  IMAD.MOV.U32 R185, RZ, RZ, R3 ;  /* 0x000000ffffb97224 */ /* 0x000fe200078e0003 */
[C---:B------:R-:W-:Y:S06]  /*9880*/  HMMA.16816.F32.BF16 R16, R168.reuse, R178, R16 ;  /* 0x000000b2a810723c */ /* 0x040fec0000041810 */
[C---:B---3--:R-:W-:Y:S06]  /*9890*/  HMMA.16816.F32.BF16 R20, R168.reuse, R180, R20 ;  /* 0x000000b4a814723c */ /* 0x048fec0000041814 */
[C---:B------:R-:W-:Y:S06]  /*98a0*/  HMMA.16816.F32.BF16 R24, R168.reuse, R182, R24 ;  /* 0x000000b6a818723c */ /* 0x040fec0000041818 */
[C---:B----4-:R-:W-:Y:S06]  /*98b0*/  HMMA.16816.F32.BF16 R28, R168.reuse, R172, R28 ;  /* 0x000000aca81c723c */ /* 0x050fec000004181c */
[----:B------:R-:W-:Y:S01]  /*98c0*/  HMMA.16816.F32.BF16 R32, R168, R174, R32 ;  /* 0x000000aea820723c */ /* 0x000fe20000041820 */
[----:B------:R-:W2:Y:S05]  /*98d0*/  LDSM.16.M88.4 R168, [R216+0x6800] ;  /* 0x00680000d8a8783b */ /* 0x000eaa0000000200 */
[C---:B-1----:R-:W-:Y:S06]  /*98e0*/  HMMA.16816.F32.BF16 R4, R188.reuse, R192, R4 ;  /* 0x000000c0bc04723c */ /* 0x042fec0000041804 */
[C---:B------:R-:W-:Y:S11]  /*98f0*/  HMMA.16816.F32.BF16 R8, R188.reuse, R194, R8 ;  /* 0x000000c2bc08723c */ /* 0x040ff60000041808 */
[----:B------:R-:W-:Y:S07]  /*9900*/  @!UPT UIADD3 URZ, URZ, URZ, URZ ;  /* 0x0000003f3f3ff290 */ /* 0x000fee000fffe03f */
[----:B------:R-:W-:Y:S01]  /*9910*/  FMUL.FTZ R2, R6, UR12 ;  /* 0x0000000c06027c20 */ /* 0x000fe20008410000 */
[----:B------:R-:W-:Y:S01]  /*9920*/  FMUL.FTZ R7, R7, UR12 ;  /* 0x0000000c07077c20 */ /* 0x000fe20008410000 */
[----:B------:R-:W-:Y:S01]  /*9930*/  FMUL.FTZ R165, R5, UR12 ;  /* 0x0000000c05a57c20 */ /* 0x000fe20008410000 */
[----:B------:R-:W-:Y:S01]  /*9940*/  FMUL.FTZ R166, R4, UR12 ;  /* 0x0000000c04a67c20 */ /* 0x000fe20008410000 */
[----:B------:R1:W3:Y:S02]  /*9950*/  MUFU.TANH R186, R2 ;  /* 0x0000000200ba7308 */ /* 0x0002e40000002400 */
[----:B------:R-:W-:Y:S01]  /*9960*/  FMUL.FTZ R187, R9, UR12 ;  /* 0x0000000c09bb7c20 */ /* 0x000fe20008410000 */
[----:B------:R-:W-:Y:S01]  /*9970*/  FMUL.FTZ R5, R10, UR12 ;  /* 0x0000000c0a057c20 */ /* 0x000fe20008410000 */
[----:B------:R-:W-:Y:S01]  /*9980*/  FMUL.FTZ R10, R11, UR12 ;  /* 0x0000000c0b0a7c20 */ /* 0x000fe20008410000 */
[C---:B--2---:R-:W-:Y:S05]  /*9990*/  HMMA.16816.F32.BF16 R12, R188.reuse, R168, R12 ;  /* 0x000000a8bc0c723c */ /* 0x044fea000004180c */
[----:B------:R2:W4:Y:S01]  /*99a0*/  MUFU.TANH R6, R166 ;  /* 0x000000a600067308 */ /* 0x0005220000002400 */
[C---:B------:R-:W-:Y:S01]  /*99b0*/  HMMA.16816.F32.BF16 R16, R188.reuse, R170, R16 ;  /* 0x000000aabc10723c */ /* 0x040fe20000041810 */
[----:B------:R-:W3:Y:S08]  /*99c0*/  LDSM.16.M88.4 R168, [R216+0x7000] ;  /* 0x00700000d8a8783b */ /* 0x000ef00000000200 */
[----:B------:R-:W4:Y:S02]  /*99d0*/  MUFU.TANH R5, R5 ;  /* 0x0000000500057308 */ /* 0x000f240000002400 */
[C---:B-1----:R-:W-:Y:S02]  /*99e0*/  LEA R2, P0, R164.reuse, R198, 0x6 ;  /* 0x000000c6a4027211 */ /* 0x042fe400078030ff */
[C---:B------:R-:W-:Y:S06]  /*99f0*/  LEA R198, P1, R164.reuse, R36, 0x6 ;  /* 0x00000024a4c67211 */ /* 0x040fec00078230ff */
[----:B------:R-:W1:Y:S01]  /*9a00*/  MUFU.TANH R165, R165 ;  /* 0x000000a500a57308 */ /* 0x000e620000002400 */
[----:B------:R-:W-:Y:S01]  /*9a10*/  LEA.HI.X.SX32 R3, R164, R199, 0x6, P0 ;  /* 0x000000c7a4037211 */ /* 0x000fe200000f36ff */
[----:B------:R-:W-:Y:S01]  /*9a20*/  IMAD.WIDE.U32 R194, R2, UR8, RZ ;  /* 0x0000000802c27c25 */ /* 0x000fe2000f8e00ff */
[----:B------:R-:W-:Y:S02]  /*9a30*/  LEA.HI.X.SX32 R199, R164, R37, 0x6, P1 ;  /* 0x00000025a4c77211 */ /* 0x000fe400008f36ff */
[----:B------:R1:W5:Y:S01]  /*9a40*/  LDL.LU.64 R36, [R1+0x38] ;  /* 0x0000380001247983 */ /* 0x0003620000300a00 */
[----:B------:R-:W-:Y:S01]  /*9a50*/  IMAD R3, R3, UR8, RZ ;  /* 0x0000000803037c24 */ /* 0x000fe2000f8e02ff */
[----:B------:R-:W-:Y:S03]  /*9a60*/  LEA R182, P0, R194, R197, 0x1 ;  /* 0x000000c5c2b67211 */ /* 0x000fe600078008ff */
[----:B------:R-:W-:Y:S01]  /*9a70*/  MUFU.TANH R10, R10 ;  /* 0x0000000a000a7308 */ /* 0x000fe20000002400 */
[----:B------:R-:W-:Y:S02]  /*9a80*/  IMAD R9, R199, UR8, RZ ;  /* 0x00000008c7097c24 */ /* 0x000fe4000f8e02ff */
[----:B--2---:R-:W-:Y:S01]  /*9a90*/  FMUL.FTZ R166, R8, UR12 ;  /* 0x0000000c08a67c20 */ /* 0x004fe20008410000 */
[----:B------:R-:W-:Y:S02]  /*9aa0*/  IMAD R3, R2, UR9, R3 ;  /* 0x0000000902037c24 */ /* 0x000fe4000f8e0203 */
[C---:B------:R-:W-:Y:S02]  /*9ab0*/  IMAD R9, R198.reuse, UR9, R9 ;  /* 0x00000009c6097c24 */ /* 0x040fe4000f8e0209 */
[----:B------:R-:W-:Y:S01]  /*9ac0*/  FMUL.FTZ R19, R19, UR12 ;  /* 0x0000000c13137c20 */ /* 0x000fe20008410000 */
[----:B------:R-:W-:Y:S01]  /*9ad0*/  IMAD.WIDE.U32 R198, R198, UR8, RZ ;  /* 0x00000008c6c67c25 */ /* 0x000fe2000f8e00ff */
[----:B------:R2:W-:Y:S03]  /*9ae0*/  MUFU.TANH R2, R7 ;  /* 0x0000000700027308 */ /* 0x0005e60000002400 */
[----:B------:R-:W-:Y:S02]  /*9af0*/  IMAD.IADD R3, R195, 0x1, R3 ;  /* 0x00000001c3037824 */ /* 0x000fe400078e0203 */
[----:B------:R-:W-:Y:S02]  /*9b00*/  IMAD.IADD R9, R199, 0x1, R9 ;  /* 0x00000001c7097824 */ /* 0x000fe400078e0209 */
[----:B------:R-:W-:Y:S03]  /*9b10*/  FMUL.FTZ R199, R13, UR12 ;  /* 0x0000000c0dc77c20 */ /* 0x000fe60008410000 */
[----:B------:R-:W1:Y:S01]  /*9b20*/  MUFU.TANH R166, R166 ;  /* 0x000000a600a67308 */ /* 0x000e620000002400 */
[----:B------:R-:W-:Y:S01]  /*9b30*/  LEA.HI.X R183, R194, R252, R3, 0x1, P0 ;  /* 0x000000fcc2b77211 */ /* 0x000fe200000f0c03 */
[----:B------:R-:W-:Y:S01]  /*9b40*/  IMAD.U32 R3, RZ, RZ, UR21 ;  /* 0x00000015ff037e24 */ /* 0x000fe2000f8e00ff */
[C---:B------:R-:W-:Y:S02]  /*9b50*/  LEA R194, P2, R164.reuse, R184, 0x6 ;  /* 0x000000b8a4c27211 */ /* 0x040fe400078430ff */
[C---:B------:R-:W-:Y:S01]  /*9b60*/  LEA R202, P0, R164.reuse, R200, 0x6 ;  /* 0x000000c8a4ca7211 */ /* 0x040fe200078030ff */
[----:B------:R-:W-:Y:S01]  /*9b70*/  IMAD R3, R3, -0x40, R196 ;  /* 0xffffffc003037824 */ /* 0x000fe200078e02c4 */
[C---:B------:R-:W-:Y:S03]  /*9b80*/  LEA.HI.X.SX32 R195, R164.reuse, R185, 0x6, P2 ;  /* 0x000000b9a4c37211 */ /* 0x040fe600010f36ff */
[----:B------:R-:W-:Y:S01]  /*9b90*/  MUFU.TANH R199, R199 ;  /* 0x000000c700c77308 */ /* 0x000fe20000002400 */
[----:B------:R-:W-:Y:S01]  /*9ba0*/  LEA.HI.X.SX32 R203, R164, R201, 0x6, P0 ;  /* 0x000000c9a4cb7211 */ /* 0x000fe200000f36ff */
[----:B------:R-:W-:Y:S01]  /*9bb0*/  IMAD.WIDE.U32 R178, R194, UR8, RZ ;  /* 0x00000008c2b27c25 */ /* 0x000fe2000f8e00ff */
[C---:B---3--:R-:W-:Y:S03]  /*9bc0*/  HMMA.16816.F32.BF16 R20, R188.reuse, R168, R20 ;  /* 0x000000a8bc14723c */ /* 0x048fe60000041814 */
[----:B------:R-:W-:Y:S01]  /*9bd0*/  IMAD R185, R195, UR8, RZ ;  /* 0x00000008c3b97c24 */ /* 0x000fe2000f8e02ff */
[-C--:B------:R-:W-:Y:S03]  /*9be0*/  LEA R184, P0, R178, R197.reuse, 0x1 ;  /* 0x000000c5b2b87211 */ /* 0x080fe600078008ff */
[----:B------:R3:W-:Y:S01]  /*9bf0*/  MUFU.TANH R164, R187 ;  /* 0x000000bb00a47308 */ /* 0x0007e20000002400 */
[----:B------:R-:W-:Y:S03]  /*9c00*/  IMAD R11, R203, UR8, RZ ;  /* 0x00000008cb0b7c24 */ /* 0x000fe6000f8e02ff */
[----:B------:R-:W-:Y:S01]  /*9c10*/  FMUL.FTZ R195, R14, UR12 ;  /* 0x0000000c0ec37c20 */ /* 0x000fe20008410000 */
[----:B------:R-:W-:Y:S01]  /*9c20*/  IMAD R185, R194, UR9, R185 ;  /* 0x00000009c2b97c24 */ /* 0x000fe2000f8e02b9 */
[C---:B------:R-:W-:Y:S03]  /*9c30*/  HMMA.16816.F32.BF16 R24, R188.reuse, R170, R24 ;  /* 0x000000aabc18723c */ /* 0x040fe60000041818 */
[----:B------:R-:W-:Y:S01]  /*9c40*/  IMAD.IADD R185, R179, 0x1, R185 ;  /* 0x00000001b3b97824 */ /* 0x000fe200078e02b9 */
[----:B------:R-:W1:Y:S01]  /*9c50*/  MUFU.TANH R195, R195 ;  /* 0x000000c300c37308 */ /* 0x000e620000002400 */
[----:B------:R-:W-:Y:S02]  /*9c60*/  IMAD R11, R202, UR9, R11 ;  /* 0x00000009ca0b7c24 */ /* 0x000fe4000f8e020b */
[----:B------:R-:W-:Y:S01]  /*9c70*/  FMUL.FTZ R14, R15, UR12 ;  /* 0x0000000c0f0e7c20 */ /* 0x000fe20008410000 */
[----:B--2---:R-:W-:Y:S03]  /*9c80*/  VIADD R7, R3, 0x8 ;  /* 0x0000000803077836 */ /* 0x004fe60000000000 */
[-C--:B------:R-:W-:Y:S01]  /*9c90*/  LEA.HI.X R185, R178, R252.reuse, R185, 0x1, P0 ;  /* 0x000000fcb2b97211 */ /* 0x080fe200000f0cb9 */
[----:B------:R-:W-:Y:S01]  /*9ca0*/  IMAD.WIDE.U32 R202, R202, UR8, RZ ;  /* 0x00000008caca7c25 */ /* 0x000fe2000f8e00ff */
[----:B------:R-:W-:Y:S01]  /*9cb0*/  ISETP.GE.AND P1, PT, R7, RZ, PT ;  /* 0x000000ff0700720c */ /* 0x000fe20003f26270 */
[----:B------:R2:W1:Y:S02]  /*9cc0*/  MUFU.TANH R200, R14 ;  /* 0x0000000e00c87308 */ /* 0x0004640000002400 */
[----:B------:R-:W-:Y:S01]  /*9cd0*/  FMUL.FTZ R15, R12, UR12 ;  /* 0x0000000c0c0f7c20 */ /* 0x000fe20008410000 */
[----:B------:R-:W-:Y:S01]  /*9ce0*/  IMAD.IADD R11, R203, 0x1, R11 ;  /* 0x00000001cb0b7824 */ /* 0x000fe200078e020b */
[CC--:B------:R-:W-:Y:S01]  /*9cf0*/  LEA R180, P0, R202.reuse, R197.reuse, 0x1 ;  /* 0x000000c5cab47211 */ /* 0x0c0fe200078008ff */
[----:B------:R-:W-:Y:S02]  /*9d00*/  VIADD R193, R3, 0xfffffff0 ;  /* 0xfffffff003c17836 */ /* 0x000fe40000000000 */
[----:B------:R-:W-:Y:S01]  /*9d10*/  FMUL.FTZ R201, R17, UR12 ;  /* 0x0000000c11c97c20 */ /* 0x000fe20008410000 */
[C---:B------:R-:W-:Y:S01]  /*9d20*/  VIADD R194, R3.reuse, 0xfffffff7 ;  /* 0xfffffff703c27836 */ /* 0x040fe20000000000 */
[-C--:B------:R-:W-:Y:S01]  /*9d30*/  LEA.HI.X R181, R202, R252.reuse, R11, 0x1, P0 ;  /* 0x000000fccab57211 */ /* 0x080fe200000f0c0b */
[C---:B------:R-:W-:Y:S01]  /*9d40*/  VIADD R11, R3.reuse, 0xffffffff ;  /* 0xffffffff030b7836 */ /* 0x040fe20000000000 */
[----:B------:R1:W1:Y:S01]  /*9d50*/  MUFU.TANH R196, R15 ;  /* 0x0000000f00c47308 */ /* 0x0002620000002400 */
[C---:B---3--:R-:W-:Y:S02]  /*9d60*/  VIADD R187, R3.reuse, 0xffffffef ;  /* 0xffffffef03bb7836 */ /* 0x048fe40000000000 */
[----:B------:R-:W-:Y:S01]  /*9d70*/  FMUL.FTZ R22, R22, UR12 ;  /* 0x0000000c16167c20 */ /* 0x000fe20008410000 */
[C---:B------:R-:W-:Y:S01]  /*9d80*/  @!P1 IADD3 R7, -R3.reuse, -0x8, RZ ;  /* 0xfffffff803079810 */ /* 0x040fe20007ffe1ff */
[----:B------:R-:W-:Y:S01]  /*9d90*/  VIADD R4, R3, 0xffffffe0 ;  /* 0xffffffe003047836 */ /* 0x000fe20000000000 */
[C---:B------:R-:W-:Y:S01]  /*9da0*/  LEA R172, P1, R198.reuse, R197, 0x1 ;  /* 0x000000c5c6ac7211 */ /* 0x040fe200078208ff */
[----:B------:R-:W-:Y:S01]  /*9db0*/  FMUL.FTZ R203, R25, UR12 ;  /* 0x0000000c19cb7c20 */ /* 0x000fe20008410000 */
[----:B------:R-:W-:Y:S02]  /*9dc0*/  ISETP.GE.AND P0, PT, R11, RZ, PT ;  /* 0x000000ff0b00720c */ /* 0x000fe40003f06270 */
[----:B------:R3:W-:Y:S01]  /*9dd0*/  MUFU.TANH R8, R22 ;  /* 0x0000001600087308 */ /* 0x0007e20000002400 */
[----:B------:R-:W-:Y:S01]  /*9de0*/  LEA.HI.X R173, R198, R252, R9, 0x1, P1 ;  /* 0x000000fcc6ad7211 */ /* 0x000fe200008f0c09 */
[----:B------:R-:W-:Y:S01]  /*9df0*/  FMUL.FTZ R198, R16, UR12 ;  /* 0x0000000c10c67c20 */ /* 0x000fe20008410000 */
[----:B------:R-:W-:Y:S01]  /*9e00*/  I2FP.F32.S32 R7, R7 ;  /* 0x0000000700077245 */ /* 0x000fe20000201400 */
[----:B------:R-:W-:Y:S01]  /*9e10*/  FMUL.FTZ R27, R27, UR12 ;  /* 0x0000000c1b1b7c20 */ /* 0x000fe20008410000 */
[----:B------:R-:W-:Y:S01]  /*9e20*/  IABS R9, R3 ;  /* 0x0000000300097213 */ /* 0x000fe20000000000 */
[----:B------:R-:W-:Y:S01]  /*9e30*/  STL.64 [R1+0x30], R172 ;  /* 0x000030ac01007387 */ /* 0x000fe20000100a00 */
[----:B------:R-:W-:Y:S01]  /*9e40*/  ISETP.GE.AND P1, PT, R194, RZ, PT ;  /* 0x000000ffc200720c */ /* 0x000fe20003f26270 */
[----:B--2---:R-:W-:Y:S01]  /*9e50*/  FFMA.FTZ R14, R7, -UR5, R186 ;  /* 0x80000005070e7c23 */ /* 0x004fe200080100ba */
[----:B------:R-:W-:Y:S02]  /*9e60*/  I2FP.F32.S32 R9, R9 ;  /* 0x0000000900097245 */ /* 0x000fe40000201400 */
[----:B------:R-:W2:Y:S01]  /*9e70*/  LDSM.16.M88.4 R172, [R216+0x7800] ;  /* 0x00780000d8ac783b */ /* 0x000ea20000000200 */
[----:B------:R-:W-:Y:S04]  /*9e80*/  DEPBAR.LE SB0, 0x0 ;  /* 0x000080000000791a */ /* 0x000fe80000000000 */
[----:B------:R-:W-:Y:S01]  /*9e90*/  @!P0 IADD3 R11, -R3, 0x1, RZ ;  /* 0x00000001030b8810 */ /* 0x000fe20007ffe1ff */
[----:B------:R-:W-:Y:S01]  /*9ea0*/  BAR.SYNC.DEFER_BLOCKING 0x0 ;  /* 0x0000000000007b1d */ /* 0x000fe20000010000 */
[----:B------:R-:W-:Y:S01]  /*9eb0*/  ISETP.GE.AND P0, PT, R193, RZ, PT ;  /* 0x000000ffc100720c */ /* 0x000fe20003f06270 */
[----:B------:R-:W-:Y:S01]  /*9ec0*/  VIADD R7, R3, 0xfffffff8 ;  /* 0xfffffff803077836 */ /* 0x000fe20000000000 */
[----:B------:R-:W-:Y:S01]  /*9ed0*/  I2FP.F32.S32 R186, R11 ;  /* 0x0000000b00ba7245 */ /* 0x000fe20000201400 */
[----:B----4-:R-:W-:Y:S01]  /*9ee0*/  FFMA.FTZ R13, R9, -UR5, R6 ;  /* 0x80000005090d7c23 */ /* 0x010fe20008010006 */
[----:B------:R-:W-:Y:S01]  /*9ef0*/  @!P1 IADD3 R194, -R3, 0x9, RZ ;  /* 0x0000000903c29810 */ /* 0x000fe20007ffe1ff */
[----:B------:R4:W2:Y:S01]  /*9f00*/  MUFU.TANH R197, R19 ;  /* 0x0000001300c57308 */ /* 0x0008a20000002400 */
[----:B------:R-:W-:Y:S01]  /*9f10*/  ISETP.GE.AND P2, PT, R7, RZ, PT ;  /* 0x000000ff0700720c */ /* 0x000fe20003f46270 */
[----:B-1----:R-:W-:Y:S01]  /*9f20*/  FMUL.FTZ R15, R18, UR12 ;  /* 0x0000000c120f7c20 */ /* 0x002fe20008410000 */
[----:B------:R-:W-:Y:S02]  /*9f30*/  VIADD R6, R3, 0xffffffe7 ;  /* 0xffffffe703067836 */ /* 0x000fe40000000000 */
[----:B------:R-:W-:Y:S01]  /*9f40*/  FFMA.FTZ R18, R9, -UR5, R5 ;  /* 0x8000000509127c23 */ /* 0x000fe20008010005 */
[C---:B------:R-:W-:Y:S01]  /*9f50*/  IADD3 R9, R3.reuse, -0x18, RZ ;  /* 0xffffffe803097810 */ /* 0x040fe20007ffe0ff */
[----:B------:R-:W-:Y:S01]  /*9f60*/  FFMA.FTZ R17, R186, -UR5, R165 ;  /* 0x80000005ba117c23 */ /* 0x000fe200080100a5 */
[C---:B------:R-:W-:Y:S01]  /*9f70*/  VIADD R165, R3.reuse, 0xffffffd8 ;  /* 0xffffffd803a57836 */ /* 0x040fe20000000000 */
[C---:B------:R-:W-:Y:S01]  /*9f80*/  @!P0 IADD3 R193, -R3.reuse, 0x10, RZ ;  /* 0x0000001003c18810 */ /* 0x040fe20007ffe1ff */
[----:B------:R1:W2:Y:S01]  /*9f90*/  MUFU.TANH R192, R15 ;  /* 0x0000000f00c07308 */ /* 0x0002a20000002400 */
[----:B------:R-:W-:Y:S01]  /*9fa0*/  ISETP.GE.AND P0, PT, R6, RZ, PT ;  /* 0x000000ff0600720c */ /* 0x000fe20003f06270 */
[----:B------:R-:W-:Y:S01]  /*9fb0*/  VIADD R5, R3, 0xffffffc8 ;  /* 0xffffffc803057836 */ /* 0x000fe20000000000 */
[----:B------:R-:W-:Y:S01]  /*9fc0*/  ISETP.GE.AND P1, PT, R9, RZ, PT ;  /* 0x000000ff0900720c */ /* 0x000fe20003f26270 */
[C---:B------:R-:W-:Y:S01]  /*9fd0*/  VIADD R11, R3.reuse, 0xffffffd0 ;  /* 0xffffffd0030b7836 */ /* 0x040fe20000000000 */
[----:B------:R-:W-:Y:S01]  /*9fe0*/  @!P2 IADD3 R7, -R3, 0x8, RZ ;  /* 0x000000080307a810 */ /* 0x000fe20007ffe1ff */
[----:B---3--:R-:W-:Y:S01]  /*9ff0*/  FMUL.FTZ R22, R21, UR12 ;  /* 0x0000000c15167c20 */ /* 0x008fe20008410000 */
[----:B------:R-:W-:Y:S01]  /*a000*/  ISETP.GE.AND P2, PT, R187, RZ, PT ;  /* 0x000000ffbb00720c */ /* 0x000fe20003f46270 */
[C---:B------:R-:W-:Y:S01]  /*a010*/  VIADD R21, R3.reuse, 0x7 ;  /* 0x0000000703157836 */ /* 0x040fe20000000000 */
[----:B------:R-:W-:Y:S01]  /*a020*/  I2FP.F32.S32 R7, R7 ;  /* 0x0000000700077245 */ /* 0x000fe20000201400 */
[----:B------:R-:W-:Y:S01]  /*a030*/  MUFU.TANH R177, R22 ;  /* 0x0000001600b17308 */ /* 0x000fe20000002400 */
[----:B------:R-:W-:Y:S03]  /*a040*/  FMUL.FTZ R202, R20, UR12 ;  /* 0x0000000c14ca7c20 */ /* 0x000fe60008410000 */
[----:B------:R-:W-:Y:S01]  /*a050*/  @!P0 IADD3 R6, -R3, 0x19, RZ ;  /* 0x0000001903068810 */ /* 0x000fe20007ffe1ff */
[----:B----4-:R-:W-:Y:S01]  /*a060*/  FFMA.FTZ R19, R7, -UR5, R166 ;  /* 0x8000000507137c23 */ /* 0x010fe200080100a6 */
[----:B------:R-:W-:Y:S01]  /*a070*/  ISETP.GE.AND P0, PT, R165, RZ, PT ;  /* 0x000000ffa500720c */ /* 0x000fe20003f06270 */
[----:B-1----:R-:W-:Y:S01]  /*a080*/  FFMA.FTZ R15, R186, -UR5, R10 ;  /* 0x80000005ba0f7c23 */ /* 0x002fe2000801000a */
[C---:B------:R-:W-:Y:S01]  /*a090*/  @!P1 IADD3 R9, -R3.reuse, 0x18, RZ ;  /* 0x0000001803099810 */ /* 0x040fe20007ffe1ff */
[C---:B------:R-:W-:Y:S01]  /*a0a0*/  VIADD R186, R3.reuse, 0xffffffdf ;  /* 0xffffffdf03ba7836 */ /* 0x040fe20000000000 */
[----:B------:R-:W-:Y:S01]  /*a0b0*/  @!P2 IADD3 R187, -R3, 0x11, RZ ;  /* 0x0000001103bba810 */ /* 0x000fe20007ffe1ff */
[----:B------:R-:W1:Y:S01]  /*a0c0*/  MUFU.TANH R198, R198 ;  /* 0x000000c600c67308 */ /* 0x000e620000002400 */
[----:B------:R-:W-:Y:S01]  /*a0d0*/  ISETP.GE.AND P2, PT, R4, RZ, PT ;  /* 0x000000ff0400720c */ /* 0x000fe20003f46270 */
[----:B------:R-:W-:Y:S01]  /*a0e0*/  FMUL.FTZ R10, R23, UR12 ;  /* 0x0000000c170a7c20 */ /* 0x000fe20008410000 */
[----:B------:R-:W-:Y:S01]  /*a0f0*/  ISETP.GE.AND P1, PT, R186, RZ, PT ;  /* 0x000000ffba00720c */ /* 0x000fe20003f26270 */
[C---:B--2---:R-:W-:Y:S06]  /*a100*/  HMMA.16816.F32.BF16 R28, R188.reuse, R172, R28 ;  /* 0x000000acbc1c723c */ /* 0x044fec000004181c */
[----:B------:R2:W-:Y:S01]  /*a110*/  MUFU.TANH R173, R10 ;  /* 0x0000000a00ad7308 */ /* 0x0005e20000002400 */
[C---:B------:R-:W-:Y:S01]  /*a120*/  @!P0 IADD3 R165, -R3.reuse, 0x28, RZ ;  /* 0x0000002803a58810 */ /* 0x040fe20007ffe1ff */
[----:B------:R-:W-:Y:S01]  /*a130*/  VIADD R23, R3, 0xffffffd7 ;  /* 0xffffffd703177836 */ /* 0x000fe20000000000 */
[----:B------:R-:W-:Y:S02]  /*a140*/  ISETP.GE.AND P0, PT, R5, RZ, PT ;  /* 0x000000ff0500720c */ /* 0x000fe40003f06270 */
[----:B------:R-:W-:Y:S01]  /*a150*/  FFMA.FTZ R195, R7, -UR5, R195 ;  /* 0x8000000507c37c23 */ /* 0x000fe200080100c3 */
[----:B------:R-:W-:Y:S03]  /*a160*/  HMMA.16816.F32.BF16 R32, R188, R174, R32 ;  /* 0x000000aebc20723c */ /* 0x000fe60000041820 */
[C---:B------:R-:W-:Y:S01]  /*a170*/  @!P2 IADD3 R4, -R3.reuse, 0x20, RZ ;  /* 0x000000200304a810 */ /* 0x040fe20007ffe1ff */
[C---:B------:R-:W-:Y:S01]  /*a180*/  VIADD R7, R3.reuse, 0xffffffc7 ;  /* 0xffffffc703077836 */ /* 0x040fe20000000000 */
[----:B------:R-:W-:Y:S01]  /*a190*/  @!P1 IADD3 R186, -R3, 0x21, RZ ;  /* 0x0000002103ba9810 */ /* 0x000fe20007ffe1ff */
[----:B------:R-:W-:Y:S01]  /*a1a0*/  FMUL.FTZ R166, R26, UR12 ;  /* 0x0000000c1aa67c20 */ /* 0x000fe20008410000 */
[----:B------:R-:W-:Y:S01]  /*a1b0*/  ISETP.GE.AND P2, PT, R23, RZ, PT ;  /* 0x000000ff1700720c */ /* 0x000fe20003f46270 */
[----:B------:R-:W-:Y:S01]  /*a1c0*/  MUFU.TANH R201, R201 ;  /* 0x000000c900c97308 */ /* 0x000fe20000002400 */
[----:B------:R-:W-:Y:S02]  /*a1d0*/  ISETP.GE.AND P1, PT, R11, RZ, PT ;  /* 0x000000ff0b00720c */ /* 0x000fe40003f26270 */
[C---:B------:R-:W-:Y:S01]  /*a1e0*/  @!P0 IADD3 R5, -R3.reuse, 0x38, RZ ;  /* 0x0000003803058810 */ /* 0x040fe20007ffe1ff */
[----:B--2---:R-:W-:Y:S01]  /*a1f0*/  VIADD R10, R3, 0xffffffcf ;  /* 0xffffffcf030a7836 */ /* 0x004fe20000000000 */
[----:B------:R-:W-:Y:S02]  /*a200*/  ISETP.GE.AND P0, PT, R21, RZ, PT ;  /* 0x000000ff1500720c */ /* 0x000fe40003f06270 */
[----:B------:R-:W-:Y:S01]  /*a210*/  I2FP.F32.S32 R165, R165 ;  /* 0x000000a500a57245 */ /* 0x000fe20000201400 */
[----:B------:R-:W-:Y:S02]  /*a220*/  FMUL.FTZ R28, R28, UR12 ;  /* 0x0000000c1c1c7c20 */ /* 0x000fe40008410000 */
[----:B------:R-:W2:Y:S01]  /*a230*/  MUFU.TANH R166, R166 ;  /* 0x000000a600a67308 */ /* 0x000ea20000002400 */
[----:B------:R-:W-:Y:S01]  /*a240*/  FMUL.FTZ R25, R30, UR12 ;  /* 0x0000000c1e197c20 */ /* 0x000fe20008410000 */
[----:B------:R-:W-:Y:S01]  /*a250*/  FMUL.FTZ R29, R29, UR12 ;  /* 0x0000000c1d1d7c20 */ /* 0x000fe20008410000 */
[----:B------:R-:W-:Y:S01]  /*a260*/  @!P2 IADD3 R23, -R3, 0x29, RZ ;  /* 0x000000290317a810 */ /* 0x000fe20007ffe1ff */
[----:B------:R-:W-:Y:S01]  /*a270*/  FMUL.FTZ R31, R31, UR12 ;  /* 0x0000000c1f1f7c20 */ /* 0x000fe20008410000 */
[----:B------:R-:W-:Y:S02]  /*a280*/  @!P1 IADD3 R11, -R3, 0x30, RZ ;  /* 0x00000030030b9810 */ /* 0x000fe40007ffe1ff */
[----:B------:R-:W-:Y:S03]  /*a290*/  ISETP.GE.AND P2, PT, R10, RZ, PT ;  /* 0x000000ff0a00720c */ /* 0x000fe60003f46270 */
[----:B------:R-:W-:Y:S01]  /*a2a0*/  MUFU.TANH R178, R27 ;  /* 0x0000001b00b27308 */ /* 0x000fe20000002400 */
[----:B------:R-:W-:Y:S01]  /*a2b0*/  ISETP.GE.AND P1, PT, R7, RZ, PT ;  /* 0x000000ff0700720c */ /* 0x000fe20003f26270 */
[----:B------:R-:W-:Y:S01]  /*a2c0*/  FMUL.FTZ R34, R34, UR12 ;  /* 0x0000000c22227c20 */ /* 0x000fe20008410000 */
[----:B------:R-:W-:Y:S01]  /*a2d0*/  @!P0 IADD3 R21, -R3, -0x7, RZ ;  /* 0xfffffff903158810 */ /* 0x000fe20007ffe1ff */
[----:B------:R-:W-:Y:S01]  /*a2e0*/  FMUL.FTZ R32, R32, UR12 ;  /* 0x0000000c20207c20 */ /* 0x000fe20008410000 */
[----:B------:R-:W-:Y:S01]  /*a2f0*/  ISETP.LT.AND P0, PT, RZ, UR21, PT ;  /* 0x00000015ff007c0c */ /* 0x000fe2000bf01270 */
[----:B------:R-:W-:Y:S01]  /*a300*/  FMUL.FTZ R35, R35, UR12 ;  /* 0x0000000c23237c20 */ /* 0x000fe20008410000 */
[----:B------:R-:W-:Y:S03]  /*a310*/  I2FP.F32.S32 R21, R21 ;  /* 0x0000001500157245 */ /* 0x000fe60000201400 */
[----:B------:R3:W4:Y:S01]  /*a320*/  MUFU.TANH R179, R202 ;  /* 0x000000ca00b37308 */ /* 0x0007220000002400 */
[----:B------:R-:W-:Y:S01]  /*a330*/  FMUL.FTZ R33, R33, UR12 ;  /* 0x0000000c21217c20 */ /* 0x000fe20008410000 */
[----:B------:R-:W-:Y:S01]  /*a340*/  @!P2 IADD3 R10, -R3, 0x31, RZ ;  /* 0x00000031030aa810 */ /* 0x000fe20007ffe1ff */
[----:B------:R-:W-:Y:S01]  /*a350*/  FFMA.FTZ R22, R21, -UR5, R2 ;  /* 0x8000000515167c23 */ /* 0x000fe20008010002 */
[----:B------:R-:W-:Y:S02]  /*a360*/  @!P1 IADD3 R7, -R3, 0x39, RZ ;  /* 0x0000003903079810 */ /* 0x000fe40007ffe1ff */
[----:B------:R-:W-:Y:S04]  /*a370*/  I2FP.F32.S32 R3, R194 ;  /* 0x000000c200037245 */ /* 0x000fe80000201400 */
[----:B------:R-:W-:Y:S01]  /*a380*/  MUFU.TANH R191, R29 ;  /* 0x0000001d00bf7308 */ /* 0x000fe20000002400 */
[----:B------:R-:W-:Y:S01]  /*a390*/  I2FP.F32.S32 R2, R193 ;  /* 0x000000c100027245 */ /* 0x000fe20000201400 */
[C---:B------:R-:W-:Y:S01]  /*a3a0*/  FFMA.FTZ R30, R3.reuse, -UR5, R164 ;  /* 0x80000005031e7c23 */ /* 0x040fe200080100a4 */
[----:B------:R-:W-:Y:S01]  /*a3b0*/  I2FP.F32.S32 R164, R187 ;  /* 0x000000bb00a47245 */ /* 0x000fe20000201400 */
[----:B------:R-:W-:Y:S01]  /*a3c0*/  FFMA.FTZ R200, R3, -UR5, R200 ;  /* 0x8000000503c87c23 */ /* 0x000fe200080100c8 */
[----:B------:R-:W-:Y:S05]  /*a3d0*/  I2FP.F32.S32 R3, R9 ;  /* 0x0000000900037245 */ /* 0x000fea0000201400 */
[----:B------:R4:W-:Y:S01]  /*a3e0*/  MUFU.TANH R193, R28 ;  /* 0x0000001c00c17308 */ /* 0x0009e20000002400 */
[----:B------:R-:W-:Y:S01]  /*a3f0*/  FFMA.FTZ R196, R2, -UR5, R196 ;  /* 0x8000000502c47c23 */ /* 0x000fe200080100c4 */
[C---:B------:R-:W-:Y:S01]  /*a400*/  FFMA.FTZ R199, R164.reuse, -UR5, R199 ;  /* 0x80000005a4c77c23 */ /* 0x040fe200080100c7 */
[----:B------:R-:W-:Y:S01]  /*a410*/  FFMA.FTZ R197, R164, -UR5, R197 ;  /* 0x80000005a4c57c23 */ /* 0x000fe200080100c5 */
[----:B------:R-:W-:Y:S01]  /*a420*/  I2FP.F32.S32 R164, R4 ;  /* 0x0000000400a47245 */ /* 0x000fe20000201400 */
[----:B------:R-:W-:Y:S01]  /*a430*/  FFMA.FTZ R192, R2, -UR5, R192 ;  /* 0x8000000502c07c23 */ /* 0x000fe200080100c0 */
[----:B------:R-:W-:Y:S01]  /*a440*/  I2FP.F32.S32 R2, R6 ;  /* 0x0000000600027245 */ /* 0x000fe20000201400 */
[C---:B-1----:R-:W-:Y:S01]  /*a450*/  FFMA.FTZ R198, R3.reuse, -UR5, R198 ;  /* 0x8000000503c67c23 */ /* 0x042fe200080100c6 */
[----:B------:R-:W-:Y:S01]  /*a460*/  FFMA.FTZ R175, R3, -UR5, R8 ;  /* 0x8000000503af7c23 */ /* 0x000fe20008010008 */
[----:B------:R-:W-:Y:S01]  /*a470*/  FMNMX.FTZ R3, R14, R0, !PT ;  /* 0x000000000e037209 */ /* 0x000fe20007810000 */
[----:B--2---:R-:W-:Y:S01]  /*a480*/  FFMA.FTZ R174, R164, -UR5, R166 ;  /* 0x80000005a4ae7c23 */ /* 0x004fe200080100a6 */
[----:B------:R-:W-:Y:S01]  /*a490*/  FFMA.FTZ R201, R2, -UR5, R201 ;  /* 0x8000000502c97c23 */ /* 0x000fe200080100c9 */
[----:B------:R1:W-:Y:S01]  /*a4a0*/  MUFU.TANH R166, R34 ;  /* 0x0000002200a67308 */ /* 0x0003e20000002400 */
[----:B------:R-:W-:Y:S01]  /*a4b0*/  FMNMX.FTZ R3, R22, R3, !PT ;  /* 0x0000000316037209 */ /* 0x000fe20007810000 */
[----:B------:R-:W-:Y:S01]  /*a4c0*/  FFMA.FTZ R173, R2, -UR5, R173 ;  /* 0x8000000502ad7c23 */ /* 0x000fe200080100ad */
[----:B------:R-:W-:Y:S01]  /*a4d0*/  I2FP.F32.S32 R2, R186 ;  /* 0x000000ba00027245 */ /* 0x000fe20000201400 */
[----:B---3--:R-:W-:Y:S01]  /*a4e0*/  FMUL.FTZ R202, R24, UR12 ;  /* 0x0000000c18ca7c20 */ /* 0x008fe20008410000 */
[----:B----4-:R-:W-:Y:S01]  /*a4f0*/  FMNMX.FTZ R28, R13, R167, !PT ;  /* 0x000000a70d1c7209 */ /* 0x010fe20007810000 */
[----:B------:R-:W-:Y:S04]  /*a500*/  FFMA.FTZ R179, R164, -UR5, R179 ;  /* 0x80000005a4b37c23 */ /* 0x000fe800080100b3 */
[----:B------:R-:W2:Y:S01]  /*a510*/  MUFU.TANH R203, R203 ;  /* 0x000000cb00cb7308 */ /* 0x000ea20000002400 */
[----:B------:R-:W-:Y:S01]  /*a520*/  FMNMX.FTZ R28, R17, R28, !PT ;  /* 0x0000001c111c7209 */ /* 0x000fe20007810000 */
[C---:B------:R-:W-:Y:S01]  /*a530*/  FFMA.FTZ R177, R2.reuse, -UR5, R177 ;  /* 0x8000000502b17c23 */ /* 0x040fe200080100b1 */
[----:B------:R-:W-:Y:S01]  /*a540*/  FFMA.FTZ R178, R2, -UR5, R178 ;  /* 0x8000000502b27c23 */ /* 0x000fe200080100b2 */
[----:B------:R-:W-:Y:S02]  /*a550*/  FMNMX.FTZ R2, R18, R3, !PT ;  /* 0x0000000312027209 */ /* 0x000fe40007810000 */
[----:B------:R-:W-:Y:S02]  /*a560*/  FMNMX.FTZ R3, R19, R28, !PT ;  /* 0x0000001c13037209 */ /* 0x000fe40007810000 */
[----:B------:R-:W-:Y:S02]  /*a570*/  FMNMX.FTZ R2, R15, R2, !PT ;  /* 0x000000020f027209 */ /* 0x000fe40007810000 */
[----:B------:R3:W4:Y:S01]  /*a580*/  MUFU.TANH R190, R31 ;  /* 0x0000001f00be7308 */ /* 0x0007220000002400 */
[----:B------:R-:W-:Y:S02]  /*a590*/  FMNMX.FTZ R3, R30, R3, !PT ;  /* 0x000000031e037209 */ /* 0x000fe40007810000 */
[----:B------:R-:W-:Y:S02]  /*a5a0*/  FMNMX.FTZ R29, R195, R2, !PT ;  /* 0x00000002c31d7209 */ /* 0x000fe40007810000 */
[----:B-1----:R-:W-:Y:S02]  /*a5b0*/  FMNMX.FTZ R34, R196, R3, !PT ;  /* 0x00000003c4227209 */ /* 0x002fe40007810000 */
[----:B------:R-:W-:Y:S03]  /*a5c0*/  I2FP.F32.S32 R28, R23 ;  /* 0x00000017001c7245 */ /* 0x000fe60000201400 */
[----:B------:R1:W1:Y:S01]  /*a5d0*/  MUFU.TANH R189, R32 ;  /* 0x0000002000bd7308 */ /* 0x0002620000002400 */
[----:B------:R-:W-:Y:S02]  /*a5e0*/  FMNMX.FTZ R29, R200, R29, !PT ;  /* 0x0000001dc81d7209 */ /* 0x000fe40007810000 */
[----:B------:R-:W-:Y:S01]  /*a5f0*/  FMNMX.FTZ R3, R199, R34, !PT ;  /* 0x00000022c7037209 */ /* 0x000fe20007810000 */
[C---:B--2---:R-:W-:Y:S01]  /*a600*/  FFMA.FTZ R203, R28.reuse, -UR5, R203 ;  /* 0x800000051ccb7c23 */ /* 0x044fe200080100cb */
[----:B------:R-:W-:Y:S02]  /*a610*/  I2FP.F32.S32 R2, R11 ;  /* 0x0000000b00027245 */ /* 0x000fe40000201400 */
[----:B------:R-:W-:Y:S03]  /*a620*/  I2FP.F32.S32 R34, R5 ;  /* 0x0000000500227245 */ /* 0x000fe60000201400 */
[----:B------:R-:W2:Y:S01]  /*a630*/  MUFU.TANH R202, R202 ;  /* 0x000000ca00ca7308 */ /* 0x000ea20000002400 */
[----:B---3--:R-:W-:Y:S01]  /*a640*/  I2FP.F32.S32 R31, R7 ;  /* 0x00000007001f7245 */ /* 0x008fe20000201400 */
[----:B----4-:R-:W-:Y:S01]  /*a650*/  FFMA.FTZ R190, R28, -UR5, R190 ;  /* 0x800000051cbe7c23 */ /* 0x010fe200080100be */
[----:B------:R-:W-:Y:S01]  /*a660*/  FMNMX.FTZ R28, R192, R29, !PT ;  /* 0x0000001dc01c7209 */ /* 0x000fe20007810000 */
[C---:B------:R-:W-:Y:S01]  /*a670*/  FFMA.FTZ R193, R2.reuse, -UR5, R193 ;  /* 0x8000000502c17c23 */ /* 0x040fe200080100c1 */
[----:B------:R-:W-:Y:S01]  /*a680*/  FFMA.FTZ R166, R2, -UR5, R166 ;  /* 0x8000000502a67c23 */ /* 0x000fe200080100a6 */
[----:B------:R-:W-:Y:S02]  /*a690*/  I2FP.F32.S32 R2, R10 ;  /* 0x0000000a00027245 */ /* 0x000fe40000201400 */
[----:B------:R-:W-:Y:S02]  /*a6a0*/  FMNMX.FTZ R28, R197, R28, !PT ;  /* 0x0000001cc51c7209 */ /* 0x000fe40007810000 */
[----:B------:R-:W3:Y:S01]  /*a6b0*/  MUFU.TANH R194, R25 ;  /* 0x0000001900c27308 */ /* 0x000ee20000002400 */
[----:B-1----:R-:W-:Y:S01]  /*a6c0*/  FMNMX.FTZ R32, R198, R3, !PT ;  /* 0x00000003c6207209 */ /* 0x002fe20007810000 */
[----:B------:R-:W-:Y:S01]  /*a6d0*/  FFMA.FTZ R191, R2, -UR5, R191 ;  /* 0x8000000502bf7c23 */ /* 0x000fe200080100bf */
[----:B------:R-:W-:Y:S01]  /*a6e0*/  FMNMX.FTZ R28, R175, R28, !PT ;  /* 0x0000001caf1c7209 */ /* 0x000fe20007810000 */
[----:B------:R-:W-:Y:S01]  /*a6f0*/  FFMA.FTZ R189, R34, -UR5, R189 ;  /* 0x8000000522bd7c23 */ /* 0x000fe200080100bd */
[----:B------:R-:W-:Y:S02]  /*a700*/  FMNMX.FTZ R32, R201, R32, !PT ;  /* 0x00000020c9207209 */ /* 0x000fe40007810000 */
[----:B------:R-:W-:Y:S01]  /*a710*/  FMNMX.FTZ R3, R173, R28, !PT ;  /* 0x0000001cad037209 */ /* 0x000fe20007810000 */
[----:B--2---:R-:W-:Y:S01]  /*a720*/  FFMA.FTZ R202, R165, -UR5, R202 ;  /* 0x80000005a5ca7c23 */ /* 0x004fe200080100ca */
[----:B------:R-:W-:Y:S01]  /*a730*/  FMNMX.FTZ R32, R179, R32, !PT ;  /* 0x00000020b3207209 */ /* 0x000fe20007810000 */
[----:B------:R-:W1:Y:S01]  /*a740*/  MUFU.TANH R186, R33 ;  /* 0x0000002100ba7308 */ /* 0x000e620000002400 */
[----:B------:R-:W-:Y:S02]  /*a750*/  FMNMX.FTZ R3, R174, R3, !PT ;  /* 0x00000003ae037209 */ /* 0x000fe40007810000 */
[----:B------:R-:W-:Y:S02]  /*a760*/  FMNMX.FTZ R29, R177, R32, !PT ;  /* 0x00000020b11d7209 */ /* 0x000fe40007810000 */
[----:B------:R-:W-:Y:S02]  /*a770*/  FMNMX.FTZ R3, R178, R3, !PT ;  /* 0x00000003b2037209 */ /* 0x000fe40007810000 */
[----:B------:R-:W-:Y:S01]  /*a780*/  FMNMX.FTZ R28, R202, R29, !PT ;  /* 0x0000001dca1c7209 */ /* 0x000fe20007810000 */
[----:B---3--:R-:W-:Y:S02]  /*a790*/  FFMA.FTZ R194, R165, -UR5, R194 ;  /* 0x80000005a5c27c23 */ /* 0x008fe400080100c2 */
[----:B------:R-:W2:Y:S01]  /*a7a0*/  MUFU.TANH R165, R35 ;  /* 0x0000002300a57308 */ /* 0x000ea20000002400 */
[----:B------:R-:W-:Y:S02]  /*a7b0*/  FMNMX.FTZ R28, R203, R28, !PT ;  /* 0x0000001ccb1c7209 */ /* 0x000fe40007810000 */
[----:B------:R-:W-:Y:S02]  /*a7c0*/  FMNMX.FTZ R3, R194, R3, !PT ;  /* 0x00000003c2037209 */ /* 0x000fe40007810000 */
[----:B------:R-:W-:Y:S02]  /*a7d0*/  FMNMX.FTZ R28, R193, R28, !PT ;  /* 0x0000001cc11c7209 */ /* 0x000fe40007810000 */
[----:B------:R-:W-:Y:S01]  /*a7e0*/  FMNMX.FTZ R3, R190, R3, !PT ;  /* 0x00000003be037209 */ /* 0x000fe20007810000 */
[----:B-1----:R-:W-:Y:S01]  /*a7f0*/  FFMA.FTZ R186, R31, -UR5, R186 ;  /* 0x800000051fba7c23 */ /* 0x002fe200080100ba */
[----:B------:R-:W-:Y:S01]  /*a800*/  FMNMX.FTZ R28, R191, R28, !PT ;  /* 0x0000001cbf1c7209 */ /* 0x000fe20007810000 */
[----:B--2---:R-:W-:Y:S01]  /*a810*/  FFMA.FTZ R165, R2, -UR5, R165 ;  /* 0x8000000502a57c23 */ /* 0x004fe200080100a5 */
[----:B------:R-:W-:Y:S02]  /*a820*/  FMNMX.FTZ R2, R166, R3, !PT ;  /* 0x00000003a6027209 */ /* 0x000fe40007810000 */
[----:B------:R-:W-:Y:S02]  /*a830*/  FMNMX.FTZ R3, R189, R28, !PT ;  /* 0x0000001cbd037209 */ /* 0x000fe40007810000 */
[----:B------:R-:W-:Y:S02]  /*a840*/  FMNMX.FTZ R5, R165, R2, !PT ;  /* 0x00000002a5057209 */ /* 0x000fe40007810000 */
[----:B------:R-:W-:Y:S01]  /*a850*/  FMNMX.FTZ R28, R186, R3, !PT ;  /* 0x00000003ba1c7209 */ /* 0x000fe20007810000 */
[----:B------:R-:W-:Y:S06]  /*a860*/  @P0 BRA `(.L_x_1104) ;  /* 0xffffffd0008c0947 */ /* 0x000fec000383ffff */
.L_x_1103:
[----:B-1----:R-:W-:Y:S01]  /*a870*/  SHFL.BFLY PT, R2, R5, 0x2, 0x1f ;  /* 0x0c401f0005027f89 */ /* 0x002fe200000e0000 */
[----:B------:R-:W-:Y:S07]  /*a880*/  UIADD3 UR11, UR11, 0x1, URZ ;  /* 0x000000010b0b7890 */ /* 0x000fee000fffe03f */
[----:B------:R-:W1:Y:S02]  /*a890*/  SHFL.BFLY PT, R3, R28, 0x2, 0x1f ;  /* 0x0c401f001c037f89 */ /* 0x000e6400000e0000 */
[----:B-1----:R-:W-:Y:S02]  /*a8a0*/  FMNMX.FTZ R7, R28, R3, !PT ;  /* 0x000000031c077209 */ /* 0x002fe40007810000 */
[----:B------:R-:W-:Y:S04]  /*a8b0*/  FMNMX.FTZ R6, R5, R2, !PT ;  /* 0x0000000205067209 */ /* 0x000fe80007810000 */
[----:B------:R-:W1:Y:S08]  /*a8c0*/  SHFL.BFLY PT, R164, R7, 0x1, 0x1f ;  /* 0x0c201f0007a47f89 */ /* 0x000e7000000e0000 */
[----:B------:R-:W2:Y:S01]  /*a8d0*/  SHFL.BFLY PT, R3, R6, 0x1, 0x1f ;  /* 0x0c201f0006037f89 */ /* 0x000ea200000e0000 */
[----:B-1----:R-:W-:Y:S02]  /*a8e0*/  FMNMX.FTZ R164, R7, R164, !PT ;  /* 0x000000a407a47209 */ /* 0x002fe40007810000 */
[----:B--2---:R-:W-:Y:S03]  /*a8f0*/  FMNMX.FTZ R3, R6, R3, !PT ;  /* 0x0000000306037209 */ /* 0x004fe60007810000 */
[C---:B------:R-:W-:Y:S01]  /*a900*/  FMUL.FTZ R168, R164.reuse, UR4 ;  /* 0x00000004a4a87c20 */ /* 0x040fe20008410000 */
[----:B------:R-:W-:Y:S01]  /*a910*/  FADD.FTZ R2, -R164, R167 ;  /* 0x000000a7a4027221 */ /* 0x000fe20000010100 */
[C---:B------:R-:W-:Y:S01]  /*a920*/  FSETP.NEU.FTZ.AND P1, PT, R3.reuse, -INF , PT ;  /* 0xff8000000300780b */ /* 0x040fe20003f3d000 */
[C---:B------:R-:W-:Y:S01]  /*a930*/  FMUL.FTZ R169, R3.reuse, UR4 ;  /* 0x0000000403a97c20 */ /* 0x040fe20008410000 */
[----:B------:R-:W-:Y:S01]  /*a940*/  FADD.FTZ R0, -R3, R0 ;  /* 0x0000000003007221 */ /* 0x000fe20000010100 */
[----:B------:R-:W-:Y:S03]  /*a950*/  FMUL.FTZ R5, R2, UR4 ;  /* 0x0000000402057c20 */ /* 0x000fe60008410000 */
[----:B------:R-:W-:Y:S01]  /*a960*/  FSEL R169, R169, RZ, P1 ;  /* 0x000000ffa9a97208 */ /* 0x000fe20000800000 */
[----:B------:R-:W-:Y:S01]  /*a970*/  FMUL.FTZ R4, R0, UR4 ;  /* 0x0000000400047c20 */ /* 0x000fe20008410000 */
[----:B------:R-:W-:Y:S01]  /*a980*/  FSETP.NEU.FTZ.AND P1, PT, R164, -INF , PT ;  /* 0xff800000a400780b */ /* 0x000fe20003f3d000 */
[----:B------:R-:W1:Y:S02]  /*a990*/  MUFU.EX2 R2, R5 ;  /* 0x0000000500027308 */ /* 0x000e640000000800 */
        /* <DEDUP_REMOVED lines=9> */
[--C-:B------:R-:W-:Y:S01]  /*aa30*/  FFMA.FTZ R183, R19, UR4, -R168.reuse ;  /* 0x0000000413b77c23 */ /* 0x100fe200080108a8 */
[----:B------:R-:W2:Y:S01]  /*aa40*/  MUFU.EX2 R0, R4 ;  /* 0x0000000400007308 */ /* 0x000ea20000000800 */
[--C-:B------:R-:W-:Y:S01]  /*aa50*/  FFMA.FTZ R188, R195, UR4, -R169.reuse ;  /* 0x00000004c3bc7c23 */ /* 0x100fe200080108a9 */
[--C-:B------:R-:W-:Y:S01]  /*aa60*/  FFMA.FTZ R195, R200, UR4, -R169.reuse ;  /* 0x00000004c8c37c23 */ /* 0x100fe200080108a9 */
[----:B------:R-:W3:Y:S01]  /*aa70*/  LDSM.16.MT88.4 R12, [R224+0x10000] ;  /* 0x01000000e00c783b */ /* 0x000ee20000004200 */
[--C-:B------:R-:W-:Y:S01]  /*aa80*/  FFMA.FTZ R192, R192, UR4, -R169.reuse ;  /* 0x00000004c0c07c23 */ /* 0x100fe200080108a9 */
[C---:B-1----:R-:W-:Y:S01]  /*aa90*/  FMUL.FTZ R5, R2.reuse, R161 ;  /* 0x000000a102057220 */ /* 0x042fe20000410000 */
[C---:B------:R-:W-:Y:S01]  /*aaa0*/  FMUL.FTZ R8, R2.reuse, R156 ;  /* 0x0000009c02087220 */ /* 0x040fe20000410000 */
[C---:B------:R-:W-:Y:S03]  /*aab0*/  FMUL.FTZ R9, R2.reuse, R157 ;  /* 0x0000009d02097220 */ /* 0x040fe60000410000 */
[----:B------:R-:W-:Y:S01]  /*aac0*/  MUFU.EX2 R185, R185 ;  /* 0x000000b900b97308 */ /* 0x000fe20000000800 */
[C---:B------:R-:W-:Y:S01]  /*aad0*/  FMUL.FTZ R16, R2.reuse, R148 ;  /* 0x0000009402107220 */ /* 0x040fe20000410000 */
[C---:B------:R-:W-:Y:S01]  /*aae0*/  FMUL.FTZ R17, R2.reuse, R149 ;  /* 0x0000009502117220 */ /* 0x040fe20000410000 */
[----:B------:R-:W1:Y:S01]  /*aaf0*/  LDSM.16.MT88.4 R28, [R221+0x10000] ;  /* 0x01000000dd1c783b */ /* 0x000e620000004200 */
[C---:B------:R-:W-:Y:S01]  /*ab00*/  FMUL.FTZ R24, R2.reuse, R140 ;  /* 0x0000008c02187220 */ /* 0x040fe20000410000 */
[C---:B------:R-:W-:Y:S01]  /*ab10*/  FMUL.FTZ R25, R2.reuse, R141 ;  /* 0x0000008d02197220 */ /* 0x040fe20000410000 */
[C---:B------:R-:W-:Y:S01]  /*ab20*/  FMUL.FTZ R32, R2.reuse, R132 ;  /* 0x0000008402207220 */ /* 0x040fe20000410000 */
[----:B------:R-:W-:Y:S03]  /*ab30*/  FMUL.FTZ R33, R2, R133 ;  /* 0x0000008502217220 */ /* 0x000fe60000410000 */
[----:B------:R-:W-:Y:S01]  /*ab40*/  MUFU.EX2 R187, R187 ;  /* 0x000000bb00bb7308 */ /* 0x000fe20000000800 */
[C---:B--2---:R-:W-:Y:S01]  /*ab50*/  FMUL.FTZ R6, R0.reuse, R162 ;  /* 0x000000a200067220 */ /* 0x044fe20000410000 */
[----:B------:R-:W-:Y:S01]  /*ab60*/  FMUL.FTZ R7, R0, R163 ;  /* 0x000000a300077220 */ /* 0x000fe20000410000 */
[----:B------:R-:W-:Y:S01]  /*ab70*/  FMUL.FTZ R4, R2, R160 ;  /* 0x000000a002047220 */ /* 0x000fe20000410000 */
[C---:B------:R-:W-:Y:S01]  /*ab80*/  FMUL.FTZ R10, R0.reuse, R158 ;  /* 0x0000009e000a7220 */ /* 0x040fe20000410000 */
[C---:B------:R-:W-:Y:S01]  /*ab90*/  FMUL.FTZ R11, R0.reuse, R159 ;  /* 0x0000009f000b7220 */ /* 0x040fe20000410000 */
[C---:B------:R-:W-:Y:S01]  /*aba0*/  FMUL.FTZ R18, R0.reuse, R150 ;  /* 0x0000009600127220 */ /* 0x040fe20000410000 */
[C---:B------:R-:W-:Y:S03]  /*abb0*/  FMUL.FTZ R19, R0.reuse, R151 ;  /* 0x0000009700137220 */ /* 0x040fe60000410000 */
[----:B------:R-:W2:Y:S01]  /*abc0*/  MUFU.EX2 R181, R181 ;  /* 0x000000b500b57308 */ /* 0x000ea20000000800 */
[----:B------:R-:W4:Y:S01]  /*abd0*/  LDSM.16.MT88.4 R156, [R220+0x10000] ;  /* 0x01000000dc9c783b */ /* 0x000f220000004200 */
[C---:B------:R-:W-:Y:S01]  /*abe0*/  FMUL.FTZ R26, R0.reuse, R142 ;  /* 0x0000008e001a7220 */ /* 0x040fe20000410000 */
[C---:B------:R-:W-:Y:S01]  /*abf0*/  FMUL.FTZ R27, R0.reuse, R143 ;  /* 0x0000008f001b7220 */ /* 0x040fe20000410000 */
[C---:B------:R-:W-:Y:S01]  /*ac00*/  FMUL.FTZ R34, R0.reuse, R134 ;  /* 0x0000008600227220 */ /* 0x040fe20000410000 */
[C---:B------:R-:W-:Y:S01]  /*ac10*/  FMUL.FTZ R35, R0.reuse, R135 ;  /* 0x0000008700237220 */ /* 0x040fe20000410000 */
[C---:B------:R-:W-:Y:S01]  /*ac20*/  FMUL.FTZ R38, R0.reuse, R38 ;  /* 0x0000002600267220 */ /* 0x040fe20000410000 */
[----:B------:R-:W-:Y:S03]  /*ac30*/  FMUL.FTZ R39, R0, R39 ;  /* 0x0000002700277220 */ /* 0x000fe60000410000 */
[----:B------:R-:W-:Y:S01]  /*ac40*/  MUFU.EX2 R180, R180 ;  /* 0x000000b400b47308 */ /* 0x000fe20000000800 */
[----:B------:R-:W4:Y:S01]  /*ac50*/  LDSM.16.MT88.4 R148, [R224+0x12000] ;  /* 0x01200000e094783b */ /* 0x000f220000004200 */
[C---:B-----5:R-:W-:Y:S01]  /*ac60*/  FMUL.FTZ R36, R2.reuse, R36 ;  /* 0x0000002402247220 */ /* 0x060fe20000410000 */
[----:B------:R-:W-:Y:S01]  /*ac70*/  FMUL.FTZ R37, R2, R37 ;  /* 0x0000002502257220 */ /* 0x000fe20000410000 */
[C---:B------:R-:W-:Y:S01]  /*ac80*/  FMUL.FTZ R42, R0.reuse, R42 ;  /* 0x0000002a002a7220 */ /* 0x040fe20000410000 */
[----:B------:R-:W-:Y:S01]  /*ac90*/  FMUL.FTZ R43, R0, R43 ;  /* 0x0000002b002b7220 */ /* 0x000fe20000410000 */
[C---:B------:R-:W-:Y:S01]  /*aca0*/  FMUL.FTZ R40, R2.reuse, R40 ;  /* 0x0000002802287220 */ /* 0x040fe20000410000 */
[----:B------:R-:W-:Y:S03]  /*acb0*/  FMUL.FTZ R41, R2, R41 ;  /* 0x0000002902297220 */ /* 0x000fe60000410000 */
[----:B------:R-:W3:Y:S01]  /*acc0*/  MUFU.EX2 R167, R167 ;  /* 0x000000a700a77308 */ /* 0x000ee20000000800 */
[----:B--2---:R-:W-:Y:S01]  /*acd0*/  F2FP.BF16.F32.PACK_AB R161, R181, R185 ;  /* 0x000000b9b5a1723e */ /* 0x004fe200000010ff */
[----:B------:R-:W2:Y:S01]  /*ace0*/  LDSM.16.MT88.4 R140, [R222+0x12000] ;  /* 0x01200000de8c783b */ /* 0x000ea20000004200 */
[C---:B------:R-:W-:Y:S01]  /*acf0*/  FMUL.FTZ R46, R0.reuse, R46 ;  /* 0x0000002e002e7220 */ /* 0x040fe20000410000 */
[----:B------:R-:W-:Y:S01]  /*ad00*/  FMUL.FTZ R47, R0, R47 ;  /* 0x0000002f002f7220 */ /* 0x000fe20000410000 */
[C---:B------:R-:W-:Y:S01]  /*ad10*/  FMUL.FTZ R44, R2.reuse, R44 ;  /* 0x0000002c022c7220 */ /* 0x040fe20000410000 */
[----:B------:R-:W-:Y:S01]  /*ad20*/  FMUL.FTZ R45, R2, R45 ;  /* 0x0000002d022d7220 */ /* 0x000fe20000410000 */
[C---:B------:R-:W-:Y:S03]  /*ad30*/  FMUL.FTZ R50, R0.reuse, R50 ;  /* 0x0000003200327220 */ /* 0x040fe60000410000 */
[----:B------:R-:W1:Y:S01]  /*ad40*/  MUFU.EX2 R184, R184 ;  /* 0x000000b800b87308 */ /* 0x000e620000000800 */
[----:B------:R-:W-:Y:S01]  /*ad50*/  FMUL.FTZ R51, R0, R51 ;  /* 0x0000003300337220 */ /* 0x000fe20000410000 */
[----:B------:R-:W2:Y:S01]  /*ad60*/  LDSM.16.MT88.4 R132, [R221+0x12000] ;  /* 0x01200000dd84783b */ /* 0x000ea20000004200 */
[C---:B------:R-:W-:Y:S01]  /*ad70*/  FMUL.FTZ R48, R2.reuse, R48 ;  /* 0x0000003002307220 */ /* 0x040fe20000410000 */
[----:B------:R-:W-:Y:S01]  /*ad80*/  FMUL.FTZ R49, R2, R49 ;  /* 0x0000003102317220 */ /* 0x000fe20000410000 */
[C---:B------:R-:W-:Y:S01]  /*ad90*/  FMUL.FTZ R54, R0.reuse, R54 ;  /* 0x0000003600367220 */ /* 0x040fe20000410000 */
[----:B------:R-:W-:Y:S01]  /*ada0*/  FMUL.FTZ R55, R0, R55 ;  /* 0x0000003700377220 */ /* 0x000fe20000410000 */
[C---:B------:R-:W-:Y:S03]  /*adb0*/  FMUL.FTZ R52, R2.reuse, R52 ;  /* 0x0000003402347220 */ /* 0x040fe60000410000 */
[----:B------:R-:W-:Y:S01]  /*adc0*/  MUFU.EX2 R183, R183 ;  /* 0x000000b700b77308 */ /* 0x000fe20000000800 */
[----:B---3--:R-:W-:Y:S01]  /*add0*/  F2FP.BF16.F32.PACK_AB R163, R167, R180 ;  /* 0x000000b4a7a3723e */ /* 0x008fe200000010ff */
[----:B------:R-:W-:Y:S01]  /*ade0*/  FMUL.FTZ R53, R2, R53 ;  /* 0x0000003502357220 */ /* 0x000fe20000410000 */
[C---:B------:R-:W-:Y:S01]  /*adf0*/  FMUL.FTZ R58, R0.reuse, R58 ;  /* 0x0000003a003a7220 */ /* 0x040fe20000410000 */
[----:B------:R-:W-:Y:S01]  /*ae00*/  FMUL.FTZ R59, R0, R59 ;  /* 0x0000003b003b7220 */ /* 0x000fe20000410000 */
[C---:B------:R-:W-:Y:S01]  /*ae10*/  FMUL.FTZ R56, R2.reuse, R56 ;  /* 0x0000003802387220 */ /* 0x040fe20000410000 */
[----:B------:R-:W-:Y:S01]  /*ae20*/  FMUL.FTZ R57, R2, R57 ;  /* 0x0000003902397220 */ /* 0x000fe20000410000 */
[----:B------:R-:W-:Y:S03]  /*ae30*/  FMUL.FTZ R62, R0, R62 ;  /* 0x0000003e003e7220 */ /* 0x000fe60000410000 */
[----:B------:R-:W3:Y:S01]  /*ae40*/  MUFU.EX2 R182, R182 ;  /* 0x000000b600b67308 */ /* 0x000ee20000000800 */
[----:B-1----:R-:W-:Y:S01]  /*ae50*/  F2FP.BF16.F32.PACK_AB R160, R184, R187 ;  /* 0x000000bbb8a0723e */ /* 0x002fe200000010ff */
        /* <DEDUP_REMOVED lines=15> */
[----:B---3--:R-:W-:Y:S01]  /*af50*/  F2FP.BF16.F32.PACK_AB R162, R182, R183 ;  /* 0x000000b7b6a2723e */ /* 0x008fe200000010ff */
[--C-:B------:R-:W-:Y:S01]  /*af60*/  FFMA.FTZ R200, R175, UR4, -R169.reuse ;  /* 0x00000004afc87c23 */ /* 0x100fe200080108a9 */
[--C-:B------:R-:W-:Y:S01]  /*af70*/  FFMA.FTZ R173, R173, UR4, -R169.reuse ;  /* 0x00000004adad7c23 */ /* 0x100fe200080108a9 */
[--C-:B------:R-:W-:Y:S01]  /*af80*/  FFMA.FTZ R174, R174, UR4, -R169.reuse ;  /* 0x00000004aeae7c23 */ /* 0x100fe200080108a9 */
[--C-:B------:R-:W-:Y:S01]  /*af90*/  FFMA.FTZ R178, R178, UR4, -R169.reuse ;  /* 0x00000004b2b27c23 */ /* 0x100fe200080108a9 */
[--C-:B------:R-:W-:Y:S01]  /*afa0*/  FFMA.FTZ R179, R179, UR4, -R168.reuse ;  /* 0x00000004b3b37c23 */ /* 0x100fe200080108a8 */
[--C-:B------:R-:W-:Y:S01]  /*afb0*/  FFMA.FTZ R177, R177, UR4, -R168.reuse ;  /* 0x00000004b1b17c23 */ /* 0x100fe200080108a8 */
[C---:B------:R-:W-:Y:S01]  /*afc0*/  HMMA.16816.F32.BF16 R4, R160.reuse, R12, R4 ;  /* 0x0000000ca004723c */ /* 0x040fe20000041804 */
[----:B------:R-:W-:Y:S04]  /*afd0*/  MUFU.EX2 R176, R173 ;  /* 0x000000ad00b07308 */ /* 0x000fe80000000800 */
[----:B------:R-:W-:Y:S01]  /*afe0*/  FMUL.FTZ R78, R0, R78 ;  /* 0x0000004e004e7220 */ /* 0x000fe20000410000 */
[C---:B------:R-:W-:Y:S05]  /*aff0*/  HMMA.16816.F32.BF16 R8, R160.reuse, R14, R8 ;  /* 0x0000000ea008723c */ /* 0x040fea0000041808 */
[----:B------:R-:W-:Y:S01]  /*b000*/  MUFU.EX2 R188, R188 ;  /* 0x000000bc00bc7308 */ /* 0x000fe20000000800 */
[C---:B------:R-:W-:Y:S01]  /*b010*/  FMUL.FTZ R12, R2.reuse, R152 ;  /* 0x00000098020c7220 */ /* 0x040fe20000410000 */
[----:B------:R-:W-:Y:S01]  /*b020*/  FMUL.FTZ R13, R2, R153 ;  /* 0x00000099020d7220 */ /* 0x000fe20000410000 */
[C---:B------:R-:W-:Y:S03]  /*b030*/  FMUL.FTZ R14, R0.reuse, R154 ;  /* 0x0000009a000e7220 */ /* 0x040fe60000410000 */
[C---:B------:R-:W-:Y:S02]  /*b040*/  FMUL.FTZ R15, R0.reuse, R155 ;  /* 0x0000009b000f7220 */ /* 0x040fe40000410000 */
[----:B------:R-:W-:Y:S02]  /*b050*/  LDSM.16.MT88.4 R152, [R224+0x12800] ;  /* 0x01280000e098783b */ /* 0x000fe40000004200 */
[----:B------:R-:W-:Y:S01]  /*b060*/  MUFU.EX2 R171, R174 ;  /* 0x000000ae00ab7308 */ /* 0x000fe20000000800 */
[----:B------:R-:W-:Y:S01]  /*b070*/  FMUL.FTZ R79, R0, R79 ;  /* 0x0000004f004f7220 */ /* 0x000fe20000410000 */
[C---:B------:R-:W-:Y:S01]  /*b080*/  FMUL.FTZ R76, R2.reuse, R76 ;  /* 0x0000004c024c7220 */ /* 0x040fe20000410000 */
[----:B------:R-:W-:Y:S01]  /*b090*/  FMUL.FTZ R77, R2, R77 ;  /* 0x0000004d024d7220 */ /* 0x000fe20000410000 */
[C---:B------:R-:W-:Y:S03]  /*b0a0*/  HMMA.16816.F32.BF16 R12, R160.reuse, R20, R12 ;  /* 0x00000014a00c723c */ /* 0x040fe6000004180c */
[C---:B------:R-:W-:Y:S03]  /*b0b0*/  FMUL.FTZ R82, R0.reuse, R82 ;  /* 0x0000005200527220 */ /* 0x040fe60000410000 */
[----:B------:R-:W-:Y:S01]  /*b0c0*/  MUFU.EX2 R172, R178 ;  /* 0x000000b200ac7308 */ /* 0x000fe20000000800 */
[----:B------:R-:W-:Y:S01]  /*b0d0*/  FMUL.FTZ R83, R0, R83 ;  /* 0x0000005300537220 */ /* 0x000fe20000410000 */
[C---:B------:R-:W-:Y:S03]  /*b0e0*/  HMMA.16816.F32.BF16 R16, R160.reuse, R22, R16 ;  /* 0x00000016a010723c */ /* 0x040fe60000041810 */
[C---:B------:R-:W-:Y:S01]  /*b0f0*/  FMUL.FTZ R20, R2.reuse, R144 ;  /* 0x0000009002147220 */ /* 0x040fe20000410000 */
[----:B------:R-:W-:Y:S03]  /*b100*/  FMUL.FTZ R21, R2, R145 ;  /* 0x0000009102157220 */ /* 0x000fe60000410000 */
[C---:B------:R-:W-:Y:S01]  /*b110*/  FMUL.FTZ R22, R0.reuse, R146 ;  /* 0x0000009200167220 */ /* 0x040fe20000410000 */
[----:B------:R-:W-:Y:S01]  /*b120*/  FMUL.FTZ R23, R0, R147 ;  /* 0x0000009300177220 */ /* 0x000fe20000410000 */
[----:B------:R-:W-:Y:S01]  /*b130*/  MUFU.EX2 R170, R179 ;  /* 0x000000b300aa7308 */ /* 0x000fe20000000800 */
[----:B------:R-:W-:Y:S01]  /*b140*/  LDSM.16.MT88.4 R144, [R222+0x10800] ;  /* 0x01080000de90783b */ /* 0x000fe20000004200 */
[C---:B------:R-:W-:Y:S01]  /*b150*/  FMUL.FTZ R80, R2.reuse, R80 ;  /* 0x0000005002507220 */ /* 0x040fe20000410000 */
[----:B------:R-:W-:Y:S01]  /*b160*/  FMUL.FTZ R81, R2, R81 ;  /* 0x0000005102517220 */ /* 0x000fe20000410000 */
[C---:B------:R-:W-:Y:S01]  /*b170*/  FMUL.FTZ R86, R0.reuse, R86 ;  /* 0x0000005600567220 */ /* 0x040fe20000410000 */
[----:B------:R-:W-:Y:S01]  /*b180*/  FMUL.FTZ R87, R0, R87 ;  /* 0x0000005700577220 */ /* 0x000fe20000410000 */
[C---:B------:R-:W-:Y:S04]  /*b190*/  HMMA.16816.F32.BF16 R20, R160.reuse, R28, R20 ;  /* 0x0000001ca014723c */ /* 0x040fe80000041814 */
[----:B------:R-:W-:Y:S01]  /*b1a0*/  MUFU.EX2 R200, R200 ;  /* 0x000000c800c87308 */ /* 0x000fe20000000800 */
[C---:B------:R-:W-:Y:S01]  /*b1b0*/  FMUL.FTZ R84, R2.reuse, R84 ;  /* 0x0000005402547220 */ /* 0x040fe20000410000 */
[----:B------:R-:W-:Y:S01]  /*b1c0*/  FMUL.FTZ R85, R2, R85 ;  /* 0x0000005502557220 */ /* 0x000fe20000410000 */
[----:B------:R-:W-:Y:S01]  /*b1d0*/  FMUL.FTZ R90, R0, R90 ;  /* 0x0000005a005a7220 */ /* 0x000fe20000410000 */
[C---:B------:R-:W-:Y:S06]  /*b1e0*/  HMMA.16816.F32.BF16 R24, R160.reuse, R30, R24 ;  /* 0x0000001ea018723c */ /* 0x040fec0000041818 */
[----:B------:R-:W1:Y:S01]  /*b1f0*/  MUFU.EX2 R195, R195 ;  /* 0x000000c300c37308 */ /* 0x000e620000000800 */
[C---:B------:R-:W-:Y:S01]  /*b200*/  FMUL.FTZ R28, R2.reuse, R136 ;  /* 0x00000088021c7220 */ /* 0x040fe20000410000 */
[----:B------:R-:W-:Y:S03]  /*b210*/  FMUL.FTZ R29, R2, R137 ;  /* 0x00000089021d7220 */ /* 0x000fe60000410000 */
[C---:B------:R-:W-:Y:S01]  /*b220*/  FMUL.FTZ R30, R0.reuse, R138 ;  /* 0x0000008a001e7220 */ /* 0x040fe20000410000 */
[C---:B------:R-:W-:Y:S02]  /*b230*/  FMUL.FTZ R31, R0.reuse, R139 ;  /* 0x0000008b001f7220 */ /* 0x040fe40000410000 */
[----:B------:R-:W3:Y:S01]  /*b240*/  LDSM.16.MT88.4 R136, [R220+0x12000] ;  /* 0x01200000dc88783b */ /* 0x000ee20000004200 */
[----:B------:R-:W-:Y:S01]  /*b250*/  FMUL.FTZ R91, R0, R91 ;  /* 0x0000005b005b7220 */ /* 0x000fe20000410000 */
[C---:B------:R-:W-:Y:S01]  /*b260*/  FMUL.FTZ R88, R2.reuse, R88 ;  /* 0x0000005802587220 */ /* 0x040fe20000410000 */
[----:B------:R-:W-:Y:S01]  /*b270*/  FMUL.FTZ R89, R2, R89 ;  /* 0x0000005902597220 */ /* 0x000fe20000410000 */
[C---:B------:R-:W-:Y:S01]  /*b280*/  FMUL.FTZ R94, R0.reuse, R94 ;  /* 0x0000005e005e7220 */ /* 0x040fe20000410000 */
[C---:B----4-:R-:W-:Y:S01]  /*b290*/  HMMA.16816.F32.BF16 R28, R160.reuse, R156, R28 ;  /* 0x0000009ca01c723c */ /* 0x050fe2000004181c */
[----:B------:R-:W-:Y:S02]  /*b2a0*/  MUFU.EX2 R157, R177 ;  /* 0x000000b1009d7308 */ /* 0x000fe40000000800 */
[----:B------:R-:W-:Y:S01]  /*b2b0*/  FMUL.FTZ R95, R0, R95 ;  /* 0x0000005f005f7220 */ /* 0x000fe20000410000 */
[C---:B------:R-:W-:Y:S01]  /*b2c0*/  FMUL.FTZ R92, R2.reuse, R92 ;  /* 0x0000005c025c7220 */ /* 0x040fe20000410000 */
[----:B------:R-:W-:Y:S01]  /*b2d0*/  FMUL.FTZ R93, R2, R93 ;  /* 0x0000005d025d7220 */ /* 0x000fe20000410000 */
[C---:B------:R-:W-:Y:S05]  /*b2e0*/  HMMA.16816.F32.BF16 R32, R160.reuse, R158, R32 ;  /* 0x0000009ea020723c */ /* 0x040fea0000041820 */
[----:B------:R-:W-:Y:S01]  /*b2f0*/  MUFU.EX2 R192, R192 ;  /* 0x000000c000c07308 */ /* 0x000fe20000000800 */
[C---:B------:R-:W-:Y:S01]  /*b300*/  FMUL.FTZ R98, R0.reuse, R98 ;  /* 0x0000006200627220 */ /* 0x040fe20000410000 */
[C---:B------:R-:W-:Y:S04]  /*b310*/  HMMA.16816.F32.BF16 R36, R160.reuse, R148, R36 ;  /* 0x00000094a024723c */ /* 0x040fe80000041824 */
[----:B------:R-:W-:Y:S02]  /*b320*/  FMUL.FTZ R99, R0, R99 ;  /* 0x0000006300637220 */ /* 0x000fe40000410000 */
        /* <DEDUP_REMOVED lines=53> */
[C---:B--2---:R-:W-:Y:S03]  /*b680*/  HMMA.16816.F32.BF16 R92, R160.reuse, R140, R92 ;  /* 0x0000008ca05c723c */ /* 0x044fe6000004185c */
[----:B------:R-:W-:Y:S01]  /*b690*/  FMUL.FTZ R129, R2, R129 ;  /* 0x0000008102817220 */ /* 0x000fe20000410000 */
[--C-:B------:R-:W-:Y:S01]  /*b6a0*/  FFMA.FTZ R197, R197, UR4, -R169.reuse ;  /* 0x00000004c5c57c23 */ /* 0x100fe200080108a9 */
[--C-:B------:R-:W-:Y:S01]  /*b6b0*/  FFMA.FTZ R196, R196, UR4, -R168.reuse ;  /* 0x00000004c4c47c23 */ /* 0x100fe200080108a8 */
[C---:B------:R-:W-:Y:S01]  /*b6c0*/  HMMA.16816.F32.BF16 R96, R160.reuse, R142, R96 ;  /* 0x0000008ea060723c */ /* 0x040fe20000041860 */
[----:B------:R-:W2:Y:S03]  /*b6d0*/  LDSM.16.MT88.4 R140, [R221+0x16000] ;  /* 0x01600000dd8c783b */ /* 0x000ea60000004200 */
[----:B------:R-:W1:Y:S01]  /*b6e0*/  MUFU.EX2 R197, R197 ;  /* 0x000000c500c57308 */ /* 0x000e620000000800 */
[--C-:B------:R-:W-:Y:S01]  /*b6f0*/  FFMA.FTZ R199, R199, UR4, -R168.reuse ;  /* 0x00000004c7c77c23 */ /* 0x100fe200080108a8 */
[C---:B----4-:R-:W-:Y:S05]  /*b700*/  HMMA.16816.F32.BF16 R100, R160.reuse, R132, R100 ;  /* 0x00000084a064723c */ /* 0x050fea0000041864 */
[--C-:B------:R-:W-:Y:S01]  /*b710*/  FFMA.FTZ R198, R198, UR4, -R168.reuse ;  /* 0x00000004c6c67c23 */ /* 0x100fe200080108a8 */
[C---:B------:R-:W-:Y:S01]  /*b720*/  HMMA.16816.F32.BF16 R104, R160.reuse, R134, R104 ;  /* 0x00000086a068723c */ /* 0x040fe20000041868 */
[----:B------:R-:W4:Y:S01]  /*b730*/  LDSM.16.MT88.4 R132, [R220+0x16000] ;  /* 0x01600000dc84783b */ /* 0x000f220000004200 */
[----:B------:R-:W-:Y:S03]  /*b740*/  MUFU.EX2 R196, R196 ;  /* 0x000000c400c47308 */ /* 0x000fe60000000800 */
[--C-:B------:R-:W-:Y:S01]  /*b750*/  FFMA.FTZ R201, R201, UR4, -R168.reuse ;  /* 0x00000004c9c97c23 */ /* 0x100fe200080108a8 */
[C---:B---3--:R-:W-:Y:S06]  /*b760*/  HMMA.16816.F32.BF16 R108, R160.reuse, R136, R108 ;  /* 0x00000088a06c723c */ /* 0x048fec000004186c */
[----:B------:R-:W3:Y:S01]  /*b770*/  MUFU.EX2 R199, R199 ;  /* 0x000000c700c77308 */ /* 0x000ee20000000800 */
[--C-:B------:R-:W-:Y:S01]  /*b780*/  FFMA.FTZ R202, R202, UR4, -R168.reuse ;  /* 0x00000004caca7c23 */ /* 0x100fe200080108a8 */
[C---:B------:R-:W-:Y:S01]  /*b790*/  HMMA.16816.F32.BF16 R112, R160.reuse, R138, R112 ;  /* 0x0000008aa070723c */ /* 0x040fe20000041870 */
[----:B------:R-:W3:Y:S02]  /*b7a0*/  LDSM.16.MT88.4 R136, [R224+0x10800] ;  /* 0x01080000e088783b */ /* 0x000ee40000004200 */
[--C-:B------:R-:W-:Y:S05]  /*b7b0*/  FFMA.FTZ R203, R203, UR4, -R168.reuse ;  /* 0x00000004cbcb7c23 */ /* 0x100fea00080108a8 */
[----:B------:R-:W-:Y:S03]  /*b7c0*/  MUFU.EX2 R198, R198 ;  /* 0x000000c600c67308 */ /* 0x000fe60000000800 */
[--C-:B------:R-:W-:Y:S01]  /*b7d0*/  FFMA.FTZ R194, R194, UR4, -R169.reuse ;  /* 0x00000004c2c27c23 */ /* 0x100fe200080108a9 */
[--C-:B------:R-:W-:Y:S01]  /*b7e0*/  FFMA.FTZ R190, R190, UR4, -R169.reuse ;  /* 0x00000004bebe7c23 */ /* 0x100fe200080108a9 */
[--C-:B------:R-:W-:Y:S01]  /*b7f0*/  FFMA.FTZ R166, R166, UR4, -R169.reuse ;  /* 0x00000004a6a67c23 */ /* 0x100fe200080108a9 */
[----:B------:R-:W-:Y:S01]  /*b800*/  FFMA.FTZ R169, R165, UR4, -R169 ;  /* 0x00000004a5a97c23 */ /* 0x000fe200080108a9 */
[--C-:B------:R-:W-:Y:S03]  /*b810*/  FFMA.FTZ R193, R193, UR4, -R168.reuse ;  /* 0x00000004c1c17c23 */ /* 0x100fe600080108a8 */
[----:B------:R-:W3:Y:S01]  /*b820*/  MUFU.EX2 R201, R201 ;  /* 0x000000c900c97308 */ /* 0x000ee20000000800 */
[--C-:B------:R-:W-:Y:S01]  /*b830*/  FFMA.FTZ R191, R191, UR4, -R168.reuse ;  /* 0x00000004bfbf7c23 */ /* 0x100fe200080108a8 */
[--C-:B------:R-:W-:Y:S01]  /*b840*/  FFMA.FTZ R189, R189, UR4, -R168.reuse ;  /* 0x00000004bdbd7c23 */ /* 0x100fe200080108a8 */
[C---:B--2---:R-:W-:Y:S03]  /*b850*/  HMMA.16816.F32.BF16 R116, R160.reuse, R140, R116 ;  /* 0x0000008ca074723c */ /* 0x044fe60000041874 */
[----:B------:R-:W-:Y:S04]  /*b860*/  FFMA.FTZ R168, R186, UR4, -R168 ;  /* 0x00000004baa87c23 */ /* 0x000fe800080108a8 */
[----:B------:R-:W-:Y:S01]  /*b870*/  MUFU.EX2 R165, R169 ;  /* 0x000000a900a57308 */ /* 0x000fe20000000800 */
[C---:B------:R-:W-:Y:S01]  /*b880*/  HMMA.16816.F32.BF16 R120, R160.reuse, R142, R120 ;  /* 0x0000008ea078723c */ /* 0x040fe20000041878 */
[----:B------:R-:W2:Y:S05]  /*b890*/  LDSM.16.MT88.4 R140, [R221+0x10800] ;  /* 0x01080000dd8c783b */ /* 0x000eaa0000004200 */
[C---:B----4-:R-:W-:Y:S03]  /*b8a0*/  HMMA.16816.F32.BF16 R124, R160.reuse, R132, R124 ;  /* 0x00000084a07c723c */ /* 0x050fe6000004187c */
[----:B------:R-:W-:Y:S03]  /*b8b0*/  MUFU.EX2 R186, R168 ;  /* 0x000000a800ba7308 */ /* 0x000fe60000000800 */
[----:B------:R-:W-:Y:S07]  /*b8c0*/  HMMA.16816.F32.BF16 R128, R160, R134, R128 ;  /* 0x00000086a080723c */ /* 0x000fee0000041880 */
[----:B------:R-:W-:Y:S01]  /*b8d0*/  MUFU.EX2 R202, R202 ;  /* 0x000000ca00ca7308 */ /* 0x000fe20000000800 */
[----:B-1----:R-:W-:Y:S03]  /*b8e0*/  F2FP.BF16.F32.PACK_AB R133, R195, R188 ;  /* 0x000000bcc385723e */ /* 0x002fe600000010ff */
[----:B------:R-:W-:Y:S02]  /*b8f0*/  F2FP.BF16.F32.PACK_AB R135, R197, R192 ;  /* 0x000000c0c587723e */ /* 0x000fe400000010ff */
[----:B---3--:R-:W-:Y:S04]  /*b900*/  F2FP.BF16.F32.PACK_AB R132, R199, R196 ;  /* 0x000000c4c784723e */ /* 0x008fe800000010ff */
[----:B------:R-:W-:Y:S01]  /*b910*/  MUFU.EX2 R203, R203 ;  /* 0x000000cb00cb7308 */ /* 0x000fe20000000800 */
[----:B------:R-:W-:Y:S07]  /*b920*/  F2FP.BF16.F32.PACK_AB R134, R201, R198 ;  /* 0x000000c6c986723e */ /* 0x000fee00000010ff */
[C---:B------:R-:W-:Y:S02]  /*b930*/  HMMA.16816.F32.BF16 R4, R132.reuse, R136, R4 ;  /* 0x000000888404723c */ /* 0x040fe40000041804 */
[----:B------:R-:W-:Y:S04]  /*b940*/  MUFU.EX2 R194, R194 ;  /* 0x000000c200c27308 */ /* 0x000fe80000000800 */
[C---:B------:R-:W-:Y:S01]  /*b950*/  HMMA.16816.F32.BF16 R8, R132.reuse, R138, R8 ;  /* 0x0000008a8408723c */ /* 0x040fe20000041808 */
[----:B------:R-:W1:Y:S05]  /*b960*/  LDSM.16.MT88.4 R136, [R222+0x12800] ;  /* 0x01280000de88783b */ /* 0x000e6a0000004200 */
[----:B------:R-:W3:Y:S01]  /*b970*/  MUFU.EX2 R190, R190 ;  /* 0x000000be00be7308 */ /* 0x000ee20000000800 */
[C---:B------:R-:W-:Y:S09]  /*b980*/  HMMA.16816.F32.BF16 R12, R132.reuse, R144, R12 ;  /* 0x00000090840c723c */ /* 0x040ff2000004180c */
[----:B------:R-:W-:Y:S01]  /*b990*/  MUFU.EX2 R166, R166 ;  /* 0x000000a600a67308 */ /* 0x000fe20000000800 */
[C---:B------:R-:W-:Y:S01]  /*b9a0*/  HMMA.16816.F32.BF16 R16, R132.reuse, R146, R16 ;  /* 0x000000928410723c */ /* 0x040fe20000041810 */
[----:B------:R-:W4:Y:S05]  /*b9b0*/  LDSM.16.MT88.4 R144, [R221+0x12800] ;  /* 0x01280000dd90783b */ /* 0x000f2a0000004200 */
[C---:B--2---:R-:W-:Y:S03]  /*b9c0*/  HMMA.16816.F32.BF16 R20, R132.reuse, R140, R20 ;  /* 0x0000008c8414723c */ /* 0x044fe60000041814 */
[----:B------:R-:W-:Y:S02]  /*b9d0*/  MUFU.EX2 R193, R193 ;  /* 0x000000c100c17308 */ /* 0x000fe40000000800 */
[----:B---3--:R-:W-:Y:S01]  /*b9e0*/  F2FP.BF16.F32.PACK_AB R169, R190, R194 ;  /* 0x000000c2bea9723e */ /* 0x008fe200000010ff */
[C---:B------:R-:W-:Y:S01]  /*b9f0*/  HMMA.16816.F32.BF16 R24, R132.reuse, R142, R24 ;  /* 0x0000008e8418723c */ /* 0x040fe20000041818 */
[----:B------:R-:W2:Y:S06]  /*ba00*/  LDSM.16.MT88.4 R140, [R220+0x12800] ;  /* 0x01280000dc8c783b */ /* 0x000eac0000004200 */
[----:B------:R-:W3:Y:S01]  /*ba10*/  MUFU.EX2 R191, R191 ;  /* 0x000000bf00bf7308 */ /* 0x000ee20000000800 */
[C---:B------:R-:W-:Y:S09]  /*ba20*/  HMMA.16816.F32.BF16 R28, R132.reuse, R148, R28 ;  /* 0x00000094841c723c */ /* 0x040ff2000004181c */
[----:B------:R-:W2:Y:S01]  /*ba30*/  MUFU.EX2 R189, R189 ;  /* 0x000000bd00bd7308 */ /* 0x000ea20000000800 */
[C---:B------:R-:W-:Y:S01]  /*ba40*/  HMMA.16816.F32.BF16 R32, R132.reuse, R150, R32 ;  /* 0x000000968420723c */ /* 0x040fe20000041820 */
[----:B------:R-:W2:Y:S05]  /*ba50*/  LDSM.16.MT88.4 R148, [R224+0x14800] ;  /* 0x01480000e094783b */ /* 0x000eaa0000004200 */
[C---:B------:R-:W-:Y:S05]  /*ba60*/  HMMA.16816.F32.BF16 R36, R132.reuse, R152, R36 ;  /* 0x000000988424723c */ /* 0x040fea0000041824 */
[----:B---3--:R-:W-:Y:S01]  /*ba70*/  F2FP.BF16.F32.PACK_AB R168, R191, R193 ;  /* 0x000000c1bfa8723e */ /* 0x008fe200000010ff */
        /* <DEDUP_REMOVED lines=22> */
[----:B------:R-:W3:Y:S05]  /*bbe0*/  LDSM.16.MT88.4 R144, [R220+0x16800] ;  /* 0x01680000dc90783b */ /* 0x000eea0000004200 */
[C---:B--2---:R-:W-:Y:S06]  /*bbf0*/  HMMA.16816.F32.BF16 R100, R132.reuse, R140, R100 ;  /* 0x0000008c8464723c */ /* 0x044fec0000041864 */
[C---:B------:R-:W-:Y:S01]  /*bc00*/  HMMA.16816.F32.BF16 R104, R132.reuse, R142, R104 ;  /* 0x0000008e8468723c */ /* 0x040fe20000041868 */
[----:B------:R-:W2:Y:S05]  /*bc10*/  LDSM.16.MT88.4 R140, [R224+0x11000] ;  /* 0x01100000e08c783b */ /* 0x000eaa0000004200 */
[C---:B------:R-:W-:Y:S06]  /*bc20*/  HMMA.16816.F32.BF16 R108, R132.reuse, R148, R108 ;  /* 0x00000094846c723c */ /* 0x040fec000004186c */
[C---:B------:R-:W-:Y:S01]  /*bc30*/  HMMA.16816.F32.BF16 R112, R132.reuse, R150, R112 ;  /* 0x000000968470723c */ /* 0x040fe20000041870 */
[----:B------:R-:W4:Y:S05]  /*bc40*/  LDSM.16.MT88.4 R148, [R222+0x11000] ;  /* 0x01100000de94783b */ /* 0x000f2a0000004200 */
[C---:B-1----:R-:W-:Y:S06]  /*bc50*/  HMMA.16816.F32.BF16 R116, R132.reuse, R136, R116 ;  /* 0x000000888474723c */ /* 0x042fec0000041874 */
[C---:B------:R-:W-:Y:S01]  /*bc60*/  HMMA.16816.F32.BF16 R120, R132.reuse, R138, R120 ;  /* 0x0000008a8478723c */ /* 0x040fe20000041878 */
[----:B------:R-:W1:Y:S05]  /*bc70*/  LDSM.16.MT88.4 R136, [R220+0x11000] ;  /* 0x01100000dc88783b */ /* 0x000e6a0000004200 */
[C---:B---3--:R-:W-:Y:S06]  /*bc80*/  HMMA.16816.F32.BF16 R124, R132.reuse, R144, R124 ;  /* 0x00000090847c723c */ /* 0x048fec000004187c */
        /* <DEDUP_REMOVED lines=18> */
[C---:B---3--:R-:W-:Y:S06]  /*bdb0*/  HMMA.16816.F32.BF16 R36, R132.reuse, R144, R36 ;  /* 0x000000908424723c */ /* 0x048fec0000041824 */
[C---:B------:R-:W-:Y:S01]  /*bdc0*/  HMMA.16816.F32.BF16 R40, R132.reuse, R146, R40 ;  /* 0x000000928428723c */ /* 0x040fe20000041828 */
[----:B------:R-:W-:Y:S05]  /*bdd0*/  LDSM.16.MT88.4 R144, [R221+0x15000] ;  /* 0x01500000dd90783b */ /* 0x000fea0000004200 */
[C---:B--2---:R-:W-:Y:S06]  /*bde0*/  HMMA.16816.F32.BF16 R44, R132.reuse, R140, R44 ;  /* 0x0000008c842c723c */ /* 0x044fec000004182c */
[C---:B------:R-:W-:Y:S01]  /*bdf0*/  HMMA.16816.F32.BF16 R48, R132.reuse, R142, R48 ;  /* 0x0000008e8430723c */ /* 0x040fe20000041830 */
[----:B------:R-:W2:Y:S05]  /*be00*/  LDSM.16.MT88.4 R140, [R222+0x15000] ;  /* 0x01500000de8c783b */ /* 0x000eaa0000004200 */
[C---:B----4-:R-:W-:Y:S06]  /*be10*/  HMMA.16816.F32.BF16 R52, R132.reuse, R148, R52 ;  /* 0x000000948434723c */ /* 0x050fec0000041834 */
[C---:B------:R-:W-:Y:S01]  /*be20*/  HMMA.16816.F32.BF16 R56, R132.reuse, R150, R56 ;  /* 0x000000968438723c */ /* 0x040fe20000041838 */
[----:B------:R-:W3:Y:S05]  /*be30*/  LDSM.16.MT88.4 R148, [R220+0x15000] ;  /* 0x01500000dc94783b */ /* 0x000eea0000004200 */
        /* <DEDUP_REMOVED lines=15> */
[C---:B----4-:R-:W-:Y:S06]  /*bf30*/  HMMA.16816.F32.BF16 R100, R132.reuse, R152, R100 ;  /* 0x000000988464723c */ /* 0x050fec0000041864 */
[C---:B------:R-:W-:Y:S05]  /*bf40*/  HMMA.16816.F32.BF16 R104, R132.reuse, R154, R104 ;  /* 0x0000009a8468723c */ /* 0x040fea0000041868 */
[----:B------:R-:W-:Y:S01]  /*bf50*/  MOV R152, R157 ;  /* 0x0000009d00987202 */ /* 0x000fe20000000f00 */
[C---:B-1----:R-:W-:Y:S01]  /*bf60*/  HMMA.16816.F32.BF16 R108, R132.reuse, R136, R108 ;  /* 0x00000088846c723c */ /* 0x042fe2000004186c */
[----:B------:R-:W1:Y:S04]  /*bf70*/  LDSM.16.MT88.4 R156, [R224+0x11800] ;  /* 0x01180000e09c783b */ /* 0x000e680000004200 */
[----:B------:R-:W-:Y:S01]  /*bf80*/  MOV R154, R172 ;  /* 0x000000ac009a7202 */ /* 0x000fe20000000f00 */
[C---:B------:R-:W-:Y:S03]  /*bf90*/  HMMA.16816.F32.BF16 R112, R132.reuse, R138, R112 ;  /* 0x0000008a8470723c */ /* 0x040fe60000041870 */
[----:B------:R-:W3:Y:S02]  /*bfa0*/  LDSM.16.MT88.4 R136, [R221+0x11800] ;  /* 0x01180000dd88783b */ /* 0x000ee40000004200 */
[----:B------:R-:W-:Y:S01]  /*bfb0*/  MOV R153, R176 ;  /* 0x000000b000997202 */ /* 0x000fe20000000f00 */
[C---:B--2---:R-:W-:Y:S05]  /*bfc0*/  HMMA.16816.F32.BF16 R116, R132.reuse, R140, R116 ;  /* 0x0000008c8474723c */ /* 0x044fea0000041874 */
[----:B------:R-:W2:Y:S01]  /*bfd0*/  LDSM.16.MT88.4 R172, [R220+0x11800] ;  /* 0x01180000dcac783b */ /* 0x000ea20000004200 */
[C---:B------:R-:W-:Y:S05]  /*bfe0*/  HMMA.16816.F32.BF16 R120, R132.reuse, R142, R120 ;  /* 0x0000008e8478723c */ /* 0x040fea0000041878 */
[----:B------:R-:W-:Y:S01]  /*bff0*/  MOV R155, R171 ;  /* 0x000000ab009b7202 */ /* 0x000fe20000000f00 */
[C---:B------:R-:W-:Y:S01]  /*c000*/  HMMA.16816.F32.BF16 R124, R132.reuse, R144, R124 ;  /* 0x00000090847c723c */ /* 0x040fe2000004187c */
[----:B------:R-:W4:Y:S04]  /*c010*/  LDSM.16.MT88.4 R176, [R224+0x13800] ;  /* 0x01380000e0b0783b */ /* 0x000f280000004200 */
[----:B------:R-:W-:Y:S01]  /*c020*/  F2FP.BF16.F32.PACK_AB R171, R165, R166 ;  /* 0x000000a6a5ab723e */ /* 0x000fe200000010ff */
[----:B------:R-:W-:Y:S07]  /*c030*/  HMMA.16816.F32.BF16 R128, R132, R146, R128 ;  /* 0x000000928480723c */ /* 0x000fee0000041880 */
[----:B------:R-:W-:Y:S04]  /*c040*/  MOV R135, R170 ;  /* 0x000000aa00877202 */ /* 0x000fe80000000f00 */
[----:B------:R-:W-:Y:S07]  /*c050*/  F2FP.BF16.F32.PACK_AB R170, R186, R189 ;  /* 0x000000bdbaaa723e */ /* 0x000fee00000010ff */
[C---:B-1----:R-:W-:Y:S06]  /*c060*/  HMMA.16816.F32.BF16 R160, R168.reuse, R156, R4 ;  /* 0x0000009ca8a0723c */ /* 0x042fec0000041804 */
[C---:B------:R-:W-:Y:S01]  /*c070*/  HMMA.16816.F32.BF16 R156, R168.reuse, R158, R8 ;  /* 0x0000009ea89c723c */ /* 0x040fe20000041808 */
[----:B------:R-:W1:Y:S04]  /*c080*/  LDSM.16.MT88.4 R8, [R222+0x13800] ;  /* 0x01380000de08783b */ /* 0x000e680000004200 */
[----:B------:R-:W-:Y:S02]  /*c090*/  MOV R6, R154 ;  /* 0x0000009a00067202 */ /* 0x000fe40000000f00 */
[----:B------:R-:W-:Y:S04]  /*c0a0*/  MOV R5, R155 ;  /* 0x0000009b00057202 */ /* 0x000fe80000000f00 */
[----:B------:R-:W-:Y:S02]  /*c0b0*/  MOV R7, R152 ;  /* 0x0000009800077202 */ /* 0x000fe40000000f00 */
[----:B------:R-:W-:Y:S02]  /*c0c0*/  MOV R4, R153 ;  /* 0x0000009900047202 */ /* 0x000fe40000000f00 */
[C---:B------:R-:W-:Y:S01]  /*c0d0*/  HMMA.16816.F32.BF16 R152, R168.reuse, R148, R12 ;  /* 0x00000094a898723c */ /* 0x040fe2000004180c */
[----:B------:R-:W1:Y:S05]  /*c0e0*/  LDSM.16.MT88.4 R12, [R221+0x13800] ;  /* 0x01380000dd0c783b */ /* 0x000e6a0000004200 */
[C---:B------:R-:W-:Y:S03]  /*c0f0*/  HMMA.16816.F32.BF16 R148, R168.reuse, R150, R16 ;  /* 0x00000096a894723c */ /* 0x040fe60000041810 */
[----:B------:R-:W1:Y:S03]  /*c100*/  LDSM.16.MT88.4 R16, [R220+0x13800] ;  /* 0x01380000dc10783b */ /* 0x000e660000004200 */
[C---:B---3--:R-:W-:Y:S05]  /*c110*/  HMMA.16816.F32.BF16 R144, R168.reuse, R136, R20 ;  /* 0x00000088a890723c */ /* 0x048fea0000041814 */
[----:B------:R-:W3:Y:S01]  /*c120*/  LDSM.16.MT88.4 R20, [R224+0x15800] ;  /* 0x01580000e014783b */ /* 0x000ee20000004200 */
[C---:B------:R-:W-:Y:S06]  /*c130*/  HMMA.16816.F32.BF16 R140, R168.reuse, R138, R24 ;  /* 0x0000008aa88c723c */ /* 0x040fec0000041818 */
[C---:B--2---:R-:W-:Y:S01]  /*c140*/  HMMA.16816.F32.BF16 R136, R168.reuse, R172, R28 ;  /* 0x000000aca888723c */ /* 0x044fe2000004181c */
[----:B------:R-:W2:Y:S04]  /*c150*/  LDL.LU R30, [R1+0x10] ;  /* 0x00001000011e7983 */ /* 0x000ea80000300800 */
[----:B------:R-:W2:Y:S02]  /*c160*/  LDL.LU R31, [R1+0x14] ;  /* 0x00001400011f7983 */ /* 0x000ea40000300800 */
[----:B------:R-:W-:Y:S02]  /*c170*/  MOV R173, R135 ;  /* 0x0000008700ad7202 */ /* 0x000fe40000000f00 */
[C---:B------:R-:W-:Y:S01]  /*c180*/  HMMA.16816.F32.BF16 R132, R168.reuse, R174, R32 ;  /* 0x000000aea884723c */ /* 0x040fe20000041820 */
[----:B------:R-:W3:Y:S05]  /*c190*/  LDSM.16.MT88.4 R24, [R222+0x15800] ;  /* 0x01580000de18783b */ /* 0x000eea0000004200 */
[C---:B----4-:R-:W-:Y:S06]  /*c1a0*/  HMMA.16816.F32.BF16 R36, R168.reuse, R176, R36 ;  /* 0x000000b0a824723c */ /* 0x050fec0000041824 */
[C---:B------:R-:W-:Y:S06]  /*c1b0*/  HMMA.16816.F32.BF16 R40, R168.reuse, R178, R40 ;  /* 0x000000b2a828723c */ /* 0x040fec0000041828 */
[C---:B-1----:R-:W-:Y:S06]  /*c1c0*/  HMMA.16816.F32.BF16 R44, R168.reuse, R8, R44 ;  /* 0x00000008a82c723c */ /* 0x042fec000004182c */
[C---:B------:R-:W-:Y:S01]  /*c1d0*/  HMMA.16816.F32.BF16 R48, R168.reuse, R10, R48 ;  /* 0x0000000aa830723c */ /* 0x040fe20000041830 */
[----:B------:R-:W1:Y:S05]  /*c1e0*/  LDSM.16.MT88.4 R8, [R221+0x15800] ;  /* 0x01580000dd08783b */ /* 0x000e6a0000004200 */
        /* <DEDUP_REMOVED lines=16> */
[C---:B------:R-:W-:Y:S06]  /*c2f0*/  HMMA.16816.F32.BF16 R100, R168.reuse, R16, R100 ;  /* 0x00000010a864723c */ /* 0x040fec0000041864 */
[C---:B------:R-:W-:Y:S06]  /*c300*/  HMMA.16816.F32.BF16 R104, R168.reuse, R18, R104 ;  /* 0x00000012a868723c */ /* 0x040fec0000041868 */
[C---:B---3--:R-:W-:Y:S06]  /*c310*/  HMMA.16816.F32.BF16 R108, R168.reuse, R20, R108 ;  /* 0x00000014a86c723c */ /* 0x048fec000004186c */
[C---:B------:R-:W-:Y:S06]  /*c320*/  HMMA.16816.F32.BF16 R112, R168.reuse, R22, R112 ;  /* 0x00000016a870723c */ /* 0x040fec0000041870 */
[C---:B------:R-:W-:Y:S06]  /*c330*/  HMMA.16816.F32.BF16 R116, R168.reuse, R24, R116 ;  /* 0x00000018a874723c */ /* 0x040fec0000041874 */
[C---:B------:R-:W-:Y:S05]  /*c340*/  HMMA.16816.F32.BF16 R120, R168.reuse, R26, R120 ;  /* 0x0000001aa878723c */ /* 0x040fea0000041878 */
[----:B--2---:R-:W-:Y:S01]  /*c350*/  FFMA.FTZ R185, R0, R30, R185 ;  /* 0x0000001e00b97223 */ /* 0x004fe200000100b9 */
[----:B------:R-:W-:Y:S05]  /*c360*/  FFMA.FTZ R187, R2, R31, R187 ;  /* 0x0000001f02bb7223 */ /* 0x000fea00000100bb */
[----:B------:R-:W-:Y:S01]  /*c370*/  FADD.FTZ R185, R181, R185 ;  /* 0x000000b9b5b97221 */ /* 0x000fe20000010000 */
[----:B------:R-:W1:Y:S01]  /*c380*/  LDSM.16.MT88.4 R28, [R220+0x17800] ;  /* 0x01780000dc1c783b */ /* 0x000e620000004200 */
[----:B------:R-:W-:Y:S02]  /*c390*/  FADD.FTZ R184, R184, R187 ;  /* 0x000000bbb8b87221 */ /* 0x000fe40000010000 */
[----:B------:R-:W-:Y:S02]  /*c3a0*/  FADD.FTZ R180, R180, R185 ;  /* 0x000000b9b4b47221 */ /* 0x000fe40000010000 */
[----:B------:R-:W-:Y:S02]  /*c3b0*/  FADD.FTZ R183, R183, R184 ;  /* 0x000000b8b7b77221 */ /* 0x000fe40000010000 */
[----:B------:R-:W-:Y:S02]  /*c3c0*/  FADD.FTZ R167, R167, R180 ;  /* 0x000000b4a7a77221 */ /* 0x000fe40000010000 */
[----:B------:R-:W-:Y:S02]  /*c3d0*/  FADD.FTZ R183, R182, R183 ;  /* 0x000000b7b6b77221 */ /* 0x000fe40000010000 */
[----:B------:R-:W-:Y:S01]  /*c3e0*/  FADD.FTZ R188, R188, R167 ;  /* 0x000000a7bcbc7221 */ /* 0x000fe20000010000 */
[----:B------:R-:W-:Y:S01]  /*c3f0*/  MOV R167, R164 ;  /* 0x000000a400a77202 */ /* 0x000fe20000000f00 */
[----:B------:R-:W-:Y:S02]  /*c400*/  FADD.FTZ R196, R196, R183 ;  /* 0x000000b7c4c47221 */ /* 0x000fe40000010000 */
        /* <DEDUP_REMOVED lines=12> */
[----:B------:R-:W-:Y:S01]  /*c4d0*/  FADD.FTZ R197, R6, R197 ;  /* 0x000000c506c57221 */ /* 0x000fe20000010000 */
[C---:B-1----:R-:W-:Y:S03]  /*c4e0*/  HMMA.16816.F32.BF16 R124, R168.reuse, R28, R124 ;  /* 0x0000001ca87c723c */ /* 0x042fe6000004187c */
[----:B------:R-:W-:Y:S01]  /*c4f0*/  FADD.FTZ R197, R194, R197 ;  /* 0x000000c5c2c57221 */ /* 0x000fe20000010000 */
[----:B------:R-:W-:Y:S02]  /*c500*/  FADD.FTZ R202, R203, R202 ;  /* 0x000000cacbca7221 */ /* 0x000fe40000010000 */
[----:B------:R-:W-:Y:S05]  /*c510*/  HMMA.16816.F32.BF16 R128, R168, R30, R128 ;  /* 0x0000001ea880723c */ /* 0x000fea0000041880 */
[----:B------:R-:W-:Y:S01]  /*c520*/  FADD.FTZ R197, R190, R197 ;  /* 0x000000c5bec57221 */ /* 0x000fe20000010000 */
[----:B------:R-:W-:Y:S05]  /*c530*/  FADD.FTZ R202, R193, R202 ;  /* 0x000000cac1ca7221 */ /* 0x000fea0000010000 */
[----:B------:R-:W-:Y:S01]  /*c540*/  FADD.FTZ R166, R166, R197 ;  /* 0x000000c5a6a67221 */ /* 0x000fe20000010000 */
[----:B------:R-:W-:Y:S03]  /*c550*/  FADD.FTZ R202, R191, R202 ;  /* 0x000000cabfca7221 */ /* 0x000fe60000010000 */
[----:B------:R-:W-:Y:S01]  /*c560*/  FADD.FTZ R0, R165, R166 ;  /* 0x000000a6a5007221 */ /* 0x000fe20000010000 */
[----:B------:R-:W-:Y:S04]  /*c570*/  FADD.FTZ R189, R189, R202 ;  /* 0x000000cabdbd7221 */ /* 0x000fe80000010000 */
[----:B------:R1:W-:Y:S01]  /*c580*/  STL [R1+0x10], R0 ;  /* 0x0000100001007387 */ /* 0x0003e20000100800 */
[----:B------:R-:W-:Y:S05]  /*c590*/  FADD.FTZ R2, R186, R189 ;  /* 0x000000bdba027221 */ /* 0x000fea0000010000 */
[----:B------:R2:W-:Y:S01]  /*c5a0*/  STL [R1+0x14], R2 ;  /* 0x0000140201007387 */ /* 0x0005e20000100800 */
[----:B-1----:R-:W-:Y:S01]  /*c5b0*/  MOV R0, R3 ;  /* 0x0000000300007202 */ /* 0x002fe20000000f00 */
[----:B------:R-:W-:Y:S06]  /*c5c0*/  @P0 BRA `(.L_x_1102) ;  /* 0xffffffb800f40947 */ /* 0x000fec000383ffff */
.L_x_1101:
[----:B------:R-:W3:Y:S04]  /*c5d0*/  LDL.LU R8, [R1+0x14] ;  /* 0x0000140001087983 */ /* 0x000ee80000300800 */
[----:B------:R-:W4:Y:S01]  /*c5e0*/  LDL.LU R6, [R1+0x10] ;  /* 0x0000100001067983 */ /* 0x000f220000300800 */
[----:B------:R-:W5:Y:S01]  /*c5f0*/  S2UR UR6, SR_CgaCtaId ;  /* 0x00000000000679c3 */ /* 0x000f620000008800 */
[----:B------:R-:W-:Y:S01]  /*c600*/  UISETP.NE.AND UP0, UPT, UR16, -0x1, UPT ;  /* 0xffffffff1000788c */ /* 0x000fe2000bf05270 */
[----:B------:R-:W-:Y:S01]  /*c610*/  IMAD.MOV.U32 R10, RZ, RZ, 0x20 ;  /* 0x00000020ff0a7424 */ /* 0x000fe200078e00ff */
[----:B--2---:R-:W2:Y:S04]  /*c620*/  S2R R2, SR_TID.X ;  /* 0x0000000000027919 */ /* 0x004ea80000002100 */
[----:B------:R-:W-:-:S05]  /*c630*/  PLOP3.LUT P0, PT, PT, PT, UP0, 0x80, 0x0 ;  /* 0x000000000000781c */ /* 0x000fca0003f0f008 */
[----:B------:R-:W-:Y:S02]  /*c640*/  @UP0 ULDC.64 UR4, c[0x0][0x298] ;  /* 0x0000a60000040ab9 */ /* 0x000fe40000000a00 */
[----:B------:R-:W-:-:S03]  /*c650*/  @UP0 UIMAD.WIDE.U32 UR8, UR16, UR4, URZ ;  /* 0x00000004100802a5 */ /* 0x000fc6000f8e003f */
[----:B------:R-:W-:Y:S01]  /*c660*/  UMOV UR4, 0x400 ;  /* 0x0000040000047882 */ /* 0x000fe20000000000 */
[----:B------:R-:W-:Y:S02]  /*c670*/  @UP0 UIMAD UR7, UR16, UR5, UR9 ;  /* 0x00000005100702a4 */ /* 0x000fe4000f8e0209 */
[----:B-----5:R-:W-:Y:S01]  /*c680*/  ULEA UR6, UR6, UR4, 0x18 ;  /* 0x0000000406067291 */ /* 0x020fe2000f8ec03f */
[----:B--2---:R-:W-:-:S04]  /*c690*/  SHF.R.S32.HI R5, RZ, 0x1f, R2 ;  /* 0x0000001fff057819 */ /* 0x004fc80000011402 */
[CC--:B------:R-:W-:Y:S02]  /*c6a0*/  LEA.HI R13, R5.reuse, R2.reuse, RZ, 0x2 ;  /* 0x00000002050d7211 */ /* 0x0c0fe400078f10ff */
[----:B------:R-:W-:Y:S02]  /*c6b0*/  LEA.HI R15, R5, R2, RZ, 0x5 ;  /* 0x00000002050f7211 */ /* 0x000fe400078f28ff */
[--C-:B------:R-:W-:Y:S02]  /*c6c0*/  SHF.R.S32.HI R9, RZ, 0x2, R13.reuse ;  /* 0x00000002ff097819 */ /* 0x100fe4000001140d */
[----:B-1----:R-:W-:Y:S02]  /*c6d0*/  SHF.R.S32.HI R4, RZ, 0x1f, R13 ;  /* 0x0000001fff047819 */ /* 0x002fe4000001140d */
        /* <DEDUP_REMOVED lines=11> */
[----:B------:R-:W-:-:S05]  /*c790*/  LEA.HI R9, R9, R9, RZ, 0x1d ;  /* 0x0000000909097211 */ /* 0x000fca00078fe8ff */
[----:B------:R-:W-:Y:S02]  /*c7a0*/  IMAD.U32 R12, R12, 0x2, R9 ;  /* 0x000000020c0c7824 */ /* 0x000fe400078e0009 */
[----:B------:R-:W-:-:S03]  /*c7b0*/  IMAD.MOV.U32 R9, RZ, RZ, 0x40 ;  /* 0x00000040ff097424 */ /* 0x000fc600078e00ff */
[----:B------:R-:W-:Y:S02]  /*c7c0*/  LEA R12, R12, UR6, 0x1 ;  /* 0x000000060c0c7c11 */ /* 0x000fe4000f8e08ff */
[----:B------:R-:W-:Y:S01]  /*c7d0*/  SEL R9, R9, 0xffffffc0, !P2 ;  /* 0xffffffc009097807 */ /* 0x000fe20005000000 */
        /* <DEDUP_REMOVED lines=14> */
.L_x_1105:
        /* <DEDUP_REMOVED lines=10> */
[----:B----4-:R-:W-:-:S04]  /*c960*/  UIMAD UR4, UR4, UR5, URZ ;  /* 0x00000005040472a4 */ /* 0x010fc8000f8e023f */
[----:B------:R-:W-:-:S04]  /*c970*/  USEL UR16, UR4, UR16, !UP0 ;  /* 0x0000001004107287 */ /* 0x000fc8000c000000 */
[----:B------:R-:W-:Y:S02]  /*c980*/  USHF.R.S32.HI UR4, URZ, 0x1f, UR16 ;  /* 0x0000001f3f047899 */ /* 0x000fe40008011410 */
[----:B------:R-:W-:-:S04]  /*c990*/  IMAD.U32 R16, RZ, RZ, UR16 ;  /* 0x00000010ff107e24 */ /* 0x000fc8000f8e00ff */
[----:B------:R-:W-:-:S07]  /*c9a0*/  MOV R17, UR4 ;  /* 0x0000000400117c02 */ /* 0x000fce0008000f00 */
.L_x_1106:
        /* <DEDUP_REMOVED lines=25> */
[----:B------:R-:W5:Y:S01]  /*cb40*/  @P5 MUFU.LG2 R7, R7 ;  /* 0x0000000700075308 */ /* 0x000f620000000c00 */
        /* <DEDUP_REMOVED lines=231> */
[----:B------:R-:W-:Y:S01]  /*d9c0*/  F2FP.BF16.F32.PACK_AB R122, R123, R122 ;  /* 0x0000007a7b7a723e */ /* 0x000fe200000010ff */
[----:B-----5:R-:W-:Y:S01]  /*d9d0*/  @P5 FMUL.FTZ R7, R7, 0.69314718246459960938 ;  /* 0x3f31721807075820 */ /* 0x020fe20000410000 */
[----:B------:R-:W-:Y:S01]  /*d9e0*/  ISETP.GE.AND P0, PT, R4, UR6, PT ;  /* 0x0000000604007c0c */ /* 0x000fe2000bf06270 */
[----:B------:R-:W-:Y:S01]  /*d9f0*/  STS [R11+0x4000], R72 ;  /* 0x004000480b007388 */ /* 0x000fe20000000800 */
[----:B------:R-:W-:Y:S01]  /*da00*/  F2FP.BF16.F32.PACK_AB R124, R125, R124 ;  /* 0x0000007c7d7c723e */ /* 0x000fe200000010ff */
[----:B------:R-:W5:Y:S01]  /*da10*/  @P3 LDC.64 R26, c[0x0][0x2c0] ;  /* 0x0000b000ff1a3b82 */ /* 0x000f620000000a00 */
[----:B------:R-:W-:Y:S01]  /*da20*/  F2FP.BF16.F32.PACK_AB R126, R127, R126 ;  /* 0x0000007e7f7e723e */ /* 0x000fe200000010ff */
[----:B------:R-:W-:Y:S01]  /*da30*/  STS [R11+0x4400], R74 ;  /* 0x0044004a0b007388 */ /* 0x000fe20000000800 */
[----:B------:R-:W-:-:S02]  /*da40*/  F2FP.BF16.F32.PACK_AB R13, R13, R128 ;  /* 0x000000800d0d723e */ /* 0x000fc400000010ff */
[----:B------:R-:W-:Y:S01]  /*da50*/  F2FP.BF16.F32.PACK_AB R130, R131, R130 ;  /* 0x000000828382723e */ /* 0x000fe200000010ff */
[----:B------:R-:W-:Y:S01]  /*da60*/  STS [R15+0x4000], R76 ;  /* 0x0040004c0f007388 */ /* 0x000fe20000000800 */
[----:B------:R-:W-:Y:S01]  /*da70*/  LEA.HI.SX32 R14, R5, 0x10, 0x1d ;  /* 0x00000010050e7811 */ /* 0x000fe200078feaff */
[----:B---3--:R-:W-:Y:S02]  /*da80*/  @P4 FMUL.FTZ R6, R6, 0.69314718246459960938 ;  /* 0x3f31721806064820 */ /* 0x008fe40000410000 */
        /* <DEDUP_REMOVED lines=18> */
[----:B------:R-:W5:Y:S03]  /*dbb0*/  S2R R4, SR_TID.X ;  /* 0x0000000000047919 */ /* 0x000f660000002100 */
[----:B------:R-:W-:Y:S04]  /*dbc0*/  STS [R15+0x6000], R108 ;  /* 0x0060006c0f007388 */ /* 0x000fe80000000800 */
[----:B------:R5:W-:Y:S04]  /*dbd0*/  STS [R15+0x6400], R110 ;  /* 0x0064006e0f007388 */ /* 0x000be80000000800 */
[----:B------:R-:W-:Y:S01]  /*dbe0*/  STS [R19+0x6000], R112 ;  /* 0x0060007013007388 */ /* 0x000fe20000000800 */
[----:B-1----:R-:W1:Y:S03]  /*dbf0*/  @P3 LDC R12, c[0x0][0x2c0] ;  /* 0x0000b000ff0c3b82 */ /* 0x002e660000000800 */
[----:B------:R2:W-:Y:S04]  /*dc00*/  STS [R19+0x6400], R114 ;  /* 0x0064007213007388 */ /* 0x0005e80000000800 */
[----:B------:R-:W-:Y:S01]  /*dc10*/  STS [R21+0x6000], R116 ;  /* 0x0060007415007388 */ /* 0x000fe20000000800 */
[----:B---3--:R-:W-:Y:S01]  /*dc20*/  @P3 MOV R11, 0x1 ;  /* 0x00000001000b3802 */ /* 0x008fe20000000f00 */
[----:B----4-:R-:W-:Y:S01]  /*dc30*/  @!P3 IMAD R11, R8, R29, RZ ;  /* 0x0000001d080bb224 */ /* 0x010fe200078e02ff */
[----:B------:R-:W-:Y:S01]  /*dc40*/  MOV R8, 0x7f800000 ;  /* 0x7f80000000087802 */ /* 0x000fe20000000f00 */
[----:B------:R-:W-:Y:S04]  /*dc50*/  STS [R21+0x6400], R118 ;  /* 0x0064007615007388 */ /* 0x000fe80000000800 */
[----:B------:R-:W-:Y:S04]  /*dc60*/  STS [R23+0x6000], R120 ;  /* 0x0060007817007388 */ /* 0x000fe80000000800 */
[----:B------:R-:W-:Y:S01]  /*dc70*/  STS [R23+0x6400], R122 ;  /* 0x0064007a17007388 */ /* 0x000fe20000000800 */
[----:B-----5:R-:W-:-:S03]  /*dc80*/  SHF.R.S32.HI R15, RZ, 0x1f, R4 ;  /* 0x0000001fff0f7819 */ /* 0x020fc60000011404 */
[----:B------:R-:W-:Y:S01]  /*dc90*/  STS [R25+0x6000], R124 ;  /* 0x0060007c19007388 */ /* 0x000fe20000000800 */
[CC--:B------:R-:W-:Y:S02]  /*dca0*/  LEA.HI R14, R15.reuse, R4.reuse, RZ, 0x5 ;  /* 0x000000040f0e7211 */ /* 0x0c0fe400078f28ff */
[----:B------:R-:W-:Y:S01]  /*dcb0*/  @!P3 MOV R12, 0x1 ;  /* 0x00000001000cb802 */ /* 0x000fe20000000f00 */
[----:B------:R-:W-:Y:S01]  /*dcc0*/  STS [R25+0x6400], R126 ;  /* 0x0064007e19007388 */ /* 0x000fe20000000800 */
[----:B--2---:R-:W2:Y:S01]  /*dcd0*/  @P5 LDC R19, c[0x0][0x2e8] ;  /* 0x0000ba00ff135b82 */ /* 0x004ea20000000800 */
[----:B------:R-:W-:Y:S01]  /*dce0*/  LOP3.LUT R29, R14, 0xffffffe0, RZ, 0xc0, !PT ;  /* 0xffffffe00e1d7812 */ /* 0x000fe200078ec0ff */
[----:B------:R-:W3:Y:S01]  /*dcf0*/  S2R R10, SR_CTAID.Y ;  /* 0x00000000000a7919 */ /* 0x000ee20000002600 */
[----:B------:R-:W-:Y:S02]  /*dd00*/  LEA.HI R15, R15, R4, RZ, 0x3 ;  /* 0x000000040f0f7211 */ /* 0x000fe400078f18ff */
[----:B------:R-:W-:Y:S01]  /*dd10*/  IADD3 R29, R4, -R29, RZ ;  /* 0x8000001d041d7210 */ /* 0x000fe20007ffe0ff */
[----:B------:R-:W-:Y:S02]  /*dd20*/  STS [R9+0x6000], R13 ;  /* 0x0060000d09007388 */ /* 0x000fe40000000800 */
[----:B------:R-:W4:Y:S02]  /*dd30*/  @P4 LDC R14, c[0x0][0x2e8] ;  /* 0x0000ba00ff0e4b82 */ /* 0x000f240000000800 */
[----:B------:R5:W-:Y:S06]  /*dd40*/  STS [R9+0x6400], R130 ;  /* 0x0064008209007388 */ /* 0x000bec0000000800 */
[----:B------:R-:W-:Y:S01]  /*dd50*/  BAR.SYNC.DEFER_BLOCKING 0x0 ;  /* 0x0000000000007b1d */ /* 0x000fe20000010000 */
[----:B--2---:R-:W-:Y:S01]  /*dd60*/  @P5 FFMA.FTZ R8, R164, R19, R7 ;  /* 0x00000013a4085223 */ /* 0x004fe20000010007 */
[----:B------:R-:W-:-:S04]  /*dd70*/  LOP3.LUT R7, R15, 0xfffffff8, RZ, 0xc0, !PT ;  /* 0xfffffff80f077812 */ /* 0x000fc800078ec0ff */
[----:B------:R-:W-:Y:S01]  /*dd80*/  IADD3 R4, -R7, R4, RZ ;  /* 0x0000000407047210 */ /* 0x000fe20007ffe1ff */
[----:B---3--:R-:W-:Y:S01]  /*dd90*/  IMAD R10, R10, R11, RZ ;  /* 0x0000000b0a0a7224 */ /* 0x008fe200078e02ff */
[----:B------:R-:W-:Y:S02]  /*dda0*/  SHF.R.S32.HI R11, RZ, 0x1f, R0 ;  /* 0x0000001fff0b7819 */ /* 0x000fe40000011400 */
[----:B-----5:R-:W-:Y:S01]  /*ddb0*/  MOV R9, 0x7f800000 ;  /* 0x7f80000000097802 */ /* 0x020fe20000000f00 */
[----:B------:R2:W3:Y:S01]  /*ddc0*/  LDS.128 R20, [R240+0x1800] ;  /* 0x00180000f0147984 */ /* 0x0004e20000000c00 */
[----:B------:R-:W-:Y:S01]  /*ddd0*/  LEA.HI R11, R11, R0, RZ, 0x2 ;  /* 0x000000000b0b7211 */ /* 0x000fe200078f10ff */
[----:B----4-:R-:W-:Y:S01]  /*dde0*/  @P4 FFMA.FTZ R9, R3, R14, R6 ;  /* 0x0000000e03094223 */ /* 0x010fe20000010006 */
[----:B------:R-:W-:Y:S02]  /*ddf0*/  SEL R10, R10, RZ, !P6 ;  /* 0x000000ff0a0a7207 */ /* 0x000fe40007000000 */
[----:B------:R-:W-:-:S02]  /*de00*/  LOP3.LUT R11, R11, 0xffffffc, RZ, 0xc0, !PT ;  /* 0x0ffffffc0b0b7812 */ /* 0x000fc400078ec0ff */
[----:B------:R-:W-:Y:S01]  /*de10*/  LOP3.LUT P6, RZ, R2, 0x3, RZ, 0xc0, !PT ;  /* 0x0000000302ff7812 */ /* 0x000fe200078cc0ff */
[----:B------:R-:W-:Y:S01]  /*de20*/  IMAD R27, R24, R27, R10 ;  /* 0x0000001b181b7224 */ /* 0x000fe200078e020a */
[----:B------:R-:W-:Y:S01]  /*de30*/  IADD3 R11, R0, -R11, RZ ;  /* 0x8000000b000b7210 */ /* 0x000fe20007ffe0ff */
[----:B-1----:R-:W-:Y:S01]  /*de40*/  IMAD R0, R12, UR4, RZ ;  /* 0x000000040c007c24 */ /* 0x002fe2000f8e02ff */
[----:B------:R-:W-:-:S04]  /*de50*/  SHF.R.S32.HI R2, RZ, 0x1f, R29 ;  /* 0x0000001fff027819 */ /* 0x000fc8000001141d */
[----:B------:R-:W-:Y:S02]  /*de60*/  SHF.L.U32 R0, R0, 0x6, RZ ;  /* 0x0000000600007819 */ /* 0x000fe400000006ff */
[----:B------:R-:W-:Y:S02]  /*de70*/  LEA.HI R2, R2, R29, RZ, 0x2 ;  /* 0x0000001d02027211 */ /* 0x000fe400078f10ff */
[----:B------:R-:W-:Y:S02]  /*de80*/  SHF.R.S32.HI R13, RZ, 0x1f, R0 ;  /* 0x0000001fff0d7819 */ /* 0x000fe40000011400 */
[--C-:B------:R-:W-:Y:S02]  /*de90*/  IADD3 R0, P5, P3, R0, R16, R27.reuse ;  /* 0x0000001000007210 */ /* 0x100fe40007bbe01b */
[----:B------:R-:W-:Y:S02]  /*dea0*/  SHF.R.S32.HI R2, RZ, 0x2, R2 ;  /* 0x00000002ff027819 */ /* 0x000fe40000011402 */
        /* <DEDUP_REMOVED lines=22> */
.L_x_1108:
[----:B------:R-:W-:Y:S05]  /*e010*/  BSYNC B0 ;  /* 0x0000000000007941 */ /* 0x000fea0003800000 */
.L_x_1107:
        /* <DEDUP_REMOVED lines=40> */
.L_x_1110:
[----:B------:R-:W-:Y:S05]  /*e2a0*/  BSYNC B0 ;  /* 0x0000000000007941 */ /* 0x000fea0003800000 */
.L_x_1109:
        /* <DEDUP_REMOVED lines=27> */
.L_x_1112:
[----:B------:R-:W-:Y:S05]  /*e460*/  BSYNC B0 ;  /* 0x0000000000007941 */ /* 0x000fea0003800000 */
.L_x_1111:
        /* <DEDUP_REMOVED lines=27> */
.L_x_1114:
[----:B------:R-:W-:Y:S05]  /*e620*/  BSYNC B0 ;  /* 0x0000000000007941 */ /* 0x000fea0003800000 */
.L_x_1113:
        /* <DEDUP_REMOVED lines=27> */
.L_x_1071:
        /* <DEDUP_REMOVED lines=48> */
[----:B------:R-:W-:Y:S01]  /*eae0*/  IADD3 R2, P0, R7, UR10, RZ ;  /* 0x0000000a07027c10 */ /* 0x000fe2000ff1e0ff */
        /* <DEDUP_REMOVED lines=41> */
.L_x_1116:
[----:B------:R-:W-:Y:S05]  /*ed80*/  BSYNC B0 ;  /* 0x0000000000007941 */ /* 0x000fea0003800000 */
.L_x_1115:
        /* <DEDUP_REMOVED lines=25> */
.L_x_1118:
[----:B------:R-:W-:Y:S05]  /*ef20*/  BSYNC B0 ;  /* 0x0000000000007941 */ /* 0x000fea0003800000 */
.L_x_1117:
[----:B------:R-:W-:Y:S01]  /*ef30*/  BSSY B0, `(.L_x_1119) ;  /* 0x0000018000007945 */ /* 0x000fe20003800000 */
[----:B------:R-:W-:-:S03]  /*ef40*/  ISETP.GE.AND P0, PT, R0, UR18, PT ;  /* 0x0000001200007c0c */ /* 0x000fc6000bf06270 */
[----:B------:R-:W-:Y:S10]  /*ef50*/  @P1 BRA `(.L_x_1120) ;  /* 0x0000000000541947 */ /* 0x000ff40003800000 */
        /* <DEDUP_REMOVED lines=21> */
.L_x_1120:
[----:B------:R-:W-:Y:S05]  /*f0b0*/  BSYNC B0 ;  /* 0x0000000000007941 */ /* 0x000fea0003800000 */
.L_x_1119:
[----:B------:R-:W-:Y:S01]  /*f0c0*/  BSSY B0, `(.L_x_1121) ;  /* 0x000001a000007945 */ /* 0x000fe20003800000 */
[----:B------:R-:W-:Y:S02]  /*f0d0*/  ISETP.GE.OR P6, PT, R16, UR18, P3 ;  /* 0x0000001210007c0c */ /* 0x000fe40009fc6670 */
[----:B------:R-:W-:Y:S02]  /*f0e0*/  ISETP.GE.OR P5, PT, R3, UR18, P3 ;  /* 0x0000001203007c0c */ /* 0x000fe40009fa6670 */
[----:B------:R-:W-:Y:S02]  /*f0f0*/  ISETP.GE.OR P4, PT, R2, UR18, P3 ;  /* 0x0000001202007c0c */ /* 0x000fe40009f86670 */
[----:B------:R-:W-:Y:S01]  /*f100*/  ISETP.GE.OR P3, PT, R0, UR18, P3 ;  /* 0x0000001200007c0c */ /* 0x000fe20009f66670 */
[----:B------:R-:W-:-:S12]  /*f110*/  @P0 BRA `(.L_x_1122) ;  /* 0x0000000000500947 */ /* 0x000fd80003800000 */
[----:B-1----:R-:W-:Y:S01]  /*f120*/  IADD3 R8, P0, R14, 0x30, RZ ;  /* 0x000000300e087810 */ /* 0x002fe20007f1e0ff */
        /* <DEDUP_REMOVED lines=19> */
.L_x_1122:
[----:B------:R-:W-:Y:S05]  /*f260*/  BSYNC B0 ;  /* 0x0000000000007941 */ /* 0x000fea0003800000 */
.L_x_1121:
        /* <DEDUP_REMOVED lines=10> */
.L_x_1124:
[----:B------:R-:W-:Y:S05]  /*f310*/  BSYNC B0 ;  /* 0x0000000000007941 */ /* 0x000fea0003800000 */
.L_x_1123:
[----:B------:R-:W-:Y:S04]  /*f320*/  BSSY B0, `(.L_x_1125) ;  /* 0x000000a000007945 */ /* 0x000fe80003800000 */
[----:B------:R-:W-:Y:S05]  /*f330*/  @P5 BRA `(.L_x_1126) ;  /* 0x0000000000205947 */ /* 0x000fea0003800000 */
[----:B------:R-:W-:Y:S01]  /*f340*/  IMAD R3, R3, UR19, RZ ;  /* 0x0000001303037c24 */ /* 0x000fe2000f8e02ff */
[----:B------:R-:W-:-:S04]  /*f350*/  ULDC.64 UR4, c[0x0][0x2b0] ;  /* 0x0000ac0000047ab9 */ /* 0x000fc80000000a00 */
[----:B------:R-:W-:-:S04]  /*f360*/  IADD3 R4, P0, R3, UR6, RZ ;  /* 0x0000000603047c10 */ /* 0x000fc8000ff1e0ff */
[----:B------:R-:W-:Y:S02]  /*f370*/  LEA.HI.X.SX32 R3, R3, UR20, 0x1, P0 ;  /* 0x0000001403037c11 */ /* 0x000fe400080f0eff */
[----:B-1----:R-:W-:-:S04]  /*f380*/  LEA R6, P0, R4, UR4, 0x2 ;  /* 0x0000000404067c11 */ /* 0x002fc8000f8010ff */
[----:B------:R-:W-:Y:S01]  /*f390*/  LEA.HI.X R7, R4, UR5, R3, 0x2, P0 ;  /* 0x0000000504077c11 */ /* 0x000fe200080f1403 */
[----:B------:R-:W-:-:S05]  /*f3a0*/  IMAD.MOV.U32 R3, RZ, RZ, 0x7f800000 ;  /* 0x7f800000ff037424 */ /* 0x000fca00078e00ff */
[----:B------:R1:W-:Y:S03]  /*f3b0*/  STG.E desc[UR26][R6.64], R3 ;  /* 0x0000000306007986 */ /* 0x0003e6000c10191a */
.L_x_1126:
[----:B------:R-:W-:Y:S05]  /*f3c0*/  BSYNC B0 ;  /* 0x0000000000007941 */ /* 0x000fea0003800000 */
.L_x_1125:
        /* <DEDUP_REMOVED lines=10> */
.L_x_1128:
[----:B------:R-:W-:Y:S05]  /*f470*/  BSYNC B0 ;  /* 0x0000000000007941 */ /* 0x000fea0003800000 */
.L_x_1127:
        /* <DEDUP_REMOVED lines=10> */
.L_x_1129:
        /* <DEDUP_REMOVED lines=14> */
.L_x_2407:


//--------------------- .text._ZN5flash16flash_fwd_kernelI23Flash_fwd_kernel_traitsILi256ELi64ELi64ELi4ELb0ELb0EN7cutlass10bfloat16_tE19Flash_kernel_traitsILi256ELi64ELi64ELi4ES3_EELb1ELb0ELb1ELb0ELb0ELb1ELb0ELb0EEEvNS_16Flash_fwd_paramsE --------------------------
	.section	.text._ZN5flash16flash_fwd_kernelI23Flash_fwd_kernel_traitsILi256ELi64ELi64ELi4ELb0ELb0EN7cutlass10bfloat16_tE19Flash_kernel_traitsILi256ELi64ELi64ELi4ES3_EELb1ELb0ELb1ELb0ELb0ELb1ELb0ELb0EEEvNS_16Flash_fwd_paramsE,"ax",@progbits
	.align	128
        .global         _ZN5flash16flash_fwd_kernelI23Flash_fwd_kernel_traitsILi256ELi64ELi64ELi4ELb0ELb0EN7cutlass10bfloat16_tE19Flash_kernel_traitsILi256ELi64ELi64ELi4ES3_EELb1ELb0ELb1ELb0ELb0ELb1ELb0ELb0EEEvNS_16Flash_fwd_paramsE
        .type           _ZN5flash16flash_fwd_kernelI23Flash_fwd_kernel_traitsILi256ELi64ELi64ELi4ELb0ELb0EN7cutlass10bfloat16_tE19Flash_kernel_traitsILi256ELi64ELi64ELi4ES3_EELb1ELb0ELb1ELb0ELb0ELb1ELb0ELb0EEEvNS_16Flash_fwd_paramsE,@function
        .size           _ZN5flash16flash_fwd_kernelI23Flash_fwd_kernel_traitsILi256ELi64ELi64ELi4ELb0ELb0EN7cutlass10bfloat16_tE19Flash_kernel_traitsILi256ELi64ELi64ELi4ES3_EELb1ELb0ELb1ELb0ELb0ELb1ELb0ELb0EEEvNS_16Flash_fwd_paramsE,(.L_x_2408 - _ZN5flash16flash_fwd_kernelI23Flash_fwd_kernel_traitsILi256ELi64ELi64ELi4ELb0ELb0EN7cutlass10bfloat16_tE19Flash_kernel_traitsILi256ELi64ELi64ELi4ES3_EELb1ELb0ELb1ELb0ELb0ELb1ELb0ELb0EEEvNS_16Flash_fwd_paramsE)
        .other          _ZN5flash16flash_fwd_kernelI23Flash_fwd_kernel_traitsILi256ELi64ELi64ELi4ELb0ELb0EN7cutlass10bfloat16_tE19Flash_kernel_traitsILi256ELi64ELi64ELi4ES3_EELb1ELb0ELb1ELb0ELb0ELb1ELb0ELb0EEEvNS_16Flash_fwd_paramsE,@"STO_CUDA_ENTRY STV_DEFAULT"
_ZN5flash16flash_fwd_kernelI23Flash_fwd_kernel_traitsILi256ELi64ELi64ELi4ELb0ELb0EN7cutlass10bfloat16_tE19Flash_kernel_traitsILi256ELi64ELi64ELi4ES3_EELb1ELb0ELb1ELb0ELb0ELb1ELb0ELb0EEEvNS_16Flash_fwd_paramsE:
.text._ZN5flash16flash_fwd_kernelI23Flash_fwd_kernel_traitsILi256ELi64ELi64ELi4ELb0ELb0EN7cutlass10bfloat16_tE19Flash_kernel_traitsILi256ELi64ELi64ELi4ES3_EELb1ELb0ELb1ELb0ELb0ELb1ELb0ELb0EEEvNS_16Flash_fwd_paramsE:
        /* <DEDUP_REMOVED lines=10> */
[----:B------:R-:W-:Y:S01]  /*00a0*/  ULDC.64 UR6, c[0x0][0x2f0] ;  /* 0x0000bc0000067ab9 */ /* 0x000fe20000000a00 */
[----:B------:R-:W-:Y:S01]  /*00b0*/  ULDC.64 UR10, c[0x0][0x2f0] ;  /* 0x0000bc00000a7ab9 */ /* 0x000fe20000000a00 */
[----:B-1----:R-:W-:-:S04]  /*00c0*/  VIADD R1, R1, 0xfffffff8 ;  /* 0xfffffff801017836 */ /* 0x002fc80000000000 */
[----:B------:R-:W4:Y:S01]  /*00d0*/  @P2 LDG.E.64 R6, desc[UR28][R6.64] ;  /* 0x0000001c06062981 */ /* 0x000f22000c1e1b00 */
[----:B------:R-:W-:Y:S08]  /*00e0*/  S2UR UR24, SR_CTAID.X ;  /* 0x00000000001879c3 */ /* 0x000ff00000002500 */
[----:B------:R-:W1:Y:S01]  /*00f0*/  S2UR UR16, SR_CTAID.Y ;  /* 0x00000000001079c3 */ /* 0x000e620000002600 */
[----:B--2---:R-:W2:Y:S07]  /*0100*/  @P2 LDG.E.64 R2, desc[UR28][R4.64] ;  /* 0x0000001c04022981 */ /* 0x004eae000c1e1b00 */
[----:B------:R-:W5:Y:S01]  /*0110*/  S2UR UR8, SR_CTAID.Z ;  /* 0x00000000000879c3 */ /* 0x000f620000002700 */
[----:B------:R-:W-:-:S03]  /*0120*/  UISETP.NE.U32.AND UP2, UPT, UR6, URZ, UPT ;  /* 0x0000003f0600728c */ /* 0x000fc6000bf45070 */
[----:B------:R-:W-:Y:S01]  /*0130*/  ULDC.U8 UR6, c[0x0][0x3c2] ;  /* 0x0000f08000067ab9 */ /* 0x000fe20000000000 */
[----:B------:R-:W-:Y:S02]  /*0140*/  UISETP.NE.AND.EX UP2, UPT, UR7, URZ, UPT, UP2 ;  /* 0x0000003f0700728c */ /* 0x000fe4000bf45320 */
[----:B------:R-:W-:Y:S01]  /*0150*/  UISETP.NE.AND UP3, UPT, UR6, URZ, UPT ;  /* 0x0000003f0600728c */ /* 0x000fe2000bf65270 */
[----:B------:R-:W2:Y:S02]  /*0160*/  @P2 LDC R0, c[0x0][0x3b0] ;  /* 0x0000ec00ff002b82 */ /* 0x000ea40000000800 */
[----:B------:R-:W-:Y:S01]  /*0170*/  ULDC.64 UR6, c[0x0][0x2f8] ;  /* 0x0000be0000067ab9 */ /* 0x000fe20000000a00 */
[----:B------:R-:W-:Y:S01]  /*0180*/  PLOP3.LUT P0, PT, PT, PT, UP2, 0x80, 0x0 ;  /* 0x000000000000781c */ /* 0x000fe20003f0f028 */
[----:B-1----:R-:W-:Y:S02]  /*0190*/  UIMAD.WIDE UR10, UR16, 0x4, UR10 ;  /* 0x00000004100a78a5 */ /* 0x002fe4000f8e020a */
[----:B-----5:R-:W-:-:S04]  /*01a0*/  ULOP3.LUT UR4, UR8, UR24, UR16, 0xfe, !UPT ;  /* 0x0000001808047292 */ /* 0x020fc8000f8efe10 */
[----:B------:R-:W-:Y:S01]  /*01b0*/  IMAD.U32 R16, RZ, RZ, UR10 ;  /* 0x0000000aff107e24 */ /* 0x000fe2000f8e00ff */
[----:B------:R-:W-:Y:S01]  /*01c0*/  UIMAD.WIDE UR6, UR16, 0x4, UR6 ;  /* 0x00000004100678a5 */ /* 0x000fe2000f8e0206 */
[----:B------:R-:W-:Y:S01]  /*01d0*/  IMAD.U32 R17, RZ, RZ, UR11 ;  /* 0x0000000bff117e24 */ /* 0x000fe2000f8e00ff */
[----:B---3--:R-:W-:Y:S01]  /*01e0*/  LOP3.LUT P3, RZ, R80, UR4, RZ, 0xfc, !PT ;  /* 0x0000000450ff7c12 */ /* 0x008fe2000f86fcff */
[----:B------:R-:W-:Y:S02]  /*01f0*/  ULDC.64 UR4, c[0x0][0x300] ;  /* 0x0000c00000047ab9 */ /* 0x000fe40000000a00 */
[----:B------:R-:W-:-:S04]  /*0200*/  UISETP.NE.U32.AND UP1, UPT, UR4, URZ, UPT ;  /* 0x0000003f0400728c */ /* 0x000fc8000bf25070 */
[----:B------:R-:W-:-:S03]  /*0210*/  UISETP.NE.AND.EX UP1, UPT, UR5, URZ, UPT, UP1 ;  /* 0x0000003f0500728c */ /* 0x000fc6000bf25310 */
[----:B------:R-:W-:Y:S02]  /*0220*/  ULDC.64 UR4, c[0x0][0x2f8] ;  /* 0x0000be0000047ab9 */ /* 0x000fe40000000a00 */
[----:B------:R-:W-:Y:S01]  /*0230*/  UISETP.EQ.U32.AND UP0, UPT, UR4, URZ, UPT ;  /* 0x0000003f0400728c */ /* 0x000fe2000bf02070 */
[----:B------:R-:W1:Y:S03]  /*0240*/  @!P3 LDC.64 R10, c[0x0][0x3b8] ;  /* 0x0000ee00ff0abb82 */ /* 0x000e660000000a00 */
[----:B------:R-:W-:Y:S02]  /*0250*/  UISETP.EQ.OR.EX UP0, UPT, UR5, URZ, !UP3, UP0 ;  /* 0x0000003f0500728c */ /* 0x000fe4000df02700 */
[----:B------:R-:W-:Y:S02]  /*0260*/  @UP1 ULDC.64 UR10, c[0x0][0x300] ;  /* 0x0000c000000a1ab9 */ /* 0x000fe40000000a00 */
[----:B------:R-:W-:-:S06]  /*0270*/  @UP1 UIMAD.WIDE UR10, UR16, 0x4, UR10 ;  /* 0x00000004100a18a5 */ /* 0x000fcc000f8e020a */
[----:B------:R-:W-:Y:S02]  /*0280*/  IMAD.U32 R14, RZ, RZ, UR10 ;  /* 0x0000000aff0e7e24 */ /* 0x000fe4000f8e00ff */
[----:B------:R-:W-:Y:S01]  /*0290*/  IMAD.U32 R15, RZ, RZ, UR11 ;  /* 0x0000000bff0f7e24 */ /* 0x000fe2000f8e00ff */
[----:B----4-:R-:W-:Y:S02]  /*02a0*/  @P2 R2UR UR30, R6 ;  /* 0x00000000061e22ca */ /* 0x010fe400000e0000 */
[----:B------:R-:W-:-:S11]  /*02b0*/  @P2 R2UR UR31, R7 ;  /* 0x00000000071f22ca */ /* 0x000fd600000e0000 */
[----:B------:R-:W-:Y:S02]  /*02c0*/  IMAD.U32 R12, RZ, RZ, UR30 ;  /* 0x0000001eff0c7e24 */ /* 0x000fe4000f8e00ff */
[----:B------:R-:W-:Y:S01]  /*02d0*/  IMAD.U32 R13, RZ, RZ, UR31 ;  /* 0x0000001fff0d7e24 */ /* 0x000fe2000f8e00ff */
[----:B--2---:R-:W-:-:S04]  /*02e0*/  @P2 IADD3 R4, P1, R2, R0, RZ ;  /* 0x0000000002042210 */ /* 0x004fc80007f3e0ff */
[----:B-1----:R1:W-:Y:S01]  /*02f0*/  @!P3 STG.E.64 desc[UR28][R10.64], R12 ;  /* 0x0000000c0a00b986 */ /* 0x0023e2000c101b1c */
[----:B------:R-:W-:Y:S01]  /*0300*/  @P2 IMAD.X R5, RZ, RZ, R3, P1 ;  /* 0x000000ffff052224 */ /* 0x000fe200008e0603 */
[----:B------:R-:W-:Y:S01]  /*0310*/  PLOP3.LUT P2, PT, PT, PT, UP0, 0x80, 0x0 ;  /* 0x000000000000781c */ /* 0x000fe20003f4f008 */
[----:B------:R-:W-:Y:S01]  /*0320*/  IMAD.U32 R2, RZ, RZ, UR6 ;  /* 0x00000006ff027e24 */ /* 0x000fe2000f8e00ff */
[----:B------:R-:W-:Y:S01]  /*0330*/  PLOP3.LUT P1, PT, PT, PT, UP1, 0x80, 0x0 ;  /* 0x000000000000781c */ /* 0x000fe20003f2f018 */
[----:B------:R-:W-:Y:S01]  /*0340*/  IMAD.U32 R3, RZ, RZ, UR7 ;  /* 0x00000007ff037e24 */ /* 0x000fe2000f8e00ff */
[----:B------:R2:W-:Y:S01]  /*0350*/  @!P3 STG.E.64 desc[UR28][R10.64+0x8], R4 ;  /* 0x000008040a00b986 */ /* 0x0005e2000c101b1c */
[----:B------:R-:W-:Y:S01]  /*0360*/  UMOV UR23, 0xffffffff ;  /* 0xffffffff00177882 */ /* 0x000fe20000000000 */
[----:B------:R-:W-:Y:S02]  /*0370*/  ULDC UR6, c[0x0][0x270] ;  /* 0x00009c0000067ab9 */ /* 0x000fe40000000800 */
[----:B------:R-:W3:Y:S04]  /*0380*/  @P0 LDG.E R8, desc[UR28][R16.64] ;  /* 0x0000001c10080981 */ /* 0x000ee8000c1e1900 */
[----:B------:R4:W5:Y:S04]  /*0390*/  @P0 LDG.E R7, desc[UR28][R16.64+0x4] ;  /* 0x0000041c10070981 */ /* 0x000968000c1e1900 */
[----:B------:R-:W2:Y:S04]  /*03a0*/  @!P2 LDG.E R0, desc[UR28][R2.64] ;  /* 0x0000001c0200a981 */ /* 0x000ea8000c1e1900 */
[----:B------:R-:W2:Y:S01]  /*03b0*/  @P1 LDG.E R6, desc[UR28][R14.64] ;  /* 0x0000001c0e061981 */ /* 0x000ea2000c1e1900 */
[----:B------:R-:W-:Y:S01]  /*03c0*/  UIMAD UR7, UR16, UR6, UR8 ;  /* 0x00000006100772a4 */ /* 0x000fe2000f8e0208 */
[----:B------:R-:W-:Y:S01]  /*03d0*/  UMOV UR19, 0xffffffff ;  /* 0xffffffff00137882 */ /* 0x000fe20000000000 */
[----:B----4-:R-:W-:-:S04]  /*03e0*/  SHF.R.S32.HI R17, RZ, 0x1f, R80 ;  /* 0x0000001fff117819 */ /* 0x010fc80000011450 */
[----:B-1----:R-:W-:Y:S01]  /*03f0*/  LEA.HI R12, R17, R80, RZ, 0x5 ;  /* 0x00000050110c7211 */ /* 0x002fe200078f28ff */
[----:B------:R-:W-:Y:S01]  /*0400*/  UMOV UR18, URZ ;  /* 0x0000003f00127c82 */ /* 0x000fe20008000000 */
[----:B---3--:R-:W-:Y:S02]  /*0410*/  @P0 R2UR UR23, R8 ;  /* 0x00000000081702ca */ /* 0x008fe400000e0000 */
[----:B-----5:R-:W-:Y:S02]  /*0420*/  @P0 R2UR UR25, R7 ;  /* 0x00000000071902ca */ /* 0x020fe400000e0000 */
[----:B------:R-:W-:Y:S02]  /*0430*/  ISETP.NE.U32.AND P0, PT, RZ, UR4, PT ;  /* 0x00000004ff007c0c */ /* 0x000fe4000bf05070 */
[----:B------:R-:W-:Y:S02]  /*0440*/  LOP3.LUT R7, R12, 0xffffffe0, RZ, 0xc0, !PT ;  /* 0xffffffe00c077812 */ /* 0x000fe400078ec0ff */
[----:B--2---:R-:W-:Y:S01]  /*0450*/  @!P2 R2UR UR19, R0 ;  /* 0x000000000013a2ca */ /* 0x004fe200000e0000 */
[----:B------:R-:W-:Y:S01]  /*0460*/  USHF.L.U32 UR4, UR7, 0x5, URZ ;  /* 0x0000000507047899 */ /* 0x000fe2000800063f */
[----:B------:R-:W-:Y:S01]  /*0470*/  ISETP.NE.AND.EX P2, PT, RZ, UR5, PT, P0 ;  /* 0x00000005ff007c0c */ /* 0x000fe2000bf45300 */
[----:B------:R-:W-:Y:S01]  /*0480*/  IMAD.IADD R82, R80, 0x1, -R7 ;  /* 0x0000000150527824 */ /* 0x000fe200078e0a07 */
[----:B------:R-:W-:Y:S01]  /*0490*/  @P1 R2UR UR18, R6 ;  /* 0x00000000061212ca */ /* 0x000fe200000e0000 */
[----:B------:R-:W-:-:S02]  /*04a0*/  USHF.R.S32.HI UR5, URZ, 0x1f, UR4 ;  /* 0x0000001f3f057899 */ /* 0x000fc40008011404 */
[----:B------:R-:W-:Y:S01]  /*04b0*/  @UP2 UIADD3 UR25, UR25, -UR23, URZ ;  /* 0x8000001719192290 */ /* 0x000fe2000fffe03f */
[--C-:B------:R-:W-:Y:S02]  /*04c0*/  IADD3 R165, P1, P0, R4, UR4, R82.reuse ;  /* 0x0000000404a57c10 */ /* 0x100fe4000f83e052 */
[----:B------:R-:W-:-:S04]  /*04d0*/  SHF.R.S32.HI R4, RZ, 0x1f, R82 ;  /* 0x0000001fff047819 */ /* 0x000fc80000011452 */
[----:B------:R-:W-:Y:S01]  /*04e0*/  IADD3.X R4, R5, UR5, R4, P1, P0 ;  /* 0x0000000505047c10 */ /* 0x000fe20008fe0404 */
[----:B------:R-:W-:Y:S01]  /*04f0*/  @!UP2 ULDC UR25, c[0x0][0x2c4] ;  /* 0x0000b1000019aab9 */ /* 0x000fe20000000800 */
        /* <DEDUP_REMOVED lines=8> */
.L_x_1130:
[----:B------:R-:W-:Y:S01]  /*0580*/  ULDC UR7, c[0x0][0x2c8] ;  /* 0x0000b20000077ab9 */ /* 0x000fe20000000800 */
.L_x_1131:
        /* <DEDUP_REMOVED lines=48> */
[----:B------:R-:W-:Y:S01]  /*0890*/  LOP3.LUT P3, RZ, R80, 0x7, RZ, 0xc0, !PT ;  /* 0x0000000750ff7812 */ /* 0x000fe2000786c0ff */
[----:B------:R-:W-:Y:S01]  /*08a0*/  UISETP.NE.AND UP2, UPT, UR7, URZ, UPT ;  /* 0x0000003f0700728c */ /* 0x000fe2000bf45270 */
[----:B------:R-:W-:Y:S01]  /*08b0*/  LOP3.LUT R3, R12, 0x1ffffff8, RZ, 0xc0, !PT ;  /* 0x1ffffff80c037812 */ /* 0x000fe200078ec0ff */
[----:B------:R-:W-:Y:S01]  /*08c0*/  IMAD.U32 R11, RZ, RZ, UR24 ;  /* 0x00000018ff0b7e24 */ /* 0x000fe2000f8e00ff */
[----:B------:R-:W-:Y:S01]  /*08d0*/  SHF.R.S32.HI R12, RZ, 0x3, R12 ;  /* 0x00000003ff0c7819 */ /* 0x000fe2000001140c */
[----:B------:R-:W-:Y:S02]  /*08e0*/  BSSY B0, `(.L_x_1133) ;  /* 0x000004b000007945 */ /* 0x000fe40003800000 */
[----:B------:R-:W-:Y:S01]  /*08f0*/  @UP1 ULDC.64 UR10, c[0x0][0x298] ;  /* 0x0000a600000a1ab9 */ /* 0x000fe20000000a00 */
[----:B------:R-:W-:Y:S01]  /*0900*/  @!UP1 USHF.R.S32.HI UR9, URZ, 0x1f, UR16 ;  /* 0x0000001f3f099899 */ /* 0x000fe20008011410 */
[----:B------:R-:W-:Y:S01]  /*0910*/  IMAD.IADD R0, R80, 0x1, -R3 ;  /* 0x0000000150007824 */ /* 0x000fe200078e0a03 */
[----:B------:R-:W-:Y:S01]  /*0920*/  @UP1 UIMAD.WIDE.U32 UR12, UR23, UR10, URZ ;  /* 0x0000000a170c12a5 */ /* 0x000fe2000f8e003f */
[----:B------:R-:W-:Y:S01]  /*0930*/  ISETP.GE.AND P4, PT, R12, UR25, PT ;  /* 0x000000190c007c0c */ /* 0x000fe2000bf86270 */
[----:B------:R-:W-:Y:S01]  /*0940*/  @!UP1 ULDC.64 UR4, c[0x0][0x290] ;  /* 0x0000a40000049ab9 */ /* 0x000fe20000000a00 */
[----:B------:R-:W-:Y:S01]  /*0950*/  ULDC.U8 UR10, c[0x0][0x3d8] ;  /* 0x0000f600000a7ab9 */ /* 0x000fe20000000000 */
[----:B------:R-:W-:Y:S01]  /*0960*/  @!UP1 UIMAD UR9, UR9, UR4, URZ ;  /* 0x00000004090992a4 */ /* 0x000fe2000f8e023f */
[----:B------:R-:W-:Y:S01]  /*0970*/  IMAD.SHL.U32 R0, R0, 0x8, RZ ;  /* 0x0000000800007824 */ /* 0x000fe200078e00ff */
[----:B------:R-:W-:Y:S01]  /*0980*/  UISETP.NE.AND UP3, UPT, UR10, URZ, UPT ;  /* 0x0000003f0a00728c */ /* 0x000fe2000bf65270 */
[--C-:B------:R-:W-:Y:S01]  /*0990*/  SHF.R.S32.HI R13, RZ, 0x1f, R12.reuse ;  /* 0x0000001fff0d7819 */ /* 0x100fe2000001140c */
[----:B------:R-:W-:Y:S01]  /*09a0*/  UISETP.NE.AND UP0, UPT, UR10, URZ, !UP2 ;  /* 0x0000003f0a00728c */ /* 0x000fe2000d705270 */
[C---:B------:R-:W-:Y:S01]  /*09b0*/  VIADD R5, R12.reuse, 0x10 ;  /* 0x000000100c057836 */ /* 0x040fe20000000000 */
[----:B------:R-:W-:Y:S01]  /*09c0*/  UISETP.EQ.AND UP3, UPT, UR7, URZ, UP3 ;  /* 0x0000003f0700728c */ /* 0x000fe20009f62270 */
[C---:B------:R-:W-:Y:S01]  /*09d0*/  VIADD R4, R12.reuse, 0x20 ;  /* 0x000000200c047836 */ /* 0x040fe20000000000 */
[----:B------:R-:W-:Y:S01]  /*09e0*/  @!UP1 UIMAD UR9, UR16, UR5, UR9 ;  /* 0x00000005100992a4 */ /* 0x000fe2000f8e0209 */
[----:B------:R-:W-:Y:S01]  /*09f0*/  ISETP.GE.OR P6, PT, R12, UR25, P3 ;  /* 0x000000190c007c0c */ /* 0x000fe20009fc6670 */
[----:B------:R-:W-:Y:S01]  /*0a00*/  @!UP1 UIMAD.WIDE.U32 UR18, UR16, UR4, URZ ;  /* 0x00000004101292a5 */ /* 0x000fe2000f8e003f */
[----:B------:R-:W-:Y:S01]  /*0a10*/  ISETP.GE.OR P5, PT, R5, UR25, P3 ;  /* 0x0000001905007c0c */ /* 0x000fe20009fa6670 */
[----:B------:R-:W-:Y:S01]  /*0a20*/  @UP1 UIMAD UR11, UR23, UR11, UR13 ;  /* 0x0000000b170b12a4 */ /* 0x000fe2000f8e020d */
[----:B------:R-:W-:Y:S01]  /*0a30*/  ISETP.GE.AND P2, PT, R4, UR25, PT ;  /* 0x0000001904007c0c */ /* 0x000fe2000bf46270 */
[----:B------:R-:W-:Y:S01]  /*0a40*/  @UP2 ULDC.64 UR4, c[0x0][0x2c0] ;  /* 0x0000b00000042ab9 */ /* 0x000fe20000000a00 */
[----:B------:R-:W-:Y:S01]  /*0a50*/  USHF.R.S32.HI UR13, URZ, 0x1f, UR8 ;  /* 0x0000001f3f0d7899 */ /* 0x000fe20008011408 */
[----:B------:R-:W-:Y:S01]  /*0a60*/  IMAD.WIDE R10, R11, 0x40, R12 ;  /* 0x000000400b0a7825 */ /* 0x000fe200078e020c */
[----:B------:R-:W-:Y:S01]  /*0a70*/  @UP2 UIMAD UR15, UR5, UR4, URZ ;  /* 0x00000004050f22a4 */ /* 0x000fe2000f8e023f */
[----:B------:R-:W-:-:S02]  /*0a80*/  @!UP2 ULDC UR7, c[0x0][0x2c4] ;  /* 0x0000b1000007aab9 */ /* 0x000fc40000000800 */
[----:B------:R-:W-:Y:S01]  /*0a90*/  ULDC.64 UR4, c[0x0][0x2a0] ;  /* 0x0000a80000047ab9 */ /* 0x000fe20000000a00 */
[----:B------:R-:W-:Y:S01]  /*0aa0*/  @!UP1 UIADD3 UR11, UR19, UR9, URZ ;  /* 0x00000009130b9290 */ /* 0x000fe2000fffe03f */
[----:B------:R-:W-:Y:S01]  /*0ab0*/  IMAD.U32 R6, RZ, RZ, UR4 ;  /* 0x00000004ff067e24 */ /* 0x000fe2000f8e00ff */
[----:B------:R-:W-:Y:S01]  /*0ac0*/  @UP0 ULDC UR7, c[0x0][0x2e4] ;  /* 0x0000b90000070ab9 */ /* 0x000fe20000000800 */
[----:B------:R-:W-:Y:S01]  /*0ad0*/  @UP2 UMOV UR9, 0x1 ;  /* 0x0000000100092882 */ /* 0x000fe20000000000 */
[----:B------:R-:W-:Y:S02]  /*0ae0*/  UIMAD UR13, UR13, UR4, URZ ;  /* 0x000000040d0d72a4 */ /* 0x000fe4000f8e023f */
[----:B------:R-:W-:Y:S01]  /*0af0*/  @!UP2 UIMAD UR9, UR7, UR6, URZ ;  /* 0x000000060709a2a4 */ /* 0x000fe2000f8e023f */
[----:B------:R-:W-:Y:S01]  /*0b00*/  @UP3 ULDC UR4, c[0x0][0x2c4] ;  /* 0x0000b10000043ab9 */ /* 0x000fe20000000800 */
[----:B------:R-:W-:Y:S01]  /*0b10*/  @!UP1 UMOV UR12, UR18 ;  /* 0x00000012000c9c82 */ /* 0x000fe20008000000 */
[----:B------:R-:W-:Y:S01]  /*0b20*/  @UP3 UIMAD UR4, UR16, UR4, URZ ;  /* 0x00000004100432a4 */ /* 0x000fe2000f8e023f */
[----:B------:R-:W-:Y:S01]  /*0b30*/  IADD3 R2, P0, R0, UR12, RZ ;  /* 0x0000000c00027c10 */ /* 0x000fe2000ff1e0ff */
[----:B------:R-:W-:-:S02]  /*0b40*/  UIMAD UR9, UR16, UR9, URZ ;  /* 0x00000009100972a4 */ /* 0x000fc4000f8e023f */
[----:B------:R-:W-:Y:S01]  /*0b50*/  @UP3 USEL UR4, UR4, UR23, !UP1 ;  /* 0x0000001704043287 */ /* 0x000fe2000c800000 */
[----:B------:R-:W-:Y:S01]  /*0b60*/  LEA.HI.X.SX32 R3, R0, UR11, 0x1, P0 ;  /* 0x0000000b00037c11 */ /* 0x000fe200080f0eff */
[----:B------:R-:W-:Y:S01]  /*0b70*/  @UP2 ULDC UR10, c[0x0][0x2c0] ;  /* 0x0000b000000a2ab9 */ /* 0x000fe20000000800 */
        /* <DEDUP_REMOVED lines=9> */
[----:B------:R-:W-:Y:S01]  /*0c10*/  VIADD R2, R12, 0x30 ;  /* 0x000000300c027836 */ /* 0x000fe20000000000 */
[----:B------:R-:W-:Y:S01]  /*0c20*/  @UP3 UMOV UR12, UR4 ;  /* 0x00000004000c3c82 */ /* 0x000fe20008000000 */
[----:B------:R-:W-:Y:S01]  /*0c30*/  @!UP3 UMOV UR13, URZ ;  /* 0x0000003f000dbc82 */ /* 0x000fe20008000000 */
[----:B------:R-:W-:-:S02]  /*0c40*/  USHF.R.S32.HI UR7, URZ, 0x1f, UR6 ;  /* 0x0000001f3f077899 */ /* 0x000fc40008011406 */
[----:B------:R-:W-:Y:S01]  /*0c50*/  @UP3 USHF.R.S32.HI UR13, URZ, 0x1f, UR4 ;  /* 0x0000001f3f0d3899 */ /* 0x000fe20008011404 */
[----:B------:R-:W-:Y:S01]  /*0c60*/  VIADD R9, R7, UR5 ;  /* 0x0000000507097c36 */ /* 0x000fe20008000000 */
[----:B------:R-:W-:Y:S01]  /*0c70*/  USHF.R.S32.HI UR8, URZ, 0x1f, UR15 ;  /* 0x0000001f3f087899 */ /* 0x000fe2000801140f */
[----:B------:R-:W-:Y:S01]  /*0c80*/  ISETP.GE.AND P1, PT, R2, UR25, PT ;  /* 0x0000001902007c0c */ /* 0x000fe2000bf26270 */
        /* <DEDUP_REMOVED lines=16> */
.L_x_1134:
[----:B------:R-:W-:Y:S05]  /*0d90*/  BSYNC B0 ;  /* 0x0000000000007941 */ /* 0x000fea0003800000 */
.L_x_1133:
        /* <DEDUP_REMOVED lines=20> */
.L_x_1136:
[----:B------:R-:W-:Y:S05]  /*0ee0*/  BSYNC B0 ;  /* 0x0000000000007941 */ /* 0x000fea0003800000 */
.L_x_1135:
        /* <DEDUP_REMOVED lines=18> */
.L_x_1138:
[----:B------:R-:W-:Y:S05]  /*1010*/  BSYNC B0 ;  /* 0x0000000000007941 */ /* 0x000fea0003800000 */
.L_x_1137:
        /* <DEDUP_REMOVED lines=17> */
.L_x_1140:
[----:B------:R-:W-:Y:S05]  /*1130*/  BSYNC B0 ;  /* 0x0000000000007941 */ /* 0x000fea0003800000 */
.L_x_1139:
        /* <DEDUP_REMOVED lines=10> */
.L_x_1142:
[----:B------:R-:W-:Y:S05]  /*11e0*/  BSYNC B0 ;  /* 0x0000000000007941 */ /* 0x000fea0003800000 */
.L_x_1141:
        /* <DEDUP_REMOVED lines=10> */
.L_x_1144:
[----:B------:R-:W-:Y:S05]  /*1290*/  BSYNC B0 ;  /* 0x0000000000007941 */ /* 0x000fea0003800000 */
.L_x_1143:
        /* <DEDUP_REMOVED lines=10> */
.L_x_1146:
[----:B------:R-:W-:Y:S05]  /*1340*/  BSYNC B0 ;  /* 0x0000000000007941 */ /* 0x000fea0003800000 */
.L_x_1145:
        /* <DEDUP_REMOVED lines=10> */
.L_x_1132:
[----:B------:R-:W1:Y:S01]  /*13f0*/  LDC R5, c[0x0][0x278] ;  /* 0x00009e00ff057b82 */ /* 0x000e620000000800 */
[----:B------:R-:W2:Y:S01]  /*1400*/  S2R R0, SR_CTAID.Z ;  /* 0x0000000000007919 */ /* 0x000ea20000002700 */
[----:B------:R-:W-:Y:S01]  /*1410*/  UISETP.NE.AND UP0, UPT, UR23, -0x1, UPT ;  /* 0xffffffff1700788c */ /* 0x000fe2000bf05270 */
[----:B------:R-:W-:Y:S01]  /*1420*/  IMAD.U32 R27, RZ, RZ, UR24 ;  /* 0x00000018ff1b7e24 */ /* 0x000fe2000f8e00ff */
[----:B------:R-:W-:Y:S02]  /*1430*/  UIADD3 UR5, -UR14, UR25, URZ ;  /* 0x000000190e057290 */ /* 0x000fe4000fffe13f */
[----:B------:R-:W-:-:S04]  /*1440*/  UIADD3 UR32, UR33, -0x1, URZ ;  /* 0xffffffff21207890 */ /* 0x000fc8000fffe03f */
[----:B------:R-:W-:-:S03]  /*1450*/  UIMAD UR17, UR32, -0x40, UR15 ;  /* 0xffffffc0201178a4 */ /* 0x000fc6000f8e020f */
[----:B------:R-:W-:Y:S01]  /*1460*/  @UP0 ULDC.64 UR6, c[0x0][0x240] ;  /* 0x0000900000060ab9 */ /* 0x000fe20000000a00 */
[----:B------:R-:W-:Y:S02]  /*1470*/  @!UP0 USHF.R.S32.HI UR9, URZ, 0x1f, UR16 ;  /* 0x0000001f3f098899 */ /* 0x000fe40008011410 */
[----:B------:R-:W-:-:S04]  /*1480*/  @UP0 UIMAD.WIDE.U32 UR20, UR23, UR6, URZ ;  /* 0x00000006171402a5 */ /* 0x000fc8000f8e003f */
[----:B------:R-:W-:-:S03]  /*1490*/  @UP0 UIMAD UR4, UR23, UR7, UR21 ;  /* 0x00000007170402a4 */ /* 0x000fc6000f8e0215 */
[----:B------:R-:W-:Y:S01]  /*14a0*/  @!UP0 ULDC.64 UR6, c[0x0][0x228] ;  /* 0x00008a0000068ab9 */ /* 0x000fe20000000a00 */
[----:B-1----:R-:W-:Y:S01]  /*14b0*/  IABS R2, R5 ;  /* 0x0000000500027213 */ /* 0x002fe20000000000 */
[----:B------:R-:W-:Y:S02]  /*14c0*/  @!UP0 UIMAD UR9, UR9, UR6, URZ ;  /* 0x00000006090982a4 */ /* 0x000fe4000f8e023f */
[----:B------:R-:W-:Y:S01]  /*14d0*/  @!UP0 UIMAD.WIDE.U32 UR26, UR16, UR6, URZ ;  /* 0x00000006101a82a5 */ /* 0x000fe2000f8e003f */
[----:B------:R-:W1:Y:S01]  /*14e0*/  I2F.RP R8, R2 ;  /* 0x0000000200087306 */ /* 0x000e620000209400 */
[----:B------:R-:W-:Y:S02]  /*14f0*/  @!UP0 UIMAD UR10, UR16, UR7, UR9 ;  /* 0x00000007100a82a4 */ /* 0x000fe4000f8e0209 */
[----:B------:R-:W-:Y:S01]  /*1500*/  USHF.R.S32.HI UR9, URZ, 0x1f, UR8 ;  /* 0x0000001f3f097899 */ /* 0x000fe20008011408 */
[----:B--2---:R-:W-:Y:S01]  /*1510*/  IABS R0, R0 ;  /* 0x0000000000007213 */ /* 0x004fe20000000000 */
[----:B------:R-:W-:Y:S01]  /*1520*/  @!UP0 UIADD3 UR4, UR27, UR10, URZ ;  /* 0x0000000a1b048290 */ /* 0x000fe2000fffe03f */
[----:B------:R-:W-:Y:S01]  /*1530*/  @!UP0 UMOV UR20, UR26 ;  /* 0x0000001a00148c82 */ /* 0x000fe20008000000 */
[----:B------:R-:W-:Y:S01]  /*1540*/  ULDC.64 UR6, c[0x0][0x258] ;  /* 0x0000960000067ab9 */ /* 0x000fe20000000a00 */
[----:B------:R-:W-:Y:S01]  /*1550*/  UISETP.NE.AND UP0, UPT, UR19, -0x1, UPT ;  /* 0xffffffff1300788c */ /* 0x000fe2000bf05270 */
[----:B------:R-:W-:Y:S01]  /*1560*/  IMAD.U32 R22, RZ, RZ, UR6 ;  /* 0x00000006ff167e24 */ /* 0x000fe2000f8e00ff */
[----:B------:R-:W-:Y:S01]  /*1570*/  UIMAD UR9, UR9, UR6, URZ ;  /* 0x00000006090972a4 */ /* 0x000fe2000f8e023f */
[----:B-1----:R-:W1:Y:S03]  /*1580*/  MUFU.RCP R6, R8 ;  /* 0x0000000800067308 */ /* 0x002e660000001000 */
[----:B------:R-:W-:Y:S01]  /*1590*/  UIMAD UR7, UR8, UR7, UR9 ;  /* 0x00000007080772a4 */ /* 0x000fe2000f8e0209 */
[----:B------:R-:W-:-:S04]  /*15a0*/  UMOV UR6, 0x400 ;  /* 0x0000040000067882 */ /* 0x000fc80000000000 */
[----:B------:R-:W-:Y:S02]  /*15b0*/  @UP0 UIADD3 UR21, UR18, UR19, URZ ;  /* 0x0000001312150290 */ /* 0x000fe4000fffe03f */
[----:B------:R-:W-:Y:S01]  /*15c0*/  @UP0 UIADD3 UR19, UR18, UR19, URZ ;  /* 0x0000001312130290 */ /* 0x000fe2000fffe03f */
[----:B-1----:R-:W-:-:S04]  /*15d0*/  VIADD R6, R6, 0xffffffe ;  /* 0x0ffffffe06067836 */ /* 0x002fc80000000000 */
[----:B------:R-:W1:Y:S02]  /*15e0*/  F2I.FTZ.U32.TRUNC.NTZ R7, R6 ;  /* 0x0000000600077305 */ /* 0x000e64000021f000 */
[----:B-1----:R-:W-:Y:S02]  /*15f0*/  IMAD.MOV R3, RZ, RZ, -R7 ;  /* 0x000000ffff037224 */ /* 0x002fe400078e0a07 */
[----:B------:R-:W-:Y:S02]  /*1600*/  IMAD.MOV.U32 R6, RZ, RZ, RZ ;  /* 0x000000ffff067224 */ /* 0x000fe400078e00ff */
[----:B------:R-:W-:-:S04]  /*1610*/  IMAD R3, R3, R2, RZ ;  /* 0x0000000203037224 */ /* 0x000fc800078e02ff */
[----:B------:R-:W-:Y:S01]  /*1620*/  IMAD.HI.U32 R3, R7, R3, R6 ;  /* 0x0000000307037227 */ /* 0x000fe200078e0006 */
[----:B------:R-:W-:Y:S02]  /*1630*/  LEA.HI R7, R17, R80, RZ, 0x3 ;  /* 0x0000005011077211 */ /* 0x000fe400078f18ff */
[----:B------:R-:W-:Y:S02]  /*1640*/  LOP3.LUT R6, R5, UR8, RZ, 0x3c, !PT ;  /* 0x0000000805067c12 */ /* 0x000fe4000f8e3cff */
[----:B------:R-:W-:Y:S01]  /*1650*/  SHF.R.S32.HI R14, RZ, 0x3, R7 ;  /* 0x00000003ff0e7819 */ /* 0x000fe20000011407 */
[----:B------:R-:W-:Y:S01]  /*1660*/  IMAD.HI.U32 R11, R3, R0, RZ ;  /* 0x00000000030b7227 */ /* 0x000fe200078e00ff */
[----:B------:R-:W-:Y:S02]  /*1670*/  LOP3.LUT R7, R7, 0xfffffff8, RZ, 0xc0, !PT ;  /* 0xfffffff807077812 */ /* 0x000fe400078ec0ff */
[C---:B------:R-:W-:Y:S01]  /*1680*/  ISETP.GE.AND P0, PT, R14.reuse, UR5, PT ;  /* 0x000000050e007c0c */ /* 0x040fe2000bf06270 */
[----:B------:R-:W-:Y:S01]  /*1690*/  IMAD.MOV R3, RZ, RZ, -R11 ;  /* 0x000000ffff037224 */ /* 0x000fe200078e0a0b */
[----:B------:R-:W-:Y:S01]  /*16a0*/  SHF.R.S32.HI R15, RZ, 0x1f, R14 ;  /* 0x0000001fff0f7819 */ /* 0x000fe2000001140e */
[C---:B------:R-:W-:Y:S01]  /*16b0*/  VIADD R21, R14.reuse, 0x10 ;  /* 0x000000100e157836 */ /* 0x040fe20000000000 */
[----:B------:R-:W-:Y:S01]  /*16c0*/  ISETP.GE.AND P6, PT, R14, UR17, PT ;  /* 0x000000110e007c0c */ /* 0x000fe2000bfc6270 */
[----:B------:R-:W-:-:S02]  /*16d0*/  IMAD R3, R2, R3, R0 ;  /* 0x0000000302037224 */ /* 0x000fc400078e0200 */
[----:B------:R-:W-:Y:S01]  /*16e0*/  IMAD.IADD R0, R80, 0x1, -R7 ;  /* 0x0000000150007824 */ /* 0x000fe200078e0a07 */
[C---:B------:R-:W-:Y:S01]  /*16f0*/  ISETP.GE.AND P3, PT, R21.reuse, UR5, PT ;  /* 0x0000000515007c0c */ /* 0x040fe2000bf66270 */
[----:B------:R-:W-:Y:S01]  /*1700*/  IMAD.SHL.U32 R13, R14, 0x40, RZ ;  /* 0x000000400e0d7824 */ /* 0x000fe200078e00ff */
[----:B------:R-:W-:Y:S01]  /*1710*/  ISETP.GT.U32.AND P4, PT, R2, R3, PT ;  /* 0x000000030200720c */ /* 0x000fe20003f84070 */
[----:B------:R-:W-:Y:S01]  /*1720*/  IMAD.SHL.U32 R18, R0, 0x8, RZ ;  /* 0x0000000800127824 */ /* 0x000fe200078e00ff */
[----:B------:R-:W-:Y:S01]  /*1730*/  ISETP.GE.AND P5, PT, R21, UR17, PT ;  /* 0x0000001115007c0c */ /* 0x000fe2000bfa6270 */
[----:B------:R-:W1:Y:S01]  /*1740*/  @!P0 LDC.64 R8, c[0x0][0x240] ;  /* 0x00009000ff088b82 */ /* 0x000e620000000a00 */
[----:B------:R-:W-:Y:S01]  /*1750*/  LOP3.LUT R13, R13, 0x1c0, RZ, 0xc0, !PT ;  /* 0x000001c00d0d7812 */ /* 0x000fe200078ec0ff */
[----:B------:R-:W-:Y:S01]  /*1760*/  IMAD.WIDE R26, R27, 0x40, R14 ;  /* 0x000000401b1a7825 */ /* 0x000fe200078e020e */
[----:B------:R-:W-:Y:S02]  /*1770*/  SHF.R.S32.HI R19, RZ, 0x1f, R18 ;  /* 0x0000001fff137819 */ /* 0x000fe40000011412 */
[----:B------:R-:W-:-:S02]  /*1780*/  IADD3 R24, P2, R18, UR20, RZ ;  /* 0x0000001412187c10 */ /* 0x000fc4000ff5e0ff */
[----:B------:R-:W-:Y:S01]  /*1790*/  LOP3.LUT R7, R13, 0x38, R18, 0xf8, !PT ;  /* 0x000000380d077812 */ /* 0x000fe200078ef812 */
[----:B------:R-:W2:Y:S01]  /*17a0*/  @!P3 S2R R31, SR_CgaCtaId ;  /* 0x00000000001fb919 */ /* 0x000ea20000008800 */
[----:B------:R-:W-:Y:S01]  /*17b0*/  IADD3.X R25, R19, UR4, RZ, P2, !PT ;  /* 0x0000000413197c10 */ /* 0x000fe200097fe4ff */
[----:B------:R-:W-:Y:S01]  /*17c0*/  @!P4 IMAD.IADD R3, R3, 0x1, -R2 ;  /* 0x000000010303c824 */ /* 0x000fe200078e0a02 */
[----:B------:R-:W-:Y:S01]  /*17d0*/  SHF.R.U32.HI R10, RZ, 0x3, R13 ;  /* 0x00000003ff0a7819 */ /* 0x000fe2000001160d */
[----:B------:R-:W3:Y:S01]  /*17e0*/  S2UR UR4, SR_CgaCtaId ;  /* 0x00000000000479c3 */ /* 0x000ee20000008800 */
[----:B------:R-:W-:Y:S01]  /*17f0*/  ISETP.GE.AND P2, PT, R6, RZ, PT ;  /* 0x000000ff0600720c */ /* 0x000fe20003f46270 */
[----:B------:R-:W-:Y:S01]  /*1800*/  IMAD.WIDE.U32 R22, R22, UR8, R24 ;  /* 0x0000000816167c25 */ /* 0x000fe2000f8e0018 */
[----:B------:R-:W-:Y:S01]  /*1810*/  ISETP.GE.U32.AND P1, PT, R3, R2, PT ;  /* 0x000000020300720c */ /* 0x000fe20003f26070 */
[----:B------:R-:W-:Y:S01]  /*1820*/  @UP0 ULDC.64 UR8, c[0x0][0x248] ;  /* 0x0000920000080ab9 */ /* 0x000fe20000000a00 */
[----:B------:R-:W-:Y:S01]  /*1830*/  LOP3.LUT R10, R7, R10, RZ, 0x3c, !PT ;  /* 0x0000000a070a7212 */ /* 0x000fe200078e3cff */
[----:B------:R-:W-:Y:S01]  /*1840*/  @!P4 VIADD R11, R11, 0x1 ;  /* 0x000000010b0bc836 */ /* 0x000fe20000000000 */
[----:B------:R-:W-:Y:S01]  /*1850*/  ISETP.NE.AND P4, PT, R5, RZ, PT ;  /* 0x000000ff0500720c */ /* 0x000fe20003f85270 */
[----:B------:R-:W4:Y:S01]  /*1860*/  @!P0 LDC.64 R2, c[0x0][0x210] ;  /* 0x00008400ff028b82 */ /* 0x000f220000000a00 */
[----:B------:R-:W-:Y:S01]  /*1870*/  VIADD R29, R23, UR7 ;  /* 0x00000007171d7c36 */ /* 0x000fe20008000000 */
[----:B------:R-:W-:Y:S01]  /*1880*/  @UP0 UIMAD.WIDE.U32 UR26, UR21, UR8, URZ ;  /* 0x00000008151a02a5 */ /* 0x000fe2000f8e003f */
[----:B------:R-:W-:Y:S01]  /*1890*/  @!P0 IMAD.MOV.U32 R28, RZ, RZ, R22 ;  /* 0x000000ffff1c8224 */ /* 0x000fe200078e0016 */
[----:B------:R-:W-:Y:S01]  /*18a0*/  @UP0 UIMAD UR21, UR21, UR9, URZ ;  /* 0x00000009151502a4 */ /* 0x000fe2000f8e023f */
[----:B-1----:R-:W-:-:S02]  /*18b0*/  @!P0 IMAD R16, R27, R8, RZ ;  /* 0x000000081b108224 */ /* 0x002fc400078e02ff */
[C---:B------:R-:W-:Y:S01]  /*18c0*/  @!P0 IMAD.WIDE.U32 R24, R26.reuse, R8, R28 ;  /* 0x000000081a188225 */ /* 0x040fe200078e001c */
[----:B------:R-:W1:Y:S01]  /*18d0*/  @!P3 LDC.64 R6, c[0x0][0x240] ;  /* 0x00009000ff06bb82 */ /* 0x000e620000000a00 */
[----:B------:R-:W-:Y:S02]  /*18e0*/  @UP0 UIADD3 UR21, UR27, UR21, URZ ;  /* 0x000000151b150290 */ /* 0x000fe4000fffe03f */
[C---:B------:R-:W-:Y:S01]  /*18f0*/  @!P0 IMAD R16, R26.reuse, R9, R16 ;  /* 0x000000091a108224 */ /* 0x040fe200078e0210 */
[----:B------:R-:W-:Y:S01]  /*1900*/  LEA.HI R9, R17, R80, RZ, 0x6 ;  /* 0x0000005011097211 */ /* 0x000fe200078f30ff */
[----:B------:R-:W-:Y:S01]  /*1910*/  @P1 VIADD R11, R11, 0x1 ;  /* 0x000000010b0b1836 */ /* 0x000fe20000000000 */
[----:B------:R-:W-:Y:S01]  /*1920*/  @!P3 IADD3 R8, P1, R26, 0x10, RZ ;  /* 0x000000101a08b810 */ /* 0x000fe20007f3e0ff */
[----:B------:R-:W-:Y:S01]  /*1930*/  @!P0 IMAD.IADD R16, R25, 0x1, R16 ;  /* 0x0000000119108824 */ /* 0x000fe200078e0210 */
[----:B---3--:R-:W-:Y:S01]  /*1940*/  ULEA UR4, UR4, UR6, 0x18 ;  /* 0x0000000604047291 */ /* 0x008fe2000f8ec03f */
[----:B------:R-:W-:Y:S01]  /*1950*/  @!P2 IMAD.MOV R11, RZ, RZ, -R11 ;  /* 0x000000ffff0ba224 */ /* 0x000fe200078e0a0b */
[----:B------:R-:W-:Y:S01]  /*1960*/  @!P4 LOP3.LUT R11, RZ, R5, RZ, 0x33, !PT ;  /* 0x00000005ff0bc212 */ /* 0x000fe200078e33ff */
[----:B------:R-:W-:Y:S01]  /*1970*/  IMAD.SHL.U32 R9, R9, 0x8, RZ ;  /* 0x0000000809097824 */ /* 0x000fe200078e00ff */
[----:B------:R-:W-:Y:S01]  /*1980*/  @UP0 ULDC.64 UR6, c[0x0][0x250] ;  /* 0x0000940000060ab9 */ /* 0x000fe20000000a00 */
[----:B------:R-:W-:Y:S01]  /*1990*/  @!P3 IMAD.X R5, RZ, RZ, R27, P1 ;  /* 0x000000ffff05b224 */ /* 0x000fe200008e061b */
[----:B------:R-:W-:Y:S01]  /*19a0*/  @UP0 UIMAD.WIDE.U32 UR10, UR19, UR6, URZ ;  /* 0x00000006130a02a5 */ /* 0x000fe2000f8e003f */
[----:B------:R-:W-:Y:S01]  /*19b0*/  VIADD R13, R14, 0x20 ;  /* 0x000000200e0d7836 */ /* 0x000fe20000000000 */
[----:B----4-:R-:W-:Y:S01]  /*19c0*/  @!P0 LEA R32, P2, R24, R2, 0x1 ;  /* 0x0000000218208211 */ /* 0x010fe200078408ff */
[----:B------:R-:W-:Y:S01]  /*19d0*/  @!P3 IMAD.MOV.U32 R36, RZ, RZ, R22 ;  /* 0x000000ffff24b224 */ /* 0x000fe200078e0016 */
[----:B------:R-:W-:Y:S01]  /*19e0*/  LOP3.LUT R10, R10, 0xfffffe00, R9, 0xf8, !PT ;  /* 0xfffffe000a0a7812 */ /* 0x000fe200078ef809 */
[----:B------:R-:W-:Y:S01]  /*19f0*/  @!P3 IMAD.MOV.U32 R37, RZ, RZ, R29 ;  /* 0x000000ffff25b224 */ /* 0x000fe200078e001d */
[----:B------:R-:W-:Y:S01]  /*1a00*/  @!P0 LEA.HI.X R33, R24, R3, R16, 0x1, P2 ;  /* 0x0000000318218211 */ /* 0x000fe200010f0c10 */
[----:B------:R-:W-:Y:S01]  /*1a10*/  @UP0 UIMAD UR19, UR19, UR7, URZ ;  /* 0x00000007131302a4 */ /* 0x000fe2000f8e023f */
[----:B------:R-:W3:Y:S01]  /*1a20*/  @!P3 LDC.64 R2, c[0x0][0x210] ;  /* 0x00008400ff02bb82 */ /* 0x000ee20000000a00 */
[----:B------:R-:W-:Y:S01]  /*1a30*/  ISETP.GE.AND P2, PT, R13, UR5, PT ;  /* 0x000000050d007c0c */ /* 0x000fe2000bf46270 */
[-C--:B-1----:R-:W-:Y:S01]  /*1a40*/  @!P3 IMAD R9, R5, R6.reuse, RZ ;  /* 0x000000060509b224 */ /* 0x082fe200078e02ff */
[----:B------:R-:W-:Y:S01]  /*1a50*/  LEA R231, R10, UR4, 0x1 ;  /* 0x000000040ae77c11 */ /* 0x000fe2000f8e08ff */
[----:B------:R-:W-:Y:S01]  /*1a60*/  VIADD R5, R14, 0x30 ;  /* 0x000000300e057836 */ /* 0x000fe20000000000 */
[----:B------:R-:W-:Y:S01]  /*1a70*/  @UP0 UIADD3 UR19, UR11, UR19, URZ ;  /* 0x000000130b130290 */ /* 0x000fe2000fffe03f */
[C---:B------:R-:W-:Y:S01]  /*1a80*/  @!P3 IMAD R7, R8.reuse, R7, R9 ;  /* 0x000000070807b224 */ /* 0x040fe200078e0209 */
[----:B------:R-:W-:Y:S01]  /*1a90*/  @UP0 UMOV UR20, UR10 ;  /* 0x0000000a00140c82 */ /* 0x000fe20008000000 */
[----:B------:R-:W-:Y:S01]  /*1aa0*/  @!P3 IMAD.WIDE.U32 R36, R8, R6, R36 ;  /* 0x000000060824b225 */ /* 0x000fe200078e0024 */
[----:B------:R-:W-:Y:S01]  /*1ab0*/  ISETP.GE.AND P1, PT, R5, UR5, PT ;  /* 0x0000000505007c0c */ /* 0x000fe2000bf26270 */
[----:B------:R-:W1:Y:S02]  /*1ac0*/  @!P6 S2R R8, SR_CgaCtaId ;  /* 0x000000000008e919 */ /* 0x000e640000008800 */
[----:B------:R-:W-:Y:S01]  /*1ad0*/  @!P3 IMAD.IADD R6, R37, 0x1, R7 ;  /* 0x000000012506b824 */ /* 0x000fe200078e0207 */
[----:B------:R-:W-:Y:S01]  /*1ae0*/  @!PT LDS RZ, [RZ] ;  /* 0x00000000fffff984 */ /* 0x000fe20000000800 */
[----:B------:R-:W-:Y:S01]  /*1af0*/  @!PT LDS RZ, [RZ] ;  /* 0x00000000fffff984 */ /* 0x000fe20000000800 */
[----:B------:R-:W-:Y:S01]  /*1b00*/  @!PT LDS RZ, [RZ] ;  /* 0x00000000fffff984 */ /* 0x000fe20000000800 */
[----:B------:R-:W-:Y:S01]  /*1b10*/  @!P0 LDGSTS.E.BYPASS.LTC128B.128 [R231], desc[UR28][R32.64] ;  /* 0x0000000020e78fae */ /* 0x000fe2000b901d5c */
[----:B------:R-:W-:-:S03]  /*1b20*/  @!P2 IADD3 R24, P4, R26, 0x20, RZ ;  /* 0x000000201a18a810 */ /* 0x000fc60007f9e0ff */
[----:B------:R-:W-:Y:S04]  /*1b30*/  @!P0 LDGSTS.E.BYPASS.LTC128B.128 [R231+0x2000], desc[UR28][R32.64+0x80] ;  /* 0x0200008020e78fae */ /* 0x000fe8000b901d5c */
[----:B------:R-:W-:Y:S04]  /*1b40*/  @!P0 LDGSTS.E.BYPASS.LTC128B.128 [R231+0x4000], desc[UR28][R32.64+0x100] ;  /* 0x0400010020e78fae */ /* 0x000fe8000b901d5c */
[----:B------:R4:W-:Y:S01]  /*1b50*/  @!P0 LDGSTS.E.BYPASS.LTC128B.128 [R231+0x6000], desc[UR28][R32.64+0x180] ;  /* 0x0600018020e78fae */ /* 0x0009e2000b901d5c */
[C---:B---3--:R-:W-:Y:S01]  /*1b60*/  @!P3 LEA R34, P0, R36.reuse, R2, 0x1 ;  /* 0x000000022422b211 */ /* 0x048fe200078008ff */
[----:B------:R-:W3:Y:S03]  /*1b70*/  @!P2 S2R R25, SR_CgaCtaId ;  /* 0x000000000019a919 */ /* 0x000ee60000008800 */
[----:B------:R-:W-:-:S02]  /*1b80*/  @!P3 LEA.HI.X R35, R36, R3, R6, 0x1, P0 ;  /* 0x000000032423b211 */ /* 0x000fc400000f0c06 */
[----:B------:R-:W-:Y:S01]  /*1b90*/  @!P1 IADD3 R20, P0, R26, 0x30, RZ ;  /* 0x000000301a149810 */ /* 0x000fe20007f1e0ff */
[----:B------:R-:W3:Y:S01]  /*1ba0*/  @!P1 S2R R16, SR_CgaCtaId ;  /* 0x0000000000109919 */ /* 0x000ee20000008800 */
[----:B------:R-:W3:Y:S01]  /*1bb0*/  @!P2 LDC.64 R2, c[0x0][0x240] ;  /* 0x00009000ff02ab82 */ /* 0x000ee20000000a00 */
[----:B------:R-:W-:-:S04]  /*1bc0*/  @!P3 MOV R26, 0x400 ;  /* 0x00000400001ab802 */ /* 0x000fc80000000f00 */
[----:B--2---:R-:W-:-:S03]  /*1bd0*/  @!P3 LEA R31, R31, R26, 0x18 ;  /* 0x0000001a1f1fb211 */ /* 0x004fc600078ec0ff */
[----:B------:R-:W2:Y:S01]  /*1be0*/  @!P2 LDC.64 R6, c[0x0][0x210] ;  /* 0x00008400ff06ab82 */ /* 0x000ea20000000a00 */
[--C-:B----4-:R-:W-:Y:S01]  /*1bf0*/  @!P2 IMAD.X R33, RZ, RZ, R27.reuse, P4 ;  /* 0x000000ffff21a224 */ /* 0x110fe200020e061b */
[----:B------:R-:W-:Y:S01]  /*1c00*/  ISETP.GE.AND P4, PT, R21, UR17, PT ;  /* 0x0000001115007c0c */ /* 0x000fe2000bf86270 */
[----:B------:R-:W-:Y:S01]  /*1c10*/  @!P1 IMAD.X R27, RZ, RZ, R27, P0 ;  /* 0x000000ffff1b9224 */ /* 0x000fe200000e061b */
[----:B------:R-:W-:Y:S02]  /*1c20*/  PLOP3.LUT P0, PT, PT, PT, UP0, 0x80, 0x0 ;  /* 0x000000000000781c */ /* 0x000fe40003f0f008 */
[----:B------:R-:W-:-:S04]  /*1c30*/  @!P6 MOV R21, 0x400 ;  /* 0x000004000015e802 */ /* 0x000fc80000000f00 */
[----:B-1----:R-:W-:-:S07]  /*1c40*/  @!P6 LEA R21, R8, R21, 0x18 ;  /* 0x000000150815e211 */ /* 0x002fce00078ec0ff */
        /* <DEDUP_REMOVED lines=14> */
.L_x_1147:
        /* <DEDUP_REMOVED lines=14> */
.L_x_1148:
[----:B---3--:R-:W-:Y:S01]  /*1e10*/  @!P2 IMAD R33, R33, R2, RZ ;  /* 0x000000022121a224 */ /* 0x008fe200078e02ff */
[----:B------:R-:W1:Y:S01]  /*1e20*/  @!P1 LDC.64 R8, c[0x0][0x240] ;  /* 0x00009000ff089b82 */ /* 0x000e620000000a00 */
[----:B------:R-:W-:Y:S01]  /*1e30*/  IMAD R37, R15, UR8, RZ ;  /* 0x000000080f257c24 */ /* 0x000fe2000f8e02ff */
[----:B------:R-:W-:Y:S01]  /*1e40*/  @!P2 MOV R28, 0x400 ;  /* 0x00000400001ca802 */ /* 0x000fe20000000f00 */
[----:B------:R-:W-:Y:S01]  /*1e50*/  IMAD.WIDE.U32 R38, R14, UR8, R18 ;  /* 0x000000080e267c25 */ /* 0x000fe2000f8e0012 */
[----:B------:R-:W-:Y:S01]  /*1e60*/  @!P1 MOV R23, 0x400 ;  /* 0x0000040000179802 */ /* 0x000fe20000000f00 */
[----:B------:R-:W-:Y:S01]  /*1e70*/  ULDC.64 UR10, c[0x0][0x260] ;  /* 0x00009800000a7ab9 */ /* 0x000fe20000000a00 */
[----:B------:R-:W-:Y:S01]  /*1e80*/  @!P2 LEA R25, R25, R28, 0x18 ;  /* 0x0000001c1919a211 */ /* 0x000fe200078ec0ff */
[----:B------:R-:W-:Y:S01]  /*1e90*/  @!P2 IMAD R3, R24, R3, R33 ;  /* 0x000000031803a224 */ /* 0x000fe200078e0221 */
[----:B------:R-:W-:Y:S01]  /*1ea0*/  IADD3 R232, P0, R38, UR26, RZ ;  /* 0x0000001a26e87c10 */ /* 0x000fe2000ff1e0ff */
[----:B------:R-:W-:Y:S01]  /*1eb0*/  @!P2 IMAD.MOV.U32 R32, RZ, RZ, R22 ;  /* 0x000000ffff20a224 */ /* 0x000fe200078e0016 */
[----:B------:R-:W-:Y:S01]  /*1ec0*/  @!P1 LEA R23, R16, R23, 0x18 ;  /* 0x0000001710179211 */ /* 0x000fe200078ec0ff */
[----:B------:R-:W-:Y:S01]  /*1ed0*/  @!P2 IMAD.MOV.U32 R33, RZ, RZ, R29 ;  /* 0x000000ffff21a224 */ /* 0x000fe200078e001d */
[----:B------:R-:W-:Y:S01]  /*1ee0*/  SHF.R.S32.HI R16, RZ, 0x1f, R11 ;  /* 0x0000001fff107819 */ /* 0x000fe2000001140b */
[----:B------:R-:W-:Y:S01]  /*1ef0*/  IMAD R26, R14, UR9, R37 ;  /* 0x000000090e1a7c24 */ /* 0x000fe2000f8e0225 */
[----:B------:R-:W-:Y:S01]  /*1f00*/  USHF.L.U32 UR18, UR8, 0x6, URZ ;  /* 0x0000000608127899 */ /* 0x000fe2000800063f */
[----:B------:R-:W-:Y:S01]  /*1f10*/  @!P3 IMAD R31, R10, 0x2, R31 ;  /* 0x000000020a1fb824 */ /* 0x000fe200078e021f */
[----:B------:R-:W-:Y:S01]  /*1f20*/  USHF.L.U64.HI UR16, UR8, 0x6, UR9 ;  /* 0x0000000608107899 */ /* 0x000fe20008010209 */
[----:B------:R-:W-:Y:S01]  /*1f30*/  @!P2 IMAD.WIDE.U32 R32, R24, R2, R32 ;  /* 0x000000021820a225 */ /* 0x000fe200078e0020 */
[----:B------:R-:W-:Y:S01]  /*1f40*/  IADD3.X R233, R39, UR21, R26, P0, !PT ;  /* 0x0000001527e97c10 */ /* 0x000fe200087fe41a */
[----:B------:R-:W-:Y:S01]  /*1f50*/  USHF.R.S32.HI UR21, URZ, 0x1f, UR32 ;  /* 0x0000001f3f157899 */ /* 0x000fe20008011420 */
[----:B------:R-:W-:Y:S01]  /*1f60*/  @!PT LDS RZ, [RZ] ;  /* 0x00000000fffff984 */ /* 0x000fe20000000800 */
[----:B------:R-:W-:Y:S01]  /*1f70*/  @!PT LDS RZ, [RZ] ;  /* 0x00000000fffff984 */ /* 0x000fe20000000800 */
[----:B------:R-:W-:Y:S01]  /*1f80*/  @!PT LDS RZ, [RZ] ;  /* 0x00000000fffff984 */ /* 0x000fe20000000800 */
[----:B------:R-:W-:Y:S01]  /*1f90*/  @!P3 LDGSTS.E.BYPASS.LTC128B.128 [R31+0x800], desc[UR28][R34.64] ;  /* 0x00800000221fbfae */ /* 0x000fe2000b901d5c */
[----:B------:R-:W-:Y:S01]  /*1fa0*/  @!P2 IMAD.IADD R24, R33, 0x1, R3 ;  /* 0x000000012118a824 */ /* 0x000fe200078e0203 */
[----:B--2---:R-:W-:Y:S01]  /*1fb0*/  @!P2 LEA R28, P0, R32, R6, 0x1 ;  /* 0x00000006201ca211 */ /* 0x004fe200078008ff */
[----:B------:R-:W2:Y:S01]  /*1fc0*/  @!P1 LDC.64 R2, c[0x0][0x210] ;  /* 0x00008400ff029b82 */ /* 0x000ea20000000a00 */
[----:B------:R-:W-:Y:S01]  /*1fd0*/  @!P3 LDGSTS.E.BYPASS.LTC128B.128 [R31+0x2800], desc[UR28][R34.64+0x80] ;  /* 0x02800080221fbfae */ /* 0x000fe2000b901d5c */
[----:B------:R-:W-:Y:S01]  /*1fe0*/  @!P1 IMAD.MOV.U32 R30, RZ, RZ, R22 ;  /* 0x000000ffff1e9224 */ /* 0x000fe200078e0016 */
[----:B------:R-:W-:Y:S01]  /*1ff0*/  UIMAD.WIDE.U32 UR26, UR8, 0x20, URZ ;  /* 0x00000020081a78a5 */ /* 0x000fe2000f8e003f */
[----:B------:R-:W-:Y:S01]  /*2000*/  IMAD R22, R16, UR10, RZ ;  /* 0x0000000a10167c24 */ /* 0x000fe2000f8e02ff */
[----:B------:R-:W-:Y:S01]  /*2010*/  @!P3 LDGSTS.E.BYPASS.LTC128B.128 [R31+0x4800], desc[UR28][R34.64+0x100] ;  /* 0x04800100221fbfae */ /* 0x000fe2000b901d5c */
[----:B------:R-:W-:Y:S01]  /*2020*/  @!P2 IMAD R25, R10, 0x2, R25 ;  /* 0x000000020a19a824 */ /* 0x000fe200078e0219 */
[----:B------:R-:W-:Y:S01]  /*2030*/  UIADD3 UR13, UR15, -UR13, -UR25 ;  /* 0x8000000d0f0d7290 */ /* 0x000fe2000fffe819 */
[----:B-1----:R-:W-:Y:S01]  /*2040*/  @!P1 IMAD R27, R27, R8, RZ ;  /* 0x000000081b1b9224 */ /* 0x002fe200078e02ff */
[----:B------:R1:W-:Y:S01]  /*2050*/  @!P3 LDGSTS.E.BYPASS.LTC128B.128 [R31+0x6800], desc[UR28][R34.64+0x180] ;  /* 0x06800180221fbfae */ /* 0x0003e2000b901d5c */
[----:B------:R-:W-:Y:S01]  /*2060*/  IMAD.WIDE.U32 R232, R11, UR10, R232 ;  /* 0x0000000a0be87c25 */ /* 0x000fe2000f8e00e8 */
[----:B------:R-:W-:-:S03]  /*2070*/  UIMAD UR10, UR16, UR32, URZ ;  /* 0x00000020100a72a4 */ /* 0x000fc6000f8e023f */
[----:B------:R-:W-:Y:S01]  /*2080*/  IMAD R241, R11, UR11, R22 ;  /* 0x0000000b0bf17c24 */ /* 0x000fe2000f8e0216 */
[----:B------:R-:W-:Y:S01]  /*2090*/  UIMAD UR10, UR21, UR18, UR10 ;  /* 0x00000012150a72a4 */ /* 0x000fe2000f8e020a */
[----:B------:R-:W-:Y:S02]  /*20a0*/  @!P1 IMAD R9, R20, R9, R27 ;  /* 0x0000000914099224 */ /* 0x000fe400078e021b */
[----:B------:R-:W-:Y:S02]  /*20b0*/  IMAD.IADD R241, R233, 0x1, R241 ;  /* 0x00000001e9f17824 */ /* 0x000fe400078e02f1 */
[----:B------:R-:W-:Y:S02]  /*20c0*/  IMAD.U32 R81, RZ, RZ, UR18 ;  /* 0x00000012ff517e24 */ /* 0x000fe4000f8e00ff */
[----:B------:R-:W-:Y:S02]  /*20d0*/  IMAD.MOV.U32 R240, RZ, RZ, R232 ;  /* 0x000000fffff07224 */ /* 0x000fe400078e00e8 */
[----:B------:R-:W-:-:S02]  /*20e0*/  @!P1 IMAD R23, R10, 0x2, R23 ;  /* 0x000000020a179824 */ /* 0x000fc400078e0217 */
[----:B------:R-:W-:Y:S02]  /*20f0*/  IMAD.SHL.U32 R242, R80, 0x2, RZ ;  /* 0x0000000250f27824 */ /* 0x000fe400078e00ff */
[----:B------:R-:W-:-:S03]  /*2100*/  IMAD.U32 R236, RZ, RZ, UR15 ;  /* 0x0000000fffec7e24 */ /* 0x000fc6000f8e00ff */
[----:B------:R-:W-:Y:S01]  /*2110*/  LOP3.LUT R242, R242, 0x6, RZ, 0xc0, !PT ;  /* 0x00000006f2f27812 */ /* 0x000fe200078ec0ff */
[----:B-1----:R-:W-:Y:S01]  /*2120*/  @!P1 IMAD.MOV.U32 R31, RZ, RZ, R29 ;  /* 0x000000ffff1f9224 */ /* 0x002fe200078e001d */
[----:B------:R-:W-:Y:S01]  /*2130*/  @!P2 LEA.HI.X R29, R32, R7, R24, 0x1, P0 ;  /* 0x00000007201da211 */ /* 0x000fe200000f0c18 */
[----:B------:R-:W-:Y:S01]  /*2140*/  IMAD.U32 R24, RZ, RZ, UR8 ;  /* 0x00000008ff187e24 */ /* 0x000fe2000f8e00ff */
[----:B------:R-:W1:Y:S01]  /*2150*/  @!P6 LDC.64 R6, c[0x0][0x218] ;  /* 0x00008600ff06eb82 */ /* 0x000e620000000a00 */
[----:B------:R-:W-:Y:S02]  /*2160*/  @!P1 IMAD.WIDE.U32 R26, R20, R8, R30 ;  /* 0x00000008141a9225 */ /* 0x000fe400078e001e */
[----:B------:R-:W-:Y:S02]  /*2170*/  @!P2 LDGSTS.E.BYPASS.LTC128B.128 [R25+0x1000], desc[UR28][R28.64] ;  /* 0x010000001c19afae */ /* 0x000fe4000b901d5c */
[----:B------:R-:W-:Y:S01]  /*2180*/  @!P1 IMAD.IADD R20, R27, 0x1, R9 ;  /* 0x000000011b149824 */ /* 0x000fe200078e0209 */
[----:B--2---:R-:W-:Y:S01]  /*2190*/  @!P1 LEA R30, P3, R26, R2, 0x1 ;  /* 0x000000021a1e9211 */ /* 0x004fe200078608ff */
[----:B------:R-:W-:Y:S01]  /*21a0*/  @!P2 LDGSTS.E.BYPASS.LTC128B.128 [R25+0x3000], desc[UR28][R28.64+0x80] ;  /* 0x030000801c19afae */ /* 0x000fe2000b901d5c */
[----:B------:R-:W-:-:S02]  /*21b0*/  IMAD.WIDE.U32 R8, R81, UR32, R240 ;  /* 0x0000002051087c25 */ /* 0x000fc4000f8e00f0 */
[----:B------:R-:W-:Y:S01]  /*21c0*/  @!P1 LEA.HI.X R31, R26, R3, R20, 0x1, P3 ;  /* 0x000000031a1f9211 */ /* 0x000fe200018f0c14 */
[----:B------:R-:W-:Y:S01]  /*21d0*/  @!P2 LDGSTS.E.BYPASS.LTC128B.128 [R25+0x5000], desc[UR28][R28.64+0x100] ;  /* 0x050001001c19afae */ /* 0x000fe2000b901d5c */
[----:B------:R-:W2:Y:S01]  /*21e0*/  @!P5 LDC.64 R2, c[0x0][0x218] ;  /* 0x00008600ff02db82 */ /* 0x000ea20000000a00 */
[----:B------:R-:W-:Y:S01]  /*21f0*/  VIADD R9, R9, UR10 ;  /* 0x0000000a09097c36 */ /* 0x000fe20008000000 */
[----:B------:R-:W-:Y:S01]  /*2200*/  LEA.HI R26, R17, R80, RZ, 0x4 ;  /* 0x00000050111a7211 */ /* 0x000fe200078f20ff */
[----:B------:R3:W-:Y:S01]  /*2210*/  @!P2 LDGSTS.E.BYPASS.LTC128B.128 [R25+0x7000], desc[UR28][R28.64+0x180] ;  /* 0x070001801c19afae */ /* 0x0007e2000b901d5c */
[----:B------:R-:W-:Y:S01]  /*2220*/  ISETP.GE.AND P2, PT, R13, UR17, PT ;  /* 0x000000110d007c0c */ /* 0x000fe2000bf46270 */
[----:B------:R-:W-:Y:S01]  /*2230*/  @!P6 IMAD R27, R10, 0x2, R21 ;  /* 0x000000020a1be824 */ /* 0x000fe200078e0215 */
[----:B------:R-:W-:Y:S01]  /*2240*/  LOP3.LUT R17, R26, 0xfffffff0, RZ, 0xc0, !PT ;  /* 0xfffffff01a117812 */ /* 0x000fe200078ec0ff */
[----:B------:R-:W-:Y:S01]  /*2250*/  @!P1 LDGSTS.E.BYPASS.LTC128B.128 [R23+0x1800], desc[UR28][R30.64] ;  /* 0x018000001e179fae */ /* 0x000fe2000b901d5c */
[----:B------:R-:W-:Y:S01]  /*2260*/  IMAD.U32 R21, RZ, RZ, UR9 ;  /* 0x00000009ff157e24 */ /* 0x000fe2000f8e00ff */
[----:B------:R-:W-:Y:S01]  /*2270*/  ISETP.GE.AND P3, PT, R5, UR17, PT ;  /* 0x0000001105007c0c */ /* 0x000fe2000bf66270 */
[----:B------:R-:W-:Y:S01]  /*2280*/  USHF.L.U32 UR10, UR9, 0x5, URZ ;  /* 0x00000005090a7899 */ /* 0x000fe2000800063f */
[----:B------:R-:W-:Y:S01]  /*2290*/  @!P1 LDGSTS.E.BYPASS.LTC128B.128 [R23+0x3800], desc[UR28][R30.64+0x80] ;  /* 0x038000801e179fae */ /* 0x000fe2000b901d5c */
[----:B-1----:R-:W-:-:S02]  /*22a0*/  @!P6 LEA R32, P0, R8, R6, 0x1 ;  /* 0x000000060820e211 */ /* 0x002fc400078008ff */
[----:B------:R-:W1:Y:S02]  /*22b0*/  @!P5 S2R R6, SR_CgaCtaId ;  /* 0x000000000006d919 */ /* 0x000e640000008800 */
[----:B------:R-:W-:Y:S01]  /*22c0*/  @!P6 LEA.HI.X R33, R8, R7, R9, 0x1, P0 ;  /* 0x000000070821e211 */ /* 0x000fe200000f0c09 */
[----:B------:R-:W-:Y:S01]  /*22d0*/  IMAD.U32 R7, RZ, RZ, UR8 ;  /* 0x00000008ff077e24 */ /* 0x000fe2000f8e00ff */
[----:B------:R-:W-:Y:S01]  /*22e0*/  ISETP.GE.AND P0, PT, R5, UR17, PT ;  /* 0x0000001105007c0c */ /* 0x000fe2000bf06270 */
[----:B------:R-:W4:Y:S01]  /*22f0*/  @!P2 S2R R22, SR_CgaCtaId ;  /* 0x000000000016a919 */ /* 0x000f220000008800 */
[----:B------:R-:W-:Y:S01]  /*2300*/  IMAD.IADD R5, R80, 0x1, -R17 ;  /* 0x0000000150057824 */ /* 0x000fe200078e0a11 */
[----:B------:R-:W-:Y:S04]  /*2310*/  @!P1 LDGSTS.E.BYPASS.LTC128B.128 [R23+0x5800], desc[UR28][R30.64+0x100] ;  /* 0x058001001e179fae */ /* 0x000fe8000b901d5c */
[----:B------:R-:W-:Y:S01]  /*2320*/  @!P1 LDGSTS.E.BYPASS.LTC128B.128 [R23+0x7800], desc[UR28][R30.64+0x180] ;  /* 0x078001801e179fae */ /* 0x000fe2000b901d5c */
[----:B------:R-:W-:-:S02]  /*2330*/  ISETP.GE.AND P1, PT, R13, UR17, PT ;  /* 0x000000110d007c0c */ /* 0x000fc4000bf26270 */
[----:B------:R-:W-:Y:S01]  /*2340*/  SHF.R.S32.HI R13, RZ, 0x4, R26 ;  /* 0x00000004ff0d7819 */ /* 0x000fe2000001141a */
[----:B------:R-:W-:Y:S01]  /*2350*/  @!P6 LDGSTS.E.BYPASS.LTC128B.128 [R27+0x8000], desc[UR28][R32.64] ;  /* 0x08000000201befae */ /* 0x000fe2000b901d5c */
[----:B---3--:R-:W-:Y:S01]  /*2360*/  IMAD R25, R15, UR6, RZ ;  /* 0x000000060f197c24 */ /* 0x008fe2000f8e02ff */
[----:B------:R-:W-:Y:S01]  /*2370*/  VOTEU.ALL UP0, P0 ;  /* 0x00000000003f7886 */ /* 0x000fe20000000000 */
[----:B------:R-:W-:Y:S01]  /*2380*/  LEA.HI R28, R26, R13, RZ, 0x1 ;  /* 0x0000000d1a1c7211 */ /* 0x000fe200078f08ff */
[----:B------:R-:W-:Y:S01]  /*2390*/  @!P6 LDGSTS.E.BYPASS.LTC128B.128 [R27+0xa000], desc[UR28][R32.64+0x80] ;  /* 0x0a000080201befae */ /* 0x000fe2000b901d5c */
[----:B------:R-:W-:Y:S02]  /*23a0*/  @!P0 MOV R15, 0x400 ;  /* 0x00000400000f8802 */ /* 0x000fe40000000f00 */
[----:B------:R-:W-:Y:S01]  /*23b0*/  LOP3.LUT R28, R28, 0xfffffffe, RZ, 0xc0, !PT ;  /* 0xfffffffe1c1c7812 */ /* 0x000fe200078ec0ff */
[----:B------:R-:W-:Y:S04]  /*23c0*/  @!P6 LDGSTS.E.BYPASS.LTC128B.128 [R27+0xc000], desc[UR28][R32.64+0x100] ;  /* 0x0c000100201befae */ /* 0x000fe8000b901d5c */
[----:B------:R3:W-:Y:S01]  /*23d0*/  @!P6 LDGSTS.E.BYPASS.LTC128B.128 [R27+0xe000], desc[UR28][R32.64+0x180] ;  /* 0x0e000180201befae */ /* 0x0007e2000b901d5c */
[----:B------:R-:W-:Y:S01]  /*23e0*/  @!P5 LEA R7, P6, R7, R8, 0x4 ;  /* 0x000000080707d211 */ /* 0x000fe200078c20ff */
[----:B------:R-:W-:-:S02]  /*23f0*/  IMAD.IADD R13, R13, 0x1, -R28 ;  /* 0x000000010d0d7824 */ /* 0x000fc400078e0a1c */
[----:B------:R-:W-:Y:S01]  /*2400*/  IMAD.WIDE.U32 R28, R14, UR6, R18 ;  /* 0x000000060e1c7c25 */ /* 0x000fe2000f8e0012 */
[----:B------:R-:W-:Y:S01]  /*2410*/  @!P5 LEA.HI.X R24, R24, R9, R21, 0x4, P6 ;  /* 0x000000091818d211 */ /* 0x000fe200030f2415 */
[----:B------:R-:W5:Y:S01]  /*2420*/  @!P0 S2R R20, SR_CgaCtaId ;  /* 0x0000000000148919 */ /* 0x000f620000008800 */
[----:B--2---:R-:W-:Y:S01]  /*2430*/  @!P5 LEA R26, P6, R7, R2, 0x1 ;  /* 0x00000002071ad211 */ /* 0x004fe200078c08ff */
[----:B------:R-:W-:Y:S01]  /*2440*/  IMAD.U32 R19, RZ, RZ, UR10 ;  /* 0x0000000aff137e24 */ /* 0x000fe2000f8e00ff */
[----:B------:R-:W-:Y:S01]  /*2450*/  SHF.R.S32.HI R2, RZ, 0x1f, R5 ;  /* 0x0000001fff027819 */ /* 0x000fe20000011405 */
[----:B------:R-:W-:Y:S01]  /*2460*/  ULDC.64 UR10, c[0x0][0x268] ;  /* 0x00009a00000a7ab9 */ /* 0x000fe20000000a00 */
[----:B------:R-:W-:Y:S01]  /*2470*/  @!P5 MOV R21, 0x400 ;  /* 0x000004000015d802 */ /* 0x000fe20000000f00 */
[----:B------:R-:W-:Y:S01]  /*2480*/  IMAD R16, R16, UR10, RZ ;  /* 0x0000000a10107c24 */ /* 0x000fe2000f8e02ff */
[----:B------:R-:W-:Y:S01]  /*2490*/  LEA.HI R17, R2, R5, RZ, 0x3 ;  /* 0x0000000502117211 */ /* 0x000fe200078f18ff */
[----:B------:R-:W-:Y:S01]  /*24a0*/  IMAD R2, R14, UR7, R25 ;  /* 0x000000070e027c24 */ /* 0x000fe2000f8e0219 */
[----:B-1----:R-:W-:Y:S01]  /*24b0*/  @!P5 LEA R21, R6, R21, 0x18 ;  /* 0x000000150615d211 */ /* 0x002fe200078ec0ff */
[----:B------:R-:W-:-:S04]  /*24c0*/  IMAD.U32 R25, RZ, RZ, UR8 ;  /* 0x00000008ff197e24 */ /* 0x000fc8000f8e00ff */
[----:B------:R-:W-:Y:S01]  /*24d0*/  @!P5 IMAD R21, R10, 0x2, R21 ;  /* 0x000000020a15d824 */ /* 0x000fe200078e0215 */
[----:B---3--:R-:W-:Y:S02]  /*24e0*/  @!P5 LEA.HI.X R27, R7, R3, R24, 0x1, P6 ;  /* 0x00000003071bd211 */ /* 0x008fe400030f0c18 */
[----:B------:R-:W-:Y:S01]  /*24f0*/  @!P2 IADD3 R23, P6, R8, UR26, RZ ;  /* 0x0000001a0817ac10 */ /* 0x000fe2000ffde0ff */
[----:B------:R-:W1:Y:S01]  /*2500*/  @!P2 LDC.64 R6, c[0x0][0x218] ;  /* 0x00008600ff06ab82 */ /* 0x000e620000000a00 */
[----:B------:R-:W-:Y:S01]  /*2510*/  @!P2 MOV R3, 0x400 ;  /* 0x000004000003a802 */ /* 0x000fe20000000f00 */
[----:B------:R-:W-:Y:S01]  /*2520*/  @!P5 LDGSTS.E.BYPASS.LTC128B.128 [R21+0x8800], desc[UR28][R26.64] ;  /* 0x088000001a15dfae */ /* 0x000fe2000b901d5c */
[----:B------:R-:W-:Y:S01]  /*2530*/  @!P2 IADD3.X R18, R9, UR27, R19, P6, !PT ;  /* 0x0000001b0912ac10 */ /* 0x000fe2000b7fe413 */
[----:B------:R-:W-:Y:S01]  /*2540*/  @!P0 IMAD.WIDE.U32 R8, R25, 0x30, R8 ;  /* 0x0000003019088825 */ /* 0x000fe200078e0008 */
[----:B------:R-:W-:Y:S01]  /*2550*/  IADD3 R200, P6, R28, UR20, RZ ;  /* 0x000000141cc87c10 */ /* 0x000fe2000ffde0ff */
[----:B------:R-:W-:Y:S01]  /*2560*/  @!P5 LDGSTS.E.BYPASS.LTC128B.128 [R21+0xa800], desc[UR28][R26.64+0x80] ;  /* 0x0a8000801a15dfae */ /* 0x000fe2000b901d5c */
[----:B----4-:R-:W-:Y:S01]  /*2570*/  @!P2 LEA R19, R22, R3, 0x18 ;  /* 0x000000031613a211 */ /* 0x010fe200078ec0ff */
[----:B------:R-:W-:Y:S01]  /*2580*/  @!UP0 UIMAD UR20, UR9, 0x30, URZ ;  /* 0x00000030091488a4 */ /* 0x000fe2000f8e023f */
[----:B------:R-:W-:Y:S01]  /*2590*/  IADD3.X R201, R29, UR19, R2, P6, !PT ;  /* 0x000000131dc97c10 */ /* 0x000fe2000b7fe402 */
[----:B------:R-:W-:Y:S01]  /*25a0*/  @!P5 LDGSTS.E.BYPASS.LTC128B.128 [R21+0xc800], desc[UR28][R26.64+0x100] ;  /* 0x0c8001001a15dfae */ /* 0x000fe2000b901d5c */
[----:B------:R-:W2:Y:S01]  /*25b0*/  @!P0 LDC.64 R2, c[0x0][0x218] ;  /* 0x00008600ff028b82 */ /* 0x000ea20000000a00 */
[----:B-----5:R-:W-:Y:S01]  /*25c0*/  @!P0 LEA R15, R20, R15, 0x18 ;  /* 0x0000000f140f8211 */ /* 0x020fe200078ec0ff */
[----:B------:R-:W-:Y:S01]  /*25d0*/  @!P2 IMAD R25, R10, 0x2, R19 ;  /* 0x000000020a19a824 */ /* 0x000fe200078e0213 */
[----:B------:R3:W-:Y:S01]  /*25e0*/  @!P5 LDGSTS.E.BYPASS.LTC128B.128 [R21+0xe800], desc[UR28][R26.64+0x180] ;  /* 0x0e8001801a15dfae */ /* 0x0007e2000b901d5c */
[C---:B------:R-:W-:Y:S01]  /*25f0*/  ISETP.GE.AND P6, PT, R14.reuse, UR17, PT ;  /* 0x000000110e007c0c */ /* 0x040fe2000bfc6270 */
[----:B------:R-:W-:Y:S01]  /*2600*/  UIMAD UR19, UR21, UR6, URZ ;  /* 0x00000006151372a4 */ /* 0x000fe2000f8e023f */
[----:B------:R-:W-:Y:S01]  /*2610*/  IMAD.SHL.U32 R14, R14, 0x8, RZ ;  /* 0x000000080e0e7824 */ /* 0x000fe200078e00ff */
[----:B------:R-:W-:Y:S01]  /*2620*/  UIMAD.WIDE.U32 UR26, UR32, UR6, URZ ;  /* 0x00000006201a72a5 */ /* 0x000fe2000f8e003f */
[----:B------:R-:W-:Y:S01]  /*2630*/  IMAD.WIDE.U32 R200, R11, UR10, R200 ;  /* 0x0000000a0bc87c25 */ /* 0x000fe2000f8e00c8 */
[----:B------:R-:W-:Y:S01]  /*2640*/  UIMAD UR19, UR32, UR7, UR19 ;  /* 0x00000007201372a4 */ /* 0x000fe2000f8e0213 */
[----:B------:R-:W-:Y:S01]  /*2650*/  LOP3.LUT R24, R17, 0xfffffff8, RZ, 0xc0, !PT ;  /* 0xfffffff811187812 */ /* 0x000fe200078ec0ff */
[----:B------:R-:W-:Y:S01]  /*2660*/  USHF.L.U32 UR10, UR7, 0x5, URZ ;  /* 0x00000005070a7899 */ /* 0x000fe2000800063f */
[----:B------:R-:W-:Y:S01]  /*2670*/  IMAD R11, R11, UR11, R16 ;  /* 0x0000000b0b0b7c24 */ /* 0x000fe2000f8e0210 */
[----:B-1----:R-:W-:Y:S01]  /*2680*/  @!P2 LEA R22, P5, R23, R6, 0x1 ;  /* 0x000000061716a211 */ /* 0x002fe200078a08ff */
[----:B------:R-:W-:Y:S01]  /*2690*/  @!P0 VIADD R6, R9, UR20 ;  /* 0x0000001409068c36 */ /* 0x000fe20008000000 */
[----:B------:R-:W-:Y:S01]  /*26a0*/  UIADD3 UR19, UR27, UR19, URZ ;  /* 0x000000131b137290 */ /* 0x000fe2000fffe03f */
[----:B------:R-:W-:Y:S01]  /*26b0*/  IMAD.U32 R234, RZ, RZ, UR26 ;  /* 0x0000001affea7e24 */ /* 0x000fe2000f8e00ff */
[----:B------:R-:W-:Y:S01]  /*26c0*/  @!P2 LEA.HI.X R23, R23, R7, R18, 0x1, P5 ;  /* 0x000000071717a211 */ /* 0x000fe200028f0c12 */
[----:B------:R-:W-:Y:S01]  /*26d0*/  IMAD.SHL.U32 R7, R0, 0x40, RZ ;  /* 0x0000004000077824 */ /* 0x000fe200078e00ff */
[----:B------:R-:W-:Y:S01]  /*26e0*/  UIMAD.WIDE.U32 UR20, UR6, 0x20, URZ ;  /* 0x00000020061478a5 */ /* 0x000fe2000f8e003f */
[----:B------:R-:W-:Y:S01]  /*26f0*/  IMAD.U32 R235, RZ, RZ, UR27 ;  /* 0x0000001bffeb7e24 */ /* 0x000fe2000f8e00ff */
[----:B------:R-:W-:Y:S01]  /*2700*/  VOTEU.ALL UP0, P3 ;  /* 0x00000000003f7886 */ /* 0x000fe20001800000 */
[----:B------:R-:W-:Y:S01]  /*2710*/  @!P2 LDGSTS.E.BYPASS.LTC128B.128 [R25+0x9000], desc[UR28][R22.64] ;  /* 0x090000001619afae */ /* 0x000fe2000b901d5c */
[----:B------:R-:W-:Y:S01]  /*2720*/  LOP3.LUT R7, R7, 0x1c0, RZ, 0xc0, !PT ;  /* 0x000001c007077812 */ /* 0x000fe200078ec0ff */
[----:B------:R-:W-:Y:S01]  /*2730*/  IMAD.IADD R235, R201, 0x1, R11 ;  /* 0x00000001c9eb7824 */ /* 0x000fe200078e020b */
[----:B--2---:R-:W-:Y:S01]  /*2740*/  @!P0 LEA R20, P5, R8, R2, 0x1 ;  /* 0x0000000208148211 */ /* 0x004fe200078a08ff */
[----:B------:R-:W-:Y:S01]  /*2750*/  @!P2 LDGSTS.E.BYPASS.LTC128B.128 [R25+0xb000], desc[UR28][R22.64+0x80] ;  /* 0x0b0000801619afae */ /* 0x000fe2000b901d5c */
[----:B------:R-:W-:Y:S01]  /*2760*/  LOP3.LUT R2, R7, 0x8, R14, 0xf8, !PT ;  /* 0x0000000807027812 */ /* 0x000fe200078ef80e */
[----:B------:R-:W-:Y:S01]  /*2770*/  IMAD.IADD R5, R5, 0x1, -R24 ;  /* 0x0000000105057824 */ /* 0x000fe200078e0a18 */
[----:B------:R-:W-:Y:S01]  /*2780*/  SHF.R.U32.HI R7, RZ, 0x3, R7 ;  /* 0x00000003ff077819 */ /* 0x000fe20000011607 */
[----:B---3--:R-:W-:Y:S01]  /*2790*/  @!P0 IMAD R27, R10, 0x2, R15 ;  /* 0x000000020a1b8824 */ /* 0x008fe200078e020f */
[----:B------:R-:W-:Y:S01]  /*27a0*/  @!P0 LEA.HI.X R21, R8, R3, R6, 0x1, P5 ;  /* 0x0000000308158211 */ /* 0x000fe200028f0c06 */
[----:B------:R-:W-:Y:S01]  /*27b0*/  @!P2 LDGSTS.E.BYPASS.LTC128B.128 [R25+0xd000], desc[UR28][R22.64+0x100] ;  /* 0x0d0001001619afae */ /* 0x000fe2000b901d5c */
[----:B------:R-:W1:Y:S01]  /*27c0*/  @!P6 LDC.64 R8, c[0x0][0x220] ;  /* 0x00008800ff08eb82 */ /* 0x000e620000000a00 */
[----:B------:R-:W-:Y:S01]  /*27d0*/  IMAD.U32 R3, RZ, RZ, UR19 ;  /* 0x00000013ff037e24 */ /* 0x000fe2000f8e00ff */
[----:B------:R-:W-:Y:S01]  /*27e0*/  LEA R18, P5, R234, R200, 0x6 ;  /* 0x000000c8ea127211 */ /* 0x000fe200078a30ff */
[----:B------:R2:W-:Y:S01]  /*27f0*/  @!P2 LDGSTS.E.BYPASS.LTC128B.128 [R25+0xf000], desc[UR28][R22.64+0x180] ;  /* 0x0f0001801619afae */ /* 0x0005e2000b901d5c */
[----:B------:R-:W-:Y:S01]  /*2800*/  LOP3.LUT R2, R2, R7, RZ, 0x3c, !PT ;  /* 0x0000000702027212 */ /* 0x000fe200078e3cff */
[----:B------:R-:W-:Y:S01]  /*2810*/  IMAD.SHL.U32 R15, R13, 0x8, RZ ;  /* 0x000000080d0f7824 */ /* 0x000fe200078e00ff */
[----:B------:R-:W-:Y:S01]  /*2820*/  LEA.HI.X R19, R234, R235, R3, 0x6, P5 ;  /* 0x000000ebea137211 */ /* 0x000fe200028f3403 */
[----:B------:R-:W-:Y:S01]  /*2830*/  @!P0 LDGSTS.E.BYPASS.LTC128B.128 [R27+0x9800], desc[UR28][R20.64] ;  /* 0x09800000141b8fae */ /* 0x000fe2000b901d5c */
[----:B------:R-:W3:Y:S01]  /*2840*/  @!P4 LDC.64 R6, c[0x0][0x220] ;  /* 0x00008800ff06cb82 */ /* 0x000ee20000000a00 */
[----:B------:R-:W-:-:S02]  /*2850*/  IMAD.SHL.U32 R3, R5, 0x40, RZ ;  /* 0x0000004005037824 */ /* 0x000fc400078e00ff */
[----:B------:R-:W-:Y:S01]  /*2860*/  @!P0 LDGSTS.E.BYPASS.LTC128B.128 [R27+0xb800], desc[UR28][R20.64+0x80] ;  /* 0x0b800080141b8fae */ /* 0x000fe2000b901d5c */
[----:B------:R-:W-:Y:S02]  /*2870*/  IMAD R229, R13, 0x200, R2 ;  /* 0x000002000de57824 */ /* 0x000fe400078e0202 */
[----:B------:R-:W-:Y:S01]  /*2880*/  LOP3.LUT R2, R3, 0x1c0, RZ, 0xc0, !PT ;  /* 0x000001c003027812 */ /* 0x000fe200078ec0ff */
[----:B------:R-:W-:Y:S01]  /*2890*/  @!P0 LDGSTS.E.BYPASS.LTC128B.128 [R27+0xd800], desc[UR28][R20.64+0x100] ;  /* 0x0d800100141b8fae */ /* 0x000fe2000b901d5c */
[----:B------:R-:W4:Y:S01]  /*28a0*/  @!P1 LDC.64 R10, c[0x0][0x220] ;  /* 0x00008800ff0a9b82 */ /* 0x000f220000000a00 */
[----:B------:R-:W-:Y:S01]  /*28b0*/  IMAD.U32 R3, RZ, RZ, UR6 ;  /* 0x00000006ff037e24 */ /* 0x000fe2000f8e00ff */
[----:B------:R-:W-:Y:S01]  /*28c0*/  LOP3.LUT R15, R2, 0x8, R15, 0xf8, !PT ;  /* 0x00000008020f7812 */ /* 0x000fe200078ef80f */
[----:B------:R1:W-:Y:S01]  /*28d0*/  @!P0 LDGSTS.E.BYPASS.LTC128B.128 [R27+0xf800], desc[UR28][R20.64+0x180] ;  /* 0x0f800180141b8fae */ /* 0x0003e2000b901d5c */
[----:B------:R-:W-:Y:S01]  /*28e0*/  IMAD.U32 R16, RZ, RZ, UR6 ;  /* 0x00000006ff107e24 */ /* 0x000fe2000f8e00ff */
[----:B------:R-:W-:Y:S01]  /*28f0*/  SHF.R.U32.HI R2, RZ, 0x3, R2 ;  /* 0x00000003ff027819 */ /* 0x000fe20000011602 */
[----:B------:R-:W-:Y:S01]  /*2900*/  IMAD.U32 R13, RZ, RZ, UR7 ;  /* 0x00000007ff0d7e24 */ /* 0x000fe2000f8e00ff */
[----:B------:R-:W0:Y:S01]  /*2910*/  LDGDEPBAR ;  /* 0x00000000000079af */ /* 0x000e220000000000 */
[----:B------:R-:W-:Y:S01]  /*2920*/  @!P4 LEA R3, P0, R3, R18, 0x4 ;  /* 0x000000120303c211 */ /* 0x000fe200078020ff */
[----:B------:R-:W-:Y:S01]  /*2930*/  IMAD.U32 R14, RZ, RZ, UR6 ;  /* 0x00000006ff0e7e24 */ /* 0x000fe2000f8e00ff */
[----:B------:R-:W-:Y:S01]  /*2940*/  LOP3.LUT R2, R15, R2, RZ, 0x3c, !PT ;  /* 0x000000020f027212 */ /* 0x000fe200078e3cff */
[----:B------:R-:W-:Y:S01]  /*2950*/  IMAD.U32 R15, RZ, RZ, UR10 ;  /* 0x0000000aff0f7e24 */ /* 0x000fe2000f8e00ff */
[----:B------:R-:W-:Y:S01]  /*2960*/  @!P4 LEA.HI.X R16, R16, R19, R13, 0x4, P0 ;  /* 0x000000131010c211 */ /* 0x000fe200000f240d */
[----:B------:R-:W-:Y:S01]  /*2970*/  IMAD.SHL.U32 R17, R17, 0x40, RZ ;  /* 0x0000004011117824 */ /* 0x000fe200078e00ff */
[----:B------:R-:W-:Y:S01]  /*2980*/  @!P1 IADD3 R13, P0, R18, UR20, RZ ;  /* 0x00000014120d9c10 */ /* 0x000fe2000ff1e0ff */
[----:B--2---:R-:W-:Y:S01]  /*2990*/  @!P3 IMAD.WIDE.U32 R22, R14, 0x30, R18 ;  /* 0x000000300e16b825 */ /* 0x004fe200078e0012 */
[----:B------:R-:W-:Y:S01]  /*29a0*/  @!UP0 UIMAD UR10, UR7, 0x30, URZ ;  /* 0x00000030070a88a4 */ /* 0x000fe2000f8e023f */
[----:B------:R-:W-:Y:S01]  /*29b0*/  LEA R229, R229, UR4, 0x1 ;  /* 0x00000004e5e57c11 */ /* 0x000fe2000f8e08ff */
[----:B------:R-:W-:Y:S01]  /*29c0*/  UISETP.GT.AND UP0, UPT, UR32, UR22, UPT ;  /* 0x000000162000728c */ /* 0x000fe2000bf04270 */
[----:B------:R-:W-:-:S03]  /*29d0*/  @!P1 IADD3.X R14, R19, UR21, R15, P0, !PT ;  /* 0x00000015130e9c10 */ /* 0x000fc600087fe40f */
[----:B------:R-:W-:Y:S01]  /*29e0*/  VIADD R227, R229, 0x8020 ;  /* 0x00008020e5e37836 */ /* 0x000fe20000000000 */
[----:B-1----:R-:W-:Y:S01]  /*29f0*/  @!P6 LEA R20, P2, R18, R8, 0x1 ;  /* 0x000000081214e211 */ /* 0x002fe200078408ff */
[----:B------:R-:W-:-:S04]  /*2a00*/  DEPBAR.LE SB0, 0x0 ;  /* 0x000080000000791a */ /* 0x000fc80000000000 */
[----:B------:R-:W-:Y:S01]  /*2a10*/  BAR.SYNC.DEFER_BLOCKING 0x0 ;  /* 0x0000000000007b1d */ /* 0x000fe20000010000 */
[----:B------:R-:W-:Y:S02]  /*2a20*/  @!P6 LEA.HI.X R21, R18, R9, R19, 0x1, P2 ;  /* 0x000000091215e211 */ /* 0x000fe400010f0c13 */
[----:B---3--:R-:W-:Y:S02]  /*2a30*/  @!P4 LEA R18, P0, R3, R6, 0x1 ;  /* 0x000000060312c211 */ /* 0x008fe400078008ff */
[----:B------:R-:W-:-:S03]  /*2a40*/  SHF.R.S32.HI R6, RZ, 0x5, R12 ;  /* 0x00000005ff067819 */ /* 0x000fc6000001140c */
[----:B------:R-:W1:Y:S01]  /*2a50*/  @!P3 LDC.64 R8, c[0x0][0x220] ;  /* 0x00008800ff08bb82 */ /* 0x000e620000000a00 */
[----:B------:R-:W-:Y:S01]  /*2a60*/  @!P4 LEA.HI.X R19, R3, R7, R16, 0x1, P0 ;  /* 0x000000070313c211 */ /* 0x000fe200000f0c10 */
[----:B------:R-:W-:Y:S01]  /*2a70*/  @!P3 VIADD R7, R23, UR10 ;  /* 0x0000000a1707bc36 */ /* 0x000fe20008000000 */
[----:B------:R-:W-:Y:S01]  /*2a80*/  LOP3.LUT R3, R17, 0xfffffe00, RZ, 0xc0, !PT ;  /* 0xfffffe0011037812 */ /* 0x000fe200078ec0ff */
[----:B------:R-:W-:Y:S01]  /*2a90*/  UIADD3 UR10, UR15, 0x1, -UR25 ;  /* 0x000000010f0a7890 */ /* 0x000fe2000fffe819 */
[C---:B----4-:R-:W-:Y:S02]  /*2aa0*/  @!P1 LEA R12, P0, R13.reuse, R10, 0x1 ;  /* 0x0000000a0d0c9211 */ /* 0x050fe400078008ff */
[C---:B------:R-:W-:Y:S01]  /*2ab0*/  LEA R238, R6.reuse, UR14, 0x4 ;  /* 0x0000000e06ee7c11 */ /* 0x040fe2000f8e20ff */
[----:B------:R-:W-:Y:S01]  /*2ac0*/  UIADD3 UR10, UR10, UR12, URZ ;  /* 0x0000000c0a0a7290 */ /* 0x000fe2000fffe03f */
[----:B------:R-:W-:Y:S01]  /*2ad0*/  @!P1 LEA.HI.X R13, R13, R11, R14, 0x1, P0 ;  /* 0x0000000b0d0d9211 */ /* 0x000fe200000f0c0e */
[----:B------:R-:W-:-:S04]  /*2ae0*/  IMAD R11, R6, 0x400, R3 ;  /* 0x00000400060b7824 */ /* 0x000fc800078e0203 */
[----:B------:R-:W-:Y:S01]  /*2af0*/  IMAD.IADD R230, R2, 0x1, R11 ;  /* 0x0000000102e67824 */ /* 0x000fe200078e020b */
[----:B------:R-:W-:Y:S04]  /*2b00*/  @P6 STS.128 [R231+0x10000], RZ ;  /* 0x010000ffe7006388 */ /* 0x000fe80000000c00 */
[----:B------:R-:W-:Y:S01]  /*2b10*/  LEA R230, R230, UR4, 0x1 ;  /* 0x00000004e6e67c11 */ /* 0x000fe2000f8e08ff */
[----:B------:R-:W-:Y:S01]  /*2b20*/  @P6 STS.128 [R231+0x12000], RZ ;  /* 0x012000ffe7006388 */ /* 0x000fe20000000c00 */
[----:B-1----:R-:W-:-:S03]  /*2b30*/  @!P3 LEA R8, P0, R22, R8, 0x1 ;  /* 0x000000081608b211 */ /* 0x002fc600078008ff */
[----:B------:R-:W-:Y:S01]  /*2b40*/  @P6 STS.128 [R231+0x14000], RZ ;  /* 0x014000ffe7006388 */ /* 0x000fe20000000c00 */
[----:B------:R-:W-:Y:S01]  /*2b50*/  @!P3 LEA.HI.X R9, R22, R9, R7, 0x1, P0 ;  /* 0x000000091609b211 */ /* 0x000fe200000f0c07 */
[----:B------:R-:W-:Y:S02]  /*2b60*/  IMAD.MOV.U32 R7, RZ, RZ, 0x10 ;  /* 0x00000010ff077424 */ /* 0x000fe400078e00ff */
        /* <DEDUP_REMOVED lines=38> */
[----:B------:R-:W-:Y:S02]  /*2dd0*/  VIADD R0, R229, 0x8000 ;  /* 0x00008000e5007836 */ /* 0x000fe40000000000 */
[--C-:B------:R-:W-:Y:S01]  /*2de0*/  IMAD R228, R7, 0x2, R230.reuse ;  /* 0x0000000207e47824 */ /* 0x100fe200078e02e6 */
[----:B------:R-:W-:Y:S01]  /*2df0*/  @P3 STS.128 [R231+0x17800], RZ ;  /* 0x017800ffe7003388 */ /* 0x000fe20000000c00 */
[----:B------:R-:W-:-:S02]  /*2e00*/  IMAD R226, R5, 0x2, R230 ;  /* 0x0000000205e27824 */ /* 0x000fc400078e02e6 */
[----:B------:R-:W-:Y:S01]  /*2e10*/  IMAD R225, R5, 0x2, R228 ;  /* 0x0000000205e17824 */ /* 0x000fe200078e02e4 */
        /* <DEDUP_REMOVED lines=10> */
[----:B-1----:R-:W-:Y:S02]  /*2ec0*/  LDSM.16.M88.4 R12, [R230] ;  /* 0x00000000e60c783b */ /* 0x002fe40000000200 */
[----:B------:R-:W-:Y:S02]  /*2ed0*/  IMAD.IADD R223, R229, 0x1, R0 ;  /* 0x00000001e5df7824 */ /* 0x000fe400078e0200 */
[----:B------:R-:W1:Y:S01]  /*2ee0*/  LDSM.16.M88.4 R36, [R229+0x8000] ;  /* 0x00800000e524783b */ /* 0x000e620000000200 */
[----:B------:R-:W-:-:S03]  /*2ef0*/  IMAD.IADD R216, R0, 0x1, R227 ;  /* 0x0000000100d87824 */ /* 0x000fc600078e02e3 */
[----:B------:R-:W3:Y:S04]  /*2f00*/  LDSM.16.M88.4 R28, [R229+0x8800] ;  /* 0x00880000e51c783b */ /* 0x000ee80000000200 */
[----:B------:R-:W4:Y:S04]  /*2f10*/  LDSM.16.M88.4 R20, [R229+0x9000] ;  /* 0x00900000e514783b */ /* 0x000f280000000200 */
[----:B------:R-:W5:Y:S04]  /*2f20*/  LDSM.16.M88.4 R60, [R229+0x9800] ;  /* 0x00980000e53c783b */ /* 0x000f680000000200 */
[----:B------:R-:W-:Y:S04]  /*2f30*/  LDSM.16.M88.4 R52, [R228] ;  /* 0x00000000e434783b */ /* 0x000fe80000000200 */
[----:B------:R-:W5:Y:S04]  /*2f40*/  LDSM.16.M88.4 R16, [R227] ;  /* 0x00000000e310783b */ /* 0x000f680000000200 */
[----:B------:R-:W5:Y:S04]  /*2f50*/  LDSM.16.M88.4 R44, [R227+0x800] ;  /* 0x00080000e32c783b */ /* 0x000f680000000200 */
[----:B--2---:R-:W2:Y:S04]  /*2f60*/  LDSM.16.M88.4 R8, [R227+0x1000] ;  /* 0x00100000e308783b */ /* 0x004ea80000000200 */
[----:B------:R-:W2:Y:S04]  /*2f70*/  LDSM.16.M88.4 R56, [R227+0x1800] ;  /* 0x00180000e338783b */ /* 0x000ea80000000200 */
[----:B------:R-:W-:Y:S01]  /*2f80*/  LDSM.16.M88.4 R64, [R226] ;  /* 0x00000000e240783b */ /* 0x000fe20000000200 */
[C---:B-1----:R-:W-:Y:S03]  /*2f90*/  HMMA.16816.F32.BF16 R40, R12.reuse, R36, RZ ;  /* 0x000000240c28723c */ /* 0x042fe600000418ff */
[----:B------:R-:W1:Y:S04]  /*2fa0*/  LDSM.16.M88.4 R48, [R223+0x8000] ;  /* 0x00800000df30783b */ /* 0x000e680000000200 */
[----:B------:R-:W1:Y:S01]  /*2fb0*/  LDSM.16.M88.4 R72, [R223+0x8800] ;  /* 0x00880000df48783b */ /* 0x000e620000000200 */
[C---:B------:R-:W-:Y:S03]  /*2fc0*/  HMMA.16816.F32.BF16 R36, R12.reuse, R38, RZ ;  /* 0x000000260c24723c */ /* 0x040fe600000418ff */
[----:B------:R-:W-:Y:S03]  /*2fd0*/  LDSM.16.M88.4 R76, [R230+0x2000] ;  /* 0x00200000e64c783b */ /* 0x000fe60000000200 */
[C---:B---3--:R-:W-:Y:S01]  /*2fe0*/  HMMA.16816.F32.BF16 R32, R12.reuse, R28, RZ ;  /* 0x0000001c0c20723c */ /* 0x048fe200000418ff */
[----:B------:R-:W0:Y:S05]  /*2ff0*/  LDGDEPBAR ;  /* 0x00000000000079af */ /* 0x000e2a0000000000 */
[C---:B----4-:R-:W-:Y:S06]  /*3000*/  HMMA.16816.F32.BF16 R24, R12.reuse, R20, RZ ;  /* 0x000000140c18723c */ /* 0x050fec00000418ff */
[C---:B------:R-:W-:Y:S06]  /*3010*/  HMMA.16816.F32.BF16 R28, R12.reuse, R30, RZ ;  /* 0x0000001e0c1c723c */ /* 0x040fec00000418ff */
[C---:B------:R-:W-:Y:S06]  /*3020*/  HMMA.16816.F32.BF16 R20, R12.reuse, R22, RZ ;  /* 0x000000160c14723c */ /* 0x040fec00000418ff */
[C---:B-----5:R-:W-:Y:S06]  /*3030*/  HMMA.16816.F32.BF16 R68, R12.reuse, R60, RZ ;  /* 0x0000003c0c44723c */ /* 0x060fec00000418ff */
[----:B------:R-:W-:Y:S01]  /*3040*/  HMMA.16816.F32.BF16 R12, R12, R62, RZ ;  /* 0x0000003e0c0c723c */ /* 0x000fe200000418ff */
[----:B------:R-:W-:Y:S05]  /*3050*/  LDSM.16.M88.4 R60, [R223+0x9800] ;  /* 0x00980000df3c783b */ /* 0x000fea0000000200 */
[C---:B------:R-:W-:Y:S06]  /*3060*/  HMMA.16816.F32.BF16 R40, R52.reuse, R16, R40 ;  /* 0x000000103428723c */ /* 0x040fec0000041828 */
[C---:B------:R-:W-:Y:S01]  /*3070*/  HMMA.16816.F32.BF16 R36, R52.reuse, R18, R36 ;  /* 0x000000123424723c */ /* 0x040fe20000041824 */
[----:B------:R-:W3:Y:S05]  /*3080*/  LDSM.16.M88.4 R16, [R223+0x9000] ;  /* 0x00900000df10783b */ /* 0x000eea0000000200 */
[C---:B------:R-:W-:Y:S06]  /*3090*/  HMMA.16816.F32.BF16 R32, R52.reuse, R44, R32 ;  /* 0x0000002c3420723c */ /* 0x040fec0000041820 */
[C---:B------:R-:W-:Y:S01]  /*30a0*/  HMMA.16816.F32.BF16 R28, R52.reuse, R46, R28 ;  /* 0x0000002e341c723c */ /* 0x040fe2000004181c */
[----:B------:R-:W-:Y:S05]  /*30b0*/  LDSM.16.M88.4 R44, [R225] ;  /* 0x00000000e12c783b */ /* 0x000fea0000000200 */
[C---:B--2---:R-:W-:Y:S06]  /*30c0*/  HMMA.16816.F32.BF16 R24, R52.reuse, R8, R24 ;  /* 0x000000083418723c */ /* 0x044fec0000041818 */
[C---:B------:R-:W-:Y:S01]  /*30d0*/  HMMA.16816.F32.BF16 R20, R52.reuse, R10, R20 ;  /* 0x0000000a3414723c */ /* 0x040fe20000041814 */
[----:B------:R-:W2:Y:S05]  /*30e0*/  LDSM.16.M88.4 R8, [R216] ;  /* 0x00000000d808783b */ /* 0x000eaa0000000200 */
[C---:B------:R-:W-:Y:S06]  /*30f0*/  HMMA.16816.F32.BF16 R68, R52.reuse, R56, R68 ;  /* 0x000000383444723c */ /* 0x040fec0000041844 */
        /* <DEDUP_REMOVED lines=12> */
[C---:B------:R-:W-:Y:S06]  /*31c0*/  HMMA.16816.F32.BF16 R68, R64.reuse, R60, R68 ;  /* 0x0000003c4044723c */ /* 0x040fec0000041844 */
[----:B------:R-:W-:Y:S01]  /*31d0*/  HMMA.16816.F32.BF16 R64, R64, R62, R12 ;  /* 0x0000003e4040723c */ /* 0x000fe2000004180c */
[----:B------:R-:W3:Y:S04]  /*31e0*/  LDSM.16.M88.4 R12, [R229+0xa800] ;  /* 0x00a80000e50c783b */ /* 0x000ee80000000200 */
[----:B------:R-:W-:Y:S01]  /*31f0*/  LDSM.16.M88.4 R60, [R228+0x2000] ;  /* 0x00200000e43c783b */ /* 0x000fe20000000200 */
[C---:B--2---:R-:W-:Y:S06]  /*3200*/  HMMA.16816.F32.BF16 R40, R44.reuse, R8, R40 ;  /* 0x000000082c28723c */ /* 0x044fec0000041828 */
[C---:B------:R-:W-:Y:S01]  /*3210*/  HMMA.16816.F32.BF16 R36, R44.reuse, R10, R36 ;  /* 0x0000000a2c24723c */ /* 0x040fe20000041824 */
[----:B------:R-:W2:Y:S05]  /*3220*/  LDSM.16.M88.4 R8, [R229+0xb000] ;  /* 0x00b00000e508783b */ /* 0x000eaa0000000200 */
[C---:B----4-:R-:W-:Y:S06]  /*3230*/  HMMA.16816.F32.BF16 R32, R44.reuse, R56, R32 ;  /* 0x000000382c20723c */ /* 0x050fec0000041820 */
[C---:B------:R-:W-:Y:S01]  /*3240*/  HMMA.16816.F32.BF16 R28, R44.reuse, R58, R28 ;  /* 0x0000003a2c1c723c */ /* 0x040fe2000004181c */
[----:B------:R-:W4:Y:S05]  /*3250*/  LDSM.16.M88.4 R56, [R227+0x2000] ;  /* 0x00200000e338783b */ /* 0x000f2a0000000200 */
        /* <DEDUP_REMOVED lines=9> */
[----:B------:R-:W-:Y:S05]  /*32f0*/  LDSM.16.M88.4 R16, [R226+0x2000] ;  /* 0x00200000e210783b */ /* 0x000fea0000000200 */
[C---:B------:R-:W-:Y:S06]  /*3300*/  HMMA.16816.F32.BF16 R32, R76.reuse, R12, R32 ;  /* 0x0000000c4c20723c */ /* 0x040fec0000041820 */
[C---:B------:R-:W-:Y:S01]  /*3310*/  HMMA.16816.F32.BF16 R28, R76.reuse, R14, R28 ;  /* 0x0000000e4c1c723c */ /* 0x040fe2000004181c */
[----:B------:R-:W3:Y:S05]  /*3320*/  LDSM.16.M88.4 R12, [R223+0xa000] ;  /* 0x00a00000df0c783b */ /* 0x000eea0000000200 */
[C---:B--2---:R-:W-:Y:S06]  /*3330*/  HMMA.16816.F32.BF16 R24, R76.reuse, R8, R24 ;  /* 0x000000084c18723c */ /* 0x044fec0000041818 */
[C---:B------:R-:W-:Y:S01]  /*3340*/  HMMA.16816.F32.BF16 R20, R76.reuse, R10, R20 ;  /* 0x0000000a4c14723c */ /* 0x040fe20000041814 */
[----:B------:R-:W-:Y:S05]  /*3350*/  LDSM.16.M88.4 R8, [R223+0xa800] ;  /* 0x00a80000df08783b */ /* 0x000fea0000000200 */
[C---:B------:R-:W-:Y:S06]  /*3360*/  HMMA.16816.F32.BF16 R68, R76.reuse, R72, R68 ;  /* 0x000000484c44723c */ /* 0x040fec0000041844 */
[----:B------:R-:W-:Y:S06]  /*3370*/  HMMA.16816.F32.BF16 R64, R76, R74, R64 ;  /* 0x0000004a4c40723c */ /* 0x000fec0000041840 */
[C---:B----4-:R-:W-:Y:S06]  /*3380*/  HMMA.16816.F32.BF16 R40, R60.reuse, R56, R40 ;  /* 0x000000383c28723c */ /* 0x050fec0000041828 */
[C---:B------:R-:W-:Y:S01]  /*3390*/  HMMA.16816.F32.BF16 R36, R60.reuse, R58, R36 ;  /* 0x0000003a3c24723c */ /* 0x040fe20000041824 */
[----:B------:R-:W2:Y:S05]  /*33a0*/  LDSM.16.M88.4 R56, [R223+0xb000] ;  /* 0x00b00000df38783b */ /* 0x000eaa0000000200 */
[C---:B-1----:R-:W-:Y:S06]  /*33b0*/  HMMA.16816.F32.BF16 R24, R60.reuse, R48, R24 ;  /* 0x000000303c18723c */ /* 0x042fec0000041818 */
[C---:B------:R-:W-:Y:S01]  /*33c0*/  HMMA.16816.F32.BF16 R20, R60.reuse, R50, R20 ;  /* 0x000000323c14723c */ /* 0x040fe20000041814 */
[----:B------:R-:W1:Y:S05]  /*33d0*/  LDSM.16.M88.4 R48, [R223+0xb800] ;  /* 0x00b80000df30783b */ /* 0x000e6a0000000200 */
[C---:B------:R-:W-:Y:S06]  /*33e0*/  HMMA.16816.F32.BF16 R32, R60.reuse, R52, R32 ;  /* 0x000000343c20723c */ /* 0x040fec0000041820 */
[C---:B------:R-:W-:Y:S01]  /*33f0*/  HMMA.16816.F32.BF16 R28, R60.reuse, R54, R28 ;  /* 0x000000363c1c723c */ /* 0x040fe2000004181c */
[----:B------:R-:W-:Y:S05]  /*3400*/  LDSM.16.M88.4 R52, [R216+0x2000] ;  /* 0x00200000d834783b */ /* 0x000fea0000000200 */
[C---:B-----5:R-:W-:Y:S01]  /*3410*/  HMMA.16816.F32.BF16 R72, R60.reuse, R44, R68 ;  /* 0x0000002c3c48723c */ /* 0x060fe20000041844 */
[----:B------:R-:W4:Y:S05]  /*3420*/  LDSM.16.M88.4 R68, [R225+0x2000] ;  /* 0x00200000e144783b */ /* 0x000f2a0000000200 */
[----:B------:R-:W-:Y:S01]  /*3430*/  HMMA.16816.F32.BF16 R64, R60, R46, R64 ;  /* 0x0000002e3c40723c */ /* 0x000fe20000041840 */
[----:B------:R-:W5:Y:S04]  /*3440*/  LDSM.16.M88.4 R44, [R216+0x3000] ;  /* 0x00300000d82c783b */ /* 0x000f680000000200 */
[----:B------:R-:W-:Y:S01]  /*3450*/  LDSM.16.M88.4 R60, [R230+0x4000] ;  /* 0x00400000e63c783b */ /* 0x000fe20000000200 */
[C---:B---3--:R-:W-:Y:S06]  /*3460*/  HMMA.16816.F32.BF16 R40, R16.reuse, R12, R40 ;  /* 0x0000000c1028723c */ /* 0x048fec0000041828 */
[C---:B------:R-:W-:Y:S01]  /*3470*/  HMMA.16816.F32.BF16 R36, R16.reuse, R14, R36 ;  /* 0x0000000e1024723c */ /* 0x040fe20000041824 */
[----:B------:R-:W3:Y:S05]  /*3480*/  LDSM.16.M88.4 R12, [R216+0x2800] ;  /* 0x00280000d80c783b */ /* 0x000eea0000000200 */
[C---:B--2---:R-:W-:Y:S01]  /*3490*/  HMMA.16816.F32.BF16 R76, R16.reuse, R56, R24 ;  /* 0x00000038104c723c */ /* 0x044fe20000041818 */
[----:B------:R-:W-:Y:S05]  /*34a0*/  LDSM.16.M88.4 R24, [R229+0xc000] ;  /* 0x00c00000e518783b */ /* 0x000fea0000000200 */
[C---:B------:R-:W-:Y:S06]  /*34b0*/  HMMA.16816.F32.BF16 R32, R16.reuse, R8, R32 ;  /* 0x000000081020723c */ /* 0x040fec0000041820 */
[C---:B------:R-:W-:Y:S01]  /*34c0*/  HMMA.16816.F32.BF16 R28, R16.reuse, R10, R28 ;  /* 0x0000000a101c723c */ /* 0x040fe2000004181c */
[----:B------:R-:W2:Y:S05]  /*34d0*/  LDSM.16.M88.4 R8, [R216+0x3800] ;  /* 0x00380000d808783b */ /* 0x000eaa0000000200 */
[C---:B------:R-:W-:Y:S01]  /*34e0*/  HMMA.16816.F32.BF16 R20, R16.reuse, R58, R20 ;  /* 0x0000003a1014723c */ /* 0x040fe20000041814 */
[----:B------:R-:W-:Y:S05]  /*34f0*/  LDSM.16.M88.4 R56, [R227+0x4800] ;  /* 0x00480000e338783b */ /* 0x000fea0000000200 */
[C---:B-1----:R-:W-:Y:S06]  /*3500*/  HMMA.16816.F32.BF16 R72, R16.reuse, R48, R72 ;  /* 0x000000301048723c */ /* 0x042fec0000041848 */
[----:B------:R-:W-:Y:S01]  /*3510*/  HMMA.16816.F32.BF16 R64, R16, R50, R64 ;  /* 0x000000321040723c */ /* 0x000fe20000041840 */
[----:B------:R-:W1:Y:S04]  /*3520*/  LDSM.16.M88.4 R16, [R229+0xc800] ;  /* 0x00c80000e510783b */ /* 0x000e680000000200 */
[----:B------:R-:W1:Y:S01]  /*3530*/  LDSM.16.M88.4 R48, [R229+0xd000] ;  /* 0x00d00000e530783b */ /* 0x000e620000000200 */
[C---:B----4-:R-:W-:Y:S06]  /*3540*/  HMMA.16816.F32.BF16 R40, R68.reuse, R52, R40 ;  /* 0x000000344428723c */ /* 0x050fec0000041828 */
[C---:B------:R-:W-:Y:S01]  /*3550*/  HMMA.16816.F32.BF16 R36, R68.reuse, R54, R36 ;  /* 0x000000364424723c */ /* 0x040fe20000041824 */
[----:B------:R-:W4:Y:S05]  /*3560*/  LDSM.16.M88.4 R52, [R229+0xd800] ;  /* 0x00d80000e534783b */ /* 0x000f2a0000000200 */
[C---:B-----5:R-:W-:Y:S06]  /*3570*/  HMMA.16816.F32.BF16 R76, R68.reuse, R44, R76 ;  /* 0x0000002c444c723c */ /* 0x060fec000004184c */
[C---:B---3--:R-:W-:Y:S06]  /*3580*/  HMMA.16816.F32.BF16 R32, R68.reuse, R12, R32 ;  /* 0x0000000c4420723c */ /* 0x048fec0000041820 */
[C---:B------:R-:W-:Y:S01]  /*3590*/  HMMA.16816.F32.BF16 R28, R68.reuse, R14, R28 ;  /* 0x0000000e441c723c */ /* 0x040fe2000004181c */
[----:B------:R-:W-:Y:S05]  /*35a0*/  LDSM.16.M88.4 R12, [R227+0x4000] ;  /* 0x00400000e30c783b */ /* 0x000fea0000000200 */
[C---:B------:R-:W-:Y:S01]  /*35b0*/  HMMA.16816.F32.BF16 R44, R68.reuse, R46, R20 ;  /* 0x0000002e442c723c */ /* 0x040fe20000041814 */
[----:B------:R-:W3:Y:S05]  /*35c0*/  LDSM.16.M88.4 R20, [R228+0x4000] ;  /* 0x00400000e414783b */ /* 0x000eea0000000200 */
[C---:B--2---:R-:W-:Y:S06]  /*35d0*/  HMMA.16816.F32.BF16 R72, R68.reuse, R8, R72 ;  /* 0x000000084448723c */ /* 0x044fec0000041848 */
[----:B------:R-:W-:Y:S01]  /*35e0*/  HMMA.16816.F32.BF16 R64, R68, R10, R64 ;  /* 0x0000000a4440723c */ /* 0x000fe20000041840 */
[----:B------:R-:W2:Y:S04]  /*35f0*/  LDSM.16.M88.4 R8, [R227+0x5000] ;  /* 0x00500000e308783b */ /* 0x000ea80000000200 */
[----:B------:R-:W-:Y:S01]  /*3600*/  LDSM.16.M88.4 R68, [R226+0x4000] ;  /* 0x00400000e244783b */ /* 0x000fe20000000200 */
[C---:B------:R-:W-:Y:S06]  /*3610*/  HMMA.16816.F32.BF16 R40, R60.reuse, R24, R40 ;  /* 0x000000183c28723c */ /* 0x040fec0000041828 */
        /* <DEDUP_REMOVED lines=8> */
[C---:B----4-:R-:W-:Y:S06]  /*36a0*/  HMMA.16816.F32.BF16 R72, R60.reuse, R52, R72 ;  /* 0x000000343c48723c */ /* 0x050fec0000041848 */
[----:B------:R-:W-:Y:S01]  /*36b0*/  HMMA.16816.F32.BF16 R64, R60, R54, R64 ;  /* 0x000000363c40723c */ /* 0x000fe20000041840 */
[----:B------:R-:W-:Y:S04]  /*36c0*/  LDSM.16.M88.4 R52, [R223+0xd800] ;  /* 0x00d80000df34783b */ /* 0x000fe80000000200 */
[----:B------:R-:W-:Y:S01]  /*36d0*/  LDSM.16.M88.4 R60, [R229+0xe800] ;  /* 0x00e80000e53c783b */ /* 0x000fe20000000200 */
[C---:B---3--:R-:W-:Y:S06]  /*36e0*/  HMMA.16816.F32.BF16 R40, R20.reuse, R12, R40 ;  /* 0x0000000c1428723c */ /* 0x048fec0000041828 */
[C---:B------:R-:W-:Y:S01]  /*36f0*/  HMMA.16816.F32.BF16 R36, R20.reuse, R14, R36 ;  /* 0x0000000e1424723c */ /* 0x040fe20000041824 */
[----:B------:R-:W3:Y:S05]  /*3700*/  LDSM.16.M88.4 R12, [R223+0xc800] ;  /* 0x00c80000df0c783b */ /* 0x000eea0000000200 */
[C---:B------:R-:W-:Y:S06]  /*3710*/  HMMA.16816.F32.BF16 R32, R20.reuse, R56, R32 ;  /* 0x000000381420723c */ /* 0x040fec0000041820 */
[C---:B------:R-:W-:Y:S06]  /*3720*/  HMMA.16816.F32.BF16 R28, R20.reuse, R58, R28 ;  /* 0x0000003a141c723c */ /* 0x040fec000004181c */
[C---:B--2---:R-:W-:Y:S06]  /*3730*/  HMMA.16816.F32.BF16 R76, R20.reuse, R8, R76 ;  /* 0x00000008144c723c */ /* 0x044fec000004184c */
[C---:B------:R-:W-:Y:S01]  /*3740*/  HMMA.16816.F32.BF16 R56, R20.reuse, R10, R44 ;  /* 0x0000000a1438723c */ /* 0x040fe2000004182c */
[----:B------:R-:W-:Y:S04]  /*3750*/  LDSM.16.M88.4 R44, [R225+0x4000] ;  /* 0x00400000e12c783b */ /* 0x000fe80000000200 */
[----:B------:R-:W-:Y:S01]  /*3760*/  LDSM.16.M88.4 R8, [R216+0x4000] ;  /* 0x00400000d808783b */ /* 0x000fe20000000200 */
[C---:B-1----:R-:W-:Y:S06]  /*3770*/  HMMA.16816.F32.BF16 R72, R20.reuse, R16, R72 ;  /* 0x000000101448723c */ /* 0x042fec0000041848 */
[----:B------:R-:W-:Y:S01]  /*3780*/  HMMA.16816.F32.BF16 R64, R20, R18, R64 ;  /* 0x000000121440723c */ /* 0x000fe20000041840 */
[----:B------:R-:W1:Y:S04]  /*3790*/  LDSM.16.M88.4 R16, [R216+0x4800] ;  /* 0x00480000d810783b */ /* 0x000e680000000200 */
[----:B------:R-:W2:Y:S01]  /*37a0*/  LDSM.16.M88.4 R20, [R216+0x5000] ;  /* 0x00500000d814783b */ /* 0x000ea20000000200 */
[C---:B---3--:R-:W-:Y:S06]  /*37b0*/  HMMA.16816.F32.BF16 R32, R68.reuse, R12, R32 ;  /* 0x0000000c4420723c */ /* 0x048fec0000041820 */
[C---:B------:R-:W-:Y:S01]  /*37c0*/  HMMA.16816.F32.BF16 R28, R68.reuse, R14, R28 ;  /* 0x0000000e441c723c */ /* 0x040fe2000004181c */
[----:B------:R-:W-:Y:S05]  /*37d0*/  LDSM.16.M88.4 R12, [R229+0xe000] ;  /* 0x00e00000e50c783b */ /* 0x000fea0000000200 */
        /* <DEDUP_REMOVED lines=15> */
[----:B------:R-:W-:Y:S05]  /*38d0*/  LDSM.16.M88.4 R8, [R227+0x6000] ;  /* 0x00600000e308783b */ /* 0x000fea0000000200 */
[C---:B--2---:R-:W-:Y:S06]  /*38e0*/  HMMA.16816.F32.BF16 R76, R44.reuse, R20, R76 ;  /* 0x000000142c4c723c */ /* 0x044fec000004184c */
[----:B------:R-:W-:Y:S01]  /*38f0*/  HMMA.16816.F32.BF16 R56, R44, R22, R56 ;  /* 0x000000162c38723c */ /* 0x000fe20000041838 */
[----:B------:R-:W1:Y:S05]  /*3900*/  LDSM.16.M88.4 R20, [R227+0x6800] ;  /* 0x00680000e314783b */ /* 0x000e6a0000000200 */
[C---:B---3--:R-:W-:Y:S06]  /*3910*/  HMMA.16816.F32.BF16 R32, R48.reuse, R60, R32 ;  /* 0x0000003c3020723c */ /* 0x048fec0000041820 */
[----:B------:R-:W-:Y:S01]  /*3920*/  HMMA.16816.F32.BF16 R28, R48, R62, R28 ;  /* 0x0000003e301c723c */ /* 0x000fe2000004181c */
[----:B------:R-:W-:Y:S05]  /*3930*/  LDSM.16.M88.4 R60, [R226+0x6000] ;  /* 0x00600000e23c783b */ /* 0x000fea0000000200 */
[C---:B------:R-:W-:Y:S06]  /*3940*/  HMMA.16816.F32.BF16 R72, R44.reuse, R24, R72 ;  /* 0x000000182c48723c */ /* 0x040fec0000041848 */
[----:B------:R-:W-:Y:S01]  /*3950*/  HMMA.16816.F32.BF16 R64, R44, R26, R64 ;  /* 0x0000001a2c40723c */ /* 0x000fe20000041840 */
[----:B------:R-:W-:Y:S04]  /*3960*/  LDSM.16.M88.4 R24, [R227+0x7000] ;  /* 0x00700000e318783b */ /* 0x000fe80000000200 */
[----:B------:R-:W-:Y:S01]  /*3970*/  LDSM.16.M88.4 R44, [R227+0x7800] ;  /* 0x00780000e32c783b */ /* 0x000fe20000000200 */
[C---:B------:R-:W-:Y:S06]  /*3980*/  HMMA.16816.F32.BF16 R40, R48.reuse, R12, R40 ;  /* 0x0000000c3028723c */ /* 0x040fec0000041828 */
[C---:B------:R-:W-:Y:S01]  /*3990*/  HMMA.16816.F32.BF16 R36, R48.reuse, R14, R36 ;  /* 0x0000000e3024723c */ /* 0x040fe20000041824 */
[----:B------:R-:W2:Y:S05]  /*39a0*/  LDSM.16.M88.4 R12, [R223+0xe800] ;  /* 0x00e80000df0c783b */ /* 0x000eaa0000000200 */
[C---:B----4-:R-:W-:Y:S06]  /*39b0*/  HMMA.16816.F32.BF16 R76, R48.reuse, R52, R76 ;  /* 0x00000034304c723c */ /* 0x050fec000004184c */
[----:B------:R-:W-:Y:S01]  /*39c0*/  HMMA.16816.F32.BF16 R56, R48, R54, R56 ;  /* 0x000000363038723c */ /* 0x000fe20000041838 */
[----:B------:R-:W3:Y:S05]  /*39d0*/  LDSM.16.M88.4 R52, [R223+0xe000] ;  /* 0x00e00000df34783b */ /* 0x000eea0000000200 */
[C---:B-1----:R-:W-:Y:S06]  /*39e0*/  HMMA.16816.F32.BF16 R32, R16.reuse, R20, R32 ;  /* 0x000000141020723c */ /* 0x042fec0000041820 */
[----:B------:R-:W-:Y:S01]  /*39f0*/  HMMA.16816.F32.BF16 R28, R16, R22, R28 ;  /* 0x00000016101c723c */ /* 0x000fe2000004181c */
[----:B------:R-:W-:Y:S05]  /*3a00*/  LDSM.16.M88.4 R20, [R216+0x6000] ;  /* 0x00600000d814783b */ /* 0x000fea0000000200 */
[C---:B------:R-:W-:Y:S06]  /*3a10*/  HMMA.16816.F32.BF16 R72, R48.reuse, R68, R72 ;  /* 0x000000443048723c */ /* 0x040fec0000041848 */
[----:B------:R-:W-:Y:S01]  /*3a20*/  HMMA.16816.F32.BF16 R64, R48, R70, R64 ;  /* 0x000000463040723c */ /* 0x000fe20000041840 */
[----:B------:R-:W1:Y:S04]  /*3a30*/  LDSM.16.M88.4 R48, [R223+0xf000] ;  /* 0x00f00000df30783b */ /* 0x000e680000000200 */
[----:B------:R-:W-:Y:S01]  /*3a40*/  LDSM.16.M88.4 R68, [R223+0xf800] ;  /* 0x00f80000df44783b */ /* 0x000fe20000000200 */
[C---:B------:R-:W-:Y:S06]  /*3a50*/  HMMA.16816.F32.BF16 R40, R16.reuse, R8, R40 ;  /* 0x000000081028723c */ /* 0x040fec0000041828 */
[----:B------:R-:W-:Y:S01]  /*3a60*/  HMMA.16816.F32.BF16 R36, R16, R10, R36 ;  /* 0x0000000a1024723c */ /* 0x000fe20000041824 */
[----:B------:R-:W-:Y:S05]  /*3a70*/  LDSM.16.M88.4 R8, [R225+0x6000] ;  /* 0x00600000e108783b */ /* 0x000fea0000000200 */
[C---:B--2---:R-:W-:Y:S06]  /*3a80*/  HMMA.16816.F32.BF16 R32, R60.reuse, R12, R32 ;  /* 0x0000000c3c20723c */ /* 0x044fec0000041820 */
[----:B------:R-:W-:Y:S01]  /*3a90*/  HMMA.16816.F32.BF16 R28, R60, R14, R28 ;  /* 0x0000000e3c1c723c */ /* 0x000fe2000004181c */
[----:B------:R-:W2:Y:S05]  /*3aa0*/  LDSM.16.M88.4 R12, [R216+0x6800] ;  /* 0x00680000d80c783b */ /* 0x000eaa0000000200 */
[C---:B------:R-:W-:Y:S06]  /*3ab0*/  HMMA.16816.F32.BF16 R76, R16.reuse, R24, R76 ;  /* 0x00000018104c723c */ /* 0x040fec000004184c */
[C---:B------:R-:W-:Y:S06]  /*3ac0*/  HMMA.16816.F32.BF16 R56, R16.reuse, R26, R56 ;  /* 0x0000001a1038723c */ /* 0x040fec0000041838 */
[C---:B------:R-:W-:Y:S06]  /*3ad0*/  HMMA.16816.F32.BF16 R72, R16.reuse, R44, R72 ;  /* 0x0000002c1048723c */ /* 0x040fec0000041848 */
[----:B------:R-:W-:Y:S06]  /*3ae0*/  HMMA.16816.F32.BF16 R64, R16, R46, R64 ;  /* 0x0000002e1040723c */ /* 0x000fec0000041840 */
[----:B---3--:R-:W-:Y:S01]  /*3af0*/  HMMA.16816.F32.BF16 R40, R60, R52, R40 ;  /* 0x000000343c28723c */ /* 0x008fe20000041828 */
[----:B------:R-:W-:-:S04]  /*3b00*/  SHF.R.S32.HI R17, RZ, 0x1f, R82 ;  /* 0x0000001fff117819 */ /* 0x000fc80000011452 */
[----:B------:R-:W-:Y:S01]  /*3b10*/  LEA.HI R82, R17, R82, RZ, 0x2 ;  /* 0x0000005211527211 */ /* 0x000fe200078f10ff */
[----:B------:R-:W-:Y:S01]  /*3b20*/  IMAD.U32 R17, RZ, RZ, UR32 ;  /* 0x00000020ff117e24 */ /* 0x000fe2000f8e00ff */
[----:B------:R-:W-:Y:S02]  /*3b30*/  HMMA.16816.F32.BF16 R36, R60, R54, R36 ;  /* 0x000000363c24723c */ /* 0x000fe40000041824 */
[----:B------:R-:W-:Y:S01]  /*3b40*/  SHF.R.S32.HI R19, RZ, 0x2, R82 ;  /* 0x00000002ff137819 */ /* 0x000fe20000011452 */
[----:B------:R-:W-:-:S03]  /*3b50*/  IMAD R0, R17, 0x40, R242 ;  /* 0x0000004011007824 */ /* 0x000fc600078e02f2 */
[----:B-1----:R-:W-:Y:S01]  /*3b60*/  HMMA.16816.F32.BF16 R76, R60, R48, R76 ;  /* 0x000000303c4c723c */ /* 0x002fe2000004184c */
[----:B------:R-:W-:Y:S02]  /*3b70*/  IMAD.IADD R238, R19, 0x1, R238 ;  /* 0x0000000113ee7824 */ /* 0x000fe400078e02ee */
[----:B------:R-:W1:Y:S02]  /*3b80*/  LDSM.16.M88.4 R16, [R216+0x7000] ;  /* 0x00700000d810783b */ /* 0x000e640000000200 */
[C---:B------:R-:W-:Y:S01]  /*3b90*/  VIADD R237, R238.reuse, 0x8 ;  /* 0x00000008eeed7836 */ /* 0x040fe20000000000 */
[C---:B------:R-:W-:Y:S01]  /*3ba0*/  VIADDMNMX R239, R238.reuse, UR13, RZ, !PT ;  /* 0x0000000deeef7c46 */ /* 0x040fe2000f8001ff */
[----:B--2---:R-:W-:Y:S01]  /*3bb0*/  HMMA.16816.F32.BF16 R32, R8, R12, R32 ;  /* 0x0000000c0820723c */ /* 0x004fe20000041820 */
[--C-:B------:R-:W-:Y:S02]  /*3bc0*/  VIADDMNMX R238, R238, UR10, R236.reuse, PT ;  /* 0x0000000aeeee7c46 */ /* 0x100fe4000b8001ec */
[----:B------:R-:W-:-:S02]  /*3bd0*/  VIADDMNMX R236, R237, UR10, R236, PT ;  /* 0x0000000aedec7c46 */ /* 0x000fc4000b8001ec */
[----:B------:R-:W-:Y:S01]  /*3be0*/  VIADDMNMX R237, R237, UR13, RZ, !PT ;  /* 0x0000000deded7c46 */ /* 0x000fe2000f8001ff */
[C---:B------:R-:W-:Y:S01]  /*3bf0*/  HMMA.16816.F32.BF16 R40, R8.reuse, R20, R40 ;  /* 0x000000140828723c */ /* 0x040fe20000041828 */
[C---:B------:R-:W-:Y:S02]  /*3c00*/  ISETP.GE.AND P2, PT, R0.reuse, R238, PT ;  /* 0x000000ee0000720c */ /* 0x040fe40003f46270 */
[C---:B------:R-:W-:Y:S02]  /*3c10*/  ISETP.GE.AND P3, PT, R0.reuse, R236, PT ;  /* 0x000000ec0000720c */ /* 0x040fe40003f66270 */
[C---:B------:R-:W-:Y:S01]  /*3c20*/  ISETP.LT.OR P2, PT, R0.reuse, R239, P2 ;  /* 0x000000ef0000720c */ /* 0x040fe20001741670 */
[----:B------:R-:W-:Y:S01]  /*3c30*/  HMMA.16816.F32.BF16 R36, R8, R22, R36 ;  /* 0x000000160824723c */ /* 0x000fe20000041824 */
[C---:B------:R-:W-:Y:S01]  /*3c40*/  VIADD R20, R0.reuse, 0x1 ;  /* 0x0000000100147836 */ /* 0x040fe20000000000 */
[C---:B------:R-:W-:Y:S01]  /*3c50*/  ISETP.LT.OR P3, PT, R0.reuse, R237, P3 ;  /* 0x000000ed0000720c */ /* 0x040fe20001f61670 */
[----:B------:R-:W-:-:S03]  /*3c60*/  VIADD R21, R0, 0x8 ;  /* 0x0000000800157836 */ /* 0x000fc60000000000 */
[----:B------:R-:W-:Y:S01]  /*3c70*/  HMMA.16816.F32.BF16 R28, R8, R14, R28 ;  /* 0x0000000e081c723c */ /* 0x000fe2000004181c */
[----:B------:R-:W2:Y:S01]  /*3c80*/  LDSM.16.M88.4 R12, [R216+0x7800] ;  /* 0x00780000d80c783b */ /* 0x000ea20000000200 */
[----:B------:R-:W-:Y:S01]  /*3c90*/  ISETP.GE.AND P6, PT, R20, R238, PT ;  /* 0x000000ee1400720c */ /* 0x000fe20003fc6270 */
[----:B------:R-:W-:-:S04]  /*3ca0*/  DEPBAR.LE SB0, 0x0 ;  /* 0x000080000000791a */ /* 0x000fc80000000000 */
[C---:B------:R-:W-:Y:S01]  /*3cb0*/  ISETP.GE.AND P1, PT, R20.reuse, R236, PT ;  /* 0x000000ec1400720c */ /* 0x040fe20003f26270 */
[C---:B------:R-:W-:Y:S01]  /*3cc0*/  HMMA.16816.F32.BF16 R56, R60.reuse, R50, R56 ;  /* 0x000000323c38723c */ /* 0x040fe20000041838 */
[C---:B------:R-:W-:Y:S02]  /*3cd0*/  ISETP.LT.OR P6, PT, R20.reuse, R239, P6 ;  /* 0x000000ef1400720c */ /* 0x040fe400037c1670 */
[----:B------:R-:W-:Y:S01]  /*3ce0*/  ISETP.LT.OR P1, PT, R20, R237, P1 ;  /* 0x000000ed1400720c */ /* 0x000fe20000f21670 */
[----:B------:R-:W-:Y:S01]  /*3cf0*/  VIADD R20, R0, 0x9 ;  /* 0x0000000900147836 */ /* 0x000fe20000000000 */
[C---:B------:R-:W-:Y:S01]  /*3d00*/  ISETP.GE.AND P0, PT, R21.reuse, R238, PT ;  /* 0x000000ee1500720c */ /* 0x040fe20003f06270 */
[----:B------:R-:W-:Y:S01]  /*3d10*/  HMMA.16816.F32.BF16 R72, R60, R68, R72 ;  /* 0x000000443c48723c */ /* 0x000fe20000041848 */
[----:B------:R-:W-:Y:S02]  /*3d20*/  ISETP.GE.AND P4, PT, R21, R236, PT ;  /* 0x000000ec1500720c */ /* 0x000fe40003f86270 */
[----:B------:R-:W-:-:S02]  /*3d30*/  FSEL R40, R40, -INF , !P2 ;  /* 0xff80000028287808 */ /* 0x000fc40005000000 */
[C---:B------:R-:W-:Y:S01]  /*3d40*/  ISETP.GE.AND P5, PT, R20.reuse, R238, PT ;  /* 0x000000ee1400720c */ /* 0x040fe20003fa6270 */
[C---:B-1----:R-:W-:Y:S01]  /*3d50*/  HMMA.16816.F32.BF16 R76, R8.reuse, R16, R76 ;  /* 0x00000010084c723c */ /* 0x042fe2000004184c */
        /* <DEDUP_REMOVED lines=10> */
[----:B------:R-:W-:Y:S01]  /*3e00*/  FSEL R44, R36, -INF , !P0 ;  /* 0xff800000242c7808 */ /* 0x000fe20004000000 */
[----:B------:R-:W-:Y:S01]  /*3e10*/  HMMA.16816.F32.BF16 R56, R8, R18, R56 ;  /* 0x000000120838723c */ /* 0x000fe20000041838 */
[----:B------:R-:W-:-:S02]  /*3e20*/  ISETP.GE.AND P1, PT, R21, R238, PT ;  /* 0x000000ee1500720c */ /* 0x000fc40003f26270 */
[----:B------:R-:W-:Y:S02]  /*3e30*/  FSEL R48, R37, -INF , !P5 ;  /* 0xff80000025307808 */ /* 0x000fe40006800000 */
[----:B------:R-:W-:Y:S01]  /*3e40*/  FSEL R36, R39, -INF , !P2 ;  /* 0xff80000027247808 */ /* 0x000fe20005000000 */
[----:B------:R-:W-:Y:S01]  /*3e50*/  HMMA.16816.F32.BF16 R64, R60, R70, R64 ;  /* 0x000000463c40723c */ /* 0x000fe20000041840 */
[----:B------:R-:W-:Y:S01]  /*3e60*/  FSEL R46, R41, -INF , !P6 ;  /* 0xff800000292e7808 */ /* 0x000fe20007000000 */
[----:B------:R-:W-:Y:S01]  /*3e70*/  VIADD R18, R0, 0x20 ;  /* 0x0000002000127836 */ /* 0x000fe20000000000 */
[C---:B------:R-:W-:Y:S02]  /*3e80*/  ISETP.GE.AND P2, PT, R17.reuse, R238, PT ;  /* 0x000000ee1100720c */ /* 0x040fe40003f46270 */
[----:B------:R-:W-:Y:S01]  /*3e90*/  ISETP.GE.AND P5, PT, R17, R236, PT ;  /* 0x000000ec1100720c */ /* 0x000fe20003fa6270 */
[----:B--2---:R-:W-:Y:S01]  /*3ea0*/  HMMA.16816.F32.BF16 R72, R8, R12, R72 ;  /* 0x0000000c0848723c */ /* 0x004fe20000041848 */
[----:B------:R-:W-:-:S02]  /*3eb0*/  ISETP.GE.AND P6, PT, R20, R238, PT ;  /* 0x000000ee1400720c */ /* 0x000fc40003fc6270 */
[-C--:B------:R-:W-:Y:S02]  /*3ec0*/  ISETP.LT.OR P1, PT, R21, R239.reuse, P1 ;  /* 0x000000ef1500720c */ /* 0x080fe40000f21670 */
[----:B------:R-:W-:Y:S02]  /*3ed0*/  FSEL R42, R42, -INF , !P3 ;  /* 0xff8000002a2a7808 */ /* 0x000fe40005800000 */
[C---:B------:R-:W-:Y:S01]  /*3ee0*/  ISETP.LT.OR P2, PT, R17.reuse, R239, P2 ;  /* 0x000000ef1100720c */ /* 0x040fe20001741670 */
[C---:B------:R-:W-:Y:S01]  /*3ef0*/  VIADD R13, R0.reuse, 0x29 ;  /* 0x00000029000d7836 */ /* 0x040fe20000000000 */
[----:B------:R-:W-:Y:S01]  /*3f00*/  ISETP.LT.OR P5, PT, R17, R237, P5 ;  /* 0x000000ed1100720c */ /* 0x000fe20002fa1670 */
[----:B------:R-:W-:Y:S01]  /*3f10*/  VIADD R17, R0, 0x21 ;  /* 0x0000002100117836 */ /* 0x000fe20000000000 */
[-C--:B------:R-:W-:Y:S02]  /*3f20*/  ISETP.GE.AND P3, PT, R21, R236.reuse, PT ;  /* 0x000000ec1500720c */ /* 0x080fe40003f66270 */
[----:B------:R-:W-:-:S02]  /*3f30*/  ISETP.GE.AND P0, PT, R20, R236, PT ;  /* 0x000000ec1400720c */ /* 0x000fc40003f06270 */
[----:B------:R-:W-:Y:S02]  /*3f40*/  ISETP.LT.OR P6, PT, R20, R239, P6 ;  /* 0x000000ef1400720c */ /* 0x000fe400037c1670 */
[----:B------:R-:W-:Y:S01]  /*3f50*/  FSEL R38, R38, -INF , !P4 ;  /* 0xff80000026267808 */ /* 0x000fe20006000000 */
[----:B------:R-:W-:Y:S01]  /*3f60*/  HMMA.16816.F32.BF16 R64, R8, R14, R64 ;  /* 0x0000000e0840723c */ /* 0x000fe20000041840 */
[----:B------:R-:W-:Y:S02]  /*3f70*/  FSEL R32, R32, -INF , !P1 ;  /* 0xff80000020207808 */ /* 0x000fe40004800000 */
[C---:B------:R-:W-:Y:S02]  /*3f80*/  ISETP.GE.AND P4, PT, R16.reuse, R238, PT ;  /* 0x000000ee1000720c */ /* 0x040fe40003f86270 */
[----:B------:R-:W-:Y:S02]  /*3f90*/  ISETP.GE.AND P1, PT, R16, R236, PT ;  /* 0x000000ec1000720c */ /* 0x000fe40003f26270 */
[-C--:B------:R-:W-:Y:S01]  /*3fa0*/  ISETP.LT.OR P3, PT, R21, R237.reuse, P3 ;  /* 0x000000ed1500720c */ /* 0x080fe20001f61670 */
[----:B------:R-:W-:Y:S01]  /*3fb0*/  VIADD R11, R0, 0x30 ;  /* 0x00000030000b7836 */ /* 0x000fe20000000000 */
[----:B------:R-:W-:Y:S01]  /*3fc0*/  ISETP.LT.OR P0, PT, R20, R237, P0 ;  /* 0x000000ed1400720c */ /* 0x000fe20000701670 */
[C---:B------:R-:W-:Y:S01]  /*3fd0*/  VIADD R9, R0.reuse, 0x31 ;  /* 0x0000003100097836 */ /* 0x040fe20000000000 */
[----:B------:R-:W-:Y:S01]  /*3fe0*/  FSEL R24, R33, -INF , !P6 ;  /* 0xff80000021187808 */ /* 0x000fe20007000000 */
[----:B------:R-:W-:Y:S01]  /*3ff0*/  VIADD R8, R0, 0x38 ;  /* 0x0000003800087836 */ /* 0x000fe20000000000 */
[----:B------:R-:W-:Y:S01]  /*4000*/  FSEL R28, R28, -INF , !P2 ;  /* 0xff8000001c1c7808 */ /* 0x000fe20005000000 */
[----:B------:R-:W-:Y:S01]  /*4010*/  BAR.SYNC.DEFER_BLOCKING 0x0 ;  /* 0x0000000000007b1d */ /* 0x000fe20000010000 */
[----:B------:R-:W-:-:S02]  /*4020*/  ISETP.GE.AND P6, PT, R17, R238, PT ;  /* 0x000000ee1100720c */ /* 0x000fc40003fc6270 */
[----:B------:R-:W-:Y:S02]  /*4030*/  ISETP.GE.AND P2, PT, R17, R236, PT ;  /* 0x000000ec1100720c */ /* 0x000fe40003f46270 */
[C---:B------:R-:W-:Y:S02]  /*4040*/  ISETP.LT.OR P4, PT, R16.reuse, R239, P4 ;  /* 0x000000ef1000720c */ /* 0x040fe40002781670 */
[----:B------:R-:W-:Y:S02]  /*4050*/  ISETP.LT.OR P1, PT, R16, R237, P1 ;  /* 0x000000ed1000720c */ /* 0x000fe40000f21670 */
[----:B------:R-:W-:Y:S02]  /*4060*/  FSEL R20, R34, -INF , !P3 ;  /* 0xff80000022147808 */ /* 0x000fe40005800000 */
[----:B------:R-:W-:Y:S02]  /*4070*/  FSEL R16, R35, -INF , !P0 ;  /* 0xff80000023107808 */ /* 0x000fe40004000000 */
[----:B------:R-:W-:-:S02]  /*4080*/  ISETP.GE.AND P0, PT, R18, R238, PT ;  /* 0x000000ee1200720c */ /* 0x000fc40003f06270 */
[----:B------:R-:W-:Y:S02]  /*4090*/  ISETP.GE.AND P3, PT, R18, R236, PT ;  /* 0x000000ec1200720c */ /* 0x000fe40003f66270 */
[C---:B------:R-:W-:Y:S02]  /*40a0*/  ISETP.LT.OR P6, PT, R17.reuse, R239, P6 ;  /* 0x000000ef1100720c */ /* 0x040fe400037c1670 */
[----:B------:R-:W-:Y:S01]  /*40b0*/  ISETP.LT.OR P2, PT, R17, R237, P2 ;  /* 0x000000ed1100720c */ /* 0x000fe20001741670 */
[----:B------:R-:W-:Y:S01]  /*40c0*/  VIADD R17, R0, 0x28 ;  /* 0x0000002800117836 */ /* 0x000fe20000000000 */
[----:B------:R-:W-:Y:S01]  /*40d0*/  ISETP.LT.OR P0, PT, R18, R239, P0 ;  /* 0x000000ef1200720c */ /* 0x000fe20000701670 */
[----:B------:R-:W-:Y:S01]  /*40e0*/  VIADD R0, R0, 0x39 ;  /* 0x0000003900007836 */ /* 0x000fe20000000000 */
[----:B------:R-:W-:Y:S02]  /*40f0*/  ISETP.LT.OR P3, PT, R18, R237, P3 ;  /* 0x000000ed1200720c */ /* 0x000fe40001f61670 */
[----:B------:R-:W-:-:S02]  /*4100*/  FSEL R12, R30, -INF , !P5 ;  /* 0xff8000001e0c7808 */ /* 0x000fc40006800000 */
[----:B------:R-:W-:Y:S02]  /*4110*/  FSEL R18, R31, -INF , !P1 ;  /* 0xff8000001f127808 */ /* 0x000fe40004800000 */
[C---:B------:R-:W-:Y:S02]  /*4120*/  ISETP.GE.AND P5, PT, R17.reuse, R238, PT ;  /* 0x000000ee1100720c */ /* 0x040fe40003fa6270 */
[----:B------:R-:W-:Y:S02]  /*4130*/  ISETP.GE.AND P1, PT, R17, R236, PT ;  /* 0x000000ec1100720c */ /* 0x000fe40003f26270 */
[----:B------:R-:W-:Y:S02]  /*4140*/  FMNMX.FTZ R19, R40, R46, !PT ;  /* 0x0000002e28137209 */ /* 0x000fe40007810000 */
[----:B------:R-:W-:Y:S02]  /*4150*/  FSEL R22, R29, -INF , !P4 ;  /* 0xff8000001d167808 */ /* 0x000fe40006000000 */
[----:B------:R-:W-:-:S02]  /*4160*/  FSEL R188, R76, -INF , !P0 ;  /* 0xff8000004cbc7808 */ /* 0x000fc40004000000 */
[----:B------:R-:W-:Y:S02]  /*4170*/  ISETP.GE.AND P4, PT, R13, R238, PT ;  /* 0x000000ee0d00720c */ /* 0x000fe40003f86270 */
[----:B------:R-:W-:Y:S02]  /*4180*/  ISETP.LT.OR P5, PT, R17, R239, P5 ;  /* 0x000000ef1100720c */ /* 0x000fe40002fa1670 */
[----:B------:R-:W-:Y:S02]  /*4190*/  ISETP.GE.AND P0, PT, R13, R236, PT ;  /* 0x000000ec0d00720c */ /* 0x000fe40003f06270 */
[----:B------:R-:W-:Y:S02]  /*41a0*/  ISETP.LT.OR P1, PT, R17, R237, P1 ;  /* 0x000000ed1100720c */ /* 0x000fe40000f21670 */
[----:B------:R-:W-:Y:S02]  /*41b0*/  FMNMX.FTZ R17, R44, R19, !PT ;  /* 0x000000132c117209 */ /* 0x000fe40007810000 */
[----:B------:R-:W-:-:S02]  /*41c0*/  ISETP.LT.OR P4, PT, R13, R239, P4 ;  /* 0x000000ef0d00720c */ /* 0x000fc40002781670 */
[----:B------:R-:W-:Y:S02]  /*41d0*/  ISETP.LT.OR P0, PT, R13, R237, P0 ;  /* 0x000000ed0d00720c */ /* 0x000fe40000701670 */
[----:B------:R-:W-:Y:S02]  /*41e0*/  FMNMX.FTZ R13, R48, R17, !PT ;  /* 0x00000011300d7209 */ /* 0x000fe40007810000 */
[----:B------:R-:W-:Y:S02]  /*41f0*/  FSEL R214, R77, -INF , !P6 ;  /* 0xff8000004dd67808 */ /* 0x000fe40007000000 */
[----:B------:R-:W-:Y:S02]  /*4200*/  FMNMX.FTZ R13, R32, R13, !PT ;  /* 0x0000000d200d7209 */ /* 0x000fe40007810000 */
[----:B------:R-:W-:Y:S02]  /*4210*/  ISETP.GE.AND P6, PT, R11, R238, PT ;  /* 0x000000ee0b00720c */ /* 0x000fe40003fc6270 */
[----:B------:R-:W-:-:S02]  /*4220*/  FMNMX.FTZ R13, R24, R13, !PT ;  /* 0x0000000d180d7209 */ /* 0x000fc40007810000 */
[----:B------:R-:W-:Y:S02]  /*4230*/  FSEL R190, R56, -INF , !P5 ;  /* 0xff80000038be7808 */ /* 0x000fe40006800000 */
[----:B------:R-:W-:Y:S02]  /*4240*/  FMNMX.FTZ R13, R28, R13, !PT ;  /* 0x0000000d1c0d7209 */ /* 0x000fe40007810000 */
[----:B------:R-:W-:Y:S02]  /*4250*/  FSEL R192, R78, -INF , !P3 ;  /* 0xff8000004ec07808 */ /* 0x000fe40005800000 */
[----:B------:R-:W-:Y:S02]  /*4260*/  FMNMX.FTZ R15, R22, R13, !PT ;  /* 0x0000000d160f7209 */ /* 0x000fe40007810000 */
[----:B------:R-:W-:Y:S02]  /*4270*/  FMNMX.FTZ R13, R42, R26, !PT ;  /* 0x0000001a2a0d7209 */ /* 0x000fe40007810000 */
[----:B------:R-:W-:-:S02]  /*4280*/  FMNMX.FTZ R15, R188, R15, !PT ;  /* 0x0000000fbc0f7209 */ /* 0x000fc40007810000 */
[----:B------:R-:W-:Y:S02]  /*4290*/  FMNMX.FTZ R13, R38, R13, !PT ;  /* 0x0000000d260d7209 */ /* 0x000fe40007810000 */
[----:B------:R-:W-:Y:S02]  /*42a0*/  FMNMX.FTZ R15, R214, R15, !PT ;  /* 0x0000000fd60f7209 */ /* 0x000fe40007810000 */
[----:B------:R-:W-:Y:S02]  /*42b0*/  FSEL R212, R79, -INF , !P2 ;  /* 0xff8000004fd47808 */ /* 0x000fe40005000000 */
[----:B------:R-:W-:Y:S02]  /*42c0*/  ISETP.GE.AND P3, PT, R9, R238, PT ;  /* 0x000000ee0900720c */ /* 0x000fe40003f66270 */
[----:B------:R-:W-:Y:S02]  /*42d0*/  FSEL R244, R57, -INF , !P4 ;  /* 0xff80000039f47808 */ /* 0x000fe40006000000 */
[----:B------:R-:W-:-:S02]  /*42e0*/  ISETP.LT.OR P6, PT, R11, R239, P6 ;  /* 0x000000ef0b00720c */ /* 0x000fc400037c1670 */
[----:B------:R-:W-:Y:S02]  /*42f0*/  FMNMX.FTZ R13, R36, R13, !PT ;  /* 0x0000000d240d7209 */ /* 0x000fe40007810000 */
[----:B------:R-:W-:Y:S02]  /*4300*/  FMNMX.FTZ R15, R190, R15, !PT ;  /* 0x0000000fbe0f7209 */ /* 0x000fe40007810000 */
[----:B------:R-:W-:Y:S02]  /*4310*/  PLOP3.LUT P2, PT, PT, PT, UP0, 0x80, 0x0 ;  /* 0x000000000000781c */ /* 0x000fe40003f4f008 */
[----:B------:R-:W-:Y:S02]  /*4320*/  ISETP.GE.AND P5, PT, R8, R238, PT ;  /* 0x000000ee0800720c */ /* 0x000fe40003fa6270 */
[----:B------:R-:W-:Y:S02]  /*4330*/  ISETP.LT.OR P3, PT, R9, R239, P3 ;  /* 0x000000ef0900720c */ /* 0x000fe40001f61670 */
[----:B------:R-:W-:-:S02]  /*4340*/  FSEL R208, R72, -INF , !P6 ;  /* 0xff80000048d07808 */ /* 0x000fc40007000000 */
[----:B------:R-:W-:Y:S02]  /*4350*/  FMNMX.FTZ R13, R20, R13, !PT ;  /* 0x0000000d140d7209 */ /* 0x000fe40007810000 */
[----:B------:R-:W-:Y:S02]  /*4360*/  FMNMX.FTZ R15, R244, R15, !PT ;  /* 0x0000000ff40f7209 */ /* 0x000fe40007810000 */
[----:B------:R-:W-:Y:S02]  /*4370*/  ISETP.GE.AND P4, PT, R0, R238, PT ;  /* 0x000000ee0000720c */ /* 0x000fe40003f86270 */
[----:B------:R-:W-:Y:S02]  /*4380*/  ISETP.LT.OR P5, PT, R8, R239, P5 ;  /* 0x000000ef0800720c */ /* 0x000fe40002fa1670 */
[----:B------:R-:W-:Y:S02]  /*4390*/  FSEL R206, R73, -INF , !P3 ;  /* 0xff80000049ce7808 */ /* 0x000fe40005800000 */
[----:B------:R-:W-:-:S02]  /*43a0*/  FMNMX.FTZ R13, R16, R13, !PT ;  /* 0x0000000d100d7209 */ /* 0x000fc40007810000 */
[----:B------:R-:W-:Y:S02]  /*43b0*/  FMNMX.FTZ R15, R208, R15, !PT ;  /* 0x0000000fd00f7209 */ /* 0x000fe40007810000 */
[----:B------:R-:W-:Y:S02]  /*43c0*/  ISETP.LT.OR P4, PT, R0, R239, P4 ;  /* 0x000000ef0000720c */ /* 0x000fe40002781670 */
[----:B------:R-:W-:Y:S02]  /*43d0*/  FSEL R204, R64, -INF , !P5 ;  /* 0xff80000040cc7808 */ /* 0x000fe40006800000 */
[----:B------:R-:W-:Y:S02]  /*43e0*/  FMNMX.FTZ R13, R12, R13, !PT ;  /* 0x0000000d0c0d7209 */ /* 0x000fe40007810000 */
[----:B------:R-:W-:Y:S02]  /*43f0*/  FMNMX.FTZ R15, R206, R15, !PT ;  /* 0x0000000fce0f7209 */ /* 0x000fe40007810000 */
[----:B------:R-:W-:-:S02]  /*4400*/  FSEL R202, R65, -INF , !P4 ;  /* 0xff80000041ca7808 */ /* 0x000fc40006000000 */
        /* <DEDUP_REMOVED lines=40> */
.L_x_1149:
[----:B-1----:R-:W-:Y:S01]  /*4690*/  FMNMX.FTZ R15, R192, R13, !PT ;  /* 0x0000000dc00f7209 */ /* 0x002fe20007810000 */
[----:B------:R-:W-:Y:S01]  /*46a0*/  USHF.L.U32 UR10, UR32, 0x1, URZ ;  /* 0x00000001200a7899 */ /* 0x000fe2000800063f */
[----:B------:R-:W-:Y:S01]  /*46b0*/  FMNMX.FTZ R10, R202, R17, !PT ;  /* 0x00000011ca0a7209 */ /* 0x000fe20007810000 */
[----:B------:R-:W-:Y:S01]  /*46c0*/  IMAD.WIDE.U32 R250, R165, -0x2daee0ad, RZ ;  /* 0xd2511f53a5fa7825 */ /* 0x000fe200078e00ff */
[-C--:B------:R-:W-:Y:S01]  /*46d0*/  ISETP.GE.AND P4, PT, R11, R236.reuse, PT ;  /* 0x000000ec0b00720c */ /* 0x080fe20003f86270 */
[----:B------:R-:W-:Y:S01]  /*46e0*/  UIADD3 UR20, UR30, -0x61c88647, URZ ;  /* 0x9e3779b91e147890 */ /* 0x000fe2000fffe03f */
[----:B------:R-:W-:Y:S01]  /*46f0*/  FSEL R194, R58, -INF , !P1 ;  /* 0xff8000003ac27808 */ /* 0x000fe20004800000 */
[----:B------:R-:W1:Y:S01]  /*4700*/  SHFL.BFLY PT, R13, R10, 0x2, 0x1f ;  /* 0x0c401f000a0d7f89 */ /* 0x000e6200000e0000 */
[----:B------:R-:W-:Y:S01]  /*4710*/  FMNMX.FTZ R15, R212, R15, !PT ;  /* 0x0000000fd40f7209 */ /* 0x000fe20007810000 */
[----:B------:R-:W-:Y:S01]  /*4720*/  UIADD3 UR19, UR31, -0x4498517b, URZ ;  /* 0xbb67ae851f137890 */ /* 0x000fe2000fffe03f */
[-C--:B------:R-:W-:Y:S01]  /*4730*/  ISETP.GE.AND P3, PT, R9, R236.reuse, PT ;  /* 0x000000ec0900720c */ /* 0x080fe20003f66270 */
[----:B------:R-:W-:Y:S01]  /*4740*/  UIADD3 UR18, UR30, 0x3c6ef372, URZ ;  /* 0x3c6ef3721e127890 */ /* 0x000fe2000fffe03f */
[----:B------:R-:W-:Y:S01]  /*4750*/  ISETP.LT.OR P4, PT, R11, R237, P4 ;  /* 0x000000ed0b00720c */ /* 0x000fe20002781670 */
[----:B------:R-:W-:Y:S01]  /*4760*/  IMAD.U32 R11, RZ, RZ, UR24 ;  /* 0x00000018ff0b7e24 */ /* 0x000fe2000f8e00ff */
[----:B------:R-:W-:Y:S01]  /*4770*/  FSEL R210, R59, -INF , !P0 ;  /* 0xff8000003bd27808 */ /* 0x000fe20004000000 */
[----:B------:R-:W-:Y:S01]  /*4780*/  UIADD3 UR17, UR31, 0x76cf5d0a, URZ ;  /* 0x76cf5d0a1f117890 */ /* 0x000fe2000fffe03f */
[----:B------:R-:W-:Y:S01]  /*4790*/  FMNMX.FTZ R15, R194, R15, !PT ;  /* 0x0000000fc20f7209 */ /* 0x000fe20007810000 */
[----:B------:R-:W-:Y:S01]  /*47a0*/  UIADD3 UR15, UR31, 0x32370b8f, URZ ;  /* 0x32370b8f1f0f7890 */ /* 0x000fe2000fffe03f */
[----:B------:R-:W-:Y:S01]  /*47b0*/  ISETP.LT.OR P3, PT, R9, R237, P3 ;  /* 0x000000ed0900720c */ /* 0x000fe20001f61670 */
[----:B------:R-:W-:Y:S01]  /*47c0*/  ULDC UR34, c[0x0][0x2ec] ;  /* 0x0000bb0000227ab9 */ /* 0x000fe20000000800 */
[-C--:B------:R-:W-:Y:S01]  /*47d0*/  ISETP.GE.AND P0, PT, R8, R236.reuse, PT ;  /* 0x000000ec0800720c */ /* 0x080fe20003f06270 */
[----:B------:R-:W-:Y:S01]  /*47e0*/  UIADD3 UR16, UR30, -0x255992d5, URZ ;  /* 0xdaa66d2b1e107890 */ /* 0x000fe2000fffe03f */
[----:B------:R-:W-:Y:S01]  /*47f0*/  FSEL R198, R74, -INF , !P4 ;  /* 0xff8000004ac67808 */ /* 0x000fe20006000000 */
[----:B------:R-:W-:Y:S01]  /*4800*/  UIADD3 UR14, UR30, 0x78dde6e4, URZ ;  /* 0x78dde6e41e0e7890 */ /* 0x000fe2000fffe03f */
[----:B------:R-:W-:Y:S01]  /*4810*/  FMNMX.FTZ R9, R210, R15, !PT ;  /* 0x0000000fd2097209 */ /* 0x000fe20007810000 */
[----:B------:R-:W-:Y:S01]  /*4820*/  IMAD.IADD R224, R3, 0x1, R2 ;  /* 0x0000000103e07824 */ /* 0x000fe200078e0202 */
[----:B------:R-:W-:Y:S01]  /*4830*/  ISETP.GE.AND P1, PT, R0, R236, PT ;  /* 0x000000ec0000720c */ /* 0x000fe20003f26270 */
[----:B------:R-:W-:Y:S01]  /*4840*/  UIADD3 UR12, UR31, -0x56f99767, URZ ;  /* 0xa90668991f0c7890 */ /* 0x000fe2000fffe03f */
[----:B------:R-:W-:Y:S01]  /*4850*/  ISETP.LT.OR P0, PT, R8, R237, P0 ;  /* 0x000000ed0800720c */ /* 0x000fe20000701670 */
[----:B------:R-:W-:Y:S01]  /*4860*/  UIADD3 UR13, UR31, -0x126145ec, URZ ;  /* 0xed9eba141f0d7890 */ /* 0x000fe2000fffe03f */
[----:B------:R-:W-:Y:S01]  /*4870*/  FSEL R196, R75, -INF , !P3 ;  /* 0xff8000004bc47808 */ /* 0x000fe20005800000 */
[----:B------:R-:W-:Y:S01]  /*4880*/  UIADD3 UR21, UR30, -0x4ab325aa, URZ ;  /* 0xb54cda561e157890 */ /* 0x000fe2000fffe03f */
[----:B------:R-:W-:Y:S01]  /*4890*/  FMNMX.FTZ R9, R198, R9, !PT ;  /* 0x00000009c6097209 */ /* 0x000fe20007810000 */
[----:B------:R-:W-:Y:S01]  /*48a0*/  UIADD3 UR26, UR30, 0x1715609d, URZ ;  /* 0x1715609d1e1a7890 */ /* 0x000fe2000fffe03f */
[----:B------:R-:W-:Y:S01]  /*48b0*/  ISETP.LT.OR P1, PT, R0, R237, P1 ;  /* 0x000000ed0000720c */ /* 0x000fe20000f21670 */
[----:B------:R-:W-:Y:S01]  /*48c0*/  IMAD R0, R11, 0x4, R6 ;  /* 0x000000040b007824 */ /* 0x000fe200078e0206 */
[----:B------:R-:W-:Y:S01]  /*48d0*/  FSEL R174, R66, -INF , !P0 ;  /* 0xff80000042ae7808 */ /* 0x000fe20004000000 */
[----:B------:R-:W-:Y:S01]  /*48e0*/  IMAD.U32 R11, RZ, RZ, UR10 ;  /* 0x0000000aff0b7e24 */ /* 0x000fe2000f8e00ff */
[----:B------:R-:W-:Y:S01]  /*48f0*/  FMNMX.FTZ R9, R196, R9, !PT ;  /* 0x00000009c4097209 */ /* 0x000fe20007810000 */
[----:B------:R-:W-:Y:S01]  /*4900*/  IMAD.WIDE.U32 R248, R0, -0x326172a9, RZ ;  /* 0xcd9e8d5700f87825 */ /* 0x000fe200078e00ff */
[----:B------:R-:W-:Y:S01]  /*4910*/  FSEL R173, R67, -INF , !P1 ;  /* 0xff80000043ad7808 */ /* 0x000fe20004800000 */
[----:B------:R-:W-:Y:S01]  /*4920*/  UIADD3 UR27, UR31, 0x646e171e, URZ ;  /* 0x646e171e1f1b7890 */ /* 0x000fe2000fffe03f */
[----:B------:R-:W-:Y:S01]  /*4930*/  FMNMX.FTZ R6, R174, R9, !PT ;  /* 0x00000009ae067209 */ /* 0x000fe20007810000 */
[----:B------:R-:W-:Y:S01]  /*4940*/  UIADD3 UR10, UR10, 0x1, URZ ;  /* 0x000000010a0a7890 */ /* 0x000fe2000fffe03f */
[----:B-1----:R-:W-:Y:S01]  /*4950*/  FMNMX.FTZ R10, R10, R13, !PT ;  /* 0x0000000d0a0a7209 */ /* 0x002fe20007810000 */
[----:B------:R-:W-:Y:S01]  /*4960*/  VIADD R217, R227, 0x1800 ;  /* 0x00001800e3d97836 */ /* 0x000fe20000000000 */
[----:B------:R-:W-:Y:S01]  /*4970*/  FMNMX.FTZ R6, R173, R6, !PT ;  /* 0x00000006ad067209 */ /* 0x000fe20007810000 */
[----:B------:R-:W-:Y:S01]  /*4980*/  VIADD R213, R227, 0x3000 ;  /* 0x00003000e3d57836 */ /* 0x000fe20000000000 */
[----:B------:R-:W-:Y:S01]  /*4990*/  LOP3.LUT R167, R4, UR30, RZ, 0x3c, !PT ;  /* 0x0000001e04a77c12 */ /* 0x000fe2000f8e3cff */
[----:B------:R-:W1:Y:S01]  /*49a0*/  SHFL.BFLY PT, R9, R10, 0x1, 0x1f ;  /* 0x0c201f000a097f89 */ /* 0x000e6200000e0000 */
[----:B------:R-:W-:Y:S01]  /*49b0*/  LOP3.LUT R4, R251, UR31, R11, 0x96, !PT ;  /* 0x0000001ffb047c12 */ /* 0x000fe2000f8e960b */
[----:B------:R-:W-:Y:S01]  /*49c0*/  VIADD R211, R227, 0x4000 ;  /* 0x00004000e3d37836 */ /* 0x000fe20000000000 */
[----:B------:R-:W-:Y:S01]  /*49d0*/  LOP3.LUT R218, R249, R167, RZ, 0x3c, !PT ;  /* 0x000000a7f9da7212 */ /* 0x000fe200078e3cff */
[----:B------:R-:W2:Y:S01]  /*49e0*/  SHFL.BFLY PT, R13, R6, 0x2, 0x1f ;  /* 0x0c401f00060d7f89 */ /* 0x000ea200000e0000 */
[----:B------:R-:W-:Y:S01]  /*49f0*/  LEA R224, R224, UR4, 0x1 ;  /* 0x00000004e0e07c11 */ /* 0x000fe2000f8e08ff */
[----:B------:R-:W-:Y:S01]  /*4a00*/  IMAD.WIDE.U32 R14, R4, -0x326172a9, RZ ;  /* 0xcd9e8d57040e7825 */ /* 0x000fe200078e00ff */
[----:B------:R-:W-:-:S03]  /*4a10*/  ULDC.U8 UR4, c[0x0][0x388] ;  /* 0x0000e20000047ab9 */ /* 0x000fc60000000000 */
[----:B------:R-:W-:Y:S01]  /*4a20*/  IMAD.WIDE.U32 R218, R218, -0x2daee0ad, RZ ;  /* 0xd2511f53dada7825 */ /* 0x000fe200078e00ff */
[----:B------:R-:W-:Y:S01]  /*4a30*/  LOP3.LUT R4, R15, UR20, R248, 0x96, !PT ;  /* 0x000000140f047c12 */ /* 0x000fe2000f8e96f8 */
[----:B------:R-:W-:Y:S02]  /*4a40*/  LDSM.16.MT88.4 R156, [R224+0x10000] ;  /* 0x01000000e09c783b */ /* 0x000fe40000004200 */
[----:B------:R-:W-:Y:S01]  /*4a50*/  IMAD R222, R7, 0x2, R224 ;  /* 0x0000000207de7824 */ /* 0x000fe200078e02e0 */
[----:B------:R-:W-:Y:S01]  /*4a60*/  LOP3.LUT R246, R219, UR19, R250, 0x96, !PT ;  /* 0x00000013dbf67c12 */ /* 0x000fe2000f8e96fa */
[----:B------:R-:W-:Y:S01]  /*4a70*/  IMAD.U32 R172, RZ, RZ, UR4 ;  /* 0x00000004ffac7e24 */ /* 0x000fe2000f8e00ff */
[----:B------:R-:W-:Y:S01]  /*4a80*/  LDSM.16.MT88.4 R72, [R224+0x14000] ;  /* 0x01400000e048783b */ /* 0x000fe20000004200 */
[----:B------:R-:W-:Y:S02]  /*4a90*/  IMAD R221, R5, 0x2, R224 ;  /* 0x0000000205dd7824 */ /* 0x000fe400078e02e0 */
[----:B------:R-:W-:Y:S01]  /*4aa0*/  IMAD.WIDE.U32 R246, R246, -0x326172a9, RZ ;  /* 0xcd9e8d57f6f67825 */ /* 0x000fe200078e00ff */
[----:B------:R-:W-:Y:S01]  /*4ab0*/  LEA R172, R172, UR4, 0x10 ;  /* 0x00000004acac7c11 */ /* 0x000fe2000f8e80ff */
[----:B------:R-:W-:Y:S01]  /*4ac0*/  LDSM.16.MT88.4 R148, [R222+0x10000] ;  /* 0x01000000de94783b */ /* 0x000fe20000004200 */
[----:B-1----:R-:W-:Y:S01]  /*4ad0*/  FMNMX.FTZ R164, R10, R9, !PT ;  /* 0x000000090aa47209 */ /* 0x002fe20007810000 */
[----:B------:R-:W-:Y:S01]  /*4ae0*/  IMAD.WIDE.U32 R10, R4, -0x2daee0ad, RZ ;  /* 0xd2511f53040a7825 */ /* 0x000fe200078e00ff */
[----:B------:R-:W-:Y:S01]  /*4af0*/  LOP3.LUT R14, R247, UR18, R14, 0x96, !PT ;  /* 0x00000012f70e7c12 */ /* 0x000fe2000f8e960e */
[----:B------:R-:W-:Y:S01]  /*4b00*/  LDSM.16.MT88.4 R140, [R221+0x10000] ;  /* 0x01000000dd8c783b */ /* 0x000fe20000004200 */
[----:B--2---:R-:W-:Y:S01]  /*4b10*/  FMNMX.FTZ R13, R6, R13, !PT ;  /* 0x0000000d060d7209 */ /* 0x004fe20007810000 */
[----:B------:R-:W-:Y:S01]  /*4b20*/  FMUL.FTZ R203, R164, UR34 ;  /* 0x00000022a4cb7c20 */ /* 0x000fe20008410000 */
[----:B------:R-:W-:Y:S01]  /*4b30*/  LOP3.LUT R6, R11, UR17, R218, 0x96, !PT ;  /* 0x000000110b067c12 */ /* 0x000fe2000f8e96da */
[----:B------:R-:W-:Y:S01]  /*4b40*/  IMAD.WIDE.U32 R14, R14, -0x2daee0ad, RZ ;  /* 0xd2511f530e0e7825 */ /* 0x000fe200078e00ff */
[----:B------:R-:W-:Y:S01]  /*4b50*/  FSETP.NEU.FTZ.AND P0, PT, R164, -INF , PT ;  /* 0xff800000a400780b */ /* 0x000fe20003f1d000 */
[----:B------:R-:W1:Y:S02]  /*4b60*/  SHFL.BFLY PT, R4, R13, 0x1, 0x1f ;  /* 0x0c201f000d047f89 */ /* 0x000e6400000e0000 */
[----:B------:R-:W-:Y:S01]  /*4b70*/  IMAD.WIDE.U32 R8, R6, -0x326172a9, RZ ;  /* 0xcd9e8d5706087825 */ /* 0x000fe200078e00ff */
[----:B------:R-:W-:Y:S01]  /*4b80*/  LOP3.LUT R10, R15, UR15, R10, 0x96, !PT ;  /* 0x0000000f0f0a7c12 */ /* 0x000fe2000f8e960a */
[----:B------:R-:W-:Y:S01]  /*4b90*/  LDSM.16.MT88.4 R56, [R221+0x12000] ;  /* 0x01200000dd38783b */ /* 0x000fe20000004200 */
[----:B------:R-:W-:Y:S01]  /*4ba0*/  FSEL R203, R203, RZ, P0 ;  /* 0x000000ffcbcb7208 */ /* 0x000fe20000000000 */
[----:B------:R-:W-:Y:S01]  /*4bb0*/  IMAD R220, R5, 0x2, R222 ;  /* 0x0000000205dc7824 */ /* 0x000fe200078e02de */
[----:B------:R-:W-:Y:S01]  /*4bc0*/  LOP3.LUT R6, R9, UR16, R246, 0x96, !PT ;  /* 0x0000001009067c12 */ /* 0x000fe2000f8e96f6 */
[----:B------:R-:W-:Y:S01]  /*4bd0*/  IMAD.WIDE.U32 R10, R10, -0x326172a9, RZ ;  /* 0xcd9e8d570a0a7825 */ /* 0x000fe200078e00ff */
[----:B------:R-:W-:Y:S03]  /*4be0*/  LDSM.16.MT88.4 R80, [R222+0x14000] ;  /* 0x01400000de50783b */ /* 0x000fe60000004200 */
[--C-:B------:R-:W-:Y:S01]  /*4bf0*/  FFMA.FTZ R191, R40, UR34, -R203.reuse ;  /* 0x0000002228bf7c23 */ /* 0x100fe200080108cb */
[----:B------:R-:W-:Y:S01]  /*4c00*/  FFMA.FTZ R186, R46, UR34, -R203 ;  /* 0x000000222eba7c23 */ /* 0x000fe200080108cb */
[----:B------:R-:W-:Y:S01]  /*4c10*/  IMAD.WIDE.U32 R30, R6, -0x2daee0ad, RZ ;  /* 0xd2511f53061e7825 */ /* 0x000fe200078e00ff */
[----:B------:R-:W-:-:S03]  /*4c20*/  LOP3.LUT R8, R11, UR14, R8, 0x96, !PT ;  /* 0x0000000e0b087c12 */ /* 0x000fc6000f8e9608 */
[--C-:B------:R-:W-:Y:S01]  /*4c30*/  FFMA.FTZ R185, R44, UR34, -R203.reuse ;  /* 0x000000222cb97c23 */ /* 0x100fe200080108cb */
[----:B------:R-:W-:Y:S01]  /*4c40*/  FFMA.FTZ R180, R48, UR34, -R203 ;  /* 0x0000002230b47c23 */ /* 0x000fe200080108cb */
[----:B------:R-:W-:Y:S01]  /*4c50*/  MUFU.EX2 R191, R191 ;  /* 0x000000bf00bf7308 */ /* 0x000fe20000000800 */
[----:B------:R-:W-:Y:S01]  /*4c60*/  LOP3.LUT R14, R31, UR13, R14, 0x96, !PT ;  /* 0x0000000d1f0e7c12 */ /* 0x000fe2000f8e960e */
[----:B------:R-:W-:-:S04]  /*4c70*/  IMAD.WIDE.U32 R8, R8, -0x2daee0ad, RZ ;  /* 0xd2511f5308087825 */ /* 0x000fc800078e00ff */
[--C-:B------:R-:W-:Y:S01]  /*4c80*/  FFMA.FTZ R183, R32, UR34, -R203.reuse ;  /* 0x0000002220b77c23 */ /* 0x100fe200080108cb */
[--C-:B------:R-:W-:Y:S01]  /*4c90*/  FFMA.FTZ R178, R24, UR34, -R203.reuse ;  /* 0x0000002218b27c23 */ /* 0x100fe200080108cb */
[--C-:B------:R-:W-:Y:S01]  /*4ca0*/  FFMA.FTZ R179, R28, UR34, -R203.reuse ;  /* 0x000000221cb37c23 */ /* 0x100fe200080108cb */
[----:B------:R-:W-:Y:S01]  /*4cb0*/  IMAD.WIDE.U32 R14, R14, -0x326172a9, RZ ;  /* 0xcd9e8d570e0e7825 */ /* 0x000fe200078e00ff */
[----:B------:R-:W-:Y:S01]  /*4cc0*/  LOP3.LUT R2, R9, UR12, R30, 0x96, !PT ;  /* 0x0000000c09027c12 */ /* 0x000fe2000f8e961e */
[----:B------:R-:W2:Y:S01]  /*4cd0*/  MUFU.EX2 R186, R186 ;  /* 0x000000ba00ba7308 */ /* 0x000ea20000000800 */
[----:B-1----:R-:W-:Y:S01]  /*4ce0*/  FMNMX.FTZ R3, R13, R4, !PT ;  /* 0x000000040d037209 */ /* 0x002fe20007810000 */
[----:B------:R-:W-:Y:S01]  /*4cf0*/  FFMA.FTZ R166, R22, UR34, -R203 ;  /* 0x0000002216a67c23 */ /* 0x000fe200080108cb */
[----:B------:R-:W1:Y:S01]  /*4d00*/  LDSM.16.MT88.4 R132, [R220+0x10000] ;  /* 0x01000000dc84783b */ /* 0x000e620000004200 */
[----:B------:R-:W-:Y:S01]  /*4d10*/  IMAD.WIDE.U32 R30, R2, -0x326172a9, RZ ;  /* 0xcd9e8d57021e7825 */ /* 0x000fe200078e00ff */
[----:B------:R-:W-:-:S03]  /*4d20*/  FSETP.NEU.FTZ.AND P0, PT, R3, -INF , PT ;  /* 0xff8000000300780b */ /* 0x000fc60003f1d000 */
[----:B------:R-:W-:Y:S01]  /*4d30*/  FMUL.FTZ R175, R3, UR34 ;  /* 0x0000002203af7c20 */ /* 0x000fe20008410000 */
[----:B------:R-:W-:Y:S01]  /*4d40*/  LDSM.16.MT88.4 R48, [R222+0x12000] ;  /* 0x01200000de30783b */ /* 0x000fe20000004200 */
[----:B------:R-:W-:Y:S01]  /*4d50*/  MUFU.EX2 R185, R185 ;  /* 0x000000b900b97308 */ /* 0x000fe20000000800 */
[----:B------:R-:W-:Y:S01]  /*4d60*/  SHF.R.U32.HI R4, RZ, 0x10, R30 ;  /* 0x00000010ff047819 */ /* 0x000fe2000001161e */
[--C-:B------:R-:W-:Y:S01]  /*4d70*/  FFMA.FTZ R193, R214, UR34, -R203.reuse ;  /* 0x00000022d6c17c23 */ /* 0x100fe200080108cb */
[----:B------:R-:W-:Y:S01]  /*4d80*/  FSEL R175, R175, RZ, P0 ;  /* 0x000000ffafaf7208 */ /* 0x000fe20000000000 */
[----:B------:R-:W-:Y:S01]  /*4d90*/  LDSM.16.MT88.4 R64, [R220+0x12000] ;  /* 0x01200000dc40783b */ /* 0x000fe20000004200 */
[----:B------:R-:W-:Y:S01]  /*4da0*/  LOP3.LUT R129, R31, UR21, R14, 0x96, !PT ;  /* 0x000000151f817c12 */ /* 0x000fe2000f8e960e */
[----:B------:R-:W-:Y:S01]  /*4db0*/  FFMA.FTZ R195, R244, UR34, -R203 ;  /* 0x00000022f4c37c23 */ /* 0x000fe200080108cb */
[----:B------:R-:W-:Y:S01]  /*4dc0*/  LOP3.LUT R6, R30, 0xffff, RZ, 0xc0, !PT ;  /* 0x0000ffff1e067812 */ /* 0x000fe200078ec0ff */
[--C-:B------:R-:W-:Y:S01]  /*4dd0*/  FFMA.FTZ R187, R38, UR34, -R175.reuse ;  /* 0x0000002226bb7c23 */ /* 0x100fe200080108af */
[--C-:B------:R-:W-:Y:S01]  /*4de0*/  FFMA.FTZ R182, R36, UR34, -R175.reuse ;  /* 0x0000002224b67c23 */ /* 0x100fe200080108af */
[--C-:B------:R-:W-:Y:S01]  /*4df0*/  FFMA.FTZ R184, R42, UR34, -R175.reuse ;  /* 0x000000222ab87c23 */ /* 0x100fe200080108af */
[--C-:B------:R-:W-:Y:S01]  /*4e00*/  FFMA.FTZ R189, R26, UR34, -R175.reuse ;  /* 0x000000221abd7c23 */ /* 0x100fe200080108af */
[----:B------:R-:W-:Y:S01]  /*4e10*/  SHF.R.U32.HI R131, RZ, 0x18, R30 ;  /* 0x00000018ff837819 */ /* 0x000fe2000001161e */
[----:B------:R-:W-:Y:S01]  /*4e20*/  MUFU.EX2 R180, R180 ;  /* 0x000000b400b47308 */ /* 0x000fe20000000800 */
[----:B------:R-:W-:Y:S01]  /*4e30*/  LOP3.LUT R4, R4, 0xff, RZ, 0xc0, !PT ;  /* 0x000000ff04047812 */ /* 0x000fe200078ec0ff */
[--C-:B------:R-:W-:Y:S01]  /*4e40*/  FFMA.FTZ R177, R12, UR34, -R175.reuse ;  /* 0x000000220cb17c23 */ /* 0x100fe200080108af */
[C---:B------:R-:W-:Y:S01]  /*4e50*/  LOP3.LUT R14, R129.reuse, 0xffff, RZ, 0xc0, !PT ;  /* 0x0000ffff810e7812 */ /* 0x040fe200078ec0ff */
[----:B------:R-:W-:Y:S01]  /*4e60*/  FFMA.FTZ R181, R20, UR34, -R175 ;  /* 0x0000002214b57c23 */ /* 0x000fe200080108af */
[----:B------:R-:W-:Y:S01]  /*4e70*/  LOP3.LUT R2, R30, 0xff, RZ, 0xc0, !PT ;  /* 0x000000ff1e027812 */ /* 0x000fe200078ec0ff */
[----:B------:R-:W-:Y:S01]  /*4e80*/  LDSM.16.MT88.4 R40, [R224+0x12000] ;  /* 0x01200000e028783b */ /* 0x000fe20000004200 */
[----:B------:R-:W-:Y:S01]  /*4e90*/  SHF.R.U32.HI R5, RZ, 0x8, R6 ;  /* 0x00000008ff057819 */ /* 0x000fe20000011606 */
[----:B------:R-:W-:Y:S01]  /*4ea0*/  MUFU.EX2 R187, R187 ;  /* 0x000000bb00bb7308 */ /* 0x000fe20000000800 */
[----:B------:R-:W-:Y:S01]  /*4eb0*/  PRMT R131, R4, 0x5410, R131 ;  /* 0x0000541004837816 */ /* 0x000fe20000000083 */
[----:B------:R-:W-:Y:S01]  /*4ec0*/  LDSM.16.MT88.4 R88, [R221+0x14000] ;  /* 0x01400000dd58783b */ /* 0x000fe20000004200 */
[----:B------:R-:W-:Y:S01]  /*4ed0*/  LOP3.LUT R7, R129, 0xff, RZ, 0xc0, !PT ;  /* 0x000000ff81077812 */ /* 0x000fe200078ec0ff */
[----:B------:R-:W-:Y:S01]  /*4ee0*/  FFMA.FTZ R176, R16, UR34, -R175 ;  /* 0x0000002210b07c23 */ /* 0x000fe200080108af */
[----:B------:R-:W-:Y:S01]  /*4ef0*/  SHF.R.U32.HI R14, RZ, 0x8, R14 ;  /* 0x00000008ff0e7819 */ /* 0x000fe2000001160e */
[----:B------:R-:W-:Y:S01]  /*4f00*/  LDSM.16.MT88.4 R96, [R220+0x14000] ;  /* 0x01400000dc60783b */ /* 0x000fe20000004200 */
[----:B------:R-:W-:Y:S01]  /*4f10*/  SHF.R.U32.HI R6, RZ, 0x10, R129 ;  /* 0x00000010ff067819 */ /* 0x000fe20000011681 */
[----:B------:R-:W3:Y:S01]  /*4f20*/  MUFU.EX2 R182, R182 ;  /* 0x000000b600b67308 */ /* 0x000ee20000000800 */
[----:B------:R-:W-:Y:S01]  /*4f30*/  PRMT R9, R2, 0x5410, R5 ;  /* 0x0000541002097816 */ /* 0x000fe20000000005 */
[----:B------:R-:W-:Y:S01]  /*4f40*/  LDSM.16.MT88.4 R104, [R224+0x16000] ;  /* 0x01600000e068783b */ /* 0x000fe20000004200 */
[----:B------:R-:W-:Y:S01]  /*4f50*/  PRMT R5, R7, 0x5410, R14 ;  /* 0x0000541007057816 */ /* 0x000fe2000000000e */
[----:B------:R-:W-:Y:S01]  /*4f60*/  FFMA.FTZ R188, R188, UR34, -R203 ;  /* 0x00000022bcbc7c23 */ /* 0x000fe200080108cb */
[--C-:B------:R-:W-:Y:S01]  /*4f70*/  HSET2.LE.AND R131, R131, R172.reuse, PT ;  /* 0x000000ac83837233 */ /* 0x100fe20003803000 */
[----:B------:R-:W-:Y:S01]  /*4f80*/  LDSM.16.MT88.4 R112, [R222+0x16000] ;  /* 0x01600000de70783b */ /* 0x000fe20000004200 */
[----:B------:R-:W-:Y:S01]  /*4f90*/  SHF.R.U32.HI R129, RZ, 0x18, R129 ;  /* 0x00000018ff817819 */ /* 0x000fe20000011681 */
[----:B------:R-:W-:Y:S01]  /*4fa0*/  MUFU.EX2 R184, R184 ;  /* 0x000000b800b87308 */ /* 0x000fe20000000800 */
[----:B------:R-:W-:Y:S01]  /*4fb0*/  LOP3.LUT R6, R6, 0xff, RZ, 0xc0, !PT ;  /* 0x000000ff06067812 */ /* 0x000fe200078ec0ff */
[----:B------:R-:W-:Y:S01]  /*4fc0*/  LDSM.16.MT88.4 R120, [R221+0x16000] ;  /* 0x01600000dd78783b */ /* 0x000fe20000004200 */
[--C-:B------:R-:W-:Y:S01]  /*4fd0*/  HSET2.LE.AND R128, R5, R172.reuse, PT ;  /* 0x000000ac05807233 */ /* 0x100fe20003803000 */
[----:B------:R-:W-:Y:S01]  /*4fe0*/  FFMA.FTZ R190, R190, UR34, -R203 ;  /* 0x00000022bebe7c23 */ /* 0x000fe200080108cb */
[----:B------:R-:W-:Y:S01]  /*4ff0*/  PRMT R129, R6, 0x5410, R129 ;  /* 0x0000541006817816 */ /* 0x000fe20000000081 */
[----:B------:R-:W-:Y:S01]  /*5000*/  LDSM.16.MT88.4 R32, [R224+0x12800] ;  /* 0x01280000e020783b */ /* 0x000fe20000004200 */
[----:B--2---:R-:W-:Y:S01]  /*5010*/  F2FP.BF16.F32.PACK_AB R5, R186, R191 ;  /* 0x000000bfba05723e */ /* 0x004fe200000010ff */
[----:B------:R-:W2:Y:S01]  /*5020*/  MUFU.EX2 R189, R189 ;  /* 0x000000bd00bd7308 */ /* 0x000ea20000000800 */
[----:B---3--:R-:W-:Y:S01]  /*5030*/  F2FP.BF16.F32.PACK_AB R4, R182, R187 ;  /* 0x000000bbb604723e */ /* 0x008fe200000010ff */
[----:B------:R-:W-:Y:S01]  /*5040*/  LDSM.16.MT88.4 R168, [R221+0x10800] ;  /* 0x01080000dda8783b */ /* 0x000fe20000004200 */
[--C-:B------:R-:W-:Y:S01]  /*5050*/  HSET2.LE.AND R129, R129, R172.reuse, PT ;  /* 0x000000ac81817233 */ /* 0x100fe20003803000 */
[--C-:B------:R-:W-:Y:S01]  /*5060*/  FFMA.FTZ R192, R192, UR34, -R175.reuse ;  /* 0x00000022c0c07c23 */ /* 0x100fe200080108af */
[----:B------:R-:W-:Y:S01]  /*5070*/  LOP3.LUT R131, R131, R4, RZ, 0xc0, !PT ;  /* 0x0000000483837212 */ /* 0x000fe200078ec0ff */
[----:B------:R-:W-:Y:S01]  /*5080*/  FFMA.FTZ R197, R212, UR34, -R175 ;  /* 0x00000022d4c57c23 */ /* 0x000fe200080108af */
[----:B------:R-:W-:Y:S01]  /*5090*/  LOP3.LUT R4, R15, UR26, R10, 0x96, !PT ;  /* 0x0000001a0f047c12 */ /* 0x000fe2000f8e960a */
[----:B------:R-:W-:Y:S01]  /*50a0*/  MUFU.EX2 R183, R183 ;  /* 0x000000b700b77308 */ /* 0x000fe20000000800 */
[----:B------:R-:W-:Y:S01]  /*50b0*/  LOP3.LUT R128, R128, R5, RZ, 0xc0, !PT ;  /* 0x0000000580807212 */ /* 0x000fe200078ec0ff */
[----:B------:R-:W-:Y:S01]  /*50c0*/  LDSM.16.MT88.4 R12, [R220+0x16000] ;  /* 0x01600000dc0c783b */ /* 0x000fe20000004200 */
[----:B------:R-:W-:Y:S01]  /*50d0*/  HSET2.LE.AND R130, R9, R172, PT ;  /* 0x000000ac09827233 */ /* 0x000fe20003803000 */
[----:B------:R-:W-:Y:S01]  /*50e0*/  IMAD.WIDE.U32 R4, R4, -0x2daee0ad, RZ ;  /* 0xd2511f5304047825 */ /* 0x000fe200078e00ff */
[----:B------:R-:W-:-:S03]  /*50f0*/  F2FP.BF16.F32.PACK_AB R7, R180, R185 ;  /* 0x000000b9b407723e */ /* 0x000fc600000010ff */
[--C-:B------:R-:W-:Y:S01]  /*5100*/  FFMA.FTZ R194, R194, UR34, -R175.reuse ;  /* 0x00000022c2c27c23 */ /* 0x100fe200080108af */
[----:B------:R-:W-:Y:S01]  /*5110*/  FFMA.FTZ R199, R210, UR34, -R175 ;  /* 0x00000022d2c77c23 */ /* 0x000fe200080108af */
[----:B------:R-:W-:Y:S01]  /*5120*/  MUFU.EX2 R178, R178 ;  /* 0x000000b200b27308 */ /* 0x000fe20000000800 */
[----:B--2---:R-:W-:Y:S01]  /*5130*/  F2FP.BF16.F32.PACK_AB R2, R189, R184 ;  /* 0x000000b8bd02723e */ /* 0x004fe200000010ff */
[----:B------:R-:W-:Y:S01]  /*5140*/  LDSM.16.MT88.4 R28, [R222+0x12800] ;  /* 0x01280000de1c783b */ /* 0x000fe20000004200 */
[----:B------:R-:W-:Y:S01]  /*5150*/  LOP3.LUT R19, R4, 0xff, RZ, 0xc0, !PT ;  /* 0x000000ff04137812 */ /* 0x000fe200078ec0ff */
[--C-:B------:R-:W-:Y:S01]  /*5160*/  FFMA.FTZ R205, R208, UR34, -R203.reuse ;  /* 0x00000022d0cd7c23 */ /* 0x100fe200080108cb */
[----:B------:R-:W-:Y:S01]  /*5170*/  LOP3.LUT R129, R129, R2, RZ, 0xc0, !PT ;  /* 0x0000000281817212 */ /* 0x000fe200078ec0ff */
[--C-:B------:R-:W-:Y:S01]  /*5180*/  FFMA.FTZ R206, R206, UR34, -R203.reuse ;  /* 0x00000022cece7c23 */ /* 0x100fe200080108cb */
[----:B------:R-:W-:Y:S01]  /*5190*/  LOP3.LUT R2, R4, 0xffff, RZ, 0xc0, !PT ;  /* 0x0000ffff04027812 */ /* 0x000fe200078ec0ff */
[----:B------:R-:W-:Y:S01]  /*51a0*/  MUFU.EX2 R177, R177 ;  /* 0x000000b100b17308 */ /* 0x000fe20000000800 */
[----:B------:R-:W-:Y:S01]  /*51b0*/  LOP3.LUT R25, R5, UR27, R8, 0x96, !PT ;  /* 0x0000001b05197c12 */ /* 0x000fe2000f8e9608 */
[----:B------:R-:W-:Y:S01]  /*51c0*/  FFMA.FTZ R204, R204, UR34, -R203 ;  /* 0x00000022cccc7c23 */ /* 0x000fe200080108cb */
[----:B------:R-:W-:Y:S01]  /*51d0*/  SHF.R.U32.HI R2, RZ, 0x8, R2 ;  /* 0x00000008ff027819 */ /* 0x000fe20000011602 */
[----:B------:R-:W2:Y:S01]  /*51e0*/  LDSM.16.MT88.4 R8, [R224+0x10800] ;  /* 0x01080000e008783b */ /* 0x000ea20000004200 */
[----:B------:R-:W-:Y:S01]  /*51f0*/  SHF.R.U32.HI R20, RZ, 0x10, R4 ;  /* 0x00000010ff147819 */ /* 0x000fe20000011604 */
[--C-:B------:R-:W-:Y:S01]  /*5200*/  FFMA.FTZ R198, R198, UR34, -R175.reuse ;  /* 0x00000022c6c67c23 */ /* 0x100fe200080108af */
[----:B------:R-:W-:Y:S01]  /*5210*/  PRMT R19, R19, 0x5410, R2 ;  /* 0x0000541013137816 */ /* 0x000fe20000000002 */
[----:B------:R-:W-:Y:S01]  /*5220*/  FFMA.FTZ R2, R18, UR34, -R175 ;  /* 0x0000002212027c23 */ /* 0x000fe200080108af */
[----:B------:R-:W-:Y:S01]  /*5230*/  MUFU.EX2 R179, R179 ;  /* 0x000000b300b37308 */ /* 0x000fe20000000800 */
[----:B------:R-:W-:Y:S01]  /*5240*/  LOP3.LUT R21, R25, 0xffff, RZ, 0xc0, !PT ;  /* 0x0000ffff19157812 */ /* 0x000fe200078ec0ff */
[----:B------:R-:W-:Y:S01]  /*5250*/  FADD.FTZ R186, R191, R186 ;  /* 0x000000babfba7221 */ /* 0x000fe20000010000 */
[----:B------:R-:W-:Y:S01]  /*5260*/  SHF.R.U32.HI R17, RZ, 0x18, R4 ;  /* 0x00000018ff117819 */ /* 0x000fe20000011604 */
[----:B------:R-:W-:Y:S01]  /*5270*/  FADD.FTZ R184, R184, R189 ;  /* 0x000000bdb8b87221 */ /* 0x000fe20000010000 */
[----:B------:R-:W-:Y:S01]  /*5280*/  LOP3.LUT R20, R20, 0xff, RZ, 0xc0, !PT ;  /* 0x000000ff14147812 */ /* 0x000fe200078ec0ff */
[----:B------:R-:W-:Y:S01]  /*5290*/  FADD.FTZ R185, R185, R186 ;  /* 0x000000bab9b97221 */ /* 0x000fe20000010000 */
[----:B------:R-:W-:Y:S01]  /*52a0*/  LOP3.LUT R18, R25, 0xff, RZ, 0xc0, !PT ;  /* 0x000000ff19127812 */ /* 0x000fe200078ec0ff */
[----:B------:R-:W3:Y:S01]  /*52b0*/  MUFU.EX2 R2, R2 ;  /* 0x0000000200027308 */ /* 0x000ee20000000800 */
[----:B------:R-:W-:Y:S01]  /*52c0*/  SHF.R.U32.HI R21, RZ, 0x8, R21 ;  /* 0x00000008ff157819 */ /* 0x000fe20000011615 */
[----:B------:R-:W-:Y:S01]  /*52d0*/  FADD.FTZ R187, R187, R184 ;  /* 0x000000b8bbbb7221 */ /* 0x000fe20000010000 */
[----:B------:R-:W-:Y:S01]  /*52e0*/  SHF.R.U32.HI R22, RZ, 0x10, R25 ;  /* 0x00000010ff167819 */ /* 0x000fe20000011619 */
[----:B------:R-:W-:Y:S01]  /*52f0*/  FADD.FTZ R180, R180, R185 ;  /* 0x000000b9b4b47221 */ /* 0x000fe20000010000 */
[----:B------:R-:W-:Y:S01]  /*5300*/  LOP3.LUT R130, R130, R7, RZ, 0xc0, !PT ;  /* 0x0000000782827212 */ /* 0x000fe200078ec0ff */
[----:B------:R-:W-:Y:S01]  /*5310*/  FADD.FTZ R182, R182, R187 ;  /* 0x000000bbb6b67221 */ /* 0x000fe20000010000 */
[----:B------:R-:W-:Y:S01]  /*5320*/  PRMT R27, R20, 0x5410, R17 ;  /* 0x00005410141b7816 */ /* 0x000fe20000000011 */
[----:B------:R-:W4:Y:S01]  /*5330*/  MUFU.EX2 R166, R166 ;  /* 0x000000a600a67308 */ /* 0x000f220000000800 */
[----:B------:R-:W5:Y:S01]  /*5340*/  LDSM.16.MT88.4 R4, [R222+0x10800] ;  /* 0x01080000de04783b */ /* 0x000f620000004200 */
[----:B------:R-:W-:Y:S01]  /*5350*/  PRMT R17, R18, 0x5410, R21 ;  /* 0x0000541012117816 */ /* 0x000fe20000000015 */
[C---:B------:R-:W-:Y:S01]  /*5360*/  VIADD R212, R227.reuse, 0x3800 ;  /* 0x00003800e3d47836 */ /* 0x040fe20000000000 */
[----:B------:R-:W-:Y:S01]  /*5370*/  SHF.R.U32.HI R25, RZ, 0x18, R25 ;  /* 0x00000018ff197819 */ /* 0x000fe20000011619 */
[C---:B------:R-:W-:Y:S01]  /*5380*/  HMMA.16816.F32.BF16 R160, R128.reuse, R156, RZ ;  /* 0x0000009c80a0723c */ /* 0x040fe200000418ff */
[----:B------:R-:W-:Y:S01]  /*5390*/  LOP3.LUT R16, R22, 0xff, RZ, 0xc0, !PT ;  /* 0x000000ff16107812 */ /* 0x000fe200078ec0ff */
[C---:B------:R-:W-:Y:S01]  /*53a0*/  VIADD R210, R227.reuse, 0x4800 ;  /* 0x00004800e3d27836 */ /* 0x040fe20000000000 */
[----:B------:R-:W-:Y:S01]  /*53b0*/  MUFU.EX2 R181, R181 ;  /* 0x000000b500b57308 */ /* 0x000fe20000000800 */
[--C-:B------:R-:W-:Y:S01]  /*53c0*/  HSET2.LE.AND R24, R17, R172.reuse, PT ;  /* 0x000000ac11187233 */ /* 0x100fe20003803000 */
[C---:B------:R-:W-:Y:S01]  /*53d0*/  VIADD R209, R227.reuse, 0x5000 ;  /* 0x00005000e3d17836 */ /* 0x040fe20000000000 */
[----:B------:R-:W-:Y:S01]  /*53e0*/  PRMT R25, R16, 0x5410, R25 ;  /* 0x0000541010197816 */ /* 0x000fe20000000019 */
[C---:B------:R-:W-:Y:S01]  /*53f0*/  HMMA.16816.F32.BF16 R156, R128.reuse, R158, RZ ;  /* 0x0000009e809c723c */ /* 0x040fe200000418ff */
[--C-:B------:R-:W-:Y:S01]  /*5400*/  HSET2.LE.AND R19, R19, R172.reuse, PT ;  /* 0x000000ac13137233 */ /* 0x100fe20003803000 */
[----:B------:R-:W-:Y:S01]  /*5410*/  VIADD R208, R227, 0x5800 ;  /* 0x00005800e3d07836 */ /* 0x000fe20000000000 */
[--C-:B------:R-:W-:Y:S01]  /*5420*/  HSET2.LE.AND R27, R27, R172.reuse, PT ;  /* 0x000000ac1b1b7233 */ /* 0x100fe20003803000 */
[----:B------:R-:W2:Y:S01]  /*5430*/  MUFU.EX2 R176, R176 ;  /* 0x000000b000b07308 */ /* 0x000ea20000000800 */
[----:B---3--:R-:W-:Y:S01]  /*5440*/  F2FP.BF16.F32.PACK_AB R16, R2, R177 ;  /* 0x000000b10210723e */ /* 0x008fe200000010ff */
[C---:B------:R-:W-:Y:S01]  /*5450*/  HMMA.16816.F32.BF16 R152, R128.reuse, R148, RZ ;  /* 0x000000948098723c */ /* 0x040fe200000418ff */
[----:B------:R-:W-:Y:S01]  /*5460*/  F2FP.BF16.F32.PACK_AB R17, R178, R183 ;  /* 0x000000b7b211723e */ /* 0x000fe200000010ff */
[----:B------:R-:W-:Y:S01]  /*5470*/  FADD.FTZ R183, R183, R180 ;  /* 0x000000b4b7b77221 */ /* 0x000fe20000010000 */
[----:B----4-:R-:W-:Y:S01]  /*5480*/  F2FP.BF16.F32.PACK_AB R26, R166, R179 ;  /* 0x000000b3a61a723e */ /* 0x010fe200000010ff */
[----:B------:R-:W-:Y:S01]  /*5490*/  VIADD R207, R227, 0x6000 ;  /* 0x00006000e3cf7836 */ /* 0x000fe20000000000 */
[----:B------:R-:W-:Y:S01]  /*54a0*/  LOP3.LUT R27, R27, R16, RZ, 0xc0, !PT ;  /* 0x000000101b1b7212 */ /* 0x000fe200078ec0ff */
[C---:B------:R-:W-:Y:S01]  /*54b0*/  HMMA.16816.F32.BF16 R148, R128.reuse, R150, RZ ;  /* 0x000000968094723c */ /* 0x040fe200000418ff */
[----:B------:R-:W-:Y:S01]  /*54c0*/  LOP3.LUT R26, R19, R26, RZ, 0xc0, !PT ;  /* 0x0000001a131a7212 */ /* 0x000fe200078ec0ff */
[----:B------:R-:W-:Y:S01]  /*54d0*/  MUFU.EX2 R188, R188 ;  /* 0x000000bc00bc7308 */ /* 0x000fe20000000800 */
[----:B------:R-:W-:Y:S01]  /*54e0*/  LOP3.LUT R24, R24, R17, RZ, 0xc0, !PT ;  /* 0x0000001118187212 */ /* 0x000fe200078ec0ff */
[----:B------:R-:W-:Y:S01]  /*54f0*/  FADD.FTZ R178, R178, R183 ;  /* 0x000000b7b2b27221 */ /* 0x000fe20000010000 */
[----:B------:R-:W3:Y:S01]  /*5500*/  LDSM.16.MT88.4 R16, [R220+0x10800] ;  /* 0x01080000dc10783b */ /* 0x000ee20000004200 */
[----:B------:R-:W-:Y:S01]  /*5510*/  HSET2.LE.AND R25, R25, R172, PT ;  /* 0x000000ac19197233 */ /* 0x000fe20003803000 */
[C---:B-1----:R-:W-:Y:S01]  /*5520*/  HMMA.16816.F32.BF16 R136, R128.reuse, R132, RZ ;  /* 0x000000848088723c */ /* 0x042fe200000418ff */
[----:B------:R-:W-:Y:S01]  /*5530*/  FADD.FTZ R179, R179, R178 ;  /* 0x000000b2b3b37221 */ /* 0x000fe20000010000 */
[----:B--2---:R-:W-:Y:S01]  /*5540*/  F2FP.BF16.F32.PACK_AB R20, R176, R181 ;  /* 0x000000b5b014723e */ /* 0x004fe200000010ff */
[----:B------:R-:W1:Y:S01]  /*5550*/  MUFU.EX2 R193, R193 ;  /* 0x000000c100c17308 */ /* 0x000e620000000800 */
[----:B------:R-:W-:Y:S01]  /*5560*/  FADD.FTZ R181, R181, R182 ;  /* 0x000000b6b5b57221 */ /* 0x000fe20000010000 */
[----:B------:R-:W-:Y:S01]  /*5570*/  FADD.FTZ R179, R166, R179 ;  /* 0x000000b3a6b37221 */ /* 0x000fe20000010000 */
[----:B------:R-:W-:Y:S01]  /*5580*/  LOP3.LUT R25, R25, R20, RZ, 0xc0, !PT ;  /* 0x0000001419197212 */ /* 0x000fe200078ec0ff */
[----:B------:R-:W-:Y:S01]  /*5590*/  HMMA.16816.F32.BF16 R132, R128, R134, RZ ;  /* 0x000000868084723c */ /* 0x000fe200000418ff */
[----:B------:R-:W-:Y:S01]  /*55a0*/  LDSM.16.MT88.4 R20, [R221+0x12800] ;  /* 0x01280000dd14783b */ /* 0x000fe20000004200 */
[----:B------:R-:W-:-:S02]  /*55b0*/  FADD.FTZ R176, R176, R181 ;  /* 0x000000b5b0b07221 */ /* 0x000fc40000010000 */
[----:B------:R-:W-:Y:S02]  /*55c0*/  MUFU.EX2 R190, R190 ;  /* 0x000000be00be7308 */ /* 0x000fe40000000800 */
[----:B------:R-:W-:Y:S01]  /*55d0*/  HMMA.16816.F32.BF16 R160, R24, R8, R160 ;  /* 0x0000000818a0723c */ /* 0x000fe200000418a0 */
[----:B------:R-:W-:-:S04]  /*55e0*/  FADD.FTZ R177, R177, R176 ;  /* 0x000000b0b1b17221 */ /* 0x000fc80000010000 */
[----:B------:R-:W-:Y:S01]  /*55f0*/  FADD.FTZ R177, R2, R177 ;  /* 0x000000b102b17221 */ /* 0x000fe20000010000 */
[----:B------:R-:W-:Y:S01]  /*5600*/  HMMA.16816.F32.BF16 R156, R24, R10, R156 ;  /* 0x0000000a189c723c */ /* 0x000fe2000004189c */
[----:B------:R-:W2:Y:S01]  /*5610*/  LDSM.16.MT88.4 R8, [R224+0x14800] ;  /* 0x01480000e008783b */ /* 0x000ea20000004200 */
[----:B------:R-:W-:Y:S04]  /*5620*/  MUFU.EX2 R195, R195 ;  /* 0x000000c300c37308 */ /* 0x000fe80000000800 */
[C---:B------:R-:W-:Y:S04]  /*5630*/  HMMA.16816.F32.BF16 R144, R128.reuse, R140, RZ ;  /* 0x0000008c8090723c */ /* 0x040fe800000418ff */
[----:B------:R-:W-:Y:S02]  /*5640*/  MUFU.EX2 R192, R192 ;  /* 0x000000c000c07308 */ /* 0x000fe40000000800 */
        /* <DEDUP_REMOVED lines=32> */
[----:B------:R-:W1:Y:S05]  /*5850*/  LDSM.16.MT88.4 R12, [R220+0x12800] ;  /* 0x01280000dc0c783b */ /* 0x000e6a0000004200 */
[C---:B-----5:R-:W-:Y:S06]  /*5860*/  HMMA.16816.F32.BF16 R152, R24.reuse, R4, R152 ;  /* 0x000000041898723c */ /* 0x060fec0000041898 */
[C---:B------:R-:W-:Y:S01]  /*5870*/  HMMA.16816.F32.BF16 R148, R24.reuse, R6, R148 ;  /* 0x000000061894723c */ /* 0x040fe20000041894 */
[----:B------:R-:W5:Y:S05]  /*5880*/  LDSM.16.MT88.4 R4, [R222+0x14800] ;  /* 0x01480000de04783b */ /* 0x000f6a0000004200 */
[C---:B---3--:R-:W-:Y:S06]  /*5890*/  HMMA.16816.F32.BF16 R136, R24.reuse, R16, R136 ;  /* 0x000000101888723c */ /* 0x048fec0000041888 */
[C---:B------:R-:W-:Y:S01]  /*58a0*/  HMMA.16816.F32.BF16 R132, R24.reuse, R18, R132 ;  /* 0x000000121884723c */ /* 0x040fe20000041884 */
[----:B------:R-:W3:Y:S05]  /*58b0*/  LDSM.16.MT88.4 R16, [R221+0x14800] ;  /* 0x01480000dd10783b */ /* 0x000eea0000004200 */
[C---:B--2---:R-:W-:Y:S06]  /*58c0*/  HMMA.16816.F32.BF16 R68, R24.reuse, R8, R68 ;  /* 0x000000081844723c */ /* 0x044fec0000041844 */
[----:B------:R-:W-:Y:S01]  /*58d0*/  HMMA.16816.F32.BF16 R72, R24, R10, R72 ;  /* 0x0000000a1848723c */ /* 0x000fe20000041848 */
[----:B------:R-:W-:-:S05]  /*58e0*/  IMAD.U32 R9, RZ, RZ, UR10 ;  /* 0x0000000aff097e24 */ /* 0x000fca000f8e00ff */
[----:B-1----:R-:W-:Y:S01]  /*58f0*/  HMMA.16816.F32.BF16 R60, R24, R12, R60 ;  /* 0x0000000c183c723c */ /* 0x002fe2000004183c */
[----:B------:R-:W-:-:S05]  /*5900*/  LOP3.LUT R9, R251, UR31, R9, 0x96, !PT ;  /* 0x0000001ffb097c12 */ /* 0x000fca000f8e9609 */
[C---:B------:R-:W-:Y:S01]  /*5910*/  HMMA.16816.F32.BF16 R64, R24.reuse, R14, R64 ;  /* 0x0000000e1840723c */ /* 0x040fe20000041840 */
[----:B------:R-:W1:Y:S05]  /*5920*/  LDSM.16.MT88.4 R12, [R220+0x14800] ;  /* 0x01480000dc0c783b */ /* 0x000e6a0000004200 */
[C---:B-----5:R-:W-:Y:S06]  /*5930*/  HMMA.16816.F32.BF16 R76, R24.reuse, R4, R76 ;  /* 0x00000004184c723c */ /* 0x060fec000004184c */
[----:B------:R-:W-:Y:S01]  /*5940*/  HMMA.16816.F32.BF16 R80, R24, R6, R80 ;  /* 0x000000061850723c */ /* 0x000fe20000041850 */
[----:B------:R-:W-:-:S02]  /*5950*/  IMAD.WIDE.U32 R4, R9, -0x326172a9, RZ ;  /* 0xcd9e8d5709047825 */ /* 0x000fc400078e00ff */
[----:B------:R-:W2:Y:S03]  /*5960*/  LDSM.16.MT88.4 R8, [R224+0x16800] ;  /* 0x01680000e008783b */ /* 0x000ea60000004200 */
[----:B------:R-:W-:Y:S01]  /*5970*/  LOP3.LUT R248, R5, UR20, R248, 0x96, !PT ;  /* 0x0000001405f87c12 */ /* 0x000fe2000f8e96f8 */
[----:B---3--:R-:W-:Y:S01]  /*5980*/  HMMA.16816.F32.BF16 R84, R24, R16, R84 ;  /* 0x000000101854723c */ /* 0x008fe20000041854 */
[----:B------:R-:W-:-:S03]  /*5990*/  LOP3.LUT R4, R247, UR18, R4, 0x96, !PT ;  /* 0x00000012f7047c12 */ /* 0x000fc6000f8e9604 */
[----:B------:R-:W-:Y:S02]  /*59a0*/  IMAD.WIDE.U32 R248, R248, -0x2daee0ad, RZ ;  /* 0xd2511f53f8f87825 */ /* 0x000fe400078e00ff */
[C---:B------:R-:W-:Y:S02]  /*59b0*/  HMMA.16816.F32.BF16 R88, R24.reuse, R18, R88 ;  /* 0x000000121858723c */ /* 0x040fe40000041858 */
[----:B------:R-:W-:Y:S01]  /*59c0*/  IMAD.WIDE.U32 R16, R4, -0x2daee0ad, RZ ;  /* 0xd2511f5304107825 */ /* 0x000fe200078e00ff */
[----:B------:R-:W-:Y:S01]  /*59d0*/  LOP3.LUT R219, R249, UR17, R218, 0x96, !PT ;  /* 0x00000011f9db7c12 */ /* 0x000fe2000f8e96da */
[----:B------:R-:W3:Y:S02]  /*59e0*/  LDSM.16.MT88.4 R4, [R222+0x16800] ;  /* 0x01680000de04783b */ /* 0x000ee40000004200 */
[----:B------:R-:W-:Y:S01]  /*59f0*/  FFMA.FTZ R249, R202, UR34, -R203 ;  /* 0x00000022caf97c23 */ /* 0x000fe200080108cb */
[----:B------:R-:W-:Y:S01]  /*5a00*/  HMMA.16816.F32.BF16 R36, R24, R32, R36 ;  /* 0x000000201824723c */ /* 0x000fe20000041824 */
[----:B------:R-:W-:Y:S01]  /*5a10*/  LOP3.LUT R218, R17, UR15, R248, 0x96, !PT ;  /* 0x0000000f11da7c12 */ /* 0x000fe2000f8e96f8 */
[----:B------:R-:W-:-:S04]  /*5a20*/  IMAD.WIDE.U32 R18, R219, -0x326172a9, RZ ;  /* 0xcd9e8d57db127825 */ /* 0x000fc800078e00ff */
[--C-:B------:R-:W-:Y:S01]  /*5a30*/  FFMA.FTZ R203, R196, UR34, -R175.reuse ;  /* 0x00000022c4cb7c23 */ /* 0x100fe200080108af */
[----:B------:R-:W-:Y:S01]  /*5a40*/  FFMA.FTZ R196, R174, UR34, -R175 ;  /* 0x00000022aec47c23 */ /* 0x000fe200080108af */
[----:B------:R-:W-:Y:S01]  /*5a50*/  MUFU.EX2 R249, R249 ;  /* 0x000000f900f97308 */ /* 0x000fe20000000800 */
[----:B------:R-:W-:Y:S01]  /*5a60*/  IMAD.WIDE.U32 R218, R218, -0x326172a9, RZ ;  /* 0xcd9e8d57dada7825 */ /* 0x000fe200078e00ff */
[----:B------:R-:W-:Y:S01]  /*5a70*/  LOP3.LUT R246, R19, UR16, R246, 0x96, !PT ;  /* 0x0000001013f67c12 */ /* 0x000fe2000f8e96f6 */
[C---:B------:R-:W-:Y:S01]  /*5a80*/  HMMA.16816.F32.BF16 R40, R24.reuse, R34, R40 ;  /* 0x000000221828723c */ /* 0x040fe20000041828 */
[----:B------:R-:W5:Y:S02]  /*5a90*/  LDSM.16.MT88.4 R32, [R221+0x16800] ;  /* 0x01680000dd20783b */ /* 0x000f640000004200 */
[----:B------:R-:W-:Y:S01]  /*5aa0*/  LOP3.LUT R214, R219, UR14, R18, 0x96, !PT ;  /* 0x0000000edbd67c12 */ /* 0x000fe2000f8e9612 */
[----:B------:R-:W-:Y:S01]  /*5ab0*/  IMAD.WIDE.U32 R246, R246, -0x2daee0ad, RZ ;  /* 0xd2511f53f6f67825 */ /* 0x000fe200078e00ff */
[----:B------:R-:W4:Y:S01]  /*5ac0*/  MUFU.EX2 R203, R203 ;  /* 0x000000cb00cb7308 */ /* 0x000f220000000800 */
[----:B-1----:R-:W-:Y:S02]  /*5ad0*/  HMMA.16816.F32.BF16 R92, R24, R12, R92 ;  /* 0x0000000c185c723c */ /* 0x002fe4000004185c */
[----:B------:R-:W-:Y:S01]  /*5ae0*/  IMAD.WIDE.U32 R214, R214, -0x2daee0ad, RZ ;  /* 0xd2511f53d6d67825 */ /* 0x000fe200078e00ff */
[----:B------:R-:W-:-:S03]  /*5af0*/  LOP3.LUT R245, R247, UR13, R16, 0x96, !PT ;  /* 0x0000000df7f57c12 */ /* 0x000fc6000f8e9610 */
[----:B------:R-:W-:Y:S01]  /*5b00*/  FFMA.FTZ R247, R173, UR34, -R175 ;  /* 0x00000022adf77c23 */ /* 0x000fe200080108af */
[C---:B------:R-:W-:Y:S01]  /*5b10*/  HMMA.16816.F32.BF16 R96, R24.reuse, R14, R96 ;  /* 0x0000000e1860723c */ /* 0x040fe20000041860 */
[----:B------:R-:W-:Y:S01]  /*5b20*/  LOP3.LUT R12, R215, UR12, R246, 0x96, !PT ;  /* 0x0000000cd70c7c12 */ /* 0x000fe2000f8e96f6 */
[----:B------:R-:W-:Y:S01]  /*5b30*/  IMAD.WIDE.U32 R244, R245, -0x326172a9, RZ ;  /* 0xcd9e8d57f5f47825 */ /* 0x000fe200078e00ff */
[----:B------:R-:W-:Y:S03]  /*5b40*/  MUFU.EX2 R196, R196 ;  /* 0x000000c400c47308 */ /* 0x000fe60000000800 */
[----:B--2---:R-:W-:Y:S01]  /*5b50*/  HMMA.16816.F32.BF16 R100, R24, R8, R100 ;  /* 0x000000081864723c */ /* 0x004fe20000041864 */
[----:B------:R-:W-:Y:S01]  /*5b60*/  LOP3.LUT R218, R245, UR26, R218, 0x96, !PT ;  /* 0x0000001af5da7c12 */ /* 0x000fe2000f8e96da */
[----:B------:R-:W-:-:S03]  /*5b70*/  VIADD R215, R227, 0x2000 ;  /* 0x00002000e3d77836 */ /* 0x000fc60000000000 */
[----:B------:R-:W1:Y:S01]  /*5b80*/  MUFU.EX2 R247, R247 ;  /* 0x000000f700f77308 */ /* 0x000e620000000800 */
[C---:B------:R-:W-:Y:S01]  /*5b90*/  HMMA.16816.F32.BF16 R104, R24.reuse, R10, R104 ;  /* 0x0000000a1868723c */ /* 0x040fe20000041868 */
[----:B------:R-:W-:Y:S02]  /*5ba0*/  IMAD.WIDE.U32 R8, R12, -0x326172a9, RZ ;  /* 0xcd9e8d570c087825 */ /* 0x000fe400078e00ff */
[----:B------:R-:W2:Y:S02]  /*5bb0*/  LDSM.16.MT88.4 R12, [R224+0x11000] ;  /* 0x01100000e00c783b */ /* 0x000ea40000004200 */
[----:B------:R-:W-:Y:S01]  /*5bc0*/  IMAD.WIDE.U32 R218, R218, -0x2daee0ad, RZ ;  /* 0xd2511f53dada7825 */ /* 0x000fe200078e00ff */
[----:B------:R-:W-:Y:S01]  /*5bd0*/  LOP3.LUT R16, R9, UR21, R244, 0x96, !PT ;  /* 0x0000001509107c12 */ /* 0x000fe2000f8e96f4 */
[----:B---3--:R-:W-:Y:S01]  /*5be0*/  HMMA.16816.F32.BF16 R108, R24, R4, R108 ;  /* 0x00000004186c723c */ /* 0x008fe2000004186c */
[----:B------:R-:W-:Y:S02]  /*5bf0*/  LOP3.LUT R18, R8, 0xffff, RZ, 0xc0, !PT ;  /* 0x0000ffff08127812 */ /* 0x000fe400078ec0ff */
[----:B------:R-:W-:-:S02]  /*5c00*/  LOP3.LUT R10, R16, 0xffff, RZ, 0xc0, !PT ;  /* 0x0000ffff100a7812 */ /* 0x000fc400078ec0ff */
[----:B------:R-:W-:Y:S01]  /*5c10*/  SHF.R.U32.HI R19, RZ, 0x10, R8 ;  /* 0x00000010ff137819 */ /* 0x000fe20000011608 */
[C---:B------:R-:W-:Y:S01]  /*5c20*/  HMMA.16816.F32.BF16 R112, R24.reuse, R6, R112 ;  /* 0x000000061870723c */ /* 0x040fe20000041870 */
[----:B------:R-:W-:Y:S02]  /*5c30*/  LOP3.LUT R5, R16, 0xff, RZ, 0xc0, !PT ;  /* 0x000000ff10057812 */ /* 0x000fe400078ec0ff */
[----:B------:R-:W-:Y:S02]  /*5c40*/  SHF.R.U32.HI R10, RZ, 0x8, R10 ;  /* 0x00000008ff0a7819 */ /* 0x000fe4000001160a */
[----:B------:R-:W-:Y:S01]  /*5c50*/  LOP3.LUT R4, R8, 0xff, RZ, 0xc0, !PT ;  /* 0x000000ff08047812 */ /* 0x000fe200078ec0ff */
[----:B------:R-:W-:Y:S01]  /*5c60*/  HMMA.16816.F32.BF16 R144, R24, R168, R144 ;  /* 0x000000a81890723c */ /* 0x000fe20000041890 */
[----:B------:R-:W-:Y:S02]  /*5c70*/  PRMT R5, R5, 0x5410, R10 ;  /* 0x0000541005057816 */ /* 0x000fe4000000000a */
[----:B------:R-:W-:-:S02]  /*5c80*/  SHF.R.U32.HI R6, RZ, 0x10, R16 ;  /* 0x00000010ff067819 */ /* 0x000fc40000011610 */
[----:B------:R-:W-:Y:S01]  /*5c90*/  SHF.R.U32.HI R17, RZ, 0x18, R8 ;  /* 0x00000018ff117819 */ /* 0x000fe20000011608 */
[C---:B-----5:R-:W-:Y:S01]  /*5ca0*/  HMMA.16816.F32.BF16 R116, R24.reuse, R32, R116 ;  /* 0x000000201874723c */ /* 0x060fe20000041874 */
[----:B------:R-:W3:Y:S01]  /*5cb0*/  LDSM.16.MT88.4 R8, [R222+0x11000] ;  /* 0x01100000de08783b */ /* 0x000ee20000004200 */
[----:B------:R-:W-:Y:S02]  /*5cc0*/  SHF.R.U32.HI R169, RZ, 0x8, R18 ;  /* 0x00000008ffa97819 */ /* 0x000fe40000011612 */
[----:B------:R-:W-:Y:S02]  /*5cd0*/  LOP3.LUT R18, R19, 0xff, RZ, 0xc0, !PT ;  /* 0x000000ff13127812 */ /* 0x000fe400078ec0ff */
[----:B------:R-:W-:Y:S01]  /*5ce0*/  LOP3.LUT R19, R6, 0xff, RZ, 0xc0, !PT ;  /* 0x000000ff06137812 */ /* 0x000fe200078ec0ff */
[----:B------:R-:W-:Y:S01]  /*5cf0*/  HMMA.16816.F32.BF16 R52, R24, R20, R52 ;  /* 0x000000141834723c */ /* 0x000fe20000041834 */
[----:B------:R-:W-:Y:S02]  /*5d00*/  HSET2.LE.AND R6, R5, R172, PT ;  /* 0x000000ac05067233 */ /* 0x000fe40003803000 */
[----:B------:R-:W-:-:S02]  /*5d10*/  SHF.R.U32.HI R16, RZ, 0x18, R16 ;  /* 0x00000018ff107819 */ /* 0x000fc40000011610 */
[----:B------:R-:W-:Y:S01]  /*5d20*/  F2FP.BF16.F32.PACK_AB R7, R193, R188 ;  /* 0x000000bcc107723e */ /* 0x000fe200000010ff */
[C---:B------:R-:W-:Y:S01]  /*5d30*/  HMMA.16816.F32.BF16 R56, R24.reuse, R22, R56 ;  /* 0x000000161838723c */ /* 0x040fe20000041838 */
[----:B------:R-:W-:Y:S01]  /*5d40*/  PRMT R5, R4, 0x5410, R169 ;  /* 0x0000541004057816 */ /* 0x000fe200000000a9 */
[----:B------:R-:W-:Y:S01]  /*5d50*/  LDSM.16.MT88.4 R20, [R221+0x11000] ;  /* 0x01100000dd14783b */ /* 0x000fe20000004200 */
[----:B------:R-:W-:Y:S01]  /*5d60*/  PRMT R17, R18, 0x5410, R17 ;  /* 0x0000541012117816 */ /* 0x000fe20000000011 */
[----:B------:R-:W-:Y:S01]  /*5d70*/  FADD.FTZ R188, R188, R179 ;  /* 0x000000b3bcbc7221 */ /* 0x000fe20000010000 */
[----:B------:R-:W-:Y:S01]  /*5d80*/  PRMT R19, R19, 0x5410, R16 ;  /* 0x0000541013137816 */ /* 0x000fe20000000010 */
[----:B------:R-:W-:Y:S01]  /*5d90*/  HMMA.16816.F32.BF16 R44, R24, R28, R44 ;  /* 0x0000001c182c723c */ /* 0x000fe2000004182c */
[----:B------:R-:W-:Y:S01]  /*5da0*/  LOP3.LUT R16, R6, R7, RZ, 0xc0, !PT ;  /* 0x0000000706107212 */ /* 0x000fe200078ec0ff */
[----:B------:R-:W-:Y:S01]  /*5db0*/  FADD.FTZ R193, R193, R188 ;  /* 0x000000bcc1c17221 */ /* 0x000fe20000010000 */
[----:B------:R-:W-:-:S02]  /*5dc0*/  HSET2.LE.AND R18, R5, R172, PT ;  /* 0x000000ac05127233 */ /* 0x000fc40003803000 */
[----:B------:R-:W5:Y:S01]  /*5dd0*/  LDSM.16.MT88.4 R4, [R220+0x11000] ;  /* 0x01100000dc04783b */ /* 0x000f620000004200 */
[--C-:B------:R-:W-:Y:S01]  /*5de0*/  HSET2.LE.AND R168, R19, R172.reuse, PT ;  /* 0x000000ac13a87233 */ /* 0x100fe20003803000 */
[C---:B------:R-:W-:Y:S01]  /*5df0*/  HMMA.16816.F32.BF16 R48, R24.reuse, R30, R48 ;  /* 0x0000001e1830723c */ /* 0x040fe20000041830 */
[----:B------:R-:W-:Y:S01]  /*5e00*/  HSET2.LE.AND R19, R17, R172, PT ;  /* 0x000000ac11137233 */ /* 0x000fe20003803000 */
[----:B------:R-:W-:Y:S01]  /*5e10*/  LDSM.16.MT88.4 R28, [R220+0x16800] ;  /* 0x01680000dc1c783b */ /* 0x000fe20000004200 */
[----:B----4-:R-:W-:Y:S01]  /*5e20*/  F2FP.BF16.F32.PACK_AB R169, R197, R192 ;  /* 0x000000c0c5a9723e */ /* 0x010fe200000010ff */
        /* <DEDUP_REMOVED lines=10> */
[----:B------:R-:W-:Y:S01]  /*5ed0*/  LDSM.16.MT88.4 R168, [R224+0x13000] ;  /* 0x01300000e0a8783b */ /* 0x000fe20000004200 */
[----:B------:R-:W-:Y:S01]  /*5ee0*/  LOP3.LUT R214, R219, UR27, R214, 0x96, !PT ;  /* 0x0000001bdbd67c12 */ /* 0x000fe2000f8e96d6 */
[----:B------:R-:W-:Y:S01]  /*5ef0*/  FADD.FTZ R194, R194, R197 ;  /* 0x000000c5c2c27221 */ /* 0x000fe20000010000 */
[----:B------:R-:W-:Y:S01]  /*5f00*/  FADD.FTZ R190, R195, R190 ;  /* 0x000000bec3be7221 */ /* 0x000fe20000010000 */
[----:B------:R-:W-:Y:S02]  /*5f10*/  LDSM.16.MT88.4 R32, [R221+0x13000] ;  /* 0x01300000dd20783b */ /* 0x000fe40000004200 */
[----:B--2---:R-:W-:Y:S01]  /*5f20*/  HMMA.16816.F32.BF16 R160, R16, R12, R160 ;  /* 0x0000000c10a0723c */ /* 0x004fe200000418a0 */
[----:B------:R-:W-:-:S05]  /*5f30*/  FADD.FTZ R199, R199, R194 ;  /* 0x000000c2c7c77221 */ /* 0x000fca0000010000 */
[C---:B------:R-:W-:Y:S01]  /*5f40*/  HMMA.16816.F32.BF16 R156, R16.reuse, R14, R156 ;  /* 0x0000000e109c723c */ /* 0x040fe2000004189c */
[----:B------:R-:W2:Y:S05]  /*5f50*/  LDSM.16.MT88.4 R12, [R222+0x13000] ;  /* 0x01300000de0c783b */ /* 0x000eaa0000004200 */
[C---:B---3--:R-:W-:Y:S06]  /*5f60*/  HMMA.16816.F32.BF16 R152, R16.reuse, R8, R152 ;  /* 0x000000081098723c */ /* 0x048fec0000041898 */
[C---:B------:R-:W-:Y:S01]  /*5f70*/  HMMA.16816.F32.BF16 R148, R16.reuse, R10, R148 ;  /* 0x0000000a1094723c */ /* 0x040fe20000041894 */
[----:B------:R-:W3:Y:S05]  /*5f80*/  LDSM.16.MT88.4 R8, [R222+0x15000] ;  /* 0x01500000de08783b */ /* 0x000eea0000004200 */
[C---:B-----5:R-:W-:Y:S06]  /*5f90*/  HMMA.16816.F32.BF16 R136, R16.reuse, R4, R136 ;  /* 0x000000041088723c */ /* 0x060fec0000041888 */
[C---:B------:R-:W-:Y:S01]  /*5fa0*/  HMMA.16816.F32.BF16 R132, R16.reuse, R6, R132 ;  /* 0x000000061084723c */ /* 0x040fe20000041884 */
[----:B------:R-:W4:Y:S05]  /*5fb0*/  LDSM.16.MT88.4 R4, [R220+0x15000] ;  /* 0x01500000dc04783b */ /* 0x000f2a0000004200 */
[C---:B------:R-:W-:Y:S06]  /*5fc0*/  HMMA.16816.F32.BF16 R144, R16.reuse, R20, R144 ;  /* 0x000000141090723c */ /* 0x040fec0000041890 */
[C---:B------:R-:W-:Y:S01]  /*5fd0*/  HMMA.16816.F32.BF16 R140, R16.reuse, R22, R140 ;  /* 0x00000016108c723c */ /* 0x040fe2000004188c */
[----:B------:R-:W-:Y:S05]  /*5fe0*/  LDSM.16.MT88.4 R20, [R221+0x15000] ;  /* 0x01500000dd14783b */ /* 0x000fea0000004200 */
        /* <DEDUP_REMOVED lines=8> */
[----:B------:R-:W4:Y:S05]  /*6070*/  LDSM.16.MT88.4 R4, [R221+0x17000] ;  /* 0x01700000dd04783b */ /* 0x000f2a0000004200 */
[C---:B------:R-:W-:Y:S06]  /*6080*/  HMMA.16816.F32.BF16 R124, R24.reuse, R28, R124 ;  /* 0x0000001c187c723c */ /* 0x040fec000004187c */
[----:B------:R-:W-:Y:S01]  /*6090*/  HMMA.16816.F32.BF16 R128, R24, R30, R128 ;  /* 0x0000001e1880723c */ /* 0x000fe20000041880 */
[----:B------:R-:W5:Y:S04]  /*60a0*/  LDSM.16.MT88.4 R28, [R220+0x13000] ;  /* 0x01300000dc1c783b */ /* 0x000f680000004200 */
[----:B------:R-:W1:Y:S01]  /*60b0*/  LDSM.16.MT88.4 R24, [R224+0x15000] ;  /* 0x01500000e018783b */ /* 0x000e620000004200 */
[C---:B--2---:R-:W-:Y:S06]  /*60c0*/  HMMA.16816.F32.BF16 R100, R16.reuse, R12, R100 ;  /* 0x0000000c1064723c */ /* 0x044fec0000041864 */
[----:B------:R-:W-:Y:S01]  /*60d0*/  HMMA.16816.F32.BF16 R52, R16, R32, R52 ;  /* 0x000000201034723c */ /* 0x000fe20000041834 */
[----:B------:R-:W-:Y:S01]  /*60e0*/  LOP3.LUT R12, R218, 0xffff, RZ, 0xc0, !PT ;  /* 0x0000ffffda0c7812 */ /* 0x000fe200078ec0ff */
[----:B------:R-:W-:Y:S01]  /*60f0*/  VIADD R219, R227, 0x800 ;  /* 0x00000800e3db7836 */ /* 0x000fe20000000000 */
[----:B------:R-:W-:-:S03]  /*6100*/  SHF.R.U32.HI R13, RZ, 0x10, R218 ;  /* 0x00000010ff0d7819 */ /* 0x000fc600000116da */
[----:B------:R-:W-:Y:S01]  /*6110*/  HMMA.16816.F32.BF16 R88, R16, R22, R88 ;  /* 0x000000161058723c */ /* 0x000fe20000041858 */
[----:B------:R-:W-:-:S04]  /*6120*/  LOP3.LUT R33, R214, 0xffff, RZ, 0xc0, !PT ;  /* 0x0000ffffd6217812 */ /* 0x000fc800078ec0ff */
[----:B------:R-:W-:Y:S01]  /*6130*/  SHF.R.U32.HI R33, RZ, 0x8, R33 ;  /* 0x00000008ff217819 */ /* 0x000fe20000011621 */
[----:B---3--:R-:W-:Y:S01]  /*6140*/  HMMA.16816.F32.BF16 R108, R16, R8, R108 ;  /* 0x00000008106c723c */ /* 0x008fe2000004186c */
[----:B------:R-:W-:Y:S02]  /*6150*/  SHF.R.U32.HI R22, RZ, 0x8, R12 ;  /* 0x00000008ff167819 */ /* 0x000fe4000001160c */
[----:B------:R-:W-:-:S03]  /*6160*/  SHF.R.U32.HI R23, RZ, 0x18, R214 ;  /* 0x00000018ff177819 */ /* 0x000fc600000116d6 */
[C---:B------:R-:W-:Y:S01]  /*6170*/  HMMA.16816.F32.BF16 R84, R16.reuse, R20, R84 ;  /* 0x000000141054723c */ /* 0x040fe20000041854 */
[----:B------:R-:W-:Y:S02]  /*6180*/  LOP3.LUT R9, R218, 0xff, RZ, 0xc0, !PT ;  /* 0x000000ffda097812 */ /* 0x000fe400078ec0ff */
[----:B------:R-:W-:Y:S01]  /*6190*/  SHF.R.U32.HI R8, RZ, 0x18, R218 ;  /* 0x00000018ff087819 */ /* 0x000fe200000116da */
[----:B------:R-:W-:Y:S02]  /*61a0*/  VIADD R218, R227, 0x1000 ;  /* 0x00001000e3da7836 */ /* 0x000fe40000000000 */
[C---:B------:R-:W-:Y:S01]  /*61b0*/  HMMA.16816.F32.BF16 R112, R16.reuse, R10, R112 ;  /* 0x0000000a1070723c */ /* 0x040fe20000041870 */
[----:B------:R-:W-:Y:S02]  /*61c0*/  SHF.R.U32.HI R20, RZ, 0x10, R214 ;  /* 0x00000010ff147819 */ /* 0x000fe400000116d6 */
[----:B------:R-:W-:Y:S02]  /*61d0*/  PRMT R21, R9, 0x5410, R22 ;  /* 0x0000541009157816 */ /* 0x000fe40000000016 */
[----:B------:R-:W-:Y:S01]  /*61e0*/  LOP3.LUT R20, R20, 0xff, RZ, 0xc0, !PT ;  /* 0x000000ff14147812 */ /* 0x000fe200078ec0ff */
[----:B----4-:R-:W-:Y:S01]  /*61f0*/  HMMA.16816.F32.BF16 R116, R16, R4, R116 ;  /* 0x000000041074723c */ /* 0x010fe20000041874 */
[----:B------:R-:W-:Y:S01]  /*6200*/  LOP3.LUT R10, R214, 0xff, RZ, 0xc0, !PT ;  /* 0x000000ffd60a7812 */ /* 0x000fe200078ec0ff */
[----:B------:R-:W-:Y:S01]  /*6210*/  VIADD R214, R227, 0x2800 ;  /* 0x00002800e3d67836 */ /* 0x000fe20000000000 */
[----:B------:R-:W-:-:S02]  /*6220*/  LOP3.LUT R11, R13, 0xff, RZ, 0xc0, !PT ;  /* 0x000000ff0d0b7812 */ /* 0x000fc400078ec0ff */
[----:B------:R-:W-:Y:S01]  /*6230*/  PRMT R9, R10, 0x5410, R33 ;  /* 0x000054100a097816 */ /* 0x000fe20000000021 */
[C---:B-----5:R-:W-:Y:S01]  /*6240*/  HMMA.16816.F32.BF16 R60, R16.reuse, R28, R60 ;  /* 0x0000001c103c723c */ /* 0x060fe2000004183c */
[----:B------:R-:W-:Y:S02]  /*6250*/  PRMT R11, R11, 0x5410, R8 ;  /* 0x000054100b0b7816 */ /* 0x000fe40000000008 */
[----:B------:R-:W-:Y:S02]  /*6260*/  PRMT R23, R20, 0x5410, R23 ;  /* 0x0000541014177816 */ /* 0x000fe40000000017 */
[--C-:B------:R-:W-:Y:S01]  /*6270*/  HSET2.LE.AND R4, R9, R172.reuse, PT ;  /* 0x000000ac09047233 */ /* 0x100fe20003803000 */
[----:B------:R-:W-:Y:S01]  /*6280*/  HMMA.16816.F32.BF16 R64, R16, R30, R64 ;  /* 0x0000001e1040723c */ /* 0x000fe20000041840 */
[--C-:B------:R-:W-:Y:S01]  /*6290*/  HSET2.LE.AND R20, R11, R172.reuse, PT ;  /* 0x000000ac0b147233 */ /* 0x100fe20003803000 */
[----:B------:R-:W2:Y:S01]  /*62a0*/  LDSM.16.MT88.4 R28, [R220+0x17000] ;  /* 0x01700000dc1c783b */ /* 0x000ea20000004200 */
[----:B------:R-:W-:-:S02]  /*62b0*/  HSET2.LE.AND R21, R21, R172, PT ;  /* 0x000000ac15157233 */ /* 0x000fc40003803000 */
[----:B------:R-:W-:Y:S01]  /*62c0*/  HSET2.LE.AND R5, R23, R172, PT ;  /* 0x000000ac17057233 */ /* 0x000fe20003803000 */
[C---:B------:R-:W-:Y:S01]  /*62d0*/  HMMA.16816.F32.BF16 R104, R16.reuse, R14, R104 ;  /* 0x0000000e1068723c */ /* 0x040fe20000041868 */
[----:B------:R-:W3:Y:S01]  /*62e0*/  LDSM.16.MT88.4 R12, [R222+0x11800] ;  /* 0x01180000de0c783b */ /* 0x000ee20000004200 */
[----:B------:R-:W-:Y:S01]  /*62f0*/  F2FP.BF16.F32.PACK_AB R23, R206, R205 ;  /* 0x000000cdce17723e */ /* 0x000fe200000010ff */
[----:B------:R-:W-:Y:S01]  /*6300*/  FADD.FTZ R205, R205, R190 ;  /* 0x000000becdcd7221 */ /* 0x000fe20000010000 */
[----:B------:R-:W-:Y:S01]  /*6310*/  F2FP.BF16.F32.PACK_AB R22, R203, R198 ;  /* 0x000000c6cb16723e */ /* 0x000fe200000010ff */
[----:B------:R-:W4:Y:S01]  /*6320*/  LDSM.16.MT88.4 R8, [R221+0x11800] ;  /* 0x01180000dd08783b */ /* 0x000f220000004200 */
[C---:B------:R-:W-:Y:S01]  /*6330*/  HMMA.16816.F32.BF16 R120, R16.reuse, R6, R120 ;  /* 0x000000061078723c */ /* 0x040fe20000041878 */
[----:B------:R-:W-:Y:S01]  /*6340*/  LOP3.LUT R4, R4, R23, RZ, 0xc0, !PT ;  /* 0x0000001704047212 */ /* 0x000fe200078ec0ff */
[----:B------:R-:W-:Y:S01]  /*6350*/  FADD.FTZ R198, R198, R199 ;  /* 0x000000c7c6c67221 */ /* 0x000fe20000010000 */
[----:B------:R-:W-:Y:S01]  /*6360*/  LOP3.LUT R5, R5, R22, RZ, 0xc0, !PT ;  /* 0x0000001605057212 */ /* 0x000fe200078ec0ff */
[----:B------:R-:W-:Y:S01]  /*6370*/  LDSM.16.MT88.4 R172, [R220+0x11800] ;  /* 0x01180000dcac783b */ /* 0x000fe20000004200 */
[----:B------:R-:W-:Y:S01]  /*6380*/  FADD.FTZ R205, R206, R205 ;  /* 0x000000cdcecd7221 */ /* 0x000fe20000010000 */
[C---:B------:R-:W-:Y:S01]  /*6390*/  HMMA.16816.F32.BF16 R36, R16.reuse, R168, R36 ;  /* 0x000000a81024723c */ /* 0x040fe20000041824 */
[----:B------:R-:W-:Y:S01]  /*63a0*/  F2FP.BF16.F32.PACK_AB R6, R249, R204 ;  /* 0x000000ccf906723e */ /* 0x000fe200000010ff */
[----:B------:R-:W-:Y:S01]  /*63b0*/  FADD.FTZ R203, R203, R198 ;  /* 0x000000c6cbcb7221 */ /* 0x000fe20000010000 */
[----:B-1----:R-:W-:Y:S01]  /*63c0*/  F2FP.BF16.F32.PACK_AB R7, R247, R196 ;  /* 0x000000c4f707723e */ /* 0x002fe200000010ff */
[----:B------:R-:W-:Y:S01]  /*63d0*/  FADD.FTZ R204, R204, R205 ;  /* 0x000000cdcccc7221 */ /* 0x000fe20000010000 */
[----:B------:R-:W-:Y:S01]  /*63e0*/  LOP3.LUT R6, R21, R6, RZ, 0xc0, !PT ;  /* 0x0000000615067212 */ /* 0x000fe200078ec0ff */
[C---:B------:R-:W-:Y:S01]  /*63f0*/  HMMA.16816.F32.BF16 R40, R16.reuse, R170, R40 ;  /* 0x000000aa1028723c */ /* 0x040fe20000041828 */
[----:B------:R-:W-:Y:S01]  /*6400*/  LOP3.LUT R7, R20, R7, RZ, 0xc0, !PT ;  /* 0x0000000714077212 */ /* 0x000fe200078ec0ff */
[----:B------:R-:W-:Y:S01]  /*6410*/  LDSM.16.MT88.4 R168, [R224+0x13800] ;  /* 0x01380000e0a8783b */ /* 0x000fe20000004200 */
[----:B------:R-:W-:Y:S01]  /*6420*/  FADD.FTZ R196, R196, R203 ;  /* 0x000000cbc4c47221 */ /* 0x000fe20000010000 */
[----:B------:R-:W-:Y:S01]  /*6430*/  FADD.FTZ R249, R249, R204 ;  /* 0x000000ccf9f97221 */ /* 0x000fe20000010000 */
[----:B------:R-:W-:Y:S01]  /*6440*/  VIADD R206, R227, 0x6800 ;  /* 0x00006800e3ce7836 */ /* 0x000fe20000000000 */
[----:B------:R-:W-:Y:S01]  /*6450*/  HMMA.16816.F32.BF16 R56, R16, R34, R56 ;  /* 0x000000221038723c */ /* 0x000fe20000041838 */
[----:B------:R-:W-:Y:S01]  /*6460*/  LDSM.16.MT88.4 R20, [R222+0x13800] ;  /* 0x01380000de14783b */ /* 0x000fe20000004200 */
[----:B------:R-:W-:Y:S01]  /*6470*/  FADD.FTZ R247, R247, R196 ;  /* 0x000000c4f7f77221 */ /* 0x000fe20000010000 */
[----:B------:R-:W-:-:S02]  /*6480*/  VIADD R205, R227, 0x7000 ;  /* 0x00007000e3cd7836 */ /* 0x000fc40000000000 */
[----:B------:R-:W-:Y:S01]  /*6490*/  LDSM.16.MT88.4 R32, [R220+0x13800] ;  /* 0x01380000dc20783b */ /* 0x000fe20000004200 */
[----:B------:R-:W-:Y:S01]  /*64a0*/  HMMA.16816.F32.BF16 R68, R16, R24, R68 ;  /* 0x000000181044723c */ /* 0x000fe20000041844 */
[----:B------:R-:W-:-:S05]  /*64b0*/  VIADD R204, R227, 0x7800 ;  /* 0x00007800e3cc7836 */ /* 0x000fca0000000000 */
[C---:B------:R-:W-:Y:S01]  /*64c0*/  HMMA.16816.F32.BF16 R72, R16.reuse, R26, R72 ;  /* 0x0000001a1048723c */ /* 0x040fe20000041848 */
[----:B------:R-:W1:Y:S05]  /*64d0*/  LDSM.16.MT88.4 R24, [R224+0x11800] ;  /* 0x01180000e018783b */ /* 0x000e6a0000004200 */
[C---:B--2---:R-:W-:Y:S06]  /*64e0*/  HMMA.16816.F32.BF16 R124, R16.reuse, R28, R124 ;  /* 0x0000001c107c723c */ /* 0x044fec000004187c */
[----:B------:R-:W-:Y:S01]  /*64f0*/  HMMA.16816.F32.BF16 R128, R16, R30, R128 ;  /* 0x0000001e1080723c */ /* 0x000fe20000041880 */
[----:B------:R-:W2:Y:S04]  /*6500*/  LDSM.16.MT88.4 R16, [R221+0x13800] ;  /* 0x01380000dd10783b */ /* 0x000ea80000004200 */
[----:B------:R-:W-:Y:S01]  /*6510*/  LDSM.16.MT88.4 R28, [R224+0x15800] ;  /* 0x01580000e01c783b */ /* 0x000fe20000004200 */
        /* <DEDUP_REMOVED lines=30> */
[C---:B------:R-:W-:Y:S06]  /*6700*/  HMMA.16816.F32.BF16 R88, R4.reuse, R26, R88 ;  /* 0x0000001a0458723c */ /* 0x040fec0000041858 */
[C---:B-----5:R-:W-:Y:S06]  /*6710*/  HMMA.16816.F32.BF16 R100, R4.reuse, R20, R100 ;  /* 0x000000140464723c */ /* 0x060fec0000041864 */
        /* <DEDUP_REMOVED lines=9> */
[----:B------:R-:W-:Y:S01]  /*67b0*/  UIADD3 UR32, UR33, -0x2, URZ ;  /* 0xfffffffe21207890 */ /* 0x000fe2000fffe03f */
[----:B------:R-:W-:-:S04]  /*67c0*/  DEPBAR.LE SB0, 0x0 ;  /* 0x000080000000791a */ /* 0x000fc80000000000 */
[----:B------:R-:W-:Y:S02]  /*67d0*/  USHF.R.S32.HI UR10, URZ, 0x1f, UR32 ;  /* 0x0000001f3f0a7899 */ /* 0x000fe40008011420 */
        /* <DEDUP_REMOVED lines=18> */
[----:B------:R-:W-:Y:S02]  /*6900*/  IADD3.X R9, R5, UR10, RZ, P0, !PT ;  /* 0x0000000a05097c10 */ /* 0x000fe400087fe4ff */
[----:B------:R-:W-:Y:S02]  /*6910*/  IADD3 R28, P0, R10, UR35, RZ ;  /* 0x000000230a1c7c10 */ /* 0x000fe4000ff1e0ff */
[----:B------:R-:W-:Y:S01]  /*6920*/  IADD3.X R11, R9, UR10, RZ, P1, !PT ;  /* 0x0000000a090b7c10 */ /* 0x000fe20008ffe4ff */
[----:B------:R-:W-:Y:S01]  /*6930*/  @!PT LDS RZ, [RZ] ;  /* 0x00000000fffff984 */ /* 0x000fe20000000800 */
[----:B------:R-:W-:Y:S01]  /*6940*/  @!PT LDS RZ, [RZ] ;  /* 0x00000000fffff984 */ /* 0x000fe20000000800 */
[----:B------:R-:W-:Y:S01]  /*6950*/  @!PT LDS RZ, [RZ] ;  /* 0x00000000fffff984 */ /* 0x000fe20000000800 */
[----:B------:R-:W-:Y:S03]  /*6960*/  LDGSTS.E.BYPASS.LTC128B.128 [R231+0x10000], desc[UR28][R4.64] ;  /* 0x1000000004e77fae */ /* 0x000fe6000b901d5c */
[----:B------:R-:W-:Y:S01]  /*6970*/  IADD3.X R29, R11, UR10, RZ, P0, !PT ;  /* 0x0000000a0b1d7c10 */ /* 0x000fe200087fe4ff */
[----:B------:R-:W-:Y:S04]  /*6980*/  LDGSTS.E.BYPASS.LTC128B.128 [R231+0x12000], desc[UR28][R4.64+0x80] ;  /* 0x1200008004e77fae */ /* 0x000fe8000b901d5c */
        /* <DEDUP_REMOVED lines=16> */
[----:B------:R-:W1:Y:S04]  /*6a90*/  LDSM.16.M88.4 R172, [R229+0x8800] ;  /* 0x00880000e5ac783b */ /* 0x000e680000000200 */
[----:B------:R-:W4:Y:S04]  /*6aa0*/  LDSM.16.M88.4 R32, [R229+0x9000] ;  /* 0x00900000e520783b */ /* 0x000f280000000200 */
[----:B------:R-:W3:Y:S04]  /*6ab0*/  LDSM.16.M88.4 R12, [R229+0x9800] ;  /* 0x00980000e50c783b */ /* 0x000ee80000000200 */
[----:B------:R-:W-:Y:S04]  /*6ac0*/  LDSM.16.M88.4 R180, [R228] ;  /* 0x00000000e4b4783b */ /* 0x000fe80000000200 */
[----:B------:R-:W5:Y:S04]  /*6ad0*/  LDSM.16.M88.4 R184, [R227] ;  /* 0x00000000e3b8783b */ /* 0x000f680000000200 */
[----:B------:R-:W5:Y:S04]  /*6ae0*/  LDSM.16.M88.4 R20, [R219] ;  /* 0x00000000db14783b */ /* 0x000f680000000200 */
[----:B------:R-:W5:Y:S04]  /*6af0*/  LDSM.16.M88.4 R16, [R218] ;  /* 0x00000000da10783b */ /* 0x000f680000000200 */
[----:B------:R-:W5:Y:S04]  /*6b00*/  LDSM.16.M88.4 R192, [R217] ;  /* 0x00000000d9c0783b */ /* 0x000f680000000200 */
[----:B------:R-:W-:Y:S01]  /*6b10*/  LDSM.16.M88.4 R188, [R223+0x8000] ;  /* 0x00800000dfbc783b */ /* 0x000fe20000000200 */
[C---:B--2---:R-:W-:Y:S03]  /*6b20*/  HMMA.16816.F32.BF16 R8, R24.reuse, R4, RZ ;  /* 0x000000041808723c */ /* 0x044fe600000418ff */
[----:B------:R-:W-:Y:S04]  /*6b30*/  LDSM.16.M88.4 R196, [R216] ;  /* 0x00000000d8c4783b */ /* 0x000fe80000000200 */
[----:B------:R-:W0:Y:S01]  /*6b40*/  LDGDEPBAR ;  /* 0x00000000000079af */ /* 0x000e220000000000 */
[C---:B------:R-:W-:Y:S06]  /*6b50*/  HMMA.16816.F32.BF16 R4, R24.reuse, R6, RZ ;  /* 0x000000061804723c */ /* 0x040fec00000418ff */
[C---:B-1----:R-:W-:Y:S06]  /*6b60*/  HMMA.16816.F32.BF16 R176, R24.reuse, R172, RZ ;  /* 0x000000ac18b0723c */ /* 0x042fec00000418ff */
[C---:B----4-:R-:W-:Y:S06]  /*6b70*/  HMMA.16816.F32.BF16 R168, R24.reuse, R32, RZ ;  /* 0x0000002018a8723c */ /* 0x050fec00000418ff */
[C---:B------:R-:W-:Y:S06]  /*6b80*/  HMMA.16816.F32.BF16 R172, R24.reuse, R174, RZ ;  /* 0x000000ae18ac723c */ /* 0x040fec00000418ff */
[C---:B------:R-:W-:Y:S06]  /*6b90*/  HMMA.16816.F32.BF16 R32, R24.reuse, R34, RZ ;  /* 0x000000221820723c */ /* 0x040fec00000418ff */
[C---:B---3--:R-:W-:Y:S06]  /*6ba0*/  HMMA.16816.F32.BF16 R28, R24.reuse, R12, RZ ;  /* 0x0000000c181c723c */ /* 0x048fec00000418ff */
[----:B------:R-:W-:Y:S01]  /*6bb0*/  HMMA.16816.F32.BF16 R24, R24, R14, RZ ;  /* 0x0000000e1818723c */ /* 0x000fe200000418ff */
[----:B------:R-:W1:Y:S05]  /*6bc0*/  LDSM.16.M88.4 R12, [R226] ;  /* 0x00000000e20c783b */ /* 0x000e6a0000000200 */
[C---:B-----5:R-:W-:Y:S06]  /*6bd0*/  HMMA.16816.F32.BF16 R8, R180.reuse, R184, R8 ;  /* 0x000000b8b408723c */ /* 0x060fec0000041808 */
[C---:B------:R-:W-:Y:S01]  /*6be0*/  HMMA.16816.F32.BF16 R4, R180.reuse, R186, R4 ;  /* 0x000000bab404723c */ /* 0x040fe20000041804 */
        /* <DEDUP_REMOVED lines=8> */
[----:B------:R-:W-:Y:S01]  /*6c70*/  HMMA.16816.F32.BF16 R24, R180, R194, R24 ;  /* 0x000000c2b418723c */ /* 0x000fe20000041818 */
[----:B------:R-:W5:Y:S04]  /*6c80*/  LDSM.16.M88.4 R180, [R225] ;  /* 0x00000000e1b4783b */ /* 0x000f680000000200 */
        /* <DEDUP_REMOVED lines=13> */
[----:B------:R-:W4:Y:S01]  /*6d60*/  LDSM.16.M88.4 R16, [R229+0xa800] ;  /* 0x00a80000e510783b */ /* 0x000f220000000200 */
[C---:B-----5:R-:W-:Y:S06]  /*6d70*/  HMMA.16816.F32.BF16 R8, R180.reuse, R196, R8 ;  /* 0x000000c4b408723c */ /* 0x060fec0000041808 */
[C---:B------:R-:W-:Y:S01]  /*6d80*/  HMMA.16816.F32.BF16 R4, R180.reuse, R198, R4 ;  /* 0x000000c6b404723c */ /* 0x040fe20000041804 */
[----:B------:R-:W5:Y:S05]  /*6d90*/  LDSM.16.M88.4 R196, [R229+0xb000] ;  /* 0x00b00000e5c4783b */ /* 0x000f6a0000000200 */
        /* <DEDUP_REMOVED lines=16> */
[C---:B-----5:R-:W-:Y:S06]  /*6ea0*/  HMMA.16816.F32.BF16 R168, R12.reuse, R196, R168 ;  /* 0x000000c40ca8723c */ /* 0x060fec00000418a8 */
        /* <DEDUP_REMOVED lines=32> */
[C---:B-----5:R-:W-:Y:S06]  /*70b0*/  HMMA.16816.F32.BF16 R8, R180.reuse, R196, R8 ;  /* 0x000000c4b408723c */ /* 0x060fec0000041808 */
[C---:B------:R-:W-:Y:S01]  /*70c0*/  HMMA.16816.F32.BF16 R4, R180.reuse, R198, R4 ;  /* 0x000000c6b404723c */ /* 0x040fe20000041804 */
[----:B------:R-:W4:Y:S05]  /*70d0*/  LDSM.16.M88.4 R196, [R229+0xd000] ;  /* 0x00d00000e5c4783b */ /* 0x000f2a0000000200 */
[C---:B------:R-:W-:Y:S06]  /*70e0*/  HMMA.16816.F32.BF16 R176, R180.reuse, R192, R176 ;  /* 0x000000c0b4b0723c */ /* 0x040fec00000418b0 */
[C---:B------:R-:W-:Y:S01]  /*70f0*/  HMMA.16816.F32.BF16 R172, R180.reuse, R194, R172 ;  /* 0x000000c2b4ac723c */ /* 0x040fe200000418ac */
[----:B------:R-:W5:Y:S05]  /*7100*/  LDSM.16.M88.4 R192, [R229+0xd800] ;  /* 0x00d80000e5c0783b */ /* 0x000f6a0000000200 */
[C---:B-1----:R-:W-:Y:S06]  /*7110*/  HMMA.16816.F32.BF16 R168, R180.reuse, R188, R168 ;  /* 0x000000bcb4a8723c */ /* 0x042fec00000418a8 */
[C---:B------:R-:W-:Y:S01]  /*7120*/  HMMA.16816.F32.BF16 R32, R180.reuse, R190, R32 ;  /* 0x000000beb420723c */ /* 0x040fe20000041820 */
[----:B------:R-:W-:Y:S05]  /*7130*/  LDSM.16.M88.4 R188, [R211] ;  /* 0x00000000d3bc783b */ /* 0x000fea0000000200 */
[C---:B--2---:R-:W-:Y:S06]  /*7140*/  HMMA.16816.F32.BF16 R28, R180.reuse, R184, R28 ;  /* 0x000000b8b41c723c */ /* 0x044fec000004181c */
[----:B------:R-:W-:Y:S01]  /*7150*/  HMMA.16816.F32.BF16 R24, R180, R186, R24 ;  /* 0x000000bab418723c */ /* 0x000fe20000041818 */
[----:B------:R-:W-:Y:S04]  /*7160*/  LDSM.16.M88.4 R184, [R210] ;  /* 0x00000000d2b8783b */ /* 0x000fe80000000200 */
[----:B------:R-:W-:Y:S01]  /*7170*/  LDSM.16.M88.4 R180, [R209] ;  /* 0x00000000d1b4783b */ /* 0x000fe20000000200 */
[C---:B---3--:R-:W-:Y:S06]  /*7180*/  HMMA.16816.F32.BF16 R8, R12.reuse, R16, R8 ;  /* 0x000000100c08723c */ /* 0x048fec0000041808 */
[C---:B------:R-:W-:Y:S01]  /*7190*/  HMMA.16816.F32.BF16 R4, R12.reuse, R18, R4 ;  /* 0x000000120c04723c */ /* 0x040fe20000041804 */
[----:B------:R-:W1:Y:S05]  /*71a0*/  LDSM.16.M88.4 R16, [R228+0x4000] ;  /* 0x00400000e410783b */ /* 0x000e6a0000000200 */
[C---:B------:R-:W-:Y:S06]  /*71b0*/  HMMA.16816.F32.BF16 R176, R12.reuse, R20, R176 ;  /* 0x000000140cb0723c */ /* 0x040fec00000418b0 */
[C---:B------:R-:W-:Y:S01]  /*71c0*/  HMMA.16816.F32.BF16 R172, R12.reuse, R22, R172 ;  /* 0x000000160cac723c */ /* 0x040fe200000418ac */
[----:B------:R-:W2:Y:S05]  /*71d0*/  LDSM.16.M88.4 R20, [R208] ;  /* 0x00000000d014783b */ /* 0x000eaa0000000200 */
[C---:B----4-:R-:W-:Y:S06]  /*71e0*/  HMMA.16816.F32.BF16 R168, R12.reuse, R196, R168 ;  /* 0x000000c40ca8723c */ /* 0x050fec00000418a8 */
[C---:B------:R-:W-:Y:S01]  /*71f0*/  HMMA.16816.F32.BF16 R32, R12.reuse, R198, R32 ;  /* 0x000000c60c20723c */ /* 0x040fe20000041820 */
[----:B------:R-:W-:Y:S05]  /*7200*/  LDSM.16.M88.4 R196, [R223+0xc000] ;  /* 0x00c00000dfc4783b */ /* 0x000fea0000000200 */
[C---:B-----5:R-:W-:Y:S06]  /*7210*/  HMMA.16816.F32.BF16 R28, R12.reuse, R192, R28 ;  /* 0x000000c00c1c723c */ /* 0x060fec000004181c */
        /* <DEDUP_REMOVED lines=10> */
[C---:B------:R-:W-:Y:S01]  /*72c0*/  HMMA.16816.F32.BF16 R32, R16.reuse, R182, R32 ;  /* 0x000000b61020723c */ /* 0x040fe20000041820 */
[----:B------:R-:W-:Y:S05]  /*72d0*/  LDSM.16.M88.4 R180, [R225+0x4000] ;  /* 0x00400000e1b4783b */ /* 0x000fea0000000200 */
        /* <DEDUP_REMOVED lines=9> */
[----:B------:R-:W1:Y:S05]  /*7370*/  LDSM.16.M88.4 R188, [R216+0x5000] ;  /* 0x00500000d8bc783b */ /* 0x000e6a0000000200 */
[C---:B----4-:R-:W-:Y:S06]  /*7380*/  HMMA.16816.F32.BF16 R168, R12.reuse, R184, R168 ;  /* 0x000000b80ca8723c */ /* 0x050fec00000418a8 */
[C---:B------:R-:W-:Y:S01]  /*7390*/  HMMA.16816.F32.BF16 R32, R12.reuse, R186, R32 ;  /* 0x000000ba0c20723c */ /* 0x040fe20000041820 */
[----:B------:R-:W3:Y:S05]  /*73a0*/  LDSM.16.M88.4 R184, [R216+0x5800] ;  /* 0x00580000d8b8783b */ /* 0x000eea0000000200 */
[C---:B--2---:R-:W-:Y:S06]  /*73b0*/  HMMA.16816.F32.BF16 R28, R12.reuse, R16, R28 ;  /* 0x000000100c1c723c */ /* 0x044fec000004181c */
[----:B------:R-:W-:Y:S01]  /*73c0*/  HMMA.16816.F32.BF16 R24, R12, R18, R24 ;  /* 0x000000120c18723c */ /* 0x000fe20000041818 */
[----:B------:R-:W-:Y:S04]  /*73d0*/  LDSM.16.M88.4 R12, [R230+0x6000] ;  /* 0x00600000e60c783b */ /* 0x000fe80000000200 */
[----:B------:R-:W2:Y:S01]  /*73e0*/  LDSM.16.M88.4 R16, [R229+0xe000] ;  /* 0x00e00000e510783b */ /* 0x000ea20000000200 */
        /* <DEDUP_REMOVED lines=9> */
[C---:B---3--:R-:W-:Y:S06]  /*7480*/  HMMA.16816.F32.BF16 R28, R180.reuse, R184, R28 ;  /* 0x000000b8b41c723c */ /* 0x048fec000004181c */
[----:B------:R-:W-:Y:S01]  /*7490*/  HMMA.16816.F32.BF16 R24, R180, R186, R24 ;  /* 0x000000bab418723c */ /* 0x000fe20000041818 */
[----:B------:R-:W-:Y:S04]  /*74a0*/  LDSM.16.M88.4 R184, [R206] ;  /* 0x00000000ceb8783b */ /* 0x000fe80000000200 */
[----:B------:R-:W-:Y:S01]  /*74b0*/  LDSM.16.M88.4 R180, [R205] ;  /* 0x00000000cdb4783b */ /* 0x000fe20000000200 */
[C---:B--2---:R-:W-:Y:S06]  /*74c0*/  HMMA.16816.F32.BF16 R8, R12.reuse, R16, R8 ;  /* 0x000000100c08723c */ /* 0x044fec0000041808 */
[C---:B------:R-:W-:Y:S01]  /*74d0*/  HMMA.16816.F32.BF16 R4, R12.reuse, R18, R4 ;  /* 0x000000120c04723c */ /* 0x040fe20000041804 */
[----:B------:R-:W1:Y:S05]  /*74e0*/  LDSM.16.M88.4 R16, [R228+0x6000] ;  /* 0x00600000e410783b */ /* 0x000e6a0000000200 */
[C---:B----4-:R-:W-:Y:S06]  /*74f0*/  HMMA.16816.F32.BF16 R176, R12.reuse, R20, R176 ;  /* 0x000000140cb0723c */ /* 0x050fec00000418b0 */
[C---:B------:R-:W-:Y:S01]  /*7500*/  HMMA.16816.F32.BF16 R172, R12.reuse, R22, R172 ;  /* 0x000000160cac723c */ /* 0x040fe200000418ac */
[----:B------:R-:W2:Y:S05]  /*7510*/  LDSM.16.M88.4 R20, [R204] ;  /* 0x00000000cc14783b */ /* 0x000eaa0000000200 */
[C---:B------:R-:W-:Y:S06]  /*7520*/  HMMA.16816.F32.BF16 R168, R12.reuse, R196, R168 ;  /* 0x000000c40ca8723c */ /* 0x040fec00000418a8 */
[C---:B------:R-:W-:Y:S06]  /*7530*/  HMMA.16816.F32.BF16 R32, R12.reuse, R198, R32 ;  /* 0x000000c60c20723c */ /* 0x040fec0000041820 */
[C---:B-----5:R-:W-:Y:S06]  /*7540*/  HMMA.16816.F32.BF16 R28, R12.reuse, R192, R28 ;  /* 0x000000c00c1c723c */ /* 0x060fec000004181c */
[----:B------:R-:W-:Y:S01]  /*7550*/  HMMA.16816.F32.BF16 R24, R12, R194, R24 ;  /* 0x000000c20c18723c */ /* 0x000fe20000041818 */
[----:B------:R-:W-:Y:S04]  /*7560*/  LDSM.16.M88.4 R192, [R226+0x6000] ;  /* 0x00600000e2c0783b */ /* 0x000fe80000000200 */
[----:B------:R-:W3:Y:S01]  /*7570*/  LDSM.16.M88.4 R12, [R223+0xe000] ;  /* 0x00e00000df0c783b */ /* 0x000ee20000000200 */
[C---:B-1----:R-:W-:Y:S06]  /*7580*/  HMMA.16816.F32.BF16 R8, R16.reuse, R188, R8 ;  /* 0x000000bc1008723c */ /* 0x042fec0000041808 */
[C---:B------:R-:W-:Y:S01]  /*7590*/  HMMA.16816.F32.BF16 R4, R16.reuse, R190, R4 ;  /* 0x000000be1004723c */ /* 0x040fe20000041804 */
[----:B------:R-:W1:Y:S05]  /*75a0*/  LDSM.16.M88.4 R188, [R223+0xe800] ;  /* 0x00e80000dfbc783b */ /* 0x000e6a0000000200 */
        /* <DEDUP_REMOVED lines=9> */
[----:B------:R-:W2:Y:S01]  /*7640*/  LDSM.16.M88.4 R16, [R216+0x6000] ;  /* 0x00600000d810783b */ /* 0x000ea20000000200 */
[C---:B---3--:R-:W-:Y:S06]  /*7650*/  HMMA.16816.F32.BF16 R8, R192.reuse, R12, R8 ;  /* 0x0000000cc008723c */ /* 0x048fec0000041808 */
[C---:B------:R-:W-:Y:S01]  /*7660*/  HMMA.16816.F32.BF16 R4, R192.reuse, R14, R4 ;  /* 0x0000000ec004723c */ /* 0x040fe20000041804 */
[----:B------:R-:W3:Y:S05]  /*7670*/  LDSM.16.M88.4 R12, [R216+0x6800] ;  /* 0x00680000d80c783b */ /* 0x000eea0000000200 */
[C---:B-1----:R-:W-:Y:S06]  /*7680*/  HMMA.16816.F32.BF16 R176, R192.reuse, R188, R176 ;  /* 0x000000bcc0b0723c */ /* 0x042fec00000418b0 */
[C---:B------:R-:W-:Y:S06]  /*7690*/  HMMA.16816.F32.BF16 R172, R192.reuse, R190, R172 ;  /* 0x000000bec0ac723c */ /* 0x040fec00000418ac */
[C---:B----4-:R-:W-:Y:S06]  /*76a0*/  HMMA.16816.F32.BF16 R28, R192.reuse, R180, R28 ;  /* 0x000000b4c01c723c */ /* 0x050fec000004181c */
[----:B------:R-:W-:Y:S01]  /*76b0*/  HMMA.16816.F32.BF16 R168, R192, R184, R168 ;  /* 0x000000b8c0a8723c */ /* 0x000fe200000418a8 */
[----:B------:R-:W-:-:S04]  /*76c0*/  IMAD.U32 R181, RZ, RZ, UR32 ;  /* 0x00000020ffb57e24 */ /* 0x000fc8000f8e00ff */
[----:B------:R-:W-:Y:S01]  /*76d0*/  IMAD R166, R181, 0x40, R242 ;  /* 0x00000040b5a67824 */ /* 0x000fe200078e02f2 */
[----:B------:R-:W-:Y:S03]  /*76e0*/  HMMA.16816.F32.BF16 R24, R192, R182, R24 ;  /* 0x000000b6c018723c */ /* 0x000fe60000041818 */
[C---:B------:R-:W-:Y:S01]  /*76f0*/  VIADD R180, R166.reuse, 0x1 ;  /* 0x00000001a6b47836 */ /* 0x040fe20000000000 */
[C---:B------:R-:W-:Y:S01]  /*7700*/  ISETP.GE.AND P2, PT, R166.reuse, R238, PT ;  /* 0x000000eea600720c */ /* 0x040fe20003f46270 */
[C---:B------:R-:W-:Y:S01]  /*7710*/  VIADD R2, R166.reuse, 0x8 ;  /* 0x00000008a6027836 */ /* 0x040fe20000000000 */
[----:B--2---:R-:W-:Y:S01]  /*7720*/  HMMA.16816.F32.BF16 R8, R20, R16, R8 ;  /* 0x000000101408723c */ /* 0x004fe20000041808 */
[C---:B------:R-:W-:Y:S01]  /*7730*/  ISETP.GE.AND P5, PT, R166.reuse, R236, PT ;  /* 0x000000eca600720c */ /* 0x040fe20003fa6270 */
[----:B------:R-:W-:Y:S01]  /*7740*/  VIADD R181, R166, 0x9 ;  /* 0x00000009a6b57836 */ /* 0x000fe20000000000 */
[----:B------:R-:W-:-:S02]  /*7750*/  ISETP.GE.AND P1, PT, R180, R238, PT ;  /* 0x000000eeb400720c */ /* 0x000fc40003f26270 */
[----:B------:R-:W-:Y:S01]  /*7760*/  ISETP.GE.AND P4, PT, R180, R236, PT ;  /* 0x000000ecb400720c */ /* 0x000fe20003f86270 */
[C---:B------:R-:W-:Y:S01]  /*7770*/  HMMA.16816.F32.BF16 R4, R20.reuse, R18, R4 ;  /* 0x000000121404723c */ /* 0x040fe20000041804 */
[----:B------:R-:W1:Y:S01]  /*7780*/  LDSM.16.M88.4 R16, [R216+0x7000] ;  /* 0x00700000d810783b */ /* 0x000e620000000200 */
[C---:B------:R-:W-:Y:S02]  /*7790*/  ISETP.GE.AND P0, PT, R2.reuse, R238, PT ;  /* 0x000000ee0200720c */ /* 0x040fe40003f06270 */
[----:B------:R-:W-:Y:S02]  /*77a0*/  ISETP.GE.AND P3, PT, R2, R236, PT ;  /* 0x000000ec0200720c */ /* 0x000fe40003f66270 */
[C---:B------:R-:W-:Y:S01]  /*77b0*/  ISETP.LT.OR P1, PT, R180.reuse, R239, P1 ;  /* 0x000000efb400720c */ /* 0x040fe20000f21670 */
[----:B---3--:R-:W-:Y:S01]  /*77c0*/  HMMA.16816.F32.BF16 R176, R20, R12, R176 ;  /* 0x0000000c14b0723c */ /* 0x008fe200000418b0 */
[----:B------:R-:W-:Y:S01]  /*77d0*/  ISETP.LT.OR P4, PT, R180, R237, P4 ;  /* 0x000000edb400720c */ /* 0x000fe20002781670 */
[C---:B------:R-:W-:Y:S01]  /*77e0*/  VIADD R180, R166.reuse, 0x10 ;  /* 0x00000010a6b47836 */ /* 0x040fe20000000000 */
[----:B------:R-:W-:-:S02]  /*77f0*/  ISETP.LT.OR P2, PT, R166, R239, P2 ;  /* 0x000000efa600720c */ /* 0x000fc40001741670 */
[----:B------:R-:W-:Y:S01]  /*7800*/  ISETP.LT.OR P5, PT, R166, R237, P5 ;  /* 0x000000eda600720c */ /* 0x000fe20002fa1670 */
[----:B------:R-:W-:Y:S01]  /*7810*/  HMMA.16816.F32.BF16 R172, R20, R14, R172 ;  /* 0x0000000e14ac723c */ /* 0x000fe200000418ac */
[C---:B------:R-:W-:Y:S02]  /*7820*/  ISETP.LT.OR P0, PT, R2.reuse, R239, P0 ;  /* 0x000000ef0200720c */ /* 0x040fe40000701670 */
[----:B------:R-:W-:Y:S02]  /*7830*/  ISETP.LT.OR P3, PT, R2, R237, P3 ;  /* 0x000000ed0200720c */ /* 0x000fe40001f61670 */
[----:B------:R-:W-:Y:S01]  /*7840*/  FSEL R12, R8, -INF , !P2 ;  /* 0xff800000080c7808 */ /* 0x000fe20005000000 */
[----:B------:R-:W-:Y:S01]  /*7850*/  HMMA.16816.F32.BF16 R32, R192, R186, R32 ;  /* 0x000000bac020723c */ /* 0x000fe20000041820 */
[----:B------:R-:W-:Y:S01]  /*7860*/  FSEL R13, R10, -INF , !P5 ;  /* 0xff8000000a0d7808 */ /* 0x000fe20006800000 */
[----:B------:R-:W-:Y:S01]  /*7870*/  VIADD R14, R166, 0x18 ;  /* 0x00000018a60e7836 */ /* 0x000fe20000000000 */
[----:B------:R-:W-:-:S02]  /*7880*/  FSEL R2, R9, -INF , !P1 ;  /* 0xff80000009027808 */ /* 0x000fc40004800000 */
[----:B------:R-:W-:Y:S02]  /*7890*/  FSEL R15, R11, -INF , !P4 ;  /* 0xff8000000b0f7808 */ /* 0x000fe40006000000 */
[----:B------:R-:W2:Y:S01]  /*78a0*/  LDSM.16.M88.4 R8, [R216+0x7800] ;  /* 0x00780000d808783b */ /* 0x000ea20000000200 */
[----:B------:R-:W-:Y:S01]  /*78b0*/  ISETP.GE.AND P6, PT, R181, R238, PT ;  /* 0x000000eeb500720c */ /* 0x000fe20003fc6270 */
[----:B------:R-:W-:-:S04]  /*78c0*/  DEPBAR.LE SB0, 0x0 ;  /* 0x000080000000791a */ /* 0x000fc80000000000 */
[C---:B------:R-:W-:Y:S02]  /*78d0*/  ISETP.LT.OR P6, PT, R181.reuse, R239, P6 ;  /* 0x000000efb500720c */ /* 0x040fe400037c1670 */
[----:B------:R-:W-:Y:S02]  /*78e0*/  ISETP.GE.AND P2, PT, R181, R236, PT ;  /* 0x000000ecb500720c */ /* 0x000fe40003f46270 */
[C---:B------:R-:W-:Y:S02]  /*78f0*/  ISETP.GE.AND P5, PT, R180.reuse, R238, PT ;  /* 0x000000eeb400720c */ /* 0x040fe40003fa6270 */
[----:B------:R-:W-:Y:S02]  /*7900*/  ISETP.GE.AND P1, PT, R180, R236, PT ;  /* 0x000000ecb400720c */ /* 0x000fe40003f26270 */
[----:B------:R-:W-:Y:S01]  /*7910*/  FSEL R183, R6, -INF , !P3 ;  /* 0xff80000006b77808 */ /* 0x000fe20005800000 */
[----:B-1----:R-:W-:Y:S01]  /*7920*/  HMMA.16816.F32.BF16 R168, R20, R16, R168 ;  /* 0x0000001014a8723c */ /* 0x002fe200000418a8 */
[----:B------:R-:W-:Y:S01]  /*7930*/  FSEL R6, R5, -INF , !P6 ;  /* 0xff80000005067808 */ /* 0x000fe20007000000 */
[----:B------:R-:W-:Y:S01]  /*7940*/  VIADD R5, R166, 0x19 ;  /* 0x00000019a6057836 */ /* 0x000fe20000000000 */
[----:B------:R-:W-:-:S02]  /*7950*/  ISETP.LT.OR P2, PT, R181, R237, P2 ;  /* 0x000000edb500720c */ /* 0x000fc40001741670 */
[C---:B------:R-:W-:Y:S01]  /*7960*/  ISETP.LT.OR P5, PT, R180.reuse, R239, P5 ;  /* 0x000000efb400720c */ /* 0x040fe20002fa1670 */
[----:B------:R-:W-:Y:S01]  /*7970*/  HMMA.16816.F32.BF16 R16, R20, R18, R32 ;  /* 0x000000121410723c */ /* 0x000fe20000041820 */
[----:B------:R-:W-:Y:S01]  /*7980*/  ISETP.LT.OR P1, PT, R180, R237, P1 ;  /* 0x000000edb400720c */ /* 0x000fe20000f21670 */
[----:B------:R-:W-:Y:S01]  /*7990*/  VIADD R180, R166, 0x11 ;  /* 0x00000011a6b47836 */ /* 0x000fe20000000000 */
[----:B------:R-:W-:Y:S02]  /*79a0*/  FSEL R7, R7, -INF , !P2 ;  /* 0xff80000007077808 */ /* 0x000fe40005000000 */
[----:B------:R-:W-:Y:S02]  /*79b0*/  FSEL R186, R176, -INF , !P5 ;  /* 0xff800000b0ba7808 */ /* 0x000fe40006800000 */
[----:B------:R-:W-:Y:S02]  /*79c0*/  FSEL R4, R4, -INF , !P0 ;  /* 0xff80000004047808 */ /* 0x000fe40004000000 */
[----:B------:R-:W-:-:S02]  /*79d0*/  ISETP.GE.AND P2, PT, R5, R238, PT ;  /* 0x000000ee0500720c */ /* 0x000fc40003f46270 */
[CC--:B------:R-:W-:Y:S02]  /*79e0*/  ISETP.GE.AND P5, PT, R5.reuse, R236.reuse, PT ;  /* 0x000000ec0500720c */ /* 0x0c0fe40003fa6270 */
[----:B------:R-:W-:Y:S02]  /*79f0*/  ISETP.GE.AND P0, PT, R180, R236, PT ;  /* 0x000000ecb400720c */ /* 0x000fe40003f06270 */
[C---:B------:R-:W-:Y:S02]  /*7a00*/  ISETP.GE.AND P3, PT, R14.reuse, R238, PT ;  /* 0x000000ee0e00720c */ /* 0x040fe40003f66270 */
[----:B------:R-:W-:Y:S02]  /*7a10*/  ISETP.GE.AND P6, PT, R14, R236, PT ;  /* 0x000000ec0e00720c */ /* 0x000fe40003fc6270 */
[C---:B------:R-:W-:Y:S01]  /*7a20*/  ISETP.LT.OR P2, PT, R5.reuse, R239, P2 ;  /* 0x000000ef0500720c */ /* 0x040fe20001741670 */
[----:B--2---:R-:W-:Y:S01]  /*7a30*/  HMMA.16816.F32.BF16 R28, R20, R8, R28 ;  /* 0x00000008141c723c */ /* 0x004fe2000004181c */
[-C--:B------:R-:W-:Y:S01]  /*7a40*/  ISETP.LT.OR P5, PT, R5, R237.reuse, P5 ;  /* 0x000000ed0500720c */ /* 0x080fe20002fa1670 */
[----:B------:R-:W-:Y:S01]  /*7a50*/  VIADD R5, R166, 0x21 ;  /* 0x00000021a6057836 */ /* 0x000fe20000000000 */
[----:B------:R-:W-:-:S02]  /*7a60*/  ISETP.LT.OR P0, PT, R180, R237, P0 ;  /* 0x000000edb400720c */ /* 0x000fc40000701670 */
[C---:B------:R-:W-:Y:S01]  /*7a70*/  ISETP.LT.OR P3, PT, R14.reuse, R239, P3 ;  /* 0x000000ef0e00720c */ /* 0x040fe20001f61670 */
[----:B------:R-:W-:Y:S01]  /*7a80*/  HMMA.16816.F32.BF16 R24, R20, R10, R24 ;  /* 0x0000000a1418723c */ /* 0x000fe20000041818 */
[----:B------:R-:W-:Y:S01]  /*7a90*/  ISETP.LT.OR P6, PT, R14, R237, P6 ;  /* 0x000000ed0e00720c */ /* 0x000fe200037c1670 */
[C---:B------:R-:W-:Y:S01]  /*7aa0*/  VIADD R14, R166.reuse, 0x20 ;  /* 0x00000020a60e7836 */ /* 0x040fe20000000000 */
[----:B------:R-:W-:Y:S01]  /*7ab0*/  FSEL R185, R179, -INF , !P0 ;  /* 0xff800000b3b97808 */ /* 0x000fe20004000000 */
[----:B------:R-:W-:Y:S01]  /*7ac0*/  VIADD R8, R166, 0x30 ;  /* 0x00000030a6087836 */ /* 0x000fe20000000000 */
[----:B------:R-:W-:Y:S02]  /*7ad0*/  FSEL R182, R172, -INF , !P3 ;  /* 0xff800000acb67808 */ /* 0x000fe40005800000 */
[----:B------:R-:W-:Y:S02]  /*7ae0*/  FMNMX.FTZ R9, R164, R12, !PT ;  /* 0x0000000ca4097209 */ /* 0x000fe40007810000 */
[----:B------:R-:W-:-:S02]  /*7af0*/  FSEL R181, R178, -INF , !P1 ;  /* 0xff800000b2b57808 */ /* 0x000fc40004800000 */
[C---:B------:R-:W-:Y:S02]  /*7b00*/  ISETP.GE.AND P0, PT, R5.reuse, R238, PT ;  /* 0x000000ee0500720c */ /* 0x040fe40003f06270 */
[C---:B------:R-:W-:Y:S02]  /*7b10*/  ISETP.GE.AND P3, PT, R5.reuse, R236, PT ;  /* 0x000000ec0500720c */ /* 0x040fe40003f66270 */
[----:B------:R-:W-:Y:S02]  /*7b20*/  ISETP.GE.AND P1, PT, R14, R238, PT ;  /* 0x000000ee0e00720c */ /* 0x000fe40003f26270 */
[----:B------:R-:W-:Y:S02]  /*7b30*/  FMNMX.FTZ R9, R2, R9, !PT ;  /* 0x0000000902097209 */ /* 0x000fe40007810000 */
[C---:B------:R-:W-:Y:S02]  /*7b40*/  ISETP.LT.OR P0, PT, R5.reuse, R239, P0 ;  /* 0x000000ef0500720c */ /* 0x040fe40000701670 */
[----:B------:R-:W-:Y:S01]  /*7b50*/  ISETP.LT.OR P3, PT, R5, R237, P3 ;  /* 0x000000ed0500720c */ /* 0x000fe20001f61670 */
[----:B------:R-:W-:Y:S01]  /*7b60*/  VIADD R5, R166, 0x29 ;  /* 0x00000029a6057836 */ /* 0x000fe20000000000 */
[----:B------:R-:W-:-:S02]  /*7b70*/  ISETP.LT.OR P1, PT, R14, R239, P1 ;  /* 0x000000ef0e00720c */ /* 0x000fc40000f21670 */
[-C--:B------:R-:W-:Y:S02]  /*7b80*/  ISETP.GE.AND P4, PT, R180, R238.reuse, PT ;  /* 0x000000eeb400720c */ /* 0x080fe40003f86270 */
[----:B------:R-:W-:Y:S02]  /*7b90*/  FMNMX.FTZ R9, R4, R9, !PT ;  /* 0x0000000904097209 */ /* 0x000fe40007810000 */
[----:B------:R-:W-:Y:S02]  /*7ba0*/  FSEL R243, R175, -INF , !P5 ;  /* 0xff800000aff37808 */ /* 0x000fe40006800000 */
[----:B------:R-:W-:Y:S02]  /*7bb0*/  FSEL R190, R168, -INF , !P1 ;  /* 0xff800000a8be7808 */ /* 0x000fe40004800000 */
[C---:B------:R-:W-:Y:S02]  /*7bc0*/  ISETP.GE.AND P5, PT, R5.reuse, R238, PT ;  /* 0x000000ee0500720c */ /* 0x040fe40003fa6270 */
[----:B------:R-:W-:-:S02]  /*7bd0*/  ISETP.GE.AND P1, PT, R5, R236, PT ;  /* 0x000000ec0500720c */ /* 0x000fc40003f26270 */
[----:B------:R-:W-:Y:S02]  /*7be0*/  ISETP.LT.OR P4, PT, R180, R239, P4 ;  /* 0x000000efb400720c */ /* 0x000fe40002781670 */
[----:B------:R-:W-:Y:S02]  /*7bf0*/  FMNMX.FTZ R9, R6, R9, !PT ;  /* 0x0000000906097209 */ /* 0x000fe40007810000 */
[C---:B------:R-:W-:Y:S02]  /*7c00*/  ISETP.LT.OR P5, PT, R5.reuse, R239, P5 ;  /* 0x000000ef0500720c */ /* 0x040fe40002fa1670 */
[----:B------:R-:W-:Y:S02]  /*7c10*/  ISETP.LT.OR P1, PT, R5, R237, P1 ;  /* 0x000000ed0500720c */ /* 0x000fe40000f21670 */
[----:B------:R-:W-:Y:S02]  /*7c20*/  FSEL R180, R177, -INF , !P4 ;  /* 0xff800000b1b47808 */ /* 0x000fe40006000000 */
[----:B------:R-:W-:-:S02]  /*7c30*/  FMNMX.FTZ R5, R186, R9, !PT ;  /* 0x00000009ba057209 */ /* 0x000fc40007810000 */
[----:B------:R-:W-:Y:S02]  /*7c40*/  ISETP.GE.AND P4, PT, R14, R236, PT ;  /* 0x000000ec0e00720c */ /* 0x000fe40003f86270 */
[----:B------:R-:W-:Y:S02]  /*7c50*/  FMNMX.FTZ R5, R180, R5, !PT ;  /* 0x00000005b4057209 */ /* 0x000fe40007810000 */
[----:B------:R-:W-:Y:S01]  /*7c60*/  ISETP.LT.OR P4, PT, R14, R237, P4 ;  /* 0x000000ed0e00720c */ /* 0x000fe20002781670 */
[----:B------:R-:W-:Y:S01]  /*7c70*/  VIADD R14, R166, 0x28 ;  /* 0x00000028a60e7836 */ /* 0x000fe20000000000 */
[----:B------:R-:W-:Y:S02]  /*7c80*/  FSEL R184, R173, -INF , !P2 ;  /* 0xff800000adb87808 */ /* 0x000fe40005000000 */
[----:B------:R-:W-:Y:S01]  /*7c90*/  FMNMX.FTZ R9, R182, R5, !PT ;  /* 0x00000005b6097209 */ /* 0x000fe20007810000 */
[----:B------:R-:W-:Y:S01]  /*7ca0*/  VIADD R5, R166, 0x38 ;  /* 0x00000038a6057836 */ /* 0x000fe20000000000 */
[----:B------:R-:W-:-:S02]  /*7cb0*/  FSEL R189, R170, -INF , !P4 ;  /* 0xff800000aabd7808 */ /* 0x000fc40006000000 */
[----:B------:R-:W-:Y:S02]  /*7cc0*/  FSEL R188, R169, -INF , !P0 ;  /* 0xff800000a9bc7808 */ /* 0x000fe40004000000 */
[C---:B------:R-:W-:Y:S02]  /*7cd0*/  ISETP.GE.AND P4, PT, R8.reuse, R238, PT ;  /* 0x000000ee0800720c */ /* 0x040fe40003f86270 */
[----:B------:R-:W-:Y:S02]  /*7ce0*/  ISETP.GE.AND P0, PT, R8, R236, PT ;  /* 0x000000ec0800720c */ /* 0x000fe40003f06270 */
[----:B------:R-:W-:Y:S02]  /*7cf0*/  FSEL R195, R174, -INF , !P6 ;  /* 0xff800000aec37808 */ /* 0x000fe40007000000 */
[----:B------:R-:W-:Y:S02]  /*7d00*/  ISETP.GE.AND P6, PT, R14, R238, PT ;  /* 0x000000ee0e00720c */ /* 0x000fe40003fc6270 */
[----:B------:R-:W-:-:S02]  /*7d10*/  FMNMX.FTZ R10, R3, R13, !PT ;  /* 0x0000000d030a7209 */ /* 0x000fc40007810000 */
[----:B------:R-:W-:Y:S02]  /*7d20*/  FMNMX.FTZ R9, R184, R9, !PT ;  /* 0x00000009b8097209 */ /* 0x000fe40007810000 */
[C---:B------:R-:W-:Y:S02]  /*7d30*/  ISETP.LT.OR P4, PT, R8.reuse, R239, P4 ;  /* 0x000000ef0800720c */ /* 0x040fe40002781670 */
[----:B------:R-:W-:Y:S01]  /*7d40*/  ISETP.LT.OR P0, PT, R8, R237, P0 ;  /* 0x000000ed0800720c */ /* 0x000fe20000701670 */
[----:B------:R-:W-:Y:S01]  /*7d50*/  VIADD R8, R166, 0x31 ;  /* 0x00000031a6087836 */ /* 0x000fe20000000000 */
[----:B------:R-:W-:Y:S01]  /*7d60*/  ISETP.GE.AND P2, PT, R14, R236, PT ;  /* 0x000000ec0e00720c */ /* 0x000fe20003f46270 */
[----:B------:R-:W-:Y:S01]  /*7d70*/  VIADD R166, R166, 0x39 ;  /* 0x00000039a6a67836 */ /* 0x000fe20000000000 */
[----:B------:R-:W-:Y:S01]  /*7d80*/  BAR.SYNC.DEFER_BLOCKING 0x0 ;  /* 0x0000000000007b1d */ /* 0x000fe20000010000 */
[----:B------:R-:W-:Y:S02]  /*7d90*/  ISETP.LT.OR P6, PT, R14, R239, P6 ;  /* 0x000000ef0e00720c */ /* 0x000fe400037c1670 */
[----:B------:R-:W-:-:S02]  /*7da0*/  FMNMX.FTZ R10, R15, R10, !PT ;  /* 0x0000000a0f0a7209 */ /* 0x000fc40007810000 */
[----:B------:R-:W-:Y:S02]  /*7db0*/  FMNMX.FTZ R9, R190, R9, !PT ;  /* 0x00000009be097209 */ /* 0x000fe40007810000 */
[----:B------:R-:W-:Y:S02]  /*7dc0*/  ISETP.LT.OR P2, PT, R14, R237, P2 ;  /* 0x000000ed0e00720c */ /* 0x000fe40001741670 */
[----:B------:R-:W-:Y:S02]  /*7dd0*/  FSEL R187, R171, -INF , !P3 ;  /* 0xff800000abbb7808 */ /* 0x000fe40005800000 */
[----:B------:R-:W-:Y:S02]  /*7de0*/  ISETP.GE.AND P3, PT, R8, R238, PT ;  /* 0x000000ee0800720c */ /* 0x000fe40003f66270 */
[----:B------:R-:W-:Y:S02]  /*7df0*/  FSEL R194, R16, -INF , !P6 ;  /* 0xff80000010c27808 */ /* 0x000fe40007000000 */
[----:B------:R-:W-:-:S02]  /*7e00*/  FMNMX.FTZ R14, R183, R10, !PT ;  /* 0x0000000ab70e7209 */ /* 0x000fc40007810000 */
[----:B------:R-:W-:Y:S02]  /*7e10*/  FMNMX.FTZ R9, R188, R9, !PT ;  /* 0x00000009bc097209 */ /* 0x000fe40007810000 */
[----:B------:R-:W-:Y:S02]  /*7e20*/  FSEL R192, R17, -INF , !P5 ;  /* 0xff80000011c07808 */ /* 0x000fe40006800000 */
[----:B------:R-:W-:Y:S02]  /*7e30*/  FMNMX.FTZ R14, R7, R14, !PT ;  /* 0x0000000e070e7209 */ /* 0x000fe40007810000 */
[----:B------:R-:W-:Y:S02]  /*7e40*/  FMNMX.FTZ R9, R194, R9, !PT ;  /* 0x00000009c2097209 */ /* 0x000fe40007810000 */
[----:B------:R-:W-:Y:S02]  /*7e50*/  ISETP.LT.OR P3, PT, R8, R239, P3 ;  /* 0x000000ef0800720c */ /* 0x000fe40001f61670 */
[----:B------:R-:W-:-:S02]  /*7e60*/  ISETP.GE.AND P6, PT, R5, R238, PT ;  /* 0x000000ee0500720c */ /* 0x000fc40003fc6270 */
[----:B------:R-:W-:Y:S02]  /*7e70*/  FSEL R178, R28, -INF , !P4 ;  /* 0xff8000001cb27808 */ /* 0x000fe40006000000 */
[----:B------:R-:W-:Y:S02]  /*7e80*/  FMNMX.FTZ R14, R181, R14, !PT ;  /* 0x0000000eb50e7209 */ /* 0x000fe40007810000 */
[----:B------:R-:W-:Y:S02]  /*7e90*/  FMNMX.FTZ R9, R192, R9, !PT ;  /* 0x00000009c0097209 */ /* 0x000fe40007810000 */
[----:B------:R-:W-:Y:S02]  /*7ea0*/  FSEL R176, R29, -INF , !P3 ;  /* 0xff8000001db07808 */ /* 0x000fe40005800000 */
[----:B------:R-:W-:Y:S02]  /*7eb0*/  PLOP3.LUT P3, PT, PT, PT, UP0, 0x80, 0x0 ;  /* 0x000000000000781c */ /* 0x000fe40003f6f008 */
[----:B------:R-:W-:-:S02]  /*7ec0*/  ISETP.GE.AND P5, PT, R166, R238, PT ;  /* 0x000000eea600720c */ /* 0x000fc40003fa6270 */
[----:B------:R-:W-:Y:S02]  /*7ed0*/  ISETP.LT.OR P6, PT, R5, R239, P6 ;  /* 0x000000ef0500720c */ /* 0x000fe400037c1670 */
[----:B------:R-:W-:Y:S02]  /*7ee0*/  FMNMX.FTZ R14, R185, R14, !PT ;  /* 0x0000000eb90e7209 */ /* 0x000fe40007810000 */
[----:B------:R-:W-:Y:S02]  /*7ef0*/  FMNMX.FTZ R9, R178, R9, !PT ;  /* 0x00000009b2097209 */ /* 0x000fe40007810000 */
[----:B------:R-:W-:Y:S02]  /*7f00*/  ISETP.LT.OR P5, PT, R166, R239, P5 ;  /* 0x000000efa600720c */ /* 0x000fe40002fa1670 */
[----:B------:R-:W-:Y:S02]  /*7f10*/  FSEL R34, R24, -INF , !P6 ;  /* 0xff80000018227808 */ /* 0x000fe40007000000 */
[----:B------:R-:W-:-:S02]  /*7f20*/  FMNMX.FTZ R14, R195, R14, !PT ;  /* 0x0000000ec30e7209 */ /* 0x000fc40007810000 */
[----:B------:R-:W-:Y:S02]  /*7f30*/  FMNMX.FTZ R9, R176, R9, !PT ;  /* 0x00000009b0097209 */ /* 0x000fe40007810000 */
[----:B------:R-:W-:Y:S02]  /*7f40*/  FSEL R32, R25, -INF , !P5 ;  /* 0xff80000019207808 */ /* 0x000fe40006800000 */
[----:B------:R-:W-:Y:S02]  /*7f50*/  FMNMX.FTZ R14, R243, R14, !PT ;  /* 0x0000000ef30e7209 */ /* 0x000fe40007810000 */
[----:B------:R-:W-:Y:S02]  /*7f60*/  FMNMX.FTZ R9, R34, R9, !PT ;  /* 0x0000000922097209 */ /* 0x000fe40007810000 */
[----:B------:R-:W-:Y:S02]  /*7f70*/  FSEL R193, R18, -INF , !P2 ;  /* 0xff80000012c17808 */ /* 0x000fe40005000000 */
[----:B------:R-:W-:-:S02]  /*7f80*/  FMNMX.FTZ R14, R189, R14, !PT ;  /* 0x0000000ebd0e7209 */ /* 0x000fc40007810000 */
[----:B------:R-:W-:Y:S01]  /*7f90*/  FMNMX.FTZ R10, R32, R9, !PT ;  /* 0x00000009200a7209 */ /* 0x000fe20007810000 */
[----:B------:R-:W-:Y:S06]  /*7fa0*/  @!P3 BRA `(.L_x_1151) ;  /* 0x0000000000a8b947 */ /* 0x000fec0003800000 */
[----:B------:R-:W-:-:S04]  /*7fb0*/  UIADD3 UR33, UR33, -0x3, URZ ;  /* 0xfffffffd21217890 */ /* 0x000fc8000fffe03f */
[----:B------:R-:W-:Y:S02]  /*7fc0*/  USHF.R.S32.HI UR10, URZ, 0x1f, UR33 ;  /* 0x0000001f3f0a7899 */ /* 0x000fe40008011421 */
[----:B------:R-:W-:Y:S02]  /*7fd0*/  UIMAD.WIDE.U32 UR36, UR33, UR8, URZ ;  /* 0x00000008212472a5 */ /* 0x000fe4000f8e003f */
[----:B------:R-:W-:-:S04]  /*7fe0*/  UIMAD UR10, UR10, UR8, URZ ;  /* 0x000000080a0a72a4 */ /* 0x000fc8000f8e023f */
[----:B------:R-:W-:Y:S01]  /*7ff0*/  UIMAD UR10, UR33, UR9, UR10 ;  /* 0x00000009210a72a4 */ /* 0x000fe2000f8e020a */
[----:B------:R-:W-:Y:S01]  /*8000*/  IMAD.U32 R16, RZ, RZ, UR36 ;  /* 0x00000024ff107e24 */ /* 0x000fe2000f8e00ff */
[----:B------:R-:W-:Y:S01]  /*8010*/  USHF.L.U32 UR33, UR8, 0x5, URZ ;  /* 0x0000000508217899 */ /* 0x000fe2000800063f */
[----:B------:R-:W-:Y:S01]  /*8020*/  IMAD.U32 R17, RZ, RZ, UR37 ;  /* 0x00000025ff117e24 */ /* 0x000fe2000f8e00ff */
[----:B------:R-:W-:Y:S02]  /*8030*/  UIADD3 UR10, UR37, UR10, URZ ;  /* 0x0000000a250a7290 */ /* 0x000fe4000fffe03f */
[----:B------:R-:W-:-:S04]  /*8040*/  LEA R11, P2, R16, R232, 0x6 ;  /* 0x000000e8100b7211 */ /* 0x000fc800078430ff */
[----:B------:R-:W-:Y:S01]  /*8050*/  IMAD.U32 R9, RZ, RZ, UR10 ;  /* 0x0000000aff097e24 */ /* 0x000fe2000f8e00ff */
[----:B------:R-:W-:Y:S02]  /*8060*/  ULDC.64 UR10, c[0x0][0x218] ;  /* 0x00008600000a7ab9 */ /* 0x000fe40000000a00 */
[C---:B------:R-:W-:Y:S01]  /*8070*/  LEA R20, P3, R11.reuse, UR10, 0x1 ;  /* 0x0000000a0b147c11 */ /* 0x040fe2000f8608ff */
        /* <DEDUP_REMOVED lines=29> */
.L_x_1151:
[----:B------:R-:W-:Y:S01]  /*8250*/  FMNMX.FTZ R14, R187, R14, !PT ;  /* 0x0000000ebb0e7209 */ /* 0x000fe20007810000 */
[----:B------:R-:W2:Y:S01]  /*8260*/  SHFL.BFLY PT, R9, R10, 0x2, 0x1f ;  /* 0x0c401f000a097f89 */ /* 0x000ea200000e0000 */
[----:B------:R-:W-:Y:S01]  /*8270*/  ISETP.GE.AND P2, PT, R8, R236, PT ;  /* 0x000000ec0800720c */ /* 0x000fe20003f46270 */
[----:B------:R-:W-:Y:S01]  /*8280*/  IMAD.WIDE.U32 R202, R0, -0x326172a9, RZ ;  /* 0xcd9e8d5700ca7825 */ /* 0x000fe200078e00ff */
[----:B------:R-:W-:Y:S01]  /*8290*/  FSEL R191, R19, -INF , !P1 ;  /* 0xff80000013bf7808 */ /* 0x000fe20004800000 */
[----:B------:R-:W-:Y:S01]  /*82a0*/  USHF.L.U32 UR10, UR32, 0x1, URZ ;  /* 0x00000001200a7899 */ /* 0x000fe2000800063f */
[----:B------:R-:W-:Y:S01]  /*82b0*/  FMNMX.FTZ R14, R193, R14, !PT ;  /* 0x0000000ec10e7209 */ /* 0x000fe20007810000 */
[----:B------:R-:W-:Y:S01]  /*82c0*/  IMAD.WIDE.U32 R244, R165, -0x2daee0ad, RZ ;  /* 0xd2511f53a5f47825 */ /* 0x000fe200078e00ff */
[----:B------:R-:W-:Y:S02]  /*82d0*/  ISETP.GE.AND P1, PT, R5, R236, PT ;  /* 0x000000ec0500720c */ /* 0x000fe40003f26270 */
[----:B------:R-:W-:-:S02]  /*82e0*/  ISETP.LT.OR P2, PT, R8, R237, P2 ;  /* 0x000000ed0800720c */ /* 0x000fc40001741670 */
[----:B------:R-:W-:Y:S02]  /*82f0*/  FSEL R35, R30, -INF , !P0 ;  /* 0xff8000001e237808 */ /* 0x000fe40004000000 */
[----:B------:R-:W-:Y:S02]  /*8300*/  FMNMX.FTZ R14, R191, R14, !PT ;  /* 0x0000000ebf0e7209 */ /* 0x000fe40007810000 */
[----:B------:R-:W-:Y:S02]  /*8310*/  ISETP.LT.OR P1, PT, R5, R237, P1 ;  /* 0x000000ed0500720c */ /* 0x000fe40000f21670 */
[----:B------:R-:W-:Y:S02]  /*8320*/  ISETP.GE.AND P0, PT, R166, R236, PT ;  /* 0x000000eca600720c */ /* 0x000fe40003f06270 */
[----:B------:R-:W-:Y:S02]  /*8330*/  FSEL R33, R31, -INF , !P2 ;  /* 0xff8000001f217808 */ /* 0x000fe40005000000 */
[----:B------:R-:W-:-:S02]  /*8340*/  FMNMX.FTZ R14, R35, R14, !PT ;  /* 0x0000000e230e7209 */ /* 0x000fc40007810000 */
[----:B------:R-:W-:Y:S02]  /*8350*/  ISETP.LT.OR P0, PT, R166, R237, P0 ;  /* 0x000000eda600720c */ /* 0x000fe40000701670 */
[----:B------:R-:W-:Y:S02]  /*8360*/  FSEL R31, R26, -INF , !P1 ;  /* 0xff8000001a1f7808 */ /* 0x000fe40004800000 */
[----:B------:R-:W-:Y:S02]  /*8370*/  FMNMX.FTZ R8, R33, R14, !PT ;  /* 0x0000000e21087209 */ /* 0x000fe40007810000 */
[----:B------:R-:W-:Y:S02]  /*8380*/  FSEL R29, R27, -INF , !P0 ;  /* 0xff8000001b1d7808 */ /* 0x000fe40004000000 */
[----:B------:R-:W-:Y:S02]  /*8390*/  FMNMX.FTZ R8, R31, R8, !PT ;  /* 0x000000081f087209 */ /* 0x000fe40007810000 */
[----:B------:R-:W-:-:S02]  /*83a0*/  LOP3.LUT R198, R203, R167, RZ, 0x3c, !PT ;  /* 0x000000a7cbc67212 */ /* 0x000fc400078e3cff */
[----:B------:R-:W-:Y:S02]  /*83b0*/  FMNMX.FTZ R11, R29, R8, !PT ;  /* 0x000000081d0b7209 */ /* 0x000fe40007810000 */
[----:B--2---:R-:W-:Y:S01]  /*83c0*/  FMNMX.FTZ R9, R10, R9, !PT ;  /* 0x000000090a097209 */ /* 0x004fe20007810000 */
[----:B------:R-:W-:Y:S01]  /*83d0*/  IMAD.WIDE.U32 R198, R198, -0x2daee0ad, RZ ;  /* 0xd2511f53c6c67825 */ /* 0x000fe200078e00ff */
[----:B------:R-:W-:Y:S01]  /*83e0*/  MOV R5, UR10 ;  /* 0x0000000a00057c02 */ /* 0x000fe20008000f00 */
[----:B------:R-:W2:Y:S01]  /*83f0*/  SHFL.BFLY PT, R8, R11, 0x2, 0x1f ;  /* 0x0c401f000b087f89 */ /* 0x000ea200000e0000 */
[----:B------:R-:W-:Y:S01]  /*8400*/  MOV R28, 0x7054 ;  /* 0x00007054001c7802 */ /* 0x000fe20000000f00 */
[----:B------:R-:W-:Y:S01]  /*8410*/  UIADD3 UR10, UR10, 0x1, URZ ;  /* 0x000000010a0a7890 */ /* 0x000fe2000fffe03f */
[----:B------:R-:W-:Y:S01]  /*8420*/  LOP3.LUT R5, R245, UR31, R5, 0x96, !PT ;  /* 0x0000001ff5057c12 */ /* 0x000fe2000f8e9605 */
[----:B------:R-:W3:Y:S01]  /*8430*/  SHFL.BFLY PT, R174, R9, 0x1, 0x1f ;  /* 0x0c201f0009ae7f89 */ /* 0x000ee200000e0000 */
[----:B------:R-:W-:-:S03]  /*8440*/  LOP3.LUT R196, R199, UR19, R244, 0x96, !PT ;  /* 0x00000013c7c47c12 */ /* 0x000fc6000f8e96f4 */
[----:B------:R-:W-:-:S04]  /*8450*/  IMAD.WIDE.U32 R18, R5, -0x326172a9, RZ ;  /* 0xcd9e8d5705127825 */ /* 0x000fc800078e00ff */
[----:B------:R-:W-:Y:S01]  /*8460*/  IMAD.WIDE.U32 R196, R196, -0x326172a9, RZ ;  /* 0xcd9e8d57c4c47825 */ /* 0x000fe200078e00ff */
[----:B------:R-:W-:-:S04]  /*8470*/  LOP3.LUT R5, R19, UR20, R202, 0x96, !PT ;  /* 0x0000001413057c12 */ /* 0x000fc8000f8e96ca */
[----:B------:R-:W-:Y:S01]  /*8480*/  LOP3.LUT R18, R197, UR18, R18, 0x96, !PT ;  /* 0x00000012c5127c12 */ /* 0x000fe2000f8e9612 */
[----:B-1----:R-:W-:-:S04]  /*8490*/  IMAD.WIDE.U32 R20, R5, -0x2daee0ad, RZ ;  /* 0xd2511f5305147825 */ /* 0x002fc800078e00ff */
[----:B------:R-:W-:Y:S01]  /*84a0*/  IMAD.WIDE.U32 R18, R18, -0x2daee0ad, RZ ;  /* 0xd2511f5312127825 */ /* 0x000fe200078e00ff */
[----:B------:R-:W-:Y:S02]  /*84b0*/  LOP3.LUT R5, R21, UR17, R198, 0x96, !PT ;  /* 0x0000001115057c12 */ /* 0x000fe4000f8e96c6 */
[----:B--2---:R-:W-:Y:S02]  /*84c0*/  FMNMX.FTZ R8, R11, R8, !PT ;  /* 0x000000080b087209 */ /* 0x004fe40007810000 */
[----:B------:R-:W-:Y:S01]  /*84d0*/  LOP3.LUT R20, R19, UR15, R20, 0x96, !PT ;  /* 0x0000000f13147c12 */ /* 0x000fe2000f8e9614 */
[----:B------:R-:W-:Y:S01]  /*84e0*/  IMAD.WIDE.U32 R16, R5, -0x326172a9, RZ ;  /* 0xcd9e8d5705107825 */ /* 0x000fe200078e00ff */
[----:B---3--:R-:W-:Y:S01]  /*84f0*/  FMNMX.FTZ R174, R9, R174, !PT ;  /* 0x000000ae09ae7209 */ /* 0x008fe20007810000 */
[----:B------:R-:W1:Y:S02]  /*8500*/  SHFL.BFLY PT, R173, R8, 0x1, 0x1f ;  /* 0x0c201f0008ad7f89 */ /* 0x000e6400000e0000 */
[----:B------:R-:W-:Y:S01]  /*8510*/  IMAD.WIDE.U32 R20, R20, -0x326172a9, RZ ;  /* 0xcd9e8d5714147825 */ /* 0x000fe200078e00ff */
[----:B------:R-:W-:-:S03]  /*8520*/  FSETP.NEU.FTZ.AND P1, PT, R174, -INF , PT ;  /* 0xff800000ae00780b */ /* 0x000fc60003f3d000 */
[C---:B------:R-:W-:Y:S01]  /*8530*/  FMUL.FTZ R177, R174.reuse, UR34 ;  /* 0x00000022aeb17c20 */ /* 0x040fe20008410000 */
[----:B------:R-:W-:Y:S02]  /*8540*/  LOP3.LUT R5, R17, UR16, R196, 0x96, !PT ;  /* 0x0000001011057c12 */ /* 0x000fe4000f8e96c4 */
[----:B------:R-:W-:Y:S02]  /*8550*/  LOP3.LUT R16, R21, UR14, R16, 0x96, !PT ;  /* 0x0000000e15107c12 */ /* 0x000fe4000f8e9610 */
[----:B------:R-:W-:Y:S01]  /*8560*/  FSEL R177, R177, RZ, P1 ;  /* 0x000000ffb1b17208 */ /* 0x000fe20000800000 */
[----:B------:R-:W-:Y:S01]  /*8570*/  IMAD.WIDE.U32 R10, R5, -0x2daee0ad, RZ ;  /* 0xd2511f53050a7825 */ /* 0x000fe200078e00ff */
[----:B------:R-:W-:-:S03]  /*8580*/  FSEL R175, R174, RZ, P1 ;  /* 0x000000ffaeaf7208 */ /* 0x000fc60000800000 */
[----:B------:R-:W-:-:S04]  /*8590*/  IMAD.WIDE.U32 R16, R16, -0x2daee0ad, RZ ;  /* 0xd2511f5310107825 */ /* 0x000fc800078e00ff */
[--C-:B------:R-:W-:Y:S01]  /*85a0*/  FFMA.FTZ R171, R2, UR34, -R177.reuse ;  /* 0x0000002202ab7c23 */ /* 0x100fe200080108b1 */
[----:B------:R-:W-:Y:S01]  /*85b0*/  LOP3.LUT R18, R11, UR13, R18, 0x96, !PT ;  /* 0x0000000d0b127c12 */ /* 0x000fe2000f8e9612 */
[--C-:B------:R-:W-:Y:S01]  /*85c0*/  FFMA.FTZ R170, R4, UR34, -R177.reuse ;  /* 0x0000002204aa7c23 */ /* 0x100fe200080108b1 */
[--C-:B------:R-:W-:Y:S01]  /*85d0*/  FFMA.FTZ R169, R6, UR34, -R177.reuse ;  /* 0x0000002206a97c23 */ /* 0x100fe200080108b1 */
[----:B------:R-:W-:Y:S01]  /*85e0*/  LOP3.LUT R2, R17, UR12, R10, 0x96, !PT ;  /* 0x0000000c11027c12 */ /* 0x000fe2000f8e960a */
[----:B------:R-:W-:Y:S01]  /*85f0*/  FFMA.FTZ R172, R12, UR34, -R177 ;  /* 0x000000220cac7c23 */ /* 0x000fe200080108b1 */
[----:B------:R-:W-:Y:S01]  /*8600*/  IMAD.WIDE.U32 R18, R18, -0x326172a9, RZ ;  /* 0xcd9e8d5712127825 */ /* 0x000fe200078e00ff */
[----:B------:R-:W-:Y:S01]  /*8610*/  MUFU.EX2 R171, R171 ;  /* 0x000000ab00ab7308 */ /* 0x000fe20000000800 */
[----:B------:R-:W-:Y:S02]  /*8620*/  MOV R17, UR4 ;  /* 0x0000000400117c02 */ /* 0x000fe40008000f00 */
[----:B------:R-:W-:Y:S01]  /*8630*/  FADD.FTZ R175, R164, -R175 ;  /* 0x800000afa4af7221 */ /* 0x000fe20000010000 */
[----:B-1----:R-:W-:Y:S01]  /*8640*/  FMNMX.FTZ R173, R8, R173, !PT ;  /* 0x000000ad08ad7209 */ /* 0x002fe20007810000 */
[----:B------:R-:W-:Y:S01]  /*8650*/  IMAD.WIDE.U32 R10, R2, -0x326172a9, RZ ;  /* 0xcd9e8d57020a7825 */ /* 0x000fe200078e00ff */
[----:B------:R-:W-:-:S03]  /*8660*/  PRMT R28, R17, R28, UR4 ;  /* 0x00000004111c7e16 */ /* 0x000fc6000800001c */
[----:B------:R-:W-:Y:S01]  /*8670*/  FMUL.FTZ R175, R175, UR34 ;  /* 0x00000022afaf7c20 */ /* 0x000fe20008410000 */
[C---:B------:R-:W-:Y:S01]  /*8680*/  FSETP.NEU.FTZ.AND P0, PT, R173.reuse, -INF , PT ;  /* 0xff800000ad00780b */ /* 0x040fe20003f1d000 */
[----:B------:R-:W-:Y:S01]  /*8690*/  FMUL.FTZ R30, R173, UR34 ;  /* 0x00000022ad1e7c20 */ /* 0x000fe20008410000 */
[----:B------:R-:W-:Y:S01]  /*86a0*/  LOP3.LUT R8, R10, 0xffff, RZ, 0xc0, !PT ;  /* 0x0000ffff0a087812 */ /* 0x000fe200078ec0ff */
[----:B------:R-:W-:Y:S01]  /*86b0*/  MUFU.EX2 R172, R172 ;  /* 0x000000ac00ac7308 */ /* 0x000fe20000000800 */
[----:B------:R-:W-:Y:S01]  /*86c0*/  SHF.R.U32.HI R4, RZ, 0x10, R10 ;  /* 0x00000010ff047819 */ /* 0x000fe2000001160a */
[--C-:B------:R-:W-:Y:S01]  /*86d0*/  FFMA.FTZ R179, R186, UR34, -R177.reuse ;  /* 0x00000022bab37c23 */ /* 0x100fe200080108b1 */
[----:B------:R-:W-:Y:S01]  /*86e0*/  FSEL R30, R30, RZ, P0 ;  /* 0x000000ff1e1e7208 */ /* 0x000fe20000000000 */
[--C-:B------:R-:W-:Y:S01]  /*86f0*/  FFMA.FTZ R180, R180, UR34, -R177.reuse ;  /* 0x00000022b4b47c23 */ /* 0x100fe200080108b1 */
[----:B------:R-:W-:Y:S01]  /*8700*/  SHF.R.U32.HI R8, RZ, 0x8, R8 ;  /* 0x00000008ff087819 */ /* 0x000fe20000011608 */
[--C-:B------:R-:W-:Y:S01]  /*8710*/  FFMA.FTZ R184, R184, UR34, -R177.reuse ;  /* 0x00000022b8b87c23 */ /* 0x100fe200080108b1 */
[----:B------:R-:W-:Y:S01]  /*8720*/  LOP3.LUT R6, R11, UR21, R18, 0x96, !PT ;  /* 0x000000150b067c12 */ /* 0x000fe2000f8e9612 */
[--C-:B------:R-:W-:Y:S01]  /*8730*/  FFMA.FTZ R168, R13, UR34, -R30.reuse ;  /* 0x000000220da87c23 */ /* 0x100fe2000801081e */
[----:B------:R-:W-:Y:S01]  /*8740*/  LOP3.LUT R13, R10, 0xff, RZ, 0xc0, !PT ;  /* 0x000000ff0a0d7812 */ /* 0x000fe200078ec0ff */
[--C-:B------:R-:W-:Y:S01]  /*8750*/  FFMA.FTZ R166, R15, UR34, -R30.reuse ;  /* 0x000000220fa67c23 */ /* 0x100fe2000801081e */
[----:B------:R-:W-:Y:S01]  /*8760*/  LOP3.LUT R15, R4, 0xff, RZ, 0xc0, !PT ;  /* 0x000000ff040f7812 */ /* 0x000fe200078ec0ff */
[----:B------:R-:W-:Y:S01]  /*8770*/  FFMA.FTZ R183, R183, UR34, -R30 ;  /* 0x00000022b7b77c23 */ /* 0x000fe2000801081e */
[----:B------:R-:W-:Y:S01]  /*8780*/  PRMT R13, R13, 0x5410, R8 ;  /* 0x000054100d0d7816 */ /* 0x000fe20000000008 */
[----:B------:R-:W-:Y:S01]  /*8790*/  MUFU.EX2 R168, R168 ;  /* 0x000000a800a87308 */ /* 0x000fe20000000800 */
[----:B------:R-:W-:Y:S01]  /*87a0*/  LOP3.LUT R8, R6, 0xffff, RZ, 0xc0, !PT ;  /* 0x0000ffff06087812 */ /* 0x000fe200078ec0ff */
[--C-:B------:R-:W-:Y:S01]  /*87b0*/  FFMA.FTZ R186, R185, UR34, -R30.reuse ;  /* 0x00000022b9ba7c23 */ /* 0x100fe2000801081e */
[----:B------:R-:W-:Y:S01]  /*87c0*/  FSEL R4, R173, RZ, P0 ;  /* 0x000000ffad047208 */ /* 0x000fe20000000000 */
[--C-:B------:R-:W-:Y:S01]  /*87d0*/  FFMA.FTZ R182, R182, UR34, -R177.reuse ;  /* 0x00000022b6b67c23 */ /* 0x100fe200080108b1 */
[----:B------:R-:W-:Y:S01]  /*87e0*/  LOP3.LUT R5, R6, 0xff, RZ, 0xc0, !PT ;  /* 0x000000ff06057812 */ /* 0x000fe200078ec0ff */
[----:B------:R-:W-:Y:S01]  /*87f0*/  FFMA.FTZ R185, R243, UR34, -R30 ;  /* 0x00000022f3b97c23 */ /* 0x000fe2000801081e */
[----:B------:R-:W-:Y:S01]  /*8800*/  SHF.R.U32.HI R8, RZ, 0x8, R8 ;  /* 0x00000008ff087819 */ /* 0x000fe20000011608 */
[----:B------:R-:W-:Y:S01]  /*8810*/  FADD.FTZ R4, R3, -R4 ;  /* 0x8000000403047221 */ /* 0x000fe20000010000 */
[----:B------:R-:W-:Y:S01]  /*8820*/  SHF.R.U32.HI R2, RZ, 0x18, R10 ;  /* 0x00000018ff027819 */ /* 0x000fe2000001160a */
[----:B------:R-:W1:Y:S01]  /*8830*/  MUFU.EX2 R166, R166 ;  /* 0x000000a600a67308 */ /* 0x000e620000000800 */
[----:B------:R-:W-:Y:S01]  /*8840*/  FFMA.FTZ R3, R7, UR34, -R30 ;  /* 0x0000002207037c23 */ /* 0x000fe2000801081e */
[----:B------:R-:W-:Y:S01]  /*8850*/  PRMT R5, R5, 0x5410, R8 ;  /* 0x0000541005057816 */ /* 0x000fe20000000008 */
[----:B------:R-:W-:Y:S01]  /*8860*/  FMUL.FTZ R164, R4, UR34 ;  /* 0x0000002204a47c20 */ /* 0x000fe20008410000 */
[----:B------:R-:W-:Y:S01]  /*8870*/  SHF.R.U32.HI R8, RZ, 0x10, R6 ;  /* 0x00000010ff087819 */ /* 0x000fe20000011606 */
[--C-:B------:R-:W-:Y:S01]  /*8880*/  FFMA.FTZ R192, R192, UR34, -R177.reuse ;  /* 0x00000022c0c07c23 */ /* 0x100fe200080108b1 */
[----:B------:R-:W-:Y:S01]  /*8890*/  PRMT R15, R15, 0x5410, R2 ;  /* 0x000054100f0f7816 */ /* 0x000fe20000000002 */
[----:B------:R-:W-:Y:S01]  /*88a0*/  FFMA.FTZ R191, R191, UR34, -R30 ;  /* 0x00000022bfbf7c23 */ /* 0x000fe2000801081e */
[----:B------:R-:W-:Y:S01]  /*88b0*/  MUFU.EX2 R170, R170 ;  /* 0x000000aa00aa7308 */ /* 0x000fe20000000800 */
[----:B------:R-:W-:Y:S01]  /*88c0*/  SHF.R.U32.HI R7, RZ, 0x18, R6 ;  /* 0x00000018ff077819 */ /* 0x000fe20000011606 */
[----:B------:R-:W-:Y:S01]  /*88d0*/  FFMA.FTZ R190, R190, UR34, -R177 ;  /* 0x00000022bebe7c23 */ /* 0x000fe200080108b1 */
[----:B------:R-:W-:Y:S01]  /*88e0*/  LOP3.LUT R6, R8, 0xff, RZ, 0xc0, !PT ;  /* 0x000000ff08067812 */ /* 0x000fe200078ec0ff */
[----:B------:R-:W-:Y:S01]  /*88f0*/  FFMA.FTZ R189, R189, UR34, -R30 ;  /* 0x00000022bdbd7c23 */ /* 0x000fe2000801081e */
[--C-:B------:R-:W-:Y:S01]  /*8900*/  HSET2.LE.AND R4, R5, R28.reuse, PT ;  /* 0x0000001c05047233 */ /* 0x100fe20003803000 */
[----:B------:R-:W2:Y:S01]  /*8910*/  LDSM.16.MT88.4 R8, [R224+0x10000] ;  /* 0x01000000e008783b */ /* 0x000ea20000004200 */
[----:B------:R-:W-:Y:S01]  /*8920*/  PRMT R7, R6, 0x5410, R7 ;  /* 0x0000541006077816 */ /* 0x000fe20000000007 */
[----:B------:R-:W3:Y:S01]  /*8930*/  MUFU.EX2 R169, R169 ;  /* 0x000000a900a97308 */ /* 0x000ee20000000800 */
[----:B-1----:R-:W-:Y:S01]  /*8940*/  F2FP.BF16.F32.PACK_AB R6, R166, R168 ;  /* 0x000000a8a606723e */ /* 0x002fe200000010ff */
[----:B------:R-:W-:Y:S01]  /*8950*/  FFMA.FTZ R178, R178, UR34, -R177 ;  /* 0x00000022b2b27c23 */ /* 0x000fe200080108b1 */
[----:B------:R-:W-:Y:S01]  /*8960*/  LOP3.LUT R18, R19, UR26, R20, 0x96, !PT ;  /* 0x0000001a13127c12 */ /* 0x000fe2000f8e9614 */
[----:B------:R-:W-:Y:S01]  /*8970*/  FFMA.FTZ R33, R33, UR34, -R30 ;  /* 0x0000002221217c23 */ /* 0x000fe2000801081e */
[----:B------:R-:W-:Y:S01]  /*8980*/  HSET2.LE.AND R5, R7, R28, PT ;  /* 0x0000001c07057233 */ /* 0x000fe20003803000 */
[----:B------:R-:W-:Y:S01]  /*8990*/  LDSM.16.MT88.4 R20, [R224+0x10800] ;  /* 0x01080000e014783b */ /* 0x000fe20000004200 */
[----:B------:R-:W-:Y:S01]  /*89a0*/  F2FP.BF16.F32.PACK_AB R7, R171, R172 ;  /* 0x000000acab07723e */ /* 0x000fe200000010ff */
[----:B------:R1:W-:Y:S01]  /*89b0*/  MUFU.EX2 R2, R183 ;  /* 0x000000b700027308 */ /* 0x0003e20000000800 */
[----:B------:R-:W-:Y:S01]  /*89c0*/  IMAD.WIDE.U32 R18, R18, -0x2daee0ad, RZ ;  /* 0xd2511f5312127825 */ /* 0x000fe200078e00ff */
[----:B------:R-:W-:-:S02]  /*89d0*/  LOP3.LUT R5, R5, R6, RZ, 0xc0, !PT ;  /* 0x0000000605057212 */ /* 0x000fc400078ec0ff */
[----:B------:R-:W-:Y:S02]  /*89e0*/  LOP3.LUT R4, R4, R7, RZ, 0xc0, !PT ;  /* 0x0000000704047212 */ /* 0x000fe400078ec0ff */
[--C-:B------:R-:W-:Y:S02]  /*89f0*/  HSET2.LE.AND R6, R13, R28.reuse, PT ;  /* 0x0000001c0d067233 */ /* 0x100fe40003803000 */
[----:B------:R-:W4:Y:S01]  /*8a00*/  MUFU.EX2 R3, R3 ;  /* 0x0000000300037308 */ /* 0x000f220000000800 */
[----:B------:R-:W-:Y:S02]  /*8a10*/  HSET2.LE.AND R7, R15, R28, PT ;  /* 0x0000001c0f077233 */ /* 0x000fe40003803000 */
[----:B---3--:R-:W-:Y:S02]  /*8a20*/  F2FP.BF16.F32.PACK_AB R13, R169, R170 ;  /* 0x000000aaa90d723e */ /* 0x008fe400000010ff */
[----:B------:R-:W-:Y:S02]  /*8a30*/  LOP3.LUT R16, R19, UR27, R16, 0x96, !PT ;  /* 0x0000001b13107c12 */ /* 0x000fe4000f8e9610 */
[----:B------:R-:W-:Y:S01]  /*8a40*/  LOP3.LUT R6, R6, R13, RZ, 0xc0, !PT ;  /* 0x0000000d06067212 */ /* 0x000fe200078ec0ff */
[----:B------:R-:W3:Y:S01]  /*8a50*/  MUFU.EX2 R175, R175 ;  /* 0x000000af00af7308 */ /* 0x000ee20000000800 */
[----:B------:R-:W-:Y:S01]  /*8a60*/  LOP3.LUT R25, R18, 0xff, RZ, 0xc0, !PT ;  /* 0x000000ff12197812 */ /* 0x000fe200078ec0ff */
[----:B-1----:R-:W-:Y:S01]  /*8a70*/  FFMA.FTZ R183, R181, UR34, -R30 ;  /* 0x00000022b5b77c23 */ /* 0x002fe2000801081e */
[----:B------:R-:W-:-:S05]  /*8a80*/  SHF.R.U32.HI R27, RZ, 0x18, R18 ;  /* 0x00000018ff1b7819 */ /* 0x000fca0000011612 */
[----:B------:R-:W1:Y:S01]  /*8a90*/  MUFU.EX2 R164, R164 ;  /* 0x000000a400a47308 */ /* 0x000e620000000800 */
[----:B----4-:R-:W-:-:S04]  /*8aa0*/  F2FP.BF16.F32.PACK_AB R12, R3, R2 ;  /* 0x00000002030c723e */ /* 0x010fc800000010ff */
[----:B------:R-:W-:Y:S02]  /*8ab0*/  LOP3.LUT R7, R7, R12, RZ, 0xc0, !PT ;  /* 0x0000000c07077212 */ /* 0x000fe400078ec0ff */
[----:B------:R-:W4:Y:S01]  /*8ac0*/  LDSM.16.MT88.4 R12, [R222+0x10000] ;  /* 0x01000000de0c783b */ /* 0x000f220000004200 */
[----:B------:R-:W-:Y:S01]  /*8ad0*/  MUFU.EX2 R179, R179 ;  /* 0x000000b300b37308 */ /* 0x000fe20000000800 */
        /* <DEDUP_REMOVED lines=136> */
[----:B------:R-:W2:Y:S01]  /*9360*/  MUFU.EX2 R180, R180 ;  /* 0x000000b400b47308 */ /* 0x000ea20000000800 */
[-C--:B------:R-:W-:Y:S01]  /*9370*/  FMUL.FTZ R124, R124, R175.reuse ;  /* 0x000000af7c7c7220 */ /* 0x080fe20000410000 */
[----:B------:R-:W-:Y:S01]  /*9380*/  HMMA.16816.F32.BF16 R48, R4, R14, R48 ;  /* 0x0000000e0430723c */ /* 0x000fe20000041830 */
[----:B------:R-:W3:Y:S01]  /*9390*/  LDSM.16.MT88.4 R12, [R220+0x12000] ;  /* 0x01200000dc0c783b */ /* 0x000ee20000004200 */
[-C--:B------:R-:W-:Y:S01]  /*93a0*/  FMUL.FTZ R125, R125, R175.reuse ;  /* 0x000000af7d7d7220 */ /* 0x080fe20000410000 */
[-C--:B------:R-:W-:Y:S01]  /*93b0*/  FMUL.FTZ R126, R126, R164.reuse ;  /* 0x000000a47e7e7220 */ /* 0x080fe20000410000 */
[-C--:B------:R-:W-:Y:S01]  /*93c0*/  FMUL.FTZ R127, R127, R164.reuse ;  /* 0x000000a47f7f7220 */ /* 0x080fe20000410000 */
[----:B------:R-:W-:Y:S01]  /*93d0*/  FFMA.FTZ R172, R249, R175, R172 ;  /* 0x000000aff9ac7223 */ /* 0x000fe200000100ac */
[----:B------:R4:W-:Y:S01]  /*93e0*/  MUFU.EX2 R181, R184 ;  /* 0x000000b800b57308 */ /* 0x0009e20000000800 */
[----:B------:R-:W-:-:S02]  /*93f0*/  FFMA.FTZ R247, R247, R164, R168 ;  /* 0x000000a4f7f77223 */ /* 0x000fc400000100a8 */
[----:B------:R-:W-:Y:S02]  /*9400*/  FADD.FTZ R171, R171, R172 ;  /* 0x000000acabab7221 */ /* 0x000fe40000010000 */
[----:B------:R-:W-:Y:S02]  /*9410*/  FADD.FTZ R247, R166, R247 ;  /* 0x000000f7a6f77221 */ /* 0x000fe40000010000 */
[----:B------:R-:W-:Y:S01]  /*9420*/  FADD.FTZ R170, R170, R171 ;  /* 0x000000abaaaa7221 */ /* 0x000fe20000010000 */
[----:B------:R-:W-:Y:S01]  /*9430*/  MUFU.EX2 R183, R183 ;  /* 0x000000b700b77308 */ /* 0x000fe20000000800 */
[----:B--2---:R-:W-:Y:S01]  /*9440*/  F2FP.BF16.F32.PACK_AB R17, R180, R179 ;  /* 0x000000b3b411723e */ /* 0x004fe200000010ff */
[----:B------:R-:W-:Y:S01]  /*9450*/  FADD.FTZ R2, R2, R247 ;  /* 0x000000f702027221 */ /* 0x000fe20000010000 */
[----:B------:R-:W-:Y:S01]  /*9460*/  FADD.FTZ R170, R169, R170 ;  /* 0x000000aaa9aa7221 */ /* 0x000fe20000010000 */
[C---:B-1----:R-:W-:Y:S02]  /*9470*/  HMMA.16816.F32.BF16 R52, R4.reuse, R8, R52 ;  /* 0x000000080434723c */ /* 0x042fe40000041834 */
[----:B------:R-:W-:Y:S01]  /*9480*/  FADD.FTZ R2, R3, R2 ;  /* 0x0000000203027221 */ /* 0x000fe20000010000 */
[----:B------:R-:W-:Y:S01]  /*9490*/  FADD.FTZ R3, R179, R170 ;  /* 0x000000aab3037221 */ /* 0x000fe20000010000 */
[----:B------:R-:W1:Y:S01]  /*94a0*/  MUFU.EX2 R186, R186 ;  /* 0x000000ba00ba7308 */ /* 0x000e620000000800 */
[--C-:B----4-:R-:W-:Y:S01]  /*94b0*/  FFMA.FTZ R184, R195, UR34, -R30.reuse ;  /* 0x00000022c3b87c23 */ /* 0x110fe2000801081e */
[--C-:B------:R-:W-:Y:S01]  /*94c0*/  FFMA.FTZ R195, R188, UR34, -R177.reuse ;  /* 0x00000022bcc37c23 */ /* 0x100fe200080108b1 */
[----:B------:R-:W-:Y:S01]  /*94d0*/  HMMA.16816.F32.BF16 R56, R4, R10, R56 ;  /* 0x0000000a0438723c */ /* 0x000fe20000041838 */
[----:B------:R-:W2:Y:S01]  /*94e0*/  LDSM.16.MT88.4 R8, [R224+0x14000] ;  /* 0x01400000e008783b */ /* 0x000ea20000004200 */
[--C-:B------:R-:W-:Y:S01]  /*94f0*/  FFMA.FTZ R188, R194, UR34, -R177.reuse ;  /* 0x00000022c2bc7c23 */ /* 0x100fe200080108b1 */
[----:B------:R-:W-:Y:S01]  /*9500*/  FFMA.FTZ R194, R187, UR34, -R30 ;  /* 0x00000022bbc27c23 */ /* 0x000fe2000801081e */
[--C-:B------:R-:W-:Y:S01]  /*9510*/  FFMA.FTZ R187, R176, UR34, -R177.reuse ;  /* 0x00000022b0bb7c23 */ /* 0x100fe200080108b1 */
[----:B------:R-:W4:Y:S01]  /*9520*/  MUFU.EX2 R182, R182 ;  /* 0x000000b600b67308 */ /* 0x000f220000000800 */
[--C-:B------:R-:W-:Y:S01]  /*9530*/  FFMA.FTZ R176, R34, UR34, -R177.reuse ;  /* 0x0000002222b07c23 */ /* 0x100fe200080108b1 */
[----:B------:R-:W-:Y:S01]  /*9540*/  FFMA.FTZ R177, R32, UR34, -R177 ;  /* 0x0000002220b17c23 */ /* 0x000fe200080108b1 */
[----:B------:R-:W-:-:S05]  /*9550*/  FADD.FTZ R3, R180, R3 ;  /* 0x00000003b4037221 */ /* 0x000fca0000010000 */
[----:B------:R-:W-:Y:S01]  /*9560*/  MUFU.EX2 R184, R184 ;  /* 0x000000b800b87308 */ /* 0x000fe20000000800 */
[----:B-1----:R-:W-:Y:S01]  /*9570*/  F2FP.BF16.F32.PACK_AB R24, R186, R183 ;  /* 0x000000b7ba18723e */ /* 0x002fe200000010ff */
[C---:B---3--:R-:W-:Y:S06]  /*9580*/  HMMA.16816.F32.BF16 R60, R4.reuse, R12, R60 ;  /* 0x0000000c043c723c */ /* 0x048fec000004183c */
[----:B------:R-:W1:Y:S01]  /*9590*/  MUFU.EX2 R185, R185 ;  /* 0x000000b900b97308 */ /* 0x000e620000000800 */
[C---:B------:R-:W-:Y:S01]  /*95a0*/  HMMA.16816.F32.BF16 R64, R4.reuse, R14, R64 ;  /* 0x0000000e0440723c */ /* 0x040fe20000041840 */
[----:B------:R-:W3:Y:S06]  /*95b0*/  LDSM.16.MT88.4 R12, [R222+0x14000] ;  /* 0x01400000de0c783b */ /* 0x000eec0000004200 */
[----:B------:R-:W-:Y:S08]  /*95c0*/  MUFU.EX2 R188, R188 ;  /* 0x000000bc00bc7308 */ /* 0x000ff00000000800 */
[----:B------:R-:W-:Y:S01]  /*95d0*/  MUFU.EX2 R191, R191 ;  /* 0x000000bf00bf7308 */ /* 0x000fe20000000800 */
[C---:B--2---:R-:W-:Y:S07]  /*95e0*/  HMMA.16816.F32.BF16 R68, R4.reuse, R8, R68 ;  /* 0x000000080444723c */ /* 0x044fee0000041844 */
[----:B------:R-:W-:Y:S01]  /*95f0*/  MUFU.EX2 R190, R190 ;  /* 0x000000be00be7308 */ /* 0x000fe20000000800 */
[C---:B------:R-:W-:Y:S01]  /*9600*/  HMMA.16816.F32.BF16 R72, R4.reuse, R10, R72 ;  /* 0x0000000a0448723c */ /* 0x040fe20000041848 */
[----:B------:R-:W2:Y:S06]  /*9610*/  LDSM.16.MT88.4 R8, [R221+0x14000] ;  /* 0x01400000dd08783b */ /* 0x000eac0000004200 */
[----:B------:R-:W-:Y:S08]  /*9620*/  MUFU.EX2 R195, R195 ;  /* 0x000000c300c37308 */ /* 0x000ff00000000800 */
[----:B------:R-:W-:Y:S01]  /*9630*/  MUFU.EX2 R189, R189 ;  /* 0x000000bd00bd7308 */ /* 0x000fe20000000800 */
[C---:B---3--:R-:W-:Y:S06]  /*9640*/  HMMA.16816.F32.BF16 R76, R4.reuse, R12, R76 ;  /* 0x0000000c044c723c */ /* 0x048fec000004184c */
[C---:B------:R-:W-:Y:S01]  /*9650*/  HMMA.16816.F32.BF16 R80, R4.reuse, R14, R80 ;  /* 0x0000000e0450723c */ /* 0x040fe20000041850 */
[----:B------:R-:W3:Y:S01]  /*9660*/  LDSM.16.MT88.4 R12, [R220+0x14000] ;  /* 0x01400000dc0c783b */ /* 0x000ee20000004200 */
[----:B------:R-:W5:Y:S08]  /*9670*/  MUFU.EX2 R194, R194 ;  /* 0x000000c200c27308 */ /* 0x000f700000000800 */
[----:B------:R-:W-:Y:S08]  /*9680*/  MUFU.EX2 R178, R178 ;  /* 0x000000b200b27308 */ /* 0x000ff00000000800 */
[----:B------:R-:W-:Y:S01]  /*9690*/  MUFU.EX2 R187, R187 ;  /* 0x000000bb00bb7308 */ /* 0x000fe20000000800 */
[C---:B--2---:R-:W-:Y:S06]  /*96a0*/  HMMA.16816.F32.BF16 R84, R4.reuse, R8, R84 ;  /* 0x000000080454723c */ /* 0x044fec0000041854 */
[C---:B------:R-:W-:Y:S01]  /*96b0*/  HMMA.16816.F32.BF16 R88, R4.reuse, R10, R88 ;  /* 0x0000000a0458723c */ /* 0x040fe20000041858 */
[----:B------:R-:W2:Y:S01]  /*96c0*/  LDSM.16.MT88.4 R8, [R224+0x16000] ;  /* 0x01600000e008783b */ /* 0x000ea20000004200 */
[----:B------:R-:W-:Y:S08]  /*96d0*/  MUFU.EX2 R176, R176 ;  /* 0x000000b000b07308 */ /* 0x000ff00000000800 */
        /* <DEDUP_REMOVED lines=11> */
[----:B------:R-:W-:Y:S01]  /*9790*/  HMMA.16816.F32.BF16 R120, R4, R10, R120 ;  /* 0x0000000a0478723c */ /* 0x000fe20000041878 */
[----:B------:R-:W-:-:S02]  /*97a0*/  LOP3.LUT R9, R16, 0xffff, RZ, 0xc0, !PT ;  /* 0x0000ffff10097812 */ /* 0x000fc400078ec0ff */
[----:B------:R-:W-:Y:S02]  /*97b0*/  SHF.R.U32.HI R8, RZ, 0x10, R18 ;  /* 0x00000010ff087819 */ /* 0x000fe40000011612 */
[----:B------:R-:W-:Y:S02]  /*97c0*/  SHF.R.U32.HI R9, RZ, 0x8, R9 ;  /* 0x00000008ff097819 */ /* 0x000fe40000011609 */
[----:B------:R-:W-:Y:S01]  /*97d0*/  LOP3.LUT R10, R18, 0xffff, RZ, 0xc0, !PT ;  /* 0x0000ffff120a7812 */ /* 0x000fe200078ec0ff */
[----:B------:R-:W-:Y:S01]  /*97e0*/  FMUL.FTZ R11, R131, R164 ;  /* 0x000000a4830b7220 */ /* 0x000fe20000410000 */
[----:B------:R-:W-:Y:S02]  /*97f0*/  LOP3.LUT R18, R16, 0xff, RZ, 0xc0, !PT ;  /* 0x000000ff10127812 */ /* 0x000fe400078ec0ff */
[----:B------:R-:W-:Y:S02]  /*9800*/  SHF.R.U32.HI R10, RZ, 0x8, R10 ;  /* 0x00000008ff0a7819 */ /* 0x000fe4000001160a */
[----:B------:R-:W-:-:S02]  /*9810*/  PRMT R9, R18, 0x5410, R9 ;  /* 0x0000541012097816 */ /* 0x000fc40000000009 */
[----:B------:R-:W-:Y:S01]  /*9820*/  LOP3.LUT R18, R8, 0xff, RZ, 0xc0, !PT ;  /* 0x000000ff08127812 */ /* 0x000fe200078ec0ff */
[----:B---3--:R-:W-:Y:S01]  /*9830*/  HMMA.16816.F32.BF16 R124, R4, R12, R124 ;  /* 0x0000000c047c723c */ /* 0x008fe2000004187c */
[-C--:B------:R-:W-:Y:S01]  /*9840*/  FMUL.FTZ R8, R128, R175.reuse ;  /* 0x000000af80087220 */ /* 0x080fe20000410000 */
[----:B------:R-:W-:Y:S01]  /*9850*/  PRMT R25, R25, 0x5410, R10 ;  /* 0x0000541019197816 */ /* 0x000fe2000000000a */
[----:B------:R-:W-:Y:S01]  /*9860*/  FMUL.FTZ R10, R130, R164 ;  /* 0x000000a4820a7220 */ /* 0x000fe20000410000 */
[----:B------:R-:W-:Y:S02]  /*9870*/  PRMT R27, R18, 0x5410, R27 ;  /* 0x00005410121b7816 */ /* 0x000fe4000000001b */
[C---:B----4-:R-:W-:Y:S01]  /*9880*/  F2FP.BF16.F32.PACK_AB R130, R181.reuse, R182 ;  /* 0x000000b6b582723e */ /* 0x050fe200000010ff */
[----:B------:R-:W-:Y:S01]  /*9890*/  FADD.FTZ R182, R182, R3 ;  /* 0x00000003b6b67221 */ /* 0x000fe20000010000 */
[--C-:B------:R-:W-:Y:S02]  /*98a0*/  SHF.R.U32.HI R13, RZ, 0x10, R16.reuse ;  /* 0x00000010ff0d7819 */ /* 0x100fe40000011610 */
[----:B------:R-:W-:Y:S01]  /*98b0*/  SHF.R.U32.HI R16, RZ, 0x18, R16 ;  /* 0x00000018ff107819 */ /* 0x000fe20000011610 */
[----:B------:R-:W-:Y:S01]  /*98c0*/  FADD.FTZ R181, R181, R182 ;  /* 0x000000b6b5b57221 */ /* 0x000fe20000010000 */
[----:B------:R-:W-:Y:S01]  /*98d0*/  HSET2.LE.AND R12, R9, R28, PT ;  /* 0x0000001c090c7233 */ /* 0x000fe20003803000 */
[----:B------:R-:W-:Y:S01]  /*98e0*/  FMUL.FTZ R9, R129, R175 ;  /* 0x000000af81097220 */ /* 0x000fe20000410000 */
[----:B------:R-:W-:-:S02]  /*98f0*/  LOP3.LUT R13, R13, 0xff, RZ, 0xc0, !PT ;  /* 0x000000ff0d0d7812 */ /* 0x000fc400078ec0ff */
[--C-:B------:R-:W-:Y:S02]  /*9900*/  HSET2.LE.AND R25, R25, R28.reuse, PT ;  /* 0x0000001c19197233 */ /* 0x100fe40003803000 */
[----:B------:R-:W-:Y:S02]  /*9910*/  PRMT R129, R13, 0x5410, R16 ;  /* 0x000054100d817816 */ /* 0x000fe40000000010 */
[----:B------:R-:W-:Y:S01]  /*9920*/  LOP3.LUT R128, R12, R17, RZ, 0xc0, !PT ;  /* 0x000000110c807212 */ /* 0x000fe200078ec0ff */
[----:B------:R-:W-:Y:S01]  /*9930*/  HMMA.16816.F32.BF16 R4, R4, R14, R8 ;  /* 0x0000000e0404723c */ /* 0x000fe20000041808 */
[----:B------:R-:W2:Y:S01]  /*9940*/  LDSM.16.MT88.4 R16, [R222+0x10800] ;  /* 0x01080000de10783b */ /* 0x000ea20000004200 */
[--C-:B------:R-:W-:Y:S02]  /*9950*/  HSET2.LE.AND R129, R129, R28.reuse, PT ;  /* 0x0000001c81817233 */ /* 0x100fe40003803000 */
[----:B------:R-:W-:Y:S01]  /*9960*/  HSET2.LE.AND R27, R27, R28, PT ;  /* 0x0000001c1b1b7233 */ /* 0x000fe20003803000 */
[----:B------:R-:W3:Y:S01]  /*9970*/  LDSM.16.MT88.4 R12, [R221+0x10800] ;  /* 0x01080000dd0c783b */ /* 0x000ee20000004200 */
[----:B------:R-:W-:-:S02]  /*9980*/  LOP3.LUT R130, R25, R130, RZ, 0xc0, !PT ;  /* 0x0000008219827212 */ /* 0x000fc400078ec0ff */
[----:B------:R-:W-:Y:S01]  /*9990*/  LOP3.LUT R129, R129, R24, RZ, 0xc0, !PT ;  /* 0x0000001881817212 */ /* 0x000fe200078ec0ff */
[----:B------:R-:W4:Y:S01]  /*99a0*/  LDSM.16.MT88.4 R8, [R220+0x10800] ;  /* 0x01080000dc08783b */ /* 0x000f220000004200 */
[----:B-1----:R-:W-:Y:S02]  /*99b0*/  F2FP.BF16.F32.PACK_AB R24, R185, R184 ;  /* 0x000000b8b918723e */ /* 0x002fe400000010ff */
[----:B------:R-:W-:Y:S02]  /*99c0*/  MOV R164, R174 ;  /* 0x000000ae00a47202 */ /* 0x000fe40000000f00 */
[----:B------:R-:W-:Y:S02]  /*99d0*/  LOP3.LUT R131, R27, R24, RZ, 0xc0, !PT ;  /* 0x000000181b837212 */ /* 0x000fe400078ec0ff */
[----:B------:R-:W-:Y:S05]  /*99e0*/  LDSM.16.MT88.4 R24, [R224+0x12800] ;  /* 0x01280000e018783b */ /* 0x000fea0000004200 */
        /* <DEDUP_REMOVED lines=25> */
[C---:B------:R-:W-:Y:S06]  /*9b80*/  HMMA.16816.F32.BF16 R88, R128.reuse, R22, R88 ;  /* 0x000000168058723c */ /* 0x040fec0000041858 */
[C---:B--2---:R-:W-:Y:S06]  /*9b90*/  HMMA.16816.F32.BF16 R76, R128.reuse, R16, R76 ;  /* 0x00000010804c723c */ /* 0x044fec000004184c */
[----:B------:R-:W-:Y:S01]  /*9ba0*/  HMMA.16816.F32.BF16 R80, R128, R18, R80 ;  /* 0x000000128050723c */ /* 0x000fe20000041850 */
[----:B------:R-:W-:-:S04]  /*9bb0*/  MOV R17, UR10 ;  /* 0x0000000a00117c02 */ /* 0x000fc80008000f00 */
[----:B------:R-:W-:Y:S01]  /*9bc0*/  LOP3.LUT R20, R245, UR31, R17, 0x96, !PT ;  /* 0x0000001ff5147c12 */ /* 0x000fe2000f8e9611 */
[C---:B---3--:R-:W-:Y:S01]  /*9bd0*/  HMMA.16816.F32.BF16 R92, R128.reuse, R12, R92 ;  /* 0x0000000c805c723c */ /* 0x048fe2000004185c */
[----:B------:R-:W1:Y:S03]  /*9be0*/  LDSM.16.MT88.4 R16, [R222+0x16800] ;  /* 0x01680000de10783b */ /* 0x000e660000004200 */
[----:B------:R-:W-:Y:S02]  /*9bf0*/  IMAD.WIDE.U32 R20, R20, -0x326172a9, RZ ;  /* 0xcd9e8d5714147825 */ /* 0x000fe400078e00ff */
[----:B------:R-:W-:Y:S01]  /*9c00*/  HMMA.16816.F32.BF16 R96, R128, R14, R96 ;  /* 0x0000000e8060723c */ /* 0x000fe20000041860 */
[----:B------:R-:W2:Y:S02]  /*9c10*/  LDSM.16.MT88.4 R12, [R221+0x16800] ;  /* 0x01680000dd0c783b */ /* 0x000ea40000004200 */
[----:B------:R-:W-:-:S02]  /*9c20*/  LOP3.LUT R202, R21, UR20, R202, 0x96, !PT ;  /* 0x0000001415ca7c12 */ /* 0x000fc4000f8e96ca */
[----:B------:R-:W-:Y:S01]  /*9c30*/  LOP3.LUT R20, R197, UR18, R20, 0x96, !PT ;  /* 0x00000012c5147c12 */ /* 0x000fe2000f8e9614 */
[----:B----4-:R-:W-:Y:S02]  /*9c40*/  HMMA.16816.F32.BF16 R100, R128, R8, R100 ;  /* 0x000000088064723c */ /* 0x010fe40000041864 */
[----:B------:R-:W-:-:S04]  /*9c50*/  IMAD.WIDE.U32 R202, R202, -0x2daee0ad, RZ ;  /* 0xd2511f53caca7825 */ /* 0x000fc800078e00ff */
[----:B------:R-:W-:Y:S01]  /*9c60*/  IMAD.WIDE.U32 R20, R20, -0x2daee0ad, RZ ;  /* 0xd2511f5314147825 */ /* 0x000fe200078e00ff */
[C---:B------:R-:W-:Y:S01]  /*9c70*/  HMMA.16816.F32.BF16 R104, R128.reuse, R10, R104 ;  /* 0x0000000a8068723c */ /* 0x040fe20000041868 */
[----:B------:R-:W3:Y:S01]  /*9c80*/  LDSM.16.MT88.4 R8, [R220+0x16800] ;  /* 0x01680000dc08783b */ /* 0x000ee20000004200 */
[----:B------:R-:W-:Y:S02]  /*9c90*/  LOP3.LUT R198, R203, UR17, R198, 0x96, !PT ;  /* 0x00000011cbc67c12 */ /* 0x000fe4000f8e96c6 */
[----:B------:R-:W-:Y:S02]  /*9ca0*/  LOP3.LUT R199, R21, UR15, R202, 0x96, !PT ;  /* 0x0000000f15c77c12 */ /* 0x000fe4000f8e96ca */
[----:B------:R-:W-:Y:S01]  /*9cb0*/  HMMA.16816.F32.BF16 R36, R128, R24, R36 ;  /* 0x000000188024723c */ /* 0x000fe20000041824 */
[----:B------:R-:W-:-:S04]  /*9cc0*/  IMAD.WIDE.U32 R22, R198, -0x326172a9, RZ ;  /* 0xcd9e8d57c6167825 */ /* 0x000fc800078e00ff */
[----:B------:R-:W-:Y:S01]  /*9cd0*/  IMAD.WIDE.U32 R198, R199, -0x326172a9, RZ ;  /* 0xcd9e8d57c7c67825 */ /* 0x000fe200078e00ff */
[----:B------:R-:W-:Y:S01]  /*9ce0*/  LOP3.LUT R197, R23, UR16, R196, 0x96, !PT ;  /* 0x0000001017c57c12 */ /* 0x000fe2000f8e96c4 */
[C---:B------:R-:W-:Y:S01]  /*9cf0*/  HMMA.16816.F32.BF16 R40, R128.reuse, R26, R40 ;  /* 0x0000001a8028723c */ /* 0x040fe20000041828 */
[----:B------:R-:W-:Y:S02]  /*9d00*/  LDSM.16.MT88.4 R24, [R221+0x11000] ;  /* 0x01100000dd18783b */ /* 0x000fe40000004200 */
[----:B------:R-:W-:Y:S01]  /*9d10*/  LOP3.LUT R196, R199, UR14, R22, 0x96, !PT ;  /* 0x0000000ec7c47c12 */ /* 0x000fe2000f8e9616 */
[----:B------:R-:W-:Y:S02]  /*9d20*/  FFMA.FTZ R199, R29, UR34, -R30 ;  /* 0x000000221dc77c23 */ /* 0x000fe4000801081e */
[C---:B-1----:R-:W-:Y:S04]  /*9d30*/  HMMA.16816.F32.BF16 R108, R128.reuse, R16, R108 ;  /* 0x00000010806c723c */ /* 0x042fe8000004186c */
[----:B------:R-:W-:Y:S02]  /*9d40*/  MUFU.EX2 R199, R199 ;  /* 0x000000c700c77308 */ /* 0x000fe40000000800 */
[----:B------:R-:W-:Y:S01]  /*9d50*/  HMMA.16816.F32.BF16 R112, R128, R18, R112 ;  /* 0x000000128070723c */ /* 0x000fe20000041870 */
[----:B------:R-:W-:-:S04]  /*9d60*/  IMAD.WIDE.U32 R16, R197, -0x2daee0ad, RZ ;  /* 0xd2511f53c5107825 */ /* 0x000fc800078e00ff */
[----:B------:R-:W-:Y:S01]  /*9d70*/  IMAD.WIDE.U32 R196, R196, -0x2daee0ad, RZ ;  /* 0xd2511f53c4c47825 */ /* 0x000fe200078e00ff */
[----:B--2---:R-:W-:Y:S01]  /*9d80*/  HMMA.16816.F32.BF16 R116, R128, R12, R116 ;  /* 0x0000000c8074723c */ /* 0x004fe20000041874 */
[----:B------:R-:W-:-:S03]  /*9d90*/  LOP3.LUT R202, R17, UR13, R20, 0x96, !PT ;  /* 0x0000000d11ca7c12 */ /* 0x000fc6000f8e9614 */
[----:B------:R-:W-:Y:S02]  /*9da0*/  LOP3.LUT R16, R197, UR12, R16, 0x96, !PT ;  /* 0x0000000cc5107c12 */ /* 0x000fe4000f8e9610 */
[----:B------:R-:W-:Y:S01]  /*9db0*/  HMMA.16816.F32.BF16 R120, R128, R14, R120 ;  /* 0x0000000e8078723c */ /* 0x000fe20000041878 */
[----:B------:R1:W2:Y:S01]  /*9dc0*/  MUFU.EX2 R197, R192 ;  /* 0x000000c000c57308 */ /* 0x0002a20000000800 */
[----:B------:R-:W-:-:S04]  /*9dd0*/  IMAD.WIDE.U32 R202, R202, -0x326172a9, RZ ;  /* 0xcd9e8d57caca7825 */ /* 0x000fc800078e00ff */
[----:B------:R-:W-:Y:S01]  /*9de0*/  IMAD.WIDE.U32 R18, R16, -0x326172a9, RZ ;  /* 0xcd9e8d5710127825 */ /* 0x000fe200078e00ff */
[C---:B---3--:R-:W-:Y:S01]  /*9df0*/  HMMA.16816.F32.BF16 R124, R128.reuse, R8, R124 ;  /* 0x00000008807c723c */ /* 0x048fe2000004187c */
[----:B-----5:R-:W-:Y:S02]  /*9e00*/  F2FP.BF16.F32.PACK_AB R16, R194, R189 ;  /* 0x000000bdc210723e */ /* 0x020fe400000010ff */
[C---:B------:R-:W-:Y:S02]  /*9e10*/  LOP3.LUT R14, R18.reuse, 0xffff, RZ, 0xc0, !PT ;  /* 0x0000ffff120e7812 */ /* 0x040fe400078ec0ff */
[--C-:B------:R-:W-:Y:S01]  /*9e20*/  SHF.R.U32.HI R13, RZ, 0x10, R18.reuse ;  /* 0x00000010ff0d7819 */ /* 0x100fe20000011612 */
[----:B------:R-:W-:Y:S01]  /*9e30*/  HMMA.16816.F32.BF16 R128, R128, R10, R4 ;  /* 0x0000000a8080723c */ /* 0x000fe20000041804 */
[----:B------:R-:W-:Y:S01]  /*9e40*/  SHF.R.U32.HI R12, RZ, 0x18, R18 ;  /* 0x00000018ff0c7819 */ /* 0x000fe20000011612 */
[----:B------:R-:W-:Y:S01]  /*9e50*/  LDSM.16.MT88.4 R4, [R222+0x11000] ;  /* 0x01100000de04783b */ /* 0x000fe20000004200 */
[----:B------:R-:W-:Y:S01]  /*9e60*/  SHF.R.U32.HI R14, RZ, 0x8, R14 ;  /* 0x00000008ff0e7819 */ /* 0x000fe2000001160e */
[--C-:B-1----:R-:W-:Y:S01]  /*9e70*/  FFMA.FTZ R192, R193, UR34, -R30.reuse ;  /* 0x00000022c1c07c23 */ /* 0x102fe2000801081e */
[----:B------:R-:W-:Y:S01]  /*9e80*/  LOP3.LUT R13, R13, 0xff, RZ, 0xc0, !PT ;  /* 0x000000ff0d0d7812 */ /* 0x000fe200078ec0ff */
[----:B------:R-:W-:Y:S01]  /*9e90*/  FFMA.FTZ R193, R35, UR34, -R30 ;  /* 0x0000002223c17c23 */ /* 0x000fe2000801081e */
[----:B------:R-:W-:-:S02]  /*9ea0*/  LOP3.LUT R17, R18, 0xff, RZ, 0xc0, !PT ;  /* 0x000000ff12117812 */ /* 0x000fc400078ec0ff */
[----:B------:R-:W-:Y:S01]  /*9eb0*/  PRMT R9, R13, 0x5410, R12 ;  /* 0x000054100d097816 */ /* 0x000fe2000000000c */
[----:B------:R-:W1:Y:S01]  /*9ec0*/  MUFU.EX2 R192, R192 ;  /* 0x000000c000c07308 */ /* 0x000e620000000800 */
[----:B------:R-:W-:Y:S02]  /*9ed0*/  PRMT R17, R17, 0x5410, R14 ;  /* 0x0000541011117816 */ /* 0x000fe4000000000e */
[----:B------:R-:W3:Y:S01]  /*9ee0*/  LDSM.16.MT88.4 R12, [R224+0x11000] ;  /* 0x01100000e00c783b */ /* 0x000ee20000004200 */
[----:B------:R-:W-:Y:S02]  /*9ef0*/  LOP3.LUT R19, R19, UR21, R202, 0x96, !PT ;  /* 0x0000001513137c12 */ /* 0x000fe4000f8e96ca */
[----:B------:R-:W-:Y:S02]  /*9f00*/  HSET2.LE.AND R9, R9, R28, PT ;  /* 0x0000001c09097233 */ /* 0x000fe40003803000 */
[----:B------:R-:W-:Y:S01]  /*9f10*/  LOP3.LUT R10, R19, 0xffff, RZ, 0xc0, !PT ;  /* 0x0000ffff130a7812 */ /* 0x000fe200078ec0ff */
[----:B------:R-:W-:Y:S01]  /*9f20*/  MUFU.EX2 R193, R193 ;  /* 0x000000c100c17308 */ /* 0x000fe20000000800 */
[----:B------:R-:W-:-:S02]  /*9f30*/  SHF.R.U32.HI R8, RZ, 0x10, R19 ;  /* 0x00000010ff087819 */ /* 0x000fc40000011613 */
[----:B------:R-:W-:Y:S02]  /*9f40*/  LOP3.LUT R21, R19, 0xff, RZ, 0xc0, !PT ;  /* 0x000000ff13157812 */ /* 0x000fe400078ec0ff */
[----:B------:R-:W-:Y:S02]  /*9f50*/  SHF.R.U32.HI R10, RZ, 0x8, R10 ;  /* 0x00000008ff0a7819 */ /* 0x000fe4000001160a */
[----:B------:R-:W-:Y:S02]  /*9f60*/  SHF.R.U32.HI R19, RZ, 0x18, R19 ;  /* 0x00000018ff137819 */ /* 0x000fe40000011613 */
[----:B------:R-:W-:Y:S02]  /*9f70*/  LOP3.LUT R8, R8, 0xff, RZ, 0xc0, !PT ;  /* 0x000000ff08087812 */ /* 0x000fe400078ec0ff */
[----:B------:R-:W-:Y:S02]  /*9f80*/  PRMT R21, R21, 0x5410, R10 ;  /* 0x0000541015157816 */ /* 0x000fe4000000000a */
[----:B------:R-:W-:-:S02]  /*9f90*/  HSET2.LE.AND R10, R17, R28, PT ;  /* 0x0000001c110a7233 */ /* 0x000fc40003803000 */
[----:B------:R-:W-:Y:S02]  /*9fa0*/  PRMT R19, R8, 0x5410, R19 ;  /* 0x0000541008137816 */ /* 0x000fe40000000013 */
[----:B--2---:R-:W-:Y:S02]  /*9fb0*/  F2FP.BF16.F32.PACK_AB R11, R197, R188 ;  /* 0x000000bcc50b723e */ /* 0x004fe400000010ff */
[----:B-1----:R-:W-:Y:S02]  /*9fc0*/  F2FP.BF16.F32.PACK_AB R8, R191, R192 ;  /* 0x000000c0bf08723e */ /* 0x002fe400000010ff */
[----:B------:R-:W-:Y:S02]  /*9fd0*/  LOP3.LUT R10, R10, R11, RZ, 0xc0, !PT ;  /* 0x0000000b0a0a7212 */ /* 0x000fe400078ec0ff */
[----:B------:R-:W-:Y:S02]  /*9fe0*/  LOP3.LUT R11, R9, R8, RZ, 0xc0, !PT ;  /* 0x00000008090b7212 */ /* 0x000fe400078ec0ff */
[----:B------:R-:W-:-:S02]  /*9ff0*/  HSET2.LE.AND R8, R21, R28, PT ;  /* 0x0000001c15087233 */ /* 0x000fc40003803000 */
[----:B------:R-:W-:Y:S01]  /*a000*/  HSET2.LE.AND R9, R19, R28, PT ;  /* 0x0000001c13097233 */ /* 0x000fe20003803000 */
[----:B------:R-:W1:Y:S01]  /*a010*/  LDSM.16.MT88.4 R20, [R224+0x13000] ;  /* 0x01300000e014783b */ /* 0x000e620000004200 */
[----:B------:R-:W-:Y:S01]  /*a020*/  F2FP.BF16.F32.PACK_AB R17, R195, R190 ;  /* 0x000000bec311723e */ /* 0x000fe200000010ff */
[----:B------:R-:W-:Y:S02]  /*a030*/  FADD.FTZ R190, R190, R181 ;  /* 0x000000b5bebe7221 */ /* 0x000fe40000010000 */
[----:B------:R-:W-:Y:S02]  /*a040*/  LOP3.LUT R9, R9, R16, RZ, 0xc0, !PT ;  /* 0x0000001009097212 */ /* 0x000fe400078ec0ff */
[----:B------:R-:W-:Y:S01]  /*a050*/  LOP3.LUT R8, R8, R17, RZ, 0xc0, !PT ;  /* 0x0000001108087212 */ /* 0x000fe200078ec0ff */
[----:B------:R-:W-:Y:S01]  /*a060*/  FADD.FTZ R195, R195, R190 ;  /* 0x000000bec3c37221 */ /* 0x000fe20000010000 */
[----:B------:R-:W2:Y:S03]  /*a070*/  LDSM.16.MT88.4 R16, [R220+0x11000] ;  /* 0x01100000dc10783b */ /* 0x000ea60000004200 */
[----:B------:R-:W-:-:S02]  /*a080*/  FADD.FTZ R188, R188, R195 ;  /* 0x000000c3bcbc7221 */ /* 0x000fc40000010000 */
[----:B---3--:R-:W-:Y:S02]  /*a090*/  HMMA.16816.F32.BF16 R160, R8, R12, R160 ;  /* 0x0000000c08a0723c */ /* 0x008fe400000418a0 */
[----:B------:R-:W-:-:S04]  /*a0a0*/  FADD.FTZ R197, R197, R188 ;  /* 0x000000bcc5c57221 */ /* 0x000fc80000010000 */
[C---:B------:R-:W-:Y:S01]  /*a0b0*/  HMMA.16816.F32.BF16 R156, R8.reuse, R14, R156 ;  /* 0x0000000e089c723c */ /* 0x040fe2000004189c */
[----:B------:R-:W3:Y:S05]  /*a0c0*/  LDSM.16.MT88.4 R12, [R222+0x13000] ;  /* 0x01300000de0c783b */ /* 0x000eea0000004200 */
[C---:B------:R-:W-:Y:S06]  /*a0d0*/  HMMA.16816.F32.BF16 R152, R8.reuse, R4, R152 ;  /* 0x000000040898723c */ /* 0x040fec0000041898 */
[C---:B------:R-:W-:Y:S01]  /*a0e0*/  HMMA.16816.F32.BF16 R148, R8.reuse, R6, R148 ;  /* 0x000000060894723c */ /* 0x040fe20000041894 */
[----:B------:R-:W4:Y:S05]  /*a0f0*/  LDSM.16.MT88.4 R4, [R221+0x13000] ;  /* 0x01300000dd04783b */ /* 0x000f2a0000004200 */
[C---:B------:R-:W-:Y:S06]  /*a100*/  HMMA.16816.F32.BF16 R144, R8.reuse, R24, R144 ;  /* 0x000000180890723c */ /* 0x040fec0000041890 */
[C---:B-1----:R-:W-:Y:S06]  /*a110*/  HMMA.16816.F32.BF16 R36, R8.reuse, R20, R36 ;  /* 0x000000140824723c */ /* 0x042fec0000041824 */
[C---:B--2---:R-:W-:Y:S06]  /*a120*/  HMMA.16816.F32.BF16 R136, R8.reuse, R16, R136 ;  /* 0x000000100888723c */ /* 0x044fec0000041888 */
[C---:B------:R-:W-:Y:S01]  /*a130*/  HMMA.16816.F32.BF16 R132, R8.reuse, R18, R132 ;  /* 0x000000120884723c */ /* 0x040fe20000041884 */
[----:B------:R-:W1:Y:S05]  /*a140*/  LDSM.16.MT88.4 R16, [R220+0x13000] ;  /* 0x01300000dc10783b */ /* 0x000e6a0000004200 */
[C---:B---3--:R-:W-:Y:S06]  /*a150*/  HMMA.16816.F32.BF16 R44, R8.reuse, R12, R44 ;  /* 0x0000000c082c723c */ /* 0x048fec000004182c */
[C---:B------:R-:W-:Y:S01]  /*a160*/  HMMA.16816.F32.BF16 R48, R8.reuse, R14, R48 ;  /* 0x0000000e0830723c */ /* 0x040fe20000041830 */
[----:B------:R-:W2:Y:S05]  /*a170*/  LDSM.16.MT88.4 R12, [R221+0x15000] ;  /* 0x01500000dd0c783b */ /* 0x000eaa0000004200 */
[C---:B----4-:R-:W-:Y:S06]  /*a180*/  HMMA.16816.F32.BF16 R52, R8.reuse, R4, R52 ;  /* 0x000000040834723c */ /* 0x050fec0000041834 */
[C---:B------:R-:W-:Y:S01]  /*a190*/  HMMA.16816.F32.BF16 R56, R8.reuse, R6, R56 ;  /* 0x000000060838723c */ /* 0x040fe20000041838 */
[----:B------:R-:W3:Y:S05]  /*a1a0*/  LDSM.16.MT88.4 R4, [R220+0x15000] ;  /* 0x01500000dc04783b */ /* 0x000eea0000004200 */
[C---:B------:R-:W-:Y:S01]  /*a1b0*/  HMMA.16816.F32.BF16 R40, R8.reuse, R22, R40 ;  /* 0x000000160828723c */ /* 0x040fe20000041828 */
[----:B------:R-:W4:Y:S05]  /*a1c0*/  LDSM.16.MT88.4 R20, [R222+0x15000] ;  /* 0x01500000de14783b */ /* 0x000f2a0000004200 */
        /* <DEDUP_REMOVED lines=13> */
[----:B------:R-:W-:Y:S01]  /*a2a0*/  LOP3.LUT R22, R203, UR26, R198, 0x96, !PT ;  /* 0x0000001acb167c12 */ /* 0x000fe2000f8e96c6 */
[----:B------:R-:W-:-:S04]  /*a2b0*/  FFMA.FTZ R198, R31, UR34, -R30 ;  /* 0x000000221fc67c23 */ /* 0x000fc8000801081e */
[----:B------:R-:W-:Y:S01]  /*a2c0*/  IMAD.WIDE.U32 R22, R22, -0x2daee0ad, RZ ;  /* 0xd2511f5316167825 */ /* 0x000fe200078e00ff */
[----:B-1----:R-:W-:Y:S01]  /*a2d0*/  HMMA.16816.F32.BF16 R100, R8, R16, R100 ;  /* 0x000000100864723c */ /* 0x002fe20000041864 */
[----:B------:R-:W-:Y:S01]  /*a2e0*/  MUFU.EX2 R198, R198 ;  /* 0x000000c600c67308 */ /* 0x000fe20000000800 */
[----:B------:R-:W-:-:S04]  /*a2f0*/  LOP3.LUT R21, R22, 0xff, RZ, 0xc0, !PT ;  /* 0x000000ff16157812 */ /* 0x000fc800078ec0ff */
[C---:B------:R-:W-:Y:S01]  /*a300*/  HMMA.16816.F32.BF16 R104, R8.reuse, R18, R104 ;  /* 0x000000120868723c */ /* 0x040fe20000041868 */
[----:B------:R-:W1:Y:S01]  /*a310*/  LDSM.16.MT88.4 R16, [R220+0x17000] ;  /* 0x01700000dc10783b */ /* 0x000e620000004200 */
[----:B------:R-:W-:Y:S02]  /*a320*/  LOP3.LUT R20, R23, UR27, R196, 0x96, !PT ;  /* 0x0000001b17147c12 */ /* 0x000fe4000f8e96c4 */
[----:B------:R4:W5:Y:S02]  /*a330*/  MUFU.EX2 R196, R33 ;  /* 0x0000002100c47308 */ /* 0x0009640000000800 */
[C---:B--2---:R-:W-:Y:S06]  /*a340*/  HMMA.16816.F32.BF16 R108, R8.reuse, R12, R108 ;  /* 0x0000000c086c723c */ /* 0x044fec000004186c */
[----:B------:R-:W-:Y:S01]  /*a350*/  HMMA.16816.F32.BF16 R112, R8, R14, R112 ;  /* 0x0000000e0870723c */ /* 0x000fe20000041870 */
[----:B------:R-:W-:-:S02]  /*a360*/  LOP3.LUT R12, R22, 0xffff, RZ, 0xc0, !PT ;  /* 0x0000ffff160c7812 */ /* 0x000fc400078ec0ff */
[----:B------:R-:W-:Y:S02]  /*a370*/  SHF.R.U32.HI R23, RZ, 0x10, R22 ;  /* 0x00000010ff177819 */ /* 0x000fe40000011616 */
[----:B------:R-:W-:Y:S01]  /*a380*/  SHF.R.U32.HI R12, RZ, 0x8, R12 ;  /* 0x00000008ff0c7819 */ /* 0x000fe2000001160c */
[C---:B------:R-:W-:Y:S01]  /*a390*/  HMMA.16816.F32.BF16 R68, R8.reuse, R24, R68 ;  /* 0x000000180844723c */ /* 0x040fe20000041844 */
[----:B------:R-:W-:Y:S02]  /*a3a0*/  SHF.R.U32.HI R22, RZ, 0x18, R22 ;  /* 0x00000018ff167819 */ /* 0x000fe40000011616 */
[----:B------:R-:W-:Y:S01]  /*a3b0*/  PRMT R21, R21, 0x5410, R12 ;  /* 0x0000541015157816 */ /* 0x000fe2000000000c */
[----:B----4-:R-:W-:Y:S01]  /*a3c0*/  LDSM.16.MT88.4 R32, [R222+0x11800] ;  /* 0x01180000de20783b */ /* 0x010fe20000004200 */
[----:B------:R-:W-:Y:S01]  /*a3d0*/  LOP3.LUT R23, R23, 0xff, RZ, 0xc0, !PT ;  /* 0x000000ff17177812 */ /* 0x000fe200078ec0ff */
[----:B---3--:R-:W-:Y:S01]  /*a3e0*/  HMMA.16816.F32.BF16 R116, R8, R4, R116 ;  /* 0x000000040874723c */ /* 0x008fe20000041874 */
[C---:B------:R-:W-:Y:S01]  /*a3f0*/  LOP3.LUT R25, R20.reuse, 0xffff, RZ, 0xc0, !PT ;  /* 0x0000ffff14197812 */ /* 0x040fe200078ec0ff */
[----:B------:R-:W2:Y:S01]  /*a400*/  LDSM.16.MT88.4 R12, [R224+0x11800] ;  /* 0x01180000e00c783b */ /* 0x000ea20000004200 */
[----:B------:R-:W-:-:S02]  /*a410*/  LOP3.LUT R24, R20, 0xff, RZ, 0xc0, !PT ;  /* 0x000000ff14187812 */ /* 0x000fc400078ec0ff */
[----:B------:R-:W-:Y:S01]  /*a420*/  SHF.R.U32.HI R25, RZ, 0x8, R25 ;  /* 0x00000008ff197819 */ /* 0x000fe20000011619 */
[C---:B------:R-:W-:Y:S01]  /*a430*/  HMMA.16816.F32.BF16 R120, R8.reuse, R6, R120 ;  /* 0x000000060878723c */ /* 0x040fe20000041878 */
[--C-:B------:R-:W-:Y:S02]  /*a440*/  SHF.R.U32.HI R4, RZ, 0x10, R20.reuse ;  /* 0x00000010ff047819 */ /* 0x100fe40000011614 */
[----:B------:R-:W-:Y:S02]  /*a450*/  SHF.R.U32.HI R5, RZ, 0x18, R20 ;  /* 0x00000018ff057819 */ /* 0x000fe40000011614 */
[----:B------:R-:W-:Y:S01]  /*a460*/  LOP3.LUT R4, R4, 0xff, RZ, 0xc0, !PT ;  /* 0x000000ff04047812 */ /* 0x000fe200078ec0ff */
[----:B------:R-:W-:Y:S01]  /*a470*/  HMMA.16816.F32.BF16 R72, R8, R26, R72 ;  /* 0x0000001a0848723c */ /* 0x000fe20000041848 */
[----:B------:R-:W-:Y:S02]  /*a480*/  PRMT R25, R24, 0x5410, R25 ;  /* 0x0000541018197816 */ /* 0x000fe40000000019 */
[----:B------:R-:W-:-:S02]  /*a490*/  PRMT R5, R4, 0x5410, R5 ;  /* 0x0000541004057816 */ /* 0x000fc40000000005 */
[--C-:B------:R-:W-:Y:S01]  /*a4a0*/  HSET2.LE.AND R6, R21, R28.reuse, PT ;  /* 0x0000001c15067233 */ /* 0x100fe20003803000 */
[C---:B-1----:R-:W-:Y:S01]  /*a4b0*/  HMMA.16816.F32.BF16 R124, R8.reuse, R16, R124 ;  /* 0x00000010087c723c */ /* 0x042fe2000004187c */
[----:B------:R-:W-:Y:S02]  /*a4c0*/  PRMT R23, R23, 0x5410, R22 ;  /* 0x0000541017177816 */ /* 0x000fe40000000016 */
[--C-:B------:R-:W-:Y:S02]  /*a4d0*/  HSET2.LE.AND R4, R25, R28.reuse, PT ;  /* 0x0000001c19047233 */ /* 0x100fe40003803000 */
[--C-:B------:R-:W-:Y:S01]  /*a4e0*/  HSET2.LE.AND R5, R5, R28.reuse, PT ;  /* 0x0000001c05057233 */ /* 0x100fe20003803000 */
[----:B------:R-:W-:Y:S01]  /*a4f0*/  HMMA.16816.F32.BF16 R128, R8, R18, R128 ;  /* 0x000000120880723c */ /* 0x000fe20000041880 */
[C---:B------:R-:W-:Y:S01]  /*a500*/  F2FP.BF16.F32.PACK_AB R21, R187.reuse, R178 ;  /* 0x000000b2bb15723e */ /* 0x040fe200000010ff */
[----:B------:R-:W1:Y:S01]  /*a510*/  LDSM.16.MT88.4 R24, [R220+0x11800] ;  /* 0x01180000dc18783b */ /* 0x000e620000004200 */
[----:B-----5:R-:W-:Y:S01]  /*a520*/  F2FP.BF16.F32.PACK_AB R20, R196, R193 ;  /* 0x000000c1c414723e */ /* 0x020fe200000010ff */
[----:B------:R-:W-:Y:S01]  /*a530*/  FADD.FTZ R178, R178, R197 ;  /* 0x000000c5b2b27221 */ /* 0x000fe20000010000 */
[----:B------:R-:W-:Y:S01]  /*a540*/  HSET2.LE.AND R7, R23, R28, PT ;  /* 0x0000001c17077233 */ /* 0x000fe20003803000 */
[----:B------:R-:W-:Y:S01]  /*a550*/  LDSM.16.MT88.4 R8, [R220+0x13800] ;  /* 0x01380000dc08783b */ /* 0x000fe20000004200 */
[----:B------:R-:W-:Y:S01]  /*a560*/  LOP3.LUT R4, R4, R21, RZ, 0xc0, !PT ;  /* 0x0000001504047212 */ /* 0x000fe200078ec0ff */
[----:B------:R-:W-:Y:S01]  /*a570*/  FADD.FTZ R187, R187, R178 ;  /* 0x000000b2bbbb7221 */ /* 0x000fe20000010000 */
[----:B------:R-:W-:Y:S01]  /*a580*/  LOP3.LUT R5, R5, R20, RZ, 0xc0, !PT ;  /* 0x0000001405057212 */ /* 0x000fe200078ec0ff */
[----:B------:R-:W-:Y:S01]  /*a590*/  LDSM.16.MT88.4 R28, [R221+0x11800] ;  /* 0x01180000dd1c783b */ /* 0x000fe20000004200 */
[----:B------:R-:W-:Y:S01]  /*a5a0*/  F2FP.BF16.F32.PACK_AB R17, R177, R176 ;  /* 0x000000b0b111723e */ /* 0x000fe200000010ff */
[----:B------:R-:W-:Y:S01]  /*a5b0*/  FADD.FTZ R176, R176, R187 ;  /* 0x000000bbb0b07221 */ /* 0x000fe20000010000 */
[----:B------:R-:W-:Y:S01]  /*a5c0*/  F2FP.BF16.F32.PACK_AB R16, R199, R198 ;  /* 0x000000c6c710723e */ /* 0x000fe200000010ff */
[----:B------:R-:W3:Y:S01]  /*a5d0*/  LDSM.16.MT88.4 R20, [R224+0x13800] ;  /* 0x01380000e014783b */ /* 0x000ee20000004200 */
[----:B------:R-:W-:Y:S01]  /*a5e0*/  LOP3.LUT R6, R6, R17, RZ, 0xc0, !PT ;  /* 0x0000001106067212 */ /* 0x000fe200078ec0ff */
[----:B------:R-:W-:Y:S01]  /*a5f0*/  FADD.FTZ R249, R177, R176 ;  /* 0x000000b0b1f97221 */ /* 0x000fe20000010000 */
[----:B------:R-:W-:-:S02]  /*a600*/  LOP3.LUT R7, R7, R16, RZ, 0xc0, !PT ;  /* 0x0000001007077212 */ /* 0x000fc400078ec0ff */
[----:B------:R-:W-:Y:S05]  /*a610*/  LDSM.16.MT88.4 R16, [R222+0x13800] ;  /* 0x01380000de10783b */ /* 0x000fea0000004200 */
[C---:B--2---:R-:W-:Y:S06]  /*a620*/  HMMA.16816.F32.BF16 R160, R4.reuse, R12, R160 ;  /* 0x0000000c04a0723c */ /* 0x044fec00000418a0 */
[C---:B------:R-:W-:Y:S01]  /*a630*/  HMMA.16816.F32.BF16 R156, R4.reuse, R14, R156 ;  /* 0x0000000e049c723c */ /* 0x040fe2000004189c */
[----:B------:R-:W2:Y:S05]  /*a640*/  LDSM.16.MT88.4 R12, [R221+0x13800] ;  /* 0x01380000dd0c783b */ /* 0x000eaa0000004200 */
[C---:B------:R-:W-:Y:S06]  /*a650*/  HMMA.16816.F32.BF16 R152, R4.reuse, R32, R152 ;  /* 0x000000200498723c */ /* 0x040fec0000041898 */
[C---:B------:R-:W-:Y:S01]  /*a660*/  HMMA.16816.F32.BF16 R148, R4.reuse, R34, R148 ;  /* 0x000000220494723c */ /* 0x040fe20000041894 */
[----:B------:R-:W-:Y:S05]  /*a670*/  LDSM.16.MT88.4 R32, [R222+0x15800] ;  /* 0x01580000de20783b */ /* 0x000fea0000004200 */
[C---:B-1----:R-:W-:Y:S06]  /*a680*/  HMMA.16816.F32.BF16 R136, R4.reuse, R24, R136 ;  /* 0x000000180488723c */ /* 0x042fec0000041888 */
[C---:B---3--:R-:W-:Y:S06]  /*a690*/  HMMA.16816.F32.BF16 R36, R4.reuse, R20, R36 ;  /* 0x000000140424723c */ /* 0x048fec0000041824 */
[C---:B------:R-:W-:Y:S01]  /*a6a0*/  HMMA.16816.F32.BF16 R40, R4.reuse, R22, R40 ;  /* 0x000000160428723c */ /* 0x040fe20000041828 */
[----:B------:R-:W1:Y:S05]  /*a6b0*/  LDSM.16.MT88.4 R20, [R220+0x15800] ;  /* 0x01580000dc14783b */ /* 0x000e6a0000004200 */
[C---:B------:R-:W-:Y:S06]  /*a6c0*/  HMMA.16816.F32.BF16 R144, R4.reuse, R28, R144 ;  /* 0x0000001c0490723c */ /* 0x040fec0000041890 */
[C---:B--2---:R-:W-:Y:S06]  /*a6d0*/  HMMA.16816.F32.BF16 R52, R4.reuse, R12, R52 ;  /* 0x0000000c0434723c */ /* 0x044fec0000041834 */
[C---:B------:R-:W-:Y:S01]  /*a6e0*/  HMMA.16816.F32.BF16 R56, R4.reuse, R14, R56 ;  /* 0x0000000e0438723c */ /* 0x040fe20000041838 */
[----:B------:R-:W2:Y:S05]  /*a6f0*/  LDSM.16.MT88.4 R12, [R222+0x17800] ;  /* 0x01780000de0c783b */ /* 0x000eaa0000004200 */
[C---:B------:R-:W-:Y:S01]  /*a700*/  HMMA.16816.F32.BF16 R140, R4.reuse, R30, R140 ;  /* 0x0000001e048c723c */ /* 0x040fe2000004188c */
[----:B------:R-:W3:Y:S05]  /*a710*/  LDSM.16.MT88.4 R28, [R224+0x15800] ;  /* 0x01580000e01c783b */ /* 0x000eea0000004200 */
[C---:B------:R-:W-:Y:S01]  /*a720*/  HMMA.16816.F32.BF16 R132, R4.reuse, R26, R132 ;  /* 0x0000001a0484723c */ /* 0x040fe20000041884 */
[----:B------:R-:W4:Y:S05]  /*a730*/  LDSM.16.MT88.4 R24, [R221+0x15800] ;  /* 0x01580000dd18783b */ /* 0x000f2a0000004200 */
[C---:B------:R-:W-:Y:S06]  /*a740*/  HMMA.16816.F32.BF16 R44, R4.reuse, R16, R44 ;  /* 0x00000010042c723c */ /* 0x040fec000004182c */
[C---:B------:R-:W-:Y:S01]  /*a750*/  HMMA.16816.F32.BF16 R48, R4.reuse, R18, R48 ;  /* 0x000000120430723c */ /* 0x040fe20000041830 */
[----:B------:R-:W5:Y:S05]  /*a760*/  LDSM.16.MT88.4 R16, [R224+0x17800] ;  /* 0x01780000e010783b */ /* 0x000f6a0000004200 */
[C---:B------:R-:W-:Y:S06]  /*a770*/  HMMA.16816.F32.BF16 R60, R4.reuse, R8, R60 ;  /* 0x00000008043c723c */ /* 0x040fec000004183c */
[C---:B------:R-:W-:Y:S01]  /*a780*/  HMMA.16816.F32.BF16 R64, R4.reuse, R10, R64 ;  /* 0x0000000a0440723c */ /* 0x040fe20000041840 */
[----:B------:R-:W5:Y:S05]  /*a790*/  LDSM.16.MT88.4 R8, [R221+0x17800] ;  /* 0x01780000dd08783b */ /* 0x000f6a0000004200 */
[C---:B-1----:R-:W-:Y:S06]  /*a7a0*/  HMMA.16816.F32.BF16 R92, R4.reuse, R20, R92 ;  /* 0x00000014045c723c */ /* 0x042fec000004185c */
[C---:B------:R-:W-:Y:S01]  /*a7b0*/  HMMA.16816.F32.BF16 R96, R4.reuse, R22, R96 ;  /* 0x000000160460723c */ /* 0x040fe20000041860 */
[----:B------:R-:W1:Y:S05]  /*a7c0*/  LDSM.16.MT88.4 R20, [R220+0x17800] ;  /* 0x01780000dc14783b */ /* 0x000e6a0000004200 */
[C---:B--2---:R-:W-:Y:S06]  /*a7d0*/  HMMA.16816.F32.BF16 R108, R4.reuse, R12, R108 ;  /* 0x0000000c046c723c */ /* 0x044fec000004186c */
[----:B---3--:R-:W-:Y:S01]  /*a7e0*/  HMMA.16816.F32.BF16 R68, R4, R28, R68 ;  /* 0x0000001c0444723c */ /* 0x008fe20000041844 */
        /* <DEDUP_REMOVED lines=9> */
[----:B----4-:R-:W-:Y:S01]  /*a880*/  HMMA.16816.F32.BF16 R84, R4, R24, R84 ;  /* 0x000000180454723c */ /* 0x010fe20000041854 */
[----:B------:R-:W-:Y:S01]  /*a890*/  FADD.FTZ R2, R192, R3 ;  /* 0x00000003c0027221 */ /* 0x000fe20000010000 */
[----:B------:R-:W-:-:S03]  /*a8a0*/  MOV R3, R173 ;  /* 0x000000ad00037202 */ /* 0x000fc60000000f00 */
[----:B------:R-:W-:Y:S01]  /*a8b0*/  FADD.FTZ R2, R191, R2 ;  /* 0x00000002bf027221 */ /* 0x000fe20000010000 */
[----:B------:R-:W-:Y:S03]  /*a8c0*/  HMMA.16816.F32.BF16 R88, R4, R26, R88 ;  /* 0x0000001a0458723c */ /* 0x000fe60000041858 */
[----:B------:R-:W-:-:S03]  /*a8d0*/  FADD.FTZ R193, R193, R2 ;  /* 0x00000002c1c17221 */ /* 0x000fc60000010000 */
[----:B-----5:R-:W-:Y:S01]  /*a8e0*/  HMMA.16816.F32.BF16 R100, R4, R16, R100 ;  /* 0x000000100464723c */ /* 0x020fe20000041864 */
[----:B------:R-:W-:-:S04]  /*a8f0*/  FADD.FTZ R193, R196, R193 ;  /* 0x000000c1c4c17221 */ /* 0x000fc80000010000 */
[----:B------:R-:W-:Y:S01]  /*a900*/  FADD.FTZ R198, R198, R193 ;  /* 0x000000c1c6c67221 */ /* 0x000fe20000010000 */
[----:B------:R-:W-:Y:S03]  /*a910*/  HMMA.16816.F32.BF16 R104, R4, R18, R104 ;  /* 0x000000120468723c */ /* 0x000fe60000041868 */
[----:B------:R-:W-:-:S03]  /*a920*/  FADD.FTZ R247, R199, R198 ;  /* 0x000000c6c7f77221 */ /* 0x000fc60000010000 */
[C---:B------:R-:W-:Y:S06]  /*a930*/  HMMA.16816.F32.BF16 R112, R4.reuse, R14, R112 ;  /* 0x0000000e0470723c */ /* 0x040fec0000041870 */
[C---:B------:R-:W-:Y:S06]  /*a940*/  HMMA.16816.F32.BF16 R116, R4.reuse, R8, R116 ;  /* 0x000000080474723c */ /* 0x040fec0000041874 */
[C---:B------:R-:W-:Y:S06]  /*a950*/  HMMA.16816.F32.BF16 R120, R4.reuse, R10, R120 ;  /* 0x0000000a0478723c */ /* 0x040fec0000041878 */
[C---:B-1----:R-:W-:Y:S06]  /*a960*/  HMMA.16816.F32.BF16 R124, R4.reuse, R20, R124 ;  /* 0x00000014047c723c */ /* 0x042fec000004187c */
[----:B------:R-:W-:-:S15]  /*a970*/  HMMA.16816.F32.BF16 R128, R4, R22, R128 ;  /* 0x000000160480723c */ /* 0x000fde0000041880 */
[----:B------:R-:W-:-:S09]  /*a980*/  NOP ;  /* 0x0000000000007918 */ /* 0x000fd20000000000 */
.L_x_1150:
[----:B------:R-:W-:-:S06]  /*a990*/  UISETP.GT.AND UP0, UPT, UR32, UR22, UPT ;  /* 0x000000162000728c */ /* 0x000fcc000bf04270 */
[----:B------:R-:W-:-:S13]  /*a9a0*/  PLOP3.LUT P0, PT, PT, PT, UP0, 0x80, 0x0 ;  /* 0x000000000000781c */ /* 0x000fda0003f0f008 */
[----:B------:R-:W-:Y:S05]  /*a9b0*/  @!P0 BRA `(.L_x_1152) ;  /* 0x00000044004c8947 */ /* 0x000fea0003800000 */
[----:B------:R-:W-:Y:S01]  /*a9c0*/  IMAD.WIDE.U32 R4, R165, -0x2daee0ad, RZ ;  /* 0xd2511f53a5047825 */ /* 0x000fe200078e00ff */
[----:B------:R-:W-:Y:S01]  /*a9d0*/  MOV R2, UR4 ;  /* 0x0000000400027c02 */ /* 0x000fe20008000f00 */
[----:B------:R-:W-:Y:S01]  /*a9e0*/  USHF.L.U64.HI UR33, UR8, 0x5, UR9 ;  /* 0x0000000508217899 */ /* 0x000fe20008010209 */
[----:B------:R-:W-:Y:S01]  /*a9f0*/  MOV R243, 0x7054 ;  /* 0x0000705400f37802 */ /* 0x000fe20000000f00 */
[----:B------:R-:W-:Y:S01]  /*aa00*/  IMAD.WIDE.U32 R250, R0, -0x326172a9, RZ ;  /* 0xcd9e8d5700fa7825 */ /* 0x000fe200078e00ff */
[----:B------:R1:W-:Y:S01]  /*aa10*/  STL.64 [R1], R4 ;  /* 0x0000000401007387 */ /* 0x0003e20000100a00 */
[----:B------:R-:W-:Y:S01]  /*aa20*/  MOV R0, R164 ;  /* 0x000000a400007202 */ /* 0x000fe20000000f00 */
[----:B------:R-:W-:Y:S01]  /*aa30*/  USHF.L.U32 UR34, UR8, 0x5, URZ ;  /* 0x0000000508227899 */ /* 0x000fe2000800063f */
[----:B------:R-:W-:Y:S01]  /*aa40*/  PRMT R243, R2, R243, UR4 ;  /* 0x0000000402f37e16 */ /* 0x000fe200080000f3 */
[----:B------:R-:W-:Y:S01]  /*aa50*/  IMAD.MOV.U32 R2, RZ, RZ, R3 ;  /* 0x000000ffff027224 */ /* 0x000fe200078e0003 */
[----:B------:R-:W-:Y:S01]  /*aa60*/  LOP3.LUT R244, R251, R167, RZ, 0x3c, !PT ;  /* 0x000000a7fbf47212 */ /* 0x000fe200078e3cff */
[----:B------:R-:W-:Y:S01]  /*aa70*/  IMAD.MOV.U32 R234, RZ, RZ, R200 ;  /* 0x000000ffffea7224 */ /* 0x000fe200078e00c8 */
[----:B------:R-:W-:-:S02]  /*aa80*/  USHF.L.U64.HI UR36, UR6, 0x5, UR7 ;  /* 0x0000000506247899 */ /* 0x000fc40008010207 */
[----:B------:R-:W-:Y:S01]  /*aa90*/  USHF.L.U32 UR35, UR6, 0x5, URZ ;  /* 0x0000000506237899 */ /* 0x000fe2000800063f */
[----:B------:R-:W-:Y:S01]  /*aaa0*/  IMAD.WIDE.U32 R244, R244, -0x2daee0ad, RZ ;  /* 0xd2511f53f4f47825 */ /* 0x000fe200078e00ff */
[----:B------:R-:W-:Y:S02]  /*aab0*/  USHF.L.U64.HI UR37, UR6, 0x6, UR7 ;  /* 0x0000000606257899 */ /* 0x000fe40008010207 */
[----:B------:R-:W-:Y:S01]  /*aac0*/  USHF.L.U32 UR39, UR6, 0x6, URZ ;  /* 0x0000000606277899 */ /* 0x000fe2000800063f */
[----:B------:R-:W-:Y:S02]  /*aad0*/  ULDC UR4, c[0x0][0x2ec] ;  /* 0x0000bb0000047ab9 */ /* 0x000fe40000000800 */
[----:B------:R-:W-:Y:S01]  /*aae0*/  ULDC.64 UR6, c[0x0][0x218] ;  /* 0x0000860000067ab9 */ /* 0x000fe20000000a00 */
[----:B------:R-:W-:Y:S01]  /*aaf0*/  ULDC.64 UR10, c[0x0][0x220] ;  /* 0x00008800000a7ab9 */ /* 0x000fe20000000a00 */
[----:B------:R-:W-:Y:S01]  /*ab00*/  ULDC.64 UR8, c[0x0][0x248] ;  /* 0x0000920000087ab9 */ /* 0x000fe20000000a00 */
[----:B------:R-:W-:Y:S06]  /*ab10*/  BRA `(.L_x_1153) ;  /* 0x0000000000a07947 */ /* 0x000fec0003800000 */
.L_x_1155:
        /* <DEDUP_REMOVED lines=40> */
.L_x_1153:
        /* <DEDUP_REMOVED lines=25> */
[----:B------:R-:W-:Y:S01]  /*af30*/  IADD3 R14, P0, R18, UR35, RZ ;  /* 0x00000023120e7c10 */ /* 0x000fe2000ff1e0ff */
[----:B------:R-:W-:Y:S01]  /*af40*/  VIADD R248, R3, 0x9 ;  /* 0x0000000903f87836 */ /* 0x000fe20000000000 */
[C---:B------:R-:W-:Y:S01]  /*af50*/  ISETP.GE.AND P6, PT, R246.reuse, R239, PT ;  /* 0x000000eff600720c */ /* 0x040fe20003fc6270 */
[----:B------:R2:W-:Y:S01]  /*af60*/  LDGSTS.E.BYPASS.LTC128B.128 [R231+0x16000], desc[UR28][R10.64+0x180] ;  /* 0x160001800ae77fae */ /* 0x0005e2000b901d5c */
[----:B------:R-:W-:Y:S01]  /*af70*/  IADD3.X R15, R19, UR36, RZ, P0, !PT ;  /* 0x00000024130f7c10 */ /* 0x000fe200087fe4ff */
[C---:B------:R-:W-:Y:S01]  /*af80*/  VIADD R252, R3.reuse, 0x31 ;  /* 0x0000003103fc7836 */ /* 0x040fe20000000000 */
[C---:B------:R-:W-:Y:S01]  /*af90*/  ISETP.GE.AND P5, PT, R246.reuse, R237, PT ;  /* 0x000000edf600720c */ /* 0x040fe20003fa6270 */
[----:B------:R-:W-:Y:S01]  /*afa0*/  LDGSTS.E.BYPASS.LTC128B.128 [R231+0x10800], desc[UR28][R22.64] ;  /* 0x1080000016e77fae */ /* 0x000fe2000b901d5c */
[CC--:B------:R-:W-:Y:S02]  /*afb0*/  ISETP.GE.AND P0, PT, R3.reuse, R239.reuse, PT ;  /* 0x000000ef0300720c */ /* 0x0c0fe40003f06270 */
[C---:B------:R-:W-:Y:S01]  /*afc0*/  ISETP.GE.OR P6, PT, R246.reuse, R238, !P6 ;  /* 0x000000eef600720c */ /* 0x040fe200077c6670 */
[----:B------:R-:W-:Y:S01]  /*afd0*/  LDGSTS.E.BYPASS.LTC128B.128 [R231+0x12800], desc[UR28][R22.64+0x80] ;  /* 0x1280008016e77fae */ /* 0x000fe2000b901d5c */
[----:B------:R-:W-:Y:S01]  /*afe0*/  ISETP.GE.OR P5, PT, R246, R236, !P5 ;  /* 0x000000ecf600720c */ /* 0x000fe20006fa6670 */
[C---:B------:R-:W-:Y:S01]  /*aff0*/  VIADD R246, R3.reuse, 0x8 ;  /* 0x0000000803f67836 */ /* 0x040fe20000000000 */
[CC--:B------:R-:W-:Y:S01]  /*b000*/  ISETP.GE.OR P0, PT, R3.reuse, R238.reuse, !P0 ;  /* 0x000000ee0300720c */ /* 0x0c0fe20004706670 */
[----:B------:R-:W-:Y:S01]  /*b010*/  LDGSTS.E.BYPASS.LTC128B.128 [R231+0x14800], desc[UR28][R22.64+0x100] ;  /* 0x1480010016e77fae */ /* 0x000fe2000b901d5c */
[C---:B------:R-:W-:Y:S02]  /*b020*/  ISETP.GE.AND P3, PT, R248.reuse, R239, PT ;  /* 0x000000eff800720c */ /* 0x040fe40003f66270 */
[----:B------:R-:W-:Y:S01]  /*b030*/  ISETP.GE.AND P1, PT, R248, R237, PT ;  /* 0x000000edf800720c */ /* 0x000fe20003f26270 */
[----:B------:R-:W-:Y:S01]  /*b040*/  LDGSTS.E.BYPASS.LTC128B.128 [R231+0x16800], desc[UR28][R22.64+0x180] ;  /* 0x1680018016e77fae */ /* 0x000fe2000b901d5c */
[C---:B------:R-:W-:Y:S02]  /*b050*/  ISETP.GE.AND P4, PT, R246.reuse, R239, PT ;  /* 0x000000eff600720c */ /* 0x040fe40003f86270 */
[-C--:B------:R-:W-:Y:S01]  /*b060*/  ISETP.GE.AND P2, PT, R246, R237.reuse, PT ;  /* 0x000000edf600720c */ /* 0x080fe20003f46270 */
[----:B------:R-:W-:Y:S01]  /*b070*/  LDGSTS.E.BYPASS.LTC128B.128 [R231+0x11000], desc[UR28][R18.64] ;  /* 0x1100000012e77fae */ /* 0x000fe2000b901d5c */
[C---:B------:R-:W-:Y:S02]  /*b080*/  ISETP.GE.OR P3, PT, R248.reuse, R238, !P3 ;  /* 0x000000eef800720c */ /* 0x040fe40005f66670 */
[----:B------:R-:W-:Y:S01]  /*b090*/  ISETP.GE.OR P1, PT, R248, R236, !P1 ;  /* 0x000000ecf800720c */ /* 0x000fe20004f26670 */
[----:B------:R-:W-:Y:S01]  /*b0a0*/  LDGSTS.E.BYPASS.LTC128B.128 [R231+0x13000], desc[UR28][R18.64+0x80] ;  /* 0x1300008012e77fae */ /* 0x000fe2000b901d5c */
[C---:B------:R-:W-:Y:S01]  /*b0b0*/  VIADD R248, R3.reuse, 0x10 ;  /* 0x0000001003f87836 */ /* 0x040fe20000000000 */
[C---:B------:R-:W-:Y:S02]  /*b0c0*/  ISETP.GE.OR P4, PT, R246.reuse, R238, !P4 ;  /* 0x000000eef600720c */ /* 0x040fe40006786670 */
[----:B------:R-:W-:Y:S01]  /*b0d0*/  LDGSTS.E.BYPASS.LTC128B.128 [R231+0x15000], desc[UR28][R18.64+0x100] ;  /* 0x1500010012e77fae */ /* 0x000fe2000b901d5c */
[-C--:B------:R-:W-:Y:S01]  /*b0e0*/  ISETP.GE.OR P2, PT, R246, R236.reuse, !P2 ;  /* 0x000000ecf600720c */ /* 0x080fe20005746670 */
[C---:B------:R-:W-:Y:S02]  /*b0f0*/  VIADD R246, R3.reuse, 0x11 ;  /* 0x0000001103f67836 */ /* 0x040fe40000000000 */
        /* <DEDUP_REMOVED lines=8> */
[----:B------:R-:W4:Y:S04]  /*b180*/  LDSM.16.M88.4 R176, [R229+0x9000] ;  /* 0x00900000e5b0783b */ /* 0x000f280000000200 */
[----:B------:R-:W5:Y:S04]  /*b190*/  LDSM.16.M88.4 R180, [R229+0x9800] ;  /* 0x00980000e5b4783b */ /* 0x000f680000000200 */
[----:B------:R-:W0:Y:S04]  /*b1a0*/  LDGDEPBAR ;  /* 0x00000000000079af */ /* 0x000e280000000000 */
[----:B------:R-:W-:Y:S04]  /*b1b0*/  LDSM.16.M88.4 R184, [R228] ;  /* 0x00000000e4b8783b */ /* 0x000fe80000000200 */
[----:B------:R-:W5:Y:S04]  /*b1c0*/  LDSM.16.M88.4 R188, [R227] ;  /* 0x00000000e3bc783b */ /* 0x000f680000000200 */
[----:B------:R-:W5:Y:S04]  /*b1d0*/  LDSM.16.M88.4 R192, [R219] ;  /* 0x00000000dbc0783b */ /* 0x000f680000000200 */
[----:B------:R-:W-:Y:S04]  /*b1e0*/  LDSM.16.M88.4 R196, [R217] ;  /* 0x00000000d9c4783b */ /* 0x000fe80000000200 */
[----:B------:R-:W-:Y:S01]  /*b1f0*/  LDSM.16.M88.4 R200, [R226] ;  /* 0x00000000e2c8783b */ /* 0x000fe20000000200 */
[C---:B-1----:R-:W-:Y:S06]  /*b200*/  HMMA.16816.F32.BF16 R4, R164.reuse, R168, RZ ;  /* 0x000000a8a404723c */ /* 0x042fec00000418ff */
[C---:B--2---:R-:W-:Y:S01]  /*b210*/  HMMA.16816.F32.BF16 R8, R164.reuse, R170, RZ ;  /* 0x000000aaa408723c */ /* 0x044fe200000418ff */
[----:B------:R-:W1:Y:S05]  /*b220*/  LDSM.16.M88.4 R168, [R218] ;  /* 0x00000000daa8783b */ /* 0x000e6a0000000200 */
[C---:B---3--:R-:W-:Y:S06]  /*b230*/  HMMA.16816.F32.BF16 R12, R164.reuse, R172, RZ ;  /* 0x000000aca40c723c */ /* 0x048fec00000418ff */
[C---:B------:R-:W-:Y:S01]  /*b240*/  HMMA.16816.F32.BF16 R16, R164.reuse, R174, RZ ;  /* 0x000000aea410723c */ /* 0x040fe200000418ff */
[----:B------:R-:W2:Y:S05]  /*b250*/  LDSM.16.M88.4 R172, [R223+0x8000] ;  /* 0x00800000dfac783b */ /* 0x000eaa0000000200 */
[C---:B----4-:R-:W-:Y:S06]  /*b260*/  HMMA.16816.F32.BF16 R20, R164.reuse, R176, RZ ;  /* 0x000000b0a414723c */ /* 0x050fec00000418ff */
[C---:B------:R-:W-:Y:S01]  /*b270*/  HMMA.16816.F32.BF16 R24, R164.reuse, R178, RZ ;  /* 0x000000b2a418723c */ /* 0x040fe200000418ff */
[----:B------:R-:W3:Y:S05]  /*b280*/  LDSM.16.M88.4 R176, [R223+0x8800] ;  /* 0x00880000dfb0783b */ /* 0x000eea0000000200 */
[C---:B-----5:R-:W-:Y:S06]  /*b290*/  HMMA.16816.F32.BF16 R28, R164.reuse, R180, RZ ;  /* 0x000000b4a41c723c */ /* 0x060fec00000418ff */
[----:B------:R-:W-:Y:S01]  /*b2a0*/  HMMA.16816.F32.BF16 R32, R164, R182, RZ ;  /* 0x000000b6a420723c */ /* 0x000fe200000418ff */
[----:B------:R-:W4:Y:S04]  /*b2b0*/  LDSM.16.M88.4 R164, [R223+0x9000] ;  /* 0x00900000dfa4783b */ /* 0x000f280000000200 */
[----:B------:R-:W5:Y:S01]  /*b2c0*/  LDSM.16.M88.4 R180, [R223+0x9800] ;  /* 0x00980000dfb4783b */ /* 0x000f620000000200 */
        /* <DEDUP_REMOVED lines=8> */
[----:B------:R-:W-:Y:S05]  /*b350*/  LDSM.16.M88.4 R168, [R225] ;  /* 0x00000000e1a8783b */ /* 0x000fea0000000200 */
[C---:B------:R-:W-:Y:S06]  /*b360*/  HMMA.16816.F32.BF16 R28, R184.reuse, R196, R28 ;  /* 0x000000c4b81c723c */ /* 0x040fec000004181c */
[----:B------:R-:W-:Y:S01]  /*b370*/  HMMA.16816.F32.BF16 R32, R184, R198, R32 ;  /* 0x000000c6b820723c */ /* 0x000fe20000041820 */
[----:B------:R-:W1:Y:S04]  /*b380*/  LDSM.16.M88.4 R184, [R216] ;  /* 0x00000000d8b8783b */ /* 0x000e680000000200 */
        /* <DEDUP_REMOVED lines=19> */
[----:B------:R-:W-:Y:S05]  /*b4c0*/  LDSM.16.M88.4 R188, [R215] ;  /* 0x00000000d7bc783b */ /* 0x000fea0000000200 */
[C---:B--2---:R-:W-:Y:S06]  /*b4d0*/  HMMA.16816.F32.BF16 R20, R168.reuse, R172, R20 ;  /* 0x000000aca814723c */ /* 0x044fec0000041814 */
[C---:B------:R-:W-:Y:S01]  /*b4e0*/  HMMA.16816.F32.BF16 R24, R168.reuse, R174, R24 ;  /* 0x000000aea818723c */ /* 0x040fe20000041818 */
[----:B------:R-:W2:Y:S05]  /*b4f0*/  LDSM.16.M88.4 R172, [R228+0x2000] ;  /* 0x00200000e4ac783b */ /* 0x000eaa0000000200 */
[C---:B---3--:R-:W-:Y:S06]  /*b500*/  HMMA.16816.F32.BF16 R28, R168.reuse, R164, R28 ;  /* 0x000000a4a81c723c */ /* 0x048fec000004181c */
[----:B------:R-:W-:Y:S01]  /*b510*/  HMMA.16816.F32.BF16 R32, R168, R166, R32 ;  /* 0x000000a6a820723c */ /* 0x000fe20000041820 */
[----:B------:R-:W3:Y:S04]  /*b520*/  LDSM.16.M88.4 R164, [R214] ;  /* 0x00000000d6a4783b */ /* 0x000ee80000000200 */
[----:B------:R-:W5:Y:S01]  /*b530*/  LDSM.16.M88.4 R168, [R213] ;  /* 0x00000000d5a8783b */ /* 0x000f620000000200 */
[C---:B------:R-:W-:Y:S06]  /*b540*/  HMMA.16816.F32.BF16 R4, R176.reuse, R192, R4 ;  /* 0x000000c0b004723c */ /* 0x040fec0000041804 */
[C---:B------:R-:W-:Y:S01]  /*b550*/  HMMA.16816.F32.BF16 R8, R176.reuse, R194, R8 ;  /* 0x000000c2b008723c */ /* 0x040fe20000041808 */
[----:B------:R-:W5:Y:S05]  /*b560*/  LDSM.16.M88.4 R192, [R212] ;  /* 0x00000000d4c0783b */ /* 0x000f6a0000000200 */
        /* <DEDUP_REMOVED lines=26> */
[C---:B----4-:R-:W-:Y:S06]  /*b710*/  HMMA.16816.F32.BF16 R12, R180.reuse, R176, R12 ;  /* 0x000000b0b40c723c */ /* 0x050fec000004180c */
[C---:B------:R-:W-:Y:S01]  /*b720*/  HMMA.16816.F32.BF16 R16, R180.reuse, R178, R16 ;  /* 0x000000b2b410723c */ /* 0x040fe20000041810 */
[----:B------:R-:W1:Y:S05]  /*b730*/  LDSM.16.M88.4 R176, [R216+0x3800] ;  /* 0x00380000d8b0783b */ /* 0x000e6a0000000200 */
[C---:B--2---:R-:W-:Y:S06]  /*b740*/  HMMA.16816.F32.BF16 R20, R180.reuse, R188, R20 ;  /* 0x000000bcb414723c */ /* 0x044fec0000041814 */
[C---:B------:R-:W-:Y:S01]  /*b750*/  HMMA.16816.F32.BF16 R24, R180.reuse, R190, R24 ;  /* 0x000000beb418723c */ /* 0x040fe20000041818 */
[----:B------:R-:W-:Y:S05]  /*b760*/  LDSM.16.M88.4 R188, [R229+0xd000] ;  /* 0x00d00000e5bc783b */ /* 0x000fea0000000200 */
[C---:B---3--:R-:W-:Y:S06]  /*b770*/  HMMA.16816.F32.BF16 R28, R180.reuse, R164, R28 ;  /* 0x000000a4b41c723c */ /* 0x048fec000004181c */
[----:B------:R-:W-:Y:S01]  /*b780*/  HMMA.16816.F32.BF16 R32, R180, R166, R32 ;  /* 0x000000a6b420723c */ /* 0x000fe20000041820 */
[----:B------:R-:W-:Y:S04]  /*b790*/  LDSM.16.M88.4 R164, [R230+0x4000] ;  /* 0x00400000e6a4783b */ /* 0x000fe80000000200 */
[----:B------:R-:W2:Y:S01]  /*b7a0*/  LDSM.16.M88.4 R180, [R229+0xc000] ;  /* 0x00c00000e5b4783b */ /* 0x000ea20000000200 */
[C---:B-----5:R-:W-:Y:S06]  /*b7b0*/  HMMA.16816.F32.BF16 R4, R168.reuse, R196, R4 ;  /* 0x000000c4a804723c */ /* 0x060fec0000041804 */
[C---:B------:R-:W-:Y:S01]  /*b7c0*/  HMMA.16816.F32.BF16 R8, R168.reuse, R198, R8 ;  /* 0x000000c6a808723c */ /* 0x040fe20000041808 */
[----:B------:R-:W-:Y:S05]  /*b7d0*/  LDSM.16.M88.4 R196, [R228+0x4000] ;  /* 0x00400000e4c4783b */ /* 0x000fea0000000200 */
[C---:B------:R-:W-:Y:S06]  /*b7e0*/  HMMA.16816.F32.BF16 R12, R168.reuse, R200, R12 ;  /* 0x000000c8a80c723c */ /* 0x040fec000004180c */
[C---:B------:R-:W-:Y:S01]  /*b7f0*/  HMMA.16816.F32.BF16 R16, R168.reuse, R202, R16 ;  /* 0x000000caa810723c */ /* 0x040fe20000041810 */
[----:B------:R-:W3:Y:S05]  /*b800*/  LDSM.16.M88.4 R200, [R211] ;  /* 0x00000000d3c8783b */ /* 0x000eea0000000200 */
[C---:B------:R-:W-:Y:S06]  /*b810*/  HMMA.16816.F32.BF16 R20, R168.reuse, R172, R20 ;  /* 0x000000aca814723c */ /* 0x040fec0000041814 */
[C---:B------:R-:W-:Y:S01]  /*b820*/  HMMA.16816.F32.BF16 R24, R168.reuse, R174, R24 ;  /* 0x000000aea818723c */ /* 0x040fe20000041818 */
[----:B------:R-:W4:Y:S05]  /*b830*/  LDSM.16.M88.4 R172, [R210] ;  /* 0x00000000d2ac783b */ /* 0x000f2a0000000200 */
[C---:B-1----:R-:W-:Y:S06]  /*b840*/  HMMA.16816.F32.BF16 R28, R168.reuse, R176, R28 ;  /* 0x000000b0a81c723c */ /* 0x042fec000004181c */
[----:B------:R-:W-:Y:S01]  /*b850*/  HMMA.16816.F32.BF16 R32, R168, R178, R32 ;  /* 0x000000b2a820723c */ /* 0x000fe20000041820 */
[----:B------:R-:W1:Y:S04]  /*b860*/  LDSM.16.M88.4 R168, [R209] ;  /* 0x00000000d1a8783b */ /* 0x000e680000000200 */
[----:B------:R-:W5:Y:S01]  /*b870*/  LDSM.16.M88.4 R176, [R208] ;  /* 0x00000000d0b0783b */ /* 0x000f620000000200 */
        /* <DEDUP_REMOVED lines=21> */
[----:B------:R-:W1:Y:S05]  /*b9d0*/  LDSM.16.M88.4 R168, [R225+0x4000] ;  /* 0x00400000e1a8783b */ /* 0x000e6a0000000200 */
[C---:B-----5:R-:W-:Y:S06]  /*b9e0*/  HMMA.16816.F32.BF16 R28, R196.reuse, R176, R28 ;  /* 0x000000b0c41c723c */ /* 0x060fec000004181c */
[----:B------:R-:W-:Y:S01]  /*b9f0*/  HMMA.16816.F32.BF16 R32, R196, R178, R32 ;  /* 0x000000b2c420723c */ /* 0x000fe20000041820 */
[----:B------:R-:W3:Y:S04]  /*ba00*/  LDSM.16.M88.4 R176, [R216+0x5000] ;  /* 0x00500000d8b0783b */ /* 0x000ee80000000200 */
[----:B------:R-:W4:Y:S01]  /*ba10*/  LDSM.16.M88.4 R196, [R216+0x5800] ;  /* 0x00580000d8c4783b */ /* 0x000f220000000200 */
        /* <DEDUP_REMOVED lines=18> */
[----:B------:R-:W-:Y:S05]  /*bb40*/  LDSM.16.M88.4 R200, [R206] ;  /* 0x00000000cec8783b */ /* 0x000fea0000000200 */
[C---:B---3--:R-:W-:Y:S06]  /*bb50*/  HMMA.16816.F32.BF16 R20, R168.reuse, R176, R20 ;  /* 0x000000b0a814723c */ /* 0x048fec0000041814 */
[C---:B------:R-:W-:Y:S01]  /*bb60*/  HMMA.16816.F32.BF16 R24, R168.reuse, R178, R24 ;  /* 0x000000b2a818723c */ /* 0x040fe20000041818 */
[----:B------:R-:W1:Y:S05]  /*bb70*/  LDSM.16.M88.4 R176, [R207] ;  /* 0x00000000cfb0783b */ /* 0x000e6a0000000200 */
[C---:B----4-:R-:W-:Y:S06]  /*bb80*/  HMMA.16816.F32.BF16 R28, R168.reuse, R196, R28 ;  /* 0x000000c4a81c723c */ /* 0x050fec000004181c */
[----:B------:R-:W-:Y:S01]  /*bb90*/  HMMA.16816.F32.BF16 R32, R168, R198, R32 ;  /* 0x000000c6a820723c */ /* 0x000fe20000041820 */
[----:B------:R-:W3:Y:S04]  /*bba0*/  LDSM.16.M88.4 R168, [R205] ;  /* 0x00000000cda8783b */ /* 0x000ee80000000200 */
[----:B------:R-:W4:Y:S01]  /*bbb0*/  LDSM.16.M88.4 R196, [R204] ;  /* 0x00000000ccc4783b */ /* 0x000f220000000200 */
[C---:B--2---:R-:W-:Y:S06]  /*bbc0*/  HMMA.16816.F32.BF16 R4, R164.reuse, R184, R4 ;  /* 0x000000b8a404723c */ /* 0x044fec0000041804 */
[C---:B------:R-:W-:Y:S01]  /*bbd0*/  HMMA.16816.F32.BF16 R8, R164.reuse, R186, R8 ;  /* 0x000000baa408723c */ /* 0x040fe20000041808 */
[----:B------:R-:W-:Y:S05]  /*bbe0*/  LDSM.16.M88.4 R184, [R223+0xe000] ;  /* 0x00e00000dfb8783b */ /* 0x000fea0000000200 */
[C---:B-----5:R-:W-:Y:S06]  /*bbf0*/  HMMA.16816.F32.BF16 R12, R164.reuse, R188, R12 ;  /* 0x000000bca40c723c */ /* 0x060fec000004180c */
[C---:B------:R-:W-:Y:S01]  /*bc00*/  HMMA.16816.F32.BF16 R16, R164.reuse, R190, R16 ;  /* 0x000000bea410723c */ /* 0x040fe20000041810 */
[----:B------:R-:W-:Y:S05]  /*bc10*/  LDSM.16.M88.4 R188, [R223+0xe800] ;  /* 0x00e80000dfbc783b */ /* 0x000fea0000000200 */
[C---:B------:R-:W-:Y:S06]  /*bc20*/  HMMA.16816.F32.BF16 R20, R164.reuse, R180, R20 ;  /* 0x000000b4a414723c */ /* 0x040fec0000041814 */
        /* <DEDUP_REMOVED lines=10> */
[C---:B------:R-:W-:Y:S06]  /*bcd0*/  HMMA.16816.F32.BF16 R16, R172.reuse, R202, R16 ;  /* 0x000000caac10723c */ /* 0x040fec0000041810 */
[C---:B---3--:R-:W-:Y:S06]  /*bce0*/  HMMA.16816.F32.BF16 R20, R172.reuse, R168, R20 ;  /* 0x000000a8ac14723c */ /* 0x048fec0000041814 */
[C---:B------:R-:W-:Y:S01]  /*bcf0*/  HMMA.16816.F32.BF16 R24, R172.reuse, R170, R24 ;  /* 0x000000aaac18723c */ /* 0x040fe20000041818 */
[----:B------:R-:W1:Y:S05]  /*bd00*/  LDSM.16.M88.4 R168, [R225+0x6000] ;  /* 0x00600000e1a8783b */ /* 0x000e6a0000000200 */
[C---:B----4-:R-:W-:Y:S06]  /*bd10*/  HMMA.16816.F32.BF16 R28, R172.reuse, R196, R28 ;  /* 0x000000c4ac1c723c */ /* 0x050fec000004181c */
[----:B------:R-:W-:Y:S01]  /*bd20*/  HMMA.16816.F32.BF16 R32, R172, R198, R32 ;  /* 0x000000c6ac20723c */ /* 0x000fe20000041820 */
[----:B------:R-:W-:Y:S05]  /*bd30*/  LDSM.16.M88.4 R172, [R216+0x7000] ;  /* 0x00700000d8ac783b */ /* 0x000fea0000000200 */
[C---:B--2---:R-:W-:Y:S06]  /*bd40*/  HMMA.16816.F32.BF16 R4, R180.reuse, R184, R4 ;  /* 0x000000b8b404723c */ /* 0x044fec0000041804 */
[C---:B------:R-:W-:Y:S06]  /*bd50*/  HMMA.16816.F32.BF16 R8, R180.reuse, R186, R8 ;  /* 0x000000bab408723c */ /* 0x040fec0000041808 */
[C---:B------:R-:W-:Y:S06]  /*bd60*/  HMMA.16816.F32.BF16 R12, R180.reuse, R188, R12 ;  /* 0x000000bcb40c723c */ /* 0x040fec000004180c */
[C---:B------:R-:W-:Y:S06]  /*bd70*/  HMMA.16816.F32.BF16 R16, R180.reuse, R190, R16 ;  /* 0x000000beb410723c */ /* 0x040fec0000041810 */
[C---:B-----5:R-:W-:Y:S06]  /*bd80*/  HMMA.16816.F32.BF16 R20, R180.reuse, R164, R20 ;  /* 0x000000a4b414723c */ /* 0x060fec0000041814 */
[C---:B------:R-:W-:Y:S01]  /*bd90*/  HMMA.16816.F32.BF16 R24, R180.reuse, R166, R24 ;  /* 0x000000a6b418723c */ /* 0x040fe20000041818 */
[----:B------:R-:W2:Y:S05]  /*bda0*/  LDSM.16.M88.4 R164, [R216+0x6800] ;  /* 0x00680000d8a4783b */ /* 0x000eaa0000000200 */
[C---:B------:R-:W-:Y:S06]  /*bdb0*/  HMMA.16816.F32.BF16 R28, R180.reuse, R192, R28 ;  /* 0x000000c0b41c723c */ /* 0x040fec000004181c */
[----:B------:R-:W-:Y:S06]  /*bdc0*/  HMMA.16816.F32.BF16 R32, R180, R194, R32 ;  /* 0x000000c2b420723c */ /* 0x000fec0000041820 */
[C---:B-1----:R-:W-:Y:S06]  /*bdd0*/  HMMA.16816.F32.BF16 R4, R168.reuse, R176, R4 ;  /* 0x000000b0a804723c */ /* 0x042fec0000041804 */
[C---:B------:R-:W-:Y:S06]  /*bde0*/  HMMA.16816.F32.BF16 R8, R168.reuse, R178, R8 ;  /* 0x000000b2a808723c */ /* 0x040fec0000041808 */
[C---:B--2---:R-:W-:Y:S11]  /*bdf0*/  HMMA.16816.F32.BF16 R12, R168.reuse, R164, R12 ;  /* 0x000000a4a80c723c */ /* 0x044ff6000004180c */
[----:B------:R-:W-:Y:S01]  /*be00*/  @!UPT UIADD3 URZ, URZ, URZ, URZ ;  /* 0x0000003f3f3ff290 */ /* 0x000fe2000fffe03f */
[----:B------:R-:W-:Y:S02]  /*be10*/  FSEL R191, R4, -INF , !P0 ;  /* 0xff80000004bf7808 */ /* 0x000fe40004000000 */
[C---:B------:R-:W-:Y:S01]  /*be20*/  ISETP.GE.AND P0, PT, R3.reuse, R237, PT ;  /* 0x000000ed0300720c */ /* 0x040fe20003f06270 */
[C---:B------:R-:W-:Y:S01]  /*be30*/  HMMA.16816.F32.BF16 R16, R168.reuse, R166, R16 ;  /* 0x000000a6a810723c */ /* 0x040fe20000041810 */
[----:B------:R-:W1:Y:S01]  /*be40*/  LDSM.16.M88.4 R164, [R216+0x7800] ;  /* 0x00780000d8a4783b */ /* 0x000e620000000200 */
[----:B------:R-:W-:Y:S04]  /*be50*/  DEPBAR.LE SB0, 0x0 ;  /* 0x000080000000791a */ /* 0x000fe80000000000 */
[----:B------:R-:W-:Y:S01]  /*be60*/  BAR.SYNC.DEFER_BLOCKING 0x0 ;  /* 0x0000000000007b1d */ /* 0x000fe20000010000 */
[----:B------:R-:W-:Y:S01]  /*be70*/  ISETP.GE.OR P0, PT, R3, R236, !P0 ;  /* 0x000000ec0300720c */ /* 0x000fe20004706670 */
[C---:B------:R-:W-:Y:S05]  /*be80*/  HMMA.16816.F32.BF16 R20, R168.reuse, R172, R20 ;  /* 0x000000aca814723c */ /* 0x040fea0000041814 */
[----:B------:R-:W-:Y:S01]  /*be90*/  FSEL R189, R6, -INF , !P0 ;  /* 0xff80000006bd7808 */ /* 0x000fe20004000000 */
[C---:B------:R-:W-:Y:S03]  /*bea0*/  HMMA.16816.F32.BF16 R24, R168.reuse, R174, R24 ;  /* 0x000000aea818723c */ /* 0x040fe60000041818 */
[C---:B------:R-:W-:Y:S02]  /*beb0*/  ISETP.GE.AND P0, PT, R248.reuse, R239, PT ;  /* 0x000000eff800720c */ /* 0x040fe40003f06270 */
[----:B------:R-:W-:Y:S02]  /*bec0*/  FSEL R187, R7, -INF , !P5 ;  /* 0xff80000007bb7808 */ /* 0x000fe40006800000 */
[C---:B------:R-:W-:Y:S02]  /*bed0*/  ISETP.GE.AND P5, PT, R248.reuse, R237, PT ;  /* 0x000000edf800720c */ /* 0x040fe40003fa6270 */
[----:B------:R-:W-:Y:S02]  /*bee0*/  ISETP.GE.OR P0, PT, R248, R238, !P0 ;  /* 0x000000eef800720c */ /* 0x000fe40004706670 */
[----:B------:R-:W-:Y:S02]  /*bef0*/  FSEL R186, R5, -INF , !P6 ;  /* 0xff80000005ba7808 */ /* 0x000fe40007000000 */
[----:B------:R-:W-:Y:S02]  /*bf00*/  FSEL R185, R8, -INF , !P4 ;  /* 0xff80000008b97808 */ /* 0x000fe40006000000 */
[C---:B------:R-:W-:Y:S02]  /*bf10*/  ISETP.GE.AND P6, PT, R246.reuse, R239, PT ;  /* 0x000000eff600720c */ /* 0x040fe40003fc6270 */
[----:B------:R-:W-:Y:S02]  /*bf20*/  ISETP.GE.AND P4, PT, R246, R237, PT ;  /* 0x000000edf600720c */ /* 0x000fe40003f86270 */
[----:B------:R-:W-:Y:S01]  /*bf30*/  ISETP.GE.OR P5, PT, R248, R236, !P5 ;  /* 0x000000ecf800720c */ /* 0x000fe20006fa6670 */
[C---:B------:R-:W-:Y:S01]  /*bf40*/  VIADD R248, R3.reuse, 0x18 ;  /* 0x0000001803f87836 */ /* 0x040fe20000000000 */
[C---:B------:R-:W-:Y:S02]  /*bf50*/  ISETP.GE.OR P6, PT, R246.reuse, R238, !P6 ;  /* 0x000000eef600720c */ /* 0x040fe400077c6670 */
[----:B------:R-:W-:Y:S01]  /*bf60*/  ISETP.GE.OR P4, PT, R246, R236, !P4 ;  /* 0x000000ecf600720c */ /* 0x000fe20006786670 */
[----:B------:R-:W-:Y:S01]  /*bf70*/  VIADD R246, R3, 0x19 ;  /* 0x0000001903f67836 */ /* 0x000fe20000000000 */
[----:B------:R-:W-:Y:S02]  /*bf80*/  FSEL R5, R9, -INF , !P3 ;  /* 0xff80000009057808 */ /* 0x000fe40005800000 */
[----:B------:R-:W-:Y:S01]  /*bf90*/  FSEL R9, R10, -INF , !P2 ;  /* 0xff8000000a097808 */ /* 0x000fe20005000000 */
[C---:B-1----:R-:W-:Y:S03]  /*bfa0*/  HMMA.16816.F32.BF16 R28, R168.reuse, R164, R28 ;  /* 0x000000a4a81c723c */ /* 0x042fe6000004181c */
[----:B------:R-:W-:Y:S02]  /*bfb0*/  FSEL R10, R11, -INF , !P1 ;  /* 0xff8000000b0a7808 */ /* 0x000fe40004800000 */
[C---:B------:R-:W-:Y:S01]  /*bfc0*/  ISETP.GE.AND P3, PT, R248.reuse, R239, PT ;  /* 0x000000eff800720c */ /* 0x040fe20003f66270 */
[----:B------:R-:W-:Y:S03]  /*bfd0*/  HMMA.16816.F32.BF16 R32, R168, R166, R32 ;  /* 0x000000a6a820723c */ /* 0x000fe60000041820 */
[----:B------:R-:W-:Y:S02]  /*bfe0*/  ISETP.GE.AND P1, PT, R248, R237, PT ;  /* 0x000000edf800720c */ /* 0x000fe40003f26270 */
[----:B------:R-:W-:Y:S02]  /*bff0*/  FSEL R197, R12, -INF , !P0 ;  /* 0xff8000000cc57808 */ /* 0x000fe40004000000 */
        /* <DEDUP_REMOVED lines=10> */
[C---:B------:R-:W-:Y:S02]  /*c0a0*/  ISETP.GE.AND P4, PT, R248.reuse, R239, PT ;  /* 0x000000eff800720c */ /* 0x040fe40003f86270 */
[----:B------:R-:W-:Y:S02]  /*c0b0*/  ISETP.GE.AND P5, PT, R248, R237, PT ;  /* 0x000000edf800720c */ /* 0x000fe40003fa6270 */
[----:B------:R-:W-:Y:S02]  /*c0c0*/  FSEL R200, R13, -INF , !P6 ;  /* 0xff8000000dc87808 */ /* 0x000fe40007000000 */
        /* <DEDUP_REMOVED lines=21> */
[----:B------:R-:W-:Y:S01]  /*c220*/  ISETP.GE.OR P4, PT, R246, R236, !P4 ;  /* 0x000000ecf600720c */ /* 0x000fe20006786670 */
[----:B------:R-:W-:Y:S01]  /*c230*/  VIADD R246, R3, 0x30 ;  /* 0x0000003003f67836 */ /* 0x000fe20000000000 */
        /* <DEDUP_REMOVED lines=38> */
[----:B------:R-:W-:Y:S02]  /*c4a0*/  FSEL R198, R28, -INF , !P6 ;  /* 0xff8000001cc67808 */ /* 0x000fe40007000000 */
[----:B------:R-:W-:Y:S02]  /*c4b0*/  FSEL R252, R31, -INF , !P2 ;  /* 0xff8000001ffc7808 */ /* 0x000fe40005000000 */
[----:B------:R-:W-:Y:S02]  /*c4c0*/  FMNMX.FTZ R248, R178, R248, !PT ;  /* 0x000000f8b2f87209 */ /* 0x000fe40007810000 */
[----:B------:R-:W-:Y:S02]  /*c4d0*/  PLOP3.LUT P2, PT, PT, PT, UP0, 0x80, 0x0 ;  /* 0x000000000000781c */ /* 0x000fe40003f4f008 */
[----:B------:R-:W-:Y:S02]  /*c4e0*/  FSEL R190, R30, -INF , !P3 ;  /* 0xff8000001ebe7808 */ /* 0x000fe40005800000 */
[----:B------:R-:W-:Y:S02]  /*c4f0*/  FMNMX.FTZ R11, R201, R246, !PT ;  /* 0x000000f6c90b7209 */ /* 0x000fe40007810000 */
[----:B------:R-:W-:Y:S02]  /*c500*/  FSEL R194, R29, -INF , !P5 ;  /* 0xff8000001dc27808 */ /* 0x000fe40006800000 */
[C---:B------:R-:W-:Y:S02]  /*c510*/  ISETP.GE.AND P3, PT, R3.reuse, R239, PT ;  /* 0x000000ef0300720c */ /* 0x040fe40003f66270 */
[----:B------:R-:W-:Y:S02]  /*c520*/  FMNMX.FTZ R246, R198, R248, !PT ;  /* 0x000000f8c6f67209 */ /* 0x000fe40007810000 */
[----:B------:R-:W-:Y:S02]  /*c530*/  FMNMX.FTZ R14, R202, R11, !PT ;  /* 0x0000000bca0e7209 */ /* 0x000fe40007810000 */
[----:B------:R-:W-:Y:S02]  /*c540*/  ISETP.GE.OR P3, PT, R3, R238, !P3 ;  /* 0x000000ee0300720c */ /* 0x000fe40005f66670 */
[----:B------:R-:W-:Y:S02]  /*c550*/  FSEL R248, R32, -INF , !P1 ;  /* 0xff80000020f87808 */ /* 0x000fe40004800000 */
[----:B------:R-:W-:Y:S02]  /*c560*/  FMNMX.FTZ R11, R194, R246, !PT ;  /* 0x000000f6c20b7209 */ /* 0x000fe40007810000 */
[----:B------:R-:W-:Y:S02]  /*c570*/  FSEL R174, R27, -INF , !P4 ;  /* 0xff8000001bae7808 */ /* 0x000fe40006000000 */
[----:B------:R-:W-:Y:S02]  /*c580*/  FSEL R246, R33, -INF , !P3 ;  /* 0xff80000021f67808 */ /* 0x000fe40005800000 */
[----:B------:R-:W-:Y:S02]  /*c590*/  FMNMX.FTZ R13, R181, R14, !PT ;  /* 0x0000000eb50d7209 */ /* 0x000fe40007810000 */
[----:B------:R-:W-:Y:S02]  /*c5a0*/  FMNMX.FTZ R11, R248, R11, !PT ;  /* 0x0000000bf80b7209 */ /* 0x000fe40007810000 */
[----:B------:R-:W-:Y:S02]  /*c5b0*/  ISETP.GE.AND P1, PT, R3, R237, PT ;  /* 0x000000ed0300720c */ /* 0x000fe40003f26270 */
[----:B------:R-:W-:Y:S02]  /*c5c0*/  FMNMX.FTZ R13, R174, R13, !PT ;  /* 0x0000000dae0d7209 */ /* 0x000fe40007810000 */
[----:B------:R-:W-:Y:S01]  /*c5d0*/  FMNMX.FTZ R11, R246, R11, !PT ;  /* 0x0000000bf60b7209 */ /* 0x000fe20007810000 */
[----:B------:R-:W-:Y:S08]  /*c5e0*/  @P2 BRA `(.L_x_1155) ;  /* 0xffffffe4004c2947 */ /* 0x000ff0000383ffff */
.L_x_1154:
[----:B------:R-:W2:Y:S01]  /*c5f0*/  LDL.64 R32, [R1] ;  /* 0x0000000001207983 */ /* 0x000ea20000100a00 */
[----:B------:R-:W-:Y:S01]  /*c600*/  FMNMX.FTZ R13, R190, R13, !PT ;  /* 0x0000000dbe0d7209 */ /* 0x000fe20007810000 */
[----:B------:R-:W-:Y:S01]  /*c610*/  USHF.L.U32 UR32, UR38, 0x1, URZ ;  /* 0x0000000126207899 */ /* 0x000fe2000800063f */
[----:B------:R-:W-:Y:S01]  /*c620*/  FSEL R172, R34, -INF , !P0 ;  /* 0xff80000022ac7808 */ /* 0x000fe20004000000 */
[----:B------:R-:W-:Y:S01]  /*c630*/  UISETP.GT.AND UP0, UPT, UR38, UR22, UPT ;  /* 0x000000162600728c */ /* 0x000fe2000bf04270 */
[----:B------:R-:W-:Y:S01]  /*c640*/  FMNMX.FTZ R13, R252, R13, !PT ;  /* 0x0000000dfc0d7209 */ /* 0x000fe20007810000 */
[----:B------:R-:W3:Y:S01]  /*c650*/  SHFL.BFLY PT, R4, R11, 0x2, 0x1f ;  /* 0x0c401f000b047f89 */ /* 0x000ee200000e0000 */
[----:B------:R-:W-:Y:S02]  /*c660*/  ISETP.GE.OR P1, PT, R3, R236, !P1 ;  /* 0x000000ec0300720c */ /* 0x000fe40004f26670 */
[----:B------:R-:W-:Y:S05]  /*c670*/  FMNMX.FTZ R8, R172, R13, !PT ;  /* 0x0000000dac087209 */ /* 0x000fea0007810000 */
[----:B------:R-:W-:Y:S01]  /*c680*/  LDSM.16.MT88.4 R20, [R222+0x10000] ;  /* 0x01000000de14783b */ /* 0x000fe20000004200 */
[----:B------:R-:W-:Y:S04]  /*c690*/  FSEL R165, R35, -INF , !P1 ;  /* 0xff80000023a57808 */ /* 0x000fe80004800000 */
[----:B-1----:R-:W-:Y:S02]  /*c6a0*/  FMNMX.FTZ R6, R165, R8, !PT ;  /* 0x00000008a5067209 */ /* 0x002fe40007810000 */
[----:B------:R-:W-:Y:S01]  /*c6b0*/  MOV R8, UR31 ;  /* 0x0000001f00087c02 */ /* 0x000fe20008000f00 */
[----:B------:R-:W-:Y:S08]  /*c6c0*/  LDSM.16.MT88.4 R28, [R221+0x10000] ;  /* 0x01000000dd1c783b */ /* 0x000ff00000004200 */
[----:B------:R-:W1:Y:S01]  /*c6d0*/  SHFL.BFLY PT, R3, R6, 0x2, 0x1f ;  /* 0x0c401f0006037f89 */ /* 0x000e6200000e0000 */
[----:B--2---:R-:W-:Y:S01]  /*c6e0*/  LOP3.LUT R8, R33, UR32, R8, 0x96, !PT ;  /* 0x0000002021087c12 */ /* 0x004fe2000f8e9608 */
[----:B------:R-:W-:Y:S01]  /*c6f0*/  UIADD3 UR32, UR32, 0x1, URZ ;  /* 0x0000000120207890 */ /* 0x000fe2000fffe03f */
[----:B---3--:R-:W-:Y:S02]  /*c700*/  FMNMX.FTZ R7, R11, R4, !PT ;  /* 0x000000040b077209 */ /* 0x008fe40007810000 */
[----:B-1----:R-:W-:Y:S01]  /*c710*/  FMNMX.FTZ R4, R6, R3, !PT ;  /* 0x0000000306047209 */ /* 0x002fe20007810000 */
[----:B------:R-:W-:Y:S01]  /*c720*/  IMAD.WIDE.U32 R12, R8, -0x326172a9, RZ ;  /* 0xcd9e8d57080c7825 */ /* 0x000fe200078e00ff */
[----:B------:R-:W-:Y:S01]  /*c730*/  LOP3.LUT R176, R245, UR19, R32, 0x96, !PT ;  /* 0x00000013f5b07c12 */ /* 0x000fe2000f8e9620 */
[----:B------:R-:W1:Y:S08]  /*c740*/  SHFL.BFLY PT, R164, R7, 0x1, 0x1f ;  /* 0x0c201f0007a47f89 */ /* 0x000e7000000e0000 */
[----:B------:R-:W2:Y:S01]  /*c750*/  SHFL.BFLY PT, R3, R4, 0x1, 0x1f ;  /* 0x0c201f0004037f89 */ /* 0x000ea200000e0000 */
[----:B------:R-:W-:Y:S05]  /*c760*/  IMAD.WIDE.U32 R176, R176, -0x326172a9, RZ ;  /* 0xcd9e8d57b0b07825 */ /* 0x000fea00078e00ff */
[----:B------:R-:W-:Y:S02]  /*c770*/  LOP3.LUT R6, R177, UR18, R12, 0x96, !PT ;  /* 0x00000012b1067c12 */ /* 0x000fe4000f8e960c */
[----:B-1----:R-:W-:Y:S02]  /*c780*/  FMNMX.FTZ R164, R7, R164, !PT ;  /* 0x000000a407a47209 */ /* 0x002fe40007810000 */
[----:B------:R-:W-:Y:S02]  /*c790*/  LOP3.LUT R7, R13, UR20, R250, 0x96, !PT ;  /* 0x000000140d077c12 */ /* 0x000fe4000f8e96fa */
[C---:B------:R-:W-:Y:S01]  /*c7a0*/  FSETP.NEU.FTZ.AND P1, PT, R164.reuse, -INF , PT ;  /* 0xff800000a400780b */ /* 0x040fe20003f3d000 */
[----:B------:R-:W-:Y:S01]  /*c7b0*/  FMUL.FTZ R175, R164, UR4 ;  /* 0x00000004a4af7c20 */ /* 0x000fe20008410000 */
[----:B--2---:R-:W-:Y:S01]  /*c7c0*/  FMNMX.FTZ R3, R4, R3, !PT ;  /* 0x0000000304037209 */ /* 0x004fe20007810000 */
[----:B------:R-:W-:Y:S03]  /*c7d0*/  IMAD.WIDE.U32 R12, R7, -0x2daee0ad, RZ ;  /* 0xd2511f53070c7825 */ /* 0x000fe600078e00ff */
[----:B------:R-:W-:Y:S01]  /*c7e0*/  FSEL R175, R175, RZ, P1 ;  /* 0x000000ffafaf7208 */ /* 0x000fe20000800000 */
[----:B------:R-:W-:Y:S04]  /*c7f0*/  IMAD.WIDE.U32 R6, R6, -0x2daee0ad, RZ ;  /* 0xd2511f5306067825 */ /* 0x000fe800078e00ff */
[C---:B------:R-:W-:Y:S01]  /*c800*/  FMUL.FTZ R173, R3.reuse, UR4 ;  /* 0x0000000403ad7c20 */ /* 0x040fe20008410000 */
[----:B------:R-:W-:Y:S01]  /*c810*/  FSETP.NEU.FTZ.AND P0, PT, R3, -INF , PT ;  /* 0xff8000000300780b */ /* 0x000fe20003f1d000 */
[--C-:B------:R-:W-:Y:S01]  /*c820*/  FFMA.FTZ R184, R5, UR4, -R175.reuse ;  /* 0x0000000405b87c23 */ /* 0x100fe200080108af */
[----:B------:R-:W-:Y:S01]  /*c830*/  LOP3.LUT R5, R13, UR17, R244, 0x96, !PT ;  /* 0x000000110d057c12 */ /* 0x000fe2000f8e96f4 */
[--C-:B------:R-:W-:Y:S01]  /*c840*/  FFMA.FTZ R185, R185, UR4, -R175.reuse ;  /* 0x00000004b9b97c23 */ /* 0x100fe200080108af */
[----:B------:R-:W-:Y:S01]  /*c850*/  LOP3.LUT R4, R7, UR15, R12, 0x96, !PT ;  /* 0x0000000f07047c12 */ /* 0x000fe2000f8e960c */
[--C-:B------:R-:W-:Y:S01]  /*c860*/  FFMA.FTZ R191, R191, UR4, -R175.reuse ;  /* 0x00000004bfbf7c23 */ /* 0x100fe200080108af */
[----:B------:R-:W-:Y:S01]  /*c870*/  FSEL R173, R173, RZ, P0 ;  /* 0x000000ffadad7208 */ /* 0x000fe20000000000 */
[----:B------:R-:W-:Y:S01]  /*c880*/  IMAD.WIDE.U32 R12, R5, -0x326172a9, RZ ;  /* 0xcd9e8d57050c7825 */ /* 0x000fe200078e00ff */
[----:B------:R-:W-:Y:S01]  /*c890*/  FSEL R7, R164, RZ, P1 ;  /* 0x000000ffa4077208 */ /* 0x000fe20000800000 */
[----:B------:R-:W-:Y:S02]  /*c8a0*/  MUFU.EX2 R185, R185 ;  /* 0x000000b900b97308 */ /* 0x000fe40000000800 */
[----:B------:R-:W-:Y:S01]  /*c8b0*/  FFMA.FTZ R186, R186, UR4, -R175 ;  /* 0x00000004baba7c23 */ /* 0x000fe200080108af */
[----:B------:R-:W-:Y:S01]  /*c8c0*/  IMAD.WIDE.U32 R18, R4, -0x326172a9, RZ ;  /* 0xcd9e8d5704127825 */ /* 0x000fe200078e00ff */
[----:B------:R-:W-:Y:S03]  /*c8d0*/  LOP3.LUT R4, R13, UR16, R176, 0x96, !PT ;  /* 0x000000100d047c12 */ /* 0x000fe6000f8e96b0 */
[--C-:B------:R-:W-:Y:S01]  /*c8e0*/  FFMA.FTZ R167, R9, UR4, -R173.reuse ;  /* 0x0000000409a77c23 */ /* 0x100fe200080108ad */
[----:B------:R-:W-:Y:S01]  /*c8f0*/  FADD.FTZ R0, -R7, R0 ;  /* 0x0000000007007221 */ /* 0x000fe20000010100 */
[----:B------:R-:W-:Y:S01]  /*c900*/  LOP3.LUT R5, R19, UR14, R12, 0x96, !PT ;  /* 0x0000000e13057c12 */ /* 0x000fe2000f8e960c */
[----:B------:R-:W-:Y:S04]  /*c910*/  IMAD.WIDE.U32 R8, R4, -0x2daee0ad, RZ ;  /* 0xd2511f5304087825 */ /* 0x000fe800078e00ff */
[--C-:B------:R-:W-:Y:S01]  /*c920*/  FFMA.FTZ R166, R10, UR4, -R173.reuse ;  /* 0x000000040aa67c23 */ /* 0x100fe200080108ad */
[----:B------:R-:W-:Y:S01]  /*c930*/  MUFU.EX2 R191, R191 ;  /* 0x000000bf00bf7308 */ /* 0x000fe20000000800 */
[--C-:B------:R-:W-:Y:S01]  /*c940*/  FFMA.FTZ R189, R189, UR4, -R173.reuse ;  /* 0x00000004bdbd7c23 */ /* 0x100fe200080108ad */
[----:B------:R-:W-:Y:S01]  /*c950*/  IMAD.WIDE.U32 R26, R5, -0x2daee0ad, RZ ;  /* 0xd2511f53051a7825 */ /* 0x000fe200078e00ff */
[----:B------:R-:W-:Y:S02]  /*c960*/  LOP3.LUT R4, R9, UR13, R6, 0x96, !PT ;  /* 0x0000000d09047c12 */ /* 0x000fe4000f8e9606 */
[----:B------:R-:W-:Y:S01]  /*c970*/  FSEL R5, R3, RZ, P0 ;  /* 0x000000ff03057208 */ /* 0x000fe20000000000 */
[--C-:B------:R-:W-:Y:S01]  /*c980*/  FFMA.FTZ R187, R187, UR4, -R173.reuse ;  /* 0x00000004bbbb7c23 */ /* 0x100fe200080108ad */
[----:B------:R-:W-:Y:S01]  /*c990*/  LOP3.LUT R12, R27, UR12, R8, 0x96, !PT ;  /* 0x0000000c1b0c7c12 */ /* 0x000fe2000f8e9608 */
[----:B------:R-:W-:Y:S02]  /*c9a0*/  IMAD.WIDE.U32 R24, R4, -0x326172a9, RZ ;  /* 0xcd9e8d5704187825 */ /* 0x000fe400078e00ff */
[----:B------:R-:W1:Y:S01]  /*c9b0*/  MUFU.EX2 R186, R186 ;  /* 0x000000ba00ba7308 */ /* 0x000e620000000800 */
[----:B------:R-:W-:Y:S01]  /*c9c0*/  PLOP3.LUT P0, PT, PT, PT, UP0, 0x80, 0x0 ;  /* 0x000000000000781c */ /* 0x000fe20003f0f008 */
[----:B------:R-:W-:Y:S01]  /*c9d0*/  FADD.FTZ R5, -R5, R2 ;  /* 0x0000000205057221 */ /* 0x000fe20000010100 */
[----:B------:R-:W-:Y:S04]  /*c9e0*/  IMAD.WIDE.U32 R12, R12, -0x326172a9, RZ ;  /* 0xcd9e8d570c0c7825 */ /* 0x000fe800078e00ff */
[----:B------:R-:W-:Y:S01]  /*c9f0*/  FMUL.FTZ R2, R0, UR4 ;  /* 0x0000000400027c20 */ /* 0x000fe20008410000 */
[----:B------:R-:W-:Y:S01]  /*ca00*/  FFMA.FTZ R174, R174, UR4, -R173 ;  /* 0x00000004aeae7c23 */ /* 0x000fe200080108ad */
[--C-:B------:R-:W-:Y:S01]  /*ca10*/  FFMA.FTZ R188, R196, UR4, -R175.reuse ;  /* 0x00000004c4bc7c23 */ /* 0x100fe200080108af */
[----:B------:R-:W-:Y:S01]  /*ca20*/  LOP3.LUT R11, R12, 0xffff, RZ, 0xc0, !PT ;  /* 0x0000ffff0c0b7812 */ /* 0x000fe200078ec0ff */
[----:B------:R-:W-:Y:S01]  /*ca30*/  MUFU.EX2 R189, R189 ;  /* 0x000000bd00bd7308 */ /* 0x000fe20000000800 */
[----:B------:R-:W-:Y:S01]  /*ca40*/  SHF.R.U32.HI R9, RZ, 0x10, R12 ;  /* 0x00000010ff097819 */ /* 0x000fe2000001160c */
[--C-:B------:R-:W-:Y:S01]  /*ca50*/  FFMA.FTZ R196, R197, UR4, -R175.reuse ;  /* 0x00000004c5c47c23 */ /* 0x100fe200080108af */
[----:B------:R-:W-:Y:S01]  /*ca60*/  LOP3.LUT R8, R13, UR21, R24, 0x96, !PT ;  /* 0x000000150d087c12 */ /* 0x000fe2000f8e9618 */
[--C-:B------:R-:W-:Y:S01]  /*ca70*/  FFMA.FTZ R197, R200, UR4, -R175.reuse ;  /* 0x00000004c8c57c23 */ /* 0x100fe200080108af */
[----:B------:R-:W-:Y:S01]  /*ca80*/  LOP3.LUT R6, R12, 0xff, RZ, 0xc0, !PT ;  /* 0x000000ff0c067812 */ /* 0x000fe200078ec0ff */
[----:B------:R-:W-:Y:S01]  /*ca90*/  FFMA.FTZ R193, R193, UR4, -R175 ;  /* 0x00000004c1c17c23 */ /* 0x000fe200080108af */
[----:B------:R-:W-:Y:S03]  /*caa0*/  SHF.R.U32.HI R4, RZ, 0x18, R12 ;  /* 0x00000018ff047819 */ /* 0x000fe6000001160c */
[----:B------:R-:W2:Y:S01]  /*cab0*/  MUFU.EX2 R187, R187 ;  /* 0x000000bb00bb7308 */ /* 0x000ea20000000800 */
[----:B------:R-:W3:Y:S01]  /*cac0*/  LDSM.16.MT88.4 R12, [R224+0x10000] ;  /* 0x01000000e00c783b */ /* 0x000ee20000004200 */
[--C-:B------:R-:W-:Y:S01]  /*cad0*/  SHF.R.U32.HI R0, RZ, 0x10, R8.reuse ;  /* 0x00000010ff007819 */ /* 0x100fe20000011608 */
[--C-:B------:R-:W-:Y:S01]  /*cae0*/  FFMA.FTZ R192, R192, UR4, -R173.reuse ;  /* 0x00000004c0c07c23 */ /* 0x100fe200080108ad */
[----:B------:R-:W-:Y:S01]  /*caf0*/  LOP3.LUT R7, R9, 0xff, RZ, 0xc0, !PT ;  /* 0x000000ff09077812 */ /* 0x000fe200078ec0ff */
[--C-:B------:R-:W-:Y:S01]  /*cb00*/  FFMA.FTZ R195, R195, UR4, -R173.reuse ;  /* 0x00000004c3c37c23 */ /* 0x100fe200080108ad */
[----:B------:R-:W-:Y:S01]  /*cb10*/  LOP3.LUT R17, R0, 0xff, RZ, 0xc0, !PT ;  /* 0x000000ff00117812 */ /* 0x000fe200078ec0ff */
[----:B------:R-:W-:Y:S03]  /*cb20*/  FMUL.FTZ R0, R5, UR4 ;  /* 0x0000000405007c20 */ /* 0x000fe60008410000 */
[----:B------:R-:W4:Y:S01]  /*cb30*/  MUFU.EX2 R184, R184 ;  /* 0x000000b800b87308 */ /* 0x000f220000000800 */
[C---:B------:R-:W-:Y:S01]  /*cb40*/  LOP3.LUT R9, R8.reuse, 0xffff, RZ, 0xc0, !PT ;  /* 0x0000ffff08097812 */ /* 0x040fe200078ec0ff */
[--C-:B------:R-:W-:Y:S01]  /*cb50*/  FFMA.FTZ R200, R179, UR4, -R173.reuse ;  /* 0x00000004b3c87c23 */ /* 0x100fe200080108ad */
[----:B------:R-:W-:Y:S01]  /*cb60*/  LOP3.LUT R10, R8, 0xff, RZ, 0xc0, !PT ;  /* 0x000000ff080a7812 */ /* 0x000fe200078ec0ff */
[----:B------:R-:W-:Y:S01]  /*cb70*/  FFMA.FTZ R199, R199, UR4, -R173 ;  /* 0x00000004c7c77c23 */ /* 0x000fe200080108ad */
[----:B------:R-:W-:Y:S01]  /*cb80*/  SHF.R.U32.HI R11, RZ, 0x8, R11 ;  /* 0x00000008ff0b7819 */ /* 0x000fe2000001160b */
[----:B------:R-:W-:Y:S01]  /*cb90*/  FFMA.FTZ R183, R183, UR4, -R175 ;  /* 0x00000004b7b77c23 */ /* 0x000fe200080108af */
[----:B------:R-:W-:Y:S03]  /*cba0*/  SHF.R.U32.HI R9, RZ, 0x8, R9 ;  /* 0x00000008ff097819 */ /* 0x000fe60000011609 */
[----:B------:R-:W-:Y:S01]  /*cbb0*/  MUFU.EX2 R167, R167 ;  /* 0x000000a700a77308 */ /* 0x000fe20000000800 */
[----:B------:R-:W-:Y:S01]  /*cbc0*/  SHF.R.U32.HI R8, RZ, 0x18, R8 ;  /* 0x00000018ff087819 */ /* 0x000fe20000011608 */
[----:B------:R-:W-:Y:S01]  /*cbd0*/  FFMA.FTZ R181, R181, UR4, -R173 ;  /* 0x00000004b5b57c23 */ /* 0x000fe200080108ad */
[----:B------:R-:W-:Y:S01]  /*cbe0*/  PRMT R6, R6, 0x5410, R11 ;  /* 0x0000541006067816 */ /* 0x000fe2000000000b */
[----:B------:R-:W-:Y:S01]  /*cbf0*/  FFMA.FTZ R182, R182, UR4, -R175 ;  /* 0x00000004b6b67c23 */ /* 0x000fe200080108af */
[----:B------:R-:W-:Y:S01]  /*cc00*/  PRMT R10, R10, 0x5410, R9 ;  /* 0x000054100a0a7816 */ /* 0x000fe20000000009 */
[--C-:B------:R-:W-:Y:S01]  /*cc10*/  FFMA.FTZ R178, R178, UR4, -R175.reuse ;  /* 0x00000004b2b27c23 */ /* 0x100fe200080108af */
[----:B------:R-:W-:Y:S03]  /*cc20*/  PRMT R8, R17, 0x5410, R8 ;  /* 0x0000541011087816 */ /* 0x000fe60000000008 */
[----:B------:R-:W5:Y:S01]  /*cc30*/  MUFU.EX2 R166, R166 ;  /* 0x000000a600a67308 */ /* 0x000f620000000800 */
[----:B------:R-:W-:Y:S01]  /*cc40*/  PRMT R4, R7, 0x5410, R4 ;  /* 0x0000541007047816 */ /* 0x000fe20000000004 */
[--C-:B------:R-:W-:Y:S01]  /*cc50*/  FFMA.FTZ R203, R203, UR4, -R175.reuse ;  /* 0x00000004cbcb7c23 */ /* 0x100fe200080108af */
[--C-:B------:R-:W-:Y:S01]  /*cc60*/  HSET2.LE.AND R168, R10, R243.reuse, PT ;  /* 0x000000f30aa87233 */ /* 0x100fe20003803000 */
[--C-:B------:R-:W-:Y:S01]  /*cc70*/  FFMA.FTZ R198, R198, UR4, -R175.reuse ;  /* 0x00000004c6c67c23 */ /* 0x100fe200080108af */
[--C-:B------:R-:W-:Y:S01]  /*cc80*/  HSET2.LE.AND R169, R8, R243.reuse, PT ;  /* 0x000000f308a97233 */ /* 0x100fe20003803000 */
[----:B------:R-:W-:Y:S01]  /*cc90*/  FFMA.FTZ R194, R194, UR4, -R175 ;  /* 0x00000004c2c27c23 */ /* 0x000fe200080108af */
[--C-:B------:R-:W-:Y:S03]  /*cca0*/  HSET2.LE.AND R170, R6, R243.reuse, PT ;  /* 0x000000f306aa7233 */ /* 0x100fe60003803000 */
[----:B------:R-:W3:Y:S01]  /*ccb0*/  MUFU.EX2 R2, R2 ;  /* 0x0000000200027308 */ /* 0x000ee20000000800 */
[--C-:B------:R-:W-:Y:S01]  /*ccc0*/  HSET2.LE.AND R171, R4, R243.reuse, PT ;  /* 0x000000f304ab7233 */ /* 0x100fe20003803000 */
[----:B------:R-:W-:Y:S01]  /*ccd0*/  FFMA.FTZ R190, R190, UR4, -R173 ;  /* 0x00000004bebe7c23 */ /* 0x000fe200080108ad */
[----:B-1----:R-:W-:Y:S01]  /*cce0*/  F2FP.BF16.F32.PACK_AB R5, R186, R191 ;  /* 0x000000bfba05723e */ /* 0x002fe200000010ff */
[--C-:B------:R-:W-:Y:S01]  /*ccf0*/  FFMA.FTZ R248, R248, UR4, -R175.reuse ;  /* 0x00000004f8f87c23 */ /* 0x100fe200080108af */
[----:B--2---:R-:W-:Y:S01]  /*cd00*/  F2FP.BF16.F32.PACK_AB R4, R187, R189 ;  /* 0x000000bdbb04723e */ /* 0x004fe200000010ff */
[----:B------:R-:W-:Y:S01]  /*cd10*/  FFMA.FTZ R175, R246, UR4, -R175 ;  /* 0x00000004f6af7c23 */ /* 0x000fe200080108af */
[----:B----4-:R-:W-:Y:S03]  /*cd20*/  F2FP.BF16.F32.PACK_AB R7, R184, R185 ;  /* 0x000000b9b807723e */ /* 0x010fe600000010ff */
[----:B------:R-:W1:Y:S01]  /*cd30*/  MUFU.EX2 R0, R0 ;  /* 0x0000000000007308 */ /* 0x000e620000000800 */
[----:B-----5:R-:W-:Y:S01]  /*cd40*/  F2FP.BF16.F32.PACK_AB R6, R166, R167 ;  /* 0x000000a7a606723e */ /* 0x020fe200000010ff */
[----:B------:R-:W-:Y:S01]  /*cd50*/  FFMA.FTZ R246, R172, UR4, -R173 ;  /* 0x00000004acf67c23 */ /* 0x000fe200080108ad */
[----:B------:R-:W-:Y:S02]  /*cd60*/  LOP3.LUT R168, R168, R5, RZ, 0xc0, !PT ;  /* 0x00000005a8a87212 */ /* 0x000fe400078ec0ff */
[----:B------:R-:W-:Y:S02]  /*cd70*/  LOP3.LUT R169, R169, R4, RZ, 0xc0, !PT ;  /* 0x00000004a9a97212 */ /* 0x000fe400078ec0ff */
[----:B------:R-:W-:Y:S03]  /*cd80*/  LOP3.LUT R170, R170, R7, RZ, 0xc0, !PT ;  /* 0x00000007aaaa7212 */ /* 0x000fe600078ec0ff */
[----:B------:R-:W-:Y:S01]  /*cd90*/  MUFU.EX2 R180, R182 ;  /* 0x000000b600b47308 */ /* 0x000fe20000000800 */
[----:B------:R-:W-:Y:S01]  /*cda0*/  LOP3.LUT R171, R171, R6, RZ, 0xc0, !PT ;  /* 0x00000006abab7212 */ /* 0x000fe200078ec0ff */
[C---:B---3--:R-:W-:Y:S01]  /*cdb0*/  FMUL.FTZ R4, R2.reuse, R160 ;  /* 0x000000a002047220 */ /* 0x048fe20000410000 */
[C---:B------:R-:W-:Y:S01]  /*cdc0*/  FMUL.FTZ R5, R2.reuse, R161 ;  /* 0x000000a102057220 */ /* 0x040fe20000410000 */
[C---:B------:R-:W-:Y:S01]  /*cdd0*/  FMUL.FTZ R8, R2.reuse, R156 ;  /* 0x0000009c02087220 */ /* 0x040fe20000410000 */
[C---:B------:R-:W-:Y:S01]  /*cde0*/  FMUL.FTZ R9, R2.reuse, R157 ;  /* 0x0000009d02097220 */ /* 0x040fe20000410000 */
[C---:B------:R-:W-:Y:S01]  /*cdf0*/  FMUL.FTZ R16, R2.reuse, R148 ;  /* 0x0000009402107220 */ /* 0x040fe20000410000 */
[----:B------:R-:W-:Y:S01]  /*ce00*/  FMUL.FTZ R17, R2, R149 ;  /* 0x0000009502117220 */ /* 0x000fe20000410000 */
[----:B------:R-:W-:Y:S01]  /*ce10*/  MOV R160, R32 ;  /* 0x0000002000a07202 */ /* 0x000fe20000000f00 */
[C---:B-1----:R-:W-:Y:S01]  /*ce20*/  FMUL.FTZ R6, R0.reuse, R162 ;  /* 0x000000a200067220 */ /* 0x042fe20000410000 */
[C---:B------:R-:W-:Y:S01]  /*ce30*/  FMUL.FTZ R7, R0.reuse, R163 ;  /* 0x000000a300077220 */ /* 0x040fe20000410000 */
[C---:B------:R-:W-:Y:S01]  /*ce40*/  FMUL.FTZ R10, R0.reuse, R158 ;  /* 0x0000009e000a7220 */ /* 0x040fe20000410000 */
[C---:B------:R-:W-:Y:S01]  /*ce50*/  FMUL.FTZ R11, R0.reuse, R159 ;  /* 0x0000009f000b7220 */ /* 0x040fe20000410000 */
[----:B------:R-:W-:Y:S01]  /*ce60*/  MOV R162, R26 ;  /* 0x0000001a00a27202 */ /* 0x000fe20000000f00 */
[----:B------:R-:W1:Y:S01]  /*ce70*/  LDSM.16.MT88.4 R156, [R220+0x10000] ;  /* 0x01000000dc9c783b */ /* 0x000e620000004200 */
[----:B------:R-:W-:Y:S01]  /*ce80*/  MOV R163, R27 ;  /* 0x0000001b00a37202 */ /* 0x000fe20000000f00 */
[C---:B------:R-:W-:Y:S01]  /*ce90*/  FMUL.FTZ R26, R0.reuse, R142 ;  /* 0x0000008e001a7220 */ /* 0x040fe20000410000 */
        /* <DEDUP_REMOVED lines=8> */
[C---:B------:R-:W-:Y:S01]  /*cf20*/  FMUL.FTZ R15, R0.reuse, R155 ;  /* 0x0000009b000f7220 */ /* 0x040fe20000410000 */
[----:B------:R-:W-:Y:S01]  /*cf30*/  MOV R155, R19 ;  /* 0x00000013009b7202 */ /* 0x000fe20000000f00 */
[C---:B------:R-:W-:Y:S01]  /*cf40*/  FMUL.FTZ R19, R0.reuse, R151 ;  /* 0x0000009700137220 */ /* 0x040fe20000410000 */
[----:B------:R-:W-:Y:S01]  /*cf50*/  MOV R154, R18 ;  /* 0x00000012009a7202 */ /* 0x000fe20000000f00 */
[----:B------:R-:W-:Y:S03]  /*cf60*/  FMUL.FTZ R18, R0, R150 ;  /* 0x0000009600127220 */ /* 0x000fe60000410000 */
[C---:B------:R-:W-:Y:S01]  /*cf70*/  HMMA.16816.F32.BF16 R12, R168.reuse, R20, R12 ;  /* 0x00000014a80c723c */ /* 0x040fe2000004180c */
[----:B------:R-:W2:Y:S01]  /*cf80*/  LDSM.16.MT88.4 R148, [R224+0x12000] ;  /* 0x01200000e094783b */ /* 0x000ea20000004200 */
[----:B------:R-:W-:Y:S01]  /*cf90*/  MUFU.EX2 R188, R188 ;  /* 0x000000bc00bc7308 */ /* 0x000fe20000000800 */
[----:B------:R-:W-:Y:S01]  /*cfa0*/  MOV R153, R25 ;  /* 0x0000001900997202 */ /* 0x000fe20000000f00 */
[C---:B------:R-:W-:Y:S01]  /*cfb0*/  FMUL.FTZ R25, R2.reuse, R141 ;  /* 0x0000008d02197220 */ /* 0x040fe20000410000 */
[----:B------:R-:W-:Y:S01]  /*cfc0*/  MOV R161, R33 ;  /* 0x0000002100a17202 */ /* 0x000fe20000000f00 */
[C---:B------:R-:W-:Y:S06]  /*cfd0*/  HMMA.16816.F32.BF16 R16, R168.reuse, R22, R16 ;  /* 0x00000016a810723c */ /* 0x040fec0000041810 */
[----:B------:R-:W-:Y:S01]  /*cfe0*/  MUFU.EX2 R193, R193 ;  /* 0x000000c100c17308 */ /* 0x000fe20000000800 */
[C---:B------:R-:W-:Y:S01]  /*cff0*/  FMUL.FTZ R20, R2.reuse, R144 ;  /* 0x0000009002147220 */ /* 0x040fe20000410000 */
[----:B------:R-:W-:Y:S03]  /*d000*/  FMUL.FTZ R21, R2, R145 ;  /* 0x0000009102157220 */ /* 0x000fe60000410000 */
[C---:B------:R-:W-:Y:S01]  /*d010*/  FMUL.FTZ R22, R0.reuse, R146 ;  /* 0x0000009200167220 */ /* 0x040fe20000410000 */
[----:B------:R-:W-:Y:S02]  /*d020*/  FMUL.FTZ R23, R0, R147 ;  /* 0x0000009300177220 */ /* 0x000fe40000410000 */
[----:B------:R-:W-:Y:S01]  /*d030*/  LDSM.16.MT88.4 R144, [R222+0x10800] ;  /* 0x01080000de90783b */ /* 0x000fe20000004200 */
[----:B------:R-:W-:Y:S01]  /*d040*/  MOV R152, R24 ;  /* 0x0000001800987202 */ /* 0x000fe20000000f00 */
[C---:B------:R-:W-:Y:S01]  /*d050*/  FMUL.FTZ R24, R2.reuse, R140 ;  /* 0x0000008c02187220 */ /* 0x040fe20000410000 */
[C---:B------:R-:W-:Y:S01]  /*d060*/  FMUL.FTZ R32, R2.reuse, R132 ;  /* 0x0000008402207220 */ /* 0x040fe20000410000 */
[----:B------:R-:W-:Y:S01]  /*d070*/  FMUL.FTZ R33, R2, R133 ;  /* 0x0000008502217220 */ /* 0x000fe20000410000 */
[C---:B------:R-:W-:Y:S01]  /*d080*/  HMMA.16816.F32.BF16 R20, R168.reuse, R28, R20 ;  /* 0x0000001ca814723c */ /* 0x040fe20000041814 */
[----:B------:R-:W-:Y:S02]  /*d090*/  MUFU.EX2 R192, R192 ;  /* 0x000000c000c07308 */ /* 0x000fe40000000800 */
[----:B------:R-:W3:Y:S01]  /*d0a0*/  LDSM.16.MT88.4 R140, [R222+0x12000] ;  /* 0x01200000de8c783b */ /* 0x000ee20000004200 */
[C---:B------:R-:W-:Y:S01]  /*d0b0*/  FMUL.FTZ R34, R0.reuse, R134 ;  /* 0x0000008600227220 */ /* 0x040fe20000410000 */
[----:B------:R-:W-:Y:S01]  /*d0c0*/  FMUL.FTZ R35, R0, R135 ;  /* 0x0000008700237220 */ /* 0x000fe20000410000 */
[C---:B------:R-:W-:Y:S05]  /*d0d0*/  HMMA.16816.F32.BF16 R24, R168.reuse, R30, R24 ;  /* 0x0000001ea818723c */ /* 0x040fea0000041818 */
[----:B------:R-:W-:Y:S01]  /*d0e0*/  MUFU.EX2 R195, R195 ;  /* 0x000000c300c37308 */ /* 0x000fe20000000800 */
[C---:B------:R-:W-:Y:S01]  /*d0f0*/  FMUL.FTZ R28, R2.reuse, R136 ;  /* 0x00000088021c7220 */ /* 0x040fe20000410000 */
[----:B------:R-:W-:Y:S01]  /*d100*/  FMUL.FTZ R29, R2, R137 ;  /* 0x00000089021d7220 */ /* 0x000fe20000410000 */
[C---:B------:R-:W-:Y:S03]  /*d110*/  FMUL.FTZ R30, R0.reuse, R138 ;  /* 0x0000008a001e7220 */ /* 0x040fe60000410000 */
[----:B------:R-:W-:Y:S01]  /*d120*/  FMUL.FTZ R31, R0, R139 ;  /* 0x0000008b001f7220 */ /* 0x000fe20000410000 */
[----:B------:R-:W4:Y:S01]  /*d130*/  LDSM.16.MT88.4 R132, [R221+0x12000] ;  /* 0x01200000dd84783b */ /* 0x000f220000004200 */
[C---:B------:R-:W-:Y:S01]  /*d140*/  FMUL.FTZ R36, R2.reuse, R36 ;  /* 0x0000002402247220 */ /* 0x040fe20000410000 */
[----:B------:R-:W-:Y:S01]  /*d150*/  FMUL.FTZ R37, R2, R37 ;  /* 0x0000002502257220 */ /* 0x000fe20000410000 */
[C---:B------:R-:W-:Y:S01]  /*d160*/  FMUL.FTZ R38, R0.reuse, R38 ;  /* 0x0000002600267220 */ /* 0x040fe20000410000 */
[----:B------:R-:W-:Y:S02]  /*d170*/  FMUL.FTZ R39, R0, R39 ;  /* 0x0000002700277220 */ /* 0x000fe40000410000 */
[C---:B-1----:R-:W-:Y:S01]  /*d180*/  HMMA.16816.F32.BF16 R28, R168.reuse, R156, R28 ;  /* 0x0000009ca81c723c */ /* 0x042fe2000004181c */
[----:B------:R-:W-:Y:S01]  /*d190*/  MUFU.EX2 R196, R196 ;  /* 0x000000c400c47308 */ /* 0x000fe20000000800 */
[----:B------:R-:W1:Y:S01]  /*d1a0*/  LDSM.16.MT88.4 R136, [R220+0x12000] ;  /* 0x01200000dc88783b */ /* 0x000e620000004200 */
[C---:B------:R-:W-:Y:S01]  /*d1b0*/  FMUL.FTZ R40, R2.reuse, R40 ;  /* 0x0000002802287220 */ /* 0x040fe20000410000 */
[----:B------:R-:W-:Y:S01]  /*d1c0*/  FMUL.FTZ R41, R2, R41 ;  /* 0x0000002902297220 */ /* 0x000fe20000410000 */
[C---:B------:R-:W-:Y:S01]  /*d1d0*/  FMUL.FTZ R42, R0.reuse, R42 ;  /* 0x0000002a002a7220 */ /* 0x040fe20000410000 */
[C---:B------:R-:W-:Y:S05]  /*d1e0*/  HMMA.16816.F32.BF16 R32, R168.reuse, R158, R32 ;  /* 0x0000009ea820723c */ /* 0x040fea0000041820 */
[----:B------:R-:W5:Y:S01]  /*d1f0*/  MUFU.EX2 R197, R197 ;  /* 0x000000c500c57308 */ /* 0x000f620000000800 */
[----:B------:R-:W-:Y:S01]  /*d200*/  FMUL.FTZ R43, R0, R43 ;  /* 0x0000002b002b7220 */ /* 0x000fe20000410000 */
[C---:B--2---:R-:W-:Y:S04]  /*d210*/  HMMA.16816.F32.BF16 R36, R168.reuse, R148, R36 ;  /* 0x00000094a824723c */ /* 0x044fe80000041824 */
[C---:B------:R-:W-:Y:S02]  /*d220*/  FMUL.FTZ R44, R2.reuse, R44 ;  /* 0x0000002c022c7220 */ /* 0x040fe40000410000 */
[C---:B------:R-:W-:Y:S02]  /*d230*/  HMMA.16816.F32.BF16 R40, R168.reuse, R150, R40 ;  /* 0x00000096a828723c */ /* 0x040fe40000041828 */
[----:B------:R-:W-:Y:S03]  /*d240*/  MUFU.EX2 R200, R200 ;  /* 0x000000c800c87308 */ /* 0x000fe60000000800 */
[----:B------:R-:W-:Y:S01]  /*d250*/  FMUL.FTZ R45, R2, R45 ;  /* 0x0000002d022d7220 */ /* 0x000fe20000410000 */
[C---:B------:R-:W-:Y:S01]  /*d260*/  FMUL.FTZ R46, R0.reuse, R46 ;  /* 0x0000002e002e7220 */ /* 0x040fe20000410000 */
[----:B------:R-:W-:Y:S01]  /*d270*/  FMUL.FTZ R47, R0, R47 ;  /* 0x0000002f002f7220 */ /* 0x000fe20000410000 */
[C---:B------:R-:W-:Y:S04]  /*d280*/  FMUL.FTZ R48, R2.reuse, R48 ;  /* 0x0000003002307220 */ /* 0x040fe80000410000 */
[----:B------:R-:W2:Y:S01]  /*d290*/  MUFU.EX2 R199, R199 ;  /* 0x000000c700c77308 */ /* 0x000ea20000000800 */
[----:B------:R-:W-:Y:S01]  /*d2a0*/  FMUL.FTZ R49, R2, R49 ;  /* 0x0000003102317220 */ /* 0x000fe20000410000 */
[C---:B------:R-:W-:Y:S01]  /*d2b0*/  FMUL.FTZ R50, R0.reuse, R50 ;  /* 0x0000003200327220 */ /* 0x040fe20000410000 */
[----:B------:R-:W-:Y:S01]  /*d2c0*/  FMUL.FTZ R51, R0, R51 ;  /* 0x0000003300337220 */ /* 0x000fe20000410000 */
[C---:B---3--:R-:W-:Y:S03]  /*d2d0*/  HMMA.16816.F32.BF16 R44, R168.reuse, R140, R44 ;  /* 0x0000008ca82c723c */ /* 0x048fe6000004182c */
[----:B-----5:R-:W-:Y:S01]  /*d2e0*/  F2FP.BF16.F32.PACK_AB R157, R197, R196 ;  /* 0x000000c4c59d723e */ /* 0x020fe200000010ff */
[C---:B------:R-:W-:Y:S01]  /*d2f0*/  FMUL.FTZ R52, R2.reuse, R52 ;  /* 0x0000003402347220 */ /* 0x040fe20000410000 */
[----:B------:R-:W-:Y:S01]  /*d300*/  FMUL.FTZ R53, R2, R53 ;  /* 0x0000003502357220 */ /* 0x000fe20000410000 */
[C---:B------:R-:W-:Y:S01]  /*d310*/  HMMA.16816.F32.BF16 R48, R168.reuse, R142, R48 ;  /* 0x0000008ea830723c */ /* 0x040fe20000041830 */
[----:B------:R-:W3:Y:S01]  /*d320*/  LDSM.16.MT88.4 R140, [R224+0x14000] ;  /* 0x01400000e08c783b */ /* 0x000ee20000004200 */
[----:B------:R-:W-:Y:S03]  /*d330*/  MUFU.EX2 R203, R203 ;  /* 0x000000cb00cb7308 */ /* 0x000fe60000000800 */
[C---:B------:R-:W-:Y:S01]  /*d340*/  FMUL.FTZ R54, R0.reuse, R54 ;  /* 0x0000003600367220 */ /* 0x040fe20000410000 */
[----:B------:R-:W-:Y:S01]  /*d350*/  FMUL.FTZ R55, R0, R55 ;  /* 0x0000003700377220 */ /* 0x000fe20000410000 */
[C---:B------:R-:W-:Y:S01]  /*d360*/  FMUL.FTZ R56, R2.reuse, R56 ;  /* 0x0000003802387220 */ /* 0x040fe20000410000 */
[----:B------:R-:W-:Y:S04]  /*d370*/  FMUL.FTZ R57, R2, R57 ;  /* 0x0000003902397220 */ /* 0x000fe80000410000 */
[----:B------:R-:W-:Y:S01]  /*d380*/  MUFU.EX2 R248, R248 ;  /* 0x000000f800f87308 */ /* 0x000fe20000000800 */
[C---:B------:R-:W-:Y:S01]  /*d390*/  FMUL.FTZ R58, R0.reuse, R58 ;  /* 0x0000003a003a7220 */ /* 0x040fe20000410000 */
[----:B------:R-:W-:Y:S01]  /*d3a0*/  FMUL.FTZ R59, R0, R59 ;  /* 0x0000003b003b7220 */ /* 0x000fe20000410000 */
[C---:B----4-:R-:W-:Y:S03]  /*d3b0*/  HMMA.16816.F32.BF16 R52, R168.reuse, R132, R52 ;  /* 0x00000084a834723c */ /* 0x050fe60000041834 */
[C---:B------:R-:W-:Y:S01]  /*d3c0*/  FMUL.FTZ R60, R2.reuse, R60 ;  /* 0x0000003c023c7220 */ /* 0x040fe20000410000 */
[----:B------:R-:W-:Y:S01]  /*d3d0*/  FMUL.FTZ R61, R2, R61 ;  /* 0x0000003d023d7220 */ /* 0x000fe20000410000 */
[C---:B------:R-:W-:Y:S01]  /*d3e0*/  FMUL.FTZ R62, R0.reuse, R62 ;  /* 0x0000003e003e7220 */ /* 0x040fe20000410000 */
[C---:B------:R-:W-:Y:S01]  /*d3f0*/  HMMA.16816.F32.BF16 R56, R168.reuse, R134, R56 ;  /* 0x00000086a838723c */ /* 0x040fe20000041838 */
[----:B------:R-:W4:Y:S01]  /*d400*/  LDSM.16.MT88.4 R132, [R222+0x14000] ;  /* 0x01400000de84783b */ /* 0x000f220000004200 */
[----:B------:R-:W-:Y:S03]  /*d410*/  MUFU.EX2 R246, R246 ;  /* 0x000000f600f67308 */ /* 0x000fe60000000800 */
[----:B------:R-:W-:Y:S01]  /*d420*/  FMUL.FTZ R63, R0, R63 ;  /* 0x0000003f003f7220 */ /* 0x000fe20000410000 */
[C---:B------:R-:W-:Y:S01]  /*d430*/  FMUL.FTZ R64, R2.reuse, R64 ;  /* 0x0000004002407220 */ /* 0x040fe20000410000 */
[----:B------:R-:W-:Y:S01]  /*d440*/  FMUL.FTZ R65, R2, R65 ;  /* 0x0000004102417220 */ /* 0x000fe20000410000 */
[C---:B------:R-:W-:Y:S04]  /*d450*/  FMUL.FTZ R66, R0.reuse, R66 ;  /* 0x0000004200427220 */ /* 0x040fe80000410000 */
[----:B------:R-:W-:Y:S01]  /*d460*/  MUFU.EX2 R198, R198 ;  /* 0x000000c600c67308 */ /* 0x000fe20000000800 */
[----:B------:R-:W-:Y:S01]  /*d470*/  FMUL.FTZ R67, R0, R67 ;  /* 0x0000004300437220 */ /* 0x000fe20000410000 */
[C---:B-1----:R-:W-:Y:S03]  /*d480*/  HMMA.16816.F32.BF16 R60, R168.reuse, R136, R60 ;  /* 0x00000088a83c723c */ /* 0x042fe6000004183c */
[C---:B------:R-:W-:Y:S01]  /*d490*/  FMUL.FTZ R68, R2.reuse, R68 ;  /* 0x0000004402447220 */ /* 0x040fe20000410000 */
[----:B------:R-:W-:Y:S01]  /*d4a0*/  FMUL.FTZ R69, R2, R69 ;  /* 0x0000004502457220 */ /* 0x000fe20000410000 */
[C---:B------:R-:W-:Y:S01]  /*d4b0*/  FMUL.FTZ R70, R0.reuse, R70 ;  /* 0x0000004600467220 */ /* 0x040fe20000410000 */
[C---:B------:R-:W-:Y:S01]  /*d4c0*/  HMMA.16816.F32.BF16 R64, R168.reuse, R138, R64 ;  /* 0x0000008aa840723c */ /* 0x040fe20000041840 */
[----:B------:R-:W1:Y:S01]  /*d4d0*/  LDSM.16.MT88.4 R136, [R221+0x14000] ;  /* 0x01400000dd88783b */ /* 0x000e620000004200 */
[----:B------:R-:W-:Y:S03]  /*d4e0*/  MUFU.EX2 R194, R194 ;  /* 0x000000c200c27308 */ /* 0x000fe60000000800 */
[----:B------:R-:W-:Y:S01]  /*d4f0*/  FMUL.FTZ R71, R0, R71 ;  /* 0x0000004700477220 */ /* 0x000fe20000410000 */
[C---:B------:R-:W-:Y:S01]  /*d500*/  FMUL.FTZ R72, R2.reuse, R72 ;  /* 0x0000004802487220 */ /* 0x040fe20000410000 */
[----:B------:R-:W-:Y:S01]  /*d510*/  FMUL.FTZ R73, R2, R73 ;  /* 0x0000004902497220 */ /* 0x000fe20000410000 */
[C---:B------:R-:W-:Y:S04]  /*d520*/  FMUL.FTZ R74, R0.reuse, R74 ;  /* 0x0000004a004a7220 */ /* 0x040fe80000410000 */
[----:B------:R-:W-:Y:S01]  /*d530*/  MUFU.EX2 R190, R190 ;  /* 0x000000be00be7308 */ /* 0x000fe20000000800 */
[----:B------:R-:W-:Y:S01]  /*d540*/  FMUL.FTZ R75, R0, R75 ;  /* 0x0000004b004b7220 */ /* 0x000fe20000410000 */
[C---:B---3--:R-:W-:Y:S03]  /*d550*/  HMMA.16816.F32.BF16 R68, R168.reuse, R140, R68 ;  /* 0x0000008ca844723c */ /* 0x048fe60000041844 */
[----:B--2---:R-:W-:Y:S01]  /*d560*/  F2FP.BF16.F32.PACK_AB R156, R199, R200 ;  /* 0x000000c8c79c723e */ /* 0x004fe200000010ff */
[C---:B------:R-:W-:Y:S01]  /*d570*/  FMUL.FTZ R76, R2.reuse, R76 ;  /* 0x0000004c024c7220 */ /* 0x040fe20000410000 */
        /* <DEDUP_REMOVED lines=64> */
[----:B------:R-:W-:Y:S01]  /*d980*/  LOP3.LUT R136, R153, UR26, R154, 0x96, !PT ;  /* 0x0000001a99887c12 */ /* 0x000fe2000f8e969a */
[C---:B------:R-:W-:Y:S01]  /*d990*/  FMUL.FTZ R124, R2.reuse, R124 ;  /* 0x0000007c027c7220 */ /* 0x040fe20000410000 */
[----:B------:R-:W-:Y:S01]  /*d9a0*/  FMUL.FTZ R125, R2, R125 ;  /* 0x0000007d027d7220 */ /* 0x000fe20000410000 */
[C---:B------:R-:W-:Y:S01]  /*d9b0*/  HMMA.16816.F32.BF16 R120, R168.reuse, R142, R120 ;  /* 0x0000008ea878723c */ /* 0x040fe20000041878 */
[----:B------:R-:W1:Y:S04]  /*d9c0*/  LDSM.16.MT88.4 R140, [R224+0x10800] ;  /* 0x01080000e08c783b */ /* 0x000e680000004200 */
[----:B------:R-:W-:Y:S06]  /*d9d0*/  IMAD.WIDE.U32 R136, R136, -0x2daee0ad, RZ ;  /* 0xd2511f5388887825 */ /* 0x000fec00078e00ff */
[C---:B------:R-:W-:Y:S01]  /*d9e0*/  FMUL.FTZ R126, R0.reuse, R126 ;  /* 0x0000007e007e7220 */ /* 0x040fe20000410000 */
[----:B------:R-:W-:Y:S01]  /*d9f0*/  FMUL.FTZ R127, R0, R127 ;  /* 0x0000007f007f7220 */ /* 0x000fe20000410000 */
[----:B------:R-:W-:Y:S01]  /*da00*/  LOP3.LUT R138, R137, UR27, R162, 0x96, !PT ;  /* 0x0000001b898a7c12 */ /* 0x000fe2000f8e96a2 */
[C---:B------:R-:W-:Y:S01]  /*da10*/  FMUL.FTZ R128, R2.reuse, R128 ;  /* 0x0000008002807220 */ /* 0x040fe20000410000 */
[----:B------:R-:W-:Y:S01]  /*da20*/  SHF.R.U32.HI R149, RZ, 0x10, R136 ;  /* 0x00000010ff957819 */ /* 0x000fe20000011688 */
[----:B------:R-:W-:Y:S03]  /*da30*/  FMUL.FTZ R129, R2, R129 ;  /* 0x0000008102817220 */ /* 0x000fe60000410000 */
[C---:B---3--:R-:W-:Y:S03]  /*da40*/  HMMA.16816.F32.BF16 R124, R168.reuse, R132, R124 ;  /* 0x00000084a87c723c */ /* 0x048fe6000004187c */
[----:B------:R-:W-:Y:S01]  /*da50*/  LOP3.LUT R150, R136, 0xffff, RZ, 0xc0, !PT ;  /* 0x0000ffff88967812 */ /* 0x000fe200078ec0ff */
[----:B------:R-:W-:Y:S01]  /*da60*/  FMUL.FTZ R130, R0, R130 ;  /* 0x0000008200827220 */ /* 0x000fe20000410000 */
[----:B------:R-:W-:Y:S01]  /*da70*/  LOP3.LUT R148, R138, 0xffff, RZ, 0xc0, !PT ;  /* 0x0000ffff8a947812 */ /* 0x000fe200078ec0ff */
[----:B------:R-:W-:Y:S01]  /*da80*/  FMUL.FTZ R131, R0, R131 ;  /* 0x0000008300837220 */ /* 0x000fe20000410000 */
[----:B------:R-:W-:Y:S01]  /*da90*/  SHF.R.U32.HI R151, RZ, 0x10, R138 ;  /* 0x00000010ff977819 */ /* 0x000fe2000001168a */
[----:B------:R-:W-:Y:S03]  /*daa0*/  FFMA.FTZ R191, R2, R249, R191 ;  /* 0x000000f902bf7223 */ /* 0x000fe600000100bf */
[----:B------:R-:W-:Y:S01]  /*dab0*/  LOP3.LUT R137, R136, 0xff, RZ, 0xc0, !PT ;  /* 0x000000ff88897812 */ /* 0x000fe200078ec0ff */
[----:B------:R-:W-:Y:S01]  /*dac0*/  FFMA.FTZ R189, R0, R247, R189 ;  /* 0x000000f700bd7223 */ /* 0x000fe200000100bd */
[----:B------:R-:W-:Y:S03]  /*dad0*/  HMMA.16816.F32.BF16 R128, R168, R134, R128 ;  /* 0x00000086a880723c */ /* 0x000fe60000041880 */
[----:B------:R-:W-:Y:S01]  /*dae0*/  LOP3.LUT R149, R149, 0xff, RZ, 0xc0, !PT ;  /* 0x000000ff95957812 */ /* 0x000fe200078ec0ff */
[----:B------:R-:W-:Y:S01]  /*daf0*/  FADD.FTZ R186, R186, R191 ;  /* 0x000000bfbaba7221 */ /* 0x000fe20000010000 */
[----:B------:R-:W-:Y:S01]  /*db00*/  SHF.R.U32.HI R136, RZ, 0x18, R136 ;  /* 0x00000018ff887819 */ /* 0x000fe20000011688 */
[----:B------:R-:W-:Y:S01]  /*db10*/  FADD.FTZ R0, R187, R189 ;  /* 0x000000bdbb007221 */ /* 0x000fe20000010000 */
[----:B------:R-:W-:Y:S04]  /*db20*/  SHF.R.U32.HI R150, RZ, 0x8, R150 ;  /* 0x00000008ff967819 */ /* 0x000fe80000011696 */
[----:B------:R-:W-:Y:S01]  /*db30*/  SHF.R.U32.HI R148, RZ, 0x8, R148 ;  /* 0x00000008ff947819 */ /* 0x000fe20000011694 */
[----:B------:R-:W-:Y:S01]  /*db40*/  FADD.FTZ R167, R167, R0 ;  /* 0x00000000a7a77221 */ /* 0x000fe20000010000 */
[----:B------:R-:W-:Y:S02]  /*db50*/  LOP3.LUT R151, R151, 0xff, RZ, 0xc0, !PT ;  /* 0x000000ff97977812 */ /* 0x000fe400078ec0ff */
[----:B------:R-:W-:Y:S01]  /*db60*/  LOP3.LUT R139, R138, 0xff, RZ, 0xc0, !PT ;  /* 0x000000ff8a8b7812 */ /* 0x000fe200078ec0ff */
[----:B------:R-:W-:Y:S01]  /*db70*/  FADD.FTZ R167, R166, R167 ;  /* 0x000000a7a6a77221 */ /* 0x000fe20000010000 */
[----:B------:R-:W-:Y:S02]  /*db80*/  SHF.R.U32.HI R152, RZ, 0x18, R138 ;  /* 0x00000018ff987819 */ /* 0x000fe4000001168a */
[----:B------:R-:W-:Y:S01]  /*db90*/  PRMT R154, R149, 0x5410, R136 ;  /* 0x00005410959a7816 */ /* 0x000fe20000000088 */
[----:B------:R-:W-:Y:S01]  /*dba0*/  FADD.FTZ R200, R200, R167 ;  /* 0x000000a7c8c87221 */ /* 0x000fe20000010000 */
[----:B------:R-:W-:Y:S02]  /*dbb0*/  PRMT R138, R137, 0x5410, R150 ;  /* 0x00005410898a7816 */ /* 0x000fe40000000096 */
[----:B------:R-:W-:Y:S01]  /*dbc0*/  PRMT R136, R139, 0x5410, R148 ;  /* 0x000054108b887816 */ /* 0x000fe20000000094 */
[----:B------:R-:W-:Y:S01]  /*dbd0*/  FADD.FTZ R199, R199, R200 ;  /* 0x000000c8c7c77221 */ /* 0x000fe20000010000 */
[----:B------:R-:W-:Y:S02]  /*dbe0*/  PRMT R152, R151, 0x5410, R152 ;  /* 0x0000541097987816 */ /* 0x000fe40000000098 */
[----:B------:R-:W2:Y:S01]  /*dbf0*/  LDSM.16.MT88.4 R148, [R221+0x10800] ;  /* 0x01080000dd94783b */ /* 0x000ea20000004200 */
[--C-:B------:R-:W-:Y:S02]  /*dc00*/  HSET2.LE.AND R139, R154, R243.reuse, PT ;  /* 0x000000f39a8b7233 */ /* 0x100fe40003803000 */
[--C-:B------:R-:W-:Y:S02]  /*dc10*/  HSET2.LE.AND R137, R152, R243.reuse, PT ;  /* 0x000000f398897233 */ /* 0x100fe40003803000 */
[--C-:B------:R-:W-:Y:S02]  /*dc20*/  HSET2.LE.AND R138, R138, R243.reuse, PT ;  /* 0x000000f38a8a7233 */ /* 0x100fe40003803000 */
[--C-:B------:R-:W-:Y:S01]  /*dc30*/  HSET2.LE.AND R136, R136, R243.reuse, PT ;  /* 0x000000f388887233 */ /* 0x100fe20003803000 */
[----:B------:R-:W3:Y:S01]  /*dc40*/  LDSM.16.MT88.4 R152, [R220+0x10800] ;  /* 0x01080000dc98783b */ /* 0x000ee20000004200 */
[----:B------:R-:W-:Y:S02]  /*dc50*/  F2FP.BF16.F32.PACK_AB R133, R193, R188 ;  /* 0x000000bcc185723e */ /* 0x000fe400000010ff */
[----:B------:R-:W-:Y:S01]  /*dc60*/  F2FP.BF16.F32.PACK_AB R132, R195, R192 ;  /* 0x000000c0c384723e */ /* 0x000fe200000010ff */
[----:B------:R-:W-:Y:S01]  /*dc70*/  FADD.FTZ R192, R192, R199 ;  /* 0x000000c7c0c07221 */ /* 0x000fe20000010000 */
[----:B------:R-:W-:Y:S02]  /*dc80*/  LOP3.LUT R138, R138, R133, RZ, 0xc0, !PT ;  /* 0x000000858a8a7212 */ /* 0x000fe400078ec0ff */
[----:B------:R-:W-:Y:S01]  /*dc90*/  LOP3.LUT R139, R139, R132, RZ, 0xc0, !PT ;  /* 0x000000848b8b7212 */ /* 0x000fe200078ec0ff */
[----:B------:R-:W-:Y:S01]  /*dca0*/  FADD.FTZ R195, R195, R192 ;  /* 0x000000c0c3c37221 */ /* 0x000fe20000010000 */
[----:B------:R-:W-:Y:S01]  /*dcb0*/  LOP3.LUT R136, R136, R157, RZ, 0xc0, !PT ;  /* 0x0000009d88887212 */ /* 0x000fe200078ec0ff */
[----:B------:R-:W4:Y:S01]  /*dcc0*/  LDSM.16.MT88.4 R132, [R224+0x12800] ;  /* 0x01280000e084783b */ /* 0x000f220000004200 */
[----:B------:R-:W-:Y:S02]  /*dcd0*/  LOP3.LUT R137, R137, R156, RZ, 0xc0, !PT ;  /* 0x0000009c89897212 */ /* 0x000fe400078ec0ff */
[----:B------:R-:W-:Y:S02]  /*dce0*/  MOV R170, R160 ;  /* 0x000000a000aa7202 */ /* 0x000fe40000000f00 */
[----:B------:R-:W-:Y:S02]  /*dcf0*/  MOV R171, R161 ;  /* 0x000000a100ab7202 */ /* 0x000fe40000000f00 */
[----:B------:R-:W-:Y:S01]  /*dd00*/  MOV R2, R3 ;  /* 0x0000000300027202 */ /* 0x000fe20000000f00 */
[C---:B-1----:R-:W-:Y:S01]  /*dd10*/  HMMA.16816.F32.BF16 R4, R136.reuse, R140, R4 ;  /* 0x0000008c8804723c */ /* 0x042fe20000041804 */
[----:B------:R-:W-:Y:S05]  /*dd20*/  LDSM.16.MT88.4 R156, [R221+0x12800] ;  /* 0x01280000dd9c783b */ /* 0x000fea0000004200 */
[C---:B------:R-:W-:Y:S03]  /*dd30*/  HMMA.16816.F32.BF16 R8, R136.reuse, R142, R8 ;  /* 0x0000008e8808723c */ /* 0x040fe60000041808 */
[----:B------:R-:W1:Y:S03]  /*dd40*/  LDSM.16.MT88.4 R140, [R222+0x12800] ;  /* 0x01280000de8c783b */ /* 0x000e660000004200 */
[C---:B------:R-:W-:Y:S05]  /*dd50*/  HMMA.16816.F32.BF16 R12, R136.reuse, R144, R12 ;  /* 0x00000090880c723c */ /* 0x040fea000004180c */
[----:B------:R-:W5:Y:S01]  /*dd60*/  LDSM.16.MT88.4 R160, [R220+0x12800] ;  /* 0x01280000dca0783b */ /* 0x000f620000004200 */
[C---:B------:R-:W-:Y:S06]  /*dd70*/  HMMA.16816.F32.BF16 R16, R136.reuse, R146, R16 ;  /* 0x000000928810723c */ /* 0x040fec0000041810 */
[C---:B--2---:R-:W-:Y:S01]  /*dd80*/  HMMA.16816.F32.BF16 R20, R136.reuse, R148, R20 ;  /* 0x000000948814723c */ /* 0x044fe20000041814 */
[----:B------:R-:W2:Y:S05]  /*dd90*/  LDSM.16.MT88.4 R144, [R224+0x14800] ;  /* 0x01480000e090783b */ /* 0x000eaa0000004200 */
[C---:B------:R-:W-:Y:S05]  /*dda0*/  HMMA.16816.F32.BF16 R24, R136.reuse, R150, R24 ;  /* 0x000000968818723c */ /* 0x040fea0000041818 */
[----:B------:R-:W-:Y:S01]  /*ddb0*/  MOV R148, R170 ;  /* 0x000000aa00947202 */ /* 0x000fe20000000f00 */
[C---:B---3--:R-:W-:Y:S05]  /*ddc0*/  HMMA.16816.F32.BF16 R28, R136.reuse, R152, R28 ;  /* 0x00000098881c723c */ /* 0x048fea000004181c */
[----:B------:R-:W-:Y:S01]  /*ddd0*/  MOV R149, R171 ;  /* 0x000000ab00957202 */ /* 0x000fe20000000f00 */
[C---:B------:R-:W-:Y:S01]  /*dde0*/  HMMA.16816.F32.BF16 R32, R136.reuse, R154, R32 ;  /* 0x0000009a8820723c */ /* 0x040fe20000041820 */
[----:B------:R-:W3:Y:S04]  /*ddf0*/  LDSM.16.MT88.4 R168, [R222+0x14800] ;  /* 0x01480000dea8783b */ /* 0x000ee80000004200 */
[----:B------:R-:W-:Y:S01]  /*de00*/  MOV R152, R148 ;  /* 0x0000009400987202 */ /* 0x000fe20000000f00 */
[C---:B----4-:R-:W-:Y:S05]  /*de10*/  HMMA.16816.F32.BF16 R36, R136.reuse, R132, R36 ;  /* 0x000000848824723c */ /* 0x050fea0000041824 */
[----:B------:R-:W-:Y:S01]  /*de20*/  MOV R153, R149 ;  /* 0x0000009500997202 */ /* 0x000fe20000000f00 */
[C---:B------:R-:W-:Y:S01]  /*de30*/  HMMA.16816.F32.BF16 R40, R136.reuse, R134, R40 ;  /* 0x000000868828723c */ /* 0x040fe20000041828 */
[----:B------:R-:W4:Y:S04]  /*de40*/  LDSM.16.MT88.4 R148, [R221+0x14800] ;  /* 0x01480000dd94783b */ /* 0x000f280000004200 */
[----:B------:R-:W-:Y:S01]  /*de50*/  MOV R132, R152 ;  /* 0x0000009800847202 */ /* 0x000fe20000000f00 */
[C---:B-1----:R-:W-:Y:S05]  /*de60*/  HMMA.16816.F32.BF16 R44, R136.reuse, R140, R44 ;  /* 0x0000008c882c723c */ /* 0x042fea000004182c */
[----:B------:R-:W-:Y:S01]  /*de70*/  MOV R133, R153 ;  /* 0x0000009900857202 */ /* 0x000fe20000000f00 */
[C---:B------:R-:W-:Y:S01]  /*de80*/  HMMA.16816.F32.BF16 R48, R136.reuse, R142, R48 ;  /* 0x0000008e8830723c */ /* 0x040fe20000041830 */
[----:B------:R-:W1:Y:S01]  /*de90*/  LDSM.16.MT88.4 R152, [R220+0x14800] ;  /* 0x01480000dc98783b */ /* 0x000e620000004200 */
[----:B------:R-:W-:Y:S01]  /*dea0*/  MOV R140, UR32 ;  /* 0x00000020008c7c02 */ /* 0x000fe20008000f00 */
[----:B------:R-:W-:Y:S03]  /*deb0*/  UMOV UR32, UR38 ;  /* 0x0000002600207c82 */ /* 0x000fe60008000000 */
[C---:B------:R-:W-:Y:S01]  /*dec0*/  HMMA.16816.F32.BF16 R52, R136.reuse, R156, R52 ;  /* 0x0000009c8834723c */ /* 0x040fe20000041834 */
[----:B------:R-:W3:Y:S04]  /*ded0*/  MUFU.EX2 R156, R183 ;  /* 0x000000b7009c7308 */ /* 0x000ee80000000800 */
[----:B------:R-:W-:Y:S01]  /*dee0*/  MOV R142, R132 ;  /* 0x00000084008e7202 */ /* 0x000fe20000000f00 */
[C---:B------:R-:W-:Y:S05]  /*def0*/  HMMA.16816.F32.BF16 R56, R136.reuse, R158, R56 ;  /* 0x0000009e8838723c */ /* 0x040fea0000041838 */
[----:B------:R3:W4:Y:S01]  /*df00*/  MUFU.EX2 R158, R181 ;  /* 0x000000b5009e7308 */ /* 0x0007220000000800 */
[----:B------:R-:W-:Y:S01]  /*df10*/  MOV R143, R133 ;  /* 0x00000085008f7202 */ /* 0x000fe20000000f00 */
[C---:B-----5:R-:W-:Y:S01]  /*df20*/  HMMA.16816.F32.BF16 R60, R136.reuse, R160, R60 ;  /* 0x000000a0883c723c */ /* 0x060fe2000004183c */
[----:B------:R-:W5:Y:S03]  /*df30*/  LDSM.16.MT88.4 R132, [R224+0x16800] ;  /* 0x01680000e084783b */ /* 0x000f660000004200 */
[----:B------:R-:W-:Y:S02]  /*df40*/  LOP3.LUT R140, R143, UR31, R140, 0x96, !PT ;  /* 0x0000001f8f8c7c12 */ /* 0x000fe4000f8e968c */
[C---:B------:R-:W-:Y:S06]  /*df50*/  HMMA.16816.F32.BF16 R64, R136.reuse, R162, R64 ;  /* 0x000000a28840723c */ /* 0x040fec0000041840 */
[C---:B--2---:R-:W-:Y:S05]  /*df60*/  HMMA.16816.F32.BF16 R68, R136.reuse, R144, R68 ;  /* 0x000000908844723c */ /* 0x044fea0000041844 */
[----:B---3--:R-:W-:Y:S01]  /*df70*/  MOV R181, R156 ;  /* 0x0000009c00b57202 */ /* 0x008fe20000000f00 */
[C---:B------:R-:W-:Y:S05]  /*df80*/  HMMA.16816.F32.BF16 R72, R136.reuse, R146, R72 ;  /* 0x000000928848723c */ /* 0x040fea0000041848 */
[----:B----4-:R-:W-:Y:S01]  /*df90*/  MOV R182, R158 ;  /* 0x0000009e00b67202 */ /* 0x010fe20000000f00 */
[C---:B------:R-:W-:Y:S06]  /*dfa0*/  HMMA.16816.F32.BF16 R76, R136.reuse, R168, R76 ;  /* 0x000000a8884c723c */ /* 0x040fec000004184c */
[C---:B------:R-:W-:Y:S06]  /*dfb0*/  HMMA.16816.F32.BF16 R80, R136.reuse, R170, R80 ;  /* 0x000000aa8850723c */ /* 0x040fec0000041850 */
[C---:B------:R-:W-:Y:S06]  /*dfc0*/  HMMA.16816.F32.BF16 R84, R136.reuse, R148, R84 ;  /* 0x000000948854723c */ /* 0x040fec0000041854 */
[C---:B------:R-:W-:Y:S05]  /*dfd0*/  HMMA.16816.F32.BF16 R88, R136.reuse, R150, R88 ;  /* 0x000000968858723c */ /* 0x040fea0000041858 */
[----:B------:R-:W-:Y:S01]  /*dfe0*/  IMAD.WIDE.U32 R148, R140, -0x326172a9, RZ ;  /* 0xcd9e8d578c947825 */ /* 0x000fe200078e00ff */
[C---:B-1----:R-:W-:Y:S01]  /*dff0*/  HMMA.16816.F32.BF16 R92, R136.reuse, R152, R92 ;  /* 0x00000098885c723c */ /* 0x042fe2000004185c */
[----:B------:R-:W1:Y:S04]  /*e000*/  LDSM.16.MT88.4 R140, [R222+0x16800] ;  /* 0x01680000de8c783b */ /* 0x000e680000004200 */
[----:B------:R-:W-:Y:S01]  /*e010*/  LOP3.LUT R144, R149, UR20, R250, 0x96, !PT ;  /* 0x0000001495907c12 */ /* 0x000fe2000f8e96fa */
[C---:B------:R-:W-:Y:S05]  /*e020*/  HMMA.16816.F32.BF16 R96, R136.reuse, R154, R96 ;  /* 0x0000009a8860723c */ /* 0x040fea0000041860 */
[----:B------:R-:W-:Y:S01]  /*e030*/  LOP3.LUT R148, R177, UR18, R148, 0x96, !PT ;  /* 0x00000012b1947c12 */ /* 0x000fe2000f8e9694 */
[C---:B-----5:R-:W-:Y:S05]  /*e040*/  HMMA.16816.F32.BF16 R100, R136.reuse, R132, R100 ;  /* 0x000000848864723c */ /* 0x060fea0000041864 */
[----:B------:R-:W-:Y:S01]  /*e050*/  IMAD.WIDE.U32 R144, R144, -0x2daee0ad, RZ ;  /* 0xd2511f5390907825 */ /* 0x000fe200078e00ff */
[C---:B------:R-:W-:Y:S05]  /*e060*/  HMMA.16816.F32.BF16 R104, R136.reuse, R134, R104 ;  /* 0x000000868868723c */ /* 0x040fea0000041868 */
[----:B------:R-:W-:Y:S01]  /*e070*/  IMAD.WIDE.U32 R148, R148, -0x2daee0ad, RZ ;  /* 0xd2511f5394947825 */ /* 0x000fe200078e00ff */
[----:B------:R-:W-:Y:S05]  /*e080*/  LOP3.LUT R150, R145, UR17, R244, 0x96, !PT ;  /* 0x0000001191967c12 */ /* 0x000fea000f8e96f4 */
[----:B------:R-:W-:Y:S01]  /*e090*/  LOP3.LUT R168, R149, UR15, R144, 0x96, !PT ;  /* 0x0000000f95a87c12 */ /* 0x000fe2000f8e9690 */
[----:B------:R-:W-:Y:S01]  /*e0a0*/  IMAD.WIDE.U32 R150, R150, -0x326172a9, RZ ;  /* 0xcd9e8d5796967825 */ /* 0x000fe200078e00ff */
[----:B------:R-:W2:Y:S03]  /*e0b0*/  LDSM.16.MT88.4 R144, [R221+0x16800] ;  /* 0x01680000dd90783b */ /* 0x000ea60000004200 */
[----:B------:R-:W-:Y:S01]  /*e0c0*/  IMAD.WIDE.U32 R168, R168, -0x326172a9, RZ ;  /* 0xcd9e8d57a8a87825 */ /* 0x000fe200078e00ff */
[----:B------:R-:W-:Y:S04]  /*e0d0*/  LOP3.LUT R176, R151, UR16, R176, 0x96, !PT ;  /* 0x0000001097b07c12 */ /* 0x000fe8000f8e96b0 */
[----:B------:R-:W-:Y:S01]  /*e0e0*/  LOP3.LUT R170, R169, UR14, R150, 0x96, !PT ;  /* 0x0000000ea9aa7c12 */ /* 0x000fe2000f8e9696 */
[----:B------:R-:W-:Y:S01]  /*e0f0*/  IMAD.WIDE.U32 R176, R176, -0x2daee0ad, RZ ;  /* 0xd2511f53b0b07825 */ /* 0x000fe200078e00ff */
[C---:B-1----:R-:W-:Y:S03]  /*e100*/  HMMA.16816.F32.BF16 R108, R136.reuse, R140, R108 ;  /* 0x0000008c886c723c */ /* 0x042fe6000004186c */
[----:B------:R-:W-:Y:S03]  /*e110*/  IMAD.WIDE.U32 R170, R170, -0x2daee0ad, RZ ;  /* 0xd2511f53aaaa7825 */ /* 0x000fe600078e00ff */
[C---:B------:R-:W-:Y:S05]  /*e120*/  HMMA.16816.F32.BF16 R112, R136.reuse, R142, R112 ;  /* 0x0000008e8870723c */ /* 0x040fea0000041870 */
[----:B------:R-:W-:Y:S01]  /*e130*/  LOP3.LUT R132, R171, UR12, R176, 0x96, !PT ;  /* 0x0000000cab847c12 */ /* 0x000fe2000f8e96b0 */
[--C-:B------:R-:W-:Y:S01]  /*e140*/  FFMA.FTZ R141, R201, UR4, -R173.reuse ;  /* 0x00000004c98d7c23 */ /* 0x100fe200080108ad */
[----:B------:R-:W-:Y:S01]  /*e150*/  LOP3.LUT R176, R177, UR13, R148, 0x96, !PT ;  /* 0x0000000db1b07c12 */ /* 0x000fe2000f8e9694 */
[--C-:B------:R-:W-:Y:S02]  /*e160*/  FFMA.FTZ R201, R202, UR4, -R173.reuse ;  /* 0x00000004cac97c23 */ /* 0x100fe400080108ad */
[----:B------:R1:W-:Y:S01]  /*e170*/  MUFU.EX2 R183, R141 ;  /* 0x0000008d00b77308 */ /* 0x0003e20000000800 */
[----:B------:R-:W-:Y:S04]  /*e180*/  IMAD.WIDE.U32 R156, R132, -0x326172a9, RZ ;  /* 0xcd9e8d57849c7825 */ /* 0x000fe800078e00ff */
[--C-:B------:R-:W-:Y:S01]  /*e190*/  FFMA.FTZ R202, R252, UR4, -R173.reuse ;  /* 0x00000004fcca7c23 */ /* 0x100fe200080108ad */
[----:B------:R-:W3:Y:S01]  /*e1a0*/  LDSM.16.MT88.4 R132, [R220+0x16800] ;  /* 0x01680000dc84783b */ /* 0x000ee20000004200 */
[----:B------:R-:W-:Y:S01]  /*e1b0*/  FFMA.FTZ R173, R165, UR4, -R173 ;  /* 0x00000004a5ad7c23 */ /* 0x000fe200080108ad */
[----:B------:R-:W-:Y:S01]  /*e1c0*/  IMAD.WIDE.U32 R176, R176, -0x326172a9, RZ ;  /* 0xcd9e8d57b0b07825 */ /* 0x000fe200078e00ff */
[C---:B------:R-:W-:Y:S02]  /*e1d0*/  LOP3.LUT R149, R156.reuse, 0xffff, RZ, 0xc0, !PT ;  /* 0x0000ffff9c957812 */ /* 0x040fe400078ec0ff */
[----:B------:R-:W-:Y:S01]  /*e1e0*/  LOP3.LUT R142, R156, 0xff, RZ, 0xc0, !PT ;  /* 0x000000ff9c8e7812 */ /* 0x000fe200078ec0ff */
[----:B------:R-:W-:Y:S01]  /*e1f0*/  MUFU.EX2 R252, R175 ;  /* 0x000000af00fc7308 */ /* 0x000fe20000000800 */
[----:B------:R-:W-:Y:S02]  /*e200*/  SHF.R.U32.HI R149, RZ, 0x8, R149 ;  /* 0x00000008ff957819 */ /* 0x000fe40000011695 */
[----:B------:R-:W-:Y:S01]  /*e210*/  LOP3.LUT R143, R157, UR21, R176, 0x96, !PT ;  /* 0x000000159d8f7c12 */ /* 0x000fe2000f8e96b0 */
[C---:B--2---:R-:W-:Y:S03]  /*e220*/  HMMA.16816.F32.BF16 R116, R136.reuse, R144, R116 ;  /* 0x000000908874723c */ /* 0x044fe60000041874 */
[----:B------:R-:W-:Y:S03]  /*e230*/  PRMT R142, R142, 0x5410, R149 ;  /* 0x000054108e8e7816 */ /* 0x000fe60000000095 */
[----:B------:R-:W2:Y:S01]  /*e240*/  MUFU.EX2 R201, R201 ;  /* 0x000000c900c97308 */ /* 0x000ea20000000800 */
[----:B------:R-:W4:Y:S01]  /*e250*/  LDSM.16.MT88.4 R148, [R224+0x11000] ;  /* 0x01100000e094783b */ /* 0x000f220000004200 */
[C---:B------:R-:W-:Y:S03]  /*e260*/  HMMA.16816.F32.BF16 R120, R136.reuse, R146, R120 ;  /* 0x000000928878723c */ /* 0x040fe60000041878 */
[--C-:B------:R-:W-:Y:S05]  /*e270*/  SHF.R.U32.HI R140, RZ, 0x10, R156.reuse ;  /* 0x00000010ff8c7819 */ /* 0x100fea000001169c */
[----:B------:R5:W-:Y:S03]  /*e280*/  MUFU.EX2 R165, R173 ;  /* 0x000000ad00a57308 */ /* 0x000be60000000800 */
[C---:B------:R-:W-:Y:S02]  /*e290*/  LOP3.LUT R153, R143.reuse, 0xffff, RZ, 0xc0, !PT ;  /* 0x0000ffff8f997812 */ /* 0x040fe400078ec0ff */
[----:B------:R-:W-:Y:S02]  /*e2a0*/  LOP3.LUT R145, R140, 0xff, RZ, 0xc0, !PT ;  /* 0x000000ff8c917812 */ /* 0x000fe400078ec0ff */
[----:B------:R-:W-:Y:S03]  /*e2b0*/  SHF.R.U32.HI R153, RZ, 0x8, R153 ;  /* 0x00000008ff997819 */ /* 0x000fe60000011699 */
[----:B------:R-:W4:Y:S01]  /*e2c0*/  MUFU.EX2 R202, R202 ;  /* 0x000000ca00ca7308 */ /* 0x000f220000000800 */
[----:B------:R-:W-:Y:S02]  /*e2d0*/  LOP3.LUT R140, R143, 0xff, RZ, 0xc0, !PT ;  /* 0x000000ff8f8c7812 */ /* 0x000fe400078ec0ff */
[----:B------:R-:W-:Y:S02]  /*e2e0*/  SHF.R.U32.HI R158, RZ, 0x10, R143 ;  /* 0x00000010ff9e7819 */ /* 0x000fe4000001168f */
[----:B------:R-:W-:Y:S02]  /*e2f0*/  PRMT R140, R140, 0x5410, R153 ;  /* 0x000054108c8c7816 */ /* 0x000fe40000000099 */
[----:B------:R-:W4:Y:S01]  /*e300*/  LDSM.16.MT88.4 R152, [R222+0x11000] ;  /* 0x01100000de98783b */ /* 0x000f220000004200 */
[----:B------:R-:W-:Y:S01]  /*e310*/  SHF.R.U32.HI R156, RZ, 0x18, R156 ;  /* 0x00000018ff9c7819 */ /* 0x000fe2000001169c */
[C---:B---3--:R-:W-:Y:S03]  /*e320*/  HMMA.16816.F32.BF16 R124, R136.reuse, R132, R124 ;  /* 0x00000084887c723c */ /* 0x048fe6000004187c */
[----:B------:R-:W-:Y:S02]  /*e330*/  SHF.R.U32.HI R143, RZ, 0x18, R143 ;  /* 0x00000018ff8f7819 */ /* 0x000fe4000001168f */
[----:B------:R-:W-:Y:S01]  /*e340*/  LOP3.LUT R158, R158, 0xff, RZ, 0xc0, !PT ;  /* 0x000000ff9e9e7812 */ /* 0x000fe200078ec0ff */
[----:B------:R-:W-:Y:S01]  /*e350*/  HMMA.16816.F32.BF16 R128, R136, R134, R128 ;  /* 0x000000868880723c */ /* 0x000fe20000041880 */
[----:B------:R-:W-:Y:S04]  /*e360*/  LDSM.16.MT88.4 R132, [R222+0x13000] ;  /* 0x01300000de84783b */ /* 0x000fe80000004200 */
[----:B------:R-:W-:Y:S02]  /*e370*/  PRMT R156, R145, 0x5410, R156 ;  /* 0x00005410919c7816 */ /* 0x000fe4000000009c */
[--C-:B------:R-:W-:Y:S02]  /*e380*/  HSET2.LE.AND R142, R142, R243.reuse, PT ;  /* 0x000000f38e8e7233 */ /* 0x100fe40003803000 */
[----:B------:R-:W3:Y:S02]  /*e390*/  LDSM.16.MT88.4 R144, [R221+0x11000] ;  /* 0x01100000dd90783b */ /* 0x000ee40000004200 */
[----:B-1----:R-:W-:Y:S02]  /*e3a0*/  F2FP.BF16.F32.PACK_AB R141, R179, R181 ;  /* 0x000000b5b38d723e */ /* 0x002fe400000010ff */
[----:B------:R-:W-:Y:S02]  /*e3b0*/  PRMT R158, R158, 0x5410, R143 ;  /* 0x000054109e9e7816 */ /* 0x000fe4000000008f */
[----:B------:R-:W-:Y:S02]  /*e3c0*/  LOP3.LUT R142, R142, R141, RZ, 0xc0, !PT ;  /* 0x0000008d8e8e7212 */ /* 0x000fe400078ec0ff */
[--C-:B------:R-:W-:Y:S01]  /*e3d0*/  HSET2.LE.AND R143, R156, R243.reuse, PT ;  /* 0x000000f39c8f7233 */ /* 0x100fe20003803000 */
[----:B------:R-:W-:Y:S01]  /*e3e0*/  LDSM.16.MT88.4 R136, [R221+0x13000] ;  /* 0x01300000dd88783b */ /* 0x000fe20000004200 */
[--C-:B------:R-:W-:Y:S02]  /*e3f0*/  HSET2.LE.AND R141, R158, R243.reuse, PT ;  /* 0x000000f39e8d7233 */ /* 0x100fe40003803000 */
[--C-:B------:R-:W-:Y:S02]  /*e400*/  HSET2.LE.AND R140, R140, R243.reuse, PT ;  /* 0x000000f38c8c7233 */ /* 0x100fe40003803000 */
[----:B------:R-:W-:Y:S02]  /*e410*/  F2FP.BF16.F32.PACK_AB R156, R178, R182 ;  /* 0x000000b6b29c723e */ /* 0x000fe400000010ff */
[----:B------:R-:W-:Y:S01]  /*e420*/  F2FP.BF16.F32.PACK_AB R157, R203, R180 ;  /* 0x000000b4cb9d723e */ /* 0x000fe200000010ff */
[----:B-----5:R-:W-:Y:S01]  /*e430*/  LDSM.16.MT88.4 R172, [R220+0x11800] ;  /* 0x01180000dcac783b */ /* 0x020fe20000004200 */
[----:B--2---:R-:W-:Y:S02]  /*e440*/  F2FP.BF16.F32.PACK_AB R160, R201, R183 ;  /* 0x000000b7c9a0723e */ /* 0x004fe400000010ff */
[----:B------:R-:W-:Y:S02]  /*e450*/  LOP3.LUT R143, R143, R156, RZ, 0xc0, !PT ;  /* 0x0000009c8f8f7212 */ /* 0x000fe400078ec0ff */
[----:B------:R-:W-:Y:S02]  /*e460*/  LOP3.LUT R140, R140, R157, RZ, 0xc0, !PT ;  /* 0x0000009d8c8c7212 */ /* 0x000fe400078ec0ff */
[----:B------:R-:W-:Y:S01]  /*e470*/  LOP3.LUT R141, R141, R160, RZ, 0xc0, !PT ;  /* 0x000000a08d8d7212 */ /* 0x000fe200078ec0ff */
[----:B------:R-:W1:Y:S06]  /*e480*/  LDSM.16.MT88.4 R156, [R220+0x11000] ;  /* 0x01100000dc9c783b */ /* 0x000e6c0000004200 */
[C---:B----4-:R-:W-:Y:S02]  /*e490*/  HMMA.16816.F32.BF16 R4, R140.reuse, R148, R4 ;  /* 0x000000948c04723c */ /* 0x050fe40000041804 */
[----:B------:R-:W2:Y:S04]  /*e4a0*/  LDSM.16.MT88.4 R160, [R224+0x13000] ;  /* 0x01300000e0a0783b */ /* 0x000ea80000004200 */
[C---:B------:R-:W-:Y:S04]  /*e4b0*/  HMMA.16816.F32.BF16 R8, R140.reuse, R150, R8 ;  /* 0x000000968c08723c */ /* 0x040fe80000041808 */
[----:B------:R-:W4:Y:S02]  /*e4c0*/  LDSM.16.MT88.4 R148, [R220+0x13000] ;  /* 0x01300000dc94783b */ /* 0x000f240000004200 */
[C---:B------:R-:W-:Y:S06]  /*e4d0*/  HMMA.16816.F32.BF16 R12, R140.reuse, R152, R12 ;  /* 0x000000988c0c723c */ /* 0x040fec000004180c */
        /* <DEDUP_REMOVED lines=14> */
[C---:B------:R-:W-:Y:S06]  /*e5c0*/  HMMA.16816.F32.BF16 R52, R140.reuse, R136, R52 ;  /* 0x000000888c34723c */ /* 0x040fec0000041834 */
[C---:B------:R-:W-:Y:S01]  /*e5d0*/  HMMA.16816.F32.BF16 R56, R140.reuse, R138, R56 ;  /* 0x0000008a8c38723c */ /* 0x040fe20000041838 */
[----:B------:R-:W5:Y:S05]  /*e5e0*/  LDSM.16.MT88.4 R136, [R222+0x17000] ;  /* 0x01700000de88783b */ /* 0x000f6a0000004200 */
[C---:B----4-:R-:W-:Y:S06]  /*e5f0*/  HMMA.16816.F32.BF16 R60, R140.reuse, R148, R60 ;  /* 0x000000948c3c723c */ /* 0x050fec000004183c */
[C---:B------:R-:W-:Y:S01]  /*e600*/  HMMA.16816.F32.BF16 R64, R140.reuse, R150, R64 ;  /* 0x000000968c40723c */ /* 0x040fe20000041840 */
[----:B------:R-:W-:Y:S05]  /*e610*/  LDSM.16.MT88.4 R148, [R222+0x11800] ;  /* 0x01180000de94783b */ /* 0x000fea0000004200 */
[C---:B---3--:R-:W-:Y:S06]  /*e620*/  HMMA.16816.F32.BF16 R68, R140.reuse, R144, R68 ;  /* 0x000000908c44723c */ /* 0x048fec0000041844 */
[C---:B------:R-:W-:Y:S01]  /*e630*/  HMMA.16816.F32.BF16 R72, R140.reuse, R146, R72 ;  /* 0x000000928c48723c */ /* 0x040fe20000041848 */
[----:B------:R-:W3:Y:S05]  /*e640*/  LDSM.16.MT88.4 R144, [R221+0x17000] ;  /* 0x01700000dd90783b */ /* 0x000eea0000004200 */
[C---:B------:R-:W-:Y:S06]  /*e650*/  HMMA.16816.F32.BF16 R76, R140.reuse, R152, R76 ;  /* 0x000000988c4c723c */ /* 0x040fec000004184c */
[C---:B------:R-:W-:Y:S05]  /*e660*/  HMMA.16816.F32.BF16 R80, R140.reuse, R154, R80 ;  /* 0x0000009a8c50723c */ /* 0x040fea0000041850 */
[----:B------:R-:W-:Y:S01]  /*e670*/  LOP3.LUT R152, R177, UR26, R168, 0x96, !PT ;  /* 0x0000001ab1987c12 */ /* 0x000fe2000f8e96a8 */
[C---:B-1----:R-:W-:Y:S05]  /*e680*/  HMMA.16816.F32.BF16 R84, R140.reuse, R156, R84 ;  /* 0x0000009c8c54723c */ /* 0x042fea0000041854 */
[----:B------:R-:W-:Y:S01]  /*e690*/  MOV R155, R179 ;  /* 0x000000b3009b7202 */ /* 0x000fe20000000f00 */
[C---:B------:R-:W-:Y:S01]  /*e6a0*/  HMMA.16816.F32.BF16 R88, R140.reuse, R158, R88 ;  /* 0x0000009e8c58723c */ /* 0x040fe20000041858 */
[----:B------:R-:W-:Y:S04]  /*e6b0*/  LDSM.16.MT88.4 R156, [R224+0x11800] ;  /* 0x01180000e09c783b */ /* 0x000fe80000004200 */
[----:B------:R-:W-:Y:S01]  /*e6c0*/  IMAD.WIDE.U32 R152, R152, -0x2daee0ad, RZ ;  /* 0xd2511f5398987825 */ /* 0x000fe200078e00ff */
[C---:B--2---:R-:W-:Y:S05]  /*e6d0*/  HMMA.16816.F32.BF16 R92, R140.reuse, R160, R92 ;  /* 0x000000a08c5c723c */ /* 0x044fea000004185c */
[----:B------:R-:W-:Y:S01]  /*e6e0*/  LOP3.LUT R170, R153, UR27, R170, 0x96, !PT ;  /* 0x0000001b99aa7c12 */ /* 0x000fe2000f8e96aa */
[C---:B------:R-:W-:Y:S05]  /*e6f0*/  HMMA.16816.F32.BF16 R96, R140.reuse, R162, R96 ;  /* 0x000000a28c60723c */ /* 0x040fea0000041860 */
[----:B------:R-:W-:Y:S01]  /*e700*/  MOV R161, R178 ;  /* 0x000000b200a17202 */ /* 0x000fe20000000f00 */
[C---:B-----5:R-:W-:Y:S01]  /*e710*/  HMMA.16816.F32.BF16 R100, R140.reuse, R132, R100 ;  /* 0x000000848c64723c */ /* 0x060fe20000041864 */
[----:B------:R-:W-:Y:S04]  /*e720*/  LDSM.16.MT88.4 R176, [R224+0x13800] ;  /* 0x01380000e0b0783b */ /* 0x000fe80000004200 */
[----:B------:R-:W-:Y:S01]  /*e730*/  LOP3.LUT R168, R170, 0xff, RZ, 0xc0, !PT ;  /* 0x000000ffaaa87812 */ /* 0x000fe200078ec0ff */
[C---:B------:R-:W-:Y:S03]  /*e740*/  HMMA.16816.F32.BF16 R104, R140.reuse, R134, R104 ;  /* 0x000000868c68723c */ /* 0x040fe60000041868 */
[----:B------:R-:W1:Y:S02]  /*e750*/  LDSM.16.MT88.4 R132, [R220+0x17000] ;  /* 0x01700000dc84783b */ /* 0x000e640000004200 */
[----:B------:R-:W-:Y:S01]  /*e760*/  LOP3.LUT R154, R152, 0xffff, RZ, 0xc0, !PT ;  /* 0x0000ffff989a7812 */ /* 0x000fe200078ec0ff */
[C---:B------:R-:W-:Y:S05]  /*e770*/  HMMA.16816.F32.BF16 R108, R140.reuse, R136, R108 ;  /* 0x000000888c6c723c */ /* 0x040fea000004186c */
[----:B------:R-:W-:Y:S01]  /*e780*/  LOP3.LUT R153, R170, 0xffff, RZ, 0xc0, !PT ;  /* 0x0000ffffaa997812 */ /* 0x000fe200078ec0ff */
[C---:B------:R-:W-:Y:S05]  /*e790*/  HMMA.16816.F32.BF16 R112, R140.reuse, R138, R112 ;  /* 0x0000008a8c70723c */ /* 0x040fea0000041870 */
[--C-:B------:R-:W-:Y:S01]  /*e7a0*/  SHF.R.U32.HI R137, RZ, 0x18, R170.reuse ;  /* 0x00000018ff897819 */ /* 0x100fe200000116aa */
[C---:B---3--:R-:W-:Y:S05]  /*e7b0*/  HMMA.16816.F32.BF16 R116, R140.reuse, R144, R116 ;  /* 0x000000908c74723c */ /* 0x048fea0000041874 */
[----:B------:R-:W-:Y:S01]  /*e7c0*/  SHF.R.U32.HI R138, RZ, 0x10, R170 ;  /* 0x00000010ff8a7819 */ /* 0x000fe200000116aa */
[C---:B------:R-:W-:Y:S05]  /*e7d0*/  HMMA.16816.F32.BF16 R120, R140.reuse, R146, R120 ;  /* 0x000000928c78723c */ /* 0x040fea0000041878 */
[----:B------:R-:W-:Y:S02]  /*e7e0*/  LOP3.LUT R138, R138, 0xff, RZ, 0xc0, !PT ;  /* 0x000000ff8a8a7812 */ /* 0x000fe400078ec0ff */
[----:B------:R-:W-:Y:S04]  /*e7f0*/  SHF.R.U32.HI R153, RZ, 0x8, R153 ;  /* 0x00000008ff997819 */ /* 0x000fe80000011699 */
[----:B------:R-:W-:Y:S02]  /*e800*/  SHF.R.U32.HI R136, RZ, 0x10, R152 ;  /* 0x00000010ff887819 */ /* 0x000fe40000011698 */
[----:B------:R-:W-:Y:S02]  /*e810*/  PRMT R138, R138, 0x5410, R137 ;  /* 0x000054108a8a7816 */ /* 0x000fe40000000089 */
[----:B------:R-:W-:Y:S02]  /*e820*/  LOP3.LUT R139, R152, 0xff, RZ, 0xc0, !PT ;  /* 0x000000ff988b7812 */ /* 0x000fe400078ec0ff */
[----:B------:R-:W-:Y:S01]  /*e830*/  SHF.R.U32.HI R154, RZ, 0x8, R154 ;  /* 0x00000008ff9a7819 */ /* 0x000fe2000001169a */
[C---:B-1----:R-:W-:Y:S03]  /*e840*/  HMMA.16816.F32.BF16 R124, R140.reuse, R132, R124 ;  /* 0x000000848c7c723c */ /* 0x042fe6000004187c */
[----:B------:R-:W-:Y:S02]  /*e850*/  PRMT R168, R168, 0x5410, R153 ;  /* 0x00005410a8a87816 */ /* 0x000fe40000000099 */
[----:B------:R-:W-:Y:S01]  /*e860*/  LOP3.LUT R153, R136, 0xff, RZ, 0xc0, !PT ;  /* 0x000000ff88997812 */ /* 0x000fe200078ec0ff */
[----:B------:R-:W-:Y:S05]  /*e870*/  HMMA.16816.F32.BF16 R128, R140, R134, R128 ;  /* 0x000000868c80723c */ /* 0x000fea0000041880 */
[----:B------:R-:W-:Y:S02]  /*e880*/  SHF.R.U32.HI R152, RZ, 0x18, R152 ;  /* 0x00000018ff987819 */ /* 0x000fe40000011698 */
[----:B------:R-:W-:Y:S04]  /*e890*/  PRMT R170, R139, 0x5410, R154 ;  /* 0x000054108baa7816 */ /* 0x000fe8000000009a */
[--C-:B------:R-:W-:Y:S02]  /*e8a0*/  HSET2.LE.AND R169, R138, R243.reuse, PT ;  /* 0x000000f38aa97233 */ /* 0x100fe40003803000 */
[----:B------:R-:W-:Y:S01]  /*e8b0*/  PRMT R152, R153, 0x5410, R152 ;  /* 0x0000541099987816 */ /* 0x000fe20000000098 */
[----:B------:R-:W1:Y:S01]  /*e8c0*/  LDSM.16.MT88.4 R136, [R221+0x11800] ;  /* 0x01180000dd88783b */ /* 0x000e620000004200 */
[--C-:B------:R-:W-:Y:S02]  /*e8d0*/  HSET2.LE.AND R168, R168, R243.reuse, PT ;  /* 0x000000f3a8a87233 */ /* 0x100fe40003803000 */
[----:B------:R-:W-:Y:S02]  /*e8e0*/  F2FP.BF16.F32.PACK_AB R145, R194, R198 ;  /* 0x000000c6c291723e */ /* 0x000fe400000010ff */
[----:B------:R-:W-:Y:S02]  /*e8f0*/  F2FP.BF16.F32.PACK_AB R144, R202, R190 ;  /* 0x000000beca90723e */ /* 0x000fe400000010ff */
[----:B------:R-:W-:Y:S02]  /*e900*/  LOP3.LUT R168, R168, R145, RZ, 0xc0, !PT ;  /* 0x00000091a8a87212 */ /* 0x000fe400078ec0ff */
[----:B------:R-:W-:Y:S02]  /*e910*/  LOP3.LUT R169, R169, R144, RZ, 0xc0, !PT ;  /* 0x00000090a9a97212 */ /* 0x000fe400078ec0ff */
[--C-:B------:R-:W-:Y:S02]  /*e920*/  HSET2.LE.AND R171, R152, R243.reuse, PT ;  /* 0x000000f398ab7233 */ /* 0x100fe40003803000 */
[----:B------:R-:W-:Y:S02]  /*e930*/  HSET2.LE.AND R170, R170, R243, PT ;  /* 0x000000f3aaaa7233 */ /* 0x000fe40003803000 */
[----:B------:R-:W-:Y:S02]  /*e940*/  F2FP.BF16.F32.PACK_AB R145, R252, R248 ;  /* 0x000000f8fc91723e */ /* 0x000fe400000010ff */
[----:B------:R-:W-:Y:S02]  /*e950*/  F2FP.BF16.F32.PACK_AB R144, R165, R246 ;  /* 0x000000f6a590723e */ /* 0x000fe400000010ff */
[----:B------:R-:W-:Y:S02]  /*e960*/  LOP3.LUT R170, R170, R145, RZ, 0xc0, !PT ;  /* 0x00000091aaaa7212 */ /* 0x000fe400078ec0ff */
[----:B------:R-:W-:Y:S02]  /*e970*/  LOP3.LUT R171, R171, R144, RZ, 0xc0, !PT ;  /* 0x00000090abab7212 */ /* 0x000fe400078ec0ff */
[----:B------:R-:W-:Y:S02]  /*e980*/  MOV R132, R161 ;  /* 0x000000a100847202 */ /* 0x000fe40000000f00 */
[----:B------:R-:W-:Y:S02]  /*e990*/  MOV R142, R182 ;  /* 0x000000b6008e7202 */ /* 0x000fe40000000f00 */
[----:B------:R-:W-:Y:S01]  /*e9a0*/  MOV R143, R181 ;  /* 0x000000b5008f7202 */ /* 0x000fe20000000f00 */
[C---:B------:R-:W-:Y:S01]  /*e9b0*/  HMMA.16816.F32.BF16 R160, R168.reuse, R156, R4 ;  /* 0x0000009ca8a0723c */ /* 0x040fe20000041804 */
[----:B------:R-:W-:Y:S04]  /*e9c0*/  LDSM.16.MT88.4 R4, [R221+0x13800] ;  /* 0x01380000dd04783b */ /* 0x000fe80000004200 */
[----:B------:R-:W-:Y:S01]  /*e9d0*/  MOV R134, R183 ;  /* 0x000000b700867202 */ /* 0x000fe20000000f00 */
[C---:B------:R-:W-:Y:S03]  /*e9e0*/  HMMA.16816.F32.BF16 R156, R168.reuse, R158, R8 ;  /* 0x0000009ea89c723c */ /* 0x040fe60000041808 */
[----:B------:R-:W-:Y:S02]  /*e9f0*/  LDSM.16.MT88.4 R8, [R220+0x13800] ;  /* 0x01380000dc08783b */ /* 0x000fe40000004200 */
[----:B------:R-:W-:Y:S02]  /*ea00*/  MOV R133, R155 ;  /* 0x0000009b00857202 */ /* 0x000fe40000000f00 */
[C---:B------:R-:W-:Y:S04]  /*ea10*/  HMMA.16816.F32.BF16 R152, R168.reuse, R148, R12 ;  /* 0x00000094a898723c */ /* 0x040fe8000004180c */
[----:B------:R-:W-:Y:S01]  /*ea20*/  LDSM.16.MT88.4 R12, [R224+0x15800] ;  /* 0x01580000e00c783b */ /* 0x000fe20000004200 */
[----:B------:R-:W-:Y:S01]  /*ea30*/  MOV R135, R180 ;  /* 0x000000b400877202 */ /* 0x000fe20000000f00 */
[C---:B------:R-:W-:Y:S06]  /*ea40*/  HMMA.16816.F32.BF16 R148, R168.reuse, R150, R16 ;  /* 0x00000096a894723c */ /* 0x040fec0000041810 */
[C---:B-1----:R-:W-:Y:S01]  /*ea50*/  HMMA.16816.F32.BF16 R144, R168.reuse, R136, R20 ;  /* 0x00000088a890723c */ /* 0x042fe20000041814 */
[----:B------:R-:W1:Y:S06]  /*ea60*/  LDSM.16.MT88.4 R180, [R222+0x13800] ;  /* 0x01380000deb4783b */ /* 0x000e6c0000004200 */
[----:B------:R-:W-:Y:S02]  /*ea70*/  MOV R22, R142 ;  /* 0x0000008e00167202 */ /* 0x000fe40000000f00 */
[----:B------:R-:W2:Y:S02]  /*ea80*/  LDSM.16.MT88.4 R16, [R222+0x15800] ;  /* 0x01580000de10783b */ /* 0x000ea40000004200 */
[----:B------:R-:W-:Y:S02]  /*ea90*/  MOV R23, R143 ;  /* 0x0000008f00177202 */ /* 0x000fe40000000f00 */
[C---:B------:R-:W-:Y:S06]  /*eaa0*/  HMMA.16816.F32.BF16 R140, R168.reuse, R138, R24 ;  /* 0x0000008aa88c723c */ /* 0x040fec0000041818 */
[C---:B------:R-:W-:Y:S05]  /*eab0*/  HMMA.16816.F32.BF16 R136, R168.reuse, R172, R28 ;  /* 0x000000aca888723c */ /* 0x040fea000004181c */
[----:B------:R-:W-:Y:S02]  /*eac0*/  MOV R26, R22 ;  /* 0x00000016001a7202 */ /* 0x000fe40000000f00 */
[----:B------:R-:W-:Y:S04]  /*ead0*/  MOV R30, R134 ;  /* 0x00000086001e7202 */ /* 0x000fe80000000f00 */
[----:B------:R-:W-:Y:S02]  /*eae0*/  MOV R31, R135 ;  /* 0x00000087001f7202 */ /* 0x000fe40000000f00 */
[----:B------:R-:W-:Y:S02]  /*eaf0*/  MOV R173, R132 ;  /* 0x0000008400ad7202 */ /* 0x000fe40000000f00 */
[----:B------:R-:W-:Y:S02]  /*eb00*/  MOV R172, R133 ;  /* 0x0000008500ac7202 */ /* 0x000fe40000000f00 */
[C---:B------:R-:W-:Y:S03]  /*eb10*/  HMMA.16816.F32.BF16 R132, R168.reuse, R174, R32 ;  /* 0x000000aea884723c */ /* 0x040fe60000041820 */
[----:B------:R-:W-:Y:S02]  /*eb20*/  MOV R27, R23 ;  /* 0x00000017001b7202 */ /* 0x000fe40000000f00 */
[----:B------:R-:W3:Y:S01]  /*eb30*/  LDSM.16.MT88.4 R20, [R221+0x15800] ;  /* 0x01580000dd14783b */ /* 0x000ee20000004200 */
[C---:B------:R-:W-:Y:S05]  /*eb40*/  HMMA.16816.F32.BF16 R36, R168.reuse, R176, R36 ;  /* 0x000000b0a824723c */ /* 0x040fea0000041824 */
[----:B------:R-:W-:Y:S01]  /*eb50*/  MOV R28, R26 ;  /* 0x0000001a001c7202 */ /* 0x000fe20000000f00 */
[C---:B------:R-:W-:Y:S05]  /*eb60*/  HMMA.16816.F32.BF16 R40, R168.reuse, R178, R40 ;  /* 0x000000b2a828723c */ /* 0x040fea0000041828 */
[----:B------:R-:W-:Y:S01]  /*eb70*/  MOV R29, R27 ;  /* 0x0000001b001d7202 */ /* 0x000fe20000000f00 */
[C---:B-1----:R-:W-:Y:S01]  /*eb80*/  HMMA.16816.F32.BF16 R44, R168.reuse, R180, R44 ;  /* 0x000000b4a82c723c */ /* 0x042fe2000004182c */
[----:B------:R-:W1:Y:S04]  /*eb90*/  LDSM.16.MT88.4 R24, [R220+0x15800] ;  /* 0x01580000dc18783b */ /* 0x000e680000004200 */
[----:B------:R-:W-:Y:S01]  /*eba0*/  MOV R35, R28 ;  /* 0x0000001c00237202 */ /* 0x000fe20000000f00 */
[C---:B------:R-:W-:Y:S05]  /*ebb0*/  HMMA.16816.F32.BF16 R48, R168.reuse, R182, R48 ;  /* 0x000000b6a830723c */ /* 0x040fea0000041830 */
[----:B------:R-:W-:Y:S01]  /*ebc0*/  MOV R34, R29 ;  /* 0x0000001d00227202 */ /* 0x000fe20000000f00 */
[C---:B------:R-:W-:Y:S05]  /*ebd0*/  HMMA.16816.F32.BF16 R52, R168.reuse, R4, R52 ;  /* 0x00000004a834723c */ /* 0x040fea0000041834 */
[----:B------:R-:W-:Y:S01]  /*ebe0*/  MOV R33, R30 ;  /* 0x0000001e00217202 */ /* 0x000fe20000000f00 */
[C---:B------:R-:W-:Y:S01]  /*ebf0*/  HMMA.16816.F32.BF16 R56, R168.reuse, R6, R56 ;  /* 0x00000006a838723c */ /* 0x040fe20000041838 */
[----:B------:R-:W-:Y:S04]  /*ec00*/  LDSM.16.MT88.4 R4, [R222+0x17800] ;  /* 0x01780000de04783b */ /* 0x000fe80000004200 */
[----:B------:R-:W-:Y:S01]  /*ec10*/  MOV R32, R31 ;  /* 0x0000001f00207202 */ /* 0x000fe20000000f00 */
[C---:B------:R-:W-:Y:S03]  /*ec20*/  HMMA.16816.F32.BF16 R60, R168.reuse, R8, R60 ;  /* 0x00000008a83c723c */ /* 0x040fe6000004183c */
[----:B------:R-:W4:Y:S02]  /*ec30*/  LDSM.16.MT88.4 R28, [R224+0x17800] ;  /* 0x01780000e01c783b */ /* 0x000f240000004200 */
[----:B------:R-:W-:Y:S01]  /*ec40*/  FADD.FTZ R0, R33, R195 ;  /* 0x000000c321007221 */ /* 0x000fe20000010000 */
[C---:B------:R-:W-:Y:S05]  /*ec50*/  HMMA.16816.F32.BF16 R64, R168.reuse, R10, R64 ;  /* 0x0000000aa840723c */ /* 0x040fea0000041840 */
[----:B------:R-:W5:Y:S01]  /*ec60*/  LDSM.16.MT88.4 R8, [R221+0x17800] ;  /* 0x01780000dd08783b */ /* 0x000f620000004200 */
[C---:B------:R-:W-:Y:S05]  /*ec70*/  HMMA.16816.F32.BF16 R68, R168.reuse, R12, R68 ;  /* 0x0000000ca844723c */ /* 0x040fea0000041844 */
[----:B------:R-:W-:Y:S01]  /*ec80*/  FADD.FTZ R0, R201, R0 ;  /* 0x00000000c9007221 */ /* 0x000fe20000010000 */
[C---:B------:R-:W-:Y:S01]  /*ec90*/  HMMA.16816.F32.BF16 R72, R168.reuse, R14, R72 ;  /* 0x0000000ea848723c */ /* 0x040fe20000041848 */
[----:B------:R-:W5:Y:S04]  /*eca0*/  LDSM.16.MT88.4 R12, [R220+0x17800] ;  /* 0x01780000dc0c783b */ /* 0x000f680000004200 */
[----:B------:R-:W-:Y:S01]  /*ecb0*/  FADD.FTZ R0, R35, R0 ;  /* 0x0000000023007221 */ /* 0x000fe20000010000 */
[C---:B--2---:R-:W-:Y:S06]  /*ecc0*/  HMMA.16816.F32.BF16 R76, R168.reuse, R16, R76 ;  /* 0x00000010a84c723c */ /* 0x044fec000004184c */
[C---:B------:R-:W-:Y:S05]  /*ecd0*/  HMMA.16816.F32.BF16 R80, R168.reuse, R18, R80 ;  /* 0x00000012a850723c */ /* 0x040fea0000041850 */
[----:B------:R-:W-:Y:S01]  /*ece0*/  FADD.FTZ R17, R185, R186 ;  /* 0x000000bab9117221 */ /* 0x000fe20000010000 */
[C---:B---3--:R-:W-:Y:S05]  /*ecf0*/  HMMA.16816.F32.BF16 R84, R168.reuse, R20, R84 ;  /* 0x00000014a854723c */ /* 0x048fea0000041854 */
[----:B------:R-:W-:Y:S01]  /*ed00*/  FADD.FTZ R17, R184, R17 ;  /* 0x00000011b8117221 */ /* 0x000fe20000010000 */
[C---:B------:R-:W-:Y:S05]  /*ed10*/  HMMA.16816.F32.BF16 R88, R168.reuse, R22, R88 ;  /* 0x00000016a858723c */ /* 0x040fea0000041858 */
[----:B------:R-:W-:Y:S01]  /*ed20*/  FADD.FTZ R196, R196, R17 ;  /* 0x00000011c4c47221 */ /* 0x000fe20000010000 */
[C---:B-1----:R-:W-:Y:S05]  /*ed30*/  HMMA.16816.F32.BF16 R92, R168.reuse, R24, R92 ;  /* 0x00000018a85c723c */ /* 0x042fea000004185c */
[----:B------:R-:W-:Y:S01]  /*ed40*/  FADD.FTZ R197, R197, R196 ;  /* 0x000000c4c5c57221 */ /* 0x000fe20000010000 */
[C---:B------:R-:W-:Y:S05]  /*ed50*/  HMMA.16816.F32.BF16 R96, R168.reuse, R26, R96 ;  /* 0x0000001aa860723c */ /* 0x040fea0000041860 */
[----:B------:R-:W-:Y:S01]  /*ed60*/  FADD.FTZ R188, R188, R197 ;  /* 0x000000c5bcbc7221 */ /* 0x000fe20000010000 */
[C---:B----4-:R-:W-:Y:S05]  /*ed70*/  HMMA.16816.F32.BF16 R100, R168.reuse, R28, R100 ;  /* 0x0000001ca864723c */ /* 0x050fea0000041864 */
[----:B------:R-:W-:Y:S01]  /*ed80*/  FADD.FTZ R188, R193, R188 ;  /* 0x000000bcc1bc7221 */ /* 0x000fe20000010000 */
[C---:B------:R-:W-:Y:S05]  /*ed90*/  HMMA.16816.F32.BF16 R104, R168.reuse, R30, R104 ;  /* 0x0000001ea868723c */ /* 0x040fea0000041868 */
[----:B------:R-:W-:Y:S01]  /*eda0*/  FADD.FTZ R188, R32, R188 ;  /* 0x000000bc20bc7221 */ /* 0x000fe20000010000 */
[C---:B------:R-:W-:Y:S05]  /*edb0*/  HMMA.16816.F32.BF16 R108, R168.reuse, R4, R108 ;  /* 0x00000004a86c723c */ /* 0x040fea000004186c */
[----:B------:R-:W-:Y:S01]  /*edc0*/  FADD.FTZ R203, R203, R188 ;  /* 0x000000bccbcb7221 */ /* 0x000fe20000010000 */
[C---:B------:R-:W-:Y:S05]  /*edd0*/  HMMA.16816.F32.BF16 R112, R168.reuse, R6, R112 ;  /* 0x00000006a870723c */ /* 0x040fea0000041870 */
[----:B------:R-:W-:Y:S01]  /*ede0*/  FADD.FTZ R203, R34, R203 ;  /* 0x000000cb22cb7221 */ /* 0x000fe20000010000 */
[C---:B-----5:R-:W-:Y:S05]  /*edf0*/  HMMA.16816.F32.BF16 R116, R168.reuse, R8, R116 ;  /* 0x00000008a874723c */ /* 0x060fea0000041874 */
[----:B------:R-:W-:Y:S01]  /*ee00*/  FADD.FTZ R7, R172, R203 ;  /* 0x000000cbac077221 */ /* 0x000fe20000010000 */
[C---:B------:R-:W-:Y:S05]  /*ee10*/  HMMA.16816.F32.BF16 R120, R168.reuse, R10, R120 ;  /* 0x0000000aa878723c */ /* 0x040fea0000041878 */
[----:B------:R-:W-:Y:S01]  /*ee20*/  FADD.FTZ R5, R173, R0 ;  /* 0x00000000ad057221 */ /* 0x000fe20000010000 */
[C---:B------:R-:W-:Y:S05]  /*ee30*/  HMMA.16816.F32.BF16 R124, R168.reuse, R12, R124 ;  /* 0x0000000ca87c723c */ /* 0x040fea000004187c */
[----:B------:R-:W-:Y:S01]  /*ee40*/  MOV R0, R164 ;  /* 0x000000a400007202 */ /* 0x000fe20000000f00 */
        /* <DEDUP_REMOVED lines=8> */
[----:B------:R-:W-:Y:S01]  /*eed0*/  FADD.FTZ R247, R165, R246 ;  /* 0x000000f6a5f77221 */ /* 0x000fe20000010000 */
[----:B------:R-:W-:Y:S06]  /*eee0*/  @P0 BRA `(.L_x_1153) ;  /* 0xffffffbc00ac0947 */ /* 0x000fec000383ffff */
.L_x_1152:
[----:B------:R-:W1:Y:S01]  /*eef0*/  SHFL.BFLY PT, R2, R249, 0x2, 0x1f ;  /* 0x0c401f00f9027f89 */ /* 0x000e6200000e0000 */
[----:B------:R-:W-:Y:S01]  /*ef00*/  MOV R9, 0x3f800000 ;  /* 0x3f80000000097802 */ /* 0x000fe20000000f00 */
[----:B------:R-:W-:Y:S01]  /*ef10*/  ULDC UR4, c[0x0][0x38c] ;  /* 0x0000e30000047ab9 */ /* 0x000fe20000000800 */
[----:B------:R-:W-:Y:S01]  /*ef20*/  MOV R10, 0x3f800000 ;  /* 0x3f800000000a7802 */ /* 0x000fe20000000f00 */
[----:B------:R-:W2:Y:S01]  /*ef30*/  SHFL.BFLY PT, R0, R247, 0x2, 0x1f ;  /* 0x0c401f00f7007f89 */ /* 0x000ea200000e0000 */
[----:B------:R-:W-:Y:S01]  /*ef40*/  UMOV UR6, 0x400 ;  /* 0x0000040000067882 */ /* 0x000fe20000000000 */
[----:B------:R-:W-:Y:S01]  /*ef50*/  UISETP.NE.AND UP0, UPT, UR23, -0x1, UPT ;  /* 0xffffffff1700788c */ /* 0x000fe2000bf05270 */
[----:B------:R-:W3:Y:S01]  /*ef60*/  S2R R5, SR_TID.X ;  /* 0x0000000000057919 */ /* 0x000ee20000002100 */
[----:B-1----:R-:W-:Y:S01]  /*ef70*/  FADD.FTZ R11, R2, R249 ;  /* 0x000000f9020b7221 */ /* 0x002fe20000010000 */
[----:B--2---:R-:W-:-:S04]  /*ef80*/  FADD.FTZ R7, R0, R247 ;  /* 0x000000f700077221 */ /* 0x004fc80000010000 */
[----:B------:R-:W1:Y:S04]  /*ef90*/  SHFL.BFLY PT, R4, R11, 0x1, 0x1f ;  /* 0x0c201f000b047f89 */ /* 0x000e6800000e0000 */
[----:B------:R-:W2:Y:S01]  /*efa0*/  SHFL.BFLY PT, R2, R7, 0x1, 0x1f ;  /* 0x0c201f0007027f89 */ /* 0x000ea200000e0000 */
[----:B---3--:R-:W-:-:S04]  /*efb0*/  SHF.R.S32.HI R0, RZ, 0x1f, R5 ;  /* 0x0000001fff007819 */ /* 0x008fc80000011405 */
[CC--:B------:R-:W-:Y:S02]  /*efc0*/  LEA.HI R8, R0.reuse, R5.reuse, RZ, 0x2 ;  /* 0x0000000500087211 */ /* 0x0c0fe400078f10ff */
[----:B------:R-:W-:Y:S02]  /*efd0*/  LEA.HI R0, R0, R5, RZ, 0x5 ;  /* 0x0000000500007211 */ /* 0x000fe400078f28ff */
[----:B------:R-:W-:Y:S01]  /*efe0*/  SHF.R.S32.HI R6, RZ, 0x1f, R8 ;  /* 0x0000001fff067819 */ /* 0x000fe20000011408 */
[----:B-1----:R-:W-:Y:S01]  /*eff0*/  FADD.FTZ R4, R11, R4 ;  /* 0x000000040b047221 */ /* 0x002fe20000010000 */
[----:B--2---:R-:W-:-:S04]  /*f000*/  FADD.FTZ R2, R7, R2 ;  /* 0x0000000207027221 */ /* 0x004fc80000010000 */
[----:B------:R-:W-:Y:S02]  /*f010*/  FSETP.NE.FTZ.AND P4, PT, R4, RZ, PT ;  /* 0x000000ff0400720b */ /* 0x000fe40003f95000 */
[----:B------:R-:W-:Y:S02]  /*f020*/  SHF.R.S32.HI R7, RZ, 0x2, R8 ;  /* 0x00000002ff077819 */ /* 0x000fe40000011408 */
[----:B------:R-:W-:Y:S02]  /*f030*/  FSETP.NE.FTZ.AND P3, PT, R2, RZ, PT ;  /* 0x000000ff0200720b */ /* 0x000fe40003f75000 */
[----:B------:R-:W-:Y:S02]  /*f040*/  LEA.HI R6, R6, R7, RZ, 0x3 ;  /* 0x0000000706067211 */ /* 0x000fe400078f18ff */
[----:B------:R-:W-:Y:S02]  /*f050*/  LOP3.LUT R8, R8, 0x3ffffffc, RZ, 0xc0, !PT ;  /* 0x3ffffffc08087812 */ /* 0x000fe400078ec0ff */
[----:B------:R-:W-:-:S02]  /*f060*/  LOP3.LUT R6, R6, 0xfffffff8, RZ, 0xc0, !PT ;  /* 0xfffffff806067812 */ /* 0x000fc400078ec0ff */
[----:B------:R-:W-:Y:S01]  /*f070*/  IADD3 R8, -R8, R5, RZ ;  /* 0x0000000508087210 */ /* 0x000fe20007ffe1ff */
[----:B------:R-:W1:Y:S01]  /*f080*/  @P4 MUFU.RCP R9, R4 ;  /* 0x0000000400094308 */ /* 0x000e620000001000 */
[----:B------:R-:W-:Y:S02]  /*f090*/  IADD3 R6, R7, -R6, RZ ;  /* 0x8000000607067210 */ /* 0x000fe40007ffe0ff */
[----:B------:R-:W-:Y:S02]  /*f0a0*/  SHF.R.S32.HI R7, RZ, 0x5, R0 ;  /* 0x00000005ff077819 */ /* 0x000fe40000011400 */
[----:B------:R-:W-:Y:S02]  /*f0b0*/  R2P PR, R6, 0x6 ;  /* 0x0000000606007804 */ /* 0x000fe40000000000 */
[----:B------:R-:W-:Y:S01]  /*f0c0*/  LEA R8, R7, R8, 0x9 ;  /* 0x0000000807087211 */ /* 0x000fe200078e48ff */
[----:B------:R-:W2:Y:S01]  /*f0d0*/  @P3 MUFU.RCP R10, R2 ;  /* 0x00000002000a3308 */ /* 0x000ea20000001000 */
[----:B-1----:R-:W-:-:S04]  /*f0e0*/  FMUL.FTZ R9, R9, UR4 ;  /* 0x0000000409097c20 */ /* 0x002fc80008410000 */
[C---:B------:R-:W-:Y:S01]  /*f0f0*/  FMUL.FTZ R160, R9.reuse, R160 ;  /* 0x000000a009a07220 */ /* 0x040fe20000410000 */
[C---:B------:R-:W-:Y:S01]  /*f100*/  FMUL.FTZ R161, R9.reuse, R161 ;  /* 0x000000a109a17220 */ /* 0x040fe20000410000 */
[C---:B------:R-:W-:Y:S01]  /*f110*/  FMUL.FTZ R156, R9.reuse, R156 ;  /* 0x0000009c099c7220 */ /* 0x040fe20000410000 */
[C---:B------:R-:W-:Y:S01]  /*f120*/  FMUL.FTZ R157, R9.reuse, R157 ;  /* 0x0000009d099d7220 */ /* 0x040fe20000410000 */
        /* <DEDUP_REMOVED lines=68> */
[C---:B------:R-:W-:Y:S01]  /*f570*/  SHF.L.U32 R10, R6.reuse, 0x6, RZ ;  /* 0x00000006060a7819 */ /* 0x040fe200000006ff */
[----:B-1----:R-:W-:Y:S01]  /*f580*/  ULEA UR4, UR4, UR6, 0x18 ;  /* 0x0000000604047291 */ /* 0x002fe2000f8ec03f */
[----:B------:R-:W-:Y:S01]  /*f590*/  LOP3.LUT R6, R6, 0x1, RZ, 0xc0, !PT ;  /* 0x0000000106067812 */ /* 0x000fe200078ec0ff */
[C---:B------:R-:W-:Y:S01]  /*f5a0*/  FMUL.FTZ R148, R9.reuse, R148 ;  /* 0x0000009409947220 */ /* 0x040fe20000410000 */
[----:B------:R-:W-:Y:S01]  /*f5b0*/  LOP3.LUT R10, R10, 0x1c0, RZ, 0xc0, !PT ;  /* 0x000001c00a0a7812 */ /* 0x000fe200078ec0ff */
[C---:B------:R-:W-:Y:S01]  /*f5c0*/  FMUL.FTZ R149, R9.reuse, R149 ;  /* 0x0000009509957220 */ /* 0x040fe20000410000 */
[----:B------:R-:W-:Y:S01]  /*f5d0*/  ISETP.NE.U32.AND P0, PT, R6, 0x1, PT ;  /* 0x000000010600780c */ /* 0x000fe20003f05070 */
[C---:B------:R-:W-:Y:S01]  /*f5e0*/  FMUL.FTZ R144, R9.reuse, R144 ;  /* 0x0000009009907220 */ /* 0x040fe20000410000 */
[----:B------:R-:W-:Y:S01]  /*f5f0*/  LEA.HI R11, R10, R10, RZ, 0x1d ;  /* 0x0000000a0a0b7211 */ /* 0x000fe200078fe8ff */
[C---:B------:R-:W-:Y:S01]  /*f600*/  FMUL.FTZ R145, R9.reuse, R145 ;  /* 0x0000009109917220 */ /* 0x040fe20000410000 */
[----:B------:R-:W-:Y:S01]  /*f610*/  MOV R6, 0x20 ;  /* 0x0000002000067802 */ /* 0x000fe20000000f00 */
[C---:B------:R-:W-:Y:S01]  /*f620*/  FMUL.FTZ R140, R9.reuse, R140 ;  /* 0x0000008c098c7220 */ /* 0x040fe20000410000 */
[----:B------:R-:W-:Y:S01]  /*f630*/  LEA R8, R8, R11, 0x1 ;  /* 0x0000000b08087211 */ /* 0x000fe200078e08ff */
[C---:B------:R-:W-:Y:S01]  /*f640*/  FMUL.FTZ R141, R9.reuse, R141 ;  /* 0x0000008d098d7220 */ /* 0x040fe20000410000 */
[----:B------:R-:W-:Y:S01]  /*f650*/  SEL R6, R6, 0xffffffe0, !P1 ;  /* 0xffffffe006067807 */ /* 0x000fe20004800000 */
[C---:B------:R-:W-:Y:S01]  /*f660*/  FMUL.FTZ R136, R9.reuse, R136 ;  /* 0x0000008809887220 */ /* 0x040fe20000410000 */
[----:B------:R-:W-:Y:S01]  /*f670*/  LEA R11, R8, UR4, 0x1 ;  /* 0x00000004080b7c11 */ /* 0x000fe2000f8e08ff */
[C---:B------:R-:W-:Y:S01]  /*f680*/  FMUL.FTZ R137, R9.reuse, R137 ;  /* 0x0000008909897220 */ /* 0x040fe20000410000 */
[----:B------:R-:W-:Y:S01]  /*f690*/  MOV R8, 0x40 ;  /* 0x0000004000087802 */ /* 0x000fe20000000f00 */
[----:B------:R-:W-:Y:S01]  /*f6a0*/  FMUL.FTZ R132, R9, R132 ;  /* 0x0000008409847220 */ /* 0x000fe20000410000 */
[----:B------:R-:W-:Y:S01]  /*f6b0*/  IADD3 R13, R11, -0x10, RZ ;  /* 0xfffffff00b0d7810 */ /* 0x000fe20007ffe0ff */
[----:B------:R-:W-:Y:S01]  /*f6c0*/  FMUL.FTZ R133, R9, R133 ;  /* 0x0000008509857220 */ /* 0x000fe20000410000 */
[----:B------:R-:W-:Y:S01]  /*f6d0*/  @P0 IADD3 R13, R11, 0x10, RZ ;  /* 0x000000100b0d0810 */ /* 0x000fe20007ffe0ff */
[----:B------:R-:W-:Y:S01]  /*f6e0*/  FMUL.FTZ R36, R9, R36 ;  /* 0x0000002409247220 */ /* 0x000fe20000410000 */
[----:B------:R-:W-:Y:S01]  /*f6f0*/  F2FP.BF16.F32.PACK_AB R160, R161, R160 ;  /* 0x000000a0a1a0723e */ /* 0x000fe200000010ff */
[----:B------:R-:W-:Y:S01]  /*f700*/  FMUL.FTZ R37, R9, R37 ;  /* 0x0000002509257220 */ /* 0x000fe20000410000 */
[----:B------:R-:W-:Y:S01]  /*f710*/  F2FP.BF16.F32.PACK_AB R162, R163, R162 ;  /* 0x000000a2a3a2723e */ /* 0x000fe200000010ff */
[C---:B------:R-:W-:Y:S01]  /*f720*/  FMUL.FTZ R40, R9.reuse, R40 ;  /* 0x0000002809287220 */ /* 0x040fe20000410000 */
[----:B------:R-:W-:Y:S01]  /*f730*/  SEL R8, R8, 0xffffffc0, !P2 ;  /* 0xffffffc008087807 */ /* 0x000fe20005000000 */
[----:B------:R-:W-:Y:S01]  /*f740*/  FMUL.FTZ R41, R9, R41 ;  /* 0x0000002909297220 */ /* 0x000fe20000410000 */
[----:B------:R-:W-:Y:S01]  /*f750*/  F2FP.BF16.F32.PACK_AB R156, R157, R156 ;  /* 0x0000009c9d9c723e */ /* 0x000fe200000010ff */
[----:B------:R-:W-:Y:S01]  /*f760*/  FMUL.FTZ R44, R9, R44 ;  /* 0x0000002c092c7220 */ /* 0x000fe20000410000 */
[----:B------:R-:W-:Y:S01]  /*f770*/  F2FP.BF16.F32.PACK_AB R158, R159, R158 ;  /* 0x0000009e9f9e723e */ /* 0x000fe200000010ff */
        /* <DEDUP_REMOVED lines=52> */
[C---:B------:R-:W-:Y:S01]  /*fac0*/  FMUL.FTZ R72, R9.reuse, R72 ;  /* 0x0000004809487220 */ /* 0x040fe20000410000 */
[----:B------:R-:W-:Y:S01]  /*fad0*/  FMUL.FTZ R73, R9, R73 ;  /* 0x0000004909497220 */ /* 0x000fe20000410000 */
[----:B------:R1:W-:Y:S01]  /*fae0*/  STS [R23+0x400], R138 ;  /* 0x0004008a17007388 */ /* 0x0003e20000000800 */
[----:B------:R-:W-:Y:S01]  /*faf0*/  F2FP.BF16.F32.PACK_AB R52, R53, R52 ;  /* 0x000000343534723e */ /* 0x000fe200000010ff */
[----:B------:R-:W-:Y:S01]  /*fb00*/  FMUL.FTZ R76, R9, R76 ;  /* 0x0000004c094c7220 */ /* 0x000fe20000410000 */
[----:B------:R-:W-:Y:S01]  /*fb10*/  F2FP.BF16.F32.PACK_AB R54, R55, R54 ;  /* 0x000000363736723e */ /* 0x000fe200000010ff */
[----:B------:R1:W-:Y:S01]  /*fb20*/  STS [R25], R132 ;  /* 0x0000008419007388 */ /* 0x0003e20000000800 */
[----:B------:R-:W-:Y:S01]  /*fb30*/  FMUL.FTZ R77, R9, R77 ;  /* 0x0000004d094d7220 */ /* 0x000fe20000410000 */
[----:B------:R-:W-:Y:S01]  /*fb40*/  F2FP.BF16.F32.PACK_AB R56, R57, R56 ;  /* 0x000000383938723e */ /* 0x000fe200000010ff */
[----:B------:R-:W-:Y:S01]  /*fb50*/  FMUL.FTZ R80, R9, R80 ;  /* 0x0000005009507220 */ /* 0x000fe20000410000 */
[----:B------:R1:W-:Y:S01]  /*fb60*/  STS [R25+0x400], R134 ;  /* 0x0004008619007388 */ /* 0x0003e20000000800 */
[----:B------:R-:W-:Y:S01]  /*fb70*/  F2FP.BF16.F32.PACK_AB R58, R59, R58 ;  /* 0x0000003a3b3a723e */ /* 0x000fe200000010ff */
[----:B------:R-:W-:Y:S01]  /*fb80*/  FMUL.FTZ R81, R9, R81 ;  /* 0x0000005109517220 */ /* 0x000fe20000410000 */
[----:B------:R-:W-:Y:S01]  /*fb90*/  F2FP.BF16.F32.PACK_AB R60, R61, R60 ;  /* 0x0000003c3d3c723e */ /* 0x000fe200000010ff */
[----:B------:R1:W-:Y:S01]  /*fba0*/  STS [R11+0x2000], R36 ;  /* 0x002000240b007388 */ /* 0x0003e20000000800 */
[----:B------:R-:W-:Y:S01]  /*fbb0*/  F2FP.BF16.F32.PACK_AB R62, R63, R62 ;  /* 0x0000003e3f3e723e */ /* 0x000fe200000010ff */
[C---:B------:R-:W-:Y:S01]  /*fbc0*/  FMUL.FTZ R84, R9.reuse, R84 ;  /* 0x0000005409547220 */ /* 0x040fe20000410000 */
[----:B------:R-:W-:Y:S01]  /*fbd0*/  FMUL.FTZ R85, R9, R85 ;  /* 0x0000005509557220 */ /* 0x000fe20000410000 */
[----:B------:R1:W-:Y:S01]  /*fbe0*/  STS [R11+0x2400], R38 ;  /* 0x002400260b007388 */ /* 0x0003e20000000800 */
[----:B------:R-:W-:Y:S01]  /*fbf0*/  F2FP.BF16.F32.PACK_AB R64, R65, R64 ;  /* 0x000000404140723e */ /* 0x000fe200000010ff */
[----:B------:R-:W-:Y:S01]  /*fc00*/  FMUL.FTZ R88, R9, R88 ;  /* 0x0000005809587220 */ /* 0x000fe20000410000 */
[----:B------:R-:W-:Y:S01]  /*fc10*/  F2FP.BF16.F32.PACK_AB R66, R67, R66 ;  /* 0x000000424342723e */ /* 0x000fe200000010ff */
[----:B------:R1:W-:Y:S01]  /*fc20*/  STS [R13+0x2000], R40 ;  /* 0x002000280d007388 */ /* 0x0003e20000000800 */
        /* <DEDUP_REMOVED lines=78> */
[----:B------:R1:W-:Y:S04]  /*10110*/  STS [R19+0x4000], R84 ;  /* 0x0040005413007388 */ /* 0x0003e80000000800 */
[----:B------:R1:W-:Y:S04]  /*10120*/  STS [R19+0x4400], R86 ;  /* 0x0044005613007388 */ /* 0x0003e80000000800 */
[----:B------:R1:W-:Y:S04]  /*10130*/  STS [R21+0x4000], R88 ;  /* 0x0040005815007388 */ /* 0x0003e80000000800 */
[----:B------:R1:W-:Y:S01]  /*10140*/  STS [R21+0x4400], R90 ;  /* 0x0044005a15007388 */ /* 0x0003e20000000800 */
[----:B------:R-:W2:Y:S03]  /*10150*/  S2R R6, SR_TID.X ;  /* 0x0000000000067919 */ /* 0x000ea60000002100 */
[----:B------:R1:W-:Y:S04]  /*10160*/  STS [R23+0x4000], R92 ;  /* 0x0040005c17007388 */ /* 0x0003e80000000800 */
[----:B------:R1:W-:Y:S01]  /*10170*/  STS [R23+0x4400], R94 ;  /* 0x0044005e17007388 */ /* 0x0003e20000000800 */
[----:B------:R-:W-:Y:S05]  /*10180*/  @P0 BRA `(.L_x_1156) ;  /* 0x00000000001c0947 */ /* 0x000fea0003800000 */
[----:B------:R-:W3:Y:S01]  /*10190*/  S2UR UR8, SR_CTAID.Y ;  /* 0x00000000000879c3 */ /* 0x000ee20000002600 */
[----:B------:R-:W-:Y:S01]  /*101a0*/  ULDC.64 UR6, c[0x0][0x290] ;  /* 0x0000a40000067ab9 */ /* 0x000fe20000000a00 */
[----:B---3--:R-:W-:Y:S02]  /*101b0*/  USHF.R.S32.HI UR4, URZ, 0x1f, UR8 ;  /* 0x0000001f3f047899 */ /* 0x008fe40008011408 */
[----:B------:R-:W-:Y:S02]  /*101c0*/  UIMAD.WIDE.U32 UR10, UR8, UR6, URZ ;  /* 0x00000006080a72a5 */ /* 0x000fe4000f8e003f */
[----:B------:R-:W-:-:S04]  /*101d0*/  UIMAD UR4, UR4, UR6, URZ ;  /* 0x00000006040472a4 */ /* 0x000fc8000f8e023f */
[----:B------:R-:W-:-:S04]  /*101e0*/  UIMAD UR4, UR8, UR7, UR4 ;  /* 0x00000007080472a4 */ /* 0x000fc8000f8e0204 */
[----:B------:R-:W-:-:S12]  /*101f0*/  UIADD3 UR9, UR11, UR4, URZ ;  /* 0x000000040b097290 */ /* 0x000fd8000fffe03f */
.L_x_1156:
[----:B------:R-:W-:Y:S01]  /*10200*/  ULDC.U8 UR6, c[0x0][0x3d9] ;  /* 0x0000f64000067ab9 */ /* 0x000fe20000000000 */
[----:B------:R-:W-:Y:S01]  /*10210*/  STS [R25+0x4000], R96 ;  /* 0x0040006019007388 */ /* 0x000fe20000000800 */
[----:B------:R-:W-:Y:S01]  /*10220*/  ISETP.NE.AND P1, PT, RZ, UR6, PT ;  /* 0x00000006ff007c0c */ /* 0x000fe2000bf25270 */
[----:B------:R-:W-:Y:S01]  /*10230*/  ULDC.U8 UR8, c[0x0][0x3d8] ;  /* 0x0000f60000087ab9 */ /* 0x000fe20000000000 */
[----:B--2---:R-:W-:Y:S01]  /*10240*/  SHF.R.S32.HI R27, RZ, 0x1f, R6 ;  /* 0x0000001fff1b7819 */ /* 0x004fe20000011406 */
[----:B------:R-:W-:Y:S01]  /*10250*/  STS [R25+0x4400], R98 ;  /* 0x0044006219007388 */ /* 0x000fe20000000800 */
[----:B------:R-:W-:Y:S01]  /*10260*/  ISETP.NE.AND P0, PT, RZ, UR8, PT ;  /* 0x00000008ff007c0c */ /* 0x000fe2000bf05270 */
[----:B------:R-:W2:Y:S01]  /*10270*/  @P4 MUFU.LG2 R4, R4 ;  /* 0x0000000400044308 */ /* 0x000ea20000000c00 */
[----:B------:R-:W-:Y:S01]  /*10280*/  LEA.HI R10, R27, R6, RZ, 0x3 ;  /* 0x000000061b0a7211 */ /* 0x000fe200078f18ff */
[----:B------:R-:W-:Y:S01]  /*10290*/  STS [R11+0x6000], R100 ;  /* 0x006000640b007388 */ /* 0x000fe20000000800 */
[----:B------:R-:W-:Y:S01]  /*102a0*/  ISETP.EQ.AND P0, PT, RZ, UR6, P0 ;  /* 0x00000006ff007c0c */ /* 0x000fe20008702270 */
[----:B------:R-:W3:Y:S01]  /*102b0*/  S2UR UR4, SR_CTAID.X ;  /* 0x00000000000479c3 */ /* 0x000ee20000002500 */
[----:B------:R-:W-:Y:S01]  /*102c0*/  LOP3.LUT R0, R0, 0xffffffe0, RZ, 0xc0, !PT ;  /* 0xffffffe000007812 */ /* 0x000fe200078ec0ff */
[----:B------:R-:W-:Y:S01]  /*102d0*/  STS [R11+0x6400], R102 ;  /* 0x006400660b007388 */ /* 0x000fe20000000800 */
[----:B------:R-:W-:-:S02]  /*102e0*/  SHF.R.S32.HI R24, RZ, 0x3, R10 ;  /* 0x00000003ff187819 */ /* 0x000fc4000001140a */
[----:B------:R-:W-:Y:S01]  /*102f0*/  LEA.HI R27, R27, R6, RZ, 0x5 ;  /* 0x000000061b1b7211 */ /* 0x000fe200078f28ff */
[----:B------:R-:W-:Y:S01]  /*10300*/  STS [R13+0x6000], R104 ;  /* 0x006000680d007388 */ /* 0x000fe20000000800 */
[----:B------:R-:W-:Y:S01]  /*10310*/  IMAD.IADD R5, R5, 0x1, -R0 ;  /* 0x0000000105057824 */ /* 0x000fe200078e0a00 */
[----:B------:R-:W4:Y:S01]  /*10320*/  @P1 LDC.64 R8, c[0x0][0x2c0] ;  /* 0x0000b000ff081b82 */ /* 0x000f220000000a00 */
[----:B------:R-:W-:Y:S01]  /*10330*/  LOP3.LUT R27, R27, 0xffffffe0, RZ, 0xc0, !PT ;  /* 0xffffffe01b1b7812 */ /* 0x000fe200078ec0ff */
[----:B------:R1:W-:Y:S01]  /*10340*/  STS [R13+0x6400], R106 ;  /* 0x0064006a0d007388 */ /* 0x0003e20000000800 */
[----:B------:R-:W-:Y:S01]  /*10350*/  VIADD R14, R24, 0x10 ;  /* 0x00000010180e7836 */ /* 0x000fe20000000000 */
[----:B------:R-:W-:Y:S02]  /*10360*/  @!P0 PLOP3.LUT P6, PT, PT, PT, PT, 0x8, 0x0 ;  /* 0x000000000000881c */ /* 0x000fe40003fce170 */
[----:B------:R-:W-:Y:S04]  /*10370*/  STS [R15+0x6000], R108 ;  /* 0x0060006c0f007388 */ /* 0x000fe80000000800 */
[----:B------:R5:W-:Y:S04]  /*10380*/  STS [R15+0x6400], R110 ;  /* 0x0064006e0f007388 */ /* 0x000be80000000800 */
[----:B------:R-:W-:Y:S04]  /*10390*/  STS [R17+0x6000], R112 ;  /* 0x0060007011007388 */ /* 0x000fe80000000800 */
[----:B------:R2:W-:Y:S04]  /*103a0*/  STS [R17+0x6400], R114 ;  /* 0x0064007211007388 */ /* 0x0005e80000000800 */
[----:B------:R-:W-:Y:S04]  /*103b0*/  STS [R19+0x6000], R116 ;  /* 0x0060007413007388 */ /* 0x000fe80000000800 */
[----:B------:R4:W-:Y:S01]  /*103c0*/  STS [R19+0x6400], R118 ;  /* 0x0064007613007388 */ /* 0x0009e20000000800 */
[----:B-1----:R-:W1:Y:S03]  /*103d0*/  @P1 LDC R13, c[0x0][0x2c0] ;  /* 0x0000b000ff0d1b82 */ /* 0x002e660000000800 */
[----:B------:R-:W-:Y:S04]  /*103e0*/  STS [R21+0x6000], R120 ;  /* 0x0060007815007388 */ /* 0x000fe80000000800 */
[----:B------:R3:W-:Y:S01]  /*103f0*/  STS [R21+0x6400], R122 ;  /* 0x0064007a15007388 */ /* 0x0007e20000000800 */
[----:B-----5:R-:W1:Y:S03]  /*10400*/  @P4 LDC R15, c[0x0][0x2e8] ;  /* 0x0000ba00ff0f4b82 */ /* 0x020e660000000800 */
[----:B------:R-:W-:Y:S04]  /*10410*/  STS [R23+0x6000], R124 ;  /* 0x0060007c17007388 */ /* 0x000fe80000000800 */
[----:B------:R5:W-:Y:S01]  /*10420*/  STS [R23+0x6400], R126 ;  /* 0x0064007e17007388 */ /* 0x000be20000000800 */
[----:B--2---:R-:W-:Y:S01]  /*10430*/  @P1 IMAD.MOV.U32 R17, RZ, RZ, 0x1 ;  /* 0x00000001ff111424 */ /* 0x004fe200078e00ff */
[----:B------:R-:W2:Y:S01]  /*10440*/  S2R R12, SR_CTAID.Y ;  /* 0x00000000000c7919 */ /* 0x000ea20000002600 */
[----:B------:R-:W1:Y:S01]  /*10450*/  S2R R26, SR_CTAID.Z ;  /* 0x00000000001a7919 */ /* 0x000e620000002700 */
[----:B----4-:R-:W-:Y:S01]  /*10460*/  @P1 IMAD R19, R9, R8, RZ ;  /* 0x0000000809131224 */ /* 0x010fe200078e02ff */
[----:B------:R4:W-:Y:S04]  /*10470*/  STS [R25+0x6000], R128 ;  /* 0x0060008019007388 */ /* 0x0009e80000000800 */
[----:B------:R4:W-:Y:S01]  /*10480*/  STS [R25+0x6400], R130 ;  /* 0x0064008219007388 */ /* 0x0009e20000000800 */
[----:B---3--:R-:W-:-:S02]  /*10490*/  @!P0 CS2R R20, SRZ ;  /* 0x0000000000148805 */ /* 0x008fc4000001ff00 */
[----:B-----5:R-:W-:Y:S01]  /*104a0*/  LOP3.LUT R23, R10, 0xfffffff8, RZ, 0xc0, !PT ;  /* 0xfffffff80a177812 */ /* 0x020fe200078ec0ff */
        /* <DEDUP_REMOVED lines=8> */
.L_x_1157:
[----:B------:R-:W-:Y:S05]  /*10530*/  @P1 BRA `(.L_x_1158) ;  /* 0x0000000000181947 */ /* 0x000fea0003800000 */
[----:B------:R-:W3:Y:S01]  /*10540*/  LDC R19, c[0x0][0x2c4] ;  /* 0x0000b100ff137b82 */ /* 0x000ee20000000800 */
[----:B------:R-:W-:Y:S02]  /*10550*/  ISETP.NE.AND P0, PT, RZ, UR8, PT ;  /* 0x00000008ff007c0c */ /* 0x000fe4000bf05270 */
[----:B-1----:R-:W-:-:S05]  /*10560*/  MOV R13, 0x1 ;  /* 0x00000001000d7802 */ /* 0x002fca0000000f00 */
[----:B------:R-:W1:Y:S08]  /*10570*/  LDC R0, c[0x0][0x270] ;  /* 0x00009c00ff007b82 */ /* 0x000e700000000800 */
[----:B---3--:R-:W1:Y:S02]  /*10580*/  @P0 LDC R19, c[0x0][0x2e4] ;  /* 0x0000b900ff130b82 */ /* 0x008e640000000800 */
[----:B-1----:R-:W-:-:S07]  /*10590*/  IMAD R17, R19, R0, RZ ;  /* 0x0000000013117224 */ /* 0x002fce00078e02ff */
.L_x_1158:
[----:B------:R-:W-:Y:S01]  /*105a0*/  BAR.SYNC.DEFER_BLOCKING 0x0 ;  /* 0x0000000000007b1d */ /* 0x000fe20000010000 */
[----:B------:R-:W-:Y:S01]  /*105b0*/  LOP3.LUT P5, RZ, R5, 0x3, RZ, 0xc0, !PT ;  /* 0x0000000305ff7812 */ /* 0x000fe200078ac0ff */
[----:B--2---:R-:W-:Y:S01]  /*105c0*/  IMAD R17, R12, R17, RZ ;  /* 0x000000110c117224 */ /* 0x004fe200078e02ff */
[----:B------:R-:W-:Y:S01]  /*105d0*/  SHF.R.S32.HI R18, RZ, 0x1f, R7 ;  /* 0x0000001fff127819 */ /* 0x000fe20000011407 */
[----:B------:R-:W-:Y:S01]  /*105e0*/  VIADD R5, R24, 0x30 ;  /* 0x0000003018057836 */ /* 0x000fe20000000000 */
[----:B------:R-:W-:-:S03]  /*105f0*/  ISETP.GE.AND P2, PT, R14, UR5, PT ;  /* 0x000000050e007c0c */ /* 0x000fc6000bf46270 */
[----:B------:R-:W2:Y:S01]  /*10600*/  @P3 LDC R16, c[0x0][0x2e8] ;  /* 0x0000ba00ff103b82 */ /* 0x000ea20000000800 */
[----:B------:R-:W3:Y:S01]  /*10610*/  @P3 MUFU.LG2 R2, R2 ;  /* 0x0000000200023308 */ /* 0x000ee20000000c00 */
[C---:B------:R-:W-:Y:S01]  /*10620*/  IMAD.IADD R0, R6.reuse, 0x1, -R27 ;  /* 0x0000000106007824 */ /* 0x040fe200078e0a1b */
[----:B------:R-:W-:Y:S01]  /*10630*/  SEL R17, R17, RZ, !P6 ;  /* 0x000000ff11117207 */ /* 0x000fe20007000000 */
[----:B------:R-:W-:Y:S02]  /*10640*/  IMAD.IADD R6, R6, 0x1, -R23 ;  /* 0x0000000106067824 */ /* 0x000fe400078e0a17 */
[----:B------:R-:W-:Y:S01]  /*10650*/  @P4 FMUL.FTZ R23, R4, 0.69314718246459960938 ;  /* 0x3f31721804174820 */ /* 0x000fe20000410000 */
[----:B------:R-:W-:Y:S01]  /*10660*/  ISETP.GE.AND P0, PT, R5, UR5, PT ;  /* 0x0000000505007c0c */ /* 0x000fe2000bf06270 */
[----:B-1----:R-:W-:Y:S01]  /*10670*/  IMAD R4, R13, UR4, RZ ;  /* 0x000000040d047c24 */ /* 0x002fe2000f8e02ff */
[----:B------:R-:W-:Y:S01]  /*10680*/  LEA.HI R18, R18, R7, RZ, 0x2 ;  /* 0x0000000712127211 */ /* 0x000fe200078f10ff */
[----:B------:R-:W-:Y:S01]  /*10690*/  IMAD R17, R26, R19, R17 ;  /* 0x000000131a117224 */ /* 0x000fe200078e0211 */
[----:B------:R-:W-:Y:S01]  /*106a0*/  SHF.R.S32.HI R5, RZ, 0x1f, R0 ;  /* 0x0000001fff057819 */ /* 0x000fe20000011400 */
[----:B------:R-:W-:Y:S01]  /*106b0*/  IMAD.SHL.U32 R4, R4, 0x40, RZ ;  /* 0x0000004004047824 */ /* 0x000fe200078e00ff */
[----:B------:R-:W-:Y:S01]  /*106c0*/  LOP3.LUT R18, R18, 0xffffffc, RZ, 0xc0, !PT ;  /* 0x0ffffffc12127812 */ /* 0x000fe200078ec0ff */
[----:B------:R-:W-:Y:S01]  /*106d0*/  IMAD.MOV.U32 R12, RZ, RZ, 0x7f800000 ;  /* 0x7f800000ff0c7424 */ /* 0x000fe200078e00ff */
[----:B------:R-:W-:Y:S01]  /*106e0*/  LEA.HI R5, R5, R0, RZ, 0x2 ;  /* 0x0000000005057211 */ /* 0x000fe200078f10ff */
[----:B------:R-:W-:Y:S01]  /*106f0*/  @P4 FFMA.FTZ R12, R164, R15, R23 ;  /* 0x0000000fa40c4223 */ /* 0x000fe20000010017 */
[----:B------:R-:W-:Y:S01]  /*10700*/  IADD3 R18, R7, -R18, RZ ;  /* 0x8000001207127210 */ /* 0x000fe20007ffe0ff */
[----:B------:R-:W-:Y:S01]  /*10710*/  VIADD R14, R24, 0x20 ;  /* 0x00000020180e7836 */ /* 0x000fe20000000000 */
[----:B------:R1:W1:Y:S01]  /*10720*/  LDS.128 R8, [R231+0x1800] ;  /* 0x00180000e7087984 */ /* 0x0002620000000c00 */
[----:B------:R-:W-:Y:S01]  /*10730*/  SHF.R.S32.HI R15, RZ, 0x2, R5 ;  /* 0x00000002ff0f7819 */ /* 0x000fe20000011405 */
[----:B---3--:R-:W-:Y:S01]  /*10740*/  @P3 FMUL.FTZ R2, R2, 0.69314718246459960938 ;  /* 0x3f31721802023820 */ /* 0x008fe20000410000 */
[--C-:B------:R-:W-:Y:S01]  /*10750*/  IADD3 R7, P6, P4, R4, R20, R17.reuse ;  /* 0x0000001404077210 */ /* 0x100fe20007cde011 */
[----:B------:R-:W-:Y:S01]  /*10760*/  BSSY B0, `(.L_x_1159) ;  /* 0x000001c000007945 */ /* 0x000fe20003800000 */
[----:B------:R-:W-:Y:S01]  /*10770*/  SHF.R.S32.HI R5, RZ, 0x1f, R4 ;  /* 0x0000001fff057819 */ /* 0x000fe20000011404 */
[----:B------:R-:W-:Y:S01]  /*10780*/  IMAD.MOV.U32 R0, RZ, RZ, 0x7f800000 ;  /* 0x7f800000ff007424 */ /* 0x000fe200078e00ff */
[----:B------:R-:W-:Y:S01]  /*10790*/  SHF.R.S32.HI R20, RZ, 0x1f, R17 ;  /* 0x0000001fff147819 */ /* 0x000fe20000011411 */
[----:B--2---:R-:W-:Y:S01]  /*107a0*/  @P3 FFMA.FTZ R0, R3, R16, R2 ;  /* 0x0000001003003223 */ /* 0x004fe20000010002 */
[----:B------:R-:W-:Y:S01]  /*107b0*/  ISETP.GE.AND P1, PT, R14, UR5, PT ;  /* 0x000000050e007c0c */ /* 0x000fe2000bf26270 */
[----:B------:R-:W-:Y:S01]  /*107c0*/  IMAD.SHL.U32 R6, R6, 0x8, RZ ;  /* 0x0000000806067824 */ /* 0x000fe200078e00ff */
[----:B------:R-:W-:-:S02]  /*107d0*/  LEA R18, R18, R15, 0x4 ;  /* 0x0000000f12127211 */ /* 0x000fc400078e20ff */
[----:B------:R-:W-:Y:S01]  /*107e0*/  IADD3.X R20, R5, R21, R20, P6, P4 ;  /* 0x0000001505147210 */ /* 0x000fe200037e8414 */
[----:B------:R-:W-:Y:S08]  /*107f0*/  @P5 BRA `(.L_x_1160) ;  /* 0x0000000000485947 */ /* 0x000ff00003800000 */
[----:B------:R-:W-:Y:S01]  /*10800*/  UIMAD UR6, UR4, -0x40, UR25 ;  /* 0xffffffc0040678a4 */ /* 0x000fe2000f8e0219 */
[----:B------:R-:W-:-:S05]  /*10810*/  VIADD R14, R18, 0x8 ;  /* 0x00000008120e7836 */ /* 0x000fca0000000000 */
[----:B------:R-:W-:Y:S02]  /*10820*/  ISETP.GE.AND P6, PT, R18, UR6, PT ;  /* 0x0000000612007c0c */ /* 0x000fe4000bfc6270 */
[----:B------:R-:W-:-:S11]  /*10830*/  ISETP.GE.AND P5, PT, R14, UR6, PT ;  /* 0x000000060e007c0c */ /* 0x000fd6000bfa6270 */
[----:B------:R-:W2:Y:S01]  /*10840*/  @!P6 LDC.64 R4, c[0x0][0x2b0] ;  /* 0x0000ac00ff04eb82 */ /* 0x000ea20000000a00 */
[-C--:B------:R-:W-:Y:S02]  /*10850*/  @!P6 IMAD R18, R18, R13.reuse, RZ ;  /* 0x0000000d1212e224 */ /* 0x080fe400078e02ff */
[----:B------:R-:W-:-:S03]  /*10860*/  @!P5 IMAD R14, R14, R13, RZ ;  /* 0x0000000d0e0ed224 */ /* 0x000fc600078e02ff */
[-C--:B------:R-:W-:Y:S02]  /*10870*/  @!P6 IADD3 R13, P4, R18, R7.reuse, RZ ;  /* 0x00000007120de210 */ /* 0x080fe40007f9e0ff */
[----:B------:R-:W3:Y:S01]  /*10880*/  @!P5 LDC.64 R2, c[0x0][0x2b0] ;  /* 0x0000ac00ff02db82 */ /* 0x000ee20000000a00 */
[----:B------:R-:W-:Y:S02]  /*10890*/  @!P5 IADD3 R7, P3, R14, R7, RZ ;  /* 0x000000070e07d210 */ /* 0x000fe40007f7e0ff */
        /* <DEDUP_REMOVED lines=8> */
.L_x_1160:
[----:B------:R-:W-:Y:S05]  /*10920*/  BSYNC B0 ;  /* 0x0000000000007941 */ /* 0x000fea0003800000 */
.L_x_1159:
[----:B--2---:R-:W-:Y:S01]  /*10930*/  SHF.R.S32.HI R0, RZ, 0x1f, R6 ;  /* 0x0000001fff007819 */ /* 0x004fe20000011406 */
[----:B------:R-:W-:Y:S01]  /*10940*/  ULDC.64 UR6, c[0x0][0x2a0] ;  /* 0x0000a80000067ab9 */ /* 0x000fe20000000a00 */
[----:B------:R-:W-:Y:S01]  /*10950*/  SHF.R.S32.HI R29, RZ, 0x1f, R26 ;  /* 0x0000001fff1d7819 */ /* 0x000fe2000001141a */
[----:B------:R2:W3:Y:S01]  /*10960*/  LDS.128 R20, [R231] ;  /* 0x00000000e7147984 */ /* 0x0004e20000000c00 */
[----:B------:R-:W-:Y:S01]  /*10970*/  IADD3 R6, P3, R6, UR10, RZ ;  /* 0x0000000a06067c10 */ /* 0x000fe2000ff7e0ff */
[----:B------:R-:W-:Y:S01]  /*10980*/  IMAD.U32 R3, RZ, RZ, UR24 ;  /* 0x00000018ff037e24 */ /* 0x000fe2000f8e00ff */
[----:B----4-:R-:W-:Y:S01]  /*10990*/  SHF.R.S32.HI R25, RZ, 0x1f, R24 ;  /* 0x0000001fff197819 */ /* 0x010fe20000011418 */
[----:B------:R-:W-:Y:S01]  /*109a0*/  IMAD R29, R29, UR6, RZ ;  /* 0x000000061d1d7c24 */ /* 0x000fe2000f8e02ff */
[----:B------:R-:W-:Y:S01]  /*109b0*/  IADD3.X R7, R0, UR9, RZ, P3, !PT ;  /* 0x0000000900077c10 */ /* 0x000fe20009ffe4ff */
[----:B------:R2:W4:Y:S01]  /*109c0*/  LDS.128 R16, [R231+0x2000] ;  /* 0x00200000e7107984 */ /* 0x0005220000000c00 */
        /* <DEDUP_REMOVED lines=18> */
[----:B---3--:R3:W-:Y:S04]  /*10af0*/  STG.E.128 desc[UR28][R2.64], R20 ;  /* 0x0000001402007986 */ /* 0x0087e8000c101d1c */
[----:B----4-:R3:W-:Y:S04]  /*10b00*/  STG.E.128 desc[UR28][R2.64+0x80], R16 ;  /* 0x0000801002007986 */ /* 0x0107e8000c101d1c */
[----:B-1----:R3:W-:Y:S04]  /*10b10*/  STG.E.128 desc[UR28][R2.64+0x100], R12 ;  /* 0x0001000c02007986 */ /* 0x0027e8000c101d1c */
[----:B------:R3:W-:Y:S02]  /*10b20*/  STG.E.128 desc[UR28][R2.64+0x180], R4 ;  /* 0x0001800402007986 */ /* 0x0007e4000c101d1c */
.L_x_1162:
[----:B------:R-:W-:Y:S05]  /*10b30*/  BSYNC B0 ;  /* 0x0000000000007941 */ /* 0x000fea0003800000 */
.L_x_1161:
[----:B---3--:R3:W2:Y:S01]  /*10b40*/  LDS.128 R20, [R231+0x800] ;  /* 0x00080000e7147984 */ /* 0x0086a20000000c00 */
[----:B------:R-:W-:Y:S03]  /*10b50*/  BSSY B0, `(.L_x_1163) ;  /* 0x0000015000007945 */ /* 0x000fe60003800000 */
[----:B----4-:R3:W4:Y:S04]  /*10b60*/  LDS.128 R16, [R231+0x2800] ;  /* 0x00280000e7107984 */ /* 0x0107280000000c00 */
[----:B-1----:R3:W1:Y:S04]  /*10b70*/  LDS.128 R12, [R231+0x4800] ;  /* 0x00480000e70c7984 */ /* 0x0026680000000c00 */
        /* <DEDUP_REMOVED lines=17> */
[----:B------:R2:W-:Y:S02]  /*10c90*/  STG.E.128 desc[UR28][R2.64+0x180], R4 ;  /* 0x0001800402007986 */ /* 0x0005e4000c101d1c */
.L_x_1164:
[----:B------:R-:W-:Y:S05]  /*10ca0*/  BSYNC B0 ;  /* 0x0000000000007941 */ /* 0x000fea0003800000 */
.L_x_1163:
        /* <DEDUP_REMOVED lines=22> */
.L_x_1166:
[----:B------:R-:W-:Y:S05]  /*10e10*/  BSYNC B0 ;  /* 0x0000000000007941 */ /* 0x000fea0003800000 */
.L_x_1165:
        /* <DEDUP_REMOVED lines=21> */
.L_x_1167:
        /* <DEDUP_REMOVED lines=9> */
.L_x_2408:


//--------------------- .text._ZN5flash16flash_fwd_kernelI23Flash_fwd_kernel_traitsILi256ELi64ELi64ELi4ELb0ELb0EN7cutlass10bfloat16_tE19Flash_kernel_traitsILi256ELi64ELi64ELi4ES3_EELb0ELb0ELb1ELb0ELb0ELb1ELb1ELb0EEEvNS_16Flash_fwd_paramsE --------------------------
	.section	.text._ZN5flash16flash_fwd_kernelI23Flash_fwd_kernel_traitsILi256ELi64ELi64ELi4ELb0ELb0EN7cutlass10bfloat16_tE19Flash_kernel_traitsILi256ELi64ELi64ELi4ES3_EELb0ELb0ELb1ELb0ELb0ELb1ELb1ELb0EEEvNS_16Flash_fwd_paramsE,"ax",@progbits
	.align	128
        .global         _ZN5flash16flash_fwd_kernelI23Flash_fwd_kernel_traitsILi256ELi64ELi64ELi4ELb0ELb0EN7cutlass10bfloat16_tE19Flash_kernel_traitsILi256ELi64ELi64ELi4ES3_EELb0ELb0ELb1ELb0ELb0ELb1ELb1ELb0EEEvNS_16Flash_fwd_paramsE
        .type           _ZN5flash16flash_fwd_kernelI23Flash_fwd_kernel_traitsILi256ELi64ELi64ELi4ELb0ELb0EN7cutlass10bfloat16_tE19Flash_kernel_traitsILi256ELi64ELi64ELi4ES3_EELb0ELb0ELb1ELb0ELb0ELb1ELb1ELb0EEEvNS_16Flash_fwd_paramsE,@function
        .size           _ZN5flash16flash_fwd_kernelI23Flash_fwd_kernel_traitsILi256ELi64ELi64ELi4ELb0ELb0EN7cutlass10bfloat16_tE19Flash_kernel_traitsILi256ELi64ELi64ELi4ES3_EELb0ELb0ELb1ELb0ELb0ELb1ELb1ELb0EEEvNS_16Flash_fwd_paramsE,(.L_x_2409 - _ZN5flash16flash_fwd_kernelI23Flash_fwd_kernel_traitsILi256ELi64ELi64ELi4ELb0ELb0EN7cutlass10bfloat16_tE19Flash_kernel_traitsILi256ELi64ELi64ELi4ES3_EELb0ELb0ELb1ELb0ELb0ELb1ELb1ELb0EEEvNS_16Flash_fwd_paramsE)
        .other          _ZN5flash16flash_fwd_kernelI23Flash_fwd_kernel_traitsILi256ELi64ELi64ELi4ELb0ELb0EN7cutlass10bfloat16_tE19Flash_kernel_traitsILi256ELi64ELi64ELi4ES3_EELb0ELb0ELb1ELb0ELb0ELb1ELb1ELb0EEEvNS_16Flash_fwd_paramsE,@"STO_CUDA_ENTRY STV_DEFAULT"
_ZN5flash16flash_fwd_kernelI23Flash_fwd_kernel_traitsILi256ELi64ELi64ELi4ELb0ELb0EN7cutlass10bfloat16_tE19Flash_kernel_traitsILi256ELi64ELi64ELi4ES3_EELb0ELb0ELb1ELb0ELb0ELb1ELb1ELb0EEEvNS_16Flash_fwd_paramsE:
.text._ZN5flash16flash_fwd_kernelI23Flash_fwd_kernel_traitsILi256ELi64ELi64ELi4ELb0ELb0EN7cutlass10bfloat16_tE19Flash_kernel_traitsILi256ELi64ELi64ELi4ES3_EELb0ELb0ELb1ELb0ELb0ELb1ELb1ELb0EEEvNS_16Flash_fwd_paramsE:
        /* <DEDUP_REMOVED lines=55> */
.L_x_1168:
[----:B------:R-:W-:-:S03]  /*0370*/  ULDC UR6, c[0x0][0x2c8] ;  /* 0x0000b20000067ab9 */ /* 0x000fc60000000800 */
.L_x_1169:
        /* <DEDUP_REMOVED lines=130> */
.L_x_1172:
[----:B------:R-:W-:Y:S05]  /*0ba0*/  BSYNC B0 ;  /* 0x0000000000007941 */ /* 0x000fea0003800000 */
.L_x_1171:
        /* <DEDUP_REMOVED lines=20> */
.L_x_1174:
[----:B------:R-:W-:Y:S05]  /*0cf0*/  BSYNC B0 ;  /* 0x0000000000007941 */ /* 0x000fea0003800000 */
.L_x_1173:
        /* <DEDUP_REMOVED lines=18> */
.L_x_1176:
[----:B------:R-:W-:Y:S05]  /*0e20*/  BSYNC B0 ;  /* 0x0000000000007941 */ /* 0x000fea0003800000 */
.L_x_1175:
        /* <DEDUP_REMOVED lines=17> */
.L_x_1178:
[----:B------:R-:W-:Y:S05]  /*0f40*/  BSYNC B0 ;  /* 0x0000000000007941 */ /* 0x000fea0003800000 */
.L_x_1177:
        /* <DEDUP_REMOVED lines=10> */
.L_x_1180:
[----:B------:R-:W-:Y:S05]  /*0ff0*/  BSYNC B0 ;  /* 0x0000000000007941 */ /* 0x000fea0003800000 */
.L_x_1179:
        /* <DEDUP_REMOVED lines=10> */
.L_x_1182:
[----:B------:R-:W-:Y:S05]  /*10a0*/  BSYNC B0 ;  /* 0x0000000000007941 */ /* 0x000fea0003800000 */
.L_x_1181:
        /* <DEDUP_REMOVED lines=10> */
.L_x_1184:
[----:B------:R-:W-:Y:S05]  /*1150*/  BSYNC B0 ;  /* 0x0000000000007941 */ /* 0x000fea0003800000 */
.L_x_1183:
        /* <DEDUP_REMOVED lines=10> */
.L_x_1170:
[----:B------:R-:W1:Y:S01]  /*1200*/  LDC R18, c[0x0][0x278] ;  /* 0x00009e00ff127b82 */ /* 0x000e620000000800 */
[----:B------:R-:W-:Y:S01]  /*1210*/  SHF.R.S32.HI R13, RZ, 0x1f, R4 ;  /* 0x0000001fff0d7819 */ /* 0x000fe20000011404 */
[----:B------:R-:W-:Y:S01]  /*1220*/  UIADD3 UR5, -UR22, UR15, URZ ;  /* 0x0000000f16057290 */ /* 0x000fe2000fffe13f */
[----:B------:R-:W2:Y:S01]  /*1230*/  S2R R28, SR_CTAID.Z ;  /* 0x00000000001c7919 */ /* 0x000ea20000002700 */
[----:B------:R-:W-:Y:S01]  /*1240*/  UIADD3 UR16, UR17, -0x1, URZ ;  /* 0xffffffff11107890 */ /* 0x000fe2000fffe03f */
[----:B------:R-:W-:Y:S01]  /*1250*/  LEA.HI R7, R13, R4, RZ, 0x3 ;  /* 0x000000040d077211 */ /* 0x000fe200078f18ff */
[----:B------:R-:W-:Y:S01]  /*1260*/  UISETP.NE.AND UP0, UPT, UR13, -0x1, UPT ;  /* 0xffffffff0d00788c */ /* 0x000fe2000bf05270 */
[----:B------:R-:W-:Y:S01]  /*1270*/  IMAD.U32 R21, RZ, RZ, UR14 ;  /* 0x0000000eff157e24 */ /* 0x000fe2000f8e00ff */
[----:B------:R-:W-:Y:S01]  /*1280*/  UIMAD UR24, UR16, -0x40, UR23 ;  /* 0xffffffc0101878a4 */ /* 0x000fe2000f8e0217 */
[----:B------:R-:W-:Y:S02]  /*1290*/  SHF.R.S32.HI R14, RZ, 0x3, R7 ;  /* 0x00000003ff0e7819 */ /* 0x000fe40000011407 */
[----:B------:R-:W-:-:S02]  /*12a0*/  LOP3.LUT R7, R7, 0xfffffff8, RZ, 0xc0, !PT ;  /* 0xfffffff807077812 */ /* 0x000fc400078ec0ff */
[C---:B------:R-:W-:Y:S01]  /*12b0*/  ISETP.GE.AND P3, PT, R14.reuse, UR5, PT ;  /* 0x000000050e007c0c */ /* 0x040fe2000bf66270 */
[C---:B------:R-:W-:Y:S01]  /*12c0*/  VIADD R0, R14.reuse, 0x10 ;  /* 0x000000100e007836 */ /* 0x040fe20000000000 */
[----:B------:R-:W-:Y:S01]  /*12d0*/  SHF.R.S32.HI R15, RZ, 0x1f, R14 ;  /* 0x0000001fff0f7819 */ /* 0x000fe2000001140e */
[----:B------:R-:W-:Y:S01]  /*12e0*/  IMAD.SHL.U32 R27, R14, 0x40, RZ ;  /* 0x000000400e1b7824 */ /* 0x000fe200078e00ff */
[----:B------:R-:W-:Y:S01]  /*12f0*/  @UP0 ULDC.64 UR6, c[0x0][0x240] ;  /* 0x0000900000060ab9 */ /* 0x000fe20000000a00 */
[----:B------:R-:W-:Y:S01]  /*1300*/  @!UP0 USHF.R.S32.HI UR27, URZ, 0x1f, UR25 ;  /* 0x0000001f3f1b8899 */ /* 0x000fe20008011419 */
[C---:B------:R-:W-:Y:S01]  /*1310*/  ISETP.GE.AND P2, PT, R0.reuse, UR5, PT ;  /* 0x0000000500007c0c */ /* 0x040fe2000bf46270 */
[----:B------:R-:W-:Y:S01]  /*1320*/  @UP0 UIMAD.WIDE.U32 UR10, UR13, UR6, URZ ;  /* 0x000000060d0a02a5 */ /* 0x000fe2000f8e003f */
[----:B------:R-:W-:Y:S01]  /*1330*/  ISETP.GE.AND P5, PT, R0, UR24, PT ;  /* 0x0000001800007c0c */ /* 0x000fe2000bfa6270 */
[----:B------:R-:W-:Y:S01]  /*1340*/  VIADD R12, R14, 0x20 ;  /* 0x000000200e0c7836 */ /* 0x000fe20000000000 */
[----:B------:R-:W-:Y:S01]  /*1350*/  ISETP.GE.AND P4, PT, R0, UR24, PT ;  /* 0x0000001800007c0c */ /* 0x000fe2000bf86270 */
[----:B------:R-:W-:Y:S01]  /*1360*/  IMAD.IADD R0, R4, 0x1, -R7 ;  /* 0x0000000104007824 */ /* 0x000fe200078e0a07 */
[----:B-1----:R-:W-:Y:S01]  /*1370*/  IABS R5, R18 ;  /* 0x0000001200057213 */ /* 0x002fe20000000000 */
[----:B------:R-:W-:Y:S01]  /*1380*/  @UP0 UIMAD UR4, UR13, UR7, UR11 ;  /* 0x000000070d0402a4 */ /* 0x000fe2000f8e020b */
[----:B------:R-:W-:Y:S01]  /*1390*/  LOP3.LUT R27, R27, 0x1c0, RZ, 0xc0, !PT ;  /* 0x000001c01b1b7812 */ /* 0x000fe200078ec0ff */
[----:B------:R-:W-:Y:S01]  /*13a0*/  IMAD.SHL.U32 R16, R0, 0x8, RZ ;  /* 0x0000000800107824 */ /* 0x000fe200078e00ff */
[----:B------:R-:W1:Y:S01]  /*13b0*/  I2F.RP R3, R5 ;  /* 0x0000000500037306 */ /* 0x000e620000209400 */
[----:B------:R-:W-:Y:S01]  /*13c0*/  @!UP0 ULDC.64 UR6, c[0x0][0x228] ;  /* 0x00008a0000068ab9 */ /* 0x000fe20000000a00 */
[----:B------:R-:W-:Y:S01]  /*13d0*/  USHF.R.S32.HI UR11, URZ, 0x1f, UR8 ;  /* 0x0000001f3f0b7899 */ /* 0x000fe20008011408 */
[----:B------:R-:W3:Y:S01]  /*13e0*/  @!P2 S2R R25, SR_CgaCtaId ;  /* 0x000000000019a919 */ /* 0x000ee20000008800 */
[--C-:B------:R-:W-:Y:S01]  /*13f0*/  LOP3.LUT R6, R27, 0x38, R16.reuse, 0xf8, !PT ;  /* 0x000000381b067812 */ /* 0x100fe200078ef810 */
[----:B------:R-:W-:Y:S01]  /*1400*/  @!UP0 UIMAD UR27, UR27, UR6, URZ ;  /* 0x000000061b1b82a4 */ /* 0x000fe2000f8e023f */
[----:B------:R-:W-:Y:S01]  /*1410*/  SHF.R.U32.HI R27, RZ, 0x3, R27 ;  /* 0x00000003ff1b7819 */ /* 0x000fe2000001161b */
[----:B------:R-:W-:Y:S01]  /*1420*/  @!UP0 UIMAD.WIDE.U32 UR28, UR25, UR6, URZ ;  /* 0x00000006191c82a5 */ /* 0x000fe2000f8e003f */
[----:B------:R-:W-:Y:S01]  /*1430*/  @!P2 MOV R2, 0x400 ;  /* 0x000004000002a802 */ /* 0x000fe20000000f00 */
[----:B------:R-:W-:Y:S01]  /*1440*/  @!UP0 UIMAD UR27, UR25, UR7, UR27 ;  /* 0x00000007191b82a4 */ /* 0x000fe2000f8e021b */
[----:B------:R-:W-:Y:S01]  /*1450*/  LOP3.LUT R27, R6, R27, RZ, 0x3c, !PT ;  /* 0x0000001b061b7212 */ /* 0x000fe200078e3cff */
[----:B------:R-:W4:Y:S01]  /*1460*/  @!P3 LDC.64 R10, c[0x0][0x210] ;  /* 0x00008400ff0abb82 */ /* 0x000f220000000a00 */
[----:B------:R-:W-:Y:S01]  /*1470*/  SHF.R.S32.HI R17, RZ, 0x1f, R16 ;  /* 0x0000001fff117819 */ /* 0x000fe20000011410 */
[----:B------:R-:W-:Y:S01]  /*1480*/  @!UP0 UIADD3 UR4, UR29, UR27, URZ ;  /* 0x0000001b1d048290 */ /* 0x000fe2000fffe03f */
[----:B------:R-:W-:Y:S01]  /*1490*/  ISETP.GE.AND P1, PT, R12, UR5, PT ;  /* 0x000000050c007c0c */ /* 0x000fe2000bf26270 */
[----:B-1----:R-:W1:Y:S01]  /*14a0*/  MUFU.RCP R3, R3 ;  /* 0x0000000300037308 */ /* 0x002e620000001000 */
[----:B------:R-:W-:Y:S01]  /*14b0*/  @!UP0 UMOV UR10, UR28 ;  /* 0x0000001c000a8c82 */ /* 0x000fe20008000000 */
[----:B------:R-:W-:Y:S01]  /*14c0*/  ULDC.64 UR6, c[0x0][0x258] ;  /* 0x0000960000067ab9 */ /* 0x000fe20000000a00 */
[----:B------:R-:W-:Y:S01]  /*14d0*/  IADD3 R30, P0, R16, UR10, RZ ;  /* 0x0000000a101e7c10 */ /* 0x000fe2000ff1e0ff */
[----:B------:R-:W5:Y:S01]  /*14e0*/  @!P3 LDC.64 R6, c[0x0][0x240] ;  /* 0x00009000ff06bb82 */ /* 0x000f620000000a00 */
[----:B------:R-:W-:Y:S01]  /*14f0*/  UIMAD UR11, UR11, UR6, URZ ;  /* 0x000000060b0b72a4 */ /* 0x000fe2000f8e023f */
[----:B------:R-:W-:Y:S01]  /*1500*/  MOV R22, UR6 ;  /* 0x0000000600167c02 */ /* 0x000fe20008000f00 */
[----:B------:R-:W-:Y:S01]  /*1510*/  IMAD.WIDE R20, R21, 0x40, R14 ;  /* 0x0000004015147825 */ /* 0x000fe200078e020e */
[----:B------:R-:W-:Y:S01]  /*1520*/  IADD3.X R31, R17, UR4, RZ, P0, !PT ;  /* 0x00000004111f7c10 */ /* 0x000fe200087fe4ff */
[----:B------:R-:W-:Y:S01]  /*1530*/  UIMAD UR7, UR8, UR7, UR11 ;  /* 0x00000007080772a4 */ /* 0x000fe2000f8e020b */
[----:B--2---:R-:W-:Y:S01]  /*1540*/  IABS R28, R28 ;  /* 0x0000001c001c7213 */ /* 0x004fe20000000000 */
[----:B------:R-:W-:Y:S01]  /*1550*/  UMOV UR6, 0x400 ;  /* 0x0000040000067882 */ /* 0x000fe20000000000 */
[----:B------:R-:W2:Y:S01]  /*1560*/  @!P2 LDC.64 R8, c[0x0][0x240] ;  /* 0x00009000ff08ab82 */ /* 0x000ea20000000a00 */
[----:B------:R-:W-:Y:S01]  /*1570*/  IMAD.WIDE.U32 R22, R22, UR8, R30 ;  /* 0x0000000816167c25 */ /* 0x000fe2000f8e001e */
[----:B------:R-:W2:Y:S01]  /*1580*/  @!P1 S2R R24, SR_CgaCtaId ;  /* 0x0000000000189919 */ /* 0x000ea20000008800 */
[----:B------:R-:W-:Y:S01]  /*1590*/  LEA.HI R32, R13, R4, RZ, 0x6 ;  /* 0x000000040d207211 */ /* 0x000fe200078f30ff */
[----:B------:R-:W-:Y:S01]  /*15a0*/  UISETP.NE.AND UP0, UPT, UR9, -0x1, UPT ;  /* 0xffffffff0900788c */ /* 0x000fe2000bf05270 */
[----:B-1----:R-:W-:Y:S01]  /*15b0*/  VIADD R3, R3, 0xffffffe ;  /* 0x0ffffffe03037836 */ /* 0x002fe20000000000 */
[----:B------:R-:W-:Y:S01]  /*15c0*/  @!P2 IADD3 R26, P0, R20, 0x10, RZ ;  /* 0x00000010141aa810 */ /* 0x000fe20007f1e0ff */
[----:B------:R-:W-:Y:S01]  /*15d0*/  VIADD R23, R23, UR7 ;  /* 0x0000000717177c36 */ /* 0x000fe20008000000 */
[----:B---3--:R-:W-:Y:S01]  /*15e0*/  @!P2 LEA R25, R25, R2, 0x18 ;  /* 0x000000021919a211 */ /* 0x008fe200078ec0ff */
[----:B------:R-:W1:Y:S01]  /*15f0*/  S2UR UR4, SR_CgaCtaId ;  /* 0x00000000000479c3 */ /* 0x000e620000008800 */
[----:B------:R-:W-:Y:S01]  /*1600*/  IMAD.SHL.U32 R32, R32, 0x8, RZ ;  /* 0x0000000820207824 */ /* 0x000fe200078e00ff */
[----:B------:R-:W3:Y:S01]  /*1610*/  F2I.FTZ.U32.TRUNC.NTZ R3, R3 ;  /* 0x0000000300037305 */ /* 0x000ee2000021f000 */
[----:B------:R-:W-:-:S02]  /*1620*/  @!P2 IMAD.X R31, RZ, RZ, R21, P0 ;  /* 0x000000ffff1fa224 */ /* 0x000fc400000e0615 */
[--C-:B------:R-:W-:Y:S01]  /*1630*/  @!P2 IMAD.MOV.U32 R33, RZ, RZ, R23.reuse ;  /* 0x000000ffff21a224 */ /* 0x100fe200078e0017 */
[----:B------:R-:W-:Y:S01]  /*1640*/  @UP0 UIADD3 UR7, UR26, UR9, URZ ;  /* 0x000000091a070290 */ /* 0x000fe2000fffe03f */
[-C--:B-----5:R-:W-:Y:S01]  /*1650*/  @!P3 IMAD R30, R21, R6.reuse, RZ ;  /* 0x00000006151eb224 */ /* 0x0a0fe200078e02ff */
[----:B------:R-:W-:Y:S01]  /*1660*/  @UP0 ULDC.64 UR10, c[0x0][0x248] ;  /* 0x00009200000a0ab9 */ /* 0x000fe20000000a00 */
[----:B------:R-:W-:-:S04]  /*1670*/  @!P3 IMAD.WIDE.U32 R36, R20, R6, R22 ;  /* 0x000000061424b225 */ /* 0x000fc800078e0016 */
[----:B------:R-:W-:Y:S01]  /*1680*/  @!P3 IMAD R30, R20, R7, R30 ;  /* 0x00000007141eb224 */ /* 0x000fe200078e021e */
[----:B----4-:R-:W-:Y:S01]  /*1690*/  @!P3 LEA R34, P0, R36, R10, 0x1 ;  /* 0x0000000a2422b211 */ /* 0x010fe200078008ff */
[----:B------:R-:W4:Y:S01]  /*16a0*/  @!P2 LDC.64 R6, c[0x0][0x210] ;  /* 0x00008400ff06ab82 */ /* 0x000f220000000a00 */
[----:B------:R-:W-:Y:S01]  /*16b0*/  LOP3.LUT R10, R27, 0xfffffe00, R32, 0xf8, !PT ;  /* 0xfffffe001b0a7812 */ /* 0x000fe200078ef820 */
[--C-:B---3--:R-:W-:Y:S01]  /*16c0*/  IMAD.MOV R2, RZ, RZ, -R3.reuse ;  /* 0x000000ffff027224 */ /* 0x108fe200078e0a03 */
[----:B------:R-:W-:Y:S01]  /*16d0*/  @!P1 MOV R27, 0x400 ;  /* 0x00000400001b9802 */ /* 0x000fe20000000f00 */
[----:B--2---:R-:W-:Y:S02]  /*16e0*/  @!P2 IMAD R31, R31, R8, RZ ;  /* 0x000000081f1fa224 */ /* 0x004fe400078e02ff */
[----:B------:R-:W-:Y:S02]  /*16f0*/  IMAD R19, R2, R5, RZ ;  /* 0x0000000502137224 */ /* 0x000fe400078e02ff */
[----:B------:R-:W-:Y:S01]  /*1700*/  IMAD.MOV.U32 R2, RZ, RZ, RZ ;  /* 0x000000ffff027224 */ /* 0x000fe200078e00ff */
[----:B-1----:R-:W-:Y:S01]  /*1710*/  ULEA UR4, UR4, UR6, 0x18 ;  /* 0x0000000604047291 */ /* 0x002fe2000f8ec03f */
[----:B------:R-:W-:Y:S01]  /*1720*/  @!P2 IMAD.MOV.U32 R32, RZ, RZ, R22 ;  /* 0x000000ffff20a224 */ /* 0x000fe200078e0016 */
[----:B------:R-:W-:Y:S01]  /*1730*/  @!P1 LEA R27, R24, R27, 0x18 ;  /* 0x0000001b181b9211 */ /* 0x000fe200078ec0ff */
[----:B------:R-:W-:Y:S01]  /*1740*/  IMAD.HI.U32 R19, R3, R19, R2 ;  /* 0x0000001303137227 */ /* 0x000fe200078e0002 */
[----:B------:R-:W-:Y:S01]  /*1750*/  @UP0 UIADD3 UR6, UR26, UR9, URZ ;  /* 0x000000091a060290 */ /* 0x000fe2000fffe03f */
[----:B------:R-:W1:Y:S01]  /*1760*/  @!P1 LDC.64 R2, c[0x0][0x240] ;  /* 0x00009000ff029b82 */ /* 0x000e620000000a00 */
[----:B------:R-:W-:Y:S01]  /*1770*/  LEA R239, R10, UR4, 0x1 ;  /* 0x000000040aef7c11 */ /* 0x000fe2000f8e08ff */
[----:B------:R-:W-:Y:S01]  /*1780*/  @!P3 IMAD.IADD R30, R37, 0x1, R30 ;  /* 0x00000001251eb824 */ /* 0x000fe200078e021e */
[----:B------:R-:W-:Y:S01]  /*1790*/  @UP0 UIMAD.WIDE.U32 UR30, UR6, UR10, URZ ;  /* 0x0000000a061e02a5 */ /* 0x000fe2000f8e003f */
[----:B------:R-:W-:Y:S01]  /*17a0*/  IMAD.HI.U32 R19, R19, R28, RZ ;  /* 0x0000001c13137227 */ /* 0x000fe200078e00ff */
[----:B------:R-:W-:-:S02]  /*17b0*/  @UP0 UIMAD UR6, UR6, UR11, URZ ;  /* 0x0000000b060602a4 */ /* 0x000fc4000f8e023f */
[----:B------:R-:W-:Y:S01]  /*17c0*/  @!P3 LEA.HI.X R35, R36, R11, R30, 0x1, P0 ;  /* 0x0000000b2423b211 */ /* 0x000fe200000f0c1e */
[----:B------:R-:W-:Y:S01]  /*17d0*/  IMAD.MOV R29, RZ, RZ, -R19 ;  /* 0x000000ffff1d7224 */ /* 0x000fe200078e0a13 */
[----:B------:R-:W-:Y:S01]  /*17e0*/  @!P1 IADD3 R11, P0, R20, 0x20, RZ ;  /* 0x00000020140b9810 */ /* 0x000fe20007f1e0ff */
[C---:B------:R-:W-:Y:S02]  /*17f0*/  @!P2 IMAD R31, R26.reuse, R9, R31 ;  /* 0x000000091a1fa224 */ /* 0x040fe400078e021f */
[C---:B------:R-:W-:Y:S01]  /*1800*/  IMAD R28, R5.reuse, R29, R28 ;  /* 0x0000001d051c7224 */ /* 0x040fe200078e021c */
[----:B------:R-:W-:Y:S01]  /*1810*/  @!PT LDS RZ, [RZ] ;  /* 0x00000000fffff984 */ /* 0x000fe20000000800 */
[----:B------:R-:W-:Y:S01]  /*1820*/  @!PT LDS RZ, [RZ] ;  /* 0x00000000fffff984 */ /* 0x000fe20000000800 */
[----:B------:R-:W-:Y:S01]  /*1830*/  @!PT LDS RZ, [RZ] ;  /* 0x00000000fffff984 */ /* 0x000fe20000000800 */
[----:B------:R2:W-:Y:S01]  /*1840*/  @!P3 LDGSTS.E.BYPASS.LTC128B.128 [R239], desc[UR20][R34.64] ;  /* 0x0000000022efbfae */ /* 0x0005e2000b901d54 */
[----:B------:R-:W-:Y:S01]  /*1850*/  @!P2 IMAD.WIDE.U32 R32, R26, R8, R32 ;  /* 0x000000081a20a225 */ /* 0x000fe200078e0020 */
[----:B------:R-:W-:Y:S01]  /*1860*/  @!P1 IADD3.X R29, RZ, R21, RZ, P0, !PT ;  /* 0x00000015ff1d9210 */ /* 0x000fe200007fe4ff */
[----:B------:R-:W3:Y:S01]  /*1870*/  @!P1 LDC.64 R8, c[0x0][0x210] ;  /* 0x00008400ff089b82 */ /* 0x000ee20000000a00 */
[----:B------:R-:W-:Y:S01]  /*1880*/  ISETP.GT.U32.AND P6, PT, R5, R28, PT ;  /* 0x0000001c0500720c */ /* 0x000fe20003fc4070 */
[----:B------:R2:W-:Y:S01]  /*1890*/  @!P3 LDGSTS.E.BYPASS.LTC128B.128 [R239+0x2000], desc[UR20][R34.64+0x80] ;  /* 0x0200008022efbfae */ /* 0x0005e2000b901d54 */
[----:B------:R-:W-:Y:S01]  /*18a0*/  @!P2 IMAD.IADD R26, R33, 0x1, R31 ;  /* 0x00000001211aa824 */ /* 0x000fe200078e021f */
[----:B----4-:R-:W-:Y:S01]  /*18b0*/  @!P2 LEA R30, P0, R32, R6, 0x1 ;  /* 0x00000006201ea211 */ /* 0x010fe200078008ff */
[----:B------:R-:W-:Y:S01]  /*18c0*/  @!P2 IMAD R25, R10, 0x2, R25 ;  /* 0x000000020a19a824 */ /* 0x000fe200078e0219 */
[----:B------:R2:W-:Y:S01]  /*18d0*/  @!P3 LDGSTS.E.BYPASS.LTC128B.128 [R239+0x4000], desc[UR20][R34.64+0x100] ;  /* 0x0400010022efbfae */ /* 0x0005e2000b901d54 */
[----:B------:R-:W-:Y:S01]  /*18e0*/  @!P1 MOV R33, R23 ;  /* 0x0000001700219202 */ /* 0x000fe20000000f00 */
[----:B-1----:R-:W-:Y:S01]  /*18f0*/  @!P1 IMAD R24, R29, R2, RZ ;  /* 0x000000021d189224 */ /* 0x002fe200078e02ff */
[----:B------:R-:W-:Y:S01]  /*1900*/  @!P2 LEA.HI.X R31, R32, R7, R26, 0x1, P0 ;  /* 0x00000007201fa211 */ /* 0x000fe200000f0c1a */
[----:B------:R2:W-:Y:S01]  /*1910*/  @!P3 LDGSTS.E.BYPASS.LTC128B.128 [R239+0x6000], desc[UR20][R34.64+0x180] ;  /* 0x0600018022efbfae */ /* 0x0005e2000b901d54 */
[----:B------:R-:W-:-:S02]  /*1920*/  @!P1 IMAD.MOV.U32 R32, RZ, RZ, R22 ;  /* 0x000000ffff209224 */ /* 0x000fc400078e0016 */
[C---:B------:R-:W-:Y:S01]  /*1930*/  @!P1 IMAD R3, R11.reuse, R3, R24 ;  /* 0x000000030b039224 */ /* 0x040fe200078e0218 */
[----:B------:R2:W-:Y:S01]  /*1940*/  @!P2 LDGSTS.E.BYPASS.LTC128B.128 [R25+0x800], desc[UR20][R30.64] ;  /* 0x008000001e19afae */ /* 0x0005e2000b901d54 */
[----:B------:R-:W-:Y:S02]  /*1950*/  @!P6 IMAD.IADD R28, R28, 0x1, -R5 ;  /* 0x000000011c1ce824 */ /* 0x000fe400078e0a05 */
[----:B------:R-:W-:Y:S01]  /*1960*/  @!P1 IMAD.WIDE.U32 R32, R11, R2, R32 ;  /* 0x000000020b209225 */ /* 0x000fe200078e0020 */
[----:B------:R2:W-:Y:S01]  /*1970*/  @!P2 LDGSTS.E.BYPASS.LTC128B.128 [R25+0x2800], desc[UR20][R30.64+0x80] ;  /* 0x028000801e19afae */ /* 0x0005e2000b901d54 */
[----:B------:R-:W-:Y:S01]  /*1980*/  LOP3.LUT R2, R18, UR8, RZ, 0x3c, !PT ;  /* 0x0000000812027c12 */ /* 0x000fe2000f8e3cff */
[----:B------:R-:W-:Y:S01]  /*1990*/  @UP0 ULDC.64 UR8, c[0x0][0x250] ;  /* 0x0000940000080ab9 */ /* 0x000fe20000000a00 */
[----:B------:R-:W-:Y:S01]  /*19a0*/  ISETP.GE.U32.AND P3, PT, R28, R5, PT ;  /* 0x000000051c00720c */ /* 0x000fe20003f66070 */
[----:B------:R-:W-:Y:S01]  /*19b0*/  VIADD R5, R14, 0x30 ;  /* 0x000000300e057836 */ /* 0x000fe20000000000 */
[----:B------:R2:W-:Y:S01]  /*19c0*/  @!P2 LDGSTS.E.BYPASS.LTC128B.128 [R25+0x4800], desc[UR20][R30.64+0x100] ;  /* 0x048001001e19afae */ /* 0x0005e2000b901d54 */
[----:B------:R-:W-:Y:S01]  /*19d0*/  @!P6 VIADD R19, R19, 0x1 ;  /* 0x000000011313e836 */ /* 0x000fe20000000000 */
[----:B---3--:R-:W-:Y:S01]  /*19e0*/  @!P1 LEA R28, P6, R32, R8, 0x1 ;  /* 0x00000008201c9211 */ /* 0x008fe200078c08ff */
[----:B------:R-:W-:Y:S01]  /*19f0*/  @!P1 IMAD.IADD R6, R33, 0x1, R3 ;  /* 0x0000000121069824 */ /* 0x000fe200078e0203 */
[----:B------:R-:W-:Y:S01]  /*1a00*/  ISETP.GE.AND P0, PT, R5, UR5, PT ;  /* 0x0000000505007c0c */ /* 0x000fe2000bf06270 */
[----:B------:R-:W-:Y:S01]  /*1a10*/  @!P1 IMAD R27, R10, 0x2, R27 ;  /* 0x000000020a1b9824 */ /* 0x000fe200078e021b */
[----:B------:R2:W-:Y:S01]  /*1a20*/  @!P2 LDGSTS.E.BYPASS.LTC128B.128 [R25+0x6800], desc[UR20][R30.64+0x180] ;  /* 0x068001801e19afae */ /* 0x0005e2000b901d54 */
[----:B------:R-:W-:Y:S01]  /*1a30*/  ISETP.GE.AND P2, PT, R2, RZ, PT ;  /* 0x000000ff0200720c */ /* 0x000fe20003f46270 */
[----:B------:R-:W-:Y:S01]  /*1a40*/  @UP0 UIMAD.WIDE.U32 UR28, UR7, UR8, URZ ;  /* 0x00000008071c02a5 */ /* 0x000fe2000f8e003f */
[----:B------:R-:W-:Y:S01]  /*1a50*/  @!P1 LEA.HI.X R29, R32, R9, R6, 0x1, P6 ;  /* 0x00000009201d9211 */ /* 0x000fe200030f0c06 */
[----:B------:R-:W-:Y:S01]  /*1a60*/  @UP0 UIMAD UR7, UR7, UR9, URZ ;  /* 0x00000009070702a4 */ /* 0x000fe2000f8e023f */
[----:B------:R-:W-:Y:S01]  /*1a70*/  @P3 VIADD R19, R19, 0x1 ;  /* 0x0000000113133836 */ /* 0x000fe20000000000 */
[----:B------:R-:W-:-:S02]  /*1a80*/  ISETP.NE.AND P3, PT, R18, RZ, PT ;  /* 0x000000ff1200720c */ /* 0x000fc40003f65270 */
[----:B------:R2:W-:Y:S01]  /*1a90*/  @!P1 LDGSTS.E.BYPASS.LTC128B.128 [R27+0x1000], desc[UR20][R28.64] ;  /* 0x010000001c1b9fae */ /* 0x0005e2000b901d54 */
[----:B------:R-:W-:Y:S01]  /*1aa0*/  @UP0 UIADD3 UR27, UR29, UR7, URZ ;  /* 0x000000071d1b0290 */ /* 0x000fe2000fffe03f */
[----:B------:R-:W-:Y:S01]  /*1ab0*/  MOV R11, R19 ;  /* 0x00000013000b7202 */ /* 0x000fe20000000f00 */
[----:B------:R-:W1:Y:S01]  /*1ac0*/  @!P0 LDC.64 R6, c[0x0][0x240] ;  /* 0x00009000ff068b82 */ /* 0x000e620000000a00 */
[----:B------:R2:W-:Y:S01]  /*1ad0*/  @!P1 LDGSTS.E.BYPASS.LTC128B.128 [R27+0x3000], desc[UR20][R28.64+0x80] ;  /* 0x030000801c1b9fae */ /* 0x0005e2000b901d54 */
[----:B------:R-:W-:Y:S01]  /*1ae0*/  ISETP.GE.AND P6, PT, R14, UR24, PT ;  /* 0x000000180e007c0c */ /* 0x000fe2000bfc6270 */
[----:B------:R-:W-:Y:S01]  /*1af0*/  @UP0 UIADD3 UR29, UR31, UR6, URZ ;  /* 0x000000061f1d0290 */ /* 0x000fe2000fffe03f */
[----:B------:R-:W-:Y:S01]  /*1b00*/  @!P2 IMAD.MOV R11, RZ, RZ, -R11 ;  /* 0x000000ffff0ba224 */ /* 0x000fe200078e0a0b */
[----:B------:R2:W-:Y:S01]  /*1b10*/  @!P1 LDGSTS.E.BYPASS.LTC128B.128 [R27+0x5000], desc[UR20][R28.64+0x100] ;  /* 0x050001001c1b9fae */ /* 0x0005e2000b901d54 */
[----:B------:R-:W-:Y:S02]  /*1b20*/  ISETP.GE.AND P2, PT, R12, UR24, PT ;  /* 0x000000180c007c0c */ /* 0x000fe4000bf46270 */
[----:B------:R-:W3:Y:S01]  /*1b30*/  @!P0 LDC.64 R2, c[0x0][0x210] ;  /* 0x00008400ff028b82 */ /* 0x000ee20000000a00 */
[----:B------:R2:W-:Y:S01]  /*1b40*/  @!P1 LDGSTS.E.BYPASS.LTC128B.128 [R27+0x7000], desc[UR20][R28.64+0x180] ;  /* 0x070001801c1b9fae */ /* 0x0005e2000b901d54 */
[----:B------:R-:W-:Y:S01]  /*1b50*/  @!P0 IADD3 R9, P1, R20, 0x30, RZ ;  /* 0x0000003014098810 */ /* 0x000fe20007f3e0ff */
[----:B------:R-:W-:Y:S01]  /*1b60*/  @!P0 IMAD.MOV.U32 R20, RZ, RZ, R22 ;  /* 0x000000ffff148224 */ /* 0x000fe200078e0016 */
[----:B------:R-:W-:Y:S01]  /*1b70*/  @!P3 LOP3.LUT R11, RZ, R18, RZ, 0x33, !PT ;  /* 0x00000012ff0bb212 */ /* 0x000fe200078e33ff */
[----:B------:R-:W4:Y:S02]  /*1b80*/  @!P0 S2R R8, SR_CgaCtaId ;  /* 0x0000000000088919 */ /* 0x000f240000008800 */
[----:B------:R-:W-:Y:S01]  /*1b90*/  @!P0 IMAD.X R21, RZ, RZ, R21, P1 ;  /* 0x000000ffff158224 */ /* 0x000fe200008e0615 */
[----:B------:R-:W-:-:S03]  /*1ba0*/  PLOP3.LUT P1, PT, PT, PT, UP0, 0x80, 0x0 ;  /* 0x000000000000781c */ /* 0x000fc60003f2f008 */
[-C--:B-1----:R-:W-:Y:S02]  /*1bb0*/  @!P0 IMAD R18, R21, R6.reuse, RZ ;  /* 0x0000000615128224 */ /* 0x082fe400078e02ff */
[----:B------:R-:W-:Y:S02]  /*1bc0*/  @!P0 IMAD.MOV.U32 R21, RZ, RZ, R23 ;  /* 0x000000ffff158224 */ /* 0x000fe400078e0017 */
[C---:B------:R-:W-:Y:S02]  /*1bd0*/  @!P0 IMAD R18, R9.reuse, R7, R18 ;  /* 0x0000000709128224 */ /* 0x040fe400078e0212 */
[----:B------:R-:W-:-:S04]  /*1be0*/  @!P0 IMAD.WIDE.U32 R20, R9, R6, R20 ;  /* 0x0000000609148225 */ /* 0x000fc800078e0014 */
[----:B--2-4-:R-:W-:Y:S05]  /*1bf0*/  @P1 BRA `(.L_x_1185) ;  /* 0x0000000000341947 */ /* 0x014fea0003800000 */
        /* <DEDUP_REMOVED lines=13> */
.L_x_1185:
[----:B------:R-:W-:Y:S01]  /*1cd0*/  @!P0 MOV R7, 0x400 ;  /* 0x0000040000078802 */ /* 0x000fe20000000f00 */
        /* <DEDUP_REMOVED lines=14> */
.L_x_1186:
[----:B------:R-:W-:Y:S01]  /*1dc0*/  @!P0 IMAD.IADD R6, R21, 0x1, R18 ;  /* 0x0000000115068824 */ /* 0x000fe200078e0212 */
[----:B---3--:R-:W-:Y:S01]  /*1dd0*/  @!P0 LEA R32, P1, R20, R2, 0x1 ;  /* 0x0000000214208211 */ /* 0x008fe200078208ff */
[----:B------:R-:W-:Y:S01]  /*1de0*/  IMAD R9, R15, UR10, RZ ;  /* 0x0000000a0f097c24 */ /* 0x000fe2000f8e02ff */
[----:B------:R-:W-:Y:S01]  /*1df0*/  @!P0 LEA R7, R8, R7, 0x18 ;  /* 0x0000000708078211 */ /* 0x000fe200078ec0ff */
[----:B------:R-:W-:Y:S01]  /*1e00*/  IMAD.WIDE.U32 R18, R14, UR10, R16 ;  /* 0x0000000a0e127c25 */ /* 0x000fe2000f8e0010 */
[----:B------:R-:W-:Y:S01]  /*1e10*/  @!P0 LEA.HI.X R33, R20, R3, R6, 0x1, P1 ;  /* 0x0000000314218211 */ /* 0x000fe200008f0c06 */
[----:B------:R-:W-:Y:S01]  /*1e20*/  ULDC.64 UR6, c[0x0][0x260] ;  /* 0x0000980000067ab9 */ /* 0x000fe20000000a00 */
[----:B------:R-:W1:Y:S01]  /*1e30*/  @!P6 S2R R6, SR_CgaCtaId ;  /* 0x000000000006e919 */ /* 0x000e620000008800 */
[----:B------:R-:W-:Y:S01]  /*1e40*/  IMAD R9, R14, UR11, R9 ;  /* 0x0000000b0e097c24 */ /* 0x000fe2000f8e0209 */
[----:B------:R-:W-:Y:S01]  /*1e50*/  IADD3 R240, P1, R18, UR30, RZ ;  /* 0x0000001e12f07c10 */ /* 0x000fe2000ff3e0ff */
[----:B------:R-:W-:Y:S01]  /*1e60*/  USHF.L.U64.HI UR26, UR10, 0x6, UR11 ;  /* 0x000000060a1a7899 */ /* 0x000fe2000801020b */
[----:B------:R-:W-:Y:S01]  /*1e70*/  SHF.R.S32.HI R18, RZ, 0x1f, R11 ;  /* 0x0000001fff127819 */ /* 0x000fe2000001140b */
[----:B------:R-:W-:Y:S01]  /*1e80*/  USHF.R.S32.HI UR25, URZ, 0x1f, UR16 ;  /* 0x0000001f3f197899 */ /* 0x000fe20008011410 */
[----:B------:R-:W-:Y:S01]  /*1e90*/  IADD3.X R241, R19, UR29, R9, P1, !PT ;  /* 0x0000001d13f17c10 */ /* 0x000fe20008ffe409 */
[----:B------:R-:W-:Y:S01]  /*1ea0*/  USHF.L.U32 UR29, UR10, 0x6, URZ ;  /* 0x000000060a1d7899 */ /* 0x000fe2000800063f */
[----:B------:R-:W2:Y:S01]  /*1eb0*/  @!P6 LDC.64 R8, c[0x0][0x218] ;  /* 0x00008600ff08eb82 */ /* 0x000ea20000000a00 */
[----:B------:R-:W-:Y:S01]  /*1ec0*/  IMAD R2, R18, UR6, RZ ;  /* 0x0000000612027c24 */ /* 0x000fe2000f8e02ff */
[----:B------:R-:W3:Y:S01]  /*1ed0*/  @!P5 S2R R25, SR_CgaCtaId ;  /* 0x000000000019d919 */ /* 0x000ee20000008800 */
[----:B------:R-:W-:Y:S01]  /*1ee0*/  IMAD.WIDE.U32 R240, R11, UR6, R240 ;  /* 0x000000060bf07c25 */ /* 0x000fe2000f8e00f0 */
[----:B------:R-:W-:Y:S01]  /*1ef0*/  UIMAD UR6, UR26, UR16, URZ ;  /* 0x000000101a0672a4 */ /* 0x000fe2000f8e023f */
[----:B------:R-:W-:Y:S01]  /*1f00*/  ISETP.GE.AND P1, PT, R5, UR24, PT ;  /* 0x0000001805007c0c */ /* 0x000fe2000bf26270 */
[----:B------:R-:W4:Y:S01]  /*1f10*/  @!P2 S2R R19, SR_CgaCtaId ;  /* 0x000000000013a919 */ /* 0x000f220000008800 */
[----:B------:R-:W-:Y:S01]  /*1f20*/  IMAD R249, R11, UR7, R2 ;  /* 0x000000070bf97c24 */ /* 0x000fe2000f8e0202 */
[----:B------:R-:W-:Y:S01]  /*1f30*/  UIMAD UR6, UR25, UR29, UR6 ;  /* 0x0000001d190672a4 */ /* 0x000fe2000f8e0206 */
[----:B------:R-:W-:Y:S01]  /*1f40*/  IMAD.U32 R3, RZ, RZ, UR29 ;  /* 0x0000001dff037e24 */ /* 0x000fe2000f8e00ff */
[----:B------:R-:W-:Y:S01]  /*1f50*/  LEA.HI R22, R13, R4, RZ, 0x4 ;  /* 0x000000040d167211 */ /* 0x000fe200078f20ff */
[----:B------:R-:W-:Y:S01]  /*1f60*/  IMAD.IADD R249, R241, 0x1, R249 ;  /* 0x00000001f1f97824 */ /* 0x000fe200078e02f9 */
[----:B------:R-:W-:Y:S01]  /*1f70*/  ISETP.GE.AND P3, PT, R12, UR24, PT ;  /* 0x000000180c007c0c */ /* 0x000fe2000bf66270 */
[----:B------:R-:W-:Y:S01]  /*1f80*/  IMAD.MOV.U32 R248, RZ, RZ, R240 ;  /* 0x000000fffff87224 */ /* 0x000fe200078e00f0 */
[----:B------:R-:W-:Y:S01]  /*1f90*/  SHF.R.S32.HI R27, RZ, 0x4, R22 ;  /* 0x00000004ff1b7819 */ /* 0x000fe20000011416 */
[----:B------:R-:W-:Y:S01]  /*1fa0*/  @!P0 IMAD R24, R10, 0x2, R7 ;  /* 0x000000020a188824 */ /* 0x000fe200078e0207 */
[----:B------:R-:W-:Y:S01]  /*1fb0*/  @!P6 MOV R7, 0x400 ;  /* 0x000004000007e802 */ /* 0x000fe20000000f00 */
[----:B------:R-:W-:Y:S01]  /*1fc0*/  IMAD.WIDE.U32 R20, R3, UR16, R248 ;  /* 0x0000001003147c25 */ /* 0x000fe2000f8e00f8 */
[----:B------:R-:W5:Y:S01]  /*1fd0*/  @!P1 S2R R2, SR_CgaCtaId ;  /* 0x0000000000029919 */ /* 0x000f620000008800 */
[----:B------:R-:W-:Y:S01]  /*1fe0*/  LEA.HI R12, R22, R27, RZ, 0x1 ;  /* 0x0000001b160c7211 */ /* 0x000fe200078f08ff */
[----:B------:R-:W-:Y:S01]  /*1ff0*/  UIMAD.WIDE.U32 UR30, UR10, 0x20, URZ ;  /* 0x000000200a1e78a5 */ /* 0x000fe2000f8e003f */
[----:B------:R-:W-:Y:S01]  /*2000*/  VIADD R23, R21, UR6 ;  /* 0x0000000615177c36 */ /* 0x000fe20008000000 */
[----:B------:R-:W-:Y:S01]  /*2010*/  @!PT LDS RZ, [RZ] ;  /* 0x00000000fffff984 */ /* 0x000fe20000000800 */
[----:B------:R-:W-:Y:S01]  /*2020*/  @!PT LDS RZ, [RZ] ;  /* 0x00000000fffff984 */ /* 0x000fe20000000800 */
[----:B------:R-:W-:Y:S01]  /*2030*/  @!PT LDS RZ, [RZ] ;  /* 0x00000000fffff984 */ /* 0x000fe20000000800 */
[----:B------:R-:W-:Y:S01]  /*2040*/  @!P0 LDGSTS.E.BYPASS.LTC128B.128 [R24+0x1800], desc[UR20][R32.64] ;  /* 0x0180000020188fae */ /* 0x000fe2000b901d54 */
[----:B------:R-:W-:Y:S01]  /*2050*/  @!P5 MOV R28, 0x400 ;  /* 0x00000400001cd802 */ /* 0x000fe20000000f00 */
[----:B------:R-:W-:Y:S01]  /*2060*/  USHF.L.U32 UR6, UR11, 0x5, URZ ;  /* 0x000000050b067899 */ /* 0x000fe2000800063f */
[----:B-1----:R-:W-:Y:S01]  /*2070*/  @!P6 LEA R21, R6, R7, 0x18 ;  /* 0x000000070615e211 */ /* 0x002fe200078ec0ff */
[----:B------:R-:W-:Y:S01]  /*2080*/  @!P0 LDGSTS.E.BYPASS.LTC128B.128 [R24+0x3800], desc[UR20][R32.64+0x80] ;  /* 0x0380008020188fae */ /* 0x000fe2000b901d54 */
[----:B------:R-:W1:Y:S01]  /*2090*/  @!P5 LDC.64 R6, c[0x0][0x218] ;  /* 0x00008600ff06db82 */ /* 0x000e620000000a00 */
[----:B------:R-:W-:Y:S01]  /*20a0*/  LOP3.LUT R12, R12, 0xfffffffe, RZ, 0xc0, !PT ;  /* 0xfffffffe0c0c7812 */ /* 0x000fe200078ec0ff */
[----:B------:R-:W-:Y:S01]  /*20b0*/  IMAD.WIDE.U32 R16, R14, UR8, R16 ;  /* 0x000000080e107c25 */ /* 0x000fe2000f8e0010 */
[----:B------:R-:W-:Y:S01]  /*20c0*/  @!P0 LDGSTS.E.BYPASS.LTC128B.128 [R24+0x5800], desc[UR20][R32.64+0x100] ;  /* 0x0580010020188fae */ /* 0x000fe2000b901d54 */
[----:B------:R-:W-:Y:S01]  /*20d0*/  VOTEU.ALL UP0, P1 ;  /* 0x00000000003f7886 */ /* 0x000fe20000800000 */
[----:B------:R-:W-:Y:S01]  /*20e0*/  @!P2 MOV R26, 0x400 ;  /* 0x00000400001aa802 */ /* 0x000fe20000000f00 */
[----:B------:R-:W-:Y:S01]  /*20f0*/  @!P6 IMAD R29, R10, 0x2, R21 ;  /* 0x000000020a1de824 */ /* 0x000fe200078e0215 */
[----:B------:R5:W-:Y:S01]  /*2100*/  @!P0 LDGSTS.E.BYPASS.LTC128B.128 [R24+0x7800], desc[UR20][R32.64+0x180] ;  /* 0x0780018020188fae */ /* 0x000be2000b901d54 */
[C---:B--2---:R-:W-:Y:S01]  /*2110*/  @!P6 LEA R30, P0, R20.reuse, R8, 0x1 ;  /* 0x00000008141ee211 */ /* 0x044fe200078008ff */
[----:B------:R-:W-:Y:S01]  /*2120*/  IMAD.U32 R8, RZ, RZ, UR10 ;  /* 0x0000000aff087e24 */ /* 0x000fe2000f8e00ff */
[----:B---3--:R-:W-:Y:S01]  /*2130*/  @!P5 LEA R21, R25, R28, 0x18 ;  /* 0x0000001c1915d211 */ /* 0x008fe200078ec0ff */
[----:B------:R-:W-:Y:S01]  /*2140*/  IMAD.IADD R12, R27, 0x1, -R12 ;  /* 0x000000011b0c7824 */ /* 0x000fe200078e0a0c */
[----:B------:R-:W-:Y:S01]  /*2150*/  @!P6 LEA.HI.X R31, R20, R9, R23, 0x1, P0 ;  /* 0x00000009141fe211 */ /* 0x000fe200000f0c17 */
[----:B------:R-:W-:Y:S01]  /*2160*/  IMAD.U32 R9, RZ, RZ, UR10 ;  /* 0x0000000aff097e24 */ /* 0x000fe2000f8e00ff */
[----:B------:R-:W-:Y:S01]  /*2170*/  ISETP.GE.AND P0, PT, R5, UR24, PT ;  /* 0x0000001805007c0c */ /* 0x000fe2000bf06270 */
[----:B------:R-:W-:Y:S01]  /*2180*/  IMAD.SHL.U32 R250, R4, 0x2, RZ ;  /* 0x0000000204fa7824 */ /* 0x000fe200078e00ff */
[----:B------:R-:W-:Y:S01]  /*2190*/  LOP3.LUT R5, R22, 0xfffffff0, RZ, 0xc0, !PT ;  /* 0xfffffff016057812 */ /* 0x000fe200078ec0ff */
[----:B------:R-:W-:Y:S01]  /*21a0*/  @!P6 LDGSTS.E.BYPASS.LTC128B.128 [R29+0x8000], desc[UR20][R30.64] ;  /* 0x080000001e1defae */ /* 0x000fe2000b901d54 */
[----:B------:R-:W-:Y:S01]  /*21b0*/  @!P1 MOV R27, 0x400 ;  /* 0x00000400001b9802 */ /* 0x000fe20000000f00 */
[----:B------:R-:W-:Y:S01]  /*21c0*/  IMAD.U32 R246, RZ, RZ, UR23 ;  /* 0x00000017fff67e24 */ /* 0x000fe2000f8e00ff */
[----:B----4-:R-:W-:Y:S01]  /*21d0*/  @!P2 LEA R19, R19, R26, 0x18 ;  /* 0x0000001a1313a211 */ /* 0x010fe200078ec0ff */
[----:B------:R-:W-:Y:S01]  /*21e0*/  @!P6 LDGSTS.E.BYPASS.LTC128B.128 [R29+0xa000], desc[UR20][R30.64+0x80] ;  /* 0x0a0000801e1defae */ /* 0x000fe2000b901d54 */
[----:B------:R-:W-:Y:S01]  /*21f0*/  LEA.HI R92, R13, R4, RZ, 0x5 ;  /* 0x000000040d5c7211 */ /* 0x000fe200078f28ff */
[----:B------:R-:W-:Y:S01]  /*2200*/  UIADD3 UR19, UR23, -UR19, -UR15 ;  /* 0x8000001317137290 */ /* 0x000fe2000fffe80f */
[----:B-----5:R-:W-:Y:S01]  /*2210*/  @!P1 LEA R27, R2, R27, 0x18 ;  /* 0x0000001b021b9211 */ /* 0x020fe200078ec0ff */
[----:B------:R-:W-:Y:S01]  /*2220*/  @!P6 LDGSTS.E.BYPASS.LTC128B.128 [R29+0xc000], desc[UR20][R30.64+0x100] ;  /* 0x0c0001001e1defae */ /* 0x000fe2000b901d54 */
[----:B------:R-:W-:Y:S01]  /*2230*/  @!P2 IMAD R19, R10, 0x2, R19 ;  /* 0x000000020a13a824 */ /* 0x000fe200078e0213 */
[----:B------:R-:W-:-:S02]  /*2240*/  LOP3.LUT R250, R250, 0x6, RZ, 0xc0, !PT ;  /* 0x00000006fafa7812 */ /* 0x000fc400078ec0ff */
[----:B------:R1:W-:Y:S01]  /*2250*/  @!P6 LDGSTS.E.BYPASS.LTC128B.128 [R29+0xe000], desc[UR20][R30.64+0x180] ;  /* 0x0e0001801e1defae */ /* 0x0003e2000b901d54 */
[----:B------:R-:W-:Y:S01]  /*2260*/  @!P5 LEA R22, P6, R9, R20, 0x4 ;  /* 0x000000140916d211 */ /* 0x000fe200078c20ff */
[----:B------:R-:W-:Y:S02]  /*2270*/  @!P1 IMAD R27, R10, 0x2, R27 ;  /* 0x000000020a1b9824 */ /* 0x000fe400078e021b */
[----:B------:R-:W-:Y:S02]  /*2280*/  IMAD.IADD R24, R4, 0x1, -R5 ;  /* 0x0000000104187824 */ /* 0x000fe400078e0a05 */
[----:B------:R-:W-:-:S03]  /*2290*/  IMAD.U32 R5, RZ, RZ, UR11 ;  /* 0x0000000bff057e24 */ /* 0x000fc6000f8e00ff */
[----:B------:R-:W-:Y:S02]  /*22a0*/  SHF.R.S32.HI R9, RZ, 0x1f, R24 ;  /* 0x0000001fff097819 */ /* 0x000fe40000011418 */
[----:B------:R-:W-:Y:S02]  /*22b0*/  @!P5 LEA.HI.X R25, R8, R23, R5, 0x4, P6 ;  /* 0x000000170819d211 */ /* 0x000fe400030f2405 */
[----:B------:R-:W-:Y:S02]  /*22c0*/  LEA.HI R5, R9, R24, RZ, 0x3 ;  /* 0x0000001809057211 */ /* 0x000fe400078f18ff */
[----:B------:R-:W2:Y:S03]  /*22d0*/  @!P2 LDC.64 R8, c[0x0][0x218] ;  /* 0x00008600ff08ab82 */ /* 0x000ea60000000a00 */
[----:B------:R-:W-:-:S05]  /*22e0*/  IMAD.SHL.U32 R93, R5, 0x40, RZ ;  /* 0x00000040055d7824 */ /* 0x000fca00078e00ff */
[----:B------:R-:W-:Y:S02]  /*22f0*/  LOP3.LUT R93, R93, 0xfffffe00, RZ, 0xc0, !PT ;  /* 0xfffffe005d5d7812 */ /* 0x000fe400078ec0ff */
[----:B-1----:R-:W-:Y:S01]  /*2300*/  @!P5 LEA R30, P6, R22, R6, 0x1 ;  /* 0x00000006161ed211 */ /* 0x002fe200078c08ff */
[----:B------:R-:W-:Y:S01]  /*2310*/  IMAD.SHL.U32 R6, R14, 0x8, RZ ;  /* 0x000000080e067824 */ /* 0x000fe200078e00ff */
[----:B------:R-:W-:Y:S02]  /*2320*/  LOP3.LUT R29, R5, 0xfffffff8, RZ, 0xc0, !PT ;  /* 0xfffffff8051d7812 */ /* 0x000fe400078ec0ff */
[----:B------:R-:W-:Y:S01]  /*2330*/  @!P5 LEA.HI.X R31, R22, R7, R25, 0x1, P6 ;  /* 0x00000007161fd211 */ /* 0x000fe200030f0c19 */
[----:B------:R-:W-:Y:S02]  /*2340*/  @!P5 IMAD R22, R10, 0x2, R21 ;  /* 0x000000020a16d824 */ /* 0x000fe400078e0215 */
[----:B------:R-:W-:Y:S02]  /*2350*/  IMAD.SHL.U32 R25, R0, 0x40, RZ ;  /* 0x0000004000197824 */ /* 0x000fe400078e00ff */
[----:B------:R-:W-:Y:S01]  /*2360*/  IMAD R21, R15, UR8, RZ ;  /* 0x000000080f157c24 */ /* 0x000fe2000f8e02ff */
[----:B------:R-:W-:Y:S01]  /*2370*/  @!P5 LDGSTS.E.BYPASS.LTC128B.128 [R22+0x8800], desc[UR20][R30.64] ;  /* 0x088000001e16dfae */ /* 0x000fe2000b901d54 */
[----:B------:R-:W-:Y:S01]  /*2380*/  IMAD.U32 R7, RZ, RZ, UR6 ;  /* 0x00000006ff077e24 */ /* 0x000fe2000f8e00ff */
[----:B------:R-:W-:Y:S01]  /*2390*/  @!P2 IADD3 R15, P6, R20, UR30, RZ ;  /* 0x0000001e140fac10 */ /* 0x000fe2000ffde0ff */
[----:B------:R-:W-:Y:S01]  /*23a0*/  IMAD R21, R14, UR9, R21 ;  /* 0x000000090e157c24 */ /* 0x000fe2000f8e0215 */
[----:B------:R-:W-:Y:S01]  /*23b0*/  @!P5 LDGSTS.E.BYPASS.LTC128B.128 [R22+0xa800], desc[UR20][R30.64+0x80] ;  /* 0x0a8000801e16dfae */ /* 0x000fe2000b901d54 */
[----:B------:R-:W-:Y:S01]  /*23c0*/  LOP3.LUT R25, R25, 0x1c0, RZ, 0xc0, !PT ;  /* 0x000001c019197812 */ /* 0x000fe200078ec0ff */
[----:B------:R-:W-:Y:S01]  /*23d0*/  IMAD.IADD R2, R24, 0x1, -R29 ;  /* 0x0000000118027824 */ /* 0x000fe200078e0a1d */
[----:B------:R-:W-:Y:S01]  /*23e0*/  ULDC.64 UR6, c[0x0][0x268] ;  /* 0x00009a0000067ab9 */ /* 0x000fe20000000a00 */
[----:B------:R-:W-:Y:S01]  /*23f0*/  @!P5 LDGSTS.E.BYPASS.LTC128B.128 [R22+0xc800], desc[UR20][R30.64+0x100] ;  /* 0x0c8001001e16dfae */ /* 0x000fe2000b901d54 */
[----:B------:R-:W-:Y:S01]  /*2400*/  LOP3.LUT R237, R25, 0x8, R6, 0xf8, !PT ;  /* 0x0000000819ed7812 */ /* 0x000fe200078ef806 */
[----:B------:R-:W-:-:S02]  /*2410*/  IMAD R18, R18, UR6, RZ ;  /* 0x0000000612127c24 */ /* 0x000fc4000f8e02ff */
[----:B------:R1:W-:Y:S01]  /*2420*/  @!P5 LDGSTS.E.BYPASS.LTC128B.128 [R22+0xe800], desc[UR20][R30.64+0x180] ;  /* 0x0e8001801e16dfae */ /* 0x0003e2000b901d54 */
[----:B------:R-:W-:Y:S01]  /*2430*/  ISETP.GE.AND P5, PT, R14, UR24, PT ;  /* 0x000000180e007c0c */ /* 0x000fe2000bfa6270 */
[----:B------:R-:W-:Y:S01]  /*2440*/  UIMAD UR24, UR25, UR8, URZ ;  /* 0x00000008191872a4 */ /* 0x000fe2000f8e023f */
[----:B------:R-:W-:Y:S01]  /*2450*/  @!P2 IADD3.X R14, R23, UR31, R7, P6, !PT ;  /* 0x0000001f170eac10 */ /* 0x000fe2000b7fe407 */
[----:B------:R-:W-:Y:S01]  /*2460*/  @!UP0 UIMAD UR25, UR11, 0x30, URZ ;  /* 0x000000300b1988a4 */ /* 0x000fe2000f8e023f */
[----:B------:R-:W3:Y:S01]  /*2470*/  @!P1 LDC.64 R6, c[0x0][0x218] ;  /* 0x00008600ff069b82 */ /* 0x000ee20000000a00 */
[C---:B--2---:R-:W-:Y:S01]  /*2480*/  @!P2 LEA R24, P6, R15.reuse, R8, 0x1 ;  /* 0x000000080f18a211 */ /* 0x044fe200078c08ff */
[----:B------:R-:W-:Y:S01]  /*2490*/  UIMAD.WIDE.U32 UR30, UR16, UR8, URZ ;  /* 0x00000008101e72a5 */ /* 0x000fe2000f8e003f */
[----:B------:R-:W-:Y:S01]  /*24a0*/  SHF.R.U32.HI R8, RZ, 0x3, R25 ;  /* 0x00000003ff087819 */ /* 0x000fe20000011619 */
[----:B------:R-:W-:Y:S01]  /*24b0*/  UIMAD UR24, UR16, UR9, UR24 ;  /* 0x00000009101872a4 */ /* 0x000fe2000f8e0218 */
[----:B------:R-:W-:Y:S01]  /*24c0*/  @!P2 LEA.HI.X R25, R15, R9, R14, 0x1, P6 ;  /* 0x000000090f19a211 */ /* 0x000fe200030f0c0e */
[----:B------:R-:W-:Y:S01]  /*24d0*/  IMAD.U32 R9, RZ, RZ, UR10 ;  /* 0x0000000aff097e24 */ /* 0x000fe2000f8e00ff */
[----:B------:R-:W-:Y:S01]  /*24e0*/  IADD3 R166, P6, R16, UR28, RZ ;  /* 0x0000001c10a67c10 */ /* 0x000fe2000ffde0ff */
[----:B------:R-:W-:Y:S01]  /*24f0*/  UIADD3 UR24, UR31, UR24, URZ ;  /* 0x000000181f187290 */ /* 0x000fe2000fffe03f */
[----:B------:R-:W-:Y:S01]  /*2500*/  LOP3.LUT R237, R237, R8, RZ, 0x3c, !PT ;  /* 0x00000008eded7212 */ /* 0x000fe200078e3cff */
[----:B------:R-:W-:Y:S01]  /*2510*/  @!P2 LDGSTS.E.BYPASS.LTC128B.128 [R19+0x9000], desc[UR20][R24.64] ;  /* 0x090000001813afae */ /* 0x000fe2000b901d54 */
[----:B------:R-:W-:Y:S01]  /*2520*/  IADD3.X R167, R17, UR27, R21, P6, !PT ;  /* 0x0000001b11a77c10 */ /* 0x000fe2000b7fe415 */
[----:B------:R-:W-:Y:S01]  /*2530*/  IMAD.U32 R242, RZ, RZ, UR30 ;  /* 0x0000001efff27e24 */ /* 0x000fe2000f8e00ff */
[----:B------:R-:W-:Y:S01]  /*2540*/  VOTEU.ALL UP0, P0 ;  /* 0x00000000003f7886 */ /* 0x000fe20000000000 */
[----:B------:R-:W-:Y:S01]  /*2550*/  @!P2 LDGSTS.E.BYPASS.LTC128B.128 [R19+0xb000], desc[UR20][R24.64+0x80] ;  /* 0x0b0000801813afae */ /* 0x000fe2000b901d54 */
[----:B------:R-:W-:-:S02]  /*2560*/  IMAD.U32 R243, RZ, RZ, UR31 ;  /* 0x0000001ffff37e24 */ /* 0x000fc4000f8e00ff */
[C---:B------:R-:W-:Y:S01]  /*2570*/  IMAD.WIDE.U32 R166, R11.reuse, UR6, R166 ;  /* 0x000000060ba67c25 */ /* 0x040fe2000f8e00a6 */
[----:B------:R-:W-:Y:S01]  /*2580*/  @!P2 LDGSTS.E.BYPASS.LTC128B.128 [R19+0xd000], desc[UR20][R24.64+0x100] ;  /* 0x0d0001001813afae */ /* 0x000fe2000b901d54 */
[----:B------:R-:W-:Y:S02]  /*2590*/  USHF.L.U32 UR6, UR9, 0x5, URZ ;  /* 0x0000000509067899 */ /* 0x000fe4000800063f */
[----:B------:R-:W-:Y:S01]  /*25a0*/  IMAD R11, R11, UR7, R18 ;  /* 0x000000070b0b7c24 */ /* 0x000fe2000f8e0212 */
[----:B------:R2:W-:Y:S01]  /*25b0*/  @!P2 LDGSTS.E.BYPASS.LTC128B.128 [R19+0xf000], desc[UR20][R24.64+0x180] ;  /* 0x0f0001801813afae */ /* 0x0005e2000b901d54 */
[----:B-1----:R-:W-:Y:S01]  /*25c0*/  @!P1 IMAD.MOV.U32 R22, RZ, RZ, R20 ;  /* 0x000000ffff169224 */ /* 0x002fe200078e0014 */
[----:B------:R-:W-:Y:S01]  /*25d0*/  LEA R20, P2, R242, R166, 0x6 ;  /* 0x000000a6f2147211 */ /* 0x000fe200078430ff */
[----:B------:R-:W-:Y:S01]  /*25e0*/  IMAD.U32 R15, RZ, RZ, UR24 ;  /* 0x00000018ff0f7e24 */ /* 0x000fe2000f8e00ff */
[----:B------:R-:W-:Y:S01]  /*25f0*/  UIADD3 UR7, UR23, 0x1, -UR15 ;  /* 0x0000000117077890 */ /* 0x000fe2000fffe80f */
[----:B------:R-:W-:-:S02]  /*2600*/  @!P1 IMAD.WIDE.U32 R22, R9, 0x30, R22 ;  /* 0x0000003009169825 */ /* 0x000fc400078e0016 */
[----:B------:R-:W1:Y:S02]  /*2610*/  @!P5 LDC.64 R8, c[0x0][0x220] ;  /* 0x00008800ff08db82 */ /* 0x000e640000000a00 */
[----:B------:R-:W-:Y:S01]  /*2620*/  @!P1 VIADD R10, R23, UR25 ;  /* 0x00000019170a9c36 */ /* 0x000fe20008000000 */
[C---:B---3--:R-:W-:Y:S01]  /*2630*/  @!P1 LEA R28, P6, R22.reuse, R6, 0x1 ;  /* 0x00000006161c9211 */ /* 0x048fe200078c08ff */
[----:B------:R-:W-:Y:S01]  /*2640*/  IMAD.IADD R243, R167, 0x1, R11 ;  /* 0x00000001a7f37824 */ /* 0x000fe200078e020b */
[----:B------:R-:W-:Y:S01]  /*2650*/  UIMAD.WIDE.U32 UR24, UR8, 0x20, URZ ;  /* 0x00000020081878a5 */ /* 0x000fe2000f8e003f */
[----:B------:R-:W-:Y:S01]  /*2660*/  IMAD.U32 R11, RZ, RZ, UR8 ;  /* 0x00000008ff0b7e24 */ /* 0x000fe2000f8e00ff */
[----:B------:R-:W-:Y:S01]  /*2670*/  @!P1 LEA.HI.X R29, R22, R7, R10, 0x1, P6 ;  /* 0x00000007161d9211 */ /* 0x000fe200030f0c0a */
[----:B------:R-:W-:Y:S01]  /*2680*/  IMAD.U32 R10, RZ, RZ, UR8 ;  /* 0x00000008ff0a7e24 */ /* 0x000fe2000f8e00ff */
[----:B------:R-:W3:Y:S01]  /*2690*/  @!P4 LDC.64 R6, c[0x0][0x220] ;  /* 0x00008800ff06cb82 */ /* 0x000ee20000000a00 */
[----:B------:R-:W-:Y:S01]  /*26a0*/  LEA.HI.X R21, R242, R243, R15, 0x6, P2 ;  /* 0x000000f3f2157211 */ /* 0x000fe200010f340f */
[----:B------:R-:W-:Y:S01]  /*26b0*/  IMAD.U32 R17, RZ, RZ, UR9 ;  /* 0x00000009ff117e24 */ /* 0x000fe2000f8e00ff */
[----:B------:R-:W-:Y:S01]  /*26c0*/  @!P1 LDGSTS.E.BYPASS.LTC128B.128 [R27+0x9800], desc[UR20][R28.64] ;  /* 0x098000001c1b9fae */ /* 0x000fe2000b901d54 */
[----:B------:R-:W-:Y:S01]  /*26d0*/  @!P4 LEA R16, P2, R11, R20, 0x4 ;  /* 0x000000140b10c211 */ /* 0x000fe200078420ff */
[----:B------:R-:W-:Y:S01]  /*26e0*/  IMAD.U32 R15, RZ, RZ, UR6 ;  /* 0x00000006ff0f7e24 */ /* 0x000fe2000f8e00ff */
[----:B------:R-:W-:Y:S01]  /*26f0*/  @!UP0 UIMAD UR6, UR9, 0x30, URZ ;  /* 0x00000030090688a4 */ /* 0x000fe2000f8e023f */
[----:B------:R-:W-:Y:S01]  /*2700*/  @!P1 LDGSTS.E.BYPASS.LTC128B.128 [R27+0xb800], desc[UR20][R28.64+0x80] ;  /* 0x0b8000801c1b9fae */ /* 0x000fe2000b901d54 */
[----:B------:R-:W-:Y:S01]  /*2710*/  @!P4 LEA.HI.X R17, R10, R21, R17, 0x4, P2 ;  /* 0x000000150a11c211 */ /* 0x000fe200010f2411 */
[----:B------:R-:W-:Y:S01]  /*2720*/  IMAD.U32 R18, RZ, RZ, UR8 ;  /* 0x00000008ff127e24 */ /* 0x000fe2000f8e00ff */
[----:B------:R-:W4:Y:S01]  /*2730*/  @!P3 LDC.64 R10, c[0x0][0x220] ;  /* 0x00008800ff0abb82 */ /* 0x000f220000000a00 */
[----:B------:R-:W-:Y:S01]  /*2740*/  @!P1 LDGSTS.E.BYPASS.LTC128B.128 [R27+0xd800], desc[UR20][R28.64+0x100] ;  /* 0x0d8001001c1b9fae */ /* 0x000fe2000b901d54 */
[----:B------:R-:W-:Y:S01]  /*2750*/  IMAD R237, R12, 0x200, R237 ;  /* 0x000002000ced7824 */ /* 0x000fe200078e02ed */
[----:B------:R-:W-:Y:S01]  /*2760*/  UISETP.GT.AND UP0, UPT, UR16, UR12, UPT ;  /* 0x0000000c1000728c */ /* 0x000fe2000bf04270 */
[----:B--2---:R-:W-:Y:S01]  /*2770*/  @!P0 IMAD.WIDE.U32 R18, R18, 0x30, R20 ;  /* 0x0000003012128825 */ /* 0x004fe200078e0014 */
[----:B------:R-:W-:Y:S01]  /*2780*/  @!P1 LDGSTS.E.BYPASS.LTC128B.128 [R27+0xf800], desc[UR20][R28.64+0x180] ;  /* 0x0f8001801c1b9fae */ /* 0x000fe2000b901d54 */
[----:B-1----:R-:W-:-:S02]  /*2790*/  @!P5 LEA R22, P6, R20, R8, 0x1 ;  /* 0x000000081416d211 */ /* 0x002fc400078c08ff */
[C---:B------:R-:W-:Y:S01]  /*27a0*/  @!P3 IADD3 R14, P1, R20.reuse, UR24, RZ ;  /* 0x00000018140ebc10 */ /* 0x040fe2000ff3e0ff */
[----:B------:R-:W0:Y:S01]  /*27b0*/  LDGDEPBAR ;  /* 0x00000000000079af */ /* 0x000e220000000000 */
[----:B------:R-:W-:Y:S01]  /*27c0*/  @!P5 LEA.HI.X R23, R20, R9, R21, 0x1, P6 ;  /* 0x000000091417d211 */ /* 0x000fe200030f0c15 */
[----:B------:R-:W-:Y:S01]  /*27d0*/  IMAD.SHL.U32 R12, R12, 0x8, RZ ;  /* 0x000000080c0c7824 */ /* 0x000fe200078e00ff */
[----:B------:R-:W1:Y:S01]  /*27e0*/  @!P0 LDC.64 R8, c[0x0][0x220] ;  /* 0x00008800ff088b82 */ /* 0x000e620000000a00 */
[----:B------:R-:W-:Y:S01]  /*27f0*/  @!P3 IADD3.X R15, R21, UR25, R15, P1, !PT ;  /* 0x00000019150fbc10 */ /* 0x000fe20008ffe40f */
[----:B------:R-:W-:Y:S01]  /*2800*/  ULDC UR24, c[0x0][0x39c] ;  /* 0x0000e70000187ab9 */ /* 0x000fe20000000800 */
[C---:B---3--:R-:W-:Y:S01]  /*2810*/  @!P4 LEA R20, P1, R16.reuse, R6, 0x1 ;  /* 0x000000061014c211 */ /* 0x048fe200078208ff */
[----:B------:R-:W-:Y:S01]  /*2820*/  IMAD.U32 R244, RZ, RZ, UR7 ;  /* 0x00000007fff47e24 */ /* 0x000fe2000f8e00ff */
[----:B------:R-:W-:Y:S02]  /*2830*/  SHF.R.S32.HI R6, RZ, 0x5, R92 ;  /* 0x00000005ff067819 */ /* 0x000fe4000001145c */
[----:B------:R-:W-:Y:S01]  /*2840*/  @!P4 LEA.HI.X R21, R16, R7, R17, 0x1, P1 ;  /* 0x000000071015c211 */ /* 0x000fe200008f0c11 */
[----:B------:R-:W-:Y:S01]  /*2850*/  IMAD.SHL.U32 R7, R2, 0x40, RZ ;  /* 0x0000004002077824 */ /* 0x000fe200078e00ff */
[----:B------:R-:W-:-:S02]  /*2860*/  LEA R237, R237, UR4, 0x1 ;  /* 0x00000004eded7c11 */ /* 0x000fc4000f8e08ff */
[----:B------:R-:W-:Y:S02]  /*2870*/  LEA R247, R6, UR22, 0x4 ;  /* 0x0000001606f77c11 */ /* 0x000fe4000f8e20ff */
[----:B------:R-:W-:Y:S01]  /*2880*/  LOP3.LUT R7, R7, 0x1c0, RZ, 0xc0, !PT ;  /* 0x000001c007077812 */ /* 0x000fe200078ec0ff */
[----:B------:R-:W-:-:S03]  /*2890*/  VIADD R235, R237, 0x8020 ;  /* 0x00008020edeb7836 */ /* 0x000fc60000000000 */
[----:B------:R-:W-:Y:S02]  /*28a0*/  LOP3.LUT R12, R7, 0x8, R12, 0xf8, !PT ;  /* 0x00000008070c7812 */ /* 0x000fe400078ef80c */
[----:B------:R-:W-:Y:S01]  /*28b0*/  SHF.R.U32.HI R5, RZ, 0x3, R7 ;  /* 0x00000003ff057819 */ /* 0x000fe20000011607 */
[----:B------:R-:W-:Y:S01]  /*28c0*/  IMAD R7, R6, 0x400, R93 ;  /* 0x0000040006077824 */ /* 0x000fe200078e025d */
[----:B------:R-:W-:-:S04]  /*28d0*/  DEPBAR.LE SB0, 0x0 ;  /* 0x000080000000791a */ /* 0x000fc80000000000 */
[----:B------:R-:W-:Y:S06]  /*28e0*/  BAR.SYNC.DEFER_BLOCKING 0x0 ;  /* 0x0000000000007b1d */ /* 0x000fec0000010000 */
        /* <DEDUP_REMOVED lines=11> */
[----:B----4-:R-:W-:-:S03]  /*29a0*/  @!P3 LEA R10, P5, R14, R10, 0x1 ;  /* 0x0000000a0e0ab211 */ /* 0x010fc600078a08ff */
[----:B------:R-:W-:Y:S01]  /*29b0*/  @P4 STS.128 [R239+0x10800], RZ ;  /* 0x010800ffef004388 */ /* 0x000fe20000000c00 */
[----:B------:R-:W-:Y:S02]  /*29c0*/  R2P PR, R2, 0x6 ;  /* 0x0000000602007804 */ /* 0x000fe40000000000 */
[----:B------:R-:W-:Y:S01]  /*29d0*/  LOP3.LUT R2, R12, R5, RZ, 0x3c, !PT ;  /* 0x000000050c027212 */ /* 0x000fe200078e3cff */
[----:B------:R-:W-:Y:S01]  /*29e0*/  @P4 STS.128 [R239+0x12800], RZ ;  /* 0x012800ffef004388 */ /* 0x000fe20000000c00 */
[----:B------:R-:W-:Y:S01]  /*29f0*/  @!P3 LEA.HI.X R11, R14, R11, R15, 0x1, P5 ;  /* 0x0000000b0e0bb211 */ /* 0x000fe200028f0c0f */
[----:B------:R-:W-:Y:S01]  /*2a00*/  @!P0 VIADD R5, R19, UR6 ;  /* 0x0000000613058c36 */ /* 0x000fe20008000000 */
[----:B-1----:R-:W-:Y:S01]  /*2a10*/  @!P0 LEA R8, P5, R18, R8, 0x1 ;  /* 0x0000000812088211 */ /* 0x002fe200078a08ff */
[----:B------:R-:W-:Y:S01]  /*2a20*/  @P4 STS.128 [R239+0x14800], RZ ;  /* 0x014800ffef004388 */ /* 0x000fe20000000c00 */
[----:B------:R-:W-:Y:S01]  /*2a30*/  IMAD.IADD R238, R2, 0x1, R7 ;  /* 0x0000000102ee7824 */ /* 0x000fe200078e0207 */
[----:B------:R-:W-:Y:S01]  /*2a40*/  UIADD3 UR6, UR7, UR18, URZ ;  /* 0x0000001207067290 */ /* 0x000fe2000fffe03f */
[----:B------:R-:W-:Y:S01]  /*2a50*/  @!P0 LEA.HI.X R9, R18, R9, R5, 0x1, P5 ;  /* 0x0000000912098211 */ /* 0x000fe200028f0c05 */
[----:B------:R-:W-:Y:S01]  /*2a60*/  @P4 STS.128 [R239+0x16800], RZ ;  /* 0x016800ffef004388 */ /* 0x000fe20000000c00 */
[----:B------:R-:W-:Y:S01]  /*2a70*/  IMAD.MOV.U32 R7, RZ, RZ, 0x10 ;  /* 0x00000010ff077424 */ /* 0x000fe200078e00ff */
[----:B------:R-:W-:Y:S01]  /*2a80*/  LEA R238, R238, UR4, 0x1 ;  /* 0x00000004eeee7c11 */ /* 0x000fe2000f8e08ff */
[----:B------:R-:W-:Y:S01]  /*2a90*/  IMAD.MOV.U32 R5, RZ, RZ, 0x20 ;  /* 0x00000020ff057424 */ /* 0x000fe200078e00ff */
[----:B------:R-:W-:Y:S01]  /*2aa0*/  @!PT LDS RZ, [RZ] ;  /* 0x00000000fffff984 */ /* 0x000fe20000000800 */
[----:B------:R-:W-:Y:S01]  /*2ab0*/  @!PT LDS RZ, [RZ] ;  /* 0x00000000fffff984 */ /* 0x000fe20000000800 */
[----:B------:R-:W-:Y:S01]  /*2ac0*/  @!PT LDS RZ, [RZ] ;  /* 0x00000000fffff984 */ /* 0x000fe20000000800 */
[----:B------:R-:W-:Y:S02]  /*2ad0*/  @!P4 LDGSTS.E.BYPASS.LTC128B.128 [R239+0x10800], desc[UR20][R20.64] ;  /* 0x1080000014efcfae */ /* 0x000fe4000b901d54 */
[----:B------:R-:W-:-:S02]  /*2ae0*/  SEL R7, R7, 0xfffffff0, !P1 ;  /* 0xfffffff007077807 */ /* 0x000fc40004800000 */
[----:B------:R-:W-:Y:S01]  /*2af0*/  @!P4 LDGSTS.E.BYPASS.LTC128B.128 [R239+0x12800], desc[UR20][R20.64+0x80] ;  /* 0x1280008014efcfae */ /* 0x000fe2000b901d54 */
[----:B------:R-:W-:Y:S02]  /*2b00*/  SEL R5, R5, 0xffffffe0, !P2 ;  /* 0xffffffe005057807 */ /* 0x000fe40005000000 */
[----:B------:R-:W-:Y:S01]  /*2b10*/  R2P PR, R0, 0x6 ;  /* 0x0000000600007804 */ /* 0x000fe20000000000 */
[----:B------:R-:W-:Y:S01]  /*2b20*/  @!P4 LDGSTS.E.BYPASS.LTC128B.128 [R239+0x14800], desc[UR20][R20.64+0x100] ;  /* 0x1480010014efcfae */ /* 0x000fe2000b901d54 */
[----:B------:R-:W-:Y:S02]  /*2b30*/  VIADD R0, R237, 0x8000 ;  /* 0x00008000ed007836 */ /* 0x000fe40000000000 */
[--C-:B------:R-:W-:Y:S01]  /*2b40*/  IMAD R236, R7, 0x2, R238.reuse ;  /* 0x0000000207ec7824 */ /* 0x100fe200078e02ee */
[----:B------:R1:W-:Y:S01]  /*2b50*/  @!P4 LDGSTS.E.BYPASS.LTC128B.128 [R239+0x16800], desc[UR20][R20.64+0x180] ;  /* 0x1680018014efcfae */ /* 0x0003e2000b901d54 */
[C---:B------:R-:W-:Y:S02]  /*2b60*/  IMAD R234, R5.reuse, 0x2, R238 ;  /* 0x0000000205ea7824 */ /* 0x040fe400078e02ee */
[----:B------:R-:W-:Y:S01]  /*2b70*/  IMAD R233, R5, 0x2, R236 ;  /* 0x0000000205e97824 */ /* 0x000fe200078e02ec */
[----:B------:R-:W-:Y:S04]  /*2b80*/  @P3 STS.128 [R239+0x11000], RZ ;  /* 0x011000ffef003388 */ /* 0x000fe80000000c00 */
[----:B------:R-:W-:Y:S01]  /*2b90*/  @P3 STS.128 [R239+0x13000], RZ ;  /* 0x013000ffef003388 */ /* 0x000fe20000000c00 */
[----:B------:R-:W-:-:S02]  /*2ba0*/  @P1 VIADD R235, R0, 0xffffffe0 ;  /* 0xffffffe000eb1836 */ /* 0x000fc40000000000 */
[----:B------:R-:W-:Y:S01]  /*2bb0*/  IMAD.MOV.U32 R0, RZ, RZ, 0x40 ;  /* 0x00000040ff007424 */ /* 0x000fe200078e00ff */
[----:B------:R-:W-:Y:S04]  /*2bc0*/  @P3 STS.128 [R239+0x15000], RZ ;  /* 0x015000ffef003388 */ /* 0x000fe80000000c00 */
[----:B------:R-:W-:Y:S01]  /*2bd0*/  @P3 STS.128 [R239+0x17000], RZ ;  /* 0x017000ffef003388 */ /* 0x000fe20000000c00 */
[----:B------:R-:W-:-:S03]  /*2be0*/  SEL R0, R0, 0xffffffc0, !P2 ;  /* 0xffffffc000007807 */ /* 0x000fc60005000000 */
[----:B------:R-:W-:Y:S01]  /*2bf0*/  @!PT LDS RZ, [RZ] ;  /* 0x00000000fffff984 */ /* 0x000fe20000000800 */
[----:B------:R-:W-:Y:S01]  /*2c00*/  @!PT LDS RZ, [RZ] ;  /* 0x00000000fffff984 */ /* 0x000fe20000000800 */
[----:B------:R-:W-:Y:S01]  /*2c10*/  @!PT LDS RZ, [RZ] ;  /* 0x00000000fffff984 */ /* 0x000fe20000000800 */
[----:B------:R-:W-:Y:S02]  /*2c20*/  @!P3 LDGSTS.E.BYPASS.LTC128B.128 [R239+0x11000], desc[UR20][R10.64] ;  /* 0x110000000aefbfae */ /* 0x000fe4000b901d54 */
[----:B------:R-:W-:Y:S02]  /*2c30*/  IMAD.IADD R231, R237, 0x1, R0 ;  /* 0x00000001ede77824 */ /* 0x000fe400078e0200 */
[----:B------:R-:W-:Y:S01]  /*2c40*/  @!P3 LDGSTS.E.BYPASS.LTC128B.128 [R239+0x13000], desc[UR20][R10.64+0x80] ;  /* 0x130000800aefbfae */ /* 0x000fe2000b901d54 */
[----:B------:R-:W-:-:S03]  /*2c50*/  IMAD.IADD R224, R0, 0x1, R235 ;  /* 0x0000000100e07824 */ /* 0x000fc600078e02eb */
        /* <DEDUP_REMOVED lines=14> */
[----:B-1----:R-:W1:Y:S04]  /*2d40*/  LDSM.16.M88.4 R20, [R237+0x8000] ;  /* 0x00800000ed14783b */ /* 0x002e680000000200 */
[----:B------:R-:W-:Y:S04]  /*2d50*/  LDSM.16.M88.4 R12, [R236] ;  /* 0x00000000ec0c783b */ /* 0x000fe80000000200 */
[----:B------:R-:W-:Y:S04]  /*2d60*/  LDSM.16.M88.4 R36, [R235] ;  /* 0x00000000eb24783b */ /* 0x000fe80000000200 */
[----:B------:R-:W3:Y:S04]  /*2d70*/  LDSM.16.M88.4 R56, [R237+0x8800] ;  /* 0x00880000ed38783b */ /* 0x000ee80000000200 */
[----:B------:R-:W-:Y:S04]  /*2d80*/  LDSM.16.M88.4 R80, [R234] ;  /* 0x00000000ea50783b */ /* 0x000fe80000000200 */
[----:B------:R-:W-:Y:S04]  /*2d90*/  LDSM.16.M88.4 R84, [R231+0x8000] ;  /* 0x00800000e754783b */ /* 0x000fe80000000200 */
[----:B------:R-:W4:Y:S04]  /*2da0*/  LDSM.16.M88.4 R48, [R237+0x9000] ;  /* 0x00900000ed30783b */ /* 0x000f280000000200 */
[----:B------:R-:W5:Y:S04]  /*2db0*/  LDSM.16.M88.4 R16, [R237+0x9800] ;  /* 0x00980000ed10783b */ /* 0x000f680000000200 */
[----:B------:R-:W5:Y:S04]  /*2dc0*/  LDSM.16.M88.4 R28, [R235+0x800] ;  /* 0x00080000eb1c783b */ /* 0x000f680000000200 */
[----:B--2---:R-:W-:Y:S01]  /*2dd0*/  LDSM.16.M88.4 R8, [R233] ;  /* 0x00000000e908783b */ /* 0x004fe20000000200 */
[C---:B-1----:R-:W-:Y:S03]  /*2de0*/  HMMA.16816.F32.BF16 R24, R32.reuse, R20, RZ ;  /* 0x000000142018723c */ /* 0x042fe600000418ff */
[----:B------:R-:W1:Y:S04]  /*2df0*/  LDSM.16.M88.4 R76, [R224] ;  /* 0x00000000e04c783b */ /* 0x000e680000000200 */
[----:B------:R-:W2:Y:S01]  /*2e00*/  LDSM.16.M88.4 R72, [R235+0x1000] ;  /* 0x00100000eb48783b */ /* 0x000ea20000000200 */
[C---:B------:R-:W-:Y:S03]  /*2e10*/  HMMA.16816.F32.BF16 R20, R32.reuse, R22, RZ ;  /* 0x000000162014723c */ /* 0x040fe600000418ff */
[----:B------:R-:W2:Y:S03]  /*2e20*/  LDSM.16.M88.4 R68, [R235+0x1800] ;  /* 0x00180000eb44783b */ /* 0x000ea60000000200 */
[C---:B---3--:R-:W-:Y:S01]  /*2e30*/  HMMA.16816.F32.BF16 R60, R32.reuse, R56, RZ ;  /* 0x00000038203c723c */ /* 0x048fe200000418ff */
[----:B------:R-:W3:Y:S04]  /*2e40*/  LDSM.16.M88.4 R40, [R231+0x8800] ;  /* 0x00880000e728783b */ /* 0x000ee80000000200 */
[----:B------:R-:W-:Y:S01]  /*2e50*/  LDSM.16.M88.4 R88, [R237+0xa000] ;  /* 0x00a00000ed58783b */ /* 0x000fe20000000200 */
[----:B------:R-:W-:Y:S03]  /*2e60*/  HMMA.16816.F32.BF16 R56, R32, R58, RZ ;  /* 0x0000003a2038723c */ /* 0x000fe600000418ff */
[----:B------:R-:W-:Y:S03]  /*2e70*/  LDSM.16.M88.4 R64, [R231+0x9000] ;  /* 0x00900000e740783b */ /* 0x000fe60000000200 */
[C---:B------:R-:W-:Y:S01]  /*2e80*/  HMMA.16816.F32.BF16 R24, R12.reuse, R36, R24 ;  /* 0x000000240c18723c */ /* 0x040fe20000041818 */
[----:B------:R-:W0:Y:S05]  /*2e90*/  LDGDEPBAR ;  /* 0x00000000000079af */ /* 0x000e2a0000000000 */
[----:B------:R-:W-:Y:S01]  /*2ea0*/  HMMA.16816.F32.BF16 R20, R12, R38, R20 ;  /* 0x000000260c14723c */ /* 0x000fe20000041814 */
[----:B------:R-:W-:Y:S05]  /*2eb0*/  LDSM.16.M88.4 R36, [R231+0x9800] ;  /* 0x00980000e724783b */ /* 0x000fea0000000200 */
[C---:B----4-:R-:W-:Y:S06]  /*2ec0*/  HMMA.16816.F32.BF16 R52, R32.reuse, R48, RZ ;  /* 0x000000302034723c */ /* 0x050fec00000418ff */
[----:B------:R-:W-:Y:S06]  /*2ed0*/  HMMA.16816.F32.BF16 R48, R32, R50, RZ ;  /* 0x000000322030723c */ /* 0x000fec00000418ff */
[----:B------:R-:W-:Y:S06]  /*2ee0*/  HMMA.16816.F32.BF16 R24, R80, R84, R24 ;  /* 0x000000545018723c */ /* 0x000fec0000041818 */
[----:B-----5:R-:W-:Y:S06]  /*2ef0*/  HMMA.16816.F32.BF16 R44, R32, R16, RZ ;  /* 0x00000010202c723c */ /* 0x020fec00000418ff */
[----:B------:R-:W-:Y:S01]  /*2f00*/  HMMA.16816.F32.BF16 R20, R80, R86, R20 ;  /* 0x000000565014723c */ /* 0x000fe20000041814 */
[----:B------:R-:W-:Y:S05]  /*2f10*/  LDSM.16.M88.4 R84, [R235+0x2000] ;  /* 0x00200000eb54783b */ /* 0x000fea0000000200 */
[----:B------:R-:W-:Y:S01]  /*2f20*/  HMMA.16816.F32.BF16 R32, R32, R18, RZ ;  /* 0x000000122020723c */ /* 0x000fe200000418ff */
[----:B------:R-:W-:Y:S05]  /*2f30*/  LDSM.16.M88.4 R16, [R224+0x800] ;  /* 0x00080000e010783b */ /* 0x000fea0000000200 */
[C---:B------:R-:W-:Y:S06]  /*2f40*/  HMMA.16816.F32.BF16 R60, R12.reuse, R28, R60 ;  /* 0x0000001c0c3c723c */ /* 0x040fec000004183c */
[----:B------:R-:W-:Y:S01]  /*2f50*/  HMMA.16816.F32.BF16 R56, R12, R30, R56 ;  /* 0x0000001e0c38723c */ /* 0x000fe20000041838 */
[----:B------:R-:W4:Y:S05]  /*2f60*/  LDSM.16.M88.4 R28, [R238+0x2000] ;  /* 0x00200000ee1c783b */ /* 0x000f2a0000000200 */
[----:B-1----:R-:W-:Y:S06]  /*2f70*/  HMMA.16816.F32.BF16 R24, R8, R76, R24 ;  /* 0x0000004c0818723c */ /* 0x002fec0000041818 */
[C---:B--2---:R-:W-:Y:S06]  /*2f80*/  HMMA.16816.F32.BF16 R52, R12.reuse, R72, R52 ;  /* 0x000000480c34723c */ /* 0x044fec0000041834 */
[C---:B------:R-:W-:Y:S01]  /*2f90*/  HMMA.16816.F32.BF16 R48, R12.reuse, R74, R48 ;  /* 0x0000004a0c30723c */ /* 0x040fe20000041830 */
[----:B------:R-:W-:Y:S05]  /*2fa0*/  LDSM.16.M88.4 R72, [R224+0x1000] ;  /* 0x00100000e048783b */ /* 0x000fea0000000200 */
[----:B------:R-:W-:Y:S06]  /*2fb0*/  HMMA.16816.F32.BF16 R44, R12, R68, R44 ;  /* 0x000000440c2c723c */ /* 0x000fec000004182c */
[----:B------:R-:W-:Y:S01]  /*2fc0*/  HMMA.16816.F32.BF16 R20, R8, R78, R20 ;  /* 0x0000004e0814723c */ /* 0x000fe20000041814 */
[----:B------:R-:W-:Y:S05]  /*2fd0*/  LDSM.16.M88.4 R76, [R231+0xa000] ;  /* 0x00a00000e74c783b */ /* 0x000fea0000000200 */
[----:B------:R-:W-:Y:S01]  /*2fe0*/  HMMA.16816.F32.BF16 R12, R12, R70, R32 ;  /* 0x000000460c0c723c */ /* 0x000fe20000041820 */
[----:B------:R-:W-:Y:S04]  /*2ff0*/  LDSM.16.M88.4 R68, [R224+0x1800] ;  /* 0x00180000e044783b */ /* 0x000fe80000000200 */
[----:B------:R-:W-:Y:S01]  /*3000*/  LDSM.16.M88.4 R32, [R237+0xa800] ;  /* 0x00a80000ed20783b */ /* 0x000fe20000000200 */
[C---:B---3--:R-:W-:Y:S06]  /*3010*/  HMMA.16816.F32.BF16 R60, R80.reuse, R40, R60 ;  /* 0x00000028503c723c */ /* 0x048fec000004183c */
[----:B------:R-:W-:Y:S01]  /*3020*/  HMMA.16816.F32.BF16 R56, R80, R42, R56 ;  /* 0x0000002a5038723c */ /* 0x000fe20000041838 */
[----:B------:R-:W1:Y:S05]  /*3030*/  LDSM.16.M88.4 R40, [R236+0x2000] ;  /* 0x00200000ec28783b */ /* 0x000e6a0000000200 */
[----:B----4-:R-:W-:Y:S06]  /*3040*/  HMMA.16816.F32.BF16 R24, R28, R88, R24 ;  /* 0x000000581c18723c */ /* 0x010fec0000041818 */
[C---:B------:R-:W-:Y:S06]  /*3050*/  HMMA.16816.F32.BF16 R52, R80.reuse, R64, R52 ;  /* 0x000000405034723c */ /* 0x040fec0000041834 */
        /* <DEDUP_REMOVED lines=8> */
[C---:B------:R-:W-:Y:S06]  /*30e0*/  HMMA.16816.F32.BF16 R60, R8.reuse, R16, R60 ;  /* 0x00000010083c723c */ /* 0x040fec000004183c */
[----:B------:R-:W-:Y:S01]  /*30f0*/  HMMA.16816.F32.BF16 R56, R8, R18, R56 ;  /* 0x000000120838723c */ /* 0x000fe20000041838 */
[----:B------:R-:W2:Y:S05]  /*3100*/  LDSM.16.M88.4 R16, [R234+0x2000] ;  /* 0x00200000ea10783b */ /* 0x000eaa0000000200 */
[C---:B-1----:R-:W-:Y:S06]  /*3110*/  HMMA.16816.F32.BF16 R24, R40.reuse, R84, R24 ;  /* 0x000000542818723c */ /* 0x042fec0000041818 */
[----:B------:R-:W-:Y:S01]  /*3120*/  HMMA.16816.F32.BF16 R20, R40, R86, R20 ;  /* 0x000000562814723c */ /* 0x000fe20000041814 */
[----:B------:R-:W-:Y:S05]  /*3130*/  LDSM.16.M88.4 R84, [R237+0xc000] ;  /* 0x00c00000ed54783b */ /* 0x000fea0000000200 */
[C---:B------:R-:W-:Y:S06]  /*3140*/  HMMA.16816.F32.BF16 R52, R8.reuse, R72, R52 ;  /* 0x000000480834723c */ /* 0x040fec0000041834 */
[C---:B------:R-:W-:Y:S01]  /*3150*/  HMMA.16816.F32.BF16 R48, R8.reuse, R74, R48 ;  /* 0x0000004a0830723c */ /* 0x040fe20000041830 */
[----:B------:R-:W-:Y:S05]  /*3160*/  LDSM.16.M88.4 R72, [R235+0x3000] ;  /* 0x00300000eb48783b */ /* 0x000fea0000000200 */
[C---:B------:R-:W-:Y:S06]  /*3170*/  HMMA.16816.F32.BF16 R44, R8.reuse, R68, R44 ;  /* 0x00000044082c723c */ /* 0x040fec000004182c */
[----:B------:R-:W-:Y:S01]  /*3180*/  HMMA.16816.F32.BF16 R80, R8, R70, R80 ;  /* 0x000000460850723c */ /* 0x000fe20000041850 */
[----:B------:R-:W-:Y:S04]  /*3190*/  LDSM.16.M88.4 R68, [R235+0x3800] ;  /* 0x00380000eb44783b */ /* 0x000fe80000000200 */
[----:B------:R-:W-:Y:S01]  /*31a0*/  LDSM.16.M88.4 R8, [R231+0xa800] ;  /* 0x00a80000e708783b */ /* 0x000fe20000000200 */
[C---:B------:R-:W-:Y:S06]  /*31b0*/  HMMA.16816.F32.BF16 R60, R28.reuse, R32, R60 ;  /* 0x000000201c3c723c */ /* 0x040fec000004183c */
[----:B------:R-:W-:Y:S01]  /*31c0*/  HMMA.16816.F32.BF16 R56, R28, R34, R56 ;  /* 0x000000221c38723c */ /* 0x000fe20000041838 */
[----:B------:R-:W1:Y:S05]  /*31d0*/  LDSM.16.M88.4 R32, [R233+0x2000] ;  /* 0x00200000e920783b */ /* 0x000e6a0000000200 */
[C---:B--2---:R-:W-:Y:S06]  /*31e0*/  HMMA.16816.F32.BF16 R24, R16.reuse, R76, R24 ;  /* 0x0000004c1018723c */ /* 0x044fec0000041818 */
        /* <DEDUP_REMOVED lines=95> */
[----:B------:R-:W1:Y:S05]  /*37e0*/  LDSM.16.M88.4 R8, [R233+0x6000] ;  /* 0x00600000e908783b */ /* 0x000e6a0000000200 */
[C---:B------:R-:W-:Y:S06]  /*37f0*/  HMMA.16816.F32.BF16 R44, R84.reuse, R88, R44 ;  /* 0x00000058542c723c */ /* 0x040fec000004182c */
[----:B------:R-:W-:Y:S06]  /*3800*/  HMMA.16816.F32.BF16 R80, R84, R90, R80 ;  /* 0x0000005a5450723c */ /* 0x000fec0000041850 */
[C---:B--2---:R-:W-:Y:S06]  /*3810*/  HMMA.16816.F32.BF16 R24, R12.reuse, R28, R24 ;  /* 0x0000001c0c18723c */ /* 0x044fec0000041818 */
[----:B------:R-:W-:Y:S01]  /*3820*/  HMMA.16816.F32.BF16 R20, R12, R30, R20 ;  /* 0x0000001e0c14723c */ /* 0x000fe20000041814 */
[----:B------:R-:W2:Y:S05]  /*3830*/  LDSM.16.M88.4 R28, [R235+0x7800] ;  /* 0x00780000eb1c783b */ /* 0x000eaa0000000200 */
[C---:B------:R-:W-:Y:S06]  /*3840*/  HMMA.16816.F32.BF16 R52, R76.reuse, R68, R52 ;  /* 0x000000444c34723c */ /* 0x040fec0000041834 */
[----:B------:R-:W-:Y:S06]  /*3850*/  HMMA.16816.F32.BF16 R48, R76, R70, R48 ;  /* 0x000000464c30723c */ /* 0x000fec0000041830 */
[C---:B-1----:R-:W-:Y:S06]  /*3860*/  HMMA.16816.F32.BF16 R24, R8.reuse, R16, R24 ;  /* 0x000000100818723c */ /* 0x042fec0000041818 */
[----:B------:R-:W-:Y:S01]  /*3870*/  HMMA.16816.F32.BF16 R20, R8, R18, R20 ;  /* 0x000000120814723c */ /* 0x000fe20000041814 */
[----:B------:R-:W1:Y:S05]  /*3880*/  LDSM.16.M88.4 R16, [R231+0xf000] ;  /* 0x00f00000e710783b */ /* 0x000e6a0000000200 */
[C---:B------:R-:W-:Y:S06]  /*3890*/  HMMA.16816.F32.BF16 R44, R76.reuse, R64, R44 ;  /* 0x000000404c2c723c */ /* 0x040fec000004182c */
[C---:B------:R-:W-:Y:S06]  /*38a0*/  HMMA.16816.F32.BF16 R60, R76.reuse, R72, R60 ;  /* 0x000000484c3c723c */ /* 0x040fec000004183c */
[C---:B------:R-:W-:Y:S01]  /*38b0*/  HMMA.16816.F32.BF16 R72, R76.reuse, R74, R56 ;  /* 0x0000004a4c48723c */ /* 0x040fe20000041838 */
[----:B------:R-:W3:Y:S01]  /*38c0*/  LDSM.16.M88.4 R56, [R231+0xe800] ;  /* 0x00e80000e738783b */ /* 0x000ee20000000200 */
[----:B------:R-:W-:Y:S01]  /*38d0*/  FMUL.FTZ R0, R24, UR24 ;  /* 0x0000001818007c20 */ /* 0x000fe20008410000 */
[----:B------:R-:W-:Y:S01]  /*38e0*/  FMUL.FTZ R24, R25, UR24 ;  /* 0x0000001819187c20 */ /* 0x000fe20008410000 */
[----:B------:R-:W-:Y:S01]  /*38f0*/  FMUL.FTZ R25, R26, UR24 ;  /* 0x000000181a197c20 */ /* 0x000fe20008410000 */
[----:B------:R-:W-:Y:S01]  /*3900*/  FMUL.FTZ R26, R27, UR24 ;  /* 0x000000181b1a7c20 */ /* 0x000fe20008410000 */
[----:B------:R-:W-:Y:S01]  /*3910*/  HMMA.16816.F32.BF16 R80, R76, R66, R80 ;  /* 0x000000424c50723c */ /* 0x000fe20000041850 */
[----:B------:R-:W-:Y:S01]  /*3920*/  LOP3.LUT R27, R92, 0xffffffe0, RZ, 0xc0, !PT ;  /* 0xffffffe05c1b7812 */ /* 0x000fe200078ec0ff */
[----:B------:R-:W-:Y:S01]  /*3930*/  FMUL.FTZ R20, R20, UR24 ;  /* 0x0000001814147c20 */ /* 0x000fe20008410000 */
[----:B------:R-:W4:Y:S01]  /*3940*/  MUFU.TANH R0, R0 ;  /* 0x0000000000007308 */ /* 0x000f220000002400 */
[----:B------:R-:W-:Y:S01]  /*3950*/  FMUL.FTZ R21, R21, UR24 ;  /* 0x0000001815157c20 */ /* 0x000fe20008410000 */
[----:B------:R-:W-:Y:S01]  /*3960*/  FMUL.FTZ R22, R22, UR24 ;  /* 0x0000001816167c20 */ /* 0x000fe20008410000 */
[----:B------:R-:W-:Y:S01]  /*3970*/  HMMA.16816.F32.BF16 R52, R40, R32, R52 ;  /* 0x000000202834723c */ /* 0x000fe20000041834 */
[----:B------:R-:W-:-:S04]  /*3980*/  IMAD.IADD R27, R4, 0x1, -R27 ;  /* 0x00000001041b7824 */ /* 0x000fc800078e0a1b */
[----:B------:R-:W-:Y:S01]  /*3990*/  MUFU.TANH R6, R22 ;  /* 0x0000001600067308 */ /* 0x000fe20000002400 */
[C---:B------:R-:W-:Y:S06]  /*39a0*/  HMMA.16816.F32.BF16 R48, R40.reuse, R34, R48 ;  /* 0x000000222830723c */ /* 0x040fec0000041830 */
[C---:B--2---:R-:W-:Y:S01]  /*39b0*/  HMMA.16816.F32.BF16 R44, R40.reuse, R28, R44 ;  /* 0x0000001c282c723c */ /* 0x044fe2000004182c */
[----:B------:R-:W-:Y:S05]  /*39c0*/  MUFU.TANH R29, R21 ;  /* 0x00000015001d7308 */ /* 0x000fea0000002400 */
[----:B------:R-:W-:Y:S01]  /*39d0*/  HMMA.16816.F32.BF16 R60, R40, R36, R60 ;  /* 0x00000024283c723c */ /* 0x000fe2000004183c */
[----:B------:R-:W-:-:S02]  /*39e0*/  SHF.R.S32.HI R28, RZ, 0x1f, R27 ;  /* 0x0000001fff1c7819 */ /* 0x000fc4000001141b */
[----:B------:R-:W2:Y:S02]  /*39f0*/  MUFU.TANH R25, R25 ;  /* 0x0000001900197308 */ /* 0x000ea40000002400 */
[----:B------:R-:W-:Y:S01]  /*3a00*/  LEA.HI R28, R28, R27, RZ, 0x2 ;  /* 0x0000001b1c1c7211 */ /* 0x000fe200078f10ff */
[----:B------:R-:W-:Y:S01]  /*3a10*/  HMMA.16816.F32.BF16 R72, R40, R38, R72 ;  /* 0x000000262848723c */ /* 0x000fe20000041848 */
[----:B------:R-:W5:Y:S01]  /*3a20*/  LDSM.16.M88.4 R36, [R224+0x6800] ;  /* 0x00680000e024783b */ /* 0x000f620000000200 */
[----:B------:R-:W-:-:S03]  /*3a30*/  IMAD.U32 R27, RZ, RZ, UR16 ;  /* 0x00000010ff1b7e24 */ /* 0x000fc6000f8e00ff */
[----:B------:R-:W2:Y:S01]  /*3a40*/  MUFU.TANH R24, R24 ;  /* 0x0000001800187308 */ /* 0x000ea20000002400 */
[----:B------:R-:W-:Y:S06]  /*3a50*/  HMMA.16816.F32.BF16 R80, R40, R30, R80 ;  /* 0x0000001e2850723c */ /* 0x000fec0000041850 */
[C---:B-1----:R-:W-:Y:S01]  /*3a60*/  HMMA.16816.F32.BF16 R52, R12.reuse, R16, R52 ;  /* 0x000000100c34723c */ /* 0x042fe20000041834 */
[----:B------:R1:W-:Y:S05]  /*3a70*/  MUFU.TANH R31, R20 ;  /* 0x00000014001f7308 */ /* 0x0003ea0000002400 */
[C---:B------:R-:W-:Y:S01]  /*3a80*/  HMMA.16816.F32.BF16 R48, R12.reuse, R18, R48 ;  /* 0x000000120c30723c */ /* 0x040fe20000041830 */
[----:B------:R-:W4:Y:S02]  /*3a90*/  LDSM.16.M88.4 R16, [R224+0x7000] ;  /* 0x00700000e010783b */ /* 0x000f240000000200 */
[----:B------:R-:W2:Y:S03]  /*3aa0*/  MUFU.TANH R26, R26 ;  /* 0x0000001a001a7308 */ /* 0x000ea60000002400 */
[----:B---3--:R-:W-:Y:S01]  /*3ab0*/  HMMA.16816.F32.BF16 R60, R12, R56, R60 ;  /* 0x000000380c3c723c */ /* 0x008fe2000004183c */
[----:B-1----:R-:W-:Y:S01]  /*3ac0*/  SHF.R.S32.HI R20, RZ, 0x2, R28 ;  /* 0x00000002ff147819 */ /* 0x002fe2000001141c */
[----:B------:R-:W-:-:S04]  /*3ad0*/  FMUL.FTZ R28, R23, UR24 ;  /* 0x00000018171c7c20 */ /* 0x000fc80008410000 */
[----:B------:R-:W-:Y:S01]  /*3ae0*/  HMMA.16816.F32.BF16 R72, R12, R58, R72 ;  /* 0x0000003a0c48723c */ /* 0x000fe20000041848 */
[----:B------:R-:W-:Y:S01]  /*3af0*/  IMAD.IADD R247, R20, 0x1, R247 ;  /* 0x0000000114f77824 */ /* 0x000fe200078e02f7 */
[----:B------:R1:W3:Y:S01]  /*3b00*/  MUFU.TANH R4, R28 ;  /* 0x0000001c00047308 */ /* 0x0002e20000002400 */
[----:B------:R-:W2:Y:S02]  /*3b10*/  LDSM.16.M88.4 R20, [R231+0xf800] ;  /* 0x00f80000e714783b */ /* 0x000ea40000000200 */
[C---:B------:R-:W-:Y:S01]  /*3b20*/  VIADD R245, R247.reuse, 0x8 ;  /* 0x00000008f7f57836 */ /* 0x040fe20000000000 */
[C---:B------:R-:W-:Y:S02]  /*3b30*/  VIADDMNMX R246, R247.reuse, UR6, R246, PT ;  /* 0x00000006f7f67c46 */ /* 0x040fe4000b8001f6 */
[----:B------:R-:W-:Y:S02]  /*3b40*/  VIADDMNMX R247, R247, UR19, RZ, !PT ;  /* 0x00000013f7f77c46 */ /* 0x000fe4000f8001ff */
[----:B------:R-:W-:-:S02]  /*3b50*/  IADD3 R244, R245, UR18, R244 ;  /* 0x00000012f5f47c10 */ /* 0x000fc4000fffe0f4 */
[----:B------:R-:W-:Y:S02]  /*3b60*/  VIADDMNMX R245, R245, UR19, RZ, !PT ;  /* 0x00000013f5f57c46 */ /* 0x000fe4000f8001ff */
[----:B------:R-:W-:-:S04]  /*3b70*/  VIMNMX R244, R244, UR23, PT ;  /* 0x00000017f4f47c48 */ /* 0x000fc8000bfe0100 */
[----:B-----5:R-:W-:Y:S01]  /*3b80*/  HMMA.16816.F32.BF16 R60, R8, R36, R60 ;  /* 0x00000024083c723c */ /* 0x020fe2000004183c */
[----:B-1----:R-:W-:-:S05]  /*3b90*/  IMAD R28, R27, 0x40, R250 ;  /* 0x000000401b1c7824 */ /* 0x002fca00078e02fa */
[C---:B------:R-:W-:Y:S01]  /*3ba0*/  HMMA.16816.F32.BF16 R72, R8.reuse, R38, R72 ;  /* 0x000000260848723c */ /* 0x040fe20000041848 */
[C---:B------:R-:W-:Y:S01]  /*3bb0*/  VIADD R27, R28.reuse, 0x8 ;  /* 0x000000081c1b7836 */ /* 0x040fe20000000000 */
[CC--:B------:R-:W-:Y:S01]  /*3bc0*/  ISETP.GE.AND P6, PT, R28.reuse, R246.reuse, PT ;  /* 0x000000f61c00720c */ /* 0x0c0fe20003fc6270 */
[C---:B------:R-:W-:Y:S02]  /*3bd0*/  VIADD R30, R28.reuse, 0x1 ;  /* 0x000000011c1e7836 */ /* 0x040fe40000000000 */
[C---:B------:R-:W-:Y:S01]  /*3be0*/  VIADD R40, R28.reuse, 0x18 ;  /* 0x000000181c287836 */ /* 0x040fe20000000000 */
[C---:B------:R-:W-:Y:S01]  /*3bf0*/  ISETP.GE.AND P5, PT, R27.reuse, R246, PT ;  /* 0x000000f61b00720c */ /* 0x040fe20003fa6270 */
[----:B----4-:R-:W-:Y:S01]  /*3c00*/  HMMA.16816.F32.BF16 R52, R8, R16, R52 ;  /* 0x000000100834723c */ /* 0x010fe20000041834 */
[C---:B------:R-:W-:Y:S01]  /*3c10*/  ISETP.GE.AND P3, PT, R27.reuse, R244, PT ;  /* 0x000000f41b00720c */ /* 0x040fe20003f66270 */
[----:B------:R-:W-:Y:S01]  /*3c20*/  VIADD R39, R28, 0x19 ;  /* 0x000000191c277836 */ /* 0x000fe20000000000 */
[----:B------:R-:W-:-:S02]  /*3c30*/  ISETP.LT.OR P5, PT, R27, R247, P5 ;  /* 0x000000f71b00720c */ /* 0x000fc40002fa1670 */
[----:B------:R-:W-:Y:S01]  /*3c40*/  ISETP.LT.OR P3, PT, R27, R245, P3 ;  /* 0x000000f51b00720c */ /* 0x000fe20001f61670 */
[C---:B------:R-:W-:Y:S01]  /*3c50*/  VIADD R27, R28.reuse, 0x9 ;  /* 0x000000091c1b7836 */ /* 0x040fe20000000000 */
[CC--:B------:R-:W-:Y:S01]  /*3c60*/  ISETP.LT.OR P6, PT, R28.reuse, R247.reuse, P6 ;  /* 0x000000f71c00720c */ /* 0x0c0fe200037c1670 */
[----:B------:R-:W-:Y:S01]  /*3c70*/  VIADD R16, R28, 0x10 ;  /* 0x000000101c107836 */ /* 0x000fe20000000000 */
[-C--:B------:R-:W-:Y:S01]  /*3c80*/  ISETP.GE.AND P0, PT, R30, R246.reuse, PT ;  /* 0x000000f61e00720c */ /* 0x080fe20003f06270 */
[----:B------:R-:W-:Y:S01]  /*3c90*/  VIADD R17, R28, 0x11 ;  /* 0x000000111c117836 */ /* 0x000fe20000000000 */
[C---:B------:R-:W-:Y:S01]  /*3ca0*/  ISETP.GE.AND P1, PT, R27.reuse, R246, PT ;  /* 0x000000f61b00720c */ /* 0x040fe20003f26270 */
[----:B------:R-:W-:Y:S01]  /*3cb0*/  HMMA.16816.F32.BF16 R48, R8, R18, R48 ;  /* 0x000000120830723c */ /* 0x000fe20000041830 */
[-C--:B------:R-:W-:Y:S01]  /*3cc0*/  ISETP.GE.AND P2, PT, R27, R244.reuse, PT ;  /* 0x000000f41b00720c */ /* 0x080fe20003f46270 */
[----:B------:R-:W-:Y:S01]  /*3cd0*/  FMUL.FTZ R32, R63, UR24 ;  /* 0x000000183f207c20 */ /* 0x000fe20008410000 */
[C---:B------:R-:W-:Y:S01]  /*3ce0*/  ISETP.LT.OR P1, PT, R27.reuse, R247, P1 ;  /* 0x000000f71b00720c */ /* 0x040fe20000f21670 */
[----:B------:R-:W-:Y:S01]  /*3cf0*/  FMUL.FTZ R35, R60, UR24 ;  /* 0x000000183c237c20 */ /* 0x000fe20008410000 */
[-C--:B------:R-:W-:Y:S01]  /*3d00*/  ISETP.LT.OR P2, PT, R27, R245.reuse, P2 ;  /* 0x000000f51b00720c */ /* 0x080fe20001741670 */
[----:B------:R-:W-:Y:S01]  /*3d10*/  FMUL.FTZ R36, R72, UR24 ;  /* 0x0000001848247c20 */ /* 0x000fe20008410000 */
[----:B------:R-:W-:Y:S01]  /*3d20*/  FSEL R27, R0, -INF , !P6 ;  /* 0xff800000001b7808 */ /* 0x000fe20007000000 */
[----:B------:R-:W-:Y:S01]  /*3d30*/  FMUL.FTZ R33, R61, UR24 ;  /* 0x000000183d217c20 */ /* 0x000fe20008410000 */
[-C--:B------:R-:W-:Y:S01]  /*3d40*/  ISETP.GE.AND P6, PT, R28, R244.reuse, PT ;  /* 0x000000f41c00720c */ /* 0x080fe20003fc6270 */
[C---:B--2---:R-:W-:Y:S01]  /*3d50*/  HMMA.16816.F32.BF16 R44, R12.reuse, R20, R44 ;  /* 0x000000140c2c723c */ /* 0x044fe2000004182c */
[----:B------:R-:W-:Y:S01]  /*3d60*/  ISETP.GE.AND P4, PT, R30, R244, PT ;  /* 0x000000f41e00720c */ /* 0x000fe20003f86270 */
[----:B------:R-:W1:Y:S01]  /*3d70*/  MUFU.TANH R32, R32 ;  /* 0x0000002000207308 */ /* 0x000e620000002400 */
[----:B------:R-:W-:Y:S01]  /*3d80*/  ISETP.LT.OR P6, PT, R28, R245, P6 ;  /* 0x000000f51c00720c */ /* 0x000fe200037c1670 */
[----:B------:R-:W-:Y:S01]  /*3d90*/  FMUL.FTZ R34, R62, UR24 ;  /* 0x000000183e227c20 */ /* 0x000fe20008410000 */
[C---:B------:R-:W-:Y:S01]  /*3da0*/  ISETP.LT.OR P0, PT, R30.reuse, R247, P0 ;  /* 0x000000f71e00720c */ /* 0x040fe20000701670 */
[----:B------:R-:W-:Y:S01]  /*3db0*/  HMMA.16816.F32.BF16 R80, R12, R22, R80 ;  /* 0x000000160c50723c */ /* 0x000fe20000041850 */
[----:B------:R-:W-:Y:S01]  /*3dc0*/  ISETP.LT.OR P4, PT, R30, R245, P4 ;  /* 0x000000f51e00720c */ /* 0x000fe20002781670 */
[----:B------:R-:W-:Y:S01]  /*3dd0*/  FMUL.FTZ R38, R75, UR24 ;  /* 0x000000184b267c20 */ /* 0x000fe20008410000 */
[----:B------:R-:W-:Y:S01]  /*3de0*/  FSEL R30, R25, -INF , !P6 ;  /* 0xff800000191e7808 */ /* 0x000fe20007000000 */
[----:B------:R-:W2:Y:S01]  /*3df0*/  MUFU.TANH R36, R36 ;  /* 0x0000002400247308 */ /* 0x000ea20000002400 */
[----:B------:R-:W-:Y:S01]  /*3e00*/  FSEL R25, R24, -INF , !P0 ;  /* 0xff80000018197808 */ /* 0x000fe20004000000 */
[----:B------:R-:W-:Y:S01]  /*3e10*/  FMUL.FTZ R73, R73, UR24 ;  /* 0x0000001849497c20 */ /* 0x000fe20008410000 */
[----:B------:R-:W-:Y:S01]  /*3e20*/  FSEL R26, R26, -INF , !P4 ;  /* 0xff8000001a1a7808 */ /* 0x000fe20006000000 */
[----:B------:R-:W-:Y:S01]  /*3e30*/  FMUL.FTZ R54, R54, UR24 ;  /* 0x0000001836367c20 */ /* 0x000fe20008410000 */
[----:B------:R-:W-:Y:S01]  /*3e40*/  FSEL R31, R31, -INF , !P5 ;  /* 0xff8000001f1f7808 */ /* 0x000fe20006800000 */
[----:B------:R-:W-:Y:S01]  /*3e50*/  FMUL.FTZ R55, R55, UR24 ;  /* 0x0000001837377c20 */ /* 0x000fe20008410000 */
[-C--:B------:R-:W-:Y:S01]  /*3e60*/  ISETP.GE.AND P6, PT, R16, R246.reuse, PT ;  /* 0x000000f61000720c */ /* 0x080fe20003fc6270 */
[----:B------:R-:W4:Y:S01]  /*3e70*/  MUFU.TANH R35, R35 ;  /* 0x0000002300237308 */ /* 0x000f220000002400 */
[C---:B------:R-:W-:Y:S01]  /*3e80*/  ISETP.GE.AND P0, PT, R17.reuse, R246, PT ;  /* 0x000000f61100720c */ /* 0x040fe20003f06270 */
[----:B------:R-:W-:Y:S01]  /*3e90*/  FMUL.FTZ R37, R74, UR24 ;  /* 0x000000184a257c20 */ /* 0x000fe20008410000 */
[-C--:B------:R-:W-:Y:S01]  /*3ea0*/  ISETP.GE.AND P4, PT, R16, R244.reuse, PT ;  /* 0x000000f41000720c */ /* 0x080fe20003f86270 */
[C---:B------:R-:W-:Y:S01]  /*3eb0*/  VIADD R12, R28.reuse, 0x20 ;  /* 0x000000201c0c7836 */ /* 0x040fe20000000000 */
[----:B------:R-:W-:Y:S01]  /*3ec0*/  ISETP.GE.AND P5, PT, R17, R244, PT ;  /* 0x000000f41100720c */ /* 0x000fe20003fa6270 */
[----:B------:R-:W-:Y:S01]  /*3ed0*/  VIADD R13, R28, 0x21 ;  /* 0x000000211c0d7836 */ /* 0x000fe20000000000 */
[C---:B------:R-:W-:Y:S01]  /*3ee0*/  ISETP.LT.OR P6, PT, R16.reuse, R247, P6 ;  /* 0x000000f71000720c */ /* 0x040fe200037c1670 */
[----:B------:R-:W5:Y:S01]  /*3ef0*/  MUFU.TANH R33, R33 ;  /* 0x0000002100217308 */ /* 0x000f620000002400 */
[----:B------:R-:W-:Y:S01]  /*3f00*/  ISETP.LT.OR P4, PT, R16, R245, P4 ;  /* 0x000000f51000720c */ /* 0x000fe20002781670 */
[----:B------:R-:W-:Y:S01]  /*3f10*/  FMUL.FTZ R49, R49, UR24 ;  /* 0x0000001831317c20 */ /* 0x000fe20008410000 */
[C---:B------:R-:W-:Y:S01]  /*3f20*/  ISETP.LT.OR P0, PT, R17.reuse, R247, P0 ;  /* 0x000000f71100720c */ /* 0x040fe20000701670 */
[----:B------:R-:W-:Y:S01]  /*3f30*/  FMUL.FTZ R50, R50, UR24 ;  /* 0x0000001832327c20 */ /* 0x000fe20008410000 */
[----:B------:R-:W-:Y:S01]  /*3f40*/  ISETP.LT.OR P5, PT, R17, R245, P5 ;  /* 0x000000f51100720c */ /* 0x000fe20002fa1670 */
[----:B------:R-:W-:Y:S01]  /*3f50*/  FMUL.FTZ R53, R53, UR24 ;  /* 0x0000001835357c20 */ /* 0x000fe20008410000 */
[----:B------:R-:W5:Y:S01]  /*3f60*/  LDSM.16.M88.4 R16, [R224+0x7800] ;  /* 0x00780000e010783b */ /* 0x000f620000000200 */
[----:B------:R-:W5:Y:S01]  /*3f70*/  MUFU.TANH R34, R34 ;  /* 0x0000002200227308 */ /* 0x000f620000002400 */
[----:B------:R-:W-:Y:S01]  /*3f80*/  FSEL R24, R6, -INF , !P3 ;  /* 0xff80000006187808 */ /* 0x000fe20005800000 */
[----:B------:R-:W-:Y:S01]  /*3f90*/  FMUL.FTZ R48, R48, UR24 ;  /* 0x0000001830307c20 */ /* 0x000fe20008410000 */
[----:B------:R-:W-:Y:S01]  /*3fa0*/  ISETP.GE.AND P3, PT, R40, R246, PT ;  /* 0x000000f62800720c */ /* 0x000fe20003f66270 */
[----:B------:R-:W-:Y:S01]  /*3fb0*/  VIADD R14, R28, 0x29 ;  /* 0x000000291c0e7836 */ /* 0x000fe20000000000 */
[----:B---3--:R-:W-:Y:S01]  /*3fc0*/  FSEL R20, R4, -INF , !P2 ;  /* 0xff80000004147808 */ /* 0x008fe20005000000 */
[----:B------:R-:W-:Y:S01]  /*3fd0*/  FMUL.FTZ R52, R52, UR24 ;  /* 0x0000001834347c20 */ /* 0x000fe20008410000 */
[----:B------:R-:W-:Y:S01]  /*3fe0*/  ISETP.LT.OR P3, PT, R40, R247, P3 ;  /* 0x000000f72800720c */ /* 0x000fe20001f61670 */
[----:B------:R-:W3:Y:S01]  /*3ff0*/  MUFU.TANH R0, R73 ;  /* 0x0000004900007308 */ /* 0x000ee20000002400 */
[----:B------:R-:W-:Y:S01]  /*4000*/  FSEL R29, R29, -INF , !P1 ;  /* 0xff8000001d1d7808 */ /* 0x000fe20004800000 */
[----:B------:R-:W-:Y:S01]  /*4010*/  FMUL.FTZ R51, R51, UR24 ;  /* 0x0000001833337c20 */ /* 0x000fe20008410000 */
[----:B-1----:R-:W-:Y:S01]  /*4020*/  FSEL R4, R32, -INF , !P5 ;  /* 0xff80000020047808 */ /* 0x002fe20006800000 */
[----:B------:R-:W-:-:S04]  /*4030*/  DEPBAR.LE SB0, 0x0 ;  /* 0x000080000000791a */ /* 0x000fc80000000000 */
[----:B------:R-:W1:Y:S01]  /*4040*/  MUFU.TANH R182, R54 ;  /* 0x0000003600b67308 */ /* 0x000e620000002400 */
[----:B--2---:R-:W-:Y:S02]  /*4050*/  FSEL R15, R36, -INF , !P3 ;  /* 0xff800000240f7808 */ /* 0x004fe40005800000 */
[----:B------:R-:W-:Y:S02]  /*4060*/  ISETP.GE.AND P1, PT, R39, R246, PT ;  /* 0x000000f62700720c */ /* 0x000fe40003f26270 */
[----:B----4-:R-:W-:Y:S02]  /*4070*/  FSEL R21, R35, -INF , !P6 ;  /* 0xff80000023157808 */ /* 0x010fe40007000000 */
[-C--:B------:R-:W-:Y:S01]  /*4080*/  ISETP.GE.AND P5, PT, R12, R244.reuse, PT ;  /* 0x000000f40c00720c */ /* 0x080fe20003fa6270 */
[----:B------:R-:W2:Y:S01]  /*4090*/  MUFU.TANH R180, R55 ;  /* 0x0000003700b47308 */ /* 0x000ea20000002400 */
[-C--:B------:R-:W-:Y:S02]  /*40a0*/  ISETP.GE.AND P3, PT, R13, R244.reuse, PT ;  /* 0x000000f40d00720c */ /* 0x080fe40003f66270 */
[----:B------:R-:W-:-:S02]  /*40b0*/  ISETP.GE.AND P6, PT, R39, R244, PT ;  /* 0x000000f42700720c */ /* 0x000fc40003fc6270 */
[----:B-----5:R-:W-:Y:S02]  /*40c0*/  FSEL R23, R33, -INF , !P0 ;  /* 0xff80000021177808 */ /* 0x020fe40004000000 */
[----:B------:R-:W-:Y:S01]  /*40d0*/  ISETP.GE.AND P0, PT, R13, R246, PT ;  /* 0x000000f60d00720c */ /* 0x000fe20003f06270 */
[----:B------:R-:W4:Y:S01]  /*40e0*/  MUFU.TANH R38, R38 ;  /* 0x0000002600267308 */ /* 0x000f220000002400 */
[----:B------:R-:W-:Y:S02]  /*40f0*/  ISETP.LT.OR P1, PT, R39, R247, P1 ;  /* 0x000000f72700720c */ /* 0x000fe40000f21670 */
[-C--:B------:R-:W-:Y:S02]  /*4100*/  ISETP.LT.OR P5, PT, R12, R245.reuse, P5 ;  /* 0x000000f50c00720c */ /* 0x080fe40002fa1670 */
[----:B------:R-:W-:Y:S01]  /*4110*/  ISETP.LT.OR P3, PT, R13, R245, P3 ;  /* 0x000000f50d00720c */ /* 0x000fe20001f61670 */
[----:B------:R-:W-:Y:S02]  /*4120*/  HMMA.16816.F32.BF16 R44, R8, R16, R44 ;  /* 0x00000010082c723c */ /* 0x000fe4000004182c */
[----:B------:R-:W5:Y:S01]  /*4130*/  MUFU.TANH R37, R37 ;  /* 0x0000002500257308 */ /* 0x000f620000002400 */
[----:B------:R-:W-:-:S02]  /*4140*/  ISETP.GE.AND P2, PT, R40, R244, PT ;  /* 0x000000f42800720c */ /* 0x000fc40003f46270 */
[----:B------:R-:W-:Y:S01]  /*4150*/  ISETP.LT.OR P6, PT, R39, R245, P6 ;  /* 0x000000f52700720c */ /* 0x000fe200037c1670 */
[----:B------:R-:W-:Y:S01]  /*4160*/  HMMA.16816.F32.BF16 R80, R8, R18, R80 ;  /* 0x000000120850723c */ /* 0x000fe20000041850 */
[----:B------:R-:W-:Y:S01]  /*4170*/  VIADD R16, R28, 0x28 ;  /* 0x000000281c107836 */ /* 0x000fe20000000000 */
[----:B------:R-:W-:Y:S02]  /*4180*/  FSEL R6, R34, -INF , !P4 ;  /* 0xff80000022067808 */ /* 0x000fe40006000000 */
[----:B------:R-:W-:Y:S01]  /*4190*/  MUFU.TANH R181, R49 ;  /* 0x0000003100b57308 */ /* 0x000fe20000002400 */
[----:B------:R-:W-:Y:S02]  /*41a0*/  ISETP.LT.OR P0, PT, R13, R247, P0 ;  /* 0x000000f70d00720c */ /* 0x000fe40000701670 */
[----:B------:R-:W-:Y:S01]  /*41b0*/  ISETP.GE.AND P4, PT, R12, R246, PT ;  /* 0x000000f60c00720c */ /* 0x000fe20003f86270 */
[----:B------:R-:W-:Y:S01]  /*41c0*/  VIADD R8, R28, 0x30 ;  /* 0x000000301c087836 */ /* 0x000fe20000000000 */
[----:B---3--:R-:W-:Y:S01]  /*41d0*/  FSEL R13, R0, -INF , !P1 ;  /* 0xff800000000d7808 */ /* 0x008fe20004800000 */
[----:B------:R-:W-:Y:S01]  /*41e0*/  VIADD R9, R28, 0x31 ;  /* 0x000000311c097836 */ /* 0x000fe20000000000 */
[----:B-1----:R-:W-:Y:S01]  /*41f0*/  FSEL R182, R182, -INF , !P5 ;  /* 0xff800000b6b67808 */ /* 0x002fe20006800000 */
[----:B------:R-:W1:Y:S01]  /*4200*/  MUFU.TANH R204, R50 ;  /* 0x0000003200cc7308 */ /* 0x000e620000002400 */
[----:B--2---:R-:W-:-:S02]  /*4210*/  FSEL R180, R180, -INF , !P3 ;  /* 0xff800000b4b47808 */ /* 0x004fc40005800000 */
[----:B------:R-:W-:Y:S02]  /*4220*/  FMNMX.FTZ R10, R27, R25, !PT ;  /* 0x000000191b0a7209 */ /* 0x000fe40007810000 */
[----:B------:R-:W-:Y:S02]  /*4230*/  ISETP.LT.OR P2, PT, R40, R245, P2 ;  /* 0x000000f52800720c */ /* 0x000fe40001741670 */
[----:B----4-:R-:W-:Y:S01]  /*4240*/  FSEL R0, R38, -INF , !P6 ;  /* 0xff80000026007808 */ /* 0x010fe20007000000 */
[----:B------:R-:W2:Y:S01]  /*4250*/  MUFU.TANH R199, R53 ;  /* 0x0000003500c77308 */ /* 0x000ea20000002400 */
[----:B------:R-:W-:Y:S01]  /*4260*/  ISETP.GE.AND P5, PT, R8, R246, PT ;  /* 0x000000f60800720c */ /* 0x000fe20003fa6270 */
[----:B------:R-:W-:Y:S01]  /*4270*/  FMUL.FTZ R44, R44, UR24 ;  /* 0x000000182c2c7c20 */ /* 0x000fe20008410000 */
[----:B------:R-:W-:Y:S01]  /*4280*/  ISETP.GE.AND P3, PT, R8, R244, PT ;  /* 0x000000f40800720c */ /* 0x000fe20003f66270 */
[----:B------:R-:W-:Y:S01]  /*4290*/  FMUL.FTZ R45, R45, UR24 ;  /* 0x000000182d2d7c20 */ /* 0x000fe20008410000 */
[----:B------:R-:W-:Y:S01]  /*42a0*/  ISETP.GE.AND P1, PT, R14, R246, PT ;  /* 0x000000f60e00720c */ /* 0x000fe20003f26270 */
[----:B------:R-:W-:Y:S01]  /*42b0*/  FMUL.FTZ R80, R80, UR24 ;  /* 0x0000001850507c20 */ /* 0x000fe20008410000 */
[----:B------:R-:W-:Y:S01]  /*42c0*/  ISETP.GE.AND P6, PT, R16, R244, PT ;  /* 0x000000f41000720c */ /* 0x000fe20003fc6270 */
[----:B------:R-:W3:Y:S01]  /*42d0*/  MUFU.TANH R183, R48 ;  /* 0x0000003000b77308 */ /* 0x000ee20000002400 */
[-C--:B------:R-:W-:Y:S01]  /*42e0*/  ISETP.LT.OR P4, PT, R12, R247.reuse, P4 ;  /* 0x000000f70c00720c */ /* 0x080fe20002781670 */
[----:B------:R-:W-:Y:S01]  /*42f0*/  FMUL.FTZ R81, R81, UR24 ;  /* 0x0000001851517c20 */ /* 0x000fe20008410000 */
[----:B------:R-:W-:Y:S01]  /*4300*/  FMNMX.FTZ R10, R31, R10, !PT ;  /* 0x0000000a1f0a7209 */ /* 0x000fe20007810000 */
[----:B------:R-:W-:Y:S01]  /*4310*/  FMUL.FTZ R46, R46, UR24 ;  /* 0x000000182e2e7c20 */ /* 0x000fe20008410000 */
[----:B-----5:R-:W-:Y:S01]  /*4320*/  FSEL R12, R37, -INF , !P2 ;  /* 0xff800000250c7808 */ /* 0x020fe20005000000 */
[----:B------:R-:W-:Y:S01]  /*4330*/  FMUL.FTZ R47, R47, UR24 ;  /* 0x000000182f2f7c20 */ /* 0x000fe20008410000 */
[C---:B------:R-:W-:Y:S01]  /*4340*/  ISETP.LT.OR P5, PT, R8.reuse, R247, P5 ;  /* 0x000000f70800720c */ /* 0x040fe20002fa1670 */
[----:B------:R-:W4:Y:S01]  /*4350*/  MUFU.TANH R201, R52 ;  /* 0x0000003400c97308 */ /* 0x000f220000002400 */
[-C--:B------:R-:W-:Y:S01]  /*4360*/  ISETP.LT.OR P3, PT, R8, R245.reuse, P3 ;  /* 0x000000f50800720c */ /* 0x080fe20001f61670 */
[----:B------:R-:W-:Y:S01]  /*4370*/  VIADD R8, R28, 0x38 ;  /* 0x000000381c087836 */ /* 0x000fe20000000000 */
[----:B------:R-:W-:Y:S01]  /*4380*/  ISETP.GE.AND P2, PT, R16, R246, PT ;  /* 0x000000f61000720c */ /* 0x000fe20003f46270 */
[----:B------:R-:W-:Y:S01]  /*4390*/  VIADD R28, R28, 0x39 ;  /* 0x000000391c1c7836 */ /* 0x000fe20000000000 */
[----:B------:R-:W-:Y:S01]  /*43a0*/  ISETP.LT.OR P6, PT, R16, R245, P6 ;  /* 0x000000f51000720c */ /* 0x000fe200037c1670 */
[----:B------:R-:W-:Y:S01]  /*43b0*/  FMUL.FTZ R82, R82, UR24 ;  /* 0x0000001852527c20 */ /* 0x000fe20008410000 */
[-C--:B------:R-:W-:Y:S01]  /*43c0*/  ISETP.LT.OR P1, PT, R14, R247.reuse, P1 ;  /* 0x000000f70e00720c */ /* 0x080fe20000f21670 */
[----:B------:R-:W5:Y:S01]  /*43d0*/  MUFU.TANH R215, R44 ;  /* 0x0000002c00d77308 */ /* 0x000f620000002400 */
[----:B------:R-:W-:Y:S01]  /*43e0*/  FMNMX.FTZ R10, R29, R10, !PT ;  /* 0x0000000a1d0a7209 */ /* 0x000fe20007810000 */
[----:B------:R-:W-:Y:S01]  /*43f0*/  FMUL.FTZ R83, R83, UR24 ;  /* 0x0000001853537c20 */ /* 0x000fe20008410000 */
[----:B------:R-:W-:-:S02]  /*4400*/  ISETP.LT.OR P2, PT, R16, R247, P2 ;  /* 0x000000f71000720c */ /* 0x000fc40001741670 */
[----:B-1----:R-:W-:Y:S02]  /*4410*/  FSEL R204, R204, -INF , !P6 ;  /* 0xff800000cccc7808 */ /* 0x002fe40007000000 */
[----:B------:R-:W-:Y:S01]  /*4420*/  FSEL R181, R181, -INF , !P1 ;  /* 0xff800000b5b57808 */ /* 0x000fe20004800000 */
[----:B------:R-:W1:Y:S01]  /*4430*/  MUFU.TANH R213, R45 ;  /* 0x0000002d00d57308 */ /* 0x000e620000002400 */
[C---:B------:R-:W-:Y:S02]  /*4440*/  ISETP.GE.AND P6, PT, R8.reuse, R246, PT ;  /* 0x000000f60800720c */ /* 0x040fe40003fc6270 */
[----:B------:R-:W-:Y:S02]  /*4450*/  ISETP.GE.AND P1, PT, R8, R244, PT ;  /* 0x000000f40800720c */ /* 0x000fe40003f26270 */
[----:B------:R-:W-:Y:S02]  /*4460*/  FMNMX.FTZ R10, R21, R10, !PT ;  /* 0x0000000a150a7209 */ /* 0x000fe40007810000 */
[----:B--2---:R-:W-:Y:S01]  /*4470*/  FSEL R199, R199, -INF , !P0 ;  /* 0xff800000c7c77808 */ /* 0x004fe20004000000 */
[----:B------:R-:W2:Y:S01]  /*4480*/  MUFU.TANH R211, R80 ;  /* 0x0000005000d37308 */ /* 0x000ea20000002400 */
[----:B---3--:R-:W-:-:S02]  /*4490*/  FSEL R183, R183, -INF , !P2 ;  /* 0xff800000b7b77808 */ /* 0x008fc40005000000 */
[C---:B------:R-:W-:Y:S02]  /*44a0*/  ISETP.GE.AND P0, PT, R9.reuse, R246, PT ;  /* 0x000000f60900720c */ /* 0x040fe40003f06270 */
[----:B------:R-:W-:Y:S02]  /*44b0*/  ISETP.GE.AND P2, PT, R9, R244, PT ;  /* 0x000000f40900720c */ /* 0x000fe40003f46270 */
[C---:B------:R-:W-:Y:S01]  /*44c0*/  ISETP.LT.OR P6, PT, R8.reuse, R247, P6 ;  /* 0x000000f70800720c */ /* 0x040fe200037c1670 */
[----:B------:R-:W3:Y:S01]  /*44d0*/  MUFU.TANH R209, R81 ;  /* 0x0000005100d17308 */ /* 0x000ee20000002400 */
[----:B------:R-:W-:Y:S02]  /*44e0*/  ISETP.LT.OR P1, PT, R8, R245, P1 ;  /* 0x000000f50800720c */ /* 0x000fe40000f21670 */
[----:B------:R-:W-:Y:S02]  /*44f0*/  FMNMX.FTZ R8, R23, R10, !PT ;  /* 0x0000000a17087209 */ /* 0x000fe40007810000 */
[----:B------:R-:W-:-:S02]  /*4500*/  ISETP.LT.OR P0, PT, R9, R247, P0 ;  /* 0x000000f70900720c */ /* 0x000fc40000701670 */
[----:B------:R-:W-:Y:S01]  /*4510*/  ISETP.LT.OR P2, PT, R9, R245, P2 ;  /* 0x000000f50900720c */ /* 0x000fe20001741670 */
[----:B------:R-:W3:Y:S01]  /*4520*/  MUFU.TANH R51, R51 ;  /* 0x0000003300337308 */ /* 0x000ee20000002400 */
[----:B------:R-:W-:Y:S02]  /*4530*/  FMNMX.FTZ R9, R30, R26, !PT ;  /* 0x0000001a1e097209 */ /* 0x000fe40007810000 */
[----:B------:R-:W-:Y:S02]  /*4540*/  FMNMX.FTZ R8, R15, R8, !PT ;  /* 0x000000080f087209 */ /* 0x000fe40007810000 */
[----:B----4-:R-:W-:Y:S02]  /*4550*/  FSEL R201, R201, -INF , !P4 ;  /* 0xff800000c9c97808 */ /* 0x010fe40006000000 */
[----:B------:R-:W-:Y:S01]  /*4560*/  FMNMX.FTZ R9, R24, R9, !PT ;  /* 0x0000000918097209 */ /* 0x000fe20007810000 */
[----:B------:R4:W1:Y:S01]  /*4570*/  MUFU.TANH R210, R46 ;  /* 0x0000002e00d27308 */ /* 0x0008620000002400 */
[----:B------:R-:W-:-:S02]  /*4580*/  FMNMX.FTZ R8, R13, R8, !PT ;  /* 0x000000080d087209 */ /* 0x000fc40007810000 */
[----:B------:R-:W-:Y:S02]  /*4590*/  FMNMX.FTZ R9, R20, R9, !PT ;  /* 0x0000000914097209 */ /* 0x000fe40007810000 */
[----:B------:R-:W-:Y:S02]  /*45a0*/  FMNMX.FTZ R8, R201, R8, !PT ;  /* 0x00000008c9087209 */ /* 0x000fe40007810000 */
[----:B------:R-:W-:Y:S01]  /*45b0*/  FMNMX.FTZ R9, R6, R9, !PT ;  /* 0x0000000906097209 */ /* 0x000fe20007810000 */
[----:B------:R4:W2:Y:S01]  /*45c0*/  MUFU.TANH R208, R47 ;  /* 0x0000002f00d07308 */ /* 0x0008a20000002400 */
[----:B------:R-:W-:Y:S02]  /*45d0*/  FMNMX.FTZ R8, R199, R8, !PT ;  /* 0x00000008c7087209 */ /* 0x000fe40007810000 */
[----:B------:R-:W-:Y:S02]  /*45e0*/  FMNMX.FTZ R9, R4, R9, !PT ;  /* 0x0000000904097209 */ /* 0x000fe40007810000 */
[----:B------:R-:W-:-:S02]  /*45f0*/  FMNMX.FTZ R8, R183, R8, !PT ;  /* 0x00000008b7087209 */ /* 0x000fc40007810000 */
[----:B-----5:R-:W-:Y:S01]  /*4600*/  FSEL R215, R215, -INF , !P5 ;  /* 0xff800000d7d77808 */ /* 0x020fe20006800000 */
[----:B------:R4:W2:Y:S01]  /*4610*/  MUFU.TANH R206, R82 ;  /* 0x0000005200ce7308 */ /* 0x0008a20000002400 */
[----:B------:R-:W-:Y:S02]  /*4620*/  FMNMX.FTZ R9, R12, R9, !PT ;  /* 0x000000090c097209 */ /* 0x000fe40007810000 */
[----:B------:R-:W-:Y:S02]  /*4630*/  FMNMX.FTZ R8, R181, R8, !PT ;  /* 0x00000008b5087209 */ /* 0x000fe40007810000 */
[----:B-1----:R-:W-:Y:S01]  /*4640*/  FSEL R213, R213, -INF , !P0 ;  /* 0xff800000d5d57808 */ /* 0x002fe20004000000 */
[----:B------:R-:W-:Y:S01]  /*4650*/  BAR.SYNC.DEFER_BLOCKING 0x0 ;  /* 0x0000000000007b1d */ /* 0x000fe20000010000 */
[----:B------:R-:W-:Y:S02]  /*4660*/  PLOP3.LUT P0, PT, PT, PT, UP0, 0x80, 0x0 ;  /* 0x000000000000781c */ /* 0x000fe40003f0f008 */
[----:B------:R-:W-:-:S02]  /*4670*/  ISETP.GE.AND P5, PT, R28, R246, PT ;  /* 0x000000f61c00720c */ /* 0x000fc40003fa6270 */
[----:B------:R-:W-:Y:S01]  /*4680*/  FMNMX.FTZ R9, R0, R9, !PT ;  /* 0x0000000900097209 */ /* 0x000fe20007810000 */
[----:B------:R4:W1:Y:S01]  /*4690*/  MUFU.TANH R202, R83 ;  /* 0x0000005300ca7308 */ /* 0x0008620000002400 */
[----:B------:R-:W-:Y:S02]  /*46a0*/  FMNMX.FTZ R8, R215, R8, !PT ;  /* 0x00000008d7087209 */ /* 0x000fe40007810000 */
[----:B------:R-:W-:Y:S02]  /*46b0*/  ISETP.GE.AND P4, PT, R14, R244, PT ;  /* 0x000000f40e00720c */ /* 0x000fe40003f86270 */
[----:B------:R-:W-:Y:S02]  /*46c0*/  ISETP.LT.OR P5, PT, R28, R247, P5 ;  /* 0x000000f71c00720c */ /* 0x000fe40002fa1670 */
[----:B--2---:R-:W-:Y:S02]  /*46d0*/  FSEL R211, R211, -INF , !P6 ;  /* 0xff800000d3d37808 */ /* 0x004fe40007000000 */
[----:B------:R-:W-:-:S02]  /*46e0*/  FMNMX.FTZ R9, R182, R9, !PT ;  /* 0x00000009b6097209 */ /* 0x000fc40007810000 */
[----:B------:R-:W-:Y:S02]  /*46f0*/  FMNMX.FTZ R8, R213, R8, !PT ;  /* 0x00000008d5087209 */ /* 0x000fe40007810000 */
[----:B------:R-:W-:Y:S02]  /*4700*/  ISETP.LT.OR P4, PT, R14, R245, P4 ;  /* 0x000000f50e00720c */ /* 0x000fe40002781670 */
[----:B---3--:R-:W-:Y:S02]  /*4710*/  FSEL R209, R209, -INF , !P5 ;  /* 0xff800000d1d17808 */ /* 0x008fe40006800000 */
[----:B------:R-:W-:Y:S02]  /*4720*/  FMNMX.FTZ R9, R180, R9, !PT ;  /* 0x00000009b4097209 */ /* 0x000fe40007810000 */
[----:B------:R-:W-:Y:S02]  /*4730*/  FMNMX.FTZ R8, R211, R8, !PT ;  /* 0x00000008d3087209 */ /* 0x000fe40007810000 */
[----:B------:R-:W-:-:S02]  /*4740*/  FSEL R214, R51, -INF , !P4 ;  /* 0xff80000033d67808 */ /* 0x000fc40006000000 */
[----:B------:R-:W-:Y:S02]  /*4750*/  FMNMX.FTZ R9, R204, R9, !PT ;  /* 0x00000009cc097209 */ /* 0x000fe40007810000 */
[----:B------:R-:W-:Y:S01]  /*4760*/  FMNMX.FTZ R8, R209, R8, !PT ;  /* 0x00000008d1087209 */ /* 0x000fe20007810000 */
[----:B-1--4-:R-:W-:Y:S06]  /*4770*/  @!P0 BRA `(.L_x_1187) ;  /* 0x0000000000948947 */ /* 0x012fec0003800000 */
        /* <DEDUP_REMOVED lines=37> */
.L_x_1187:
        /* <DEDUP_REMOVED lines=30> */
[C---:B------:R-:W-:Y:S01]  /*4bb0*/  IADD3 R220, R235.reuse, 0x3800, RZ ;  /* 0x00003800ebdc7810 */ /* 0x040fe20007ffe0ff */
[----:B------:R-:W-:Y:S01]  /*4bc0*/  LDSM.16.MT88.4 R132, [R228+0x10000] ;  /* 0x01000000e484783b */ /* 0x000fe20000004200 */
[----:B------:R-:W-:-:S02]  /*4bd0*/  IADD3 R219, R235, 0x4000, RZ ;  /* 0x00004000ebdb7810 */ /* 0x000fc40007ffe0ff */
[C---:B------:R-:W-:Y:S01]  /*4be0*/  IADD3 R218, R235.reuse, 0x4800, RZ ;  /* 0x00004800ebda7810 */ /* 0x040fe20007ffe0ff */
[----:B------:R-:W-:Y:S01]  /*4bf0*/  LDSM.16.MT88.4 R40, [R232+0x12000] ;  /* 0x01200000e828783b */ /* 0x000fe20000004200 */
[----:B-1----:R-:W-:Y:S02]  /*4c00*/  FMNMX.FTZ R8, R10, R9, !PT ;  /* 0x000000090a087209 */ /* 0x002fe40007810000 */
[----:B------:R-:W-:Y:S01]  /*4c10*/  IADD3 R217, R235, 0x5000, RZ ;  /* 0x00005000ebd97810 */ /* 0x000fe20007ffe0ff */
[----:B------:R-:W-:Y:S01]  /*4c20*/  LDSM.16.MT88.4 R48, [R230+0x12000] ;  /* 0x01200000e630783b */ /* 0x000fe20000004200 */
[----:B--2---:R-:W-:Y:S02]  /*4c30*/  FMNMX.FTZ R164, R11, R164, !PT ;  /* 0x000000a40ba47209 */ /* 0x004fe40007810000 */
[----:B------:R-:W-:Y:S01]  /*4c40*/  IADD3 R216, R235, 0x5800, RZ ;  /* 0x00005800ebd87810 */ /* 0x000fe20007ffe0ff */
[----:B------:R-:W1:Y:S01]  /*4c50*/  SHFL.BFLY PT, R3, R8, 0x1, 0x1f ;  /* 0x0c201f0008037f89 */ /* 0x000e6200000e0000 */
[C---:B------:R-:W-:Y:S01]  /*4c60*/  FSETP.NEU.FTZ.AND P1, PT, R164.reuse, -INF , PT ;  /* 0xff800000a400780b */ /* 0x040fe20003f3d000 */
[----:B------:R-:W-:-:S02]  /*4c70*/  FMUL.FTZ R212, R164, UR18 ;  /* 0x00000012a4d47c20 */ /* 0x000fc40008410000 */
[----:B------:R-:W2:Y:S03]  /*4c80*/  LDSM.16.MT88.4 R56, [R229+0x12000] ;  /* 0x01200000e538783b */ /* 0x000ea60000004200 */
[----:B------:R-:W-:Y:S01]  /*4c90*/  FSEL R212, R212, RZ, P1 ;  /* 0x000000ffd4d47208 */ /* 0x000fe20000800000 */
[----:B------:R-:W3:Y:S04]  /*4ca0*/  LDSM.16.MT88.4 R64, [R228+0x12000] ;  /* 0x01200000e440783b */ /* 0x000ee80000004200 */
[----:B------:R-:W4:Y:S01]  /*4cb0*/  LDSM.16.MT88.4 R72, [R232+0x14000] ;  /* 0x01400000e848783b */ /* 0x000f220000004200 */
[--C-:B------:R-:W-:Y:S01]  /*4cc0*/  FFMA.FTZ R197, R27, UR18, -R212.reuse ;  /* 0x000000121bc57c23 */ /* 0x100fe200080108d4 */
[--C-:B------:R-:W-:Y:S01]  /*4cd0*/  FFMA.FTZ R194, R25, UR18, -R212.reuse ;  /* 0x0000001219c27c23 */ /* 0x100fe200080108d4 */
[--C-:B------:R-:W-:Y:S01]  /*4ce0*/  FFMA.FTZ R193, R31, UR18, -R212.reuse ;  /* 0x000000121fc17c23 */ /* 0x100fe200080108d4 */
[----:B------:R-:W5:Y:S01]  /*4cf0*/  LDSM.16.MT88.4 R80, [R230+0x14000] ;  /* 0x01400000e650783b */ /* 0x000f620000004200 */
[--C-:B------:R-:W-:Y:S01]  /*4d00*/  FFMA.FTZ R188, R29, UR18, -R212.reuse ;  /* 0x000000121dbc7c23 */ /* 0x100fe200080108d4 */
[--C-:B------:R-:W-:Y:S01]  /*4d10*/  FFMA.FTZ R189, R21, UR18, -R212.reuse ;  /* 0x0000001215bd7c23 */ /* 0x100fe200080108d4 */
[----:B------:R-:W-:Y:S01]  /*4d20*/  MUFU.EX2 R197, R197 ;  /* 0x000000c500c57308 */ /* 0x000fe20000000800 */
[----:B------:R-:W5:Y:S01]  /*4d30*/  LDSM.16.MT88.4 R88, [R229+0x14000] ;  /* 0x01400000e558783b */ /* 0x000f620000004200 */
[--C-:B------:R-:W-:Y:S01]  /*4d40*/  FFMA.FTZ R186, R23, UR18, -R212.reuse ;  /* 0x0000001217ba7c23 */ /* 0x100fe200080108d4 */
[--C-:B------:R-:W-:Y:S01]  /*4d50*/  FFMA.FTZ R185, R15, UR18, -R212.reuse ;  /* 0x000000120fb97c23 */ /* 0x100fe200080108d4 */
[--C-:B------:R-:W-:Y:S01]  /*4d60*/  FFMA.FTZ R2, R13, UR18, -R212.reuse ;  /* 0x000000120d027c23 */ /* 0x100fe200080108d4 */
[----:B-1----:R-:W-:Y:S01]  /*4d70*/  FMNMX.FTZ R3, R8, R3, !PT ;  /* 0x0000000308037209 */ /* 0x002fe20007810000 */
[----:B------:R-:W1:Y:S01]  /*4d80*/  LDSM.16.MT88.4 R96, [R228+0x14000] ;  /* 0x01400000e460783b */ /* 0x000e620000004200 */
[--C-:B------:R-:W-:Y:S01]  /*4d90*/  FFMA.FTZ R196, R201, UR18, -R212.reuse ;  /* 0x00000012c9c47c23 */ /* 0x100fe200080108d4 */
[----:B------:R-:W2:Y:S01]  /*4da0*/  MUFU.EX2 R194, R194 ;  /* 0x000000c200c27308 */ /* 0x000ea20000000800 */
[C---:B------:R-:W-:Y:S01]  /*4db0*/  FSETP.NEU.FTZ.AND P1, PT, R3.reuse, -INF , PT ;  /* 0xff8000000300780b */ /* 0x040fe20003f3d000 */
[----:B------:R-:W-:Y:S01]  /*4dc0*/  FMUL.FTZ R205, R3, UR18 ;  /* 0x0000001203cd7c20 */ /* 0x000fe20008410000 */
[----:B------:R-:W1:Y:S01]  /*4dd0*/  LDSM.16.MT88.4 R104, [R232+0x16000] ;  /* 0x01600000e868783b */ /* 0x000e620000004200 */
[--C-:B------:R-:W-:Y:S01]  /*4de0*/  FFMA.FTZ R199, R199, UR18, -R212.reuse ;  /* 0x00000012c7c77c23 */ /* 0x100fe200080108d4 */
[--C-:B------:R-:W-:Y:S01]  /*4df0*/  FFMA.FTZ R198, R183, UR18, -R212.reuse ;  /* 0x00000012b7c67c23 */ /* 0x100fe200080108d4 */
[----:B------:R-:W-:Y:S01]  /*4e00*/  FFMA.FTZ R201, R181, UR18, -R212 ;  /* 0x00000012b5c97c23 */ /* 0x000fe200080108d4 */
[----:B------:R-:W1:Y:S01]  /*4e10*/  LDSM.16.MT88.4 R112, [R230+0x16000] ;  /* 0x01600000e670783b */ /* 0x000e620000004200 */
[----:B------:R-:W-:Y:S01]  /*4e20*/  FSEL R205, R205, RZ, P1 ;  /* 0x000000ffcdcd7208 */ /* 0x000fe20000800000 */
[----:B------:R-:W-:Y:S02]  /*4e30*/  MUFU.EX2 R193, R193 ;  /* 0x000000c100c17308 */ /* 0x000fe40000000800 */
[----:B------:R-:W1:Y:S02]  /*4e40*/  LDSM.16.MT88.4 R120, [R229+0x16000] ;  /* 0x01600000e578783b */ /* 0x000e640000004200 */
[--C-:B------:R-:W-:Y:S01]  /*4e50*/  FFMA.FTZ R191, R30, UR18, -R205.reuse ;  /* 0x000000121ebf7c23 */ /* 0x100fe200080108cd */
[--C-:B------:R-:W-:Y:S01]  /*4e60*/  FFMA.FTZ R192, R26, UR18, -R205.reuse ;  /* 0x000000121ac07c23 */ /* 0x100fe200080108cd */
[----:B------:R-:W1:Y:S01]  /*4e70*/  LDSM.16.MT88.4 R8, [R228+0x16000] ;  /* 0x01600000e408783b */ /* 0x000e620000004200 */
[--C-:B------:R-:W-:Y:S01]  /*4e80*/  FFMA.FTZ R195, R24, UR18, -R205.reuse ;  /* 0x0000001218c37c23 */ /* 0x100fe200080108cd */
[--C-:B------:R-:W-:Y:S01]  /*4e90*/  FFMA.FTZ R190, R20, UR18, -R205.reuse ;  /* 0x0000001214be7c23 */ /* 0x100fe200080108cd */
[----:B------:R-:W3:Y:S01]  /*4ea0*/  MUFU.EX2 R188, R188 ;  /* 0x000000bc00bc7308 */ /* 0x000ee20000000800 */
[----:B--2---:R-:W-:Y:S01]  /*4eb0*/  F2FP.BF16.F32.PACK_AB R128, R194, R197 ;  /* 0x000000c5c280723e */ /* 0x004fe200000010ff */
[--C-:B------:R-:W-:Y:S01]  /*4ec0*/  FFMA.FTZ R187, R6, UR18, -R205.reuse ;  /* 0x0000001206bb7c23 */ /* 0x100fe200080108cd */
[--C-:B------:R-:W-:Y:S01]  /*4ed0*/  FFMA.FTZ R184, R4, UR18, -R205.reuse ;  /* 0x0000001204b87c23 */ /* 0x100fe200080108cd */
[----:B------:R-:W-:Y:S01]  /*4ee0*/  LDSM.16.MT88.4 R16, [R228+0x10800] ;  /* 0x01080000e410783b */ /* 0x000fe20000004200 */
[--C-:B------:R-:W-:Y:S01]  /*4ef0*/  FFMA.FTZ R165, R12, UR18, -R205.reuse ;  /* 0x000000120ca57c23 */ /* 0x100fe200080108cd */
[--C-:B------:R-:W-:Y:S01]  /*4f00*/  FFMA.FTZ R0, R0, UR18, -R205.reuse ;  /* 0x0000001200007c23 */ /* 0x100fe200080108cd */
[--C-:B------:R-:W-:Y:S01]  /*4f10*/  FFMA.FTZ R200, R182, UR18, -R205.reuse ;  /* 0x00000012b6c87c23 */ /* 0x100fe200080108cd */
[----:B------:R-:W-:Y:S01]  /*4f20*/  MUFU.EX2 R191, R191 ;  /* 0x000000bf00bf7308 */ /* 0x000fe20000000800 */
[----:B------:R-:W2:Y:S01]  /*4f30*/  LDSM.16.MT88.4 R4, [R232+0x10800] ;  /* 0x01080000e804783b */ /* 0x000ea20000004200 */
[--C-:B------:R-:W-:Y:S01]  /*4f40*/  FFMA.FTZ R203, R180, UR18, -R205.reuse ;  /* 0x00000012b4cb7c23 */ /* 0x100fe200080108cd */
[--C-:B------:R-:W-:Y:S01]  /*4f50*/  FFMA.FTZ R204, R204, UR18, -R205.reuse ;  /* 0x00000012cccc7c23 */ /* 0x100fe200080108cd */
[--C-:B------:R-:W-:Y:S01]  /*4f60*/  FFMA.FTZ R207, R214, UR18, -R205.reuse ;  /* 0x00000012d6cf7c23 */ /* 0x100fe200080108cd */
[----:B------:R-:W2:Y:S01]  /*4f70*/  LDSM.16.MT88.4 R20, [R229+0x12800] ;  /* 0x01280000e514783b */ /* 0x000ea20000004200 */
[----:B------:R-:W-:Y:S01]  /*4f80*/  FFMA.FTZ R251, R202, UR18, -R205 ;  /* 0x00000012cafb7c23 */ /* 0x000fe200080108cd */
[----:B------:R-:W-:Y:S01]  /*4f90*/  FADD.FTZ R194, R197, R194 ;  /* 0x000000c2c5c27221 */ /* 0x000fe20000010000 */
[----:B------:R-:W4:Y:S01]  /*4fa0*/  MUFU.EX2 R192, R192 ;  /* 0x000000c000c07308 */ /* 0x000f220000000800 */
[----:B---3--:R-:W-:Y:S01]  /*4fb0*/  F2FP.BF16.F32.PACK_AB R130, R188, R193 ;  /* 0x000000c1bc82723e */ /* 0x008fe200000010ff */
[----:B------:R-:W-:Y:S01]  /*4fc0*/  LDSM.16.MT88.4 R32, [R230+0x12800] ;  /* 0x01280000e620783b */ /* 0x000fe20000004200 */
[----:B------:R-:W-:Y:S01]  /*4fd0*/  FADD.FTZ R193, R193, R194 ;  /* 0x000000c2c1c17221 */ /* 0x000fe20000010000 */
[----:B------:R-:W-:-:S02]  /*4fe0*/  IADD3 R214, R235, 0x6800, RZ ;  /* 0x00006800ebd67810 */ /* 0x000fc40007ffe0ff */
[----:B------:R-:W-:Y:S01]  /*4ff0*/  LDSM.16.MT88.4 R24, [R232+0x14800] ;  /* 0x01480000e818783b */ /* 0x000fe20000004200 */
[----:B------:R-:W-:Y:S01]  /*5000*/  FADD.FTZ R188, R188, R193 ;  /* 0x000000c1bcbc7221 */ /* 0x000fe20000010000 */
[----:B------:R-:W-:Y:S02]  /*5010*/  MUFU.EX2 R195, R195 ;  /* 0x000000c300c37308 */ /* 0x000fe40000000800 */
[----:B------:R-:W-:Y:S04]  /*5020*/  LDSM.16.MT88.4 R176, [R230+0x10800] ;  /* 0x01080000e6b0783b */ /* 0x000fe80000004200 */
[----:B------:R-:W-:Y:S02]  /*5030*/  LDSM.16.MT88.4 R172, [R229+0x10800] ;  /* 0x01080000e5ac783b */ /* 0x000fe40000004200 */
[----:B------:R-:W3:Y:S01]  /*5040*/  MUFU.EX2 R190, R190 ;  /* 0x000000be00be7308 */ /* 0x000ee20000000800 */
[----:B----4-:R-:W-:Y:S01]  /*5050*/  F2FP.BF16.F32.PACK_AB R129, R192, R191 ;  /* 0x000000bfc081723e */ /* 0x010fe200000010ff */
[----:B------:R-:W-:Y:S01]  /*5060*/  LDSM.16.MT88.4 R168, [R232+0x12800] ;  /* 0x01280000e8a8783b */ /* 0x000fe20000004200 */
[----:B------:R-:W-:-:S03]  /*5070*/  FADD.FTZ R192, R191, R192 ;  /* 0x000000c0bfc07221 */ /* 0x000fc60000010000 */
[----:B------:R-:W-:Y:S02]  /*5080*/  LDSM.16.MT88.4 R28, [R228+0x12800] ;  /* 0x01280000e41c783b */ /* 0x000fe40000004200 */
[----:B------:R-:W-:Y:S02]  /*5090*/  MUFU.EX2 R189, R189 ;  /* 0x000000bd00bd7308 */ /* 0x000fe40000000800 */
[----:B------:R-:W-:Y:S06]  /*50a0*/  LDSM.16.MT88.4 R180, [R232+0x11000] ;  /* 0x01100000e8b4783b */ /* 0x000fec0000004200 */
[----:B------:R-:W4:Y:S01]  /*50b0*/  MUFU.EX2 R186, R186 ;  /* 0x000000ba00ba7308 */ /* 0x000f220000000800 */
[----:B---3--:R-:W-:Y:S01]  /*50c0*/  F2FP.BF16.F32.PACK_AB R131, R190, R195 ;  /* 0x000000c3be83723e */ /* 0x008fe200000010ff */
[----:B------:R-:W-:-:S04]  /*50d0*/  FADD.FTZ R195, R195, R192 ;  /* 0x000000c0c3c37221 */ /* 0x000fc80000010000 */
[----:B------:R-:W-:Y:S02]  /*50e0*/  FADD.FTZ R190, R190, R195 ;  /* 0x000000c3bebe7221 */ /* 0x000fe40000010000 */
[C---:B------:R-:W-:Y:S01]  /*50f0*/  HMMA.16816.F32.BF16 R160, R128.reuse, R156, RZ ;  /* 0x0000009c80a0723c */ /* 0x040fe200000418ff */
[----:B------:R-:W-:Y:S05]  /*5100*/  MUFU.EX2 R185, R185 ;  /* 0x000000b900b97308 */ /* 0x000fea0000000800 */
[C---:B------:R-:W-:Y:S03]  /*5110*/  HMMA.16816.F32.BF16 R152, R128.reuse, R148, RZ ;  /* 0x000000948098723c */ /* 0x040fe600000418ff */
[----:B------:R-:W3:Y:S01]  /*5120*/  MUFU.EX2 R2, R2 ;  /* 0x0000000200027308 */ /* 0x000ee20000000800 */
[C---:B----4-:R-:W-:Y:S01]  /*5130*/  F2FP.BF16.F32.PACK_AB R12, R186.reuse, R189 ;  /* 0x000000bdba0c723e */ /* 0x050fe200000010ff */
[----:B------:R-:W-:Y:S01]  /*5140*/  FADD.FTZ R189, R189, R188 ;  /* 0x000000bcbdbd7221 */ /* 0x000fe20000010000 */
[----:B------:R-:W-:Y:S03]  /*5150*/  HMMA.16816.F32.BF16 R144, R128, R140, RZ ;  /* 0x0000008c8090723c */ /* 0x000fe600000418ff */
[----:B------:R-:W-:-:S02]  /*5160*/  FADD.FTZ R186, R186, R189 ;  /* 0x000000bdbaba7221 */ /* 0x000fc40000010000 */
[----:B------:R-:W-:Y:S01]  /*5170*/  MUFU.EX2 R187, R187 ;  /* 0x000000bb00bb7308 */ /* 0x000fe20000000800 */
[C---:B------:R-:W-:Y:S06]  /*5180*/  HMMA.16816.F32.BF16 R136, R128.reuse, R132, RZ ;  /* 0x000000848088723c */ /* 0x040fec00000418ff */
[----:B------:R-:W-:Y:S01]  /*5190*/  HMMA.16816.F32.BF16 R36, R128, R40, RZ ;  /* 0x000000288024723c */ /* 0x000fe200000418ff */
[----:B------:R-:W4:Y:S01]  /*51a0*/  MUFU.EX2 R184, R184 ;  /* 0x000000b800b87308 */ /* 0x000f220000000800 */
        /* <DEDUP_REMOVED lines=8> */
[----:B----4-:R-:W-:Y:S01]  /*5230*/  F2FP.BF16.F32.PACK_AB R13, R184, R187 ;  /* 0x000000bbb80d723e */ /* 0x010fe200000010ff */
[----:B------:R-:W-:-:S04]  /*5240*/  FADD.FTZ R187, R187, R190 ;  /* 0x000000bebbbb7221 */ /* 0x000fc80000010000 */
[----:B------:R-:W-:Y:S01]  /*5250*/  HMMA.16816.F32.BF16 R68, R128, R72, RZ ;  /* 0x000000488044723c */ /* 0x000fe200000418ff */
[----:B------:R-:W-:Y:S01]  /*5260*/  MUFU.EX2 R196, R196 ;  /* 0x000000c400c47308 */ /* 0x000fe20000000800 */
[----:B------:R-:W-:-:S04]  /*5270*/  FADD.FTZ R184, R184, R187 ;  /* 0x000000bbb8b87221 */ /* 0x000fc80000010000 */
[C---:B-----5:R-:W-:Y:S03]  /*5280*/  HMMA.16816.F32.BF16 R76, R128.reuse, R80, RZ ;  /* 0x00000050804c723c */ /* 0x060fe600000418ff */
[----:B------:R-:W4:Y:S01]  /*5290*/  MUFU.EX2 R199, R199 ;  /* 0x000000c700c77308 */ /* 0x000f220000000800 */
[C---:B---3--:R-:W-:Y:S01]  /*52a0*/  F2FP.BF16.F32.PACK_AB R15, R0.reuse, R165 ;  /* 0x000000a5000f723e */ /* 0x048fe200000010ff */
[----:B------:R-:W-:Y:S01]  /*52b0*/  FADD.FTZ R165, R165, R184 ;  /* 0x000000b8a5a57221 */ /* 0x000fe20000010000 */
[C---:B------:R-:W-:Y:S03]  /*52c0*/  HMMA.16816.F32.BF16 R84, R128.reuse, R88, RZ ;  /* 0x000000588054723c */ /* 0x040fe600000418ff */
[----:B------:R-:W-:Y:S02]  /*52d0*/  FADD.FTZ R165, R0, R165 ;  /* 0x000000a500a57221 */ /* 0x000fe40000010000 */
[----:B------:R-:W-:Y:S01]  /*52e0*/  MUFU.EX2 R198, R198 ;  /* 0x000000c600c67308 */ /* 0x000fe20000000800 */
[C---:B-1----:R-:W-:Y:S06]  /*52f0*/  HMMA.16816.F32.BF16 R92, R128.reuse, R96, RZ ;  /* 0x00000060805c723c */ /* 0x042fec00000418ff */
        /* <DEDUP_REMOVED lines=26> */
[----:B------:R-:W5:Y:S05]  /*54a0*/  LDSM.16.MT88.4 R8, [R230+0x14800] ;  /* 0x01480000e608783b */ /* 0x000f6a0000004200 */
[C---:B--2---:R-:W-:Y:S06]  /*54b0*/  HMMA.16816.F32.BF16 R160, R12.reuse, R4, R160 ;  /* 0x000000040ca0723c */ /* 0x044fec00000418a0 */
[C---:B------:R-:W-:Y:S01]  /*54c0*/  HMMA.16816.F32.BF16 R156, R12.reuse, R6, R156 ;  /* 0x000000060c9c723c */ /* 0x040fe2000004189c */
[----:B------:R-:W2:Y:S05]  /*54d0*/  LDSM.16.MT88.4 R4, [R229+0x14800] ;  /* 0x01480000e504783b */ /* 0x000eaa0000004200 */
[C---:B------:R-:W-:Y:S06]  /*54e0*/  HMMA.16816.F32.BF16 R136, R12.reuse, R16, R136 ;  /* 0x000000100c88723c */ /* 0x040fec0000041888 */
[C---:B------:R-:W-:Y:S01]  /*54f0*/  HMMA.16816.F32.BF16 R132, R12.reuse, R18, R132 ;  /* 0x000000120c84723c */ /* 0x040fe20000041884 */
[----:B------:R-:W4:Y:S05]  /*5500*/  LDSM.16.MT88.4 R16, [R228+0x14800] ;  /* 0x01480000e410783b */ /* 0x000f2a0000004200 */
        /* <DEDUP_REMOVED lines=89> */
[--C-:B------:R-:W-:Y:S01]  /*5aa0*/  FFMA.FTZ R178, R211, UR18, -R212.reuse ;  /* 0x00000012d3b27c23 */ /* 0x100fe200080108d4 */
[----:B------:R-:W-:Y:S01]  /*5ab0*/  FFMA.FTZ R179, R209, UR18, -R212 ;  /* 0x00000012d1b37c23 */ /* 0x000fe200080108d4 */
[----:B------:R-:W-:-:S03]  /*5ac0*/  IADD3 R212, R235, 0x7800, RZ ;  /* 0x00007800ebd47810 */ /* 0x000fc60007ffe0ff */
[----:B------:R-:W-:Y:S01]  /*5ad0*/  MUFU.EX2 R176, R176 ;  /* 0x000000b000b07308 */ /* 0x000fe20000000800 */
[C---:B------:R-:W-:Y:S01]  /*5ae0*/  HMMA.16816.F32.BF16 R132, R4.reuse, R174, R132 ;  /* 0x000000ae0484723c */ /* 0x040fe20000041884 */
[----:B------:R-:W-:Y:S05]  /*5af0*/  LDSM.16.MT88.4 R172, [R230+0x13800] ;  /* 0x01380000e6ac783b */ /* 0x000fea0000004200 */
[C---:B------:R-:W-:Y:S01]  /*5b00*/  HMMA.16816.F32.BF16 R36, R4.reuse, R168, R36 ;  /* 0x000000a80424723c */ /* 0x040fe20000041824 */
[----:B------:R-:W1:Y:S05]  /*5b10*/  MUFU.EX2 R177, R177 ;  /* 0x000000b100b17308 */ /* 0x000e6a0000000800 */
        /* <DEDUP_REMOVED lines=63> */
[C---:B--2---:R-:W-:Y:S06]  /*5f10*/  HMMA.16816.F32.BF16 R100, R4.reuse, R16, R100 ;  /* 0x000000100464723c */ /* 0x044fec0000041864 */
[C---:B------:R-:W-:Y:S06]  /*5f20*/  HMMA.16816.F32.BF16 R104, R4.reuse, R18, R104 ;  /* 0x000000120468723c */ /* 0x040fec0000041868 */
[C---:B---3--:R-:W-:Y:S06]  /*5f30*/  HMMA.16816.F32.BF16 R108, R4.reuse, R12, R108 ;  /* 0x0000000c046c723c */ /* 0x048fec000004186c */
[C---:B------:R-:W-:Y:S06]  /*5f40*/  HMMA.16816.F32.BF16 R112, R4.reuse, R14, R112 ;  /* 0x0000000e0470723c */ /* 0x040fec0000041870 */
[C---:B-1----:R-:W-:Y:S06]  /*5f50*/  HMMA.16816.F32.BF16 R116, R4.reuse, R8, R116 ;  /* 0x000000080474723c */ /* 0x042fec0000041874 */
        /* <DEDUP_REMOVED lines=50> */
[----:B------:R-:W2:Y:S04]  /*6280*/  LDSM.16.M88.4 R16, [R237+0x8000] ;  /* 0x00800000ed10783b */ /* 0x000ea80000000200 */
[----:B------:R-:W3:Y:S04]  /*6290*/  LDSM.16.M88.4 R168, [R237+0x8800] ;  /* 0x00880000eda8783b */ /* 0x000ee80000000200 */
[----:B------:R-:W4:Y:S04]  /*62a0*/  LDSM.16.M88.4 R28, [R237+0x9000] ;  /* 0x00900000ed1c783b */ /* 0x000f280000000200 */
[----:B------:R-:W5:Y:S04]  /*62b0*/  LDSM.16.M88.4 R176, [R237+0x9800] ;  /* 0x00980000edb0783b */ /* 0x000f680000000200 */
[----:B------:R-:W-:Y:S04]  /*62c0*/  LDSM.16.M88.4 R12, [R236] ;  /* 0x00000000ec0c783b */ /* 0x000fe80000000200 */
[----:B------:R-:W5:Y:S04]  /*62d0*/  LDSM.16.M88.4 R20, [R235] ;  /* 0x00000000eb14783b */ /* 0x000f680000000200 */
[----:B------:R-:W5:Y:S04]  /*62e0*/  LDSM.16.M88.4 R200, [R227] ;  /* 0x00000000e3c8783b */ /* 0x000f680000000200 */
[----:B------:R-:W5:Y:S04]  /*62f0*/  LDSM.16.M88.4 R180, [R226] ;  /* 0x00000000e2b4783b */ /* 0x000f680000000200 */
[----:B------:R-:W5:Y:S04]  /*6300*/  LDSM.16.M88.4 R24, [R225] ;  /* 0x00000000e118783b */ /* 0x000f680000000200 */
[----:B-1----:R-:W-:Y:S01]  /*6310*/  LDSM.16.M88.4 R8, [R234] ;  /* 0x00000000ea08783b */ /* 0x002fe20000000200 */
[C---:B--2---:R-:W-:Y:S03]  /*6320*/  HMMA.16816.F32.BF16 R4, R184.reuse, R16, RZ ;  /* 0x00000010b804723c */ /* 0x044fe600000418ff */
[----:B------:R-:W1:Y:S04]  /*6330*/  LDSM.16.M88.4 R196, [R231+0x8000] ;  /* 0x00800000e7c4783b */ /* 0x000e680000000200 */
[----:B------:R-:W2:Y:S01]  /*6340*/  LDSM.16.M88.4 R192, [R231+0x8800] ;  /* 0x00880000e7c0783b */ /* 0x000ea20000000200 */
[C---:B------:R-:W-:Y:S03]  /*6350*/  HMMA.16816.F32.BF16 R16, R184.reuse, R18, RZ ;  /* 0x00000012b810723c */ /* 0x040fe600000418ff */
[----:B------:R-:W0:Y:S03]  /*6360*/  LDGDEPBAR ;  /* 0x00000000000079af */ /* 0x000e260000000000 */
[C---:B---3--:R-:W-:Y:S06]  /*6370*/  HMMA.16816.F32.BF16 R172, R184.reuse, R168, RZ ;  /* 0x000000a8b8ac723c */ /* 0x048fec00000418ff */
[C---:B----4-:R-:W-:Y:S06]  /*6380*/  HMMA.16816.F32.BF16 R32, R184.reuse, R28, RZ ;  /* 0x0000001cb820723c */ /* 0x050fec00000418ff */
[C---:B------:R-:W-:Y:S06]  /*6390*/  HMMA.16816.F32.BF16 R168, R184.reuse, R170, RZ ;  /* 0x000000aab8a8723c */ /* 0x040fec00000418ff */
[C---:B------:R-:W-:Y:S06]  /*63a0*/  HMMA.16816.F32.BF16 R28, R184.reuse, R30, RZ ;  /* 0x0000001eb81c723c */ /* 0x040fec00000418ff */
[C---:B-----5:R-:W-:Y:S06]  /*63b0*/  HMMA.16816.F32.BF16 R188, R184.reuse, R176, RZ ;  /* 0x000000b0b8bc723c */ /* 0x060fec00000418ff */
[----:B------:R-:W-:Y:S01]  /*63c0*/  HMMA.16816.F32.BF16 R184, R184, R178, RZ ;  /* 0x000000b2b8b8723c */ /* 0x000fe200000418ff */
        /* <DEDUP_REMOVED lines=8> */
[C---:B------:R-:W-:Y:S01]  /*6450*/  HMMA.16816.F32.BF16 R28, R12.reuse, R182, R28 ;  /* 0x000000b60c1c723c */ /* 0x040fe2000004181c */
[----:B------:R-:W-:Y:S05]  /*6460*/  LDSM.16.M88.4 R180, [R224] ;  /* 0x00000000e0b4783b */ /* 0x000fea0000000200 */
[C---:B------:R-:W-:Y:S06]  /*6470*/  HMMA.16816.F32.BF16 R188, R12.reuse, R24, R188 ;  /* 0x000000180cbc723c */ /* 0x040fec00000418bc */
[----:B------:R-:W-:Y:S01]  /*6480*/  HMMA.16816.F32.BF16 R184, R12, R26, R184 ;  /* 0x0000001a0cb8723c */ /* 0x000fe200000418b8 */
[----:B------:R-:W5:Y:S04]  /*6490*/  LDSM.16.M88.4 R12, [R233] ;  /* 0x00000000e90c783b */ /* 0x000f680000000200 */
[----:B------:R-:W5:Y:S01]  /*64a0*/  LDSM.16.M88.4 R24, [R224+0x800] ;  /* 0x00080000e018783b */ /* 0x000f620000000200 */
[C---:B-1----:R-:W-:Y:S06]  /*64b0*/  HMMA.16816.F32.BF16 R4, R8.reuse, R196, R4 ;  /* 0x000000c40804723c */ /* 0x042fec0000041804 */
[C---:B------:R-:W-:Y:S01]  /*64c0*/  HMMA.16816.F32.BF16 R16, R8.reuse, R198, R16 ;  /* 0x000000c60810723c */ /* 0x040fe20000041810 */
[----:B------:R-:W-:Y:S05]  /*64d0*/  LDSM.16.M88.4 R196, [R223] ;  /* 0x00000000dfc4783b */ /* 0x000fea0000000200 */
        /* <DEDUP_REMOVED lines=28> */
[----:B------:R-:W-:Y:S05]  /*66a0*/  LDSM.16.M88.4 R200, [R237+0xd800] ;  /* 0x00d80000edc8783b */ /* 0x000fea0000000200 */
[C---:B----4-:R-:W-:Y:S06]  /*66b0*/  HMMA.16816.F32.BF16 R32, R20.reuse, R180, R32 ;  /* 0x000000b41420723c */ /* 0x050fec0000041820 */
[C---:B------:R-:W-:Y:S01]  /*66c0*/  HMMA.16816.F32.BF16 R28, R20.reuse, R182, R28 ;  /* 0x000000b6141c723c */ /* 0x040fe2000004181c */
[----:B------:R-:W-:Y:S05]  /*66d0*/  LDSM.16.M88.4 R180, [R231+0xa000] ;  /* 0x00a00000e7b4783b */ /* 0x000fea0000000200 */
[C---:B-----5:R-:W-:Y:S06]  /*66e0*/  HMMA.16816.F32.BF16 R188, R20.reuse, R24, R188 ;  /* 0x0000001814bc723c */ /* 0x060fec00000418bc */
        /* <DEDUP_REMOVED lines=15> */
[----:B------:R-:W5:Y:S01]  /*67e0*/  LDSM.16.M88.4 R12, [R224+0x2000] ;  /* 0x00200000e00c783b */ /* 0x000f620000000200 */
[C---:B--2---:R-:W-:Y:S06]  /*67f0*/  HMMA.16816.F32.BF16 R4, R20.reuse, R180, R4 ;  /* 0x000000b41404723c */ /* 0x044fec0000041804 */
[C---:B------:R-:W-:Y:S01]  /*6800*/  HMMA.16816.F32.BF16 R16, R20.reuse, R182, R16 ;  /* 0x000000b61410723c */ /* 0x040fe20000041810 */
[----:B------:R-:W2:Y:S05]  /*6810*/  LDSM.16.M88.4 R180, [R224+0x3000] ;  /* 0x00300000e0b4783b */ /* 0x000eaa0000000200 */
[C---:B---3--:R-:W-:Y:S06]  /*6820*/  HMMA.16816.F32.BF16 R172, R20.reuse, R24, R172 ;  /* 0x0000001814ac723c */ /* 0x048fec00000418ac */
[C---:B------:R-:W-:Y:S01]  /*6830*/  HMMA.16816.F32.BF16 R168, R20.reuse, R26, R168 ;  /* 0x0000001a14a8723c */ /* 0x040fe200000418a8 */
[----:B------:R-:W3:Y:S05]  /*6840*/  LDSM.16.M88.4 R24, [R224+0x3800] ;  /* 0x00380000e018783b */ /* 0x000eea0000000200 */
[C---:B-1----:R-:W-:Y:S06]  /*6850*/  HMMA.16816.F32.BF16 R32, R20.reuse, R192, R32 ;  /* 0x000000c01420723c */ /* 0x042fec0000041820 */
[C---:B------:R-:W-:Y:S01]  /*6860*/  HMMA.16816.F32.BF16 R28, R20.reuse, R194, R28 ;  /* 0x000000c2141c723c */ /* 0x040fe2000004181c */
[----:B------:R-:W-:Y:S05]  /*6870*/  LDSM.16.M88.4 R192, [R238+0x4000] ;  /* 0x00400000eec0783b */ /* 0x000fea0000000200 */
[C---:B----4-:R-:W-:Y:S06]  /*6880*/  HMMA.16816.F32.BF16 R188, R20.reuse, R176, R188 ;  /* 0x000000b014bc723c */ /* 0x050fec00000418bc */
[----:B------:R-:W-:Y:S01]  /*6890*/  HMMA.16816.F32.BF16 R184, R20, R178, R184 ;  /* 0x000000b214b8723c */ /* 0x000fe200000418b8 */
[----:B------:R-:W1:Y:S04]  /*68a0*/  LDSM.16.M88.4 R176, [R237+0xc000] ;  /* 0x00c00000edb0783b */ /* 0x000e680000000200 */
[----:B------:R-:W-:Y:S01]  /*68b0*/  LDSM.16.M88.4 R20, [R237+0xc800] ;  /* 0x00c80000ed14783b */ /* 0x000fe20000000200 */
[C---:B-----5:R-:W-:Y:S06]  /*68c0*/  HMMA.16816.F32.BF16 R4, R8.reuse, R12, R4 ;  /* 0x0000000c0804723c */ /* 0x060fec0000041804 */
[C---:B------:R-:W-:Y:S01]  /*68d0*/  HMMA.16816.F32.BF16 R16, R8.reuse, R14, R16 ;  /* 0x0000000e0810723c */ /* 0x040fe20000041810 */
[----:B------:R-:W4:Y:S05]  /*68e0*/  LDSM.16.M88.4 R12, [R237+0xd000] ;  /* 0x00d00000ed0c783b */ /* 0x000f2a0000000200 */
[C---:B--2---:R-:W-:Y:S06]  /*68f0*/  HMMA.16816.F32.BF16 R32, R8.reuse, R180, R32 ;  /* 0x000000b40820723c */ /* 0x044fec0000041820 */
[C---:B------:R-:W-:Y:S01]  /*6900*/  HMMA.16816.F32.BF16 R28, R8.reuse, R182, R28 ;  /* 0x000000b6081c723c */ /* 0x040fe2000004181c */
[----:B------:R-:W-:Y:S05]  /*6910*/  LDSM.16.M88.4 R180, [R218] ;  /* 0x00000000dab4783b */ /* 0x000fea0000000200 */
[C---:B------:R-:W-:Y:S06]  /*6920*/  HMMA.16816.F32.BF16 R172, R8.reuse, R196, R172 ;  /* 0x000000c408ac723c */ /* 0x040fec00000418ac */
[C---:B------:R-:W-:Y:S01]  /*6930*/  HMMA.16816.F32.BF16 R168, R8.reuse, R198, R168 ;  /* 0x000000c608a8723c */ /* 0x040fe200000418a8 */
[----:B------:R-:W-:Y:S05]  /*6940*/  LDSM.16.M88.4 R196, [R231+0xc000] ;  /* 0x00c00000e7c4783b */ /* 0x000fea0000000200 */
[C---:B---3--:R-:W-:Y:S06]  /*6950*/  HMMA.16816.F32.BF16 R188, R8.reuse, R24, R188 ;  /* 0x0000001808bc723c */ /* 0x048fec00000418bc */
[----:B------:R-:W-:Y:S01]  /*6960*/  HMMA.16816.F32.BF16 R184, R8, R26, R184 ;  /* 0x0000001a08b8723c */ /* 0x000fe200000418b8 */
[----:B------:R-:W-:Y:S04]  /*6970*/  LDSM.16.M88.4 R8, [R236+0x4000] ;  /* 0x00400000ec08783b */ /* 0x000fe80000000200 */
[----:B------:R-:W2:Y:S01]  /*6980*/  LDSM.16.M88.4 R24, [R219] ;  /* 0x00000000db18783b */ /* 0x000ea20000000200 */
[C---:B-1----:R-:W-:Y:S06]  /*6990*/  HMMA.16816.F32.BF16 R4, R192.reuse, R176, R4 ;  /* 0x000000b0c004723c */ /* 0x042fec0000041804 */
[C---:B------:R-:W-:Y:S01]  /*69a0*/  HMMA.16816.F32.BF16 R16, R192.reuse, R178, R16 ;  /* 0x000000b2c010723c */ /* 0x040fe20000041810 */
[----:B------:R-:W1:Y:S05]  /*69b0*/  LDSM.16.M88.4 R176, [R217] ;  /* 0x00000000d9b0783b */ /* 0x000e6a0000000200 */
[C---:B----4-:R-:W-:Y:S06]  /*69c0*/  HMMA.16816.F32.BF16 R32, R192.reuse, R12, R32 ;  /* 0x0000000cc020723c */ /* 0x050fec0000041820 */
        /* <DEDUP_REMOVED lines=14> */
[----:B------:R-:W-:Y:S05]  /*6ab0*/  LDSM.16.M88.4 R180, [R231+0xd800] ;  /* 0x00d80000e7b4783b */ /* 0x000fea0000000200 */
[C---:B-1----:R-:W-:Y:S06]  /*6ac0*/  HMMA.16816.F32.BF16 R32, R8.reuse, R176, R32 ;  /* 0x000000b00820723c */ /* 0x042fec0000041820 */
[C---:B------:R-:W-:Y:S01]  /*6ad0*/  HMMA.16816.F32.BF16 R28, R8.reuse, R178, R28 ;  /* 0x000000b2081c723c */ /* 0x040fe2000004181c */
[----:B------:R-:W-:Y:S05]  /*6ae0*/  LDSM.16.M88.4 R176, [R233+0x4000] ;  /* 0x00400000e9b0783b */ /* 0x000fea0000000200 */
[C---:B---3--:R-:W-:Y:S06]  /*6af0*/  HMMA.16816.F32.BF16 R188, R8.reuse, R12, R188 ;  /* 0x0000000c08bc723c */ /* 0x048fec00000418bc */
[----:B------:R-:W-:Y:S01]  /*6b00*/  HMMA.16816.F32.BF16 R184, R8, R14, R184 ;  /* 0x0000000e08b8723c */ /* 0x000fe200000418b8 */
[----:B------:R-:W1:Y:S04]  /*6b10*/  LDSM.16.M88.4 R12, [R224+0x4000] ;  /* 0x00400000e00c783b */ /* 0x000e680000000200 */
[----:B------:R-:W3:Y:S01]  /*6b20*/  LDSM.16.M88.4 R8, [R224+0x4800] ;  /* 0x00480000e008783b */ /* 0x000ee20000000200 */
[C---:B----4-:R-:W-:Y:S06]  /*6b30*/  HMMA.16816.F32.BF16 R4, R20.reuse, R196, R4 ;  /* 0x000000c41404723c */ /* 0x050fec0000041804 */
[C---:B------:R-:W-:Y:S01]  /*6b40*/  HMMA.16816.F32.BF16 R16, R20.reuse, R198, R16 ;  /* 0x000000c61410723c */ /* 0x040fe20000041810 */
[----:B------:R-:W-:Y:S05]  /*6b50*/  LDSM.16.M88.4 R196, [R238+0x6000] ;  /* 0x00600000eec4783b */ /* 0x000fea0000000200 */
[C---:B-----5:R-:W-:Y:S06]  /*6b60*/  HMMA.16816.F32.BF16 R172, R20.reuse, R192, R172 ;  /* 0x000000c014ac723c */ /* 0x060fec00000418ac */
[C---:B------:R-:W-:Y:S01]  /*6b70*/  HMMA.16816.F32.BF16 R168, R20.reuse, R194, R168 ;  /* 0x000000c214a8723c */ /* 0x040fe200000418a8 */
[----:B------:R-:W-:Y:S05]  /*6b80*/  LDSM.16.M88.4 R192, [R224+0x5800] ;  /* 0x00580000e0c0783b */ /* 0x000fea0000000200 */
[C---:B--2---:R-:W-:Y:S06]  /*6b90*/  HMMA.16816.F32.BF16 R32, R20.reuse, R24, R32 ;  /* 0x000000181420723c */ /* 0x044fec0000041820 */
[----:B------:R-:W-:Y:S01]  /*6ba0*/  HMMA.16816.F32.BF16 R28, R20, R26, R28 ;  /* 0x0000001a141c723c */ /* 0x000fe2000004181c */
[----:B------:R-:W2:Y:S05]  /*6bb0*/  LDSM.16.M88.4 R24, [R237+0xe000] ;  /* 0x00e00000ed18783b */ /* 0x000eaa0000000200 */
[C---:B-1----:R-:W-:Y:S06]  /*6bc0*/  HMMA.16816.F32.BF16 R4, R176.reuse, R12, R4 ;  /* 0x0000000cb004723c */ /* 0x042fec0000041804 */
[----:B------:R-:W-:Y:S01]  /*6bd0*/  HMMA.16816.F32.BF16 R16, R176, R14, R16 ;  /* 0x0000000eb010723c */ /* 0x000fe20000041810 */
[----:B------:R-:W-:Y:S05]  /*6be0*/  LDSM.16.M88.4 R12, [R237+0xe800] ;  /* 0x00e80000ed0c783b */ /* 0x000fea0000000200 */
[C---:B------:R-:W-:Y:S06]  /*6bf0*/  HMMA.16816.F32.BF16 R188, R20.reuse, R180, R188 ;  /* 0x000000b414bc723c */ /* 0x040fec00000418bc */
[----:B------:R-:W-:Y:S01]  /*6c00*/  HMMA.16816.F32.BF16 R184, R20, R182, R184 ;  /* 0x000000b614b8723c */ /* 0x000fe200000418b8 */
[----:B------:R-:W-:Y:S04]  /*6c10*/  LDSM.16.M88.4 R180, [R236+0x6000] ;  /* 0x00600000ecb4783b */ /* 0x000fe80000000200 */
[----:B------:R-:W-:Y:S01]  /*6c20*/  LDSM.16.M88.4 R20, [R237+0xf000] ;  /* 0x00f00000ed14783b */ /* 0x000fe20000000200 */
[C---:B---3--:R-:W-:Y:S06]  /*6c30*/  HMMA.16816.F32.BF16 R172, R176.reuse, R8, R172 ;  /* 0x00000008b0ac723c */ /* 0x048fec00000418ac */
[----:B------:R-:W-:Y:S01]  /*6c40*/  HMMA.16816.F32.BF16 R168, R176, R10, R168 ;  /* 0x0000000ab0a8723c */ /* 0x000fe200000418a8 */
[----:B------:R-:W1:Y:S05]  /*6c50*/  LDSM.16.M88.4 R8, [R215] ;  /* 0x00000000d708783b */ /* 0x000e6a0000000200 */
[C---:B--2---:R-:W-:Y:S06]  /*6c60*/  HMMA.16816.F32.BF16 R4, R196.reuse, R24, R4 ;  /* 0x00000018c404723c */ /* 0x044fec0000041804 */
[----:B------:R-:W-:Y:S01]  /*6c70*/  HMMA.16816.F32.BF16 R16, R196, R26, R16 ;  /* 0x0000001ac410723c */ /* 0x000fe20000041810 */
[----:B------:R-:W-:Y:S05]  /*6c80*/  LDSM.16.M88.4 R24, [R234+0x6000] ;  /* 0x00600000ea18783b */ /* 0x000fea0000000200 */
[C---:B------:R-:W-:Y:S06]  /*6c90*/  HMMA.16816.F32.BF16 R32, R176.reuse, R200, R32 ;  /* 0x000000c8b020723c */ /* 0x040fec0000041820 */
[C---:B------:R-:W-:Y:S01]  /*6ca0*/  HMMA.16816.F32.BF16 R28, R176.reuse, R202, R28 ;  /* 0x000000cab01c723c */ /* 0x040fe2000004181c */
[----:B------:R-:W2:Y:S05]  /*6cb0*/  LDSM.16.M88.4 R200, [R231+0xe000] ;  /* 0x00e00000e7c8783b */ /* 0x000eaa0000000200 */
[C---:B------:R-:W-:Y:S06]  /*6cc0*/  HMMA.16816.F32.BF16 R188, R176.reuse, R192, R188 ;  /* 0x000000c0b0bc723c */ /* 0x040fec00000418bc */
[----:B------:R-:W-:Y:S01]  /*6cd0*/  HMMA.16816.F32.BF16 R184, R176, R194, R184 ;  /* 0x000000c2b0b8723c */ /* 0x000fe200000418b8 */
[----:B------:R-:W3:Y:S04]  /*6ce0*/  LDSM.16.M88.4 R176, [R214] ;  /* 0x00000000d6b0783b */ /* 0x000ee80000000200 */
[----:B------:R-:W4:Y:S01]  /*6cf0*/  LDSM.16.M88.4 R192, [R237+0xf800] ;  /* 0x00f80000edc0783b */ /* 0x000f220000000200 */
[C---:B-1----:R-:W-:Y:S06]  /*6d00*/  HMMA.16816.F32.BF16 R4, R180.reuse, R8, R4 ;  /* 0x00000008b404723c */ /* 0x042fec0000041804 */
[----:B------:R-:W-:Y:S01]  /*6d10*/  HMMA.16816.F32.BF16 R16, R180, R10, R16 ;  /* 0x0000000ab410723c */ /* 0x000fe20000041810 */
[----:B------:R-:W-:Y:S05]  /*6d20*/  LDSM.16.M88.4 R8, [R224+0x6000] ;  /* 0x00600000e008783b */ /* 0x000fea0000000200 */
[C---:B------:R-:W-:Y:S06]  /*6d30*/  HMMA.16816.F32.BF16 R172, R196.reuse, R12, R172 ;  /* 0x0000000cc4ac723c */ /* 0x040fec00000418ac */
[C---:B------:R-:W-:Y:S01]  /*6d40*/  HMMA.16816.F32.BF16 R168, R196.reuse, R14, R168 ;  /* 0x0000000ec4a8723c */ /* 0x040fe200000418a8 */
[----:B------:R-:W1:Y:S05]  /*6d50*/  LDSM.16.M88.4 R12, [R233+0x6000] ;  /* 0x00600000e90c783b */ /* 0x000e6a0000000200 */
[C---:B------:R-:W-:Y:S06]  /*6d60*/  HMMA.16816.F32.BF16 R32, R196.reuse, R20, R32 ;  /* 0x00000014c420723c */ /* 0x040fec0000041820 */
[----:B------:R-:W-:Y:S01]  /*6d70*/  HMMA.16816.F32.BF16 R28, R196, R22, R28 ;  /* 0x00000016c41c723c */ /* 0x000fe2000004181c */
[----:B------:R-:W5:Y:S05]  /*6d80*/  LDSM.16.M88.4 R20, [R231+0xe800] ;  /* 0x00e80000e714783b */ /* 0x000f6a0000000200 */
[C---:B--2---:R-:W-:Y:S06]  /*6d90*/  HMMA.16816.F32.BF16 R4, R24.reuse, R200, R4 ;  /* 0x000000c81804723c */ /* 0x044fec0000041804 */
[----:B------:R-:W-:Y:S01]  /*6da0*/  HMMA.16816.F32.BF16 R16, R24, R202, R16 ;  /* 0x000000ca1810723c */ /* 0x000fe20000041810 */
[----:B------:R-:W2:Y:S05]  /*6db0*/  LDSM.16.M88.4 R200, [R213] ;  /* 0x00000000d5c8783b */ /* 0x000eaa0000000200 */
[----:B---3--:R-:W-:Y:S06]  /*6dc0*/  HMMA.16816.F32.BF16 R172, R180, R176, R172 ;  /* 0x000000b0b4ac723c */ /* 0x008fec00000418ac */
[C---:B----4-:R-:W-:Y:S06]  /*6dd0*/  HMMA.16816.F32.BF16 R188, R196.reuse, R192, R188 ;  /* 0x000000c0c4bc723c */ /* 0x050fec00000418bc */
[----:B------:R-:W-:Y:S01]  /*6de0*/  HMMA.16816.F32.BF16 R192, R196, R194, R184 ;  /* 0x000000c2c4c0723c */ /* 0x000fe200000418b8 */
[----:B------:R-:W3:Y:S04]  /*6df0*/  LDSM.16.M88.4 R184, [R224+0x6800] ;  /* 0x00680000e0b8783b */ /* 0x000ee80000000200 */
[----:B------:R-:W-:Y:S01]  /*6e00*/  LDSM.16.M88.4 R196, [R212] ;  /* 0x00000000d4c4783b */ /* 0x000fe20000000200 */
[C---:B-1----:R-:W-:Y:S06]  /*6e10*/  HMMA.16816.F32.BF16 R4, R12.reuse, R8, R4 ;  /* 0x000000080c04723c */ /* 0x042fec0000041804 */
[----:B------:R-:W-:Y:S01]  /*6e20*/  HMMA.16816.F32.BF16 R16, R12, R10, R16 ;  /* 0x0000000a0c10723c */ /* 0x000fe20000041810 */
[----:B------:R-:W1:Y:S05]  /*6e30*/  LDSM.16.M88.4 R8, [R231+0xf000] ;  /* 0x00f00000e708783b */ /* 0x000e6a0000000200 */
[----:B-----5:R-:W-:Y:S06]  /*6e40*/  HMMA.16816.F32.BF16 R172, R24, R20, R172 ;  /* 0x0000001418ac723c */ /* 0x020fec00000418ac */
[C---:B------:R-:W-:Y:S06]  /*6e50*/  HMMA.16816.F32.BF16 R168, R180.reuse, R178, R168 ;  /* 0x000000b2b4a8723c */ /* 0x040fec00000418a8 */
[----:B--2---:R-:W-:Y:S01]  /*6e60*/  HMMA.16816.F32.BF16 R32, R180, R200, R32 ;  /* 0x000000c8b420723c */ /* 0x004fe20000041820 */
[----:B------:R-:W-:Y:S01]  /*6e70*/  FMUL.FTZ R0, R4, UR24 ;  /* 0x0000001804007c20 */ /* 0x000fe20008410000 */
[----:B------:R-:W-:Y:S01]  /*6e80*/  FMUL.FTZ R2, R5, UR24 ;  /* 0x0000001805027c20 */ /* 0x000fe20008410000 */
[----:B------:R-:W-:Y:S01]  /*6e90*/  FMUL.FTZ R165, R6, UR24 ;  /* 0x0000001806a57c20 */ /* 0x000fe20008410000 */
[----:B------:R-:W-:-:S02]  /*6ea0*/  FMUL.FTZ R176, R7, UR24 ;  /* 0x0000001807b07c20 */ /* 0x000fc40008410000 */
[----:B------:R-:W-:Y:S01]  /*6eb0*/  HMMA.16816.F32.BF16 R28, R180, R202, R28 ;  /* 0x000000cab41c723c */ /* 0x000fe2000004181c */
[----:B------:R-:W-:Y:S01]  /*6ec0*/  LDSM.16.M88.4 R4, [R231+0xf800] ;  /* 0x00f80000e704783b */ /* 0x000fe20000000200 */
[----:B------:R-:W2:Y:S01]  /*6ed0*/  MUFU.TANH R0, R0 ;  /* 0x0000000000007308 */ /* 0x000ea20000002400 */
[----:B------:R-:W-:Y:S01]  /*6ee0*/  FMUL.FTZ R177, R18, UR24 ;  /* 0x0000001812b17c20 */ /* 0x000fe20008410000 */
[----:B------:R-:W-:Y:S01]  /*6ef0*/  FMUL.FTZ R19, R19, UR24 ;  /* 0x0000001813137c20 */ /* 0x000fe20008410000 */
[----:B------:R-:W-:Y:S01]  /*6f00*/  FMUL.FTZ R16, R16, UR24 ;  /* 0x0000001810107c20 */ /* 0x000fe20008410000 */
[----:B---3--:R-:W-:Y:S01]  /*6f10*/  HMMA.16816.F32.BF16 R172, R12, R184, R172 ;  /* 0x000000b80cac723c */ /* 0x008fe200000418ac */
[----:B------:R-:W-:-:S03]  /*6f20*/  FMUL.FTZ R17, R17, UR24 ;  /* 0x0000001811117c20 */ /* 0x000fc60008410000 */
[----:B------:R2:W-:Y:S02]  /*6f30*/  MUFU.TANH R178, R19 ;  /* 0x0000001300b27308 */ /* 0x0005e40000002400 */
[C---:B------:R-:W-:Y:S01]  /*6f40*/  HMMA.16816.F32.BF16 R168, R24.reuse, R22, R168 ;  /* 0x0000001618a8723c */ /* 0x040fe200000418a8 */
[----:B------:R-:W3:Y:S05]  /*6f50*/  LDSM.16.M88.4 R20, [R224+0x7000] ;  /* 0x00700000e014783b */ /* 0x000eea0000000200 */
[----:B-1----:R-:W-:Y:S01]  /*6f60*/  HMMA.16816.F32.BF16 R32, R24, R8, R32 ;  /* 0x000000081820723c */ /* 0x002fe20000041820 */
[----:B------:R-:W-:Y:S05]  /*6f70*/  MUFU.TANH R2, R2 ;  /* 0x0000000200027308 */ /* 0x000fea0000002400 */
[----:B------:R-:W-:Y:S01]  /*6f80*/  HMMA.16816.F32.BF16 R188, R180, R196, R188 ;  /* 0x000000c4b4bc723c */ /* 0x000fe200000418bc */
[----:B------:R-:W-:-:S02]  /*6f90*/  IMAD.U32 R9, RZ, RZ, UR16 ;  /* 0x00000010ff097e24 */ /* 0x000fc4000f8e00ff */
[----:B------:R-:W1:Y:S02]  /*6fa0*/  MUFU.TANH R165, R165 ;  /* 0x000000a500a57308 */ /* 0x000e640000002400 */
[----:B------:R-:W-:Y:S02]  /*6fb0*/  IMAD R18, R9, 0x40, R250 ;  /* 0x0000004009127824 */ /* 0x000fe400078e02fa */
[----:B------:R-:W-:Y:S01]  /*6fc0*/  FMUL.FTZ R8, R174, UR24 ;  /* 0x00000018ae087c20 */ /* 0x000fe20008410000 */
[----:B------:R-:W-:Y:S01]  /*6fd0*/  FMUL.FTZ R174, R175, UR24 ;  /* 0x00000018afae7c20 */ /* 0x000fe20008410000 */
[----:B------:R-:W-:Y:S01]  /*6fe0*/  HMMA.16816.F32.BF16 R28, R24, R10, R28 ;  /* 0x0000000a181c723c */ /* 0x000fe2000004181c */
[----:B------:R-:W-:Y:S01]  /*6ff0*/  FMUL.FTZ R172, R172, UR24 ;  /* 0x00000018acac7c20 */ /* 0x000fe20008410000 */
[C---:B------:R-:W-:Y:S01]  /*7000*/  ISETP.GE.AND P6, PT, R18.reuse, R246, PT ;  /* 0x000000f61200720c */ /* 0x040fe20003fc6270 */
[----:B------:R4:W-:Y:S01]  /*7010*/  MUFU.TANH R175, R8 ;  /* 0x0000000800af7308 */ /* 0x0009e20000002400 */
[C---:B------:R-:W-:Y:S01]  /*7020*/  ISETP.GE.AND P1, PT, R18.reuse, R244, PT ;  /* 0x000000f41200720c */ /* 0x040fe20003f26270 */
[----:B------:R-:W-:Y:S01]  /*7030*/  FMUL.FTZ R173, R173, UR24 ;  /* 0x00000018adad7c20 */ /* 0x000fe20008410000 */
[C---:B------:R-:W-:Y:S01]  /*7040*/  ISETP.LT.OR P6, PT, R18.reuse, R247, P6 ;  /* 0x000000f71200720c */ /* 0x040fe200037c1670 */
[----:B------:R-:W-:Y:S01]  /*7050*/  HMMA.16816.F32.BF16 R168, R12, R186, R168 ;  /* 0x000000ba0ca8723c */ /* 0x000fe200000418a8 */
[----:B------:R-:W-:-:S02]  /*7060*/  ISETP.LT.OR P1, PT, R18, R245, P1 ;  /* 0x000000f51200720c */ /* 0x000fc40000f21670 */
[----:B--2---:R-:W-:Y:S01]  /*7070*/  FSEL R19, R0, -INF , !P6 ;  /* 0xff80000000137808 */ /* 0x004fe20007000000 */
[----:B------:R-:W2:Y:S01]  /*7080*/  MUFU.TANH R176, R176 ;  /* 0x000000b000b07308 */ /* 0x000ea20000002400 */
[----:B-1----:R-:W-:Y:S01]  /*7090*/  FSEL R0, R165, -INF , !P1 ;  /* 0xff800000a5007808 */ /* 0x002fe20004800000 */
[----:B------:R-:W-:Y:S06]  /*70a0*/  HMMA.16816.F32.BF16 R192, R180, R198, R192 ;  /* 0x000000c6b4c0723c */ /* 0x000fec00000418c0 */
[----:B------:R-:W1:Y:S01]  /*70b0*/  MUFU.TANH R16, R16 ;  /* 0x0000001000107308 */ /* 0x000e620000002400 */
[----:B----4-:R-:W-:Y:S01]  /*70c0*/  VIADD R8, R18, 0x9 ;  /* 0x0000000912087836 */ /* 0x010fe20000000000 */
[----:B---3--:R-:W-:Y:S04]  /*70d0*/  HMMA.16816.F32.BF16 R32, R12, R20, R32 ;  /* 0x000000140c20723c */ /* 0x008fe80000041820 */
[----:B------:R-:W-:-:S02]  /*70e0*/  ISETP.GE.AND P2, PT, R8, R246, PT ;  /* 0x000000f60800720c */ /* 0x000fc40003f46270 */
[C---:B------:R-:W-:Y:S01]  /*70f0*/  ISETP.GE.AND P6, PT, R8.reuse, R244, PT ;  /* 0x000000f40800720c */ /* 0x040fe20003fc6270 */
[----:B------:R-:W-:Y:S01]  /*7100*/  HMMA.16816.F32.BF16 R188, R24, R4, R188 ;  /* 0x0000000418bc723c */ /* 0x000fe200000418bc */
[C---:B------:R-:W-:Y:S01]  /*7110*/  ISETP.LT.OR P2, PT, R8.reuse, R247, P2 ;  /* 0x000000f70800720c */ /* 0x040fe20001741670 */
[----:B------:R-:W3:Y:S01]  /*7120*/  MUFU.TANH R17, R17 ;  /* 0x0000001100117308 */ /* 0x000ee20000002400 */
[----:B------:R-:W-:Y:S01]  /*7130*/  ISETP.LT.OR P6, PT, R8, R245, P6 ;  /* 0x000000f50800720c */ /* 0x000fe200037c1670 */
[----:B------:R-:W-:Y:S01]  /*7140*/  FMUL.FTZ R20, R168, UR24 ;  /* 0x00000018a8147c20 */ /* 0x000fe20008410000 */
[----:B------:R-:W4:Y:S01]  /*7150*/  LDSM.16.M88.4 R8, [R224+0x7800] ;  /* 0x00780000e008783b */ /* 0x000f220000000200 */
[----:B------:R-:W-:Y:S01]  /*7160*/  HMMA.16816.F32.BF16 R28, R12, R22, R28 ;  /* 0x000000160c1c723c */ /* 0x000fe2000004181c */
[C---:B------:R-:W-:Y:S02]  /*7170*/  VIADD R4, R18.reuse, 0x1 ;  /* 0x0000000112047836 */ /* 0x040fe40000000000 */
[----:B------:R-:W-:Y:S01]  /*7180*/  FMUL.FTZ R21, R169, UR24 ;  /* 0x00000018a9157c20 */ /* 0x000fe20008410000 */
[----:B------:R-:W-:Y:S01]  /*7190*/  VIADD R5, R18, 0x8 ;  /* 0x0000000812057836 */ /* 0x000fe20000000000 */
[----:B------:R-:W5:Y:S01]  /*71a0*/  MUFU.TANH R172, R172 ;  /* 0x000000ac00ac7308 */ /* 0x000f620000002400 */
[----:B------:R-:W-:Y:S01]  /*71b0*/  FMUL.FTZ R168, R170, UR24 ;  /* 0x00000018aaa87c20 */ /* 0x000fe20008410000 */
[----:B------:R-:W-:Y:S01]  /*71c0*/  ISETP.GE.AND P4, PT, R4, R246, PT ;  /* 0x000000f60400720c */ /* 0x000fe20003f86270 */
[----:B------:R-:W-:Y:S01]  /*71d0*/  VIADD R22, R18, 0x11 ;  /* 0x0000001112167836 */ /* 0x000fe20000000000 */
[----:B------:R-:W-:Y:S01]  /*71e0*/  ISETP.GE.AND P5, PT, R4, R244, PT ;  /* 0x000000f40400720c */ /* 0x000fe20003fa6270 */
[----:B------:R-:W-:Y:S01]  /*71f0*/  HMMA.16816.F32.BF16 R192, R24, R6, R192 ;  /* 0x0000000618c0723c */ /* 0x000fe200000418c0 */
[C---:B------:R-:W-:Y:S01]  /*7200*/  ISETP.GE.AND P3, PT, R5.reuse, R246, PT ;  /* 0x000000f60500720c */ /* 0x040fe20003f66270 */
[----:B------:R-:W-:Y:S01]  /*7210*/  VIADD R23, R18, 0x18 ;  /* 0x0000001812177836 */ /* 0x000fe20000000000 */
[C---:B------:R-:W-:Y:S01]  /*7220*/  ISETP.GE.AND P0, PT, R5.reuse, R244, PT ;  /* 0x000000f40500720c */ /* 0x040fe20003f06270 */
[----:B------:R-:W5:Y:S01]  /*7230*/  MUFU.TANH R21, R21 ;  /* 0x0000001500157308 */ /* 0x000f620000002400 */
[----:B------:R-:W-:Y:S01]  /*7240*/  ISETP.LT.OR P4, PT, R4, R247, P4 ;  /* 0x000000f70400720c */ /* 0x000fe20002781670 */
[----:B------:R-:W-:Y:S01]  /*7250*/  FMUL.FTZ R32, R32, UR24 ;  /* 0x0000001820207c20 */ /* 0x000fe20008410000 */
[----:B------:R-:W-:Y:S01]  /*7260*/  ISETP.LT.OR P5, PT, R4, R245, P5 ;  /* 0x000000f50400720c */ /* 0x000fe20002fa1670 */
[----:B------:R-:W-:Y:S01]  /*7270*/  VIADD R4, R18, 0x10 ;  /* 0x0000001012047836 */ /* 0x000fe20000000000 */
[----:B------:R-:W-:Y:S01]  /*7280*/  ISETP.LT.OR P3, PT, R5, R247, P3 ;  /* 0x000000f70500720c */ /* 0x000fe20001f61670 */
[----:B------:R-:W-:Y:S01]  /*7290*/  FMUL.FTZ R33, R33, UR24 ;  /* 0x0000001821217c20 */ /* 0x000fe20008410000 */
[----:B------:R-:W-:Y:S01]  /*72a0*/  ISETP.LT.OR P0, PT, R5, R245, P0 ;  /* 0x000000f50500720c */ /* 0x000fe20000701670 */
[----:B------:R-:W-:Y:S01]  /*72b0*/  MUFU.TANH R168, R168 ;  /* 0x000000a800a87308 */ /* 0x000fe20000002400 */
[----:B------:R-:W-:Y:S01]  /*72c0*/  FSEL R5, R2, -INF , !P4 ;  /* 0xff80000002057808 */ /* 0x000fe20006000000 */
[----:B------:R-:W-:Y:S01]  /*72d0*/  VIADD R7, R18, 0x19 ;  /* 0x0000001912077836 */ /* 0x000fe20000000000 */
[-C--:B------:R-:W-:Y:S01]  /*72e0*/  ISETP.GE.AND P1, PT, R4, R246.reuse, PT ;  /* 0x000000f60400720c */ /* 0x080fe20003f26270 */
[----:B------:R-:W-:Y:S01]  /*72f0*/  FMUL.FTZ R169, R171, UR24 ;  /* 0x00000018aba97c20 */ /* 0x000fe20008410000 */
[----:B--2---:R-:W-:Y:S01]  /*7300*/  FSEL R2, R176, -INF , !P5 ;  /* 0xff800000b0027808 */ /* 0x004fe20006800000 */
[----:B------:R-:W-:Y:S01]  /*7310*/  FMUL.FTZ R28, R28, UR24 ;  /* 0x000000181c1c7c20 */ /* 0x000fe20008410000 */
[----:B-1----:R-:W-:Y:S01]  /*7320*/  FSEL R165, R16, -INF , !P3 ;  /* 0xff80000010a57808 */ /* 0x002fe20005800000 */
[----:B------:R-:W1:Y:S01]  /*7330*/  MUFU.TANH R173, R173 ;  /* 0x000000ad00ad7308 */ /* 0x000e620000002400 */
[----:B------:R-:W-:Y:S01]  /*7340*/  ISETP.GE.AND P5, PT, R22, R246, PT ;  /* 0x000000f61600720c */ /* 0x000fe20003fa6270 */
[----:B------:R-:W-:Y:S01]  /*7350*/  VIADD R16, R18, 0x20 ;  /* 0x0000002012107836 */ /* 0x000fe20000000000 */
[-C--:B------:R-:W-:Y:S01]  /*7360*/  ISETP.GE.AND P3, PT, R22, R244.reuse, PT ;  /* 0x000000f41600720c */ /* 0x080fe20003f66270 */
[----:B------:R-:W-:Y:S01]  /*7370*/  FMUL.FTZ R29, R29, UR24 ;  /* 0x000000181d1d7c20 */ /* 0x000fe20008410000 */
[-C--:B------:R-:W-:Y:S01]  /*7380*/  ISETP.LT.OR P1, PT, R4, R247.reuse, P1 ;  /* 0x000000f70400720c */ /* 0x080fe20000f21670 */
[----:B------:R-:W-:Y:S01]  /*7390*/  FMUL.FTZ R30, R30, UR24 ;  /* 0x000000181e1e7c20 */ /* 0x000fe20008410000 */
[C---:B------:R-:W-:Y:S01]  /*73a0*/  ISETP.LT.OR P5, PT, R22.reuse, R247, P5 ;  /* 0x000000f71600720c */ /* 0x040fe20002fa1670 */
[----:B------:R-:W2:Y:S01]  /*73b0*/  MUFU.TANH R174, R174 ;  /* 0x000000ae00ae7308 */ /* 0x000ea20000002400 */
[-C--:B------:R-:W-:Y:S01]  /*73c0*/  ISETP.LT.OR P3, PT, R22, R245.reuse, P3 ;  /* 0x000000f51600720c */ /* 0x080fe20001f61670 */
[----:B------:R-:W-:Y:S01]  /*73d0*/  FMUL.FTZ R22, R34, UR24 ;  /* 0x0000001822167c20 */ /* 0x000fe20008410000 */
[----:B---3--:R-:W-:Y:S01]  /*73e0*/  FSEL R17, R17, -INF , !P2 ;  /* 0xff80000011117808 */ /* 0x008fe20005000000 */
[C---:B----4-:R-:W-:Y:S01]  /*73f0*/  HMMA.16816.F32.BF16 R188, R12.reuse, R8, R188 ;  /* 0x000000080cbc723c */ /* 0x050fe200000418bc */
[----:B------:R-:W-:Y:S01]  /*7400*/  FSEL R6, R178, -INF , !P6 ;  /* 0xff800000b2067808 */ /* 0x000fe20007000000 */
[----:B------:R-:W-:Y:S01]  /*7410*/  FMUL.FTZ R34, R35, UR24 ;  /* 0x0000001823227c20 */ /* 0x000fe20008410000 */
[----:B-----5:R-:W-:Y:S01]  /*7420*/  FSEL R27, R172, -INF , !P1 ;  /* 0xff800000ac1b7808 */ /* 0x020fe20004800000 */
[----:B------:R-:W3:Y:S01]  /*7430*/  MUFU.TANH R177, R177 ;  /* 0x000000b100b17308 */ /* 0x000ee20000002400 */
[----:B------:R-:W-:Y:S01]  /*7440*/  ISETP.GE.AND P2, PT, R23, R244, PT ;  /* 0x000000f41700720c */ /* 0x000fe20003f46270 */
[----:B------:R-:W-:Y:S01]  /*7450*/  HMMA.16816.F32.BF16 R192, R12, R10, R192 ;  /* 0x0000000a0cc0723c */ /* 0x000fe200000418c0 */
[C---:B------:R-:W-:Y:S01]  /*7460*/  ISETP.GE.AND P6, PT, R7.reuse, R246, PT ;  /* 0x000000f60700720c */ /* 0x040fe20003fc6270 */
[C---:B------:R-:W-:Y:S01]  /*7470*/  VIADD R8, R18.reuse, 0x28 ;  /* 0x0000002812087836 */ /* 0x040fe20000000000 */
[----:B------:R-:W-:Y:S01]  /*7480*/  ISETP.GE.AND P1, PT, R7, R244, PT ;  /* 0x000000f40700720c */ /* 0x000fe20003f26270 */
[----:B------:R-:W-:Y:S01]  /*7490*/  VIADD R9, R18, 0x29 ;  /* 0x0000002912097836 */ /* 0x000fe20000000000 */
[----:B------:R-:W-:Y:S01]  /*74a0*/  ISETP.LT.OR P2, PT, R23, R245, P2 ;  /* 0x000000f51700720c */ /* 0x000fe20001741670 */
[----:B------:R-:W-:Y:S01]  /*74b0*/  MUFU.TANH R199, R32 ;  /* 0x0000002000c77308 */ /* 0x000fe20000002400 */
[----:B------:R-:W-:Y:S01]  /*74c0*/  ISETP.LT.OR P6, PT, R7, R247, P6 ;  /* 0x000000f70700720c */ /* 0x000fe200037c1670 */
[----:B------:R-:W-:-:S04]  /*74d0*/  DEPBAR.LE SB0, 0x0 ;  /* 0x000080000000791a */ /* 0x000fc80000000000 */
[-C--:B------:R-:W-:Y:S01]  /*74e0*/  ISETP.LT.OR P1, PT, R7, R245.reuse, P1 ;  /* 0x000000f50700720c */ /* 0x080fe20000f21670 */
[----:B------:R-:W-:Y:S01]  /*74f0*/  VIADD R7, R18, 0x21 ;  /* 0x0000002112077836 */ /* 0x000fe20000000000 */
[----:B------:R-:W-:Y:S01]  /*7500*/  MUFU.TANH R33, R33 ;  /* 0x0000002100217308 */ /* 0x000fe20000002400 */
[CC--:B------:R-:W-:Y:S02]  /*7510*/  ISETP.GE.AND P4, PT, R4.reuse, R244.reuse, PT ;  /* 0x000000f40400720c */ /* 0x0c0fe40003f86270 */
[----:B------:R-:W-:Y:S01]  /*7520*/  FSEL R21, R21, -INF , !P6 ;  /* 0xff80000015157808 */ /* 0x000fe20007000000 */
[----:B------:R-:W-:Y:S01]  /*7530*/  FMUL.FTZ R183, R189, UR24 ;  /* 0x00000018bdb77c20 */ /* 0x000fe20008410000 */
[-C--:B------:R-:W-:Y:S01]  /*7540*/  ISETP.LT.OR P4, PT, R4, R245.reuse, P4 ;  /* 0x000000f50400720c */ /* 0x080fe20002781670 */
[----:B------:R-:W-:Y:S01]  /*7550*/  FMUL.FTZ R188, R188, UR24 ;  /* 0x00000018bcbc7c20 */ /* 0x000fe20008410000 */
[----:B-1----:R-:W-:Y:S01]  /*7560*/  FSEL R25, R173, -INF , !P5 ;  /* 0xff800000ad197808 */ /* 0x002fe20006800000 */
[----:B------:R1:W4:Y:S01]  /*7570*/  MUFU.TANH R32, R22 ;  /* 0x0000001600207308 */ /* 0x0003220000002400 */
[----:B--2---:R-:W-:Y:S01]  /*7580*/  FSEL R24, R174, -INF , !P3 ;  /* 0xff800000ae187808 */ /* 0x004fe20005800000 */
[----:B------:R-:W-:Y:S01]  /*7590*/  FMUL.FTZ R181, R192, UR24 ;  /* 0x00000018c0b57c20 */ /* 0x000fe20008410000 */
[-C--:B------:R-:W-:Y:S01]  /*75a0*/  ISETP.GE.AND P6, PT, R8, R244.reuse, PT ;  /* 0x000000f40800720c */ /* 0x080fe20003fc6270 */
[----:B------:R-:W-:Y:S01]  /*75b0*/  FMUL.FTZ R179, R193, UR24 ;  /* 0x00000018c1b37c20 */ /* 0x000fe20008410000 */
[----:B---3--:R-:W-:Y:S01]  /*75c0*/  FSEL R4, R177, -INF , !P0 ;  /* 0xff800000b1047808 */ /* 0x008fe20004000000 */
[----:B------:R-:W-:Y:S01]  /*75d0*/  FMUL.FTZ R180, R190, UR24 ;  /* 0x00000018beb47c20 */ /* 0x000fe20008410000 */
[----:B------:R-:W-:Y:S01]  /*75e0*/  ISETP.GE.AND P5, PT, R16, R244, PT ;  /* 0x000000f41000720c */ /* 0x000fe20003fa6270 */
[----:B------:R-:W2:Y:S01]  /*75f0*/  MUFU.TANH R20, R20 ;  /* 0x0000001400147308 */ /* 0x000ea20000002400 */
[-C--:B------:R-:W-:Y:S01]  /*7600*/  ISETP.GE.AND P3, PT, R7, R246.reuse, PT ;  /* 0x000000f60700720c */ /* 0x080fe20003f66270 */
[----:B------:R-:W-:Y:S01]  /*7610*/  FMUL.FTZ R178, R191, UR24 ;  /* 0x00000018bfb27c20 */ /* 0x000fe20008410000 */
[----:B------:R-:W-:Y:S01]  /*7620*/  ISETP.GE.AND P0, PT, R23, R246, PT ;  /* 0x000000f61700720c */ /* 0x000fe20003f06270 */
[----:B------:R-:W-:Y:S01]  /*7630*/  FMUL.FTZ R176, R194, UR24 ;  /* 0x00000018c2b07c20 */ /* 0x000fe20008410000 */
[-C--:B------:R-:W-:Y:S01]  /*7640*/  ISETP.LT.OR P6, PT, R8, R245.reuse, P6 ;  /* 0x000000f50800720c */ /* 0x080fe200037c1670 */
[----:B------:R-:W-:Y:S01]  /*7650*/  FMUL.FTZ R174, R195, UR24 ;  /* 0x00000018c3ae7c20 */ /* 0x000fe20008410000 */
[----:B------:R-:W-:Y:S01]  /*7660*/  ISETP.LT.OR P5, PT, R16, R245, P5 ;  /* 0x000000f51000720c */ /* 0x000fe20002fa1670 */
[----:B------:R-:W-:Y:S01]  /*7670*/  MUFU.TANH R34, R34 ;  /* 0x0000002200227308 */ /* 0x000fe20000002400 */
[----:B-1----:R-:W-:-:S02]  /*7680*/  FSEL R22, R168, -INF , !P2 ;  /* 0xff800000a8167808 */ /* 0x002fc40005000000 */
[C---:B------:R-:W-:Y:S02]  /*7690*/  ISETP.GE.AND P2, PT, R8.reuse, R246, PT ;  /* 0x000000f60800720c */ /* 0x040fe40003f46270 */
[-C--:B------:R-:W-:Y:S02]  /*76a0*/  ISETP.LT.OR P3, PT, R7, R247.reuse, P3 ;  /* 0x000000f70700720c */ /* 0x080fe40001f61670 */
[-C--:B------:R-:W-:Y:S01]  /*76b0*/  ISETP.LT.OR P2, PT, R8, R247.reuse, P2 ;  /* 0x000000f70800720c */ /* 0x080fe20001741670 */
[----:B------:R-:W1:Y:S01]  /*76c0*/  MUFU.TANH R197, R28 ;  /* 0x0000001c00c57308 */ /* 0x000e620000002400 */
[----:B------:R-:W-:Y:S01]  /*76d0*/  VIADD R8, R18, 0x30 ;  /* 0x0000003012087836 */ /* 0x000fe20000000000 */
[----:B------:R-:W-:Y:S02]  /*76e0*/  ISETP.LT.OR P0, PT, R23, R247, P0 ;  /* 0x000000f71700720c */ /* 0x000fe40000701670 */
[----:B----4-:R-:W-:Y:S02]  /*76f0*/  FSEL R32, R32, -INF , !P5 ;  /* 0xff80000020207808 */ /* 0x010fe40006800000 */
[----:B------:R-:W-:-:S02]  /*7700*/  FSEL R33, R33, -INF , !P3 ;  /* 0xff80000021217808 */ /* 0x000fc40005800000 */
[----:B------:R-:W3:Y:S01]  /*7710*/  MUFU.TANH R169, R169 ;  /* 0x000000a900a97308 */ /* 0x000ee20000002400 */
[----:B--2---:R-:W-:Y:S02]  /*7720*/  FSEL R23, R20, -INF , !P0 ;  /* 0xff80000014177808 */ /* 0x004fe40004000000 */
[C---:B------:R-:W-:Y:S02]  /*7730*/  ISETP.GE.AND P5, PT, R8.reuse, R246, PT ;  /* 0x000000f60800720c */ /* 0x040fe40003fa6270 */
[CC--:B------:R-:W-:Y:S02]  /*7740*/  ISETP.GE.AND P3, PT, R8.reuse, R244.reuse, PT ;  /* 0x000000f40800720c */ /* 0x0c0fe40003f66270 */
[C---:B------:R-:W-:Y:S01]  /*7750*/  ISETP.GE.AND P0, PT, R7.reuse, R244, PT ;  /* 0x000000f40700720c */ /* 0x040fe20003f06270 */
[----:B------:R-:W-:Y:S01]  /*7760*/  MUFU.TANH R35, R29 ;  /* 0x0000001d00237308 */ /* 0x000fe20000002400 */
[C---:B------:R-:W-:Y:S02]  /*7770*/  ISETP.LT.OR P5, PT, R8.reuse, R247, P5 ;  /* 0x000000f70800720c */ /* 0x040fe40002fa1670 */
[-C--:B------:R-:W-:Y:S01]  /*7780*/  ISETP.LT.OR P3, PT, R8, R245.reuse, P3 ;  /* 0x000000f50800720c */ /* 0x080fe20001f61670 */
[----:B------:R-:W-:Y:S01]  /*7790*/  VIADD R8, R18, 0x31 ;  /* 0x0000003112087836 */ /* 0x000fe20000000000 */
[----:B------:R-:W-:Y:S01]  /*77a0*/  ISETP.LT.OR P0, PT, R7, R245, P0 ;  /* 0x000000f50700720c */ /* 0x000fe20000701670 */
[----:B------:R-:W-:Y:S01]  /*77b0*/  FMUL.FTZ R7, R31, UR24 ;  /* 0x000000181f077c20 */ /* 0x000fe20008410000 */
[----:B-1----:R-:W-:Y:S01]  /*77c0*/  FSEL R197, R197, -INF , !P2 ;  /* 0xff800000c5c57808 */ /* 0x002fe20005000000 */
[----:B------:R-:W1:Y:S01]  /*77d0*/  MUFU.TANH R196, R30 ;  /* 0x0000001e00c47308 */ /* 0x000e620000002400 */
[----:B------:R-:W-:-:S02]  /*77e0*/  FSEL R34, R34, -INF , !P0 ;  /* 0xff80000022227808 */ /* 0x000fc40004000000 */
[----:B------:R-:W-:Y:S02]  /*77f0*/  FMNMX.FTZ R10, R164, R19, !PT ;  /* 0x00000013a40a7209 */ /* 0x000fe40007810000 */
[----:B---3--:R-:W-:Y:S02]  /*7800*/  FSEL R20, R169, -INF , !P1 ;  /* 0xff800000a9147808 */ /* 0x008fe40004800000 */
[C---:B------:R-:W-:Y:S01]  /*7810*/  ISETP.GE.AND P0, PT, R8.reuse, R246, PT ;  /* 0x000000f60800720c */ /* 0x040fe20003f06270 */
[----:B------:R-:W2:Y:S01]  /*7820*/  MUFU.TANH R185, R188 ;  /* 0x000000bc00b97308 */ /* 0x000ea20000002400 */
[----:B------:R-:W-:Y:S02]  /*7830*/  ISETP.GE.AND P2, PT, R8, R244, PT ;  /* 0x000000f40800720c */ /* 0x000fe40003f46270 */
[----:B------:R-:W-:Y:S02]  /*7840*/  ISETP.GE.AND P1, PT, R9, R246, PT ;  /* 0x000000f60900720c */ /* 0x000fe40003f26270 */
[----:B------:R-:W-:-:S02]  /*7850*/  FMNMX.FTZ R10, R5, R10, !PT ;  /* 0x0000000a050a7209 */ /* 0x000fc40007810000 */
[----:B------:R-:W-:Y:S01]  /*7860*/  FSEL R26, R175, -INF , !P4 ;  /* 0xff800000af1a7808 */ /* 0x000fe20006000000 */
[----:B------:R-:W3:Y:S01]  /*7870*/  MUFU.TANH R183, R183 ;  /* 0x000000b700b77308 */ /* 0x000ee20000002400 */
[C---:B------:R-:W-:Y:S02]  /*7880*/  ISETP.LT.OR P0, PT, R8.reuse, R247, P0 ;  /* 0x000000f70800720c */ /* 0x040fe40000701670 */
[----:B------:R-:W-:Y:S01]  /*7890*/  ISETP.LT.OR P2, PT, R8, R245, P2 ;  /* 0x000000f50800720c */ /* 0x000fe20001741670 */
[----:B------:R-:W-:Y:S01]  /*78a0*/  VIADD R8, R18, 0x38 ;  /* 0x0000003812087836 */ /* 0x000fe20000000000 */
[----:B------:R-:W-:Y:S01]  /*78b0*/  ISETP.GE.AND P4, PT, R16, R246, PT ;  /* 0x000000f61000720c */ /* 0x000fe20003f86270 */
[----:B------:R-:W-:Y:S01]  /*78c0*/  VIADD R18, R18, 0x39 ;  /* 0x0000003912127836 */ /* 0x000fe20000000000 */
[----:B------:R-:W-:Y:S01]  /*78d0*/  ISETP.LT.OR P1, PT, R9, R247, P1 ;  /* 0x000000f70900720c */ /* 0x000fe20000f21670 */
[----:B------:R-:W4:Y:S01]  /*78e0*/  MUFU.TANH R181, R181 ;  /* 0x000000b500b57308 */ /* 0x000f220000002400 */
[----:B------:R-:W-:-:S02]  /*78f0*/  FMNMX.FTZ R10, R165, R10, !PT ;  /* 0x0000000aa50a7209 */ /* 0x000fc40007810000 */
[----:B------:R-:W-:Y:S02]  /*7900*/  ISETP.LT.OR P4, PT, R16, R247, P4 ;  /* 0x000000f71000720c */ /* 0x000fe40002781670 */
[----:B-1----:R-:W-:Y:S02]  /*7910*/  FSEL R196, R196, -INF , !P6 ;  /* 0xff800000c4c47808 */ /* 0x002fe40007000000 */
[----:B------:R-:W-:Y:S01]  /*7920*/  FSEL R35, R35, -INF , !P1 ;  /* 0xff80000023237808 */ /* 0x000fe20004800000 */
[----:B------:R-:W1:Y:S01]  /*7930*/  MUFU.TANH R179, R179 ;  /* 0x000000b300b37308 */ /* 0x000e620000002400 */
[C---:B------:R-:W-:Y:S02]  /*7940*/  ISETP.GE.AND P6, PT, R8.reuse, R246, PT ;  /* 0x000000f60800720c */ /* 0x040fe40003fc6270 */
[----:B------:R-:W-:Y:S02]  /*7950*/  ISETP.GE.AND P1, PT, R8, R244, PT ;  /* 0x000000f40800720c */ /* 0x000fe40003f26270 */
[----:B------:R-:W-:-:S02]  /*7960*/  FMNMX.FTZ R10, R17, R10, !PT ;  /* 0x0000000a110a7209 */ /* 0x000fc40007810000 */
[----:B------:R-:W-:Y:S01]  /*7970*/  FSEL R199, R199, -INF , !P4 ;  /* 0xff800000c7c77808 */ /* 0x000fe20006000000 */
[----:B------:R-:W5:Y:S01]  /*7980*/  MUFU.TANH R7, R7 ;  /* 0x0000000700077308 */ /* 0x000f620000002400 */
[----:B------:R-:W-:Y:S02]  /*7990*/  ISETP.GE.AND P4, PT, R9, R244, PT ;  /* 0x000000f40900720c */ /* 0x000fe40003f86270 */
[C---:B------:R-:W-:Y:S02]  /*79a0*/  ISETP.LT.OR P6, PT, R8.reuse, R247, P6 ;  /* 0x000000f70800720c */ /* 0x040fe400037c1670 */
[-C--:B------:R-:W-:Y:S02]  /*79b0*/  ISETP.LT.OR P1, PT, R8, R245.reuse, P1 ;  /* 0x000000f50800720c */ /* 0x080fe40000f21670 */
[----:B------:R-:W-:Y:S01]  /*79c0*/  FMNMX.FTZ R8, R27, R10, !PT ;  /* 0x0000000a1b087209 */ /* 0x000fe20007810000 */
[----:B------:R-:W5:Y:S01]  /*79d0*/  MUFU.TANH R180, R180 ;  /* 0x000000b400b47308 */ /* 0x000f620000002400 */
[----:B------:R-:W-:-:S02]  /*79e0*/  ISETP.LT.OR P4, PT, R9, R245, P4 ;  /* 0x000000f50900720c */ /* 0x000fc40002781670 */
[----:B------:R-:W-:Y:S02]  /*79f0*/  FMNMX.FTZ R9, R3, R0, !PT ;  /* 0x0000000003097209 */ /* 0x000fe40007810000 */
[----:B------:R-:W-:Y:S02]  /*7a00*/  FMNMX.FTZ R8, R25, R8, !PT ;  /* 0x0000000819087209 */ /* 0x000fe40007810000 */
[----:B------:R-:W-:Y:S01]  /*7a10*/  FMNMX.FTZ R9, R2, R9, !PT ;  /* 0x0000000902097209 */ /* 0x000fe20007810000 */
[----:B------:R-:W1:Y:S01]  /*7a20*/  MUFU.TANH R178, R178 ;  /* 0x000000b200b27308 */ /* 0x000e620000002400 */
[----:B------:R-:W-:Y:S02]  /*7a30*/  FMNMX.FTZ R8, R23, R8, !PT ;  /* 0x0000000817087209 */ /* 0x000fe40007810000 */
[----:B------:R-:W-:Y:S02]  /*7a40*/  FMNMX.FTZ R9, R4, R9, !PT ;  /* 0x0000000904097209 */ /* 0x000fe40007810000 */
[----:B------:R-:W-:-:S02]  /*7a50*/  FMNMX.FTZ R8, R21, R8, !PT ;  /* 0x0000000815087209 */ /* 0x000fc40007810000 */
[----:B------:R-:W-:Y:S01]  /*7a60*/  FMNMX.FTZ R9, R6, R9, !PT ;  /* 0x0000000906097209 */ /* 0x000fe20007810000 */
[----:B------:R-:W1:Y:S01]  /*7a70*/  MUFU.TANH R176, R176 ;  /* 0x000000b000b07308 */ /* 0x000e620000002400 */
[----:B------:R-:W-:Y:S02]  /*7a80*/  FMNMX.FTZ R8, R199, R8, !PT ;  /* 0x00000008c7087209 */ /* 0x000fe40007810000 */
[----:B------:R-:W-:Y:S02]  /*7a90*/  FMNMX.FTZ R9, R26, R9, !PT ;  /* 0x000000091a097209 */ /* 0x000fe40007810000 */
[----:B------:R-:W-:Y:S02]  /*7aa0*/  FMNMX.FTZ R8, R33, R8, !PT ;  /* 0x0000000821087209 */ /* 0x000fe40007810000 */
[----:B------:R-:W-:Y:S01]  /*7ab0*/  FMNMX.FTZ R9, R24, R9, !PT ;  /* 0x0000000918097209 */ /* 0x000fe20007810000 */
[----:B------:R-:W1:Y:S01]  /*7ac0*/  MUFU.TANH R174, R174 ;  /* 0x000000ae00ae7308 */ /* 0x000e620000002400 */
[----:B------:R-:W-:-:S02]  /*7ad0*/  FMNMX.FTZ R8, R197, R8, !PT ;  /* 0x00000008c5087209 */ /* 0x000fc40007810000 */
[----:B--2---:R-:W-:Y:S02]  /*7ae0*/  FSEL R185, R185, -INF , !P5 ;  /* 0xff800000b9b97808 */ /* 0x004fe40006800000 */
[----:B---3--:R-:W-:Y:S02]  /*7af0*/  FSEL R183, R183, -INF , !P0 ;  /* 0xff800000b7b77808 */ /* 0x008fe40004000000 */
[----:B------:R-:W-:Y:S02]  /*7b00*/  FMNMX.FTZ R9, R22, R9, !PT ;  /* 0x0000000916097209 */ /* 0x000fe40007810000 */
[----:B------:R-:W-:Y:S01]  /*7b10*/  FMNMX.FTZ R8, R35, R8, !PT ;  /* 0x0000000823087209 */ /* 0x000fe20007810000 */
[----:B------:R-:W-:Y:S01]  /*7b20*/  BAR.SYNC.DEFER_BLOCKING 0x0 ;  /* 0x0000000000007b1d */ /* 0x000fe20000010000 */
[----:B------:R-:W-:Y:S02]  /*7b30*/  PLOP3.LUT P0, PT, PT, PT, UP0, 0x80, 0x0 ;  /* 0x000000000000781c */ /* 0x000fe40003f0f008 */
[----:B------:R-:W-:-:S02]  /*7b40*/  ISETP.GE.AND P5, PT, R18, R246, PT ;  /* 0x000000f61200720c */ /* 0x000fc40003fa6270 */
[----:B------:R-:W-:Y:S02]  /*7b50*/  FMNMX.FTZ R9, R20, R9, !PT ;  /* 0x0000000914097209 */ /* 0x000fe40007810000 */
[----:B------:R-:W-:Y:S02]  /*7b60*/  FMNMX.FTZ R8, R185, R8, !PT ;  /* 0x00000008b9087209 */ /* 0x000fe40007810000 */
[----:B------:R-:W-:Y:S02]  /*7b70*/  ISETP.LT.OR P5, PT, R18, R247, P5 ;  /* 0x000000f71200720c */ /* 0x000fe40002fa1670 */
[----:B----4-:R-:W-:Y:S02]  /*7b80*/  FSEL R181, R181, -INF , !P6 ;  /* 0xff800000b5b57808 */ /* 0x010fe40007000000 */
[----:B------:R-:W-:Y:S02]  /*7b90*/  FMNMX.FTZ R9, R32, R9, !PT ;  /* 0x0000000920097209 */ /* 0x000fe40007810000 */
[----:B------:R-:W-:-:S02]  /*7ba0*/  FMNMX.FTZ R8, R183, R8, !PT ;  /* 0x00000008b7087209 */ /* 0x000fc40007810000 */
[----:B-1----:R-:W-:Y:S02]  /*7bb0*/  FSEL R179, R179, -INF , !P5 ;  /* 0xff800000b3b37808 */ /* 0x002fe40006800000 */
[----:B------:R-:W-:Y:S02]  /*7bc0*/  FMNMX.FTZ R11, R34, R9, !PT ;  /* 0x00000009220b7209 */ /* 0x000fe40007810000 */
[----:B------:R-:W-:Y:S02]  /*7bd0*/  FMNMX.FTZ R8, R181, R8, !PT ;  /* 0x00000008b5087209 */ /* 0x000fe40007810000 */
[----:B-----5:R-:W-:Y:S02]  /*7be0*/  FSEL R192, R7, -INF , !P4 ;  /* 0xff80000007c07808 */ /* 0x020fe40006000000 */
        /* <DEDUP_REMOVED lines=46> */
.L_x_1189:
[----:B------:R-:W-:Y:S01]  /*7ed0*/  FMNMX.FTZ R9, R192, R11, !PT ;  /* 0x0000000bc0097209 */ /* 0x000fe20007810000 */
[----:B------:R-:W2:Y:S01]  /*7ee0*/  SHFL.BFLY PT, R7, R8, 0x2, 0x1f ;  /* 0x0c401f0008077f89 */ /* 0x000ea200000e0000 */
[----:B------:R-:W-:Y:S02]  /*7ef0*/  ISETP.GE.AND P0, PT, R18, R244, PT ;  /* 0x000000f41200720c */ /* 0x000fe40003f06270 */
[----:B------:R-:W-:Y:S01]  /*7f00*/  FSEL R178, R178, -INF , !P2 ;  /* 0xff800000b2b27808 */ /* 0x000fe20005000000 */
[----:B-1----:R-:W-:Y:S01]  /*7f10*/  LDSM.16.MT88.4 R12, [R232+0x10000] ;  /* 0x01000000e80c783b */ /* 0x002fe20000004200 */
[----:B------:R-:W-:Y:S02]  /*7f20*/  FMNMX.FTZ R9, R180, R9, !PT ;  /* 0x00000009b4097209 */ /* 0x000fe40007810000 */
[----:B------:R-:W-:Y:S01]  /*7f30*/  ISETP.LT.OR P0, PT, R18, R245, P0 ;  /* 0x000000f51200720c */ /* 0x000fe20000701670 */
[----:B------:R-:W-:Y:S01]  /*7f40*/  LDSM.16.MT88.4 R28, [R230+0x10800] ;  /* 0x01080000e61c783b */ /* 0x000fe20000004200 */
[----:B------:R-:W-:-:S02]  /*7f50*/  FSEL R176, R176, -INF , !P1 ;  /* 0xff800000b0b07808 */ /* 0x000fc40004800000 */
[----:B------:R-:W-:Y:S02]  /*7f60*/  FMNMX.FTZ R9, R178, R9, !PT ;  /* 0x00000009b2097209 */ /* 0x000fe40007810000 */
[----:B------:R-:W-:Y:S02]  /*7f70*/  FSEL R174, R174, -INF , !P0 ;  /* 0xff800000aeae7808 */ /* 0x000fe40004000000 */
[----:B------:R-:W-:-:S04]  /*7f80*/  FMNMX.FTZ R9, R176, R9, !PT ;  /* 0x00000009b0097209 */ /* 0x000fc80007810000 */
[----:B------:R-:W-:-:S05]  /*7f90*/  FMNMX.FTZ R10, R174, R9, !PT ;  /* 0x00000009ae0a7209 */ /* 0x000fca0007810000 */
[----:B------:R-:W1:Y:S01]  /*7fa0*/  SHFL.BFLY PT, R9, R10, 0x2, 0x1f ;  /* 0x0c401f000a097f89 */ /* 0x000e6200000e0000 */
[----:B--2---:R-:W-:-:S05]  /*7fb0*/  FMNMX.FTZ R8, R8, R7, !PT ;  /* 0x0000000708087209 */ /* 0x004fca0007810000 */
[----:B------:R-:W2:Y:S01]  /*7fc0*/  SHFL.BFLY PT, R173, R8, 0x1, 0x1f ;  /* 0x0c201f0008ad7f89 */ /* 0x000ea200000e0000 */
[----:B-1----:R-:W-:-:S05]  /*7fd0*/  FMNMX.FTZ R7, R10, R9, !PT ;  /* 0x000000090a077209 */ /* 0x002fca0007810000 */
[----:B------:R-:W1:Y:S01]  /*7fe0*/  SHFL.BFLY PT, R172, R7, 0x1, 0x1f ;  /* 0x0c201f0007ac7f89 */ /* 0x000e6200000e0000 */
[----:B--2---:R-:W-:-:S03]  /*7ff0*/  FMNMX.FTZ R173, R8, R173, !PT ;  /* 0x000000ad08ad7209 */ /* 0x004fc60007810000 */
[----:B------:R-:W-:Y:S01]  /*8000*/  LDSM.16.MT88.4 R8, [R230+0x10000] ;  /* 0x01000000e608783b */ /* 0x000fe20000004200 */
[C---:B------:R-:W-:Y:S01]  /*8010*/  FSETP.NEU.FTZ.AND P1, PT, R173.reuse, -INF , PT ;  /* 0xff800000ad00780b */ /* 0x040fe20003f3d000 */
[----:B------:R-:W-:-:S05]  /*8020*/  FMUL.FTZ R182, R173, UR18 ;  /* 0x00000012adb67c20 */ /* 0x000fca0008410000 */
[----:B------:R-:W-:-:S05]  /*8030*/  FSEL R182, R182, RZ, P1 ;  /* 0x000000ffb6b67208 */ /* 0x000fca0000800000 */
[--C-:B------:R-:W-:Y:S01]  /*8040*/  FFMA.FTZ R169, R5, UR18, -R182.reuse ;  /* 0x0000001205a97c23 */ /* 0x100fe200080108b6 */
[----:B------:R-:W-:Y:S01]  /*8050*/  FSEL R5, R173, RZ, P1 ;  /* 0x000000ffad057208 */ /* 0x000fe20000800000 */
[--C-:B------:R-:W-:Y:S01]  /*8060*/  FFMA.FTZ R170, R165, UR18, -R182.reuse ;  /* 0x00000012a5aa7c23 */ /* 0x100fe200080108b6 */
[--C-:B------:R-:W-:Y:S01]  /*8070*/  FFMA.FTZ R171, R19, UR18, -R182.reuse ;  /* 0x0000001213ab7c23 */ /* 0x100fe200080108b6 */
[--C-:B------:R-:W-:Y:S01]  /*8080*/  FFMA.FTZ R165, R17, UR18, -R182.reuse ;  /* 0x0000001211a57c23 */ /* 0x100fe200080108b6 */
[--C-:B------:R-:W-:Y:S01]  /*8090*/  FFMA.FTZ R186, R23, UR18, -R182.reuse ;  /* 0x0000001217ba7c23 */ /* 0x100fe200080108b6 */
[----:B------:R-:W2:Y:S01]  /*80a0*/  LDSM.16.MT88.4 R16, [R229+0x10000] ;  /* 0x01000000e510783b */ /* 0x000ea20000004200 */
[----:B------:R-:W-:Y:S01]  /*80b0*/  MUFU.EX2 R169, R169 ;  /* 0x000000a900a97308 */ /* 0x000fe20000000800 */
[----:B-1----:R-:W-:Y:S01]  /*80c0*/  FMNMX.FTZ R172, R7, R172, !PT ;  /* 0x000000ac07ac7209 */ /* 0x002fe20007810000 */
[--C-:B------:R-:W-:Y:S01]  /*80d0*/  FFMA.FTZ R189, R21, UR18, -R182.reuse ;  /* 0x0000001215bd7c23 */ /* 0x100fe200080108b6 */
[--C-:B------:R-:W-:Y:S01]  /*80e0*/  FFMA.FTZ R184, R27, UR18, -R182.reuse ;  /* 0x000000121bb87c23 */ /* 0x100fe200080108b6 */
[--C-:B------:R-:W-:Y:S01]  /*80f0*/  FFMA.FTZ R187, R25, UR18, -R182.reuse ;  /* 0x0000001219bb7c23 */ /* 0x100fe200080108b6 */
[C---:B------:R-:W-:Y:S01]  /*8100*/  FSETP.NEU.FTZ.AND P0, PT, R172.reuse, -INF , PT ;  /* 0xff800000ac00780b */ /* 0x040fe20003f1d000 */
[----:B------:R-:W-:Y:S01]  /*8110*/  FMUL.FTZ R177, R172, UR18 ;  /* 0x00000012acb17c20 */ /* 0x000fe20008410000 */
[--C-:B------:R-:W-:Y:S01]  /*8120*/  FFMA.FTZ R194, R199, UR18, -R182.reuse ;  /* 0x00000012c7c27c23 */ /* 0x100fe200080108b6 */
[----:B------:R-:W1:Y:S01]  /*8130*/  MUFU.EX2 R171, R171 ;  /* 0x000000ab00ab7308 */ /* 0x000e620000000800 */
[--C-:B------:R-:W-:Y:S01]  /*8140*/  FFMA.FTZ R195, R33, UR18, -R182.reuse ;  /* 0x0000001221c37c23 */ /* 0x100fe200080108b6 */
[--C-:B------:R-:W-:Y:S01]  /*8150*/  FFMA.FTZ R197, R197, UR18, -R182.reuse ;  /* 0x00000012c5c57c23 */ /* 0x100fe200080108b6 */
[----:B------:R-:W-:Y:S01]  /*8160*/  FSEL R177, R177, RZ, P0 ;  /* 0x000000ffb1b17208 */ /* 0x000fe20000000000 */
[--C-:B------:R-:W-:Y:S01]  /*8170*/  FFMA.FTZ R198, R35, UR18, -R182.reuse ;  /* 0x0000001223c67c23 */ /* 0x100fe200080108b6 */
[--C-:B------:R-:W-:Y:S01]  /*8180*/  FFMA.FTZ R185, R185, UR18, -R182.reuse ;  /* 0x00000012b9b97c23 */ /* 0x100fe200080108b6 */
[----:B------:R-:W-:-:S02]  /*8190*/  FFMA.FTZ R181, R181, UR18, -R182 ;  /* 0x00000012b5b57c23 */ /* 0x000fc400080108b6 */
[--C-:B------:R-:W-:Y:S01]  /*81a0*/  FFMA.FTZ R175, R6, UR18, -R177.reuse ;  /* 0x0000001206af7c23 */ /* 0x100fe200080108b1 */
[----:B------:R-:W-:Y:S01]  /*81b0*/  FSEL R6, R172, RZ, P0 ;  /* 0x000000ffac067208 */ /* 0x000fe20000000000 */
[--C-:B------:R-:W-:Y:S01]  /*81c0*/  FFMA.FTZ R168, R0, UR18, -R177.reuse ;  /* 0x0000001200a87c23 */ /* 0x100fe200080108b1 */
[----:B------:R-:W-:Y:S01]  /*81d0*/  FFMA.FTZ R0, R4, UR18, -R177 ;  /* 0x0000001204007c23 */ /* 0x000fe200080108b1 */
[----:B------:R-:W-:Y:S01]  /*81e0*/  FADD.FTZ R4, R164, -R5 ;  /* 0x80000005a4047221 */ /* 0x000fe20000010000 */
[--C-:B------:R-:W-:Y:S01]  /*81f0*/  FFMA.FTZ R2, R2, UR18, -R177.reuse ;  /* 0x0000001202027c23 */ /* 0x100fe200080108b1 */
[----:B------:R-:W-:Y:S01]  /*8200*/  FADD.FTZ R6, R3, -R6 ;  /* 0x8000000603067221 */ /* 0x000fe20000010000 */
[----:B------:R-:W-:Y:S01]  /*8210*/  MUFU.EX2 R170, R170 ;  /* 0x000000aa00aa7308 */ /* 0x000fe20000000800 */
[----:B------:R-:W-:Y:S01]  /*8220*/  FMUL.FTZ R164, R4, UR18 ;  /* 0x0000001204a47c20 */ /* 0x000fe20008410000 */
[----:B-1----:R-:W-:Y:S01]  /*8230*/  F2FP.BF16.F32.PACK_AB R4, R169, R171 ;  /* 0x000000aba904723e */ /* 0x002fe200000010ff */
[----:B------:R-:W-:Y:S01]  /*8240*/  FMUL.FTZ R3, R6, UR18 ;  /* 0x0000001206037c20 */ /* 0x000fe20008410000 */
[--C-:B------:R-:W-:Y:S01]  /*8250*/  FFMA.FTZ R190, R22, UR18, -R177.reuse ;  /* 0x0000001216be7c23 */ /* 0x100fe200080108b1 */
[--C-:B------:R-:W-:Y:S01]  /*8260*/  FFMA.FTZ R193, R20, UR18, -R177.reuse ;  /* 0x0000001214c17c23 */ /* 0x100fe200080108b1 */
[--C-:B------:R-:W-:Y:S01]  /*8270*/  FFMA.FTZ R188, R26, UR18, -R177.reuse ;  /* 0x000000121abc7c23 */ /* 0x100fe200080108b1 */
[----:B------:R-:W-:Y:S01]  /*8280*/  LDSM.16.MT88.4 R20, [R228+0x10800] ;  /* 0x01080000e414783b */ /* 0x000fe20000004200 */
[----:B------:R-:W1:Y:S01]  /*8290*/  MUFU.EX2 R165, R165 ;  /* 0x000000a500a57308 */ /* 0x000e620000000800 */
        /* <DEDUP_REMOVED lines=9> */
[----:B------:R-:W-:Y:S01]  /*8330*/  FFMA.FTZ R182, R179, UR18, -R182 ;  /* 0x00000012b3b67c23 */ /* 0x000fe200080108b6 */
[--C-:B------:R-:W-:Y:S01]  /*8340*/  FFMA.FTZ R179, R180, UR18, -R177.reuse ;  /* 0x00000012b4b37c23 */ /* 0x100fe200080108b1 */
[--C-:B------:R-:W-:Y:S01]  /*8350*/  FFMA.FTZ R178, R178, UR18, -R177.reuse ;  /* 0x00000012b2b27c23 */ /* 0x100fe200080108b1 */
[--C-:B------:R-:W-:Y:S01]  /*8360*/  FFMA.FTZ R176, R176, UR18, -R177.reuse ;  /* 0x00000012b0b07c23 */ /* 0x100fe200080108b1 */
[----:B------:R-:W-:-:S02]  /*8370*/  FFMA.FTZ R177, R174, UR18, -R177 ;  /* 0x00000012aeb17c23 */ /* 0x000fc400080108b1 */
[----:B------:R-:W3:Y:S01]  /*8380*/  MUFU.EX2 R2, R2 ;  /* 0x0000000200027308 */ /* 0x000ee20000000800 */
[----:B-1----:R-:W-:-:S07]  /*8390*/  F2FP.BF16.F32.PACK_AB R6, R165, R170 ;  /* 0x000000aaa506723e */ /* 0x002fce00000010ff */
[----:B------:R-:W-:Y:S08]  /*83a0*/  MUFU.EX2 R0, R0 ;  /* 0x0000000000007308 */ /* 0x000ff00000000800 */
[----:B------:R-:W1:Y:S01]  /*83b0*/  MUFU.EX2 R175, R175 ;  /* 0x000000af00af7308 */ /* 0x000e620000000800 */
[----:B---3--:R-:W-:-:S07]  /*83c0*/  F2FP.BF16.F32.PACK_AB R5, R2, R168 ;  /* 0x000000a80205723e */ /* 0x008fce00000010ff */
[----:B------:R-:W3:Y:S08]  /*83d0*/  MUFU.EX2 R164, R164 ;  /* 0x000000a400a47308 */ /* 0x000ef00000000800 */
[----:B------:R-:W4:Y:S01]  /*83e0*/  MUFU.EX2 R3, R3 ;  /* 0x0000000300037308 */ /* 0x000f220000000800 */
[----:B-1----:R-:W-:-:S07]  /*83f0*/  F2FP.BF16.F32.PACK_AB R7, R175, R0 ;  /* 0x00000000af07723e */ /* 0x002fce00000010ff */
        /* <DEDUP_REMOVED lines=223> */
[----:B------:R-:W5:Y:S02]  /*91f0*/  LDSM.16.MT88.4 R8, [R229+0x12800] ;  /* 0x01280000e508783b */ /* 0x000f640000004200 */
[----:B------:R-:W-:Y:S03]  /*9200*/  MUFU.EX2 R182, R182 ;  /* 0x000000b600b67308 */ /* 0x000fe60000000800 */
[C---:B------:R-:W-:Y:S05]  /*9210*/  HMMA.16816.F32.BF16 R136, R4.reuse, R20, R136 ;  /* 0x000000140488723c */ /* 0x040fea0000041888 */
[----:B------:R-:W-:Y:S01]  /*9220*/  MUFU.EX2 R179, R179 ;  /* 0x000000b300b37308 */ /* 0x000fe20000000800 */
[C---:B------:R-:W-:Y:S01]  /*9230*/  HMMA.16816.F32.BF16 R132, R4.reuse, R22, R132 ;  /* 0x000000160484723c */ /* 0x040fe20000041884 */
[----:B------:R-:W4:Y:S05]  /*9240*/  LDSM.16.MT88.4 R20, [R230+0x14800] ;  /* 0x01480000e614783b */ /* 0x000f2a0000004200 */
        /* <DEDUP_REMOVED lines=27> */
[C---:B-1----:R-:W-:Y:S06]  /*9400*/  HMMA.16816.F32.BF16 R92, R4.reuse, R12, R92 ;  /* 0x0000000c045c723c */ /* 0x042fec000004185c */
[C---:B------:R-:W-:Y:S01]  /*9410*/  HMMA.16816.F32.BF16 R96, R4.reuse, R14, R96 ;  /* 0x0000000e0460723c */ /* 0x040fe20000041860 */
[----:B------:R-:W-:Y:S05]  /*9420*/  LDSM.16.MT88.4 R12, [R232+0x13000] ;  /* 0x01300000e80c783b */ /* 0x000fea0000004200 */
[C---:B---3--:R-:W-:Y:S06]  /*9430*/  HMMA.16816.F32.BF16 R116, R4.reuse, R16, R116 ;  /* 0x000000100474723c */ /* 0x048fec0000041874 */
[C---:B------:R-:W-:Y:S01]  /*9440*/  HMMA.16816.F32.BF16 R120, R4.reuse, R18, R120 ;  /* 0x000000120478723c */ /* 0x040fe20000041878 */
[----:B------:R-:W1:Y:S05]  /*9450*/  LDSM.16.MT88.4 R16, [R228+0x11000] ;  /* 0x01100000e410783b */ /* 0x000e6a0000004200 */
[C---:B-----5:R-:W-:Y:S06]  /*9460*/  HMMA.16816.F32.BF16 R100, R4.reuse, R8, R100 ;  /* 0x000000080464723c */ /* 0x060fec0000041864 */
[C---:B------:R-:W-:Y:S01]  /*9470*/  HMMA.16816.F32.BF16 R104, R4.reuse, R10, R104 ;  /* 0x0000000a0468723c */ /* 0x040fe20000041868 */
[----:B------:R-:W3:Y:S05]  /*9480*/  LDSM.16.MT88.4 R8, [R230+0x13000] ;  /* 0x01300000e608783b */ /* 0x000eea0000004200 */
[C---:B----4-:R-:W-:Y:S06]  /*9490*/  HMMA.16816.F32.BF16 R124, R4.reuse, R20, R124 ;  /* 0x00000014047c723c */ /* 0x050fec000004187c */
[C---:B------:R-:W-:Y:S01]  /*94a0*/  HMMA.16816.F32.BF16 R128, R4.reuse, R22, R128 ;  /* 0x000000160480723c */ /* 0x040fe20000041880 */
[----:B------:R-:W4:Y:S05]  /*94b0*/  LDSM.16.MT88.4 R20, [R228+0x13000] ;  /* 0x01300000e414783b */ /* 0x000f2a0000004200 */
        /* <DEDUP_REMOVED lines=9> */
[----:B------:R-:W-:Y:S01]  /*9550*/  FADD.FTZ R197, R197, R0 ;  /* 0x00000000c5c57221 */ /* 0x000fe20000010000 */
[----:B------:R-:W-:Y:S01]  /*9560*/  FADD.FTZ R0, R196, R3 ;  /* 0x00000003c4007221 */ /* 0x000fe20000010000 */
[----:B------:R-:W-:Y:S02]  /*9570*/  MOV R3, R172 ;  /* 0x000000ac00037202 */ /* 0x000fe40000000f00 */
[----:B------:R-:W-:Y:S01]  /*9580*/  HMMA.16816.F32.BF16 R152, R4, R24, R152 ;  /* 0x000000180498723c */ /* 0x000fe20000041898 */
        /* <DEDUP_REMOVED lines=46> */
[C---:B------:R-:W-:Y:S06]  /*9870*/  HMMA.16816.F32.BF16 R124, R4.reuse, R12, R124 ;  /* 0x0000000c047c723c */ /* 0x040fec000004187c */
[----:B------:R-:W-:Y:S01]  /*9880*/  HMMA.16816.F32.BF16 R128, R4, R14, R128 ;  /* 0x0000000e0480723c */ /* 0x000fe20000041880 */
[----:B------:R-:W5:Y:S06]  /*9890*/  LDSM.16.MT88.4 R12, [R229+0x13800] ;  /* 0x01380000e50c783b */ /* 0x000f6c0000004200 */
        /* <DEDUP_REMOVED lines=39> */
[C---:B--2---:R-:W-:Y:S06]  /*9b10*/  HMMA.16816.F32.BF16 R68, R4.reuse, R24, R68 ;  /* 0x000000180444723c */ /* 0x044fec0000041844 */
        /* <DEDUP_REMOVED lines=9> */
[C---:B---3--:R-:W-:Y:S06]  /*9bb0*/  HMMA.16816.F32.BF16 R116, R4.reuse, R8, R116 ;  /* 0x000000080474723c */ /* 0x048fec0000041874 */
[C---:B------:R-:W-:Y:S06]  /*9bc0*/  HMMA.16816.F32.BF16 R120, R4.reuse, R10, R120 ;  /* 0x0000000a0478723c */ /* 0x040fec0000041878 */
[C---:B----4-:R-:W-:Y:S06]  /*9bd0*/  HMMA.16816.F32.BF16 R124, R4.reuse, R20, R124 ;  /* 0x00000014047c723c */ /* 0x050fec000004187c */
[----:B------:R-:W-:-:S15]  /*9be0*/  HMMA.16816.F32.BF16 R128, R4, R22, R128 ;  /* 0x000000160480723c */ /* 0x000fde0000041880 */
[----:B------:R-:W-:-:S09]  /*9bf0*/  NOP ;  /* 0x0000000000007918 */ /* 0x000fd20000000000 */
.L_x_1188:
        /* <DEDUP_REMOVED lines=13> */
[----:B------:R-:W-:Y:S01]  /*9cd0*/  ULDC UR4, c[0x0][0x2ec] ;  /* 0x0000bb0000047ab9 */ /* 0x000fe20000000800 */
[----:B------:R-:W-:Y:S01]  /*9ce0*/  ULDC.64 UR6, c[0x0][0x218] ;  /* 0x0000860000067ab9 */ /* 0x000fe20000000a00 */
[----:B------:R-:W-:Y:S01]  /*9cf0*/  ULDC.64 UR10, c[0x0][0x220] ;  /* 0x00008800000a7ab9 */ /* 0x000fe20000000a00 */
[----:B------:R-:W-:Y:S01]  /*9d00*/  ULDC.64 UR8, c[0x0][0x248] ;  /* 0x0000920000087ab9 */ /* 0x000fe20000000a00 */
[----:B------:R-:W-:Y:S06]  /*9d10*/  BRA `(.L_x_1191) ;  /* 0x0000000000a07947 */ /* 0x000fec0003800000 */
.L_x_1193:
        /* <DEDUP_REMOVED lines=9> */
[----:B-1----:R-:W-:Y:S01]  /*9db0*/  IMAD.U32 R15, RZ, RZ, UR16 ;  /* 0x00000010ff0f7e24 */ /* 0x002fe2000f8e00ff */
        /* <DEDUP_REMOVED lines=30> */
.L_x_1191:
        /* <DEDUP_REMOVED lines=11> */
[----:B------:R-:W-:Y:S02]  /*a050*/  LEA.HI.X R33, R34, UR11, R3, 0x1, P0 ;  /* 0x0000000b22217c11 */ /* 0x000fe400080f0c03 */
[----:B------:R-:W-:Y:S03]  /*a060*/  IADD3 R10, P0, R32, UR19, RZ ;  /* 0x00000013200a7c10 */ /* 0x000fe6000ff1e0ff */
[----:B------:R-:W-:Y:S01]  /*a070*/  @!PT LDS RZ, [RZ] ;  /* 0x00000000fffff984 */ /* 0x000fe20000000800 */
[----:B------:R-:W-:Y:S01]  /*a080*/  @!PT LDS RZ, [RZ] ;  /* 0x00000000fffff984 */ /* 0x000fe20000000800 */
[----:B------:R-:W-:Y:S01]  /*a090*/  @!PT LDS RZ, [RZ] ;  /* 0x00000000fffff984 */ /* 0x000fe20000000800 */
[----:B------:R-:W-:Y:S01]  /*a0a0*/  LDGSTS.E.BYPASS.LTC128B.128 [R239+0x10000], desc[UR20][R32.64] ;  /* 0x1000000020ef7fae */ /* 0x000fe2000b901d54 */
[----:B------:R-:W-:Y:S02]  /*a0b0*/  IADD3.X R11, R33, UR22, RZ, P0, !PT ;  /* 0x00000016210b7c10 */ /* 0x000fe400087fe4ff */
[----:B------:R-:W-:Y:S02]  /*a0c0*/  IADD3 R6, P0, R10, UR19, RZ ;  /* 0x000000130a067c10 */ /* 0x000fe4000ff1e0ff */
[----:B------:R-:W-:Y:S02]  /*a0d0*/  LDGSTS.E.BYPASS.LTC128B.128 [R239+0x12000], desc[UR20][R32.64+0x80] ;  /* 0x1200008020ef7fae */ /* 0x000fe4000b901d54 */
[----:B------:R-:W-:Y:S03]  /*a0e0*/  IADD3.X R7, R11, UR22, RZ, P0, !PT ;  /* 0x000000160b077c10 */ /* 0x000fe600087fe4ff */
[----:B------:R-:W-:Y:S01]  /*a0f0*/  LDGSTS.E.BYPASS.LTC128B.128 [R239+0x14000], desc[UR20][R32.64+0x100] ;  /* 0x1400010020ef7fae */ /* 0x000fe2000b901d54 */
[----:B------:R-:W-:Y:S04]  /*a100*/  IADD3 R34, P0, R6, UR19, RZ ;  /* 0x0000001306227c10 */ /* 0x000fe8000ff1e0ff */
[----:B------:R-:W-:Y:S01]  /*a110*/  LDGSTS.E.BYPASS.LTC128B.128 [R239+0x16000], desc[UR20][R32.64+0x180] ;  /* 0x1600018020ef7fae */ /* 0x000fe2000b901d54 */
[----:B------:R-:W-:Y:S04]  /*a120*/  IADD3.X R35, R7, UR22, RZ, P0, !PT ;  /* 0x0000001607237c10 */ /* 0x000fe800087fe4ff */
[----:B------:R-:W-:Y:S05]  /*a130*/  LDGSTS.E.BYPASS.LTC128B.128 [R239+0x10800], desc[UR20][R10.64] ;  /* 0x108000000aef7fae */ /* 0x000fea000b901d54 */
[----:B------:R-:W-:Y:S05]  /*a140*/  LDGSTS.E.BYPASS.LTC128B.128 [R239+0x12800], desc[UR20][R10.64+0x80] ;  /* 0x128000800aef7fae */ /* 0x000fea000b901d54 */
[----:B------:R-:W-:Y:S05]  /*a150*/  LDGSTS.E.BYPASS.LTC128B.128 [R239+0x14800], desc[UR20][R10.64+0x100] ;  /* 0x148001000aef7fae */ /* 0x000fea000b901d54 */
        /* <DEDUP_REMOVED lines=10> */
[----:B------:R-:W1:Y:S05]  /*a200*/  LDSM.16.M88.4 R168, [R237+0x8000] ;  /* 0x00800000eda8783b */ /* 0x000e6a0000000200 */
[----:B------:R-:W3:Y:S05]  /*a210*/  LDSM.16.M88.4 R172, [R237+0x8800] ;  /* 0x00880000edac783b */ /* 0x000eea0000000200 */
[----:B------:R-:W4:Y:S05]  /*a220*/  LDSM.16.M88.4 R176, [R237+0x9000] ;  /* 0x00900000edb0783b */ /* 0x000f2a0000000200 */
[----:B------:R-:W5:Y:S05]  /*a230*/  LDSM.16.M88.4 R180, [R237+0x9800] ;  /* 0x00980000edb4783b */ /* 0x000f6a0000000200 */
[----:B------:R-:W0:Y:S05]  /*a240*/  LDGDEPBAR ;  /* 0x00000000000079af */ /* 0x000e2a0000000000 */
[----:B------:R-:W-:Y:S05]  /*a250*/  LDSM.16.M88.4 R184, [R236] ;  /* 0x00000000ecb8783b */ /* 0x000fea0000000200 */
[----:B------:R-:W2:Y:S05]  /*a260*/  LDSM.16.M88.4 R188, [R235] ;  /* 0x00000000ebbc783b */ /* 0x000eaa0000000200 */
[----:B------:R-:W2:Y:S05]  /*a270*/  LDSM.16.M88.4 R192, [R227] ;  /* 0x00000000e3c0783b */ /* 0x000eaa0000000200 */
[----:B------:R-:W2:Y:S01]  /*a280*/  LDSM.16.M88.4 R196, [R226] ;  /* 0x00000000e2c4783b */ /* 0x000ea20000000200 */
[C---:B-1----:R-:W-:Y:S04]  /*a290*/  HMMA.16816.F32.BF16 R4, R164.reuse, R168, RZ ;  /* 0x000000a8a404723c */ /* 0x042fe800000418ff */
[----:B------:R-:W1:Y:S02]  /*a2a0*/  LDSM.16.M88.4 R200, [R225] ;  /* 0x00000000e1c8783b */ /* 0x000e640000000200 */
[C---:B------:R-:W-:Y:S03]  /*a2b0*/  HMMA.16816.F32.BF16 R8, R164.reuse, R170, RZ ;  /* 0x000000aaa408723c */ /* 0x040fe600000418ff */
[----:B------:R-:W-:Y:S03]  /*a2c0*/  LDSM.16.M88.4 R204, [R234] ;  /* 0x00000000eacc783b */ /* 0x000fe60000000200 */
[C---:B---3--:R-:W-:Y:S02]  /*a2d0*/  HMMA.16816.F32.BF16 R12, R164.reuse, R172, RZ ;  /* 0x000000aca40c723c */ /* 0x048fe400000418ff */
[----:B------:R-:W3:Y:S04]  /*a2e0*/  LDSM.16.M88.4 R208, [R231+0x8000] ;  /* 0x00800000e7d0783b */ /* 0x000ee80000000200 */
[C---:B------:R-:W-:Y:S01]  /*a2f0*/  HMMA.16816.F32.BF16 R16, R164.reuse, R174, RZ ;  /* 0x000000aea410723c */ /* 0x040fe200000418ff */
[----:B------:R-:W-:Y:S05]  /*a300*/  LDSM.16.M88.4 R168, [R231+0x9000] ;  /* 0x00900000e7a8783b */ /* 0x000fea0000000200 */
[C---:B----4-:R-:W-:Y:S01]  /*a310*/  HMMA.16816.F32.BF16 R20, R164.reuse, R176, RZ ;  /* 0x000000b0a414723c */ /* 0x050fe200000418ff */
[----:B------:R-:W-:Y:S05]  /*a320*/  LDSM.16.M88.4 R172, [R231+0x9800] ;  /* 0x00980000e7ac783b */ /* 0x000fea0000000200 */
[C---:B------:R-:W-:Y:S01]  /*a330*/  HMMA.16816.F32.BF16 R24, R164.reuse, R178, RZ ;  /* 0x000000b2a418723c */ /* 0x040fe200000418ff */
[----:B------:R-:W-:Y:S05]  /*a340*/  LDSM.16.M88.4 R176, [R233] ;  /* 0x00000000e9b0783b */ /* 0x000fea0000000200 */
[C---:B-----5:R-:W-:Y:S06]  /*a350*/  HMMA.16816.F32.BF16 R28, R164.reuse, R180, RZ ;  /* 0x000000b4a41c723c */ /* 0x060fec00000418ff */
[----:B--2---:R-:W-:Y:S01]  /*a360*/  HMMA.16816.F32.BF16 R32, R164, R182, RZ ;  /* 0x000000b6a420723c */ /* 0x004fe200000418ff */
[----:B------:R-:W2:Y:S05]  /*a370*/  LDSM.16.M88.4 R164, [R231+0x8800] ;  /* 0x00880000e7a4783b */ /* 0x000eaa0000000200 */
[C---:B------:R-:W-:Y:S01]  /*a380*/  HMMA.16816.F32.BF16 R4, R184.reuse, R188, R4 ;  /* 0x000000bcb804723c */ /* 0x040fe20000041804 */
[----:B------:R-:W4:Y:S05]  /*a390*/  LDSM.16.M88.4 R180, [R224] ;  /* 0x00000000e0b4783b */ /* 0x000f2a0000000200 */
        /* <DEDUP_REMOVED lines=10> */
[----:B------:R-:W1:Y:S05]  /*a440*/  LDSM.16.M88.4 R184, [R224+0x800] ;  /* 0x00080000e0b8783b */ /* 0x000e6a0000000200 */
[C---:B---3--:R-:W-:Y:S01]  /*a450*/  HMMA.16816.F32.BF16 R4, R204.reuse, R208, R4 ;  /* 0x000000d0cc04723c */ /* 0x048fe20000041804 */
[----:B------:R-:W3:Y:S05]  /*a460*/  LDSM.16.M88.4 R200, [R237+0xa000] ;  /* 0x00a00000edc8783b */ /* 0x000eea0000000200 */
        /* <DEDUP_REMOVED lines=11> */
[C---:B----4-:R-:W-:Y:S01]  /*a520*/  HMMA.16816.F32.BF16 R4, R176.reuse, R180, R4 ;  /* 0x000000b4b004723c */ /* 0x050fe20000041804 */
[----:B------:R-:W4:Y:S05]  /*a530*/  LDSM.16.M88.4 R204, [R236+0x2000] ;  /* 0x00200000eccc783b */ /* 0x000f2a0000000200 */
[C---:B------:R-:W-:Y:S01]  /*a540*/  HMMA.16816.F32.BF16 R8, R176.reuse, R182, R8 ;  /* 0x000000b6b008723c */ /* 0x040fe20000041808 */
[----:B------:R-:W-:Y:S05]  /*a550*/  LDSM.16.M88.4 R180, [R221] ;  /* 0x00000000ddb4783b */ /* 0x000fea0000000200 */
[C---:B-1----:R-:W-:Y:S06]  /*a560*/  HMMA.16816.F32.BF16 R12, R176.reuse, R184, R12 ;  /* 0x000000b8b00c723c */ /* 0x042fec000004180c */
[C---:B------:R-:W-:Y:S01]  /*a570*/  HMMA.16816.F32.BF16 R16, R176.reuse, R186, R16 ;  /* 0x000000bab010723c */ /* 0x040fe20000041810 */
[----:B------:R-:W-:Y:S05]  /*a580*/  LDSM.16.M88.4 R184, [R220] ;  /* 0x00000000dcb8783b */ /* 0x000fea0000000200 */
[C---:B------:R-:W-:Y:S06]  /*a590*/  HMMA.16816.F32.BF16 R20, R176.reuse, R188, R20 ;  /* 0x000000bcb014723c */ /* 0x040fec0000041814 */
[C---:B------:R-:W-:Y:S01]  /*a5a0*/  HMMA.16816.F32.BF16 R24, R176.reuse, R190, R24 ;  /* 0x000000beb018723c */ /* 0x040fe20000041818 */
[----:B------:R-:W-:Y:S05]  /*a5b0*/  LDSM.16.M88.4 R188, [R234+0x2000] ;  /* 0x00200000eabc783b */ /* 0x000fea0000000200 */
[C---:B------:R-:W-:Y:S06]  /*a5c0*/  HMMA.16816.F32.BF16 R28, R176.reuse, R192, R28 ;  /* 0x000000c0b01c723c */ /* 0x040fec000004181c */
[----:B------:R-:W-:Y:S01]  /*a5d0*/  HMMA.16816.F32.BF16 R32, R176, R194, R32 ;  /* 0x000000c2b020723c */ /* 0x000fe20000041820 */
[----:B------:R-:W1:Y:S05]  /*a5e0*/  LDSM.16.M88.4 R176, [R222] ;  /* 0x00000000deb0783b */ /* 0x000e6a0000000200 */
[C---:B---3--:R-:W-:Y:S01]  /*a5f0*/  HMMA.16816.F32.BF16 R4, R196.reuse, R200, R4 ;  /* 0x000000c8c404723c */ /* 0x048fe20000041804 */
[----:B------:R-:W3:Y:S05]  /*a600*/  LDSM.16.M88.4 R192, [R231+0xa000] ;  /* 0x00a00000e7c0783b */ /* 0x000eea0000000200 */
        /* <DEDUP_REMOVED lines=14> */
[----:B------:R-:W-:Y:S05]  /*a6f0*/  LDSM.16.M88.4 R208, [R237+0xc000] ;  /* 0x00c00000edd0783b */ /* 0x000fea0000000200 */
        /* <DEDUP_REMOVED lines=28> */
[----:B------:R-:W1:Y:S05]  /*a8c0*/  LDSM.16.M88.4 R176, [R218] ;  /* 0x00000000dab0783b */ /* 0x000e6a0000000200 */
[C---:B------:R-:W-:Y:S06]  /*a8d0*/  HMMA.16816.F32.BF16 R20, R196.reuse, R180, R20 ;  /* 0x000000b4c414723c */ /* 0x040fec0000041814 */
[C---:B------:R-:W-:Y:S01]  /*a8e0*/  HMMA.16816.F32.BF16 R24, R196.reuse, R182, R24 ;  /* 0x000000b6c418723c */ /* 0x040fe20000041818 */
[----:B------:R-:W1:Y:S05]  /*a8f0*/  LDSM.16.M88.4 R180, [R217] ;  /* 0x00000000d9b4783b */ /* 0x000e6a0000000200 */
        /* <DEDUP_REMOVED lines=70> */
[C---:B------:R-:W-:Y:S06]  /*ad60*/  HMMA.16816.F32.BF16 R8, R196.reuse, R202, R8 ;  /* 0x000000cac408723c */ /* 0x040fec0000041808 */
[C---:B-1----:R-:W-:Y:S06]  /*ad70*/  HMMA.16816.F32.BF16 R12, R196.reuse, R176, R12 ;  /* 0x000000b0c40c723c */ /* 0x042fec000004180c */
[C---:B------:R-:W-:Y:S06]  /*ad80*/  HMMA.16816.F32.BF16 R16, R196.reuse, R178, R16 ;  /* 0x000000b2c410723c */ /* 0x040fec0000041810 */
[C---:B------:R-:W-:Y:S06]  /*ad90*/  HMMA.16816.F32.BF16 R20, R196.reuse, R180, R20 ;  /* 0x000000b4c414723c */ /* 0x040fec0000041814 */
[C---:B------:R-:W-:Y:S06]  /*ada0*/  HMMA.16816.F32.BF16 R24, R196.reuse, R182, R24 ;  /* 0x000000b6c418723c */ /* 0x040fec0000041818 */
[C---:B------:R-:W-:Y:S06]  /*adb0*/  HMMA.16816.F32.BF16 R28, R196.reuse, R184, R28 ;  /* 0x000000b8c41c723c */ /* 0x040fec000004181c */
[----:B------:R-:W-:Y:S06]  /*adc0*/  HMMA.16816.F32.BF16 R32, R196, R186, R32 ;  /* 0x000000bac420723c */ /* 0x000fec0000041820 */
[C---:B---3--:R-:W-:Y:S06]  /*add0*/  HMMA.16816.F32.BF16 R4, R204.reuse, R208, R4 ;  /* 0x000000d0cc04723c */ /* 0x048fec0000041804 */
        /* <DEDUP_REMOVED lines=9> */
[C---:B----4-:R-:W-:Y:S06]  /*ae70*/  HMMA.16816.F32.BF16 R4, R188.reuse, R192, R4 ;  /* 0x000000c0bc04723c */ /* 0x050fec0000041804 */
        /* <DEDUP_REMOVED lines=11> */
[----:B------:R2:W-:Y:S01]  /*af30*/  MUFU.TANH R5, R3 ;  /* 0x0000000300057308 */ /* 0x0005e20000002400 */
[C---:B------:R-:W-:Y:S03]  /*af40*/  HMMA.16816.F32.BF16 R24, R188.reuse, R170, R24 ;  /* 0x000000aabc18723c */ /* 0x040fe60000041818 */
[----:B------:R-:W-:Y:S01]  /*af50*/  FMUL.FTZ R14, R14, UR24 ;  /* 0x000000180e0e7c20 */ /* 0x000fe20008410000 */
[----:B------:R-:W-:Y:S01]  /*af60*/  FMUL.FTZ R187, R8, UR24 ;  /* 0x0000001808bb7c20 */ /* 0x000fe20008410000 */
[----:B------:R-:W-:Y:S01]  /*af70*/  FMUL.FTZ R185, R4, UR24 ;  /* 0x0000001804b97c20 */ /* 0x000fe20008410000 */
[----:B------:R-:W-:Y:S03]  /*af80*/  FMUL.FTZ R7, R11, UR24 ;  /* 0x000000180b077c20 */ /* 0x000fe60008410000 */
[----:B------:R3:W-:Y:S02]  /*af90*/  MUFU.TANH R186, R9 ;  /* 0x0000000900ba7308 */ /* 0x0007e40000002400 */
[----:B------:R-:W-:Y:S01]  /*afa0*/  FMUL.FTZ R13, R13, UR24 ;  /* 0x000000180d0d7c20 */ /* 0x000fe20008410000 */
[----:B------:R-:W-:Y:S01]  /*afb0*/  FMUL.FTZ R6, R12, UR24 ;  /* 0x000000180c067c20 */ /* 0x000fe20008410000 */
[----:B------:R-:W-:Y:S01]  /*afc0*/  FMUL.FTZ R10, R10, UR24 ;  /* 0x000000180a0a7c20 */ /* 0x000fe20008410000 */
[----:B------:R-:W-:Y:S01]  /*afd0*/  FMUL.FTZ R205, R19, UR24 ;  /* 0x0000001813cd7c20 */ /* 0x000fe20008410000 */
[----:B------:R-:W-:Y:S04]  /*afe0*/  FMUL.FTZ R21, R21, UR24 ;  /* 0x0000001815157c20 */ /* 0x000fe80008410000 */
[----:B------:R-:W4:Y:S01]  /*aff0*/  MUFU.TANH R183, R183 ;  /* 0x000000b700b77308 */ /* 0x000f220000002400 */
[----:B--2---:R-:W-:Y:S02]  /*b000*/  IMAD.U32 R3, RZ, RZ, UR25 ;  /* 0x00000019ff037e24 */ /* 0x004fe4000f8e00ff */
[----:B------:R-:W-:Y:S01]  /*b010*/  FMUL.FTZ R201, R17, UR24 ;  /* 0x0000001811c97c20 */ /* 0x000fe20008410000 */
[----:B------:R-:W-:Y:S01]  /*b020*/  FMUL.FTZ R198, R18, UR24 ;  /* 0x0000001812c67c20 */ /* 0x000fe20008410000 */
[----:B------:R-:W-:Y:S01]  /*b030*/  FMUL.FTZ R15, R15, UR24 ;  /* 0x000000180f0f7c20 */ /* 0x000fe20008410000 */
[----:B------:R-:W-:Y:S02]  /*b040*/  IMAD R3, R3, 0x40, R250 ;  /* 0x0000004003037824 */ /* 0x000fe400078e02fa */
[----:B------:R-:W-:Y:S01]  /*b050*/  FMUL.FTZ R22, R22, UR24 ;  /* 0x0000001816167c20 */ /* 0x000fe20008410000 */
[----:B------:R-:W-:Y:S01]  /*b060*/  FMUL.FTZ R194, R16, UR24 ;  /* 0x0000001810c27c20 */ /* 0x000fe20008410000 */
[----:B------:R-:W2:Y:S01]  /*b070*/  MUFU.TANH R182, R182 ;  /* 0x000000b600b67308 */ /* 0x000ea20000002400 */
[C---:B------:R-:W-:Y:S01]  /*b080*/  VIADD R11, R3.reuse, 0x1 ;  /* 0x00000001030b7836 */ /* 0x040fe20000000000 */
[C---:B------:R-:W-:Y:S01]  /*b090*/  ISETP.GE.AND P3, PT, R3.reuse, R245, PT ;  /* 0x000000f50300720c */ /* 0x040fe20003f66270 */
[C---:B---3--:R-:W-:Y:S01]  /*b0a0*/  VIADD R9, R3.reuse, 0x8 ;  /* 0x0000000803097836 */ /* 0x048fe20000000000 */
[-C--:B------:R-:W-:Y:S01]  /*b0b0*/  ISETP.GE.AND P2, PT, R3, R247.reuse, PT ;  /* 0x000000f70300720c */ /* 0x080fe20003f46270 */
[C---:B-1----:R-:W-:Y:S03]  /*b0c0*/  HMMA.16816.F32.BF16 R28, R188.reuse, R164, R28 ;  /* 0x000000a4bc1c723c */ /* 0x042fe6000004181c */
[C---:B------:R-:W-:Y:S02]  /*b0d0*/  ISETP.GE.AND P6, PT, R11.reuse, R247, PT ;  /* 0x000000f70b00720c */ /* 0x040fe40003fc6270 */
[----:B------:R2:W-:Y:S01]  /*b0e0*/  MUFU.TANH R203, R14 ;  /* 0x0000000e00cb7308 */ /* 0x0005e20000002400 */
[----:B------:R-:W-:Y:S01]  /*b0f0*/  ISETP.GE.AND P4, PT, R11, R245, PT ;  /* 0x000000f50b00720c */ /* 0x000fe20003f86270 */
[----:B------:R-:W-:Y:S01]  /*b100*/  VIADD R19, R3, 0x11 ;  /* 0x0000001103137836 */ /* 0x000fe20000000000 */
[----:B------:R-:W-:Y:S03]  /*b110*/  ISETP.GE.AND P1, PT, R9, R247, PT ;  /* 0x000000f70900720c */ /* 0x000fe60003f26270 */
[----:B------:R-:W-:Y:S01]  /*b120*/  VIADD R193, R3, 0x9 ;  /* 0x0000000903c17836 */ /* 0x000fe20000000000 */
[----:B------:R-:W-:Y:S01]  /*b130*/  ISETP.GE.AND P5, PT, R9, R245, PT ;  /* 0x000000f50900720c */ /* 0x000fe20003fa6270 */
[----:B------:R-:W-:Y:S02]  /*b140*/  HMMA.16816.F32.BF16 R32, R188, R166, R32 ;  /* 0x000000a6bc20723c */ /* 0x000fe40000041820 */
[----:B------:R-:W1:Y:S01]  /*b150*/  MUFU.TANH R187, R187 ;  /* 0x000000bb00bb7308 */ /* 0x000e620000002400 */
[----:B------:R-:W-:Y:S01]  /*b160*/  ISETP.GE.OR P6, PT, R11, R246, !P6 ;  /* 0x000000f60b00720c */ /* 0x000fe200077c6670 */
[----:B------:R-:W-:Y:S01]  /*b170*/  VIADD R17, R3, 0x18 ;  /* 0x0000001803117836 */ /* 0x000fe20000000000 */
[-C--:B------:R-:W-:Y:S01]  /*b180*/  ISETP.GE.OR P4, PT, R11, R244.reuse, !P4 ;  /* 0x000000f40b00720c */ /* 0x080fe20006786670 */
[C---:B------:R-:W-:Y:S01]  /*b190*/  VIADD R11, R3.reuse, 0x10 ;  /* 0x00000010030b7836 */ /* 0x040fe20000000000 */
[----:B------:R-:W-:Y:S01]  /*b1a0*/  ISETP.GE.OR P3, PT, R3, R244, !P3 ;  /* 0x000000f40300720c */ /* 0x000fe20005f66670 */
[----:B------:R-:W-:Y:S01]  /*b1b0*/  FMUL.FTZ R25, R25, UR24 ;  /* 0x0000001819197c20 */ /* 0x000fe20008410000 */
[C---:B------:R-:W-:Y:S03]  /*b1c0*/  ISETP.GE.OR P1, PT, R9.reuse, R246, !P1 ;  /* 0x000000f60900720c */ /* 0x040fe60004f26670 */
[----:B------:R-:W3:Y:S01]  /*b1d0*/  MUFU.TANH R185, R185 ;  /* 0x000000b900b97308 */ /* 0x000ee20000002400 */
[----:B------:R-:W-:Y:S01]  /*b1e0*/  ISETP.GE.OR P5, PT, R9, R244, !P5 ;  /* 0x000000f40900720c */ /* 0x000fe20006fa6670 */
[----:B------:R-:W-:Y:S01]  /*b1f0*/  FMUL.FTZ R23, R23, UR24 ;  /* 0x0000001817177c20 */ /* 0x000fe20008410000 */
[----:B----4-:R-:W-:Y:S01]  /*b200*/  FSEL R9, R183, -INF , !P6 ;  /* 0xff800000b7097808 */ /* 0x010fe20007000000 */
[----:B------:R-:W-:Y:S01]  /*b210*/  FMUL.FTZ R197, R28, UR24 ;  /* 0x000000181cc57c20 */ /* 0x000fe20008410000 */
[----:B--2---:R-:W-:Y:S01]  /*b220*/  FSEL R14, R182, -INF , !P3 ;  /* 0xff800000b60e7808 */ /* 0x004fe20005800000 */
[----:B------:R-:W-:Y:S01]  /*b230*/  VIADD R182, R3, 0x19 ;  /* 0x0000001903b67836 */ /* 0x000fe20000000000 */
[C---:B------:R-:W-:Y:S03]  /*b240*/  ISETP.GE.AND P6, PT, R11.reuse, R247, PT ;  /* 0x000000f70b00720c */ /* 0x040fe60003fc6270 */
[----:B------:R3:W-:Y:S01]  /*b250*/  MUFU.TANH R199, R13 ;  /* 0x0000000d00c77308 */ /* 0x0007e20000002400 */
[----:B------:R-:W-:Y:S01]  /*b260*/  ISETP.GE.AND P3, PT, R11, R245, PT ;  /* 0x000000f50b00720c */ /* 0x000fe20003f66270 */
[----:B------:R-:W-:Y:S01]  /*b270*/  FMUL.FTZ R183, R20, UR24 ;  /* 0x0000001814b77c20 */ /* 0x000fe20008410000 */
[-C--:B------:R-:W-:Y:S01]  /*b280*/  ISETP.GE.OR P2, PT, R3, R246.reuse, !P2 ;  /* 0x000000f60300720c */ /* 0x080fe20005746670 */
[----:B------:R-:W-:Y:S01]  /*b290*/  FMUL.FTZ R29, R29, UR24 ;  /* 0x000000181d1d7c20 */ /* 0x000fe20008410000 */
[----:B------:R-:W-:Y:S01]  /*b2a0*/  ISETP.GE.OR P6, PT, R11, R246, !P6 ;  /* 0x000000f60b00720c */ /* 0x000fe200077c6670 */
[----:B------:R-:W-:Y:S01]  /*b2b0*/  FMUL.FTZ R33, R33, UR24 ;  /* 0x0000001821217c20 */ /* 0x000fe20008410000 */
[----:B------:R-:W-:Y:S03]  /*b2c0*/  ISETP.GE.OR P3, PT, R11, R244, !P3 ;  /* 0x000000f40b00720c */ /* 0x000fe60005f66670 */
[----:B------:R-:W2:Y:S01]  /*b2d0*/  MUFU.TANH R6, R6 ;  /* 0x0000000600067308 */ /* 0x000ea20000002400 */
[----:B------:R-:W-:Y:S01]  /*b2e0*/  FSEL R18, R5, -INF , !P4 ;  /* 0xff80000005127808 */ /* 0x000fe20006000000 */
[----:B------:R-:W-:Y:S01]  /*b2f0*/  FMUL.FTZ R27, R27, UR24 ;  /* 0x000000181b1b7c20 */ /* 0x000fe20008410000 */
[----:B-1----:R-:W-:Y:S01]  /*b300*/  FSEL R11, R187, -INF , !P1 ;  /* 0xff800000bb0b7808 */ /* 0x002fe20004800000 */
[----:B------:R-:W-:Y:S01]  /*b310*/  FMUL.FTZ R34, R34, UR24 ;  /* 0x0000001822227c20 */ /* 0x000fe20008410000 */
[C---:B------:R-:W-:Y:S01]  /*b320*/  ISETP.GE.AND P4, PT, R19.reuse, R247, PT ;  /* 0x000000f71300720c */ /* 0x040fe20003f86270 */
[----:B------:R-:W-:Y:S01]  /*b330*/  FMUL.FTZ R26, R26, UR24 ;  /* 0x000000181a1a7c20 */ /* 0x000fe20008410000 */
[-C--:B------:R-:W-:Y:S03]  /*b340*/  ISETP.GE.AND P1, PT, R19, R245.reuse, PT ;  /* 0x000000f51300720c */ /* 0x080fe60003f26270 */
[----:B------:R-:W1:Y:S01]  /*b350*/  MUFU.TANH R10, R10 ;  /* 0x0000000a000a7308 */ /* 0x000e620000002400 */
[----:B---3--:R-:W-:Y:S01]  /*b360*/  FSEL R13, R185, -INF , !P2 ;  /* 0xff800000b90d7808 */ /* 0x008fe20005000000 */
[----:B------:R-:W-:Y:S01]  /*b370*/  FMUL.FTZ R185, R32, UR24 ;  /* 0x0000001820b97c20 */ /* 0x000fe20008410000 */
[----:B------:R-:W-:Y:S01]  /*b380*/  ISETP.GE.AND P2, PT, R193, R245, PT ;  /* 0x000000f5c100720c */ /* 0x000fe20003f46270 */
[----:B------:R-:W-:Y:S01]  /*b390*/  FMUL.FTZ R32, R31, UR24 ;  /* 0x000000181f207c20 */ /* 0x000fe20008410000 */
[C---:B------:R-:W-:Y:S01]  /*b3a0*/  ISETP.GE.OR P4, PT, R19.reuse, R246, !P4 ;  /* 0x000000f61300720c */ /* 0x040fe20006786670 */
[----:B------:R-:W-:Y:S01]  /*b3b0*/  FMUL.FTZ R30, R30, UR24 ;  /* 0x000000181e1e7c20 */ /* 0x000fe20008410000 */
[-C--:B------:R-:W-:Y:S03]  /*b3c0*/  ISETP.GE.OR P1, PT, R19, R244.reuse, !P1 ;  /* 0x000000f41300720c */ /* 0x080fe60004f26670 */
[----:B------:R-:W3:Y:S01]  /*b3d0*/  MUFU.TANH R7, R7 ;  /* 0x0000000700077308 */ /* 0x000ee20000002400 */
[----:B------:R-:W-:Y:S01]  /*b3e0*/  ISETP.GE.OR P2, PT, R193, R244, !P2 ;  /* 0x000000f4c100720c */ /* 0x000fe20005746670 */
[----:B------:R-:W-:Y:S01]  /*b3f0*/  VIADD R19, R3, 0x20 ;  /* 0x0000002003137836 */ /* 0x000fe20000000000 */
[----:B--2---:R-:W-:Y:S01]  /*b400*/  FSEL R173, R6, -INF , !P6 ;  /* 0xff80000006ad7808 */ /* 0x004fe20007000000 */
[----:B------:R-:W-:Y:S01]  /*b410*/  FMUL.FTZ R6, R24, UR24 ;  /* 0x0000001818067c20 */ /* 0x000fe20008410000 */
[----:B------:R-:W-:Y:S02]  /*b420*/  FSEL R199, R199, -INF , !P4 ;  /* 0xff800000c7c77808 */ /* 0x000fe40006000000 */
[----:B------:R-:W-:Y:S03]  /*b430*/  FSEL R203, R203, -INF , !P3 ;  /* 0xff800000cbcb7808 */ /* 0x000fe60005800000 */
[----:B------:R2:W-:Y:S01]  /*b440*/  MUFU.TANH R209, R21 ;  /* 0x0000001500d17308 */ /* 0x0005e20000002400 */
[----:B-1----:R-:W-:Y:S02]  /*b450*/  FSEL R10, R10, -INF , !P5 ;  /* 0xff8000000a0a7808 */ /* 0x002fe40006800000 */
[C---:B------:R-:W-:Y:S02]  /*b460*/  ISETP.GE.AND P4, PT, R19.reuse, R247, PT ;  /* 0x000000f71300720c */ /* 0x040fe40003f86270 */
[-C--:B------:R-:W-:Y:S02]  /*b470*/  ISETP.GE.AND P3, PT, R19, R245.reuse, PT ;  /* 0x000000f51300720c */ /* 0x080fe40003f66270 */
[----:B------:R-:W-:Y:S03]  /*b480*/  ISETP.GE.AND P5, PT, R17, R245, PT ;  /* 0x000000f51100720c */ /* 0x000fe60003fa6270 */
[----:B------:R-:W1:Y:S01]  /*b490*/  MUFU.TANH R201, R201 ;  /* 0x000000c900c97308 */ /* 0x000e620000002400 */
[----:B---3--:R-:W-:Y:S02]  /*b4a0*/  FSEL R7, R7, -INF , !P2 ;  /* 0xff80000007077808 */ /* 0x008fe40005000000 */
[CC--:B------:R-:W-:Y:S02]  /*b4b0*/  ISETP.GE.AND P2, PT, R182.reuse, R247.reuse, PT ;  /* 0x000000f7b600720c */ /* 0x0c0fe40003f46270 */
[C---:B------:R-:W-:Y:S02]  /*b4c0*/  ISETP.GE.OR P4, PT, R19.reuse, R246, !P4 ;  /* 0x000000f61300720c */ /* 0x040fe40006786670 */
[-C--:B------:R-:W-:Y:S03]  /*b4d0*/  ISETP.GE.OR P3, PT, R19, R244.reuse, !P3 ;  /* 0x000000f41300720c */ /* 0x080fe60005f66670 */
[----:B------:R-:W3:Y:S01]  /*b4e0*/  MUFU.TANH R198, R198 ;  /* 0x000000c600c67308 */ /* 0x000ee20000002400 */
[-C--:B------:R-:W-:Y:S01]  /*b4f0*/  ISETP.GE.AND P0, PT, R193, R247.reuse, PT ;  /* 0x000000f7c100720c */ /* 0x080fe20003f06270 */
[----:B------:R-:W-:Y:S01]  /*b500*/  VIADD R19, R3, 0x28 ;  /* 0x0000002803137836 */ /* 0x000fe20000000000 */
[----:B------:R-:W-:Y:S01]  /*b510*/  ISETP.GE.OR P5, PT, R17, R244, !P5 ;  /* 0x000000f41100720c */ /* 0x000fe20006fa6670 */
[----:B--2---:R-:W-:Y:S01]  /*b520*/  VIADD R21, R3, 0x21 ;  /* 0x0000002103157836 */ /* 0x004fe20000000000 */
[CC--:B------:R-:W-:Y:S02]  /*b530*/  ISETP.GE.OR P2, PT, R182.reuse, R246.reuse, !P2 ;  /* 0x000000f6b600720c */ /* 0x0c0fe40005746670 */
[-C--:B------:R-:W-:Y:S03]  /*b540*/  ISETP.GE.OR P0, PT, R193, R246.reuse, !P0 ;  /* 0x000000f6c100720c */ /* 0x080fe60004706670 */
[----:B------:R-:W2:Y:S01]  /*b550*/  MUFU.TANH R15, R15 ;  /* 0x0000000f000f7308 */ /* 0x000ea20000002400 */
[----:B-1----:R-:W-:Y:S02]  /*b560*/  FSEL R201, R201, -INF , !P2 ;  /* 0xff800000c9c97808 */ /* 0x002fe40005000000 */
[C---:B------:R-:W-:Y:S02]  /*b570*/  ISETP.GE.AND P2, PT, R19.reuse, R247, PT ;  /* 0x000000f71300720c */ /* 0x040fe40003f46270 */
[-C--:B------:R-:W-:Y:S02]  /*b580*/  ISETP.GE.AND P6, PT, R182, R245.reuse, PT ;  /* 0x000000f5b600720c */ /* 0x080fe40003fc6270 */
[----:B------:R-:W-:Y:S03]  /*b590*/  FSEL R5, R186, -INF , !P0 ;  /* 0xff800000ba057808 */ /* 0x000fe60004000000 */
[----:B------:R1:W-:Y:S01]  /*b5a0*/  MUFU.TANH R206, R22 ;  /* 0x0000001600ce7308 */ /* 0x0003e20000002400 */
[----:B---3--:R-:W-:Y:S02]  /*b5b0*/  FSEL R198, R198, -INF , !P5 ;  /* 0xff800000c6c67808 */ /* 0x008fe40006800000 */
[----:B------:R-:W-:Y:S02]  /*b5c0*/  ISETP.GE.AND P5, PT, R19, R245, PT ;  /* 0x000000f51300720c */ /* 0x000fe40003fa6270 */
[-C--:B------:R-:W-:Y:S02]  /*b5d0*/  ISETP.GE.AND P0, PT, R17, R247.reuse, PT ;  /* 0x000000f71100720c */ /* 0x080fe40003f06270 */
[----:B------:R-:W-:Y:S03]  /*b5e0*/  ISETP.GE.OR P2, PT, R19, R246, !P2 ;  /* 0x000000f61300720c */ /* 0x000fe60005746670 */
[----:B------:R-:W3:Y:S01]  /*b5f0*/  MUFU.TANH R205, R205 ;  /* 0x000000cd00cd7308 */ /* 0x000ee20000002400 */
[----:B--2---:R-:W-:Y:S01]  /*b600*/  FSEL R174, R15, -INF , !P1 ;  /* 0xff8000000fae7808 */ /* 0x004fe20004800000 */
[----:B------:R-:W-:Y:S01]  /*b610*/  VIADD R15, R3, 0x30 ;  /* 0x00000030030f7836 */ /* 0x000fe20000000000 */
[-C--:B------:R-:W-:Y:S02]  /*b620*/  ISETP.GE.AND P1, PT, R21, R247.reuse, PT ;  /* 0x000000f71500720c */ /* 0x080fe40003f26270 */
[-C--:B------:R-:W-:Y:S01]  /*b630*/  ISETP.GE.OR P5, PT, R19, R244.reuse, !P5 ;  /* 0x000000f41300720c */ /* 0x080fe20006fa6670 */
[----:B------:R-:W-:Y:S01]  /*b640*/  VIADD R19, R3, 0x29 ;  /* 0x0000002903137836 */ /* 0x000fe20000000000 */
[----:B------:R-:W-:Y:S03]  /*b650*/  ISETP.GE.OR P6, PT, R182, R244, !P6 ;  /* 0x000000f4b600720c */ /* 0x000fe600077c6670 */
[----:B------:R-:W2:Y:S01]  /*b660*/  MUFU.TANH R194, R194 ;  /* 0x000000c200c27308 */ /* 0x000ea20000002400 */
[-C--:B------:R-:W-:Y:S02]  /*b670*/  ISETP.GE.OR P1, PT, R21, R246.reuse, !P1 ;  /* 0x000000f61500720c */ /* 0x080fe40004f26670 */
[----:B------:R-:W-:Y:S02]  /*b680*/  ISETP.GE.OR P0, PT, R17, R246, !P0 ;  /* 0x000000f61100720c */ /* 0x000fe40004706670 */
[----:B-1----:R-:W-:Y:S02]  /*b690*/  FMNMX.FTZ R22, R13, R0, !PT ;  /* 0x000000000d167209 */ /* 0x002fe40007810000 */
[----:B------:R-:W-:Y:S03]  /*b6a0*/  FSEL R209, R209, -INF , !P1 ;  /* 0xff800000d1d17808 */ /* 0x000fe60004800000 */
[----:B------:R-:W1:Y:S01]  /*b6b0*/  MUFU.TANH R6, R6 ;  /* 0x0000000600067308 */ /* 0x000e620000002400 */
[----:B---3--:R-:W-:Y:S02]  /*b6c0*/  FSEL R205, R205, -INF , !P6 ;  /* 0xff800000cdcd7808 */ /* 0x008fe40007000000 */
[-C--:B------:R-:W-:Y:S02]  /*b6d0*/  ISETP.GE.AND P6, PT, R19, R247.reuse, PT ;  /* 0x000000f71300720c */ /* 0x080fe40003fc6270 */
[C---:B------:R-:W-:Y:S02]  /*b6e0*/  ISETP.GE.AND P1, PT, R15.reuse, R247, PT ;  /* 0x000000f70f00720c */ /* 0x040fe40003f26270 */
[----:B------:R-:W-:Y:S03]  /*b6f0*/  FSEL R206, R206, -INF , !P3 ;  /* 0xff800000cece7808 */ /* 0x000fe60005800000 */
[----:B------:R-:W3:Y:S01]  /*b700*/  MUFU.TANH R211, R25 ;  /* 0x0000001900d37308 */ /* 0x000ee20000002400 */
[----:B--2---:R-:W-:Y:S02]  /*b710*/  FSEL R194, R194, -INF , !P0 ;  /* 0xff800000c2c27808 */ /* 0x004fe40004000000 */
[-C--:B------:R-:W-:Y:S02]  /*b720*/  ISETP.GE.AND P3, PT, R15, R245.reuse, PT ;  /* 0x000000f50f00720c */ /* 0x080fe40003f66270 */
[----:B------:R-:W-:Y:S02]  /*b730*/  FMNMX.FTZ R22, R9, R22, !PT ;  /* 0x0000001609167209 */ /* 0x000fe40007810000 */
[----:B------:R-:W-:Y:S03]  /*b740*/  ISETP.GE.AND P0, PT, R21, R245, PT ;  /* 0x000000f51500720c */ /* 0x000fe60003f06270 */
[----:B------:R-:W2:Y:S01]  /*b750*/  MUFU.TANH R197, R197 ;  /* 0x000000c500c57308 */ /* 0x000ea20000002400 */
[----:B-1----:R-:W-:Y:S01]  /*b760*/  FSEL R200, R6, -INF , !P2 ;  /* 0xff80000006c87808 */ /* 0x002fe20005000000 */
[----:B------:R-:W-:Y:S01]  /*b770*/  VIADD R6, R3, 0x38 ;  /* 0x0000003803067836 */ /* 0x000fe20000000000 */
[-C--:B------:R-:W-:Y:S02]  /*b780*/  ISETP.GE.OR P6, PT, R19, R246.reuse, !P6 ;  /* 0x000000f61300720c */ /* 0x080fe400077c6670 */
[C---:B------:R-:W-:Y:S02]  /*b790*/  ISETP.GE.OR P1, PT, R15.reuse, R246, !P1 ;  /* 0x000000f60f00720c */ /* 0x040fe40004f26670 */
[----:B------:R-:W-:Y:S03]  /*b7a0*/  ISETP.GE.OR P3, PT, R15, R244, !P3 ;  /* 0x000000f40f00720c */ /* 0x000fe60005f66670 */
[----:B------:R-:W1:Y:S01]  /*b7b0*/  MUFU.TANH R207, R23 ;  /* 0x0000001700cf7308 */ /* 0x000e620000002400 */
[----:B------:R-:W-:Y:S01]  /*b7c0*/  FMNMX.FTZ R22, R11, R22, !PT ;  /* 0x000000160b167209 */ /* 0x000fe20007810000 */
[----:B------:R-:W-:Y:S01]  /*b7d0*/  VIADD R15, R3, 0x31 ;  /* 0x00000031030f7836 */ /* 0x000fe20000000000 */
[----:B------:R-:W-:Y:S02]  /*b7e0*/  ISETP.GE.OR P0, PT, R21, R244, !P0 ;  /* 0x000000f41500720c */ /* 0x000fe40004706670 */
[----:B---3--:R-:W-:Y:S02]  /*b7f0*/  FSEL R211, R211, -INF , !P6 ;  /* 0xff800000d3d37808 */ /* 0x008fe40007000000 */
[C---:B------:R-:W-:Y:S03]  /*b800*/  ISETP.GE.AND P6, PT, R6.reuse, R247, PT ;  /* 0x000000f70600720c */ /* 0x040fe60003fc6270 */
[----:B------:R-:W3:Y:S01]  /*b810*/  MUFU.TANH R17, R183 ;  /* 0x000000b700117308 */ /* 0x000ee20000002400 */
[----:B--2---:R-:W-:Y:S02]  /*b820*/  FSEL R197, R197, -INF , !P1 ;  /* 0xff800000c5c57808 */ /* 0x004fe40004800000 */
[CC--:B------:R-:W-:Y:S02]  /*b830*/  ISETP.GE.AND P1, PT, R6.reuse, R245.reuse, PT ;  /* 0x000000f50600720c */ /* 0x0c0fe40003f26270 */
[----:B------:R-:W-:Y:S02]  /*b840*/  FMNMX.FTZ R22, R5, R22, !PT ;  /* 0x0000001605167209 */ /* 0x000fe40007810000 */
[----:B------:R-:W-:Y:S03]  /*b850*/  ISETP.GE.AND P2, PT, R15, R245, PT ;  /* 0x000000f50f00720c */ /* 0x000fe60003f46270 */
[----:B------:R-:W-:Y:S01]  /*b860*/  MUFU.TANH R183, R33 ;  /* 0x0000002100b77308 */ /* 0x000fe20000002400 */
[----:B-1----:R-:W-:Y:S02]  /*b870*/  FSEL R207, R207, -INF , !P0 ;  /* 0xff800000cfcf7808 */ /* 0x002fe40004000000 */
[----:B------:R-:W-:Y:S02]  /*b880*/  ISETP.GE.AND P0, PT, R15, R247, PT ;  /* 0x000000f70f00720c */ /* 0x000fe40003f06270 */
[C---:B------:R-:W-:Y:S02]  /*b890*/  ISETP.GE.OR P6, PT, R6.reuse, R246, !P6 ;  /* 0x000000f60600720c */ /* 0x040fe400077c6670 */
[----:B------:R-:W-:Y:S03]  /*b8a0*/  ISETP.GE.OR P1, PT, R6, R244, !P1 ;  /* 0x000000f40600720c */ /* 0x000fe60004f26670 */
[----:B------:R-:W1:Y:S01]  /*b8b0*/  MUFU.TANH R187, R29 ;  /* 0x0000001d00bb7308 */ /* 0x000e620000002400 */
[----:B------:R-:W-:Y:S02]  /*b8c0*/  FMNMX.FTZ R6, R173, R22, !PT ;  /* 0x00000016ad067209 */ /* 0x000fe40007810000 */
[C---:B------:R-:W-:Y:S02]  /*b8d0*/  ISETP.GE.OR P0, PT, R15.reuse, R246, !P0 ;  /* 0x000000f60f00720c */ /* 0x040fe40004706670 */
[----:B------:R-:W-:Y:S02]  /*b8e0*/  ISETP.GE.OR P2, PT, R15, R244, !P2 ;  /* 0x000000f40f00720c */ /* 0x000fe40005746670 */
[----:B---3--:R-:W-:Y:S03]  /*b8f0*/  FSEL R204, R17, -INF , !P4 ;  /* 0xff80000011cc7808 */ /* 0x008fe60006000000 */
[----:B------:R-:W2:Y:S01]  /*b900*/  MUFU.TANH R185, R185 ;  /* 0x000000b900b97308 */ /* 0x000ea20000002400 */
[----:B------:R-:W-:Y:S02]  /*b910*/  FMNMX.FTZ R15, R14, R2, !PT ;  /* 0x000000020e0f7209 */ /* 0x000fe40007810000 */
[----:B------:R-:W-:Y:S02]  /*b920*/  FMNMX.FTZ R17, R199, R6, !PT ;  /* 0x00000006c7117209 */ /* 0x000fe40007810000 */
[----:B------:R-:W-:Y:S02]  /*b930*/  FMNMX.FTZ R15, R18, R15, !PT ;  /* 0x0000000f120f7209 */ /* 0x000fe40007810000 */
[----:B------:R-:W-:Y:S03]  /*b940*/  FMNMX.FTZ R22, R194, R17, !PT ;  /* 0x00000011c2167209 */ /* 0x000fe60007810000 */
[----:B------:R-:W3:Y:S01]  /*b950*/  MUFU.TANH R210, R26 ;  /* 0x0000001a00d27308 */ /* 0x000ee20000002400 */
[----:B------:R-:W-:Y:S01]  /*b960*/  FMNMX.FTZ R6, R10, R15, !PT ;  /* 0x0000000f0a067209 */ /* 0x000fe20007810000 */
[----:B------:R-:W-:Y:S01]  /*b970*/  FMUL.FTZ R15, R35, UR24 ;  /* 0x00000018230f7c20 */ /* 0x000fe20008410000 */
[----:B------:R-:W-:Y:S02]  /*b980*/  FMNMX.FTZ R17, R201, R22, !PT ;  /* 0x00000016c9117209 */ /* 0x000fe40007810000 */
[----:B------:R-:W-:Y:S02]  /*b990*/  ISETP.GE.AND P4, PT, R19, R245, PT ;  /* 0x000000f51300720c */ /* 0x000fe40003f86270 */
[----:B------:R-:W-:Y:S03]  /*b9a0*/  FMNMX.FTZ R6, R7, R6, !PT ;  /* 0x0000000607067209 */ /* 0x000fe60007810000 */
[----:B------:R-:W4:Y:S01]  /*b9b0*/  MUFU.TANH R27, R27 ;  /* 0x0000001b001b7308 */ /* 0x000f220000002400 */
[----:B------:R-:W-:Y:S02]  /*b9c0*/  FMNMX.FTZ R35, R204, R17, !PT ;  /* 0x00000011cc237209 */ /* 0x000fe40007810000 */
[----:B------:R-:W-:Y:S02]  /*b9d0*/  ISETP.GE.OR P4, PT, R19, R244, !P4 ;  /* 0x000000f41300720c */ /* 0x000fe40006786670 */
[----:B------:R-:W-:Y:S02]  /*b9e0*/  FMNMX.FTZ R17, R203, R6, !PT ;  /* 0x00000006cb117209 */ /* 0x000fe40007810000 */
[----:B------:R-:W-:Y:S01]  /*b9f0*/  FMNMX.FTZ R19, R209, R35, !PT ;  /* 0x00000023d1137209 */ /* 0x000fe20007810000 */
[----:B------:R-:W-:Y:S01]  /*ba00*/  VIADD R35, R3, 0x39 ;  /* 0x0000003903237836 */ /* 0x000fe20000000000 */
[----:B------:R-:W-:Y:S01]  /*ba10*/  FMNMX.FTZ R3, R174, R17, !PT ;  /* 0x00000011ae037209 */ /* 0x000fe20007810000 */
[----:B------:R-:W5:Y:S01]  /*ba20*/  MUFU.TANH R186, R30 ;  /* 0x0000001e00ba7308 */ /* 0x000f620000002400 */
[----:B------:R-:W-:Y:S02]  /*ba30*/  FMNMX.FTZ R22, R200, R19, !PT ;  /* 0x00000013c8167209 */ /* 0x000fe40007810000 */
[----:B------:R-:W-:Y:S02]  /*ba40*/  FMNMX.FTZ R6, R198, R3, !PT ;  /* 0x00000003c6067209 */ /* 0x000fe40007810000 */
[----:B------:R-:W-:Y:S02]  /*ba50*/  FMNMX.FTZ R3, R211, R22, !PT ;  /* 0x00000016d3037209 */ /* 0x000fe40007810000 */
[----:B-1----:R-:W-:Y:S03]  /*ba60*/  FSEL R187, R187, -INF , !P0 ;  /* 0xff800000bbbb7808 */ /* 0x002fe60004000000 */
[----:B------:R-:W1:Y:S01]  /*ba70*/  MUFU.TANH R32, R32 ;  /* 0x0000002000207308 */ /* 0x000e620000002400 */
[----:B------:R-:W-:Y:S02]  /*ba80*/  FMNMX.FTZ R33, R197, R3, !PT ;  /* 0x00000003c5217209 */ /* 0x000fe40007810000 */
[----:B------:R-:W-:Y:S02]  /*ba90*/  PLOP3.LUT P0, PT, PT, PT, UP0, 0x80, 0x0 ;  /* 0x000000000000781c */ /* 0x000fe40003f0f008 */
[----:B--2---:R-:W-:Y:S02]  /*baa0*/  FSEL R185, R185, -INF , !P6 ;  /* 0xff800000b9b97808 */ /* 0x004fe40007000000 */
[----:B------:R-:W-:Y:S03]  /*bab0*/  ISETP.GE.AND P6, PT, R35, R247, PT ;  /* 0x000000f72300720c */ /* 0x000fe60003fc6270 */
[----:B------:R-:W2:Y:S01]  /*bac0*/  MUFU.TANH R34, R34 ;  /* 0x0000002200227308 */ /* 0x000ea20000002400 */
[----:B------:R-:W-:Y:S02]  /*bad0*/  FMNMX.FTZ R17, R205, R6, !PT ;  /* 0x00000006cd117209 */ /* 0x000fe40007810000 */
[----:B------:R-:W-:Y:S02]  /*bae0*/  ISETP.GE.OR P6, PT, R35, R246, !P6 ;  /* 0x000000f62300720c */ /* 0x000fe400077c6670 */
[----:B------:R-:W-:Y:S02]  /*baf0*/  FMNMX.FTZ R6, R206, R17, !PT ;  /* 0x00000011ce067209 */ /* 0x000fe40007810000 */
[----:B------:R-:W-:Y:S03]  /*bb00*/  FMNMX.FTZ R33, R187, R33, !PT ;  /* 0x00000021bb217209 */ /* 0x000fe60007810000 */
[----:B------:R1:W1:Y:S01]  /*bb10*/  MUFU.TANH R3, R15 ;  /* 0x0000000f00037308 */ /* 0x0002620000002400 */
[----:B---3--:R-:W-:Y:S02]  /*bb20*/  FSEL R210, R210, -INF , !P5 ;  /* 0xff800000d2d27808 */ /* 0x008fe40006800000 */
[----:B------:R-:W-:Y:S02]  /*bb30*/  FSEL R183, R183, -INF , !P6 ;  /* 0xff800000b7b77808 */ /* 0x000fe40007000000 */
[----:B------:R-:W-:Y:S02]  /*bb40*/  FMNMX.FTZ R17, R207, R6, !PT ;  /* 0x00000006cf117209 */ /* 0x000fe40007810000 */
[----:B------:R-:W-:Y:S02]  /*bb50*/  FMNMX.FTZ R33, R185, R33, !PT ;  /* 0x00000021b9217209 */ /* 0x000fe40007810000 */
[----:B----4-:R-:W-:Y:S02]  /*bb60*/  FSEL R202, R27, -INF , !P4 ;  /* 0xff8000001bca7808 */ /* 0x010fe40006000000 */
[----:B-----5:R-:W-:Y:S02]  /*bb70*/  FSEL R186, R186, -INF , !P3 ;  /* 0xff800000baba7808 */ /* 0x020fe40005800000 */
[----:B------:R-:W-:Y:S02]  /*bb80*/  FMNMX.FTZ R17, R210, R17, !PT ;  /* 0x00000011d2117209 */ /* 0x000fe40007810000 */
[----:B------:R-:W-:Y:S01]  /*bb90*/  FMNMX.FTZ R33, R183, R33, !PT ;  /* 0x00000021b7217209 */ /* 0x000fe20007810000 */
[----:B--2---:R-:W-:Y:S06]  /*bba0*/  @P0 BRA `(.L_x_1193) ;  /* 0xffffffe0005c0947 */ /* 0x004fec000383ffff */
.L_x_1192:
[----:B-1----:R-:W-:Y:S01]  /*bbb0*/  FMNMX.FTZ R15, R202, R17, !PT ;  /* 0x00000011ca0f7209 */ /* 0x002fe20007810000 */
[----:B------:R-:W1:Y:S01]  /*bbc0*/  SHFL.BFLY PT, R4, R33, 0x2, 0x1f ;  /* 0x0c401f0021047f89 */ /* 0x000e6200000e0000 */
[C---:B------:R-:W-:Y:S01]  /*bbd0*/  ISETP.GE.AND P0, PT, R35.reuse, R245, PT ;  /* 0x000000f52300720c */ /* 0x040fe20003f06270 */
[----:B------:R-:W-:Y:S01]  /*bbe0*/  UISETP.GT.AND UP0, UPT, UR25, UR12, UPT ;  /* 0x0000000c1900728c */ /* 0x000fe2000bf04270 */
[----:B------:R-:W-:Y:S05]  /*bbf0*/  FSEL R182, R32, -INF , !P2 ;  /* 0xff80000020b67808 */ /* 0x000fea0005000000 */
[----:B--2---:R-:W-:Y:S01]  /*bc00*/  LDSM.16.MT88.4 R24, [R230+0x10000] ;  /* 0x01000000e618783b */ /* 0x004fe20000004200 */
[----:B------:R-:W-:Y:S01]  /*bc10*/  FMNMX.FTZ R15, R186, R15, !PT ;  /* 0x0000000fba0f7209 */ /* 0x000fe20007810000 */
[----:B------:R-:W-:Y:S01]  /*bc20*/  UMOV UR16, UR25 ;  /* 0x0000001900107c82 */ /* 0x000fe20008000000 */
[----:B------:R-:W-:Y:S02]  /*bc30*/  ISETP.GE.OR P0, PT, R35, R244, !P0 ;  /* 0x000000f42300720c */ /* 0x000fe40004706670 */
[----:B------:R-:W-:Y:S02]  /*bc40*/  FSEL R180, R34, -INF , !P1 ;  /* 0xff80000022b47808 */ /* 0x000fe40004800000 */
[----:B------:R-:W-:Y:S01]  /*bc50*/  FMNMX.FTZ R15, R182, R15, !PT ;  /* 0x0000000fb60f7209 */ /* 0x000fe20007810000 */
[----:B------:R-:W-:Y:S01]  /*bc60*/  LDSM.16.MT88.4 R176, [R228+0x14800] ;  /* 0x01480000e4b0783b */ /* 0x000fe20000004200 */
[----:B------:R-:W-:Y:S02]  /*bc70*/  FSEL R165, R3, -INF , !P0 ;  /* 0xff80000003a57808 */ /* 0x000fe40004000000 */
[----:B------:R-:W-:Y:S04]  /*bc80*/  FMNMX.FTZ R8, R180, R15, !PT ;  /* 0x0000000fb4087209 */ /* 0x000fe80007810000 */
[----:B------:R-:W-:Y:S05]  /*bc90*/  FMNMX.FTZ R6, R165, R8, !PT ;  /* 0x00000008a5067209 */ /* 0x000fea0007810000 */
[----:B------:R-:W2:Y:S01]  /*bca0*/  SHFL.BFLY PT, R3, R6, 0x2, 0x1f ;  /* 0x0c401f0006037f89 */ /* 0x000ea200000e0000 */
[----:B-1----:R-:W-:Y:S07]  /*bcb0*/  FMNMX.FTZ R33, R33, R4, !PT ;  /* 0x0000000421217209 */ /* 0x002fee0007810000 */
[----:B------:R-:W1:Y:S01]  /*bcc0*/  SHFL.BFLY PT, R164, R33, 0x1, 0x1f ;  /* 0x0c201f0021a47f89 */ /* 0x000e6200000e0000 */
[----:B--2---:R-:W-:Y:S07]  /*bcd0*/  FMNMX.FTZ R4, R6, R3, !PT ;  /* 0x0000000306047209 */ /* 0x004fee0007810000 */
[----:B------:R-:W2:Y:S01]  /*bce0*/  SHFL.BFLY PT, R3, R4, 0x1, 0x1f ;  /* 0x0c201f0004037f89 */ /* 0x000ea200000e0000 */
[----:B-1----:R-:W-:Y:S07]  /*bcf0*/  FMNMX.FTZ R164, R33, R164, !PT ;  /* 0x000000a421a47209 */ /* 0x002fee0007810000 */
[----:B------:R-:W-:Y:S01]  /*bd00*/  LDSM.16.MT88.4 R32, [R229+0x10000] ;  /* 0x01000000e520783b */ /* 0x000fe20000004200 */
        /* <DEDUP_REMOVED lines=16> */
[C---:B------:R-:W-:Y:S01]  /*be10*/  FMUL.FTZ R181, R3.reuse, UR4 ;  /* 0x0000000403b57c20 */ /* 0x040fe20008410000 */
[--C-:B------:R-:W-:Y:S03]  /*be20*/  FFMA.FTZ R194, R194, UR4, -R184.reuse ;  /* 0x00000004c2c27c23 */ /* 0x100fe600080108b8 */
[----:B------:R-:W-:Y:S01]  /*be30*/  MUFU.EX2 R193, R193 ;  /* 0x000000c100c17308 */ /* 0x000fe20000000800 */
        /* <DEDUP_REMOVED lines=9> */
[----:B------:R-:W1:Y:S01]  /*bed0*/  LDSM.16.MT88.4 R16, [R232+0x10000] ;  /* 0x01000000e810783b */ /* 0x000e620000004200 */
[--C-:B------:R-:W-:Y:S01]  /*bee0*/  FFMA.FTZ R166, R10, UR4, -R181.reuse ;  /* 0x000000040aa67c23 */ /* 0x100fe200080108b5 */
[--C-:B------:R-:W-:Y:S01]  /*bef0*/  FFMA.FTZ R191, R7, UR4, -R181.reuse ;  /* 0x0000000407bf7c23 */ /* 0x100fe200080108b5 */
[----:B------:R-:W-:Y:S01]  /*bf00*/  FMUL.FTZ R8, R0, UR4 ;  /* 0x0000000400087c20 */ /* 0x000fe20008410000 */
[----:B------:R-:W2:Y:S01]  /*bf10*/  MUFU.EX2 R190, R190 ;  /* 0x000000be00be7308 */ /* 0x000ea20000000800 */
[--C-:B------:R-:W-:Y:S01]  /*bf20*/  FFMA.FTZ R186, R186, UR4, -R181.reuse ;  /* 0x00000004baba7c23 */ /* 0x100fe200080108b5 */
[--C-:B------:R-:W-:Y:S01]  /*bf30*/  FFMA.FTZ R182, R182, UR4, -R181.reuse ;  /* 0x00000004b6b67c23 */ /* 0x100fe200080108b5 */
[--C-:B------:R-:W-:Y:S01]  /*bf40*/  FFMA.FTZ R196, R203, UR4, -R181.reuse ;  /* 0x00000004cbc47c23 */ /* 0x100fe200080108b5 */
[--C-:B------:R-:W-:Y:S01]  /*bf50*/  FFMA.FTZ R203, R174, UR4, -R181.reuse ;  /* 0x00000004aecb7c23 */ /* 0x100fe200080108b5 */
[--C-:B------:R-:W-:Y:S01]  /*bf60*/  FFMA.FTZ R198, R198, UR4, -R181.reuse ;  /* 0x00000004c6c67c23 */ /* 0x100fe200080108b5 */
[----:B------:R-:W-:Y:S01]  /*bf70*/  LDSM.16.MT88.4 R172, [R232+0x14800] ;  /* 0x01480000e8ac783b */ /* 0x000fe20000004200 */
[--C-:B------:R-:W-:Y:S03]  /*bf80*/  FFMA.FTZ R205, R205, UR4, -R181.reuse ;  /* 0x00000004cdcd7c23 */ /* 0x100fe600080108b5 */
[----:B------:R-:W3:Y:S01]  /*bf90*/  MUFU.EX2 R189, R189 ;  /* 0x000000bd00bd7308 */ /* 0x000ee20000000800 */
[--C-:B------:R-:W-:Y:S01]  /*bfa0*/  FFMA.FTZ R211, R211, UR4, -R184.reuse ;  /* 0x00000004d3d37c23 */ /* 0x100fe200080108b8 */
[--C-:B------:R-:W-:Y:S01]  /*bfb0*/  FFMA.FTZ R206, R206, UR4, -R181.reuse ;  /* 0x00000004cece7c23 */ /* 0x100fe200080108b5 */
[--C-:B------:R-:W-:Y:S01]  /*bfc0*/  FFMA.FTZ R207, R207, UR4, -R181.reuse ;  /* 0x00000004cfcf7c23 */ /* 0x100fe200080108b5 */
[--C-:B------:R-:W-:Y:S01]  /*bfd0*/  FFMA.FTZ R208, R210, UR4, -R181.reuse ;  /* 0x00000004d2d07c23 */ /* 0x100fe200080108b5 */
[--C-:B------:R-:W-:Y:S01]  /*bfe0*/  FFMA.FTZ R210, R187, UR4, -R184.reuse ;  /* 0x00000004bbd27c23 */ /* 0x100fe200080108b8 */
[----:B------:R-:W-:Y:S01]  /*bff0*/  FFMA.FTZ R202, R202, UR4, -R181 ;  /* 0x00000004caca7c23 */ /* 0x000fe200080108b5 */
[--C-:B------:R-:W-:Y:S03]  /*c000*/  FFMA.FTZ R197, R197, UR4, -R184.reuse ;  /* 0x00000004c5c57c23 */ /* 0x100fe600080108b8 */
[----:B------:R-:W-:Y:S01]  /*c010*/  MUFU.EX2 R195, R195 ;  /* 0x000000c300c37308 */ /* 0x000fe20000000800 */
[----:B--2---:R-:W-:Y:S01]  /*c020*/  F2FP.BF16.F32.PACK_AB R168, R190, R193 ;  /* 0x000000c1bea8723e */ /* 0x004fe200000010ff */
[----:B------:R-:W-:Y:S01]  /*c030*/  FFMA.FTZ R184, R183, UR4, -R184 ;  /* 0x00000004b7b87c23 */ /* 0x000fe200080108b8 */
[----:B------:R-:W-:Y:S07]  /*c040*/  PLOP3.LUT P0, PT, PT, PT, UP0, 0x80, 0x0 ;  /* 0x000000000000781c */ /* 0x000fee0003f0f008 */
[----:B------:R-:W2:Y:S01]  /*c050*/  MUFU.EX2 R167, R167 ;  /* 0x000000a700a77308 */ /* 0x000ea20000000800 */
[----:B---3--:R-:W-:Y:S09]  /*c060*/  F2FP.BF16.F32.PACK_AB R170, R188, R189 ;  /* 0x000000bdbcaa723e */ /* 0x008ff200000010ff */
[----:B------:R-:W-:Y:S10]  /*c070*/  MUFU.EX2 R166, R166 ;  /* 0x000000a600a67308 */ /* 0x000ff40000000800 */
[----:B------:R-:W3:Y:S01]  /*c080*/  MUFU.EX2 R191, R191 ;  /* 0x000000bf00bf7308 */ /* 0x000ee20000000800 */
[----:B--2---:R-:W-:Y:S09]  /*c090*/  F2FP.BF16.F32.PACK_AB R169, R167, R195 ;  /* 0x000000c3a7a9723e */ /* 0x004ff200000010ff */
[----:B------:R-:W2:Y:S10]  /*c0a0*/  MUFU.EX2 R2, R6 ;  /* 0x0000000600027308 */ /* 0x000eb40000000800 */
[----:B------:R-:W4:Y:S01]  /*c0b0*/  MUFU.EX2 R0, R8 ;  /* 0x0000000800007308 */ /* 0x000f220000000800 */
[----:B---3--:R-:W-:Y:S09]  /*c0c0*/  F2FP.BF16.F32.PACK_AB R171, R191, R166 ;  /* 0x000000a6bfab723e */ /* 0x008ff200000010ff */
        /* <DEDUP_REMOVED lines=14> */
[----:B------:R-:W2:Y:S01]  /*c1b0*/  LDSM.16.MT88.4 R160, [R228+0x10000] ;  /* 0x01000000e4a0783b */ /* 0x000ea20000004200 */
[C---:B------:R-:W-:Y:S01]  /*c1c0*/  FMUL.FTZ R14, R0.reuse, R154 ;  /* 0x0000009a000e7220 */ /* 0x040fe20000410000 */
[----:B------:R-:W-:Y:S01]  /*c1d0*/  FMUL.FTZ R15, R0, R155 ;  /* 0x0000009b000f7220 */ /* 0x000fe20000410000 */
[C---:B-1----:R-:W-:Y:S01]  /*c1e0*/  HMMA.16816.F32.BF16 R4, R168.reuse, R16, R4 ;  /* 0x00000010a804723c */ /* 0x042fe20000041804 */
[----:B------:R-:W1:Y:S04]  /*c1f0*/  MUFU.EX2 R199, R199 ;  /* 0x000000c700c77308 */ /* 0x000e680000000800 */
        /* <DEDUP_REMOVED lines=25> */
[----:B------:R-:W4:Y:S01]  /*c390*/  MUFU.EX2 R203, R203 ;  /* 0x000000cb00cb7308 */ /* 0x000f220000000800 */
[C---:B------:R-:W-:Y:S01]  /*c3a0*/  FMUL.FTZ R32, R2.reuse, R132 ;  /* 0x0000008402207220 */ /* 0x040fe20000410000 */
[C---:B------:R-:W-:Y:S01]  /*c3b0*/  FMUL.FTZ R33, R2.reuse, R133 ;  /* 0x0000008502217220 */ /* 0x040fe20000410000 */
[C---:B------:R-:W-:Y:S02]  /*c3c0*/  HMMA.16816.F32.BF16 R24, R168.reuse, R34, R24 ;  /* 0x00000022a818723c */ /* 0x040fe40000041818 */
[----:B------:R-:W1:Y:S01]  /*c3d0*/  LDSM.16.MT88.4 R136, [R229+0x12000] ;  /* 0x01200000e588783b */ /* 0x000e620000004200 */
[C---:B------:R-:W-:Y:S01]  /*c3e0*/  FMUL.FTZ R36, R2.reuse, R36 ;  /* 0x0000002402247220 */ /* 0x040fe20000410000 */
[----:B------:R-:W-:Y:S02]  /*c3f0*/  FMUL.FTZ R37, R2, R37 ;  /* 0x0000002502257220 */ /* 0x000fe40000410000 */
[C---:B--2---:R-:W-:Y:S01]  /*c400*/  HMMA.16816.F32.BF16 R28, R168.reuse, R160, R28 ;  /* 0x000000a0a81c723c */ /* 0x044fe2000004181c */
[----:B------:R-:W-:Y:S04]  /*c410*/  MUFU.EX2 R198, R198 ;  /* 0x000000c600c67308 */ /* 0x000fe80000000800 */
[C---:B------:R-:W-:Y:S01]  /*c420*/  FMUL.FTZ R34, R0.reuse, R134 ;  /* 0x0000008600227220 */ /* 0x040fe20000410000 */
[C---:B------:R-:W-:Y:S01]  /*c430*/  FMUL.FTZ R35, R0.reuse, R135 ;  /* 0x0000008700237220 */ /* 0x040fe20000410000 */
[C---:B------:R-:W-:Y:S01]  /*c440*/  FMUL.FTZ R38, R0.reuse, R38 ;  /* 0x0000002600267220 */ /* 0x040fe20000410000 */
[----:B------:R-:W-:Y:S01]  /*c450*/  FMUL.FTZ R39, R0, R39 ;  /* 0x0000002700277220 */ /* 0x000fe20000410000 */
[----:B------:R-:W2:Y:S02]  /*c460*/  LDSM.16.MT88.4 R132, [R228+0x12000] ;  /* 0x01200000e484783b */ /* 0x000ea40000004200 */
[----:B------:R-:W4:Y:S01]  /*c470*/  MUFU.EX2 R205, R205 ;  /* 0x000000cd00cd7308 */ /* 0x000f220000000800 */
        /* <DEDUP_REMOVED lines=26> */
[----:B------:R-:W3:Y:S01]  /*c620*/  MUFU.EX2 R211, R211 ;  /* 0x000000d300d37308 */ /* 0x000ee20000000800 */
[----:B------:R-:W-:Y:S01]  /*c630*/  FMUL.FTZ R55, R0, R55 ;  /* 0x0000003700377220 */ /* 0x000fe20000410000 */
[C---:B------:R-:W-:Y:S01]  /*c640*/  FMUL.FTZ R56, R2.reuse, R56 ;  /* 0x0000003802387220 */ /* 0x040fe20000410000 */
[----:B------:R-:W-:Y:S03]  /*c650*/  FMUL.FTZ R57, R2, R57 ;  /* 0x0000003902397220 */ /* 0x000fe60000410000 */
        /* <DEDUP_REMOVED lines=9> */
[----:B------:R-:W3:Y:S01]  /*c6f0*/  MUFU.EX2 R207, R207 ;  /* 0x000000cf00cf7308 */ /* 0x000ee20000000800 */
[----:B------:R-:W-:Y:S01]  /*c700*/  FMUL.FTZ R63, R0, R63 ;  /* 0x0000003f003f7220 */ /* 0x000fe20000410000 */
[C---:B------:R-:W-:Y:S03]  /*c710*/  FMUL.FTZ R64, R2.reuse, R64 ;  /* 0x0000004002407220 */ /* 0x040fe60000410000 */
[----:B------:R-:W-:Y:S01]  /*c720*/  FMUL.FTZ R65, R2, R65 ;  /* 0x0000004102417220 */ /* 0x000fe20000410000 */
[C---:B------:R-:W-:Y:S01]  /*c730*/  FMUL.FTZ R66, R0.reuse, R66 ;  /* 0x0000004200427220 */ /* 0x040fe20000410000 */
[----:B------:R-:W-:Y:S01]  /*c740*/  FMUL.FTZ R67, R0, R67 ;  /* 0x0000004300437220 */ /* 0x000fe20000410000 */
[C---:B--2---:R-:W-:Y:S02]  /*c750*/  HMMA.16816.F32.BF16 R60, R168.reuse, R132, R60 ;  /* 0x00000084a83c723c */ /* 0x044fe4000004183c */
[----:B------:R-:W-:Y:S01]  /*c760*/  MUFU.EX2 R208, R208 ;  /* 0x000000d000d07308 */ /* 0x000fe20000000800 */
[C---:B------:R-:W-:Y:S01]  /*c770*/  FMUL.FTZ R68, R2.reuse, R68 ;  /* 0x0000004402447220 */ /* 0x040fe20000410000 */
[----:B------:R-:W-:Y:S01]  /*c780*/  FMUL.FTZ R69, R2, R69 ;  /* 0x0000004502457220 */ /* 0x000fe20000410000 */
[C---:B------:R-:W-:Y:S01]  /*c790*/  FMUL.FTZ R70, R0.reuse, R70 ;  /* 0x0000004600467220 */ /* 0x040fe20000410000 */
[C---:B------:R-:W-:Y:S01]  /*c7a0*/  HMMA.16816.F32.BF16 R64, R168.reuse, R134, R64 ;  /* 0x00000086a840723c */ /* 0x040fe20000041840 */
[----:B------:R-:W2:Y:S05]  /*c7b0*/  LDSM.16.MT88.4 R132, [R228+0x14000] ;  /* 0x01400000e484783b */ /* 0x000eaa0000004200 */
[----:B------:R-:W3:Y:S01]  /*c7c0*/  MUFU.EX2 R202, R202 ;  /* 0x000000ca00ca7308 */ /* 0x000ee20000000800 */
        /* <DEDUP_REMOVED lines=11> */
[----:B------:R-:W4:Y:S05]  /*c880*/  LDSM.16.MT88.4 R140, [R232+0x16000] ;  /* 0x01600000e88c783b */ /* 0x000f2a0000004200 */
[----:B------:R-:W3:Y:S01]  /*c890*/  MUFU.EX2 R210, R210 ;  /* 0x000000d200d27308 */ /* 0x000ee20000000800 */
[----:B------:R-:W-:Y:S01]  /*c8a0*/  FMUL.FTZ R79, R0, R79 ;  /* 0x0000004f004f7220 */ /* 0x000fe20000410000 */
[C---:B------:R-:W-:Y:S03]  /*c8b0*/  FMUL.FTZ R80, R2.reuse, R80 ;  /* 0x0000005002507220 */ /* 0x040fe60000410000 */
[----:B------:R-:W-:Y:S01]  /*c8c0*/  FMUL.FTZ R81, R2, R81 ;  /* 0x0000005102517220 */ /* 0x000fe20000410000 */
[C---:B------:R-:W-:Y:S01]  /*c8d0*/  FMUL.FTZ R82, R0.reuse, R82 ;  /* 0x0000005200527220 */ /* 0x040fe20000410000 */
[----:B------:R-:W-:Y:S01]  /*c8e0*/  FMUL.FTZ R83, R0, R83 ;  /* 0x0000005300537220 */ /* 0x000fe20000410000 */
[C---:B-----5:R-:W-:Y:S03]  /*c8f0*/  HMMA.16816.F32.BF16 R76, R168.reuse, R144, R76 ;  /* 0x00000090a84c723c */ /* 0x060fe6000004184c */
        /* <DEDUP_REMOVED lines=63> */
[C---:B------:R-:W-:Y:S01]  /*ccf0*/  FMUL.FTZ R131, R0.reuse, R131 ;  /* 0x0000008300837220 */ /* 0x040fe20000410000 */
[C---:B----4-:R-:W-:Y:S03]  /*cd00*/  HMMA.16816.F32.BF16 R124, R168.reuse, R140, R124 ;  /* 0x0000008ca87c723c */ /* 0x050fe6000004187c */
        /* <DEDUP_REMOVED lines=11> */
[----:B------:R-:W-:Y:S01]  /*cdc0*/  FADD.FTZ R190, R190, R193 ;  /* 0x000000c1bebe7221 */ /* 0x000fe20000010000 */
[----:B------:R-:W-:Y:S01]  /*cdd0*/  FADD.FTZ R166, R166, R195 ;  /* 0x000000c3a6a67221 */ /* 0x000fe20000010000 */
        /* <DEDUP_REMOVED lines=13> */
[----:B------:R-:W3:Y:S05]  /*ceb0*/  LDSM.16.MT88.4 R148, [R232+0x16800] ;  /* 0x01680000e894783b */ /* 0x000eea0000004200 */
        /* <DEDUP_REMOVED lines=11> */
[----:B------:R-:W2:Y:S05]  /*cf70*/  LDSM.16.MT88.4 R140, [R230+0x16800] ;  /* 0x01680000e68c783b */ /* 0x000eaa0000004200 */
[C---:B----4-:R-:W-:Y:S06]  /*cf80*/  HMMA.16816.F32.BF16 R60, R132.reuse, R168, R60 ;  /* 0x000000a8843c723c */ /* 0x050fec000004183c */
        /* <DEDUP_REMOVED lines=8> */
[C---:B-----5:R-:W-:Y:S06]  /*d010*/  HMMA.16816.F32.BF16 R84, R132.reuse, R144, R84 ;  /* 0x000000908454723c */ /* 0x060fec0000041854 */
[C---:B------:R-:W-:Y:S01]  /*d020*/  HMMA.16816.F32.BF16 R88, R132.reuse, R146, R88 ;  /* 0x000000928458723c */ /* 0x040fe20000041858 */
[----:B------:R-:W4:Y:S05]  /*d030*/  LDSM.16.MT88.4 R144, [R228+0x16800] ;  /* 0x01680000e490783b */ /* 0x000f2a0000004200 */
[C---:B------:R-:W-:Y:S01]  /*d040*/  HMMA.16816.F32.BF16 R92, R132.reuse, R176, R92 ;  /* 0x000000b0845c723c */ /* 0x040fe2000004185c */
[----:B------:R-:W-:Y:S05]  /*d050*/  MUFU.EX2 R177, R186 ;  /* 0x000000ba00b17308 */ /* 0x000fea0000000800 */
[C---:B------:R-:W-:Y:S05]  /*d060*/  HMMA.16816.F32.BF16 R96, R132.reuse, R178, R96 ;  /* 0x000000b28460723c */ /* 0x040fea0000041860 */
[----:B------:R-:W-:Y:S01]  /*d070*/  MUFU.EX2 R179, R185 ;  /* 0x000000b900b37308 */ /* 0x000fe20000000800 */
[C---:B---3--:R-:W-:Y:S09]  /*d080*/  HMMA.16816.F32.BF16 R100, R132.reuse, R148, R100 ;  /* 0x000000948464723c */ /* 0x048ff20000041864 */
[----:B------:R-:W-:Y:S01]  /*d090*/  MUFU.EX2 R176, R182 ;  /* 0x000000b600b07308 */ /* 0x000fe20000000800 */
[C---:B------:R-:W-:Y:S01]  /*d0a0*/  HMMA.16816.F32.BF16 R104, R132.reuse, R150, R104 ;  /* 0x000000968468723c */ /* 0x040fe20000041868 */
[----:B------:R-:W3:Y:S05]  /*d0b0*/  LDSM.16.MT88.4 R148, [R232+0x11000] ;  /* 0x01100000e894783b */ /* 0x000eea0000004200 */
[C---:B--2---:R-:W-:Y:S06]  /*d0c0*/  HMMA.16816.F32.BF16 R108, R132.reuse, R140, R108 ;  /* 0x0000008c846c723c */ /* 0x044fec000004186c */
[C---:B------:R-:W-:Y:S01]  /*d0d0*/  HMMA.16816.F32.BF16 R112, R132.reuse, R142, R112 ;  /* 0x0000008e8470723c */ /* 0x040fe20000041870 */
[----:B------:R-:W2:Y:S05]  /*d0e0*/  LDSM.16.MT88.4 R140, [R230+0x11000] ;  /* 0x01100000e68c783b */ /* 0x000eaa0000004200 */
[C---:B-1----:R-:W-:Y:S06]  /*d0f0*/  HMMA.16816.F32.BF16 R116, R132.reuse, R136, R116 ;  /* 0x000000888474723c */ /* 0x042fec0000041874 */
[C---:B------:R-:W-:Y:S05]  /*d100*/  HMMA.16816.F32.BF16 R120, R132.reuse, R138, R120 ;  /* 0x0000008a8478723c */ /* 0x040fea0000041878 */
[----:B------:R-:W-:Y:S01]  /*d110*/  F2FP.BF16.F32.PACK_AB R136, R209, R204 ;  /* 0x000000ccd188723e */ /* 0x000fe200000010ff */
[C---:B----4-:R-:W-:Y:S05]  /*d120*/  HMMA.16816.F32.BF16 R124, R132.reuse, R144, R124 ;  /* 0x00000090847c723c */ /* 0x050fea000004187c */
[----:B------:R-:W-:Y:S01]  /*d130*/  F2FP.BF16.F32.PACK_AB R138, R211, R200 ;  /* 0x000000c8d38a723e */ /* 0x000fe200000010ff */
[----:B------:R-:W-:Y:S01]  /*d140*/  HMMA.16816.F32.BF16 R128, R132, R146, R128 ;  /* 0x000000928480723c */ /* 0x000fe20000041880 */
[----:B------:R-:W1:Y:S04]  /*d150*/  LDSM.16.MT88.4 R132, [R228+0x13000] ;  /* 0x01300000e484783b */ /* 0x000e680000004200 */
[----:B------:R-:W-:Y:S01]  /*d160*/  F2FP.BF16.F32.PACK_AB R137, R207, R206 ;  /* 0x000000cecf89723e */ /* 0x000fe200000010ff */
[----:B------:R-:W-:Y:S01]  /*d170*/  FADD.FTZ R206, R206, R205 ;  /* 0x000000cdcece7221 */ /* 0x000fe20000010000 */
[----:B------:R-:W-:Y:S02]  /*d180*/  F2FP.BF16.F32.PACK_AB R139, R202, R208 ;  /* 0x000000d0ca8b723e */ /* 0x000fe400000010ff */
        /* <DEDUP_REMOVED lines=13> */
[C---:B------:R-:W-:Y:S01]  /*d260*/  HMMA.16816.F32.BF16 R36, R136.reuse, R160, R36 ;  /* 0x000000a08824723c */ /* 0x040fe20000041824 */
[----:B------:R1:W-:Y:S05]  /*d270*/  MUFU.EX2 R161, R184 ;  /* 0x000000b800a17308 */ /* 0x0003ea0000000800 */
[C---:B------:R-:W-:Y:S06]  /*d280*/  HMMA.16816.F32.BF16 R40, R136.reuse, R162, R40 ;  /* 0x000000a28828723c */ /* 0x040fec0000041828 */
[C---:B------:R-:W-:Y:S06]  /*d290*/  HMMA.16816.F32.BF16 R44, R136.reuse, R168, R44 ;  /* 0x000000a8882c723c */ /* 0x040fec000004182c */
[C---:B------:R-:W-:Y:S01]  /*d2a0*/  HMMA.16816.F32.BF16 R48, R136.reuse, R170, R48 ;  /* 0x000000aa8830723c */ /* 0x040fe20000041830 */
[----:B-1----:R-:W-:Y:S04]  /*d2b0*/  LDSM.16.MT88.4 R184, [R229+0x13800] ;  /* 0x01380000e5b8783b */ /* 0x002fe80000004200 */
[----:B------:R-:W-:Y:S01]  /*d2c0*/  F2FP.BF16.F32.PACK_AB R168, R210, R197 ;  /* 0x000000c5d2a8723e */ /* 0x000fe200000010ff */
[C---:B------:R-:W-:Y:S06]  /*d2d0*/  HMMA.16816.F32.BF16 R52, R136.reuse, R172, R52 ;  /* 0x000000ac8834723c */ /* 0x040fec0000041834 */
[C---:B------:R-:W-:Y:S01]  /*d2e0*/  HMMA.16816.F32.BF16 R56, R136.reuse, R174, R56 ;  /* 0x000000ae8838723c */ /* 0x040fe20000041838 */
[----:B------:R-:W-:Y:S05]  /*d2f0*/  LDSM.16.MT88.4 R172, [R228+0x11800] ;  /* 0x01180000e4ac783b */ /* 0x000fea0000004200 */
[C---:B------:R-:W-:Y:S06]  /*d300*/  HMMA.16816.F32.BF16 R60, R136.reuse, R132, R60 ;  /* 0x00000084883c723c */ /* 0x040fec000004183c */
[C---:B------:R-:W-:Y:S01]  /*d310*/  HMMA.16816.F32.BF16 R64, R136.reuse, R134, R64 ;  /* 0x000000868840723c */ /* 0x040fe20000041840 */
[----:B------:R-:W1:Y:S05]  /*d320*/  LDSM.16.MT88.4 R132, [R230+0x17000] ;  /* 0x01700000e684783b */ /* 0x000e6a0000004200 */
[C---:B----4-:R-:W-:Y:S06]  /*d330*/  HMMA.16816.F32.BF16 R68, R136.reuse, R144, R68 ;  /* 0x000000908844723c */ /* 0x050fec0000041844 */
[C---:B------:R-:W-:Y:S01]  /*d340*/  HMMA.16816.F32.BF16 R72, R136.reuse, R146, R72 ;  /* 0x000000928848723c */ /* 0x040fe20000041848 */
[----:B------:R-:W-:Y:S05]  /*d350*/  LDSM.16.MT88.4 R144, [R228+0x17000] ;  /* 0x01700000e490783b */ /* 0x000fea0000004200 */
[C---:B---3--:R-:W-:Y:S06]  /*d360*/  HMMA.16816.F32.BF16 R76, R136.reuse, R148, R76 ;  /* 0x00000094884c723c */ /* 0x048fec000004184c */
[C---:B------:R-:W-:Y:S01]  /*d370*/  HMMA.16816.F32.BF16 R80, R136.reuse, R150, R80 ;  /* 0x000000968850723c */ /* 0x040fe20000041850 */
[----:B------:R-:W-:Y:S05]  /*d380*/  LDSM.16.MT88.4 R148, [R230+0x11800] ;  /* 0x01180000e694783b */ /* 0x000fea0000004200 */
[C---:B--2---:R-:W-:Y:S06]  /*d390*/  HMMA.16816.F32.BF16 R84, R136.reuse, R140, R84 ;  /* 0x0000008c8854723c */ /* 0x044fec0000041854 */
[C---:B------:R-:W-:Y:S01]  /*d3a0*/  HMMA.16816.F32.BF16 R88, R136.reuse, R142, R88 ;  /* 0x0000008e8858723c */ /* 0x040fe20000041858 */
[----:B------:R-:W2:Y:S05]  /*d3b0*/  LDSM.16.MT88.4 R140, [R229+0x17000] ;  /* 0x01700000e58c783b */ /* 0x000eaa0000004200 */
        /* <DEDUP_REMOVED lines=8> */
[----:B------:R5:W3:Y:S01]  /*d440*/  MUFU.EX2 R165, R181 ;  /* 0x000000b500a57308 */ /* 0x000ae20000000800 */
[C---:B-1----:R-:W-:Y:S06]  /*d450*/  HMMA.16816.F32.BF16 R108, R136.reuse, R132, R108 ;  /* 0x00000084886c723c */ /* 0x042fec000004186c */
[C---:B------:R-:W-:Y:S01]  /*d460*/  HMMA.16816.F32.BF16 R112, R136.reuse, R134, R112 ;  /* 0x000000868870723c */ /* 0x040fe20000041870 */
[----:B------:R-:W1:Y:S05]  /*d470*/  LDSM.16.MT88.4 R132, [R229+0x11800] ;  /* 0x01180000e584783b */ /* 0x000e6a0000004200 */
[C---:B--2---:R-:W-:Y:S03]  /*d480*/  HMMA.16816.F32.BF16 R116, R136.reuse, R140, R116 ;  /* 0x0000008c8874723c */ /* 0x044fe60000041874 */
        /* <DEDUP_REMOVED lines=8> */
[----:B------:R-:W-:Y:S02]  /*d510*/  MOV R138, R176 ;  /* 0x000000b0008a7202 */ /* 0x000fe40000000f00 */
[----:B------:R-:W-:Y:S02]  /*d520*/  MOV R139, R177 ;  /* 0x000000b1008b7202 */ /* 0x000fe40000000f00 */
[----:B------:R-:W-:Y:S01]  /*d530*/  F2FP.BF16.F32.PACK_AB R170, R140, R137 ;  /* 0x000000898caa723e */ /* 0x000fe200000010ff */
[----:B------:R-:W2:Y:S01]  /*d540*/  LDSM.16.MT88.4 R176, [R232+0x13800] ;  /* 0x01380000e8b0783b */ /* 0x000ea20000004200 */
[----:B------:R-:W-:Y:S07]  /*d550*/  F2FP.BF16.F32.PACK_AB R169, R138, R139 ;  /* 0x0000008b8aa9723e */ /* 0x000fee00000010ff */
[C---:B----4-:R-:W-:Y:S01]  /*d560*/  HMMA.16816.F32.BF16 R160, R168.reuse, R156, R4 ;  /* 0x0000009ca8a0723c */ /* 0x050fe20000041804 */
[----:B------:R-:W3:Y:S05]  /*d570*/  LDSM.16.MT88.4 R4, [R228+0x13800] ;  /* 0x01380000e404783b */ /* 0x000eea0000004200 */
[C---:B------:R-:W-:Y:S03]  /*d580*/  HMMA.16816.F32.BF16 R156, R168.reuse, R158, R8 ;  /* 0x0000009ea89c723c */ /* 0x040fe60000041808 */
[----:B------:R-:W4:Y:S03]  /*d590*/  LDSM.16.MT88.4 R8, [R232+0x15800] ;  /* 0x01580000e808783b */ /* 0x000f260000004200 */
[C---:B------:R-:W-:Y:S05]  /*d5a0*/  HMMA.16816.F32.BF16 R152, R168.reuse, R148, R12 ;  /* 0x00000094a898723c */ /* 0x040fea000004180c */
[----:B------:R-:W5:Y:S01]  /*d5b0*/  LDSM.16.MT88.4 R12, [R230+0x15800] ;  /* 0x01580000e60c783b */ /* 0x000f620000004200 */
[C---:B------:R-:W-:Y:S06]  /*d5c0*/  HMMA.16816.F32.BF16 R148, R168.reuse, R150, R16 ;  /* 0x00000096a894723c */ /* 0x040fec0000041810 */
[C---:B-1----:R-:W-:Y:S01]  /*d5d0*/  HMMA.16816.F32.BF16 R144, R168.reuse, R132, R20 ;  /* 0x00000084a890723c */ /* 0x042fe20000041814 */
[----:B------:R-:W1:Y:S06]  /*d5e0*/  LDSM.16.MT88.4 R16, [R229+0x15800] ;  /* 0x01580000e510783b */ /* 0x000e6c0000004200 */
[----:B------:R-:W-:Y:S02]  /*d5f0*/  MOV R132, R140 ;  /* 0x0000008c00847202 */ /* 0x000fe40000000f00 */
[----:B------:R-:W1:Y:S02]  /*d600*/  LDSM.16.MT88.4 R20, [R228+0x15800] ;  /* 0x01580000e414783b */ /* 0x000e640000004200 */
[----:B------:R-:W-:Y:S02]  /*d610*/  MOV R133, R141 ;  /* 0x0000008d00857202 */ /* 0x000fe40000000f00 */
[C---:B------:R-:W-:Y:S07]  /*d620*/  HMMA.16816.F32.BF16 R140, R168.reuse, R134, R24 ;  /* 0x00000086a88c723c */ /* 0x040fee0000041818 */
[----:B------:R-:W-:Y:S04]  /*d630*/  MOV R25, R137 ;  /* 0x0000008900197202 */ /* 0x000fe80000000f00 */
[----:B------:R-:W-:Y:S02]  /*d640*/  MOV R26, R138 ;  /* 0x0000008a001a7202 */ /* 0x000fe40000000f00 */
[----:B------:R-:W-:Y:S02]  /*d650*/  MOV R27, R139 ;  /* 0x0000008b001b7202 */ /* 0x000fe40000000f00 */
[C---:B------:R-:W-:Y:S01]  /*d660*/  HMMA.16816.F32.BF16 R136, R168.reuse, R172, R28 ;  /* 0x000000aca888723c */ /* 0x040fe2000004181c */
[----:B------:R-:W-:Y:S06]  /*d670*/  LDSM.16.MT88.4 R28, [R230+0x17800] ;  /* 0x01780000e61c783b */ /* 0x000fec0000004200 */
[----:B------:R-:W-:Y:S04]  /*d680*/  MOV R173, R132 ;  /* 0x0000008400ad7202 */ /* 0x000fe80000000f00 */
[----:B------:R-:W-:Y:S02]  /*d690*/  MOV R172, R133 ;  /* 0x0000008500ac7202 */ /* 0x000fe40000000f00 */
[C---:B------:R-:W-:Y:S06]  /*d6a0*/  HMMA.16816.F32.BF16 R132, R168.reuse, R174, R32 ;  /* 0x000000aea884723c */ /* 0x040fec0000041820 */
[C---:B--2---:R-:W-:Y:S05]  /*d6b0*/  HMMA.16816.F32.BF16 R36, R168.reuse, R176, R36 ;  /* 0x000000b0a824723c */ /* 0x044fea0000041824 */
[----:B------:R-:W-:Y:S01]  /*d6c0*/  MOV R35, R25 ;  /* 0x0000001900237202 */ /* 0x000fe20000000f00 */
[C---:B------:R-:W-:Y:S05]  /*d6d0*/  HMMA.16816.F32.BF16 R40, R168.reuse, R178, R40 ;  /* 0x000000b2a828723c */ /* 0x040fea0000041828 */
[----:B------:R-:W-:Y:S01]  /*d6e0*/  MOV R34, R26 ;  /* 0x0000001a00227202 */ /* 0x000fe20000000f00 */
[C---:B------:R-:W-:Y:S05]  /*d6f0*/  HMMA.16816.F32.BF16 R44, R168.reuse, R180, R44 ;  /* 0x000000b4a82c723c */ /* 0x040fea000004182c */
[----:B------:R-:W-:Y:S01]  /*d700*/  MOV R33, R27 ;  /* 0x0000001b00217202 */ /* 0x000fe20000000f00 */
[C---:B------:R-:W-:Y:S01]  /*d710*/  HMMA.16816.F32.BF16 R48, R168.reuse, R182, R48 ;  /* 0x000000b6a830723c */ /* 0x040fe20000041830 */
[----:B------:R-:W2:Y:S05]  /*d720*/  LDSM.16.MT88.4 R24, [R232+0x17800] ;  /* 0x01780000e818783b */ /* 0x000eaa0000004200 */
[C---:B------:R-:W-:Y:S06]  /*d730*/  HMMA.16816.F32.BF16 R52, R168.reuse, R184, R52 ;  /* 0x000000b8a834723c */ /* 0x040fec0000041834 */
[C---:B------:R-:W-:Y:S06]  /*d740*/  HMMA.16816.F32.BF16 R56, R168.reuse, R186, R56 ;  /* 0x000000baa838723c */ /* 0x040fec0000041838 */
[C---:B---3--:R-:W-:Y:S06]  /*d750*/  HMMA.16816.F32.BF16 R60, R168.reuse, R4, R60 ;  /* 0x00000004a83c723c */ /* 0x048fec000004183c */
[C---:B------:R-:W-:Y:S01]  /*d760*/  HMMA.16816.F32.BF16 R64, R168.reuse, R6, R64 ;  /* 0x00000006a840723c */ /* 0x040fe20000041840 */
[----:B------:R-:W3:Y:S05]  /*d770*/  LDSM.16.MT88.4 R4, [R229+0x17800] ;  /* 0x01780000e504783b */ /* 0x000eea0000004200 */
[C---:B----4-:R-:W-:Y:S06]  /*d780*/  HMMA.16816.F32.BF16 R68, R168.reuse, R8, R68 ;  /* 0x00000008a844723c */ /* 0x050fec0000041844 */
[C---:B------:R-:W-:Y:S01]  /*d790*/  HMMA.16816.F32.BF16 R72, R168.reuse, R10, R72 ;  /* 0x0000000aa848723c */ /* 0x040fe20000041848 */
[----:B------:R-:W4:Y:S05]  /*d7a0*/  LDSM.16.MT88.4 R8, [R228+0x17800] ;  /* 0x01780000e408783b */ /* 0x000f2a0000004200 */
[C---:B-----5:R-:W-:Y:S06]  /*d7b0*/  HMMA.16816.F32.BF16 R76, R168.reuse, R12, R76 ;  /* 0x0000000ca84c723c */ /* 0x060fec000004184c */
        /* <DEDUP_REMOVED lines=34> */
[----:B------:R-:W-:Y:S01]  /*d9e0*/  MOV R0, R164 ;  /* 0x000000a400007202 */ /* 0x000fe20000000f00 */
[----:B------:R-:W-:Y:S06]  /*d9f0*/  @P0 BRA `(.L_x_1191) ;  /* 0xffffffc400680947 */ /* 0x000fec000383ffff */
.L_x_1190:
        /* <DEDUP_REMOVED lines=272> */
.L_x_1194:
        /* <DEDUP_REMOVED lines=23> */
.L_x_1195:
        /* <DEDUP_REMOVED lines=122> */
.L_x_1197:
[----:B------:R-:W-:Y:S05]  /*f410*/  BSYNC B0 ;  /* 0x0000000000007941 */ /* 0x000fea0003800000 */
.L_x_1196:
        /* <DEDUP_REMOVED lines=32> */
.L_x_1199:
[----:B------:R-:W-:Y:S05]  /*f620*/  BSYNC B0 ;  /* 0x0000000000007941 */ /* 0x000fea0003800000 */
.L_x_1198:
        /* <DEDUP_REMOVED lines=22> */
.L_x_1201:
[----:B------:R-:W-:Y:S05]  /*f790*/  BSYNC B0 ;  /* 0x0000000000007941 */ /* 0x000fea0003800000 */
.L_x_1200:
        /* <DEDUP_REMOVED lines=22> */
.L_x_1203:
[----:B------:R-:W-:Y:S05]  /*f900*/  BSYNC B0 ;  /* 0x0000000000007941 */ /* 0x000fea0003800000 */
.L_x_1202:
        /* <DEDUP_REMOVED lines=21> */
.L_x_1204:
        /* <DEDUP_REMOVED lines=10> */
.L_x_2409:


//--------------------- .text._ZN5flash16flash_fwd_kernelI23Flash_fwd_kernel_traitsILi256ELi64ELi64ELi4ELb0ELb0EN7cutlass10bfloat16_tE19Flash_kernel_traitsILi256ELi64ELi64ELi4ES3_EELb1ELb0ELb1ELb1ELb0ELb0ELb0ELb0EEEvNS_16Flash_fwd_paramsE --------------------------
	.section	.text._ZN5flash16flash_fwd_kernelI23Flash_fwd_kernel_traitsILi256ELi64ELi64ELi4ELb0ELb0EN7cutlass10bfloat16_tE19Flash_kernel_traitsILi256ELi64ELi64ELi4ES3_EELb1ELb0ELb1ELb1ELb0ELb0ELb0ELb0EEEvNS_16Flash_fwd_paramsE,"ax",@progbits
	.align	128
        .global         _ZN5flash16flash_fwd_kernelI23Flash_fwd_kernel_traitsILi256ELi64ELi64ELi4ELb0ELb0EN7cutlass10bfloat16_tE19Flash_kernel_traitsILi256ELi64ELi64ELi4ES3_EELb1ELb0ELb1ELb1ELb0ELb0ELb0ELb0EEEvNS_16Flash_fwd_paramsE
        .type           _ZN5flash16flash_fwd_kernelI23Flash_fwd_kernel_traitsILi256ELi64ELi64ELi4ELb0ELb0EN7cutlass10bfloat16_tE19Flash_kernel_traitsILi256ELi64ELi64ELi4ES3_EELb1ELb0ELb1ELb1ELb0ELb0ELb0ELb0EEEvNS_16Flash_fwd_paramsE,@function
        .size           _ZN5flash16flash_fwd_kernelI23Flash_fwd_kernel_traitsILi256ELi64ELi64ELi4ELb0ELb0EN7cutlass10bfloat16_tE19Flash_kernel_traitsILi256ELi64ELi64ELi4ES3_EELb1ELb0ELb1ELb1ELb0ELb0ELb0ELb0EEEvNS_16Flash_fwd_paramsE,(.L_x_2410 - _ZN5flash16flash_fwd_kernelI23Flash_fwd_kernel_traitsILi256ELi64ELi64ELi4ELb0ELb0EN7cutlass10bfloat16_tE19Flash_kernel_traitsILi256ELi64ELi64ELi4ES3_EELb1ELb0ELb1ELb1ELb0ELb0ELb0ELb0EEEvNS_16Flash_fwd_paramsE)
        .other          _ZN5flash16flash_fwd_kernelI23Flash_fwd_kernel_traitsILi256ELi64ELi64ELi4ELb0ELb0EN7cutlass10bfloat16_tE19Flash_kernel_traitsILi256ELi64ELi64ELi4ES3_EELb1ELb0ELb1ELb1ELb0ELb0ELb0ELb0EEEvNS_16Flash_fwd_paramsE,@"STO_CUDA_ENTRY STV_DEFAULT"
_ZN5flash16flash_fwd_kernelI23Flash_fwd_kernel_traitsILi256ELi64ELi64ELi4ELb0ELb0EN7cutlass10bfloat16_tE19Flash_kernel_traitsILi256ELi64ELi64ELi4ES3_EELb1ELb0ELb1ELb1ELb0ELb0ELb0ELb0EEEvNS_16Flash_fwd_paramsE:
.text._ZN5flash16flash_fwd_kernelI23Flash_fwd_kernel_traitsILi256ELi64ELi64ELi4ELb0ELb0EN7cutlass10bfloat16_tE19Flash_kernel_traitsILi256ELi64ELi64ELi4ES3_EELb1ELb0ELb1ELb1ELb0ELb0ELb0ELb0EEEvNS_16Flash_fwd_paramsE:
        /* <DEDUP_REMOVED lines=57> */
[----:B------:R-:W-:-:S05]  /*0390*/  IMAD.U32 R3, RZ, RZ, UR9 ;  /* 0x00000009ff037e24 */ /* 0x000fca000f8e00ff */
[----:B------:R1:W4:Y:S02]  /*03a0*/  @P1 LDG.E R0, desc[UR34][R2.64] ;  /* 0x0000002202001981 */ /* 0x000324000c1e1900 */
[----:B-1----:R-:W-:Y:S01]  /*03b0*/  IMAD.U32 R2, RZ, RZ, UR6 ;  /* 0x00000006ff027e24 */ /* 0x002fe2000f8e00ff */
[----:B------:R-:W-:Y:S01]  /*03c0*/  SHF.R.S32.HI R29, RZ, 0x1f, R105 ;  /* 0x0000001fff1d7819 */ /* 0x000fe20000011469 */
[----:B------:R-:W-:Y:S01]  /*03d0*/  IMAD.U32 R3, RZ, RZ, UR7 ;  /* 0x00000007ff037e24 */ /* 0x000fe2000f8e00ff */
[----:B------:R-:W-:-:S04]  /*03e0*/  ULDC UR6, c[0x0][0x270] ;  /* 0x00009c0000067ab9 */ /* 0x000fc80000000800 */
        /* <DEDUP_REMOVED lines=30> */
.L_x_1205:
[----:B------:R-:W-:Y:S01]  /*05d0*/  ULDC UR7, c[0x0][0x2c8] ;  /* 0x0000b20000077ab9 */ /* 0x000fe20000000800 */
.L_x_1206:
        /* <DEDUP_REMOVED lines=80> */
[----:B------:R-:W-:Y:S01]  /*0ae0*/  @UP2 UMOV UR7, 0x1 ;  /* 0x0000000100072882 */ /* 0x000fe20000000000 */
[----:B------:R-:W-:Y:S01]  /*0af0*/  UIMAD UR12, UR12, UR4, URZ ;  /* 0x000000040c0c72a4 */ /* 0x000fe2000f8e023f */
[----:B------:R-:W-:Y:S01]  /*0b00*/  IMAD.U32 R12, RZ, RZ, UR4 ;  /* 0x00000004ff0c7e24 */ /* 0x000fe2000f8e00ff */
[----:B------:R-:W-:Y:S01]  /*0b10*/  @!UP1 UIADD3 UR9, UR15, UR8, URZ ;  /* 0x000000080f099290 */ /* 0x000fe2000fffe03f */
[----:B------:R-:W-:Y:S01]  /*0b20*/  @!UP2 ULDC UR4, c[0x0][0x2c4] ;  /* 0x0000b1000004aab9 */ /* 0x000fe20000000800 */
[----:B------:R-:W-:Y:S01]  /*0b30*/  @UP0 ULDC UR4, c[0x0][0x2e4] ;  /* 0x0000b90000040ab9 */ /* 0x000fe20000000800 */
[----:B------:R-:W-:Y:S02]  /*0b40*/  UIMAD UR5, UR32, UR5, UR12 ;  /* 0x00000005200572a4 */ /* 0x000fe4000f8e020c */
[----:B------:R-:W-:Y:S01]  /*0b50*/  @!UP2 UIMAD UR7, UR4, UR6, URZ ;  /* 0x000000060407a2a4 */ /* 0x000fe2000f8e023f */
[----:B------:R-:W-:Y:S01]  /*0b60*/  @UP1 UMOV UR12, UR10 ;  /* 0x0000000a000c1c82 */ /* 0x000fe20008000000 */
        /* <DEDUP_REMOVED lines=16> */
[----:B------:R-:W-:Y:S01]  /*0c70*/  @UP3 UMOV UR20, UR10 ;  /* 0x0000000a00143c82 */ /* 0x000fe20008000000 */
[----:B------:R-:W-:Y:S01]  /*0c80*/  @!UP3 UMOV UR21, URZ ;  /* 0x0000003f0015bc82 */ /* 0x000fe20008000000 */
[----:B------:R-:W-:Y:S01]  /*0c90*/  USHF.R.S32.HI UR4, URZ, 0x1f, UR6 ;  /* 0x0000001f3f047899 */ /* 0x000fe20008011406 */
[----:B------:R-:W-:Y:S01]  /*0ca0*/  IADD3 R9, R13, UR5, RZ ;  /* 0x000000050d097c10 */ /* 0x000fe2000fffe0ff */
[----:B------:R-:W-:-:S02]  /*0cb0*/  @UP3 USHF.R.S32.HI UR21, URZ, 0x1f, UR10 ;  /* 0x0000001f3f153899 */ /* 0x000fc4000801140a */
        /* <DEDUP_REMOVED lines=22> */
.L_x_1209:
[----:B------:R-:W-:Y:S05]  /*0e20*/  BSYNC B0 ;  /* 0x0000000000007941 */ /* 0x000fea0003800000 */
.L_x_1208:
        /* <DEDUP_REMOVED lines=25> */
.L_x_1211:
[----:B------:R-:W-:Y:S05]  /*0fc0*/  BSYNC B0 ;  /* 0x0000000000007941 */ /* 0x000fea0003800000 */
.L_x_1210:
        /* <DEDUP_REMOVED lines=24> */
.L_x_1213:
[----:B------:R-:W-:Y:S05]  /*1150*/  BSYNC B0 ;  /* 0x0000000000007941 */ /* 0x000fea0003800000 */
.L_x_1212:
        /* <DEDUP_REMOVED lines=27> */
.L_x_1215:
[----:B------:R-:W-:Y:S05]  /*1310*/  BSYNC B0 ;  /* 0x0000000000007941 */ /* 0x000fea0003800000 */
.L_x_1214:
        /* <DEDUP_REMOVED lines=10> */
.L_x_1217:
[----:B------:R-:W-:Y:S05]  /*13c0*/  BSYNC B0 ;  /* 0x0000000000007941 */ /* 0x000fea0003800000 */
.L_x_1216:
        /* <DEDUP_REMOVED lines=10> */
.L_x_1219:
[----:B------:R-:W-:Y:S05]  /*1470*/  BSYNC B0 ;  /* 0x0000000000007941 */ /* 0x000fea0003800000 */
.L_x_1218:
        /* <DEDUP_REMOVED lines=10> */
.L_x_1221:
[----:B------:R-:W-:Y:S05]  /*1520*/  BSYNC B0 ;  /* 0x0000000000007941 */ /* 0x000fea0003800000 */
.L_x_1220:
        /* <DEDUP_REMOVED lines=10> */
.L_x_1207:
        /* <DEDUP_REMOVED lines=33> */
.L_x_1222:
[----:B------:R-:W-:Y:S01]  /*17e0*/  ULDC UR6, c[0x0][0x278] ;  /* 0x00009e0000067ab9 */ /* 0x000fe20000000800 */
[----:B------:R-:W2:Y:S01]  /*17f0*/  S2R R2, SR_CTAID.Z ;  /* 0x0000000000027919 */ /* 0x000ea20000002700 */
[----:B------:R-:W-:Y:S01]  /*1800*/  IMAD.U32 R0, RZ, RZ, UR6 ;  /* 0x00000006ff007e24 */ /* 0x000fe2000f8e00ff */
[----:B------:R-:W-:Y:S01]  /*1810*/  UMOV UR20, URZ ;  /* 0x0000003f00147c82 */ /* 0x000fe20008000000 */
[----:B------:R-:W-:Y:S01]  /*1820*/  IMAD.U32 R10, RZ, RZ, UR17 ;  /* 0x00000011ff0a7e24 */ /* 0x000fe2000f8e00ff */
[----:B------:R-:W-:Y:S02]  /*1830*/  USHF.R.S32.HI UR19, URZ, 0x1f, UR32 ;  /* 0x0000001f3f137899 */ /* 0x000fe40008011420 */
[----:B------:R-:W-:-:S04]  /*1840*/  IABS R0, R0 ;  /* 0x0000000000007213 */ /* 0x000fc80000000000 */
        /* <DEDUP_REMOVED lines=20> */
[--C-:B------:R-:W-:Y:S01]  /*1990*/  SHF.R.S32.HI R57, RZ, 0x1f, R56.reuse ;  /* 0x0000001fff397819 */ /* 0x100fe20000011438 */
[----:B------:R-:W-:Y:S01]  /*19a0*/  UIMAD.WIDE.U32 UR22, UR15, UR11, URZ ;  /* 0x0000000b0f1672a5 */ /* 0x000fe2000f8e003f */
[----:B------:R-:W-:Y:S01]  /*19b0*/  LOP3.LUT R2, R0, 0x38, R56, 0xf8, !PT ;  /* 0x0000003800027812 */ /* 0x000fe200078ef838 */
[----:B------:R-:W-:Y:S01]  /*19c0*/  UIADD3 UR22, UR24, -0x1, URZ ;  /* 0xffffffff18167890 */ /* 0x000fe2000fffe03f */
[----:B------:R-:W-:Y:S01]  /*19d0*/  SHF.R.U32.HI R4, RZ, 0x3, R0 ;  /* 0x00000003ff047819 */ /* 0x000fe20000011600 */
[----:B------:R-:W-:Y:S01]  /*19e0*/  UIADD3 UR14, -UR23, URZ, URZ ;  /* 0x0000003f170e7290 */ /* 0x000fe2000fffe13f */
[----:B------:R-:W-:-:S02]  /*19f0*/  LEA.HI R0, R29, R105, RZ, 0x6 ;  /* 0x000000691d007211 */ /* 0x000fc400078f30ff */
[----:B------:R-:W-:Y:S01]  /*1a00*/  LOP3.LUT R4, R2, R4, RZ, 0x3c, !PT ;  /* 0x0000000402047212 */ /* 0x000fe200078e3cff */
        /* <DEDUP_REMOVED lines=32> */
.L_x_1223:
[----:B------:R-:W-:Y:S01]  /*1c10*/  ULDC.64 UR6, c[0x0][0x258] ;  /* 0x0000960000067ab9 */ /* 0x000fe20000000a00 */
[----:B------:R-:W-:Y:S01]  /*1c20*/  IADD3 R2, P0, R56, UR4, RZ ;  /* 0x0000000438027c10 */ /* 0x000fe2000ff1e0ff */
[----:B------:R-:W-:Y:S01]  /*1c30*/  UIMAD UR15, UR19, UR6, URZ ;  /* 0x00000006130f72a4 */ /* 0x000fe2000f8e023f */
[----:B------:R-:W2:Y:S01]  /*1c40*/  S2UR UR4, SR_CgaCtaId ;  /* 0x00000000000479c3 */ /* 0x000ea20000008800 */
[----:B------:R-:W-:Y:S01]  /*1c50*/  IMAD.SHL.U32 R5, R0, 0x8, RZ ;  /* 0x0000000800057824 */ /* 0x000fe200078e00ff */
[----:B------:R-:W-:Y:S01]  /*1c60*/  IADD3.X R3, R57, UR8, RZ, P0, !PT ;  /* 0x0000000839037c10 */ /* 0x000fe200087fe4ff */
[C---:B------:R-:W-:Y:S01]  /*1c70*/  VIADD R113, R56.reuse, 0x40 ;  /* 0x0000004038717836 */ /* 0x040fe20000000000 */
[----:B------:R-:W-:Y:S01]  /*1c80*/  UIMAD UR15, UR32, UR7, UR15 ;  /* 0x00000007200f72a4 */ /* 0x000fe2000f8e020f */
[----:B------:R-:W-:Y:S01]  /*1c90*/  IMAD.U32 R0, RZ, RZ, UR6 ;  /* 0x00000006ff007e24 */ /* 0x000fe2000f8e00ff */
[C---:B------:R-:W-:Y:S01]  /*1ca0*/  IADD3 R112, R56.reuse, 0x80, RZ ;  /* 0x0000008038707810 */ /* 0x040fe20007ffe0ff */
[----:B------:R-:W-:Y:S01]  /*1cb0*/  ULDC.64 UR8, c[0x0][0x260] ;  /* 0x0000980000087ab9 */ /* 0x000fe20000000a00 */
[----:B------:R-:W-:Y:S01]  /*1cc0*/  VIADD R109, R56, 0xc0 ;  /* 0x000000c0386d7836 */ /* 0x000fe20000000000 */
[----:B------:R-:W-:Y:S01]  /*1cd0*/  ULDC.64 UR6, c[0x0][0x268] ;  /* 0x00009a0000067ab9 */ /* 0x000fe20000000a00 */
[----:B------:R-:W-:Y:S01]  /*1ce0*/  MOV R21, UR8 ;  /* 0x0000000800157c02 */ /* 0x000fe20008000f00 */
[----:B------:R-:W-:Y:S01]  /*1cf0*/  IMAD.U32 R31, RZ, RZ, UR6 ;  /* 0x00000006ff1f7e24 */ /* 0x000fe2000f8e00ff */
[----:B------:R3:W-:Y:S01]  /*1d00*/  STL [R1+0x80], R113 ;  /* 0x0000807101007387 */ /* 0x0007e20000100800 */
[----:B------:R-:W-:Y:S01]  /*1d10*/  UIADD3 UR41, -UR33, UR18, URZ ;  /* 0x0000001221297290 */ /* 0x000fe2000fffe13f */
[----:B------:R-:W-:Y:S01]  /*1d20*/  IMAD.WIDE.U32 R16, R0, UR32, R2 ;  /* 0x0000002000107c25 */ /* 0x000fe2000f8e0002 */
[----:B------:R-:W-:Y:S01]  /*1d30*/  UMOV UR40, 0x400 ;  /* 0x0000040000287882 */ /* 0x000fe20000000000 */
[----:B------:R3:W-:Y:S01]  /*1d40*/  STL [R1+0x54], R112 ;  /* 0x0000547001007387 */ /* 0x0007e20000100800 */
[----:B------:R-:W-:Y:S01]  /*1d50*/  UIMAD UR37, UR14, UR8, URZ ;  /* 0x000000080e2572a4 */ /* 0x000fe2000f8e023f */
[C---:B------:R-:W-:Y:S01]  /*1d60*/  VIADD R24, R18.reuse, 0x20 ;  /* 0x0000002012187836 */ /* 0x040fe20000000000 */
[----:B------:R-:W-:Y:S01]  /*1d70*/  ISETP.GE.AND P1, PT, R18, UR41, PT ;  /* 0x0000002912007c0c */ /* 0x000fe2000bf26270 */
[----:B------:R3:W-:Y:S01]  /*1d80*/  STL [R1+0x84], R109 ;  /* 0x0000846d01007387 */ /* 0x0007e20000100800 */
[----:B------:R-:W-:Y:S01]  /*1d90*/  LOP3.LUT R4, R4, 0xfffffe00, R5, 0xf8, !PT ;  /* 0xfffffe0004047812 */ /* 0x000fe200078ef805 */
[----:B------:R-:W-:Y:S01]  /*1da0*/  USHF.R.S32.HI UR21, URZ, 0x1f, UR22 ;  /* 0x0000001f3f157899 */ /* 0x000fe20008011416 */
[C---:B------:R-:W-:Y:S01]  /*1db0*/  IADD3 R25, R18.reuse, 0x10, RZ ;  /* 0x0000001012197810 */ /* 0x040fe20007ffe0ff */
[----:B------:R3:W-:Y:S01]  /*1dc0*/  STL [R1+0xbc], R21 ;  /* 0x0000bc1501007387 */ /* 0x0007e20000100800 */
[----:B--2---:R-:W-:Y:S01]  /*1dd0*/  ULEA UR4, UR4, UR40, 0x18 ;  /* 0x0000002804047291 */ /* 0x004fe2000f8ec03f */
[----:B------:R-:W-:Y:S01]  /*1de0*/  IADD3 R15, R17, UR15, RZ ;  /* 0x0000000f110f7c10 */ /* 0x000fe2000fffe0ff */
[----:B------:R-:W-:Y:S01]  /*1df0*/  UIMAD UR40, UR14, UR6, URZ ;  /* 0x000000060e2872a4 */ /* 0x000fe2000f8e023f */
[----:B------:R3:W-:Y:S01]  /*1e00*/  STL [R1+0xc0], R31 ;  /* 0x0000c01f01007387 */ /* 0x0007e20000100800 */
[----:B------:R-:W-:Y:S01]  /*1e10*/  UIMAD UR20, UR22, -0x40, UR36 ;  /* 0xffffffc0161478a4 */ /* 0x000fe2000f8e0224 */
[----:B------:R-:W-:Y:S01]  /*1e20*/  BSSY B0, `(.L_x_1224) ;  /* 0x0000036000007945 */ /* 0x000fe20003800000 */
[----:B------:R-:W-:Y:S01]  /*1e30*/  UIMAD UR37, UR23, UR9, UR37 ;  /* 0x00000009172572a4 */ /* 0x000fe2000f8e0225 */
[----:B------:R-:W-:Y:S01]  /*1e40*/  IADD3 R26, R18, 0x30, RZ ;  /* 0x00000030121a7810 */ /* 0x000fe20007ffe0ff */
[----:B------:R-:W-:Y:S01]  /*1e50*/  UIMAD UR40, UR23, UR7, UR40 ;  /* 0x00000007172872a4 */ /* 0x000fe2000f8e0228 */
[----:B------:R-:W-:Y:S01]  /*1e60*/  ISETP.GE.AND P0, PT, R25, UR41, PT ;  /* 0x0000002919007c0c */ /* 0x000fe2000bf06270 */
        /* <DEDUP_REMOVED lines=49> */
.L_x_1225:
[----:B------:R-:W-:Y:S05]  /*2180*/  BSYNC B0 ;  /* 0x0000000000007941 */ /* 0x000fea0003800000 */
.L_x_1224:
[----:B--2-4-:R-:W-:Y:S01]  /*2190*/  IMAD R2, R18, UR13, R20 ;  /* 0x0000000d12027c24 */ /* 0x014fe2000f8e0214 */
        /* <DEDUP_REMOVED lines=18> */
[----:B------:R-:W2:Y:S01]  /*22c0*/  @!P3 LDC.64 R6, c[0x0][0x210] ;  /* 0x00008400ff06bb82 */ /* 0x000ea20000000a00 */
        /* <DEDUP_REMOVED lines=36> */
.L_x_1227:
[----:B------:R-:W-:Y:S05]  /*2510*/  BSYNC B0 ;  /* 0x0000000000007941 */ /* 0x000fea0003800000 */
.L_x_1226:
        /* <DEDUP_REMOVED lines=12> */
[----:B----4-:R-:W4:Y:S01]  /*25e0*/  @!P5 LDC.64 R8, c[0x0][0x210] ;  /* 0x00008400ff08db82 */ /* 0x010f220000000a00 */
[C---:B------:R-:W-:Y:S01]  /*25f0*/  IMAD.WIDE.U32 R2, R0.reuse, UR6, R2 ;  /* 0x0000000600027c25 */ /* 0x040fe2000f8e0002 */
[----:B------:R1:W-:Y:S03]  /*2600*/  @P5 STS.128 [R211+0x1000], RZ ;  /* 0x001000ffd3005388 */ /* 0x0003e60000000c00 */
[----:B------:R-:W-:-:S03]  /*2610*/  IMAD R0, R0, UR7, R20 ;  /* 0x0000000700007c24 */ /* 0x000fc6000f8e0214 */
[----:B------:R-:W5:Y:S01]  /*2620*/  @!P4 LDC.64 R6, c[0x0][0x210] ;  /* 0x00008400ff06cb82 */ /* 0x000f620000000a00 */
[----:B------:R-:W-:-:S07]  /*2630*/  IMAD.IADD R0, R3, 0x1, R0 ;  /* 0x0000000103007824 */ /* 0x000fce00078e0200 */
[----:B--2---:R-:W2:Y:S01]  /*2640*/  @!P2 LDC.64 R4, c[0x0][0x210] ;  /* 0x00008400ff04ab82 */ /* 0x004ea20000000a00 */
        /* <DEDUP_REMOVED lines=30> */
.L_x_1229:
[----:B------:R-:W-:Y:S05]  /*2830*/  BSYNC B0 ;  /* 0x0000000000007941 */ /* 0x000fea0003800000 */
.L_x_1228:
[----:B------:R-:W-:Y:S01]  /*2840*/  IMAD.WIDE.U32 R32, R21, UR23, R12 ;  /* 0x0000001715207c25 */ /* 0x000fe2000f8e000c */
[----:B------:R-:W-:Y:S01]  /*2850*/  USHF.L.U32 UR14, UR12, 0x6, URZ ;  /* 0x000000060c0e7899 */ /* 0x000fe2000800063f */
[----:B------:R-:W-:Y:S03]  /*2860*/  BSSY B0, `(.L_x_1230) ;  /* 0x0000032000007945 */ /* 0x000fe60003800000 */
[----:B------:R1:W-:Y:S01]  /*2870*/  STL.64 [R1+0x98], R32 ;  /* 0x0000982001007387 */ /* 0x0003e20000100a00 */
[----:B------:R-:W-:Y:S07]  /*2880*/  @P6 BRA `(.L_x_1231) ;  /* 0x0000000000bc6947 */ /* 0x000fee0003800000 */
        /* <DEDUP_REMOVED lines=16> */
[----:B---3--:R-:W3:Y:S01]  /*2990*/  @!P2 LDC.64 R20, c[0x0][0x210] ;  /* 0x00008400ff14ab82 */ /* 0x008ee20000000a00 */
        /* <DEDUP_REMOVED lines=30> */
.L_x_1231:
[----:B------:R-:W-:Y:S05]  /*2b80*/  BSYNC B0 ;  /* 0x0000000000007941 */ /* 0x000fea0003800000 */
.L_x_1230:
[----:B------:R-:W-:Y:S01]  /*2b90*/  VIADD R111, R33, UR37 ;  /* 0x00000025216f7c36 */ /* 0x000fe20008000000 */
[----:B------:R-:W-:Y:S01]  /*2ba0*/  MOV R110, R32 ;  /* 0x00000020006e7202 */ /* 0x000fe20000000f00 */
[----:B------:R-:W-:Y:S01]  /*2bb0*/  USHF.L.U64.HI UR15, UR12, 0x6, UR13 ;  /* 0x000000060c0f7899 */ /* 0x000fe2000801020d */
[----:B------:R-:W-:Y:S01]  /*2bc0*/  ISETP.GE.AND P1, PT, R18, UR20, PT ;  /* 0x0000001412007c0c */ /* 0x000fe2000bf26270 */
[----:B------:R-:W-:Y:S01]  /*2bd0*/  IMAD.U32 R104, RZ, RZ, UR14 ;  /* 0x0000000eff687e24 */ /* 0x000fe2000f8e00ff */
[----:B------:R-:W-:Y:S01]  /*2be0*/  BSSY B0, `(.L_x_1232) ;  /* 0x000002f000007945 */ /* 0x000fe20003800000 */
[----:B------:R3:W-:Y:S01]  /*2bf0*/  STL.64 [R1+0x90], R110 ;  /* 0x0000906e01007387 */ /* 0x0007e20000100a00 */
[----:B------:R-:W-:Y:S01]  /*2c00*/  UIMAD UR6, UR15, UR22, URZ ;  /* 0x000000160f0672a4 */ /* 0x000fe2000f8e023f */
[----:B-12---:R-:W-:Y:S01]  /*2c10*/  IMAD.WIDE.U32 R2, R104, UR22, R110 ;  /* 0x0000001668027c25 */ /* 0x006fe2000f8e006e */
[----:B------:R-:W-:Y:S02]  /*2c20*/  ISETP.GE.AND P0, PT, R25, UR20, PT ;  /* 0x0000001419007c0c */ /* 0x000fe4000bf06270 */
[----:B------:R-:W-:Y:S01]  /*2c30*/  UIMAD UR6, UR21, UR14, UR6 ;  /* 0x0000000e150672a4 */ /* 0x000fe2000f8e0206 */
[----:B------:R-:W-:-:S05]  /*2c40*/  ISETP.GE.AND P5, PT, R24, UR20, PT ;  /* 0x0000001418007c0c */ /* 0x000fca000bfa6270 */
[----:B----4-:R-:W-:Y:S01]  /*2c50*/  VIADD R5, R3, UR6 ;  /* 0x0000000603057c36 */ /* 0x010fe20008000000 */
        /* <DEDUP_REMOVED lines=39> */
.L_x_1233:
[----:B------:R-:W-:Y:S05]  /*2ed0*/  BSYNC B0 ;  /* 0x0000000000007941 */ /* 0x000fea0003800000 */
.L_x_1232:
        /* <DEDUP_REMOVED lines=45> */
.L_x_1235:
[----:B------:R-:W-:Y:S05]  /*31b0*/  BSYNC B0 ;  /* 0x0000000000007941 */ /* 0x000fea0003800000 */
.L_x_1234:
[----:B------:R-:W-:Y:S04]  /*31c0*/  BSSY B0, `(.L_x_1236) ;  /* 0x000002d000007945 */ /* 0x000fe80003800000 */
[----:B------:R-:W-:Y:S05]  /*31d0*/  @P5 BRA `(.L_x_1237) ;  /* 0x0000000000ac5947 */ /* 0x000fea0003800000 */
[----:B------:R-:W-:Y:S01]  /*31e0*/  ULDC UR6, c[0x0][0x2d0] ;  /* 0x0000b40000067ab9 */ /* 0x000fe20000000800 */
[----:B------:R-:W-:Y:S01]  /*31f0*/  IMAD.U32 R0, RZ, RZ, UR12 ;  /* 0x0000000cff007e24 */ /* 0x000fe2000f8e00ff */
[----:B------:R-:W-:Y:S01]  /*3200*/  ISETP.GE.AND P5, PT, R56, UR6, PT ;  /* 0x0000000638007c0c */ /* 0x000fe2000bfa6270 */
[----:B-12-4-:R-:W-:Y:S01]  /*3210*/  IMAD.U32 R6, RZ, RZ, UR12 ;  /* 0x0000000cff067e24 */ /* 0x016fe2000f8e00ff */
[----:B------:R-:W-:Y:S01]  /*3220*/  ISETP.GE.AND P4, PT, R113, UR6, PT ;  /* 0x0000000671007c0c */ /* 0x000fe2000bf86270 */
[----:B------:R-:W-:Y:S01]  /*3230*/  IMAD.U32 R12, RZ, RZ, UR13 ;  /* 0x0000000dff0c7e24 */ /* 0x000fe2000f8e00ff */
        /* <DEDUP_REMOVED lines=37> */
.L_x_1237:
[----:B------:R-:W-:Y:S05]  /*3490*/  BSYNC B0 ;  /* 0x0000000000007941 */ /* 0x000fea0003800000 */
.L_x_1236:
        /* <DEDUP_REMOVED lines=45> */
.L_x_1239:
[----:B------:R-:W-:Y:S05]  /*3770*/  BSYNC B0 ;  /* 0x0000000000007941 */ /* 0x000fea0003800000 */
.L_x_1238:
        /* <DEDUP_REMOVED lines=11> */
[----:B-12-4-:R-:W-:Y:S01]  /*3830*/  IMAD.SHL.U32 R6, R27, 0x40, RZ ;  /* 0x000000401b067824 */ /* 0x016fe200078e00ff */
[----:B------:R-:W-:Y:S01]  /*3840*/  @UP1 UIMAD UR7, UR31, UR7, UR43 ;  /* 0x000000071f0712a4 */ /* 0x000fe2000f8e022b */
[----:B------:R-:W-:-:S04]  /*3850*/  DEPBAR.LE SB0, 0x0 ;  /* 0x000080000000791a */ /* 0x000fc80000000000 */
[----:B------:R-:W-:Y:S02]  /*3860*/  @UP1 ULEA UR8, UP0, UR44, UR8, 0x2 ;  /* 0x000000082c081291 */ /* 0x000fe4000f80103f */
[----:B------:R-:W-:Y:S01]  /*3870*/  @UP1 UIADD3 UR7, UR45, UR7, URZ ;  /* 0x000000072d071290 */ /* 0x000fe2000fffe03f */
[----:B------:R-:W-:-:S03]  /*3880*/  @UP1 ULDC UR6, c[0x0][0x2e8] ;  /* 0x0000ba0000061ab9 */ /* 0x000fc60000000800 */
[----:B------:R-:W-:Y:S01]  /*3890*/  @UP1 ULEA.HI.X UR9, UR44, UR9, UR7, 0x2, UP0 ;  /* 0x000000092c091291 */ /* 0x000fe200080f1407 */
[----:B------:R-:W-:-:S05]  /*38a0*/  IMAD.U32 R2, RZ, RZ, UR8 ;  /* 0x00000008ff027e24 */ /* 0x000fca000f8e00ff */
[----:B------:R-:W-:-:S05]  /*38b0*/  IMAD.U32 R3, RZ, RZ, UR9 ;  /* 0x00000009ff037e24 */ /* 0x000fca000f8e00ff */
[----:B------:R1:W2:Y:S01]  /*38c0*/  @P1 LDG.E R10, desc[UR34][R2.64] ;  /* 0x00000022020a1981 */ /* 0x0002a2000c1e1900 */
[----:B------:R-:W2:Y:S01]  /*38d0*/  @P1 MUFU.RCP R9, UR6 ;  /* 0x0000000600091d08 */ /* 0x000ea20008001000 */
[----:B------:R-:W-:Y:S01]  /*38e0*/  ISETP.GE.AND P2, PT, R18, UR20, PT ;  /* 0x0000001412007c0c */ /* 0x000fe2000bf46270 */
[----:B------:R-:W-:Y:S01]  /*38f0*/  USHF.L.U64.HI UR8, UR10, 0x6, UR11 ;  /* 0x000000060a087899 */ /* 0x000fe2000801020b */
[----:B------:R-:W-:Y:S01]  /*3900*/  BAR.SYNC.DEFER_BLOCKING 0x0 ;  /* 0x0000000000007b1d */ /* 0x000fe20000010000 */
[----:B------:R-:W-:Y:S01]  /*3910*/  USHF.L.U32 UR9, UR10, 0x6, URZ ;  /* 0x000000060a097899 */ /* 0x000fe2000800063f */
[----:B------:R-:W-:Y:S01]  /*3920*/  SHF.R.S32.HI R59, RZ, 0x5, R30 ;  /* 0x00000005ff3b7819 */ /* 0x000fe2000001141e */
[----:B------:R-:W-:Y:S01]  /*3930*/  UIMAD UR7, UR8, UR22, URZ ;  /* 0x00000016080772a4 */ /* 0x000fe2000f8e023f */
[----:B------:R-:W-:Y:S02]  /*3940*/  ISETP.GE.AND P5, PT, R24, UR20, PT ;  /* 0x0000001418007c0c */ /* 0x000fe4000bfa6270 */
[----:B------:R-:W-:Y:S01]  /*3950*/  UMOV UR19, URZ ;  /* 0x0000003f00137c82 */ /* 0x000fe20008000000 */
[----:B------:R-:W-:Y:S01]  /*3960*/  UIMAD UR21, UR21, UR9, UR7 ;  /* 0x00000009151572a4 */ /* 0x000fe2000f8e0207 */
[----:B------:R-:W-:Y:S01]  /*3970*/  BSSY B0, `(.L_x_1240) ;  /* 0x0000054000007945 */ /* 0x000fe20003800000 */
[----:B-1----:R-:W-:-:S02]  /*3980*/  LEA.HI R3, R29, R105, RZ, 0x4 ;  /* 0x000000691d037211 */ /* 0x002fc400078f20ff */
[----:B------:R1:W-:Y:S02]  /*3990*/  @P2 STS.128 [R211+0x10000], RZ ;  /* 0x010000ffd3002388 */ /* 0x0003e40000000c00 */
[----:B------:R-:W-:Y:S02]  /*39a0*/  LOP3.LUT R0, R3, 0xfffffff0, RZ, 0xc0, !PT ;  /* 0xfffffff003007812 */ /* 0x000fe400078ec0ff */
[----:B------:R-:W-:Y:S01]  /*39b0*/  SHF.R.S32.HI R2, RZ, 0x4, R3 ;  /* 0x00000004ff027819 */ /* 0x000fe20000011403 */
[----:B------:R1:W-:Y:S02]  /*39c0*/  @P2 STS.128 [R211+0x12000], RZ ;  /* 0x012000ffd3002388 */ /* 0x0003e40000000c00 */
[----:B------:R-:W-:Y:S01]  /*39d0*/  IMAD.IADD R0, R105, 0x1, -R0 ;  /* 0x0000000169007824 */ /* 0x000fe200078e0a00 */
[----:B------:R-:W-:Y:S01]  /*39e0*/  LEA.HI R3, R3, R2, RZ, 0x1 ;  /* 0x0000000203037211 */ /* 0x000fe200078f08ff */
[----:B------:R1:W-:Y:S03]  /*39f0*/  @P2 STS.128 [R211+0x14000], RZ ;  /* 0x014000ffd3002388 */ /* 0x0003e60000000c00 */
[----:B------:R-:W-:Y:S01]  /*3a00*/  SHF.R.S32.HI R4, RZ, 0x1f, R0 ;  /* 0x0000001fff047819 */ /* 0x000fe20000011400 */
[----:B------:R1:W-:Y:S01]  /*3a10*/  @P2 STS.128 [R211+0x16000], RZ ;  /* 0x016000ffd3002388 */ /* 0x0003e20000000c00 */
[----:B------:R-:W-:Y:S01]  /*3a20*/  LOP3.LUT R5, R3, 0xfffffffe, RZ, 0xc0, !PT ;  /* 0xfffffffe03057812 */ /* 0x000fe200078ec0ff */
[----:B------:R-:W-:Y:S01]  /*3a30*/  IMAD.SHL.U32 R3, R18, 0x8, RZ ;  /* 0x0000000812037824 */ /* 0x000fe200078e00ff */
[----:B------:R-:W-:-:S04]  /*3a40*/  LEA.HI R8, R4, R0, RZ, 0x3 ;  /* 0x0000000004087211 */ /* 0x000fc800078f18ff */
[----:B------:R-:W-:-:S05]  /*3a50*/  LOP3.LUT R4, R8, 0xfffffff8, RZ, 0xc0, !PT ;  /* 0xfffffff808047812 */ /* 0x000fca00078ec0ff */
[----:B------:R-:W-:Y:S01]  /*3a60*/  IMAD.IADD R48, R0, 0x1, -R4 ;  /* 0x0000000100307824 */ /* 0x000fe200078e0a04 */
[----:B------:R-:W-:Y:S01]  /*3a70*/  LOP3.LUT R0, R6, 0x1c0, RZ, 0xc0, !PT ;  /* 0x000001c006007812 */ /* 0x000fe200078ec0ff */
[----:B------:R-:W-:Y:S02]  /*3a80*/  IMAD.IADD R6, R2, 0x1, -R5 ;  /* 0x0000000102067824 */ /* 0x000fe400078e0a05 */
[----:B------:R-:W-:Y:S01]  /*3a90*/  IMAD.SHL.U32 R2, R48, 0x40, RZ ;  /* 0x0000004030027824 */ /* 0x000fe200078e00ff */
[----:B------:R-:W-:Y:S01]  /*3aa0*/  LOP3.LUT R7, R0, 0x8, R3, 0xf8, !PT ;  /* 0x0000000800077812 */ /* 0x000fe200078ef803 */
[----:B------:R-:W-:Y:S01]  /*3ab0*/  IMAD.SHL.U32 R4, R6, 0x8, RZ ;  /* 0x0000000806047824 */ /* 0x000fe200078e00ff */
[----:B------:R-:W-:Y:S02]  /*3ac0*/  SHF.R.U32.HI R0, RZ, 0x3, R0 ;  /* 0x00000003ff007819 */ /* 0x000fe40000011600 */
[----:B------:R-:W-:Y:S02]  /*3ad0*/  LOP3.LUT R3, R2, 0x1c0, RZ, 0xc0, !PT ;  /* 0x000001c002037812 */ /* 0x000fe400078ec0ff */
[----:B------:R-:W-:-:S02]  /*3ae0*/  IADD3 R2, P0, R22, UR30, RZ ;  /* 0x0000001e16027c10 */ /* 0x000fc4000ff1e0ff */
[----:B------:R-:W-:Y:S02]  /*3af0*/  LOP3.LUT R4, R3, 0x8, R4, 0xf8, !PT ;  /* 0x0000000803047812 */ /* 0x000fe400078ef804 */
[----:B------:R-:W-:Y:S02]  /*3b00*/  SHF.R.U32.HI R5, RZ, 0x3, R3 ;  /* 0x00000003ff057819 */ /* 0x000fe40000011603 */
[----:B------:R-:W-:Y:S02]  /*3b10*/  IADD3.X R3, R23, UR29, R28, P0, !PT ;  /* 0x0000001d17037c10 */ /* 0x000fe400087fe41c */
[----:B------:R-:W-:Y:S02]  /*3b20*/  LOP3.LUT R0, R7, R0, RZ, 0x3c, !PT ;  /* 0x0000000007007212 */ /* 0x000fe400078e3cff */
[----:B------:R-:W-:Y:S01]  /*3b30*/  LOP3.LUT R5, R4, R5, RZ, 0x3c, !PT ;  /* 0x0000000504057212 */ /* 0x000fe200078e3cff */
[----:B------:R-:W-:Y:S01]  /*3b40*/  IMAD.WIDE.U32 R14, R31, UR23, R2 ;  /* 0x000000171f0e7c25 */ /* 0x000fe2000f8e0002 */
[----:B------:R-:W-:-:S03]  /*3b50*/  ISETP.GE.AND P0, PT, R25, UR20, PT ;  /* 0x0000001419007c0c */ /* 0x000fc6000bf06270 */
[----:B------:R-:W-:Y:S01]  /*3b60*/  VIADD R13, R15, UR40 ;  /* 0x000000280f0d7c36 */ /* 0x000fe20008000000 */
[----:B------:R1:W-:Y:S01]  /*3b70*/  STL.64 [R1+0xb0], R14 ;  /* 0x0000b00e01007387 */ /* 0x0003e20000100a00 */
[----:B------:R-:W-:Y:S02]  /*3b80*/  IMAD.MOV.U32 R12, RZ, RZ, R14 ;  /* 0x000000ffff0c7224 */ /* 0x000fe400078e000e */
[----:B------:R-:W-:Y:S02]  /*3b90*/  IMAD R0, R6, 0x200, R0 ;  /* 0x0000020006007824 */ /* 0x000fe400078e0200 */
[----:B------:R-:W-:Y:S01]  /*3ba0*/  IMAD.U32 R6, RZ, RZ, UR22 ;  /* 0x00000016ff067e24 */ /* 0x000fe2000f8e00ff */
[----:B------:R1:W-:Y:S01]  /*3bb0*/  STL.64 [R1+0xa0], R12 ;  /* 0x0000a00c01007387 */ /* 0x0003e20000100a00 */
[----:B------:R-:W-:Y:S02]  /*3bc0*/  IMAD.SHL.U32 R4, R8, 0x40, RZ ;  /* 0x0000004008047824 */ /* 0x000fe400078e00ff */
[----:B------:R-:W-:-:S03]  /*3bd0*/  IMAD.WIDE.U32 R6, R6, UR9, R12 ;  /* 0x0000000906067c25 */ /* 0x000fc6000f8e000c */
[----:B------:R-:W-:Y:S01]  /*3be0*/  LOP3.LUT R5, R5, 0xfffffe00, R4, 0xf8, !PT ;  /* 0xfffffe0005057812 */ /* 0x000fe200078ef804 */
[----:B------:R-:W-:Y:S02]  /*3bf0*/  VIADD R3, R7, UR21 ;  /* 0x0000001507037c36 */ /* 0x000fe40008000000 */
        /* <DEDUP_REMOVED lines=43> */
.L_x_1241:
[----:B------:R-:W-:Y:S05]  /*3eb0*/  BSYNC B0 ;  /* 0x0000000000007941 */ /* 0x000fea0003800000 */
.L_x_1240:
        /* <DEDUP_REMOVED lines=51> */
.L_x_1243:
[----:B------:R-:W-:Y:S05]  /*41f0*/  BSYNC B0 ;  /* 0x0000000000007941 */ /* 0x000fea0003800000 */
.L_x_1242:
        /* <DEDUP_REMOVED lines=9> */
[----:B-12---:R-:W-:Y:S01]  /*4290*/  IMAD.U32 R8, RZ, RZ, UR11 ;  /* 0x0000000bff087e24 */ /* 0x006fe2000f8e00ff */
[----:B------:R-:W-:Y:S02]  /*42a0*/  ISETP.GE.AND P4, PT, R113, UR6, PT ;  /* 0x0000000671007c0c */ /* 0x000fe4000bf86270 */
[----:B------:R-:W-:Y:S02]  /*42b0*/  ISETP.GE.AND P2, PT, R112, UR6, PT ;  /* 0x0000000670007c0c */ /* 0x000fe4000bf46270 */
[----:B------:R-:W-:-:S04]  /*42c0*/  LEA R0, P0, R4, R6, 0x5 ;  /* 0x0000000604007211 */ /* 0x000fc800078028ff */
[----:B------:R-:W-:-:S03]  /*42d0*/  LEA.HI.X R4, R4, R3, R8, 0x5, P0 ;  /* 0x0000000304047211 */ /* 0x000fc600000f2c08 */
        /* <DEDUP_REMOVED lines=34> */
.L_x_1245:
[----:B------:R-:W-:Y:S05]  /*4500*/  BSYNC B0 ;  /* 0x0000000000007941 */ /* 0x000fea0003800000 */
.L_x_1244:
        /* <DEDUP_REMOVED lines=51> */
.L_x_1247:
[----:B------:R-:W-:Y:S05]  /*4840*/  BSYNC B0 ;  /* 0x0000000000007941 */ /* 0x000fea0003800000 */
.L_x_1246:
[----:B-12---:R-:W-:Y:S01]  /*4850*/  LDSM.16.M88.4 R8, [R191] ;  /* 0x00000000bf08783b */ /* 0x006fe20000000200 */
[----:B------:R-:W-:Y:S01]  /*4860*/  R2P PR, R27, 0x6 ;  /* 0x000000061b007804 */ /* 0x000fe20000000000 */
[----:B------:R-:W-:Y:S01]  /*4870*/  IMAD.MOV.U32 R4, RZ, RZ, 0x10 ;  /* 0x00000010ff047424 */ /* 0x000fe200078e00ff */
[----:B------:R-:W-:Y:S01]  /*4880*/  LOP3.LUT P0, RZ, R48, 0x2, RZ, 0xc0, !PT ;  /* 0x0000000230ff7812 */ /* 0x000fe2000780c0ff */
[----:B---3--:R-:W1:Y:S01]  /*4890*/  LDSM.16.M88.4 R20, [R184+0x8000] ;  /* 0x00800000b814783b */ /* 0x008e620000000200 */
        /* <DEDUP_REMOVED lines=16> */
[----:B------:R-:W-:Y:S01]  /*49a0*/  IMAD.U32 R6, RZ, RZ, UR17 ;  /* 0x00000011ff067e24 */ /* 0x000fe2000f8e00ff */
[----:B------:R-:W-:Y:S01]  /*49b0*/  LOP3.LUT R114, R105, 0x6, RZ, 0xc0, !PT ;  /* 0x0000000669727812 */ /* 0x000fe200078ec0ff */
[----:B------:R-:W-:Y:S01]  /*49c0*/  IMAD.IADD R190, R184, 0x1, R2 ;  /* 0x00000001b8be7824 */ /* 0x000fe200078e0202 */
[----:B------:R-:W4:Y:S01]  /*49d0*/  LDSM.16.M88.4 R44, [R195] ;  /* 0x00000000c32c783b */ /* 0x000f220000000200 */
[----:B------:R-:W-:Y:S01]  /*49e0*/  SEL R0, R0, 0xffffffe0, !P0 ;  /* 0xffffffe000007807 */ /* 0x000fe20004000000 */
[----:B------:R-:W-:Y:S01]  /*49f0*/  IMAD.IADD R189, R2, 0x1, R195 ;  /* 0x0000000102bd7824 */ /* 0x000fe200078e02c3 */
[----:B------:R-:W-:Y:S01]  /*4a00*/  SHF.R.S32.HI R2, RZ, 0x1f, R58 ;  /* 0x0000001fff027819 */ /* 0x000fe2000001143a */
[----:B------:R-:W4:Y:S01]  /*4a10*/  LDSM.16.M88.4 R64, [R195+0x800] ;  /* 0x00080000c340783b */ /* 0x000f220000000200 */
[----:B------:R-:W-:Y:S01]  /*4a20*/  IMAD R108, R6, 0x4, R59 ;  /* 0x00000004066c7824 */ /* 0x000fe200078e023b */
[----:B------:R-:W-:Y:S01]  /*4a30*/  UIADD3 UR11, UR39, 0x646e171e, URZ ;  /* 0x646e171e270b7890 */ /* 0x000fe2000fffe03f */
[C---:B------:R-:W-:Y:S01]  /*4a40*/  IMAD R194, R0.reuse, 0x2, R191 ;  /* 0x0000000200c27824 */ /* 0x040fe200078e02bf */
[----:B------:R-:W4:Y:S01]  /*4a50*/  LDSM.16.M88.4 R76, [R195+0x1000] ;  /* 0x00100000c34c783b */ /* 0x000f220000000200 */
[----:B------:R-:W-:Y:S01]  /*4a60*/  IMAD R193, R0, 0x2, R192 ;  /* 0x0000000200c17824 */ /* 0x000fe200078e02c0 */
[----:B------:R-:W-:Y:S01]  /*4a70*/  LEA.HI R2, R2, R58, RZ, 0x2 ;  /* 0x0000003a02027211 */ /* 0x000fe200078f10ff */
[----:B------:R-:W-:Y:S01]  /*4a80*/  IMAD.U32 R3, RZ, RZ, UR22 ;  /* 0x00000016ff037e24 */ /* 0x000fe2000f8e00ff */
[----:B------:R-:W4:Y:S01]  /*4a90*/  LDSM.16.M88.4 R80, [R195+0x1800] ;  /* 0x00180000c350783b */ /* 0x000f220000000200 */
[----:B------:R-:W-:Y:S01]  /*4aa0*/  UIADD3 UR10, UR38, -0x4ab325aa, URZ ;  /* 0xb54cda56260a7890 */ /* 0x000fe2000fffe03f */
[----:B------:R-:W-:Y:S01]  /*4ab0*/  SHF.R.S32.HI R2, RZ, 0x2, R2 ;  /* 0x00000002ff027819 */ /* 0x000fe20000011402 */
[C---:B------:R-:W-:Y:S01]  /*4ac0*/  VIADD R210, R195.reuse, 0x800 ;  /* 0x00000800c3d27836 */ /* 0x040fe20000000000 */
[----:B------:R-:W-:Y:S01]  /*4ad0*/  LDSM.16.M88.4 R84, [R190+0x8000] ;  /* 0x00800000be54783b */ /* 0x000fe20000000200 */
[----:B------:R-:W-:-:S02]  /*4ae0*/  VIADD R209, R195, 0x1000 ;  /* 0x00001000c3d17836 */ /* 0x000fc40000000000 */
[----:B------:R-:W-:Y:S01]  /*4af0*/  IMAD.IADD R6, R2, 0x1, R7 ;  /* 0x0000000102067824 */ /* 0x000fe200078e0207 */
[C---:B-1----:R-:W-:Y:S01]  /*4b00*/  HMMA.16816.F32.BF16 R24, R8.reuse, R20, RZ ;  /* 0x000000140818723c */ /* 0x042fe200000418ff */
[----:B------:R-:W-:Y:S01]  /*4b10*/  LDSM.16.M88.4 R88, [R190+0x8800] ;  /* 0x00880000be58783b */ /* 0x000fe20000000200 */
[----:B------:R-:W-:Y:S01]  /*4b20*/  IMAD.U32 R7, RZ, RZ, UR36 ;  /* 0x00000024ff077e24 */ /* 0x000fe2000f8e00ff */
[----:B------:R-:W-:Y:S01]  /*4b30*/  UIADD3 UR36, UR36, -UR18, URZ ;  /* 0x8000001224247290 */ /* 0x000fe2000fffe03f */
[----:B------:R-:W-:Y:S01]  /*4b40*/  IMAD R2, R3, 0x40, R114 ;  /* 0x0000004003027824 */ /* 0x000fe200078e0272 */
[----:B------:R-:W-:Y:S01]  /*4b50*/  LDSM.16.M88.4 R96, [R190+0x9000] ;  /* 0x00900000be60783b */ /* 0x000fe20000000200 */
[C---:B------:R-:W-:Y:S01]  /*4b60*/  HMMA.16816.F32.BF16 R32, R8.reuse, R22, RZ ;  /* 0x000000160820723c */ /* 0x040fe200000418ff */
[----:B------:R-:W-:Y:S01]  /*4b70*/  VIADDMNMX R217, R6, UR25, R7, PT ;  /* 0x0000001906d97c46 */ /* 0x000fe2000b800107 */
[----:B------:R-:W-:Y:S01]  /*4b80*/  VIADD R3, R2, 0x1 ;  /* 0x0000000102037836 */ /* 0x000fe20000000000 */
[----:B------:R-:W-:Y:S01]  /*4b90*/  LDSM.16.M88.4 R92, [R189] ;  /* 0x00000000bd5c783b */ /* 0x000fe20000000200 */
[----:B------:R-:W-:Y:S01]  /*4ba0*/  VIADD R214, R6, UR36 ;  /* 0x0000002406d67c36 */ /* 0x000fe20008000000 */
[-C--:B------:R-:W-:Y:S01]  /*4bb0*/  ISETP.GE.AND P2, PT, R2, R217.reuse, PT ;  /* 0x000000d90200720c */ /* 0x080fe20003f46270 */
[C---:B--2---:R-:W-:Y:S01]  /*4bc0*/  HMMA.16816.F32.BF16 R40, R8.reuse, R16, RZ ;  /* 0x000000100828723c */ /* 0x044fe200000418ff */
[----:B------:R-:W-:Y:S01]  /*4bd0*/  LDSM.16.M88.4 R100, [R189+0x1000] ;  /* 0x00100000bd64783b */ /* 0x000fe20000000200 */
[----:B------:R-:W-:Y:S01]  /*4be0*/  ISETP.GE.AND P4, PT, R3, R217, PT ;  /* 0x000000d90300720c */ /* 0x000fe20003f86270 */
[C---:B------:R-:W-:Y:S01]  /*4bf0*/  VIADD R208, R195.reuse, 0x1800 ;  /* 0x00001800c3d07836 */ /* 0x040fe20000000000 */
[----:B------:R-:W-:Y:S01]  /*4c00*/  VIADDMNMX R213, R214, -UR26, RZ, !PT ;  /* 0x8000001ad6d57c46 */ /* 0x000fe2000f8001ff */
[----:B------:R-:W0:Y:S01]  /*4c10*/  LDGDEPBAR ;  /* 0x00000000000079af */ /* 0x000e220000000000 */
[C---:B------:R-:W-:Y:S01]  /*4c20*/  HMMA.16816.F32.BF16 R48, R8.reuse, R18, RZ ;  /* 0x000000120830723c */ /* 0x040fe200000418ff */
[----:B------:R-:W-:Y:S01]  /*4c30*/  VIADD R207, R195, 0x2000 ;  /* 0x00002000c3cf7836 */ /* 0x000fe20000000000 */
[-C--:B------:R-:W-:Y:S01]  /*4c40*/  ISETP.LT.OR P4, PT, R3, R213.reuse, P4 ;  /* 0x000000d50300720c */ /* 0x080fe20002781670 */
[----:B------:R-:W1:Y:S01]  /*4c50*/  LDSM.16.M88.4 R16, [R194] ;  /* 0x00000000c210783b */ /* 0x000e620000000200 */
[----:B------:R-:W-:Y:S01]  /*4c60*/  ISETP.LT.OR P2, PT, R2, R213, P2 ;  /* 0x000000d50200720c */ /* 0x000fe20001741670 */
[C---:B------:R-:W-:Y:S01]  /*4c70*/  VIADD R206, R195.reuse, 0x2800 ;  /* 0x00002800c3ce7836 */ /* 0x040fe20000000000 */
[----:B---3--:R-:W-:Y:S01]  /*4c80*/  HMMA.16816.F32.BF16 R60, R8, R28, RZ ;  /* 0x0000001c083c723c */ /* 0x008fe200000418ff */
[----:B------:R-:W-:Y:S01]  /*4c90*/  STL [R1+0x88], R108 ;  /* 0x0000886c01007387 */ /* 0x000fe20000100800 */
        /* <DEDUP_REMOVED lines=8> */
[----:B------:R-:W-:-:S02]  /*4d20*/  VIADD R199, R195, 0x6000 ;  /* 0x00006000c3c77836 */ /* 0x000fc40000000000 */
[C---:B------:R-:W-:Y:S01]  /*4d30*/  VIADD R198, R195.reuse, 0x6800 ;  /* 0x00006800c3c67836 */ /* 0x040fe20000000000 */
[----:B------:R-:W-:Y:S01]  /*4d40*/  HMMA.16816.F32.BF16 R52, R8, R38, RZ ;  /* 0x000000260834723c */ /* 0x000fe200000418ff */
[----:B------:R-:W-:Y:S01]  /*4d50*/  LDSM.16.M88.4 R8, [R193] ;  /* 0x00000000c108783b */ /* 0x000fe20000000200 */
[C---:B------:R-:W-:Y:S02]  /*4d60*/  VIADD R197, R195.reuse, 0x7000 ;  /* 0x00007000c3c57836 */ /* 0x040fe40000000000 */
[----:B------:R-:W-:Y:S02]  /*4d70*/  VIADD R196, R195, 0x7800 ;  /* 0x00007800c3c47836 */ /* 0x000fe40000000000 */
[C---:B----4-:R-:W-:Y:S01]  /*4d80*/  HMMA.16816.F32.BF16 R20, R12.reuse, R44, R24 ;  /* 0x0000002c0c14723c */ /* 0x050fe20000041818 */
[----:B------:R-:W2:Y:S05]  /*4d90*/  LDSM.16.M88.4 R24, [R190+0x9800] ;  /* 0x00980000be18783b */ /* 0x000eaa0000000200 */
[C---:B------:R-:W-:Y:S06]  /*4da0*/  HMMA.16816.F32.BF16 R28, R12.reuse, R46, R32 ;  /* 0x0000002e0c1c723c */ /* 0x040fec0000041820 */
[C---:B------:R-:W-:Y:S06]  /*4db0*/  HMMA.16816.F32.BF16 R32, R12.reuse, R64, R40 ;  /* 0x000000400c20723c */ /* 0x040fec0000041828 */
[C---:B------:R-:W-:Y:S01]  /*4dc0*/  HMMA.16816.F32.BF16 R36, R12.reuse, R66, R48 ;  /* 0x000000420c24723c */ /* 0x040fe20000041830 */
[----:B------:R-:W-:Y:S05]  /*4dd0*/  LDSM.16.M88.4 R48, [R189+0x1800] ;  /* 0x00180000bd30783b */ /* 0x000fea0000000200 */
[C---:B------:R-:W-:Y:S06]  /*4de0*/  HMMA.16816.F32.BF16 R40, R12.reuse, R76, R60 ;  /* 0x0000004c0c28723c */ /* 0x040fec000004183c */
[C---:B------:R-:W-:Y:S01]  /*4df0*/  HMMA.16816.F32.BF16 R60, R12.reuse, R78, R68 ;  /* 0x0000004e0c3c723c */ /* 0x040fe20000041844 */
[----:B------:R-:W3:Y:S04]  /*4e00*/  LDSM.16.M88.4 R76, [R189+0x800] ;  /* 0x00080000bd4c783b */ /* 0x000ee80000000200 */
[----:B------:R-:W-:Y:S01]  /*4e10*/  LDSM.16.M88.4 R68, [R184+0xa800] ;  /* 0x00a80000b844783b */ /* 0x000fe20000000200 */
[C---:B------:R-:W-:Y:S03]  /*4e20*/  HMMA.16816.F32.BF16 R64, R12.reuse, R80, R72 ;  /* 0x000000500c40723c */ /* 0x040fe60000041848 */
[----:B------:R-:W-:Y:S03]  /*4e30*/  LDSM.16.M88.4 R72, [R195+0x2000] ;  /* 0x00200000c348783b */ /* 0x000fe60000000200 */
[----:B------:R-:W-:Y:S01]  /*4e40*/  HMMA.16816.F32.BF16 R44, R12, R82, R52 ;  /* 0x000000520c2c723c */ /* 0x000fe20000041834 */
[----:B------:R-:W-:Y:S04]  /*4e50*/  LDSM.16.M88.4 R12, [R191+0x2000] ;  /* 0x00200000bf0c783b */ /* 0x000fe80000000200 */
[----:B------:R-:W4:Y:S01]  /*4e60*/  LDSM.16.M88.4 R52, [R184+0xa000] ;  /* 0x00a00000b834783b */ /* 0x000f220000000200 */
[C---:B-1----:R-:W-:Y:S03]  /*4e70*/  HMMA.16816.F32.BF16 R20, R16.reuse, R84, R20 ;  /* 0x000000541014723c */ /* 0x042fe60000041814 */
[----:B------:R-:W1:Y:S03]  /*4e80*/  LDSM.16.M88.4 R80, [R184+0xb000] ;  /* 0x00b00000b850783b */ /* 0x000e660000000200 */
        /* <DEDUP_REMOVED lines=8> */
[C---:B--2---:R-:W-:Y:S06]  /*4f10*/  HMMA.16816.F32.BF16 R64, R16.reuse, R24, R64 ;  /* 0x000000181040723c */ /* 0x044fec0000041840 */
[----:B------:R-:W-:Y:S01]  /*4f20*/  HMMA.16816.F32.BF16 R44, R16, R26, R44 ;  /* 0x0000001a102c723c */ /* 0x000fe2000004182c */
[----:B------:R-:W2:Y:S05]  /*4f30*/  LDSM.16.M88.4 R24, [R184+0xb800] ;  /* 0x00b80000b818783b */ /* 0x000eaa0000000200 */
[C---:B------:R-:W-:Y:S01]  /*4f40*/  HMMA.16816.F32.BF16 R16, R8.reuse, R92, R20 ;  /* 0x0000005c0810723c */ /* 0x040fe20000041814 */
[----:B------:R-:W5:Y:S05]  /*4f50*/  LDSM.16.M88.4 R20, [R192+0x2000] ;  /* 0x00200000c014783b */ /* 0x000f6a0000000200 */
[C---:B------:R-:W-:Y:S01]  /*4f60*/  HMMA.16816.F32.BF16 R28, R8.reuse, R94, R28 ;  /* 0x0000005e081c723c */ /* 0x040fe2000004181c */
[----:B------:R-:W-:Y:S05]  /*4f70*/  LDSM.16.M88.4 R92, [R195+0x5000] ;  /* 0x00500000c35c783b */ /* 0x000fea0000000200 */
[C---:B---3--:R-:W-:Y:S06]  /*4f80*/  HMMA.16816.F32.BF16 R32, R8.reuse, R76, R32 ;  /* 0x0000004c0820723c */ /* 0x048fec0000041820 */
[C---:B------:R-:W-:Y:S01]  /*4f90*/  HMMA.16816.F32.BF16 R36, R8.reuse, R78, R36 ;  /* 0x0000004e0824723c */ /* 0x040fe20000041824 */
[----:B------:R-:W3:Y:S05]  /*4fa0*/  LDSM.16.M88.4 R76, [R195+0x2800] ;  /* 0x00280000c34c783b */ /* 0x000eea0000000200 */
[C---:B------:R-:W-:Y:S06]  /*4fb0*/  HMMA.16816.F32.BF16 R40, R8.reuse, R100, R40 ;  /* 0x000000640828723c */ /* 0x040fec0000041828 */
[C---:B------:R-:W-:Y:S06]  /*4fc0*/  HMMA.16816.F32.BF16 R60, R8.reuse, R102, R60 ;  /* 0x00000066083c723c */ /* 0x040fec000004183c */
[C---:B------:R-:W-:Y:S06]  /*4fd0*/  HMMA.16816.F32.BF16 R64, R8.reuse, R48, R64 ;  /* 0x000000300840723c */ /* 0x040fec0000041840 */
        /* <DEDUP_REMOVED lines=14> */
[----:B------:R-:W2:Y:S05]  /*50c0*/  LDSM.16.M88.4 R24, [R190+0xb800] ;  /* 0x00b80000be18783b */ /* 0x000eaa0000000200 */
[C---:B-----5:R-:W-:Y:S01]  /*50d0*/  HMMA.16816.F32.BF16 R12, R20.reuse, R72, R16 ;  /* 0x00000048140c723c */ /* 0x060fe20000041810 */
[----:B------:R-:W-:Y:S05]  /*50e0*/  LDSM.16.M88.4 R16, [R193+0x2000] ;  /* 0x00200000c110783b */ /* 0x000fea0000000200 */
        /* <DEDUP_REMOVED lines=20> */
[----:B------:R-:W-:Y:S05]  /*5230*/  LDSM.16.M88.4 R80, [R195+0x4000] ;  /* 0x00400000c350783b */ /* 0x000fea0000000200 */
[C---:B--2---:R-:W-:Y:S06]  /*5240*/  HMMA.16816.F32.BF16 R64, R8.reuse, R24, R64 ;  /* 0x000000180840723c */ /* 0x044fec0000041840 */
[----:B------:R-:W-:Y:S01]  /*5250*/  HMMA.16816.F32.BF16 R44, R8, R26, R44 ;  /* 0x0000001a082c723c */ /* 0x000fe2000004182c */
[----:B------:R-:W1:Y:S05]  /*5260*/  LDSM.16.M88.4 R24, [R184+0xd800] ;  /* 0x00d80000b818783b */ /* 0x000e6a0000000200 */
[C---:B-----5:R-:W-:Y:S01]  /*5270*/  HMMA.16816.F32.BF16 R8, R16.reuse, R72, R12 ;  /* 0x000000481008723c */ /* 0x060fe2000004180c */
[----:B------:R-:W2:Y:S05]  /*5280*/  LDSM.16.M88.4 R12, [R192+0x4000] ;  /* 0x00400000c00c783b */ /* 0x000eaa0000000200 */
[C---:B------:R-:W-:Y:S01]  /*5290*/  HMMA.16816.F32.BF16 R28, R16.reuse, R74, R28 ;  /* 0x0000004a101c723c */ /* 0x040fe2000004181c */
[----:B------:R-:W-:Y:S05]  /*52a0*/  LDSM.16.M88.4 R72, [R190+0xc000] ;  /* 0x00c00000be48783b */ /* 0x000fea0000000200 */
[C---:B---3--:R-:W-:Y:S06]  /*52b0*/  HMMA.16816.F32.BF16 R32, R16.reuse, R76, R32 ;  /* 0x0000004c1020723c */ /* 0x048fec0000041820 */
[C---:B------:R-:W-:Y:S01]  /*52c0*/  HMMA.16816.F32.BF16 R36, R16.reuse, R78, R36 ;  /* 0x0000004e1024723c */ /* 0x040fe20000041824 */
[----:B------:R-:W-:Y:S05]  /*52d0*/  LDSM.16.M88.4 R76, [R190+0xc800] ;  /* 0x00c80000be4c783b */ /* 0x000fea0000000200 */
[C---:B------:R-:W-:Y:S06]  /*52e0*/  HMMA.16816.F32.BF16 R40, R16.reuse, R84, R40 ;  /* 0x000000541028723c */ /* 0x040fec0000041828 */
[C---:B------:R-:W-:Y:S01]  /*52f0*/  HMMA.16816.F32.BF16 R60, R16.reuse, R86, R60 ;  /* 0x00000056103c723c */ /* 0x040fe2000004183c */
[----:B------:R-:W3:Y:S05]  /*5300*/  LDSM.16.M88.4 R84, [R195+0x4800] ;  /* 0x00480000c354783b */ /* 0x000eea0000000200 */
[C---:B------:R-:W-:Y:S06]  /*5310*/  HMMA.16816.F32.BF16 R64, R16.reuse, R48, R64 ;  /* 0x000000301040723c */ /* 0x040fec0000041840 */
[----:B------:R-:W-:Y:S01]  /*5320*/  HMMA.16816.F32.BF16 R44, R16, R50, R44 ;  /* 0x00000032102c723c */ /* 0x000fe2000004182c */
[----:B------:R-:W-:Y:S05]  /*5330*/  LDSM.16.M88.4 R48, [R190+0xd800] ;  /* 0x00d80000be30783b */ /* 0x000fea0000000200 */
[C---:B----4-:R-:W-:Y:S01]  /*5340*/  HMMA.16816.F32.BF16 R16, R20.reuse, R52, R8 ;  /* 0x000000341410723c */ /* 0x050fe20000041808 */
[----:B------:R-:W-:Y:S05]  /*5350*/  LDSM.16.M88.4 R8, [R194+0x4000] ;  /* 0x00400000c208783b */ /* 0x000fea0000000200 */
[C---:B------:R-:W-:Y:S01]  /*5360*/  HMMA.16816.F32.BF16 R28, R20.reuse, R54, R28 ;  /* 0x00000036141c723c */ /* 0x040fe2000004181c */
[----:B------:R-:W4:Y:S05]  /*5370*/  LDSM.16.M88.4 R52, [R195+0x5800] ;  /* 0x00580000c334783b */ /* 0x000f2a0000000200 */
[C---:B------:R-:W-:Y:S06]  /*5380*/  HMMA.16816.F32.BF16 R32, R20.reuse, R68, R32 ;  /* 0x000000441420723c */ /* 0x040fec0000041820 */
[C---:B------:R-:W-:Y:S01]  /*5390*/  HMMA.16816.F32.BF16 R36, R20.reuse, R70, R36 ;  /* 0x000000461424723c */ /* 0x040fe20000041824 */
[----:B------:R-:W-:Y:S05]  /*53a0*/  LDSM.16.M88.4 R68, [R189+0x4000] ;  /* 0x00400000bd44783b */ /* 0x000fea0000000200 */
[C---:B------:R-:W-:Y:S06]  /*53b0*/  HMMA.16816.F32.BF16 R40, R20.reuse, R88, R40 ;  /* 0x000000581428723c */ /* 0x040fec0000041828 */
[C---:B-1----:R-:W-:Y:S06]  /*53c0*/  HMMA.16816.F32.BF16 R64, R20.reuse, R24, R64 ;  /* 0x000000181440723c */ /* 0x042fec0000041840 */
[C---:B------:R-:W-:Y:S01]  /*53d0*/  HMMA.16816.F32.BF16 R60, R20.reuse, R90, R60 ;  /* 0x0000005a143c723c */ /* 0x040fe2000004183c */
[----:B------:R-:W1:Y:S05]  /*53e0*/  LDSM.16.M88.4 R88, [R190+0xd000] ;  /* 0x00d00000be58783b */ /* 0x000e6a0000000200 */
[----:B------:R-:W-:Y:S01]  /*53f0*/  HMMA.16816.F32.BF16 R44, R20, R26, R44 ;  /* 0x0000001a142c723c */ /* 0x000fe2000004182c */
[----:B------:R-:W5:Y:S05]  /*5400*/  LDSM.16.M88.4 R20, [R193+0x4000] ;  /* 0x00400000c114783b */ /* 0x000f6a0000000200 */
[C---:B--2---:R-:W-:Y:S06]  /*5410*/  HMMA.16816.F32.BF16 R16, R12.reuse, R80, R16 ;  /* 0x000000500c10723c */ /* 0x044fec0000041810 */
[C---:B------:R-:W-:Y:S01]  /*5420*/  HMMA.16816.F32.BF16 R28, R12.reuse, R82, R28 ;  /* 0x000000520c1c723c */ /* 0x040fe2000004181c */
[----:B------:R-:W-:Y:S05]  /*5430*/  LDSM.16.M88.4 R80, [R184+0xe800] ;  /* 0x00e80000b850783b */ /* 0x000fea0000000200 */
[C---:B---3--:R-:W-:Y:S06]  /*5440*/  HMMA.16816.F32.BF16 R32, R12.reuse, R84, R32 ;  /* 0x000000540c20723c */ /* 0x048fec0000041820 */
[C---:B------:R-:W-:Y:S01]  /*5450*/  HMMA.16816.F32.BF16 R36, R12.reuse, R86, R36 ;  /* 0x000000560c24723c */ /* 0x040fe20000041824 */
[----:B------:R-:W2:Y:S05]  /*5460*/  LDSM.16.M88.4 R84, [R189+0x4800] ;  /* 0x00480000bd54783b */ /* 0x000eaa0000000200 */
[C---:B------:R-:W-:Y:S06]  /*5470*/  HMMA.16816.F32.BF16 R40, R12.reuse, R92, R40 ;  /* 0x0000005c0c28723c */ /* 0x040fec0000041828 */
[C---:B----4-:R-:W-:Y:S06]  /*5480*/  HMMA.16816.F32.BF16 R64, R12.reuse, R52, R64 ;  /* 0x000000340c40723c */ /* 0x050fec0000041840 */
[C---:B------:R-:W-:Y:S01]  /*5490*/  HMMA.16816.F32.BF16 R60, R12.reuse, R94, R60 ;  /* 0x0000005e0c3c723c */ /* 0x040fe2000004183c */
[----:B------:R-:W3:Y:S05]  /*54a0*/  LDSM.16.M88.4 R92, [R189+0x5000] ;  /* 0x00500000bd5c783b */ /* 0x000eea0000000200 */
[----:B------:R-:W-:Y:S01]  /*54b0*/  HMMA.16816.F32.BF16 R44, R12, R54, R44 ;  /* 0x000000360c2c723c */ /* 0x000fe2000004182c */
[----:B------:R-:W4:Y:S05]  /*54c0*/  LDSM.16.M88.4 R52, [R189+0x5800] ;  /* 0x00580000bd34783b */ /* 0x000f2a0000000200 */
[C---:B------:R-:W-:Y:S01]  /*54d0*/  HMMA.16816.F32.BF16 R24, R8.reuse, R72, R16 ;  /* 0x000000480818723c */ /* 0x040fe20000041810 */
[----:B------:R-:W-:Y:S05]  /*54e0*/  LDSM.16.M88.4 R16, [R191+0x6000] ;  /* 0x00600000bf10783b */ /* 0x000fea0000000200 */
[C---:B------:R-:W-:Y:S01]  /*54f0*/  HMMA.16816.F32.BF16 R12, R8.reuse, R74, R28 ;  /* 0x0000004a080c723c */ /* 0x040fe2000004181c */
[----:B------:R-:W-:Y:S05]  /*5500*/  LDSM.16.M88.4 R72, [R195+0x6800] ;  /* 0x00680000c348783b */ /* 0x000fea0000000200 */
[C---:B------:R-:W-:Y:S06]  /*5510*/  HMMA.16816.F32.BF16 R32, R8.reuse, R76, R32 ;  /* 0x0000004c0820723c */ /* 0x040fec0000041820 */
[C---:B------:R-:W-:Y:S01]  /*5520*/  HMMA.16816.F32.BF16 R36, R8.reuse, R78, R36 ;  /* 0x0000004e0824723c */ /* 0x040fe20000041824 */
[----:B------:R-:W4:Y:S05]  /*5530*/  LDSM.16.M88.4 R76, [R184+0xe000] ;  /* 0x00e00000b84c783b */ /* 0x000f2a0000000200 */
[C---:B-1----:R-:W-:Y:S06]  /*5540*/  HMMA.16816.F32.BF16 R40, R8.reuse, R88, R40 ;  /* 0x000000580828723c */ /* 0x042fec0000041828 */
[C---:B------:R-:W-:Y:S06]  /*5550*/  HMMA.16816.F32.BF16 R64, R8.reuse, R48, R64 ;  /* 0x000000300840723c */ /* 0x040fec0000041840 */
[C---:B------:R-:W-:Y:S01]  /*5560*/  HMMA.16816.F32.BF16 R60, R8.reuse, R90, R60 ;  /* 0x0000005a083c723c */ /* 0x040fe2000004183c */
[----:B------:R-:W1:Y:S05]  /*5570*/  LDSM.16.M88.4 R88, [R184+0xf000] ;  /* 0x00f00000b858783b */ /* 0x000e6a0000000200 */
[----:B------:R-:W-:Y:S01]  /*5580*/  HMMA.16816.F32.BF16 R44, R8, R50, R44 ;  /* 0x00000032082c723c */ /* 0x000fe2000004182c */
[----:B------:R-:W1:Y:S05]  /*5590*/  LDSM.16.M88.4 R48, [R184+0xf800] ;  /* 0x00f80000b830783b */ /* 0x000e6a0000000200 */
[C---:B-----5:R-:W-:Y:S06]  /*55a0*/  HMMA.16816.F32.BF16 R28, R20.reuse, R68, R24 ;  /* 0x00000044141c723c */ /* 0x060fec0000041818 */
[C---:B------:R-:W-:Y:S01]  /*55b0*/  HMMA.16816.F32.BF16 R24, R20.reuse, R70, R12 ;  /* 0x000000461418723c */ /* 0x040fe2000004180c */
[----:B------:R-:W-:Y:S04]  /*55c0*/  LDSM.16.M88.4 R12, [R192+0x6000] ;  /* 0x00600000c00c783b */ /* 0x000fe80000000200 */
[----:B------:R-:W5:Y:S01]  /*55d0*/  LDSM.16.M88.4 R68, [R195+0x6000] ;  /* 0x00600000c344783b */ /* 0x000f620000000200 */
[C---:B--2---:R-:W-:Y:S06]  /*55e0*/  HMMA.16816.F32.BF16 R8, R20.reuse, R84, R32 ;  /* 0x000000541408723c */ /* 0x044fec0000041820 */
[C---:B------:R-:W-:Y:S01]  /*55f0*/  HMMA.16816.F32.BF16 R36, R20.reuse, R86, R36 ;  /* 0x000000561424723c */ /* 0x040fe20000041824 */
[----:B------:R-:W-:Y:S05]  /*5600*/  LDSM.16.M88.4 R84, [R190+0xe000] ;  /* 0x00e00000be54783b */ /* 0x000fea0000000200 */
[C---:B---3--:R-:W-:Y:S06]  /*5610*/  HMMA.16816.F32.BF16 R40, R20.reuse, R92, R40 ;  /* 0x0000005c1428723c */ /* 0x048fec0000041828 */
[C---:B----4-:R-:W-:Y:S06]  /*5620*/  HMMA.16816.F32.BF16 R64, R20.reuse, R52, R64 ;  /* 0x000000341440723c */ /* 0x050fec0000041840 */
[C---:B------:R-:W-:Y:S01]  /*5630*/  HMMA.16816.F32.BF16 R60, R20.reuse, R94, R60 ;  /* 0x0000005e143c723c */ /* 0x040fe2000004183c */
[----:B------:R-:W-:Y:S05]  /*5640*/  LDSM.16.M88.4 R92, [R190+0xf000] ;  /* 0x00f00000be5c783b */ /* 0x000fea0000000200 */
[----:B------:R-:W-:Y:S01]  /*5650*/  HMMA.16816.F32.BF16 R44, R20, R54, R44 ;  /* 0x00000036142c723c */ /* 0x000fe2000004182c */
[----:B------:R-:W2:Y:S05]  /*5660*/  LDSM.16.M88.4 R52, [R195+0x7800] ;  /* 0x00780000c334783b */ /* 0x000eaa0000000200 */
[C---:B------:R-:W-:Y:S06]  /*5670*/  HMMA.16816.F32.BF16 R32, R16.reuse, R76, R28 ;  /* 0x0000004c1020723c */ /* 0x040fec000004181c */
[C---:B------:R-:W-:Y:S01]  /*5680*/  HMMA.16816.F32.BF16 R28, R16.reuse, R78, R24 ;  /* 0x0000004e101c723c */ /* 0x040fe20000041818 */
[----:B------:R-:W-:Y:S05]  /*5690*/  LDSM.16.M88.4 R76, [R189+0x6800] ;  /* 0x00680000bd4c783b */ /* 0x000fea0000000200 */
[C---:B------:R-:W-:Y:S01]  /*56a0*/  HMMA.16816.F32.BF16 R24, R16.reuse, R80, R8 ;  /* 0x000000501018723c */ /* 0x040fe20000041808 */
[----:B------:R-:W3:Y:S05]  /*56b0*/  LDSM.16.M88.4 R8, [R194+0x6000] ;  /* 0x00600000c208783b */ /* 0x000eea0000000200 */
[C---:B------:R-:W-:Y:S01]  /*56c0*/  HMMA.16816.F32.BF16 R20, R16.reuse, R82, R36 ;  /* 0x000000521014723c */ /* 0x040fe20000041824 */
[----:B------:R-:W-:Y:S05]  /*56d0*/  LDSM.16.M88.4 R80, [R189+0x7000] ;  /* 0x00700000bd50783b */ /* 0x000fea0000000200 */
[C---:B-1----:R-:W-:Y:S06]  /*56e0*/  HMMA.16816.F32.BF16 R40, R16.reuse, R88, R40 ;  /* 0x000000581028723c */ /* 0x042fec0000041828 */
[C---:B------:R-:W-:Y:S06]  /*56f0*/  HMMA.16816.F32.BF16 R64, R16.reuse, R48, R64 ;  /* 0x000000301040723c */ /* 0x040fec0000041840 */
[C---:B------:R-:W-:Y:S01]  /*5700*/  HMMA.16816.F32.BF16 R60, R16.reuse, R90, R60 ;  /* 0x0000005a103c723c */ /* 0x040fe2000004183c */
[----:B------:R-:W1:Y:S05]  /*5710*/  LDSM.16.M88.4 R88, [R190+0xe800] ;  /* 0x00e80000be58783b */ /* 0x000e6a0000000200 */
[----:B------:R-:W-:Y:S01]  /*5720*/  HMMA.16816.F32.BF16 R44, R16, R50, R44 ;  /* 0x00000032102c723c */ /* 0x000fe2000004182c */
[----:B------:R-:W-:Y:S05]  /*5730*/  LDSM.16.M88.4 R16, [R193+0x6000] ;  /* 0x00600000c110783b */ /* 0x000fea0000000200 */
[C---:B-----5:R-:W-:Y:S06]  /*5740*/  HMMA.16816.F32.BF16 R36, R12.reuse, R68, R32 ;  /* 0x000000440c24723c */ /* 0x060fec0000041820 */
[C---:B------:R-:W-:Y:S01]  /*5750*/  HMMA.16816.F32.BF16 R32, R12.reuse, R70, R28 ;  /* 0x000000460c20723c */ /* 0x040fe2000004181c */
[----:B------:R-:W4:Y:S05]  /*5760*/  LDSM.16.M88.4 R68, [R190+0xf800] ;  /* 0x00f80000be44783b */ /* 0x000f2a0000000200 */
[C---:B------:R-:W-:Y:S06]  /*5770*/  HMMA.16816.F32.BF16 R28, R12.reuse, R72, R24 ;  /* 0x000000480c1c723c */ /* 0x040fec0000041818 */
[C---:B------:R-:W-:Y:S01]  /*5780*/  HMMA.16816.F32.BF16 R24, R12.reuse, R74, R20 ;  /* 0x0000004a0c18723c */ /* 0x040fe20000041814 */
[----:B------:R-:W5:Y:S05]  /*5790*/  LDSM.16.M88.4 R72, [R189+0x6000] ;  /* 0x00600000bd48783b */ /* 0x000f6a0000000200 */
[C---:B------:R-:W-:Y:S06]  /*57a0*/  HMMA.16816.F32.BF16 R20, R12.reuse, R96, R40 ;  /* 0x000000600c14723c */ /* 0x040fec0000041828 */
[C---:B--2---:R-:W-:Y:S06]  /*57b0*/  HMMA.16816.F32.BF16 R64, R12.reuse, R52, R64 ;  /* 0x000000340c40723c */ /* 0x044fec0000041840 */
[C---:B------:R-:W-:Y:S06]  /*57c0*/  HMMA.16816.F32.BF16 R60, R12.reuse, R98, R60 ;  /* 0x000000620c3c723c */ /* 0x040fec000004183c */
[----:B------:R-:W-:Y:S01]  /*57d0*/  HMMA.16816.F32.BF16 R52, R12, R54, R44 ;  /* 0x000000360c34723c */ /* 0x000fe2000004182c */
[----:B------:R-:W2:Y:S01]  /*57e0*/  LDSM.16.M88.4 R44, [R189+0x7800] ;  /* 0x00780000bd2c783b */ /* 0x000ea20000000200 */
[----:B------:R-:W-:-:S04]  /*57f0*/  DEPBAR.LE SB0, 0x0 ;  /* 0x000080000000791a */ /* 0x000fc80000000000 */
[C---:B---3--:R-:W-:Y:S06]  /*5800*/  HMMA.16816.F32.BF16 R48, R8.reuse, R84, R36 ;  /* 0x000000540830723c */ /* 0x048fec0000041824 */
[C---:B------:R-:W-:Y:S06]  /*5810*/  HMMA.16816.F32.BF16 R40, R8.reuse, R86, R32 ;  /* 0x000000560828723c */ /* 0x040fec0000041820 */
[C---:B-1----:R-:W-:Y:S06]  /*5820*/  HMMA.16816.F32.BF16 R36, R8.reuse, R88, R28 ;  /* 0x000000580824723c */ /* 0x042fec000004181c */
[C---:B------:R-:W-:Y:S06]  /*5830*/  HMMA.16816.F32.BF16 R28, R8.reuse, R90, R24 ;  /* 0x0000005a081c723c */ /* 0x040fec0000041818 */
[C---:B------:R-:W-:Y:S06]  /*5840*/  HMMA.16816.F32.BF16 R12, R8.reuse, R92, R20 ;  /* 0x0000005c080c723c */ /* 0x040fec0000041814 */
[C---:B------:R-:W-:Y:S06]  /*5850*/  HMMA.16816.F32.BF16 R20, R8.reuse, R94, R60 ;  /* 0x0000005e0814723c */ /* 0x040fec000004183c */
[C---:B----4-:R-:W-:Y:S06]  /*5860*/  HMMA.16816.F32.BF16 R24, R8.reuse, R68, R64 ;  /* 0x000000440818723c */ /* 0x050fec0000041840 */
[----:B------:R-:W-:Y:S06]  /*5870*/  HMMA.16816.F32.BF16 R32, R8, R70, R52 ;  /* 0x000000460820723c */ /* 0x000fec0000041834 */
[----:B-----5:R-:W-:Y:S01]  /*5880*/  HMMA.16816.F32.BF16 R48, R16, R72, R48 ;  /* 0x000000481030723c */ /* 0x020fe20000041830 */
[----:B------:R-:W-:-:S02]  /*5890*/  VIADD R8, R6, 0x8 ;  /* 0x0000000806087836 */ /* 0x000fc40000000000 */
[----:B------:R-:W-:Y:S02]  /*58a0*/  IMAD.IADD R9, R214, 0x1, -R3 ;  /* 0x00000001d6097824 */ /* 0x000fe400078e0a03 */
[C---:B------:R-:W-:Y:S01]  /*58b0*/  VIADD R215, R8.reuse, UR36 ;  /* 0x0000002408d77c36 */ /* 0x040fe20008000000 */
[----:B------:R-:W-:Y:S01]  /*58c0*/  VIADDMNMX R216, R8, UR25, R7, PT ;  /* 0x0000001908d87c46 */ /* 0x000fe2000b800107 */
[--C-:B------:R-:W-:Y:S01]  /*58d0*/  IMAD.IADD R6, R214, 0x1, -R2.reuse ;  /* 0x00000001d6067824 */ /* 0x100fe200078e0a02 */
[----:B------:R-:W-:Y:S01]  /*58e0*/  IABS R9, R9 ;  /* 0x0000000900097213 */ /* 0x000fe20000000000 */
[----:B------:R-:W-:Y:S01]  /*58f0*/  IMAD.IADD R8, R215, 0x1, -R2 ;  /* 0x00000001d7087824 */ /* 0x000fe200078e0a02 */
[----:B------:R-:W-:Y:S01]  /*5900*/  ISETP.GE.AND P1, PT, R3, R216, PT ;  /* 0x000000d80300720c */ /* 0x000fe20003f26270 */
[C---:B------:R-:W-:Y:S01]  /*5910*/  IMAD.IADD R7, R215.reuse, 0x1, -R3 ;  /* 0x00000001d7077824 */ /* 0x040fe200078e0a03 */
[----:B------:R-:W-:Y:S01]  /*5920*/  VIADDMNMX R212, R215, -UR26, RZ, !PT ;  /* 0x8000001ad7d47c46 */ /* 0x000fe2000f8001ff */
[----:B------:R-:W-:Y:S01]  /*5930*/  IMAD.MOV.U32 R11, RZ, RZ, R9 ;  /* 0x000000ffff0b7224 */ /* 0x000fe200078e0009 */
[----:B------:R-:W-:Y:S01]  /*5940*/  IABS R6, R6 ;  /* 0x0000000600067213 */ /* 0x000fe20000000000 */
[----:B------:R-:W-:Y:S01]  /*5950*/  HMMA.16816.F32.BF16 R40, R16, R74, R40 ;  /* 0x0000004a1028723c */ /* 0x000fe20000041828 */
[----:B------:R-:W-:-:S02]  /*5960*/  ISETP.LT.OR P1, PT, R3, R212, P1 ;  /* 0x000000d40300720c */ /* 0x000fc40000f21670 */
[----:B------:R-:W-:Y:S02]  /*5970*/  IABS R3, R8 ;  /* 0x0000000800037213 */ /* 0x000fe40000000000 */
[----:B------:R-:W-:Y:S01]  /*5980*/  IABS R7, R7 ;  /* 0x0000000700077213 */ /* 0x000fe20000000000 */
[C---:B------:R-:W-:Y:S01]  /*5990*/  HMMA.16816.F32.BF16 R52, R16.reuse, R80, R12 ;  /* 0x000000501034723c */ /* 0x040fe2000004180c */
[----:B------:R-:W-:Y:S01]  /*59a0*/  I2FP.F32.S32 R9, R6 ;  /* 0x0000000600097245 */ /* 0x000fe20000201400 */
[----:B------:R-:W-:Y:S01]  /*59b0*/  VIADD R6, R2, 0x8 ;  /* 0x0000000802067836 */ /* 0x000fe20000000000 */
[----:B------:R-:W-:Y:S02]  /*59c0*/  I2FP.F32.S32 R8, R3 ;  /* 0x0000000300087245 */ /* 0x000fe40000201400 */
[----:B------:R-:W-:Y:S01]  /*59d0*/  I2FP.F32.S32 R11, R11 ;  /* 0x0000000b000b7245 */ /* 0x000fe20000201400 */
[----:B------:R-:W-:Y:S01]  /*59e0*/  FFMA.FTZ R10, R9, -UR19, R48 ;  /* 0x80000013090a7c23 */ /* 0x000fe20008010030 */
[----:B------:R-:W-:Y:S01]  /*59f0*/  I2FP.F32.S32 R3, R7 ;  /* 0x0000000700037245 */ /* 0x000fe20000201400 */
[----:B------:R-:W-:Y:S01]  /*5a00*/  IMAD.IADD R7, R214, 0x1, -R6 ;  /* 0x00000001d6077824 */ /* 0x000fe200078e0a06 */
[C---:B------:R-:W-:Y:S01]  /*5a10*/  ISETP.GE.AND P0, PT, R6.reuse, R217, PT ;  /* 0x000000d90600720c */ /* 0x040fe20003f06270 */
[----:B------:R-:W-:Y:S01]  /*5a20*/  FFMA.FTZ R12, R11, -UR19, R49 ;  /* 0x800000130b0c7c23 */ /* 0x000fe20008010031 */
[----:B------:R-:W-:Y:S01]  /*5a30*/  ISETP.GE.AND P6, PT, R6, R216, PT ;  /* 0x000000d80600720c */ /* 0x000fe20003fc6270 */
[----:B------:R-:W-:Y:S01]  /*5a40*/  FFMA.FTZ R11, R3, -UR19, R51 ;  /* 0x80000013030b7c23 */ /* 0x000fe20008010033 */
[----:B------:R-:W-:Y:S01]  /*5a50*/  VIADD R3, R2, 0x9 ;  /* 0x0000000902037836 */ /* 0x000fe20000000000 */
[----:B------:R-:W-:Y:S01]  /*5a60*/  ISETP.LT.OR P0, PT, R6, R213, P0 ;  /* 0x000000d50600720c */ /* 0x000fe20000701670 */
[----:B------:R-:W-:Y:S01]  /*5a70*/  FFMA.FTZ R13, R8, -UR19, R50 ;  /* 0x80000013080d7c23 */ /* 0x000fe20008010032 */
[----:B------:R-:W-:Y:S01]  /*5a80*/  ISETP.LT.OR P6, PT, R6, R212, P6 ;  /* 0x000000d40600720c */ /* 0x000fe200037c1670 */
[----:B------:R-:W-:Y:S01]  /*5a90*/  IMAD.IADD R6, R215, 0x1, -R6 ;  /* 0x00000001d7067824 */ /* 0x000fe200078e0a06 */
[C---:B------:R-:W-:Y:S01]  /*5aa0*/  ISETP.GE.AND P3, PT, R3.reuse, R217, PT ;  /* 0x000000d90300720c */ /* 0x040fe20003f66270 */
[----:B------:R-:W-:Y:S01]  /*5ab0*/  IMAD.IADD R8, R214, 0x1, -R3 ;  /* 0x00000001d6087824 */ /* 0x000fe200078e0a03 */
[----:B------:R-:W-:Y:S01]  /*5ac0*/  ISETP.GE.AND P5, PT, R3, R216, PT ;  /* 0x000000d80300720c */ /* 0x000fe20003fa6270 */
[----:B--2---:R-:W-:Y:S01]  /*5ad0*/  HMMA.16816.F32.BF16 R24, R16, R44, R24 ;  /* 0x0000002c1018723c */ /* 0x004fe20000041818 */
[----:B------:R-:W-:-:S02]  /*5ae0*/  IABS R7, R7 ;  /* 0x0000000700077213 */ /* 0x000fc40000000000 */
[C---:B------:R-:W-:Y:S01]  /*5af0*/  ISETP.LT.OR P3, PT, R3.reuse, R213, P3 ;  /* 0x000000d50300720c */ /* 0x040fe20001f61670 */
[----:B------:R-:W-:Y:S01]  /*5b00*/  BAR.SYNC.DEFER_BLOCKING 0x0 ;  /* 0x0000000000007b1d */ /* 0x000fe20000010000 */
[----:B------:R-:W-:Y:S01]  /*5b10*/  ISETP.LT.OR P5, PT, R3, R212, P5 ;  /* 0x000000d40300720c */ /* 0x000fe20002fa1670 */
[----:B------:R-:W-:Y:S01]  /*5b20*/  IMAD.IADD R3, R215, 0x1, -R3 ;  /* 0x00000001d7037824 */ /* 0x000fe200078e0a03 */
[----:B------:R-:W-:Y:S01]  /*5b30*/  IABS R6, R6 ;  /* 0x0000000600067213 */ /* 0x000fe20000000000 */
[C---:B------:R-:W-:Y:S01]  /*5b40*/  HMMA.16816.F32.BF16 R44, R16.reuse, R46, R32 ;  /* 0x0000002e102c723c */ /* 0x040fe20000041820 */
[----:B------:R-:W-:Y:S02]  /*5b50*/  I2FP.F32.S32 R7, R7 ;  /* 0x0000000700077245 */ /* 0x000fe40000201400 */
[----:B------:R-:W-:Y:S02]  /*5b60*/  I2FP.F32.S32 R6, R6 ;  /* 0x0000000600067245 */ /* 0x000fe40000201400 */
[----:B------:R-:W-:Y:S01]  /*5b70*/  IABS R3, R3 ;  /* 0x0000000300037213 */ /* 0x000fe20000000000 */
[----:B------:R-:W-:Y:S01]  /*5b80*/  FFMA.FTZ R9, R7, -UR19, R40 ;  /* 0x8000001307097c23 */ /* 0x000fe20008010028 */
[----:B------:R-:W-:Y:S01]  /*5b90*/  FSEL R35, R10, -INF , !P2 ;  /* 0xff8000000a237808 */ /* 0x000fe20005000000 */
[----:B------:R-:W-:Y:S01]  /*5ba0*/  HMMA.16816.F32.BF16 R36, R16, R76, R36 ;  /* 0x0000004c1024723c */ /* 0x000fe20000041824 */
[----:B------:R-:W-:-:S02]  /*5bb0*/  ISETP.GE.AND P2, PT, R2, R216, PT ;  /* 0x000000d80200720c */ /* 0x000fc40003f46270 */
[----:B------:R-:W-:Y:S02]  /*5bc0*/  IABS R7, R8 ;  /* 0x0000000800077213 */ /* 0x000fe40000000000 */
[----:B------:R-:W-:Y:S01]  /*5bd0*/  I2FP.F32.S32 R3, R3 ;  /* 0x0000000300037245 */ /* 0x000fe20000201400 */
[C---:B------:R-:W-:Y:S01]  /*5be0*/  HMMA.16816.F32.BF16 R28, R16.reuse, R78, R28 ;  /* 0x0000004e101c723c */ /* 0x040fe2000004181c */
[----:B------:R-:W-:Y:S02]  /*5bf0*/  ISETP.LT.OR P2, PT, R2, R212, P2 ;  /* 0x000000d40200720c */ /* 0x000fe40001741670 */
[----:B------:R-:W-:Y:S01]  /*5c00*/  I2FP.F32.S32 R7, R7 ;  /* 0x0000000700077245 */ /* 0x000fe20000201400 */
[----:B------:R-:W-:Y:S01]  /*5c10*/  FFMA.FTZ R14, R3, -UR19, R43 ;  /* 0x80000013030e7c23 */ /* 0x000fe2000801002b */
[----:B------:R-:W-:Y:S01]  /*5c20*/  FSEL R33, R12, -INF , !P4 ;  /* 0xff8000000c217808 */ /* 0x000fe20006000000 */
[----:B------:R-:W-:Y:S01]  /*5c30*/  HMMA.16816.F32.BF16 R20, R16, R82, R20 ;  /* 0x000000521014723c */ /* 0x000fe20000041814 */
[----:B------:R-:W-:-:S02]  /*5c40*/  VIADD R3, R2, 0x11 ;  /* 0x0000001102037836 */ /* 0x000fc40000000000 */
[----:B------:R-:W-:Y:S01]  /*5c50*/  FFMA.FTZ R15, R7, -UR19, R41 ;  /* 0x80000013070f7c23 */ /* 0x000fe20008010029 */
[----:B------:R-:W-:Y:S01]  /*5c60*/  VIADD R7, R2, 0x18 ;  /* 0x0000001802077836 */ /* 0x000fe20000000000 */
[----:B------:R-:W-:Y:S02]  /*5c70*/  FSEL R43, R11, -INF , !P1 ;  /* 0xff8000000b2b7808 */ /* 0x000fe40004800000 */
[----:B------:R-:W-:Y:S01]  /*5c80*/  FSEL R41, R9, -INF , !P0 ;  /* 0xff80000009297808 */ /* 0x000fe20004000000 */
[----:B------:R-:W-:Y:S01]  /*5c90*/  FFMA.FTZ R16, R6, -UR19, R42 ;  /* 0x8000001306107c23 */ /* 0x000fe2000801002a */
[----:B------:R-:W-:Y:S01]  /*5ca0*/  VIADD R6, R2, 0x10 ;  /* 0x0000001002067836 */ /* 0x000fe20000000000 */
[----:B------:R-:W-:Y:S01]  /*5cb0*/  FSEL R42, R13, -INF , !P2 ;  /* 0xff8000000d2a7808 */ /* 0x000fe20005000000 */
[C---:B------:R-:W-:Y:S01]  /*5cc0*/  IMAD.IADD R8, R214.reuse, 0x1, -R7 ;  /* 0x00000001d6087824 */ /* 0x040fe200078e0a07 */
[-C--:B------:R-:W-:Y:S01]  /*5cd0*/  ISETP.GE.AND P1, PT, R3, R217.reuse, PT ;  /* 0x000000d90300720c */ /* 0x080fe20003f26270 */
[----:B------:R-:W-:Y:S01]  /*5ce0*/  IMAD.IADD R10, R214, 0x1, -R6 ;  /* 0x00000001d60a7824 */ /* 0x000fe200078e0a06 */
[----:B------:R-:W-:Y:S01]  /*5cf0*/  ISETP.GE.AND P2, PT, R6, R217, PT ;  /* 0x000000d90600720c */ /* 0x000fe20003f46270 */
[----:B------:R-:W-:Y:S01]  /*5d00*/  IMAD.IADD R9, R214, 0x1, -R3 ;  /* 0x00000001d6097824 */ /* 0x000fe200078e0a03 */
[----:B------:R-:W-:-:S02]  /*5d10*/  ISETP.GE.AND P4, PT, R6, R216, PT ;  /* 0x000000d80600720c */ /* 0x000fc40003f86270 */
[CC--:B------:R-:W-:Y:S02]  /*5d20*/  ISETP.LT.OR P2, PT, R6.reuse, R213.reuse, P2 ;  /* 0x000000d50600720c */ /* 0x0c0fe40001741670 */
[----:B------:R-:W-:Y:S01]  /*5d30*/  ISETP.LT.OR P4, PT, R6, R212, P4 ;  /* 0x000000d40600720c */ /* 0x000fe20002781670 */
[----:B------:R-:W-:Y:S01]  /*5d40*/  IMAD.IADD R6, R215, 0x1, -R6 ;  /* 0x00000001d7067824 */ /* 0x000fe200078e0a06 */
[C---:B------:R-:W-:Y:S02]  /*5d50*/  ISETP.GE.AND P0, PT, R3.reuse, R216, PT ;  /* 0x000000d80300720c */ /* 0x040fe40003f06270 */
[C---:B------:R-:W-:Y:S02]  /*5d60*/  ISETP.LT.OR P1, PT, R3.reuse, R213, P1 ;  /* 0x000000d50300720c */ /* 0x040fe40000f21670 */
[----:B------:R-:W-:Y:S01]  /*5d70*/  ISETP.LT.OR P0, PT, R3, R212, P0 ;  /* 0x000000d40300720c */ /* 0x000fe20000701670 */
[----:B------:R-:W-:Y:S01]  /*5d80*/  IMAD.IADD R3, R215, 0x1, -R3 ;  /* 0x00000001d7037824 */ /* 0x000fe200078e0a03 */
[----:B------:R-:W-:-:S02]  /*5d90*/  IABS R6, R6 ;  /* 0x0000000600067213 */ /* 0x000fc40000000000 */
[----:B------:R-:W-:Y:S02]  /*5da0*/  IABS R8, R8 ;  /* 0x0000000800087213 */ /* 0x000fe40000000000 */
[----:B------:R-:W-:Y:S02]  /*5db0*/  IABS R11, R10 ;  /* 0x0000000a000b7213 */ /* 0x000fe40000000000 */
[----:B------:R-:W-:Y:S01]  /*5dc0*/  IABS R10, R9 ;  /* 0x00000009000a7213 */ /* 0x000fe20000000000 */
[----:B------:R-:W-:Y:S01]  /*5dd0*/  IMAD.MOV.U32 R9, RZ, RZ, R6 ;  /* 0x000000ffff097224 */ /* 0x000fe200078e0006 */
[----:B------:R-:W-:Y:S01]  /*5de0*/  IABS R3, R3 ;  /* 0x0000000300037213 */ /* 0x000fe20000000000 */
[----:B------:R-:W-:Y:S01]  /*5df0*/  IMAD.MOV.U32 R6, RZ, RZ, R8 ;  /* 0x000000ffff067224 */ /* 0x000fe200078e0008 */
        /* <DEDUP_REMOVED lines=8> */
[----:B------:R-:W-:Y:S01]  /*5e80*/  FSEL R40, R14, -INF , !P5 ;  /* 0xff8000000e287808 */ /* 0x000fe20006800000 */
[----:B------:R-:W-:Y:S01]  /*5e90*/  FFMA.FTZ R17, R3, -UR19, R28 ;  /* 0x8000001303117c23 */ /* 0x000fe2000801001c */
[----:B------:R-:W-:Y:S01]  /*5ea0*/  FSEL R150, R11, -INF , !P2 ;  /* 0xff8000000b967808 */ /* 0x000fe20005000000 */
[----:B------:R-:W-:Y:S01]  /*5eb0*/  FFMA.FTZ R10, R10, -UR19, R37 ;  /* 0x800000130a0a7c23 */ /* 0x000fe20008010025 */
[----:B------:R-:W-:Y:S01]  /*5ec0*/  ISETP.GE.AND P5, PT, R6, R217, PT ;  /* 0x000000d90600720c */ /* 0x000fe20003fa6270 */
[----:B------:R-:W-:Y:S01]  /*5ed0*/  VIADD R3, R2, 0x20 ;  /* 0x0000002002037836 */ /* 0x000fe20000000000 */
[----:B------:R-:W-:Y:S01]  /*5ee0*/  ISETP.GE.AND P2, PT, R6, R216, PT ;  /* 0x000000d80600720c */ /* 0x000fe20003f46270 */
[----:B------:R-:W-:Y:S01]  /*5ef0*/  FFMA.FTZ R18, R8, -UR19, R39 ;  /* 0x8000001308127c23 */ /* 0x000fe20008010027 */
[----:B------:R-:W-:Y:S01]  /*5f00*/  FSEL R164, R9, -INF , !P4 ;  /* 0xff80000009a47808 */ /* 0x000fe20006000000 */
[--C-:B------:R-:W-:Y:S01]  /*5f10*/  IMAD.IADD R9, R214, 0x1, -R6.reuse ;  /* 0x00000001d6097824 */ /* 0x100fe200078e0a06 */
[----:B------:R-:W-:Y:S01]  /*5f20*/  ISETP.LT.OR P5, PT, R6, R213, P5 ;  /* 0x000000d50600720c */ /* 0x000fe20002fa1670 */
[----:B------:R-:W-:Y:S01]  /*5f30*/  IMAD.IADD R8, R214, 0x1, -R3 ;  /* 0x00000001d6087824 */ /* 0x000fe200078e0a03 */
[----:B------:R-:W-:Y:S01]  /*5f40*/  ISETP.LT.OR P2, PT, R6, R212, P2 ;  /* 0x000000d40600720c */ /* 0x000fe20001741670 */
[----:B------:R-:W-:Y:S01]  /*5f50*/  IMAD.IADD R6, R215, 0x1, -R6 ;  /* 0x00000001d7067824 */ /* 0x000fe200078e0a06 */
        /* <DEDUP_REMOVED lines=9> */
[----:B------:R-:W-:Y:S01]  /*5ff0*/  IMAD.IADD R7, R215, 0x1, -R7 ;  /* 0x00000001d7077824 */ /* 0x000fe200078e0a07 */
[C---:B------:R-:W-:Y:S02]  /*6000*/  ISETP.LT.OR P4, PT, R3.reuse, R213, P4 ;  /* 0x000000d50300720c */ /* 0x040fe40002781670 */
[----:B------:R-:W-:Y:S01]  /*6010*/  ISETP.LT.OR P1, PT, R3, R212, P1 ;  /* 0x000000d40300720c */ /* 0x000fe20000f21670 */
[----:B------:R-:W-:Y:S01]  /*6020*/  IMAD.IADD R3, R215, 0x1, -R3 ;  /* 0x00000001d7037824 */ /* 0x000fe200078e0a03 */
[----:B------:R-:W-:Y:S02]  /*6030*/  IABS R6, R6 ;  /* 0x0000000600067213 */ /* 0x000fe40000000000 */
[----:B------:R-:W-:-:S02]  /*6040*/  IABS R8, R8 ;  /* 0x0000000800087213 */ /* 0x000fc40000000000 */
[----:B------:R-:W-:Y:S02]  /*6050*/  I2FP.F32.S32 R6, R6 ;  /* 0x0000000600067245 */ /* 0x000fe40000201400 */
[----:B------:R-:W-:Y:S01]  /*6060*/  IABS R7, R7 ;  /* 0x0000000700077213 */ /* 0x000fe20000000000 */
[----:B------:R-:W-:Y:S01]  /*6070*/  IMAD.MOV.U32 R10, RZ, RZ, R8 ;  /* 0x000000ffff0a7224 */ /* 0x000fe200078e0008 */
[----:B------:R-:W-:Y:S01]  /*6080*/  IABS R9, R9 ;  /* 0x0000000900097213 */ /* 0x000fe20000000000 */
[----:B------:R-:W-:Y:S01]  /*6090*/  FFMA.FTZ R14, R6, -UR19, R31 ;  /* 0x80000013060e7c23 */ /* 0x000fe2000801001f */
[----:B------:R-:W-:Y:S01]  /*60a0*/  IABS R3, R3 ;  /* 0x0000000300037213 */ /* 0x000fe20000000000 */
[----:B------:R-:W-:Y:S01]  /*60b0*/  VIADD R6, R2, 0x21 ;  /* 0x0000002102067836 */ /* 0x000fe20000000000 */
[----:B------:R-:W-:Y:S02]  /*60c0*/  I2FP.F32.S32 R7, R7 ;  /* 0x0000000700077245 */ /* 0x000fe40000201400 */
[----:B------:R-:W-:-:S02]  /*60d0*/  I2FP.F32.S32 R9, R9 ;  /* 0x0000000900097245 */ /* 0x000fc40000201400 */
[----:B------:R-:W-:Y:S01]  /*60e0*/  I2FP.F32.S32 R3, R3 ;  /* 0x0000000300037245 */ /* 0x000fe20000201400 */
[----:B------:R-:W-:Y:S01]  /*60f0*/  FFMA.FTZ R8, R7, -UR19, R30 ;  /* 0x8000001307087c23 */ /* 0x000fe2000801001e */
        /* <DEDUP_REMOVED lines=10> */
[----:B------:R-:W-:Y:S01]  /*61a0*/  IMAD.IADD R10, R214, 0x1, -R6 ;  /* 0x00000001d60a7824 */ /* 0x000fe200078e0a06 */
[----:B------:R-:W-:-:S02]  /*61b0*/  ISETP.LT.OR P0, PT, R6, R213, P0 ;  /* 0x000000d50600720c */ /* 0x000fc40000701670 */
[----:B------:R-:W-:Y:S01]  /*61c0*/  ISETP.LT.OR P6, PT, R6, R212, P6 ;  /* 0x000000d40600720c */ /* 0x000fe200037c1670 */
[----:B------:R-:W-:Y:S01]  /*61d0*/  IMAD.IADD R6, R215, 0x1, -R6 ;  /* 0x00000001d7067824 */ /* 0x000fe200078e0a06 */
[----:B------:R-:W-:Y:S01]  /*61e0*/  FSEL R149, R8, -INF , !P3 ;  /* 0xff80000008957808 */ /* 0x000fe20005800000 */
[C---:B------:R-:W-:Y:S01]  /*61f0*/  IMAD.IADD R8, R214.reuse, 0x1, -R7 ;  /* 0x00000001d6087824 */ /* 0x040fe200078e0a07 */
[----:B------:R-:W-:Y:S01]  /*6200*/  FSEL R148, R9, -INF , !P5 ;  /* 0xff80000009947808 */ /* 0x000fe20006800000 */
[----:B------:R-:W-:Y:S01]  /*6210*/  IMAD.IADD R9, R214, 0x1, -R3 ;  /* 0x00000001d6097824 */ /* 0x000fe200078e0a03 */
[C---:B------:R-:W-:Y:S02]  /*6220*/  ISETP.GE.AND P3, PT, R3.reuse, R217, PT ;  /* 0x000000d90300720c */ /* 0x040fe40003f66270 */
[C---:B------:R-:W-:Y:S02]  /*6230*/  ISETP.GE.AND P5, PT, R3.reuse, R216, PT ;  /* 0x000000d80300720c */ /* 0x040fe40003fa6270 */
[----:B------:R-:W-:-:S02]  /*6240*/  ISETP.LT.OR P3, PT, R3, R213, P3 ;  /* 0x000000d50300720c */ /* 0x000fc40001f61670 */
[----:B------:R-:W-:Y:S01]  /*6250*/  ISETP.LT.OR P5, PT, R3, R212, P5 ;  /* 0x000000d40300720c */ /* 0x000fe20002fa1670 */
[----:B------:R-:W-:Y:S01]  /*6260*/  IMAD.IADD R3, R215, 0x1, -R3 ;  /* 0x00000001d7037824 */ /* 0x000fe200078e0a03 */
[----:B------:R-:W-:Y:S02]  /*6270*/  IABS R6, R6 ;  /* 0x0000000600067213 */ /* 0x000fe40000000000 */
[----:B------:R-:W-:Y:S02]  /*6280*/  IABS R8, R8 ;  /* 0x0000000800087213 */ /* 0x000fe40000000000 */
[----:B------:R-:W-:Y:S02]  /*6290*/  IABS R11, R10 ;  /* 0x0000000a000b7213 */ /* 0x000fe40000000000 */
[----:B------:R-:W-:Y:S01]  /*62a0*/  IABS R10, R9 ;  /* 0x00000009000a7213 */ /* 0x000fe20000000000 */
[----:B------:R-:W-:Y:S01]  /*62b0*/  IMAD.MOV.U32 R9, RZ, RZ, R6 ;  /* 0x000000ffff097224 */ /* 0x000fe200078e0006 */
[----:B------:R-:W-:Y:S01]  /*62c0*/  IABS R3, R3 ;  /* 0x0000000300037213 */ /* 0x000fe20000000000 */
[----:B------:R-:W-:Y:S01]  /*62d0*/  IMAD.MOV.U32 R6, RZ, RZ, R8 ;  /* 0x000000ffff067224 */ /* 0x000fe200078e0008 */
[----:B------:R-:W-:-:S02]  /*62e0*/  I2FP.F32.S32 R10, R10 ;  /* 0x0000000a000a7245 */ /* 0x000fc40000201400 */
[----:B------:R-:W-:Y:S02]  /*62f0*/  I2FP.F32.S32 R8, R3 ;  /* 0x0000000300087245 */ /* 0x000fe40000201400 */
        /* <DEDUP_REMOVED lines=8> */
[----:B------:R-:W-:-:S02]  /*6380*/  VIADD R3, R2, 0x31 ;  /* 0x0000003102037836 */ /* 0x000fc40000000000 */
[----:B------:R-:W-:Y:S01]  /*6390*/  FFMA.FTZ R11, R11, -UR19, R53 ;  /* 0x800000130b0b7c23 */ /* 0x000fe20008010035 */
[----:B------:R-:W-:Y:S01]  /*63a0*/  FSEL R237, R9, -INF , !P6 ;  /* 0xff80000009ed7808 */ /* 0x000fe20007000000 */
[----:B------:R-:W-:Y:S01]  /*63b0*/  IMAD.IADD R9, R214, 0x1, -R6 ;  /* 0x00000001d6097824 */ /* 0x000fe200078e0a06 */
[----:B------:R-:W-:Y:S01]  /*63c0*/  FSEL R152, R14, -INF , !P2 ;  /* 0xff8000000e987808 */ /* 0x000fe20005000000 */
[----:B------:R-:W-:Y:S01]  /*63d0*/  FFMA.FTZ R16, R8, -UR19, R22 ;  /* 0x8000001308107c23 */ /* 0x000fe20008010016 */
[----:B------:R-:W-:Y:S01]  /*63e0*/  FSEL R219, R13, -INF , !P4 ;  /* 0xff8000000ddb7808 */ /* 0x000fe20006000000 */
[----:B------:R-:W-:Y:S01]  /*63f0*/  IMAD.IADD R8, R214, 0x1, -R3 ;  /* 0x00000001d6087824 */ /* 0x000fe200078e0a03 */
[CC--:B------:R-:W-:Y:S02]  /*6400*/  ISETP.GE.AND P6, PT, R3.reuse, R217.reuse, PT ;  /* 0x000000d90300720c */ /* 0x0c0fe40003fc6270 */
[----:B------:R-:W-:Y:S02]  /*6410*/  ISETP.GE.AND P3, PT, R3, R216, PT ;  /* 0x000000d80300720c */ /* 0x000fe40003f66270 */
[----:B------:R-:W-:-:S02]  /*6420*/  ISETP.GE.AND P2, PT, R7, R217, PT ;  /* 0x000000d90700720c */ /* 0x000fc40003f46270 */
[----:B------:R-:W-:Y:S02]  /*6430*/  ISETP.GE.AND P4, PT, R7, R216, PT ;  /* 0x000000d80700720c */ /* 0x000fe40003f86270 */
[----:B------:R-:W-:Y:S02]  /*6440*/  FSEL R239, R12, -INF , !P1 ;  /* 0xff8000000cef7808 */ /* 0x000fe40004800000 */
[----:B------:R-:W-:Y:S01]  /*6450*/  FSEL R252, R11, -INF , !P0 ;  /* 0xff8000000bfc7808 */ /* 0x000fe20004000000 */
[----:B------:R-:W1:Y:S01]  /*6460*/  LDC.U8 R12, c[0x0][0x388] ;  /* 0x0000e200ff0c7b82 */ /* 0x000e620000000000 */
[C---:B------:R-:W-:Y:S02]  /*6470*/  ISETP.LT.OR P6, PT, R3.reuse, R213, P6 ;  /* 0x000000d50300720c */ /* 0x040fe400037c1670 */
[----:B------:R-:W-:Y:S01]  /*6480*/  ISETP.LT.OR P3, PT, R3, R212, P3 ;  /* 0x000000d40300720c */ /* 0x000fe20001f61670 */
[----:B------:R-:W-:Y:S01]  /*6490*/  IMAD.IADD R3, R215, 0x1, -R3 ;  /* 0x00000001d7037824 */ /* 0x000fe200078e0a03 */
[----:B------:R-:W-:-:S02]  /*64a0*/  ISETP.GE.AND P1, PT, R6, R217, PT ;  /* 0x000000d90600720c */ /* 0x000fc40003f26270 */
[C---:B------:R-:W-:Y:S02]  /*64b0*/  ISETP.GE.AND P0, PT, R6.reuse, R216, PT ;  /* 0x000000d80600720c */ /* 0x040fe40003f06270 */
[C---:B------:R-:W-:Y:S02]  /*64c0*/  ISETP.LT.OR P2, PT, R7.reuse, R213, P2 ;  /* 0x000000d50700720c */ /* 0x040fe40001741670 */
[-C--:B------:R-:W-:Y:S01]  /*64d0*/  ISETP.LT.OR P4, PT, R7, R212.reuse, P4 ;  /* 0x000000d40700720c */ /* 0x080fe20002781670 */
[C---:B------:R-:W-:Y:S01]  /*64e0*/  IMAD.IADD R7, R215.reuse, 0x1, -R7 ;  /* 0x00000001d7077824 */ /* 0x040fe200078e0a07 */
[----:B------:R-:W-:Y:S02]  /*64f0*/  IABS R10, R9 ;  /* 0x00000009000a7213 */ /* 0x000fe40000000000 */
[C---:B------:R-:W-:Y:S02]  /*6500*/  ISETP.LT.OR P1, PT, R6.reuse, R213, P1 ;  /* 0x000000d50600720c */ /* 0x040fe40000f21670 */
[----:B------:R-:W-:Y:S01]  /*6510*/  ISETP.LT.OR P0, PT, R6, R212, P0 ;  /* 0x000000d40600720c */ /* 0x000fe20000701670 */
[----:B------:R-:W-:Y:S01]  /*6520*/  IMAD.IADD R6, R215, 0x1, -R6 ;  /* 0x00000001d7067824 */ /* 0x000fe200078e0a06 */
[----:B------:R-:W-:Y:S01]  /*6530*/  IABS R9, R8 ;  /* 0x0000000800097213 */ /* 0x000fe20000000000 */
[----:B------:R-:W-:Y:S01]  /*6540*/  IMAD.MOV.U32 R8, RZ, RZ, R10 ;  /* 0x000000ffff087224 */ /* 0x000fe200078e000a */
[----:B------:R-:W-:-:S02]  /*6550*/  IABS R3, R3 ;  /* 0x0000000300037213 */ /* 0x000fc40000000000 */
[----:B------:R-:W-:Y:S02]  /*6560*/  IABS R7, R7 ;  /* 0x0000000700077213 */ /* 0x000fe40000000000 */
[----:B------:R-:W-:Y:S02]  /*6570*/  I2FP.F32.S32 R9, R9 ;  /* 0x0000000900097245 */ /* 0x000fe40000201400 */
[----:B------:R-:W-:Y:S02]  /*6580*/  I2FP.F32.S32 R3, R3 ;  /* 0x0000000300037245 */ /* 0x000fe40000201400 */
[----:B------:R-:W-:Y:S01]  /*6590*/  IABS R6, R6 ;  /* 0x0000000600067213 */ /* 0x000fe20000000000 */
[----:B------:R-:W-:Y:S01]  /*65a0*/  FFMA.FTZ R11, R9, -UR19, R25 ;  /* 0x80000013090b7c23 */ /* 0x000fe20008010019 */
[----:B------:R-:W-:Y:S01]  /*65b0*/  I2FP.F32.S32 R7, R7 ;  /* 0x0000000700077245 */ /* 0x000fe20000201400 */
[----:B------:R-:W-:Y:S01]  /*65c0*/  FFMA.FTZ R9, R3, -UR19, R27 ;  /* 0x8000001303097c23 */ /* 0x000fe2000801001b */
[----:B------:R-:W-:Y:S01]  /*65d0*/  I2FP.F32.S32 R8, R8 ;  /* 0x0000000800087245 */ /* 0x000fe20000201400 */
[C---:B------:R-:W-:Y:S01]  /*65e0*/  VIADD R3, R2.reuse, 0x38 ;  /* 0x0000003802037836 */ /* 0x040fe20000000000 */
[----:B------:R-:W-:Y:S01]  /*65f0*/  I2FP.F32.S32 R6, R6 ;  /* 0x0000000600067245 */ /* 0x000fe20000201400 */
[----:B------:R-:W-:Y:S01]  /*6600*/  FFMA.FTZ R7, R7, -UR19, R23 ;  /* 0x8000001307077c23 */ /* 0x000fe20008010017 */
[----:B------:R-:W-:-:S02]  /*6610*/  VIADD R2, R2, 0x39 ;  /* 0x0000003902027836 */ /* 0x000fc40000000000 */
[----:B------:R-:W-:Y:S01]  /*6620*/  FFMA.FTZ R8, R8, -UR19, R24 ;  /* 0x8000001308087c23 */ /* 0x000fe20008010018 */
[----:B------:R-:W-:Y:S01]  /*6630*/  FSEL R238, R16, -INF , !P5 ;  /* 0xff80000010ee7808 */ /* 0x000fe20006800000 */
[----:B------:R-:W-:Y:S01]  /*6640*/  FFMA.FTZ R10, R6, -UR19, R26 ;  /* 0x80000013060a7c23 */ /* 0x000fe2000801001a */
[----:B------:R-:W-:Y:S01]  /*6650*/  FSEL R218, R15, -INF , !P2 ;  /* 0xff8000000fda7808 */ /* 0x000fe20005000000 */
[C---:B------:R-:W-:Y:S01]  /*6660*/  IMAD.IADD R6, R214.reuse, 0x1, -R3 ;  /* 0x00000001d6067824 */ /* 0x040fe200078e0a03 */
[----:B------:R-:W-:Y:S01]  /*6670*/  FSEL R225, R7, -INF , !P4 ;  /* 0xff80000007e17808 */ /* 0x000fe20006000000 */
[----:B------:R-:W-:Y:S01]  /*6680*/  IMAD.IADD R7, R214, 0x1, -R2 ;  /* 0x00000001d6077824 */ /* 0x000fe200078e0a02 */
[----:B------:R-:W-:Y:S02]  /*6690*/  FSEL R170, R8, -INF , !P1 ;  /* 0xff80000008aa7808 */ /* 0x000fe40004800000 */
[C---:B------:R-:W-:Y:S02]  /*66a0*/  ISETP.GE.AND P5, PT, R3.reuse, R217, PT ;  /* 0x000000d90300720c */ /* 0x040fe40003fa6270 */
[----:B------:R-:W-:-:S02]  /*66b0*/  ISETP.GE.AND P2, PT, R3, R216, PT ;  /* 0x000000d80300720c */ /* 0x000fc40003f46270 */
[C---:B------:R-:W-:Y:S02]  /*66c0*/  ISETP.GE.AND P4, PT, R2.reuse, R217, PT ;  /* 0x000000d90200720c */ /* 0x040fe40003f86270 */
[C---:B------:R-:W-:Y:S02]  /*66d0*/  ISETP.GE.AND P1, PT, R2.reuse, R216, PT ;  /* 0x000000d80200720c */ /* 0x040fe40003f26270 */
[CC--:B------:R-:W-:Y:S02]  /*66e0*/  ISETP.LT.OR P5, PT, R3.reuse, R213.reuse, P5 ;  /* 0x000000d50300720c */ /* 0x0c0fe40002fa1670 */
[----:B------:R-:W-:Y:S01]  /*66f0*/  ISETP.LT.OR P2, PT, R3, R212, P2 ;  /* 0x000000d40300720c */ /* 0x000fe20001741670 */
[----:B------:R-:W-:Y:S01]  /*6700*/  IMAD.IADD R3, R215, 0x1, -R3 ;  /* 0x00000001d7037824 */ /* 0x000fe200078e0a03 */
[----:B------:R-:W-:Y:S02]  /*6710*/  IABS R6, R6 ;  /* 0x0000000600067213 */ /* 0x000fe40000000000 */
[----:B------:R-:W-:-:S02]  /*6720*/  ISETP.LT.OR P4, PT, R2, R213, P4 ;  /* 0x000000d50200720c */ /* 0x000fc40002781670 */
[----:B------:R-:W-:Y:S01]  /*6730*/  ISETP.LT.OR P1, PT, R2, R212, P1 ;  /* 0x000000d40200720c */ /* 0x000fe20000f21670 */
[----:B------:R-:W-:Y:S01]  /*6740*/  IMAD.IADD R2, R215, 0x1, -R2 ;  /* 0x00000001d7027824 */ /* 0x000fe200078e0a02 */
[----:B------:R-:W-:Y:S02]  /*6750*/  I2FP.F32.S32 R6, R6 ;  /* 0x0000000600067245 */ /* 0x000fe40000201400 */
[----:B------:R-:W-:Y:S02]  /*6760*/  FSEL R226, R10, -INF , !P0 ;  /* 0xff8000000ae27808 */ /* 0x000fe40004000000 */
[----:B------:R-:W-:Y:S01]  /*6770*/  PLOP3.LUT P0, PT, PT, PT, UP0, 0x80, 0x0 ;  /* 0x000000000000781c */ /* 0x000fe20003f0f008 */
[----:B------:R-:W-:Y:S01]  /*6780*/  FFMA.FTZ R8, R6, -UR19, R44 ;  /* 0x8000001306087c23 */ /* 0x000fe2000801002c */
[----:B------:R-:W-:Y:S02]  /*6790*/  IABS R3, R3 ;  /* 0x0000000300037213 */ /* 0x000fe40000000000 */
[----:B------:R-:W-:-:S02]  /*67a0*/  IABS R7, R7 ;  /* 0x0000000700077213 */ /* 0x000fc40000000000 */
[----:B------:R-:W-:Y:S02]  /*67b0*/  IABS R2, R2 ;  /* 0x0000000200027213 */ /* 0x000fe40000000000 */
[----:B------:R-:W-:Y:S02]  /*67c0*/  I2FP.F32.S32 R3, R3 ;  /* 0x0000000300037245 */ /* 0x000fe40000201400 */
[----:B------:R-:W-:Y:S02]  /*67d0*/  I2FP.F32.S32 R6, R7 ;  /* 0x0000000700067245 */ /* 0x000fe40000201400 */
[----:B------:R-:W-:Y:S01]  /*67e0*/  I2FP.F32.S32 R2, R2 ;  /* 0x0000000200027245 */ /* 0x000fe20000201400 */
[----:B------:R-:W-:Y:S01]  /*67f0*/  FFMA.FTZ R3, R3, -UR19, R46 ;  /* 0x8000001303037c23 */ /* 0x000fe2000801002e */
[----:B-1----:R-:W-:Y:S01]  /*6800*/  PRMT R179, R12, 0x7054, R12 ;  /* 0x000070540cb37816 */ /* 0x002fe2000000000c */
[----:B------:R-:W-:Y:S01]  /*6810*/  FFMA.FTZ R6, R6, -UR19, R45 ;  /* 0x8000001306067c23 */ /* 0x000fe2000801002d */
[----:B------:R-:W-:Y:S01]  /*6820*/  FSEL R171, R11, -INF , !P6 ;  /* 0xff8000000bab7808 */ /* 0x000fe20007000000 */
[----:B------:R-:W-:Y:S01]  /*6830*/  FFMA.FTZ R2, R2, -UR19, R47 ;  /* 0x8000001302027c23 */ /* 0x000fe2000801002f */
        /* <DEDUP_REMOVED lines=153> */
.L_x_1250:
[----:B------:R-:W-:Y:S05]  /*71d0*/  BSYNC B0 ;  /* 0x0000000000007941 */ /* 0x000fea0003800000 */
.L_x_1249:
[----:B------:R-:W0:Y:S02]  /*71e0*/  LDGDEPBAR ;  /* 0x00000000000079af */ /* 0x000e240000000000 */
.L_x_1248:
[----:B-1----:R-:W-:Y:S01]  /*71f0*/  FMNMX.FTZ R2, R35, R33, !PT ;  /* 0x0000002123027209 */ /* 0x002fe20007810000 */
[----:B------:R-:W-:Y:S01]  /*7200*/  IMAD.WIDE.U32 R230, R108, -0x326172a9, RZ ;  /* 0xcd9e8d576ce67825 */ /* 0x000fe200078e00ff */
[----:B------:R-:W-:Y:S01]  /*7210*/  LOP3.LUT R6, R106, UR38, RZ, 0x3c, !PT ;  /* 0x000000266a067c12 */ /* 0x000fe2000f8e3cff */
[----:B------:R-:W-:Y:S01]  /*7220*/  USHF.L.U32 UR43, UR22, 0x1, URZ ;  /* 0x00000001162b7899 */ /* 0x000fe2000800063f */
[----:B------:R-:W-:Y:S01]  /*7230*/  FMNMX.FTZ R2, R41, R2, !PT ;  /* 0x0000000229027209 */ /* 0x000fe20007810000 */
[----:B------:R-:W-:Y:S01]  /*7240*/  UIADD3 UR6, UR39, -0x4498517b, URZ ;  /* 0xbb67ae8527067890 */ /* 0x000fe2000fffe03f */
[----:B------:R-:W-:Y:S01]  /*7250*/  IMAD.WIDE.U32 R134, R107, -0x2daee0ad, RZ ;  /* 0xd2511f536b867825 */ /* 0x000fe200078e00ff */
[----:B------:R1:W-:Y:S01]  /*7260*/  STL [R1+0xa8], R6 ;  /* 0x0000a80601007387 */ /* 0x0003e20000100800 */
[----:B------:R-:W-:Y:S01]  /*7270*/  FMNMX.FTZ R2, R32, R2, !PT ;  /* 0x0000000220027209 */ /* 0x000fe20007810000 */
[----:B------:R-:W-:Y:S01]  /*7280*/  UIADD3 UR36, UR38, -0x61c88647, URZ ;  /* 0x9e3779b926247890 */ /* 0x000fe2000fffe03f */
[----:B------:R-:W-:Y:S01]  /*7290*/  LEA R185, R5, UR4, 0x1 ;  /* 0x0000000405b97c11 */ /* 0x000fe2000f8e08ff */
[----:B------:R-:W-:Y:S01]  /*72a0*/  UIADD3 UR33, UR38, 0x3c6ef372, URZ ;  /* 0x3c6ef37226217890 */ /* 0x000fe2000fffe03f */
[----:B------:R-:W-:Y:S01]  /*72b0*/  FMNMX.FTZ R2, R150, R2, !PT ;  /* 0x0000000296027209 */ /* 0x000fe20007810000 */
[----:B------:R-:W-:-:S02]  /*72c0*/  UIADD3 UR32, UR39, 0x76cf5d0a, URZ ;  /* 0x76cf5d0a27207890 */ /* 0x000fc4000fffe03f */
[----:B------:R-:W-:Y:S01]  /*72d0*/  UIADD3 UR25, UR39, 0x32370b8f, URZ ;  /* 0x32370b8f27197890 */ /* 0x000fe2000fffe03f */
[----:B------:R-:W-:Y:S01]  /*72e0*/  FMNMX.FTZ R2, R160, R2, !PT ;  /* 0x00000002a0027209 */ /* 0x000fe20007810000 */
[----:B------:R-:W-:Y:S01]  /*72f0*/  ULDC UR20, c[0x0][0x2ec] ;  /* 0x0000bb0000147ab9 */ /* 0x000fe20000000800 */
[----:B------:R-:W-:Y:S01]  /*7300*/  UIADD3 UR26, UR38, -0x255992d5, URZ ;  /* 0xdaa66d2b261a7890 */ /* 0x000fe2000fffe03f */
[--C-:B------:R-:W-:Y:S01]  /*7310*/  IMAD R186, R4, 0x2, R185.reuse ;  /* 0x0000000204ba7824 */ /* 0x100fe200078e02b9 */
[----:B------:R-:W-:Y:S01]  /*7320*/  FMNMX.FTZ R2, R133, R2, !PT ;  /* 0x0000000285027209 */ /* 0x000fe20007810000 */
[----:B------:R-:W-:Y:S01]  /*7330*/  UIADD3 UR7, UR38, 0x78dde6e4, URZ ;  /* 0x78dde6e426077890 */ /* 0x000fe2000fffe03f */
[----:B------:R-:W-:Y:S01]  /*7340*/  IMAD R188, R0, 0x2, R185 ;  /* 0x0000000200bc7824 */ /* 0x000fe200078e02b9 */
[----:B------:R-:W-:Y:S01]  /*7350*/  UIADD3 UR14, UR39, -0x56f99767, URZ ;  /* 0xa9066899270e7890 */ /* 0x000fe2000fffe03f */
        /* <DEDUP_REMOVED lines=27> */
[----:B-1----:R-:W-:Y:S01]  /*7510*/  LOP3.LUT R6, R231, R6, RZ, 0x3c, !PT ;  /* 0x00000006e7067212 */ /* 0x002fe200078e3cff */
[----:B------:R-:W1:Y:S01]  /*7520*/  SHFL.BFLY PT, R3, R132, 0x2, 0x1f ;  /* 0x0c401f0084037f89 */ /* 0x000e6200000e0000 */
[----:B------:R-:W-:Y:S02]  /*7530*/  FMNMX.FTZ R2, R238, R2, !PT ;  /* 0x00000002ee027209 */ /* 0x000fe40007810000 */
[----:B------:R-:W-:Y:S01]  /*7540*/  LEA R187, R0, R186, 0x1 ;  /* 0x000000ba00bb7211 */ /* 0x000fe200078e08ff */
[----:B------:R-:W-:Y:S01]  /*7550*/  IMAD.WIDE.U32 R58, R6, -0x2daee0ad, RZ ;  /* 0xd2511f53063a7825 */ /* 0x000fe200078e00ff */
[----:B------:R-:W-:-:S03]  /*7560*/  FMNMX.FTZ R2, R225, R2, !PT ;  /* 0x00000002e1027209 */ /* 0x000fc60007810000 */
[----:B------:R-:W-:Y:S01]  /*7570*/  LDSM.16.MT88.4 R48, [R187+0x10000] ;  /* 0x01000000bb30783b */ /* 0x000fe20000004200 */
[----:B------:R-:W-:Y:S02]  /*7580*/  FMNMX.FTZ R2, R226, R2, !PT ;  /* 0x00000002e2027209 */ /* 0x000fe40007810000 */
[----:B------:R-:W-:Y:S01]  /*7590*/  LOP3.LUT R8, R59, UR6, R134, 0x96, !PT ;  /* 0x000000063b087c12 */ /* 0x000fe2000f8e9686 */
[----:B------:R-:W-:Y:S01]  /*75a0*/  UIADD3 UR6, UR39, -0x126145ec, URZ ;  /* 0xed9eba1427067890 */ /* 0x000fe2000fffe03f */
[----:B------:R-:W-:-:S03]  /*75b0*/  FMNMX.FTZ R2, R228, R2, !PT ;  /* 0x00000002e4027209 */ /* 0x000fc60007810000 */
[----:B------:R-:W-:Y:S01]  /*75c0*/  IMAD.WIDE.U32 R56, R8, -0x326172a9, RZ ;  /* 0xcd9e8d5708387825 */ /* 0x000fe200078e00ff */
[----:B------:R-:W-:-:S04]  /*75d0*/  FMNMX.FTZ R2, R224, R2, !PT ;  /* 0x00000002e0027209 */ /* 0x000fc80007810000 */
[----:B------:R-:W-:Y:S02]  /*75e0*/  FMNMX.FTZ R2, R235, R2, !PT ;  /* 0x00000002eb027209 */ /* 0x000fe40007810000 */
[----:B-1----:R-:W-:Y:S01]  /*75f0*/  FMNMX.FTZ R132, R132, R3, !PT ;  /* 0x0000000384847209 */ /* 0x002fe20007810000 */
[----:B------:R-:W-:Y:S02]  /*7600*/  IMAD.U32 R3, RZ, RZ, UR43 ;  /* 0x0000002bff037e24 */ /* 0x000fe4000f8e00ff */
[----:B------:R-:W1:Y:S01]  /*7610*/  SHFL.BFLY PT, R10, R2, 0x2, 0x1f ;  /* 0x0c401f00020a7f89 */ /* 0x000e6200000e0000 */
[----:B------:R-:W-:-:S03]  /*7620*/  UIADD3 UR43, UR43, 0x1, URZ ;  /* 0x000000012b2b7890 */ /* 0x000fc6000fffe03f */
[----:B------:R-:W2:Y:S01]  /*7630*/  SHFL.BFLY PT, R9, R132, 0x1, 0x1f ;  /* 0x0c201f0084097f89 */ /* 0x000ea200000e0000 */
[----:B------:R-:W-:-:S05]  /*7640*/  LOP3.LUT R3, R135, UR39, R3, 0x96, !PT ;  /* 0x0000002787037c12 */ /* 0x000fca000f8e9603 */
[----:B------:R-:W-:-:S05]  /*7650*/  IMAD.WIDE.U32 R6, R3, -0x326172a9, RZ ;  /* 0xcd9e8d5703067825 */ /* 0x000fca00078e00ff */
[----:B------:R-:W-:Y:S02]  /*7660*/  LOP3.LUT R3, R7, UR36, R230, 0x96, !PT ;  /* 0x0000002407037c12 */ /* 0x000fe4000f8e96e6 */
[----:B------:R-:W-:Y:S02]  /*7670*/  LOP3.LUT R8, R57, UR33, R6, 0x96, !PT ;  /* 0x0000002139087c12 */ /* 0x000fe4000f8e9606 */
[----:B-1----:R-:W-:Y:S01]  /*7680*/  FMNMX.FTZ R10, R2, R10, !PT ;  /* 0x0000000a020a7209 */ /* 0x002fe20007810000 */
[----:B------:R-:W-:Y:S01]  /*7690*/  IMAD.WIDE.U32 R2, R3, -0x2daee0ad, RZ ;  /* 0xd2511f5303027825 */ /* 0x000fe200078e00ff */
[----:B--2---:R-:W-:-:S03]  /*76a0*/  FMNMX.FTZ R132, R132, R9, !PT ;  /* 0x0000000984847209 */ /* 0x004fc60007810000 */
[----:B------:R-:W1:Y:S01]  /*76b0*/  SHFL.BFLY PT, R11, R10, 0x1, 0x1f ;  /* 0x0c201f000a0b7f89 */ /* 0x000e6200000e0000 */
        /* <DEDUP_REMOVED lines=9> */
[--C-:B------:R-:W-:Y:S01]  /*7750*/  FFMA.FTZ R7, R35, UR20, -R12.reuse ;  /* 0x0000001423077c23 */ /* 0x100fe2000801080c */
[--C-:B------:R-:W-:Y:S01]  /*7760*/  FFMA.FTZ R3, R33, UR20, -R12.reuse ;  /* 0x0000001421037c23 */ /* 0x100fe2000801080c */
[----:B------:R-:W-:Y:S01]  /*7770*/  FFMA.FTZ R9, R32, UR20, -R12 ;  /* 0x0000001420097c23 */ /* 0x000fe2000801080c */
[----:B------:R-:W-:Y:S01]  /*7780*/  LOP3.LUT R2, R39, UR7, R2, 0x96, !PT ;  /* 0x0000000727027c12 */ /* 0x000fe2000f8e9602 */
[----:B------:R2:W-:Y:S04]  /*7790*/  MUFU.EX2 R233, R7 ;  /* 0x0000000700e97308 */ /* 0x0005e80000000800 */
[----:B------:R-:W-:-:S04]  /*77a0*/  IMAD.WIDE.U32 R36, R2, -0x2daee0ad, RZ ;  /* 0xd2511f5302247825 */ /* 0x000fc800078e00ff */
[----:B------:R-:W-:Y:S01]  /*77b0*/  FFMA.FTZ R2, R41, UR20, -R12 ;  /* 0x0000001429027c23 */ /* 0x000fe2000801080c */
[----:B------:R1:W-:Y:S08]  /*77c0*/  MUFU.EX2 R234, R3 ;  /* 0x0000000300ea7308 */ /* 0x0003f00000000800 */
[----:B------:R3:W-:Y:S01]  /*77d0*/  MUFU.EX2 R241, R2 ;  /* 0x0000000200f17308 */ /* 0x0007e20000000800 */
[----:B--2---:R-:W-:-:S05]  /*77e0*/  IMAD.WIDE.U32 R6, R6, -0x2daee0ad, RZ ;  /* 0xd2511f5306067825 */ /* 0x004fca00078e00ff */
[----:B------:R-:W-:Y:S02]  /*77f0*/  LOP3.LUT R8, R7, UR6, R8, 0x96, !PT ;  /* 0x0000000607087c12 */ /* 0x000fe4000f8e9608 */
[----:B------:R2:W4:Y:S01]  /*7800*/  MUFU.EX2 R178, R9 ;  /* 0x0000000900b27308 */ /* 0x0005220000000800 */
[----:B-1----:R-:W-:Y:S02]  /*7810*/  FMNMX.FTZ R3, R10, R11, !PT ;  /* 0x0000000b0a037209 */ /* 0x002fe40007810000 */
[----:B------:R-:W-:Y:S01]  /*7820*/  LOP3.LUT R10, R37, UR14, R6, 0x96, !PT ;  /* 0x0000000e250a7c12 */ /* 0x000fe2000f8e9606 */
[----:B------:R-:W-:Y:S01]  /*7830*/  IMAD.WIDE.U32 R14, R8, -0x326172a9, RZ ;  /* 0xcd9e8d57080e7825 */ /* 0x000fe200078e00ff */
[----:B------:R-:W-:-:S03]  /*7840*/  FSETP.NEU.FTZ.AND P1, PT, R3, -INF , PT ;  /* 0xff8000000300780b */ /* 0x000fc60003f3d000 */
[----:B------:R-:W-:-:S05]  /*7850*/  FMUL.FTZ R6, R3, UR20 ;  /* 0x0000001403067c20 */ /* 0x000fca0008410000 */
[----:B---3--:R-:W-:Y:S01]  /*7860*/  FSEL R2, R6, RZ, P1 ;  /* 0x000000ff06027208 */ /* 0x008fe20000800000 */
[----:B------:R-:W-:-:S04]  /*7870*/  IMAD.WIDE.U32 R6, R10, -0x326172a9, RZ ;  /* 0xcd9e8d570a067825 */ /* 0x000fc800078e00ff */
[--C-:B------:R-:W-:Y:S01]  /*7880*/  FFMA.FTZ R10, R42, UR20, -R2.reuse ;  /* 0x000000142a0a7c23 */ /* 0x100fe20008010802 */
[----:B------:R-:W-:Y:S01]  /*7890*/  LOP3.LUT R8, R6, 0xffff, RZ, 0xc0, !PT ;  /* 0x0000ffff06087812 */ /* 0x000fe200078ec0ff */
[----:B------:R-:W-:Y:S01]  /*78a0*/  FFMA.FTZ R5, R40, UR20, -R2 ;  /* 0x0000001428057c23 */ /* 0x000fe20008010802 */
[----:B------:R-:W-:Y:S01]  /*78b0*/  LOP3.LUT R13, R6, 0xff, RZ, 0xc0, !PT ;  /* 0x000000ff060d7812 */ /* 0x000fe200078ec0ff */
[----:B------:R1:W-:Y:S01]  /*78c0*/  MUFU.EX2 R236, R10 ;  /* 0x0000000a00ec7308 */ /* 0x0003e20000000800 */
[----:B--2---:R-:W-:Y:S01]  /*78d0*/  SHF.R.U32.HI R9, RZ, 0x10, R6 ;  /* 0x00000010ff097819 */ /* 0x004fe20000011606 */
[----:B------:R-:W-:Y:S01]  /*78e0*/  FFMA.FTZ R0, R43, UR20, -R2 ;  /* 0x000000142b007c23 */ /* 0x000fe20008010802 */
[----:B------:R-:W-:Y:S01]  /*78f0*/  SHF.R.U32.HI R11, RZ, 0x18, R6 ;  /* 0x00000018ff0b7819 */ /* 0x000fe20000011606 */
[----:B------:R-:W2:Y:S01]  /*7900*/  LDSM.16.MT88.4 R40, [R188+0x12000] ;  /* 0x01200000bc28783b */ /* 0x000ea20000004200 */
[----:B------:R-:W-:Y:S02]  /*7910*/  LOP3.LUT R6, R7, UR10, R14, 0x96, !PT ;  /* 0x0000000a07067c12 */ /* 0x000fe4000f8e960e */
[----:B------:R-:W-:Y:S01]  /*7920*/  LOP3.LUT R9, R9, 0xff, RZ, 0xc0, !PT ;  /* 0x000000ff09097812 */ /* 0x000fe200078ec0ff */
[----:B------:R3:W-:Y:S01]  /*7930*/  MUFU.EX2 R229, R5 ;  /* 0x0000000500e57308 */ /* 0x0007e20000000800 */
[----:B------:R-:W-:-:S02]  /*7940*/  LOP3.LUT R4, R6, 0xffff, RZ, 0xc0, !PT ;  /* 0x0000ffff06047812 */ /* 0x000fc400078ec0ff */
[----:B------:R-:W-:Y:S02]  /*7950*/  LOP3.LUT R7, R6, 0xff, RZ, 0xc0, !PT ;  /* 0x000000ff06077812 */ /* 0x000fe400078ec0ff */
[----:B------:R-:W-:Y:S02]  /*7960*/  SHF.R.U32.HI R4, RZ, 0x8, R4 ;  /* 0x00000008ff047819 */ /* 0x000fe40000011604 */
[----:B------:R-:W-:Y:S01]  /*7970*/  PRMT R9, R9, 0x5410, R11 ;  /* 0x0000541009097816 */ /* 0x000fe2000000000b */
[----:B------:R5:W-:Y:S01]  /*7980*/  MUFU.EX2 R176, R0 ;  /* 0x0000000000b07308 */ /* 0x000be20000000800 */
[----:B-1----:R-:W-:Y:S01]  /*7990*/  SHF.R.U32.HI R10, RZ, 0x8, R8 ;  /* 0x00000008ff0a7819 */ /* 0x002fe20000011608 */
[----:B------:R-:W-:Y:S02]  /*79a0*/  FFMA.FTZ R8, R34, UR20, -R2 ;  /* 0x0000001422087c23 */ /* 0x000fe40008010802 */
[----:B------:R-:W-:Y:S01]  /*79b0*/  LDSM.16.MT88.4 R32, [R187+0x12000] ;  /* 0x01200000bb20783b */ /* 0x000fe20000004200 */
[----:B------:R-:W-:-:S02]  /*79c0*/  PRMT R10, R13, 0x5410, R10 ;  /* 0x000054100d0a7816 */ /* 0x000fc4000000000a */
[----:B------:R-:W-:Y:S01]  /*79d0*/  PRMT R13, R7, 0x5410, R4 ;  /* 0x00005410070d7816 */ /* 0x000fe20000000004 */
[----:B------:R1:W1:Y:S01]  /*79e0*/  MUFU.EX2 R240, R8 ;  /* 0x0000000800f07308 */ /* 0x0002620000000800 */
[----:B---3--:R-:W-:Y:S02]  /*79f0*/  HSET2.LE.AND R5, R9, R179, PT ;  /* 0x000000b309057233 */ /* 0x008fe40003803000 */
[----:B----4-:R-:W-:Y:S02]  /*7a00*/  F2FP.BF16.F32.PACK_AB R4, R178, R241 ;  /* 0x000000f1b204723e */ /* 0x010fe400000010ff */
[----:B-----5:R-:W-:-:S04]  /*7a10*/  SHF.R.U32.HI R0, RZ, 0x10, R6 ;  /* 0x00000010ff007819 */ /* 0x020fc80000011606 */
[----:B------:R-:W-:Y:S02]  /*7a20*/  LOP3.LUT R7, R0, 0xff, RZ, 0xc0, !PT ;  /* 0x000000ff00077812 */ /* 0x000fe400078ec0ff */
[----:B------:R-:W-:Y:S02]  /*7a30*/  HSET2.LE.AND R0, R10, R179, PT ;  /* 0x000000b30a007233 */ /* 0x000fe40003803000 */
[----:B-1----:R-:W-:Y:S02]  /*7a40*/  SHF.R.U32.HI R8, RZ, 0x18, R6 ;  /* 0x00000018ff087819 */ /* 0x002fe40000011606 */
[----:B------:R-:W-:Y:S02]  /*7a50*/  F2FP.BF16.F32.PACK_AB R6, R229, R240 ;  /* 0x000000f0e506723e */ /* 0x000fe400000010ff */
[----:B------:R-:W-:Y:S02]  /*7a60*/  PRMT R7, R7, 0x5410, R8 ;  /* 0x0000541007077816 */ /* 0x000fe40000000008 */
[----:B------:R-:W-:-:S02]  /*7a70*/  LOP3.LUT R10, R0, R4, RZ, 0xc0, !PT ;  /* 0x00000004000a7212 */ /* 0x000fc400078ec0ff */
[----:B------:R-:W-:Y:S02]  /*7a80*/  LOP3.LUT R11, R5, R6, RZ, 0xc0, !PT ;  /* 0x00000006050b7212 */ /* 0x000fe400078ec0ff */
[--C-:B------:R-:W-:Y:S02]  /*7a90*/  HSET2.LE.AND R0, R13, R179.reuse, PT ;  /* 0x000000b30d007233 */ /* 0x100fe40003803000 */
[----:B------:R-:W-:Y:S02]  /*7aa0*/  F2FP.BF16.F32.PACK_AB R4, R234, R233 ;  /* 0x000000e9ea04723e */ /* 0x000fe400000010ff */
[----:B------:R-:W-:Y:S02]  /*7ab0*/  HSET2.LE.AND R5, R7, R179, PT ;  /* 0x000000b307057233 */ /* 0x000fe40003803000 */
[----:B------:R-:W-:Y:S02]  /*7ac0*/  F2FP.BF16.F32.PACK_AB R6, R176, R236 ;  /* 0x000000ecb006723e */ /* 0x000fe400000010ff */
[----:B------:R-:W-:-:S02]  /*7ad0*/  LOP3.LUT R8, R0, R4, RZ, 0xc0, !PT ;  /* 0x0000000400087212 */ /* 0x000fc400078ec0ff */
[----:B------:R-:W-:Y:S02]  /*7ae0*/  LOP3.LUT R9, R5, R6, RZ, 0xc0, !PT ;  /* 0x0000000605097212 */ /* 0x000fe400078ec0ff */
[----:B------:R-:W1:Y:S01]  /*7af0*/  LDSM.16.MT88.4 R4, [R187+0x14000] ;  /* 0x01400000bb04783b */ /* 0x000e620000004200 */
[----:B------:R-:W-:-:S04]  /*7b00*/  LOP3.LUT R0, R15, UR15, R38, 0x96, !PT ;  /* 0x0000000f0f007c12 */ /* 0x000fc8000f8e9626 */
[C---:B------:R-:W-:Y:S06]  /*7b10*/  HMMA.16816.F32.BF16 R144, R8.reuse, R44, RZ ;  /* 0x0000002c0890723c */ /* 0x040fec00000418ff */
[C---:B------:R-:W-:Y:S06]  /*7b20*/  HMMA.16816.F32.BF16 R136, R8.reuse, R46, RZ ;  /* 0x0000002e0888723c */ /* 0x040fec00000418ff */
[C---:B------:R-:W-:Y:S06]  /*7b30*/  HMMA.16816.F32.BF16 R112, R8.reuse, R60, RZ ;  /* 0x0000003c0870723c */ /* 0x040fec00000418ff */
[C---:B------:R-:W-:Y:S06]  /*7b40*/  HMMA.16816.F32.BF16 R84, R8.reuse, R62, RZ ;  /* 0x0000003e0854723c */ /* 0x040fec00000418ff */
[C---:B--2---:R-:W-:Y:S06]  /*7b50*/  HMMA.16816.F32.BF16 R60, R8.reuse, R40, RZ ;  /* 0x00000028083c723c */ /* 0x044fec00000418ff */
[C---:B------:R-:W-:Y:S01]  /*7b60*/  HMMA.16816.F32.BF16 R44, R8.reuse, R42, RZ ;  /* 0x0000002a082c723c */ /* 0x040fe200000418ff */
[----:B------:R-:W-:Y:S05]  /*7b70*/  LDSM.16.MT88.4 R40, [R186+0x16000] ;  /* 0x01600000ba28783b */ /* 0x000fea0000004200 */
[C---:B------:R-:W-:Y:S06]  /*7b80*/  HMMA.16816.F32.BF16 R120, R8.reuse, R28, RZ ;  /* 0x0000001c0878723c */ /* 0x040fec00000418ff */
[C---:B------:R-:W-:Y:S01]  /*7b90*/  HMMA.16816.F32.BF16 R92, R8.reuse, R30, RZ ;  /* 0x0000001e085c723c */ /* 0x040fe200000418ff */
[----:B------:R-:W2:Y:S05]  /*7ba0*/  LDSM.16.MT88.4 R28, [R185+0x16000] ;  /* 0x01600000b91c783b */ /* 0x000eaa0000004200 */
[C---:B------:R-:W-:Y:S06]  /*7bb0*/  HMMA.16816.F32.BF16 R104, R8.reuse, R20, RZ ;  /* 0x000000140868723c */ /* 0x040fec00000418ff */
[C---:B------:R-:W-:Y:S01]  /*7bc0*/  HMMA.16816.F32.BF16 R76, R8.reuse, R22, RZ ;  /* 0x00000016084c723c */ /* 0x040fe200000418ff */
[----:B------:R-:W3:Y:S05]  /*7bd0*/  LDSM.16.MT88.4 R20, [R188+0x16000] ;  /* 0x01600000bc14783b */ /* 0x000eea0000004200 */
[C---:B------:R-:W-:Y:S06]  /*7be0*/  HMMA.16816.F32.BF16 R100, R8.reuse, R16, RZ ;  /* 0x000000100864723c */ /* 0x040fec00000418ff */
[C---:B------:R-:W-:Y:S01]  /*7bf0*/  HMMA.16816.F32.BF16 R72, R8.reuse, R18, RZ ;  /* 0x000000120848723c */ /* 0x040fe200000418ff */
[----:B------:R-:W4:Y:S05]  /*7c00*/  LDSM.16.MT88.4 R16, [R187+0x16000] ;  /* 0x01600000bb10783b */ /* 0x000f2a0000004200 */
[C---:B------:R-:W-:Y:S06]  /*7c10*/  HMMA.16816.F32.BF16 R116, R8.reuse, R64, RZ ;  /* 0x000000400874723c */ /* 0x040fec00000418ff */
[C---:B------:R-:W-:Y:S06]  /*7c20*/  HMMA.16816.F32.BF16 R88, R8.reuse, R66, RZ ;  /* 0x000000420858723c */ /* 0x040fec00000418ff */
[C---:B-1----:R-:W-:Y:S06]  /*7c30*/  HMMA.16816.F32.BF16 R64, R8.reuse, R6, RZ ;  /* 0x000000060840723c */ /* 0x042fec00000418ff */
[----:B------:R-:W-:Y:S01]  /*7c40*/  HMMA.16816.F32.BF16 R124, R8, R52, RZ ;  /* 0x00000034087c723c */ /* 0x000fe200000418ff */
[----:B------:R-:W-:Y:S01]  /*7c50*/  FFMA.FTZ R6, R133, UR20, -R12 ;  /* 0x0000001485067c23 */ /* 0x000fe2000801080c */
[----:B------:R-:W-:-:S03]  /*7c60*/  MOV R133, R232 ;  /* 0x000000e800857202 */ /* 0x000fc60000000f00 */
[----:B------:R1:W-:Y:S01]  /*7c70*/  MUFU.EX2 R172, R6 ;  /* 0x0000000600ac7308 */ /* 0x0003e20000000800 */
[C---:B------:R-:W-:Y:S06]  /*7c80*/  HMMA.16816.F32.BF16 R96, R8.reuse, R54, RZ ;  /* 0x000000360860723c */ /* 0x040fec00000418ff */
[C---:B------:R-:W-:Y:S06]  /*7c90*/  HMMA.16816.F32.BF16 R52, R8.reuse, R4, RZ ;  /* 0x000000040834723c */ /* 0x040fec00000418ff */
[----:B------:R-:W-:Y:S01]  /*7ca0*/  HMMA.16816.F32.BF16 R108, R8, R32, RZ ;  /* 0x00000020086c723c */ /* 0x000fe200000418ff */
[--C-:B------:R-:W-:Y:S01]  /*7cb0*/  FFMA.FTZ R4, R150, UR20, -R12.reuse ;  /* 0x0000001496047c23 */ /* 0x100fe2000801080c */
[----:B-1----:R-:W-:-:S03]  /*7cc0*/  FFMA.FTZ R6, R148, UR20, -R12 ;  /* 0x0000001494067c23 */ /* 0x002fc6000801080c */
[----:B------:R1:W-:Y:S01]  /*7cd0*/  MUFU.EX2 R154, R4 ;  /* 0x00000004009a7308 */ /* 0x0003e20000000800 */
[C---:B------:R-:W-:Y:S06]  /*7ce0*/  HMMA.16816.F32.BF16 R80, R8.reuse, R34, RZ ;  /* 0x000000220850723c */ /* 0x040fec00000418ff */
[C---:B------:R-:W-:Y:S01]  /*7cf0*/  HMMA.16816.F32.BF16 R68, R8.reuse, R48, RZ ;  /* 0x000000300844723c */ /* 0x040fe200000418ff */
[----:B------:R5:W3:Y:S05]  /*7d00*/  MUFU.EX2 R153, R6 ;  /* 0x0000000600997308 */ /* 0x000aea0000000800 */
[----:B--2---:R-:W-:Y:S01]  /*7d10*/  HMMA.16816.F32.BF16 R32, R8, R28, RZ ;  /* 0x0000001c0820723c */ /* 0x004fe200000418ff */
[----:B-1----:R-:W-:-:S05]  /*7d20*/  IMAD.WIDE.U32 R4, R0, -0x2daee0ad, RZ ;  /* 0xd2511f5300047825 */ /* 0x002fca00078e00ff */
[----:B------:R-:W-:Y:S01]  /*7d30*/  HMMA.16816.F32.BF16 R48, R8, R50, RZ ;  /* 0x000000320830723c */ /* 0x000fe200000418ff */
[----:B------:R-:W-:Y:S02]  /*7d40*/  LOP3.LUT R0, R5, UR11, R36, 0x96, !PT ;  /* 0x0000000b05007c12 */ /* 0x000fe4000f8e9624 */
[----:B------:R-:W-:-:S03]  /*7d50*/  LOP3.LUT R5, R4, 0xffff, RZ, 0xc0, !PT ;  /* 0x0000ffff04057812 */ /* 0x000fc600078ec0ff */
[C---:B------:R-:W-:Y:S01]  /*7d60*/  HMMA.16816.F32.BF16 R140, R8.reuse, R24, RZ ;  /* 0x00000018088c723c */ /* 0x040fe200000418ff */
[----:B------:R-:W-:Y:S02]  /*7d70*/  LOP3.LUT R15, R4, 0xff, RZ, 0xc0, !PT ;  /* 0x000000ff040f7812 */ /* 0x000fe400078ec0ff */
[--C-:B------:R-:W-:Y:S02]  /*7d80*/  SHF.R.U32.HI R7, RZ, 0x10, R4.reuse ;  /* 0x00000010ff077819 */ /* 0x100fe40000011604 */
[----:B------:R-:W-:Y:S01]  /*7d90*/  SHF.R.U32.HI R14, RZ, 0x18, R4 ;  /* 0x00000018ff0e7819 */ /* 0x000fe20000011604 */
[C---:B------:R-:W-:Y:S01]  /*7da0*/  HMMA.16816.F32.BF16 R128, R8.reuse, R26, RZ ;  /* 0x0000001a0880723c */ /* 0x040fe200000418ff */
[C---:B------:R-:W-:Y:S01]  /*7db0*/  LOP3.LUT R4, R0.reuse, 0xffff, RZ, 0xc0, !PT ;  /* 0x0000ffff00047812 */ /* 0x040fe200078ec0ff */
[----:B------:R-:W-:Y:S01]  /*7dc0*/  LDSM.16.MT88.4 R24, [R185+0x10800] ;  /* 0x01080000b918783b */ /* 0x000fe20000004200 */
[----:B-----5:R-:W-:Y:S01]  /*7dd0*/  SHF.R.U32.HI R6, RZ, 0x8, R5 ;  /* 0x00000008ff067819 */ /* 0x020fe20000011605 */
[----:B------:R-:W-:Y:S01]  /*7de0*/  FFMA.FTZ R5, R149, UR20, -R2 ;  /* 0x0000001495057c23 */ /* 0x000fe20008010802 */
[----:B------:R-:W-:Y:S01]  /*7df0*/  LOP3.LUT R7, R7, 0xff, RZ, 0xc0, !PT ;  /* 0x000000ff07077812 */ /* 0x000fe200078ec0ff */
[----:B------:R-:W-:Y:S01]  /*7e00*/  HMMA.16816.F32.BF16 R148, R8, R42, RZ ;  /* 0x0000002a0894723c */ /* 0x000fe200000418ff */
[----:B------:R-:W-:Y:S01]  /*7e10*/  LOP3.LUT R13, R0, 0xff, RZ, 0xc0, !PT ;  /* 0x000000ff000d7812 */ /* 0x000fe200078ec0ff */
[----:B------:R1:W-:Y:S01]  /*7e20*/  MUFU.EX2 R173, R5 ;  /* 0x0000000500ad7308 */ /* 0x0003e20000000800 */
[----:B------:R-:W-:-:S02]  /*7e30*/  SHF.R.U32.HI R4, RZ, 0x8, R4 ;  /* 0x00000008ff047819 */ /* 0x000fc40000011604 */
[----:B------:R-:W-:Y:S01]  /*7e40*/  PRMT R6, R15, 0x5410, R6 ;  /* 0x000054100f067816 */ /* 0x000fe20000000006 */
[----:B---3--:R-:W-:Y:S01]  /*7e50*/  IMAD.MOV.U32 R15, RZ, RZ, R153 ;  /* 0x000000ffff0f7224 */ /* 0x008fe200078e0099 */
[----:B------:R-:W-:Y:S01]  /*7e60*/  PRMT R14, R7, 0x5410, R14 ;  /* 0x00005410070e7816 */ /* 0x000fe2000000000e */
[----:B------:R-:W-:Y:S01]  /*7e70*/  IMAD.MOV.U32 R42, RZ, RZ, R154 ;  /* 0x000000ffff2a7224 */ /* 0x000fe200078e009a */
[----:B------:R-:W-:Y:S01]  /*7e80*/  PRMT R13, R13, 0x5410, R4 ;  /* 0x000054100d0d7816 */ /* 0x000fe20000000004 */
[C---:B------:R-:W-:Y:S01]  /*7e90*/  HMMA.16816.F32.BF16 R28, R8.reuse, R30, RZ ;  /* 0x0000001e081c723c */ /* 0x040fe200000418ff */
[--C-:B------:R-:W-:Y:S02]  /*7ea0*/  SHF.R.U32.HI R4, RZ, 0x10, R0.reuse ;  /* 0x00000010ff047819 */ /* 0x100fe40000011600 */
[----:B------:R-:W-:Y:S02]  /*7eb0*/  SHF.R.U32.HI R7, RZ, 0x18, R0 ;  /* 0x00000018ff077819 */ /* 0x000fe40000011600 */
[----:B------:R-:W-:Y:S01]  /*7ec0*/  HSET2.LE.AND R0, R6, R179, PT ;  /* 0x000000b306007233 */ /* 0x000fe20003803000 */
[----:B------:R-:W-:Y:S01]  /*7ed0*/  HMMA.16816.F32.BF16 R36, R8, R40, RZ ;  /* 0x000000280824723c */ /* 0x000fe200000418ff */
[----:B------:R-:W-:Y:S01]  /*7ee0*/  F2FP.BF16.F32.PACK_AB R6, R15, R172 ;  /* 0x000000ac0f06723e */ /* 0x000fe200000010ff */
[----:B-1----:R-:W-:Y:S01]  /*7ef0*/  FFMA.FTZ R5, R152, UR20, -R2 ;  /* 0x0000001498057c23 */ /* 0x002fe20008010802 */
[----:B------:R-:W-:-:S02]  /*7f00*/  LOP3.LUT R4, R4, 0xff, RZ, 0xc0, !PT ;  /* 0x000000ff04047812 */ /* 0x000fc400078ec0ff */
[----:B------:R-:W-:Y:S01]  /*7f10*/  LOP3.LUT R6, R0, R6, RZ, 0xc0, !PT ;  /* 0x0000000600067212 */ /* 0x000fe200078ec0ff */
[----:B------:R1:W2:Y:S01]  /*7f20*/  MUFU.EX2 R227, R5 ;  /* 0x0000000500e37308 */ /* 0x0002a20000000800 */
[----:B------:R-:W-:Y:S01]  /*7f30*/  FFMA.FTZ R0, R164, UR20, -R2 ;  /* 0x00000014a4007c23 */ /* 0x000fe20008010802 */
[----:B------:R-:W-:Y:S01]  /*7f40*/  HMMA.16816.F32.BF16 R156, R8, R20, RZ ;  /* 0x00000014089c723c */ /* 0x000fe200000418ff */
[----:B------:R-:W-:Y:S01]  /*7f50*/  IMAD.MOV.U32 R41, RZ, RZ, R241 ;  /* 0x000000ffff297224 */ /* 0x000fe200078e00f1 */
[----:B------:R-:W-:-:S04]  /*7f60*/  MOV R40, R240 ;  /* 0x000000f000287202 */ /* 0x000fc80000000f00 */
[C---:B------:R-:W-:Y:S01]  /*7f70*/  HMMA.16816.F32.BF16 R152, R8.reuse, R22, RZ ;  /* 0x000000160898723c */ /* 0x040fe200000418ff */
[----:B------:R3:W-:Y:S01]  /*7f80*/  MUFU.EX2 R175, R0 ;  /* 0x0000000000af7308 */ /* 0x0007e20000000800 */
[----:B------:R-:W-:Y:S04]  /*7f90*/  LDSM.16.MT88.4 R20, [R186+0x10800] ;  /* 0x01080000ba14783b */ /* 0x000fe80000004200 */
[----:B----4-:R-:W-:Y:S01]  /*7fa0*/  HMMA.16816.F32.BF16 R164, R8, R18, RZ ;  /* 0x0000001208a4723c */ /* 0x010fe200000418ff */
[----:B-1----:R-:W-:-:S05]  /*7fb0*/  FFMA.FTZ R5, R160, UR20, -R12 ;  /* 0x00000014a0057c23 */ /* 0x002fca000801080c */
[----:B------:R-:W-:Y:S01]  /*7fc0*/  HMMA.16816.F32.BF16 R160, R8, R16, RZ ;  /* 0x0000001008a0723c */ /* 0x000fe200000418ff */
[----:B------:R-:W1:Y:S01]  /*7fd0*/  LDSM.16.MT88.4 R8, [R187+0x10800] ;  /* 0x01080000bb08783b */ /* 0x000e620000004200 */
[----:B------:R4:W5:Y:S03]  /*7fe0*/  MUFU.EX2 R174, R5 ;  /* 0x0000000500ae7308 */ /* 0x0009660000000800 */
[----:B------:R-:W1:Y:S01]  /*7ff0*/  LDSM.16.MT88.4 R16, [R188+0x10800] ;  /* 0x01080000bc10783b */ /* 0x000e620000004200 */
[----:B---3--:R-:W-:Y:S01]  /*8000*/  HSET2.LE.AND R0, R14, R179, PT ;  /* 0x000000b30e007233 */ /* 0x008fe20003803000 */
[----:B------:R-:W-:Y:S01]  /*8010*/  IMAD.MOV.U32 R14, RZ, RZ, R233 ;  /* 0x000000ffff0e7224 */ /* 0x000fe200078e00e9 */
[----:B----4-:R-:W-:Y:S01]  /*8020*/  PRMT R5, R4, 0x5410, R7 ;  /* 0x0000541004057816 */ /* 0x010fe20000000007 */
[----:B------:R-:W-:Y:S01]  /*8030*/  FFMA.FTZ R4, R168, UR20, -R2 ;  /* 0x00000014a8047c23 */ /* 0x000fe20008010802 */
[----:B--2---:R-:W-:-:S03]  /*8040*/  F2FP.BF16.F32.PACK_AB R7, R227, R173 ;  /* 0x000000ade307723e */ /* 0x004fc600000010ff */
[----:B------:R5:W2:Y:S01]  /*8050*/  MUFU.EX2 R43, R4 ;  /* 0x00000004002b7308 */ /* 0x000aa20000000800 */
[----:B------:R-:W-:Y:S02]  /*8060*/  LOP3.LUT R7, R0, R7, RZ, 0xc0, !PT ;  /* 0x0000000700077212 */ /* 0x000fe400078ec0ff */
[----:B------:R-:W-:Y:S01]  /*8070*/  HSET2.LE.AND R0, R13, R179, PT ;  /* 0x000000b30d007233 */ /* 0x000fe20003803000 */
[----:B------:R-:W-:Y:S01]  /*8080*/  IMAD.MOV.U32 R13, RZ, RZ, R235 ;  /* 0x000000ffff0d7224 */ /* 0x000fe200078e00eb */
[----:B-----5:R-:W-:-:S04]  /*8090*/  F2FP.BF16.F32.PACK_AB R4, R174, R42 ;  /* 0x0000002aae04723e */ /* 0x020fc800000010ff */
[----:B------:R-:W-:Y:S02]  /*80a0*/  LOP3.LUT R4, R0, R4, RZ, 0xc0, !PT ;  /* 0x0000000400047212 */ /* 0x000fe400078ec0ff */
[----:B------:R-:W-:Y:S02]  /*80b0*/  HSET2.LE.AND R0, R5, R179, PT ;  /* 0x000000b305007233 */ /* 0x000fe40003803000 */
[----:B--2---:R-:W-:-:S04]  /*80c0*/  F2FP.BF16.F32.PACK_AB R5, R43, R175 ;  /* 0x000000af2b05723e */ /* 0x004fc800000010ff */
[----:B------:R-:W-:Y:S02]  /*80d0*/  LOP3.LUT R5, R0, R5, RZ, 0xc0, !PT ;  /* 0x0000000500057212 */ /* 0x000fe400078ec0ff */
[----:B------:R-:W-:-:S04]  /*80e0*/  MOV R0, UR43 ;  /* 0x0000002b00007c02 */ /* 0x000fc80008000f00 */
[----:B------:R-:W-:Y:S01]  /*80f0*/  LOP3.LUT R0, R135, UR39, R0, 0x96, !PT ;  /* 0x0000002787007c12 */ /* 0x000fe2000f8e9600 */
[C---:B-1----:R-:W-:Y:S06]  /*8100*/  HMMA.16816.F32.BF16 R68, R4.reuse, R8, R68 ;  /* 0x000000080444723c */ /* 0x042fec0000041844 */
[C---:B------:R-:W-:Y:S06]  /*8110*/  HMMA.16816.F32.BF16 R8, R4.reuse, R10, R48 ;  /* 0x0000000a0408723c */ /* 0x040fec0000041830 */
[----:B------:R-:W-:Y:S01]  /*8120*/  HMMA.16816.F32.BF16 R220, R4, R24, R144 ;  /* 0x0000001804dc723c */ /* 0x000fe20000041890 */
[----:B------:R-:W-:Y:S01]  /*8130*/  MOV R48, R175 ;  /* 0x000000af00307202 */ /* 0x000fe20000000f00 */
[----:B------:R-:W-:-:S02]  /*8140*/  IMAD.MOV.U32 R49, RZ, RZ, R174 ;  /* 0x000000ffff317224 */ /* 0x000fc400078e00ae */
[----:B------:R-:W-:Y:S02]  /*8150*/  IMAD.MOV.U32 R51, RZ, RZ, R173 ;  /* 0x000000ffff337224 */ /* 0x000fe400078e00ad */
[----:B------:R-:W-:Y:S01]  /*8160*/  HMMA.16816.F32.BF16 R180, R4, R26, R136 ;  /* 0x0000001a04b4723c */ /* 0x000fe20000041888 */
[----:B------:R-:W-:Y:S01]  /*8170*/  LDSM.16.MT88.4 R24, [R188+0x14800] ;  /* 0x01480000bc18783b */ /* 0x000fe20000004200 */
[----:B------:R-:W-:-:S04]  /*8180*/  IMAD.MOV.U32 R50, RZ, RZ, R172 ;  /* 0x000000ffff327224 */ /* 0x000fc800078e00ac */
[C---:B------:R-:W-:Y:S01]  /*8190*/  HMMA.16816.F32.BF16 R144, R4.reuse, R20, R124 ;  /* 0x000000140490723c */ /* 0x040fe2000004187c */
[----:B------:R-:W-:Y:S01]  /*81a0*/  IMAD.MOV.U32 R139, RZ, RZ, R68 ;  /* 0x000000ffff8b7224 */ /* 0x000fe200078e0044 */
[----:B------:R-:W-:Y:S01]  /*81b0*/  MOV R138, R69 ;  /* 0x00000045008a7202 */ /* 0x000fe20000000f00 */
[----:B------:R-:W-:Y:S02]  /*81c0*/  IMAD.MOV.U32 R137, RZ, RZ, R70 ;  /* 0x000000ffff897224 */ /* 0x000fe400078e0046 */
[----:B------:R-:W-:Y:S01]  /*81d0*/  IMAD.MOV.U32 R136, RZ, RZ, R71 ;  /* 0x000000ffff887224 */ /* 0x000fe200078e0047 */
[----:B------:R-:W-:Y:S01]  /*81e0*/  HMMA.16816.F32.BF16 R124, R4, R22, R96 ;  /* 0x00000016047c723c */ /* 0x000fe20000041860 */
[----:B------:R-:W1:Y:S01]  /*81f0*/  LDSM.16.MT88.4 R20, [R185+0x12800] ;  /* 0x01280000b914783b */ /* 0x000e620000004200 */
[----:B------:R-:W-:Y:S01]  /*8200*/  IMAD.MOV.U32 R71, RZ, RZ, R8 ;  /* 0x000000ffff477224 */ /* 0x000fe200078e0008 */
[----:B------:R-:W-:Y:S01]  /*8210*/  MOV R70, R9 ;  /* 0x0000000900467202 */ /* 0x000fe20000000f00 */
[----:B------:R-:W-:-:S02]  /*8220*/  IMAD.MOV.U32 R69, RZ, RZ, R10 ;  /* 0x000000ffff457224 */ /* 0x000fc400078e000a */
[----:B------:R-:W-:Y:S01]  /*8230*/  IMAD.MOV.U32 R68, RZ, RZ, R11 ;  /* 0x000000ffff447224 */ /* 0x000fe200078e000b */
[C---:B------:R-:W-:Y:S01]  /*8240*/  HMMA.16816.F32.BF16 R120, R4.reuse, R16, R120 ;  /* 0x000000100478723c */ /* 0x040fe20000041878 */
[----:B------:R-:W2:Y:S05]  /*8250*/  LDSM.16.MT88.4 R8, [R188+0x12800] ;  /* 0x01280000bc08783b */ /* 0x000eaa0000004200 */
[C---:B------:R-:W-:Y:S01]  /*8260*/  HMMA.16816.F32.BF16 R96, R4.reuse, R18, R92 ;  /* 0x000000120460723c */ /* 0x040fe2000004185c */
[----:B------:R-:W3:Y:S05]  /*8270*/  LDSM.16.MT88.4 R16, [R186+0x12800] ;  /* 0x01280000ba10783b */ /* 0x000eea0000004200 */
[C---:B-1----:R-:W-:Y:S06]  /*8280*/  HMMA.16816.F32.BF16 R248, R4.reuse, R20, R116 ;  /* 0x0000001404f8723c */ /* 0x042fec0000041874 */
[C---:B------:R-:W-:Y:S01]  /*8290*/  HMMA.16816.F32.BF16 R240, R4.reuse, R22, R88 ;  /* 0x0000001604f0723c */ /* 0x040fe20000041858 */
[----:B------:R-:W1:Y:S05]  /*82a0*/  LDSM.16.MT88.4 R20, [R187+0x12800] ;  /* 0x01280000bb14783b */ /* 0x000e6a0000004200 */
[----:B--2---:R-:W-:Y:S01]  /*82b0*/  HMMA.16816.F32.BF16 R116, R4, R8, R60 ;  /* 0x000000080474723c */ /* 0x004fe2000004183c */
        /* <DEDUP_REMOVED lines=10> */
[----:B------:R-:W2:Y:S05]  /*8360*/  LDSM.16.MT88.4 R16, [R185+0x14800] ;  /* 0x01480000b910783b */ /* 0x000eaa0000004200 */
[----:B------:R-:W-:Y:S01]  /*8370*/  HMMA.16816.F32.BF16 R176, R4, R10, R44 ;  /* 0x0000000a04b0723c */ /* 0x000fe2000004182c */
[----:B------:R-:W3:Y:S06]  /*8380*/  LDSM.16.MT88.4 R8, [R186+0x14800] ;  /* 0x01480000ba08783b */ /* 0x000eec0000004200 */
[----:B------:R-:W-:-:S02]  /*8390*/  IMAD.MOV.U32 R46, RZ, RZ, R239 ;  /* 0x000000ffff2e7224 */ /* 0x000fc400078e00ef */
[----:B------:R-:W-:Y:S02]  /*83a0*/  IMAD.MOV.U32 R47, RZ, RZ, R238 ;  /* 0x000000ffff2f7224 */ /* 0x000fe400078e00ee */
[----:B------:R-:W-:Y:S02]  /*83b0*/  IMAD.MOV.U32 R45, RZ, RZ, R237 ;  /* 0x000000ffff2d7224 */ /* 0x000fe400078e00ed */
[----:B------:R-:W-:Y:S01]  /*83c0*/  IMAD.MOV.U32 R44, RZ, RZ, R225 ;  /* 0x000000ffff2c7224 */ /* 0x000fe200078e00e1 */
[----:B-1----:R-:W-:Y:S07]  /*83d0*/  HMMA.16816.F32.BF16 R172, R4, R20, R108 ;  /* 0x0000001404ac723c */ /* 0x002fee000004186c */
[----:B------:R-:W-:Y:S01]  /*83e0*/  IMAD.MOV.U32 R109, RZ, RZ, R171 ;  /* 0x000000ffff6d7224 */ /* 0x000fe200078e00ab */
[----:B------:R-:W-:Y:S01]  /*83f0*/  MOV R108, R224 ;  /* 0x000000e0006c7202 */ /* 0x000fe20000000f00 */
[----:B------:R-:W-:-:S02]  /*8400*/  IMAD.MOV.U32 R110, RZ, RZ, R170 ;  /* 0x000000ffff6e7224 */ /* 0x000fc400078e00aa */
[----:B------:R-:W-:Y:S02]  /*8410*/  IMAD.MOV.U32 R111, RZ, RZ, R169 ;  /* 0x000000ffff6f7224 */ /* 0x000fe400078e00a9 */
[C---:B------:R-:W-:Y:S01]  /*8420*/  HMMA.16816.F32.BF16 R168, R4.reuse, R22, R80 ;  /* 0x0000001604a8723c */ /* 0x040fe20000041850 */
[----:B------:R-:W1:Y:S05]  /*8430*/  LDSM.16.MT88.4 R20, [R187+0x14800] ;  /* 0x01480000bb14783b */ /* 0x000e6a0000004200 */
[C---:B--2---:R-:W-:Y:S06]  /*8440*/  HMMA.16816.F32.BF16 R140, R4.reuse, R16, R140 ;  /* 0x00000010048c723c */ /* 0x044fec000004188c */
[C---:B---3--:R-:W-:Y:S06]  /*8450*/  HMMA.16816.F32.BF16 R244, R4.reuse, R8, R104 ;  /* 0x0000000804f4723c */ /* 0x048fec0000041868 */
[----:B------:R-:W-:Y:S01]  /*8460*/  HMMA.16816.F32.BF16 R236, R4, R10, R76 ;  /* 0x0000000a04ec723c */ /* 0x000fe2000004184c */
[----:B------:R-:W2:Y:S01]  /*8470*/  LDSM.16.MT88.4 R8, [R185+0x16800] ;  /* 0x01680000b908783b */ /* 0x000ea20000004200 */
[----:B------:R-:W-:Y:S01]  /*8480*/  MOV R104, R230 ;  /* 0x000000e600687202 */ /* 0x000fe20000000f00 */
[----:B------:R-:W-:-:S02]  /*8490*/  IMAD.MOV.U32 R105, RZ, RZ, R231 ;  /* 0x000000ffff697224 */ /* 0x000fc400078e00e7 */
[----:B------:R-:W-:Y:S01]  /*84a0*/  IMAD.MOV.U32 R106, RZ, RZ, R229 ;  /* 0x000000ffff6a7224 */ /* 0x000fe200078e00e5 */
[C---:B------:R-:W-:Y:S01]  /*84b0*/  HMMA.16816.F32.BF16 R224, R4.reuse, R18, R128 ;  /* 0x0000001204e0723c */ /* 0x040fe20000041880 */
[----:B------:R-:W3:Y:S01]  /*84c0*/  LDSM.16.MT88.4 R16, [R186+0x16800] ;  /* 0x01680000ba10783b */ /* 0x000ee20000004200 */
[----:B------:R-:W-:Y:S01]  /*84d0*/  IMAD.MOV.U32 R77, RZ, RZ, R45 ;  /* 0x000000ffff4d7224 */ /* 0x000fe200078e002d */
[----:B------:R-:W-:Y:S01]  /*84e0*/  MOV R78, R60 ;  /* 0x0000003c004e7202 */ /* 0x000fe20000000f00 */
[----:B------:R-:W-:Y:S02]  /*84f0*/  IMAD.MOV.U32 R45, RZ, RZ, R40 ;  /* 0x000000ffff2d7224 */ /* 0x000fe400078e0028 */
[C---:B------:R-:W-:Y:S01]  /*8500*/  HMMA.16816.F32.BF16 R128, R4.reuse, R26, R72 ;  /* 0x0000001a0480723c */ /* 0x040fe20000041848 */
[----:B------:R-:W-:Y:S02]  /*8510*/  IMAD.MOV.U32 R107, RZ, RZ, R228 ;  /* 0x000000ffff6b7224 */ /* 0x000fe400078e00e4 */
[----:B------:R-:W-:Y:S01]  /*8520*/  IMAD.MOV.U32 R76, RZ, RZ, R46 ;  /* 0x000000ffff4c7224 */ /* 0x000fe200078e002e */
[----:B------:R-:W-:Y:S01]  /*8530*/  MOV R46, R13 ;  /* 0x0000000d002e7202 */ /* 0x000fe20000000f00 */
[----:B------:R-:W-:Y:S01]  /*8540*/  IMAD.MOV.U32 R79, RZ, RZ, R62 ;  /* 0x000000ffff4f7224 */ /* 0x000fe200078e003e */
[----:B------:R-:W-:Y:S01]  /*8550*/  HMMA.16816.F32.BF16 R228, R4, R24, R100 ;  /* 0x0000001804e4723c */ /* 0x000fe20000041864 */
[----:B------:R-:W-:Y:S01]  /*8560*/  LDSM.16.MT88.4 R24, [R187+0x16800] ;  /* 0x01680000bb18783b */ /* 0x000fe20000004200 */
[----:B------:R-:W-:Y:S01]  /*8570*/  MOV R135, R76 ;  /* 0x0000004c00877202 */ /* 0x000fe20000000f00 */
[----:B------:R-:W-:-:S02]  /*8580*/  IMAD.MOV.U32 R76, RZ, RZ, R51 ;  /* 0x000000ffff4c7224 */ /* 0x000fc400078e0033 */
[----:B------:R-:W-:Y:S01]  /*8590*/  IMAD.MOV.U32 R105, RZ, RZ, R63 ;  /* 0x000000ffff697224 */ /* 0x000fe200078e003f */
[C---:B-1----:R-:W-:Y:S01]  /*85a0*/  HMMA.16816.F32.BF16 R92, R4.reuse, R20, R52 ;  /* 0x00000014045c723c */ /* 0x042fe20000041834 */
[----:B------:R-:W-:Y:S02]  /*85b0*/  IMAD.MOV.U32 R100, RZ, RZ, R77 ;  /* 0x000000ffff647224 */ /* 0x000fe400078e004d */
[----:B------:R-:W-:Y:S02]  /*85c0*/  IMAD.MOV.U32 R103, RZ, RZ, R61 ;  /* 0x000000ffff677224 */ /* 0x000fe400078e003d */
[----:B------:R-:W-:Y:S01]  /*85d0*/  IMAD.MOV.U32 R77, RZ, RZ, R15 ;  /* 0x000000ffff4d7224 */ /* 0x000fe200078e000f */
[----:B------:R-:W-:Y:S01]  /*85e0*/  HMMA.16816.F32.BF16 R84, R4, R22, R64 ;  /* 0x000000160454723c */ /* 0x000fe20000041840 */
[----:B------:R-:W1:Y:S01]  /*85f0*/  LDSM.16.MT88.4 R20, [R188+0x16800] ;  /* 0x01680000bc14783b */ /* 0x000e620000004200 */
[----:B------:R-:W-:-:S04]  /*8600*/  IMAD.MOV.U32 R102, RZ, RZ, R50 ;  /* 0x000000ffff667224 */ /* 0x000fc800078e0032 */
[C---:B--2---:R-:W-:Y:S06]  /*8610*/  HMMA.16816.F32.BF16 R80, R4.reuse, R8, R32 ;  /* 0x000000080450723c */ /* 0x044fec0000041820 */
[----:B------:R-:W-:Y:S01]  /*8620*/  HMMA.16816.F32.BF16 R72, R4, R10, R28 ;  /* 0x0000000a0448723c */ /* 0x000fe2000004181c */
[----:B------:R-:W-:-:S05]  /*8630*/  IMAD.WIDE.U32 R8, R0, -0x326172a9, RZ ;  /* 0xcd9e8d5700087825 */ /* 0x000fca00078e00ff */
[----:B------:R-:W-:Y:S01]  /*8640*/  LOP3.LUT R9, R9, UR36, R104, 0x96, !PT ;  /* 0x0000002409097c12 */ /* 0x000fe2000f8e9668 */
[----:B------:R-:W-:Y:S01]  /*8650*/  IMAD.MOV.U32 R104, RZ, RZ, R44 ;  /* 0x000000ffff687224 */ /* 0x000fe200078e002c */
[----:B------:R-:W-:Y:S01]  /*8660*/  LOP3.LUT R0, R57, UR33, R8, 0x96, !PT ;  /* 0x0000002139007c12 */ /* 0x000fe2000f8e9608 */
[----:B------:R-:W-:Y:S01]  /*8670*/  IMAD.MOV.U32 R44, RZ, RZ, R41 ;  /* 0x000000ffff2c7224 */ /* 0x000fe200078e0029 */
[----:B---3--:R-:W-:Y:S01]  /*8680*/  HMMA.16816.F32.BF16 R64, R4, R16, R36 ;  /* 0x000000100440723c */ /* 0x008fe20000041824 */
[----:B------:R-:W-:-:S04]  /*8690*/  IMAD.WIDE.U32 R8, R9, -0x2daee0ad, RZ ;  /* 0xd2511f5309087825 */ /* 0x000fc800078e00ff */
[----:B------:R-:W-:Y:S01]  /*86a0*/  IMAD.WIDE.U32 R10, R0, -0x2daee0ad, RZ ;  /* 0xd2511f53000a7825 */ /* 0x000fe200078e00ff */
[----:B------:R-:W-:Y:S01]  /*86b0*/  LOP3.LUT R9, R9, UR32, R58, 0x96, !PT ;  /* 0x0000002009097c12 */ /* 0x000fe2000f8e963a */
[----:B------:R-:W-:Y:S02]  /*86c0*/  HMMA.16816.F32.BF16 R60, R4, R18, R148 ;  /* 0x00000012043c723c */ /* 0x000fe40000041894 */
[----:B------:R-:W-:Y:S01]  /*86d0*/  IMAD.MOV.U32 R101, RZ, RZ, R104 ;  /* 0x000000ffff657224 */ /* 0x000fe200078e0068 */
[----:B------:R-:W-:Y:S01]  /*86e0*/  LOP3.LUT R0, R11, UR25, R8, 0x96, !PT ;  /* 0x000000190b007c12 */ /* 0x000fe2000f8e9608 */
[----:B------:R-:W-:-:S04]  /*86f0*/  IMAD.WIDE.U32 R8, R9, -0x326172a9, RZ ;  /* 0xcd9e8d5709087825 */ /* 0x000fc800078e00ff */
[----:B------:R-:W-:Y:S01]  /*8700*/  FFMA.FTZ R11, R219, UR20, -R12 ;  /* 0x00000014db0b7c23 */ /* 0x000fe2000801080c */
[C---:B-1----:R-:W-:Y:S01]  /*8710*/  HMMA.16816.F32.BF16 R52, R4.reuse, R20, R156 ;  /* 0x000000140434723c */ /* 0x042fe2000004189c */
[----:B------:R-:W-:Y:S01]  /*8720*/  IMAD.WIDE.U32 R40, R0, -0x326172a9, RZ ;  /* 0xcd9e8d5700287825 */ /* 0x000fe200078e00ff */
[----:B------:R-:W-:Y:S01]  /*8730*/  LOP3.LUT R9, R9, UR26, R56, 0x96, !PT ;  /* 0x0000001a09097c12 */ /* 0x000fe2000f8e9638 */
[----:B------:R1:W2:Y:S02]  /*8740*/  MUFU.EX2 R32, R11 ;  /* 0x0000000b00207308 */ /* 0x0002a40000000800 */
[----:B------:R-:W-:Y:S01]  /*8750*/  IMAD.MOV.U32 R104, RZ, RZ, R48 ;  /* 0x000000ffff687224 */ /* 0x000fe200078e0030 */
[----:B------:R-:W-:Y:S01]  /*8760*/  LOP3.LUT R0, R41, UR7, R8, 0x96, !PT ;  /* 0x0000000729007c12 */ /* 0x000fe2000f8e9608 */
[----:B------:R-:W-:Y:S01]  /*8770*/  IMAD.WIDE.U32 R8, R9, -0x2daee0ad, RZ ;  /* 0xd2511f5309087825 */ /* 0x000fe200078e00ff */
[----:B------:R-:W-:Y:S03]  /*8780*/  HMMA.16816.F32.BF16 R56, R4, R24, R160 ;  /* 0x000000180438723c */ /* 0x000fe600000418a0 */
[----:B------:R-:W-:Y:S01]  /*8790*/  IMAD.WIDE.U32 R38, R0, -0x2daee0ad, RZ ;  /* 0xd2511f5300267825 */ /* 0x000fe200078e00ff */
[----:B------:R-:W-:-:S03]  /*87a0*/  LOP3.LUT R13, R9, UR6, R10, 0x96, !PT ;  /* 0x00000006090d7c12 */ /* 0x000fc6000f8e960a */
[----:B------:R-:W-:Y:S01]  /*87b0*/  FFMA.FTZ R10, R103, UR20, -R12 ;  /* 0x00000014670a7c23 */ /* 0x000fe2000801080c */
[----:B------:R-:W-:Y:S01]  /*87c0*/  MOV R103, R49 ;  /* 0x0000003100677202 */ /* 0x000fe20000000f00 */
[----:B------:R-:W-:Y:S01]  /*87d0*/  IMAD.MOV.U32 R158, RZ, RZ, R90 ;  /* 0x000000ffff9e7224 */ /* 0x000fe200078e005a */
[----:B------:R-:W-:Y:S01]  /*87e0*/  LOP3.LUT R0, R39, UR14, R8, 0x96, !PT ;  /* 0x0000000e27007c12 */ /* 0x000fe2000f8e9608 */
[----:B------:R-:W-:Y:S01]  /*87f0*/  IMAD.WIDE.U32 R36, R13, -0x326172a9, RZ ;  /* 0xcd9e8d570d247825 */ /* 0x000fe200078e00ff */
[----:B------:R3:W-:Y:S01]  /*8800*/  MUFU.EX2 R148, R10 ;  /* 0x0000000a00947308 */ /* 0x0007e20000000800 */
[----:B------:R-:W-:Y:S02]  /*8810*/  HMMA.16816.F32.BF16 R48, R4, R22, R152 ;  /* 0x000000160430723c */ /* 0x000fe40000041898 */
[----:B-1----:R-:W-:Y:S01]  /*8820*/  FFMA.FTZ R11, R252, UR20, -R12 ;  /* 0x00000014fc0b7c23 */ /* 0x002fe2000801080c */
[----:B------:R-:W-:Y:S01]  /*8830*/  IMAD.WIDE.U32 R8, R0, -0x326172a9, RZ ;  /* 0xcd9e8d5700087825 */ /* 0x000fe200078e00ff */
[----:B------:R-:W-:Y:S01]  /*8840*/  LDSM.16.MT88.4 R20, [R185+0x11000] ;  /* 0x01100000b914783b */ /* 0x000fe20000004200 */
[----:B------:R-:W-:-:S02]  /*8850*/  MOV R161, R138 ;  /* 0x0000008a00a17202 */ /* 0x000fc40000000f00 */
[----:B--2---:R-:W-:Y:S01]  /*8860*/  IMAD.MOV.U32 R159, RZ, RZ, R32 ;  /* 0x000000ffff9f7224 */ /* 0x004fe200078e0020 */
[C---:B------:R-:W-:Y:S01]  /*8870*/  LOP3.LUT R0, R8.reuse, 0xffff, RZ, 0xc0, !PT ;  /* 0x0000ffff08007812 */ /* 0x040fe200078ec0ff */
[----:B------:R1:W-:Y:S01]  /*8880*/  MUFU.EX2 R151, R11 ;  /* 0x0000000b00977308 */ /* 0x0003e20000000800 */
[----:B------:R-:W-:Y:S01]  /*8890*/  LOP3.LUT R13, R8, 0xff, RZ, 0xc0, !PT ;  /* 0x000000ff080d7812 */ /* 0x000fe200078ec0ff */
[----:B------:R-:W-:Y:S01]  /*88a0*/  IMAD.MOV.U32 R160, RZ, RZ, R139 ;  /* 0x000000ffffa07224 */ /* 0x000fe200078e008b */
[--C-:B------:R-:W-:Y:S01]  /*88b0*/  SHF.R.U32.HI R15, RZ, 0x10, R8.reuse ;  /* 0x00000010ff0f7819 */ /* 0x100fe20000011608 */
[----:B------:R-:W-:Y:S01]  /*88c0*/  IMAD.MOV.U32 R162, RZ, RZ, R137 ;  /* 0x000000ffffa27224 */ /* 0x000fe200078e0089 */
[----:B------:R-:W-:Y:S01]  /*88d0*/  SHF.R.U32.HI R16, RZ, 0x18, R8 ;  /* 0x00000018ff107819 */ /* 0x000fe20000011608 */
[----:B------:R-:W-:Y:S01]  /*88e0*/  FFMA.FTZ R8, R135, UR20, -R2 ;  /* 0x0000001487087c23 */ /* 0x000fe20008010802 */
[----:B------:R-:W-:Y:S01]  /*88f0*/  MOV R135, R100 ;  /* 0x0000006400877202 */ /* 0x000fe20000000f00 */
[----:B------:R-:W-:Y:S01]  /*8900*/  IMAD.MOV.U32 R100, RZ, RZ, R101 ;  /* 0x000000ffff647224 */ /* 0x000fe200078e0065 */
[----:B---3--:R-:W-:Y:S01]  /*8910*/  SHF.R.U32.HI R10, RZ, 0x8, R0 ;  /* 0x00000008ff0a7819 */ /* 0x008fe20000011600 */
[----:B------:R-:W-:Y:S01]  /*8920*/  IMAD.MOV.U32 R101, RZ, RZ, R76 ;  /* 0x000000ffff657224 */ /* 0x000fe200078e004c */
[----:B------:R-:W-:Y:S01]  /*8930*/  LOP3.LUT R0, R9, UR10, R36, 0x96, !PT ;  /* 0x0000000a09007c12 */ /* 0x000fe2000f8e9624 */
[----:B------:R-:W-:Y:S01]  /*8940*/  IMAD.MOV.U32 R76, RZ, RZ, R77 ;  /* 0x000000ffff4c7224 */ /* 0x000fe200078e004d */
[----:B------:R-:W-:Y:S01]  /*8950*/  MOV R77, R78 ;  /* 0x0000004e004d7202 */ /* 0x000fe20000000f00 */
[----:B------:R-:W-:Y:S01]  /*8960*/  IMAD.MOV.U32 R78, RZ, RZ, R79 ;  /* 0x000000ffff4e7224 */ /* 0x000fe200078e004f */
[----:B------:R-:W-:Y:S01]  /*8970*/  PRMT R28, R13, 0x5410, R10 ;  /* 0x000054100d1c7816 */ /* 0x000fe2000000000a */
[----:B------:R-:W-:-:S02]  /*8980*/  IMAD.MOV.U32 R79, RZ, RZ, R44 ;  /* 0x000000ffff4f7224 */ /* 0x000fc400078e002c */
[----:B-1----:R-:W-:Y:S01]  /*8990*/  FFMA.FTZ R11, R218, UR20, -R12 ;  /* 0x00000014da0b7c23 */ /* 0x002fe2000801080c */
[----:B------:R-:W-:Y:S01]  /*89a0*/  IMAD.MOV.U32 R44, RZ, RZ, R45 ;  /* 0x000000ffff2c7224 */ /* 0x000fe200078e002d */
[----:B------:R-:W-:Y:S01]  /*89b0*/  MOV R45, R46 ;  /* 0x0000002e002d7202 */ /* 0x000fe20000000f00 */
[----:B------:R-:W-:Y:S01]  /*89c0*/  IMAD.MOV.U32 R46, RZ, RZ, R88 ;  /* 0x000000ffff2e7224 */ /* 0x000fe200078e0058 */
[C---:B------:R-:W-:Y:S01]  /*89d0*/  LOP3.LUT R9, R0.reuse, 0xffff, RZ, 0xc0, !PT ;  /* 0x0000ffff00097812 */ /* 0x040fe200078ec0ff */
[----:B------:R-:W-:Y:S01]  /*89e0*/  IMAD.MOV.U32 R88, RZ, RZ, R14 ;  /* 0x000000ffff587224 */ /* 0x000fe200078e000e */
[----:B------:R-:W-:Y:S01]  /*89f0*/  LOP3.LUT R14, R0, 0xff, RZ, 0xc0, !PT ;  /* 0x000000ff000e7812 */ /* 0x000fe200078ec0ff */
[----:B------:R1:W-:Y:S01]  /*8a00*/  MUFU.EX2 R156, R8 ;  /* 0x00000008009c7308 */ /* 0x0003e20000000800 */
[----:B------:R-:W-:Y:S01]  /*8a10*/  SHF.R.U32.HI R10, RZ, 0x10, R0 ;  /* 0x00000010ff0a7819 */ /* 0x000fe20000011600 */
[----:B------:R-:W-:Y:S01]  /*8a20*/  IMAD.MOV.U32 R34, RZ, RZ, R100 ;  /* 0x000000ffff227224 */ /* 0x000fe200078e0064 */
[----:B------:R-:W-:Y:S01]  /*8a30*/  SHF.R.U32.HI R13, RZ, 0x18, R0 ;  /* 0x00000018ff0d7819 */ /* 0x000fe20000011600 */
[----:B------:R-:W-:Y:S01]  /*8a40*/  IMAD.MOV.U32 R134, RZ, RZ, R77 ;  /* 0x000000ffff867224 */ /* 0x000fe200078e004d */
[----:B------:R-:W-:Y:S01]  /*8a50*/  LOP3.LUT R0, R15, 0xff, RZ, 0xc0, !PT ;  /* 0x000000ff0f007812 */ /* 0x000fe200078ec0ff */
[----:B------:R-:W-:Y:S01]  /*8a60*/  IMAD.MOV.U32 R35, RZ, RZ, R78 ;  /* 0x000000ffff237224 */ /* 0x000fe200078e004e */
[----:B------:R-:W-:Y:S01]  /*8a70*/  MOV R100, R76 ;  /* 0x0000004c00647202 */ /* 0x000fe20000000f00 */
[----:B------:R2:W3:Y:S01]  /*8a80*/  MUFU.EX2 R149, R11 ;  /* 0x0000000b00957308 */ /* 0x0004e20000000800 */
[----:B------:R-:W-:Y:S01]  /*8a90*/  MOV R76, R44 ;  /* 0x0000002c004c7202 */ /* 0x000fe20000000f00 */
[----:B------:R-:W-:-:S02]  /*8aa0*/  IMAD.MOV.U32 R77, RZ, RZ, R45 ;  /* 0x000000ffff4d7224 */ /* 0x000fc400078e002d */
[----:B------:R-:W-:Y:S02]  /*8ab0*/  IMAD.MOV.U32 R78, RZ, RZ, R46 ;  /* 0x000000ffff4e7224 */ /* 0x000fe400078e002e */
[----:B------:R-:W-:Y:S02]  /*8ac0*/  IMAD.MOV.U32 R163, RZ, RZ, R136 ;  /* 0x000000ffffa37224 */ /* 0x000fe400078e0088 */
[----:B------:R-:W-:Y:S01]  /*8ad0*/  IMAD.MOV.U32 R15, RZ, RZ, R76 ;  /* 0x000000ffff0f7224 */ /* 0x000fe200078e004c */
[----:B-1----:R-:W-:Y:S01]  /*8ae0*/  SHF.R.U32.HI R8, RZ, 0x8, R9 ;  /* 0x00000008ff087819 */ /* 0x002fe20000011609 */
[----:B------:R-:W-:Y:S01]  /*8af0*/  IMAD.MOV.U32 R157, RZ, RZ, R35 ;  /* 0x000000ffff9d7224 */ /* 0x000fe200078e0023 */
[----:B------:R-:W-:Y:S02]  /*8b00*/  LOP3.LUT R9, R10, 0xff, RZ, 0xc0, !PT ;  /* 0x000000ff0a097812 */ /* 0x000fe400078ec0ff */
[----:B------:R-:W-:Y:S01]  /*8b10*/  PRMT R10, R0, 0x5410, R16 ;  /* 0x00005410000a7816 */ /* 0x000fe20000000010 */
[----:B------:R-:W-:Y:S01]  /*8b20*/  FFMA.FTZ R0, R47, UR20, -R2 ;  /* 0x000000142f007c23 */ /* 0x000fe20008010802 */
[----:B------:R-:W-:Y:S01]  /*8b30*/  PRMT R8, R14, 0x5410, R8 ;  /* 0x000054100e087816 */ /* 0x000fe20000000008 */
[----:B------:R-:W-:Y:S01]  /*8b40*/  HMMA.16816.F32.BF16 R44, R4, R26, R164 ;  /* 0x0000001a042c723c */ /* 0x000fe200000418a4 */
[----:B--2---:R-:W-:Y:S01]  /*8b50*/  FFMA.FTZ R11, R135, UR20, -R2 ;  /* 0x00000014870b7c23 */ /* 0x004fe20008010802 */
[----:B------:R-:W-:Y:S01]  /*8b60*/  IMAD.MOV.U32 R135, RZ, RZ, R79 ;  /* 0x000000ffff877224 */ /* 0x000fe200078e004f */
[----:B------:R-:W1:Y:S01]  /*8b70*/  LDSM.16.MT88.4 R24, [R188+0x11000] ;  /* 0x01100000bc18783b */ /* 0x000e620000004200 */
[----:B------:R-:W-:Y:S01]  /*8b80*/  IMAD.MOV.U32 R79, RZ, RZ, R88 ;  /* 0x000000ffff4f7224 */ /* 0x000fe200078e0058 */
[----:B------:R-:W-:Y:S01]  /*8b90*/  MOV R88, R133 ;  /* 0x0000008500587202 */ /* 0x000fe20000000f00 */
[----:B------:R2:W-:Y:S01]  /*8ba0*/  MUFU.EX2 R252, R0 ;  /* 0x0000000000fc7308 */ /* 0x0005e20000000800 */
[----:B------:R-:W4:Y:S01]  /*8bb0*/  LDSM.16.MT88.4 R16, [R186+0x11000] ;  /* 0x01100000ba10783b */ /* 0x000f220000004200 */
[----:B------:R-:W-:Y:S01]  /*8bc0*/  FFMA.FTZ R4, R34, UR20, -R2 ;  /* 0x0000001422047c23 */ /* 0x000fe20008010802 */
[----:B------:R-:W-:Y:S01]  /*8bd0*/  PRMT R9, R9, 0x5410, R13 ;  /* 0x0000541009097816 */ /* 0x000fe2000000000d */
[----:B------:R-:W-:Y:S01]  /*8be0*/  IMAD.MOV.U32 R218, RZ, RZ, R135 ;  /* 0x000000ffffda7224 */ /* 0x000fe200078e0087 */
[----:B---3--:R-:W-:Y:S01]  /*8bf0*/  F2FP.BF16.F32.PACK_AB R6, R149, R148 ;  /* 0x000000949506723e */ /* 0x008fe200000010ff */
[----:B------:R-:W-:Y:S01]  /*8c00*/  IMAD.MOV.U32 R219, RZ, RZ, R88 ;  /* 0x000000ffffdb7224 */ /* 0x000fe200078e0058 */
[----:B------:R-:W-:Y:S01]  /*8c10*/  MOV R135, R89 ;  /* 0x0000005900877202 */ /* 0x000fe20000000f00 */
[----:B------:R-:W3:Y:S01]  /*8c20*/  MUFU.EX2 R133, R11 ;  /* 0x0000000b00857308 */ /* 0x000ee20000000800 */
[----:B------:R-:W-:Y:S01]  /*8c30*/  IMAD.MOV.U32 R166, RZ, RZ, R91 ;  /* 0x000000ffffa67224 */ /* 0x000fe200078e005b */
[----:B------:R-:W-:Y:S01]  /*8c40*/  MOV R14, R77 ;  /* 0x0000004d000e7202 */ /* 0x000fe20000000f00 */
[----:B------:R-:W-:Y:S01]  /*8c50*/  IMAD.MOV.U32 R13, RZ, RZ, R78 ;  /* 0x000000ffff0d7224 */ /* 0x000fe200078e004e */
[----:B------:R-:W-:Y:S01]  /*8c60*/  LDSM.16.MT88.4 R32, [R185+0x15000] ;  /* 0x01500000b920783b */ /* 0x000fe20000004200 */
[----:B------:R-:W-:-:S02]  /*8c70*/  IMAD.MOV.U32 R167, RZ, RZ, R79 ;  /* 0x000000ffffa77224 */ /* 0x000fc400078e004f */
[----:B------:R-:W-:Y:S01]  /*8c80*/  IMAD.MOV.U32 R165, RZ, RZ, R157 ;  /* 0x000000ffffa57224 */ /* 0x000fe200078e009d */
[----:B------:R5:W5:Y:S01]  /*8c90*/  MUFU.EX2 R150, R4 ;  /* 0x0000000400967308 */ /* 0x000b620000000800 */
[----:B--2---:R-:W-:Y:S01]  /*8ca0*/  HSET2.LE.AND R0, R8, R105, PT ;  /* 0x0000006908007233 */ /* 0x004fe20003803000 */
[----:B------:R-:W-:Y:S02]  /*8cb0*/  IMAD.MOV.U32 R157, RZ, RZ, R100 ;  /* 0x000000ffff9d7224 */ /* 0x000fe400078e0064 */
[----:B------:R-:W-:Y:S02]  /*8cc0*/  IMAD.MOV.U32 R164, RZ, RZ, R134 ;  /* 0x000000ffffa47224 */ /* 0x000fe400078e0086 */
[----:B------:R-:W-:Y:S01]  /*8cd0*/  IMAD.MOV.U32 R134, RZ, RZ, R107 ;  /* 0x000000ffff867224 */ /* 0x000fe200078e006b */
[----:B---3--:R-:W-:Y:S02]  /*8ce0*/  F2FP.BF16.F32.PACK_AB R5, R133, R156 ;  /* 0x0000009c8505723e */ /* 0x008fe400000010ff */
[----:B-----5:R-:W-:-:S02]  /*8cf0*/  F2FP.BF16.F32.PACK_AB R4, R151, R159 ;  /* 0x0000009f9704723e */ /* 0x020fc400000010ff */
[----:B------:R-:W-:Y:S02]  /*8d00*/  F2FP.BF16.F32.PACK_AB R7, R150, R252 ;  /* 0x000000fc9607723e */ /* 0x000fe400000010ff */
[----:B------:R-:W-:Y:S02]  /*8d10*/  LOP3.LUT R4, R0, R4, RZ, 0xc0, !PT ;  /* 0x0000000400047212 */ /* 0x000fe400078ec0ff */
[----:B------:R-:W-:-:S05]  /*8d20*/  HSET2.LE.AND R0, R9, R105, PT ;  /* 0x0000006909007233 */ /* 0x000fca0003803000 */
[----:B------:R-:W-:Y:S02]  /*8d30*/  LOP3.LUT R5, R0, R5, RZ, 0xc0, !PT ;  /* 0x0000000500057212 */ /* 0x000fe400078ec0ff */
[--C-:B------:R-:W-:Y:S02]  /*8d40*/  HSET2.LE.AND R0, R28, R105.reuse, PT ;  /* 0x000000691c007233 */ /* 0x100fe40003803000 */
[----:B------:R-:W2:Y:S03]  /*8d50*/  LDSM.16.MT88.4 R28, [R187+0x11000] ;  /* 0x01100000bb1c783b */ /* 0x000ea60000004200 */
[----:B------:R-:W-:Y:S02]  /*8d60*/  LOP3.LUT R6, R0, R6, RZ, 0xc0, !PT ;  /* 0x0000000600067212 */ /* 0x000fe400078ec0ff */
[----:B------:R-:W-:Y:S02]  /*8d70*/  HSET2.LE.AND R0, R10, R105, PT ;  /* 0x000000690a007233 */ /* 0x000fe40003803000 */
[----:B------:R-:W3:Y:S03]  /*8d80*/  LDSM.16.MT88.4 R8, [R187+0x13000] ;  /* 0x01300000bb08783b */ /* 0x000ee60000004200 */
[----:B------:R-:W-:Y:S01]  /*8d90*/  LOP3.LUT R7, R0, R7, RZ, 0xc0, !PT ;  /* 0x0000000700077212 */ /* 0x000fe200078ec0ff */
[----:B------:R-:W-:-:S04]  /*8da0*/  IMAD.MOV.U32 R0, RZ, RZ, R110 ;  /* 0x000000ffff007224 */ /* 0x000fc800078e006e */
[----:B------:R-:W-:Y:S02]  /*8db0*/  FFMA.FTZ R0, R0, UR20, -R12 ;  /* 0x0000001400007c23 */ /* 0x000fe4000801080c */
[C---:B-1----:R-:W-:Y:S06]  /*8dc0*/  HMMA.16816.F32.BF16 R152, R4.reuse, R24, R120 ;  /* 0x000000180498723c */ /* 0x042fec0000041878 */
[C---:B------:R-:W-:Y:S01]  /*8dd0*/  HMMA.16816.F32.BF16 R88, R4.reuse, R26, R96 ;  /* 0x0000001a0458723c */ /* 0x040fe20000041860 */
[----:B------:R-:W1:Y:S05]  /*8de0*/  LDSM.16.MT88.4 R24, [R185+0x13000] ;  /* 0x01300000b918783b */ /* 0x000e6a0000004200 */
[C---:B------:R-:W-:Y:S06]  /*8df0*/  HMMA.16816.F32.BF16 R136, R4.reuse, R20, R220 ;  /* 0x000000140488723c */ /* 0x040fec00000418dc */
[----:B----4-:R-:W-:Y:S01]  /*8e00*/  HMMA.16816.F32.BF16 R144, R4, R16, R144 ;  /* 0x000000100490723c */ /* 0x010fe20000041890 */
[----:B------:R-:W-:Y:S01]  /*8e10*/  IMAD.MOV.U32 R220, RZ, RZ, R71 ;  /* 0x000000ffffdc7224 */ /* 0x000fe200078e0047 */
[----:B------:R-:W-:Y:S01]  /*8e20*/  MOV R221, R70 ;  /* 0x0000004600dd7202 */ /* 0x000fe20000000f00 */
[----:B------:R-:W-:-:S02]  /*8e30*/  IMAD.MOV.U32 R222, RZ, RZ, R69 ;  /* 0x000000ffffde7224 */ /* 0x000fc400078e0045 */
[----:B------:R-:W-:Y:S01]  /*8e40*/  IMAD.MOV.U32 R223, RZ, RZ, R68 ;  /* 0x000000ffffdf7224 */ /* 0x000fe200078e0044 */
[C---:B------:R-:W-:Y:S01]  /*8e50*/  HMMA.16816.F32.BF16 R76, R4.reuse, R18, R124 ;  /* 0x00000012044c723c */ /* 0x040fe2000004187c */
[----:B------:R-:W-:Y:S05]  /*8e60*/  LDSM.16.MT88.4 R16, [R188+0x13000] ;  /* 0x01300000bc10783b */ /* 0x000fea0000004200 */
[C---:B------:R-:W-:Y:S01]  /*8e70*/  HMMA.16816.F32.BF16 R68, R4.reuse, R22, R180 ;  /* 0x000000160444723c */ /* 0x040fe200000418b4 */
[----:B------:R-:W4:Y:S05]  /*8e80*/  LDSM.16.MT88.4 R20, [R186+0x13000] ;  /* 0x01300000ba14783b */ /* 0x000f2a0000004200 */
[C---:B--2---:R-:W-:Y:S06]  /*8e90*/  HMMA.16816.F32.BF16 R96, R4.reuse, R30, R220 ;  /* 0x0000001e0460723c */ /* 0x044fec00000418dc */
        /* <DEDUP_REMOVED lines=10> */
[----:B------:R-:W2:Y:S01]  /*8f40*/  LDSM.16.MT88.4 R8, [R187+0x15000] ;  /* 0x01500000bb08783b */ /* 0x000ea20000004200 */
[----:B------:R-:W-:-:S02]  /*8f50*/  IMAD.MOV.U32 R222, RZ, RZ, R13 ;  /* 0x000000ffffde7224 */ /* 0x000fc400078e000d */
[----:B------:R-:W-:Y:S01]  /*8f60*/  IMAD.MOV.U32 R13, RZ, RZ, R104 ;  /* 0x000000ffff0d7224 */ /* 0x000fe200078e0068 */
[C---:B-1----:R-:W-:Y:S06]  /*8f70*/  HMMA.16816.F32.BF16 R100, R4.reuse, R24, R248 ;  /* 0x000000180464723c */ /* 0x042fec00000418f8 */
[C---:B------:R-:W-:Y:S01]  /*8f80*/  HMMA.16816.F32.BF16 R160, R4.reuse, R28, R160 ;  /* 0x0000001c04a0723c */ /* 0x040fe200000418a0 */
[----:B------:R-:W-:Y:S01]  /*8f90*/  MOV R251, R105 ;  /* 0x0000006900fb7202 */ /* 0x000fe20000000f00 */
[----:B------:R-:W-:Y:S01]  /*8fa0*/  IMAD.MOV.U32 R250, RZ, RZ, R106 ;  /* 0x000000fffffa7224 */ /* 0x000fe200078e006a */
[----:B------:R-:W-:Y:S01]  /*8fb0*/  MOV R248, R109 ;  /* 0x0000006d00f87202 */ /* 0x000fe20000000f00 */
[----:B------:R-:W-:Y:S01]  /*8fc0*/  IMAD.MOV.U32 R249, RZ, RZ, R108 ;  /* 0x000000fffff97224 */ /* 0x000fe200078e006c */
[----:B------:R-:W1:Y:S01]  /*8fd0*/  LDSM.16.MT88.4 R28, [R186+0x17000] ;  /* 0x01700000ba1c783b */ /* 0x000e620000004200 */
[C---:B------:R-:W-:Y:S03]  /*8fe0*/  HMMA.16816.F32.BF16 R104, R4.reuse, R26, R240 ;  /* 0x0000001a0468723c */ /* 0x040fe600000418f0 */
[----:B------:R-:W-:Y:S03]  /*8ff0*/  LDSM.16.MT88.4 R24, [R185+0x17000] ;  /* 0x01700000b918783b */ /* 0x000fe60000004200 */
[----:B----4-:R-:W-:Y:S01]  /*9000*/  HMMA.16816.F32.BF16 R112, R4, R22, R112 ;  /* 0x000000160470723c */ /* 0x010fe20000041870 */
[----:B------:R-:W-:-:S05]  /*9010*/  IMAD.MOV.U32 R243, RZ, RZ, R111 ;  /* 0x000000fffff37224 */ /* 0x000fca00078e006f */
[C---:B------:R-:W-:Y:S01]  /*9020*/  HMMA.16816.F32.BF16 R108, R4.reuse, R20, R232 ;  /* 0x00000014046c723c */ /* 0x040fe200000418e8 */
[----:B------:R-:W3:Y:S05]  /*9030*/  LDSM.16.MT88.4 R20, [R186+0x15000] ;  /* 0x01500000ba14783b */ /* 0x000eea0000004200 */
[C---:B------:R-:W-:Y:S06]  /*9040*/  HMMA.16816.F32.BF16 R116, R4.reuse, R16, R116 ;  /* 0x000000100474723c */ /* 0x040fec0000041874 */
[C---:B------:R-:W-:Y:S01]  /*9050*/  HMMA.16816.F32.BF16 R120, R4.reuse, R18, R176 ;  /* 0x000000120478723c */ /* 0x040fe200000418b0 */
[----:B------:R-:W4:Y:S05]  /*9060*/  LDSM.16.MT88.4 R16, [R188+0x15000] ;  /* 0x01500000bc10783b */ /* 0x000f2a0000004200 */
[C---:B------:R-:W-:Y:S06]  /*9070*/  HMMA.16816.F32.BF16 R172, R4.reuse, R32, R140 ;  /* 0x0000002004ac723c */ /* 0x040fec000004188c */
[----:B--2---:R-:W-:Y:S01]  /*9080*/  HMMA.16816.F32.BF16 R92, R4, R8, R92 ;  /* 0x00000008045c723c */ /* 0x004fe2000004185c */
[----:B------:R-:W-:Y:S01]  /*9090*/  IMAD.MOV.U32 R143, RZ, RZ, R220 ;  /* 0x000000ffff8f7224 */ /* 0x000fe200078e00dc */
[----:B------:R-:W-:Y:S01]  /*90a0*/  MOV R142, R221 ;  /* 0x000000dd008e7202 */ /* 0x000fe20000000f00 */
[----:B------:R-:W-:-:S02]  /*90b0*/  IMAD.MOV.U32 R141, RZ, RZ, R222 ;  /* 0x000000ffff8d7224 */ /* 0x000fc400078e00de */
[----:B------:R-:W-:Y:S01]  /*90c0*/  IMAD.MOV.U32 R140, RZ, RZ, R223 ;  /* 0x000000ffff8c7224 */ /* 0x000fe200078e00df */
[C---:B------:R-:W-:Y:S06]  /*90d0*/  HMMA.16816.F32.BF16 R32, R4.reuse, R34, R224 ;  /* 0x000000220420723c */ /* 0x040fec00000418e0 */
[C---:B-1----:R-:W-:Y:S06]  /*90e0*/  HMMA.16816.F32.BF16 R224, R4.reuse, R30, R60 ;  /* 0x0000001e04e0723c */ /* 0x042fec000004183c */
[----:B---3--:R-:W-:Y:S01]  /*90f0*/  HMMA.16816.F32.BF16 R176, R4, R20, R244 ;  /* 0x0000001404b0723c */ /* 0x008fe200000418f4 */
[----:B------:R-:W-:-:S02]  /*9100*/  IMAD.MOV.U32 R63, RZ, RZ, R42 ;  /* 0x000000ffff3f7224 */ /* 0x000fc400078e002a */
[----:B------:R-:W-:-:S03]  /*9110*/  IMAD.MOV.U32 R62, RZ, RZ, R43 ;  /* 0x000000ffff3e7224 */ /* 0x000fc600078e002b */
[C---:B------:R-:W-:Y:S01]  /*9120*/  HMMA.16816.F32.BF16 R180, R4.reuse, R22, R236 ;  /* 0x0000001604b4723c */ /* 0x040fe200000418ec */
[----:B------:R-:W-:Y:S05]  /*9130*/  LDSM.16.MT88.4 R20, [R187+0x17000] ;  /* 0x01700000bb14783b */ /* 0x000fea0000004200 */
[C---:B----4-:R-:W-:Y:S06]  /*9140*/  HMMA.16816.F32.BF16 R220, R4.reuse, R16, R228 ;  /* 0x0000001004dc723c */ /* 0x050fec00000418e4 */
[C---:B------:R-:W-:Y:S01]  /*9150*/  HMMA.16816.F32.BF16 R244, R4.reuse, R18, R128 ;  /* 0x0000001204f4723c */ /* 0x040fe20000041880 */
[----:B------:R-:W1:Y:S05]  /*9160*/  LDSM.16.MT88.4 R16, [R188+0x17000] ;  /* 0x01700000bc10783b */ /* 0x000e6a0000004200 */
[----:B------:R-:W-:Y:S01]  /*9170*/  HMMA.16816.F32.BF16 R232, R4, R26, R72 ;  /* 0x0000001a04e8723c */ /* 0x000fe20000041848 */
[----:B------:R-:W-:Y:S01]  /*9180*/  MOV R131, R249 ;  /* 0x000000f900837202 */ /* 0x000fe20000000f00 */
[----:B------:R-:W-:Y:S01]  /*9190*/  IMAD.MOV.U32 R130, RZ, RZ, R243 ;  /* 0x000000ffff827224 */ /* 0x000fe200078e00f3 */
[----:B------:R2:W-:Y:S01]  /*91a0*/  MUFU.EX2 R249, R0 ;  /* 0x0000000000f97308 */ /* 0x0005e20000000800 */
[----:B------:R-:W-:-:S02]  /*91b0*/  IMAD.MOV.U32 R128, RZ, RZ, R140 ;  /* 0x000000ffff807224 */ /* 0x000fc400078e008c */
[----:B------:R-:W-:Y:S01]  /*91c0*/  HMMA.16816.F32.BF16 R240, R4, R10, R84 ;  /* 0x0000000a04f0723c */ /* 0x000fe20000041854 */
[----:B------:R-:W-:Y:S01]  /*91d0*/  FFMA.FTZ R8, R130, UR20, -R12 ;  /* 0x0000001482087c23 */ /* 0x000fe2000801080c */
[----:B------:R-:W-:Y:S01]  /*91e0*/  MOV R130, R142 ;  /* 0x0000008e00827202 */ /* 0x000fe20000000f00 */
[----:B------:R-:W-:Y:S01]  /*91f0*/  IMAD.MOV.U32 R129, RZ, RZ, R143 ;  /* 0x000000ffff817224 */ /* 0x000fe200078e008f */
[----:B------:R-:W-:Y:S01]  /*9200*/  MOV R142, R13 ;  /* 0x0000000d008e7202 */ /* 0x000fe20000000f00 */
[----:B------:R-:W-:Y:S01]  /*9210*/  IMAD.MOV.U32 R140, RZ, RZ, R250 ;  /* 0x000000ffff8c7224 */ /* 0x000fe200078e00fa */
[----:B------:R-:W-:Y:S01]  /*9220*/  MOV R72, R133 ;  /* 0x0000008500487202 */ /* 0x000fe20000000f00 */
[----:B------:R-:W-:Y:S02]  /*9230*/  IMAD.MOV.U32 R87, RZ, RZ, R131 ;  /* 0x000000ffff577224 */ /* 0x000fe400078e0083 */
[----:B------:R-:W-:Y:S01]  /*9240*/  FFMA.FTZ R10, R134, UR20, -R2 ;  /* 0x00000014860a7c23 */ /* 0x000fe20008010802 */
[----:B------:R-:W-:-:S02]  /*9250*/  IMAD.MOV.U32 R131, RZ, RZ, R141 ;  /* 0x000000ffff837224 */ /* 0x000fc400078e008d */
[----:B------:R-:W-:Y:S01]  /*9260*/  FFMA.FTZ R11, R128, UR20, -R2 ;  /* 0x00000014800b7c23 */ /* 0x000fe20008010802 */
[----:B------:R-:W-:Y:S01]  /*9270*/  IMAD.MOV.U32 R141, RZ, RZ, R251 ;  /* 0x000000ffff8d7224 */ /* 0x000fe200078e00fb */
[----:B------:R-:W-:Y:S01]  /*9280*/  MUFU.EX2 R134, R10 ;  /* 0x0000000a00867308 */ /* 0x000fe20000000800 */
[----:B------:R-:W-:Y:S02]  /*9290*/  IMAD.MOV.U32 R251, RZ, RZ, R218 ;  /* 0x000000fffffb7224 */ /* 0x000fe400078e00da */
[----:B--2---:R-:W-:Y:S01]  /*92a0*/  FFMA.FTZ R0, R248, UR20, -R12 ;  /* 0x00000014f8007c23 */ /* 0x004fe2000801080c */
[----:B------:R-:W-:Y:S01]  /*92b0*/  IMAD.MOV.U32 R143, RZ, RZ, R14 ;  /* 0x000000ffff8f7224 */ /* 0x000fe200078e000e */
[C---:B------:R-:W-:Y:S01]  /*92c0*/  HMMA.16816.F32.BF16 R236, R4.reuse, R24, R80 ;  /* 0x0000001804ec723c */ /* 0x040fe20000041850 */
[----:B------:R-:W-:Y:S02]  /*92d0*/  IMAD.MOV.U32 R250, RZ, RZ, R15 ;  /* 0x000000fffffa7224 */ /* 0x000fe400078e000f */
[----:B------:R-:W-:Y:S01]  /*92e0*/  IMAD.MOV.U32 R75, RZ, RZ, R159 ;  /* 0x000000ffff4b7224 */ /* 0x000fe200078e009f */
[----:B------:R2:W-:Y:S01]  /*92f0*/  MUFU.EX2 R248, R0 ;  /* 0x0000000000f87308 */ /* 0x0005e20000000800 */
[----:B------:R-:W-:Y:S01]  /*9300*/  IMAD.MOV.U32 R74, RZ, RZ, R156 ;  /* 0x000000ffff4a7224 */ /* 0x000fe200078e009c */
[C---:B------:R-:W-:Y:S01]  /*9310*/  HMMA.16816.F32.BF16 R228, R4.reuse, R28, R64 ;  /* 0x0000001c04e4723c */ /* 0x040fe20000041840 */
[----:B------:R-:W-:Y:S01]  /*9320*/  IMAD.MOV.U32 R81, RZ, RZ, R157 ;  /* 0x000000ffff517224 */ /* 0x000fe200078e009d */
[----:B------:R-:W-:Y:S01]  /*9330*/  MOV R80, R158 ;  /* 0x0000009e00507202 */ /* 0x000fe20000000f00 */
[----:B------:R-:W-:Y:S01]  /*9340*/  IMAD.MOV.U32 R60, RZ, RZ, R130 ;  /* 0x000000ffff3c7224 */ /* 0x000fe200078e0082 */
[----:B------:R-:W-:Y:S01]  /*9350*/  MOV R83, R129 ;  /* 0x0000008100537202 */ /* 0x000fe20000000f00 */
[----:B------:R-:W-:Y:S01]  /*9360*/  LDSM.16.MT88.4 R156, [R188+0x11800] ;  /* 0x01180000bc9c783b */ /* 0x000fe20000004200 */
[----:B------:R-:W-:Y:S01]  /*9370*/  MUFU.EX2 R218, R8 ;  /* 0x0000000800da7308 */ /* 0x000fe20000000800 */
[C---:B-1----:R-:W-:Y:S01]  /*9380*/  HMMA.16816.F32.BF16 R24, R4.reuse, R18, R48 ;  /* 0x000000120418723c */ /* 0x042fe20000041830 */
[----:B------:R-:W-:Y:S01]  /*9390*/  IMAD.MOV.U32 R66, RZ, RZ, R141 ;  /* 0x000000ffff427224 */ /* 0x000fe200078e008d */
[----:B------:R-:W-:Y:S01]  /*93a0*/  LDSM.16.MT88.4 R48, [R186+0x13800] ;  /* 0x01380000ba30783b */ /* 0x000fe20000004200 */
[----:B------:R-:W-:Y:S01]  /*93b0*/  IMAD.MOV.U32 R67, RZ, RZ, R148 ;  /* 0x000000ffff437224 */ /* 0x000fe200078e0094 */
[----:B------:R-:W-:Y:S01]  /*93c0*/  MOV R85, R143 ;  /* 0x0000008f00557202 */ /* 0x000fe20000000f00 */
[----:B------:R-:W-:Y:S01]  /*93d0*/  IMAD.MOV.U32 R61, RZ, RZ, R131 ;  /* 0x000000ffff3d7224 */ /* 0x000fe200078e0083 */
[----:B------:R-:W-:Y:S01]  /*93e0*/  HMMA.16816.F32.BF16 R28, R4, R16, R52 ;  /* 0x00000010041c723c */ /* 0x000fe20000041834 */
[----:B------:R-:W-:Y:S01]  /*93f0*/  MUFU.EX2 R11, R11 ;  /* 0x0000000b000b7308 */ /* 0x000fe20000000800 */
[----:B--2---:R-:W-:Y:S01]  /*9400*/  FFMA.FTZ R0, R219, UR20, -R12 ;  /* 0x00000014db007c23 */ /* 0x004fe2000801080c */
[----:B------:R-:W-:-:S02]  /*9410*/  IMAD.MOV.U32 R82, RZ, RZ, R140 ;  /* 0x000000ffff527224 */ /* 0x000fc400078e008c */
[----:B------:R-:W-:Y:S01]  /*9420*/  IMAD.MOV.U32 R84, RZ, RZ, R142 ;  /* 0x000000ffff547224 */ /* 0x000fe200078e008e */
[C---:B------:R-:W-:Y:S01]  /*9430*/  HMMA.16816.F32.BF16 R16, R4.reuse, R20, R56 ;  /* 0x000000140410723c */ /* 0x040fe20000041838 */
[----:B------:R-:W-:Y:S01]  /*9440*/  LDSM.16.MT88.4 R56, [R188+0x13800] ;  /* 0x01380000bc38783b */ /* 0x000fe20000004200 */
[----:B------:R-:W-:Y:S01]  /*9450*/  MOV R55, R83 ;  /* 0x0000005300377202 */ /* 0x000fe20000000f00 */
[----:B------:R1:W-:Y:S01]  /*9460*/  MUFU.EX2 R219, R0 ;  /* 0x0000000000db7308 */ /* 0x0003e20000000800 */
[----:B------:R-:W-:Y:S01]  /*9470*/  IMAD.MOV.U32 R54, RZ, RZ, R82 ;  /* 0x000000ffff367224 */ /* 0x000fe200078e0052 */
[----:B------:R-:W-:Y:S01]  /*9480*/  MOV R83, R167 ;  /* 0x000000a700537202 */ /* 0x000fe20000000f00 */
[----:B------:R-:W-:Y:S01]  /*9490*/  HMMA.16816.F32.BF16 R20, R4, R22, R44 ;  /* 0x000000160414723c */ /* 0x000fe2000004182c */
[----:B------:R-:W-:Y:S01]  /*94a0*/  IMAD.MOV.U32 R82, RZ, RZ, R166 ;  /* 0x000000ffff527224 */ /* 0x000fe200078e00a6 */
[----:B------:R-:W-:Y:S01]  /*94b0*/  LDSM.16.MT88.4 R140, [R185+0x11800] ;  /* 0x01180000b98c783b */ /* 0x000fe20000004200 */
[----:B------:R-:W-:-:S02]  /*94c0*/  IMAD.MOV.U32 R86, RZ, RZ, R250 ;  /* 0x000000ffff567224 */ /* 0x000fc400078e00fa */
[----:B------:R-:W-:Y:S02]  /*94d0*/  IMAD.MOV.U32 R73, RZ, RZ, R151 ;  /* 0x000000ffff497224 */ /* 0x000fe400078e0097 */
[----:B------:R-:W-:Y:S01]  /*94e0*/  IMAD.MOV.U32 R250, RZ, RZ, R149 ;  /* 0x000000fffffa7224 */ /* 0x000fe200078e0095 */
[----:B-1----:R-:W-:Y:S02]  /*94f0*/  LOP3.LUT R0, R37, UR15, R40, 0x96, !PT ;  /* 0x0000000f25007c12 */ /* 0x002fe4000f8e9628 */
[----:B------:R-:W1:Y:S03]  /*9500*/  LDSM.16.MT88.4 R40, [R185+0x13800] ;  /* 0x01380000b928783b */ /* 0x000e660000004200 */
[----:B------:R-:W-:-:S04]  /*9510*/  IMAD.WIDE.U32 R8, R0, -0x2daee0ad, RZ ;  /* 0xd2511f5300087825 */ /* 0x000fc800078e00ff */
[----:B------:R-:W-:-:S04]  /*9520*/  FFMA.FTZ R0, R135, UR20, -R2 ;  /* 0x0000001487007c23 */ /* 0x000fc80008010802 */
[----:B------:R2:W3:Y:S01]  /*9530*/  MUFU.EX2 R135, R0 ;  /* 0x0000000000877308 */ /* 0x0004e20000000800 */
[C---:B------:R-:W-:Y:S02]  /*9540*/  LOP3.LUT R12, R8.reuse, 0xffff, RZ, 0xc0, !PT ;  /* 0x0000ffff080c7812 */ /* 0x040fe400078ec0ff */
[----:B------:R-:W-:Y:S02]  /*9550*/  LOP3.LUT R15, R8, 0xff, RZ, 0xc0, !PT ;  /* 0x000000ff080f7812 */ /* 0x000fe400078ec0ff */
[--C-:B------:R-:W-:Y:S02]  /*9560*/  SHF.R.U32.HI R13, RZ, 0x10, R8.reuse ;  /* 0x00000010ff0d7819 */ /* 0x100fe40000011608 */
[----:B------:R-:W-:Y:S01]  /*9570*/  SHF.R.U32.HI R14, RZ, 0x18, R8 ;  /* 0x00000018ff0e7819 */ /* 0x000fe20000011608 */
[----:B------:R-:W-:Y:S01]  /*9580*/  FFMA.FTZ R8, R87, UR20, -R2 ;  /* 0x0000001457087c23 */ /* 0x000fe20008010802 */
[----:B------:R-:W-:Y:S01]  /*9590*/  SHF.R.U32.HI R7, RZ, 0x8, R12 ;  /* 0x00000008ff077819 */ /* 0x000fe2000001160c */
[----:B------:R-:W-:Y:S01]  /*95a0*/  IMAD.MOV.U32 R87, RZ, RZ, R251 ;  /* 0x000000ffff577224 */ /* 0x000fe200078e00fb */
[----:B------:R-:W-:Y:S01]  /*95b0*/  LOP3.LUT R6, R13, 0xff, RZ, 0xc0, !PT ;  /* 0x000000ff0d067812 */ /* 0x000fe200078ec0ff */
[----:B------:R4:W5:Y:S01]  /*95c0*/  MUFU.EX2 R133, R8 ;  /* 0x0000000800857308 */ /* 0x0009620000000800 */
[----:B------:R-:W-:Y:S01]  /*95d0*/  PRMT R7, R15, 0x5410, R7 ;  /* 0x000054100f077816 */ /* 0x000fe20000000007 */
[----:B------:R-:W-:Y:S01]  /*95e0*/  IMAD.MOV.U32 R13, RZ, RZ, R74 ;  /* 0x000000ffff0d7224 */ /* 0x000fe200078e004a */
[----:B------:R-:W-:Y:S01]  /*95f0*/  PRMT R6, R6, 0x5410, R14 ;  /* 0x0000541006067816 */ /* 0x000fe2000000000e */
[----:B------:R-:W-:Y:S01]  /*9600*/  IMAD.MOV.U32 R14, RZ, RZ, R81 ;  /* 0x000000ffff0e7224 */ /* 0x000fe200078e0051 */
[----:B--2---:R-:W-:Y:S01]  /*9610*/  LOP3.LUT R0, R9, UR11, R38, 0x96, !PT ;  /* 0x0000000b09007c12 */ /* 0x004fe2000f8e9626 */
[----:B------:R-:W-:Y:S01]  /*9620*/  IMAD.MOV.U32 R81, RZ, RZ, R165 ;  /* 0x000000ffff517224 */ /* 0x000fe200078e00a5 */
[----:B---3--:R-:W-:-:S02]  /*9630*/  F2FP.BF16.F32.PACK_AB R5, R134, R135 ;  /* 0x000000878605723e */ /* 0x008fc400000010ff */
[C---:B------:R-:W-:Y:S02]  /*9640*/  LOP3.LUT R2, R0.reuse, 0xffff, RZ, 0xc0, !PT ;  /* 0x0000ffff00027812 */ /* 0x040fe400078ec0ff */
[----:B------:R-:W-:Y:S02]  /*9650*/  SHF.R.U32.HI R9, RZ, 0x10, R0 ;  /* 0x00000010ff097819 */ /* 0x000fe40000011600 */
[----:B------:R-:W-:Y:S02]  /*9660*/  LOP3.LUT R10, R0, 0xff, RZ, 0xc0, !PT ;  /* 0x000000ff000a7812 */ /* 0x000fe400078ec0ff */
[----:B------:R-:W-:Y:S02]  /*9670*/  MOV R15, R80 ;  /* 0x00000050000f7202 */ /* 0x000fe40000000f00 */
[----:B----4-:R-:W-:Y:S02]  /*9680*/  SHF.R.U32.HI R8, RZ, 0x8, R2 ;  /* 0x00000008ff087819 */ /* 0x010fe40000011602 */
[----:B------:R-:W-:-:S02]  /*9690*/  SHF.R.U32.HI R2, RZ, 0x18, R0 ;  /* 0x00000018ff027819 */ /* 0x000fc40000011600 */
[----:B------:R-:W-:Y:S01]  /*96a0*/  LOP3.LUT R0, R9, 0xff, RZ, 0xc0, !PT ;  /* 0x000000ff09007812 */ /* 0x000fe200078ec0ff */
[----:B------:R-:W-:Y:S01]  /*96b0*/  IMAD.MOV.U32 R9, RZ, RZ, R67 ;  /* 0x000000ffff097224 */ /* 0x000fe200078e0043 */
[----:B------:R-:W-:Y:S01]  /*96c0*/  PRMT R8, R10, 0x5410, R8 ;  /* 0x000054100a087816 */ /* 0x000fe20000000008 */
[----:B------:R-:W-:Y:S01]  /*96d0*/  IMAD.MOV.U32 R10, RZ, RZ, R72 ;  /* 0x000000ffff0a7224 */ /* 0x000fe200078e0048 */
[----:B------:R-:W-:Y:S02]  /*96e0*/  PRMT R2, R0, 0x5410, R2 ;  /* 0x0000541000027816 */ /* 0x000fe40000000002 */
[----:B------:R-:W-:Y:S02]  /*96f0*/  MOV R80, R164 ;  /* 0x000000a400507202 */ /* 0x000fe40000000f00 */
[--C-:B------:R-:W-:Y:S01]  /*9700*/  HSET2.LE.AND R0, R8, R66.reuse, PT ;  /* 0x0000004208007233 */ /* 0x100fe20003803000 */
[----:B------:R-:W-:Y:S01]  /*9710*/  LDSM.16.MT88.4 R164, [R187+0x11800] ;  /* 0x01180000bba4783b */ /* 0x000fe20000004200 */
[----:B------:R-:W-:Y:S01]  /*9720*/  HSET2.LE.AND R4, R2, R66, PT ;  /* 0x0000004202047233 */ /* 0x000fe20003803000 */
[----:B------:R-:W-:Y:S01]  /*9730*/  IMAD.MOV.U32 R8, RZ, RZ, R75 ;  /* 0x000000ffff087224 */ /* 0x000fe200078e004b */
[----:B------:R-:W-:-:S02]  /*9740*/  F2FP.BF16.F32.PACK_AB R2, R248, R249 ;  /* 0x000000f9f802723e */ /* 0x000fc400000010ff */
[----:B------:R-:W-:Y:S02]  /*9750*/  MOV R12, R73 ;  /* 0x00000049000c7202 */ /* 0x000fe40000000f00 */
[----:B------:R-:W-:Y:S01]  /*9760*/  LOP3.LUT R128, R0, R2, RZ, 0xc0, !PT ;  /* 0x0000000200807212 */ /* 0x000fe200078ec0ff */
[----:B------:R-:W-:Y:S01]  /*9770*/  LDSM.16.MT88.4 R72, [R185+0x15800] ;  /* 0x01580000b948783b */ /* 0x000fe20000004200 */
[----:B------:R-:W-:Y:S02]  /*9780*/  LOP3.LUT R129, R4, R5, RZ, 0xc0, !PT ;  /* 0x0000000504817212 */ /* 0x000fe400078ec0ff */
[--C-:B------:R-:W-:Y:S02]  /*9790*/  HSET2.LE.AND R0, R7, R66.reuse, PT ;  /* 0x0000004207007233 */ /* 0x100fe40003803000 */
[----:B------:R-:W-:Y:S02]  /*97a0*/  HSET2.LE.AND R4, R6, R66, PT ;  /* 0x0000004206047233 */ /* 0x000fe40003803000 */
[----:B------:R-:W2:Y:S01]  /*97b0*/  LDSM.16.MT88.4 R64, [R187+0x13800] ;  /* 0x01380000bb40783b */ /* 0x000ea20000004200 */
[----:B------:R-:W-:-:S02]  /*97c0*/  F2FP.BF16.F32.PACK_AB R2, R218, R219 ;  /* 0x000000dbda02723e */ /* 0x000fc400000010ff */
[----:B-----5:R-:W-:Y:S02]  /*97d0*/  F2FP.BF16.F32.PACK_AB R5, R11, R133 ;  /* 0x000000850b05723e */ /* 0x020fe400000010ff */
[----:B------:R-:W-:Y:S01]  /*97e0*/  LOP3.LUT R130, R0, R2, RZ, 0xc0, !PT ;  /* 0x0000000200827212 */ /* 0x000fe200078ec0ff */
[----:B------:R-:W-:Y:S01]  /*97f0*/  IMAD.MOV.U32 R0, RZ, RZ, R55 ;  /* 0x000000ffff007224 */ /* 0x000fe200078e0037 */
[----:B------:R-:W-:Y:S01]  /*9800*/  LOP3.LUT R131, R4, R5, RZ, 0xc0, !PT ;  /* 0x0000000504837212 */ /* 0x000fe200078ec0ff */
[----:B------:R-:W-:Y:S01]  /*9810*/  IMAD.MOV.U32 R2, RZ, RZ, R60 ;  /* 0x000000ffff027224 */ /* 0x000fe200078e003c */
[----:B------:R-:W-:Y:S01]  /*9820*/  MOV R251, R150 ;  /* 0x0000009600fb7202 */ /* 0x000fe20000000f00 */
[----:B------:R-:W-:Y:S04]  /*9830*/  LDSM.16.MT88.4 R4, [R187+0x17800] ;  /* 0x01780000bb04783b */ /* 0x000fe80000004200 */
[C---:B-1----:R-:W-:Y:S01]  /*9840*/  HMMA.16816.F32.BF16 R36, R128.reuse, R40, R100 ;  /* 0x000000288024723c */ /* 0x042fe20000041864 */
[----:B------:R-:W-:Y:S05]  /*9850*/  LDSM.16.MT88.4 R148, [R186+0x11800] ;  /* 0x01180000ba94783b */ /* 0x000fea0000004200 */
[----:B------:R-:W-:Y:S01]  /*9860*/  HMMA.16816.F32.BF16 R44, R128, R48, R108 ;  /* 0x00000030802c723c */ /* 0x000fe2000004186c */
        /* <DEDUP_REMOVED lines=9> */
[----:B------:R-:W-:Y:S01]  /*9900*/  FADD.FTZ R2, R108, R2 ;  /* 0x000000026c027221 */ /* 0x000fe20000010000 */
[----:B------:R-:W-:Y:S01]  /*9910*/  HMMA.16816.F32.BF16 R52, R128, R56, R116 ;  /* 0x000000388034723c */ /* 0x000fe20000041874 */
[----:B------:R-:W-:Y:S01]  /*9920*/  LDSM.16.MT88.4 R80, [R186+0x15800] ;  /* 0x01580000ba50783b */ /* 0x000fe20000004200 */
[----:B------:R-:W-:Y:S01]  /*9930*/  FADD.FTZ R0, R111, R0 ;  /* 0x000000006f007221 */ /* 0x000fe20000010000 */
[----:B------:R-:W-:-:S03]  /*9940*/  FADD.FTZ R2, R110, R2 ;  /* 0x000000026e027221 */ /* 0x000fc60000010000 */
[C---:B------:R-:W-:Y:S01]  /*9950*/  HMMA.16816.F32.BF16 R152, R128.reuse, R156, R152 ;  /* 0x0000009c8098723c */ /* 0x040fe20000041898 */
[----:B------:R-:W-:Y:S01]  /*9960*/  MOV R116, R63 ;  /* 0x0000003f00747202 */ /* 0x000fe20000000f00 */
[----:B------:R-:W-:Y:S02]  /*9970*/  IMAD.MOV.U32 R117, RZ, RZ, R84 ;  /* 0x000000ffff757224 */ /* 0x000fe400078e0054 */
[----:B------:R-:W-:Y:S02]  /*9980*/  IMAD.MOV.U32 R119, RZ, RZ, R62 ;  /* 0x000000ffff777224 */ /* 0x000fe400078e003e */
[----:B------:R-:W-:Y:S01]  /*9990*/  FADD.FTZ R0, R117, R0 ;  /* 0x0000000075007221 */ /* 0x000fe20000010000 */
[C---:B------:R-:W-:Y:S01]  /*99a0*/  HMMA.16816.F32.BF16 R156, R128.reuse, R158, R88 ;  /* 0x0000009e809c723c */ /* 0x040fe20000041858 */
[----:B------:R-:W-:Y:S02]  /*99b0*/  IMAD.MOV.U32 R118, RZ, RZ, R85 ;  /* 0x000000ffff767224 */ /* 0x000fe400078e0055 */
[----:B------:R-:W-:Y:S01]  /*99c0*/  FADD.FTZ R2, R116, R2 ;  /* 0x0000000274027221 */ /* 0x000fe20000010000 */
[----:B------:R-:W1:Y:S01]  /*99d0*/  LDSM.16.MT88.4 R88, [R188+0x15800] ;  /* 0x01580000bc58783b */ /* 0x000e620000004200 */
[----:B------:R-:W-:Y:S01]  /*99e0*/  FADD.FTZ R0, R119, R0 ;  /* 0x0000000077007221 */ /* 0x000fe20000010000 */
[----:B--2---:R-:W-:Y:S01]  /*99f0*/  HMMA.16816.F32.BF16 R60, R128, R64, R124 ;  /* 0x00000040803c723c */ /* 0x004fe2000004187c */
[----:B------:R-:W-:-:S05]  /*9a00*/  FADD.FTZ R2, R118, R2 ;  /* 0x0000000276027221 */ /* 0x000fca0000010000 */
[----:B------:R-:W-:Y:S01]  /*9a10*/  HMMA.16816.F32.BF16 R160, R128, R164, R160 ;  /* 0x000000a480a0723c */ /* 0x000fe200000418a0 */
[----:B------:R-:W-:Y:S01]  /*9a20*/  MOV R126, R86 ;  /* 0x00000056007e7202 */ /* 0x000fe20000000f00 */
[----:B------:R-:W-:-:S04]  /*9a30*/  IMAD.MOV.U32 R127, RZ, RZ, R87 ;  /* 0x000000ffff7f7224 */ /* 0x000fc800078e0057 */
[----:B------:R-:W-:Y:S01]  /*9a40*/  FADD.FTZ R0, R127, R0 ;  /* 0x000000007f007221 */ /* 0x000fe20000010000 */
[----:B------:R-:W-:Y:S01]  /*9a50*/  FADD.FTZ R2, R126, R2 ;  /* 0x000000027e027221 */ /* 0x000fe20000010000 */
[----:B------:R-:W-:Y:S01]  /*9a60*/  HMMA.16816.F32.BF16 R164, R128, R166, R96 ;  /* 0x000000a680a4723c */ /* 0x000fe20000041860 */
[----:B------:R-:W2:Y:S01]  /*9a70*/  LDSM.16.MT88.4 R96, [R187+0x15800] ;  /* 0x01580000bb60783b */ /* 0x000ea20000004200 */
[----:B------:R-:W-:Y:S01]  /*9a80*/  FADD.FTZ R0, R15, R0 ;  /* 0x000000000f007221 */ /* 0x000fe20000010000 */
[----:B------:R-:W-:-:S03]  /*9a90*/  FADD.FTZ R2, R14, R2 ;  /* 0x000000020e027221 */ /* 0x000fc60000010000 */
[----:B------:R-:W-:Y:S01]  /*9aa0*/  FADD.FTZ R0, R13, R0 ;  /* 0x000000000d007221 */ /* 0x000fe20000010000 */
[----:B------:R-:W-:Y:S01]  /*9ab0*/  FADD.FTZ R2, R8, R2 ;  /* 0x0000000208027221 */ /* 0x000fe20000010000 */
[----:B------:R-:W-:Y:S01]  /*9ac0*/  HMMA.16816.F32.BF16 R40, R128, R42, R104 ;  /* 0x0000002a8028723c */ /* 0x000fe20000041868 */
[----:B------:R-:W3:Y:S01]  /*9ad0*/  LDSM.16.MT88.4 R104, [R185+0x17800] ;  /* 0x01780000b968783b */ /* 0x000ee20000004200 */
[----:B------:R-:W-:Y:S01]  /*9ae0*/  FADD.FTZ R0, R10, R0 ;  /* 0x000000000a007221 */ /* 0x000fe20000010000 */
[----:B------:R-:W-:-:S03]  /*9af0*/  FADD.FTZ R2, R12, R2 ;  /* 0x000000020c027221 */ /* 0x000fc60000010000 */
[C---:B------:R-:W-:Y:S01]  /*9b00*/  HMMA.16816.F32.BF16 R48, R128.reuse, R50, R112 ;  /* 0x000000328030723c */ /* 0x040fe20000041870 */
[----:B------:R-:W-:Y:S01]  /*9b10*/  FADD.FTZ R0, R252, R0 ;  /* 0x00000000fc007221 */ /* 0x000fe20000010000 */
[----:B------:R-:W4:Y:S01]  /*9b20*/  LDSM.16.MT88.4 R112, [R186+0x17800] ;  /* 0x01780000ba70783b */ /* 0x000f220000004200 */
[----:B------:R-:W-:Y:S02]  /*9b30*/  FADD.FTZ R2, R9, R2 ;  /* 0x0000000209027221 */ /* 0x000fe40000010000 */
[----:B------:R-:W-:Y:S01]  /*9b40*/  FADD.FTZ R0, R251, R0 ;  /* 0x00000000fb007221 */ /* 0x000fe20000010000 */
        /* <DEDUP_REMOVED lines=10> */
[C---:B------:R-:W-:Y:S06]  /*9bf0*/  HMMA.16816.F32.BF16 R88, R128.reuse, R90, R244 ;  /* 0x0000005a8058723c */ /* 0x040fec00000418f4 */
[----:B------:R-:W-:Y:S01]  /*9c00*/  HMMA.16816.F32.BF16 R136, R128, R140, R136 ;  /* 0x0000008c8088723c */ /* 0x000fe20000041888 */
[----:B------:R-:W-:Y:S01]  /*9c10*/  FADD.FTZ R244, R11, R0 ;  /* 0x000000000bf47221 */ /* 0x000fe20000010000 */
[----:B------:R-:W-:-:S04]  /*9c20*/  FADD.FTZ R245, R218, R2 ;  /* 0x00000002daf57221 */ /* 0x000fc80000010000 */
[----:B------:R1:W-:Y:S01]  /*9c30*/  STL [R1+0x50], R244 ;  /* 0x000050f401007387 */ /* 0x0003e20000100800 */
[C---:B------:R-:W-:Y:S03]  /*9c40*/  HMMA.16816.F32.BF16 R144, R128.reuse, R148, R144 ;  /* 0x000000948090723c */ /* 0x040fe60000041890 */
[----:B------:R1:W-:Y:S03]  /*9c50*/  STL [R1+0x34], R245 ;  /* 0x000034f501007387 */ /* 0x0003e60000100800 */
[C---:B------:R-:W-:Y:S06]  /*9c60*/  HMMA.16816.F32.BF16 R140, R128.reuse, R142, R68 ;  /* 0x0000008e808c723c */ /* 0x040fec0000041844 */
[C---:B------:R-:W-:Y:S06]  /*9c70*/  HMMA.16816.F32.BF16 R148, R128.reuse, R150, R76 ;  /* 0x000000968094723c */ /* 0x040fec000004184c */
[C---:B------:R-:W-:Y:S06]  /*9c80*/  HMMA.16816.F32.BF16 R68, R128.reuse, R72, R172 ;  /* 0x000000488044723c */ /* 0x040fec00000418ac */
[C---:B------:R-:W-:Y:S06]  /*9c90*/  HMMA.16816.F32.BF16 R76, R128.reuse, R80, R176 ;  /* 0x00000050804c723c */ /* 0x040fec00000418b0 */
[C---:B--2---:R-:W-:Y:S06]  /*9ca0*/  HMMA.16816.F32.BF16 R92, R128.reuse, R96, R92 ;  /* 0x00000060805c723c */ /* 0x044fec000004185c */
[C---:B---3--:R-:W-:Y:S06]  /*9cb0*/  HMMA.16816.F32.BF16 R100, R128.reuse, R104, R236 ;  /* 0x000000688064723c */ /* 0x048fec00000418ec */
[C---:B----4-:R-:W-:Y:S06]  /*9cc0*/  HMMA.16816.F32.BF16 R108, R128.reuse, R112, R228 ;  /* 0x00000070806c723c */ /* 0x050fec00000418e4 */
        /* <DEDUP_REMOVED lines=34> */
[----:B------:R-:W1:Y:S01]  /*9ef0*/  @!P5 LDC.64 R24, c[0x0][0x220] ;  /* 0x00008800ff18db82 */ /* 0x000e620000000a00 */
[----:B--2---:R-:W-:-:S02]  /*9f00*/  ISETP.GE.AND P4, PT, R12, UR4, PT ;  /* 0x000000040c007c0c */ /* 0x004fc4000bf86270 */
[----:B---3--:R-:W-:Y:S02]  /*9f10*/  ISETP.GE.AND P3, PT, R9, UR4, PT ;  /* 0x0000000409007c0c */ /* 0x008fe4000bf66270 */
[----:B----4-:R-:W-:Y:S01]  /*9f20*/  ISETP.GE.AND P2, PT, R10, UR4, PT ;  /* 0x000000040a007c0c */ /* 0x010fe2000bf46270 */
[----:B------:R-:W-:Y:S01]  /*9f30*/  UIMAD UR4, UR8, UR22, URZ ;  /* 0x00000016080472a4 */ /* 0x000fe2000f8e023f */
[----:B-----5:R-:W-:-:S07]  /*9f40*/  IMAD.MOV.U32 R5, RZ, RZ, R15 ;  /* 0x000000ffff057224 */ /* 0x020fce00078e000f */
        /* <DEDUP_REMOVED lines=15> */
[----:B------:R-:W5:Y:S01]  /*a040*/  @!P5 LDC.64 R14, c[0x0][0x220] ;  /* 0x00008800ff0edb82 */ /* 0x000f620000000a00 */
[C---:B--2---:R-:W-:Y:S01]  /*a050*/  @!P4 LEA R8, P0, R4.reuse, R8, 0x1 ;  /* 0x000000080408c211 */ /* 0x044fe200078008ff */
[----:B------:R-:W-:Y:S03]  /*a060*/  @P4 STS.128 [R211+0x12000], RZ ;  /* 0x012000ffd3004388 */ /* 0x000fe60000000c00 */
[----:B------:R-:W-:-:S03]  /*a070*/  @!P4 LEA.HI.X R9, R4, R9, R0, 0x1, P0 ;  /* 0x000000090409c211 */ /* 0x000fc600000f0c00 */
[----:B------:R-:W2:Y:S01]  /*a080*/  @!P4 LDC.64 R16, c[0x0][0x220] ;  /* 0x00008800ff10cb82 */ /* 0x000ea20000000a00 */
[C---:B----4-:R-:W-:Y:S01]  /*a090*/  @!P3 LEA R12, P0, R4.reuse, R12, 0x1 ;  /* 0x0000000c040cb211 */ /* 0x050fe200078008ff */
[----:B------:R-:W-:Y:S01]  /*a0a0*/  @!PT LDS RZ, [RZ] ;  /* 0x00000000fffff984 */ /* 0x000fe20000000800 */
[----:B------:R-:W-:Y:S01]  /*a0b0*/  @!PT LDS RZ, [RZ] ;  /* 0x00000000fffff984 */ /* 0x000fe20000000800 */
[----:B------:R-:W-:Y:S01]  /*a0c0*/  @!PT LDS RZ, [RZ] ;  /* 0x00000000fffff984 */ /* 0x000fe20000000800 */
[----:B------:R2:W-:Y:S01]  /*a0d0*/  @!P4 LDGSTS.E.BYPASS.LTC128B.128 [R211+0x12000], desc[UR34][R8.64+0x80] ;  /* 0x1200008008d3cfae */ /* 0x0005e2000b901d62 */
[----:B---3--:R-:W-:Y:S02]  /*a0e0*/  IMAD.SHL.U32 R251, R251, 0x2, RZ ;  /* 0x00000002fbfb7824 */ /* 0x008fe400078e00ff */
[C---:B------:R-:W-:Y:S01]  /*a0f0*/  @!P3 LEA.HI.X R13, R4.reuse, R13, R0, 0x1, P0 ;  /* 0x0000000d040db211 */ /* 0x040fe200000f0c00 */
[----:B------:R-:W-:Y:S02]  /*a100*/  @P3 STS.128 [R211+0x14000], RZ ;  /* 0x014000ffd3003388 */ /* 0x000fe40000000c00 */
[----:B------:R-:W3:Y:S01]  /*a110*/  @!P3 LDC.64 R22, c[0x0][0x220] ;  /* 0x00008800ff16bb82 */ /* 0x000ee20000000a00 */
[----:B-1----:R-:W-:Y:S01]  /*a120*/  @!P2 LEA R10, P0, R4, R10, 0x1 ;  /* 0x0000000a040aa211 */ /* 0x002fe200078008ff */
[----:B------:R-:W-:Y:S01]  /*a130*/  @!PT LDS RZ, [RZ] ;  /* 0x00000000fffff984 */ /* 0x000fe20000000800 */
[----:B------:R-:W-:Y:S01]  /*a140*/  @!PT LDS RZ, [RZ] ;  /* 0x00000000fffff984 */ /* 0x000fe20000000800 */
[----:B------:R-:W-:Y:S01]  /*a150*/  @!PT LDS RZ, [RZ] ;  /* 0x00000000fffff984 */ /* 0x000fe20000000800 */
[----:B------:R1:W-:Y:S01]  /*a160*/  @!P3 LDGSTS.E.BYPASS.LTC128B.128 [R211+0x14000], desc[UR34][R12.64+0x100] ;  /* 0x140001000cd3bfae */ /* 0x0003e2000b901d62 */
[----:B------:R-:W-:-:S02]  /*a170*/  LOP3.LUT R251, R251, 0x6, RZ, 0xc0, !PT ;  /* 0x00000006fbfb7812 */ /* 0x000fc400078ec0ff */
[----:B------:R-:W-:Y:S01]  /*a180*/  @!P2 LEA.HI.X R11, R4, R11, R0, 0x1, P0 ;  /* 0x0000000b040ba211 */ /* 0x000fe200000f0c00 */
[----:B------:R-:W-:Y:S01]  /*a190*/  @P2 STS.128 [R211+0x16000], RZ ;  /* 0x016000ffd3002388 */ /* 0x000fe20000000c00 */
[----:B------:R-:W-:Y:S01]  /*a1a0*/  IADD3.X R4, R0, UR21, RZ, P1, !PT ;  /* 0x0000001500047c10 */ /* 0x000fe20008ffe4ff */
        /* <DEDUP_REMOVED lines=8> */
[----:B------:R-:W-:Y:S01]  /*a230*/  @P5 STS.128 [R211+0x10800], RZ ;  /* 0x010800ffd3005388 */ /* 0x000fe20000000c00 */
[----:B------:R-:W-:Y:S01]  /*a240*/  IADD3.X R5, R4, UR21, RZ, P1, !PT ;  /* 0x0000001504057c10 */ /* 0x000fe20008ffe4ff */
[----:B------:R-:W5:Y:S02]  /*a250*/  @!P3 LDC.64 R14, c[0x0][0x220] ;  /* 0x00008800ff0ebb82 */ /* 0x000f640000000a00 */
[----:B------:R-:W-:Y:S01]  /*a260*/  @!PT LDS RZ, [RZ] ;  /* 0x00000000fffff984 */ /* 0x000fe20000000800 */
[----:B------:R-:W-:Y:S01]  /*a270*/  @!PT LDS RZ, [RZ] ;  /* 0x00000000fffff984 */ /* 0x000fe20000000800 */
[----:B------:R-:W-:Y:S01]  /*a280*/  @!PT LDS RZ, [RZ] ;  /* 0x00000000fffff984 */ /* 0x000fe20000000800 */
[----:B------:R-:W-:Y:S01]  /*a290*/  @!P5 LDGSTS.E.BYPASS.LTC128B.128 [R211+0x10800], desc[UR34][R6.64] ;  /* 0x1080000006d3dfae */ /* 0x000fe2000b901d62 */
[----:B--2---:R-:W-:-:S03]  /*a2a0*/  @!P4 LEA R8, P0, R2, R16, 0x1 ;  /* 0x000000100208c211 */ /* 0x004fc600078008ff */
[----:B------:R-:W-:Y:S01]  /*a2b0*/  @P4 STS.128 [R211+0x12800], RZ ;  /* 0x012800ffd3004388 */ /* 0x000fe20000000c00 */
[----:B------:R-:W-:Y:S02]  /*a2c0*/  @!P4 LEA.HI.X R9, R2, R17, R4, 0x1, P0 ;  /* 0x000000110209c211 */ /* 0x000fe400000f0c04 */
[----:B------:R-:W2:Y:S01]  /*a2d0*/  @!P4 LDC.64 R16, c[0x0][0x220] ;  /* 0x00008800ff10cb82 */ /* 0x000ea20000000a00 */
[C---:B-1----:R-:W-:Y:S02]  /*a2e0*/  @!P5 LEA R12, P1, R0.reuse, R18, 0x1 ;  /* 0x00000012000cd211 */ /* 0x042fe400078208ff */
[----:B------:R-:W-:Y:S01]  /*a2f0*/  @!PT LDS RZ, [RZ] ;  /* 0x00000000fffff984 */ /* 0x000fe20000000800 */
[----:B------:R-:W-:Y:S01]  /*a300*/  @!PT LDS RZ, [RZ] ;  /* 0x00000000fffff984 */ /* 0x000fe20000000800 */
[----:B------:R-:W-:Y:S01]  /*a310*/  @!PT LDS RZ, [RZ] ;  /* 0x00000000fffff984 */ /* 0x000fe20000000800 */
[----:B------:R4:W-:Y:S02]  /*a320*/  @!P4 LDGSTS.E.BYPASS.LTC128B.128 [R211+0x12800], desc[UR34][R8.64+0x80] ;  /* 0x1280008008d3cfae */ /* 0x0009e4000b901d62 */
[----:B------:R-:W-:Y:S02]  /*a330*/  @!P5 LEA.HI.X R13, R0, R19, R5, 0x1, P1 ;  /* 0x00000013000dd211 */ /* 0x000fe400008f0c05 */
[----:B------:R-:W-:Y:S01]  /*a340*/  @P3 STS.128 [R211+0x14800], RZ ;  /* 0x014800ffd3003388 */ /* 0x000fe20000000c00 */
[----:B------:R-:W1:Y:S01]  /*a350*/  @!P3 LDC.64 R18, c[0x0][0x220] ;  /* 0x00008800ff12bb82 */ /* 0x000e620000000a00 */
[----:B---3--:R-:W-:-:S04]  /*a360*/  @!P3 LEA R10, P0, R2, R22, 0x1 ;  /* 0x00000016020ab211 */ /* 0x008fc800078008ff */
[----:B------:R-:W-:-:S03]  /*a370*/  @!P3 LEA.HI.X R11, R2, R23, R4, 0x1, P0 ;  /* 0x00000017020bb211 */ /* 0x000fc600000f0c04 */
[----:B------:R-:W3:Y:S02]  /*a380*/  @!P2 LDC.64 R22, c[0x0][0x220] ;  /* 0x00008800ff16ab82 */ /* 0x000ee40000000a00 */
[----:B------:R-:W-:Y:S01]  /*a390*/  @!PT LDS RZ, [RZ] ;  /* 0x00000000fffff984 */ /* 0x000fe20000000800 */
[----:B------:R-:W-:Y:S01]  /*a3a0*/  @!PT LDS RZ, [RZ] ;  /* 0x00000000fffff984 */ /* 0x000fe20000000800 */
[----:B------:R-:W-:Y:S01]  /*a3b0*/  @!PT LDS RZ, [RZ] ;  /* 0x00000000fffff984 */ /* 0x000fe20000000800 */
[----:B------:R5:W-:Y:S04]  /*a3c0*/  @!P3 LDGSTS.E.BYPASS.LTC128B.128 [R211+0x14800], desc[UR34][R10.64+0x100] ;  /* 0x148001000ad3bfae */ /* 0x000be8000b901d62 */
[----:B------:R-:W-:Y:S01]  /*a3d0*/  @P2 STS.128 [R211+0x16800], RZ ;  /* 0x016800ffd3002388 */ /* 0x000fe20000000c00 */
[----:B----4-:R-:W-:-:S04]  /*a3e0*/  @!P2 LEA R8, P0, R2, R20, 0x1 ;  /* 0x000000140208a211 */ /* 0x010fc800078008ff */
[----:B------:R-:W-:Y:S02]  /*a3f0*/  @!P2 LEA.HI.X R9, R2, R21, R4, 0x1, P0 ;  /* 0x000000150209a211 */ /* 0x000fe400000f0c04 */
[----:B------:R-:W4:Y:S01]  /*a400*/  @!P2 LDC.64 R20, c[0x0][0x220] ;  /* 0x00008800ff14ab82 */ /* 0x000f220000000a00 */
[C---:B--2---:R-:W-:Y:S02]  /*a410*/  @!P4 LEA R6, P0, R0.reuse, R16, 0x1 ;  /* 0x000000100006c211 */ /* 0x044fe400078008ff */
        /* <DEDUP_REMOVED lines=8> */
[----:B-----5:R-:W5:Y:S02]  /*a4a0*/  @!P4 LDC.64 R10, c[0x0][0x220] ;  /* 0x00008800ff0acb82 */ /* 0x020f640000000a00 */
        /* <DEDUP_REMOVED lines=10> */
[----:B--2---:R-:W-:-:S02]  /*a550*/  @!P3 LEA R8, P0, R0, R14, 0x1 ;  /* 0x0000000e0008b211 */ /* 0x004fc400078008ff */
[----:B------:R-:W-:Y:S02]  /*a560*/  @!P5 LEA R14, P1, R2, R24, 0x1 ;  /* 0x00000018020ed211 */ /* 0x000fe400078208ff */
[--C-:B------:R-:W-:Y:S02]  /*a570*/  @!P3 LEA.HI.X R9, R0, R15, R5.reuse, 0x1, P0 ;  /* 0x0000000f0009b211 */ /* 0x100fe400000f0c05 */
[----:B-----5:R-:W-:Y:S02]  /*a580*/  @!P4 LEA R10, P6, R2, R10, 0x1 ;  /* 0x0000000a020ac211 */ /* 0x020fe400078c08ff */
[----:B---3--:R-:W-:Y:S01]  /*a590*/  @!P2 LEA R12, P0, R0, R22, 0x1 ;  /* 0x00000016000ca211 */ /* 0x008fe200078008ff */
[----:B------:R-:W-:Y:S01]  /*a5a0*/  @!PT LDS RZ, [RZ] ;  /* 0x00000000fffff984 */ /* 0x000fe20000000800 */
[----:B------:R-:W-:Y:S01]  /*a5b0*/  @!PT LDS RZ, [RZ] ;  /* 0x00000000fffff984 */ /* 0x000fe20000000800 */
[----:B------:R-:W-:Y:S01]  /*a5c0*/  @!PT LDS RZ, [RZ] ;  /* 0x00000000fffff984 */ /* 0x000fe20000000800 */
[----:B------:R1:W-:Y:S01]  /*a5d0*/  @!P3 LDGSTS.E.BYPASS.LTC128B.128 [R211+0x15000], desc[UR34][R8.64+0x100] ;  /* 0x1500010008d3bfae */ /* 0x0003e2000b901d62 */
[--C-:B------:R-:W-:Y:S02]  /*a5e0*/  @!P5 LEA.HI.X R15, R2, R25, R4.reuse, 0x1, P1 ;  /* 0x00000019020fd211 */ /* 0x100fe400008f0c04 */
[----:B------:R-:W-:Y:S01]  /*a5f0*/  @!P2 LEA.HI.X R13, R0, R23, R5, 0x1, P0 ;  /* 0x00000017000da211 */ /* 0x000fe200000f0c05 */
[----:B------:R-:W-:Y:S01]  /*a600*/  @P2 STS.128 [R211+0x17000], RZ ;  /* 0x017000ffd3002388 */ /* 0x000fe20000000c00 */
[C-C-:B------:R-:W-:Y:S01]  /*a610*/  @!P4 LEA.HI.X R11, R2.reuse, R11, R4.reuse, 0x1, P6 ;  /* 0x0000000b020bc211 */ /* 0x140fe200030f0c04 */
[----:B------:R-:W-:Y:S01]  /*a620*/  IMAD.U32 R0, RZ, RZ, UR22 ;  /* 0x00000016ff007e24 */ /* 0x000fe2000f8e00ff */
[----:B----4-:R-:W-:Y:S01]  /*a630*/  @!P2 LEA R6, P0, R2, R20, 0x1 ;  /* 0x000000140206a211 */ /* 0x010fe200078008ff */
[----:B------:R-:W-:Y:S01]  /*a640*/  @!PT LDS RZ, [RZ] ;  /* 0x00000000fffff984 */ /* 0x000fe20000000800 */
[----:B------:R-:W-:Y:S01]  /*a650*/  @!PT LDS RZ, [RZ] ;  /* 0x00000000fffff984 */ /* 0x000fe20000000800 */
[----:B------:R-:W-:Y:S01]  /*a660*/  @!PT LDS RZ, [RZ] ;  /* 0x00000000fffff984 */ /* 0x000fe20000000800 */
[----:B------:R-:W-:Y:S02]  /*a670*/  @!P2 LDGSTS.E.BYPASS.LTC128B.128 [R211+0x17000], desc[UR34][R12.64+0x180] ;  /* 0x170001800cd3afae */ /* 0x000fe4000b901d62 */
[----:B------:R-:W-:Y:S01]  /*a680*/  IMAD R0, R0, 0x40, R251 ;  /* 0x0000004000007824 */ /* 0x000fe200078e02fb */
[----:B------:R-:W-:Y:S01]  /*a690*/  @!P2 LEA.HI.X R7, R2, R21, R4, 0x1, P0 ;  /* 0x000000150207a211 */ /* 0x000fe200000f0c04 */
[----:B------:R-:W-:Y:S03]  /*a6a0*/  @P5 STS.128 [R211+0x11800], RZ ;  /* 0x011800ffd3005388 */ /* 0x000fe60000000c00 */
[C---:B------:R-:W-:Y:S01]  /*a6b0*/  ISETP.GE.AND P6, PT, R0.reuse, R217, PT ;  /* 0x000000d90000720c */ /* 0x040fe20003fc6270 */
[----:B------:R-:W-:Y:S01]  /*a6c0*/  @!PT LDS RZ, [RZ] ;  /* 0x00000000fffff984 */ /* 0x000fe20000000800 */
[----:B------:R-:W-:Y:S01]  /*a6d0*/  @!PT LDS RZ, [RZ] ;  /* 0x00000000fffff984 */ /* 0x000fe20000000800 */
[----:B------:R-:W-:Y:S01]  /*a6e0*/  @!PT LDS RZ, [RZ] ;  /* 0x00000000fffff984 */ /* 0x000fe20000000800 */
[----:B------:R2:W-:Y:S03]  /*a6f0*/  @!P5 LDGSTS.E.BYPASS.LTC128B.128 [R211+0x11800], desc[UR34][R14.64] ;  /* 0x118000000ed3dfae */ /* 0x0005e6000b901d62 */
[----:B------:R-:W-:Y:S01]  /*a700*/  ISETP.LT.OR P6, PT, R0, R213, P6 ;  /* 0x000000d50000720c */ /* 0x000fe200037c1670 */
[----:B------:R-:W-:Y:S04]  /*a710*/  @P4 STS.128 [R211+0x13800], RZ ;  /* 0x013800ffd3004388 */ /* 0x000fe80000000c00 */
[----:B------:R-:W-:Y:S01]  /*a720*/  @!PT LDS RZ, [RZ] ;  /* 0x00000000fffff984 */ /* 0x000fe20000000800 */
[----:B------:R-:W-:Y:S01]  /*a730*/  @!PT LDS RZ, [RZ] ;  /* 0x00000000fffff984 */ /* 0x000fe20000000800 */
[----:B------:R-:W-:Y:S01]  /*a740*/  @!PT LDS RZ, [RZ] ;  /* 0x00000000fffff984 */ /* 0x000fe20000000800 */
[----:B------:R-:W-:Y:S01]  /*a750*/  @!P4 LDGSTS.E.BYPASS.LTC128B.128 [R211+0x13800], desc[UR34][R10.64+0x80] ;  /* 0x138000800ad3cfae */ /* 0x000fe2000b901d62 */
[----:B-1----:R-:W-:-:S03]  /*a760*/  @!P3 LEA R8, P1, R2, R18, 0x1 ;  /* 0x000000120208b211 */ /* 0x002fc600078208ff */
[----:B------:R-:W-:Y:S01]  /*a770*/  @P3 STS.128 [R211+0x15800], RZ ;  /* 0x015800ffd3003388 */ /* 0x000fe20000000c00 */
[----:B------:R-:W-:Y:S01]  /*a780*/  @!P3 LEA.HI.X R9, R2, R19, R4, 0x1, P1 ;  /* 0x000000130209b211 */ /* 0x000fe200008f0c04 */
[----:B------:R-:W-:Y:S01]  /*a790*/  IMAD.IADD R2, R215, 0x1, -R0 ;  /* 0x00000001d7027824 */ /* 0x000fe200078e0a00 */
[----:B------:R-:W-:-:S03]  /*a7a0*/  ISETP.GE.AND P1, PT, R0, R216, PT ;  /* 0x000000d80000720c */ /* 0x000fc60003f26270 */
[----:B------:R-:W-:Y:S01]  /*a7b0*/  @!PT LDS RZ, [RZ] ;  /* 0x00000000fffff984 */ /* 0x000fe20000000800 */
[----:B------:R-:W-:Y:S01]  /*a7c0*/  @!PT LDS RZ, [RZ] ;  /* 0x00000000fffff984 */ /* 0x000fe20000000800 */
[----:B------:R-:W-:Y:S01]  /*a7d0*/  @!PT LDS RZ, [RZ] ;  /* 0x00000000fffff984 */ /* 0x000fe20000000800 */
[----:B------:R1:W-:Y:S01]  /*a7e0*/  @!P3 LDGSTS.E.BYPASS.LTC128B.128 [R211+0x15800], desc[UR34][R8.64+0x100] ;  /* 0x1580010008d3bfae */ /* 0x0003e2000b901d62 */
[----:B------:R-:W-:Y:S02]  /*a7f0*/  IABS R2, R2 ;  /* 0x0000000200027213 */ /* 0x000fe40000000000 */
[C---:B------:R-:W-:Y:S01]  /*a800*/  ISETP.LT.OR P1, PT, R0.reuse, R212, P1 ;  /* 0x000000d40000720c */ /* 0x040fe20000f21670 */
        /* <DEDUP_REMOVED lines=14> */
[----:B------:R-:W4:Y:S04]  /*a8f0*/  LDSM.16.M88.4 R240, [R208] ;  /* 0x00000000d0f0783b */ /* 0x000f280000000200 */
[----:B------:R-:W0:Y:S01]  /*a900*/  LDGDEPBAR ;  /* 0x00000000000079af */ /* 0x000e220000000000 */
[C---:B-1----:R-:W-:Y:S06]  /*a910*/  HMMA.16816.F32.BF16 R28, R4.reuse, R24, RZ ;  /* 0x00000018041c723c */ /* 0x042fec00000418ff */
[C---:B------:R-:W-:Y:S06]  /*a920*/  HMMA.16816.F32.BF16 R32, R4.reuse, R26, RZ ;  /* 0x0000001a0420723c */ /* 0x040fec00000418ff */
[C---:B------:R-:W-:Y:S06]  /*a930*/  HMMA.16816.F32.BF16 R224, R4.reuse, R20, RZ ;  /* 0x0000001404e0723c */ /* 0x040fec00000418ff */
[C---:B------:R-:W-:Y:S01]  /*a940*/  HMMA.16816.F32.BF16 R220, R4.reuse, R22, RZ ;  /* 0x0000001604dc723c */ /* 0x040fe200000418ff */
[----:B------:R-:W-:Y:S05]  /*a950*/  LDSM.16.M88.4 R20, [R190+0x8000] ;  /* 0x00800000be14783b */ /* 0x000fea0000000200 */
[C---:B------:R-:W-:Y:S06]  /*a960*/  HMMA.16816.F32.BF16 R180, R4.reuse, R16, RZ ;  /* 0x0000001004b4723c */ /* 0x040fec00000418ff */
[C---:B------:R-:W-:Y:S06]  /*a970*/  HMMA.16816.F32.BF16 R176, R4.reuse, R18, RZ ;  /* 0x0000001204b0723c */ /* 0x040fec00000418ff */
[C---:B------:R-:W-:Y:S06]  /*a980*/  HMMA.16816.F32.BF16 R168, R4.reuse, R12, RZ ;  /* 0x0000000c04a8723c */ /* 0x040fec00000418ff */
[----:B------:R-:W-:Y:S01]  /*a990*/  HMMA.16816.F32.BF16 R24, R4, R14, RZ ;  /* 0x0000000e0418723c */ /* 0x000fe200000418ff */
[----:B------:R-:W1:Y:S05]  /*a9a0*/  LDSM.16.M88.4 R4, [R194] ;  /* 0x00000000c204783b */ /* 0x000e6a0000000200 */
[C---:B------:R-:W-:Y:S01]  /*a9b0*/  HMMA.16816.F32.BF16 R16, R8.reuse, R172, R28 ;  /* 0x000000ac0810723c */ /* 0x040fe2000004181c */
[----:B------:R-:W-:Y:S05]  /*a9c0*/  LDSM.16.M88.4 R28, [R189+0x800] ;  /* 0x00080000bd1c783b */ /* 0x000fea0000000200 */
[C---:B------:R-:W-:Y:S06]  /*a9d0*/  HMMA.16816.F32.BF16 R12, R8.reuse, R174, R32 ;  /* 0x000000ae080c723c */ /* 0x040fec0000041820 */
[C---:B--2---:R-:W-:Y:S06]  /*a9e0*/  HMMA.16816.F32.BF16 R236, R8.reuse, R232, R224 ;  /* 0x000000e808ec723c */ /* 0x044fec00000418e0 */
[C---:B---3--:R-:W-:Y:S06]  /*a9f0*/  HMMA.16816.F32.BF16 R224, R8.reuse, R228, R180 ;  /* 0x000000e408e0723c */ /* 0x048fec00000418b4 */
[C---:B------:R-:W-:Y:S01]  /*aa00*/  HMMA.16816.F32.BF16 R228, R8.reuse, R230, R176 ;  /* 0x000000e608e4723c */ /* 0x040fe200000418b0 */
[----:B------:R-:W2:Y:S05]  /*aa10*/  LDSM.16.M88.4 R176, [R190+0x8800] ;  /* 0x00880000beb0783b */ /* 0x000eaa0000000200 */
[C---:B------:R-:W-:Y:S01]  /*aa20*/  HMMA.16816.F32.BF16 R232, R8.reuse, R234, R220 ;  /* 0x000000ea08e8723c */ /* 0x040fe200000418dc */
[----:B------:R-:W3:Y:S05]  /*aa30*/  LDSM.16.M88.4 R220, [R190+0x9000] ;  /* 0x00900000bedc783b */ /* 0x000eea0000000200 */
[----:B----4-:R-:W-:Y:S01]  /*aa40*/  HMMA.16816.F32.BF16 R172, R8, R242, R24 ;  /* 0x000000f208ac723c */ /* 0x010fe20000041818 */
[----:B------:R-:W4:Y:S05]  /*aa50*/  LDSM.16.M88.4 R24, [R190+0x9800] ;  /* 0x00980000be18783b */ /* 0x000f2a0000000200 */
[----:B-1----:R-:W-:Y:S06]  /*aa60*/  HMMA.16816.F32.BF16 R32, R4, R20, R16 ;  /* 0x000000140420723c */ /* 0x002fec0000041810 */
[----:B------:R-:W-:Y:S01]  /*aa70*/  HMMA.16816.F32.BF16 R180, R8, R240, R168 ;  /* 0x000000f008b4723c */ /* 0x000fe200000418a8 */
[----:B------:R-:W-:Y:S05]  /*aa80*/  LDSM.16.M88.4 R8, [R193] ;  /* 0x00000000c108783b */ /* 0x000fea0000000200 */
[C---:B------:R-:W-:Y:S01]  /*aa90*/  HMMA.16816.F32.BF16 R16, R4.reuse, R22, R12 ;  /* 0x000000160410723c */ /* 0x040fe2000004180c */
[----:B------:R-:W1:Y:S05]  /*aaa0*/  LDSM.16.M88.4 R20, [R189] ;  /* 0x00000000bd14783b */ /* 0x000e6a0000000200 */
[C---:B--2---:R-:W-:Y:S06]  /*aab0*/  HMMA.16816.F32.BF16 R168, R4.reuse, R178, R232 ;  /* 0x000000b204a8723c */ /* 0x044fec00000418e8 */
[C---:B---3--:R-:W-:Y:S06]  /*aac0*/  HMMA.16816.F32.BF16 R232, R4.reuse, R220, R224 ;  /* 0x000000dc04e8723c */ /* 0x048fec00000418e0 */
[C---:B------:R-:W-:Y:S01]  /*aad0*/  HMMA.16816.F32.BF16 R228, R4.reuse, R222, R228 ;  /* 0x000000de04e4723c */ /* 0x040fe200000418e4 */
[----:B------:R-:W2:Y:S05]  /*aae0*/  LDSM.16.M88.4 R220, [R189+0x1000] ;  /* 0x00100000bddc783b */ /* 0x000eaa0000000200 */
[C---:B------:R-:W-:Y:S01]  /*aaf0*/  HMMA.16816.F32.BF16 R12, R4.reuse, R176, R236 ;  /* 0x000000b0040c723c */ /* 0x040fe200000418ec */
[----:B------:R-:W-:Y:S05]  /*ab00*/  LDSM.16.M88.4 R236, [R184+0xb800] ;  /* 0x00b80000b8ec783b */ /* 0x000fea0000000200 */
[C---:B----4-:R-:W-:Y:S06]  /*ab10*/  HMMA.16816.F32.BF16 R240, R4.reuse, R24, R180 ;  /* 0x0000001804f0723c */ /* 0x050fec00000418b4 */
[----:B------:R-:W-:Y:S01]  /*ab20*/  HMMA.16816.F32.BF16 R224, R4, R26, R172 ;  /* 0x0000001a04e0723c */ /* 0x000fe200000418ac */
[----:B------:R-:W-:Y:S04]  /*ab30*/  LDSM.16.M88.4 R4, [R191+0x2000] ;  /* 0x00200000bf04783b */ /* 0x000fe80000000200 */
[----:B------:R-:W-:Y:S01]  /*ab40*/  LDSM.16.M88.4 R24, [R184+0xa800] ;  /* 0x00a80000b818783b */ /* 0x000fe20000000200 */
[C---:B-1----:R-:W-:Y:S06]  /*ab50*/  HMMA.16816.F32.BF16 R180, R8.reuse, R20, R32 ;  /* 0x0000001408b4723c */ /* 0x042fec0000041820 */
[C---:B------:R-:W-:Y:S01]  /*ab60*/  HMMA.16816.F32.BF16 R176, R8.reuse, R22, R16 ;  /* 0x0000001608b0723c */ /* 0x040fe20000041810 */
[----:B------:R-:W1:Y:S04]  /*ab70*/  LDSM.16.M88.4 R20, [R189+0x1800] ;  /* 0x00180000bd14783b */ /* 0x000e680000000200 */
[----:B------:R-:W3:Y:S01]  /*ab80*/  LDSM.16.M88.4 R16, [R184+0xa000] ;  /* 0x00a00000b810783b */ /* 0x000ee20000000200 */
[C---:B------:R-:W-:Y:S03]  /*ab90*/  HMMA.16816.F32.BF16 R32, R8.reuse, R30, R168 ;  /* 0x0000001e0820723c */ /* 0x040fe600000418a8 */
[----:B------:R-:W4:Y:S03]  /*aba0*/  LDSM.16.M88.4 R168, [R184+0xb000] ;  /* 0x00b00000b8a8783b */ /* 0x000f260000000200 */
[C---:B------:R-:W-:Y:S06]  /*abb0*/  HMMA.16816.F32.BF16 R12, R8.reuse, R28, R12 ;  /* 0x0000001c080c723c */ /* 0x040fec000004180c */
[C---:B--2---:R-:W-:Y:S06]  /*abc0*/  HMMA.16816.F32.BF16 R28, R8.reuse, R220, R232 ;  /* 0x000000dc081c723c */ /* 0x044fec00000418e8 */
[C---:B------:R-:W-:Y:S06]  /*abd0*/  HMMA.16816.F32.BF16 R172, R8.reuse, R222, R228 ;  /* 0x000000de08ac723c */ /* 0x040fec00000418e4 */
[C---:B-1----:R-:W-:Y:S06]  /*abe0*/  HMMA.16816.F32.BF16 R228, R8.reuse, R20, R240 ;  /* 0x0000001408e4723c */ /* 0x042fec00000418f0 */
[----:B------:R-:W-:Y:S01]  /*abf0*/  HMMA.16816.F32.BF16 R224, R8, R22, R224 ;  /* 0x0000001608e0723c */ /* 0x000fe200000418e0 */
[----:B------:R-:W-:Y:S05]  /*ac00*/  LDSM.16.M88.4 R8, [R192+0x2000] ;  /* 0x00200000c008783b */ /* 0x000fea0000000200 */
[C---:B---3--:R-:W-:Y:S01]  /*ac10*/  HMMA.16816.F32.BF16 R232, R4.reuse, R16, R180 ;  /* 0x0000001004e8723c */ /* 0x048fe200000418b4 */
[----:B------:R-:W1:Y:S05]  /*ac20*/  LDSM.16.M88.4 R180, [R207] ;  /* 0x00000000cfb4783b */ /* 0x000e6a0000000200 */
[C---:B------:R-:W-:Y:S01]  /*ac30*/  HMMA.16816.F32.BF16 R240, R4.reuse, R24, R12 ;  /* 0x0000001804f0723c */ /* 0x040fe2000004180c */
[----:B------:R-:W2:Y:S05]  /*ac40*/  LDSM.16.M88.4 R12, [R205] ;  /* 0x00000000cd0c783b */ /* 0x000eaa0000000200 */
[C---:B------:R-:W-:Y:S06]  /*ac50*/  HMMA.16816.F32.BF16 R220, R4.reuse, R18, R176 ;  /* 0x0000001204dc723c */ /* 0x040fec00000418b0 */
[C---:B------:R-:W-:Y:S01]  /*ac60*/  HMMA.16816.F32.BF16 R176, R4.reuse, R26, R32 ;  /* 0x0000001a04b0723c */ /* 0x040fe20000041820 */
[----:B------:R-:W3:Y:S05]  /*ac70*/  LDSM.16.M88.4 R32, [R206] ;  /* 0x00000000ce20783b */ /* 0x000eea0000000200 */
[C---:B----4-:R-:W-:Y:S01]  /*ac80*/  HMMA.16816.F32.BF16 R24, R4.reuse, R168, R28 ;  /* 0x000000a80418723c */ /* 0x050fe2000004181c */
[----:B------:R-:W4:Y:S05]  /*ac90*/  LDSM.16.M88.4 R28, [R204] ;  /* 0x00000000cc1c783b */ /* 0x000f2a0000000200 */
[C---:B------:R-:W-:Y:S06]  /*aca0*/  HMMA.16816.F32.BF16 R20, R4.reuse, R170, R172 ;  /* 0x000000aa0414723c */ /* 0x040fec00000418ac */
[C---:B------:R-:W-:Y:S06]  /*acb0*/  HMMA.16816.F32.BF16 R16, R4.reuse, R236, R228 ;  /* 0x000000ec0410723c */ /* 0x040fec00000418e4 */
[----:B------:R-:W-:Y:S01]  /*acc0*/  HMMA.16816.F32.BF16 R168, R4, R238, R224 ;  /* 0x000000ee04a8723c */ /* 0x000fe200000418e0 */
[----:B------:R-:W-:Y:S05]  /*acd0*/  LDSM.16.M88.4 R4, [R194+0x2000] ;  /* 0x00200000c204783b */ /* 0x000fea0000000200 */
[C---:B-1----:R-:W-:Y:S06]  /*ace0*/  HMMA.16816.F32.BF16 R224, R8.reuse, R180, R232 ;  /* 0x000000b408e0723c */ /* 0x042fec00000418e8 */
[C---:B------:R-:W-:Y:S01]  /*acf0*/  HMMA.16816.F32.BF16 R180, R8.reuse, R182, R220 ;  /* 0x000000b608b4723c */ /* 0x040fe200000418dc */
[----:B------:R-:W1:Y:S05]  /*ad00*/  LDSM.16.M88.4 R220, [R190+0xa000] ;  /* 0x00a00000bedc783b */ /* 0x000e6a0000000200 */
[C---:B--2---:R-:W-:Y:S01]  /*ad10*/  HMMA.16816.F32.BF16 R172, R8.reuse, R12, R24 ;  /* 0x0000000c08ac723c */ /* 0x044fe20000041818 */
[----:B------:R-:W2:Y:S05]  /*ad20*/  LDSM.16.M88.4 R24, [R190+0xa800] ;  /* 0x00a80000be18783b */ /* 0x000eaa0000000200 */
[C---:B---3--:R-:W-:Y:S01]  /*ad30*/  HMMA.16816.F32.BF16 R236, R8.reuse, R32, R240 ;  /* 0x0000002008ec723c */ /* 0x048fe200000418f0 */
[----:B------:R-:W-:Y:S05]  /*ad40*/  LDSM.16.M88.4 R240, [R202] ;  /* 0x00000000caf0783b */ /* 0x000fea0000000200 */
[C---:B------:R-:W-:Y:S06]  /*ad50*/  HMMA.16816.F32.BF16 R228, R8.reuse, R34, R176 ;  /* 0x0000002208e4723c */ /* 0x040fec00000418b0 */
[C---:B------:R-:W-:Y:S01]  /*ad60*/  HMMA.16816.F32.BF16 R32, R8.reuse, R14, R20 ;  /* 0x0000000e0820723c */ /* 0x040fe20000041814 */
[----:B------:R-:W3:Y:S05]  /*ad70*/  LDSM.16.M88.4 R12, [R190+0xb800] ;  /* 0x00b80000be0c783b */ /* 0x000eea0000000200 */
[C---:B----4-:R-:W-:Y:S01]  /*ad80*/  HMMA.16816.F32.BF16 R20, R8.reuse, R28, R16 ;  /* 0x0000001c0814723c */ /* 0x050fe20000041810 */
[----:B------:R-:W4:Y:S05]  /*ad90*/  LDSM.16.M88.4 R16, [R190+0xb000] ;  /* 0x00b00000be10783b */ /* 0x000f2a0000000200 */
[----:B------:R-:W-:Y:S01]  /*ada0*/  HMMA.16816.F32.BF16 R28, R8, R30, R168 ;  /* 0x0000001e081c723c */ /* 0x000fe200000418a8 */
[----:B------:R-:W-:Y:S05]  /*adb0*/  LDSM.16.M88.4 R8, [R193+0x2000] ;  /* 0x00200000c108783b */ /* 0x000fea0000000200 */
[C---:B-1----:R-:W-:Y:S01]  /*adc0*/  HMMA.16816.F32.BF16 R176, R4.reuse, R222, R180 ;  /* 0x000000de04b0723c */ /* 0x042fe200000418b4 */
[----:B------:R-:W1:Y:S05]  /*add0*/  LDSM.16.M88.4 R180, [R189+0x2000] ;  /* 0x00200000bdb4783b */ /* 0x000e6a0000000200 */
[C---:B------:R-:W-:Y:S06]  /*ade0*/  HMMA.16816.F32.BF16 R168, R4.reuse, R220, R224 ;  /* 0x000000dc04a8723c */ /* 0x040fec00000418e0 */
[C---:B--2---:R-:W-:Y:S06]  /*adf0*/  HMMA.16816.F32.BF16 R236, R4.reuse, R24, R236 ;  /* 0x0000001804ec723c */ /* 0x044fec00000418ec */
[C---:B------:R-:W-:Y:S01]  /*ae00*/  HMMA.16816.F32.BF16 R224, R4.reuse, R26, R228 ;  /* 0x0000001a04e0723c */ /* 0x040fe200000418e4 */
[----:B------:R-:W2:Y:S05]  /*ae10*/  LDSM.16.M88.4 R24, [R189+0x3000] ;  /* 0x00300000bd18783b */ /* 0x000eaa0000000200 */
[C---:B---3--:R-:W-:Y:S06]  /*ae20*/  HMMA.16816.F32.BF16 R20, R4.reuse, R12, R20 ;  /* 0x0000000c0414723c */ /* 0x048fec0000041814 */
[C---:B----4-:R-:W-:Y:S01]  /*ae30*/  HMMA.16816.F32.BF16 R220, R4.reuse, R16, R172 ;  /* 0x0000001004dc723c */ /* 0x050fe200000418ac */
[----:B------:R-:W3:Y:S05]  /*ae40*/  LDSM.16.M88.4 R172, [R189+0x2800] ;  /* 0x00280000bdac783b */ /* 0x000eea0000000200 */
[----:B------:R-:W-:Y:S01]  /*ae50*/  HMMA.16816.F32.BF16 R32, R4, R18, R32 ;  /* 0x000000120420723c */ /* 0x000fe20000041820 */
[----:B------:R-:W4:Y:S05]  /*ae60*/  LDSM.16.M88.4 R16, [R189+0x3800] ;  /* 0x00380000bd10783b */ /* 0x000f2a0000000200 */
[----:B-1----:R-:W-:Y:S06]  /*ae70*/  HMMA.16816.F32.BF16 R168, R8, R180, R168 ;  /* 0x000000b408a8723c */ /* 0x002fec00000418a8 */
[----:B------:R-:W-:Y:S01]  /*ae80*/  HMMA.16816.F32.BF16 R12, R4, R14, R28 ;  /* 0x0000000e040c723c */ /* 0x000fe2000004181c */
[----:B------:R-:W-:Y:S04]  /*ae90*/  LDSM.16.M88.4 R4, [R191+0x4000] ;  /* 0x00400000bf04783b */ /* 0x000fe80000000200 */
[----:B------:R-:W-:Y:S01]  /*aea0*/  LDSM.16.M88.4 R28, [R184+0xd800] ;  /* 0x00d80000b81c783b */ /* 0x000fe20000000200 */
[C---:B------:R-:W-:Y:S03]  /*aeb0*/  HMMA.16816.F32.BF16 R180, R8.reuse, R182, R176 ;  /* 0x000000b608b4723c */ /* 0x040fe600000418b0 */
[----:B------:R-:W1:Y:S03]  /*aec0*/  LDSM.16.M88.4 R176, [R184+0xc000] ;  /* 0x00c00000b8b0783b */ /* 0x000e660000000200 */
[C---:B--2---:R-:W-:Y:S01]  /*aed0*/  HMMA.16816.F32.BF16 R228, R8.reuse, R24, R220 ;  /* 0x0000001808e4723c */ /* 0x044fe200000418dc */
[----:B------:R-:W2:Y:S05]  /*aee0*/  LDSM.16.M88.4 R220, [R184+0xc800] ;  /* 0x00c80000b8dc783b */ /* 0x000eaa0000000200 */
[C---:B---3--:R-:W-:Y:S06]  /*aef0*/  HMMA.16816.F32.BF16 R232, R8.reuse, R174, R224 ;  /* 0x000000ae08e8723c */ /* 0x048fec00000418e0 */
[C---:B------:R-:W-:Y:S01]  /*af00*/  HMMA.16816.F32.BF16 R224, R8.reuse, R26, R32 ;  /* 0x0000001a08e0723c */ /* 0x040fe20000041820 */
[----:B------:R-:W3:Y:S05]  /*af10*/  LDSM.16.M88.4 R32, [R184+0xd000] ;  /* 0x00d00000b820783b */ /* 0x000eea0000000200 */
[C---:B------:R-:W-:Y:S06]  /*af20*/  HMMA.16816.F32.BF16 R236, R8.reuse, R172, R236 ;  /* 0x000000ac08ec723c */ /* 0x040fec00000418ec */
[C---:B----4-:R-:W-:Y:S01]  /*af30*/  HMMA.16816.F32.BF16 R172, R8.reuse, R16, R20 ;  /* 0x0000001008ac723c */ /* 0x050fe20000041814 */
[----:B------:R-:W-:Y:S05]  /*af40*/  LDSM.16.M88.4 R20, [R203] ;  /* 0x00000000cb14783b */ /* 0x000fea0000000200 */
[----:B------:R-:W-:Y:S01]  /*af50*/  HMMA.16816.F32.BF16 R24, R8, R18, R12 ;  /* 0x000000120818723c */ /* 0x000fe2000004180c */
[----:B------:R-:W4:Y:S05]  /*af60*/  LDSM.16.M88.4 R8, [R192+0x4000] ;  /* 0x00400000c008783b */ /* 0x000f2a0000000200 */
[C---:B-1----:R-:W-:Y:S06]  /*af70*/  HMMA.16816.F32.BF16 R16, R4.reuse, R176, R168 ;  /* 0x000000b00410723c */ /* 0x042fec00000418a8 */
[C---:B------:R-:W-:Y:S01]  /*af80*/  HMMA.16816.F32.BF16 R12, R4.reuse, R178, R180 ;  /* 0x000000b2040c723c */ /* 0x040fe200000418b4 */
[----:B------:R-:W1:Y:S04]  /*af90*/  LDSM.16.M88.4 R176, [R200] ;  /* 0x00000000c8b0783b */ /* 0x000e680000000200 */
[----:B------:R-:W5:Y:S01]  /*afa0*/  LDSM.16.M88.4 R180, [R201] ;  /* 0x00000000c9b4783b */ /* 0x000f620000000200 */
[C---:B--2---:R-:W-:Y:S03]  /*afb0*/  HMMA.16816.F32.BF16 R168, R4.reuse, R220, R236 ;  /* 0x000000dc04a8723c */ /* 0x044fe600000418ec */
[----:B------:R-:W-:Y:S03]  /*afc0*/  LDSM.16.M88.4 R236, [R189+0x5000] ;  /* 0x00500000bdec783b */ /* 0x000fe60000000200 */
[C---:B------:R-:W-:Y:S06]  /*afd0*/  HMMA.16816.F32.BF16 R232, R4.reuse, R222, R232 ;  /* 0x000000de04e8723c */ /* 0x040fec00000418e8 */
[C---:B------:R-:W-:Y:S06]  /*afe0*/  HMMA.16816.F32.BF16 R220, R4.reuse, R28, R172 ;  /* 0x0000001c04dc723c */ /* 0x040fec00000418ac */
[C---:B---3--:R-:W-:Y:S06]  /*aff0*/  HMMA.16816.F32.BF16 R228, R4.reuse, R32, R228 ;  /* 0x0000002004e4723c */ /* 0x048fec00000418e4 */
[C---:B------:R-:W-:Y:S06]  /*b000*/  HMMA.16816.F32.BF16 R224, R4.reuse, R34, R224 ;  /* 0x0000002204e0723c */ /* 0x040fec00000418e0 */
[----:B------:R-:W-:Y:S01]  /*b010*/  HMMA.16816.F32.BF16 R172, R4, R30, R24 ;  /* 0x0000001e04ac723c */ /* 0x000fe20000041818 */
[----:B------:R-:W-:Y:S04]  /*b020*/  LDSM.16.M88.4 R4, [R194+0x4000] ;  /* 0x00400000c204783b */ /* 0x000fe80000000200 */
[----:B------:R-:W2:Y:S01]  /*b030*/  LDSM.16.M88.4 R28, [R190+0xc000] ;  /* 0x00c00000be1c783b */ /* 0x000ea20000000200 */
[C---:B----4-:R-:W-:Y:S03]  /*b040*/  HMMA.16816.F32.BF16 R32, R8.reuse, R20, R16 ;  /* 0x000000140820723c */ /* 0x050fe60000041810 */
[----:B------:R-:W3:Y:S03]  /*b050*/  LDSM.16.M88.4 R24, [R190+0xc800] ;  /* 0x00c80000be18783b */ /* 0x000ee60000000200 */
[C---:B------:R-:W-:Y:S06]  /*b060*/  HMMA.16816.F32.BF16 R20, R8.reuse, R22, R12 ;  /* 0x000000160814723c */ /* 0x040fec000004180c */
[C---:B------:R-:W-:Y:S06]  /*b070*/  HMMA.16816.F32.BF16 R16, R8.reuse, R240, R168 ;  /* 0x000000f00810723c */ /* 0x040fec00000418a8 */
[C---:B------:R-:W-:Y:S06]  /*b080*/  HMMA.16816.F32.BF16 R12, R8.reuse, R242, R232 ;  /* 0x000000f2080c723c */ /* 0x040fec00000418e8 */
[C---:B-1----:R-:W-:Y:S06]  /*b090*/  HMMA.16816.F32.BF16 R220, R8.reuse, R176, R220 ;  /* 0x000000b008dc723c */ /* 0x042fec00000418dc */
[C---:B------:R-:W-:Y:S01]  /*b0a0*/  HMMA.16816.F32.BF16 R176, R8.reuse, R178, R172 ;  /* 0x000000b208b0723c */ /* 0x040fe200000418ac */
[----:B------:R-:W1:Y:S05]  /*b0b0*/  LDSM.16.M88.4 R172, [R190+0xd000] ;  /* 0x00d00000beac783b */ /* 0x000e6a0000000200 */
[----:B-----5:R-:W-:Y:S06]  /*b0c0*/  HMMA.16816.F32.BF16 R228, R8, R180, R228 ;  /* 0x000000b408e4723c */ /* 0x020fec00000418e4 */
[----:B--2---:R-:W-:Y:S06]  /*b0d0*/  HMMA.16816.F32.BF16 R168, R4, R28, R32 ;  /* 0x0000001c04a8723c */ /* 0x004fec0000041820 */
[----:B------:R-:W-:Y:S06]  /*b0e0*/  HMMA.16816.F32.BF16 R224, R8, R182, R224 ;  /* 0x000000b608e0723c */ /* 0x000fec00000418e0 */
[C---:B------:R-:W-:Y:S01]  /*b0f0*/  HMMA.16816.F32.BF16 R32, R4.reuse, R30, R20 ;  /* 0x0000001e0420723c */ /* 0x040fe20000041814 */
[----:B------:R-:W-:Y:S05]  /*b100*/  LDSM.16.M88.4 R20, [R189+0x4000] ;  /* 0x00400000bd14783b */ /* 0x000fea0000000200 */
[C---:B---3--:R-:W-:Y:S01]  /*b110*/  HMMA.16816.F32.BF16 R28, R4.reuse, R24, R16 ;  /* 0x00000018041c723c */ /* 0x048fe20000041810 */
[----:B------:R-:W-:Y:S05]  /*b120*/  LDSM.16.M88.4 R16, [R189+0x4800] ;  /* 0x00480000bd10783b */ /* 0x000fea0000000200 */
[C---:B------:R-:W-:Y:S01]  /*b130*/  HMMA.16816.F32.BF16 R8, R4.reuse, R26, R12 ;  /* 0x0000001a0408723c */ /* 0x040fe2000004180c */
[----:B------:R-:W2:Y:S04]  /*b140*/  LDSM.16.M88.4 R24, [R190+0xd800] ;  /* 0x00d80000be18783b */ /* 0x000ea80000000200 */
[----:B------:R-:W3:Y:S01]  /*b150*/  LDSM.16.M88.4 R12, [R193+0x4000] ;  /* 0x00400000c10c783b */ /* 0x000ee20000000200 */
[C---:B-1----:R-:W-:Y:S06]  /*b160*/  HMMA.16816.F32.BF16 R180, R4.reuse, R172, R228 ;  /* 0x000000ac04b4723c */ /* 0x042fec00000418e4 */
[C---:B------:R-:W-:Y:S01]  /*b170*/  HMMA.16816.F32.BF16 R228, R4.reuse, R174, R224 ;  /* 0x000000ae04e4723c */ /* 0x040fe200000418e0 */
[----:B------:R-:W1:Y:S05]  /*b180*/  LDSM.16.M88.4 R172, [R189+0x5800] ;  /* 0x00580000bdac783b */ /* 0x000e6a0000000200 */
[C---:B--2---:R-:W-:Y:S06]  /*b190*/  HMMA.16816.F32.BF16 R232, R4.reuse, R24, R220 ;  /* 0x0000001804e8723c */ /* 0x044fec00000418dc */
[----:B------:R-:W-:Y:S06]  /*b1a0*/  HMMA.16816.F32.BF16 R224, R4, R26, R176 ;  /* 0x0000001a04e0723c */ /* 0x000fec00000418b0 */
[C---:B---3--:R-:W-:Y:S06]  /*b1b0*/  HMMA.16816.F32.BF16 R220, R12.reuse, R20, R168 ;  /* 0x000000140cdc723c */ /* 0x048fec00000418a8 */
[C---:B------:R-:W-:Y:S01]  /*b1c0*/  HMMA.16816.F32.BF16 R176, R12.reuse, R22, R32 ;  /* 0x000000160cb0723c */ /* 0x040fe20000041820 */
[----:B------:R-:W-:Y:S04]  /*b1d0*/  LDSM.16.M88.4 R20, [R184+0xe000] ;  /* 0x00e00000b814783b */ /* 0x000fe80000000200 */
[----:B------:R-:W-:Y:S01]  /*b1e0*/  LDSM.16.M88.4 R32, [R184+0xf000] ;  /* 0x00f00000b820783b */ /* 0x000fe20000000200 */
[C---:B------:R-:W-:Y:S03]  /*b1f0*/  HMMA.16816.F32.BF16 R4, R12.reuse, R18, R8 ;  /* 0x000000120c04723c */ /* 0x040fe60000041808 */
[----:B------:R-:W2:Y:S03]  /*b200*/  LDSM.16.M88.4 R8, [R191+0x6000] ;  /* 0x00600000bf08783b */ /* 0x000ea60000000200 */
[C---:B------:R-:W-:Y:S01]  /*b210*/  HMMA.16816.F32.BF16 R168, R12.reuse, R16, R28 ;  /* 0x000000100ca8723c */ /* 0x040fe2000004181c */
[----:B------:R-:W3:Y:S05]  /*b220*/  LDSM.16.M88.4 R16, [R184+0xe800] ;  /* 0x00e80000b810783b */ /* 0x000eea0000000200 */
[C---:B------:R-:W-:Y:S06]  /*b230*/  HMMA.16816.F32.BF16 R28, R12.reuse, R236, R180 ;  /* 0x000000ec0c1c723c */ /* 0x040fec00000418b4 */
[C---:B------:R-:W-:Y:S01]  /*b240*/  HMMA.16816.F32.BF16 R24, R12.reuse, R238, R228 ;  /* 0x000000ee0c18723c */ /* 0x040fe200000418e4 */
[----:B------:R-:W4:Y:S05]  /*b250*/  LDSM.16.M88.4 R236, [R184+0xf800] ;  /* 0x00f80000b8ec783b */ /* 0x000f2a0000000200 */
[C---:B-1----:R-:W-:Y:S06]  /*b260*/  HMMA.16816.F32.BF16 R180, R12.reuse, R172, R232 ;  /* 0x000000ac0cb4723c */ /* 0x042fec00000418e8 */
[----:B------:R-:W-:Y:S06]  /*b270*/  HMMA.16816.F32.BF16 R12, R12, R174, R224 ;  /* 0x000000ae0c0c723c */ /* 0x000fec00000418e0 */
[C---:B--2---:R-:W-:Y:S06]  /*b280*/  HMMA.16816.F32.BF16 R232, R8.reuse, R20, R220 ;  /* 0x0000001408e8723c */ /* 0x044fec00000418dc */
[C---:B------:R-:W-:Y:S01]  /*b290*/  HMMA.16816.F32.BF16 R228, R8.reuse, R22, R176 ;  /* 0x0000001608e4723c */ /* 0x040fe200000418b0 */
[----:B------:R-:W-:Y:S04]  /*b2a0*/  LDSM.16.M88.4 R176, [R199] ;  /* 0x00000000c7b0783b */ /* 0x000fe80000000200 */
[----:B------:R-:W-:Y:S01]  /*b2b0*/  LDSM.16.M88.4 R20, [R197] ;  /* 0x00000000c514783b */ /* 0x000fe20000000200 */
[C---:B---3--:R-:W-:Y:S03]  /*b2c0*/  HMMA.16816.F32.BF16 R220, R8.reuse, R18, R4 ;  /* 0x0000001208dc723c */ /* 0x048fe60000041804 */
[----:B------:R-:W1:Y:S03]  /*b2d0*/  LDSM.16.M88.4 R4, [R192+0x6000] ;  /* 0x00600000c004783b */ /* 0x000e660000000200 */
[C---:B------:R-:W-:Y:S06]  /*b2e0*/  HMMA.16816.F32.BF16 R172, R8.reuse, R32, R28 ;  /* 0x0000002008ac723c */ /* 0x040fec000004181c */
[C---:B------:R-:W-:Y:S01]  /*b2f0*/  HMMA.16816.F32.BF16 R28, R8.reuse, R34, R24 ;  /* 0x00000022081c723c */ /* 0x040fe20000041818 */
[----:B------:R-:W2:Y:S05]  /*b300*/  LDSM.16.M88.4 R32, [R198] ;  /* 0x00000000c620783b */ /* 0x000eaa0000000200 */
[C---:B------:R-:W-:Y:S01]  /*b310*/  HMMA.16816.F32.BF16 R224, R8.reuse, R16, R168 ;  /* 0x0000001008e0723c */ /* 0x040fe200000418a8 */
[----:B------:R-:W3:Y:S05]  /*b320*/  LDSM.16.M88.4 R16, [R196] ;  /* 0x00000000c410783b */ /* 0x000eea0000000200 */
[C---:B----4-:R-:W-:Y:S06]  /*b330*/  HMMA.16816.F32.BF16 R24, R8.reuse, R236, R180 ;  /* 0x000000ec0818723c */ /* 0x050fec00000418b4 */
[----:B------:R-:W-:Y:S01]  /*b340*/  HMMA.16816.F32.BF16 R12, R8, R238, R12 ;  /* 0x000000ee080c723c */ /* 0x000fe2000004180c */
[----:B------:R-:W-:Y:S04]  /*b350*/  LDSM.16.M88.4 R8, [R194+0x6000] ;  /* 0x00600000c208783b */ /* 0x000fe80000000200 */
[----:B------:R-:W4:Y:S01]  /*b360*/  LDSM.16.M88.4 R236, [R190+0xe000] ;  /* 0x00e00000beec783b */ /* 0x000f220000000200 */
[C---:B-1----:R-:W-:Y:S06]  /*b370*/  HMMA.16816.F32.BF16 R168, R4.reuse, R176, R232 ;  /* 0x000000b004a8723c */ /* 0x042fec00000418e8 */
[C---:B------:R-:W-:Y:S06]  /*b380*/  HMMA.16816.F32.BF16 R232, R4.reuse, R178, R228 ;  /* 0x000000b204e8723c */ /* 0x040fec00000418e4 */
[C---:B--2---:R-:W-:Y:S06]  /*b390*/  HMMA.16816.F32.BF16 R228, R4.reuse, R32, R224 ;  /* 0x0000002004e4723c */ /* 0x044fec00000418e0 */
[C---:B------:R-:W-:Y:S06]  /*b3a0*/  HMMA.16816.F32.BF16 R224, R4.reuse, R34, R220 ;  /* 0x0000002204e0723c */ /* 0x040fec00000418dc */
[C---:B------:R-:W-:Y:S06]  /*b3b0*/  HMMA.16816.F32.BF16 R220, R4.reuse, R20, R172 ;  /* 0x0000001404dc723c */ /* 0x040fec00000418ac */
[C---:B------:R-:W-:Y:S01]  /*b3c0*/  HMMA.16816.F32.BF16 R180, R4.reuse, R22, R28 ;  /* 0x0000001604b4723c */ /* 0x040fe2000004181c */
[----:B------:R-:W1:Y:S04]  /*b3d0*/  LDSM.16.M88.4 R20, [R190+0xf000] ;  /* 0x00f00000be14783b */ /* 0x000e680000000200 */
[----:B------:R-:W-:Y:S01]  /*b3e0*/  LDSM.16.M88.4 R28, [R190+0xf800] ;  /* 0x00f80000be1c783b */ /* 0x000fe20000000200 */
[C---:B---3--:R-:W-:Y:S03]  /*b3f0*/  HMMA.16816.F32.BF16 R176, R4.reuse, R16, R24 ;  /* 0x0000001004b0723c */ /* 0x048fe60000041818 */
[----:B------:R-:W-:Y:S03]  /*b400*/  LDSM.16.M88.4 R24, [R189+0x6000] ;  /* 0x00600000bd18783b */ /* 0x000fe60000000200 */
[----:B------:R-:W-:Y:S01]  /*b410*/  HMMA.16816.F32.BF16 R172, R4, R18, R12 ;  /* 0x0000001204ac723c */ /* 0x000fe2000004180c */
[----:B------:R-:W2:Y:S04]  /*b420*/  LDSM.16.M88.4 R4, [R193+0x6000] ;  /* 0x00600000c104783b */ /* 0x000ea80000000200 */
[----:B------:R-:W3:Y:S01]  /*b430*/  LDSM.16.M88.4 R12, [R190+0xe800] ;  /* 0x00e80000be0c783b */ /* 0x000ee20000000200 */
[C---:B----4-:R-:W-:Y:S03]  /*b440*/  HMMA.16816.F32.BF16 R16, R8.reuse, R236, R168 ;  /* 0x000000ec0810723c */ /* 0x050fe600000418a8 */
[----:B------:R-:W4:Y:S03]  /*b450*/  LDSM.16.M88.4 R168, [R189+0x6800] ;  /* 0x00680000bda8783b */ /* 0x000f260000000200 */
[C---:B------:R-:W-:Y:S06]  /*b460*/  HMMA.16816.F32.BF16 R32, R8.reuse, R238, R232 ;  /* 0x000000ee0820723c */ /* 0x040fec00000418e8 */
[C---:B-1----:R-:W-:Y:S06]  /*b470*/  HMMA.16816.F32.BF16 R220, R8.reuse, R20, R220 ;  /* 0x0000001408dc723c */ /* 0x042fec00000418dc */
[----:B------:R-:W-:Y:S06]  /*b480*/  HMMA.16816.F32.BF16 R180, R8, R22, R180 ;  /* 0x0000001608b4723c */ /* 0x000fec00000418b4 */
[----:B--2---:R-:W-:Y:S06]  /*b490*/  HMMA.16816.F32.BF16 R16, R4, R24, R16 ;  /* 0x000000180410723c */ /* 0x004fec0000041810 */
[C---:B---3--:R-:W-:Y:S06]  /*b4a0*/  HMMA.16816.F32.BF16 R228, R8.reuse, R12, R228 ;  /* 0x0000000c08e4723c */ /* 0x048fec00000418e4 */
[----:B------:R-:W-:Y:S01]  /*b4b0*/  HMMA.16816.F32.BF16 R224, R8, R14, R224 ;  /* 0x0000000e08e0723c */ /* 0x000fe200000418e0 */
[----:B------:R-:W-:-:S02]  /*b4c0*/  VIADD R12, R0, 0x1 ;  /* 0x00000001000c7836 */ /* 0x000fc40000000000 */
[----:B------:R-:W-:-:S03]  /*b4d0*/  IMAD.IADD R13, R214, 0x1, -R0 ;  /* 0x00000001d60d7824 */ /* 0x000fc600078e0a00 */
[C---:B------:R-:W-:Y:S01]  /*b4e0*/  HMMA.16816.F32.BF16 R176, R8.reuse, R28, R176 ;  /* 0x0000001c08b0723c */ /* 0x040fe200000418b0 */
[----:B------:R-:W-:Y:S01]  /*b4f0*/  IMAD.IADD R15, R214, 0x1, -R12 ;  /* 0x00000001d60f7824 */ /* 0x000fe200078e0a0c */
[----:B------:R-:W-:Y:S02]  /*b500*/  IABS R14, R13 ;  /* 0x0000000d000e7213 */ /* 0x000fe40000000000 */
[C---:B------:R-:W-:Y:S02]  /*b510*/  ISETP.GE.AND P0, PT, R12.reuse, R217, PT ;  /* 0x000000d90c00720c */ /* 0x040fe40003f06270 */
[----:B------:R-:W-:Y:S01]  /*b520*/  IABS R13, R15 ;  /* 0x0000000f000d7213 */ /* 0x000fe20000000000 */
[----:B------:R-:W-:Y:S01]  /*b530*/  IMAD.MOV.U32 R15, RZ, RZ, R14 ;  /* 0x000000ffff0f7224 */ /* 0x000fe200078e000e */
[----:B------:R-:W-:Y:S01]  /*b540*/  HMMA.16816.F32.BF16 R232, R8, R30, R172 ;  /* 0x0000001e08e8723c */ /* 0x000fe200000418ac */
[----:B------:R-:W-:Y:S01]  /*b550*/  IMAD.MOV.U32 R14, RZ, RZ, R2 ;  /* 0x000000ffff0e7224 */ /* 0x000fe200078e0002 */
[----:B------:R-:W-:Y:S01]  /*b560*/  ISETP.LT.OR P0, PT, R12, R213, P0 ;  /* 0x000000d50c00720c */ /* 0x000fe20000701670 */
[----:B------:R-:W-:Y:S01]  /*b570*/  IMAD.MOV.U32 R2, RZ, RZ, R13 ;  /* 0x000000ffff027224 */ /* 0x000fe200078e000d */
[----:B------:R-:W1:Y:S02]  /*b580*/  LDSM.16.M88.4 R28, [R189+0x7000] ;  /* 0x00700000bd1c783b */ /* 0x000e640000000200 */
[----:B------:R-:W-:Y:S01]  /*b590*/  HMMA.16816.F32.BF16 R24, R4, R26, R32 ;  /* 0x0000001a0418723c */ /* 0x000fe20000041820 */
[----:B------:R-:W-:Y:S01]  /*b5a0*/  I2FP.F32.S32 R9, R15 ;  /* 0x0000000f00097245 */ /* 0x000fe20000201400 */
[----:B------:R-:W-:Y:S01]  /*b5b0*/  IMAD.IADD R11, R215, 0x1, -R12 ;  /* 0x00000001d70b7824 */ /* 0x000fe200078e0a0c */
[----:B------:R-:W-:-:S02]  /*b5c0*/  I2FP.F32.S32 R2, R2 ;  /* 0x0000000200027245 */ /* 0x000fc40000201400 */
[----:B------:R-:W-:Y:S01]  /*b5d0*/  I2FP.F32.S32 R8, R14 ;  /* 0x0000000e00087245 */ /* 0x000fe20000201400 */
[----:B------:R-:W-:Y:S01]  /*b5e0*/  FFMA.FTZ R10, R9, -UR19, R16 ;  /* 0x80000013090a7c23 */ /* 0x000fe20008010010 */
[----:B----4-:R-:W-:Y:S01]  /*b5f0*/  HMMA.16816.F32.BF16 R20, R4, R168, R228 ;  /* 0x000000a80414723c */ /* 0x010fe200000418e4 */
[----:B------:R-:W-:Y:S01]  /*b600*/  FFMA.FTZ R9, R2, -UR19, R17 ;  /* 0x8000001302097c23 */ /* 0x000fe20008010011 */
[----:B------:R-:W-:Y:S02]  /*b610*/  VIADD R2, R0, 0x8 ;  /* 0x0000000800027836 */ /* 0x000fe40000000000 */
[----:B------:R-:W-:Y:S01]  /*b620*/  FFMA.FTZ R13, R8, -UR19, R18 ;  /* 0x80000013080d7c23 */ /* 0x000fe20008010012 */
[----:B------:R-:W-:Y:S01]  /*b630*/  FSEL R172, R10, -INF , !P6 ;  /* 0xff8000000aac7808 */ /* 0x000fe20007000000 */
[----:B------:R-:W-:Y:S01]  /*b640*/  VIADD R8, R0, 0x9 ;  /* 0x0000000900087836 */ /* 0x000fe20000000000 */
[----:B------:R-:W-:Y:S01]  /*b650*/  ISETP.GE.AND P6, PT, R12, R216, PT ;  /* 0x000000d80c00720c */ /* 0x000fe20003fc6270 */
[--C-:B------:R-:W-:Y:S01]  /*b660*/  IMAD.IADD R10, R214, 0x1, -R2.reuse ;  /* 0x00000001d60a7824 */ /* 0x100fe200078e0a02 */
[----:B------:R-:W-:Y:S01]  /*b670*/  FSEL R174, R9, -INF , !P0 ;  /* 0xff80000009ae7808 */ /* 0x000fe20004000000 */
[----:B------:R-:W-:Y:S01]  /*b680*/  IMAD.IADD R9, R215, 0x1, -R2 ;  /* 0x00000001d7097824 */ /* 0x000fe200078e0a02 */
[----:B------:R-:W-:Y:S01]  /*b690*/  ISETP.LT.OR P6, PT, R12, R212, P6 ;  /* 0x000000d40c00720c */ /* 0x000fe200037c1670 */
[----:B------:R-:W-:Y:S01]  /*b6a0*/  IMAD.IADD R12, R214, 0x1, -R8 ;  /* 0x00000001d60c7824 */ /* 0x000fe200078e0a08 */
[----:B------:R-:W-:-:S02]  /*b6b0*/  FSEL R173, R13, -INF , !P1 ;  /* 0xff8000000dad7808 */ /* 0x000fc40004800000 */
        /* <DEDUP_REMOVED lines=17> */
[----:B------:R-:W-:Y:S01]  /*b7d0*/  HMMA.16816.F32.BF16 R16, R4, R170, R224 ;  /* 0x000000aa0410723c */ /* 0x000fe200000418e0 */
        /* <DEDUP_REMOVED lines=30> */
[----:B------:R-:W2:Y:S01]  /*b9c0*/  LDSM.16.M88.4 R24, [R189+0x7800] ;  /* 0x00780000bd18783b */ /* 0x000ea20000000200 */
        /* <DEDUP_REMOVED lines=70> */
[----:B------:R-:W-:Y:S01]  /*be30*/  VIADD R8, R0, 0x29 ;  /* 0x0000002900087836 */ /* 0x000fe20000000000 */
[----:B------:R-:W-:-:S02]  /*be40*/  FSEL R237, R10, -INF , !P1 ;  /* 0xff8000000aed7808 */ /* 0x000fc40004800000 */
[C---:B------:R-:W-:Y:S02]  /*be50*/  ISETP.GE.AND P1, PT, R9.reuse, R216, PT ;  /* 0x000000d80900720c */ /* 0x040fe40003f26270 */
[----:B------:R-:W-:Y:S01]  /*be60*/  FSEL R30, R2, -INF , !P6 ;  /* 0xff800000021e7808 */ /* 0x000fe20007000000 */
[----:B------:R-:W-:Y:S01]  /*be70*/  VIADD R2, R0, 0x28 ;  /* 0x0000002800027836 */ /* 0x000fe20000000000 */
[C---:B------:R-:W-:Y:S02]  /*be80*/  ISETP.GE.AND P6, PT, R9.reuse, R217, PT ;  /* 0x000000d90900720c */ /* 0x040fe40003fc6270 */
[C---:B------:R-:W-:Y:S01]  /*be90*/  ISETP.LT.OR P1, PT, R9.reuse, R212, P1 ;  /* 0x000000d40900720c */ /* 0x040fe20000f21670 */
        /* <DEDUP_REMOVED lines=78> */
[----:B------:R-:W-:Y:S01]  /*c380*/  I2FP.F32.S32 R7, R5 ;  /* 0x0000000500077245 */ /* 0x000fe20000201400 */
[----:B------:R-:W-:Y:S01]  /*c390*/  IMAD.IADD R5, R214, 0x1, -R0 ;  /* 0x00000001d6057824 */ /* 0x000fe200078e0a00 */
[----:B------:R-:W-:-:S02]  /*c3a0*/  ISETP.LT.OR P0, PT, R2, R212, P0 ;  /* 0x000000d40200720c */ /* 0x000fc40000701670 */
[----:B------:R-:W-:Y:S01]  /*c3b0*/  ISETP.GE.AND P1, PT, R2, R217, PT ;  /* 0x000000d90200720c */ /* 0x000fe20003f26270 */
[----:B------:R-:W-:Y:S01]  /*c3c0*/  FFMA.FTZ R7, R7, -UR19, R12 ;  /* 0x8000001307077c23 */ /* 0x000fe2000801000c */
[----:B------:R-:W-:Y:S02]  /*c3d0*/  IABS R4, R5 ;  /* 0x0000000500047213 */ /* 0x000fe40000000000 */
[----:B------:R-:W-:Y:S02]  /*c3e0*/  FSEL R5, R8, -INF , !P0 ;  /* 0xff80000008057808 */ /* 0x000fe40004000000 */
[----:B------:R-:W-:Y:S02]  /*c3f0*/  I2FP.F32.S32 R6, R6 ;  /* 0x0000000600067245 */ /* 0x000fe40000201400 */
[----:B------:R-:W-:Y:S01]  /*c400*/  ISETP.LT.OR P1, PT, R2, R213, P1 ;  /* 0x000000d50200720c */ /* 0x000fe20000f21670 */
[----:B------:R1:W-:Y:S01]  /*c410*/  STL [R1+0x5c], R5 ;  /* 0x00005c0501007387 */ /* 0x0003e20000100800 */
[----:B------:R-:W-:-:S02]  /*c420*/  IMAD.IADD R2, R215, 0x1, -R0 ;  /* 0x00000001d7027824 */ /* 0x000fc400078e0a00 */
[----:B------:R-:W-:Y:S01]  /*c430*/  FFMA.FTZ R6, R6, -UR19, R23 ;  /* 0x8000001306067c23 */ /* 0x000fe20008010017 */
[----:B------:R-:W-:Y:S02]  /*c440*/  ISETP.LT.OR P6, PT, R9, R212, P6 ;  /* 0x000000d40900720c */ /* 0x000fe400037c1670 */
[----:B------:R-:W-:Y:S02]  /*c450*/  PLOP3.LUT P0, PT, PT, PT, UP0, 0x80, 0x0 ;  /* 0x000000000000781c */ /* 0x000fe40003f0f008 */
[----:B------:R-:W-:Y:S02]  /*c460*/  IABS R2, R2 ;  /* 0x0000000200027213 */ /* 0x000fe40000000000 */
[----:B------:R-:W-:Y:S02]  /*c470*/  FSEL R221, R6, -INF , !P6 ;  /* 0xff80000006dd7808 */ /* 0x000fe40007000000 */
[----:B------:R-:W-:Y:S02]  /*c480*/  FSEL R236, R7, -INF , !P1 ;  /* 0xff80000007ec7808 */ /* 0x000fe40004800000 */
[----:B------:R-:W-:-:S02]  /*c490*/  ISETP.GE.AND P6, PT, R0, R217, PT ;  /* 0x000000d90000720c */ /* 0x000fc40003fc6270 */
        /* <DEDUP_REMOVED lines=9> */
[----:B-1----:R-:W-:Y:S06]  /*c530*/  @!P0 BRA `(.L_x_1252) ;  /* 0x00000008005c8947 */ /* 0x002fec0003800000 */
        /* <DEDUP_REMOVED lines=30> */
[C---:B------:R-:W-:Y:S01]  /*c720*/  IADD3 R2, P6, R0.reuse, UR42, RZ ;  /* 0x0000002a00027c10 */ /* 0x040fe2000ffde0ff */
[----:B------:R-:W-:Y:S01]  /*c730*/  @!PT LDS RZ, [RZ] ;  /* 0x00000000fffff984 */ /* 0x000fe20000000800 */
[----:B------:R-:W-:Y:S01]  /*c740*/  @!PT LDS RZ, [RZ] ;  /* 0x00000000fffff984 */ /* 0x000fe20000000800 */
[----:B------:R-:W-:Y:S01]  /*c750*/  @!PT LDS RZ, [RZ] ;  /* 0x00000000fffff984 */ /* 0x000fe20000000800 */
[----:B------:R1:W-:Y:S01]  /*c760*/  @!P5 LDGSTS.E.BYPASS.LTC128B.128 [R211+0x8000], desc[UR34][R8.64] ;  /* 0x0800000008d3dfae */ /* 0x0003e2000b901d62 */
[----:B------:R-:W-:-:S02]  /*c770*/  @!P4 LEA.HI.X R7, R0, R7, R4, 0x1, P0 ;  /* 0x000000070007c211 */ /* 0x000fc400000f0c04 */
[C---:B------:R-:W-:Y:S01]  /*c780*/  @!P2 LEA R10, P0, R0.reuse, R10, 0x1 ;  /* 0x0000000a000aa211 */ /* 0x040fe200078008ff */
[----:B------:R2:W-:Y:S01]  /*c790*/  @P4 STS.128 [R211+0xa000], RZ ;  /* 0x00a000ffd3004388 */ /* 0x0005e20000000c00 */
[C-C-:B------:R-:W-:Y:S02]  /*c7a0*/  @!P3 LEA.HI.X R13, R0.reuse, R13, R4.reuse, 0x1, P1 ;  /* 0x0000000d000db211 */ /* 0x140fe400008f0c04 */
[----:B------:R-:W-:Y:S01]  /*c7b0*/  @!P2 LEA.HI.X R11, R0, R11, R4, 0x1, P0 ;  /* 0x0000000b000ba211 */ /* 0x000fe200000f0c04 */
[----:B------:R-:W-:Y:S01]  /*c7c0*/  @!PT LDS RZ, [RZ] ;  /* 0x00000000fffff984 */ /* 0x000fe20000000800 */
[----:B------:R-:W-:Y:S01]  /*c7d0*/  @!PT LDS RZ, [RZ] ;  /* 0x00000000fffff984 */ /* 0x000fe20000000800 */
[----:B------:R-:W-:Y:S01]  /*c7e0*/  @!PT LDS RZ, [RZ] ;  /* 0x00000000fffff984 */ /* 0x000fe20000000800 */
[----:B------:R3:W-:Y:S01]  /*c7f0*/  @!P4 LDGSTS.E.BYPASS.LTC128B.128 [R211+0xa000], desc[UR34][R6.64+0x80] ;  /* 0x0a00008006d3cfae */ /* 0x0007e2000b901d62 */
[----:B------:R-:W-:-:S03]  /*c800*/  IADD3.X R4, R4, UR41, RZ, P6, !PT ;  /* 0x0000002904047c10 */ /* 0x000fc6000b7fe4ff */
        /* <DEDUP_REMOVED lines=13> */
[----:B------:R-:W1:Y:S01]  /*c8e0*/  @!P4 LDC.64 R14, c[0x0][0x218] ;  /* 0x00008600ff0ecb82 */ /* 0x000e620000000a00 */
[C---:B---3--:R-:W-:Y:S02]  /*c8f0*/  @!P4 LEA R6, P0, R2.reuse, R16, 0x1 ;  /* 0x000000100206c211 */ /* 0x048fe400078008ff */
[----:B------:R-:W-:Y:S01]  /*c900*/  @!PT LDS RZ, [RZ] ;  /* 0x00000000fffff984 */ /* 0x000fe20000000800 */
[----:B------:R-:W-:Y:S01]  /*c910*/  @!PT LDS RZ, [RZ] ;  /* 0x00000000fffff984 */ /* 0x000fe20000000800 */
[----:B------:R-:W-:Y:S01]  /*c920*/  @!PT LDS RZ, [RZ] ;  /* 0x00000000fffff984 */ /* 0x000fe20000000800 */
[----:B------:R3:W-:Y:S02]  /*c930*/  @!P5 LDGSTS.E.BYPASS.LTC128B.128 [R211+0x8800], desc[UR34][R8.64] ;  /* 0x0880000008d3dfae */ /* 0x0007e4000b901d62 */
[C---:B------:R-:W-:Y:S02]  /*c940*/  @!P4 LEA.HI.X R7, R2.reuse, R17, R4, 0x1, P0 ;  /* 0x000000110207c211 */ /* 0x040fe400000f0c04 */
[----:B------:R2:W-:Y:S01]  /*c950*/  @P4 STS.128 [R211+0xa800], RZ ;  /* 0x00a800ffd3004388 */ /* 0x0005e20000000c00 */
[----:B------:R-:W2:Y:S01]  /*c960*/  @!P3 LDC.64 R16, c[0x0][0x218] ;  /* 0x00008600ff10bb82 */ /* 0x000ea20000000a00 */
[----:B----4-:R-:W-:-:S02]  /*c970*/  @!P2 LEA R12, P0, R2, R22, 0x1 ;  /* 0x00000016020ca211 */ /* 0x010fc400078008ff */
[----:B------:R-:W-:Y:S01]  /*c980*/  @!PT LDS RZ, [RZ] ;  /* 0x00000000fffff984 */ /* 0x000fe20000000800 */
[----:B------:R-:W-:Y:S01]  /*c990*/  @!PT LDS RZ, [RZ] ;  /* 0x00000000fffff984 */ /* 0x000fe20000000800 */
[----:B------:R-:W-:Y:S01]  /*c9a0*/  @!PT LDS RZ, [RZ] ;  /* 0x00000000fffff984 */ /* 0x000fe20000000800 */
[----:B------:R1:W-:Y:S02]  /*c9b0*/  @!P4 LDGSTS.E.BYPASS.LTC128B.128 [R211+0xa800], desc[UR34][R6.64+0x80] ;  /* 0x0a80008006d3cfae */ /* 0x0003e4000b901d62 */
[C---:B------:R-:W-:Y:S02]  /*c9c0*/  @!P2 LEA.HI.X R13, R2.reuse, R23, R4, 0x1, P0 ;  /* 0x00000017020da211 */ /* 0x040fe400000f0c04 */
[----:B------:R4:W-:Y:S01]  /*c9d0*/  @P3 STS.128 [R211+0xc800], RZ ;  /* 0x00c800ffd3003388 */ /* 0x0009e20000000c00 */
[----:B------:R-:W4:Y:S01]  /*c9e0*/  @!P4 LDC.64 R22, c[0x0][0x218] ;  /* 0x00008600ff16cb82 */ /* 0x000f220000000a00 */
[----:B-----5:R-:W-:-:S04]  /*c9f0*/  @!P3 LEA R10, P1, R2, R20, 0x1 ;  /* 0x00000014020ab211 */ /* 0x020fc800078208ff */
[----:B------:R-:W-:-:S03]  /*ca00*/  @!P3 LEA.HI.X R11, R2, R21, R4, 0x1, P1 ;  /* 0x00000015020bb211 */ /* 0x000fc600008f0c04 */
[----:B------:R-:W5:Y:S01]  /*ca10*/  @!P5 LDC.64 R20, c[0x0][0x218] ;  /* 0x00008600ff14db82 */ /* 0x000f620000000a00 */
[----:B------:R-:W-:Y:S01]  /*ca20*/  IADD3 R0, P1, R2, UR42, RZ ;  /* 0x0000002a02007c10 */ /* 0x000fe2000ff3e0ff */
[----:B------:R-:W-:Y:S01]  /*ca30*/  @!PT LDS RZ, [RZ] ;  /* 0x00000000fffff984 */ /* 0x000fe20000000800 */
[----:B------:R-:W-:Y:S01]  /*ca40*/  @!PT LDS RZ, [RZ] ;  /* 0x00000000fffff984 */ /* 0x000fe20000000800 */
[----:B------:R-:W-:Y:S01]  /*ca50*/  @!PT LDS RZ, [RZ] ;  /* 0x00000000fffff984 */ /* 0x000fe20000000800 */
[----:B------:R5:W-:Y:S03]  /*ca60*/  @!P3 LDGSTS.E.BYPASS.LTC128B.128 [R211+0xc800], desc[UR34][R10.64+0x100] ;  /* 0x0c8001000ad3bfae */ /* 0x000be6000b901d62 */
[----:B------:R-:W-:Y:S02]  /*ca70*/  IADD3.X R4, R4, UR41, RZ, P1, !PT ;  /* 0x0000002904047c10 */ /* 0x000fe40008ffe4ff */
[C---:B---3--:R-:W-:Y:S01]  /*ca80*/  @!P5 LEA R8, P0, R0.reuse, R26, 0x1 ;  /* 0x0000001a0008d211 */ /* 0x048fe200078008ff */
[----:B------:R3:W-:Y:S03]  /*ca90*/  @P2 STS.128 [R211+0xe800], RZ ;  /* 0x00e800ffd3002388 */ /* 0x0007e60000000c00 */
[C---:B------:R-:W-:Y:S01]  /*caa0*/  @!P5 LEA.HI.X R9, R0.reuse, R27, R4, 0x1, P0 ;  /* 0x0000001b0009d211 */ /* 0x040fe200000f0c04 */
[----:B------:R-:W-:Y:S01]  /*cab0*/  @!PT LDS RZ, [RZ] ;  /* 0x00000000fffff984 */ /* 0x000fe20000000800 */
[----:B------:R-:W-:Y:S01]  /*cac0*/  @!PT LDS RZ, [RZ] ;  /* 0x00000000fffff984 */ /* 0x000fe20000000800 */
[----:B------:R-:W-:Y:S01]  /*cad0*/  @!PT LDS RZ, [RZ] ;  /* 0x00000000fffff984 */ /* 0x000fe20000000800 */
[----:B------:R3:W-:Y:S01]  /*cae0*/  @!P2 LDGSTS.E.BYPASS.LTC128B.128 [R211+0xe800], desc[UR34][R12.64+0x180] ;  /* 0x0e8001800cd3afae */ /* 0x0007e2000b901d62 */
[----:B-1----:R-:W-:-:S02]  /*caf0*/  @!P4 LEA R6, P0, R0, R14, 0x1 ;  /* 0x0000000e0006c211 */ /* 0x002fc400078008ff */
[C---:B--2---:R-:W-:Y:S01]  /*cb00*/  @!P3 LEA R14, P6, R0.reuse, R16, 0x1 ;  /* 0x00000010000eb211 */ /* 0x044fe200078c08ff */
[----:B------:R1:W-:Y:S01]  /*cb10*/  @P5 STS.128 [R211+0x9000], RZ ;  /* 0x009000ffd3005388 */ /* 0x0003e20000000c00 */
[C-C-:B------:R-:W-:Y:S02]  /*cb20*/  @!P4 LEA.HI.X R7, R0.reuse, R15, R4.reuse, 0x1, P0 ;  /* 0x0000000f0007c211 */ /* 0x140fe400000f0c04 */
[C---:B------:R-:W-:Y:S01]  /*cb30*/  IADD3 R2, P0, R0.reuse, UR42, RZ ;  /* 0x0000002a00027c10 */ /* 0x040fe2000ff1e0ff */
        /* <DEDUP_REMOVED lines=9> */
[----:B------:R2:W-:Y:S01]  /*cbd0*/  @!P4 LDGSTS.E.BYPASS.LTC128B.128 [R211+0xb000], desc[UR34][R6.64+0x80] ;  /* 0x0b00008006d3cfae */ /* 0x0005e2000b901d62 */
[----:B-----5:R-:W-:-:S03]  /*cbe0*/  @!P5 LEA R10, P6, R2, R20, 0x1 ;  /* 0x00000014020ad211 */ /* 0x020fc600078c08ff */
[----:B------:R1:W-:Y:S04]  /*cbf0*/  @P3 STS.128 [R211+0xd000], RZ ;  /* 0x00d000ffd3003388 */ /* 0x0003e80000000c00 */
[----:B------:R-:W-:Y:S01]  /*cc00*/  @!PT LDS RZ, [RZ] ;  /* 0x00000000fffff984 */ /* 0x000fe20000000800 */
[----:B------:R-:W-:Y:S01]  /*cc10*/  @!PT LDS RZ, [RZ] ;  /* 0x00000000fffff984 */ /* 0x000fe20000000800 */
[----:B------:R-:W-:Y:S01]  /*cc20*/  @!PT LDS RZ, [RZ] ;  /* 0x00000000fffff984 */ /* 0x000fe20000000800 */
[----:B------:R1:W-:Y:S01]  /*cc30*/  @!P3 LDGSTS.E.BYPASS.LTC128B.128 [R211+0xd000], desc[UR34][R14.64+0x100] ;  /* 0x0d0001000ed3bfae */ /* 0x0003e2000b901d62 */
[----:B---3--:R-:W-:-:S03]  /*cc40*/  @!P2 LEA R12, P1, R0, R18, 0x1 ;  /* 0x00000012000ca211 */ /* 0x008fc600078208ff */
[----:B------:R1:W-:Y:S01]  /*cc50*/  @P2 STS.128 [R211+0xf000], RZ ;  /* 0x00f000ffd3002388 */ /* 0x0003e20000000c00 */
[----:B------:R-:W-:Y:S02]  /*cc60*/  @!P2 LEA.HI.X R13, R0, R19, R4, 0x1, P1 ;  /* 0x00000013000da211 */ /* 0x000fe400008f0c04 */
[----:B------:R-:W-:Y:S02]  /*cc70*/  IADD3.X R4, R4, UR41, RZ, P0, !PT ;  /* 0x0000002904047c10 */ /* 0x000fe400087fe4ff */
[C---:B----4-:R-:W-:Y:S01]  /*cc80*/  @!P4 LEA R8, P1, R2.reuse, R22, 0x1 ;  /* 0x000000160208c211 */ /* 0x050fe200078208ff */
[----:B------:R-:W-:Y:S01]  /*cc90*/  @!PT LDS RZ, [RZ] ;  /* 0x00000000fffff984 */ /* 0x000fe20000000800 */
[----:B------:R-:W-:Y:S01]  /*cca0*/  @!PT LDS RZ, [RZ] ;  /* 0x00000000fffff984 */ /* 0x000fe20000000800 */
[----:B------:R-:W-:Y:S01]  /*ccb0*/  @!PT LDS RZ, [RZ] ;  /* 0x00000000fffff984 */ /* 0x000fe20000000800 */
[----:B------:R1:W-:Y:S01]  /*ccc0*/  @!P2 LDGSTS.E.BYPASS.LTC128B.128 [R211+0xf000], desc[UR34][R12.64+0x180] ;  /* 0x0f0001800cd3afae */ /* 0x0003e2000b901d62 */
[C-C-:B------:R-:W-:Y:S02]  /*ccd0*/  @!P5 LEA.HI.X R11, R2.reuse, R21, R4.reuse, 0x1, P6 ;  /* 0x00000015020bd211 */ /* 0x140fe400030f0c04 */
        /* <DEDUP_REMOVED lines=27> */
.L_x_1254:
[----:B------:R-:W-:Y:S05]  /*ce90*/  BSYNC B0 ;  /* 0x0000000000007941 */ /* 0x000fea0003800000 */
.L_x_1253:
[----:B------:R-:W0:Y:S02]  /*cea0*/  LDGDEPBAR ;  /* 0x00000000000079af */ /* 0x000e240000000000 */
.L_x_1252:
[----:B-12---:R-:W2:Y:S01]  /*ceb0*/  LDL R6, [R1+0x88] ;  /* 0x0000880001067983 */ /* 0x006ea20000100800 */
[----:B------:R-:W-:Y:S01]  /*cec0*/  FMNMX.FTZ R0, R132, R172, !PT ;  /* 0x000000ac84007209 */ /* 0x000fe20007810000 */
[----:B------:R-:W-:Y:S01]  /*ced0*/  IMAD.MOV.U32 R20, RZ, RZ, R238 ;  /* 0x000000ffff147224 */ /* 0x000fe200078e00ee */
[----:B------:R-:W-:Y:S01]  /*cee0*/  MOV R21, R239 ;  /* 0x000000ef00157202 */ /* 0x000fe20000000f00 */
[----:B------:R1:W-:Y:S01]  /*cef0*/  STL [R1+0xd4], R192 ;  /* 0x0000d4c001007387 */ /* 0x0003e20000100800 */
[----:B------:R-:W-:Y:S01]  /*cf00*/  MOV R22, R219 ;  /* 0x000000db00167202 */ /* 0x000fe20000000f00 */
[----:B------:R-:W-:Y:S01]  /*cf10*/  USHF.L.U32 UR26, UR22, 0x1, URZ ;  /* 0x00000001161a7899 */ /* 0x000fe2000800063f */
[----:B------:R-:W3:Y:S01]  /*cf20*/  LDC.U8 R171, c[0x0][0x388] ;  /* 0x0000e200ffab7b82 */ /* 0x000ee20000000000 */
[----:B------:R-:W-:Y:S01]  /*cf30*/  UIADD3 UR4, UR39, -0x4498517b, URZ ;  /* 0xbb67ae8527047890 */ /* 0x000fe2000fffe03f */
[----:B------:R-:W-:Y:S01]  /*cf40*/  LDSM.16.MT88.4 R12, [R185+0x10000] ;  /* 0x01000000b90c783b */ /* 0x000fe20000004200 */
[----:B------:R-:W-:-:S02]  /*cf50*/  UIADD3 UR13, UR38, -0x61c88647, URZ ;  /* 0x9e3779b9260d7890 */ /* 0x000fc4000fffe03f */
[----:B------:R-:W-:Y:S02]  /*cf60*/  UIADD3 UR12, UR38, 0x3c6ef372, URZ ;  /* 0x3c6ef372260c7890 */ /* 0x000fe4000fffe03f */
[----:B------:R-:W-:Y:S01]  /*cf70*/  UIADD3 UR11, UR39, 0x76cf5d0a, URZ ;  /* 0x76cf5d0a270b7890 */ /* 0x000fe2000fffe03f */
[----:B------:R-:W3:Y:S01]  /*cf80*/  LDC.U8 R170, c[0x0][0x388] ;  /* 0x0000e200ffaa7b82 */ /* 0x000ee20000000000 */
[----:B-1----:R-:W4:Y:S04]  /*cf90*/  LDL.LU R192, [R1+0x5c] ;  /* 0x00005c0001c07983 */ /* 0x002f280000300800 */
[----:B------:R-:W-:Y:S04]  /*cfa0*/  STL [R1+0xd0], R191 ;  /* 0x0000d0bf01007387 */ /* 0x000fe80000100800 */
[----:B------:R-:W-:Y:S04]  /*cfb0*/  STL [R1+0xcc], R190 ;  /* 0x0000ccbe01007387 */ /* 0x000fe80000100800 */
[----:B------:R1:W-:Y:S04]  /*cfc0*/  STL [R1+0xc8], R189 ;  /* 0x0000c8bd01007387 */ /* 0x0003e80000100800 */
[----:B------:R-:W4:Y:S04]  /*cfd0*/  LDL R5, [R1+0xa8] ;  /* 0x0000a80001057983 */ /* 0x000f280000100800 */
[----:B------:R-:W4:Y:S01]  /*cfe0*/  LDL R7, [R1+0xb8] ;  /* 0x0000b80001077983 */ /* 0x000f220000100800 */
        /* <DEDUP_REMOVED lines=11> */
[----:B------:R-:W-:Y:S01]  /*d0a0*/  FMNMX.FTZ R4, R231, R4, !PT ;  /* 0x00000004e7047209 */ /* 0x000fe20007810000 */
[----:B-1----:R-:W-:Y:S01]  /*d0b0*/  IMAD.MOV.U32 R189, RZ, RZ, R218 ;  /* 0x000000ffffbd7224 */ /* 0x002fe200078e00da */
        /* <DEDUP_REMOVED lines=17> */
[----:B------:R-:W1:Y:S01]  /*d1d0*/  SHFL.BFLY PT, R10, R0, 0x2, 0x1f ;  /* 0x0c401f00000a7f89 */ /* 0x000e6200000e0000 */
[----:B------:R-:W-:Y:S02]  /*d1e0*/  UIADD3 UR7, UR39, 0x32370b8f, URZ ;  /* 0x32370b8f27077890 */ /* 0x000fe4000fffe03f */
[----:B------:R-:W-:Y:S02]  /*d1f0*/  UIADD3 UR10, UR38, -0x255992d5, URZ ;  /* 0xdaa66d2b260a7890 */ /* 0x000fe4000fffe03f */
[----:B------:R-:W-:Y:S02]  /*d200*/  UIADD3 UR6, UR38, 0x78dde6e4, URZ ;  /* 0x78dde6e426067890 */ /* 0x000fe4000fffe03f */
[----:B------:R-:W-:Y:S01]  /*d210*/  UIADD3 UR24, UR38, -0x4ab325aa, URZ ;  /* 0xb54cda5626187890 */ /* 0x000fe2000fffe03f */
[----:B------:R-:W-:Y:S01]  /*d220*/  STL [R1+0xc4], R184 ;  /* 0x0000c4b801007387 */ /* 0x000fe20000100800 */
[----:B---3--:R-:W-:Y:S01]  /*d230*/  PRMT R170, R170, 0x7054, R171 ;  /* 0x00007054aaaa7816 */ /* 0x008fe200000000ab */
[----:B--2---:R-:W-:Y:S01]  /*d240*/  IMAD.WIDE.U32 R176, R6, -0x326172a9, RZ ;  /* 0xcd9e8d5706b07825 */ /* 0x004fe200078e00ff */
[----:B------:R-:W-:-:S02]  /*d250*/  MOV R6, UR39 ;  /* 0x0000002700067c02 */ /* 0x000fc40008000f00 */
[----:B----4-:R-:W-:-:S04]  /*d260*/  FMNMX.FTZ R2, R192, R2, !PT ;  /* 0x00000002c0027209 */ /* 0x010fc80007810000 */
[----:B------:R-:W-:Y:S02]  /*d270*/  FMNMX.FTZ R8, R175, R2, !PT ;  /* 0x00000002af087209 */ /* 0x000fe40007810000 */
[----:B------:R-:W-:Y:S01]  /*d280*/  LOP3.LUT R5, R177, R5, RZ, 0x3c, !PT ;  /* 0x00000005b1057212 */ /* 0x000fe200078e3cff */
[----:B------:R-:W-:-:S04]  /*d290*/  IMAD.WIDE.U32 R178, R7, -0x2daee0ad, RZ ;  /* 0xd2511f5307b27825 */ /* 0x000fc800078e00ff */
[----:B------:R-:W-:Y:S01]  /*d2a0*/  IMAD.WIDE.U32 R34, R5, -0x2daee0ad, RZ ;  /* 0xd2511f5305227825 */ /* 0x000fe200078e00ff */
[----:B------:R-:W-:-:S04]  /*d2b0*/  LOP3.LUT R4, R179, UR26, R6, 0x96, !PT ;  /* 0x0000001ab3047c12 */ /* 0x000fc8000f8e9606 */
[----:B------:R-:W-:Y:S01]  /*d2c0*/  LOP3.LUT R6, R35, UR4, R178, 0x96, !PT ;  /* 0x0000000423067c12 */ /* 0x000fe2000f8e96b2 */
[----:B------:R-:W-:Y:S01]  /*d2d0*/  IMAD.WIDE.U32 R4, R4, -0x326172a9, RZ ;  /* 0xcd9e8d5704047825 */ /* 0x000fe200078e00ff */
[----:B------:R-:W2:Y:S03]  /*d2e0*/  SHFL.BFLY PT, R9, R8, 0x2, 0x1f ;  /* 0x0c401f0008097f89 */ /* 0x000ea600000e0000 */
[----:B------:R-:W-:Y:S01]  /*d2f0*/  IMAD.WIDE.U32 R32, R6, -0x326172a9, RZ ;  /* 0xcd9e8d5706207825 */ /* 0x000fe200078e00ff */
[----:B------:R-:W-:-:S04]  /*d300*/  LOP3.LUT R5, R5, UR13, R176, 0x96, !PT ;  /* 0x0000000d05057c12 */ /* 0x000fc8000f8e96b0 */
[----:B------:R-:W-:Y:S01]  /*d310*/  LOP3.LUT R6, R33, UR12, R4, 0x96, !PT ;  /* 0x0000000c21067c12 */ /* 0x000fe2000f8e9604 */
[----:B------:R-:W-:Y:S01]  /*d320*/  IMAD.WIDE.U32 R4, R5, -0x2daee0ad, RZ ;  /* 0xd2511f5305047825 */ /* 0x000fe200078e00ff */
[----:B-1----:R-:W-:-:S03]  /*d330*/  FMNMX.FTZ R2, R0, R10, !PT ;  /* 0x0000000a00027209 */ /* 0x002fc60007810000 */
[----:B------:R-:W-:Y:S01]  /*d340*/  IMAD.WIDE.U32 R6, R6, -0x2daee0ad, RZ ;  /* 0xd2511f5306067825 */ /* 0x000fe200078e00ff */
[----:B------:R-:W-:Y:S01]  /*d350*/  LOP3.LUT R5, R5, UR11, R34, 0x96, !PT ;  /* 0x0000000b05057c12 */ /* 0x000fe2000f8e9622 */
[----:B------:R-:W1:Y:S03]  /*d360*/  SHFL.BFLY PT, R10, R2, 0x1, 0x1f ;  /* 0x0c201f00020a7f89 */ /* 0x000e6600000e0000 */
[----:B------:R-:W-:Y:S01]  /*d370*/  LOP3.LUT R7, R7, UR7, R4, 0x96, !PT ;  /* 0x0000000707077c12 */ /* 0x000fe2000f8e9604 */
[----:B------:R-:W-:-:S04]  /*d380*/  IMAD.WIDE.U32 R4, R5, -0x326172a9, RZ ;  /* 0xcd9e8d5705047825 */ /* 0x000fc800078e00ff */
[----:B------:R-:W-:Y:S01]  /*d390*/  IMAD.WIDE.U32 R28, R7, -0x326172a9, RZ ;  /* 0xcd9e8d57071c7825 */ /* 0x000fe200078e00ff */
[----:B------:R-:W-:Y:S02]  /*d3a0*/  LOP3.LUT R5, R5, UR10, R32, 0x96, !PT ;  /* 0x0000000a05057c12 */ /* 0x000fe4000f8e9620 */
[----:B--2---:R-:W-:Y:S02]  /*d3b0*/  FMNMX.FTZ R0, R8, R9, !PT ;  /* 0x0000000908007209 */ /* 0x004fe40007810000 */
[----:B------:R-:W-:Y:S01]  /*d3c0*/  LOP3.LUT R7, R29, UR6, R4, 0x96, !PT ;  /* 0x000000061d077c12 */ /* 0x000fe2000f8e9604 */
[----:B------:R-:W-:Y:S02]  /*d3d0*/  IMAD.WIDE.U32 R4, R5, -0x2daee0ad, RZ ;  /* 0xd2511f5305047825 */ /* 0x000fe400078e00ff */
[----:B------:R-:W2:Y:S02]  /*d3e0*/  SHFL.BFLY PT, R8, R0, 0x1, 0x1f ;  /* 0x0c201f0000087f89 */ /* 0x000ea400000e0000 */
[----:B------:R-:W-:Y:S01]  /*d3f0*/  IMAD.WIDE.U32 R26, R7, -0x2daee0ad, RZ ;  /* 0xd2511f53071a7825 */ /* 0x000fe200078e00ff */
[----:B------:R-:W-:-:S04]  /*d400*/  UIADD3 UR4, UR39, -0x126145ec, URZ ;  /* 0xed9eba1427047890 */ /* 0x000fc8000fffe03f */
[----:B------:R-:W-:Y:S02]  /*d410*/  LOP3.LUT R4, R27, UR14, R4, 0x96, !PT ;  /* 0x0000000e1b047c12 */ /* 0x000fe4000f8e9604 */
[----:B------:R-:W-:Y:S02]  /*d420*/  LOP3.LUT R7, R5, UR4, R6, 0x96, !PT ;  /* 0x0000000405077c12 */ /* 0x000fe4000f8e9606 */
[----:B-1----:R-:W-:Y:S01]  /*d430*/  FMNMX.FTZ R219, R2, R10, !PT ;  /* 0x0000000a02db7209 */ /* 0x002fe20007810000 */
[----:B------:R-:W-:-:S03]  /*d440*/  IMAD.WIDE.U32 R4, R4, -0x326172a9, RZ ;  /* 0xcd9e8d5704047825 */ /* 0x000fc600078e00ff */
[C---:B------:R-:W-:Y:S01]  /*d450*/  FSETP.NEU.FTZ.AND P1, PT, R219.reuse, -INF , PT ;  /* 0xff800000db00780b */ /* 0x040fe20003f3d000 */
[----:B------:R-:W-:Y:S01]  /*d460*/  FMUL.FTZ R10, R219, UR20 ;  /* 0x00000014db0a7c20 */ /* 0x000fe20008410000 */
[----:B------:R-:W-:-:S04]  /*d470*/  LOP3.LUT R2, R4, 0xffff, RZ, 0xc0, !PT ;  /* 0x0000ffff04027812 */ /* 0x000fc800078ec0ff */
[----:B------:R-:W-:Y:S02]  /*d480*/  SHF.R.U32.HI R6, RZ, 0x8, R2 ;  /* 0x00000008ff067819 */ /* 0x000fe40000011602 */
[----:B------:R-:W-:Y:S02]  /*d490*/  LOP3.LUT R2, R4, 0xff, RZ, 0xc0, !PT ;  /* 0x000000ff04027812 */ /* 0x000fe400078ec0ff */
[----:B------:R-:W-:Y:S02]  /*d4a0*/  FSEL R10, R10, RZ, P1 ;  /* 0x000000ff0a0a7208 */ /* 0x000fe40000800000 */
[----:B------:R-:W-:Y:S01]  /*d4b0*/  PRMT R17, R2, 0x5410, R6 ;  /* 0x0000541002117816 */ /* 0x000fe20000000006 */
[----:B------:R-:W-:Y:S01]  /*d4c0*/  IMAD.WIDE.U32 R24, R7, -0x326172a9, RZ ;  /* 0xcd9e8d5707187825 */ /* 0x000fe200078e00ff */
[----:B--2---:R-:W-:-:S03]  /*d4d0*/  FMNMX.FTZ R218, R0, R8, !PT ;  /* 0x0000000800da7209 */ /* 0x004fc60007810000 */
[----:B------:R-:W-:Y:S01]  /*d4e0*/  FFMA.FTZ R2, R172, UR20, -R10 ;  /* 0x00000014ac027c23 */ /* 0x000fe2000801080a */
[----:B------:R-:W-:-:S03]  /*d4f0*/  SHF.R.U32.HI R0, RZ, 0x10, R4 ;  /* 0x00000010ff007819 */ /* 0x000fc60000011604 */
[----:B------:R1:W-:Y:S01]  /*d500*/  MUFU.EX2 R172, R2 ;  /* 0x0000000200ac7308 */ /* 0x0003e20000000800 */
[----:B------:R-:W-:Y:S01]  /*d510*/  LOP3.LUT R0, R0, 0xff, RZ, 0xc0, !PT ;  /* 0x000000ff00007812 */ /* 0x000fe200078ec0ff */
[C---:B------:R-:W-:Y:S01]  /*d520*/  FMUL.FTZ R11, R218.reuse, UR20 ;  /* 0x00000014da0b7c20 */ /* 0x040fe20008410000 */
[----:B------:R-:W-:-:S04]  /*d530*/  FSETP.NEU.FTZ.AND P0, PT, R218, -INF , PT ;  /* 0xff800000da00780b */ /* 0x000fc80003f1d000 */
[----:B------:R-:W-:Y:S02]  /*d540*/  FSEL R11, R11, RZ, P0 ;  /* 0x000000ff0b0b7208 */ /* 0x000fe40000000000 */
[----:B-1----:R-:W-:Y:S02]  /*d550*/  SHF.R.U32.HI R2, RZ, 0x18, R4 ;  /* 0x00000018ff027819 */ /* 0x002fe40000011604 */
[----:B------:R-:W-:Y:S02]  /*d560*/  LOP3.LUT R4, R5, UR24, R24, 0x96, !PT ;  /* 0x0000001805047c12 */ /* 0x000fe4000f8e9618 */
[----:B------:R-:W-:Y:S01]  /*d570*/  PRMT R16, R0, 0x5410, R2 ;  /* 0x0000541000107816 */ /* 0x000fe20000000002 */
[----:B------:R-:W-:Y:S01]  /*d580*/  FFMA.FTZ R2, R134, UR20, -R10 ;  /* 0x0000001486027c23 */ /* 0x000fe2000801080a */
[----:B------:R-:W-:-:S03]  /*d590*/  LOP3.LUT R0, R4, 0xffff, RZ, 0xc0, !PT ;  /* 0x0000ffff04007812 */ /* 0x000fc600078ec0ff */
[----:B------:R1:W-:Y:S01]  /*d5a0*/  MUFU.EX2 R191, R2 ;  /* 0x0000000200bf7308 */ /* 0x0003e20000000800 */
[----:B------:R-:W-:Y:S02]  /*d5b0*/  SHF.R.U32.HI R5, RZ, 0x8, R0 ;  /* 0x00000008ff057819 */ /* 0x000fe40000011600 */
[----:B------:R-:W-:Y:S01]  /*d5c0*/  LOP3.LUT R0, R4, 0xff, RZ, 0xc0, !PT ;  /* 0x000000ff04007812 */ /* 0x000fe200078ec0ff */
[----:B------:R-:W-:-:S03]  /*d5d0*/  FFMA.FTZ R6, R174, UR20, -R10 ;  /* 0x00000014ae067c23 */ /* 0x000fc6000801080a */
[----:B------:R-:W-:Y:S01]  /*d5e0*/  PRMT R7, R0, 0x5410, R5 ;  /* 0x0000541000077816 */ /* 0x000fe20000000005 */
[----:B------:R-:W-:Y:S01]  /*d5f0*/  FFMA.FTZ R0, R173, UR20, -R11 ;  /* 0x00000014ad007c23 */ /* 0x000fe2000801080b */
[----:B-1----:R-:W-:-:S04]  /*d600*/  FFMA.FTZ R2, R135, UR20, -R10 ;  /* 0x0000001487027c23 */ /* 0x002fc8000801080a */
[----:B------:R1:W-:Y:S08]  /*d610*/  MUFU.EX2 R18, R2 ;  /* 0x0000000200127308 */ /* 0x0003f00000000800 */
[----:B------:R2:W-:Y:S01]  /*d620*/  MUFU.EX2 R135, R0 ;  /* 0x0000000000877308 */ /* 0x0005e20000000800 */
[----:B-1----:R-:W-:-:S07]  /*d630*/  SHF.R.U32.HI R2, RZ, 0x10, R4 ;  /* 0x00000010ff027819 */ /* 0x002fce0000011604 */
[----:B------:R1:W3:Y:S01]  /*d640*/  MUFU.EX2 R180, R6 ;  /* 0x0000000600b47308 */ /* 0x0002e20000000800 */
[----:B------:R-:W-:Y:S02]  /*d650*/  SHF.R.U32.HI R4, RZ, 0x18, R4 ;  /* 0x00000018ff047819 */ /* 0x000fe40000011604 */
[----:B--2---:R-:W-:Y:S01]  /*d660*/  LOP3.LUT R0, R2, 0xff, RZ, 0xc0, !PT ;  /* 0x000000ff02007812 */ /* 0x004fe200078ec0ff */
[----:B------:R-:W-:-:S04]  /*d670*/  FFMA.FTZ R2, R168, UR20, -R11 ;  /* 0x00000014a8027c23 */ /* 0x000fc8000801080b */
[----:B------:R2:W4:Y:S01]  /*d680*/  MUFU.EX2 R184, R2 ;  /* 0x0000000200b87308 */ /* 0x0005220000000800 */
[----:B------:R-:W-:Y:S02]  /*d690*/  PRMT R5, R0, 0x5410, R4 ;  /* 0x0000541000057816 */ /* 0x000fe40000000004 */
[----:B------:R-:W-:Y:S01]  /*d6a0*/  FSEL R4, R219, RZ, P1 ;  /* 0x000000ffdb047208 */ /* 0x000fe20000800000 */
[----:B------:R-:W-:-:S04]  /*d6b0*/  FFMA.FTZ R0, R169, UR20, -R11 ;  /* 0x00000014a9007c23 */ /* 0x000fc8000801080b */
[----:B-1----:R-:W-:Y:S01]  /*d6c0*/  FADD.FTZ R6, R132, -R4 ;  /* 0x8000000484067221 */ /* 0x002fe20000010000 */
[----:B--2---:R-:W-:Y:S01]  /*d6d0*/  FSEL R2, R218, RZ, P0 ;  /* 0x000000ffda027208 */ /* 0x004fe20000000000 */
[----:B------:R3:W-:Y:S04]  /*d6e0*/  MUFU.EX2 R190, R0 ;  /* 0x0000000000be7308 */ /* 0x0007e80000000800 */
[----:B------:R-:W-:Y:S01]  /*d6f0*/  FADD.FTZ R3, R3, -R2 ;  /* 0x8000000203037221 */ /* 0x000fe20000010000 */
[----:B------:R-:W-:Y:S01]  /*d700*/  FFMA.FTZ R2, R133, UR20, -R11 ;  /* 0x0000001485027c23 */ /* 0x000fe2000801080b */
[--C-:B------:R-:W-:Y:S01]  /*d710*/  HSET2.LE.AND R4, R7, R170.reuse, PT ;  /* 0x000000aa07047233 */ /* 0x100fe20003803000 */
[----:B------:R-:W-:Y:S01]  /*d720*/  FMUL.FTZ R6, R6, UR20 ;  /* 0x0000001406067c20 */ /* 0x000fe20008410000 */
[----:B------:R-:W-:Y:S01]  /*d730*/  FMUL.FTZ R3, R3, UR20 ;  /* 0x0000001403037c20 */ /* 0x000fe20008410000 */
[----:B------:R1:W2:Y:S01]  /*d740*/  MUFU.EX2 R23, R2 ;  /* 0x0000000200177308 */ /* 0x0002a20000000800 */
[----:B------:R-:W-:-:S02]  /*d750*/  HSET2.LE.AND R5, R5, R170, PT ;  /* 0x000000aa05057233 */ /* 0x000fc40003803000 */
[----:B---3--:R-:W-:-:S05]  /*d760*/  F2FP.BF16.F32.PACK_AB R0, R180, R172 ;  /* 0x000000acb400723e */ /* 0x008fca00000010ff */
[----:B------:R3:W2:Y:S01]  /*d770*/  MUFU.EX2 R9, R6 ;  /* 0x0000000600097308 */ /* 0x0006a20000000800 */
[----:B------:R-:W-:Y:S02]  /*d780*/  LOP3.LUT R4, R4, R0, RZ, 0xc0, !PT ;  /* 0x0000000004047212 */ /* 0x000fe400078ec0ff */
[----:B----4-:R-:W-:-:S05]  /*d790*/  F2FP.BF16.F32.PACK_AB R0, R184, R135 ;  /* 0x00000087b800723e */ /* 0x010fca00000010ff */
[----:B------:R-:W4:Y:S01]  /*d7a0*/  MUFU.EX2 R8, R3 ;  /* 0x0000000300087308 */ /* 0x000f220000000800 */
[----:B------:R-:W-:Y:S02]  /*d7b0*/  LOP3.LUT R5, R5, R0, RZ, 0xc0, !PT ;  /* 0x0000000005057212 */ /* 0x000fe400078ec0ff */
[----:B------:R-:W-:Y:S02]  /*d7c0*/  HSET2.LE.AND R0, R17, R170, PT ;  /* 0x000000aa11007233 */ /* 0x000fe40003803000 */
[----:B-1----:R-:W-:-:S04]  /*d7d0*/  F2FP.BF16.F32.PACK_AB R2, R18, R191 ;  /* 0x000000bf1202723e */ /* 0x002fc800000010ff */
[----:B---3--:R-:W-:Y:S02]  /*d7e0*/  LOP3.LUT R6, R0, R2, RZ, 0xc0, !PT ;  /* 0x0000000200067212 */ /* 0x008fe400078ec0ff */
[----:B------:R-:W-:Y:S02]  /*d7f0*/  HSET2.LE.AND R0, R16, R170, PT ;  /* 0x000000aa10007233 */ /* 0x000fe40003803000 */
[----:B--2---:R-:W-:Y:S01]  /*d800*/  F2FP.BF16.F32.PACK_AB R2, R23, R190 ;  /* 0x000000be1702723e */ /* 0x004fe200000010ff */
[-C--:B------:R-:W-:Y:S01]  /*d810*/  FMUL.FTZ R136, R136, R9.reuse ;  /* 0x0000000988887220 */ /* 0x080fe20000410000 */
        /* <DEDUP_REMOVED lines=8> */
[----:B------:R-:W-:-:S02]  /*d8a0*/  IMAD.MOV.U32 R0, RZ, RZ, R18 ;  /* 0x000000ffff007224 */ /* 0x000fc400078e0012 */
[----:B------:R-:W1:Y:S01]  /*d8b0*/  LDSM.16.MT88.4 R16, [R186+0x10000] ;  /* 0x01000000ba10783b */ /* 0x000e620000004200 */
[C---:B------:R-:W-:Y:S06]  /*d8c0*/  HMMA.16816.F32.BF16 R136, R4.reuse, R12, R136 ;  /* 0x0000000c0488723c */ /* 0x040fec0000041888 */
        /* <DEDUP_REMOVED lines=17> */
[-C--:B------:R-:W-:Y:S01]  /*d9e0*/  FMUL.FTZ R159, R159, R8.reuse ;  /* 0x000000089f9f7220 */ /* 0x080fe20000410000 */
[----:B------:R-:W-:Y:S01]  /*d9f0*/  MOV R182, R245 ;  /* 0x000000f500b67202 */ /* 0x000fe20000000f00 */
[----:B------:R-:W-:Y:S01]  /*da00*/  IMAD.MOV.U32 R183, RZ, RZ, R244 ;  /* 0x000000ffffb77224 */ /* 0x000fe200078e00f4 */
        /* <DEDUP_REMOVED lines=22> */
[----:B------:R-:W-:Y:S01]  /*db70*/  MOV R174, R237 ;  /* 0x000000ed00ae7202 */ /* 0x000fe20000000f00 */
[----:B------:R-:W-:Y:S01]  /*db80*/  IMAD.MOV.U32 R134, RZ, RZ, R236 ;  /* 0x000000ffff867224 */ /* 0x000fe200078e00ec */
[C---:B-1----:R-:W-:Y:S06]  /*db90*/  HMMA.16816.F32.BF16 R160, R4.reuse, R16, R160 ;  /* 0x0000001004a0723c */ /* 0x042fec00000418a0 */
[C---:B------:R-:W-:Y:S01]  /*dba0*/  HMMA.16816.F32.BF16 R236, R4.reuse, R18, R164 ;  /* 0x0000001204ec723c */ /* 0x040fe200000418a4 */
[----:B------:R-:W1:Y:S05]  /*dbb0*/  LDSM.16.MT88.4 R16, [R186+0x12000] ;  /* 0x01200000ba10783b */ /* 0x000e6a0000004200 */
[----:B--2---:R-:W-:Y:S07]  /*dbc0*/  HMMA.16816.F32.BF16 R232, R4, R12, R36 ;  /* 0x0000000c04e8723c */ /* 0x004fee0000041824 */
[----:B------:R-:W-:Y:S01]  /*dbd0*/  MOV R39, R228 ;  /* 0x000000e400277202 */ /* 0x000fe20000000f00 */
[----:B------:R-:W-:Y:S01]  /*dbe0*/  IMAD.MOV.U32 R38, RZ, RZ, R229 ;  /* 0x000000ffff267224 */ /* 0x000fe200078e00e5 */
[----:B------:R-:W-:Y:S01]  /*dbf0*/  MOV R37, R230 ;  /* 0x000000e600257202 */ /* 0x000fe20000000f00 */
[----:B------:R-:W-:-:S02]  /*dc00*/  IMAD.MOV.U32 R36, RZ, RZ, R231 ;  /* 0x000000ffff247224 */ /* 0x000fc400078e00e7 */
[----:B------:R-:W-:Y:S01]  /*dc10*/  HMMA.16816.F32.BF16 R228, R4, R14, R40 ;  /* 0x0000000e04e4723c */ /* 0x000fe20000041828 */
        /* <DEDUP_REMOVED lines=17> */
[----:B------:R-:W-:Y:S01]  /*dd30*/  IMAD.MOV.U32 R171, RZ, RZ, R134 ;  /* 0x000000ffffab7224 */ /* 0x000fe200078e0086 */
[----:B------:R-:W-:Y:S01]  /*dd40*/  MOV R169, R174 ;  /* 0x000000ae00a97202 */ /* 0x000fe20000000f00 */
[----:B------:R-:W-:Y:S01]  /*dd50*/  IMAD.MOV.U32 R42, RZ, RZ, R224 ;  /* 0x000000ffff2a7224 */ /* 0x000fe200078e00e0 */
[----:B------:R-:W-:Y:S01]  /*dd60*/  MOV R173, R220 ;  /* 0x000000dc00ad7202 */ /* 0x000fe20000000f00 */
[----:B------:R-:W-:Y:S01]  /*dd70*/  IMAD.MOV.U32 R40, RZ, RZ, R226 ;  /* 0x000000ffff287224 */ /* 0x000fe200078e00e2 */
[----:B------:R-:W-:-:S02]  /*dd80*/  MOV R174, R182 ;  /* 0x000000b600ae7202 */ /* 0x000fc40000000f00 */
[----:B------:R-:W-:Y:S02]  /*dd90*/  MOV R41, R225 ;  /* 0x000000e100297202 */ /* 0x000fe40000000f00 */
[----:B------:R-:W-:Y:S01]  /*dda0*/  MOV R134, R227 ;  /* 0x000000e300867202 */ /* 0x000fe20000000f00 */
[----:B------:R-:W-:Y:S01]  /*ddb0*/  IMAD.MOV.U32 R168, RZ, RZ, R183 ;  /* 0x000000ffffa87224 */ /* 0x000fe200078e00b7 */
[----:B------:R-:W-:Y:S01]  /*ddc0*/  MOV R43, R135 ;  /* 0x00000087002b7202 */ /* 0x000fe20000000f00 */
[----:B-1----:R-:W-:Y:S01]  /*ddd0*/  HMMA.16816.F32.BF16 R224, R4, R16, R44 ;  /* 0x0000001004e0723c */ /* 0x002fe2000004182c */
[----:B------:R-:W-:-:S06]  /*dde0*/  IMAD.MOV.U32 R135, RZ, RZ, R221 ;  /* 0x000000ffff877224 */ /* 0x000fcc00078e00dd */
[----:B------:R-:W-:Y:S01]  /*ddf0*/  IMAD.MOV.U32 R47, RZ, RZ, R222 ;  /* 0x000000ffff2f7224 */ /* 0x000fe200078e00de */
[----:B------:R-:W-:Y:S01]  /*de00*/  MOV R46, R181 ;  /* 0x000000b5002e7202 */ /* 0x000fe20000000f00 */
[----:B------:R-:W-:Y:S01]  /*de10*/  IMAD.MOV.U32 R45, RZ, RZ, R223 ;  /* 0x000000ffff2d7224 */ /* 0x000fe200078e00df */
[----:B------:R-:W-:Y:S01]  /*de20*/  MOV R44, R180 ;  /* 0x000000b4002c7202 */ /* 0x000fe20000000f00 */
[C---:B------:R-:W-:Y:S01]  /*de30*/  HMMA.16816.F32.BF16 R220, R4.reuse, R18, R48 ;  /* 0x0000001204dc723c */ /* 0x040fe20000041830 */
[----:B------:R-:W1:Y:S05]  /*de40*/  LDSM.16.MT88.4 R16, [R187+0x12000] ;  /* 0x01200000bb10783b */ /* 0x000e6a0000004200 */
[----:B--2---:R-:W-:Y:S01]  /*de50*/  HMMA.16816.F32.BF16 R180, R4, R12, R52 ;  /* 0x0000000c04b4723c */ /* 0x004fe20000041834 */
[----:B------:R-:W-:-:S06]  /*de60*/  MOV R49, R173 ;  /* 0x000000ad00317202 */ /* 0x000fcc0000000f00 */
[----:B------:R-:W-:Y:S01]  /*de70*/  MOV R54, R174 ;  /* 0x000000ae00367202 */ /* 0x000fe20000000f00 */
[----:B------:R-:W-:Y:S01]  /*de80*/  IMAD.MOV.U32 R53, RZ, RZ, R172 ;  /* 0x000000ffff357224 */ /* 0x000fe200078e00ac */
[----:B------:R-:W-:Y:S02]  /*de90*/  MOV R52, R175 ;  /* 0x000000af00347202 */ /* 0x000fe40000000f00 */
        /* <DEDUP_REMOVED lines=29> */
[C---:B--2---:R-:W-:Y:S06]  /*e070*/  HMMA.16816.F32.BF16 R156, R4.reuse, R12, R68 ;  /* 0x0000000c049c723c */ /* 0x044fec0000041844 */
[----:B------:R-:W-:Y:S01]  /*e080*/  HMMA.16816.F32.BF16 R164, R4, R14, R72 ;  /* 0x0000000e04a4723c */ /* 0x000fe20000041848 */
[----:B------:R-:W2:Y:S01]  /*e090*/  LDSM.16.MT88.4 R12, [R188+0x14000] ;  /* 0x01400000bc0c783b */ /* 0x000ea20000004200 */
[-C--:B------:R-:W-:Y:S01]  /*e0a0*/  FMUL.FTZ R84, R84, R9.reuse ;  /* 0x0000000954547220 */ /* 0x080fe20000410000 */
[----:B------:R-:W-:Y:S01]  /*e0b0*/  FMUL.FTZ R85, R85, R9 ;  /* 0x0000000955557220 */ /* 0x000fe20000410000 */
[-C--:B------:R-:W-:Y:S01]  /*e0c0*/  FMUL.FTZ R86, R86, R8.reuse ;  /* 0x0000000856567220 */ /* 0x080fe20000410000 */
[----:B------:R-:W-:Y:S01]  /*e0d0*/  FMUL.FTZ R87, R87, R8 ;  /* 0x0000000857577220 */ /* 0x000fe20000410000 */
[----:B------:R-:W-:-:S02]  /*e0e0*/  IMAD.MOV.U32 R59, RZ, RZ, R134 ;  /* 0x000000ffff3b7224 */ /* 0x000fc400078e0086 */
        /* <DEDUP_REMOVED lines=22> */
[----:B--2---:R-:W-:Y:S07]  /*e250*/  HMMA.16816.F32.BF16 R140, R4, R12, R84 ;  /* 0x0000000c048c723c */ /* 0x004fee0000041854 */
[----:B------:R-:W-:-:S02]  /*e260*/  IMAD.MOV.U32 R87, RZ, RZ, R58 ;  /* 0x000000ffff577224 */ /* 0x000fc400078e003a */
[----:B------:R-:W-:Y:S02]  /*e270*/  IMAD.MOV.U32 R58, RZ, RZ, R38 ;  /* 0x000000ffff3a7224 */ /* 0x000fe400078e0026 */
        /* <DEDUP_REMOVED lines=25> */
[----:B-1----:R-:W-:Y:S01]  /*e410*/  HMMA.16816.F32.BF16 R92, R4, R16, R92 ;  /* 0x00000010045c723c */ /* 0x002fe2000004185c */
[----:B------:R-:W-:-:S02]  /*e420*/  IMAD.MOV.U32 R0, RZ, RZ, R20 ;  /* 0x000000ffff007224 */ /* 0x000fc400078e0014 */
[----:B------:R-:W1:Y:S03]  /*e430*/  LDSM.16.MT88.4 R20, [R186+0x16000] ;  /* 0x01600000ba14783b */ /* 0x000e660000004200 */
[C---:B------:R-:W-:Y:S01]  /*e440*/  HMMA.16816.F32.BF16 R96, R4.reuse, R18, R96 ;  /* 0x000000120460723c */ /* 0x040fe20000041860 */
[----:B------:R-:W3:Y:S05]  /*e450*/  LDSM.16.MT88.4 R16, [R188+0x16000] ;  /* 0x01600000bc10783b */ /* 0x000eea0000004200 */
[C---:B--2---:R-:W-:Y:S06]  /*e460*/  HMMA.16816.F32.BF16 R100, R4.reuse, R12, R100 ;  /* 0x0000000c0464723c */ /* 0x044fec0000041864 */
[----:B------:R-:W-:Y:S01]  /*e470*/  HMMA.16816.F32.BF16 R104, R4, R14, R104 ;  /* 0x0000000e0468723c */ /* 0x000fe20000041868 */
[----:B------:R-:W2:Y:S01]  /*e480*/  LDSM.16.MT88.4 R12, [R187+0x16000] ;  /* 0x01600000bb0c783b */ /* 0x000ea20000004200 */
[----:B------:R-:W-:Y:S01]  /*e490*/  IMAD.MOV.U32 R71, RZ, RZ, R46 ;  /* 0x000000ffff477224 */ /* 0x000fe200078e002e */
[----:B------:R-:W-:Y:S01]  /*e4a0*/  MOV R66, R55 ;  /* 0x0000003700427202 */ /* 0x000fe20000000f00 */
[----:B------:R-:W-:-:S02]  /*e4b0*/  IMAD.MOV.U32 R75, RZ, RZ, R42 ;  /* 0x000000ffff4b7224 */ /* 0x000fc400078e002a */
[----:B------:R-:W-:Y:S01]  /*e4c0*/  FFMA.FTZ R0, R0, UR20, -R10 ;  /* 0x0000001400007c23 */ /* 0x000fe2000801080a */
[----:B------:R-:W-:Y:S01]  /*e4d0*/  MOV R64, R45 ;  /* 0x0000002d00407202 */ /* 0x000fe20000000f00 */
[----:B------:R-:W-:Y:S01]  /*e4e0*/  IMAD.MOV.U32 R72, RZ, RZ, R75 ;  /* 0x000000ffff487224 */ /* 0x000fe200078e004b */
[----:B------:R-:W-:Y:S02]  /*e4f0*/  MOV R68, R41 ;  /* 0x0000002900447202 */ /* 0x000fe40000000f00 */
[----:B------:R-:W-:Y:S01]  /*e500*/  MOV R75, R71 ;  /* 0x00000047004b7202 */ /* 0x000fe20000000f00 */
[----:B------:R-:W-:Y:S01]  /*e510*/  IMAD.MOV.U32 R71, RZ, RZ, R66 ;  /* 0x000000ffff477224 */ /* 0x000fe200078e0042 */
[----:B------:R4:W-:Y:S01]  /*e520*/  MUFU.EX2 R76, R0 ;  /* 0x00000000004c7308 */ /* 0x0009e20000000800 */
[----:B------:R-:W-:Y:S01]  /*e530*/  MOV R66, R60 ;  /* 0x0000003c00427202 */ /* 0x000fe20000000f00 */
[----:B------:R-:W-:Y:S01]  /*e540*/  IMAD.MOV.U32 R65, RZ, RZ, R44 ;  /* 0x000000ffff417224 */ /* 0x000fe200078e002c */
[----:B------:R-:W-:Y:S01]  /*e550*/  MOV R60, R2 ;  /* 0x00000002003c7202 */ /* 0x000fe20000000f00 */
[----:B------:R-:W-:Y:S01]  /*e560*/  IMAD.MOV.U32 R69, RZ, RZ, R40 ;  /* 0x000000ffff457224 */ /* 0x000fe200078e0028 */
[----:B------:R-:W-:Y:S01]  /*e570*/  LOP3.LUT R2, R25, UR15, R28, 0x96, !PT ;  /* 0x0000000f19027c12 */ /* 0x000fe2000f8e961c */
[-C--:B------:R-:W-:Y:S01]  /*e580*/  FMUL.FTZ R108, R108, R9.reuse ;  /* 0x000000096c6c7220 */ /* 0x080fe20000410000 */
[----:B------:R-:W-:Y:S01]  /*e590*/  MOV R79, R74 ;  /* 0x0000004a004f7202 */ /* 0x000fe20000000f00 */
[-C--:B------:R-:W-:Y:S01]  /*e5a0*/  FMUL.FTZ R109, R109, R9.reuse ;  /* 0x000000096d6d7220 */ /* 0x080fe20000410000 */
[-C--:B------:R-:W-:Y:S01]  /*e5b0*/  FMUL.FTZ R110, R110, R8.reuse ;  /* 0x000000086e6e7220 */ /* 0x080fe20000410000 */
[-C--:B------:R-:W-:Y:S01]  /*e5c0*/  FMUL.FTZ R111, R111, R8.reuse ;  /* 0x000000086f6f7220 */ /* 0x080fe20000410000 */
[-C--:B------:R-:W-:Y:S01]  /*e5d0*/  FMUL.FTZ R112, R112, R9.reuse ;  /* 0x0000000970707220 */ /* 0x080fe20000410000 */
[----:B------:R-:W-:Y:S01]  /*e5e0*/  FMUL.FTZ R113, R113, R9 ;  /* 0x0000000971717220 */ /* 0x000fe20000410000 */
[----:B------:R-:W-:Y:S01]  /*e5f0*/  FMUL.FTZ R114, R114, R8 ;  /* 0x0000000872727220 */ /* 0x000fe20000410000 */
[----:B----4-:R-:W-:Y:S01]  /*e600*/  FFMA.FTZ R0, R73, UR20, -R10 ;  /* 0x0000001449007c23 */ /* 0x010fe2000801080a */
[----:B------:R-:W-:Y:S01]  /*e610*/  MOV R73, R68 ;  /* 0x0000004400497202 */ /* 0x000fe20000000f00 */
[----:B------:R-:W-:Y:S01]  /*e620*/  IMAD.MOV.U32 R68, RZ, RZ, R64 ;  /* 0x000000ffff447224 */ /* 0x000fe200078e0040 */
[----:B------:R-:W-:Y:S01]  /*e630*/  MOV R64, R67 ;  /* 0x0000004300407202 */ /* 0x000fe20000000f00 */
        /* <DEDUP_REMOVED lines=20> */
[----:B------:R-:W-:Y:S01]  /*e780*/  UIADD3 UR25, UR39, 0x646e171e, URZ ;  /* 0x646e171e27197890 */ /* 0x000fe2000fffe03f */
[----:B------:R-:W-:-:S02]  /*e790*/  IMAD.MOV.U32 R61, RZ, RZ, R3 ;  /* 0x000000ffff3d7224 */ /* 0x000fc400078e0003 */
[----:B------:R-:W-:Y:S01]  /*e7a0*/  IMAD.MOV.U32 R65, RZ, RZ, R62 ;  /* 0x000000ffff417224 */ /* 0x000fe200078e003e */
[----:B------:R-:W-:Y:S01]  /*e7b0*/  MOV R62, R63 ;  /* 0x0000003f003e7202 */ /* 0x000fe20000000f00 */
[----:B------:R-:W-:Y:S01]  /*e7c0*/  IMAD.WIDE.U32 R2, R2, -0x2daee0ad, RZ ;  /* 0xd2511f5302027825 */ /* 0x000fe200078e00ff */
[----:B------:R-:W-:-:S03]  /*e7d0*/  MOV R70, R47 ;  /* 0x0000002f00467202 */ /* 0x000fc60000000f00 */
[----:B------:R-:W-:Y:S01]  /*e7e0*/  IMAD.MOV.U32 R63, RZ, RZ, R56 ;  /* 0x000000ffff3f7224 */ /* 0x000fe200078e0038 */
[----:B------:R-:W-:Y:S01]  /*e7f0*/  MOV R56, R189 ;  /* 0x000000bd00387202 */ /* 0x000fe20000000f00 */
[C---:B-1----:R-:W-:Y:S01]  /*e800*/  HMMA.16816.F32.BF16 R108, R4.reuse, R20, R108 ;  /* 0x00000014046c723c */ /* 0x042fe2000004186c */
[----:B------:R-:W-:Y:S01]  /*e810*/  MOV R55, R43 ;  /* 0x0000002b00377202 */ /* 0x000fe20000000f00 */
[----:B------:R1:W4:Y:S04]  /*e820*/  MUFU.EX2 R189, R0 ;  /* 0x0000000000bd7308 */ /* 0x0003280000000800 */
[C---:B------:R-:W-:Y:S01]  /*e830*/  HMMA.16816.F32.BF16 R112, R4.reuse, R22, R112 ;  /* 0x000000160470723c */ /* 0x040fe20000041870 */
[----:B------:R-:W4:Y:S05]  /*e840*/  LDSM.16.MT88.4 R20, [R185+0x10800] ;  /* 0x01080000b914783b */ /* 0x000f2a0000004200 */
[C---:B---3--:R-:W-:Y:S06]  /*e850*/  HMMA.16816.F32.BF16 R116, R4.reuse, R16, R116 ;  /* 0x000000100474723c */ /* 0x048fec0000041874 */
[----:B------:R-:W-:Y:S01]  /*e860*/  HMMA.16816.F32.BF16 R120, R4, R18, R120 ;  /* 0x000000120478723c */ /* 0x000fe20000041878 */
[----:B-1----:R-:W-:Y:S01]  /*e870*/  LOP3.LUT R0, R3, UR25, R26, 0x96, !PT ;  /* 0x0000001903007c12 */ /* 0x002fe2000f8e961a */
[----:B------:R-:W1:Y:S01]  /*e880*/  LDSM.16.MT88.4 R16, [R186+0x10800] ;  /* 0x01080000ba10783b */ /* 0x000e620000004200 */
[----:B------:R-:W-:-:S03]  /*e890*/  LOP3.LUT R3, R2, 0xffff, RZ, 0xc0, !PT ;  /* 0x0000ffff02037812 */ /* 0x000fc600078ec0ff */
[C---:B--2---:R-:W-:Y:S01]  /*e8a0*/  HMMA.16816.F32.BF16 R40, R4.reuse, R12, R124 ;  /* 0x0000000c0428723c */ /* 0x044fe2000004187c */
[----:B------:R-:W-:Y:S01]  /*e8b0*/  SHF.R.U32.HI R3, RZ, 0x8, R3 ;  /* 0x00000008ff037819 */ /* 0x000fe20000011603 */
[----:B------:R-:W-:Y:S04]  /*e8c0*/  LDSM.16.MT88.4 R24, [R188+0x12800] ;  /* 0x01280000bc18783b */ /* 0x000fe80000004200 */
[----:B------:R-:W-:Y:S01]  /*e8d0*/  HMMA.16816.F32.BF16 R44, R4, R14, R128 ;  /* 0x0000000e042c723c */ /* 0x000fe20000041880 */
[----:B------:R-:W-:-:S06]  /*e8e0*/  SHF.R.U32.HI R12, RZ, 0x18, R2 ;  /* 0x00000018ff0c7819 */ /* 0x000fcc0000011602 */
[----:B------:R-:W-:Y:S01]  /*e8f0*/  FFMA.FTZ R4, R252, UR20, -R10 ;  /* 0x00000014fc047c23 */ /* 0x000fe2000801080a */
[----:B------:R-:W-:Y:S02]  /*e900*/  LOP3.LUT R6, R2, 0xff, RZ, 0xc0, !PT ;  /* 0x000000ff02067812 */ /* 0x000fe400078ec0ff */
[----:B------:R-:W-:Y:S01]  /*e910*/  SHF.R.U32.HI R7, RZ, 0x10, R2 ;  /* 0x00000010ff077819 */ /* 0x000fe20000011602 */
[----:B------:R2:W-:Y:S01]  /*e920*/  MUFU.EX2 R80, R4 ;  /* 0x0000000400507308 */ /* 0x0005e20000000800 */
[----:B------:R-:W-:Y:S01]  /*e930*/  LOP3.LUT R2, R0, 0xffff, RZ, 0xc0, !PT ;  /* 0x0000ffff00027812 */ /* 0x000fe200078ec0ff */
[----:B------:R-:W-:Y:S01]  /*e940*/  FFMA.FTZ R5, R72, UR20, -R11 ;  /* 0x0000001448057c23 */ /* 0x000fe2000801080b */
[----:B------:R-:W-:Y:S01]  /*e950*/  PRMT R13, R6, 0x5410, R3 ;  /* 0x00005410060d7816 */ /* 0x000fe20000000003 */
[----:B------:R-:W-:Y:S01]  /*e960*/  FFMA.FTZ R6, R73, UR20, -R11 ;  /* 0x0000001449067c23 */ /* 0x000fe2000801080b */
[----:B------:R-:W-:-:S03]  /*e970*/  SHF.R.U32.HI R2, RZ, 0x8, R2 ;  /* 0x00000008ff027819 */ /* 0x000fc60000011602 */
[----:B------:R3:W-:Y:S01]  /*e980*/  MUFU.EX2 R28, R5 ;  /* 0x00000005001c7308 */ /* 0x0007e20000000800 */
[----:B--2---:R-:W-:-:S07]  /*e990*/  FFMA.FTZ R4, R79, UR20, -R10 ;  /* 0x000000144f047c23 */ /* 0x004fce000801080a */
[----:B------:R2:W-:Y:S01]  /*e9a0*/  MUFU.EX2 R29, R4 ;  /* 0x00000004001d7308 */ /* 0x0005e20000000800 */
[----:B------:R-:W-:-:S07]  /*e9b0*/  SHF.R.U32.HI R3, RZ, 0x10, R0 ;  /* 0x00000010ff037819 */ /* 0x000fce0000011600 */
[----:B------:R-:W1:Y:S01]  /*e9c0*/  MUFU.EX2 R81, R6 ;  /* 0x0000000600517308 */ /* 0x000e620000000800 */
[----:B---3--:R-:W-:Y:S02]  /*e9d0*/  SHF.R.U32.HI R5, RZ, 0x18, R0 ;  /* 0x00000018ff057819 */ /* 0x008fe40000011600 */
[----:B--2---:R-:W-:-:S04]  /*e9e0*/  LOP3.LUT R4, R0, 0xff, RZ, 0xc0, !PT ;  /* 0x000000ff00047812 */ /* 0x004fc800078ec0ff */
[----:B------:R-:W-:Y:S02]  /*e9f0*/  PRMT R2, R4, 0x5410, R2 ;  /* 0x0000541004027816 */ /* 0x000fe40000000002 */
[----:B------:R-:W-:Y:S02]  /*ea00*/  LOP3.LUT R4, R7, 0xff, RZ, 0xc0, !PT ;  /* 0x000000ff07047812 */ /* 0x000fe400078ec0ff */
[----:B------:R-:W-:Y:S02]  /*ea10*/  LOP3.LUT R3, R3, 0xff, RZ, 0xc0, !PT ;  /* 0x000000ff03037812 */ /* 0x000fe400078ec0ff */
[----:B------:R-:W-:Y:S02]  /*ea20*/  HSET2.LE.AND R0, R2, R87, PT ;  /* 0x0000005702007233 */ /* 0x000fe40003803000 */
[----:B----4-:R-:W-:Y:S02]  /*ea30*/  F2FP.BF16.F32.PACK_AB R2, R189, R76 ;  /* 0x0000004cbd02723e */ /* 0x010fe400000010ff */
[----:B------:R-:W-:Y:S01]  /*ea40*/  MOV R128, R71 ;  /* 0x0000004700807202 */ /* 0x000fe20000000f00 */
[----:B------:R-:W-:Y:S01]  /*ea50*/  IMAD.MOV.U32 R71, RZ, RZ, R64 ;  /* 0x000000ffff477224 */ /* 0x000fe200078e0040 */
[----:B------:R-:W-:Y:S01]  /*ea60*/  MOV R64, R65 ;  /* 0x0000004100407202 */ /* 0x000fe20000000f00 */
[----:B------:R-:W-:Y:S01]  /*ea70*/  IMAD.MOV.U32 R65, RZ, RZ, R62 ;  /* 0x000000ffff417224 */ /* 0x000fe200078e003e */
[----:B------:R-:W-:-:S02]  /*ea80*/  PRMT R7, R4, 0x5410, R12 ;  /* 0x0000541004077816 */ /* 0x000fc4000000000c */
[----:B------:R-:W-:Y:S02]  /*ea90*/  PRMT R3, R3, 0x5410, R5 ;  /* 0x0000541003037816 */ /* 0x000fe40000000005 */
[----:B------:R-:W-:Y:S01]  /*eaa0*/  LOP3.LUT R4, R0, R2, RZ, 0xc0, !PT ;  /* 0x0000000200047212 */ /* 0x000fe200078ec0ff */
[--C-:B------:R-:W-:Y:S01]  /*eab0*/  FFMA.FTZ R2, R74, UR20, -R11.reuse ;  /* 0x000000144a027c23 */ /* 0x100fe2000801080b */
[----:B------:R-:W-:Y:S01]  /*eac0*/  MOV R62, R63 ;  /* 0x0000003f003e7202 */ /* 0x000fe20000000f00 */
[----:B------:R-:W-:Y:S01]  /*ead0*/  IMAD.MOV.U32 R63, RZ, RZ, R56 ;  /* 0x000000ffff3f7224 */ /* 0x000fe200078e0038 */
[----:B------:R-:W-:Y:S01]  /*eae0*/  MOV R56, R57 ;  /* 0x0000003900387202 */ /* 0x000fe20000000f00 */
[----:B------:R-:W-:Y:S01]  /*eaf0*/  IMAD.MOV.U32 R57, RZ, RZ, R58 ;  /* 0x000000ffff397224 */ /* 0x000fe200078e003a */
[----:B------:R-:W-:Y:S01]  /*eb00*/  MOV R58, R59 ;  /* 0x0000003b003a7202 */ /* 0x000fe20000000f00 */
[----:B------:R-:W-:Y:S01]  /*eb10*/  IMAD.MOV.U32 R59, RZ, RZ, R52 ;  /* 0x000000ffff3b7224 */ /* 0x000fe200078e0034 */
[----:B------:R-:W-:Y:S01]  /*eb20*/  HSET2.LE.AND R0, R3, R87, PT ;  /* 0x0000005703007233 */ /* 0x000fe20003803000 */
[----:B------:R1:W-:Y:S01]  /*eb30*/  MUFU.EX2 R252, R2 ;  /* 0x0000000200fc7308 */ /* 0x0003e20000000800 */
[----:B------:R-:W-:Y:S01]  /*eb40*/  MOV R52, R53 ;  /* 0x0000003500347202 */ /* 0x000fe20000000f00 */
[----:B------:R-:W-:Y:S01]  /*eb50*/  FFMA.FTZ R3, R30, UR20, -R11 ;  /* 0x000000141e037c23 */ /* 0x000fe2000801080b */
[----:B------:R-:W-:Y:S01]  /*eb60*/  IMAD.MOV.U32 R53, RZ, RZ, R54 ;  /* 0x000000ffff357224 */ /* 0x000fe200078e0036 */
[----:B------:R-:W-:Y:S01]  /*eb70*/  MOV R54, R55 ;  /* 0x0000003700367202 */ /* 0x000fe20000000f00 */
[----:B------:R-:W-:-:S03]  /*eb80*/  IMAD.MOV.U32 R55, RZ, RZ, R184 ;  /* 0x000000ffff377224 */ /* 0x000fc600078e00b8 */
[----:B------:R-:W2:Y:S01]  /*eb90*/  MUFU.EX2 R184, R3 ;  /* 0x0000000300b87308 */ /* 0x000ea20000000800 */
[----:B-1----:R-:W-:-:S04]  /*eba0*/  F2FP.BF16.F32.PACK_AB R2, R81, R28 ;  /* 0x0000001c5102723e */ /* 0x002fc800000010ff */
[----:B------:R-:W-:Y:S02]  /*ebb0*/  LOP3.LUT R5, R0, R2, RZ, 0xc0, !PT ;  /* 0x0000000200057212 */ /* 0x000fe400078ec0ff */
[----:B------:R-:W-:Y:S02]  /*ebc0*/  HSET2.LE.AND R0, R13, R87, PT ;  /* 0x000000570d007233 */ /* 0x000fe40003803000 */
[----:B------:R-:W1:Y:S01]  /*ebd0*/  LDSM.16.MT88.4 R12, [R188+0x10800] ;  /* 0x01080000bc0c783b */ /* 0x000e620000004200 */
[----:B------:R-:W-:-:S04]  /*ebe0*/  F2FP.BF16.F32.PACK_AB R2, R29, R80 ;  /* 0x000000501d02723e */ /* 0x000fc800000010ff */
[----:B------:R-:W-:Y:S02]  /*ebf0*/  LOP3.LUT R6, R0, R2, RZ, 0xc0, !PT ;  /* 0x0000000200067212 */ /* 0x000fe400078ec0ff */
[----:B------:R-:W-:Y:S02]  /*ec00*/  HSET2.LE.AND R0, R7, R87, PT ;  /* 0x0000005707007233 */ /* 0x000fe40003803000 */
[----:B--2---:R-:W-:-:S04]  /*ec10*/  F2FP.BF16.F32.PACK_AB R2, R184, R252 ;  /* 0x000000fcb802723e */ /* 0x004fc800000010ff */
[----:B------:R-:W-:Y:S01]  /*ec20*/  LOP3.LUT R7, R0, R2, RZ, 0xc0, !PT ;  /* 0x0000000200077212 */ /* 0x000fe200078ec0ff */
[----:B------:R-:W-:Y:S01]  /*ec30*/  IMAD.MOV.U32 R79, RZ, RZ, R49 ;  /* 0x000000ffff4f7224 */ /* 0x000fe200078e0031 */
[----:B------:R-:W-:Y:S01]  /*ec40*/  MOV R78, R48 ;  /* 0x00000030004e7202 */ /* 0x000fe20000000f00 */
[----:B------:R-:W-:Y:S01]  /*ec50*/  IMAD.MOV.U32 R73, RZ, RZ, R51 ;  /* 0x000000ffff497224 */ /* 0x000fe200078e0033 */
[----:B------:R-:W-:-:S03]  /*ec60*/  MOV R72, R50 ;  /* 0x0000003200487202 */ /* 0x000fc60000000f00 */
[C---:B------:R-:W-:Y:S06]  /*ec70*/  HMMA.16816.F32.BF16 R136, R4.reuse, R20, R136 ;  /* 0x000000140488723c */ /* 0x040fec0000041888 */
[C---:B------:R-:W-:Y:S01]  /*ec80*/  HMMA.16816.F32.BF16 R48, R4.reuse, R22, R248 ;  /* 0x000000160430723c */ /* 0x040fe200000418f8 */
[----:B------:R-:W2:Y:S01]  /*ec90*/  LDSM.16.MT88.4 R20, [R187+0x10800] ;  /* 0x01080000bb14783b */ /* 0x000ea20000004200 */
        /* <DEDUP_REMOVED lines=9> */
[C---:B------:R-:W-:Y:S01]  /*ed30*/  HMMA.16816.F32.BF16 R52, R4.reuse, R18, R244 ;  /* 0x000000120434723c */ /* 0x040fe200000418f4 */
[----:B------:R-:W3:Y:S01]  /*ed40*/  LDSM.16.MT88.4 R16, [R185+0x12800] ;  /* 0x01280000b910783b */ /* 0x000ee20000004200 */
[----:B------:R-:W-:Y:S01]  /*ed50*/  MOV R71, R56 ;  /* 0x0000003800477202 */ /* 0x000fe20000000f00 */
[----:B------:R-:W-:Y:S01]  /*ed60*/  IMAD.MOV.U32 R70, RZ, RZ, R57 ;  /* 0x000000ffff467224 */ /* 0x000fe200078e0039 */
[----:B------:R-:W-:Y:S01]  /*ed70*/  MOV R69, R58 ;  /* 0x0000003a00457202 */ /* 0x000fe20000000f00 */
[----:B------:R-:W-:Y:S01]  /*ed80*/  IMAD.MOV.U32 R82, RZ, RZ, R59 ;  /* 0x000000ffff527224 */ /* 0x000fe200078e003b */
[C---:B-1----:R-:W-:Y:S06]  /*ed90*/  HMMA.16816.F32.BF16 R152, R4.reuse, R12, R152 ;  /* 0x0000000c0498723c */ /* 0x042fec0000041898 */
        /* <DEDUP_REMOVED lines=8> */
[C---:B--2---:R-:W-:Y:S06]  /*ee20*/  HMMA.16816.F32.BF16 R160, R4.reuse, R20, R160 ;  /* 0x0000001404a0723c */ /* 0x044fec00000418a0 */
[C---:B------:R-:W-:Y:S01]  /*ee30*/  HMMA.16816.F32.BF16 R60, R4.reuse, R22, R236 ;  /* 0x00000016043c723c */ /* 0x040fe200000418ec */
[----:B------:R-:W2:Y:S01]  /*ee40*/  LDSM.16.MT88.4 R20, [R187+0x12800] ;  /* 0x01280000bb14783b */ /* 0x000ea20000004200 */
[----:B------:R-:W-:Y:S01]  /*ee50*/  IMAD.MOV.U32 R89, RZ, RZ, R65 ;  /* 0x000000ffff597224 */ /* 0x000fe200078e0041 */
[----:B------:R-:W-:Y:S01]  /*ee60*/  MOV R91, R67 ;  /* 0x00000043005b7202 */ /* 0x000fe20000000f00 */
[----:B------:R-:W-:Y:S01]  /*ee70*/  IMAD.MOV.U32 R90, RZ, RZ, R66 ;  /* 0x000000ffff5a7224 */ /* 0x000fe200078e0042 */
[----:B------:R-:W-:Y:S01]  /*ee80*/  MOV R241, R71 ;  /* 0x0000004700f17202 */ /* 0x000fe20000000f00 */
[----:B------:R-:W-:Y:S01]  /*ee90*/  IMAD.MOV.U32 R244, RZ, RZ, R68 ;  /* 0x000000fffff47224 */ /* 0x000fe200078e0044 */
[----:B---3--:R-:W-:Y:S01]  /*eea0*/  HMMA.16816.F32.BF16 R64, R4, R16, R232 ;  /* 0x000000100440723c */ /* 0x008fe200000418e8 */
[----:B------:R-:W-:Y:S01]  /*eeb0*/  IMAD.MOV.U32 R237, RZ, RZ, R70 ;  /* 0x000000ffffed7224 */ /* 0x000fe200078e0046 */
[----:B------:R-:W-:Y:S01]  /*eec0*/  MOV R236, R86 ;  /* 0x0000005600ec7202 */ /* 0x000fe20000000f00 */
[----:B------:R-:W-:Y:S01]  /*eed0*/  IMAD.MOV.U32 R126, RZ, RZ, R84 ;  /* 0x000000ffff7e7224 */ /* 0x000fe200078e0054 */
[----:B------:R-:W-:Y:S01]  /*eee0*/  MOV R127, R85 ;  /* 0x00000055007f7202 */ /* 0x000fe20000000f00 */
[----:B------:R-:W-:-:S02]  /*eef0*/  IMAD.MOV.U32 R247, RZ, RZ, R76 ;  /* 0x000000fffff77224 */ /* 0x000fc400078e004c */
[----:B------:R-:W-:Y:S01]  /*ef00*/  MOV R233, R69 ;  /* 0x0000004500e97202 */ /* 0x000fe20000000f00 */
[----:B------:R-:W-:Y:S01]  /*ef10*/  IMAD.MOV.U32 R232, RZ, RZ, R87 ;  /* 0x000000ffffe87224 */ /* 0x000fe200078e0057 */
[C---:B------:R-:W-:Y:S01]  /*ef20*/  HMMA.16816.F32.BF16 R68, R4.reuse, R18, R228 ;  /* 0x000000120444723c */ /* 0x040fe200000418e4 */
[----:B------:R-:W-:Y:S01]  /*ef30*/  IMAD.MOV.U32 R240, RZ, RZ, R77 ;  /* 0x000000fffff07224 */ /* 0x000fe200078e004d */
[----:B------:R-:W-:Y:S01]  /*ef40*/  MOV R238, R78 ;  /* 0x0000004e00ee7202 */ /* 0x000fe20000000f00 */
[----:B------:R-:W-:Y:S01]  /*ef50*/  IMAD.MOV.U32 R239, RZ, RZ, R79 ;  /* 0x000000ffffef7224 */ /* 0x000fe200078e004f */
[----:B------:R-:W3:Y:S02]  /*ef60*/  LDSM.16.MT88.4 R16, [R185+0x14800] ;  /* 0x01480000b910783b */ /* 0x000ee40000004200 */
[C---:B-1----:R-:W-:Y:S06]  /*ef70*/  HMMA.16816.F32.BF16 R76, R4.reuse, R12, R224 ;  /* 0x0000000c044c723c */ /* 0x042fec00000418e0 */
[C---:B------:R-:W-:Y:S01]  /*ef80*/  HMMA.16816.F32.BF16 R84, R4.reuse, R14, R220 ;  /* 0x0000000e0454723c */ /* 0x040fe200000418dc */
[----:B------:R-:W1:Y:S01]  /*ef90*/  LDSM.16.MT88.4 R12, [R186+0x14800] ;  /* 0x01480000ba0c783b */ /* 0x000e620000004200 */
[----:B------:R-:W-:Y:S01]  /*efa0*/  MOV R235, R88 ;  /* 0x0000005800eb7202 */ /* 0x000fe20000000f00 */
[----:B------:R-:W-:Y:S01]  /*efb0*/  IMAD.MOV.U32 R234, RZ, RZ, R89 ;  /* 0x000000ffffea7224 */ /* 0x000fe200078e0059 */
[----:B------:R-:W-:Y:S01]  /*efc0*/  MOV R125, R91 ;  /* 0x0000005b007d7202 */ /* 0x000fe20000000f00 */
[----:B------:R-:W-:Y:S01]  /*efd0*/  IMAD.MOV.U32 R124, RZ, RZ, R90 ;  /* 0x000000ffff7c7224 */ /* 0x000fe200078e005a */
[----:B------:R-:W-:Y:S01]  /*efe0*/  MOV R251, R29 ;  /* 0x0000001d00fb7202 */ /* 0x000fe20000000f00 */
[----:B------:R-:W-:Y:S01]  /*eff0*/  HMMA.16816.F32.BF16 R88, R4, R24, R180 ;  /* 0x000000180458723c */ /* 0x000fe200000418b4 */
[----:B------:R-:W-:Y:S01]  /*f000*/  MOV R248, R28 ;  /* 0x0000001c00f87202 */ /* 0x000fe20000000f00 */
[----:B------:R-:W-:-:S05]  /*f010*/  IMAD.MOV.U32 R250, RZ, RZ, R80 ;  /* 0x000000fffffa7224 */ /* 0x000fca00078e0050 */
[----:B------:R-:W-:Y:S02]  /*f020*/  MOV R25, R31 ;  /* 0x0000001f00197202 */ /* 0x000fe40000000f00 */
[----:B------:R-:W4:Y:S01]  /*f030*/  LDSM.16.MT88.4 R28, [R188+0x14800] ;  /* 0x01480000bc1c783b */ /* 0x000f220000004200 */
[----:B------:R-:W-:Y:S01]  /*f040*/  MOV R249, R81 ;  /* 0x0000005100f97202 */ /* 0x000fe20000000f00 */
[----:B------:R-:W-:Y:S01]  /*f050*/  IMAD.MOV.U32 R245, RZ, RZ, R82 ;  /* 0x000000fffff57224 */ /* 0x000fe200078e0052 */
[----:B------:R-:W-:Y:S02]  /*f060*/  MOV R246, R83 ;  /* 0x0000005300f67202 */ /* 0x000fe40000000f00 */
[----:B--2---:R-:W-:Y:S07]  /*f070*/  HMMA.16816.F32.BF16 R80, R4, R20, R176 ;  /* 0x000000140450723c */ /* 0x004fee00000418b0 */
[----:B------:R-:W-:Y:S01]  /*f080*/  IMAD.MOV.U32 R176, RZ, RZ, R124 ;  /* 0x000000ffffb07224 */ /* 0x000fe200078e007c */
[----:B------:R-:W-:Y:S01]  /*f090*/  MOV R177, R125 ;  /* 0x0000007d00b17202 */ /* 0x000fe20000000f00 */
[----:B------:R-:W-:Y:S01]  /*f0a0*/  IMAD.MOV.U32 R178, RZ, RZ, R126 ;  /* 0x000000ffffb27224 */ /* 0x000fe200078e007e */
[----:B------:R-:W-:-:S02]  /*f0b0*/  MOV R179, R127 ;  /* 0x0000007f00b37202 */ /* 0x000fc40000000f00 */
[C---:B------:R-:W-:Y:S01]  /*f0c0*/  HMMA.16816.F32.BF16 R124, R4.reuse, R22, R168 ;  /* 0x00000016047c723c */ /* 0x040fe200000418a8 */
[----:B------:R-:W2:Y:S05]  /*f0d0*/  LDSM.16.MT88.4 R20, [R187+0x14800] ;  /* 0x01480000bb14783b */ /* 0x000eaa0000004200 */
[C---:B---3--:R-:W-:Y:S06]  /*f0e0*/  HMMA.16816.F32.BF16 R156, R4.reuse, R16, R156 ;  /* 0x00000010049c723c */ /* 0x048fec000004189c */
[C---:B------:R-:W-:Y:S01]  /*f0f0*/  HMMA.16816.F32.BF16 R224, R4.reuse, R18, R164 ;  /* 0x0000001204e0723c */ /* 0x040fe200000418a4 */
[----:B------:R-:W3:Y:S05]  /*f100*/  LDSM.16.MT88.4 R16, [R185+0x16800] ;  /* 0x01680000b910783b */ /* 0x000eea0000004200 */
[C---:B-1----:R-:W-:Y:S06]  /*f110*/  HMMA.16816.F32.BF16 R228, R4.reuse, R12, R148 ;  /* 0x0000000c04e4723c */ /* 0x042fec0000041894 */
[----:B------:R-:W-:Y:S01]  /*f120*/  HMMA.16816.F32.BF16 R220, R4, R14, R132 ;  /* 0x0000000e04dc723c */ /* 0x000fe20000041884 */
[----:B------:R-:W1:Y:S01]  /*f130*/  LDSM.16.MT88.4 R12, [R186+0x16800] ;  /* 0x01680000ba0c783b */ /* 0x000e620000004200 */
[----:B------:R-:W-:Y:S01]  /*f140*/  UIADD3 UR26, UR26, 0x1, URZ ;  /* 0x000000011a1a7890 */ /* 0x000fe2000fffe03f */
[----:B------:R-:W-:Y:S01]  /*f150*/  IMAD.MOV.U32 R0, RZ, RZ, R73 ;  /* 0x000000ffff007224 */ /* 0x000fe200078e0049 */
[----:B------:R-:W-:Y:S01]  /*f160*/  MOV R242, R72 ;  /* 0x0000004800f27202 */ /* 0x000fe20000000f00 */
[----:B------:R-:W-:Y:S01]  /*f170*/  IMAD.MOV.U32 R24, RZ, RZ, R75 ;  /* 0x000000ffff187224 */ /* 0x000fe200078e004b */
[----:B------:R-:W-:-:S02]  /*f180*/  MOV R243, R74 ;  /* 0x0000004a00f37202 */ /* 0x000fc40000000f00 */
[C---:B------:R-:W-:Y:S06]  /*f190*/  HMMA.16816.F32.BF16 R72, R4.reuse, R26, R172 ;  /* 0x0000001a0448723c */ /* 0x040fec00000418ac */
[----:B----4-:R-:W-:Y:S07]  /*f1a0*/  HMMA.16816.F32.BF16 R172, R4, R30, R36 ;  /* 0x0000001e04ac723c */ /* 0x010fee0000041824 */
[----:B------:R-:W-:Y:S01]  /*f1b0*/  IMAD.MOV.U32 R39, RZ, RZ, R0 ;  /* 0x000000ffff277224 */ /* 0x000fe200078e0000 */
[----:B------:R-:W-:-:S02]  /*f1c0*/  MOV R31, R177 ;  /* 0x000000b1001f7202 */ /* 0x000fc40000000f00 */
[----:B------:R-:W-:Y:S02]  /*f1d0*/  MOV R0, UR26 ;  /* 0x0000001a00007c02 */ /* 0x000fe40008000f00 */
[----:B------:R-:W-:Y:S01]  /*f1e0*/  MOV R37, R179 ;  /* 0x000000b300257202 */ /* 0x000fe20000000f00 */
[----:B------:R-:W-:Y:S01]  /*f1f0*/  IMAD.MOV.U32 R36, RZ, RZ, R178 ;  /* 0x000000ffff247224 */ /* 0x000fe200078e00b2 */
[----:B------:R-:W-:Y:S01]  /*f200*/  LOP3.LUT R0, R31, UR39, R0, 0x96, !PT ;  /* 0x000000271f007c12 */ /* 0x000fe2000f8e9600 */
[----:B------:R-:W-:Y:S01]  /*f210*/  HMMA.16816.F32.BF16 R180, R4, R28, R140 ;  /* 0x0000001c04b4723c */ /* 0x000fe2000004188c */
[----:B------:R-:W-:-:S05]  /*f220*/  IMAD.MOV.U32 R38, RZ, RZ, R2 ;  /* 0x000000ffff267224 */ /* 0x000fca00078e0002 */
[----:B--2---:R-:W-:Y:S01]  /*f230*/  HMMA.16816.F32.BF16 R168, R4, R20, R92 ;  /* 0x0000001404a8723c */ /* 0x004fe2000004185c */
[----:B------:R-:W-:Y:S01]  /*f240*/  IMAD.MOV.U32 R28, RZ, RZ, R24 ;  /* 0x000000ffff1c7224 */ /* 0x000fe200078e0018 */
[----:B------:R-:W-:Y:S01]  /*f250*/  MOV R29, R25 ;  /* 0x00000019001d7202 */ /* 0x000fe20000000f00 */
[----:B------:R-:W-:Y:S01]  /*f260*/  IMAD.MOV.U32 R30, RZ, RZ, R176 ;  /* 0x000000ffff1e7224 */ /* 0x000fe200078e00b0 */
[----:B------:R-:W-:Y:S01]  /*f270*/  MOV R31, R232 ;  /* 0x000000e8001f7202 */ /* 0x000fe20000000f00 */
[----:B------:R-:W2:Y:S02]  /*f280*/  LDSM.16.MT88.4 R24, [R188+0x16800] ;  /* 0x01680000bc18783b */ /* 0x000ea40000004200 */
[----:B------:R-:W-:Y:S01]  /*f290*/  MOV R93, R37 ;  /* 0x00000025005d7202 */ /* 0x000fe20000000f00 */
[----:B------:R-:W-:Y:S01]  /*f2a0*/  IMAD.MOV.U32 R92, RZ, RZ, R36 ;  /* 0x000000ffff5c7224 */ /* 0x000fe200078e0024 */
[----:B------:R-:W-:Y:S01]  /*f2b0*/  MOV R37, R3 ;  /* 0x0000000300257202 */ /* 0x000fe20000000f00 */
[----:B------:R-:W-:Y:S01]  /*f2c0*/  IMAD.WIDE.U32 R2, R0, -0x326172a9, RZ ;  /* 0xcd9e8d5700027825 */ /* 0x000fe200078e00ff */
[----:B------:R-:W-:-:S03]  /*f2d0*/  MOV R95, R28 ;  /* 0x0000001c005f7202 */ /* 0x000fc60000000f00 */
[----:B------:R-:W-:Y:S01]  /*f2e0*/  IMAD.MOV.U32 R94, RZ, RZ, R39 ;  /* 0x000000ffff5e7224 */ /* 0x000fe200078e0027 */
[----:B------:R-:W-:Y:S01]  /*f2f0*/  LOP3.LUT R3, R3, UR13, R92, 0x96, !PT ;  /* 0x0000000d03037c12 */ /* 0x000fe2000f8e965c */
[----:B------:R-:W-:Y:S01]  /*f300*/  IMAD.MOV.U32 R30, RZ, RZ, R29 ;  /* 0x000000ffff1e7224 */ /* 0x000fe200078e001d */
[----:B------:R-:W-:Y:S01]  /*f310*/  LOP3.LUT R0, R33, UR12, R2, 0x96, !PT ;  /* 0x0000000c21007c12 */ /* 0x000fe2000f8e9602 */
[----:B------:R-:W-:Y:S01]  /*f320*/  IMAD.MOV.U32 R36, RZ, RZ, R234 ;  /* 0x000000ffff247224 */ /* 0x000fe200078e00ea */
[C---:B---3--:R-:W-:Y:S01]  /*f330*/  HMMA.16816.F32.BF16 R164, R4.reuse, R16, R100 ;  /* 0x0000001004a4723c */ /* 0x048fe20000041864 */
[----:B------:R-:W-:Y:S01]  /*f340*/  MOV R93, R94 ;  /* 0x0000005e005d7202 */ /* 0x000fe20000000f00 */
[----:B------:R-:W-:Y:S01]  /*f350*/  IMAD.MOV.U32 R94, RZ, RZ, R95 ;  /* 0x000000ffff5e7224 */ /* 0x000fe200078e005f */
[----:B------:R-:W-:Y:S01]  /*f360*/  MOV R28, R129 ;  /* 0x00000081001c7202 */ /* 0x000fe20000000f00 */
[----:B------:R-:W-:Y:S02]  /*f370*/  IMAD.MOV.U32 R29, RZ, RZ, R130 ;  /* 0x000000ffff1d7224 */ /* 0x000fe400078e0082 */
[----:B------:R-:W-:Y:S01]  /*f380*/  HMMA.16816.F32.BF16 R148, R4, R18, R104 ;  /* 0x000000120494723c */ /* 0x000fe20000041868 */
[----:B------:R-:W3:Y:S01]  /*f390*/  LDSM.16.MT88.4 R16, [R187+0x16800] ;  /* 0x01680000bb10783b */ /* 0x000ee20000004200 */
[----:B------:R-:W-:Y:S01]  /*f3a0*/  MOV R95, R30 ;  /* 0x0000001e005f7202 */ /* 0x000fe20000000f00 */
[----:B------:R-:W-:-:S02]  /*f3b0*/  IMAD.MOV.U32 R232, RZ, RZ, R192 ;  /* 0x000000ffffe87224 */ /* 0x000fc400078e00c0 */
[----:B------:R-:W-:Y:S01]  /*f3c0*/  IMAD.MOV.U32 R30, RZ, RZ, R31 ;  /* 0x000000ffff1e7224 */ /* 0x000fe200078e001f */
[----:B-1----:R-:W-:Y:S01]  /*f3d0*/  HMMA.16816.F32.BF16 R140, R4, R12, R108 ;  /* 0x0000000c048c723c */ /* 0x002fe2000004186c */
[----:B------:R-:W-:Y:S01]  /*f3e0*/  IMAD.WIDE.U32 R2, R3, -0x2daee0ad, RZ ;  /* 0xd2511f5303027825 */ /* 0x000fe200078e00ff */
[----:B------:R-:W-:Y:S01]  /*f3f0*/  MOV R31, R36 ;  /* 0x00000024001f7202 */ /* 0x000fe20000000f00 */
[----:B------:R1:W5:Y:S01]  /*f400*/  LDL.LU R192, [R1+0xd4] ;  /* 0x0000d40001c07983 */ /* 0x0003620000300800 */
[----:B------:R-:W-:-:S03]  /*f410*/  MOV R36, R37 ;  /* 0x0000002500247202 */ /* 0x000fc60000000f00 */
[----:B------:R-:W-:Y:S01]  /*f420*/  IMAD.WIDE.U32 R12, R0, -0x2daee0ad, RZ ;  /* 0xd2511f53000c7825 */ /* 0x000fe200078e00ff */
[----:B------:R-:W-:-:S03]  /*f430*/  MOV R92, R94 ;  /* 0x0000005e005c7202 */ /* 0x000fc60000000f00 */
[----:B------:R-:W-:Y:S01]  /*f440*/  IMAD.MOV.U32 R37, RZ, RZ, R28 ;  /* 0x000000ffff257224 */ /* 0x000fe200078e001c */
[----:B------:R-:W-:Y:S02]  /*f450*/  MOV R28, R29 ;  /* 0x0000001d001c7202 */ /* 0x000fe40000000f00 */
[----:B------:R-:W-:Y:S01]  /*f460*/  MOV R29, R232 ;  /* 0x000000e8001d7202 */ /* 0x000fe20000000f00 */
[----:B------:R-:W-:Y:S01]  /*f470*/  IMAD.MOV.U32 R232, RZ, RZ, R233 ;  /* 0x000000ffffe87224 */ /* 0x000fe200078e00e9 */
[----:B------:R-:W-:Y:S01]  /*f480*/  LOP3.LUT R0, R13, UR7, R2, 0x96, !PT ;  /* 0x000000070d007c12 */ /* 0x000fe2000f8e9602 */
[----:B------:R-:W-:Y:S01]  /*f490*/  FFMA.FTZ R13, R93, UR20, -R10 ;  /* 0x000000145d0d7c23 */ /* 0x000fe2000801080a */
[----:B------:R-:W-:Y:S01]  /*f4a0*/  MOV R233, R237 ;  /* 0x000000ed00e97202 */ /* 0x000fe20000000f00 */
[----:B------:R-:W-:Y:S01]  /*f4b0*/  IMAD.MOV.U32 R94, RZ, RZ, R30 ;  /* 0x000000ffff5e7224 */ /* 0x000fe200078e001e */
[----:B------:R-:W-:Y:S02]  /*f4c0*/  LOP3.LUT R3, R3, UR11, R34, 0x96, !PT ;  /* 0x0000000b03037c12 */ /* 0x000fe4000f8e9622 */
[----:B------:R-:W-:-:S02]  /*f4d0*/  MOV R93, R95 ;  /* 0x0000005f005d7202 */ /* 0x000fc40000000f00 */
[----:B------:R-:W-:Y:S02]  /*f4e0*/  MOV R237, R241 ;  /* 0x000000f100ed7202 */ /* 0x000fe40000000f00 */
[----:B------:R-:W-:Y:S01]  /*f4f0*/  MOV R30, R31 ;  /* 0x0000001f001e7202 */ /* 0x000fe20000000f00 */
[----:B------:R-:W-:Y:S01]  /*f500*/  IMAD.MOV.U32 R31, RZ, RZ, R37 ;  /* 0x000000ffff1f7224 */ /* 0x000fe200078e0025 */
[----:B------:R-:W-:Y:S01]  /*f510*/  MOV R95, R36 ;  /* 0x00000024005f7202 */ /* 0x000fe20000000f00 */
[----:B------:R-:W-:Y:S01]  /*f520*/  IMAD.MOV.U32 R37, RZ, RZ, R232 ;  /* 0x000000ffff257224 */ /* 0x000fe200078e00e8 */
[----:B------:R-:W-:Y:S01]  /*f530*/  MOV R36, R28 ;  /* 0x0000001c00247202 */ /* 0x000fe20000000f00 */
[----:B------:R-:W-:Y:S01]  /*f540*/  IMAD.WIDE.U32 R34, R0, -0x326172a9, RZ ;  /* 0xcd9e8d5700227825 */ /* 0x000fe200078e00ff */
[----:B------:R-:W-:-:S03]  /*f550*/  MOV R28, R29 ;  /* 0x0000001d001c7202 */ /* 0x000fc60000000f00 */
[----:B------:R-:W-:Y:S01]  /*f560*/  FFMA.FTZ R0, R92, UR20, -R10 ;  /* 0x000000145c007c23 */ /* 0x000fe2000801080a */
[----:B------:R-:W-:Y:S01]  /*f570*/  MOV R29, R233 ;  /* 0x000000e9001d7202 */ /* 0x000fe20000000f00 */
[----:B------:R-:W-:Y:S01]  /*f580*/  IMAD.WIDE.U32 R2, R3, -0x326172a9, RZ ;  /* 0xcd9e8d5703027825 */ /* 0x000fe200078e00ff */
[----:B------:R-:W-:Y:S02]  /*f590*/  MOV R232, R237 ;  /* 0x000000ed00e87202 */ /* 0x000fe40000000f00 */
        /* <DEDUP_REMOVED lines=9> */
[----:B------:R-:W-:Y:S02]  /*f630*/  LOP3.LUT R3, R3, UR10, R32, 0x96, !PT ;  /* 0x0000000a03037c12 */ /* 0x000fe4000f8e9620 */
[----:B------:R-:W-:Y:S01]  /*f640*/  LOP3.LUT R14, R35, UR6, R2, 0x96, !PT ;  /* 0x00000006230e7c12 */ /* 0x000fe2000f8e9602 */
[----:B------:R-:W-:Y:S01]  /*f650*/  HMMA.16816.F32.BF16 R176, R4, R22, R96 ;  /* 0x0000001604b0723c */ /* 0x000fe20000041860 */
[----:B------:R-:W-:Y:S01]  /*f660*/  MOV R237, R239 ;  /* 0x000000ef00ed7202 */ /* 0x000fe20000000f00 */
[----:B------:R-:W-:Y:S01]  /*f670*/  IMAD.MOV.U32 R233, RZ, RZ, R238 ;  /* 0x000000ffffe97224 */ /* 0x000fe200078e00ee */
[----:B------:R4:W-:Y:S01]  /*f680*/  MUFU.EX2 R239, R13 ;  /* 0x0000000d00ef7308 */ /* 0x0009e20000000800 */
[----:B------:R-:W-:Y:S01]  /*f690*/  MOV R238, R242 ;  /* 0x000000f200ee7202 */ /* 0x000fe20000000f00 */
[----:B------:R-:W-:Y:S02]  /*f6a0*/  IMAD.WIDE.U32 R2, R3, -0x2daee0ad, RZ ;  /* 0xd2511f5303027825 */ /* 0x000fe400078e00ff */
[----:B------:R-:W-:-:S02]  /*f6b0*/  MOV R99, R93 ;  /* 0x0000005d00637202 */ /* 0x000fc40000000f00 */
[----:B------:R-:W-:Y:S01]  /*f6c0*/  MOV R93, R36 ;  /* 0x00000024005d7202 */ /* 0x000fe20000000f00 */
[----:B------:R-:W-:Y:S02]  /*f6d0*/  IMAD.MOV.U32 R232, RZ, RZ, R238 ;  /* 0x000000ffffe87224 */ /* 0x000fe400078e00ee */
[----:B------:R2:W1:Y:S01]  /*f6e0*/  MUFU.EX2 R238, R0 ;  /* 0x0000000000ee7308 */ /* 0x0004620000000800 */
[----:B----4-:R-:W-:Y:S01]  /*f6f0*/  FFMA.FTZ R13, R21, UR20, -R10 ;  /* 0x00000014150d7c23 */ /* 0x010fe2000801080a */
[----:B------:R-:W-:Y:S02]  /*f700*/  IMAD.MOV.U32 R21, RZ, RZ, R37 ;  /* 0x000000ffff157224 */ /* 0x000fe400078e0025 */
[----:B------:R-:W-:Y:S01]  /*f710*/  IMAD.WIDE.U32 R36, R14, -0x2daee0ad, RZ ;  /* 0xd2511f530e247825 */ /* 0x000fe200078e00ff */
[----:B------:R-:W-:-:S04]  /*f720*/  MOV R29, R237 ;  /* 0x000000ed001d7202 */ /* 0x000fc80000000f00 */
[----:B------:R-:W-:Y:S02]  /*f730*/  LOP3.LUT R2, R37, UR14, R2, 0x96, !PT ;  /* 0x0000000e25027c12 */ /* 0x000fe4000f8e9602 */
[----:B--2---:R-:W-:Y:S01]  /*f740*/  LOP3.LUT R0, R3, UR4, R12, 0x96, !PT ;  /* 0x0000000403007c12 */ /* 0x004fe2000f8e960c */
[----:B------:R-:W-:Y:S01]  /*f750*/  IMAD.MOV.U32 R20, RZ, RZ, R95 ;  /* 0x000000ffff147224 */ /* 0x000fe200078e005f */
[----:B------:R-:W-:Y:S01]  /*f760*/  MOV R95, R29 ;  /* 0x0000001d005f7202 */ /* 0x000fe20000000f00 */
[----:B------:R-:W-:-:S04]  /*f770*/  IMAD.WIDE.U32 R2, R2, -0x326172a9, RZ ;  /* 0xcd9e8d5702027825 */ /* 0x000fc800078e00ff */
[----:B------:R-:W-:Y:S01]  /*f780*/  FFMA.FTZ R12, R99, UR20, -R10 ;  /* 0x00000014630c7c23 */ /* 0x000fe2000801080a */
[----:B------:R-:W-:Y:S01]  /*f790*/  IMAD.WIDE.U32 R32, R0, -0x326172a9, RZ ;  /* 0xcd9e8d5700207825 */ /* 0x000fe200078e00ff */
[----:B------:R-:W-:-:S03]  /*f7a0*/  MOV R39, R235 ;  /* 0x000000eb00277202 */ /* 0x000fc60000000f00 */
        /* <DEDUP_REMOVED lines=8> */
[----:B------:R-:W-:Y:S01]  /*f830*/  HMMA.16816.F32.BF16 R128, R4, R24, R116 ;  /* 0x000000180480723c */ /* 0x000fe20000041874 */
[----:B------:R-:W-:Y:S02]  /*f840*/  LOP3.LUT R0, R3, UR24, R32, 0x96, !PT ;  /* 0x0000001803007c12 */ /* 0x000fe4000f8e9620 */
[----:B------:R-:W-:-:S03]  /*f850*/  MOV R237, R242 ;  /* 0x000000f200ed7202 */ /* 0x000fc60000000f00 */
[----:B------:R-:W-:Y:S01]  /*f860*/  HMMA.16816.F32.BF16 R120, R4, R26, R120 ;  /* 0x0000001a0478723c */ /* 0x000fe20000041878 */
[----:B------:R-:W-:-:S05]  /*f870*/  MOV R243, R244 ;  /* 0x000000f400f37202 */ /* 0x000fca0000000f00 */
[C---:B---3--:R-:W-:Y:S06]  /*f880*/  HMMA.16816.F32.BF16 R40, R4.reuse, R16, R40 ;  /* 0x000000100428723c */ /* 0x048fec0000041828 */
[----:B------:R-:W-:Y:S01]  /*f890*/  HMMA.16816.F32.BF16 R44, R4, R18, R44 ;  /* 0x00000012042c723c */ /* 0x000fe2000004182c */
[----:B------:R-:W-:Y:S01]  /*f8a0*/  MOV R94, R31 ;  /* 0x0000001f005e7202 */ /* 0x000fe20000000f00 */
[----:B------:R-:W-:Y:S01]  /*f8b0*/  IMAD.MOV.U32 R95, RZ, RZ, R236 ;  /* 0x000000ffff5f7224 */ /* 0x000fe200078e00ec */
[----:B------:R-:W-:Y:S01]  /*f8c0*/  MOV R242, R243 ;  /* 0x000000f300f27202 */ /* 0x000fe20000000f00 */
[----:B------:R-:W-:Y:S03]  /*f8d0*/  LDSM.16.MT88.4 R24, [R185+0x11000] ;  /* 0x01100000b918783b */ /* 0x000fe60000004200 */
[----:B------:R-:W-:Y:S01]  /*f8e0*/  FFMA.FTZ R4, R99, UR20, -R11 ;  /* 0x0000001463047c23 */ /* 0x000fe2000801080b */
[----:B------:R-:W-:Y:S01]  /*f8f0*/  MOV R99, R20 ;  /* 0x0000001400637202 */ /* 0x000fe20000000f00 */
[----:B------:R-:W2:Y:S01]  /*f900*/  LDSM.16.MT88.4 R16, [R188+0x11000] ;  /* 0x01100000bc10783b */ /* 0x000ea20000004200 */
[----:B------:R-:W-:-:S02]  /*f910*/  LOP3.LUT R5, R2, 0xffff, RZ, 0xc0, !PT ;  /* 0x0000ffff02057812 */ /* 0x000fc400078ec0ff */
[----:B------:R-:W-:Y:S01]  /*f920*/  MOV R20, R21 ;  /* 0x0000001500147202 */ /* 0x000fe20000000f00 */
[----:B------:R-:W-:Y:S01]  /*f930*/  IMAD.MOV.U32 R21, RZ, RZ, R92 ;  /* 0x000000ffff157224 */ /* 0x000fe200078e005c */
[----:B------:R-:W-:Y:S02]  /*f940*/  LOP3.LUT R3, R0, 0xffff, RZ, 0xc0, !PT ;  /* 0x0000ffff00037812 */ /* 0x000fe400078ec0ff */
[----:B------:R-:W-:Y:S02]  /*f950*/  MOV R92, R235 ;  /* 0x000000eb005c7202 */ /* 0x000fe40000000f00 */
[----:B------:R3:W-:Y:S01]  /*f960*/  MUFU.EX2 R235, R4 ;  /* 0x0000000400eb7308 */ /* 0x0007e20000000800 */
[----:B------:R-:W-:Y:S01]  /*f970*/  SHF.R.U32.HI R3, RZ, 0x8, R3 ;  /* 0x00000008ff037819 */ /* 0x000fe20000011603 */
[----:B------:R-:W-:Y:S01]  /*f980*/  IMAD.MOV.U32 R31, RZ, RZ, R237 ;  /* 0x000000ffff1f7224 */ /* 0x000fe200078e00ed */
[----:B------:R-:W-:Y:S01]  /*f990*/  MOV R98, R20 ;  /* 0x0000001400627202 */ /* 0x000fe20000000f00 */
[----:B------:R-:W-:Y:S01]  /*f9a0*/  FFMA.FTZ R6, R99, UR20, -R11 ;  /* 0x0000001463067c23 */ /* 0x000fe2000801080b */
[----:B------:R-:W-:Y:S01]  /*f9b0*/  IMAD.MOV.U32 R99, RZ, RZ, R21 ;  /* 0x000000ffff637224 */ /* 0x000fe200078e0015 */
[----:B------:R-:W-:-:S02]  /*f9c0*/  SHF.R.U32.HI R7, RZ, 0x10, R2 ;  /* 0x00000010ff077819 */ /* 0x000fc40000011602 */
[----:B------:R4:W-:Y:S01]  /*f9d0*/  MUFU.EX2 R237, R13 ;  /* 0x0000000d00ed7308 */ /* 0x0009e20000000800 */
[----:B------:R-:W-:Y:S02]  /*f9e0*/  MOV R29, R232 ;  /* 0x000000e8001d7202 */ /* 0x000fe40000000f00 */
[----:B------:R-:W-:Y:S02]  /*f9f0*/  SHF.R.U32.HI R5, RZ, 0x8, R5 ;  /* 0x00000008ff057819 */ /* 0x000fe40000011605 */
[----:B------:R-:W-:Y:S02]  /*fa00*/  MOV R20, R92 ;  /* 0x0000005c00147202 */ /* 0x000fe40000000f00 */
[----:B---3--:R-:W-:Y:S01]  /*fa10*/  LOP3.LUT R4, R0, 0xff, RZ, 0xc0, !PT ;  /* 0x000000ff00047812 */ /* 0x008fe200078ec0ff */
[----:B------:R3:W2:Y:S01]  /*fa20*/  MUFU.EX2 R236, R12 ;  /* 0x0000000c00ec7308 */ /* 0x0006a20000000800 */
[----:B------:R-:W-:Y:S01]  /*fa30*/  MOV R232, R242 ;  /* 0x000000f200e87202 */ /* 0x000fe20000000f00 */
[----:B------:R-:W-:Y:S01]  /*fa40*/  IMAD.MOV.U32 R92, RZ, RZ, R94 ;  /* 0x000000ffff5c7224 */ /* 0x000fe200078e005e */
[----:B------:R-:W-:-:S02]  /*fa50*/  MOV R21, R93 ;  /* 0x0000005d00157202 */ /* 0x000fc40000000f00 */
[----:B----4-:R-:W-:Y:S02]  /*fa60*/  SHF.R.U32.HI R13, RZ, 0x18, R2 ;  /* 0x00000018ff0d7819 */ /* 0x010fe40000011602 */
[----:B------:R-:W-:Y:S02]  /*fa70*/  MOV R93, R28 ;  /* 0x0000001c005d7202 */ /* 0x000fe40000000f00 */
[----:B------:R-:W-:Y:S02]  /*fa80*/  MOV R94, R234 ;  /* 0x000000ea005e7202 */ /* 0x000fe40000000f00 */
[----:B---3--:R-:W-:Y:S02]  /*fa90*/  LOP3.LUT R12, R2, 0xff, RZ, 0xc0, !PT ;  /* 0x000000ff020c7812 */ /* 0x008fe400078ec0ff */
[----:B------:R-:W-:Y:S01]  /*faa0*/  PRMT R2, R4, 0x5410, R3 ;  /* 0x0000541004027816 */ /* 0x000fe20000000003 */
[----:B------:R-:W-:Y:S01]  /*fab0*/  FFMA.FTZ R4, R98, UR20, -R11 ;  /* 0x0000001462047c23 */ /* 0x000fe2000801080b */
[----:B------:R-:W-:Y:S01]  /*fac0*/  SHF.R.U32.HI R3, RZ, 0x10, R0 ;  /* 0x00000010ff037819 */ /* 0x000fe20000011600 */
[----:B------:R-:W-:Y:S01]  /*fad0*/  IMAD.MOV.U32 R98, RZ, RZ, R99 ;  /* 0x000000ffff627224 */ /* 0x000fe200078e0063 */
[----:B------:R-:W-:-:S02]  /*fae0*/  PRMT R28, R12, 0x5410, R5 ;  /* 0x000054100c1c7816 */ /* 0x000fc40000000005 */
[----:B------:R-:W-:Y:S01]  /*faf0*/  MOV R99, R20 ;  /* 0x0000001400637202 */ /* 0x000fe20000000f00 */
[----:B------:R3:W-:Y:S01]  /*fb00*/  MUFU.EX2 R234, R6 ;  /* 0x0000000600ea7308 */ /* 0x0007e20000000800 */
[----:B------:R-:W-:Y:S01]  /*fb10*/  MOV R20, R21 ;  /* 0x0000001500147202 */ /* 0x000fe20000000f00 */
[----:B------:R-:W-:Y:S01]  /*fb20*/  IMAD.MOV.U32 R21, RZ, RZ, R92 ;  /* 0x000000ffff157224 */ /* 0x000fe200078e005c */
[----:B------:R-:W-:Y:S01]  /*fb30*/  LOP3.LUT R5, R3, 0xff, RZ, 0xc0, !PT ;  /* 0x000000ff03057812 */ /* 0x000fe200078ec0ff */
[----:B------:R-:W-:Y:S01]  /*fb40*/  FFMA.FTZ R3, R232, UR20, -R11 ;  /* 0x00000014e8037c23 */ /* 0x000fe2000801080b */
[----:B------:R-:W-:Y:S02]  /*fb50*/  SHF.R.U32.HI R12, RZ, 0x18, R0 ;  /* 0x00000018ff0c7819 */ /* 0x000fe40000011600 */
[----:B------:R-:W-:Y:S02]  /*fb60*/  MOV R92, R93 ;  /* 0x0000005d005c7202 */ /* 0x000fe40000000f00 */
[----:B------:R-:W-:Y:S01]  /*fb70*/  MOV R93, R94 ;  /* 0x0000005e005d7202 */ /* 0x000fe20000000f00 */
[----:B------:R-:W-:Y:S01]  /*fb80*/  IMAD.MOV.U32 R94, RZ, RZ, R233 ;  /* 0x000000ffff5e7224 */ /* 0x000fe200078e00e9 */
[----:B------:R-:W-:Y:S01]  /*fb90*/  MUFU.EX2 R232, R3 ;  /* 0x0000000300e87308 */ /* 0x000fe20000000800 */
[----:B------:R-:W-:-:S02]  /*fba0*/  PRMT R5, R5, 0x5410, R12 ;  /* 0x0000541005057816 */ /* 0x000fc4000000000c */
[----:B---3--:R-:W-:-:S05]  /*fbb0*/  LOP3.LUT R6, R7, 0xff, RZ, 0xc0, !PT ;  /* 0x000000ff07067812 */ /* 0x008fca00078ec0ff */
[----:B------:R3:W4:Y:S01]  /*fbc0*/  MUFU.EX2 R233, R4 ;  /* 0x0000000400e97308 */ /* 0x0007220000000800 */
[----:B------:R-:W-:Y:S01]  /*fbd0*/  IMAD.MOV.U32 R110, RZ, RZ, R20 ;  /* 0x000000ffff6e7224 */ /* 0x000fe200078e0014 */
[----:B------:R-:W-:Y:S02]  /*fbe0*/  PRMT R7, R6, 0x5410, R13 ;  /* 0x0000541006077816 */ /* 0x000fe4000000000d */
[----:B------:R-:W-:Y:S01]  /*fbf0*/  MOV R103, R21 ;  /* 0x0000001500677202 */ /* 0x000fe20000000f00 */
[----:B------:R-:W4:Y:S01]  /*fc00*/  LDSM.16.MT88.4 R12, [R187+0x11000] ;  /* 0x01100000bb0c783b */ /* 0x000f220000004200 */
[----:B------:R-:W-:-:S03]  /*fc10*/  HSET2.LE.AND R0, R2, R97, PT ;  /* 0x0000006102007233 */ /* 0x000fc60003803000 */
[----:B------:R-:W4:Y:S01]  /*fc20*/  LDSM.16.MT88.4 R20, [R186+0x11000] ;  /* 0x01100000ba14783b */ /* 0x000f220000004200 */
[----:B-1----:R-:W-:-:S04]  /*fc30*/  F2FP.BF16.F32.PACK_AB R2, R238, R239 ;  /* 0x000000efee02723e */ /* 0x002fc800000010ff */
[----:B---3--:R-:W-:Y:S02]  /*fc40*/  LOP3.LUT R4, R0, R2, RZ, 0xc0, !PT ;  /* 0x0000000200047212 */ /* 0x008fe400078ec0ff */
[----:B------:R-:W-:Y:S02]  /*fc50*/  HSET2.LE.AND R0, R28, R97, PT ;  /* 0x000000611c007233 */ /* 0x000fe40003803000 */
[----:B--2---:R-:W-:-:S04]  /*fc60*/  F2FP.BF16.F32.PACK_AB R2, R236, R237 ;  /* 0x000000edec02723e */ /* 0x004fc800000010ff */
[----:B------:R-:W-:Y:S02]  /*fc70*/  LOP3.LUT R6, R0, R2, RZ, 0xc0, !PT ;  /* 0x0000000200067212 */ /* 0x000fe400078ec0ff */
[----:B------:R-:W-:Y:S02]  /*fc80*/  HSET2.LE.AND R0, R7, R97, PT ;  /* 0x0000006107007233 */ /* 0x000fe40003803000 */
[----:B----4-:R-:W-:-:S04]  /*fc90*/  F2FP.BF16.F32.PACK_AB R2, R232, R233 ;  /* 0x000000e9e802723e */ /* 0x010fc800000010ff */
[----:B------:R-:W-:Y:S02]  /*fca0*/  LOP3.LUT R7, R0, R2, RZ, 0xc0, !PT ;  /* 0x0000000200077212 */ /* 0x000fe400078ec0ff */
[----:B------:R-:W-:Y:S02]  /*fcb0*/  HSET2.LE.AND R0, R5, R97, PT ;  /* 0x0000006105007233 */ /* 0x000fe40003803000 */
[----:B------:R-:W-:-:S04]  /*fcc0*/  F2FP.BF16.F32.PACK_AB R2, R234, R235 ;  /* 0x000000ebea02723e */ /* 0x000fc800000010ff */
[----:B------:R-:W-:-:S07]  /*fcd0*/  LOP3.LUT R5, R0, R2, RZ, 0xc0, !PT ;  /* 0x0000000200057212 */ /* 0x000fce00078ec0ff */
[C---:B------:R-:W-:Y:S06]  /*fce0*/  HMMA.16816.F32.BF16 R152, R4.reuse, R16, R152 ;  /* 0x000000100498723c */ /* 0x040fec0000041898 */
        /* <DEDUP_REMOVED lines=8> */
[C---:B------:R-:W-:Y:S06]  /*fd70*/  HMMA.16816.F32.BF16 R144, R4.reuse, R20, R144 ;  /* 0x000000140490723c */ /* 0x040fec0000041890 */
[----:B------:R-:W-:Y:S01]  /*fd80*/  HMMA.16816.F32.BF16 R52, R4, R22, R52 ;  /* 0x000000160434723c */ /* 0x000fe20000041834 */
[----:B------:R-:W4:Y:S01]  /*fd90*/  LDSM.16.MT88.4 R20, [R186+0x13000] ;  /* 0x01300000ba14783b */ /* 0x000f220000004200 */
[----:B------:R-:W-:Y:S01]  /*fda0*/  MOV R3, R98 ;  /* 0x0000006200037202 */ /* 0x000fe20000000f00 */
[----:B------:R-:W-:Y:S01]  /*fdb0*/  IMAD.MOV.U32 R98, RZ, RZ, R30 ;  /* 0x000000ffff627224 */ /* 0x000fe200078e001e */
[----:B------:R-:W-:-:S02]  /*fdc0*/  MOV R96, R31 ;  /* 0x0000001f00607202 */ /* 0x000fc40000000f00 */
[----:B------:R-:W-:Y:S02]  /*fdd0*/  MOV R107, R29 ;  /* 0x0000001d006b7202 */ /* 0x000fe40000000f00 */
[----:B------:R-:W4:Y:S01]  /*fde0*/  LDSM.16.MT88.4 R28, [R185+0x15000] ;  /* 0x01500000b91c783b */ /* 0x000f220000004200 */
[----:B------:R-:W-:Y:S01]  /*fdf0*/  MOV R111, R99 ;  /* 0x00000063006f7202 */ /* 0x000fe20000000f00 */
[----:B------:R-:W-:Y:S01]  /*fe00*/  IMAD.MOV.U32 R101, RZ, RZ, R93 ;  /* 0x000000ffff657224 */ /* 0x000fe200078e005d */
[----:B------:R-:W-:Y:S01]  /*fe10*/  MOV R102, R92 ;  /* 0x0000005c00667202 */ /* 0x000fe20000000f00 */
[----:B-1----:R-:W-:Y:S01]  /*fe20*/  HMMA.16816.F32.BF16 R88, R4, R16, R88 ;  /* 0x000000100458723c */ /* 0x002fe20000041858 */
[----:B------:R-:W-:Y:S02]  /*fe30*/  MOV R100, R94 ;  /* 0x0000005e00647202 */ /* 0x000fe40000000f00 */
[----:B------:R-:W-:-:S03]  /*fe40*/  MOV R99, R95 ;  /* 0x0000005f00637202 */ /* 0x000fc60000000f00 */
[----:B------:R-:W-:Y:S01]  /*fe50*/  HMMA.16816.F32.BF16 R92, R4, R18, R72 ;  /* 0x00000012045c723c */ /* 0x000fe20000041848 */
[----:B------:R-:W1:Y:S01]  /*fe60*/  LDSM.16.MT88.4 R16, [R187+0x15000] ;  /* 0x01500000bb10783b */ /* 0x000e620000004200 */
[----:B------:R-:W-:-:S04]  /*fe70*/  MOV R0, R99 ;  /* 0x0000006300007202 */ /* 0x000fc80000000f00 */
[----:B--2---:R-:W-:Y:S01]  /*fe80*/  HMMA.16816.F32.BF16 R64, R4, R24, R64 ;  /* 0x000000180440723c */ /* 0x004fe20000041840 */
[----:B------:R-:W-:Y:S01]  /*fe90*/  MOV R75, R96 ;  /* 0x00000060004b7202 */ /* 0x000fe20000000f00 */
[----:B------:R-:W-:Y:S01]  /*fea0*/  IMAD.MOV.U32 R72, RZ, RZ, R98 ;  /* 0x000000ffff487224 */ /* 0x000fe200078e0062 */
[----:B------:R-:W-:-:S03]  /*feb0*/  MOV R73, R97 ;  /* 0x0000006100497202 */ /* 0x000fc60000000f00 */
[C---:B------:R-:W-:Y:S01]  /*fec0*/  HMMA.16816.F32.BF16 R68, R4.reuse, R26, R68 ;  /* 0x0000001a0444723c */ /* 0x040fe20000041844 */
[----:B------:R-:W2:Y:S05]  /*fed0*/  LDSM.16.MT88.4 R24, [R186+0x15000] ;  /* 0x01500000ba18783b */ /* 0x000eaa0000004200 */
[C---:B---3--:R-:W-:Y:S06]  /*fee0*/  HMMA.16816.F32.BF16 R96, R4.reuse, R12, R80 ;  /* 0x0000000c0460723c */ /* 0x048fec0000041850 */
[----:B----4-:R-:W-:Y:S01]  /*fef0*/  HMMA.16816.F32.BF16 R76, R4, R20, R76 ;  /* 0x00000014044c723c */ /* 0x010fe2000004184c */
[----:B------:R-:W-:Y:S01]  /*ff00*/  MOV R81, R100 ;  /* 0x0000006400517202 */ /* 0x000fe20000000f00 */
[----:B------:R-:W-:Y:S01]  /*ff10*/  IMAD.MOV.U32 R80, RZ, RZ, R101 ;  /* 0x000000ffff507224 */ /* 0x000fe200078e0065 */
[----:B------:R-:W-:-:S02]  /*ff20*/  MOV R82, R102 ;  /* 0x0000006600527202 */ /* 0x000fc40000000f00 */
[----:B------:R-:W-:Y:S01]  /*ff30*/  MOV R83, R103 ;  /* 0x0000006700537202 */ /* 0x000fe20000000f00 */
[C---:B------:R-:W-:Y:S01]  /*ff40*/  HMMA.16816.F32.BF16 R84, R4.reuse, R22, R84 ;  /* 0x000000160454723c */ /* 0x040fe20000041854 */
[----:B------:R-:W3:Y:S05]  /*ff50*/  LDSM.16.MT88.4 R20, [R188+0x15000] ;  /* 0x01500000bc14783b */ /* 0x000eea0000004200 */
[----:B------:R-:W-:Y:S01]  /*ff60*/  HMMA.16816.F32.BF16 R100, R4, R14, R124 ;  /* 0x0000000e0464723c */ /* 0x000fe2000004187c */
[----:B------:R-:W4:Y:S01]  /*ff70*/  LDSM.16.MT88.4 R12, [R185+0x17000] ;  /* 0x01700000b90c783b */ /* 0x000f220000004200 */
[----:B------:R-:W-:-:S04]  /*ff80*/  IMAD.MOV.U32 R74, RZ, RZ, R107 ;  /* 0x000000ffff4a7224 */ /* 0x000fc800078e006b */
[C---:B------:R-:W-:Y:S07]  /*ff90*/  HMMA.16816.F32.BF16 R104, R4.reuse, R28, R156 ;  /* 0x0000001c0468723c */ /* 0x040fee000004189c */
[----:B------:R-:W-:Y:S01]  /*ffa0*/  IMAD.MOV.U32 R158, RZ, RZ, R110 ;  /* 0x000000ffff9e7224 */ /* 0x000fe200078e006e */
[----:B------:R-:W-:Y:S02]  /*ffb0*/  MOV R159, R111 ;  /* 0x0000006f009f7202 */ /* 0x000fe40000000f00 */
[C---:B------:R-:W-:Y:S01]  /*ffc0*/  HMMA.16816.F32.BF16 R108, R4.reuse, R30, R224 ;  /* 0x0000001e046c723c */ /* 0x040fe200000418e0 */
[----:B------:R-:W4:Y:S05]  /*ffd0*/  LDSM.16.MT88.4 R28, [R186+0x17000] ;  /* 0x01700000ba1c783b */ /* 0x000f2a0000004200 */
[C---:B-1----:R-:W-:Y:S06]  /*ffe0*/  HMMA.16816.F32.BF16 R124, R4.reuse, R16, R168 ;  /* 0x00000010047c723c */ /* 0x042fec00000418a8 */
[C---:B------:R-:W-:Y:S01]  /*fff0*/  HMMA.16816.F32.BF16 R176, R4.reuse, R18, R176 ;  /* 0x0000001204b0723c */ /* 0x040fe200000418b0 */
[----:B------:R-:W1:Y:S05]  /*10000*/  LDSM.16.MT88.4 R16, [R187+0x17000] ;  /* 0x01700000bb10783b */ /* 0x000e6a0000004200 */
[C---:B--2---:R-:W-:Y:S06]  /*10010*/  HMMA.16816.F32.BF16 R112, R4.reuse, R24, R228 ;  /* 0x000000180470723c */ /* 0x044fec00000418e4 */
[C---:B------:R-:W-:Y:S06]  /*10020*/  HMMA.16816.F32.BF16 R24, R4.reuse, R26, R220 ;  /* 0x0000001a0418723c */ /* 0x040fec00000418dc */
[----:B---3--:R-:W-:Y:S01]  /*10030*/  HMMA.16816.F32.BF16 R116, R4, R20, R180 ;  /* 0x000000140474723c */ /* 0x008fe200000418b4 */
[----:B------:R-:W-:-:S05]  /*10040*/  FFMA.FTZ R0, R0, UR20, -R10 ;  /* 0x0000001400007c23 */ /* 0x000fca000801080a */
[C---:B----4-:R-:W-:Y:S06]  /*10050*/  HMMA.16816.F32.BF16 R220, R4.reuse, R12, R164 ;  /* 0x0000000c04dc723c */ /* 0x050fec00000418a4 */
[C---:B------:R-:W-:Y:S01]  /*10060*/  HMMA.16816.F32.BF16 R180, R4.reuse, R14, R148 ;  /* 0x0000000e04b4723c */ /* 0x040fe20000041894 */
[----:B------:R-:W2:Y:S01]  /*10070*/  LDSM.16.MT88.4 R12, [R188+0x17000] ;  /* 0x01700000bc0c783b */ /* 0x000ea20000004200 */
[----:B------:R3:W-:Y:S01]  /*10080*/  MUFU.EX2 R226, R0 ;  /* 0x0000000000e27308 */ /* 0x0007e20000000800 */
[----:B------:R-:W-:Y:S02]  /*10090*/  LOP3.LUT R2, R33, UR15, R34, 0x96, !PT ;  /* 0x0000000f21027c12 */ /* 0x000fe4000f8e9622 */
[----:B------:R-:W-:Y:S01]  /*100a0*/  LDSM.16.MT88.4 R148, [R186+0x11800] ;  /* 0x01180000ba94783b */ /* 0x000fe20000004200 */
[C---:B------:R-:W-:Y:S06]  /*100b0*/  HMMA.16816.F32.BF16 R20, R4.reuse, R22, R172 ;  /* 0x000000160414723c */ /* 0x040fec00000418ac */
[----:B------:R-:W-:Y:S01]  /*100c0*/  HMMA.16816.F32.BF16 R168, R4, R30, R132 ;  /* 0x0000001e04a8723c */ /* 0x000fe20000041884 */
[----:B------:R-:W-:Y:S01]  /*100d0*/  LDSM.16.MT88.4 R164, [R187+0x11800] ;  /* 0x01180000bba4783b */ /* 0x000fe20000004200 */
[----:B---3--:R-:W-:-:S04]  /*100e0*/  FFMA.FTZ R0, R158, UR20, -R10 ;  /* 0x000000149e007c23 */ /* 0x008fc8000801080a */
[----:B------:R3:W4:Y:S01]  /*100f0*/  MUFU.EX2 R227, R0 ;  /* 0x0000000000e37308 */ /* 0x0007220000000800 */
[----:B------:R-:W-:Y:S01]  /*10100*/  HMMA.16816.F32.BF16 R172, R4, R28, R140 ;  /* 0x0000001c04ac723c */ /* 0x000fe2000004188c */
[----:B------:R-:W4:Y:S01]  /*10110*/  LDSM.16.MT88.4 R140, [R185+0x11800] ;  /* 0x01180000b98c783b */ /* 0x000f220000004200 */
[----:B---3--:R-:W-:-:S04]  /*10120*/  FFMA.FTZ R0, R159, UR20, -R10 ;  /* 0x000000149f007c23 */ /* 0x008fc8000801080a */
[----:B-1----:R-:W-:Y:S01]  /*10130*/  HMMA.16816.F32.BF16 R28, R4, R16, R40 ;  /* 0x00000010041c723c */ /* 0x002fe20000041828 */
[----:B------:R-:W1:Y:S01]  /*10140*/  LDSM.16.MT88.4 R156, [R188+0x11800] ;  /* 0x01180000bc9c783b */ /* 0x000e620000004200 */
[----:B------:R3:W-:Y:S03]  /*10150*/  MUFU.EX2 R229, R0 ;  /* 0x0000000000e57308 */ /* 0x0007e60000000800 */
[----:B------:R-:W1:Y:S01]  /*10160*/  LDSM.16.MT88.4 R40, [R185+0x13800] ;  /* 0x01380000b928783b */ /* 0x000e620000004200 */
[----:B---3--:R-:W-:-:S04]  /*10170*/  FFMA.FTZ R0, R80, UR20, -R10 ;  /* 0x0000001450007c23 */ /* 0x008fc8000801080a */
[----:B------:R3:W-:Y:S01]  /*10180*/  MUFU.EX2 R228, R0 ;  /* 0x0000000000e47308 */ /* 0x0007e20000000800 */
[----:B------:R-:W-:-:S07]  /*10190*/  FFMA.FTZ R10, R81, UR20, -R11 ;  /* 0x00000014510a7c23 */ /* 0x000fce000801080b */
[----:B------:R2:W-:Y:S01]  /*101a0*/  MUFU.EX2 R224, R10 ;  /* 0x0000000a00e07308 */ /* 0x0005e20000000800 */
[----:B---3--:R-:W-:Y:S01]  /*101b0*/  FFMA.FTZ R0, R83, UR20, -R11 ;  /* 0x0000001453007c23 */ /* 0x008fe2000801080b */
[----:B------:R-:W-:Y:S01]  /*101c0*/  MOV R83, R72 ;  /* 0x0000004800537202 */ /* 0x000fe20000000f00 */
[----:B------:R-:W-:Y:S01]  /*101d0*/  IMAD.MOV.U32 R72, RZ, RZ, R73 ;  /* 0x000000ffff487224 */ /* 0x000fe200078e0049 */
[----:B------:R-:W-:Y:S01]  /*101e0*/  MOV R73, R3 ;  /* 0x0000000300497202 */ /* 0x000fe20000000f00 */
[----:B------:R-:W-:-:S03]  /*101f0*/  IMAD.WIDE.U32 R2, R2, -0x2daee0ad, RZ ;  /* 0xd2511f5302027825 */ /* 0x000fc600078e00ff */
[----:B------:R3:W1:Y:S01]  /*10200*/  MUFU.EX2 R225, R0 ;  /* 0x0000000000e17308 */ /* 0x0006620000000800 */
[----:B--2---:R-:W-:Y:S01]  /*10210*/  LOP3.LUT R10, R2, 0xffff, RZ, 0xc0, !PT ;  /* 0x0000ffff020a7812 */ /* 0x004fe200078ec0ff */
[C---:B------:R-:W-:Y:S06]  /*10220*/  HMMA.16816.F32.BF16 R32, R4.reuse, R14, R120 ;  /* 0x0000000e0420723c */ /* 0x040fec0000041878 */
[----:B------:R-:W-:Y:S01]  /*10230*/  HMMA.16816.F32.BF16 R132, R4, R12, R128 ;  /* 0x0000000c0484723c */ /* 0x000fe20000041880 */
[----:B---3--:R-:W-:Y:S01]  /*10240*/  LOP3.LUT R0, R3, UR25, R36, 0x96, !PT ;  /* 0x0000001903007c12 */ /* 0x008fe2000f8e9624 */
[--C-:B------:R-:W-:Y:S01]  /*10250*/  FFMA.FTZ R3, R82, UR20, -R11.reuse ;  /* 0x0000001452037c23 */ /* 0x100fe2000801080b */
[----:B------:R-:W-:Y:S01]  /*10260*/  FFMA.FTZ R11, R83, UR20, -R11 ;  /* 0x00000014530b7c23 */ /* 0x000fe2000801080b */
[----:B------:R-:W-:-:S02]  /*10270*/  LOP3.LUT R14, R2, 0xff, RZ, 0xc0, !PT ;  /* 0x000000ff020e7812 */ /* 0x000fc400078ec0ff */
[----:B------:R-:W-:Y:S01]  /*10280*/  HMMA.16816.F32.BF16 R16, R4, R18, R44 ;  /* 0x000000120410723c */ /* 0x000fe2000004182c */
[----:B------:R2:W-:Y:S01]  /*10290*/  MUFU.EX2 R15, R3 ;  /* 0x00000003000f7308 */ /* 0x0005e20000000800 */
[----:B------:R-:W-:Y:S01]  /*102a0*/  SHF.R.U32.HI R12, RZ, 0x10, R2 ;  /* 0x00000010ff0c7819 */ /* 0x000fe20000011602 */
[----:B------:R-:W-:Y:S01]  /*102b0*/  IMAD.MOV.U32 R230, RZ, RZ, R74 ;  /* 0x000000ffffe67224 */ /* 0x000fe200078e004a */
[----:B------:R-:W-:Y:S01]  /*102c0*/  SHF.R.U32.HI R13, RZ, 0x18, R2 ;  /* 0x00000018ff0d7819 */ /* 0x000fe20000011602 */
[----:B------:R-:W-:Y:S01]  /*102d0*/  LDSM.16.MT88.4 R80, [R186+0x15800] ;  /* 0x01580000ba50783b */ /* 0x000fe20000004200 */
[----:B------:R-:W-:-:S03]  /*102e0*/  LOP3.LUT R2, R0, 0xffff, RZ, 0xc0, !PT ;  /* 0x0000ffff00027812 */ /* 0x000fc600078ec0ff */
[----:B------:R-:W3:Y:S01]  /*102f0*/  MUFU.EX2 R11, R11 ;  /* 0x0000000b000b7308 */ /* 0x000ee20000000800 */
[----:B------:R-:W-:Y:S01]  /*10300*/  LOP3.LUT R7, R0, 0xff, RZ, 0xc0, !PT ;  /* 0x000000ff00077812 */ /* 0x000fe200078ec0ff */
[----:B------:R-:W-:Y:S01]  /*10310*/  IMAD.MOV.U32 R241, RZ, RZ, R191 ;  /* 0x000000fffff17224 */ /* 0x000fe200078e00bf */
[--C-:B------:R-:W-:Y:S01]  /*10320*/  SHF.R.U32.HI R6, RZ, 0x18, R0.reuse ;  /* 0x00000018ff067819 */ /* 0x100fe20000011600 */
[----:B------:R-:W-:Y:S01]  /*10330*/  LDSM.16.MT88.4 R120, [R188+0x17800] ;  /* 0x01780000bc78783b */ /* 0x000fe20000004200 */
[----:B------:R-:W-:Y:S02]  /*10340*/  LOP3.LUT R4, R12, 0xff, RZ, 0xc0, !PT ;  /* 0x000000ff0c047812 */ /* 0x000fe400078ec0ff */
[----:B--2---:R-:W-:Y:S01]  /*10350*/  SHF.R.U32.HI R3, RZ, 0x10, R0 ;  /* 0x00000010ff037819 */ /* 0x004fe20000011600 */
[----:B------:R2:W5:Y:S01]  /*10360*/  LDL.LU R191, [R1+0xd0] ;  /* 0x0000d00001bf7983 */ /* 0x0005620000300800 */
[----:B------:R-:W-:Y:S02]  /*10370*/  SHF.R.U32.HI R0, RZ, 0x8, R10 ;  /* 0x00000008ff007819 */ /* 0x000fe4000001160a */
[----:B------:R-:W-:-:S02]  /*10380*/  SHF.R.U32.HI R5, RZ, 0x8, R2 ;  /* 0x00000008ff057819 */ /* 0x000fc40000011602 */
[----:B------:R-:W-:Y:S02]  /*10390*/  LOP3.LUT R3, R3, 0xff, RZ, 0xc0, !PT ;  /* 0x000000ff03037812 */ /* 0x000fe400078ec0ff */
[----:B------:R-:W-:Y:S02]  /*103a0*/  PRMT R0, R14, 0x5410, R0 ;  /* 0x000054100e007816 */ /* 0x000fe40000000000 */
[----:B------:R-:W-:Y:S02]  /*103b0*/  PRMT R2, R4, 0x5410, R13 ;  /* 0x0000541004027816 */ /* 0x000fe4000000000d */
[----:B------:R-:W-:Y:S02]  /*103c0*/  PRMT R4, R7, 0x5410, R5 ;  /* 0x0000541007047816 */ /* 0x000fe40000000005 */
[----:B------:R-:W-:Y:S02]  /*103d0*/  PRMT R3, R3, 0x5410, R6 ;  /* 0x0000541003037816 */ /* 0x000fe40000000006 */
[----:B------:R-:W-:-:S02]  /*103e0*/  HSET2.LE.AND R5, R0, R72, PT ;  /* 0x0000004800057233 */ /* 0x000fc40003803000 */
[--C-:B------:R-:W-:Y:S02]  /*103f0*/  HSET2.LE.AND R7, R2, R72.reuse, PT ;  /* 0x0000004802077233 */ /* 0x100fe40003803000 */
[--C-:B------:R-:W-:Y:S02]  /*10400*/  HSET2.LE.AND R0, R4, R72.reuse, PT ;  /* 0x0000004804007233 */ /* 0x100fe40003803000 */
[----:B------:R-:W-:Y:S02]  /*10410*/  HSET2.LE.AND R3, R3, R72, PT ;  /* 0x0000004803037233 */ /* 0x000fe40003803000 */
[----:B----4-:R-:W-:Y:S02]  /*10420*/  F2FP.BF16.F32.PACK_AB R2, R227, R226 ;  /* 0x000000e2e302723e */ /* 0x010fe400000010ff */
[----:B-1----:R-:W-:Y:S02]  /*10430*/  F2FP.BF16.F32.PACK_AB R4, R224, R225 ;  /* 0x000000e1e004723e */ /* 0x002fe400000010ff */
[----:B------:R-:W-:-:S02]  /*10440*/  F2FP.BF16.F32.PACK_AB R6, R228, R229 ;  /* 0x000000e5e406723e */ /* 0x000fc400000010ff */
[----:B---3--:R-:W-:Y:S02]  /*10450*/  F2FP.BF16.F32.PACK_AB R10, R11, R15 ;  /* 0x0000000f0b0a723e */ /* 0x008fe400000010ff */
[----:B------:R-:W-:Y:S02]  /*10460*/  LOP3.LUT R128, R0, R2, RZ, 0xc0, !PT ;  /* 0x0000000200807212 */ /* 0x000fe400078ec0ff */
[----:B------:R-:W-:Y:S02]  /*10470*/  LOP3.LUT R129, R3, R4, RZ, 0xc0, !PT ;  /* 0x0000000403817212 */ /* 0x000fe400078ec0ff */
[----:B------:R-:W-:Y:S02]  /*10480*/  LOP3.LUT R130, R5, R6, RZ, 0xc0, !PT ;  /* 0x0000000605827212 */ /* 0x000fe400078ec0ff */
[----:B------:R-:W-:Y:S01]  /*10490*/  LOP3.LUT R131, R7, R10, RZ, 0xc0, !PT ;  /* 0x0000000a07837212 */ /* 0x000fe200078ec0ff */
[----:B------:R-:W-:Y:S01]  /*104a0*/  IMAD.MOV.U32 R13, RZ, RZ, R39 ;  /* 0x000000ffff0d7224 */ /* 0x000fe200078e0027 */
[----:B------:R-:W-:Y:S01]  /*104b0*/  MOV R14, R38 ;  /* 0x00000026000e7202 */ /* 0x000fe20000000f00 */
[----:B------:R-:W-:Y:S01]  /*104c0*/  LDSM.16.MT88.4 R4, [R187+0x17800] ;  /* 0x01780000bb04783b */ /* 0x000fe20000004200 */
[----:B------:R-:W-:-:S03]  /*104d0*/  MOV R231, R73 ;  /* 0x0000004900e77202 */ /* 0x000fc60000000f00 */
[C---:B------:R-:W-:Y:S01]  /*104e0*/  HMMA.16816.F32.BF16 R136, R128.reuse, R140, R136 ;  /* 0x0000008c8088723c */ /* 0x040fe20000041888 */
[----:B------:R-:W-:Y:S02]  /*104f0*/  MOV R12, R75 ;  /* 0x0000004b000c7202 */ /* 0x000fe40000000f00 */
[----:B------:R-:W-:Y:S03]  /*10500*/  LDSM.16.MT88.4 R72, [R185+0x15800] ;  /* 0x01580000b948783b */ /* 0x000fe60000004200 */
[C---:B------:R-:W-:Y:S06]  /*10510*/  HMMA.16816.F32.BF16 R152, R128.reuse, R156, R152 ;  /* 0x0000009c8098723c */ /* 0x040fec0000041898 */
[C---:B------:R-:W-:Y:S01]  /*10520*/  HMMA.16816.F32.BF16 R140, R128.reuse, R142, R48 ;  /* 0x0000008e808c723c */ /* 0x040fe20000041830 */
[----:B------:R-:W1:Y:S05]  /*10530*/  LDSM.16.MT88.4 R48, [R186+0x13800] ;  /* 0x01380000ba30783b */ /* 0x000e6a0000004200 */
[C---:B------:R-:W-:Y:S01]  /*10540*/  HMMA.16816.F32.BF16 R156, R128.reuse, R158, R56 ;  /* 0x0000009e809c723c */ /* 0x040fe20000041838 */
[----:B------:R-:W3:Y:S05]  /*10550*/  LDSM.16.MT88.4 R56, [R188+0x13800] ;  /* 0x01380000bc38783b */ /* 0x000eea0000004200 */
[----:B------:R-:W-:Y:S01]  /*10560*/  HMMA.16816.F32.BF16 R36, R128, R40, R64 ;  /* 0x000000288024723c */ /* 0x000fe20000041840 */
[----:B------:R-:W4:Y:S01]  /*10570*/  LDSM.16.MT88.4 R64, [R187+0x13800] ;  /* 0x01380000bb40783b */ /* 0x000f220000004200 */
[----:B------:R-:W-:Y:S01]  /*10580*/  MOV R244, R190 ;  /* 0x000000be00f47202 */ /* 0x000fe20000000f00 */
[----:B------:R-:W-:Y:S01]  /*10590*/  FFMA.FTZ R2, R14, R9, R13 ;  /* 0x000000090e027223 */ /* 0x000fe2000001000d */
[----:B------:R-:W-:Y:S01]  /*105a0*/  FFMA.FTZ R0, R230, R8, R12 ;  /* 0x00000008e6007223 */ /* 0x000fe2000001000c */
[----:B------:R2:W5:Y:S02]  /*105b0*/  LDL.LU R190, [R1+0xcc] ;  /* 0x0000cc0001be7983 */ /* 0x0005640000300800 */
        /* <DEDUP_REMOVED lines=8> */
[----:B------:R-:W-:Y:S01]  /*10640*/  IMAD.MOV.U32 R243, RZ, RZ, R244 ;  /* 0x000000fffff37224 */ /* 0x000fe200078e00f4 */
[----:B------:R-:W-:Y:S01]  /*10650*/  MOV R244, R245 ;  /* 0x000000f500f47202 */ /* 0x000fe20000000f00 */
[----:B------:R-:W-:Y:S01]  /*10660*/  FADD.FTZ R2, R241, R2 ;  /* 0x00000002f1027221 */ /* 0x000fe20000010000 */
[----:B------:R-:W-:Y:S01]  /*10670*/  FADD.FTZ R0, R242, R0 ;  /* 0x00000000f2007221 */ /* 0x000fe20000010000 */
[----:B------:R-:W-:-:S02]  /*10680*/  MOV R248, R189 ;  /* 0x000000bd00f87202 */ /* 0x000fc40000000f00 */
[----:B------:R-:W-:Y:S01]  /*10690*/  MOV R245, R246 ;  /* 0x000000f600f57202 */ /* 0x000fe20000000f00 */
[----:B------:R-:W-:Y:S01]  /*106a0*/  FADD.FTZ R2, R243, R2 ;  /* 0x00000002f3027221 */ /* 0x000fe20000010000 */
[----:B------:R-:W-:Y:S02]  /*106b0*/  IMAD.MOV.U32 R246, RZ, RZ, R247 ;  /* 0x000000fffff67224 */ /* 0x000fe400078e00f7 */
[----:B------:R-:W-:Y:S01]  /*106c0*/  FADD.FTZ R0, R244, R0 ;  /* 0x00000000f4007221 */ /* 0x000fe20000010000 */
[----:B------:R-:W-:Y:S01]  /*106d0*/  MOV R247, R248 ;  /* 0x000000f800f77202 */ /* 0x000fe20000000f00 */
[----:B------:R-:W-:Y:S01]  /*106e0*/  FADD.FTZ R2, R245, R2 ;  /* 0x00000002f5027221 */ /* 0x000fe20000010000 */
[----:B------:R-:W-:Y:S01]  /*106f0*/  MOV R248, R249 ;  /* 0x000000f900f87202 */ /* 0x000fe20000000f00 */
[----:B------:R-:W-:Y:S01]  /*10700*/  FADD.FTZ R0, R246, R0 ;  /* 0x00000000f6007221 */ /* 0x000fe20000010000 */
[----:B------:R-:W-:Y:S02]  /*10710*/  IMAD.MOV.U32 R249, RZ, RZ, R250 ;  /* 0x000000fffff97224 */ /* 0x000fe400078e00fa */
[----:B------:R-:W-:Y:S01]  /*10720*/  FADD.FTZ R2, R247, R2 ;  /* 0x00000002f7027221 */ /* 0x000fe20000010000 */
[C---:B------:R-:W-:Y:S01]  /*10730*/  HMMA.16816.F32.BF16 R144, R128.reuse, R148, R144 ;  /* 0x000000948090723c */ /* 0x040fe20000041890 */
[----:B------:R-:W-:Y:S01]  /*10740*/  FADD.FTZ R0, R248, R0 ;  /* 0x00000000f8007221 */ /* 0x000fe20000010000 */
[----:B------:R-:W-:Y:S01]  /*10750*/  MOV R250, R251 ;  /* 0x000000fb00fa7202 */ /* 0x000fe20000000f00 */
[----:B------:R-:W-:Y:S01]  /*10760*/  FADD.FTZ R2, R249, R2 ;  /* 0x00000002f9027221 */ /* 0x000fe20000010000 */
[----:B------:R-:W-:Y:S01]  /*10770*/  MOV R251, R184 ;  /* 0x000000b800fb7202 */ /* 0x000fe20000000f00 */
[----:B------:R2:W5:Y:S01]  /*10780*/  LDL.LU R189, [R1+0xc8] ;  /* 0x0000c80001bd7983 */ /* 0x0005620000300800 */
[----:B------:R-:W-:Y:S01]  /*10790*/  HMMA.16816.F32.BF16 R148, R128, R150, R52 ;  /* 0x000000968094723c */ /* 0x000fe20000041834 */
[----:B------:R-:W-:-:S05]  /*107a0*/  FADD.FTZ R0, R252, R0 ;  /* 0x00000000fc007221 */ /* 0x000fca0000010000 */
[C---:B------:R-:W-:Y:S01]  /*107b0*/  HMMA.16816.F32.BF16 R160, R128.reuse, R164, R160 ;  /* 0x000000a480a0723c */ /* 0x040fe200000418a0 */
[----:B------:R-:W-:Y:S01]  /*107c0*/  FADD.FTZ R2, R250, R2 ;  /* 0x00000002fa027221 */ /* 0x000fe20000010000 */
[----:B------:R2:W5:Y:S04]  /*107d0*/  LDL.LU R184, [R1+0xc4] ;  /* 0x0000c40001b87983 */ /* 0x0005680000300800 */
[----:B------:R-:W-:Y:S01]  /*107e0*/  HMMA.16816.F32.BF16 R164, R128, R166, R60 ;  /* 0x000000a680a4723c */ /* 0x000fe2000004183c */
[----:B------:R-:W-:-:S05]  /*107f0*/  FADD.FTZ R0, R251, R0 ;  /* 0x00000000fb007221 */ /* 0x000fca0000010000 */
[C---:B------:R-:W-:Y:S06]  /*10800*/  HMMA.16816.F32.BF16 R40, R128.reuse, R42, R68 ;  /* 0x0000002a8028723c */ /* 0x040fec0000041844 */
[C---:B-1----:R-:W-:Y:S06]  /*10810*/  HMMA.16816.F32.BF16 R44, R128.reuse, R48, R76 ;  /* 0x00000030802c723c */ /* 0x042fec000004184c */
[C---:B---3--:R-:W-:Y:S01]  /*10820*/  HMMA.16816.F32.BF16 R52, R128.reuse, R56, R88 ;  /* 0x000000388034723c */ /* 0x048fe20000041858 */
[----:B------:R-:W1:Y:S05]  /*10830*/  LDSM.16.MT88.4 R88, [R188+0x15800] ;  /* 0x01580000bc58783b */ /* 0x000e6a0000004200 */
[C---:B----4-:R-:W-:Y:S01]  /*10840*/  HMMA.16816.F32.BF16 R60, R128.reuse, R64, R96 ;  /* 0x00000040803c723c */ /* 0x050fe20000041860 */
[----:B------:R-:W3:Y:S05]  /*10850*/  LDSM.16.MT88.4 R96, [R187+0x15800] ;  /* 0x01580000bb60783b */ /* 0x000eea0000004200 */
[C---:B------:R-:W-:Y:S01]  /*10860*/  HMMA.16816.F32.BF16 R68, R128.reuse, R72, R104 ;  /* 0x000000488044723c */ /* 0x040fe20000041868 */
[----:B------:R-:W4:Y:S05]  /*10870*/  LDSM.16.MT88.4 R104, [R185+0x17800] ;  /* 0x01780000b968783b */ /* 0x000f2a0000004200 */
[----:B------:R-:W-:Y:S01]  /*10880*/  HMMA.16816.F32.BF16 R76, R128, R80, R112 ;  /* 0x00000050804c723c */ /* 0x000fe20000041870 */
[----:B------:R-:W2:Y:S01]  /*10890*/  LDSM.16.MT88.4 R112, [R186+0x17800] ;  /* 0x01780000ba70783b */ /* 0x000ea20000004200 */
        /* <DEDUP_REMOVED lines=22> */
[C---:B-1----:R-:W-:Y:S06]  /*10a00*/  HMMA.16816.F32.BF16 R84, R128.reuse, R88, R116 ;  /* 0x000000588054723c */ /* 0x042fec0000041874 */
[C---:B---3--:R-:W-:Y:S06]  /*10a10*/  HMMA.16816.F32.BF16 R92, R128.reuse, R96, R124 ;  /* 0x00000060805c723c */ /* 0x048fec000004187c */
[C---:B----4-:R-:W-:Y:S06]  /*10a20*/  HMMA.16816.F32.BF16 R100, R128.reuse, R104, R220 ;  /* 0x000000688064723c */ /* 0x050fec00000418dc */
[C---:B--2---:R-:W-:Y:S06]  /*10a30*/  HMMA.16816.F32.BF16 R108, R128.reuse, R112, R172 ;  /* 0x00000070806c723c */ /* 0x044fec00000418ac */
        /* <DEDUP_REMOVED lines=9> */
[----:B------:R-:W-:-:S02]  /*10ad0*/  MOV R3, R218 ;  /* 0x000000da00037202 */ /* 0x000fc40000000f00 */
[----:B------:R-:W-:-:S15]  /*10ae0*/  MOV R132, R219 ;  /* 0x000000db00847202 */ /* 0x000fde0000000f00 */
[----:B------:R-:W-:-:S06]  /*10af0*/  NOP ;  /* 0x0000000000007918 */ /* 0x000fcc0000000000 */
.L_x_1251:
[----:B------:R-:W-:-:S06]  /*10b00*/  UISETP.GT.AND UP0, UPT, UR22, UR5, UPT ;  /* 0x000000051600728c */ /* 0x000fcc000bf04270 */
[----:B------:R-:W-:-:S13]  /*10b10*/  PLOP3.LUT P0, PT, PT, PT, UP0, 0x80, 0x0 ;  /* 0x000000000000781c */ /* 0x000fda0003f0f008 */
[----:B------:R-:W-:Y:S05]  /*10b20*/  @!P0 BRA `(.L_x_1255) ;  /* 0x0000005c00b48947 */ /* 0x000fea0003800000 */
[----:B------:R-:W2:Y:S01]  /*10b30*/  LDL.LU R6, [R1+0xbc] ;  /* 0x0000bc0001067983 */ /* 0x000ea20000300800 */
[----:B------:R-:W-:Y:S01]  /*10b40*/  ULDC UR4, c[0x0][0x2d0] ;  /* 0x0000b40000047ab9 */ /* 0x000fe20000000800 */
[----:B------:R-:W-:Y:S01]  /*10b50*/  ULDC.64 UR10, c[0x0][0x218] ;  /* 0x00008600000a7ab9 */ /* 0x000fe20000000a00 */
[----:B------:R-:W-:Y:S01]  /*10b60*/  ULDC.64 UR6, c[0x0][0x220] ;  /* 0x0000880000067ab9 */ /* 0x000fe20000000a00 */
[----:B------:R-:W3:Y:S01]  /*10b70*/  LDL.LU R9, [R1+0xa8] ;  /* 0x0000a80001097983 */ /* 0x000ee20000300800 */
[----:B------:R-:W1:Y:S01]  /*10b80*/  S2R R0, SR_TID.X ;  /* 0x0000000000007919 */ /* 0x000e620000002100 */
[----:B------:R-:W-:Y:S01]  /*10b90*/  IMAD.MOV.U32 R134, RZ, RZ, R3 ;  /* 0x000000ffff867224 */ /* 0x000fe200078e0003 */
[----:B------:R-:W-:Y:S01]  /*10ba0*/  UIADD3 UR12, UR22, -0x2, URZ ;  /* 0xfffffffe160c7890 */ /* 0x000fe2000fffe03f */
[----:B------:R-:W4:Y:S01]  /*10bb0*/  LDL.LU R8, [R1+0xc0] ;  /* 0x0000c00001087983 */ /* 0x000f220000300800 */
[----:B------:R-:W-:Y:S01]  /*10bc0*/  IMAD.MOV.U32 R133, RZ, RZ, R132 ;  /* 0x000000ffff857224 */ /* 0x000fe200078e0084 */
[----:B------:R-:W-:Y:S01]  /*10bd0*/  UMOV UR24, URZ ;  /* 0x0000003f00187c82 */ /* 0x000fe20008000000 */
[----:B------:R-:W-:Y:S01]  /*10be0*/  ULDC UR13, c[0x0][0x2d0] ;  /* 0x0000b400000d7ab9 */ /* 0x000fe20000000800 */
[----:B------:R-:W4:Y:S04]  /*10bf0*/  LDL.LU R2, [R1+0xb8] ;  /* 0x0000b80001027983 */ /* 0x000f280000300800 */
[----:B------:R-:W4:Y:S01]  /*10c00*/  LDL.LU R13, [R1+0x88] ;  /* 0x00008800010d7983 */ /* 0x000f220000300800 */
        /* <DEDUP_REMOVED lines=13> */
[----:B------:R-:W-:-:S03]  /*10ce0*/  UIADD3 UR23, UR22, -0x1, URZ ;  /* 0xffffffff16177890 */ /* 0x000fc6000fffe03f */
[----:B------:R-:W-:Y:S01]  /*10cf0*/  IMAD.MOV.U32 R11, RZ, RZ, R2 ;  /* 0x000000ffff0b7224 */ /* 0x000fe200078e0002 */
[----:B------:R-:W-:Y:S01]  /*10d00*/  IADD3 R2, P0, R6, UR28, RZ ;  /* 0x0000001c06027c10 */ /* 0x000fe2000ff1e0ff */
[----:B------:R-:W-:-:S03]  /*10d10*/  IMAD.U32 R4, RZ, RZ, UR29 ;  /* 0x0000001dff047e24 */ /* 0x000fc6000f8e00ff */
[----:B------:R-:W-:Y:S02]  /*10d20*/  LEA R14, P1, R2, UR10, 0x1 ;  /* 0x0000000a020e7c11 */ /* 0x000fe4000f8208ff */
[----:B------:R-:W-:Y:S02]  /*10d30*/  IADD3.X R6, R0, UR37, R7, P0, !PT ;  /* 0x0000002500067c10 */ /* 0x000fe400087fe407 */
[----:B------:R-:W-:Y:S01]  /*10d40*/  IADD3 R0, P0, R8, UR30, RZ ;  /* 0x0000001e08007c10 */ /* 0x000fe2000ff1e0ff */
[----:B------:R2:W-:Y:S01]  /*10d50*/  STL [R1+0x30], R14 ;  /* 0x0000300e01007387 */ /* 0x0005e20000100800 */
[----:B------:R-:W-:Y:S01]  /*10d60*/  LEA.HI.X R2, R2, UR11, R6, 0x1, P1 ;  /* 0x0000000b02027c11 */ /* 0x000fe200088f0c06 */
[----:B------:R-:W-:Y:S01]  /*10d70*/  ULDC.64 UR10, c[0x0][0x248] ;  /* 0x00009200000a7ab9 */ /* 0x000fe20000000a00 */
[----:B------:R-:W-:Y:S02]  /*10d80*/  IADD3.X R4, R4, UR40, R9, P0, !PT ;  /* 0x0000002804047c10 */ /* 0x000fe400087fe409 */
[----:B------:R-:W-:-:S04]  /*10d90*/  LEA R7, P0, R0, UR6, 0x1 ;  /* 0x0000000600077c11 */ /* 0x000fc8000f8008ff */
[----:B------:R-:W-:Y:S01]  /*10da0*/  LEA.HI.X R0, R0, UR7, R4, 0x1, P0 ;  /* 0x0000000700007c11 */ /* 0x000fe200080f0c04 */
[----:B------:R3:W-:Y:S01]  /*10db0*/  STL [R1+0x28], R7 ;  /* 0x0000280701007387 */ /* 0x0007e20000100800 */
[----:B------:R-:W-:Y:S01]  /*10dc0*/  SHF.R.S32.HI R4, RZ, 0x3, R10 ;  /* 0x00000003ff047819 */ /* 0x000fe2000001140a */
[----:B------:R-:W-:Y:S01]  /*10dd0*/  IMAD.WIDE.U32 R10, R11, -0x2daee0ad, RZ ;  /* 0xd2511f530b0a7825 */ /* 0x000fe200078e00ff */
[----:B------:R-:W-:Y:S01]  /*10de0*/  ULDC.64 UR6, c[0x0][0x250] ;  /* 0x0000940000067ab9 */ /* 0x000fe20000000a00 */
[----:B------:R4:W-:Y:S01]  /*10df0*/  STL [R1+0x2c], R2 ;  /* 0x00002c0201007387 */ /* 0x0009e20000100800 */
[----:B------:R-:W-:Y:S02]  /*10e00*/  SHF.R.S32.HI R5, RZ, 0x1f, R4 ;  /* 0x0000001fff057819 */ /* 0x000fe40000011404 */
[C---:B------:R-:W-:Y:S01]  /*10e10*/  IADD3 R8, P1, R4.reuse, 0x20, RZ ;  /* 0x0000002004087810 */ /* 0x040fe20007f3e0ff */
[----:B------:R-:W-:Y:S01]  /*10e20*/  STL [R1], R0 ;  /* 0x0000000001007387 */ /* 0x000fe20000100800 */
        /* <DEDUP_REMOVED lines=11> */
[----:B------:R-:W-:Y:S04]  /*10ee0*/  STL.64 [R1+0x8], R4 ;  /* 0x0000080401007387 */ /* 0x000fe80000100a00 */
        /* <DEDUP_REMOVED lines=19> */
.L_x_1258:
        /* <DEDUP_REMOVED lines=16> */
[----:B---3--:R-:W-:Y:S04]  /*11120*/  LEA.HI.X R135, R0, R183, R135, 0x6, P1 ;  /* 0x000000b700877211 */ /* 0x008fe800008f3487 */
[C---:B------:R-:W-:Y:S02]  /*11130*/  @!P2 LEA.HI.X R175, R132.reuse, R175, R135, 0x1, P0 ;  /* 0x000000af84afa211 */ /* 0x040fe400000f0c87 */
[----:B------:R-:W-:Y:S03]  /*11140*/  IADD3 R132, P1, R132, UR42, RZ ;  /* 0x0000002a84847c10 */ /* 0x000fe6000ff3e0ff */
[----:B------:R-:W-:Y:S01]  /*11150*/  @!PT LDS RZ, [RZ] ;  /* 0x00000000fffff984 */ /* 0x000fe20000000800 */
[----:B------:R-:W-:Y:S01]  /*11160*/  @!PT LDS RZ, [RZ] ;  /* 0x00000000fffff984 */ /* 0x000fe20000000800 */
[----:B------:R-:W-:Y:S01]  /*11170*/  @!PT LDS RZ, [RZ] ;  /* 0x00000000fffff984 */ /* 0x000fe20000000800 */
[----:B------:R1:W-:Y:S01]  /*11180*/  @!P2 LDGSTS.E.BYPASS.LTC128B.128 [R211+0x8000], desc[UR34][R174.64] ;  /* 0x08000000aed3afae */ /* 0x0003e2000b901d62 */
[C---:B-----5:R-:W-:Y:S02]  /*11190*/  @!P2 LEA R176, P0, R132.reuse, R176, 0x1 ;  /* 0x000000b084b0a211 */ /* 0x060fe400078008ff */
[----:B------:R-:W-:Y:S01]  /*111a0*/  IADD3.X R135, R135, UR41, RZ, P1, !PT ;  /* 0x0000002987877c10 */ /* 0x000fe20008ffe4ff */
[----:B------:R4:W-:Y:S01]  /*111b0*/  @P6 STS.128 [R211+0xa000], RZ ;  /* 0x00a000ffd3006388 */ /* 0x0009e20000000c00 */
[C---:B------:R-:W-:Y:S02]  /*111c0*/  IADD3 R0, P1, R132.reuse, UR42, RZ ;  /* 0x0000002a84007c10 */ /* 0x040fe4000ff3e0ff */
[----:B------:R-:W-:Y:S01]  /*111d0*/  @!P2 LEA.HI.X R177, R132, R177, R135, 0x1, P0 ;  /* 0x000000b184b1a211 */ /* 0x000fe200000f0c87 */
[----:B------:R-:W-:Y:S01]  /*111e0*/  @!PT LDS RZ, [RZ] ;  /* 0x00000000fffff984 */ /* 0x000fe20000000800 */
[----:B------:R-:W-:Y:S01]  /*111f0*/  @!PT LDS RZ, [RZ] ;  /* 0x00000000fffff984 */ /* 0x000fe20000000800 */
[----:B------:R-:W-:Y:S01]  /*11200*/  @!PT LDS RZ, [RZ] ;  /* 0x00000000fffff984 */ /* 0x000fe20000000800 */
[----:B------:R-:W-:Y:S01]  /*11210*/  @!P6 LDGSTS.E.BYPASS.LTC128B.128 [R211+0xa000], desc[UR34][R172.64+0x80] ;  /* 0x0a000080acd3efae */ /* 0x000fe2000b901d62 */
[----:B------:R-:W-:Y:S02]  /*11220*/  IADD3.X R135, R135, UR41, RZ, P1, !PT ;  /* 0x0000002987877c10 */ /* 0x000fe40008ffe4ff */
[C---:B------:R-:W-:Y:S01]  /*11230*/  IADD3 R132, P1, R0.reuse, UR42, RZ ;  /* 0x0000002a00847c10 */ /* 0x040fe2000ff3e0ff */
        /* <DEDUP_REMOVED lines=10> */
[----:B-1----:R-:W1:Y:S03]  /*112e0*/  @!P2 LDC.64 R174, c[0x0][0x218] ;  /* 0x00008600ffaeab82 */ /* 0x002e660000000a00 */
        /* <DEDUP_REMOVED lines=17> */
[C---:B-1----:R-:W-:Y:S03]  /*11400*/  @!P2 LEA R174, P0, R0.reuse, R174, 0x1 ;  /* 0x000000ae00aea211 */ /* 0x042fe600078008ff */
[----:B------:R-:W-:Y:S01]  /*11410*/  @!PT LDS RZ, [RZ] ;  /* 0x00000000fffff984 */ /* 0x000fe20000000800 */
[----:B------:R-:W-:Y:S01]  /*11420*/  @!PT LDS RZ, [RZ] ;  /* 0x00000000fffff984 */ /* 0x000fe20000000800 */
[----:B------:R-:W-:Y:S01]  /*11430*/  @!PT LDS RZ, [RZ] ;  /* 0x00000000fffff984 */ /* 0x000fe20000000800 */
[----:B------:R4:W-:Y:S01]  /*11440*/  @!P4 LDGSTS.E.BYPASS.LTC128B.128 [R211+0xe800], desc[UR34][R170.64+0x180] ;  /* 0x0e800180aad3cfae */ /* 0x0009e2000b901d62 */
[----:B------:R-:W-:Y:S02]  /*11450*/  @!P2 LEA.HI.X R175, R0, R175, R135, 0x1, P0 ;  /* 0x000000af00afa211 */ /* 0x000fe400000f0c87 */
[----:B------:R-:W-:Y:S01]  /*11460*/  IADD3.X R135, R135, UR41, RZ, P1, !PT ;  /* 0x0000002987877c10 */ /* 0x000fe20008ffe4ff */
        /* <DEDUP_REMOVED lines=10> */
[C---:B--2---:R-:W-:Y:S03]  /*11510*/  @!P2 LEA R172, P0, R132.reuse, R172, 0x1 ;  /* 0x000000ac84aca211 */ /* 0x044fe600078008ff */
        /* <DEDUP_REMOVED lines=33> */
.L_x_1256:
[----:B-12---:R-:W2:Y:S01]  /*11730*/  LDL.64 R2, [R1+0x58] ;  /* 0x0000580001027983 */ /* 0x006ea20000100a00 */
[----:B------:R-:W-:Y:S01]  /*11740*/  UIADD3 UR20, UR22, -0x1, URZ ;  /* 0xffffffff16147890 */ /* 0x000fe2000fffe03f */
[----:B------:R-:W-:Y:S04]  /*11750*/  DEPBAR.LE SB0, 0x0 ;  /* 0x000080000000791a */ /* 0x000fe80000000000 */
[----:B------:R-:W3:Y:S01]  /*11760*/  LDL.64 R226, [R1+0x8] ;  /* 0x0000080001e27983 */ /* 0x000ee20000100a00 */
        /* <DEDUP_REMOVED lines=14> */
[----:B------:R-:W4:Y:S04]  /*11850*/  LDL R24, [R1] ;  /* 0x0000000001187983 */ /* 0x000f280000100800 */
[----:B------:R-:W4:Y:S04]  /*11860*/  LDL R21, [R1+0x84] ;  /* 0x0000840001157983 */ /* 0x000f280000100800 */
[----:B------:R-:W4:Y:S04]  /*11870*/  LDL R11, [R1+0x70] ;  /* 0x00007000010b7983 */ /* 0x000f280000100800 */
[----:B------:R-:W4:Y:S04]  /*11880*/  LDL R28, [R1+0x74] ;  /* 0x00007400011c7983 */ /* 0x000f280000100800 */
[----:B------:R-:W4:Y:S04]  /*11890*/  LDL.64 R224, [R1+0x20] ;  /* 0x0000200001e07983 */ /* 0x000f280000100a00 */
[----:B------:R-:W4:Y:S04]  /*118a0*/  LDL R27, [R1+0x6c] ;  /* 0x00006c00011b7983 */ /* 0x000f280000100800 */
[----:B------:R-:W4:Y:S04]  /*118b0*/  LDL R26, [R1+0x64] ;  /* 0x00006400011a7983 */ /* 0x000f280000100800 */
[----:B------:R-:W4:Y:S04]  /*118c0*/  LDL.64 R222, [R1+0x18] ;  /* 0x0000180001de7983 */ /* 0x000f280000100a00 */
[----:B------:R-:W4:Y:S01]  /*118d0*/  LDL.64 R220, [R1+0x10] ;  /* 0x0000100001dc7983 */ /* 0x000f220000100a00 */
[----:B------:R-:W-:Y:S06]  /*118e0*/  BAR.SYNC.DEFER_BLOCKING 0x0 ;  /* 0x0000000000007b1d */ /* 0x000fec0000010000 */
[----:B------:R-:W-:Y:S04]  /*118f0*/  @P2 STS.128 [R211+0x10000], RZ ;  /* 0x010000ffd3002388 */ /* 0x000fe80000000c00 */
[----:B------:R-:W4:Y:S04]  /*11900*/  LDL R219, [R1+0x30] ;  /* 0x0000300001db7983 */ /* 0x000f280000100800 */
[----:B------:R-:W4:Y:S01]  /*11910*/  LDL R218, [R1+0x2c] ;  /* 0x00002c0001da7983 */ /* 0x000f220000100800 */
        /* <DEDUP_REMOVED lines=9> */
[----:B------:R-:W-:Y:S01]  /*119b0*/  ISETP.GE.AND P6, PT, R23, UR13, PT ;  /* 0x0000000d17007c0c */ /* 0x000fe2000bfc6270 */
[----:B------:R-:W-:Y:S01]  /*119c0*/  IMAD R8, R3, UR6, RZ ;  /* 0x0000000603087c24 */ /* 0x000fe2000f8e02ff */
[----:B------:R-:W-:Y:S02]  /*119d0*/  IADD3 R0, P1, R5, UR31, RZ ;  /* 0x0000001f05007c10 */ /* 0x000fe4000ff3e0ff */
        /* <DEDUP_REMOVED lines=76> */
[----:B------:R-:W-:Y:S01]  /*11ea0*/  @!P4 LDGSTS.E.BYPASS.LTC128B.128 [R211+0x16800], desc[UR34][R6.64+0x180] ;  /* 0x1680018006d3cfae */ /* 0x000fe2000b901d62 */
[----:B------:R-:W-:Y:S02]  /*11eb0*/  IMAD.U32 R0, RZ, RZ, UR25 ;  /* 0x00000019ff007e24 */ /* 0x000fe4000f8e00ff */
[----:B------:R-:W-:Y:S01]  /*11ec0*/  IMAD.IADD R3, R19, 0x1, R3 ;  /* 0x0000000113037824 */ /* 0x000fe200078e0203 */
[----:B------:R-:W-:Y:S04]  /*11ed0*/  @P2 STS.128 [R211+0x11000], RZ ;  /* 0x011000ffd3002388 */ /* 0x000fe80000000c00 */
[----:B------:R-:W-:Y:S01]  /*11ee0*/  @!PT LDS RZ, [RZ] ;  /* 0x00000000fffff984 */ /* 0x000fe20000000800 */
[----:B------:R-:W-:Y:S01]  /*11ef0*/  @!PT LDS RZ, [RZ] ;  /* 0x00000000fffff984 */ /* 0x000fe20000000800 */
[----:B------:R-:W-:Y:S01]  /*11f00*/  @!PT LDS RZ, [RZ] ;  /* 0x00000000fffff984 */ /* 0x000fe20000000800 */
[----:B------:R-:W-:Y:S01]  /*11f10*/  @!P2 LDGSTS.E.BYPASS.LTC128B.128 [R211+0x11000], desc[UR34][R12.64] ;  /* 0x110000000cd3afae */ /* 0x000fe2000b901d62 */
[----:B------:R-:W-:Y:S03]  /*11f20*/  LEA.HI.X R3, R18, R24, R3, 0x1, P0 ;  /* 0x0000001812037211 */ /* 0x000fe600000f0c03 */
        /* <DEDUP_REMOVED lines=60> */
[C---:B------:R-:W-:Y:S06]  /*122f0*/  HMMA.16816.F32.BF16 R12, R172.reuse, R180, R12 ;  /* 0x000000b4ac0c723c */ /* 0x040fec000004180c */
[C---:B------:R-:W-:Y:S01]  /*12300*/  HMMA.16816.F32.BF16 R16, R172.reuse, R182, R16 ;  /* 0x000000b6ac10723c */ /* 0x040fe20000041810 */
[----:B------:R-:W-:Y:S05]  /*12310*/  LDSM.16.M88.4 R180, [R190+0x8000] ;  /* 0x00800000beb4783b */ /* 0x000fea0000000200 */
[C---:B-1----:R-:W-:Y:S06]  /*12320*/  HMMA.16816.F32.BF16 R20, R172.reuse, R168, R20 ;  /* 0x000000a8ac14723c */ /* 0x042fec0000041814 */
[C---:B------:R-:W-:Y:S01]  /*12330*/  HMMA.16816.F32.BF16 R24, R172.reuse, R170, R24 ;  /* 0x000000aaac18723c */ /* 0x040fe20000041818 */
[----:B------:R-:W1:Y:S05]  /*12340*/  LDSM.16.M88.4 R168, [R194] ;  /* 0x00000000c2a8783b */ /* 0x000e6a0000000200 */
        /* <DEDUP_REMOVED lines=16> */
[----:B------:R-:W-:Y:S01]  /*12450*/  LDSM.16.M88.4 R180, [R189+0x1800] ;  /* 0x00180000bdb4783b */ /* 0x000fe20000000200 */
[C---:B--2---:R-:W-:Y:S06]  /*12460*/  HMMA.16816.F32.BF16 R4, R172.reuse, R176, R4 ;  /* 0x000000b0ac04723c */ /* 0x044fec0000041804 */
[C---:B------:R-:W-:Y:S01]  /*12470*/  HMMA.16816.F32.BF16 R8, R172.reuse, R178, R8 ;  /* 0x000000b2ac08723c */ /* 0x040fe20000041808 */
[----:B------:R-:W2:Y:S05]  /*12480*/  LDSM.16.M88.4 R176, [R189+0x1000] ;  /* 0x00100000bdb0783b */ /* 0x000eaa0000000200 */
        /* <DEDUP_REMOVED lines=10> */
[C---:B-1----:R-:W-:Y:S06]  /*12530*/  HMMA.16816.F32.BF16 R4, R168.reuse, R176, R4 ;  /* 0x000000b0a804723c */ /* 0x042fec0000041804 */
[C---:B------:R-:W-:Y:S01]  /*12540*/  HMMA.16816.F32.BF16 R8, R168.reuse, R178, R8 ;  /* 0x000000b2a808723c */ /* 0x040fe20000041808 */
[----:B------:R-:W1:Y:S05]  /*12550*/  LDSM.16.M88.4 R176, [R184+0xb000] ;  /* 0x00b00000b8b0783b */ /* 0x000e6a0000000200 */
[C---:B--2---:R-:W-:Y:S06]  /*12560*/  HMMA.16816.F32.BF16 R12, R168.reuse, R172, R12 ;  /* 0x000000aca80c723c */ /* 0x044fec000004180c */
[C---:B------:R-:W-:Y:S01]  /*12570*/  HMMA.16816.F32.BF16 R16, R168.reuse, R174, R16 ;  /* 0x000000aea810723c */ /* 0x040fe20000041810 */
[----:B------:R-:W-:Y:S05]  /*12580*/  LDSM.16.M88.4 R172, [R192+0x2000] ;  /* 0x00200000c0ac783b */ /* 0x000fea0000000200 */
[C---:B-1----:R-:W-:Y:S06]  /*12590*/  HMMA.16816.F32.BF16 R20, R168.reuse, R176, R20 ;  /* 0x000000b0a814723c */ /* 0x042fec0000041814 */
[C---:B------:R-:W-:Y:S01]  /*125a0*/  HMMA.16816.F32.BF16 R24, R168.reuse, R178, R24 ;  /* 0x000000b2a818723c */ /* 0x040fe20000041818 */
[----:B------:R-:W1:Y:S05]  /*125b0*/  LDSM.16.M88.4 R176, [R207] ;  /* 0x00000000cfb0783b */ /* 0x000e6a0000000200 */
[C---:B------:R-:W-:Y:S06]  /*125c0*/  HMMA.16816.F32.BF16 R28, R168.reuse, R180, R28 ;  /* 0x000000b4a81c723c */ /* 0x040fec000004181c */
[----:B------:R-:W-:Y:S01]  /*125d0*/  HMMA.16816.F32.BF16 R32, R168, R182, R32 ;  /* 0x000000b6a820723c */ /* 0x000fe20000041820 */
[----:B------:R-:W2:Y:S04]  /*125e0*/  LDSM.16.M88.4 R168, [R206] ;  /* 0x00000000cea8783b */ /* 0x000ea80000000200 */
[----:B------:R-:W-:Y:S01]  /*125f0*/  LDSM.16.M88.4 R180, [R204] ;  /* 0x00000000ccb4783b */ /* 0x000fe20000000200 */
[C---:B-1----:R-:W-:Y:S06]  /*12600*/  HMMA.16816.F32.BF16 R4, R172.reuse, R176, R4 ;  /* 0x000000b0ac04723c */ /* 0x042fec0000041804 */
[C---:B------:R-:W-:Y:S01]  /*12610*/  HMMA.16816.F32.BF16 R8, R172.reuse, R178, R8 ;  /* 0x000000b2ac08723c */ /* 0x040fe20000041808 */
[----:B------:R-:W1:Y:S05]  /*12620*/  LDSM.16.M88.4 R176, [R205] ;  /* 0x00000000cdb0783b */ /* 0x000e6a0000000200 */
[C---:B--2---:R-:W-:Y:S06]  /*12630*/  HMMA.16816.F32.BF16 R12, R172.reuse, R168, R12 ;  /* 0x000000a8ac0c723c */ /* 0x044fec000004180c */
[C---:B------:R-:W-:Y:S01]  /*12640*/  HMMA.16816.F32.BF16 R16, R172.reuse, R170, R16 ;  /* 0x000000aaac10723c */ /* 0x040fe20000041810 */
[----:B------:R-:W-:Y:S05]  /*12650*/  LDSM.16.M88.4 R168, [R194+0x2000] ;  /* 0x00200000c2a8783b */ /* 0x000fea0000000200 */
[C---:B-1----:R-:W-:Y:S06]  /*12660*/  HMMA.16816.F32.BF16 R20, R172.reuse, R176, R20 ;  /* 0x000000b0ac14723c */ /* 0x042fec0000041814 */
        /* <DEDUP_REMOVED lines=122> */
[----:B------:R-:W3:Y:S01]  /*12e10*/  LDSM.16.M88.4 R180, [R189+0x7000] ;  /* 0x00700000bdb4783b */ /* 0x000ee20000000200 */
[C---:B-1----:R-:W-:Y:S06]  /*12e20*/  HMMA.16816.F32.BF16 R4, R172.reuse, R176, R4 ;  /* 0x000000b0ac04723c */ /* 0x042fec0000041804 */
[C---:B------:R-:W-:Y:S01]  /*12e30*/  HMMA.16816.F32.BF16 R8, R172.reuse, R178, R8 ;  /* 0x000000b2ac08723c */ /* 0x040fe20000041808 */
[----:B------:R-:W1:Y:S01]  /*12e40*/  LDSM.16.M88.4 R176, [R189+0x7800] ;  /* 0x00780000bdb0783b */ /* 0x000e620000000200 */
[----:B------:R-:W-:Y:S04]  /*12e50*/  DEPBAR.LE SB0, 0x0 ;  /* 0x000080000000791a */ /* 0x000fe80000000000 */
[C---:B--2---:R-:W-:Y:S01]  /*12e60*/  HMMA.16816.F32.BF16 R12, R172.reuse, R168, R12 ;  /* 0x000000a8ac0c723c */ /* 0x044fe2000004180c */
[----:B------:R-:W-:Y:S05]  /*12e70*/  BAR.SYNC.DEFER_BLOCKING 0x0 ;  /* 0x0000000000007b1d */ /* 0x000fea0000010000 */
[C---:B------:R-:W-:Y:S06]  /*12e80*/  HMMA.16816.F32.BF16 R16, R172.reuse, R170, R16 ;  /* 0x000000aaac10723c */ /* 0x040fec0000041810 */
[C---:B---3--:R-:W-:Y:S05]  /*12e90*/  HMMA.16816.F32.BF16 R20, R172.reuse, R180, R20 ;  /* 0x000000b4ac14723c */ /* 0x048fea0000041814 */
[C---:B------:R-:W-:Y:S01]  /*12ea0*/  LEA R170, P1, R0.reuse, R222, 0x6 ;  /* 0x000000de00aa7211 */ /* 0x040fe200078230ff */
[C---:B------:R-:W-:Y:S05]  /*12eb0*/  HMMA.16816.F32.BF16 R24, R172.reuse, R182, R24 ;  /* 0x000000b6ac18723c */ /* 0x040fea0000041818 */
[C---:B------:R-:W-:Y:S02]  /*12ec0*/  LEA R180, P0, R0.reuse, R226, 0x6 ;  /* 0x000000e200b47211 */ /* 0x040fe400078030ff */
[C---:B------:R-:W-:Y:S04]  /*12ed0*/  LEA.HI.X.SX32 R171, R0.reuse, R223, 0x6, P1 ;  /* 0x000000df00ab7211 */ /* 0x040fe800008f36ff */
[C---:B------:R-:W-:Y:S01]  /*12ee0*/  LEA.HI.X.SX32 R181, R0.reuse, R227, 0x6, P0 ;  /* 0x000000e300b57211 */ /* 0x040fe200000f36ff */
[----:B------:R-:W-:Y:S01]  /*12ef0*/  IMAD R3, R171, UR10, RZ ;  /* 0x0000000aab037c24 */ /* 0x000fe2000f8e02ff */
[----:B------:R-:W-:Y:S03]  /*12f00*/  LEA R168, P0, R0, R220, 0x6 ;  /* 0x000000dc00a87211 */ /* 0x000fe600078030ff */
[----:B------:R-:W-:Y:S01]  /*12f10*/  IMAD R3, R170, UR11, R3 ;  /* 0x0000000baa037c24 */ /* 0x000fe2000f8e0203 */
[C---:B-1----:R-:W-:Y:S03]  /*12f20*/  HMMA.16816.F32.BF16 R28, R172.reuse, R176, R28 ;  /* 0x000000b0ac1c723c */ /* 0x042fe6000004181c */
[----:B------:R-:W-:Y:S01]  /*12f30*/  LEA.HI.X.SX32 R169, R0, R221, 0x6, P0 ;  /* 0x000000dd00a97211 */ /* 0x000fe200000f36ff */
[----:B------:R-:W-:Y:S02]  /*12f40*/  IMAD R0, R181, UR10, RZ ;  /* 0x0000000ab5007c24 */ /* 0x000fe4000f8e02ff */
[----:B------:R-:W-:Y:S05]  /*12f50*/  HMMA.16816.F32.BF16 R32, R172, R178, R32 ;  /* 0x000000b2ac20723c */ /* 0x000fea0000041820 */
[C---:B------:R-:W-:Y:S06]  /*12f60*/  IMAD R0, R180.reuse, UR11, R0 ;  /* 0x0000000bb4007c24 */ /* 0x040fec000f8e0200 */
[----:B------:R-:W-:Y:S04]  /*12f70*/  IMAD.WIDE.U32 R180, R180, UR10, RZ ;  /* 0x0000000ab4b47c25 */ /* 0x000fe8000f8e00ff */
[----:B------:R-:W-:Y:S01]  /*12f80*/  IMAD.WIDE.U32 R178, R2, UR10, RZ ;  /* 0x0000000a02b27c25 */ /* 0x000fe2000f8e00ff */
[-C--:B------:R-:W-:Y:S03]  /*12f90*/  LEA R172, P0, R180, R219.reuse, 0x1 ;  /* 0x000000dbb4ac7211 */ /* 0x080fe600078008ff */
[----:B------:R-:W-:Y:S02]  /*12fa0*/  IMAD R2, R169, UR10, RZ ;  /* 0x0000000aa9027c24 */ /* 0x000fe4000f8e02ff */
[----:B------:R-:W-:Y:S02]  /*12fb0*/  IMAD.IADD R135, R181, 0x1, R0 ;  /* 0x00000001b5877824 */ /* 0x000fe400078e0200 */
[----:B------:R-:W-:Y:S01]  /*12fc0*/  IMAD.WIDE.U32 R176, R170, UR10, RZ ;  /* 0x0000000aaab07c25 */ /* 0x000fe2000f8e00ff */
[-C--:B------:R-:W-:Y:S02]  /*12fd0*/  LEA R170, P3, R178, R219.reuse, 0x1 ;  /* 0x000000dbb2aa7211 */ /* 0x080fe400078608ff */
[-C--:B------:R-:W-:Y:S01]  /*12fe0*/  LEA.HI.X R173, R180, R218.reuse, R135, 0x1, P0 ;  /* 0x000000dab4ad7211 */ /* 0x080fe200000f0c87 */
[C---:B------:R-:W-:Y:S02]  /*12ff0*/  IMAD R0, R168.reuse, UR11, R2 ;  /* 0x0000000ba8007c24 */ /* 0x040fe4000f8e0202 */
[----:B------:R-:W-:Y:S01]  /*13000*/  IMAD.WIDE.U32 R174, R168, UR10, RZ ;  /* 0x0000000aa8ae7c25 */ /* 0x000fe2000f8e00ff */
[-C--:B------:R-:W-:Y:S03]  /*13010*/  LEA R168, P1, R176, R219.reuse, 0x1 ;  /* 0x000000dbb0a87211 */ /* 0x080fe600078208ff */
[----:B------:R-:W-:Y:S01]  /*13020*/  IMAD.IADD R3, R177, 0x1, R3 ;  /* 0x00000001b1037824 */ /* 0x000fe200078e0203 */
[----:B------:R-:W-:Y:S01]  /*13030*/  LEA R2, P0, R174, R219, 0x1 ;  /* 0x000000dbae027211 */ /* 0x000fe200078008ff */
[----:B------:R-:W-:Y:S02]  /*13040*/  IMAD.IADD R0, R175, 0x1, R0 ;  /* 0x00000001af007824 */ /* 0x000fe400078e0200 */
[----:B------:R-:W-:Y:S01]  /*13050*/  IMAD.IADD R132, R179, 0x1, R132 ;  /* 0x00000001b3847824 */ /* 0x000fe200078e0284 */
[-C--:B------:R-:W-:Y:S02]  /*13060*/  LEA.HI.X R169, R176, R218.reuse, R3, 0x1, P1 ;  /* 0x000000dab0a97211 */ /* 0x080fe400008f0c03 */
[-C--:B------:R-:W-:Y:S02]  /*13070*/  LEA.HI.X R3, R174, R218.reuse, R0, 0x1, P0 ;  /* 0x000000daae037211 */ /* 0x080fe400000f0c00 */
[----:B------:R-:W-:Y:S02]  /*13080*/  PLOP3.LUT P0, PT, PT, PT, UP0, 0x80, 0x0 ;  /* 0x000000000000781c */ /* 0x000fe40003f0f008 */
[----:B------:R-:W-:Y:S11]  /*13090*/  LEA.HI.X R171, R178, R218, R132, 0x1, P3 ;  /* 0x000000dab2ab7211 */ /* 0x000ff600018f0c84 */
[----:B------:R-:W-:Y:S05]  /*130a0*/  @P0 BRA `(.L_x_1258) ;  /* 0xffffffdc00dc0947 */ /* 0x000fea000383ffff */
.L_x_1257:
[----:B------:R-:W2:Y:S01]  /*130b0*/  LDL.64 R250, [R1+0x40] ;  /* 0x0000400001fa7983 */ /* 0x000ea20000100a00 */
[----:B------:R-:W-:Y:S01]  /*130c0*/  IMAD.U32 R0, RZ, RZ, UR20 ;  /* 0x00000014ff007e24 */ /* 0x000fe2000f8e00ff */
[----:B------:R-:W-:Y:S01]  /*130d0*/  USHF.L.U32 UR36, UR20, 0x1, URZ ;  /* 0x0000000114247899 */ /* 0x000fe2000800063f */
[----:B------:R-:W1:Y:S01]  /*130e0*/  LDC.U8 R226, c[0x0][0x388] ;  /* 0x0000e200ffe27b82 */ /* 0x000e620000000000 */
[----:B------:R-:W-:Y:S01]  /*130f0*/  UIADD3 UR22, UR39, -0x4498517b, URZ ;  /* 0xbb67ae8527167890 */ /* 0x000fe2000fffe03f */
[----:B----4-:R-:W3:Y:S01]  /*13100*/  S2R R2, SR_TID.X ;  /* 0x0000000000027919 */ /* 0x010ee20000002100 */
[----:B------:R-:W-:Y:S05]  /*13110*/  UIADD3 UR33, UR38, -0x61c88647, URZ ;  /* 0x9e3779b926217890 */ /* 0x000fea000fffe03f */
[----:B------:R-:W1:Y:S01]  /*13120*/  LDC.U8 R225, c[0x0][0x388] ;  /* 0x0000e200ffe17b82 */ /* 0x000e620000000000 */
[----:B------:R-:W-:Y:S01]  /*13130*/  UIADD3 UR32, UR38, 0x3c6ef372, URZ ;  /* 0x3c6ef37226207890 */ /* 0x000fe2000fffe03f */
[----:B------:R-:W4:Y:S01]  /*13140*/  LDL.64 R228, [R1+0x38] ;  /* 0x0000380001e47983 */ /* 0x000f220000100a00 */
[----:B------:R-:W-:Y:S02]  /*13150*/  UIADD3 UR30, UR39, 0x76cf5d0a, URZ ;  /* 0x76cf5d0a271e7890 */ /* 0x000fe4000fffe03f */
[----:B------:R-:W-:Y:S02]  /*13160*/  UIADD3 UR28, UR39, 0x32370b8f, URZ ;  /* 0x32370b8f271c7890 */ /* 0x000fe4000fffe03f */
[----:B------:R-:W-:Y:S01]  /*13170*/  UIADD3 UR29, UR38, -0x255992d5, URZ ;  /* 0xdaa66d2b261d7890 */ /* 0x000fe2000fffe03f */
[----:B------:R-:W5:Y:S01]  /*13180*/  LDL.64 R238, [R1+0x48] ;  /* 0x0000480001ee7983 */ /* 0x000f620000100a00 */
[----:B------:R-:W-:Y:S02]  /*13190*/  UIADD3 UR27, UR38, 0x78dde6e4, URZ ;  /* 0x78dde6e4261b7890 */ /* 0x000fe4000fffe03f */
[----:B------:R-:W-:Y:S02]  /*131a0*/  UIADD3 UR26, UR39, -0x126145ec, URZ ;  /* 0xed9eba14271a7890 */ /* 0x000fe4000fffe03f */
[----:B------:R-:W-:Y:S02]  /*131b0*/  UIADD3 UR25, UR38, -0x4ab325aa, URZ ;  /* 0xb54cda5626197890 */ /* 0x000fe4000fffe03f */
[----:B------:R-:W-:Y:S02]  /*131c0*/  UISETP.GT.AND UP0, UPT, UR20, UR5, UPT ;  /* 0x000000051400728c */ /* 0x000fe4000bf04270 */
[----:B------:R-:W-:Y:S01]  /*131d0*/  UIADD3 UR24, UR24, 0x1, URZ ;  /* 0x0000000118187890 */ /* 0x000fe2000fffe03f */
[----:B-1----:R-:W-:Y:S01]  /*131e0*/  PRMT R225, R225, 0x7054, R226 ;  /* 0x00007054e1e17816 */ /* 0x002fe200000000e2 */
[----:B---3--:R-:W-:Y:S05]  /*131f0*/  IMAD.SHL.U32 R2, R2, 0x2, RZ ;  /* 0x0000000202027824 */ /* 0x008fea00078e00ff */
[----:B------:R-:W-:Y:S05]  /*13200*/  LOP3.LUT R2, R2, 0x6, RZ, 0xc0, !PT ;  /* 0x0000000602027812 */ /* 0x000fea00078ec0ff */
[----:B------:R-:W-:Y:S04]  /*13210*/  IMAD R0, R0, 0x40, R2 ;  /* 0x0000004000007824 */ /* 0x000fe800078e0202 */
[--C-:B------:R-:W-:Y:S01]  /*13220*/  IMAD.IADD R2, R214, 0x1, -R0.reuse ;  /* 0x00000001d6027824 */ /* 0x100fe200078e0a00 */
[CC--:B------:R-:W-:Y:S01]  /*13230*/  ISETP.GE.AND P1, PT, R0.reuse, R213.reuse, PT ;  /* 0x000000d50000720c */ /* 0x0c0fe20003f26270 */
[----:B------:R-:W-:Y:S01]  /*13240*/  IMAD.IADD R132, R215, 0x1, -R0 ;  /* 0x00000001d7847824 */ /* 0x000fe200078e0a00 */
[C---:B------:R-:W-:Y:S01]  /*13250*/  ISETP.GE.AND P5, PT, R0.reuse, R212, PT ;  /* 0x000000d40000720c */ /* 0x040fe20003fa6270 */
[----:B------:R-:W-:Y:S01]  /*13260*/  VIADD R135, R0, 0x8 ;  /* 0x0000000800877836 */ /* 0x000fe20000000000 */
[----:B------:R-:W-:Y:S02]  /*13270*/  IABS R2, R2 ;  /* 0x0000000200027213 */ /* 0x000fe40000000000 */
[----:B------:R-:W-:Y:S01]  /*13280*/  IABS R168, R132 ;  /* 0x0000008400a87213 */ /* 0x000fe20000000000 */
[----:B------:R-:W-:Y:S01]  /*13290*/  IMAD.IADD R132, R214, 0x1, -R135 ;  /* 0x00000001d6847824 */ /* 0x000fe200078e0a87 */
[----:B------:R-:W-:Y:S01]  /*132a0*/  I2FP.F32.S32 R3, R2 ;  /* 0x0000000200037245 */ /* 0x000fe20000201400 */
[----:B------:R-:W-:Y:S01]  /*132b0*/  VIADD R2, R0, 0x1 ;  /* 0x0000000100027836 */ /* 0x000fe20000000000 */
[----:B------:R-:W-:Y:S02]  /*132c0*/  I2FP.F32.S32 R168, R168 ;  /* 0x000000a800a87245 */ /* 0x000fe40000201400 */
[----:B------:R-:W-:Y:S01]  /*132d0*/  IABS R132, R132 ;  /* 0x0000008400847213 */ /* 0x000fe20000000000 */
[----:B------:R-:W-:Y:S01]  /*132e0*/  FFMA.FTZ R4, R3, -UR19, R4 ;  /* 0x8000001303047c23 */ /* 0x000fe20008010004 */
[----:B------:R-:W-:Y:S01]  /*132f0*/  ISETP.GE.AND P3, PT, R2, R213, PT ;  /* 0x000000d50200720c */ /* 0x000fe20003f66270 */
[----:B------:R-:W-:Y:S01]  /*13300*/  VIADD R3, R0, 0x9 ;  /* 0x0000000900037836 */ /* 0x000fe20000000000 */
[----:B------:R-:W-:Y:S01]  /*13310*/  ISETP.GE.AND P4, PT, R2, R212, PT ;  /* 0x000000d40200720c */ /* 0x000fe20003f86270 */
[--C-:B------:R-:W-:Y:S01]  /*13320*/  IMAD.IADD R170, R214, 0x1, -R2.reuse ;  /* 0x00000001d6aa7824 */ /* 0x100fe200078e0a02 */
[-C--:B------:R-:W-:Y:S01]  /*13330*/  ISETP.GE.OR P3, PT, R2, R217.reuse, !P3 ;  /* 0x000000d90200720c */ /* 0x080fe20005f66670 */
[----:B------:R-:W-:Y:S01]  /*13340*/  IMAD.IADD R169, R214, 0x1, -R3 ;  /* 0x00000001d6a97824 */ /* 0x000fe200078e0a03 */
[----:B------:R-:W-:Y:S01]  /*13350*/  ISETP.GE.OR P4, PT, R2, R216, !P4 ;  /* 0x000000d80200720c */ /* 0x000fe20006786670 */
[----:B------:R-:W-:Y:S01]  /*13360*/  IMAD.IADD R2, R215, 0x1, -R2 ;  /* 0x00000001d7027824 */ /* 0x000fe200078e0a02 */
[----:B------:R-:W-:Y:S01]  /*13370*/  IABS R171, R170 ;  /* 0x000000aa00ab7213 */ /* 0x000fe20000000000 */
[----:B------:R-:W-:Y:S01]  /*13380*/  FFMA.FTZ R6, R168, -UR19, R6 ;  /* 0x80000013a8067c23 */ /* 0x000fe20008010006 */
[----:B------:R-:W-:Y:S02]  /*13390*/  ISETP.GE.OR P1, PT, R0, R217, !P1 ;  /* 0x000000d90000720c */ /* 0x000fe40004f26670 */
[----:B------:R-:W-:Y:S02]  /*133a0*/  IABS R170, R2 ;  /* 0x0000000200aa7213 */ /* 0x000fe40000000000 */
[----:B------:R-:W-:Y:S01]  /*133b0*/  IABS R2, R169 ;  /* 0x000000a900027213 */ /* 0x000fe20000000000 */
[----:B------:R-:W-:Y:S01]  /*133c0*/  IMAD.MOV.U32 R169, RZ, RZ, R171 ;  /* 0x000000ffffa97224 */ /* 0x000fe200078e00ab */
[----:B------:R-:W-:Y:S02]  /*133d0*/  I2FP.F32.S32 R170, R170 ;  /* 0x000000aa00aa7245 */ /* 0x000fe40000201400 */
[----:B------:R-:W-:Y:S02]  /*133e0*/  I2FP.F32.S32 R2, R2 ;  /* 0x0000000200027245 */ /* 0x000fe40000201400 */
[----:B------:R-:W-:Y:S01]  /*133f0*/  I2FP.F32.S32 R169, R169 ;  /* 0x000000a900a97245 */ /* 0x000fe20000201400 */
[----:B------:R-:W-:Y:S01]  /*13400*/  FFMA.FTZ R7, R170, -UR19, R7 ;  /* 0x80000013aa077c23 */ /* 0x000fe20008010007 */
[C---:B------:R-:W-:Y:S01]  /*13410*/  ISETP.GE.AND P0, PT, R135.reuse, R213, PT ;  /* 0x000000d58700720c */ /* 0x040fe20003f06270 */
[----:B------:R-:W-:Y:S01]  /*13420*/  FFMA.FTZ R9, R2, -UR19, R9 ;  /* 0x8000001302097c23 */ /* 0x000fe20008010009 */
[----:B------:R-:W-:Y:S01]  /*13430*/  ISETP.GE.AND P6, PT, R135, R212, PT ;  /* 0x000000d48700720c */ /* 0x000fe20003fc6270 */
[----:B------:R-:W-:Y:S01]  /*13440*/  FFMA.FTZ R5, R169, -UR19, R5 ;  /* 0x80000013a9057c23 */ /* 0x000fe20008010005 */
[----:B------:R-:W-:Y:S01]  /*13450*/  I2FP.F32.S32 R132, R132 ;  /* 0x0000008400847245 */ /* 0x000fe20000201400 */
[C---:B------:R-:W-:Y:S01]  /*13460*/  VIADD R2, R0.reuse, 0x10 ;  /* 0x0000001000027836 */ /* 0x040fe20000000000 */
[----:B------:R-:W-:Y:S02]  /*13470*/  ISETP.GE.OR P5, PT, R0, R216, !P5 ;  /* 0x000000d80000720c */ /* 0x000fe40006fa6670 */
[----:B------:R-:W-:Y:S01]  /*13480*/  FSEL R175, R5, -INF , !P3 ;  /* 0xff80000005af7808 */ /* 0x000fe20005800000 */
[----:B------:R-:W-:Y:S01]  /*13490*/  FFMA.FTZ R8, R132, -UR19, R8 ;  /* 0x8000001384087c23 */ /* 0x000fe20008010008 */
[----:B------:R-:W-:Y:S01]  /*134a0*/  FSEL R174, R4, -INF , !P1 ;  /* 0xff80000004ae7808 */ /* 0x000fe20004800000 */
[----:B------:R-:W-:Y:S01]  /*134b0*/  VIADD R132, R0, 0x11 ;  /* 0x0000001100847836 */ /* 0x000fe20000000000 */
[----:B------:R-:W-:Y:S01]  /*134c0*/  ISETP.GE.AND P3, PT, R3, R212, PT ;  /* 0x000000d40300720c */ /* 0x000fe20003f66270 */
[----:B------:R-:W-:Y:S01]  /*134d0*/  IMAD.IADD R4, R215, 0x1, -R3 ;  /* 0x00000001d7047824 */ /* 0x000fe200078e0a03 */
[C---:B------:R-:W-:Y:S01]  /*134e0*/  ISETP.GE.OR P0, PT, R135.reuse, R217, !P0 ;  /* 0x000000d98700720c */ /* 0x040fe20004706670 */
[--C-:B------:R-:W-:Y:S01]  /*134f0*/  IMAD.IADD R5, R214, 0x1, -R2.reuse ;  /* 0x00000001d6057824 */ /* 0x100fe200078e0a02 */
[----:B------:R-:W-:Y:S01]  /*13500*/  ISETP.GE.OR P6, PT, R135, R216, !P6 ;  /* 0x000000d88700720c */ /* 0x000fe200077c6670 */
[----:B------:R-:W-:Y:S01]  /*13510*/  IMAD.IADD R135, R215, 0x1, -R135 ;  /* 0x00000001d7877824 */ /* 0x000fe200078e0a87 */
[-C--:B------:R-:W-:Y:S02]  /*13520*/  ISETP.GE.AND P1, PT, R3, R213.reuse, PT ;  /* 0x000000d50300720c */ /* 0x080fe40003f26270 */
[----:B------:R-:W-:Y:S02]  /*13530*/  FSEL R176, R6, -INF , !P5 ;  /* 0xff80000006b07808 */ /* 0x000fe40006800000 */
[----:B------:R-:W-:Y:S02]  /*13540*/  FSEL R177, R7, -INF , !P4 ;  /* 0xff80000007b17808 */ /* 0x000fe40006000000 */
[C---:B------:R-:W-:Y:S02]  /*13550*/  ISETP.GE.AND P4, PT, R2.reuse, R212, PT ;  /* 0x000000d40200720c */ /* 0x040fe40003f86270 */
[C---:B------:R-:W-:Y:S02]  /*13560*/  ISETP.GE.AND P5, PT, R2.reuse, R213, PT ;  /* 0x000000d50200720c */ /* 0x040fe40003fa6270 */
[CC--:B------:R-:W-:Y:S02]  /*13570*/  ISETP.GE.OR P3, PT, R3.reuse, R216.reuse, !P3 ;  /* 0x000000d80300720c */ /* 0x0c0fe40005f66670 */
[----:B------:R-:W-:Y:S01]  /*13580*/  ISETP.GE.OR P1, PT, R3, R217, !P1 ;  /* 0x000000d90300720c */ /* 0x000fe20004f26670 */
[----:B------:R-:W-:Y:S01]  /*13590*/  IMAD.IADD R3, R215, 0x1, -R2 ;  /* 0x00000001d7037824 */ /* 0x000fe200078e0a02 */
[C---:B------:R-:W-:Y:S02]  /*135a0*/  ISETP.GE.OR P4, PT, R2.reuse, R216, !P4 ;  /* 0x000000d80200720c */ /* 0x040fe40006786670 */
[----:B------:R-:W-:Y:S02]  /*135b0*/  IABS R135, R135 ;  /* 0x0000008700877213 */ /* 0x000fe40000000000 */
[----:B------:R-:W-:Y:S01]  /*135c0*/  ISETP.GE.OR P5, PT, R2, R217, !P5 ;  /* 0x000000d90200720c */ /* 0x000fe20006fa6670 */
[----:B------:R-:W-:Y:S01]  /*135d0*/  IMAD.IADD R2, R214, 0x1, -R132 ;  /* 0x00000001d6027824 */ /* 0x000fe200078e0a84 */
[----:B------:R-:W-:Y:S01]  /*135e0*/  IABS R6, R3 ;  /* 0x0000000300067213 */ /* 0x000fe20000000000 */
[----:B------:R-:W-:Y:S01]  /*135f0*/  IMAD.MOV.U32 R3, RZ, RZ, R135 ;  /* 0x000000ffff037224 */ /* 0x000fe200078e0087 */
        /* <DEDUP_REMOVED lines=15> */
[----:B------:R-:W-:Y:S01]  /*136f0*/  ISETP.GE.OR P0, PT, R132, R217, !P0 ;  /* 0x000000d98400720c */ /* 0x000fe20004706670 */
[----:B------:R-:W-:Y:S01]  /*13700*/  VIADD R2, R0, 0x19 ;  /* 0x0000001900027836 */ /* 0x000fe20000000000 */
[----:B------:R-:W-:Y:S01]  /*13710*/  ISETP.GE.AND P1, PT, R132, R212, PT ;  /* 0x000000d48400720c */ /* 0x000fe20003f26270 */
[C-C-:B------:R-:W-:Y:S01]  /*13720*/  IMAD.IADD R5, R214.reuse, 0x1, -R3.reuse ;  /* 0x00000001d6057824 */ /* 0x140fe200078e0a03 */
[----:B------:R-:W-:Y:S01]  /*13730*/  FSEL R220, R13, -INF , !P0 ;  /* 0xff8000000ddc7808 */ /* 0x000fe20004000000 */
[----:B------:R-:W-:Y:S01]  /*13740*/  IMAD.IADD R4, R214, 0x1, -R2 ;  /* 0x00000001d6047824 */ /* 0x000fe200078e0a02 */
[----:B------:R-:W-:Y:S02]  /*13750*/  FSEL R171, R11, -INF , !P3 ;  /* 0xff8000000bab7808 */ /* 0x000fe40005800000 */
[----:B------:R-:W-:Y:S02]  /*13760*/  FSEL R170, R10, -INF , !P6 ;  /* 0xff8000000aaa7808 */ /* 0x000fe40007000000 */
[----:B------:R-:W-:Y:S02]  /*13770*/  FSEL R219, R12, -INF , !P5 ;  /* 0xff8000000cdb7808 */ /* 0x000fe40006800000 */
[----:B------:R-:W-:Y:S01]  /*13780*/  ISETP.GE.OR P1, PT, R132, R216, !P1 ;  /* 0x000000d88400720c */ /* 0x000fe20004f26670 */
[----:B------:R-:W-:Y:S01]  /*13790*/  IMAD.IADD R132, R215, 0x1, -R132 ;  /* 0x00000001d7847824 */ /* 0x000fe200078e0a84 */
[CC--:B------:R-:W-:Y:S02]  /*137a0*/  ISETP.GE.AND P6, PT, R3.reuse, R213.reuse, PT ;  /* 0x000000d50300720c */ /* 0x0c0fe40003fc6270 */
[CC--:B------:R-:W-:Y:S02]  /*137b0*/  ISETP.GE.AND P3, PT, R3.reuse, R212.reuse, PT ;  /* 0x000000d40300720c */ /* 0x0c0fe40003f66270 */
[C---:B------:R-:W-:Y:S02]  /*137c0*/  ISETP.GE.AND P5, PT, R2.reuse, R213, PT ;  /* 0x000000d50200720c */ /* 0x040fe40003fa6270 */
[C---:B------:R-:W-:Y:S02]  /*137d0*/  ISETP.GE.AND P0, PT, R2.reuse, R212, PT ;  /* 0x000000d40200720c */ /* 0x040fe40003f06270 */
[----:B------:R-:W-:Y:S02]  /*137e0*/  I2FP.F32.S32 R6, R6 ;  /* 0x0000000600067245 */ /* 0x000fe40000201400 */
[CC--:B------:R-:W-:Y:S02]  /*137f0*/  ISETP.GE.OR P6, PT, R3.reuse, R217.reuse, !P6 ;  /* 0x000000d90300720c */ /* 0x0c0fe400077c6670 */
[-C--:B------:R-:W-:Y:S01]  /*13800*/  ISETP.GE.OR P3, PT, R3, R216.reuse, !P3 ;  /* 0x000000d80300720c */ /* 0x080fe20005f66670 */
[C---:B------:R-:W-:Y:S01]  /*13810*/  IMAD.IADD R3, R215.reuse, 0x1, -R3 ;  /* 0x00000001d7037824 */ /* 0x040fe200078e0a03 */
[----:B------:R-:W-:Y:S01]  /*13820*/  ISETP.GE.OR P5, PT, R2, R217, !P5 ;  /* 0x000000d90200720c */ /* 0x000fe20006fa6670 */
[----:B------:R-:W-:Y:S01]  /*13830*/  FFMA.FTZ R14, R6, -UR19, R14 ;  /* 0x80000013060e7c23 */ /* 0x000fe2000801000e */
[----:B------:R-:W-:Y:S01]  /*13840*/  ISETP.GE.OR P0, PT, R2, R216, !P0 ;  /* 0x000000d80200720c */ /* 0x000fe20004706670 */
        /* <DEDUP_REMOVED lines=8> */
[----:B------:R-:W-:Y:S02]  /*138d0*/  I2FP.F32.S32 R5, R5 ;  /* 0x0000000500057245 */ /* 0x000fe40000201400 */
[----:B------:R-:W-:Y:S02]  /*138e0*/  I2FP.F32.S32 R2, R2 ;  /* 0x0000000200027245 */ /* 0x000fe40000201400 */
[----:B------:R-:W-:Y:S01]  /*138f0*/  I2FP.F32.S32 R3, R3 ;  /* 0x0000000300037245 */ /* 0x000fe20000201400 */
[----:B------:R-:W-:Y:S01]  /*13900*/  FFMA.FTZ R18, R5, -UR19, R18 ;  /* 0x8000001305127c23 */ /* 0x000fe20008010012 */
[----:B------:R-:W-:Y:S01]  /*13910*/  I2FP.F32.S32 R4, R4 ;  /* 0x0000000400047245 */ /* 0x000fe20000201400 */
[----:B------:R-:W-:Y:S01]  /*13920*/  FFMA.FTZ R15, R2, -UR19, R15 ;  /* 0x80000013020f7c23 */ /* 0x000fe2000801000f */
[C---:B------:R-:W-:Y:S02]  /*13930*/  VIADD R2, R0.reuse, 0x21 ;  /* 0x0000002100027836 */ /* 0x040fe40000000000 */
[----:B------:R-:W-:Y:S01]  /*13940*/  FFMA.FTZ R16, R3, -UR19, R16 ;  /* 0x8000001303107c23 */ /* 0x000fe20008010010 */
[----:B------:R-:W-:Y:S02]  /*13950*/  VIADD R3, R0, 0x20 ;  /* 0x0000002000037836 */ /* 0x000fe40000000000 */
[----:B------:R-:W-:Y:S01]  /*13960*/  FFMA.FTZ R17, R4, -UR19, R17 ;  /* 0x8000001304117c23 */ /* 0x000fe20008010011 */
[----:B------:R-:W-:Y:S01]  /*13970*/  I2FP.F32.S32 R6, R6 ;  /* 0x0000000600067245 */ /* 0x000fe20000201400 */
[----:B------:R-:W-:Y:S01]  /*13980*/  VIADD R5, R0, 0x28 ;  /* 0x0000002800057836 */ /* 0x000fe20000000000 */
[----:B------:R-:W-:Y:S01]  /*13990*/  FSEL R181, R16, -INF , !P6 ;  /* 0xff80000010b57808 */ /* 0x000fe20007000000 */
[----:B------:R-:W-:Y:S01]  /*139a0*/  IMAD.IADD R7, R214, 0x1, -R3 ;  /* 0x00000001d6077824 */ /* 0x000fe200078e0a03 */
[----:B------:R-:W-:Y:S01]  /*139b0*/  FSEL R180, R17, -INF , !P5 ;  /* 0xff80000011b47808 */ /* 0x000fe20006800000 */
[----:B------:R-:W-:Y:S01]  /*139c0*/  FFMA.FTZ R19, R6, -UR19, R19 ;  /* 0x8000001306137c23 */ /* 0x000fe20008010013 */
[----:B------:R-:W-:Y:S01]  /*139d0*/  FSEL R182, R14, -INF , !P4 ;  /* 0xff8000000eb67808 */ /* 0x000fe20006000000 */
[--C-:B------:R-:W-:Y:S01]  /*139e0*/  IMAD.IADD R6, R214, 0x1, -R2.reuse ;  /* 0x00000001d6067824 */ /* 0x100fe200078e0a02 */
[----:B------:R-:W-:Y:S01]  /*139f0*/  FSEL R183, R15, -INF , !P1 ;  /* 0xff8000000fb77808 */ /* 0x000fe20004800000 */
[----:B------:R-:W-:Y:S01]  /*13a00*/  IMAD.IADD R4, R215, 0x1, -R3 ;  /* 0x00000001d7047824 */ /* 0x000fe200078e0a03 */
[CC--:B------:R-:W-:Y:S02]  /*13a10*/  ISETP.GE.AND P6, PT, R2.reuse, R213.reuse, PT ;  /* 0x000000d50200720c */ /* 0x0c0fe40003fc6270 */
[CC--:B------:R-:W-:Y:S02]  /*13a20*/  ISETP.GE.AND P5, PT, R2.reuse, R212.reuse, PT ;  /* 0x000000d40200720c */ /* 0x0c0fe40003fa6270 */
[C---:B------:R-:W-:Y:S02]  /*13a30*/  ISETP.GE.AND P4, PT, R3.reuse, R213, PT ;  /* 0x000000d50300720c */ /* 0x040fe40003f86270 */
[----:B------:R-:W-:Y:S02]  /*13a40*/  ISETP.GE.AND P1, PT, R3, R212, PT ;  /* 0x000000d40300720c */ /* 0x000fe40003f26270 */
[CC--:B------:R-:W-:Y:S02]  /*13a50*/  ISETP.GE.OR P6, PT, R2.reuse, R217.reuse, !P6 ;  /* 0x000000d90200720c */ /* 0x0c0fe400077c6670 */
[-C--:B------:R-:W-:Y:S01]  /*13a60*/  ISETP.GE.OR P5, PT, R2, R216.reuse, !P5 ;  /* 0x000000d80200720c */ /* 0x080fe20006fa6670 */
[----:B------:R-:W-:Y:S01]  /*13a70*/  IMAD.IADD R2, R215, 0x1, -R2 ;  /* 0x00000001d7027824 */ /* 0x000fe200078e0a02 */
[C---:B------:R-:W-:Y:S02]  /*13a80*/  ISETP.GE.OR P4, PT, R3.reuse, R217, !P4 ;  /* 0x000000d90300720c */ /* 0x040fe40006786670 */
        /* <DEDUP_REMOVED lines=13> */
[----:B------:R-:W-:Y:S01]  /*13b60*/  VIADD R2, R0, 0x29 ;  /* 0x0000002900027836 */ /* 0x000fe20000000000 */
[----:B------:R-:W-:Y:S01]  /*13b70*/  I2FP.F32.S32 R6, R6 ;  /* 0x0000000600067245 */ /* 0x000fe20000201400 */
[----:B------:R-:W-:Y:S01]  /*13b80*/  FFMA.FTZ R20, R3, -UR19, R20 ;  /* 0x8000001303147c23 */ /* 0x000fe20008010014 */
[----:B------:R-:W-:Y:S01]  /*13b90*/  FFMA.FTZ R21, R4, -UR19, R21 ;  /* 0x8000001304157c23 */ /* 0x000fe20008010015 */
[----:B------:R-:W-:Y:S01]  /*13ba0*/  IMAD.IADD R8, R214, 0x1, -R2 ;  /* 0x00000001d6087824 */ /* 0x000fe200078e0a02 */
[----:B------:R-:W-:Y:S01]  /*13bb0*/  I2FP.F32.S32 R7, R7 ;  /* 0x0000000700077245 */ /* 0x000fe20000201400 */
[----:B------:R-:W-:Y:S01]  /*13bc0*/  FFMA.FTZ R22, R6, -UR19, R22 ;  /* 0x8000001306167c23 */ /* 0x000fe20008010016 */
[----:B------:R-:W-:Y:S01]  /*13bd0*/  IMAD.IADD R6, R215, 0x1, -R5 ;  /* 0x00000001d7067824 */ /* 0x000fe200078e0a05 */
[----:B------:R-:W-:Y:S01]  /*13be0*/  FSEL R242, R20, -INF , !P4 ;  /* 0xff80000014f27808 */ /* 0x000fe20006000000 */
[----:B------:R-:W-:Y:S01]  /*13bf0*/  VIADD R3, R0, 0x31 ;  /* 0x0000003100037836 */ /* 0x000fe20000000000 */
[----:B------:R-:W-:Y:S01]  /*13c00*/  FSEL R241, R21, -INF , !P6 ;  /* 0xff80000015f17808 */ /* 0x000fe20007000000 */
[----:B------:R-:W-:Y:S01]  /*13c10*/  FFMA.FTZ R23, R7, -UR19, R23 ;  /* 0x8000001307177c23 */ /* 0x000fe20008010017 */
[----:B------:R-:W-:Y:S01]  /*13c20*/  IABS R10, R8 ;  /* 0x00000008000a7213 */ /* 0x000fe20000000000 */
[----:B------:R-:W-:Y:S01]  /*13c30*/  IMAD.IADD R7, R214, 0x1, -R3 ;  /* 0x00000001d6077824 */ /* 0x000fe200078e0a03 */
[----:B------:R-:W-:Y:S01]  /*13c40*/  ISETP.GE.AND P4, PT, R2, R213, PT ;  /* 0x000000d50200720c */ /* 0x000fe20003f86270 */
[----:B------:R-:W-:Y:S01]  /*13c50*/  VIADD R4, R0, 0x30 ;  /* 0x0000003000047836 */ /* 0x000fe20000000000 */
[C---:B------:R-:W-:Y:S02]  /*13c60*/  ISETP.GE.AND P6, PT, R2.reuse, R212, PT ;  /* 0x000000d40200720c */ /* 0x040fe40003fc6270 */
[----:B------:R-:W-:Y:S01]  /*13c70*/  IABS R9, R6 ;  /* 0x0000000600097213 */ /* 0x000fe20000000000 */
[----:B------:R-:W-:Y:S01]  /*13c80*/  IMAD.MOV.U32 R6, RZ, RZ, R10 ;  /* 0x000000ffff067224 */ /* 0x000fe200078e000a */
[C---:B------:R-:W-:Y:S02]  /*13c90*/  ISETP.GE.OR P4, PT, R2.reuse, R217, !P4 ;  /* 0x000000d90200720c */ /* 0x040fe40006786670 */
[----:B------:R-:W-:Y:S01]  /*13ca0*/  ISETP.GE.OR P6, PT, R2, R216, !P6 ;  /* 0x000000d80200720c */ /* 0x000fe200077c6670 */
[----:B------:R-:W-:Y:S01]  /*13cb0*/  IMAD.IADD R2, R215, 0x1, -R2 ;  /* 0x00000001d7027824 */ /* 0x000fe200078e0a02 */
[----:B------:R-:W-:Y:S02]  /*13cc0*/  I2FP.F32.S32 R6, R6 ;  /* 0x0000000600067245 */ /* 0x000fe40000201400 */
[----:B------:R-:W-:Y:S02]  /*13cd0*/  FSEL R179, R18, -INF , !P3 ;  /* 0xff80000012b37808 */ /* 0x000fe40005800000 */
[----:B------:R-:W-:Y:S01]  /*13ce0*/  IABS R8, R2 ;  /* 0x0000000200087213 */ /* 0x000fe20000000000 */
[----:B------:R-:W-:Y:S01]  /*13cf0*/  FFMA.FTZ R25, R6, -UR19, R25 ;  /* 0x8000001306197c23 */ /* 0x000fe20008010019 */
[----:B------:R-:W-:Y:S01]  /*13d00*/  IABS R2, R7 ;  /* 0x0000000700027213 */ /* 0x000fe20000000000 */
[----:B------:R-:W-:Y:S01]  /*13d10*/  IMAD.MOV.U32 R7, RZ, RZ, R9 ;  /* 0x000000ffff077224 */ /* 0x000fe200078e0009 */
[-C--:B------:R-:W-:Y:S02]  /*13d20*/  ISETP.GE.AND P3, PT, R5, R213.reuse, PT ;  /* 0x000000d50500720c */ /* 0x080fe40003f66270 */
[----:B------:R-:W-:Y:S02]  /*13d30*/  FSEL R178, R19, -INF , !P0 ;  /* 0xff80000013b27808 */ /* 0x000fe40004000000 */
[----:B------:R-:W-:Y:S02]  /*13d40*/  FSEL R237, R22, -INF , !P1 ;  /* 0xff80000016ed7808 */ /* 0x000fe40004800000 */
[----:B------:R-:W-:Y:S02]  /*13d50*/  FSEL R240, R23, -INF , !P5 ;  /* 0xff80000017f07808 */ /* 0x000fe40006800000 */
[C---:B------:R-:W-:Y:S01]  /*13d60*/  ISETP.GE.AND P0, PT, R5.reuse, R212, PT ;  /* 0x000000d40500720c */ /* 0x040fe20003f06270 */
[----:B------:R-:W-:Y:S01]  /*13d70*/  LDSM.16.MT88.4 R20, [R186+0x10000] ;  /* 0x01000000ba14783b */ /* 0x000fe20000004200 */
[----:B------:R-:W-:Y:S02]  /*13d80*/  I2FP.F32.S32 R2, R2 ;  /* 0x0000000200027245 */ /* 0x000fe40000201400 */
[C---:B------:R-:W-:Y:S02]  /*13d90*/  ISETP.GE.AND P1, PT, R4.reuse, R213, PT ;  /* 0x000000d50400720c */ /* 0x040fe40003f26270 */
[----:B------:R-:W-:Y:S01]  /*13da0*/  ISETP.GE.AND P5, PT, R4, R212, PT ;  /* 0x000000d40400720c */ /* 0x000fe20003fa6270 */
[----:B------:R-:W-:Y:S01]  /*13db0*/  FFMA.FTZ R29, R2, -UR19, R29 ;  /* 0x80000013021d7c23 */ /* 0x000fe2000801001d */
[CC--:B------:R-:W-:Y:S01]  /*13dc0*/  ISETP.GE.OR P3, PT, R5.reuse, R217.reuse, !P3 ;  /* 0x000000d90500720c */ /* 0x0c0fe20005f66670 */
[----:B------:R-:W-:Y:S01]  /*13dd0*/  VIADD R2, R0, 0x38 ;  /* 0x0000003800027836 */ /* 0x000fe20000000000 */
[-C--:B------:R-:W-:Y:S01]  /*13de0*/  ISETP.GE.OR P0, PT, R5, R216.reuse, !P0 ;  /* 0x000000d80500720c */ /* 0x080fe20004706670 */
[--C-:B------:R-:W-:Y:S01]  /*13df0*/  IMAD.IADD R5, R214, 0x1, -R4.reuse ;  /* 0x00000001d6057824 */ /* 0x100fe200078e0a04 */
[----:B------:R-:W-:Y:S01]  /*13e00*/  FSEL R236, R25, -INF , !P4 ;  /* 0xff80000019ec7808 */ /* 0x000fe20006000000 */
[----:B------:R-:W-:Y:S01]  /*13e10*/  VIADD R0, R0, 0x39 ;  /* 0x0000003900007836 */ /* 0x000fe20000000000 */
[C---:B------:R-:W-:Y:S02]  /*13e20*/  ISETP.GE.OR P1, PT, R4.reuse, R217, !P1 ;  /* 0x000000d90400720c */ /* 0x040fe40004f26670 */
[----:B------:R-:W-:Y:S01]  /*13e30*/  ISETP.GE.OR P5, PT, R4, R216, !P5 ;  /* 0x000000d80400720c */ /* 0x000fe20006fa6670 */
[----:B------:R-:W-:Y:S01]  /*13e40*/  IMAD.IADD R4, R215, 0x1, -R4 ;  /* 0x00000001d7047824 */ /* 0x000fe200078e0a04 */
[----:B------:R-:W-:Y:S02]  /*13e50*/  FSEL R235, R24, -INF , !P3 ;  /* 0xff80000018eb7808 */ /* 0x000fe40005800000 */
[C---:B------:R-:W-:Y:S02]  /*13e60*/  ISETP.GE.AND P3, PT, R3.reuse, R213, PT ;  /* 0x000000d50300720c */ /* 0x040fe40003f66270 */
[C---:B------:R-:W-:Y:S02]  /*13e70*/  ISETP.GE.AND P4, PT, R3.reuse, R212, PT ;  /* 0x000000d40300720c */ /* 0x040fe40003f86270 */
[C---:B------:R-:W-:Y:S02]  /*13e80*/  ISETP.GE.OR P3, PT, R3.reuse, R217, !P3 ;  /* 0x000000d90300720c */ /* 0x040fe40005f66670 */
[----:B------:R-:W-:Y:S01]  /*13e90*/  ISETP.GE.OR P4, PT, R3, R216, !P4 ;  /* 0x000000d80300720c */ /* 0x000fe20006786670 */
[----:B------:R-:W-:Y:S01]  /*13ea0*/  IMAD.IADD R3, R215, 0x1, -R3 ;  /* 0x00000001d7037824 */ /* 0x000fe200078e0a03 */
[----:B------:R-:W-:Y:S02]  /*13eb0*/  I2FP.F32.S32 R7, R7 ;  /* 0x0000000700077245 */ /* 0x000fe40000201400 */
[----:B------:R-:W-:Y:S02]  /*13ec0*/  IABS R5, R5 ;  /* 0x0000000500057213 */ /* 0x000fe40000000000 */
[----:B------:R-:W-:Y:S01]  /*13ed0*/  IABS R6, R4 ;  /* 0x0000000400067213 */ /* 0x000fe20000000000 */
[----:B------:R-:W-:Y:S01]  /*13ee0*/  IMAD.IADD R4, R214, 0x1, -R0 ;  /* 0x00000001d6047824 */ /* 0x000fe200078e0a00 */
[----:B------:R-:W-:Y:S01]  /*13ef0*/  I2FP.F32.S32 R5, R5 ;  /* 0x0000000500057245 */ /* 0x000fe20000201400 */
[----:B------:R-:W-:Y:S01]  /*13f00*/  FFMA.FTZ R26, R7, -UR19, R26 ;  /* 0x80000013071a7c23 */ /* 0x000fe2000801001a */
[----:B------:R-:W-:Y:S02]  /*13f10*/  IABS R7, R3 ;  /* 0x0000000300077213 */ /* 0x000fe40000000000 */
[----:B------:R-:W-:Y:S01]  /*13f20*/  IABS R3, R4 ;  /* 0x0000000400037213 */ /* 0x000fe20000000000 */
[----:B------:R-:W-:Y:S01]  /*13f30*/  FFMA.FTZ R28, R5, -UR19, R28 ;  /* 0x80000013051c7c23 */ /* 0x000fe2000801001c */
[----:B------:R-:W-:Y:S01]  /*13f40*/  FMNMX.FTZ R4, R174, R133, !PT ;  /* 0x00000085ae047209 */ /* 0x000fe20007810000 */
[----:B------:R-:W-:Y:S01]  /*13f50*/  IMAD.IADD R5, R214, 0x1, -R2 ;  /* 0x00000001d6057824 */ /* 0x000fe200078e0a02 */
[----:B------:R-:W-:Y:S02]  /*13f60*/  I2FP.F32.S32 R6, R6 ;  /* 0x0000000600067245 */ /* 0x000fe40000201400 */
[----:B------:R-:W-:Y:S02]  /*13f70*/  FMNMX.FTZ R4, R175, R4, !PT ;  /* 0x00000004af047209 */ /* 0x000fe40007810000 */
[----:B------:R-:W-:Y:S01]  /*13f80*/  IABS R5, R5 ;  /* 0x0000000500057213 */ /* 0x000fe20000000000 */
[----:B------:R-:W-:Y:S01]  /*13f90*/  FFMA.FTZ R30, R6, -UR19, R30 ;  /* 0x80000013061e7c23 */ /* 0x000fe2000801001e */
[----:B------:R-:W-:Y:S02]  /*13fa0*/  FMNMX.FTZ R4, R168, R4, !PT ;  /* 0x00000004a8047209 */ /* 0x000fe40007810000 */
[----:B------:R-:W-:Y:S02]  /*13fb0*/  I2FP.F32.S32 R6, R5 ;  /* 0x0000000500067245 */ /* 0x000fe40000201400 */
[----:B------:R-:W-:Y:S02]  /*13fc0*/  FMNMX.FTZ R4, R169, R4, !PT ;  /* 0x00000004a9047209 */ /* 0x000fe40007810000 */
[----:B------:R-:W-:Y:S01]  /*13fd0*/  I2FP.F32.S32 R5, R3 ;  /* 0x0000000300057245 */ /* 0x000fe20000201400 */
[----:B------:R-:W-:Y:S01]  /*13fe0*/  FFMA.FTZ R32, R6, -UR19, R32 ;  /* 0x8000001306207c23 */ /* 0x000fe20008010020 */
[----:B------:R-:W-:Y:S02]  /*13ff0*/  FMNMX.FTZ R3, R176, R134, !PT ;  /* 0x00000086b0037209 */ /* 0x000fe40007810000 */
[----:B------:R-:W-:Y:S01]  /*14000*/  FMNMX.FTZ R4, R219, R4, !PT ;  /* 0x00000004db047209 */ /* 0x000fe20007810000 */
[----:B------:R-:W-:Y:S01]  /*14010*/  FFMA.FTZ R33, R5, -UR19, R33 ;  /* 0x8000001305217c23 */ /* 0x000fe20008010021 */
[----:B------:R-:W-:Y:S01]  /*14020*/  FMNMX.FTZ R3, R177, R3, !PT ;  /* 0x00000003b1037209 */ /* 0x000fe20007810000 */
[----:B------:R-:W-:Y:S01]  /*14030*/  IMAD.IADD R5, R215, 0x1, -R2 ;  /* 0x00000001d7057824 */ /* 0x000fe200078e0a02 */
[----:B------:R-:W-:Y:S02]  /*14040*/  FMNMX.FTZ R4, R220, R4, !PT ;  /* 0x00000004dc047209 */ /* 0x000fe40007810000 */
[----:B------:R-:W-:Y:S02]  /*14050*/  FMNMX.FTZ R3, R170, R3, !PT ;  /* 0x00000003aa037209 */ /* 0x000fe40007810000 */
[----:B------:R-:W-:Y:S02]  /*14060*/  FMNMX.FTZ R4, R181, R4, !PT ;  /* 0x00000004b5047209 */ /* 0x000fe40007810000 */
[----:B------:R-:W-:Y:S02]  /*14070*/  FMNMX.FTZ R3, R171, R3, !PT ;  /* 0x00000003ab037209 */ /* 0x000fe40007810000 */
[----:B------:R-:W-:Y:S02]  /*14080*/  FSEL R232, R26, -INF , !P0 ;  /* 0xff8000001ae87808 */ /* 0x000fe40004000000 */
[----:B------:R-:W-:Y:S02]  /*14090*/  ISETP.GE.AND P0, PT, R2, R213, PT ;  /* 0x000000d50200720c */ /* 0x000fe40003f06270 */
[----:B------:R-:W-:Y:S02]  /*140a0*/  FMNMX.FTZ R4, R180, R4, !PT ;  /* 0x00000004b4047209 */ /* 0x000fe40007810000 */
[----:B------:R-:W-:Y:S02]  /*140b0*/  FMNMX.FTZ R3, R182, R3, !PT ;  /* 0x00000003b6037209 */ /* 0x000fe40007810000 */
[----:B------:R-:W-:Y:S02]  /*140c0*/  FSEL R234, R28, -INF , !P1 ;  /* 0xff8000001cea7808 */ /* 0x000fe40004800000 */
[----:B------:R-:W-:Y:S02]  /*140d0*/  ISETP.GE.OR P0, PT, R2, R217, !P0 ;  /* 0x000000d90200720c */ /* 0x000fe40004706670 */
[----:B------:R-:W-:Y:S02]  /*140e0*/  FMNMX.FTZ R4, R242, R4, !PT ;  /* 0x00000004f2047209 */ /* 0x000fe40007810000 */
[----:B------:R-:W-:Y:S02]  /*140f0*/  ISETP.GE.AND P1, PT, R2, R212, PT ;  /* 0x000000d40200720c */ /* 0x000fe40003f26270 */
[----:B------:R-:W-:Y:S02]  /*14100*/  FMNMX.FTZ R3, R183, R3, !PT ;  /* 0x00000003b7037209 */ /* 0x000fe40007810000 */
[----:B------:R-:W-:Y:S02]  /*14110*/  FSEL R233, R29, -INF , !P3 ;  /* 0xff8000001de97808 */ /* 0x000fe40005800000 */
[----:B------:R-:W-:Y:S02]  /*14120*/  FSEL R231, R32, -INF , !P0 ;  /* 0xff80000020e77808 */ /* 0x000fe40004000000 */
[----:B------:R-:W-:Y:S02]  /*14130*/  FMNMX.FTZ R4, R241, R4, !PT ;  /* 0x00000004f1047209 */ /* 0x000fe40007810000 */
[----:B------:R-:W-:Y:S02]  /*14140*/  ISETP.GE.OR P1, PT, R2, R216, !P1 ;  /* 0x000000d80200720c */ /* 0x000fe40004f26670 */
[C---:B------:R-:W-:Y:S02]  /*14150*/  ISETP.GE.AND P3, PT, R0.reuse, R213, PT ;  /* 0x000000d50000720c */ /* 0x040fe40003f66270 */
[C---:B------:R-:W-:Y:S02]  /*14160*/  ISETP.GE.AND P0, PT, R0.reuse, R212, PT ;  /* 0x000000d40000720c */ /* 0x040fe40003f06270 */
[----:B------:R-:W-:Y:S02]  /*14170*/  FMNMX.FTZ R2, R179, R3, !PT ;  /* 0x00000003b3027209 */ /* 0x000fe40007810000 */
[----:B------:R-:W-:Y:S01]  /*14180*/  FMNMX.FTZ R3, R235, R4, !PT ;  /* 0x00000004eb037209 */ /* 0x000fe20007810000 */
[----:B------:R-:W-:Y:S01]  /*14190*/  IMAD.IADD R4, R215, 0x1, -R0 ;  /* 0x00000001d7047824 */ /* 0x000fe200078e0a00 */
[C---:B------:R-:W-:Y:S02]  /*141a0*/  ISETP.GE.OR P3, PT, R0.reuse, R217, !P3 ;  /* 0x000000d90000720c */ /* 0x040fe40005f66670 */
[----:B------:R-:W-:Y:S02]  /*141b0*/  ISETP.GE.OR P0, PT, R0, R216, !P0 ;  /* 0x000000d80000720c */ /* 0x000fe40004706670 */
[----:B------:R-:W-:Y:S02]  /*141c0*/  FMNMX.FTZ R0, R178, R2, !PT ;  /* 0x00000002b2007209 */ /* 0x000fe40007810000 */
[----:B------:R-:W-:Y:S02]  /*141d0*/  I2FP.F32.S32 R8, R8 ;  /* 0x0000000800087245 */ /* 0x000fe40000201400 */
[----:B------:R-:W-:Y:S02]  /*141e0*/  FMNMX.FTZ R3, R236, R3, !PT ;  /* 0x00000003ec037209 */ /* 0x000fe40007810000 */
[----:B------:R-:W-:Y:S01]  /*141f0*/  IABS R5, R5 ;  /* 0x0000000500057213 */ /* 0x000fe20000000000 */
[----:B------:R-:W-:Y:S01]  /*14200*/  FFMA.FTZ R27, R8, -UR19, R27 ;  /* 0x80000013081b7c23 */ /* 0x000fe2000801001b */
[----:B------:R-:W-:Y:S02]  /*14210*/  FMNMX.FTZ R0, R237, R0, !PT ;  /* 0x00000000ed007209 */ /* 0x000fe40007810000 */
[----:B------:R-:W-:Y:S02]  /*14220*/  FMNMX.FTZ R3, R234, R3, !PT ;  /* 0x00000003ea037209 */ /* 0x000fe40007810000 */
[----:B------:R-:W-:Y:S01]  /*14230*/  IABS R2, R4 ;  /* 0x0000000400027213 */ /* 0x000fe20000000000 */
[----:B------:R-:W-:Y:S01]  /*14240*/  IMAD.MOV.U32 R4, RZ, RZ, R5 ;  /* 0x000000ffff047224 */ /* 0x000fe200078e0005 */
[----:B------:R-:W-:Y:S02]  /*14250*/  FMNMX.FTZ R0, R240, R0, !PT ;  /* 0x00000000f0007209 */ /* 0x000fe40007810000 */
[----:B------:R-:W-:Y:S02]  /*14260*/  I2FP.F32.S32 R7, R7 ;  /* 0x0000000700077245 */ /* 0x000fe40000201400 */
[----:B------:R-:W-:Y:S02]  /*14270*/  FMNMX.FTZ R3, R233, R3, !PT ;  /* 0x00000003e9037209 */ /* 0x000fe40007810000 */
[----:B------:R-:W-:Y:S01]  /*14280*/  FSEL R223, R27, -INF , !P6 ;  /* 0xff8000001bdf7808 */ /* 0x000fe20007000000 */
[----:B------:R-:W-:Y:S01]  /*14290*/  FFMA.FTZ R31, R7, -UR19, R31 ;  /* 0x80000013071f7c23 */ /* 0x000fe2000801001f */
[----:B------:R-:W-:Y:S02]  /*142a0*/  FMNMX.FTZ R0, R232, R0, !PT ;  /* 0x00000000e8007209 */ /* 0x000fe40007810000 */
[----:B------:R-:W-:Y:S02]  /*142b0*/  FSEL R230, R33, -INF , !P3 ;  /* 0xff80000021e67808 */ /* 0x000fe40005800000 */
[----:B------:R-:W-:Y:S02]  /*142c0*/  I2FP.F32.S32 R4, R4 ;  /* 0x0000000400047245 */ /* 0x000fe40000201400 */
[----:B------:R-:W-:Y:S02]  /*142d0*/  FMNMX.FTZ R3, R231, R3, !PT ;  /* 0x00000003e7037209 */ /* 0x000fe40007810000 */
[----:B------:R-:W-:Y:S01]  /*142e0*/  FSEL R247, R30, -INF , !P5 ;  /* 0xff8000001ef77808 */ /* 0x000fe20006800000 */
[----:B------:R-:W-:Y:S01]  /*142f0*/  FFMA.FTZ R34, R4, -UR19, R34 ;  /* 0x8000001304227c23 */ /* 0x000fe20008010022 */
[----:B------:R-:W-:Y:S01]  /*14300*/  FMNMX.FTZ R0, R223, R0, !PT ;  /* 0x00000000df007209 */ /* 0x000fe20007810000 */
[----:B------:R-:W-:Y:S01]  /*14310*/  IMAD.U32 R4, RZ, RZ, UR39 ;  /* 0x00000027ff047e24 */ /* 0x000fe2000f8e00ff */
[----:B------:R-:W-:Y:S02]  /*14320*/  FMNMX.FTZ R3, R230, R3, !PT ;  /* 0x00000003e6037209 */ /* 0x000fe40007810000 */
[----:B------:R-:W-:Y:S02]  /*14330*/  I2FP.F32.S32 R2, R2 ;  /* 0x0000000200027245 */ /* 0x000fe40000201400 */
[----:B------:R-:W-:Y:S01]  /*14340*/  FSEL R249, R31, -INF , !P4 ;  /* 0xff8000001ff97808 */ /* 0x000fe20006000000 */
[----:B------:R-:W1:Y:S01]  /*14350*/  SHFL.BFLY PT, R6, R3, 0x2, 0x1f ;  /* 0x0c401f0003067f89 */ /* 0x000e6200000e0000 */
[----:B------:R-:W-:Y:S01]  /*14360*/  FMNMX.FTZ R0, R247, R0, !PT ;  /* 0x00000000f7007209 */ /* 0x000fe20007810000 */
[----:B------:R-:W-:Y:S01]  /*14370*/  FFMA.FTZ R35, R2, -UR19, R35 ;  /* 0x8000001302237c23 */ /* 0x000fe20008010023 */
[----:B------:R-:W-:Y:S05]  /*14380*/  FSEL R248, R34, -INF , !P1 ;  /* 0xff80000022f87808 */ /* 0x000fea0004800000 */
[----:B------:R-:W-:Y:S01]  /*14390*/  LDSM.16.MT88.4 R28, [R188+0x10000] ;  /* 0x01000000bc1c783b */ /* 0x000fe20000004200 */
[----:B------:R-:W-:Y:S02]  /*143a0*/  FMNMX.FTZ R0, R249, R0, !PT ;  /* 0x00000000f9007209 */ /* 0x000fe40007810000 */
[----:B------:R-:W-:Y:S02]  /*143b0*/  FSEL R135, R35, -INF , !P0 ;  /* 0xff80000023877808 */ /* 0x000fe40004000000 */
[----:B------:R-:W-:Y:S02]  /*143c0*/  FMNMX.FTZ R0, R248, R0, !PT ;  /* 0x00000000f8007209 */ /* 0x000fe40007810000 */
[----:B--2---:R-:W-:Y:S01]  /*143d0*/  LOP3.LUT R5, R251, UR36, R4, 0x96, !PT ;  /* 0x00000024fb057c12 */ /* 0x004fe2000f8e9604 */
[----:B------:R-:W-:Y:S01]  /*143e0*/  UIADD3 UR36, UR36, 0x1, URZ ;  /* 0x0000000124247890 */ /* 0x000fe2000fffe03f */
[----:B------:R-:W-:Y:S02]  /*143f0*/  FMNMX.FTZ R0, R135, R0, !PT ;  /* 0x0000000087007209 */ /* 0x000fe40007810000 */
[----:B----4-:R-:W-:Y:S01]  /*14400*/  LOP3.LUT R4, R229, UR22, R250, 0x96, !PT ;  /* 0x00000016e5047c12 */ /* 0x010fe2000f8e96fa */
[----:B------:R-:W-:Y:S01]  /*14410*/  IMAD.WIDE.U32 R8, R5, -0x326172a9, RZ ;  /* 0xcd9e8d5705087825 */ /* 0x000fe200078e00ff */
[----:B------:R-:W-:Y:S01]  /*14420*/  UIADD3 UR22, UR39, 0x646e171e, URZ ;  /* 0x646e171e27167890 */ /* 0x000fe2000fffe03f */
[----:B------:R-:W2:Y:S02]  /*14430*/  SHFL.BFLY PT, R2, R0, 0x2, 0x1f ;  /* 0x0c401f0000027f89 */ /* 0x000ea400000e0000 */
[----:B------:R-:W-:Y:S01]  /*14440*/  IMAD.WIDE.U32 R14, R4, -0x326172a9, RZ ;  /* 0xcd9e8d57040e7825 */ /* 0x000fe200078e00ff */
[----:B-----5:R-:W-:Y:S02]  /*14450*/  LOP3.LUT R4, R9, UR33, R238, 0x96, !PT ;  /* 0x0000002109047c12 */ /* 0x020fe4000f8e96ee */
[----:B-1----:R-:W-:Y:S02]  /*14460*/  FMNMX.FTZ R3, R3, R6, !PT ;  /* 0x0000000603037209 */ /* 0x002fe40007810000 */
[----:B------:R-:W-:Y:S01]  /*14470*/  LOP3.LUT R6, R15, UR32, R8, 0x96, !PT ;  /* 0x000000200f067c12 */ /* 0x000fe2000f8e9608 */
[----:B------:R-:W-:Y:S02]  /*14480*/  IMAD.WIDE.U32 R4, R4, -0x2daee0ad, RZ ;  /* 0xd2511f5304047825 */ /* 0x000fe400078e00ff */
[----:B------:R-:W1:Y:S02]  /*14490*/  SHFL.BFLY PT, R132, R3, 0x1, 0x1f ;  /* 0x0c201f0003847f89 */ /* 0x000e6400000e0000 */
[----:B------:R-:W-:Y:S01]  /*144a0*/  IMAD.WIDE.U32 R6, R6, -0x2daee0ad, RZ ;  /* 0xd2511f5306067825 */ /* 0x000fe200078e00ff */
[----:B------:R-:W-:Y:S04]  /*144b0*/  LOP3.LUT R5, R5, UR30, R228, 0x96, !PT ;  /* 0x0000001e05057c12 */ /* 0x000fe8000f8e96e4 */
[----:B------:R-:W-:Y:S01]  /*144c0*/  LOP3.LUT R8, R7, UR28, R4, 0x96, !PT ;  /* 0x0000001c07087c12 */ /* 0x000fe2000f8e9604 */
[----:B------:R-:W-:Y:S04]  /*144d0*/  IMAD.WIDE.U32 R4, R5, -0x326172a9, RZ ;  /* 0xcd9e8d5705047825 */ /* 0x000fe800078e00ff */
[----:B------:R-:W-:Y:S01]  /*144e0*/  IMAD.WIDE.U32 R8, R8, -0x326172a9, RZ ;  /* 0xcd9e8d5708087825 */ /* 0x000fe200078e00ff */
[----:B--2---:R-:W-:Y:S02]  /*144f0*/  FMNMX.FTZ R0, R0, R2, !PT ;  /* 0x0000000200007209 */ /* 0x004fe40007810000 */
[----:B------:R-:W-:Y:S02]  /*14500*/  LOP3.LUT R5, R5, UR29, R14, 0x96, !PT ;  /* 0x0000001d05057c12 */ /* 0x000fe4000f8e960e */
[----:B------:R-:W-:Y:S01]  /*14510*/  LOP3.LUT R10, R9, UR27, R4, 0x96, !PT ;  /* 0x0000001b090a7c12 */ /* 0x000fe2000f8e9604 */
[----:B------:R-:W2:Y:S02]  /*14520*/  SHFL.BFLY PT, R2, R0, 0x1, 0x1f ;  /* 0x0c201f0000027f89 */ /* 0x000ea400000e0000 */
[----:B------:R-:W-:Y:S01]  /*14530*/  IMAD.WIDE.U32 R4, R5, -0x2daee0ad, RZ ;  /* 0xd2511f5305047825 */ /* 0x000fe200078e00ff */
[----:B-1----:R-:W-:Y:S03]  /*14540*/  FMNMX.FTZ R132, R3, R132, !PT ;  /* 0x0000008403847209 */ /* 0x002fe60007810000 */
[----:B------:R-:W-:Y:S01]  /*14550*/  IMAD.WIDE.U32 R10, R10, -0x2daee0ad, RZ ;  /* 0xd2511f530a0a7825 */ /* 0x000fe200078e00ff */
[----:B------:R-:W-:Y:S02]  /*14560*/  LOP3.LUT R6, R5, UR26, R6, 0x96, !PT ;  /* 0x0000001a05067c12 */ /* 0x000fe4000f8e9606 */
[C---:B------:R-:W-:Y:S01]  /*14570*/  FSETP.NEU.FTZ.AND P1, PT, R132.reuse, -INF , PT ;  /* 0xff8000008400780b */ /* 0x040fe20003f3d000 */
[----:B------:R-:W-:Y:S01]  /*14580*/  FMUL.FTZ R172, R132, UR4 ;  /* 0x0000000484ac7c20 */ /* 0x000fe20008410000 */
[----:B------:R-:W-:Y:S01]  /*14590*/  LOP3.LUT R4, R11, UR14, R4, 0x96, !PT ;  /* 0x0000000e0b047c12 */ /* 0x000fe2000f8e9604 */
[----:B------:R-:W-:Y:S03]  /*145a0*/  IMAD.WIDE.U32 R6, R6, -0x326172a9, RZ ;  /* 0xcd9e8d5706067825 */ /* 0x000fe600078e00ff */
[----:B------:R-:W-:Y:S01]  /*145b0*/  FSEL R172, R172, RZ, P1 ;  /* 0x000000ffacac7208 */ /* 0x000fe20000800000 */
[----:B------:R-:W-:Y:S01]  /*145c0*/  IMAD.WIDE.U32 R4, R4, -0x326172a9, RZ ;  /* 0xcd9e8d5704047825 */ /* 0x000fe200078e00ff */
[----:B------:R-:W-:Y:S03]  /*145d0*/  LOP3.LUT R9, R7, UR15, R8, 0x96, !PT ;  /* 0x0000000f07097c12 */ /* 0x000fe6000f8e9608 */
[----:B------:R-:W-:Y:S01]  /*145e0*/  FFMA.FTZ R7, R168, UR4, -R172 ;  /* 0x00000004a8077c23 */ /* 0x000fe200080108ac */
[----:B------:R-:W-:Y:S02]  /*145f0*/  SHF.R.U32.HI R12, RZ, 0x18, R4 ;  /* 0x00000018ff0c7819 */ /* 0x000fe40000011604 */
[----:B--2---:R-:W-:Y:S01]  /*14600*/  FMNMX.FTZ R3, R0, R2, !PT ;  /* 0x0000000200037209 */ /* 0x004fe20007810000 */
[----:B------:R-:W-:Y:S01]  /*14610*/  FFMA.FTZ R2, R169, UR4, -R172 ;  /* 0x00000004a9027c23 */ /* 0x000fe200080108ac */
[----:B------:R1:W-:Y:S01]  /*14620*/  MUFU.EX2 R245, R7 ;  /* 0x0000000700f57308 */ /* 0x0003e20000000800 */
[C---:B------:R-:W-:Y:S02]  /*14630*/  LOP3.LUT R0, R4.reuse, 0xffff, RZ, 0xc0, !PT ;  /* 0x0000ffff04007812 */ /* 0x040fe400078ec0ff */
[C---:B------:R-:W-:Y:S01]  /*14640*/  FMUL.FTZ R173, R3.reuse, UR4 ;  /* 0x0000000403ad7c20 */ /* 0x040fe20008410000 */
[----:B------:R-:W-:Y:S02]  /*14650*/  FSETP.NEU.FTZ.AND P0, PT, R3, -INF , PT ;  /* 0xff8000000300780b */ /* 0x000fe40003f1d000 */
[----:B------:R-:W-:Y:S04]  /*14660*/  LOP3.LUT R6, R5, UR25, R6, 0x96, !PT ;  /* 0x0000001905067c12 */ /* 0x000fe8000f8e9606 */
[----:B------:R2:W3:Y:S01]  /*14670*/  MUFU.EX2 R244, R2 ;  /* 0x0000000200f47308 */ /* 0x0004e20000000800 */
[----:B------:R-:W-:Y:S02]  /*14680*/  FSEL R173, R173, RZ, P0 ;  /* 0x000000ffadad7208 */ /* 0x000fe40000000000 */
[----:B------:R-:W-:Y:S02]  /*14690*/  SHF.R.U32.HI R8, RZ, 0x10, R4 ;  /* 0x00000010ff087819 */ /* 0x000fe40000011604 */
[----:B------:R-:W-:Y:S02]  /*146a0*/  SHF.R.U32.HI R0, RZ, 0x8, R0 ;  /* 0x00000008ff007819 */ /* 0x000fe40000011600 */
[----:B-1----:R-:W-:Y:S01]  /*146b0*/  LOP3.LUT R7, R4, 0xff, RZ, 0xc0, !PT ;  /* 0x000000ff04077812 */ /* 0x002fe200078ec0ff */
[----:B------:R-:W-:Y:S03]  /*146c0*/  IMAD.WIDE.U32 R4, R9, -0x2daee0ad, RZ ;  /* 0xd2511f5309047825 */ /* 0x000fe600078e00ff */
[----:B------:R-:W-:Y:S01]  /*146d0*/  LOP3.LUT R9, R4, 0xff, RZ, 0xc0, !PT ;  /* 0x000000ff04097812 */ /* 0x000fe200078ec0ff */
[--C-:B--2---:R-:W-:Y:S01]  /*146e0*/  FFMA.FTZ R2, R170, UR4, -R173.reuse ;  /* 0x00000004aa027c23 */ /* 0x104fe200080108ad */
[----:B------:R-:W-:Y:S02]  /*146f0*/  PRMT R170, R7, 0x5410, R0 ;  /* 0x0000541007aa7816 */ /* 0x000fe40000000000 */
[----:B------:R-:W-:Y:S01]  /*14700*/  LOP3.LUT R7, R5, UR22, R10, 0x96, !PT ;  /* 0x0000001605077c12 */ /* 0x000fe2000f8e960a */
[----:B------:R1:W-:Y:S01]  /*14710*/  MUFU.EX2 R243, R2 ;  /* 0x0000000200f37308 */ /* 0x0003e20000000800 */
[----:B------:R-:W-:Y:S01]  /*14720*/  LOP3.LUT R0, R4, 0xffff, RZ, 0xc0, !PT ;  /* 0x0000ffff04007812 */ /* 0x000fe200078ec0ff */
[--C-:B------:R-:W-:Y:S01]  /*14730*/  FFMA.FTZ R5, R171, UR4, -R173.reuse ;  /* 0x00000004ab057c23 */ /* 0x100fe200080108ad */
[--C-:B------:R-:W-:Y:S02]  /*14740*/  SHF.R.U32.HI R11, RZ, 0x10, R4.reuse ;  /* 0x00000010ff0b7819 */ /* 0x100fe40000011604 */
[----:B------:R-:W-:Y:S02]  /*14750*/  SHF.R.U32.HI R10, RZ, 0x18, R4 ;  /* 0x00000018ff0a7819 */ /* 0x000fe40000011604 */
[--C-:B------:R-:W-:Y:S03]  /*14760*/  HSET2.LE.AND R170, R170, R225.reuse, PT ;  /* 0x000000e1aaaa7233 */ /* 0x100fe60003803000 */
[----:B------:R2:W4:Y:S01]  /*14770*/  MUFU.EX2 R246, R5 ;  /* 0x0000000500f67308 */ /* 0x0005220000000800 */
[----:B-1----:R-:W-:Y:S02]  /*14780*/  LOP3.LUT R2, R8, 0xff, RZ, 0xc0, !PT ;  /* 0x000000ff08027812 */ /* 0x002fe400078ec0ff */
[----:B------:R-:W-:Y:S02]  /*14790*/  SHF.R.U32.HI R8, RZ, 0x8, R0 ;  /* 0x00000008ff087819 */ /* 0x000fe40000011600 */
[C---:B------:R-:W-:Y:S02]  /*147a0*/  LOP3.LUT R0, R6.reuse, 0xffff, RZ, 0xc0, !PT ;  /* 0x0000ffff06007812 */ /* 0x040fe400078ec0ff */
[----:B------:R-:W-:Y:S01]  /*147b0*/  PRMT R224, R9, 0x5410, R8 ;  /* 0x0000541009e07816 */ /* 0x000fe20000000008 */
[----:B------:R-:W-:Y:S01]  /*147c0*/  FFMA.FTZ R8, R175, UR4, -R172 ;  /* 0x00000004af087c23 */ /* 0x000fe200080108ac */
[----:B--2---:R-:W-:Y:S02]  /*147d0*/  LOP3.LUT R5, R6, 0xff, RZ, 0xc0, !PT ;  /* 0x000000ff06057812 */ /* 0x004fe400078ec0ff */
[----:B------:R-:W-:Y:S01]  /*147e0*/  SHF.R.U32.HI R4, RZ, 0x8, R0 ;  /* 0x00000008ff047819 */ /* 0x000fe20000011600 */
[----:B------:R1:W-:Y:S01]  /*147f0*/  MUFU.EX2 R218, R8 ;  /* 0x0000000800da7308 */ /* 0x0003e20000000800 */
[----:B------:R-:W-:Y:S01]  /*14800*/  PRMT R12, R2, 0x5410, R12 ;  /* 0x00005410020c7816 */ /* 0x000fe2000000000c */
[----:B------:R-:W-:Y:S01]  /*14810*/  FFMA.FTZ R2, R174, UR4, -R172 ;  /* 0x00000004ae027c23 */ /* 0x000fe200080108ac */
[----:B------:R-:W-:Y:S02]  /*14820*/  PRMT R168, R5, 0x5410, R4 ;  /* 0x0000541005a87816 */ /* 0x000fe40000000004 */
[--C-:B------:R-:W-:Y:S02]  /*14830*/  SHF.R.U32.HI R5, RZ, 0x10, R6.reuse ;  /* 0x00000010ff057819 */ /* 0x100fe40000011606 */
[----:B---3--:R-:W-:Y:S03]  /*14840*/  F2FP.BF16.F32.PACK_AB R4, R244, R245 ;  /* 0x000000f5f404723e */ /* 0x008fe600000010ff */
[----:B------:R-:W2:Y:S01]  /*14850*/  MUFU.EX2 R174, R2 ;  /* 0x0000000200ae7308 */ /* 0x000ea20000000800 */
[----:B------:R-:W-:Y:S02]  /*14860*/  LOP3.LUT R5, R5, 0xff, RZ, 0xc0, !PT ;  /* 0x000000ff05057812 */ /* 0x000fe400078ec0ff */
[--C-:B------:R-:W-:Y:S02]  /*14870*/  HSET2.LE.AND R171, R12, R225.reuse, PT ;  /* 0x000000e10cab7233 */ /* 0x100fe40003803000 */
[----:B------:R-:W-:Y:S02]  /*14880*/  LOP3.LUT R170, R170, R4, RZ, 0xc0, !PT ;  /* 0x00000004aaaa7212 */ /* 0x000fe400078ec0ff */
[----:B----4-:R-:W-:Y:S02]  /*14890*/  F2FP.BF16.F32.PACK_AB R4, R246, R243 ;  /* 0x000000f3f604723e */ /* 0x010fe400000010ff */
[----:B-1----:R-:W-:Y:S01]  /*148a0*/  SHF.R.U32.HI R8, RZ, 0x18, R6 ;  /* 0x00000018ff087819 */ /* 0x002fe20000011606 */
[--C-:B------:R-:W-:Y:S01]  /*148b0*/  FFMA.FTZ R6, R176, UR4, -R173.reuse ;  /* 0x00000004b0067c23 */ /* 0x100fe200080108ad */
[----:B------:R-:W-:Y:S02]  /*148c0*/  LOP3.LUT R171, R171, R4, RZ, 0xc0, !PT ;  /* 0x00000004abab7212 */ /* 0x000fe400078ec0ff */
[----:B------:R-:W-:Y:S01]  /*148d0*/  PRMT R169, R5, 0x5410, R8 ;  /* 0x0000541005a97816 */ /* 0x000fe20000000008 */
[----:B------:R1:W-:Y:S01]  /*148e0*/  MUFU.EX2 R175, R6 ;  /* 0x0000000600af7308 */ /* 0x0003e20000000800 */
[----:B------:R-:W-:Y:S01]  /*148f0*/  FFMA.FTZ R5, R177, UR4, -R173 ;  /* 0x00000004b1057c23 */ /* 0x000fe200080108ad */
[--C-:B------:R-:W-:Y:S02]  /*14900*/  HSET2.LE.AND R168, R168, R225.reuse, PT ;  /* 0x000000e1a8a87233 */ /* 0x100fe40003803000 */
[----:B--2---:R-:W-:Y:S02]  /*14910*/  F2FP.BF16.F32.PACK_AB R4, R218, R174 ;  /* 0x000000aeda04723e */ /* 0x004fe400000010ff */
[----:B------:R-:W-:Y:S04]  /*14920*/  LOP3.LUT R8, R7, 0xff, RZ, 0xc0, !PT ;  /* 0x000000ff07087812 */ /* 0x000fe800078ec0ff */
[----:B------:R2:W3:Y:S01]  /*14930*/  MUFU.EX2 R176, R5 ;  /* 0x0000000500b07308 */ /* 0x0004e20000000800 */
[----:B------:R-:W-:Y:S02]  /*14940*/  LOP3.LUT R168, R168, R4, RZ, 0xc0, !PT ;  /* 0x00000004a8a87212 */ /* 0x000fe400078ec0ff */
[--C-:B------:R-:W-:Y:S02]  /*14950*/  SHF.R.U32.HI R4, RZ, 0x10, R7.reuse ;  /* 0x00000010ff047819 */ /* 0x100fe40000011607 */
[----:B------:R-:W-:Y:S02]  /*14960*/  HSET2.LE.AND R169, R169, R225, PT ;  /* 0x000000e1a9a97233 */ /* 0x000fe40003803000 */
[----:B------:R-:W-:Y:S02]  /*14970*/  LOP3.LUT R2, R11, 0xff, RZ, 0xc0, !PT ;  /* 0x000000ff0b027812 */ /* 0x000fe400078ec0ff */
[----:B-1----:R-:W-:Y:S02]  /*14980*/  LOP3.LUT R6, R7, 0xffff, RZ, 0xc0, !PT ;  /* 0x0000ffff07067812 */ /* 0x002fe400078ec0ff */
[----:B------:R-:W-:Y:S02]  /*14990*/  SHF.R.U32.HI R7, RZ, 0x18, R7 ;  /* 0x00000018ff077819 */ /* 0x000fe40000011607 */
[----:B------:R-:W-:Y:S02]  /*149a0*/  FSEL R0, R132, RZ, P1 ;  /* 0x000000ff84007208 */ /* 0x000fe40000800000 */
[----:B------:R-:W-:Y:S02]  /*149b0*/  PRMT R222, R2, 0x5410, R10 ;  /* 0x0000541002de7816 */ /* 0x000fe4000000000a */
[----:B--2---:R-:W-:Y:S01]  /*149c0*/  SHF.R.U32.HI R5, RZ, 0x8, R6 ;  /* 0x00000008ff057819 */ /* 0x004fe20000011606 */
[----:B------:R-:W-:Y:S01]  /*149d0*/  FADD.FTZ R2, -R0, R133 ;  /* 0x0000008500027221 */ /* 0x000fe20000010100 */
[----:B------:R-:W-:Y:S01]  /*149e0*/  FSEL R0, R3, RZ, P0 ;  /* 0x000000ff03007208 */ /* 0x000fe20000000000 */
[----:B------:R-:W-:Y:S01]  /*149f0*/  FFMA.FTZ R133, R181, UR4, -R172 ;  /* 0x00000004b5857c23 */ /* 0x000fe200080108ac */
[----:B------:R-:W-:Y:S01]  /*14a00*/  PRMT R221, R8, 0x5410, R5 ;  /* 0x0000541008dd7816 */ /* 0x000fe20000000005 */
[----:B------:R-:W-:Y:S01]  /*14a10*/  FMUL.FTZ R2, R2, UR4 ;  /* 0x0000000402027c20 */ /* 0x000fe20008410000 */
[----:B------:R-:W-:Y:S01]  /*14a20*/  LOP3.LUT R5, R4, 0xff, RZ, 0xc0, !PT ;  /* 0x000000ff04057812 */ /* 0x000fe200078ec0ff */
[----:B------:R-:W-:Y:S01]  /*14a30*/  FADD.FTZ R0, -R0, R134 ;  /* 0x0000008600007221 */ /* 0x000fe20000010100 */
[----:B---3--:R-:W-:Y:S01]  /*14a40*/  F2FP.BF16.F32.PACK_AB R4, R176, R175 ;  /* 0x000000afb004723e */ /* 0x008fe200000010ff */
[----:B------:R1:W-:Y:S01]  /*14a50*/  MUFU.EX2 R226, R133 ;  /* 0x0000008500e27308 */ /* 0x0003e20000000800 */
[----:B------:R-:W-:Y:S01]  /*14a60*/  PRMT R177, R5, 0x5410, R7 ;  /* 0x0000541005b17816 */ /* 0x000fe20000000007 */
[----:B------:R-:W-:Y:S01]  /*14a70*/  FMUL.FTZ R0, R0, UR4 ;  /* 0x0000000400007c20 */ /* 0x000fe20008410000 */
[----:B------:R-:W-:Y:S01]  /*14a80*/  LOP3.LUT R169, R169, R4, RZ, 0xc0, !PT ;  /* 0x00000004a9a97212 */ /* 0x000fe200078ec0ff */
[----:B------:R-:W-:Y:S02]  /*14a90*/  IMAD.U32 R4, RZ, RZ, UR36 ;  /* 0x00000024ff047e24 */ /* 0x000fe4000f8e00ff */
[--C-:B------:R-:W-:Y:S01]  /*14aa0*/  FFMA.FTZ R134, R220, UR4, -R172.reuse ;  /* 0x00000004dc867c23 */ /* 0x100fe200080108ac */
[----:B------:R-:W-:Y:S01]  /*14ab0*/  FFMA.FTZ R181, R233, UR4, -R172 ;  /* 0x00000004e9b57c23 */ /* 0x000fe200080108ac */
[----:B------:R-:W-:Y:S02]  /*14ac0*/  PLOP3.LUT P0, PT, PT, PT, UP0, 0x80, 0x0 ;  /* 0x000000000000781c */ /* 0x000fe40003f0f008 */
[----:B------:R-:W2:Y:S01]  /*14ad0*/  MUFU.EX2 R2, R2 ;  /* 0x0000000200027308 */ /* 0x000ea20000000800 */
[----:B------:R-:W-:Y:S05]  /*14ae0*/  LOP3.LUT R4, R251, UR39, R4, 0x96, !PT ;  /* 0x00000027fb047c12 */ /* 0x000fea000f8e9604 */
[----:B------:R-:W-:Y:S04]  /*14af0*/  IMAD.WIDE.U32 R8, R4, -0x326172a9, RZ ;  /* 0xcd9e8d5704087825 */ /* 0x000fe800078e00ff */
[----:B------:R-:W3:Y:S01]  /*14b00*/  MUFU.EX2 R0, R0 ;  /* 0x0000000000007308 */ /* 0x000ee20000000800 */
[--C-:B-1----:R-:W-:Y:S01]  /*14b10*/  FFMA.FTZ R133, R180, UR4, -R172.reuse ;  /* 0x00000004b4857c23 */ /* 0x102fe200080108ac */
[----:B------:R-:W-:Y:S01]  /*14b20*/  FFMA.FTZ R180, R231, UR4, -R172 ;  /* 0x00000004e7b47c23 */ /* 0x000fe200080108ac */
[----:B------:R-:W-:Y:S02]  /*14b30*/  LOP3.LUT R4, R9, UR33, R238, 0x96, !PT ;  /* 0x0000002109047c12 */ /* 0x000fe4000f8e96ee */
[----:B------:R-:W-:Y:S03]  /*14b40*/  LOP3.LUT R8, R15, UR32, R8, 0x96, !PT ;  /* 0x000000200f087c12 */ /* 0x000fe6000f8e9608 */
[----:B------:R-:W-:Y:S04]  /*14b50*/  IMAD.WIDE.U32 R4, R4, -0x2daee0ad, RZ ;  /* 0xd2511f5304047825 */ /* 0x000fe800078e00ff */
[C---:B--2---:R-:W-:Y:S01]  /*14b60*/  FMUL.FTZ R16, R2.reuse, R148 ;  /* 0x0000009402107220 */ /* 0x044fe20000410000 */
[----:B------:R1:W-:Y:S01]  /*14b70*/  MUFU.EX2 R229, R133 ;  /* 0x0000008500e57308 */ /* 0x0003e20000000800 */
[----:B------:R-:W-:Y:S01]  /*14b80*/  FMUL.FTZ R17, R2, R149 ;  /* 0x0000009502117220 */ /* 0x000fe20000410000 */
[----:B------:R-:W-:Y:S01]  /*14b90*/  IMAD.WIDE.U32 R8, R8, -0x2daee0ad, RZ ;  /* 0xd2511f5308087825 */ /* 0x000fe200078e00ff */
[----:B------:R-:W-:Y:S03]  /*14ba0*/  LOP3.LUT R6, R5, UR30, R228, 0x96, !PT ;  /* 0x0000001e05067c12 */ /* 0x000fe6000f8e96e4 */
[C---:B------:R-:W-:Y:S01]  /*14bb0*/  FMUL.FTZ R25, R2.reuse, R157 ;  /* 0x0000009d02197220 */ /* 0x040fe20000410000 */
[----:B------:R-:W-:Y:S01]  /*14bc0*/  FMUL.FTZ R24, R2, R156 ;  /* 0x0000009c02187220 */ /* 0x000fe20000410000 */
[----:B------:R-:W-:Y:S01]  /*14bd0*/  LOP3.LUT R9, R9, UR28, R4, 0x96, !PT ;  /* 0x0000001c09097c12 */ /* 0x000fe2000f8e9604 */
[----:B------:R-:W-:Y:S04]  /*14be0*/  IMAD.WIDE.U32 R6, R6, -0x326172a9, RZ ;  /* 0xcd9e8d5706067825 */ /* 0x000fe800078e00ff */
[C---:B---3--:R-:W-:Y:S01]  /*14bf0*/  FMUL.FTZ R11, R0.reuse, R143 ;  /* 0x0000008f000b7220 */ /* 0x048fe20000410000 */
[----:B------:R-:W-:Y:S01]  /*14c00*/  MUFU.EX2 R180, R180 ;  /* 0x000000b400b47308 */ /* 0x000fe20000000800 */
[C---:B------:R-:W-:Y:S01]  /*14c10*/  FMUL.FTZ R18, R0.reuse, R150 ;  /* 0x0000009600127220 */ /* 0x040fe20000410000 */
[C---:B------:R-:W-:Y:S01]  /*14c20*/  FMUL.FTZ R19, R0.reuse, R151 ;  /* 0x0000009700137220 */ /* 0x040fe20000410000 */
[----:B------:R-:W-:Y:S01]  /*14c30*/  LOP3.LUT R4, R7, UR29, R14, 0x96, !PT ;  /* 0x0000001d07047c12 */ /* 0x000fe2000f8e960e */
[C---:B------:R-:W-:Y:S01]  /*14c40*/  FMUL.FTZ R26, R0.reuse, R158 ;  /* 0x0000009e001a7220 */ /* 0x040fe20000410000 */
[----:B------:R-:W2:Y:S01]  /*14c50*/  LDSM.16.MT88.4 R12, [R185+0x10000] ;  /* 0x01000000b90c783b */ /* 0x000ea20000004200 */
[C---:B------:R-:W-:Y:S01]  /*14c60*/  FMUL.FTZ R27, R0.reuse, R159 ;  /* 0x0000009f001b7220 */ /* 0x040fe20000410000 */
[----:B------:R-:W-:Y:S01]  /*14c70*/  FMUL.FTZ R34, R0, R166 ;  /* 0x000000a600227220 */ /* 0x000fe20000410000 */
[----:B------:R-:W-:Y:S04]  /*14c80*/  IMAD.WIDE.U32 R4, R4, -0x2daee0ad, RZ ;  /* 0xd2511f5304047825 */ /* 0x000fe800078e00ff */
[----:B------:R-:W-:Y:S01]  /*14c90*/  FMUL.FTZ R35, R0, R167 ;  /* 0x000000a700237220 */ /* 0x000fe20000410000 */
[----:B------:R-:W-:Y:S01]  /*14ca0*/  MUFU.EX2 R181, R181 ;  /* 0x000000b500b57308 */ /* 0x000fe20000000800 */
[C---:B------:R-:W-:Y:S01]  /*14cb0*/  FMUL.FTZ R32, R2.reuse, R164 ;  /* 0x000000a402207220 */ /* 0x040fe20000410000 */
[C---:B------:R-:W-:Y:S01]  /*14cc0*/  FMUL.FTZ R33, R2.reuse, R165 ;  /* 0x000000a502217220 */ /* 0x040fe20000410000 */
[----:B------:R-:W-:Y:S01]  /*14cd0*/  LOP3.LUT R7, R5, UR26, R8, 0x96, !PT ;  /* 0x0000001a05077c12 */ /* 0x000fe2000f8e9608 */
[----:B------:R-:W-:Y:S04]  /*14ce0*/  IMAD.WIDE.U32 R8, R9, -0x326172a9, RZ ;  /* 0xcd9e8d5709087825 */ /* 0x000fe800078e00ff */
[C---:B------:R-:W-:Y:S01]  /*14cf0*/  FMUL.FTZ R36, R2.reuse, R36 ;  /* 0x0000002402247220 */ /* 0x040fe20000410000 */
[----:B------:R-:W-:Y:S01]  /*14d00*/  LDSM.16.MT88.4 R148, [R185+0x11000] ;  /* 0x01100000b994783b */ /* 0x000fe20000004200 */
[----:B------:R-:W-:Y:S01]  /*14d10*/  FMUL.FTZ R37, R2, R37 ;  /* 0x0000002502257220 */ /* 0x000fe20000410000 */
[----:B------:R-:W-:Y:S01]  /*14d20*/  FMUL.FTZ R38, R0, R38 ;  /* 0x0000002600267220 */ /* 0x000fe20000410000 */
[----:B------:R-:W-:Y:S01]  /*14d30*/  LOP3.LUT R6, R9, UR27, R6, 0x96, !PT ;  /* 0x0000001b09067c12 */ /* 0x000fe2000f8e9606 */
[----:B------:R-:W-:Y:S01]  /*14d40*/  FMUL.FTZ R9, R2, R141 ;  /* 0x0000008d02097220 */ /* 0x000fe20000410000 */
[----:B------:R-:W-:Y:S01]  /*14d50*/  FMUL.FTZ R39, R0, R39 ;  /* 0x0000002700277220 */ /* 0x000fe20000410000 */
[C---:B------:R-:W-:Y:S01]  /*14d60*/  FMUL.FTZ R40, R2.reuse, R40 ;  /* 0x0000002802287220 */ /* 0x040fe20000410000 */
[----:B------:R-:W-:Y:S01]  /*14d70*/  FMUL.FTZ R41, R2, R41 ;  /* 0x0000002902297220 */ /* 0x000fe20000410000 */
[----:B------:R-:W-:Y:S04]  /*14d80*/  IMAD.WIDE.U32 R238, R6, -0x2daee0ad, RZ ;  /* 0xd2511f5306ee7825 */ /* 0x000fe800078e00ff */
[C---:B------:R-:W-:Y:S01]  /*14d90*/  FMUL.FTZ R42, R0.reuse, R42 ;  /* 0x0000002a002a7220 */ /* 0x040fe20000410000 */
[----:B------:R-:W-:Y:S01]  /*14da0*/  MUFU.EX2 R165, R134 ;  /* 0x0000008600a57308 */ /* 0x000fe20000000800 */
[----:B------:R-:W-:Y:S01]  /*14db0*/  FMUL.FTZ R43, R0, R43 ;  /* 0x0000002b002b7220 */ /* 0x000fe20000410000 */
[----:B------:R-:W-:Y:S01]  /*14dc0*/  IMAD.WIDE.U32 R6, R7, -0x326172a9, RZ ;  /* 0xcd9e8d5707067825 */ /* 0x000fe200078e00ff */
[----:B------:R-:W-:Y:S03]  /*14dd0*/  LOP3.LUT R4, R239, UR14, R4, 0x96, !PT ;  /* 0x0000000eef047c12 */ /* 0x000fe6000f8e9604 */
[C---:B------:R-:W-:Y:S01]  /*14de0*/  FMUL.FTZ R44, R2.reuse, R44 ;  /* 0x0000002c022c7220 */ /* 0x040fe20000410000 */
[----:B------:R-:W-:Y:S01]  /*14df0*/  FMUL.FTZ R45, R2, R45 ;  /* 0x0000002d022d7220 */ /* 0x000fe20000410000 */
[----:B------:R-:W-:Y:S01]  /*14e00*/  LOP3.LUT R10, R7, UR15, R8, 0x96, !PT ;  /* 0x0000000f070a7c12 */ /* 0x000fe2000f8e9608 */
[----:B------:R-:W-:Y:S04]  /*14e10*/  IMAD.WIDE.U32 R4, R4, -0x326172a9, RZ ;  /* 0xcd9e8d5704047825 */ /* 0x000fe800078e00ff */
[----:B------:R-:W-:Y:S01]  /*14e20*/  FMUL.FTZ R8, R2, R140 ;  /* 0x0000008c02087220 */ /* 0x000fe20000410000 */
[C---:B------:R-:W-:Y:S01]  /*14e30*/  FMUL.FTZ R46, R0.reuse, R46 ;  /* 0x0000002e002e7220 */ /* 0x040fe20000410000 */
[----:B------:R-:W-:Y:S01]  /*14e40*/  IMAD.MOV.U32 R140, RZ, RZ, R10 ;  /* 0x000000ffff8c7224 */ /* 0x000fe200078e000a */
[----:B------:R-:W-:Y:S01]  /*14e50*/  LOP3.LUT R6, R5, UR25, R6, 0x96, !PT ;  /* 0x0000001905067c12 */ /* 0x000fe2000f8e9606 */
[----:B------:R-:W-:Y:S01]  /*14e60*/  FMUL.FTZ R10, R0, R142 ;  /* 0x0000008e000a7220 */ /* 0x000fe20000410000 */
[----:B------:R-:W-:Y:S01]  /*14e70*/  LOP3.LUT R5, R4, 0xffff, RZ, 0xc0, !PT ;  /* 0x0000ffff04057812 */ /* 0x000fe200078ec0ff */
[----:B------:R-:W-:Y:S01]  /*14e80*/  FMUL.FTZ R47, R0, R47 ;  /* 0x0000002f002f7220 */ /* 0x000fe20000410000 */
[C---:B------:R-:W-:Y:S01]  /*14e90*/  FMUL.FTZ R48, R2.reuse, R48 ;  /* 0x0000003002307220 */ /* 0x040fe20000410000 */
[----:B------:R-:W-:Y:S01]  /*14ea0*/  FMUL.FTZ R49, R2, R49 ;  /* 0x0000003102317220 */ /* 0x000fe20000410000 */
[----:B------:R-:W-:Y:S01]  /*14eb0*/  SHF.R.U32.HI R7, RZ, 0x8, R5 ;  /* 0x00000008ff077819 */ /* 0x000fe20000011605 */
[----:B------:R-:W-:Y:S01]  /*14ec0*/  FMUL.FTZ R50, R0, R50 ;  /* 0x0000003200327220 */ /* 0x000fe20000410000 */
[----:B------:R-:W-:Y:S01]  /*14ed0*/  LOP3.LUT R5, R4, 0xff, RZ, 0xc0, !PT ;  /* 0x000000ff04057812 */ /* 0x000fe200078ec0ff */
[----:B------:R-:W-:Y:S01]  /*14ee0*/  FMUL.FTZ R51, R0, R51 ;  /* 0x0000003300337220 */ /* 0x000fe20000410000 */
[C---:B------:R-:W-:Y:S01]  /*14ef0*/  FMUL.FTZ R52, R2.reuse, R52 ;  /* 0x0000003402347220 */ /* 0x040fe20000410000 */
[----:B------:R-:W-:Y:S01]  /*14f00*/  FMUL.FTZ R53, R2, R53 ;  /* 0x0000003502357220 */ /* 0x000fe20000410000 */
[----:B------:R-:W-:Y:S01]  /*14f10*/  PRMT R239, R5, 0x5410, R7 ;  /* 0x0000541005ef7816 */ /* 0x000fe20000000007 */
[C---:B------:R-:W-:Y:S01]  /*14f20*/  FMUL.FTZ R54, R0.reuse, R54 ;  /* 0x0000003600367220 */ /* 0x040fe20000410000 */
[--C-:B------:R-:W-:Y:S01]  /*14f30*/  SHF.R.U32.HI R7, RZ, 0x10, R4.reuse ;  /* 0x00000010ff077819 */ /* 0x100fe20000011604 */
[----:B------:R-:W-:Y:S01]  /*14f40*/  FMUL.FTZ R55, R0, R55 ;  /* 0x0000003700377220 */ /* 0x000fe20000410000 */
[----:B------:R-:W-:Y:S01]  /*14f50*/  SHF.R.U32.HI R5, RZ, 0x18, R4 ;  /* 0x00000018ff057819 */ /* 0x000fe20000011604 */
[----:B------:R-:W-:Y:S01]  /*14f60*/  FMUL.FTZ R56, R2, R56 ;  /* 0x0000003802387220 */ /* 0x000fe20000410000 */
[----:B------:R-:W-:Y:S01]  /*14f70*/  LOP3.LUT R4, R7, 0xff, RZ, 0xc0, !PT ;  /* 0x000000ff07047812 */ /* 0x000fe200078ec0ff */
[----:B------:R-:W-:Y:S01]  /*14f80*/  FMUL.FTZ R7, R0, R139 ;  /* 0x0000008b00077220 */ /* 0x000fe20000410000 */
[----:B------:R-:W-:Y:S01]  /*14f90*/  FMUL.FTZ R57, R2, R57 ;  /* 0x0000003902397220 */ /* 0x000fe20000410000 */
[----:B------:R-:W-:Y:S01]  /*14fa0*/  FMUL.FTZ R58, R0, R58 ;  /* 0x0000003a003a7220 */ /* 0x000fe20000410000 */
[----:B------:R-:W-:Y:S01]  /*14fb0*/  PRMT R252, R4, 0x5410, R5 ;  /* 0x0000541004fc7816 */ /* 0x000fe20000000005 */
[----:B------:R-:W-:Y:S01]  /*14fc0*/  FMUL.FTZ R59, R0, R59 ;  /* 0x0000003b003b7220 */ /* 0x000fe20000410000 */
[----:B------:R-:W-:Y:S01]  /*14fd0*/  LOP3.LUT R4, R6, 0xffff, RZ, 0xc0, !PT ;  /* 0x0000ffff06047812 */ /* 0x000fe200078ec0ff */
[C---:B------:R-:W-:Y:S01]  /*14fe0*/  FMUL.FTZ R60, R2.reuse, R60 ;  /* 0x0000003c023c7220 */ /* 0x040fe20000410000 */
[----:B------:R-:W-:Y:S01]  /*14ff0*/  FMUL.FTZ R61, R2, R61 ;  /* 0x0000003d023d7220 */ /* 0x000fe20000410000 */
[C---:B------:R-:W-:Y:S01]  /*15000*/  FMUL.FTZ R62, R0.reuse, R62 ;  /* 0x0000003e003e7220 */ /* 0x040fe20000410000 */
[----:B------:R-:W-:Y:S01]  /*15010*/  SHF.R.U32.HI R5, RZ, 0x8, R4 ;  /* 0x00000008ff057819 */ /* 0x000fe20000011604 */
[----:B------:R-:W-:Y:S01]  /*15020*/  FMUL.FTZ R63, R0, R63 ;  /* 0x0000003f003f7220 */ /* 0x000fe20000410000 */
[----:B------:R-:W-:Y:S01]  /*15030*/  LOP3.LUT R4, R6, 0xff, RZ, 0xc0, !PT ;  /* 0x000000ff06047812 */ /* 0x000fe200078ec0ff */
[C---:B------:R-:W-:Y:S01]  /*15040*/  FMUL.FTZ R64, R2.reuse, R64 ;  /* 0x0000004002407220 */ /* 0x040fe20000410000 */
[----:B------:R-:W-:Y:S01]  /*15050*/  FMUL.FTZ R65, R2, R65 ;  /* 0x0000004102417220 */ /* 0x000fe20000410000 */
[----:B------:R-:W-:Y:S01]  /*15060*/  FMUL.FTZ R66, R0, R66 ;  /* 0x0000004200427220 */ /* 0x000fe20000410000 */
[----:B------:R-:W-:Y:S01]  /*15070*/  PRMT R251, R4, 0x5410, R5 ;  /* 0x0000541004fb7816 */ /* 0x000fe20000000005 */
[----:B------:R-:W-:Y:S01]  /*15080*/  FMUL.FTZ R5, R2, R137 ;  /* 0x0000008902057220 */ /* 0x000fe20000410000 */
[--C-:B------:R-:W-:Y:S01]  /*15090*/  SHF.R.U32.HI R4, RZ, 0x10, R6.reuse ;  /* 0x00000010ff047819 */ /* 0x100fe20000011606 */
        /* <DEDUP_REMOVED lines=8> */
[----:B------:R-:W-:Y:S01]  /*15120*/  FMUL.FTZ R4, R2, R136 ;  /* 0x0000008802047220 */ /* 0x000fe20000410000 */
[----:B------:R-:W-:Y:S01]  /*15130*/  FMUL.FTZ R6, R0, R138 ;  /* 0x0000008a00067220 */ /* 0x000fe20000410000 */
[----:B------:R-:W3:Y:S01]  /*15140*/  LDL.LU R142, [R1+0x34] ;  /* 0x00003400018e7983 */ /* 0x000ee20000300800 */
[----:B------:R-:W-:Y:S02]  /*15150*/  IMAD.MOV.U32 R141, RZ, RZ, R225 ;  /* 0x000000ffff8d7224 */ /* 0x000fe400078e00e1 */
[C---:B------:R-:W-:Y:S01]  /*15160*/  FMUL.FTZ R72, R2.reuse, R72 ;  /* 0x0000004802487220 */ /* 0x040fe20000410000 */
[----:B------:R-:W-:Y:S01]  /*15170*/  FMUL.FTZ R73, R2, R73 ;  /* 0x0000004902497220 */ /* 0x000fe20000410000 */
[----:B------:R-:W4:Y:S01]  /*15180*/  LDSM.16.MT88.4 R136, [R187+0x10000] ;  /* 0x01000000bb88783b */ /* 0x000f220000004200 */
[C---:B------:R-:W-:Y:S01]  /*15190*/  FMUL.FTZ R74, R0.reuse, R74 ;  /* 0x0000004a004a7220 */ /* 0x040fe20000410000 */
[C---:B--2---:R-:W-:Y:S05]  /*151a0*/  HMMA.16816.F32.BF16 R4, R168.reuse, R12, R4 ;  /* 0x0000000ca804723c */ /* 0x044fea0000041804 */
[----:B------:R-:W-:Y:S01]  /*151b0*/  FMUL.FTZ R75, R0, R75 ;  /* 0x0000004b004b7220 */ /* 0x000fe20000410000 */
[C---:B------:R-:W-:Y:S05]  /*151c0*/  HMMA.16816.F32.BF16 R8, R168.reuse, R14, R8 ;  /* 0x0000000ea808723c */ /* 0x040fea0000041808 */
[C---:B------:R-:W-:Y:S01]  /*151d0*/  FMUL.FTZ R13, R2.reuse, R145 ;  /* 0x00000091020d7220 */ /* 0x040fe20000410000 */
[----:B------:R-:W-:Y:S01]  /*151e0*/  FMUL.FTZ R12, R2, R144 ;  /* 0x00000090020c7220 */ /* 0x000fe20000410000 */
[C---:B------:R-:W-:Y:S01]  /*151f0*/  FMUL.FTZ R14, R0.reuse, R146 ;  /* 0x00000092000e7220 */ /* 0x040fe20000410000 */
[----:B------:R-:W-:Y:S01]  /*15200*/  FMUL.FTZ R15, R0, R147 ;  /* 0x00000093000f7220 */ /* 0x000fe20000410000 */
[----:B------:R-:W2:Y:S02]  /*15210*/  LDL.LU R145, [R1+0x50] ;  /* 0x0000500001917983 */ /* 0x000ea40000300800 */
[----:B------:R-:W-:Y:S02]  /*15220*/  IMAD.MOV.U32 R144, RZ, RZ, R140 ;  /* 0x000000ffff907224 */ /* 0x000fe400078e008c */
[C---:B------:R-:W-:Y:S01]  /*15230*/  FMUL.FTZ R76, R2.reuse, R76 ;  /* 0x0000004c024c7220 */ /* 0x040fe20000410000 */
[----:B------:R-:W-:Y:S01]  /*15240*/  FMUL.FTZ R77, R2, R77 ;  /* 0x0000004d024d7220 */ /* 0x000fe20000410000 */
[C---:B------:R-:W-:Y:S01]  /*15250*/  FMUL.FTZ R78, R0.reuse, R78 ;  /* 0x0000004e004e7220 */ /* 0x040fe20000410000 */
[C---:B------:R-:W-:Y:S03]  /*15260*/  HMMA.16816.F32.BF16 R12, R168.reuse, R20, R12 ;  /* 0x00000014a80c723c */ /* 0x040fe6000004180c */
[----:B------:R-:W-:Y:S01]  /*15270*/  FMUL.FTZ R79, R0, R79 ;  /* 0x0000004f004f7220 */ /* 0x000fe20000410000 */
[C---:B------:R-:W-:Y:S01]  /*15280*/  FMUL.FTZ R80, R2.reuse, R80 ;  /* 0x0000005002507220 */ /* 0x040fe20000410000 */
[C---:B------:R-:W-:Y:S01]  /*15290*/  FMUL.FTZ R81, R2.reuse, R81 ;  /* 0x0000005102517220 */ /* 0x040fe20000410000 */
[C---:B------:R-:W-:Y:S05]  /*152a0*/  HMMA.16816.F32.BF16 R16, R168.reuse, R22, R16 ;  /* 0x00000016a810723c */ /* 0x040fea0000041810 */
[C---:B------:R-:W-:Y:S01]  /*152b0*/  FMUL.FTZ R20, R2.reuse, R152 ;  /* 0x0000009802147220 */ /* 0x040fe20000410000 */
[----:B------:R-:W-:Y:S01]  /*152c0*/  FMUL.FTZ R21, R2, R153 ;  /* 0x0000009902157220 */ /* 0x000fe20000410000 */
[C---:B------:R-:W-:Y:S01]  /*152d0*/  FMUL.FTZ R23, R0.reuse, R155 ;  /* 0x0000009b00177220 */ /* 0x040fe20000410000 */
[C---:B------:R-:W-:Y:S03]  /*152e0*/  FMUL.FTZ R22, R0.reuse, R154 ;  /* 0x0000009a00167220 */ /* 0x040fe60000410000 */
[----:B------:R-:W-:Y:S02]  /*152f0*/  IMAD.MOV.U32 R154, RZ, RZ, R144 ;  /* 0x000000ffff9a7224 */ /* 0x000fe400078e0090 */
[C---:B------:R-:W-:Y:S01]  /*15300*/  FMUL.FTZ R82, R0.reuse, R82 ;  /* 0x0000005200527220 */ /* 0x040fe20000410000 */
[----:B------:R-:W-:Y:S01]  /*15310*/  FMUL.FTZ R83, R0, R83 ;  /* 0x0000005300537220 */ /* 0x000fe20000410000 */
[C---:B------:R-:W-:Y:S01]  /*15320*/  FMUL.FTZ R84, R2.reuse, R84 ;  /* 0x0000005402547220 */ /* 0x040fe20000410000 */
        /* <DEDUP_REMOVED lines=8> */
[----:B------:R-:W-:Y:S02]  /*153b0*/  FMUL.FTZ R31, R0, R163 ;  /* 0x000000a3001f7220 */ /* 0x000fe40000410000 */
[----:B------:R-:W-:Y:S01]  /*153c0*/  LDSM.16.MT88.4 R160, [R188+0x11800] ;  /* 0x01180000bca0783b */ /* 0x000fe20000004200 */
        /* <DEDUP_REMOVED lines=40> */
[----:B------:R1:W-:Y:S01]  /*15650*/  MUFU.EX2 R228, R133 ;  /* 0x0000008500e47308 */ /* 0x0003e20000000800 */
[C---:B------:R-:W-:Y:S01]  /*15660*/  FMUL.FTZ R124, R2.reuse, R124 ;  /* 0x0000007c027c7220 */ /* 0x040fe20000410000 */
[----:B------:R-:W-:Y:S01]  /*15670*/  FMUL.FTZ R125, R2, R125 ;  /* 0x0000007d027d7220 */ /* 0x000fe20000410000 */
[C---:B------:R-:W-:Y:S01]  /*15680*/  FMUL.FTZ R126, R0.reuse, R126 ;  /* 0x0000007e007e7220 */ /* 0x040fe20000410000 */
[C---:B----4-:R-:W-:Y:S03]  /*15690*/  HMMA.16816.F32.BF16 R36, R168.reuse, R136, R36 ;  /* 0x00000088a824723c */ /* 0x050fe60000041824 */
[----:B------:R-:W-:Y:S01]  /*156a0*/  FMUL.FTZ R127, R0, R127 ;  /* 0x0000007f007f7220 */ /* 0x000fe20000410000 */
[C---:B------:R-:W-:Y:S01]  /*156b0*/  FMUL.FTZ R128, R2.reuse, R128 ;  /* 0x0000008002807220 */ /* 0x040fe20000410000 */
[----:B------:R-:W-:Y:S01]  /*156c0*/  FMUL.FTZ R129, R2, R129 ;  /* 0x0000008102817220 */ /* 0x000fe20000410000 */
[C---:B------:R-:W-:Y:S01]  /*156d0*/  HMMA.16816.F32.BF16 R40, R168.reuse, R138, R40 ;  /* 0x0000008aa828723c */ /* 0x040fe20000041828 */
[----:B------:R-:W4:Y:S04]  /*156e0*/  LDSM.16.MT88.4 R136, [R186+0x12000] ;  /* 0x01200000ba88783b */ /* 0x000f280000004200 */
[C---:B------:R-:W-:Y:S01]  /*156f0*/  FMUL.FTZ R130, R0.reuse, R130 ;  /* 0x0000008200827220 */ /* 0x040fe20000410000 */
[----:B------:R-:W-:Y:S01]  /*15700*/  FMUL.FTZ R131, R0, R131 ;  /* 0x0000008300837220 */ /* 0x000fe20000410000 */
[--C-:B-1----:R-:W-:Y:S04]  /*15710*/  FFMA.FTZ R133, R178, UR4, -R173.reuse ;  /* 0x00000004b2857c23 */ /* 0x102fe800080108ad */
[----:B------:R1:W5:Y:S02]  /*15720*/  MUFU.EX2 R227, R133 ;  /* 0x0000008500e37308 */ /* 0x0003640000000800 */
[--C-:B-1----:R-:W-:Y:S01]  /*15730*/  FFMA.FTZ R133, R182, UR4, -R173.reuse ;  /* 0x00000004b6857c23 */ /* 0x102fe200080108ad */
[----:B------:R-:W-:Y:S07]  /*15740*/  FFMA.FTZ R182, R234, UR4, -R172 ;  /* 0x00000004eab67c23 */ /* 0x000fee00080108ac */
[----:B------:R1:W-:Y:S10]  /*15750*/  MUFU.EX2 R164, R133 ;  /* 0x0000008500a47308 */ /* 0x0003f40000000800 */
[----:B------:R-:W-:Y:S01]  /*15760*/  MUFU.EX2 R182, R182 ;  /* 0x000000b600b67308 */ /* 0x000fe20000000800 */
[C---:B----4-:R-:W-:Y:S06]  /*15770*/  HMMA.16816.F32.BF16 R44, R168.reuse, R136, R44 ;  /* 0x00000088a82c723c */ /* 0x050fec000004182c */
[C---:B------:R-:W-:Y:S01]  /*15780*/  HMMA.16816.F32.BF16 R48, R168.reuse, R138, R48 ;  /* 0x0000008aa830723c */ /* 0x040fe20000041830 */
[----:B------:R-:W4:Y:S04]  /*15790*/  LDSM.16.MT88.4 R136, [R188+0x12000] ;  /* 0x01200000bc88783b */ /* 0x000f280000004200 */
[----:B-1----:R-:W-:Y:S04]  /*157a0*/  FFMA.FTZ R133, R183, UR4, -R173 ;  /* 0x00000004b7857c23 */ /* 0x002fe800080108ad */
[----:B------:R5:W1:Y:S02]  /*157b0*/  MUFU.EX2 R225, R133 ;  /* 0x0000008500e17308 */ /* 0x000a640000000800 */
[----:B-----5:R-:W-:Y:S01]  /*157c0*/  F2FP.BF16.F32.PACK_AB R133, R227, R228 ;  /* 0x000000e4e385723e */ /* 0x020fe200000010ff */
[C---:B----4-:R-:W-:Y:S06]  /*157d0*/  HMMA.16816.F32.BF16 R52, R168.reuse, R136, R52 ;  /* 0x00000088a834723c */ /* 0x050fec0000041834 */
[C---:B------:R-:W-:Y:S01]  /*157e0*/  HMMA.16816.F32.BF16 R56, R168.reuse, R138, R56 ;  /* 0x0000008aa838723c */ /* 0x040fe20000041838 */
[----:B------:R-:W4:Y:S05]  /*157f0*/  LDSM.16.MT88.4 R136, [R187+0x12000] ;  /* 0x01200000bb88783b */ /* 0x000f2a0000004200 */
[C---:B----4-:R-:W-:Y:S06]  /*15800*/  HMMA.16816.F32.BF16 R60, R168.reuse, R136, R60 ;  /* 0x00000088a83c723c */ /* 0x050fec000004183c */
[C---:B------:R-:W-:Y:S01]  /*15810*/  HMMA.16816.F32.BF16 R64, R168.reuse, R138, R64 ;  /* 0x0000008aa840723c */ /* 0x040fe20000041840 */
[----:B------:R-:W4:Y:S04]  /*15820*/  LDSM.16.MT88.4 R136, [R185+0x14000] ;  /* 0x01400000b988783b */ /* 0x000f280000004200 */
[----:B---3--:R-:W-:Y:S01]  /*15830*/  FFMA.FTZ R134, R2, R142, R174 ;  /* 0x0000008e02867223 */ /* 0x008fe200000100ae */
[----:B------:R-:W-:Y:S01]  /*15840*/  IMAD.MOV.U32 R174, RZ, RZ, R141 ;  /* 0x000000ffffae7224 */ /* 0x000fe200078e008d */
[----:B------:R-:W-:Y:S02]  /*15850*/  F2FP.BF16.F32.PACK_AB R2, R229, R226 ;  /* 0x000000e2e502723e */ /* 0x000fe400000010ff */
[----:B------:R-:W-:Y:S01]  /*15860*/  LDSM.16.MT88.4 R140, [R185+0x10800] ;  /* 0x01080000b98c783b */ /* 0x000fe20000004200 */
[C---:B----4-:R-:W-:Y:S03]  /*15870*/  HMMA.16816.F32.BF16 R68, R168.reuse, R136, R68 ;  /* 0x00000088a844723c */ /* 0x050fe60000041844 */
[--C-:B------:R-:W-:Y:S01]  /*15880*/  HSET2.LE.AND R146, R239, R174.reuse, PT ;  /* 0x000000aeef927233 */ /* 0x100fe20003803000 */
[----:B------:R-:W-:Y:S01]  /*15890*/  FADD.FTZ R153, R218, R134 ;  /* 0x00000086da997221 */ /* 0x000fe20000010000 */
[--C-:B------:R-:W-:Y:S01]  /*158a0*/  HSET2.LE.AND R147, R252, R174.reuse, PT ;  /* 0x000000aefc937233 */ /* 0x100fe20003803000 */
[C---:B------:R-:W-:Y:S01]  /*158b0*/  HMMA.16816.F32.BF16 R72, R168.reuse, R138, R72 ;  /* 0x0000008aa848723c */ /* 0x040fe20000041848 */
[----:B------:R-:W3:Y:S04]  /*158c0*/  LDSM.16.MT88.4 R136, [R186+0x14000] ;  /* 0x01400000ba88783b */ /* 0x000ee80000004200 */
[--C-:B------:R-:W-:Y:S01]  /*158d0*/  HSET2.LE.AND R144, R251, R174.reuse, PT ;  /* 0x000000aefb907233 */ /* 0x100fe20003803000 */
[C---:B---3--:R-:W-:Y:S06]  /*158e0*/  HMMA.16816.F32.BF16 R76, R168.reuse, R136, R76 ;  /* 0x00000088a84c723c */ /* 0x048fec000004184c */
[C---:B------:R-:W-:Y:S01]  /*158f0*/  HMMA.16816.F32.BF16 R80, R168.reuse, R138, R80 ;  /* 0x0000008aa850723c */ /* 0x040fe20000041850 */
[----:B------:R-:W3:Y:S05]  /*15900*/  LDSM.16.MT88.4 R136, [R188+0x14000] ;  /* 0x01400000bc88783b */ /* 0x000eea0000004200 */
        /* <DEDUP_REMOVED lines=16> */
[----:B------:R-:W-:Y:S05]  /*15a10*/  HMMA.16816.F32.BF16 R128, R168, R138, R128 ;  /* 0x0000008aa880723c */ /* 0x000fea0000041880 */
[--C-:B------:R-:W-:Y:S01]  /*15a20*/  FFMA.FTZ R136, R219, UR4, -R172.reuse ;  /* 0x00000004db887c23 */ /* 0x100fe200080108ac */
[--C-:B------:R-:W-:Y:S02]  /*15a30*/  HSET2.LE.AND R137, R177, R174.reuse, PT ;  /* 0x000000aeb1897233 */ /* 0x100fe40003803000 */
[--C-:B------:R-:W-:Y:S01]  /*15a40*/  HSET2.LE.AND R138, R224, R174.reuse, PT ;  /* 0x000000aee08a7233 */ /* 0x100fe20003803000 */
[----:B------:R3:W4:Y:S02]  /*15a50*/  MUFU.EX2 R156, R136 ;  /* 0x00000088009c7308 */ /* 0x0007240000000800 */
[--C-:B------:R-:W-:Y:S02]  /*15a60*/  HSET2.LE.AND R139, R222, R174.reuse, PT ;  /* 0x000000aede8b7233 */ /* 0x100fe40003803000 */
[----:B------:R-:W-:Y:S03]  /*15a70*/  LOP3.LUT R138, R138, R2, RZ, 0xc0, !PT ;  /* 0x000000028a8a7212 */ /* 0x000fe600078ec0ff */
[----:B------:R-:W-:Y:S02]  /*15a80*/  LOP3.LUT R139, R139, R133, RZ, 0xc0, !PT ;  /* 0x000000858b8b7212 */ /* 0x000fe400078ec0ff */
[----:B-1----:R-:W-:Y:S04]  /*15a90*/  F2FP.BF16.F32.PACK_AB R133, R225, R164 ;  /* 0x000000a4e185723e */ /* 0x002fe800000010ff */
[----:B------:R-:W-:Y:S01]  /*15aa0*/  LOP3.LUT R137, R137, R133, RZ, 0xc0, !PT ;  /* 0x0000008589897212 */ /* 0x000fe200078ec0ff */
[----:B--2---:R-:W-:Y:S01]  /*15ab0*/  FFMA.FTZ R133, R0, R145, R175 ;  /* 0x0000009100857223 */ /* 0x004fe200000100af */
[--C-:B------:R-:W-:Y:S01]  /*15ac0*/  FFMA.FTZ R0, R235, UR4, -R172.reuse ;  /* 0x00000004eb007c23 */ /* 0x100fe200080108ac */
[--C-:B------:R-:W-:Y:S02]  /*15ad0*/  HSET2.LE.AND R145, R250, R174.reuse, PT ;  /* 0x000000aefa917233 */ /* 0x100fe40003803000 */
[--C-:B---3--:R-:W-:Y:S01]  /*15ae0*/  HSET2.LE.AND R136, R221, R174.reuse, PT ;  /* 0x000000aedd887233 */ /* 0x108fe20003803000 */
[----:B------:R1:W-:Y:S01]  /*15af0*/  MUFU.EX2 R222, R0 ;  /* 0x0000000000de7308 */ /* 0x0003e20000000800 */
[----:B----4-:R-:W-:Y:S01]  /*15b00*/  F2FP.BF16.F32.PACK_AB R2, R165, R156 ;  /* 0x0000009ca502723e */ /* 0x010fe200000010ff */
[----:B------:R-:W-:Y:S03]  /*15b10*/  FADD.FTZ R152, R176, R133 ;  /* 0x00000085b0987221 */ /* 0x000fe60000010000 */
[----:B------:R-:W-:Y:S01]  /*15b20*/  LOP3.LUT R136, R136, R2, RZ, 0xc0, !PT ;  /* 0x0000000288887212 */ /* 0x000fe200078ec0ff */
[--C-:B------:R-:W-:Y:S04]  /*15b30*/  FFMA.FTZ R2, R241, UR4, -R172.reuse ;  /* 0x00000004f1027c23 */ /* 0x100fe800080108ac */
[----:B------:R-:W-:Y:S02]  /*15b40*/  MUFU.EX2 R218, R2 ;  /* 0x0000000200da7308 */ /* 0x000fe40000000800 */
[C---:B------:R-:W-:Y:S05]  /*15b50*/  HMMA.16816.F32.BF16 R4, R136.reuse, R140, R4 ;  /* 0x0000008c8804723c */ /* 0x040fea0000041804 */
[--C-:B-1----:R-:W-:Y:S01]  /*15b60*/  FFMA.FTZ R0, R236, UR4, -R172.reuse ;  /* 0x00000004ec007c23 */ /* 0x102fe200080108ac */
[C---:B------:R-:W-:Y:S01]  /*15b70*/  HMMA.16816.F32.BF16 R8, R136.reuse, R142, R8 ;  /* 0x0000008e8808723c */ /* 0x040fe20000041808 */
[----:B------:R-:W1:Y:S02]  /*15b80*/  LDSM.16.MT88.4 R140, [R186+0x10800] ;  /* 0x01080000ba8c783b */ /* 0x000e640000004200 */
[----:B------:R2:W-:Y:S02]  /*15b90*/  MUFU.EX2 R224, R0 ;  /* 0x0000000000e07308 */ /* 0x0005e40000000800 */
[--C-:B--2---:R-:W-:Y:S08]  /*15ba0*/  FFMA.FTZ R0, R232, UR4, -R173.reuse ;  /* 0x00000004e8007c23 */ /* 0x104ff000080108ad */
[----:B------:R2:W-:Y:S01]  /*15bb0*/  MUFU.EX2 R221, R0 ;  /* 0x0000000000dd7308 */ /* 0x0005e20000000800 */
[C---:B-1----:R-:W-:Y:S03]  /*15bc0*/  HMMA.16816.F32.BF16 R12, R136.reuse, R140, R12 ;  /* 0x0000008c880c723c */ /* 0x042fe6000004180c */
[--C-:B--2---:R-:W-:Y:S03]  /*15bd0*/  FFMA.FTZ R0, R223, UR4, -R173.reuse ;  /* 0x00000004df007c23 */ /* 0x104fe600080108ad */
[C---:B------:R-:W-:Y:S01]  /*15be0*/  HMMA.16816.F32.BF16 R16, R136.reuse, R142, R16 ;  /* 0x0000008e8810723c */ /* 0x040fe20000041810 */
[----:B------:R-:W1:Y:S02]  /*15bf0*/  LDSM.16.MT88.4 R140, [R188+0x10800] ;  /* 0x01080000bc8c783b */ /* 0x000e640000004200 */
[----:B------:R2:W-:Y:S02]  /*15c00*/  MUFU.EX2 R223, R0 ;  /* 0x0000000000df7308 */ /* 0x0005e40000000800 */
[--C-:B--2---:R-:W-:Y:S01]  /*15c10*/  FFMA.FTZ R0, R242, UR4, -R172.reuse ;  /* 0x00000004f2007c23 */ /* 0x104fe200080108ac */
[----:B------:R-:W-:Y:S07]  /*15c20*/  FFMA.FTZ R172, R230, UR4, -R172 ;  /* 0x00000004e6ac7c23 */ /* 0x000fee00080108ac */
[----:B------:R-:W2:Y:S10]  /*15c30*/  MUFU.EX2 R220, R0 ;  /* 0x0000000000dc7308 */ /* 0x000eb40000000800 */
[----:B------:R-:W-:Y:S01]  /*15c40*/  MUFU.EX2 R179, R172 ;  /* 0x000000ac00b37308 */ /* 0x000fe20000000800 */
[----:B--2---:R-:W-:Y:S01]  /*15c50*/  F2FP.BF16.F32.PACK_AB R2, R218, R220 ;  /* 0x000000dcda02723e */ /* 0x004fe200000010ff */
[C---:B-1----:R-:W-:Y:S03]  /*15c60*/  HMMA.16816.F32.BF16 R20, R136.reuse, R140, R20 ;  /* 0x0000008c8814723c */ /* 0x042fe60000041814 */
[----:B------:R-:W-:Y:S02]  /*15c70*/  LOP3.LUT R144, R144, R2, RZ, 0xc0, !PT ;  /* 0x0000000290907212 */ /* 0x000fe400078ec0ff */
[----:B------:R-:W-:Y:S01]  /*15c80*/  F2FP.BF16.F32.PACK_AB R0, R224, R222 ;  /* 0x000000dee000723e */ /* 0x000fe200000010ff */
[C---:B------:R-:W-:Y:S01]  /*15c90*/  HMMA.16816.F32.BF16 R24, R136.reuse, R142, R24 ;  /* 0x0000008e8818723c */ /* 0x040fe20000041818 */
[----:B------:R-:W1:Y:S04]  /*15ca0*/  LDSM.16.MT88.4 R140, [R187+0x10800] ;  /* 0x01080000bb8c783b */ /* 0x000e680000004200 */
[----:B------:R-:W-:Y:S01]  /*15cb0*/  LOP3.LUT R146, R146, R0, RZ, 0xc0, !PT ;  /* 0x0000000092927212 */ /* 0x000fe200078ec0ff */
[--C-:B------:R-:W-:Y:S04]  /*15cc0*/  FFMA.FTZ R0, R237, UR4, -R173.reuse ;  /* 0x00000004ed007c23 */ /* 0x100fe800080108ad */
[----:B------:R2:W-:Y:S02]  /*15cd0*/  MUFU.EX2 R183, R0 ;  /* 0x0000000000b77308 */ /* 0x0005e40000000800 */
[--C-:B--2---:R-:W-:Y:S08]  /*15ce0*/  FFMA.FTZ R0, R240, UR4, -R173.reuse ;  /* 0x00000004f0007c23 */ /* 0x104ff000080108ad */
[----:B------:R2:W3:Y:S01]  /*15cf0*/  MUFU.EX2 R219, R0 ;  /* 0x0000000000db7308 */ /* 0x0004e20000000800 */
[C---:B-1----:R-:W-:Y:S06]  /*15d00*/  HMMA.16816.F32.BF16 R28, R136.reuse, R140, R28 ;  /* 0x0000008c881c723c */ /* 0x042fec000004181c */
[C---:B------:R-:W-:Y:S01]  /*15d10*/  HMMA.16816.F32.BF16 R32, R136.reuse, R142, R32 ;  /* 0x0000008e8820723c */ /* 0x040fe20000041820 */
[----:B------:R-:W1:Y:S04]  /*15d20*/  LDSM.16.MT88.4 R140, [R185+0x12800] ;  /* 0x01280000b98c783b */ /* 0x000e680000004200 */
[----:B--2---:R-:W-:Y:S02]  /*15d30*/  F2FP.BF16.F32.PACK_AB R0, R223, R221 ;  /* 0x000000dddf00723e */ /* 0x004fe400000010ff */
[----:B---3--:R-:W-:Y:S04]  /*15d40*/  F2FP.BF16.F32.PACK_AB R133, R219, R183 ;  /* 0x000000b7db85723e */ /* 0x008fe800000010ff */
[----:B------:R-:W-:Y:S02]  /*15d50*/  LOP3.LUT R147, R147, R0, RZ, 0xc0, !PT ;  /* 0x0000000093937212 */ /* 0x000fe400078ec0ff */
[----:B------:R-:W-:Y:S01]  /*15d60*/  LOP3.LUT R145, R145, R133, RZ, 0xc0, !PT ;  /* 0x0000008591917212 */ /* 0x000fe200078ec0ff */
        /* <DEDUP_REMOVED lines=108> */
[----:B------:R3:W3:Y:S01]  /*16430*/  MUFU.EX2 R133, R173 ;  /* 0x000000ad00857308 */ /* 0x0006e20000000800 */
[----:B--2---:R-:W-:Y:S01]  /*16440*/  FADD.FTZ R134, R243, R152 ;  /* 0x00000098f3867221 */ /* 0x004fe20000010000 */
[----:B----4-:R-:W-:Y:S01]  /*16450*/  FADD.FTZ R0, R245, R153 ;  /* 0x00000099f5007221 */ /* 0x010fe20000010000 */
[C---:B-1----:R-:W-:Y:S01]  /*16460*/  HMMA.16816.F32.BF16 R116, R144.reuse, R140, R116 ;  /* 0x0000008c9074723c */ /* 0x042fe20000041874 */
[----:B------:R-:W1:Y:S02]  /*16470*/  LDSM.16.MT88.4 R152, [R185+0x11800] ;  /* 0x01180000b998783b */ /* 0x000e640000004200 */
[----:B-----5:R-:W-:Y:S01]  /*16480*/  F2FP.BF16.F32.PACK_AB R2, R178, R177 ;  /* 0x000000b1b202723e */ /* 0x020fe200000010ff */
[----:B------:R-:W-:Y:S01]  /*16490*/  FADD.FTZ R135, R244, R0 ;  /* 0x00000000f4877221 */ /* 0x000fe20000010000 */
[----:B------:R-:W-:Y:S01]  /*164a0*/  F2FP.BF16.F32.PACK_AB R0, R181, R182 ;  /* 0x000000b6b500723e */ /* 0x000fe200000010ff */
[C---:B------:R-:W-:Y:S03]  /*164b0*/  HMMA.16816.F32.BF16 R120, R144.reuse, R142, R120 ;  /* 0x0000008e9078723c */ /* 0x040fe60000041878 */
[----:B---3--:R-:W-:Y:S02]  /*164c0*/  LDSM.16.MT88.4 R172, [R185+0x13800] ;  /* 0x01380000b9ac783b */ /* 0x008fe40000004200 */
[----:B------:R-:W-:Y:S01]  /*164d0*/  LOP3.LUT R169, R169, R2, RZ, 0xc0, !PT ;  /* 0x00000002a9a97212 */ /* 0x000fe200078ec0ff */
[----:B------:R-:W-:Y:S01]  /*164e0*/  FADD.FTZ R2, R156, R135 ;  /* 0x000000879c027221 */ /* 0x000fe20000010000 */
[----:B------:R-:W-:Y:S01]  /*164f0*/  LOP3.LUT R168, R168, R0, RZ, 0xc0, !PT ;  /* 0x00000000a8a87212 */ /* 0x000fe200078ec0ff */
[----:B------:R-:W-:Y:S01]  /*16500*/  FADD.FTZ R0, R246, R134 ;  /* 0x00000086f6007221 */ /* 0x000fe20000010000 */
[C---:B------:R-:W-:Y:S02]  /*16510*/  HMMA.16816.F32.BF16 R124, R144.reuse, R148, R124 ;  /* 0x00000094907c723c */ /* 0x040fe4000004187c */
[----:B------:R-:W2:Y:S01]  /*16520*/  LDSM.16.MT88.4 R156, [R186+0x11800] ;  /* 0x01180000ba9c783b */ /* 0x000ea20000004200 */
[----:B------:R-:W-:Y:S01]  /*16530*/  FADD.FTZ R134, R164, R0 ;  /* 0x00000000a4867221 */ /* 0x000fe20000010000 */
[----:B------:R-:W-:Y:S01]  /*16540*/  FADD.FTZ R135, R165, R2 ;  /* 0x00000002a5877221 */ /* 0x000fe20000010000 */
[----:B------:R-:W-:Y:S01]  /*16550*/  F2FP.BF16.F32.PACK_AB R0, R179, R180 ;  /* 0x000000b4b300723e */ /* 0x000fe200000010ff */
[----:B------:R-:W-:Y:S04]  /*16560*/  HMMA.16816.F32.BF16 R128, R144, R150, R128 ;  /* 0x000000969080723c */ /* 0x000fe80000041880 */
[----:B------:R-:W3:Y:S01]  /*16570*/  LDSM.16.MT88.4 R164, [R187+0x11800] ;  /* 0x01180000bba4783b */ /* 0x000ee20000004200 */
[----:B------:R-:W-:Y:S02]  /*16580*/  F2FP.BF16.F32.PACK_AB R2, R133, R176 ;  /* 0x000000b08502723e */ /* 0x000fe400000010ff */
[----:B------:R-:W-:Y:S01]  /*16590*/  LOP3.LUT R170, R170, R0, RZ, 0xc0, !PT ;  /* 0x00000000aaaa7212 */ /* 0x000fe200078ec0ff */
[----:B------:R-:W-:Y:S03]  /*165a0*/  FADD.FTZ R0, R225, R134 ;  /* 0x00000086e1007221 */ /* 0x000fe60000010000 */
[----:B------:R-:W-:Y:S01]  /*165b0*/  LOP3.LUT R171, R171, R2, RZ, 0xc0, !PT ;  /* 0x00000002abab7212 */ /* 0x000fe200078ec0ff */
[----:B------:R-:W-:Y:S01]  /*165c0*/  FADD.FTZ R0, R228, R0 ;  /* 0x00000000e4007221 */ /* 0x000fe20000010000 */
[----:B------:R-:W-:Y:S03]  /*165d0*/  IMAD.MOV.U32 R134, RZ, RZ, R3 ;  /* 0x000000ffff867224 */ /* 0x000fe600078e0003 */
[----:B------:R-:W-:Y:S02]  /*165e0*/  FADD.FTZ R2, R227, R0 ;  /* 0x00000000e3027221 */ /* 0x000fe40000010000 */
[C---:B-1----:R-:W-:Y:S01]  /*165f0*/  HMMA.16816.F32.BF16 R136, R168.reuse, R152, R4 ;  /* 0x00000098a888723c */ /* 0x042fe20000041804 */
[----:B------:R-:W1:Y:S04]  /*16600*/  LDSM.16.MT88.4 R4, [R186+0x13800] ;  /* 0x01380000ba04783b */ /* 0x000e680000004200 */
[----:B------:R-:W-:Y:S01]  /*16610*/  FADD.FTZ R2, R183, R2 ;  /* 0x00000002b7027221 */ /* 0x000fe20000010000 */
[C---:B------:R-:W-:Y:S03]  /*16620*/  HMMA.16816.F32.BF16 R140, R168.reuse, R154, R8 ;  /* 0x0000009aa88c723c */ /* 0x040fe60000041808 */
[----:B------:R-:W4:Y:S03]  /*16630*/  LDSM.16.MT88.4 R8, [R188+0x13800] ;  /* 0x01380000bc08783b */ /* 0x000f260000004200 */
[C---:B--2---:R-:W-:Y:S05]  /*16640*/  HMMA.16816.F32.BF16 R144, R168.reuse, R156, R12 ;  /* 0x0000009ca890723c */ /* 0x044fea000004180c */
[----:B------:R-:W2:Y:S01]  /*16650*/  LDSM.16.MT88.4 R12, [R187+0x13800] ;  /* 0x01380000bb0c783b */ /* 0x000ea20000004200 */
[C---:B------:R-:W-:Y:S07]  /*16660*/  HMMA.16816.F32.BF16 R148, R168.reuse, R158, R16 ;  /* 0x0000009ea894723c */ /* 0x040fee0000041810 */
[----:B------:R-:W5:Y:S01]  /*16670*/  LDSM.16.MT88.4 R16, [R185+0x15800] ;  /* 0x01580000b910783b */ /* 0x000f620000004200 */
[C---:B------:R-:W-:Y:S07]  /*16680*/  HMMA.16816.F32.BF16 R152, R168.reuse, R160, R20 ;  /* 0x000000a0a898723c */ /* 0x040fee0000041814 */
[----:B------:R-:W5:Y:S01]  /*16690*/  LDSM.16.MT88.4 R20, [R186+0x15800] ;  /* 0x01580000ba14783b */ /* 0x000f620000004200 */
[C---:B------:R-:W-:Y:S06]  /*166a0*/  HMMA.16816.F32.BF16 R156, R168.reuse, R162, R24 ;  /* 0x000000a2a89c723c */ /* 0x040fec0000041818 */
[C---:B---3--:R-:W-:Y:S01]  /*166b0*/  HMMA.16816.F32.BF16 R160, R168.reuse, R164, R28 ;  /* 0x000000a4a8a0723c */ /* 0x048fe2000004181c */
[----:B------:R-:W3:Y:S05]  /*166c0*/  LDSM.16.MT88.4 R24, [R188+0x15800] ;  /* 0x01580000bc18783b */ /* 0x000eea0000004200 */
[C---:B------:R-:W-:Y:S06]  /*166d0*/  HMMA.16816.F32.BF16 R164, R168.reuse, R166, R32 ;  /* 0x000000a6a8a4723c */ /* 0x040fec0000041820 */
[C---:B------:R-:W-:Y:S06]  /*166e0*/  HMMA.16816.F32.BF16 R36, R168.reuse, R172, R36 ;  /* 0x000000aca824723c */ /* 0x040fec0000041824 */
[C---:B------:R-:W-:Y:S06]  /*166f0*/  HMMA.16816.F32.BF16 R40, R168.reuse, R174, R40 ;  /* 0x000000aea828723c */ /* 0x040fec0000041828 */
        /* <DEDUP_REMOVED lines=14> */
[----:B------:R-:W5:Y:S05]  /*167e0*/  LDSM.16.MT88.4 R20, [R187+0x17800] ;  /* 0x01780000bb14783b */ /* 0x000f6a0000004200 */
[C---:B---3--:R-:W-:Y:S06]  /*167f0*/  HMMA.16816.F32.BF16 R84, R168.reuse, R24, R84 ;  /* 0x00000018a854723c */ /* 0x048fec0000041854 */
[C---:B------:R-:W-:Y:S06]  /*16800*/  HMMA.16816.F32.BF16 R88, R168.reuse, R26, R88 ;  /* 0x0000001aa858723c */ /* 0x040fec0000041858 */
[C---:B-1----:R-:W-:Y:S06]  /*16810*/  HMMA.16816.F32.BF16 R92, R168.reuse, R4, R92 ;  /* 0x00000004a85c723c */ /* 0x042fec000004185c */
[C---:B------:R-:W-:Y:S05]  /*16820*/  HMMA.16816.F32.BF16 R96, R168.reuse, R6, R96 ;  /* 0x00000006a860723c */ /* 0x040fea0000041860 */
[----:B------:R-:W-:Y:S01]  /*16830*/  FADD.FTZ R4, R226, R135 ;  /* 0x00000087e2047221 */ /* 0x000fe20000010000 */
[C---:B----4-:R-:W-:Y:S05]  /*16840*/  HMMA.16816.F32.BF16 R100, R168.reuse, R8, R100 ;  /* 0x00000008a864723c */ /* 0x050fea0000041864 */
[----:B------:R-:W-:Y:S01]  /*16850*/  FADD.FTZ R4, R229, R4 ;  /* 0x00000004e5047221 */ /* 0x000fe20000010000 */
[C---:B------:R-:W-:Y:S05]  /*16860*/  HMMA.16816.F32.BF16 R104, R168.reuse, R10, R104 ;  /* 0x0000000aa868723c */ /* 0x040fea0000041868 */
[----:B------:R-:W-:Y:S01]  /*16870*/  FADD.FTZ R0, R220, R4 ;  /* 0x00000004dc007221 */ /* 0x000fe20000010000 */
[C---:B--2---:R-:W-:Y:S05]  /*16880*/  HMMA.16816.F32.BF16 R108, R168.reuse, R12, R108 ;  /* 0x0000000ca86c723c */ /* 0x044fea000004186c */
        /* <DEDUP_REMOVED lines=19> */
[----:B------:R-:W-:Y:S01]  /*169c0*/  IMAD.MOV.U32 R133, RZ, RZ, R132 ;  /* 0x000000ffff857224 */ /* 0x000fe200078e0084 */
[----:B------:R2:W-:Y:S04]  /*169d0*/  STL [R1+0x34], R2 ;  /* 0x0000340201007387 */ /* 0x0005e80000100800 */
[----:B------:R2:W-:Y:S01]  /*169e0*/  STL [R1+0x50], R0 ;  /* 0x0000500001007387 */ /* 0x0005e20000100800 */
[----:B------:R-:W-:Y:S05]  /*169f0*/  @P0 BRA `(.L_x_1256) ;  /* 0xffffffac004c0947 */ /* 0x000fea000383ffff */
.L_x_1255:
        /* <DEDUP_REMOVED lines=305> */
.L_x_1259:
        /* <DEDUP_REMOVED lines=28> */
[----:B-1----:R-:W1:Y:S01]  /*17ed0*/  @P1 LDC.64 R4, c[0x0][0x2c0] ;  /* 0x0000b000ff041b82 */ /* 0x002e620000000a00 */
[----:B------:R-:W-:Y:S02]  /*17ee0*/  SHF.R.S32.HI R18, RZ, 0x1f, R23 ;  /* 0x0000001fff127819 */ /* 0x000fe40000011417 */
[----:B------:R4:W-:Y:S02]  /*17ef0*/  STS [R7+0x6400], R12 ;  /* 0x0064000c07007388 */ /* 0x0009e40000000800 */
[----:B------:R-:W-:Y:S02]  /*17f00*/  LEA.HI R2, R18, R23, RZ, 0x5 ;  /* 0x0000001712027211 */ /* 0x000fe400078f28ff */
[----:B------:R2:W-:Y:S01]  /*17f10*/  STS [R6+0x6400], R10 ;  /* 0x0064000a06007388 */ /* 0x0005e20000000800 */
[----:B---3--:R-:W-:-:S03]  /*17f20*/  SHF.R.S32.HI R9, RZ, 0x3, R19 ;  /* 0x00000003ff097819 */ /* 0x008fc60000011413 */
[----:B------:R3:W-:Y:S01]  /*17f30*/  STS [R6+0x6000], R11 ;  /* 0x0060000b06007388 */ /* 0x0007e20000000800 */
[----:B------:R-:W1:Y:S01]  /*17f40*/  S2R R15, SR_CTAID.Y ;  /* 0x00000000000f7919 */ /* 0x000e620000002600 */
[----:B------:R-:W3:Y:S08]  /*17f50*/  @P5 LDC R14, c[0x0][0x2e8] ;  /* 0x0000ba00ff0e5b82 */ /* 0x000ef00000000800 */
[----:B------:R-:W3:Y:S01]  /*17f60*/  @P1 LDC R8, c[0x0][0x2c0] ;  /* 0x0000b000ff081b82 */ /* 0x000ee20000000800 */
[----:B----4-:R-:W-:Y:S01]  /*17f70*/  IMAD.IADD R7, R171, 0x1, -R0 ;  /* 0x00000001ab077824 */ /* 0x010fe200078e0a00 */
[----:B------:R-:W-:Y:S01]  /*17f80*/  LEA.HI.SX32 R12, R19, 0x10, 0x1d ;  /* 0x00000010130c7811 */ /* 0x000fe200078feaff */
[----:B-1----:R-:W-:Y:S01]  /*17f90*/  @P1 IMAD R0, R5, R4, RZ ;  /* 0x0000000405001224 */ /* 0x002fe200078e02ff */
[----:B------:R-:W-:Y:S01]  /*17fa0*/  @!P0 CS2R R4, SRZ ;  /* 0x0000000000048805 */ /* 0x000fe2000001ff00 */
[----:B--2---:R1:W2:Y:S01]  /*17fb0*/  @P5 MUFU.LG2 R10, R133 ;  /* 0x00000085000a5308 */ /* 0x0042a20000000c00 */
        /* <DEDUP_REMOVED lines=10> */
.L_x_1260:
[----:B------:R-:W-:Y:S05]  /*18060*/  @P1 BRA `(.L_x_1261) ;  /* 0x0000000000181947 */ /* 0x000fea0003800000 */
[----:B------:R-:W3:Y:S01]  /*18070*/  LDC R0, c[0x0][0x2c4] ;  /* 0x0000b100ff007b82 */ /* 0x000ee20000000800 */
[----:B------:R-:W-:Y:S02]  /*18080*/  ISETP.NE.AND P0, PT, RZ, UR8, PT ;  /* 0x00000008ff007c0c */ /* 0x000fe4000bf05270 */
[----:B------:R-:W-:-:S05]  /*18090*/  MOV R8, 0x1 ;  /* 0x0000000100087802 */ /* 0x000fca0000000f00 */
[----:B------:R-:W4:Y:S08]  /*180a0*/  LDC R6, c[0x0][0x270] ;  /* 0x00009c00ff067b82 */ /* 0x000f300000000800 */
[----:B---3--:R-:W4:Y:S02]  /*180b0*/  @P0 LDC R0, c[0x0][0x2e4] ;  /* 0x0000b900ff000b82 */ /* 0x008f240000000800 */
[----:B----4-:R-:W-:-:S07]  /*180c0*/  IMAD R6, R0, R6, RZ ;  /* 0x0000000600067224 */ /* 0x010fce00078e02ff */
.L_x_1261:
[----:B------:R-:W-:Y:S01]  /*180d0*/  BAR.SYNC.DEFER_BLOCKING 0x0 ;  /* 0x0000000000007b1d */ /* 0x000fe20000010000 */
[----:B------:R-:W-:Y:S01]  /*180e0*/  LOP3.LUT R2, R2, 0xffffffe0, RZ, 0xc0, !PT ;  /* 0xffffffe002027812 */ /* 0x000fe200078ec0ff */
[----:B------:R-:W-:Y:S01]  /*180f0*/  IMAD R6, R15, R6, RZ ;  /* 0x000000060f067224 */ /* 0x000fe200078e02ff */
[----:B------:R-:W-:Y:S01]  /*18100*/  ISETP.GE.AND P0, PT, R9, UR4, PT ;  /* 0x0000000409007c0c */ /* 0x000fe2000bf06270 */
[----:B------:R-:W-:Y:S01]  /*18110*/  IMAD.MOV.U32 R16, RZ, RZ, 0x7f800000 ;  /* 0x7f800000ff107424 */ /* 0x000fe200078e00ff */
[----:B------:R-:W-:Y:S01]  /*18120*/  SHF.R.S32.HI R9, RZ, 0x1f, R46 ;  /* 0x0000001fff097819 */ /* 0x000fe2000001142e */
[----:B------:R-:W-:Y:S02]  /*18130*/  IMAD.IADD R2, R23, 0x1, -R2 ;  /* 0x0000000117027824 */ /* 0x000fe400078e0a02 */
[----:B------:R-:W3:Y:S01]  /*18140*/  @P3 LDC R17, c[0x0][0x2e8] ;  /* 0x0000ba00ff113b82 */ /* 0x000ee20000000800 */
[----:B------:R-:W-:Y:S01]  /*18150*/  ISETP.GE.AND P6, PT, R11, UR4, PT ;  /* 0x000000040b007c0c */ /* 0x000fe2000bfc6270 */
[----:B------:R-:W4:Y:S01]  /*18160*/  @P3 MUFU.LG2 R13, R134 ;  /* 0x00000086000d3308 */ /* 0x000f220000000c00 */
[----:B------:R-:W-:Y:S01]  /*18170*/  LEA.HI R9, R9, R46, RZ, 0x2 ;  /* 0x0000002e09097211 */ /* 0x000fe200078f10ff */
[----:B------:R-:W-:Y:S01]  /*18180*/  BSSY B0, `(.L_x_1262) ;  /* 0x000002d000007945 */ /* 0x000fe20003800000 */
[----:B------:R-:W-:Y:S01]  /*18190*/  SHF.R.S32.HI R11, RZ, 0x1f, R2 ;  /* 0x0000001fff0b7819 */ /* 0x000fe20000011402 */
[----:B------:R-:W-:Y:S01]  /*181a0*/  IMAD.MOV.U32 R15, RZ, RZ, 0x7f800000 ;  /* 0x7f800000ff0f7424 */ /* 0x000fe200078e00ff */
[----:B------:R-:W-:-:S02]  /*181b0*/  LOP3.LUT P1, RZ, R7, 0x3, RZ, 0xc0, !PT ;  /* 0x0000000307ff7812 */ /* 0x000fc4000782c0ff */
[----:B------:R-:W-:Y:S02]  /*181c0*/  LEA.HI R11, R11, R2, RZ, 0x2 ;  /* 0x000000020b0b7211 */ /* 0x000fe400078f10ff */
[----:B------:R-:W-:Y:S01]  /*181d0*/  LOP3.LUT R2, R9, 0xffffffc, RZ, 0xc0, !PT ;  /* 0x0ffffffc09027812 */ /* 0x000fe200078ec0ff */
[----:B--2---:R-:W-:Y:S01]  /*181e0*/  @P5 FMUL.FTZ R9, R10, 0.69314718246459960938 ;  /* 0x3f3172180a095820 */ /* 0x004fe20000410000 */
        /* <DEDUP_REMOVED lines=10> */
[----:B----4-:R-:W-:Y:S01]  /*18290*/  @P3 FMUL.FTZ R10, R13, 0.69314718246459960938 ;  /* 0x3f3172180d0a3820 */ /* 0x010fe20000410000 */
[----:B------:R-:W-:Y:S02]  /*182a0*/  LOP3.LUT R6, R18, 0xfffffff8, RZ, 0xc0, !PT ;  /* 0xfffffff812067812 */ /* 0x000fe400078ec0ff */
[----:B------:R-:W-:Y:S01]  /*182b0*/  IADD3 R4, P5, P2, R0, R4, R2 ;  /* 0x0000000400047210 */ /* 0x000fe20007abe002 */
[----:B---3--:R-:W-:Y:S01]  /*182c0*/  @P3 FFMA.FTZ R15, R3, R17, R10 ;  /* 0x00000011030f3223 */ /* 0x008fe2000001000a */
[----:B------:R-:W-:Y:S01]  /*182d0*/  SHF.R.S32.HI R9, RZ, 0x1f, R0 ;  /* 0x0000001fff097819 */ /* 0x000fe20000011400 */
[----:B------:R-:W-:Y:S01]  /*182e0*/  IMAD.IADD R14, R23, 0x1, -R6 ;  /* 0x00000001170e7824 */ /* 0x000fe200078e0a06 */
[----:B------:R-:W-:Y:S01]  /*182f0*/  SHF.R.S32.HI R2, RZ, 0x1f, R2 ;  /* 0x0000001fff027819 */ /* 0x000fe20000011402 */
[----:B------:R-:W-:-:S03]  /*18300*/  IMAD R0, R12, 0x10, R7 ;  /* 0x000000100c007824 */ /* 0x000fc600078e0207 */
[----:B------:R-:W-:Y:S01]  /*18310*/  IADD3.X R5, R9, R5, R2, P5, P2 ;  /* 0x0000000509057210 */ /* 0x000fe20002fe4402 */
[----:B--2---:R-:W-:Y:S06]  /*18320*/  @P1 BRA `(.L_x_1263) ;  /* 0x0000000000481947 */ /* 0x004fec0003800000 */
        /* <DEDUP_REMOVED lines=18> */
.L_x_1263:
[----:B------:R-:W-:Y:S05]  /*18450*/  BSYNC B0 ;  /* 0x0000000000007941 */ /* 0x000fea0003800000 */
.L_x_1262:
        /* <DEDUP_REMOVED lines=43> */
.L_x_1265:
[----:B------:R-:W-:Y:S05]  /*18710*/  BSYNC B0 ;  /* 0x0000000000007941 */ /* 0x000fea0003800000 */
.L_x_1264:
        /* <DEDUP_REMOVED lines=27> */
.L_x_1267:
[----:B------:R-:W-:Y:S05]  /*188d0*/  BSYNC B0 ;  /* 0x0000000000007941 */ /* 0x000fea0003800000 */
.L_x_1266:
        /* <DEDUP_REMOVED lines=27> */
.L_x_1269:
[----:B------:R-:W-:Y:S05]  /*18a90*/  BSYNC B0 ;  /* 0x0000000000007941 */ /* 0x000fea0003800000 */
.L_x_1268:
        /* <DEDUP_REMOVED lines=27> */
.L_x_1270:
        /* <DEDUP_REMOVED lines=11> */
.L_x_2410:


//--------------------- .text._ZN5flash16flash_fwd_kernelI23Flash_fwd_kernel_traitsILi256ELi64ELi64ELi4ELb0ELb0EN7cutlass10bfloat16_tE19Flash_kernel_traitsILi256ELi64ELi64ELi4ES3_EELb1ELb0ELb1ELb0ELb0ELb0ELb0ELb1EEEvNS_16Flash_fwd_paramsE --------------------------
	.section	.text._ZN5flash16flash_fwd_kernelI23Flash_fwd_kernel_traitsILi256ELi64ELi64ELi4ELb0ELb0EN7cutlass10bfloat16_tE19Flash_kernel_traitsILi256ELi64ELi64ELi4ES3_EELb1ELb0ELb1ELb0ELb0ELb0ELb0ELb1EEEvNS_16Flash_fwd_paramsE,"ax",@progbits
	.align	128
        .global         _ZN5flash16flash_fwd_kernelI23Flash_fwd_kernel_traitsILi256ELi64ELi64ELi4ELb0ELb0EN7cutlass10bfloat16_tE19Flash_kernel_traitsILi256ELi64ELi64ELi4ES3_EELb1ELb0ELb1ELb0ELb0ELb0ELb0ELb1EEEvNS_16Flash_fwd_paramsE
        .type           _ZN5flash16flash_fwd_kernelI23Flash_fwd_kernel_traitsILi256ELi64ELi64ELi4ELb0ELb0EN7cutlass10bfloat16_tE19Flash_kernel_traitsILi256ELi64ELi64ELi4ES3_EELb1ELb0ELb1ELb0ELb0ELb0ELb0ELb1EEEvNS_16Flash_fwd_paramsE,@function
        .size           _ZN5flash16flash_fwd_kernelI23Flash_fwd_kernel_traitsILi256ELi64ELi64ELi4ELb0ELb0EN7cutlass10bfloat16_tE19Flash_kernel_traitsILi256ELi64ELi64ELi4ES3_EELb1ELb0ELb1ELb0ELb0ELb0ELb0ELb1EEEvNS_16Flash_fwd_paramsE,(.L_x_2411 - _ZN5flash16flash_fwd_kernelI23Flash_fwd_kernel_traitsILi256ELi64ELi64ELi4ELb0ELb0EN7cutlass10bfloat16_tE19Flash_kernel_traitsILi256ELi64ELi64ELi4ES3_EELb1ELb0ELb1ELb0ELb0ELb0ELb0ELb1EEEvNS_16Flash_fwd_paramsE)
        .other          _ZN5flash16flash_fwd_kernelI23Flash_fwd_kernel_traitsILi256ELi64ELi64ELi4ELb0ELb0EN7cutlass10bfloat16_tE19Flash_kernel_traitsILi256ELi64ELi64ELi4ES3_EELb1ELb0ELb1ELb0ELb0ELb0ELb0ELb1EEEvNS_16Flash_fwd_paramsE,@"STO_CUDA_ENTRY STV_DEFAULT"
_ZN5flash16flash_fwd_kernelI23Flash_fwd_kernel_traitsILi256ELi64ELi64ELi4ELb0ELb0EN7cutlass10bfloat16_tE19Flash_kernel_traitsILi256ELi64ELi64ELi4ES3_EELb1ELb0ELb1ELb0ELb0ELb0ELb0ELb1EEEvNS_16Flash_fwd_paramsE:
.text._ZN5flash16flash_fwd_kernelI23Flash_fwd_kernel_traitsILi256ELi64ELi64ELi4ELb0ELb0EN7cutlass10bfloat16_tE19Flash_kernel_traitsILi256ELi64ELi64ELi4ES3_EELb1ELb0ELb1ELb0ELb0ELb0ELb0ELb1EEEvNS_16Flash_fwd_paramsE:
        /* <DEDUP_REMOVED lines=15> */
[----:B------:R-:W-:Y:S01]  /*00f0*/  S2UR UR12, SR_CTAID.Y ;  /* 0x00000000000c79c3 */ /* 0x000fe20000002600 */
[----:B------:R-:W-:Y:S01]  /*0100*/  UMOV UR15, 0xffffffff ;  /* 0xffffffff000f7882 */ /* 0x000fe20000000000 */
[----:B------:R-:W-:Y:S01]  /*0110*/  UMOV UR13, URZ ;  /* 0x0000003f000d7c82 */ /* 0x000fe20008000000 */
[----:B------:R-:W-:Y:S01]  /*0120*/  UMOV UR18, 0xffffffff ;  /* 0xffffffff00127882 */ /* 0x000fe20000000000 */
[----:B------:R-:W-:-:S04]  /*0130*/  ULDC.U8 UR14, c[0x0][0x388] ;  /* 0x0000e200000e7ab9 */ /* 0x000fc80000000000 */
[----:B------:R-:W1:Y:S08]  /*0140*/  S2UR UR4, SR_CTAID.Z ;  /* 0x00000000000479c3 */ /* 0x000e700000002700 */
[----:B------:R-:W5:Y:S01]  /*0150*/  @P2 LDC R0, c[0x0][0x3b0] ;  /* 0x0000ec00ff002b82 */ /* 0x000f620000000800 */
[----:B--2---:R-:W-:Y:S02]  /*0160*/  @P2 IMAD.MOV.U32 R2, RZ, RZ, R9 ;  /* 0x000000ffff022224 */ /* 0x004fe400078e0009 */
[----:B---3--:R-:W-:-:S06]  /*0170*/  @P2 IMAD.MOV.U32 R3, RZ, RZ, R8 ;  /* 0x000000ffff032224 */ /* 0x008fcc00078e0008 */
[----:B------:R-:W2:Y:S01]  /*0180*/  @P2 LDG.E.64 R2, desc[UR28][R2.64] ;  /* 0x0000001c02022981 */ /* 0x000ea2000c1e1b00 */
[----:B------:R-:W-:Y:S02]  /*0190*/  UISETP.NE.U32.AND UP2, UPT, UR8, URZ, UPT ;  /* 0x0000003f0800728c */ /* 0x000fe4000bf45070 */
[----:B------:R-:W-:Y:S02]  /*01a0*/  UISETP.NE.U32.AND UP1, UPT, UR6, URZ, UPT ;  /* 0x0000003f0600728c */ /* 0x000fe4000bf25070 */
[----:B------:R-:W-:Y:S02]  /*01b0*/  UISETP.NE.AND.EX UP2, UPT, UR9, URZ, UPT, UP2 ;  /* 0x0000003f0900728c */ /* 0x000fe4000bf45320 */
[----:B-1----:R-:W-:Y:S01]  /*01c0*/  ULOP3.LUT UR5, UR4, UR16, UR12, 0xfe, !UPT ;  /* 0x0000001004057292 */ /* 0x002fe2000f8efe0c */
[----:B------:R-:W-:Y:S01]  /*01d0*/  ULDC.64 UR8, c[0x0][0x2f0] ;  /* 0x0000bc0000087ab9 */ /* 0x000fe20000000a00 */
[----:B------:R-:W-:Y:S02]  /*01e0*/  UISETP.NE.AND.EX UP1, UPT, UR7, URZ, UPT, UP1 ;  /* 0x0000003f0700728c */ /* 0x000fe4000bf25310 */
[----:B------:R-:W-:Y:S01]  /*01f0*/  PLOP3.LUT P0, PT, PT, PT, UP2, 0x80, 0x0 ;  /* 0x000000000000781c */ /* 0x000fe20003f0f028 */
[----:B------:R-:W-:Y:S01]  /*0200*/  UIMAD.WIDE UR8, UR12, 0x4, UR8 ;  /* 0x000000040c0878a5 */ /* 0x000fe2000f8e0208 */
[----:B----4-:R-:W-:Y:S01]  /*0210*/  LOP3.LUT P3, RZ, R107, UR5, RZ, 0xfc, !PT ;  /* 0x000000056bff7c12 */ /* 0x010fe2000f86fcff */
[----:B------:R-:W-:Y:S01]  /*0220*/  ULDC.U8 UR5, c[0x0][0x3c2] ;  /* 0x0000f08000057ab9 */ /* 0x000fe20000000000 */
[----:B------:R-:W-:Y:S01]  /*0230*/  ULDC.64 UR6, c[0x0][0x2f8] ;  /* 0x0000be0000067ab9 */ /* 0x000fe20000000a00 */
[----:B------:R-:W-:-:S02]  /*0240*/  UISETP.NE.AND UP3, UPT, UR5, URZ, UPT ;  /* 0x0000003f0500728c */ /* 0x000fc4000bf65270 */
[----:B------:R-:W-:Y:S02]  /*0250*/  UISETP.EQ.U32.AND UP0, UPT, UR6, URZ, UPT ;  /* 0x0000003f0600728c */ /* 0x000fe4000bf02070 */
[----:B------:R-:W-:Y:S02]  /*0260*/  @UP1 ULDC.64 UR10, c[0x0][0x300] ;  /* 0x0000c000000a1ab9 */ /* 0x000fe40000000a00 */
[----:B------:R-:W-:-:S04]  /*0270*/  UISETP.EQ.OR.EX UP0, UPT, UR7, URZ, !UP3, UP0 ;  /* 0x0000003f0700728c */ /* 0x000fc8000df02700 */
[----:B------:R-:W1:Y:S01]  /*0280*/  @!P3 LDC.64 R6, c[0x0][0x3b8] ;  /* 0x0000ee00ff06bb82 */ /* 0x000e620000000a00 */
[----:B------:R-:W-:Y:S01]  /*0290*/  @UP1 UIMAD.WIDE UR10, UR12, 0x4, UR10 ;  /* 0x000000040c0a18a5 */ /* 0x000fe2000f8e020a */
        /* <DEDUP_REMOVED lines=12> */
[----:B------:R-:W-:-:S05]  /*0360*/  @!P3 IMAD.MOV.U32 R5, RZ, RZ, R8 ;  /* 0x000000ffff05b224 */ /* 0x000fca00078e0008 */
[----:B------:R1:W-:Y:S01]  /*0370*/  @!P3 STG.E.64 desc[UR28][R6.64+0x8], R4 ;  /* 0x000008040600b986 */ /* 0x0003e2000c101b1c */
[----:B------:R-:W-:Y:S01]  /*0380*/  PLOP3.LUT P2, PT, PT, PT, UP0, 0x80, 0x0 ;  /* 0x000000000000781c */ /* 0x000fe20003f4f008 */
[----:B------:R-:W-:Y:S02]  /*0390*/  UIMAD.WIDE UR8, UR12, 0x4, UR8 ;  /* 0x000000040c0878a5 */ /* 0x000fe4000f8e0208 */
        /* <DEDUP_REMOVED lines=26> */
.L_x_1271:
[----:B------:R-:W-:-:S05]  /*0540*/  ULDC UR5, c[0x0][0x2c8] ;  /* 0x0000b20000057ab9 */ /* 0x000fca0000000800 */
.L_x_1272:
        /* <DEDUP_REMOVED lines=21> */
[----:B------:R-:W-:Y:S01]  /*06a0*/  LOP3.LUT R0, R7, 0xffffffe0, RZ, 0xc0, !PT ;  /* 0xffffffe007007812 */ /* 0x000fe200078ec0ff */
[----:B------:R-:W-:Y:S02]  /*06b0*/  UIADD3 UR6, -UR17, 0x7f, UR27 ;  /* 0x0000007f11067890 */ /* 0x000fe4000fffe11b */
[----:B------:R-:W-:Y:S01]  /*06c0*/  UIADD3 UR10, UR30, UR27, -UR17 ;  /* 0x0000001b1e0a7290 */ /* 0x000fe2000fffe811 */
[----:B------:R-:W-:Y:S01]  /*06d0*/  ULDC UR21, c[0x0][0x398] ;  /* 0x0000e60000157ab9 */ /* 0x000fe20000000800 */
[----:B------:R-:W-:Y:S01]  /*06e0*/  ULDC UR22, c[0x0][0x394] ;  /* 0x0000e50000167ab9 */ /* 0x000fe20000000800 */
[----:B------:R-:W-:Y:S01]  /*06f0*/  UIADD3 UR8, UR30, 0x3f, URZ ;  /* 0x0000003f1e087890 */ /* 0x000fe2000fffe03f */
[----:B------:R-:W-:Y:S01]  /*0700*/  IMAD.IADD R2, R107, 0x1, -R0 ;  /* 0x000000016b027824 */ /* 0x000fe200078e0a00 */
        /* <DEDUP_REMOVED lines=18> */
[----:B------:R-:W-:Y:S01]  /*0830*/  ULDC.U8 UR5, c[0x0][0x3d8] ;  /* 0x0000f60000057ab9 */ /* 0x000fe20000000000 */
[----:B------:R-:W-:Y:S01]  /*0840*/  UISETP.NE.AND UP0, UPT, UR15, -0x1, UPT ;  /* 0xffffffff0f00788c */ /* 0x000fe2000bf05270 */
[----:B------:R-:W-:Y:S01]  /*0850*/  LEA.HI R8, R12, R107, RZ, 0x3 ;  /* 0x0000006b0c087211 */ /* 0x000fe200078f18ff */
[----:B------:R-:W-:Y:S01]  /*0860*/  UISETP.NE.AND UP2, UPT, UR5, URZ, UPT ;  /* 0x0000003f0500728c */ /* 0x000fe2000bf45270 */
[----:B------:R-:W-:Y:S02]  /*0870*/  ULDC.U8 UR6, c[0x0][0x3d9] ;  /* 0x0000f64000067ab9 */ /* 0x000fe40000000000 */
[----:B------:R-:W-:Y:S01]  /*0880*/  LOP3.LUT R0, R8, 0xfffffff8, RZ, 0xc0, !PT ;  /* 0xfffffff808007812 */ /* 0x000fe200078ec0ff */
[----:B------:R-:W-:Y:S02]  /*0890*/  UISETP.EQ.AND UP2, UPT, UR6, URZ, UP2 ;  /* 0x0000003f0600728c */ /* 0x000fe40009742270 */
[----:B------:R-:W-:Y:S02]  /*08a0*/  UISETP.NE.AND UP1, UPT, UR6, URZ, UPT ;  /* 0x0000003f0600728c */ /* 0x000fe4000bf25270 */
[----:B------:R-:W-:Y:S01]  /*08b0*/  IMAD.IADD R0, R107, 0x1, -R0 ;  /* 0x000000016b007824 */ /* 0x000fe200078e0a00 */
[----:B------:R-:W-:Y:S01]  /*08c0*/  @!UP0 USHF.R.S32.HI UR13, URZ, 0x1f, UR12 ;  /* 0x0000001f3f0d8899 */ /* 0x000fe2000801140c */
[----:B------:R-:W-:Y:S01]  /*08d0*/  @UP0 ULDC.64 UR8, c[0x0][0x298] ;  /* 0x0000a60000080ab9 */ /* 0x000fe20000000a00 */
[----:B------:R-:W-:Y:S01]  /*08e0*/  @!UP0 ULDC.64 UR6, c[0x0][0x290] ;  /* 0x0000a40000068ab9 */ /* 0x000fe20000000a00 */
[----:B------:R-:W-:Y:S01]  /*08f0*/  @UP0 UIMAD.WIDE.U32 UR10, UR15, UR8, URZ ;  /* 0x000000080f0a02a5 */ /* 0x000fe2000f8e003f */
[----:B------:R-:W-:-:S02]  /*0900*/  PLOP3.LUT P0, PT, PT, PT, UP1, 0x80, 0x0 ;  /* 0x000000000000781c */ /* 0x000fc40003f0f018 */
[----:B------:R-:W-:Y:S01]  /*0910*/  @UP2 ULDC UR14, c[0x0][0x2c4] ;  /* 0x0000b100000e2ab9 */ /* 0x000fe20000000800 */
[----:B------:R-:W-:Y:S02]  /*0920*/  @!UP0 UIMAD UR8, UR13, UR6, URZ ;  /* 0x000000060d0882a4 */ /* 0x000fe4000f8e023f */
[----:B------:R-:W-:Y:S02]  /*0930*/  @UP2 UIMAD UR14, UR12, UR14, URZ ;  /* 0x0000000e0c0e22a4 */ /* 0x000fe4000f8e023f */
[----:B------:R-:W-:Y:S02]  /*0940*/  @UP0 UIMAD UR9, UR15, UR9, UR11 ;  /* 0x000000090f0902a4 */ /* 0x000fe4000f8e020b */
[----:B------:R-:W-:Y:S02]  /*0950*/  @!UP0 UIMAD.WIDE.U32 UR18, UR12, UR6, URZ ;  /* 0x000000060c1282a5 */ /* 0x000fe4000f8e003f */
[----:B------:R-:W-:Y:S02]  /*0960*/  @!UP0 UIMAD UR8, UR12, UR7, UR8 ;  /* 0x000000070c0882a4 */ /* 0x000fe4000f8e0208 */
[----:B------:R-:W-:Y:S01]  /*0970*/  @UP2 USEL UR15, UR14, UR15, !UP0 ;  /* 0x0000000f0e0f2287 */ /* 0x000fe2000c000000 */
[----:B------:R-:W-:Y:S01]  /*0980*/  @UP1 ULDC.64 UR6, c[0x0][0x2c0] ;  /* 0x0000b00000061ab9 */ /* 0x000fe20000000a00 */
[----:B------:R-:W-:Y:S01]  /*0990*/  @!UP2 UMOV UR20, URZ ;  /* 0x0000003f0014ac82 */ /* 0x000fe20008000000 */
[----:B------:R-:W-:-:S02]  /*09a0*/  @UP1 UIMAD UR11, UR7, UR6, URZ ;  /* 0x00000006070b12a4 */ /* 0x000fc4000f8e023f */
[----:B------:R-:W-:Y:S01]  /*09b0*/  @UP2 USHF.R.S32.HI UR6, URZ, 0x1f, UR15 ;  /* 0x0000001f3f062899 */ /* 0x000fe2000801140f */
[----:B------:R-:W-:Y:S01]  /*09c0*/  @!UP2 UMOV UR21, URZ ;  /* 0x0000003f0015ac82 */ /* 0x000fe20008000000 */
[----:B------:R-:W-:Y:S01]  /*09d0*/  @UP1 ULDC UR13, c[0x0][0x2c0] ;  /* 0x0000b000000d1ab9 */ /* 0x000fe20000000800 */
[----:B------:R-:W-:Y:S01]  /*09e0*/  @UP1 UMOV UR14, 0x1 ;  /* 0x00000001000e1882 */ /* 0x000fe20000000000 */
[----:B------:R-:W-:Y:S01]  /*09f0*/  @!UP0 UIADD3 UR9, UR19, UR8, URZ ;  /* 0x0000000813098290 */ /* 0x000fe2000fffe03f */
[----:B------:R-:W-:Y:S01]  /*0a00*/  @!UP0 UMOV UR10, UR18 ;  /* 0x00000012000a8c82 */ /* 0x000fe20008000000 */
[----:B------:R-:W-:Y:S01]  /*0a10*/  @UP2 UMOV UR20, UR15 ;  /* 0x0000000f00142c82 */ /* 0x000fe20008000000 */
[----:B------:R-:W-:Y:S01]  /*0a20*/  @UP2 UMOV UR21, UR6 ;  /* 0x0000000600152c82 */ /* 0x000fe20008000000 */
[----:B------:R-:W-:Y:S08]  /*0a30*/  @P0 BRA `(.L_x_1274) ;  /* 0x0000000000180947 */ /* 0x000ff00003800000 */
[----:B------:R-:W-:Y:S01]  /*0a40*/  UISETP.NE.AND UP0, UPT, UR5, URZ, UPT ;  /* 0x0000003f0500728c */ /* 0x000fe2000bf05270 */
[----:B------:R-:W-:Y:S01]  /*0a50*/  ULDC UR11, c[0x0][0x2c4] ;  /* 0x0000b100000b7ab9 */ /* 0x000fe20000000800 */
[----:B------:R-:W-:Y:S01]  /*0a60*/  ULDC UR14, c[0x0][0x270] ;  /* 0x00009c00000e7ab9 */ /* 0x000fe20000000800 */
[----:B------:R-:W-:-:S08]  /*0a70*/  UMOV UR13, 0x1 ;  /* 0x00000001000d7882 */ /* 0x000fd00000000000 */
[----:B------:R-:W-:Y:S02]  /*0a80*/  @UP0 ULDC UR11, c[0x0][0x2e4] ;  /* 0x0000b900000b0ab9 */ /* 0x000fe40000000800 */
[----:B------:R-:W-:-:S12]  /*0a90*/  UIMAD UR14, UR11, UR14, URZ ;  /* 0x0000000e0b0e72a4 */ /* 0x000fd8000f8e023f */
.L_x_1274:
[C---:B------:R-:W-:Y:S01]  /*0aa0*/  ISETP.NE.AND P3, PT, R0.reuse, RZ, PT ;  /* 0x000000ff0000720c */ /* 0x040fe20003f65270 */
[----:B------:R-:W-:Y:S01]  /*0ab0*/  IMAD.SHL.U32 R0, R0, 0x8, RZ ;  /* 0x0000000800007824 */ /* 0x000fe200078e00ff */
[----:B------:R-:W-:Y:S01]  /*0ac0*/  UIADD3 UR17, -UR27, UR17, URZ ;  /* 0x000000111b117290 */ /* 0x000fe2000fffe13f */
[----:B------:R-:W-:Y:S01]  /*0ad0*/  SHF.R.S32.HI R8, RZ, 0x3, R8 ;  /* 0x00000003ff087819 */ /* 0x000fe20000011408 */
[----:B------:R-:W-:Y:S01]  /*0ae0*/  UIMAD UR14, UR12, UR14, URZ ;  /* 0x0000000e0c0e72a4 */ /* 0x000fe2000f8e023f */
[----:B------:R-:W-:Y:S01]  /*0af0*/  IMAD.U32 R6, RZ, RZ, UR16 ;  /* 0x00000010ff067e24 */ /* 0x000fe2000f8e00ff */
[----:B------:R-:W-:Y:S01]  /*0b00*/  IADD3 R2, P0, R0, UR10, RZ ;  /* 0x0000000a00027c10 */ /* 0x000fe2000ff1e0ff */
[----:B------:R-:W-:Y:S01]  /*0b10*/  USHF.R.S32.HI UR5, URZ, 0x1f, UR4 ;  /* 0x0000001f3f057899 */ /* 0x000fe20008011404 */
[----:B------:R-:W-:Y:S01]  /*0b20*/  ISETP.GE.AND P1, PT, R8, UR17, PT ;  /* 0x0000001108007c0c */ /* 0x000fe2000bf26270 */
[----:B------:R-:W-:Y:S01]  /*0b30*/  ULDC.64 UR6, c[0x0][0x2a0] ;  /* 0x0000a80000067ab9 */ /* 0x000fe20000000a00 */
[----:B------:R-:W-:Y:S01]  /*0b40*/  USEL UR14, UR14, URZ, !UP2 ;  /* 0x0000003f0e0e7287 */ /* 0x000fe2000d000000 */
[----:B------:R-:W-:Y:S01]  /*0b50*/  LEA.HI.X.SX32 R3, R0, UR9, 0x1, P0 ;  /* 0x0000000900037c11 */ /* 0x000fe200080f0eff */
[----:B------:R-:W-:Y:S01]  /*0b60*/  UIMAD UR5, UR5, UR6, URZ ;  /* 0x00000006050572a4 */ /* 0x000fe2000f8e023f */
[----:B------:R-:W-:Y:S01]  /*0b70*/  IMAD.U32 R12, RZ, RZ, UR6 ;  /* 0x00000006ff0c7e24 */ /* 0x000fe2000f8e00ff */
[----:B------:R-:W-:Y:S01]  /*0b80*/  UIMAD UR6, UR27, UR13, URZ ;  /* 0x0000000d1b0672a4 */ /* 0x000fe2000f8e023f */
[----:B------:R-:W-:Y:S01]  /*0b90*/  SHF.R.S32.HI R9, RZ, 0x1f, R8 ;  /* 0x0000001fff097819 */ /* 0x000fe20000011408 */
[----:B------:R-:W-:Y:S01]  /*0ba0*/  UIMAD UR14, UR4, UR11, UR14 ;  /* 0x0000000b040e72a4 */ /* 0x000fe2000f8e020e */
[----:B------:R-:W-:Y:S01]  /*0bb0*/  IMAD.WIDE.U32 R12, R12, UR4, R2 ;  /* 0x000000040c0c7c25 */ /* 0x000fe2000f8e0002 */
[----:B------:R-:W-:Y:S01]  /*0bc0*/  UIMAD UR5, UR4, UR7, UR5 ;  /* 0x00000007040572a4 */ /* 0x000fe2000f8e0205 */
[----:B------:R-:W-:Y:S01]  /*0bd0*/  IADD3 R14, R8, 0x10, RZ ;  /* 0x00000010080e7810 */ /* 0x000fe20007ffe0ff */
[----:B------:R-:W-:Y:S01]  /*0be0*/  USHF.R.S32.HI UR4, URZ, 0x1f, UR6 ;  /* 0x0000001f3f047899 */ /* 0x000fe20008011406 */
[----:B------:R-:W-:Y:S01]  /*0bf0*/  BSSY B0, `(.L_x_1275) ;  /* 0x000001e000007945 */ /* 0x000fe20003800000 */
[----:B------:R-:W-:Y:S01]  /*0c00*/  USHF.R.S32.HI UR7, URZ, 0x1f, UR14 ;  /* 0x0000001f3f077899 */ /* 0x000fe2000801140e */
[----:B------:R-:W-:Y:S01]  /*0c10*/  IMAD.WIDE R6, R6, 0x40, R8 ;  /* 0x0000004006067825 */ /* 0x000fe200078e0208 */
[----:B------:R-:W-:Y:S01]  /*0c20*/  UIADD3 UR6, UP1, UP0, UR6, UR20, UR14 ;  /* 0x0000001406067290 */ /* 0x000fe2000f83e00e */
[----:B------:R-:W-:-:S02]  /*0c30*/  IADD3 R11, R13, UR5, RZ ;  /* 0x000000050d0b7c10 */ /* 0x000fc4000fffe0ff */
[----:B------:R-:W-:Y:S01]  /*0c40*/  ISETP.GE.AND P0, PT, R14, UR17, PT ;  /* 0x000000110e007c0c */ /* 0x000fe2000bf06270 */
[----:B------:R-:W-:Y:S01]  /*0c50*/  UIADD3.X UR20, UR4, UR21, UR7, UP1, UP0 ;  /* 0x0000001504147290 */ /* 0x000fe20008fe0407 */
[----:B------:R-:W-:Y:S01]  /*0c60*/  VIADD R16, R8, 0x20 ;  /* 0x0000002008107836 */ /* 0x000fe20000000000 */
[C---:B------:R-:W-:Y:S01]  /*0c70*/  IADD3 R18, R0.reuse, 0x80, RZ ;  /* 0x0000008000127810 */ /* 0x040fe20007ffe0ff */
        /* <DEDUP_REMOVED lines=21> */
.L_x_1276:
[----:B------:R-:W-:Y:S05]  /*0dd0*/  BSYNC B0 ;  /* 0x0000000000007941 */ /* 0x000fea0003800000 */
.L_x_1275:
        /* <DEDUP_REMOVED lines=25> */
.L_x_1278:
[----:B------:R-:W-:Y:S05]  /*0f70*/  BSYNC B0 ;  /* 0x0000000000007941 */ /* 0x000fea0003800000 */
.L_x_1277:
        /* <DEDUP_REMOVED lines=24> */
.L_x_1280:
[----:B------:R-:W-:Y:S05]  /*1100*/  BSYNC B0 ;  /* 0x0000000000007941 */ /* 0x000fea0003800000 */
.L_x_1279:
        /* <DEDUP_REMOVED lines=27> */
.L_x_1282:
[----:B------:R-:W-:Y:S05]  /*12c0*/  BSYNC B0 ;  /* 0x0000000000007941 */ /* 0x000fea0003800000 */
.L_x_1281:
        /* <DEDUP_REMOVED lines=10> */
.L_x_1284:
[----:B------:R-:W-:Y:S05]  /*1370*/  BSYNC B0 ;  /* 0x0000000000007941 */ /* 0x000fea0003800000 */
.L_x_1283:
        /* <DEDUP_REMOVED lines=10> */
.L_x_1286:
[----:B------:R-:W-:Y:S05]  /*1420*/  BSYNC B0 ;  /* 0x0000000000007941 */ /* 0x000fea0003800000 */
.L_x_1285:
        /* <DEDUP_REMOVED lines=10> */
.L_x_1288:
[----:B------:R-:W-:Y:S05]  /*14d0*/  BSYNC B0 ;  /* 0x0000000000007941 */ /* 0x000fea0003800000 */
.L_x_1287:
        /* <DEDUP_REMOVED lines=10> */
.L_x_1273:
[----:B------:R-:W-:Y:S01]  /*1580*/  ULDC UR24, c[0x0][0x270] ;  /* 0x00009c0000187ab9 */ /* 0x000fe20000000800 */
[----:B------:R-:W-:Y:S01]  /*1590*/  UISETP.NE.AND UP1, UPT, UR15, -0x1, UPT ;  /* 0xffffffff0f00788c */ /* 0x000fe2000bf25270 */
[----:B------:R-:W-:Y:S01]  /*15a0*/  SHF.R.S32.HI R0, RZ, 0x1f, R2 ;  /* 0x0000001fff007819 */ /* 0x000fe20000011402 */
[----:B------:R-:W-:Y:S01]  /*15b0*/  UIMAD UR24, UR12, UR24, UR4 ;  /* 0x000000180c1872a4 */ /* 0x000fe2000f8e0204 */
[----:B------:R-:W-:Y:S01]  /*15c0*/  ULDC UR36, c[0x0][0x2d4] ;  /* 0x0000b50000247ab9 */ /* 0x000fe20000000800 */
[----:B------:R-:W-:Y:S02]  /*15d0*/  UISETP.NE.AND UP0, UPT, UR18, -0x1, UPT ;  /* 0xffffffff1200788c */ /* 0x000fe4000bf05270 */
[----:B------:R-:W-:Y:S02]  /*15e0*/  UIMAD UR36, UR24, UR36, UR27 ;  /* 0x00000024182472a4 */ /* 0x000fe4000f8e021b */
[----:B------:R-:W-:-:S03]  /*15f0*/  USHF.L.U32 UR24, UR24, 0x5, URZ ;  /* 0x0000000518187899 */ /* 0x000fc6000800063f */
[----:B------:R-:W-:Y:S01]  /*1600*/  @!UP1 USHF.R.S32.HI UR10, URZ, 0x1f, UR12 ;  /* 0x0000001f3f0a9899 */ /* 0x000fe2000801140c */
[----:B------:R-:W-:Y:S01]  /*1610*/  PLOP3.LUT P0, PT, PT, PT, UP0, 0x80, 0x0 ;  /* 0x000000000000781c */ /* 0x000fe20003f0f008 */
[----:B------:R-:W-:Y:S01]  /*1620*/  @!UP1 ULDC.64 UR6, c[0x0][0x228] ;  /* 0x00008a0000069ab9 */ /* 0x000fe20000000a00 */
[----:B------:R-:W-:Y:S01]  /*1630*/  @UP1 ULDC.64 UR8, c[0x0][0x240] ;  /* 0x0000900000081ab9 */ /* 0x000fe20000000a00 */
[----:B------:R-:W-:Y:S01]  /*1640*/  IADD3 R123, P2, P1, R9, UR24, R2 ;  /* 0x00000018097b7c10 */ /* 0x000fe2000f95e002 */
[----:B------:R-:W-:Y:S02]  /*1650*/  @!UP1 UIMAD UR10, UR10, UR6, URZ ;  /* 0x000000060a0a92a4 */ /* 0x000fe4000f8e023f */
[----:B------:R-:W-:Y:S02]  /*1660*/  @UP1 UIMAD.WIDE.U32 UR38, UR15, UR8, URZ ;  /* 0x000000080f2612a5 */ /* 0x000fe4000f8e003f */
[----:B------:R1:W-:Y:S01]  /*1670*/  STL [R1+0xe0], R123 ;  /* 0x0000e07b01007387 */ /* 0x0003e20000100800 */
[----:B------:R-:W-:-:S02]  /*1680*/  @UP0 UIADD3 UR23, UR13, UR18, URZ ;  /* 0x000000120d170290 */ /* 0x000fc4000fffe03f */
[----:B------:R-:W-:Y:S02]  /*1690*/  @!UP1 UIMAD UR7, UR12, UR7, UR10 ;  /* 0x000000070c0792a4 */ /* 0x000fe4000f8e020a */
[----:B------:R-:W-:Y:S01]  /*16a0*/  @UP1 UIMAD UR31, UR15, UR9, UR39 ;  /* 0x000000090f1f12a4 */ /* 0x000fe2000f8e0227 */
[----:B------:R-:W-:Y:S01]  /*16b0*/  @UP0 ULDC.64 UR10, c[0x0][0x248] ;  /* 0x00009200000a0ab9 */ /* 0x000fe20000000a00 */
[----:B------:R-:W-:Y:S02]  /*16c0*/  @!UP1 UIMAD.WIDE.U32 UR8, UR12, UR6, URZ ;  /* 0x000000060c0892a5 */ /* 0x000fe4000f8e003f */
[----:B------:R-:W-:Y:S02]  /*16d0*/  @UP0 UIMAD.WIDE.U32 UR34, UR23, UR10, URZ ;  /* 0x0000000a172202a5 */ /* 0x000fe4000f8e003f */
[----:B------:R-:W-:Y:S02]  /*16e0*/  USHF.R.S32.HI UR6, URZ, 0x1f, UR24 ;  /* 0x0000001f3f067899 */ /* 0x000fe40008011418 */
[----:B------:R-:W-:Y:S01]  /*16f0*/  @UP0 UIMAD UR23, UR23, UR11, URZ ;  /* 0x0000000b171702a4 */ /* 0x000fe2000f8e023f */
[----:B------:R-:W-:-:S02]  /*1700*/  ULDC UR20, c[0x0][0x2d8] ;  /* 0x0000b60000147ab9 */ /* 0x000fc40000000800 */
[----:B------:R-:W-:Y:S01]  /*1710*/  @UP0 UMOV UR24, UR34 ;  /* 0x0000002200180c82 */ /* 0x000fe20008000000 */
[----:B------:R-:W-:Y:S01]  /*1720*/  UIMAD UR36, UR36, UR20, URZ ;  /* 0x00000014242472a4 */ /* 0x000fe2000f8e023f */
        /* <DEDUP_REMOVED lines=17> */
.L_x_1289:
[----:B------:R-:W-:Y:S01]  /*1840*/  ULDC UR6, c[0x0][0x278] ;  /* 0x00009e0000067ab9 */ /* 0x000fe20000000800 */
[----:B------:R-:W2:Y:S01]  /*1850*/  S2R R3, SR_CTAID.Z ;  /* 0x0000000000037919 */ /* 0x000ea20000002700 */
[----:B------:R-:W-:Y:S01]  /*1860*/  IMAD.U32 R0, RZ, RZ, UR6 ;  /* 0x00000006ff007e24 */ /* 0x000fe2000f8e00ff */
[----:B------:R-:W-:Y:S01]  /*1870*/  UMOV UR34, URZ ;  /* 0x0000003f00227c82 */ /* 0x000fe20008000000 */
[----:B------:R-:W-:Y:S01]  /*1880*/  LEA.HI R5, R12, R107, RZ, 0x3 ;  /* 0x0000006b0c057211 */ /* 0x000fe200078f18ff */
[----:B------:R-:W-:Y:S01]  /*1890*/  IMAD.U32 R4, RZ, RZ, UR16 ;  /* 0x00000010ff047e24 */ /* 0x000fe2000f8e00ff */
[----:B------:R-:W-:Y:S02]  /*18a0*/  SHF.R.S32.HI R104, RZ, 0x5, R7 ;  /* 0x00000005ff687819 */ /* 0x000fe40000011407 */
[----:B------:R-:W-:Y:S02]  /*18b0*/  IABS R0, R0 ;  /* 0x0000000000007213 */ /* 0x000fe40000000000 */
[----:B------:R-:W-:-:S02]  /*18c0*/  SHF.R.S32.HI R32, RZ, 0x3, R5 ;  /* 0x00000003ff207819 */ /* 0x000fc40000011405 */
[----:B------:R-:W-:Y:S02]  /*18d0*/  R2UR UR7, R0 ;  /* 0x00000000000772ca */ /* 0x000fe400000e0000 */
[----:B------:R-:W-:-:S03]  /*18e0*/  SHF.R.S32.HI R33, RZ, 0x1f, R32 ;  /* 0x0000001fff217819 */ /* 0x000fc60000011420 */
[----:B------:R-:W-:Y:S01]  /*18f0*/  IMAD.WIDE R14, R4, 0x40, R32 ;  /* 0x00000040040e7825 */ /* 0x000fe200078e0220 */
[----:B------:R-:W-:Y:S01]  /*1900*/  SHF.R.S32.HI R4, RZ, 0x1f, R7 ;  /* 0x0000001fff047819 */ /* 0x000fe20000011407 */
[----:B------:R3:W-:Y:S06]  /*1910*/  STL.64 [R1], R32 ;  /* 0x0000002001007387 */ /* 0x0007ec0000100a00 */
[----:B------:R-:W4:Y:S08]  /*1920*/  I2F.RP R0, UR7 ;  /* 0x0000000700007d06 */ /* 0x000f300008209400 */
[----:B----4-:R-:W4:Y:S02]  /*1930*/  MUFU.RCP R0, R0 ;  /* 0x0000000000007308 */ /* 0x010f240000001000 */
[----:B----4-:R-:W-:-:S06]  /*1940*/  VIADD R0, R0, 0xffffffe ;  /* 0x0ffffffe00007836 */ /* 0x010fcc0000000000 */
[----:B------:R-:W4:Y:S02]  /*1950*/  F2I.FTZ.U32.TRUNC.NTZ R0, R0 ;  /* 0x0000000000007305 */ /* 0x000f24000021f000 */
[----:B----4-:R-:W-:Y:S02]  /*1960*/  R2UR UR35, R0 ;  /* 0x00000000002372ca */ /* 0x010fe400000e0000 */
[----:B--2---:R-:W-:-:S04]  /*1970*/  IABS R0, R3 ;  /* 0x0000000300007213 */ /* 0x004fc80000000000 */
[----:B------:R-:W-:Y:S02]  /*1980*/  R2UR UR8, R0 ;  /* 0x00000000000872ca */ /* 0x000fe400000e0000 */
[----:B------:R-:W-:-:S04]  /*1990*/  SHF.R.S32.HI R0, RZ, 0x1f, R2 ;  /* 0x0000001fff007819 */ /* 0x000fc80000011402 */
[----:B------:R-:W-:Y:S01]  /*19a0*/  LEA.HI R3, R0, R2, RZ, 0x2 ;  /* 0x0000000200037211 */ /* 0x000fe200078f10ff */
[----:B------:R-:W-:-:S03]  /*19b0*/  UIADD3 UR9, URZ, -UR35, URZ ;  /* 0x800000233f097290 */ /* 0x000fc6000fffe03f */
[----:B------:R-:W-:Y:S01]  /*19c0*/  LOP3.LUT R0, R3, 0x7ffffffc, RZ, 0xc0, !PT ;  /* 0x7ffffffc03007812 */ /* 0x000fe200078ec0ff */
[----:B------:R-:W-:Y:S01]  /*19d0*/  UIMAD UR9, UR9, UR7, URZ ;  /* 0x00000007090972a4 */ /* 0x000fe2000f8e023f */
[----:B------:R-:W-:-:S03]  /*19e0*/  SHF.R.S32.HI R105, RZ, 0x2, R3 ;  /* 0x00000002ff697819 */ /* 0x000fc60000011403 */
[----:B------:R-:W-:Y:S01]  /*19f0*/  UIMAD.WIDE.U32 UR34, UR35, UR9, UR34 ;  /* 0x00000009232272a5 */ /* 0x000fe2000f8e0022 */
[----:B------:R-:W-:Y:S01]  /*1a00*/  IMAD.IADD R6, R2, 0x1, -R0 ;  /* 0x0000000102067824 */ /* 0x000fe200078e0a00 */
[----:B------:R-:W-:Y:S01]  /*1a10*/  LOP3.LUT R0, R5, 0xfffffff8, RZ, 0xc0, !PT ;  /* 0xfffffff805007812 */ /* 0x000fe200078ec0ff */
[----:B------:R-:W-:-:S04]  /*1a20*/  IMAD.SHL.U32 R2, R32, 0x40, RZ ;  /* 0x0000004020027824 */ /* 0x000fc800078e00ff */
[----:B------:R-:W-:Y:S01]  /*1a30*/  UMOV UR9, UR35 ;  /* 0x0000002300097c82 */ /* 0x000fe20008000000 */
[----:B------:R-:W-:Y:S01]  /*1a40*/  IMAD.IADD R36, R107, 0x1, -R0 ;  /* 0x000000016b247824 */ /* 0x000fe200078e0a00 */
[----:B------:R-:W-:Y:S01]  /*1a50*/  UIMAD.WIDE.U32 UR34, UR9, UR8, URZ ;  /* 0x00000008092272a5 */ /* 0x000fe2000f8e003f */
[----:B------:R-:W-:Y:S01]  /*1a60*/  LEA.HI R0, R4, R104, RZ, 0x2 ;  /* 0x0000006804007211 */ /* 0x000fe200078f10ff */
[----:B------:R-:W-:Y:S01]  /*1a70*/  USHF.R.S32.HI UR34, URZ, 0x1f, UR4 ;  /* 0x0000001f3f227899 */ /* 0x000fe20008011404 */
[----:B------:R-:W-:Y:S01]  /*1a80*/  IMAD.SHL.U32 R24, R36, 0x8, RZ ;  /* 0x0000000824187824 */ /* 0x000fe200078e00ff */
[----:B------:R-:W-:Y:S02]  /*1a90*/  LOP3.LUT R2, R2, 0x1c0, RZ, 0xc0, !PT ;  /* 0x000001c002027812 */ /* 0x000fe400078ec0ff */
[----:B------:R-:W-:Y:S01]  /*1aa0*/  LOP3.LUT R0, R0, 0xffffffc, RZ, 0xc0, !PT ;  /* 0x0ffffffc00007812 */ /* 0x000fe200078ec0ff */
[----:B------:R-:W-:Y:S01]  /*1ab0*/  UMOV UR25, UR35 ;  /* 0x0000002300197c82 */ /* 0x000fe20008000000 */
[----:B------:R-:W-:Y:S01]  /*1ac0*/  LOP3.LUT R3, R2, 0x38, R24, 0xf8, !PT ;  /* 0x0000003802037812 */ /* 0x000fe200078ef818 */
[----:B------:R-:W-:Y:S01]  /*1ad0*/  UIADD3 UR9, -UR25, URZ, URZ ;  /* 0x0000003f19097290 */ /* 0x000fe2000fffe13f */
[----:B------:R-:W-:Y:S01]  /*1ae0*/  SHF.R.U32.HI R2, RZ, 0x3, R2 ;  /* 0x00000003ff027819 */ /* 0x000fe20000011602 */
[----:B------:R-:W-:Y:S01]  /*1af0*/  IMAD.IADD R0, R104, 0x1, -R0 ;  /* 0x0000000168007824 */ /* 0x000fe200078e0a00 */
[----:B------:R-:W-:Y:S01]  /*1b00*/  LEA.HI R4, R12, R107, RZ, 0x6 ;  /* 0x0000006b0c047211 */ /* 0x000fe200078f30ff */
[----:B------:R-:W-:Y:S01]  /*1b10*/  UIMAD UR8, UR7, UR9, UR8 ;  /* 0x00000009070872a4 */ /* 0x000fe2000f8e0208 */
[----:B------:R-:W-:Y:S01]  /*1b20*/  LOP3.LUT R3, R3, R2, RZ, 0x3c, !PT ;  /* 0x0000000203037212 */ /* 0x000fe200078e3cff */
[----:B------:R-:W-:Y:S01]  /*1b30*/  IMAD R2, R0, 0x10, R105 ;  /* 0x0000001000027824 */ /* 0x000fe200078e0269 */
[----:B------:R-:W-:Y:S01]  /*1b40*/  UIADD3 UR35, -UR27, UR17, URZ ;  /* 0x000000111b237290 */ /* 0x000fe2000fffe13f */
[----:B------:R-:W-:Y:S01]  /*1b50*/  IMAD.SHL.U32 R0, R6, 0x2, RZ ;  /* 0x0000000206007824 */ /* 0x000fe200078e00ff */
[----:B------:R-:W-:Y:S01]  /*1b60*/  UISETP.GT.U32.AND UP1, UPT, UR7, UR8, UPT ;  /* 0x000000080700728c */ /* 0x000fe2000bf24070 */
[----:B------:R-:W-:-:S02]  /*1b70*/  SHF.R.S32.HI R25, RZ, 0x1f, R24 ;  /* 0x0000001fff197819 */ /* 0x000fc40000011418 */
[----:B------:R-:W-:Y:S02]  /*1b80*/  IMAD R106, R2, UR20, R0 ;  /* 0x00000014026a7c24 */ /* 0x000fe4000f8e0200 */
[----:B------:R-:W-:-:S05]  /*1b90*/  IMAD.SHL.U32 R0, R4, 0x8, RZ ;  /* 0x0000000804007824 */ /* 0x000fca00078e00ff */
[----:B------:R-:W-:Y:S01]  /*1ba0*/  LOP3.LUT R213, R3, 0xfffffe00, R0, 0xf8, !PT ;  /* 0xfffffe0003d57812 */ /* 0x000fe200078ef800 */
[----:B------:R-:W-:Y:S02]  /*1bb0*/  @!UP1 UIADD3 UR8, UR8, -UR7, URZ ;  /* 0x8000000708089290 */ /* 0x000fe4000fffe03f */
[----:B------:R-:W-:Y:S02]  /*1bc0*/  @!UP1 UIADD3 UR25, UR25, 0x1, URZ ;  /* 0x0000000119199890 */ /* 0x000fe4000fffe03f */
[----:B------:R-:W-:Y:S02]  /*1bd0*/  UISETP.GE.U32.AND UP2, UPT, UR8, UR7, UPT ;  /* 0x000000070800728c */ /* 0x000fe4000bf46070 */
[----:B------:R-:W-:Y:S02]  /*1be0*/  ULOP3.LUT UR8, UR4, UR6, URZ, 0x3c, !UPT ;  /* 0x0000000604087292 */ /* 0x000fe4000f8e3c3f */
[----:B------:R-:W-:Y:S02]  /*1bf0*/  @UP0 UIADD3 UR7, UR13, UR18, URZ ;  /* 0x000000120d070290 */ /* 0x000fe4000fffe03f */
[----:B------:R-:W-:-:S03]  /*1c00*/  UISETP.GE.AND UP1, UPT, UR8, URZ, UPT ;  /* 0x0000003f0800728c */ /* 0x000fc6000bf26270 */
[----:B------:R-:W-:Y:S02]  /*1c10*/  @UP0 ULDC.64 UR8, c[0x0][0x250] ;  /* 0x0000940000080ab9 */ /* 0x000fe40000000a00 */
[----:B------:R-:W-:Y:S02]  /*1c20*/  @UP2 UIADD3 UR25, UR25, 0x1, URZ ;  /* 0x0000000119192890 */ /* 0x000fe4000fffe03f */
[----:B------:R-:W-:Y:S02]  /*1c30*/  UISETP.NE.AND UP2, UPT, UR6, URZ, UPT ;  /* 0x0000003f0600728c */ /* 0x000fe4000bf45270 */
[----:B------:R-:W-:Y:S02]  /*1c40*/  @UP0 UIMAD.WIDE.U32 UR40, UR7, UR8, URZ ;  /* 0x00000008072802a5 */ /* 0x000fe4000f8e003f */
[----:B------:R-:W-:Y:S01]  /*1c50*/  @UP0 UIMAD UR7, UR7, UR9, URZ ;  /* 0x00000009070702a4 */ /* 0x000fe2000f8e023f */
[----:B------:R-:W-:Y:S02]  /*1c60*/  UMOV UR18, UR25 ;  /* 0x0000001900127c82 */ /* 0x000fe40008000000 */
[----:B------:R-:W-:-:S02]  /*1c70*/  @!UP1 UIADD3 UR18, -UR18, URZ, URZ ;  /* 0x0000003f12129290 */ /* 0x000fc4000fffe13f */
[----:B------:R-:W-:Y:S02]  /*1c80*/  @UP0 UIADD3 UR25, UR41, UR7, URZ ;  /* 0x0000000729190290 */ /* 0x000fe4000fffe03f */
[----:B------:R-:W-:Y:S01]  /*1c90*/  @!UP2 ULOP3.LUT UR18, URZ, UR6, URZ, 0x33, !UPT ;  /* 0x000000063f12a292 */ /* 0x000fe2000f8e333f */
[----:B------:R-:W-:-:S03]  /*1ca0*/  @UP0 UMOV UR26, UR40 ;  /* 0x00000028001a0c82 */ /* 0x000fc60008000000 */
[----:B------:R-:W-:Y:S01]  /*1cb0*/  USHF.R.S32.HI UR37, URZ, 0x1f, UR18 ;  /* 0x0000001f3f257899 */ /* 0x000fe20008011412 */
[----:B---3--:R-:W-:Y:S11]  /*1cc0*/  @P0 BRA `(.L_x_1290) ;  /* 0x0000000000340947 */ /* 0x008ff60003800000 */
        /* <DEDUP_REMOVED lines=13> */
.L_x_1290:
[C---:B------:R-:W-:Y:S01]  /*1da0*/  IADD3 R2, P0, R24.reuse, UR38, RZ ;  /* 0x0000002618027c10 */ /* 0x040fe2000ff1e0ff */
[----:B------:R-:W-:Y:S01]  /*1db0*/  ULDC.64 UR12, c[0x0][0x260] ;  /* 0x00009800000c7ab9 */ /* 0x000fe20000000a00 */
[----:B------:R-:W2:Y:S01]  /*1dc0*/  S2UR UR39, SR_CgaCtaId ;  /* 0x00000000002779c3 */ /* 0x000ea20000008800 */
[----:B------:R-:W-:Y:S01]  /*1dd0*/  IMAD.U32 R18, RZ, RZ, UR12 ;  /* 0x0000000cff127e24 */ /* 0x000fe2000f8e00ff */
[----:B------:R-:W-:Y:S01]  /*1de0*/  IADD3.X R3, R25, UR31, RZ, P0, !PT ;  /* 0x0000001f19037c10 */ /* 0x000fe200087fe4ff */
[----:B------:R-:W-:Y:S01]  /*1df0*/  UIMAD UR31, UR37, UR12, URZ ;  /* 0x0000000c251f72a4 */ /* 0x000fe2000f8e023f */
[C---:B------:R-:W-:Y:S01]  /*1e00*/  IADD3 R124, R24.reuse, 0x40, RZ ;  /* 0x00000040187c7810 */ /* 0x040fe20007ffe0ff */
[C---:B------:R-:W-:Y:S01]  /*1e10*/  VIADD R122, R24.reuse, 0x80 ;  /* 0x00000080187a7836 */ /* 0x040fe20000000000 */
[----:B------:R-:W-:Y:S01]  /*1e20*/  IADD3 R119, R24, 0xc0, RZ ;  /* 0x000000c018777810 */ /* 0x000fe20007ffe0ff */
[----:B------:R-:W-:Y:S01]  /*1e30*/  UIMAD UR31, UR18, UR13, UR31 ;  /* 0x0000000d121f72a4 */ /* 0x000fe2000f8e021f */
[----:B------:R-:W-:Y:S01]  /*1e40*/  IMAD R0, R33, UR10, RZ ;  /* 0x0000000a21007c24 */ /* 0x000fe2000f8e02ff */
[----:B------:R3:W-:Y:S01]  /*1e50*/  STL [R1+0xac], R124 ;  /* 0x0000ac7c01007387 */ /* 0x0007e20000100800 */
[----:B------:R-:W-:Y:S01]  /*1e60*/  ULDC.64 UR12, c[0x0][0x268] ;  /* 0x00009a00000c7ab9 */ /* 0x000fe20000000a00 */
[----:B------:R-:W-:Y:S01]  /*1e70*/  IMAD.WIDE.U32 R4, R32, UR10, R24 ;  /* 0x0000000a20047c25 */ /* 0x000fe2000f8e0018 */
[----:B------:R-:W-:Y:S01]  /*1e80*/  ULDC.64 UR6, c[0x0][0x258] ;  /* 0x0000960000067ab9 */ /* 0x000fe20000000a00 */
[----:B------:R3:W-:Y:S01]  /*1e90*/  STL [R1+0xa8], R122 ;  /* 0x0000a87a01007387 */ /* 0x0007e20000100800 */
[----:B------:R-:W-:Y:S01]  /*1ea0*/  UIMAD UR34, UR34, UR6, URZ ;  /* 0x00000006222272a4 */ /* 0x000fe2000f8e023f */
[----:B------:R-:W-:Y:S01]  /*1eb0*/  IMAD.U32 R31, RZ, RZ, UR12 ;  /* 0x0000000cff1f7e24 */ /* 0x000fe2000f8e00ff */
[----:B------:R-:W-:Y:S01]  /*1ec0*/  IADD3 R10, P1, R4, UR24, RZ ;  /* 0x00000018040a7c10 */ /* 0x000fe2000ff3e0ff */
[----:B------:R-:W-:Y:S01]  /*1ed0*/  IMAD R6, R32, UR11, R0 ;  /* 0x0000000b20067c24 */ /* 0x000fe2000f8e0200 */
[----:B------:R-:W-:Y:S01]  /*1ee0*/  UIMAD UR7, UR4, UR7, UR34 ;  /* 0x00000007040772a4 */ /* 0x000fe2000f8e0222 */
[----:B------:R-:W-:Y:S01]  /*1ef0*/  IMAD.U32 R0, RZ, RZ, UR6 ;  /* 0x00000006ff007e24 */ /* 0x000fe2000f8e00ff */
[----:B------:R3:W-:Y:S01]  /*1f00*/  STL [R1+0xe4], R31 ;  /* 0x0000e41f01007387 */ /* 0x0007e20000100800 */
[----:B------:R-:W-:Y:S01]  /*1f10*/  UIMAD UR37, UR37, UR12, URZ ;  /* 0x0000000c252572a4 */ /* 0x000fe2000f8e023f */
[----:B------:R-:W-:Y:S01]  /*1f20*/  IADD3.X R11, R5, UR23, R6, P1, !PT ;  /* 0x00000017050b7c10 */ /* 0x000fe20008ffe406 */
[----:B------:R-:W-:Y:S01]  /*1f30*/  IMAD.WIDE.U32 R16, R0, UR4, R2 ;  /* 0x0000000400107c25 */ /* 0x000fe2000f8e0002 */
[----:B------:R3:W-:Y:S01]  /*1f40*/  STL [R1+0xb0], R119 ;  /* 0x0000b07701007387 */ /* 0x0007e20000100800 */
[C---:B------:R-:W-:Y:S01]  /*1f50*/  ISETP.GE.AND P1, PT, R32.reuse, UR35, PT ;  /* 0x0000002320007c0c */ /* 0x040fe2000bf26270 */
[----:B------:R-:W-:Y:S01]  /*1f60*/  UMOV UR4, 0x400 ;  /* 0x0000040000047882 */ /* 0x000fe20000000000 */
[----:B------:R-:W-:Y:S01]  /*1f70*/  IADD3 R26, R32, 0x10, RZ ;  /* 0x00000010201a7810 */ /* 0x000fe20007ffe0ff */
[----:B--2---:R-:W-:Y:S01]  /*1f80*/  ULEA UR4, UR39, UR4, 0x18 ;  /* 0x0000000427047291 */ /* 0x004fe2000f8ec03f */
[----:B------:R-:W-:Y:S01]  /*1f90*/  IADD3 R13, R17, UR7, RZ ;  /* 0x00000007110d7c10 */ /* 0x000fe2000fffe0ff */
[----:B------:R-:W-:Y:S01]  /*1fa0*/  UIADD3 UR34, UR19, -0x1, URZ ;  /* 0xffffffff13227890 */ /* 0x000fe2000fffe03f */
[----:B------:R-:W-:Y:S01]  /*1fb0*/  BSSY B0, `(.L_x_1291) ;  /* 0x0000034000007945 */ /* 0x000fe20003800000 */
[----:B------:R-:W-:Y:S01]  /*1fc0*/  UIMAD UR13, UR18, UR13, UR37 ;  /* 0x0000000d120d72a4 */ /* 0x000fe2000f8e0225 */
[----:B------:R-:W-:Y:S01]  /*1fd0*/  LEA.HI R23, R12, R107, RZ, 0x4 ;  /* 0x0000006b0c177211 */ /* 0x000fe200078f20ff */
[----:B------:R-:W-:Y:S01]  /*1fe0*/  VIADD R28, R32, 0x20 ;  /* 0x00000020201c7836 */ /* 0x000fe20000000000 */
[----:B------:R-:W-:Y:S01]  /*1ff0*/  ISETP.GE.AND P0, PT, R26, UR35, PT ;  /* 0x000000231a007c0c */ /* 0x000fe2000bf06270 */
[----:B------:R-:W-:Y:S01]  /*2000*/  VIADD R29, R32, 0x30 ;  /* 0x00000030201d7836 */ /* 0x000fe20000000000 */
        /* <DEDUP_REMOVED lines=12> */
[----:B------:R-:W2:Y:S01]  /*20d0*/  @!P6 LDC.64 R6, c[0x0][0x210] ;  /* 0x00008400ff06eb82 */ /* 0x000ea20000000a00 */
[----:B------:R4:W-:Y:S07]  /*20e0*/  @P6 STS.128 [R213], RZ ;  /* 0x000000ffd5006388 */ /* 0x0009ee0000000c00 */
[----:B------:R-:W5:Y:S08]  /*20f0*/  @!P5 LDC.64 R4, c[0x0][0x210] ;  /* 0x00008400ff04db82 */ /* 0x000f700000000a00 */
[----:B------:R-:W1:Y:S01]  /*2100*/  @!P4 LDC.64 R2, c[0x0][0x210] ;  /* 0x00008400ff02cb82 */ /* 0x000e620000000a00 */
[----:B--2---:R-:W-:-:S04]  /*2110*/  @!P6 LEA R6, P3, R8, R6, 0x1 ;  /* 0x000000060806e211 */ /* 0x004fc800078608ff */
[C-C-:B------:R-:W-:Y:S02]  /*2120*/  @!P6 LEA.HI.X R7, R8.reuse, R7, R0.reuse, 0x1, P3 ;  /* 0x000000070807e211 */ /* 0x140fe400018f0c00 */
[----:B------:R-:W-:Y:S02]  /*2130*/  ISETP.GE.AND P3, PT, R119, UR37, PT ;  /* 0x0000002577007c0c */ /* 0x000fe4000bf66270 */
[C---:B-----5:R-:W-:Y:S01]  /*2140*/  @!P5 LEA R4, P2, R8.reuse, R4, 0x1 ;  /* 0x000000040804d211 */ /* 0x060fe200078408ff */
[----:B------:R-:W-:Y:S01]  /*2150*/  @!PT LDS RZ, [RZ] ;  /* 0x00000000fffff984 */ /* 0x000fe20000000800 */
[----:B------:R-:W-:Y:S01]  /*2160*/  @!PT LDS RZ, [RZ] ;  /* 0x00000000fffff984 */ /* 0x000fe20000000800 */
[----:B------:R-:W-:Y:S01]  /*2170*/  @!PT LDS RZ, [RZ] ;  /* 0x00000000fffff984 */ /* 0x000fe20000000800 */
[----:B------:R4:W-:Y:S03]  /*2180*/  @!P6 LDGSTS.E.BYPASS.LTC128B.128 [R213], desc[UR28][R6.64] ;  /* 0x0000000006d5efae */ /* 0x0009e6000b901d5c */
        /* <DEDUP_REMOVED lines=22> */
.L_x_1292:
[----:B------:R-:W-:Y:S05]  /*22f0*/  BSYNC B0 ;  /* 0x0000000000007941 */ /* 0x000fea0003800000 */
.L_x_1291:
[----:B------:R-:W-:Y:S01]  /*2300*/  IMAD.WIDE.U32 R34, R18, UR18, R10 ;  /* 0x0000001212227c25 */ /* 0x000fe2000f8e000a */
[----:B------:R-:W-:Y:S01]  /*2310*/  ULEA UR6, UR19, UR36, 0x6 ;  /* 0x0000002413067291 */ /* 0x000fe2000f8e303f */
[----:B------:R-:W-:Y:S01]  /*2320*/  BSSY B0, `(.L_x_1293) ;  /* 0x000003b000007945 */ /* 0x000fe20003800000 */
[----:B------:R-:W-:Y:S01]  /*2330*/  ISETP.GE.AND P4, PT, R28, UR35, PT ;  /* 0x000000231c007c0c */ /* 0x000fe2000bf86270 */
[----:B------:R-:W-:Y:S01]  /*2340*/  IMAD R0, R33, UR8, RZ ;  /* 0x0000000821007c24 */ /* 0x000fe2000f8e02ff */
[----:B------:R1:W-:Y:S01]  /*2350*/  STL.64 [R1+0xc0], R34 ;  /* 0x0000c02201007387 */ /* 0x0003e20000100a00 */
[----:B------:R-:W-:Y:S01]  /*2360*/  UIADD3 UR6, UR6, -0x40, URZ ;  /* 0xffffffc006067890 */ /* 0x000fe2000fffe03f */
[----:B------:R-:W-:Y:S01]  /*2370*/  ISETP.GE.AND P5, PT, R29, UR35, PT ;  /* 0x000000231d007c0c */ /* 0x000fe2000bfa6270 */
[----:B------:R-:W-:Y:S01]  /*2380*/  IMAD.WIDE.U32 R20, R32, UR8, R24 ;  /* 0x0000000820147c25 */ /* 0x000fe2000f8e0018 */
[----:B------:R-:W-:-:S03]  /*2390*/  LOP3.LUT R22, R23, 0xfffffff0, RZ, 0xc0, !PT ;  /* 0xfffffff017167812 */ /* 0x000fc600078ec0ff */
[----:B------:R-:W-:Y:S01]  /*23a0*/  IADD3 R217, P6, R106, UR6, RZ ;  /* 0x000000066ad97c10 */ /* 0x000fe2000ffde0ff */
[----:B------:R-:W-:Y:S01]  /*23b0*/  IMAD R30, R32, UR9, R0 ;  /* 0x00000009201e7c24 */ /* 0x000fe2000f8e0200 */
[----:B------:R-:W-:Y:S01]  /*23c0*/  MOV R143, UR6 ;  /* 0x00000006008f7c02 */ /* 0x000fe20008000f00 */
[----:B------:R-:W-:Y:S10]  /*23d0*/  @P0 BRA `(.L_x_1294) ;  /* 0x0000000000bc0947 */ /* 0x000ff40003800000 */
        /* <DEDUP_REMOVED lines=47> */
.L_x_1294:
[----:B------:R-:W-:Y:S05]  /*26d0*/  BSYNC B0 ;  /* 0x0000000000007941 */ /* 0x000fea0003800000 */
.L_x_1293:
        /* <DEDUP_REMOVED lines=49> */
.L_x_1296:
[----:B------:R-:W-:Y:S05]  /*29f0*/  BSYNC B0 ;  /* 0x0000000000007941 */ /* 0x000fea0003800000 */
.L_x_1295:
        /* <DEDUP_REMOVED lines=49> */
.L_x_1298:
[----:B------:R-:W-:Y:S05]  /*2d10*/  BSYNC B0 ;  /* 0x0000000000007941 */ /* 0x000fea0003800000 */
.L_x_1297:
[----:B------:R-:W-:Y:S01]  /*2d20*/  VIADD R121, R35, UR31 ;  /* 0x0000001f23797c36 */ /* 0x000fe20008000000 */
[----:B------:R-:W-:Y:S01]  /*2d30*/  UIMAD UR38, UR34, -0x40, UR30 ;  /* 0xffffffc0222678a4 */ /* 0x000fe2000f8e021e */
[----:B------:R-:W-:Y:S01]  /*2d40*/  IMAD.MOV.U32 R120, RZ, RZ, R34 ;  /* 0x000000ffff787224 */ /* 0x000fe200078e0022 */
[----:B-12-4-:R-:W-:Y:S01]  /*2d50*/  SHF.R.S32.HI R5, RZ, 0x4, R23 ;  /* 0x00000004ff057819 */ /* 0x016fe20000011417 */
[----:B------:R-:W-:Y:S01]  /*2d60*/  IMAD.IADD R6, R107, 0x1, -R22 ;  /* 0x000000016b067824 */ /* 0x000fe200078e0a16 */
[----:B------:R-:W-:Y:S01]  /*2d70*/  USHF.L.U64.HI UR12, UR10, 0x6, UR11 ;  /* 0x000000060a0c7899 */ /* 0x000fe2000801020b */
[----:B------:R-:W-:Y:S01]  /*2d80*/  IMAD.U32 R22, RZ, RZ, UR34 ;  /* 0x00000022ff167e24 */ /* 0x000fe2000f8e00ff */
[----:B------:R1:W-:Y:S01]  /*2d90*/  STL.64 [R1+0xb8], R120 ;  /* 0x0000b87801007387 */ /* 0x0003e20000100a00 */
[----:B------:R-:W-:Y:S01]  /*2da0*/  ISETP.GE.AND P1, PT, R32, UR38, PT ;  /* 0x0000002620007c0c */ /* 0x000fe2000bf26270 */
[----:B------:R-:W-:Y:S01]  /*2db0*/  USHF.R.S32.HI UR39, URZ, 0x1f, UR34 ;  /* 0x0000001f3f277899 */ /* 0x000fe20008011422 */
[----:B------:R-:W-:Y:S01]  /*2dc0*/  SHF.R.S32.HI R2, RZ, 0x1f, R6 ;  /* 0x0000001fff027819 */ /* 0x000fe20000011406 */
[----:B------:R-:W-:Y:S01]  /*2dd0*/  USHF.L.U32 UR35, UR10, 0x6, URZ ;  /* 0x000000060a237899 */ /* 0x000fe2000800063f */
[----:B------:R-:W-:Y:S01]  /*2de0*/  LEA.HI R0, R23, R5, RZ, 0x1 ;  /* 0x0000000517007211 */ /* 0x000fe200078f08ff */
[----:B------:R-:W-:Y:S01]  /*2df0*/  UIMAD UR6, UR12, UR34, URZ ;  /* 0x000000220c0672a4 */ /* 0x000fe2000f8e023f */
[----:B------:R-:W-:Y:S01]  /*2e00*/  LEA.HI R19, R2, R6, RZ, 0x3 ;  /* 0x0000000602137211 */ /* 0x000fe200078f18ff */
[----:B------:R-:W-:Y:S01]  /*2e10*/  BSSY B0, `(.L_x_1299) ;  /* 0x0000030000007945 */ /* 0x000fe20003800000 */
[----:B------:R-:W-:Y:S01]  /*2e20*/  LOP3.LUT R0, R0, 0xfffffffe, RZ, 0xc0, !PT ;  /* 0xfffffffe00007812 */ /* 0x000fe200078ec0ff */
[----:B------:R-:W-:Y:S01]  /*2e30*/  UIMAD UR6, UR39, UR35, UR6 ;  /* 0x00000023270672a4 */ /* 0x000fe2000f8e0206 */
[----:B------:R-:W-:Y:S01]  /*2e40*/  IMAD.WIDE.U32 R2, R22, UR35, R120 ;  /* 0x0000002316027c25 */ /* 0x000fe2000f8e0078 */
[----:B------:R-:W-:-:S02]  /*2e50*/  LOP3.LUT R4, R19, 0xfffffff8, RZ, 0xc0, !PT ;  /* 0xfffffff813047812 */ /* 0x000fc400078ec0ff */
[----:B------:R-:W-:Y:S01]  /*2e60*/  ISETP.GE.AND P0, PT, R26, UR38, PT ;  /* 0x000000261a007c0c */ /* 0x000fe2000bf06270 */
[----:B------:R-:W-:Y:S02]  /*2e70*/  IMAD.IADD R23, R5, 0x1, -R0 ;  /* 0x0000000105177824 */ /* 0x000fe400078e0a00 */
[----:B------:R-:W-:Y:S02]  /*2e80*/  VIADD R5, R3, UR6 ;  /* 0x0000000603057c36 */ /* 0x000fe40008000000 */
[----:B------:R-:W-:Y:S01]  /*2e90*/  IMAD.IADD R27, R6, 0x1, -R4 ;  /* 0x00000001061b7824 */ /* 0x000fe200078e0a04 */
[----:B------:R-:W-:Y:S07]  /*2ea0*/  @P1 BRA `(.L_x_1300) ;  /* 0x0000000000981947 */ /* 0x000fee0003800000 */
[----:B------:R-:W-:Y:S02]  /*2eb0*/  ULDC UR6, c[0x0][0x2d0] ;  /* 0x0000b40000067ab9 */ /* 0x000fe40000000800 */
[----:B------:R-:W-:Y:S02]  /*2ec0*/  ISETP.GE.AND P4, PT, R124, UR6, PT ;  /* 0x000000067c007c0c */ /* 0x000fe4000bf86270 */
[----:B------:R-:W-:Y:S02]  /*2ed0*/  ISETP.GE.AND P5, PT, R24, UR6, PT ;  /* 0x0000000618007c0c */ /* 0x000fe4000bfa6270 */
[----:B------:R-:W-:-:S09]  /*2ee0*/  ISETP.GE.AND P3, PT, R122, UR6, PT ;  /* 0x000000067a007c0c */ /* 0x000fd2000bf66270 */
[----:B------:R-:W2:Y:S02]  /*2ef0*/  @!P4 LDC.64 R8, c[0x0][0x218] ;  /* 0x00008600ff08cb82 */ /* 0x000ea40000000a00 */
[----:B------:R4:W-:Y:S06]  /*2f00*/  @P5 STS.128 [R213+0x8000], RZ ;  /* 0x008000ffd5005388 */ /* 0x0009ec0000000c00 */
        /* <DEDUP_REMOVED lines=32> */
.L_x_1300:
[----:B------:R-:W-:Y:S05]  /*3110*/  BSYNC B0 ;  /* 0x0000000000007941 */ /* 0x000fea0003800000 */
.L_x_1299:
[----:B--2-4-:R-:W-:Y:S01]  /*3120*/  IMAD.SHL.U32 R6, R27, 0x40, RZ ;  /* 0x000000401b067824 */ /* 0x014fe200078e00ff */
[----:B------:R-:W-:Y:S01]  /*3130*/  IADD3 R16, P1, R20, UR26, RZ ;  /* 0x0000001a14107c10 */ /* 0x000fe2000ff3e0ff */
[----:B------:R-:W-:Y:S01]  /*3140*/  IMAD.SHL.U32 R0, R23, 0x8, RZ ;  /* 0x0000000817007824 */ /* 0x000fe200078e00ff */
[----:B------:R-:W-:Y:S01]  /*3150*/  USHF.L.U64.HI UR36, UR10, 0x4, UR11 ;  /* 0x000000040a247899 */ /* 0x000fe2000801020b */
[----:B------:R-:W-:Y:S01]  /*3160*/  BSSY B0, `(.L_x_1301) ;  /* 0x0000030000007945 */ /* 0x000fe20003800000 */
[----:B------:R-:W-:Y:S01]  /*3170*/  LOP3.LUT R18, R6, 0x1c0, RZ, 0xc0, !PT ;  /* 0x000001c006127812 */ /* 0x000fe200078ec0ff */
[----:B------:R-:W-:Y:S01]  /*3180*/  USHF.L.U32 UR37, UR10, 0x4, URZ ;  /* 0x000000040a257899 */ /* 0x000fe2000800063f */
[----:B------:R-:W-:Y:S02]  /*3190*/  ISETP.GE.AND P4, PT, R28, UR38, PT ;  /* 0x000000261c007c0c */ /* 0x000fe4000bf86270 */
[----:B------:R-:W-:Y:S02]  /*31a0*/  ISETP.GE.AND P5, PT, R29, UR38, PT ;  /* 0x000000261d007c0c */ /* 0x000fe4000bfa6270 */
[----:B------:R-:W-:-:S02]  /*31b0*/  IADD3.X R17, R21, UR25, R30, P1, !PT ;  /* 0x0000001915117c10 */ /* 0x000fc40008ffe41e */
[----:B------:R-:W-:Y:S01]  /*31c0*/  LOP3.LUT R20, R18, 0x8, R0, 0xf8, !PT ;  /* 0x0000000812147812 */ /* 0x000fe200078ef800 */
[----:B------:R-:W-:Y:S08]  /*31d0*/  @P0 BRA `(.L_x_1302) ;  /* 0x0000000000a00947 */ /* 0x000ff00003800000 */
[----:B------:R-:W-:Y:S01]  /*31e0*/  ULDC UR6, c[0x0][0x2d0] ;  /* 0x0000b40000067ab9 */ /* 0x000fe20000000800 */
[----:B------:R-:W-:Y:S02]  /*31f0*/  IADD3 R0, P0, R2, UR37, RZ ;  /* 0x0000002502007c10 */ /* 0x000fe4000ff1e0ff */
[----:B------:R-:W-:Y:S02]  /*3200*/  ISETP.GE.AND P1, PT, R24, UR6, PT ;  /* 0x0000000618007c0c */ /* 0x000fe4000bf26270 */
[----:B------:R-:W-:Y:S02]  /*3210*/  ISETP.GE.AND P3, PT, R124, UR6, PT ;  /* 0x000000067c007c0c */ /* 0x000fe4000bf66270 */
[----:B------:R-:W-:Y:S02]  /*3220*/  ISETP.GE.AND P2, PT, R122, UR6, PT ;  /* 0x000000067a007c0c */ /* 0x000fe4000bf46270 */
[----:B------:R-:W-:-:S07]  /*3230*/  IADD3.X R10, R5, UR36, RZ, P0, !PT ;  /* 0x00000024050a7c10 */ /* 0x000fce00087fe4ff */
[----:B------:R-:W2:Y:S01]  /*3240*/  @!P1 LDC.64 R6, c[0x0][0x218] ;  /* 0x00008600ff069b82 */ /* 0x000ea20000000a00 */
[----:B------:R4:W-:Y:S07]  /*3250*/  @P1 STS.128 [R213+0x8800], RZ ;  /* 0x008800ffd5001388 */ /* 0x0009ee0000000c00 */
        /* <DEDUP_REMOVED lines=32> */
.L_x_1302:
[----:B------:R-:W-:Y:S05]  /*3460*/  BSYNC B0 ;  /* 0x0000000000007941 */ /* 0x000fea0003800000 */
.L_x_1301:
[----:B------:R-:W-:Y:S04]  /*3470*/  BSSY B0, `(.L_x_1303) ;  /* 0x000002c000007945 */ /* 0x000fe80003800000 */
[----:B------:R-:W-:Y:S05]  /*3480*/  @P4 BRA `(.L_x_1304) ;  /* 0x0000000000a84947 */ /* 0x000fea0003800000 */
[----:B------:R-:W-:Y:S01]  /*3490*/  ULDC UR6, c[0x0][0x2d0] ;  /* 0x0000b40000067ab9 */ /* 0x000fe20000000800 */
[----:B--2-4-:R-:W-:Y:S01]  /*34a0*/  IMAD.U32 R6, RZ, RZ, UR10 ;  /* 0x0000000aff067e24 */ /* 0x014fe2000f8e00ff */
[----:B------:R-:W-:Y:S01]  /*34b0*/  ISETP.GE.AND P3, PT, R124, UR6, PT ;  /* 0x000000067c007c0c */ /* 0x000fe2000bf66270 */
[----:B------:R-:W-:Y:S01]  /*34c0*/  IMAD.U32 R12, RZ, RZ, UR11 ;  /* 0x0000000bff0c7e24 */ /* 0x000fe2000f8e00ff */
[----:B------:R-:W-:Y:S02]  /*34d0*/  ISETP.GE.AND P4, PT, R24, UR6, PT ;  /* 0x0000000618007c0c */ /* 0x000fe4000bf86270 */
[----:B------:R-:W-:Y:S02]  /*34e0*/  ISETP.GE.AND P2, PT, R122, UR6, PT ;  /* 0x000000067a007c0c */ /* 0x000fe4000bf46270 */
[----:B------:R-:W-:-:S04]  /*34f0*/  LEA R0, P0, R6, R2, 0x5 ;  /* 0x0000000206007211 */ /* 0x000fc800078028ff */
[----:B------:R-:W-:-:S03]  /*3500*/  LEA.HI.X R12, R6, R5, R12, 0x5, P0 ;  /* 0x00000005060c7211 */ /* 0x000fc600000f2c0c */
        /* <DEDUP_REMOVED lines=34> */
.L_x_1304:
[----:B------:R-:W-:Y:S05]  /*3730*/  BSYNC B0 ;  /* 0x0000000000007941 */ /* 0x000fea0003800000 */
.L_x_1303:
        /* <DEDUP_REMOVED lines=13> */
[----:B-12---:R-:W1:Y:S08]  /*3810*/  @!P4 LDC.64 R6, c[0x0][0x218] ;  /* 0x00008600ff06cb82 */ /* 0x006e700000000a00 */
[----:B------:R-:W2:Y:S01]  /*3820*/  @!P2 LDC.64 R10, c[0x0][0x218] ;  /* 0x00008600ff0aab82 */ /* 0x000ea20000000a00 */
[----:B----4-:R-:W-:-:S04]  /*3830*/  @!P5 LEA R8, P0, R2, R8, 0x1 ;  /* 0x000000080208d211 */ /* 0x010fc800078008ff */
        /* <DEDUP_REMOVED lines=29> */
.L_x_1306:
[----:B------:R-:W-:Y:S05]  /*3a10*/  BSYNC B0 ;  /* 0x0000000000007941 */ /* 0x000fea0003800000 */
.L_x_1305:
[----:B------:R-:W0:Y:S01]  /*3a20*/  LDGDEPBAR ;  /* 0x00000000000079af */ /* 0x000e220000000000 */
[----:B------:R-:W-:Y:S01]  /*3a30*/  ISETP.GE.AND P1, PT, R32, UR38, PT ;  /* 0x0000002620007c0c */ /* 0x000fe2000bf26270 */
[----:B----4-:R-:W-:Y:S01]  /*3a40*/  IMAD.WIDE.U32 R10, R31, UR18, R16 ;  /* 0x000000121f0a7c25 */ /* 0x010fe2000f8e0010 */
[----:B------:R-:W-:Y:S01]  /*3a50*/  USHF.L.U64.HI UR10, UR8, 0x6, UR9 ;  /* 0x00000006080a7899 */ /* 0x000fe20008010209 */
[----:B------:R-:W-:Y:S01]  /*3a60*/  SHF.R.U32.HI R0, RZ, 0x3, R18 ;  /* 0x00000003ff007819 */ /* 0x000fe20000011612 */
[----:B------:R-:W-:Y:S01]  /*3a70*/  USHF.L.U32 UR11, UR8, 0x6, URZ ;  /* 0x00000006080b7899 */ /* 0x000fe2000800063f */
[----:B------:R-:W-:Y:S01]  /*3a80*/  IMAD.SHL.U32 R3, R36, 0x40, RZ ;  /* 0x0000004024037824 */ /* 0x000fe200078e00ff */
[----:B------:R-:W-:Y:S01]  /*3a90*/  UIMAD UR6, UR10, UR34, URZ ;  /* 0x000000220a0672a4 */ /* 0x000fe2000f8e023f */
[----:B-1-3--:R-:W-:Y:S01]  /*3aa0*/  VIADD R5, R11, UR13 ;  /* 0x0000000d0b057c36 */ /* 0x00afe20008000000 */
[----:B--2---:R-:W-:Y:S01]  /*3ab0*/  LOP3.LUT R6, R20, R0, RZ, 0x3c, !PT ;  /* 0x0000000014067212 */ /* 0x004fe200078e3cff */
[----:B------:R-:W-:Y:S01]  /*3ac0*/  IMAD.MOV.U32 R4, RZ, RZ, R10 ;  /* 0x000000ffff047224 */ /* 0x000fe200078e000a */
[----:B------:R-:W-:Y:S01]  /*3ad0*/  LOP3.LUT R0, R3, 0x1c0, RZ, 0xc0, !PT ;  /* 0x000001c003007812 */ /* 0x000fe200078ec0ff */
[----:B------:R-:W-:Y:S01]  /*3ae0*/  IMAD.SHL.U32 R2, R32, 0x8, RZ ;  /* 0x0000000820027824 */ /* 0x000fe200078e00ff */
[----:B------:R-:W-:Y:S01]  /*3af0*/  STL.64 [R1+0xd8], R10 ;  /* 0x0000d80a01007387 */ /* 0x000fe20000100a00 */
[----:B------:R-:W-:Y:S01]  /*3b00*/  UIMAD UR6, UR39, UR11, UR6 ;  /* 0x0000000b270672a4 */ /* 0x000fe2000f8e0206 */
[----:B------:R-:W-:Y:S01]  /*3b10*/  IMAD.SHL.U32 R3, R19, 0x40, RZ ;  /* 0x0000004013037824 */ /* 0x000fe200078e00ff */
[----:B------:R-:W-:Y:S01]  /*3b20*/  BSSY B0, `(.L_x_1307) ;  /* 0x0000037000007945 */ /* 0x000fe20003800000 */
[----:B------:R1:W-:Y:S01]  /*3b30*/  STL.64 [R1+0xd0], R4 ;  /* 0x0000d00401007387 */ /* 0x0003e20000100a00 */
[----:B------:R-:W-:-:S02]  /*3b40*/  LOP3.LUT R2, R0, 0x8, R2, 0xf8, !PT ;  /* 0x0000000800027812 */ /* 0x000fc400078ef802 */
[----:B------:R-:W-:Y:S02]  /*3b50*/  SHF.R.U32.HI R0, RZ, 0x3, R0 ;  /* 0x00000003ff007819 */ /* 0x000fe40000011600 */
[----:B------:R-:W-:Y:S01]  /*3b60*/  ISETP.GE.AND P0, PT, R26, UR38, PT ;  /* 0x000000261a007c0c */ /* 0x000fe2000bf06270 */
[----:B------:R-:W-:-:S04]  /*3b70*/  DEPBAR.LE SB0, 0x0 ;  /* 0x000080000000791a */ /* 0x000fc80000000000 */
[----:B------:R-:W-:Y:S01]  /*3b80*/  BAR.SYNC.DEFER_BLOCKING 0x0 ;  /* 0x0000000000007b1d */ /* 0x000fe20000010000 */
[----:B------:R-:W-:Y:S02]  /*3b90*/  LOP3.LUT R0, R2, R0, RZ, 0x3c, !PT ;  /* 0x0000000002007212 */ /* 0x000fe400078e3cff */
[----:B------:R-:W-:Y:S02]  /*3ba0*/  LOP3.LUT R6, R6, 0xfffffe00, R3, 0xf8, !PT ;  /* 0xfffffe0006067812 */ /* 0x000fe400078ef803 */
[----:B------:R-:W-:Y:S01]  /*3bb0*/  LEA R26, R104, UR27, 0x4 ;  /* 0x0000001b681a7c11 */ /* 0x000fe2000f8e20ff */
[----:B-1----:R-:W-:-:S04]  /*3bc0*/  IMAD.WIDE.U32 R4, R22, UR11, R4 ;  /* 0x0000000b16047c25 */ /* 0x002fc8000f8e0004 */
[----:B------:R-:W-:Y:S01]  /*3bd0*/  VIADD R9, R5, UR6 ;  /* 0x0000000605097c36 */ /* 0x000fe20008000000 */
        /* <DEDUP_REMOVED lines=43> */
.L_x_1308:
[----:B------:R-:W-:Y:S05]  /*3e90*/  BSYNC B0 ;  /* 0x0000000000007941 */ /* 0x000fea0003800000 */
.L_x_1307:
[----:B------:R4:W-:Y:S01]  /*3ea0*/  @P0 STS.128 [R213+0x10800], RZ ;  /* 0x010800ffd5000388 */ /* 0x0009e20000000c00 */
[----:B--23--:R-:W-:Y:S01]  /*3eb0*/  IMAD R2, R104, 0x400, R6 ;  /* 0x0000040068027824 */ /* 0x00cfe200078e0206 */
[----:B------:R-:W-:Y:S01]  /*3ec0*/  UIADD3 UR40, UR30, -UR22, -UR17 ;  /* 0x800000161e287290 */ /* 0x000fe2000fffe811 */
[----:B------:R-:W-:Y:S01]  /*3ed0*/  IMAD R0, R23, 0x200, R0 ;  /* 0x0000020017007824 */ /* 0x000fe200078e0200 */
[----:B------:R4:W-:Y:S01]  /*3ee0*/  @P0 STS.128 [R213+0x12800], RZ ;  /* 0x012800ffd5000388 */ /* 0x0009e20000000c00 */
[----:B------:R-:W-:Y:S01]  /*3ef0*/  USHF.L.U64.HI UR27, UR8, 0x4, UR9 ;  /* 0x00000004081b7899 */ /* 0x000fe20008010209 */
[----:B------:R-:W-:Y:S01]  /*3f00*/  BSSY B0, `(.L_x_1309) ;  /* 0x0000031000007945 */ /* 0x000fe20003800000 */
[----:B------:R-:W-:Y:S01]  /*3f10*/  USHF.L.U32 UR39, UR8, 0x4, URZ ;  /* 0x0000000408277899 */ /* 0x000fe2000800063f */
[----:B------:R4:W-:Y:S01]  /*3f20*/  @P0 STS.128 [R213+0x14800], RZ ;  /* 0x014800ffd5000388 */ /* 0x0009e20000000c00 */
[----:B------:R-:W-:Y:S02]  /*3f30*/  ISETP.GE.AND P4, PT, R28, UR38, PT ;  /* 0x000000261c007c0c */ /* 0x000fe4000bf86270 */
[----:B------:R-:W-:Y:S01]  /*3f40*/  ISETP.GE.AND P5, PT, R29, UR38, PT ;  /* 0x000000261d007c0c */ /* 0x000fe2000bfa6270 */
[----:B------:R4:W-:Y:S01]  /*3f50*/  @P0 STS.128 [R213+0x16800], RZ ;  /* 0x016800ffd5000388 */ /* 0x0009e20000000c00 */
[----:B------:R-:W-:-:S02]  /*3f60*/  LEA R193, R2, UR4, 0x1 ;  /* 0x0000000402c17c11 */ /* 0x000fc4000f8e08ff */
[----:B------:R-:W-:Y:S01]  /*3f70*/  LEA R184, R0, UR4, 0x1 ;  /* 0x0000000400b87c11 */ /* 0x000fe2000f8e08ff */
        /* <DEDUP_REMOVED lines=41> */
.L_x_1310:
[----:B------:R-:W-:Y:S05]  /*4210*/  BSYNC B0 ;  /* 0x0000000000007941 */ /* 0x000fea0003800000 */
.L_x_1309:
[----:B------:R1:W-:Y:S01]  /*4220*/  @P4 STS.128 [R213+0x11000], RZ ;  /* 0x011000ffd5004388 */ /* 0x0003e20000000c00 */
[----:B------:R-:W-:Y:S03]  /*4230*/  BSSY B0, `(.L_x_1311) ;  /* 0x000002f000007945 */ /* 0x000fe60003800000 */
[----:B------:R1:W-:Y:S04]  /*4240*/  @P4 STS.128 [R213+0x13000], RZ ;  /* 0x013000ffd5004388 */ /* 0x0003e80000000c00 */
[----:B------:R1:W-:Y:S04]  /*4250*/  @P4 STS.128 [R213+0x15000], RZ ;  /* 0x015000ffd5004388 */ /* 0x0003e80000000c00 */
[----:B------:R1:W-:Y:S01]  /*4260*/  @P4 STS.128 [R213+0x17000], RZ ;  /* 0x017000ffd5004388 */ /* 0x0003e20000000c00 */
[----:B------:R-:W-:Y:S05]  /*4270*/  @P4 BRA `(.L_x_1312) ;  /* 0x0000000000a84947 */ /* 0x000fea0003800000 */
[----:B------:R-:W-:Y:S01]  /*4280*/  ULDC UR6, c[0x0][0x2d0] ;  /* 0x0000b40000067ab9 */ /* 0x000fe20000000800 */
[----:B--23--:R-:W-:Y:S01]  /*4290*/  IMAD.U32 R2, RZ, RZ, UR8 ;  /* 0x00000008ff027e24 */ /* 0x00cfe2000f8e00ff */
        /* <DEDUP_REMOVED lines=9> */
[----:B------:R-:W4:Y:S01]  /*4330*/  @!P2 LDC.64 R10, c[0x0][0x220] ;  /* 0x00008800ff0aab82 */ /* 0x000f220000000a00 */
[----:B--2---:R-:W-:-:S04]  /*4340*/  @!P3 LEA R12, P0, R0, R12, 0x1 ;  /* 0x0000000c000cb211 */ /* 0x004fc800078008ff */
[C---:B------:R-:W-:Y:S02]  /*4350*/  @!P3 LEA.HI.X R13, R0.reuse, R13, R2, 0x1, P0 ;  /* 0x0000000d000db211 */ /* 0x040fe400000f0c02 */
[----:B------:R-:W-:Y:S02]  /*4360*/  ISETP.GE.AND P0, PT, R119, UR6, PT ;  /* 0x0000000677007c0c */ /* 0x000fe4000bf06270 */
[----:B-----5:R-:W-:-:S04]  /*4370*/  @!P4 LEA R14, P1, R0, R14, 0x1 ;  /* 0x0000000e000ec211 */ /* 0x020fc800078208ff */
        /* <DEDUP_REMOVED lines=26> */
.L_x_1312:
[----:B------:R-:W-:Y:S05]  /*4520*/  BSYNC B0 ;  /* 0x0000000000007941 */ /* 0x000fea0003800000 */
.L_x_1311:
        /* <DEDUP_REMOVED lines=9> */
[----:B--23--:R-:W-:Y:S01]  /*45c0*/  IMAD.U32 R2, RZ, RZ, UR8 ;  /* 0x00000008ff027e24 */ /* 0x00cfe2000f8e00ff */
[----:B------:R-:W-:Y:S01]  /*45d0*/  ISETP.GE.AND P5, PT, R24, UR6, PT ;  /* 0x0000000618007c0c */ /* 0x000fe2000bfa6270 */
[----:B------:R-:W-:Y:S01]  /*45e0*/  IMAD.MOV.U32 R8, RZ, RZ, R4 ;  /* 0x000000ffff087224 */ /* 0x000fe200078e0004 */
[----:B------:R-:W-:Y:S01]  /*45f0*/  ISETP.GE.AND P4, PT, R124, UR6, PT ;  /* 0x000000067c007c0c */ /* 0x000fe2000bf86270 */
[----:B------:R-:W-:Y:S01]  /*4600*/  UIMAD UR7, UR9, 0x30, URZ ;  /* 0x00000030090778a4 */ /* 0x000fe2000f8e023f */
[----:B------:R-:W-:Y:S01]  /*4610*/  ISETP.GE.AND P2, PT, R122, UR6, PT ;  /* 0x000000067a007c0c */ /* 0x000fe2000bf46270 */
[----:B------:R-:W-:-:S04]  /*4620*/  IMAD.WIDE.U32 R2, R2, 0x30, R8 ;  /* 0x0000003002027825 */ /* 0x000fc800078e0008 */
[----:B------:R-:W-:-:S04]  /*4630*/  VIADD R0, R3, UR7 ;  /* 0x0000000703007c36 */ /* 0x000fc80008000000 */
[----:B------:R-:W2:Y:S01]  /*4640*/  @!P5 LDC.64 R10, c[0x0][0x220] ;  /* 0x00008800ff0adb82 */ /* 0x000ea20000000a00 */
[----:B------:R3:W-:Y:S07]  /*4650*/  @P5 STS.128 [R213+0x11800], RZ ;  /* 0x011800ffd5005388 */ /* 0x0007ee0000000c00 */
[----:B------:R-:W5:Y:S08]  /*4660*/  @!P4 LDC.64 R12, c[0x0][0x220] ;  /* 0x00008800ff0ccb82 */ /* 0x000f700000000a00 */
[----:B------:R-:W4:Y:S01]  /*4670*/  @!P2 LDC.64 R14, c[0x0][0x220] ;  /* 0x00008800ff0eab82 */ /* 0x000f220000000a00 */
        /* <DEDUP_REMOVED lines=30> */
.L_x_1314:
[----:B------:R-:W-:Y:S05]  /*4860*/  BSYNC B0 ;  /* 0x0000000000007941 */ /* 0x000fea0003800000 */
.L_x_1313:
[----:B--23--:R-:W-:Y:S01]  /*4870*/  LDSM.16.M88.4 R8, [R193] ;  /* 0x00000000c108783b */ /* 0x00cfe20000000200 */
[----:B------:R-:W-:Y:S01]  /*4880*/  LOP3.LUT P0, RZ, R36, 0x2, RZ, 0xc0, !PT ;  /* 0x0000000224ff7812 */ /* 0x000fe2000780c0ff */
[----:B------:R-:W-:Y:S01]  /*4890*/  IMAD.MOV.U32 R5, RZ, RZ, 0x10 ;  /* 0x00000010ff057424 */ /* 0x000fe200078e00ff */
[----:B------:R-:W-:Y:S01]  /*48a0*/  LOP3.LUT P1, RZ, R27, 0x2, RZ, 0xc0, !PT ;  /* 0x000000021bff7812 */ /* 0x000fe2000782c0ff */
[----:B------:R-:W2:Y:S01]  /*48b0*/  LDSM.16.M88.4 R16, [R184+0x8000] ;  /* 0x00800000b810783b */ /* 0x000ea20000000200 */
[C---:B------:R-:W-:Y:S01]  /*48c0*/  VIADD R0, R184.reuse, 0x8000 ;  /* 0x00008000b8007836 */ /* 0x040fe20000000000 */
[----:B------:R-:W-:Y:S01]  /*48d0*/  UISETP.GT.AND UP0, UPT, UR34, UR5, UPT ;  /* 0x000000052200728c */ /* 0x000fe2000bf04270 */
[----:B------:R-:W-:Y:S01]  /*48e0*/  SEL R5, R5, 0xfffffff0, !P1 ;  /* 0xfffffff005057807 */ /* 0x000fe20004800000 */
[----:B------:R-:W-:Y:S01]  /*48f0*/  VIADD R197, R184, 0x8020 ;  /* 0x00008020b8c57836 */ /* 0x000fe20000000000 */
[----:B------:R-:W3:Y:S01]  /*4900*/  LDSM.16.M88.4 R32, [R184+0x8800] ;  /* 0x00880000b820783b */ /* 0x000ee20000000200 */
[----:B------:R-:W-:Y:S01]  /*4910*/  IMAD.MOV.U32 R4, RZ, RZ, 0x20 ;  /* 0x00000020ff047424 */ /* 0x000fe200078e00ff */
[----:B------:R-:W-:Y:S01]  /*4920*/  LOP3.LUT P1, RZ, R27, 0x4, RZ, 0xc0, !PT ;  /* 0x000000041bff7812 */ /* 0x000fe2000782c0ff */
[----:B------:R-:W-:Y:S01]  /*4930*/  IMAD R194, R5, 0x2, R193 ;  /* 0x0000000205c27824 */ /* 0x000fe200078e02c1 */
[----:B------:R-:W5:Y:S01]  /*4940*/  LDSM.16.M88.4 R28, [R184+0x9000] ;  /* 0x00900000b81c783b */ /* 0x000f620000000200 */
[----:B------:R-:W-:Y:S01]  /*4950*/  @P0 VIADD R197, R0, 0xffffffe0 ;  /* 0xffffffe000c50836 */ /* 0x000fe20000000000 */
[----:B------:R-:W-:Y:S01]  /*4960*/  LOP3.LUT P0, RZ, R36, 0x4, RZ, 0xc0, !PT ;  /* 0x0000000424ff7812 */ /* 0x000fe2000780c0ff */
[----:B------:R-:W-:Y:S01]  /*4970*/  IMAD.SHL.U32 R107, R107, 0x2, RZ ;  /* 0x000000026b6b7824 */ /* 0x000fe200078e00ff */
[----:B------:R-:W4:Y:S01]  /*4980*/  LDSM.16.M88.4 R20, [R184+0x9800] ;  /* 0x00980000b814783b */ /* 0x000f220000000200 */
[----:B------:R-:W-:Y:S01]  /*4990*/  IMAD.IADD R3, R105, 0x1, R26 ;  /* 0x0000000169037824 */ /* 0x000fe200078e021a */
[C---:B------:R-:W-:Y:S01]  /*49a0*/  SEL R0, R4.reuse, 0xffffffe0, !P0 ;  /* 0xffffffe004007807 */ /* 0x040fe20004000000 */
[----:B------:R-:W-:Y:S01]  /*49b0*/  IMAD.U32 R7, RZ, RZ, UR30 ;  /* 0x0000001eff077e24 */ /* 0x000fe2000f8e00ff */
[----:B------:R-:W-:Y:S01]  /*49c0*/  LDSM.16.M88.4 R12, [R194] ;  /* 0x00000000c20c783b */ /* 0x000fe20000000200 */
[----:B------:R-:W-:Y:S01]  /*49d0*/  SEL R4, R4, 0xffffffe0, !P1 ;  /* 0xffffffe004047807 */ /* 0x000fe20004800000 */
[----:B------:R-:W-:Y:S01]  /*49e0*/  UIADD3 UR9, UR32, -0x4ab325aa, URZ ;  /* 0xb54cda5620097890 */ /* 0x000fe2000fffe03f */
[C---:B------:R-:W-:Y:S01]  /*49f0*/  IMAD R190, R0.reuse, 0x2, R184 ;  /* 0x0000000200be7824 */ /* 0x040fe200078e02b8 */
[----:B------:R-:W1:Y:S01]  /*4a00*/  LDSM.16.M88.4 R44, [R197] ;  /* 0x00000000c52c783b */ /* 0x000e620000000200 */
[----:B------:R-:W-:Y:S01]  /*4a10*/  IMAD R189, R0, 0x2, R197 ;  /* 0x0000000200bd7824 */ /* 0x000fe200078e02c5 */
[----:B------:R-:W-:Y:S01]  /*4a20*/  LOP3.LUT R2, R107, 0x6, RZ, 0xc0, !PT ;  /* 0x000000066b027812 */ /* 0x000fe200078ec0ff */
[C---:B------:R-:W-:Y:S01]  /*4a30*/  IMAD R196, R4.reuse, 0x2, R193 ;  /* 0x0000000204c47824 */ /* 0x040fe200078e02c1 */
[----:B------:R-:W1:Y:S01]  /*4a40*/  LDSM.16.M88.4 R64, [R197+0x800] ;  /* 0x00080000c540783b */ /* 0x000e620000000200 */
[----:B------:R-:W-:Y:S01]  /*4a50*/  IMAD R195, R4, 0x2, R194 ;  /* 0x0000000204c37824 */ /* 0x000fe200078e02c2 */
[C---:B------:R-:W-:Y:S01]  /*4a60*/  VIADDMNMX R223, R3.reuse, UR21, R7, PT ;  /* 0x0000001503df7c46 */ /* 0x040fe2000b800107 */
[----:B------:R-:W-:Y:S01]  /*4a70*/  IMAD.U32 R0, RZ, RZ, UR34 ;  /* 0x00000022ff007e24 */ /* 0x000fe2000f8e00ff */
[----:B------:R-:W1:Y:S01]  /*4a80*/  LDSM.16.M88.4 R68, [R197+0x1000] ;  /* 0x00100000c544783b */ /* 0x000e620000000200 */
[----:B------:R-:W-:Y:S01]  /*4a90*/  VIADDMNMX R221, R3, UR40, RZ, !PT ;  /* 0x0000002803dd7c46 */ /* 0x000fe2000f8001ff */
[----:B------:R-:W-:-:S02]  /*4aa0*/  VIADD R212, R197, 0x800 ;  /* 0x00000800c5d47836 */ /* 0x000fc40000000000 */
[----:B------:R-:W1:Y:S01]  /*4ab0*/  LDSM.16.M88.4 R72, [R197+0x1800] ;  /* 0x00180000c548783b */ /* 0x000e620000000200 */
[----:B------:R-:W-:Y:S02]  /*4ac0*/  IMAD R0, R0, 0x40, R2 ;  /* 0x0000004000007824 */ /* 0x000fe400078e0202 */
[C---:B------:R-:W-:Y:S01]  /*4ad0*/  VIADD R211, R197.reuse, 0x1000 ;  /* 0x00001000c5d37836 */ /* 0x040fe20000000000 */
[----:B------:R-:W-:Y:S01]  /*4ae0*/  LDSM.16.M88.4 R80, [R190+0x8000] ;  /* 0x00800000be50783b */ /* 0x000fe20000000200 */
[----:B------:R-:W-:Y:S01]  /*4af0*/  VIADD R2, R0, 0x1 ;  /* 0x0000000100027836 */ /* 0x000fe20000000000 */
[C---:B--2---:R-:W-:Y:S02]  /*4b00*/  HMMA.16816.F32.BF16 R36, R8.reuse, R16, RZ ;  /* 0x000000100824723c */ /* 0x044fe400000418ff */
[----:B------:R-:W-:Y:S01]  /*4b10*/  LDSM.16.M88.4 R76, [R190+0x8800] ;  /* 0x00880000be4c783b */ /* 0x000fe20000000200 */
[C---:B------:R-:W-:Y:S01]  /*4b20*/  VIADD R210, R197.reuse, 0x1800 ;  /* 0x00001800c5d27836 */ /* 0x040fe20000000000 */
[----:B------:R-:W-:Y:S01]  /*4b30*/  ISETP.GE.AND P0, PT, R2, R223, PT ;  /* 0x000000df0200720c */ /* 0x000fe20003f06270 */
[C---:B------:R-:W-:Y:S01]  /*4b40*/  VIADD R209, R197.reuse, 0x2000 ;  /* 0x00002000c5d17836 */ /* 0x040fe20000000000 */
[----:B------:R-:W-:Y:S01]  /*4b50*/  LDSM.16.M88.4 R84, [R190+0x9000] ;  /* 0x00900000be54783b */ /* 0x000fe20000000200 */
[----:B------:R-:W-:Y:S01]  /*4b60*/  HMMA.16816.F32.BF16 R40, R8, R18, RZ ;  /* 0x000000120828723c */ /* 0x000fe200000418ff */
[----:B------:R-:W-:-:S02]  /*4b70*/  VIADD R208, R197, 0x2800 ;  /* 0x00002800c5d07836 */ /* 0x000fc40000000000 */
[----:B------:R-:W2:Y:S01]  /*4b80*/  LDSM.16.M88.4 R16, [R196] ;  /* 0x00000000c410783b */ /* 0x000ea20000000200 */
[C---:B------:R-:W-:Y:S02]  /*4b90*/  VIADD R207, R197.reuse, 0x3000 ;  /* 0x00003000c5cf7836 */ /* 0x040fe40000000000 */
[C---:B---3--:R-:W-:Y:S01]  /*4ba0*/  HMMA.16816.F32.BF16 R48, R8.reuse, R32, RZ ;  /* 0x000000200830723c */ /* 0x048fe200000418ff */
[----:B------:R-:W3:Y:S01]  /*4bb0*/  LDSM.16.M88.4 R88, [R190+0x9800] ;  /* 0x00980000be58783b */ /* 0x000ee20000000200 */
[C---:B------:R-:W-:Y:S02]  /*4bc0*/  VIADD R206, R197.reuse, 0x3800 ;  /* 0x00003800c5ce7836 */ /* 0x040fe40000000000 */
[C---:B------:R-:W-:Y:S01]  /*4bd0*/  VIADD R205, R197.reuse, 0x4000 ;  /* 0x00004000c5cd7836 */ /* 0x040fe20000000000 */
[----:B------:R-:W-:Y:S01]  /*4be0*/  LDSM.16.M88.4 R92, [R189] ;  /* 0x00000000bd5c783b */ /* 0x000fe20000000200 */
[----:B------:R-:W-:Y:S01]  /*4bf0*/  HMMA.16816.F32.BF16 R52, R8, R34, RZ ;  /* 0x000000220834723c */ /* 0x000fe200000418ff */
[----:B------:R-:W-:-:S02]  /*4c00*/  VIADD R204, R197, 0x4800 ;  /* 0x00004800c5cc7836 */ /* 0x000fc40000000000 */
[----:B------:R-:W-:Y:S01]  /*4c10*/  LDSM.16.M88.4 R100, [R197+0x6000] ;  /* 0x00600000c564783b */ /* 0x000fe20000000200 */
[C---:B------:R-:W-:Y:S02]  /*4c20*/  VIADD R203, R197.reuse, 0x5000 ;  /* 0x00005000c5cb7836 */ /* 0x040fe40000000000 */
[C---:B-----5:R-:W-:Y:S01]  /*4c30*/  HMMA.16816.F32.BF16 R56, R8.reuse, R28, RZ ;  /* 0x0000001c0838723c */ /* 0x060fe200000418ff */
        /* <DEDUP_REMOVED lines=8> */
[C---:B----4-:R-:W-:Y:S06]  /*4cc0*/  HMMA.16816.F32.BF16 R28, R8.reuse, R20, RZ ;  /* 0x00000014081c723c */ /* 0x050fec00000418ff */
[----:B------:R-:W-:Y:S01]  /*4cd0*/  HMMA.16816.F32.BF16 R20, R8, R22, RZ ;  /* 0x000000160814723c */ /* 0x000fe200000418ff */
[----:B------:R-:W4:Y:S05]  /*4ce0*/  LDSM.16.M88.4 R8, [R195] ;  /* 0x00000000c308783b */ /* 0x000f2a0000000200 */
[C---:B-1----:R-:W-:Y:S06]  /*4cf0*/  HMMA.16816.F32.BF16 R32, R12.reuse, R44, R36 ;  /* 0x0000002c0c20723c */ /* 0x042fec0000041824 */
[C---:B------:R-:W-:Y:S01]  /*4d00*/  HMMA.16816.F32.BF16 R36, R12.reuse, R46, R40 ;  /* 0x0000002e0c24723c */ /* 0x040fe20000041828 */
[----:B------:R-:W-:Y:S05]  /*4d10*/  LDSM.16.M88.4 R44, [R184+0xa800] ;  /* 0x00a80000b82c783b */ /* 0x000fea0000000200 */
[C---:B------:R-:W-:Y:S06]  /*4d20*/  HMMA.16816.F32.BF16 R40, R12.reuse, R64, R48 ;  /* 0x000000400c28723c */ /* 0x040fec0000041830 */
[C---:B------:R-:W-:Y:S06]  /*4d30*/  HMMA.16816.F32.BF16 R48, R12.reuse, R66, R52 ;  /* 0x000000420c30723c */ /* 0x040fec0000041834 */
[C---:B------:R-:W-:Y:S01]  /*4d40*/  HMMA.16816.F32.BF16 R52, R12.reuse, R68, R56 ;  /* 0x000000440c34723c */ /* 0x040fe20000041838 */
[----:B------:R-:W-:Y:S05]  /*4d50*/  LDSM.16.M88.4 R56, [R189+0x1000] ;  /* 0x00100000bd38783b */ /* 0x000fea0000000200 */
[C---:B------:R-:W-:Y:S01]  /*4d60*/  HMMA.16816.F32.BF16 R60, R12.reuse, R70, R60 ;  /* 0x000000460c3c723c */ /* 0x040fe2000004183c */
[----:B------:R-:W-:Y:S05]  /*4d70*/  LDSM.16.M88.4 R68, [R184+0xb000] ;  /* 0x00b00000b844783b */ /* 0x000fea0000000200 */
[C---:B------:R-:W-:Y:S01]  /*4d80*/  HMMA.16816.F32.BF16 R64, R12.reuse, R72, R28 ;  /* 0x000000480c40723c */ /* 0x040fe2000004181c */
[----:B------:R-:W1:Y:S05]  /*4d90*/  LDSM.16.M88.4 R28, [R189+0x800] ;  /* 0x00080000bd1c783b */ /* 0x000e6a0000000200 */
        /* <DEDUP_REMOVED lines=11> */
[----:B------:R-:W-:Y:S05]  /*4e50*/  LDSM.16.M88.4 R84, [R190+0xa000] ;  /* 0x00a00000be54783b */ /* 0x000fea0000000200 */
[C---:B---3--:R-:W-:Y:S06]  /*4e60*/  HMMA.16816.F32.BF16 R64, R16.reuse, R88, R64 ;  /* 0x000000581040723c */ /* 0x048fec0000041840 */
[----:B------:R-:W-:Y:S01]  /*4e70*/  HMMA.16816.F32.BF16 R16, R16, R90, R20 ;  /* 0x0000005a1010723c */ /* 0x000fe20000041814 */
[----:B------:R-:W-:Y:S04]  /*4e80*/  LDSM.16.M88.4 R20, [R194+0x2000] ;  /* 0x00200000c214783b */ /* 0x000fe80000000200 */
        /* <DEDUP_REMOVED lines=36> */
[C---:B-----5:R-:W-:Y:S06]  /*50d0*/  HMMA.16816.F32.BF16 R64, R20.reuse, R72, R64 ;  /* 0x000000481440723c */ /* 0x060fec0000041840 */
[----:B------:R-:W-:Y:S01]  /*50e0*/  HMMA.16816.F32.BF16 R12, R20, R74, R12 ;  /* 0x0000004a140c723c */ /* 0x000fe2000004180c */
[----:B------:R-:W4:Y:S04]  /*50f0*/  LDSM.16.M88.4 R20, [R193+0x4000] ;  /* 0x00400000c114783b */ /* 0x000f280000000200 */
[----:B------:R-:W-:Y:S01]  /*5100*/  LDSM.16.M88.4 R72, [R184+0xd000] ;  /* 0x00d00000b848783b */ /* 0x000fe20000000200 */
[C---:B------:R-:W-:Y:S06]  /*5110*/  HMMA.16816.F32.BF16 R32, R8.reuse, R84, R32 ;  /* 0x000000540820723c */ /* 0x040fec0000041820 */
[C---:B------:R-:W-:Y:S01]  /*5120*/  HMMA.16816.F32.BF16 R36, R8.reuse, R86, R36 ;  /* 0x000000560824723c */ /* 0x040fe20000041824 */
[----:B------:R-:W-:Y:S05]  /*5130*/  LDSM.16.M88.4 R84, [R184+0xd800] ;  /* 0x00d80000b854783b */ /* 0x000fea0000000200 */
[C---:B--2---:R-:W-:Y:S06]  /*5140*/  HMMA.16816.F32.BF16 R40, R8.reuse, R44, R40 ;  /* 0x0000002c0828723c */ /* 0x044fec0000041828 */
        /* <DEDUP_REMOVED lines=10> */
[C---:B------:R-:W-:Y:S01]  /*51f0*/  HMMA.16816.F32.BF16 R36, R16.reuse, R94, R36 ;  /* 0x0000005e1024723c */ /* 0x040fe20000041824 */
[----:B------:R-:W5:Y:S05]  /*5200*/  LDSM.16.M88.4 R92, [R197+0x4000] ;  /* 0x00400000c55c783b */ /* 0x000f6a0000000200 */
[C---:B-1----:R-:W-:Y:S06]  /*5210*/  HMMA.16816.F32.BF16 R40, R16.reuse, R28, R40 ;  /* 0x0000001c1028723c */ /* 0x042fec0000041828 */
[C---:B------:R-:W-:Y:S01]  /*5220*/  HMMA.16816.F32.BF16 R48, R16.reuse, R30, R48 ;  /* 0x0000001e1030723c */ /* 0x040fe20000041830 */
[----:B------:R-:W1:Y:S05]  /*5230*/  LDSM.16.M88.4 R28, [R197+0x4800] ;  /* 0x00480000c51c783b */ /* 0x000e6a0000000200 */
[C---:B---3--:R-:W-:Y:S06]  /*5240*/  HMMA.16816.F32.BF16 R52, R16.reuse, R56, R52 ;  /* 0x000000381034723c */ /* 0x048fec0000041834 */
        /* <DEDUP_REMOVED lines=9> */
[C---:B--2---:R-:W-:Y:S06]  /*52e0*/  HMMA.16816.F32.BF16 R40, R20.reuse, R44, R40 ;  /* 0x0000002c1428723c */ /* 0x044fec0000041828 */
[C---:B------:R-:W-:Y:S01]  /*52f0*/  HMMA.16816.F32.BF16 R48, R20.reuse, R46, R48 ;  /* 0x0000002e1430723c */ /* 0x040fe20000041830 */
[----:B------:R-:W-:Y:S05]  /*5300*/  LDSM.16.M88.4 R44, [R189+0x4800] ;  /* 0x00480000bd2c783b */ /* 0x000fea0000000200 */
[C---:B------:R-:W-:Y:S06]  /*5310*/  HMMA.16816.F32.BF16 R52, R20.reuse, R72, R52 ;  /* 0x000000481434723c */ /* 0x040fec0000041834 */
[C---:B------:R-:W-:Y:S01]  /*5320*/  HMMA.16816.F32.BF16 R60, R20.reuse, R74, R60 ;  /* 0x0000004a143c723c */ /* 0x040fe2000004183c */
[----:B------:R-:W-:Y:S05]  /*5330*/  LDSM.16.M88.4 R72, [R189+0x5000] ;  /* 0x00500000bd48783b */ /* 0x000fea0000000200 */
[C---:B------:R-:W-:Y:S06]  /*5340*/  HMMA.16816.F32.BF16 R64, R20.reuse, R84, R64 ;  /* 0x000000541440723c */ /* 0x040fec0000041840 */
[----:B------:R-:W-:Y:S01]  /*5350*/  HMMA.16816.F32.BF16 R16, R20, R86, R16 ;  /* 0x000000561410723c */ /* 0x000fe20000041810 */
[----:B------:R-:W2:Y:S04]  /*5360*/  LDSM.16.M88.4 R84, [R190+0xd800] ;  /* 0x00d80000be54783b */ /* 0x000ea80000000200 */
[----:B------:R-:W-:Y:S01]  /*5370*/  LDSM.16.M88.4 R20, [R195+0x4000] ;  /* 0x00400000c314783b */ /* 0x000fe20000000200 */
[C---:B-----5:R-:W-:Y:S06]  /*5380*/  HMMA.16816.F32.BF16 R32, R12.reuse, R92, R32 ;  /* 0x0000005c0c20723c */ /* 0x060fec0000041820 */
[C---:B------:R-:W-:Y:S01]  /*5390*/  HMMA.16816.F32.BF16 R36, R12.reuse, R94, R36 ;  /* 0x0000005e0c24723c */ /* 0x040fe20000041824 */
[----:B------:R-:W4:Y:S05]  /*53a0*/  LDSM.16.M88.4 R92, [R189+0x4000] ;  /* 0x00400000bd5c783b */ /* 0x000f2a0000000200 */
[C---:B-1----:R-:W-:Y:S06]  /*53b0*/  HMMA.16816.F32.BF16 R40, R12.reuse, R28, R40 ;  /* 0x0000001c0c28723c */ /* 0x042fec0000041828 */
[C---:B------:R-:W-:Y:S06]  /*53c0*/  HMMA.16816.F32.BF16 R48, R12.reuse, R30, R48 ;  /* 0x0000001e0c30723c */ /* 0x040fec0000041830 */
[C---:B------:R-:W-:Y:S06]  /*53d0*/  HMMA.16816.F32.BF16 R52, R12.reuse, R68, R52 ;  /* 0x000000440c34723c */ /* 0x040fec0000041834 */
[C---:B------:R-:W-:Y:S01]  /*53e0*/  HMMA.16816.F32.BF16 R60, R12.reuse, R70, R60 ;  /* 0x000000460c3c723c */ /* 0x040fe2000004183c */
[----:B------:R-:W-:Y:S05]  /*53f0*/  LDSM.16.M88.4 R68, [R184+0xf000] ;  /* 0x00f00000b844783b */ /* 0x000fea0000000200 */
[C---:B------:R-:W-:Y:S06]  /*5400*/  HMMA.16816.F32.BF16 R64, R12.reuse, R80, R64 ;  /* 0x000000500c40723c */ /* 0x040fec0000041840 */
        /* <DEDUP_REMOVED lines=8> */
[----:B------:R-:W5:Y:S05]  /*5490*/  LDSM.16.M88.4 R56, [R184+0xe800] ;  /* 0x00e80000b838783b */ /* 0x000f6a0000000200 */
[C---:B------:R-:W-:Y:S06]  /*54a0*/  HMMA.16816.F32.BF16 R52, R8.reuse, R76, R52 ;  /* 0x0000004c0834723c */ /* 0x040fec0000041834 */
[C---:B------:R-:W-:Y:S01]  /*54b0*/  HMMA.16816.F32.BF16 R60, R8.reuse, R78, R60 ;  /* 0x0000004e083c723c */ /* 0x040fe2000004183c */
[----:B------:R-:W5:Y:S05]  /*54c0*/  LDSM.16.M88.4 R76, [R184+0xf800] ;  /* 0x00f80000b84c783b */ /* 0x000f6a0000000200 */
[C---:B--2---:R-:W-:Y:S06]  /*54d0*/  HMMA.16816.F32.BF16 R64, R8.reuse, R84, R64 ;  /* 0x000000540840723c */ /* 0x044fec0000041840 */
[----:B------:R-:W-:Y:S01]  /*54e0*/  HMMA.16816.F32.BF16 R32, R8, R86, R28 ;  /* 0x000000560820723c */ /* 0x000fe2000004181c */
[----:B------:R-:W-:Y:S05]  /*54f0*/  LDSM.16.M88.4 R84, [R197+0x7000] ;  /* 0x00700000c554783b */ /* 0x000fea0000000200 */
[C---:B----4-:R-:W-:Y:S01]  /*5500*/  HMMA.16816.F32.BF16 R28, R20.reuse, R92, R12 ;  /* 0x0000005c141c723c */ /* 0x050fe2000004180c */
[----:B------:R-:W2:Y:S05]  /*5510*/  LDSM.16.M88.4 R12, [R194+0x6000] ;  /* 0x00600000c20c783b */ /* 0x000eaa0000000200 */
[C---:B------:R-:W-:Y:S01]  /*5520*/  HMMA.16816.F32.BF16 R8, R20.reuse, R94, R36 ;  /* 0x0000005e1408723c */ /* 0x040fe20000041824 */
[----:B------:R-:W-:Y:S05]  /*5530*/  LDSM.16.M88.4 R92, [R197+0x7800] ;  /* 0x00780000c55c783b */ /* 0x000fea0000000200 */
[C---:B------:R-:W-:Y:S06]  /*5540*/  HMMA.16816.F32.BF16 R36, R20.reuse, R44, R40 ;  /* 0x0000002c1424723c */ /* 0x040fec0000041828 */
[C---:B------:R-:W-:Y:S06]  /*5550*/  HMMA.16816.F32.BF16 R48, R20.reuse, R46, R48 ;  /* 0x0000002e1430723c */ /* 0x040fec0000041830 */
[C---:B------:R-:W-:Y:S06]  /*5560*/  HMMA.16816.F32.BF16 R52, R20.reuse, R72, R52 ;  /* 0x000000481434723c */ /* 0x040fec0000041834 */
[C---:B------:R-:W-:Y:S01]  /*5570*/  HMMA.16816.F32.BF16 R60, R20.reuse, R74, R60 ;  /* 0x0000004a143c723c */ /* 0x040fe2000004183c */
[----:B------:R-:W4:Y:S05]  /*5580*/  LDSM.16.M88.4 R72, [R197+0x6800] ;  /* 0x00680000c548783b */ /* 0x000f2a0000000200 */
[C---:B-1----:R-:W-:Y:S06]  /*5590*/  HMMA.16816.F32.BF16 R64, R20.reuse, R80, R64 ;  /* 0x000000501440723c */ /* 0x042fec0000041840 */
[----:B------:R-:W-:Y:S01]  /*55a0*/  HMMA.16816.F32.BF16 R44, R20, R82, R32 ;  /* 0x00000052142c723c */ /* 0x000fe20000041820 */
[----:B------:R-:W-:Y:S05]  /*55b0*/  LDSM.16.M88.4 R80, [R190+0xf800] ;  /* 0x00f80000be50783b */ /* 0x000fea0000000200 */
[C---:B---3--:R-:W-:Y:S06]  /*55c0*/  HMMA.16816.F32.BF16 R40, R16.reuse, R88, R28 ;  /* 0x000000581028723c */ /* 0x048fec000004181c */
[C---:B------:R-:W-:Y:S01]  /*55d0*/  HMMA.16816.F32.BF16 R20, R16.reuse, R90, R8 ;  /* 0x0000005a1014723c */ /* 0x040fe20000041808 */
[----:B------:R-:W1:Y:S04]  /*55e0*/  LDSM.16.M88.4 R8, [R196+0x6000] ;  /* 0x00600000c408783b */ /* 0x000e680000000200 */
[----:B------:R-:W-:Y:S01]  /*55f0*/  LDSM.16.M88.4 R88, [R189+0x6000] ;  /* 0x00600000bd58783b */ /* 0x000fe20000000200 */
[C---:B-----5:R-:W-:Y:S06]  /*5600*/  HMMA.16816.F32.BF16 R36, R16.reuse, R56, R36 ;  /* 0x000000381024723c */ /* 0x060fec0000041824 */
[C---:B------:R-:W-:Y:S06]  /*5610*/  HMMA.16816.F32.BF16 R32, R16.reuse, R58, R48 ;  /* 0x0000003a1020723c */ /* 0x040fec0000041830 */
[C---:B------:R-:W-:Y:S06]  /*5620*/  HMMA.16816.F32.BF16 R28, R16.reuse, R68, R52 ;  /* 0x00000044101c723c */ /* 0x040fec0000041834 */
[C---:B------:R-:W-:Y:S01]  /*5630*/  HMMA.16816.F32.BF16 R60, R16.reuse, R70, R60 ;  /* 0x00000046103c723c */ /* 0x040fe2000004183c */
[----:B------:R-:W3:Y:S05]  /*5640*/  LDSM.16.M88.4 R68, [R190+0xe800] ;  /* 0x00e80000be44783b */ /* 0x000eea0000000200 */
[C---:B------:R-:W-:Y:S06]  /*5650*/  HMMA.16816.F32.BF16 R64, R16.reuse, R76, R64 ;  /* 0x0000004c1040723c */ /* 0x040fec0000041840 */
[----:B------:R-:W-:Y:S01]  /*5660*/  HMMA.16816.F32.BF16 R56, R16, R78, R44 ;  /* 0x0000004e1038723c */ /* 0x000fe2000004182c */
[----:B------:R-:W5:Y:S04]  /*5670*/  LDSM.16.M88.4 R16, [R195+0x6000] ;  /* 0x00600000c310783b */ /* 0x000f680000000200 */
[----:B------:R-:W5:Y:S01]  /*5680*/  LDSM.16.M88.4 R76, [R190+0xf000] ;  /* 0x00f00000be4c783b */ /* 0x000f620000000200 */
[C---:B--2---:R-:W-:Y:S06]  /*5690*/  HMMA.16816.F32.BF16 R52, R12.reuse, R100, R40 ;  /* 0x000000640c34723c */ /* 0x044fec0000041828 */
[C---:B------:R-:W-:Y:S06]  /*56a0*/  HMMA.16816.F32.BF16 R40, R12.reuse, R102, R20 ;  /* 0x000000660c28723c */ /* 0x040fec0000041814 */
[C---:B----4-:R-:W-:Y:S06]  /*56b0*/  HMMA.16816.F32.BF16 R48, R12.reuse, R72, R36 ;  /* 0x000000480c30723c */ /* 0x050fec0000041824 */
[C---:B------:R-:W-:Y:S06]  /*56c0*/  HMMA.16816.F32.BF16 R44, R12.reuse, R74, R32 ;  /* 0x0000004a0c2c723c */ /* 0x040fec0000041820 */
[C---:B------:R-:W-:Y:S06]  /*56d0*/  HMMA.16816.F32.BF16 R36, R12.reuse, R84, R28 ;  /* 0x000000540c24723c */ /* 0x040fec000004181c */
[C---:B------:R-:W-:Y:S06]  /*56e0*/  HMMA.16816.F32.BF16 R32, R12.reuse, R86, R60 ;  /* 0x000000560c20723c */ /* 0x040fec000004183c */
[C---:B------:R-:W-:Y:S01]  /*56f0*/  HMMA.16816.F32.BF16 R28, R12.reuse, R92, R64 ;  /* 0x0000005c0c1c723c */ /* 0x040fe20000041840 */
[----:B------:R-:W2:Y:S05]  /*5700*/  LDSM.16.M88.4 R64, [R189+0x6800] ;  /* 0x00680000bd40783b */ /* 0x000eaa0000000200 */
[----:B------:R-:W-:Y:S06]  /*5710*/  HMMA.16816.F32.BF16 R20, R12, R94, R56 ;  /* 0x0000005e0c14723c */ /* 0x000fec0000041838 */
[C---:B-1----:R-:W-:Y:S06]  /*5720*/  HMMA.16816.F32.BF16 R12, R8.reuse, R96, R52 ;  /* 0x00000060080c723c */ /* 0x042fec0000041834 */
[C---:B------:R-:W-:Y:S06]  /*5730*/  HMMA.16816.F32.BF16 R40, R8.reuse, R98, R40 ;  /* 0x000000620828723c */ /* 0x040fec0000041828 */
[C---:B---3--:R-:W-:Y:S06]  /*5740*/  HMMA.16816.F32.BF16 R48, R8.reuse, R68, R48 ;  /* 0x000000440830723c */ /* 0x048fec0000041830 */
[----:B------:R-:W-:Y:S01]  /*5750*/  HMMA.16816.F32.BF16 R56, R8, R82, R20 ;  /* 0x000000520838723c */ /* 0x000fe20000041814 */
[----:B------:R-:W1:Y:S05]  /*5760*/  LDSM.16.M88.4 R20, [R189+0x7000] ;  /* 0x00700000bd14783b */ /* 0x000e6a0000000200 */
[----:B-----5:R-:W-:Y:S06]  /*5770*/  HMMA.16816.F32.BF16 R12, R16, R88, R12 ;  /* 0x00000058100c723c */ /* 0x020fec000004180c */
[C---:B------:R-:W-:Y:S06]  /*5780*/  HMMA.16816.F32.BF16 R44, R8.reuse, R70, R44 ;  /* 0x00000046082c723c */ /* 0x040fec000004182c */
[C---:B------:R-:W-:Y:S06]  /*5790*/  HMMA.16816.F32.BF16 R52, R8.reuse, R76, R36 ;  /* 0x0000004c0834723c */ /* 0x040fec0000041824 */
[C---:B------:R-:W-:Y:S06]  /*57a0*/  HMMA.16816.F32.BF16 R60, R8.reuse, R78, R32 ;  /* 0x0000004e083c723c */ /* 0x040fec0000041820 */
[----:B------:R-:W-:Y:S06]  /*57b0*/  HMMA.16816.F32.BF16 R68, R8, R80, R28 ;  /* 0x000000500844723c */ /* 0x000fec000004181c */
[----:B------:R-:W-:Y:S01]  /*57c0*/  HMMA.16816.F32.BF16 R40, R16, R90, R40 ;  /* 0x0000005a1028723c */ /* 0x000fe20000041828 */
[----:B------:R-:W-:Y:S01]  /*57d0*/  VIADD R8, R3, 0x8 ;  /* 0x0000000803087836 */ /* 0x000fe20000000000 */
[----:B------:R-:W-:Y:S01]  /*57e0*/  SHF.R.S32.HI R3, RZ, 0x1f, R106 ;  /* 0x0000001fff037819 */ /* 0x000fe2000001146a */
[----:B------:R-:W-:-:S03]  /*57f0*/  IMAD.U32 R9, RZ, RZ, UR16 ;  /* 0x00000010ff097e24 */ /* 0x000fc6000f8e00ff */
[C---:B------:R-:W-:Y:S01]  /*5800*/  VIADDMNMX R222, R8.reuse, UR21, R7, PT ;  /* 0x0000001508de7c46 */ /* 0x040fe2000b800107 */
[----:B------:R-:W-:Y:S01]  /*5810*/  IMAD R72, R9, 0x4, R104 ;  /* 0x0000000409487824 */ /* 0x000fe200078e0268 */
[----:B------:R-:W-:Y:S01]  /*5820*/  LEA.HI.X.SX32 R143, R143, R3, 0x1, P6 ;  /* 0x000000038f8f7211 */ /* 0x000fe200030f0eff */
[C---:B--2---:R-:W-:Y:S01]  /*5830*/  HMMA.16816.F32.BF16 R28, R16.reuse, R64, R48 ;  /* 0x00000040101c723c */ /* 0x044fe20000041830 */
[----:B------:R-:W-:Y:S01]  /*5840*/  VIADDMNMX R220, R8, UR40, RZ, !PT ;  /* 0x0000002808dc7c46 */ /* 0x000fe2000f8001ff */
[----:B------:R-:W-:Y:S01]  /*5850*/  VIADD R3, R0, 0x8 ;  /* 0x0000000800037836 */ /* 0x000fe20000000000 */
[C---:B------:R-:W-:Y:S01]  /*5860*/  ISETP.GE.AND P2, PT, R2.reuse, R222, PT ;  /* 0x000000de0200720c */ /* 0x040fe20003f46270 */
[----:B------:R-:W2:Y:S01]  /*5870*/  LDSM.16.M88.4 R8, [R189+0x7800] ;  /* 0x00780000bd08783b */ /* 0x000ea20000000200 */
[----:B------:R-:W-:Y:S01]  /*5880*/  ISETP.LT.OR P6, PT, R2, R221, P0 ;  /* 0x000000dd0200720c */ /* 0x000fe200007c1670 */
[C---:B------:R-:W-:Y:S01]  /*5890*/  HMMA.16816.F32.BF16 R36, R16.reuse, R66, R44 ;  /* 0x000000421024723c */ /* 0x040fe2000004182c */
[----:B------:R-:W-:Y:S01]  /*58a0*/  ISETP.GE.AND P0, PT, R0, R223, PT ;  /* 0x000000df0000720c */ /* 0x000fe20003f06270 */
[----:B------:R3:W-:Y:S01]  /*58b0*/  STL [R1+0xc8], R72 ;  /* 0x0000c84801007387 */ /* 0x0007e20000100800 */
[----:B------:R-:W-:Y:S01]  /*58c0*/  ISETP.LT.OR P2, PT, R2, R220, P2 ;  /* 0x000000dc0200720c */ /* 0x000fe20001741670 */
[C---:B------:R-:W-:Y:S01]  /*58d0*/  VIADD R2, R0.reuse, 0x9 ;  /* 0x0000000900027836 */ /* 0x040fe20000000000 */
[----:B------:R-:W-:Y:S01]  /*58e0*/  ISETP.LT.OR P0, PT, R0, R221, P0 ;  /* 0x000000dd0000720c */ /* 0x000fe20000701670 */
[----:B-1----:R-:W-:Y:S01]  /*58f0*/  HMMA.16816.F32.BF16 R32, R16, R20, R52 ;  /* 0x000000141020723c */ /* 0x002fe20000041834 */
[----:B------:R-:W-:Y:S01]  /*5900*/  ISETP.GE.AND P1, PT, R3, R223, PT ;  /* 0x000000df0300720c */ /* 0x000fe20003f26270 */
[----:B------:R-:W-:-:S04]  /*5910*/  DEPBAR.LE SB0, 0x0 ;  /* 0x000080000000791a */ /* 0x000fc80000000000 */
[----:B------:R-:W-:Y:S01]  /*5920*/  FSEL R48, R12, -INF , !P0 ;  /* 0xff8000000c307808 */ /* 0x000fe20004000000 */
[----:B------:R-:W-:Y:S01]  /*5930*/  HMMA.16816.F32.BF16 R20, R16, R22, R60 ;  /* 0x000000161014723c */ /* 0x000fe2000004183c */
[C---:B------:R-:W-:Y:S01]  /*5940*/  ISETP.GE.AND P5, PT, R2.reuse, R223, PT ;  /* 0x000000df0200720c */ /* 0x040fe20003fa6270 */
[----:B------:R-:W-:Y:S01]  /*5950*/  UIADD3 UR21, UR33, 0x646e171e, URZ ;  /* 0x646e171e21157890 */ /* 0x000fe2000fffe03f */
[----:B------:R-:W-:Y:S01]  /*5960*/  BAR.SYNC.DEFER_BLOCKING 0x0 ;  /* 0x0000000000007b1d */ /* 0x000fe20000010000 */
[-C--:B------:R-:W-:Y:S02]  /*5970*/  ISETP.GE.AND P0, PT, R2, R222.reuse, PT ;  /* 0x000000de0200720c */ /* 0x080fe40003f06270 */
[-C--:B------:R-:W-:Y:S02]  /*5980*/  ISETP.GE.AND P4, PT, R3, R222.reuse, PT ;  /* 0x000000de0300720c */ /* 0x080fe40003f86270 */
[----:B------:R-:W-:Y:S02]  /*5990*/  ISETP.GE.AND P3, PT, R0, R222, PT ;  /* 0x000000de0000720c */ /* 0x000fe40003f66270 */
[----:B------:R-:W-:-:S02]  /*59a0*/  ISETP.LT.OR P5, PT, R2, R221, P5 ;  /* 0x000000dd0200720c */ /* 0x000fc40002fa1670 */
[-C--:B------:R-:W-:Y:S01]  /*59b0*/  ISETP.LT.OR P0, PT, R2, R220.reuse, P0 ;  /* 0x000000dc0200720c */ /* 0x080fe20000701670 */
[C---:B------:R-:W-:Y:S01]  /*59c0*/  VIADD R2, R0.reuse, 0x11 ;  /* 0x0000001100027836 */ /* 0x040fe20000000000 */
[C---:B------:R-:W-:Y:S02]  /*59d0*/  ISETP.LT.OR P1, PT, R3.reuse, R221, P1 ;  /* 0x000000dd0300720c */ /* 0x040fe40000f21670 */
[-C--:B------:R-:W-:Y:S01]  /*59e0*/  ISETP.LT.OR P4, PT, R3, R220.reuse, P4 ;  /* 0x000000dc0300720c */ /* 0x080fe20002781670 */
[C---:B------:R-:W-:Y:S01]  /*59f0*/  VIADD R3, R0.reuse, 0x10 ;  /* 0x0000001000037836 */ /* 0x040fe20000000000 */
[----:B------:R-:W-:Y:S02]  /*5a00*/  ISETP.LT.OR P3, PT, R0, R220, P3 ;  /* 0x000000dc0000720c */ /* 0x000fe40001f61670 */
        /* <DEDUP_REMOVED lines=13> */
[C---:B------:R-:W-:Y:S02]  /*5ae0*/  ISETP.LT.OR P2, PT, R3.reuse, R221, P2 ;  /* 0x000000dd0300720c */ /* 0x040fe40001741670 */
[----:B------:R-:W-:Y:S01]  /*5af0*/  ISETP.LT.OR P3, PT, R3, R220, P3 ;  /* 0x000000dc0300720c */ /* 0x000fe20001f61670 */
[----:B------:R-:W-:Y:S01]  /*5b00*/  VIADD R3, R0, 0x18 ;  /* 0x0000001800037836 */ /* 0x000fe20000000000 */
[----:B------:R-:W-:Y:S02]  /*5b10*/  FSEL R41, R41, -INF , !P5 ;  /* 0xff80000029297808 */ /* 0x000fe40006800000 */
[----:B------:R-:W-:Y:S02]  /*5b20*/  FSEL R28, R28, -INF , !P2 ;  /* 0xff8000001c1c7808 */ /* 0x000fe40005000000 */
[----:B------:R-:W-:-:S02]  /*5b30*/  FSEL R42, R42, -INF , !P4 ;  /* 0xff8000002a2a7808 */ /* 0x000fc40006000000 */
[----:B------:R-:W-:Y:S02]  /*5b40*/  FSEL R43, R43, -INF , !P0 ;  /* 0xff8000002b2b7808 */ /* 0x000fe40004000000 */
[CC--:B------:R-:W-:Y:S02]  /*5b50*/  ISETP.GE.AND P5, PT, R2.reuse, R223.reuse, PT ;  /* 0x000000df0200720c */ /* 0x0c0fe40003fa6270 */
[CC--:B------:R-:W-:Y:S02]  /*5b60*/  ISETP.GE.AND P2, PT, R2.reuse, R222.reuse, PT ;  /* 0x000000de0200720c */ /* 0x0c0fe40003f46270 */
[C---:B------:R-:W-:Y:S02]  /*5b70*/  ISETP.GE.AND P0, PT, R3.reuse, R223, PT ;  /* 0x000000df0300720c */ /* 0x040fe40003f06270 */
[----:B------:R-:W-:Y:S02]  /*5b80*/  ISETP.GE.AND P4, PT, R3, R222, PT ;  /* 0x000000de0300720c */ /* 0x000fe40003f86270 */
        /* <DEDUP_REMOVED lines=23> */
[CC--:B------:R-:W-:Y:S02]  /*5d00*/  ISETP.GE.AND P5, PT, R2.reuse, R223.reuse, PT ;  /* 0x000000df0200720c */ /* 0x0c0fe40003fa6270 */
[-C--:B------:R-:W-:Y:S02]  /*5d10*/  ISETP.GE.AND P1, PT, R2, R222.reuse, PT ;  /* 0x000000de0200720c */ /* 0x080fe40003f26270 */
[----:B------:R-:W-:Y:S02]  /*5d20*/  FSEL R38, R38, -INF , !P4 ;  /* 0xff80000026267808 */ /* 0x000fe40006000000 */
        /* <DEDUP_REMOVED lines=10> */
[----:B------:R-:W-:-:S02]  /*5dd0*/  ISETP.GE.AND P6, PT, R2, R223, PT ;  /* 0x000000df0200720c */ /* 0x000fc40003fc6270 */
[C---:B------:R-:W-:Y:S02]  /*5de0*/  ISETP.GE.AND P2, PT, R2.reuse, R222, PT ;  /* 0x000000de0200720c */ /* 0x040fe40003f46270 */
[----:B------:R-:W-:Y:S02]  /*5df0*/  FSEL R109, R35, -INF , !P0 ;  /* 0xff800000236d7808 */ /* 0x000fe40004000000 */
[C---:B------:R-:W-:Y:S02]  /*5e00*/  ISETP.GE.AND P0, PT, R3.reuse, R223, PT ;  /* 0x000000df0300720c */ /* 0x040fe40003f06270 */
[CC--:B------:R-:W-:Y:S02]  /*5e10*/  ISETP.LT.OR P6, PT, R2.reuse, R221.reuse, P6 ;  /* 0x000000dd0200720c */ /* 0x0c0fe400037c1670 */
[----:B------:R-:W-:Y:S01]  /*5e20*/  ISETP.LT.OR P2, PT, R2, R220, P2 ;  /* 0x000000dc0200720c */ /* 0x000fe20001741670 */
[C---:B------:R-:W-:Y:S01]  /*5e30*/  VIADD R2, R0.reuse, 0x38 ;  /* 0x0000003800027836 */ /* 0x040fe20000000000 */
[----:B------:R-:W-:Y:S01]  /*5e40*/  ISETP.LT.OR P0, PT, R3, R221, P0 ;  /* 0x000000dd0300720c */ /* 0x000fe20000701670 */
[----:B------:R-:W-:Y:S01]  /*5e50*/  VIADD R0, R0, 0x39 ;  /* 0x0000003900007836 */ /* 0x000fe20000000000 */
[----:B------:R-:W-:-:S02]  /*5e60*/  FSEL R108, R34, -INF , !P3 ;  /* 0xff800000226c7808 */ /* 0x000fc40005800000 */
[----:B------:R-:W-:Y:S02]  /*5e70*/  FSEL R115, R12, -INF , !P0 ;  /* 0xff8000000c737808 */ /* 0x000fe40004000000 */
[----:B------:R-:W-:Y:S02]  /*5e80*/  ISETP.GE.AND P0, PT, R0, R222, PT ;  /* 0x000000de0000720c */ /* 0x000fe40003f06270 */
[----:B------:R-:W-:Y:S02]  /*5e90*/  FSEL R113, R22, -INF , !P4 ;  /* 0xff80000016717808 */ /* 0x000fe40006000000 */
[----:B------:R-:W-:Y:S02]  /*5ea0*/  ISETP.LT.OR P0, PT, R0, R220, P0 ;  /* 0x000000dc0000720c */ /* 0x000fe40000701670 */
[----:B------:R-:W-:Y:S02]  /*5eb0*/  FSEL R110, R21, -INF , !P5 ;  /* 0xff800000156e7808 */ /* 0x000fe40006800000 */
[----:B------:R-:W-:-:S02]  /*5ec0*/  FSEL R140, R19, -INF , !P0 ;  /* 0xff800000138c7808 */ /* 0x000fc40004000000 */
[----:B------:R-:W-:Y:S02]  /*5ed0*/  PLOP3.LUT P0, PT, PT, PT, UP0, 0x80, 0x0 ;  /* 0x000000000000781c */ /* 0x000fe40003f0f008 */
[----:B------:R-:W-:Y:S02]  /*5ee0*/  FSEL R112, R23, -INF , !P1 ;  /* 0xff80000017707808 */ /* 0x000fe40004800000 */
[-C--:B------:R-:W-:Y:S02]  /*5ef0*/  ISETP.GE.AND P3, PT, R3, R222.reuse, PT ;  /* 0x000000de0300720c */ /* 0x080fe40003f66270 */
[CC--:B------:R-:W-:Y:S02]  /*5f00*/  ISETP.GE.AND P5, PT, R2.reuse, R223.reuse, PT ;  /* 0x000000df0200720c */ /* 0x0c0fe40003fa6270 */
[----:B------:R-:W-:Y:S02]  /*5f10*/  ISETP.GE.AND P1, PT, R2, R222, PT ;  /* 0x000000de0200720c */ /* 0x000fe40003f26270 */
[----:B------:R-:W-:-:S02]  /*5f20*/  ISETP.GE.AND P4, PT, R0, R223, PT ;  /* 0x000000df0000720c */ /* 0x000fc40003f86270 */
[-C--:B------:R-:W-:Y:S02]  /*5f30*/  ISETP.LT.OR P3, PT, R3, R220.reuse, P3 ;  /* 0x000000dc0300720c */ /* 0x080fe40001f61670 */
[CC--:B------:R-:W-:Y:S02]  /*5f40*/  ISETP.LT.OR P5, PT, R2.reuse, R221.reuse, P5 ;  /* 0x000000dd0200720c */ /* 0x0c0fe40002fa1670 */
        /* <DEDUP_REMOVED lines=8> */
[----:B---3--:R-:W-:Y:S06]  /*5fd0*/  @!P0 BRA `(.L_x_1315) ;  /* 0x0000000800588947 */ /* 0x008fec0003800000 */
[----:B------:R-:W-:Y:S01]  /*5fe0*/  ULDC UR6, c[0x0][0x2d0] ;  /* 0x0000b40000067ab9 */ /* 0x000fe20000000800 */
[----:B------:R-:W-:Y:S01]  /*5ff0*/  UIADD3 UR8, UR19, -0x2, URZ ;  /* 0xfffffffe13087890 */ /* 0x000fe2000fffe03f */
[----:B------:R-:W-:Y:S01]  /*6000*/  ISETP.GE.AND P6, PT, R24, UR6, PT ;  /* 0x0000000618007c0c */ /* 0x000fe2000bfc6270 */
[----:B------:R-:W-:Y:S01]  /*6010*/  BSSY B0, `(.L_x_1316) ;  /* 0x0000091000007945 */ /* 0x000fe20003800000 */
[----:B------:R-:W-:Y:S01]  /*6020*/  ISETP.GE.AND P5, PT, R124, UR6, PT ;  /* 0x000000067c007c0c */ /* 0x000fe2000bfa6270 */
[----:B------:R-:W-:Y:S01]  /*6030*/  USHF.R.S32.HI UR7, URZ, 0x1f, UR8 ;  /* 0x0000001f3f077899 */ /* 0x000fe20008011408 */
[----:B------:R-:W-:Y:S01]  /*6040*/  ISETP.GE.AND P4, PT, R122, UR6, PT ;  /* 0x000000067a007c0c */ /* 0x000fe2000bf86270 */
[----:B------:R-:W-:Y:S01]  /*6050*/  IMAD.U32 R8, RZ, RZ, UR8 ;  /* 0x00000008ff087e24 */ /* 0x000fe2000f8e00ff */
[----:B------:R-:W-:Y:S01]  /*6060*/  ISETP.GE.AND P3, PT, R119, UR6, PT ;  /* 0x0000000677007c0c */ /* 0x000fe2000bf66270 */
[----:B------:R-:W-:Y:S02]  /*6070*/  UIMAD UR6, UR12, UR8, URZ ;  /* 0x000000080c0672a4 */ /* 0x000fe4000f8e023f */
[----:B------:R-:W-:-:S02]  /*6080*/  IMAD.WIDE.U32 R8, R8, UR35, R120 ;  /* 0x0000002308087c25 */ /* 0x000fc4000f8e0078 */
        /* <DEDUP_REMOVED lines=39> */
[----:B------:R5:W-:Y:S01]  /*6300*/  @!P3 LDGSTS.E.BYPASS.LTC128B.128 [R213+0xe000], desc[UR28][R14.64+0x180] ;  /* 0x0e0001800ed5bfae */ /* 0x000be2000b901d5c */
[----:B-1----:R-:W-:-:S03]  /*6310*/  @!P6 LEA R10, P1, R2, R18, 0x1 ;  /* 0x00000012020ae211 */ /* 0x002fc600078208ff */
[----:B------:R1:W-:Y:S02]  /*6320*/  @P6 STS.128 [R213+0x8800], RZ ;  /* 0x008800ffd5006388 */ /* 0x0003e40000000c00 */
        /* <DEDUP_REMOVED lines=11> */
[C---:B------:R-:W-:Y:S01]  /*63e0*/  @!P4 LEA.HI.X R13, R2.reuse, R21, R3, 0x1, P2 ;  /* 0x00000015020dc211 */ /* 0x040fe200010f0c03 */
[----:B------:R-:W-:Y:S01]  /*63f0*/  @!PT LDS RZ, [RZ] ;  /* 0x00000000fffff984 */ /* 0x000fe20000000800 */
[----:B------:R-:W-:Y:S01]  /*6400*/  @!PT LDS RZ, [RZ] ;  /* 0x00000000fffff984 */ /* 0x000fe20000000800 */
[----:B------:R-:W-:Y:S01]  /*6410*/  @!PT LDS RZ, [RZ] ;  /* 0x00000000fffff984 */ /* 0x000fe20000000800 */
[----:B------:R4:W-:Y:S01]  /*6420*/  @!P5 LDGSTS.E.BYPASS.LTC128B.128 [R213+0xa800], desc[UR28][R8.64+0x80] ;  /* 0x0a80008008d5dfae */ /* 0x0009e2000b901d5c */
[C---:B------:R-:W-:Y:S01]  /*6430*/  IADD3 R0, P2, R2.reuse, UR37, RZ ;  /* 0x0000002502007c10 */ /* 0x040fe2000ff5e0ff */
[----:B-----5:R-:W4:Y:S02]  /*6440*/  @!P6 LDC.64 R16, c[0x0][0x218] ;  /* 0x00008600ff10eb82 */ /* 0x020f240000000a00 */
[----:B------:R1:W-:Y:S04]  /*6450*/  @P4 STS.128 [R213+0xc800], RZ ;  /* 0x00c800ffd5004388 */ /* 0x0003e80000000c00 */
[----:B------:R-:W-:Y:S01]  /*6460*/  @!PT LDS RZ, [RZ] ;  /* 0x00000000fffff984 */ /* 0x000fe20000000800 */
[----:B------:R-:W-:Y:S01]  /*6470*/  @!PT LDS RZ, [RZ] ;  /* 0x00000000fffff984 */ /* 0x000fe20000000800 */
[----:B------:R-:W-:Y:S01]  /*6480*/  @!PT LDS RZ, [RZ] ;  /* 0x00000000fffff984 */ /* 0x000fe20000000800 */
[----:B------:R5:W-:Y:S02]  /*6490*/  @!P4 LDGSTS.E.BYPASS.LTC128B.128 [R213+0xc800], desc[UR28][R12.64+0x100] ;  /* 0x0c8001000cd5cfae */ /* 0x000be4000b901d5c */
[----:B------:R-:W1:Y:S02]  /*64a0*/  @!P5 LDC.64 R14, c[0x0][0x218] ;  /* 0x00008600ff0edb82 */ /* 0x000e640000000a00 */
[----:B------:R1:W-:Y:S06]  /*64b0*/  @P3 STS.128 [R213+0xe800], RZ ;  /* 0x00e800ffd5003388 */ /* 0x0003ec0000000c00 */
[----:B------:R-:W5:Y:S01]  /*64c0*/  @!P6 LDC.64 R20, c[0x0][0x218] ;  /* 0x00008600ff14eb82 */ /* 0x000f620000000a00 */
[----:B--2---:R-:W-:-:S04]  /*64d0*/  @!P3 LEA R10, P1, R2, R22, 0x1 ;  /* 0x00000016020ab211 */ /* 0x004fc800078208ff */
[----:B------:R-:W-:Y:S02]  /*64e0*/  @!P3 LEA.HI.X R11, R2, R23, R3, 0x1, P1 ;  /* 0x00000017020bb211 */ /* 0x000fe400008f0c03 */
[----:B------:R-:W-:Y:S01]  /*64f0*/  IADD3.X R3, R3, UR36, RZ, P2, !PT ;  /* 0x0000002403037c10 */ /* 0x000fe200097fe4ff */
        /* <DEDUP_REMOVED lines=8> */
[C---:B---3--:R-:W-:Y:S01]  /*6580*/  @!P4 LEA R18, P1, R0.reuse, R18, 0x1 ;  /* 0x000000120012c211 */ /* 0x048fe200078208ff */
[----:B------:R-:W3:Y:S01]  /*6590*/  @!P4 LDC.64 R24, c[0x0][0x218] ;  /* 0x00008600ff18cb82 */ /* 0x000ee20000000a00 */
[C---:B-1----:R-:W-:Y:S01]  /*65a0*/  @!P5 LEA R14, P2, R0.reuse, R14, 0x1 ;  /* 0x0000000e000ed211 */ /* 0x042fe200078408ff */
[----:B------:R-:W-:Y:S01]  /*65b0*/  @!PT LDS RZ, [RZ] ;  /* 0x00000000fffff984 */ /* 0x000fe20000000800 */
[----:B------:R-:W-:Y:S01]  /*65c0*/  @!PT LDS RZ, [RZ] ;  /* 0x00000000fffff984 */ /* 0x000fe20000000800 */
[----:B------:R-:W-:Y:S01]  /*65d0*/  @!PT LDS RZ, [RZ] ;  /* 0x00000000fffff984 */ /* 0x000fe20000000800 */
[----:B------:R3:W-:Y:S01]  /*65e0*/  @!P6 LDGSTS.E.BYPASS.LTC128B.128 [R213+0x9000], desc[UR28][R8.64] ;  /* 0x0900000008d5efae */ /* 0x0007e2000b901d5c */
[----:B------:R-:W-:-:S02]  /*65f0*/  @!P4 LEA.HI.X R19, R0, R19, R3, 0x1, P1 ;  /* 0x000000130013c211 */ /* 0x000fc400008f0c03 */
[C-C-:B------:R-:W-:Y:S01]  /*6600*/  @!P5 LEA.HI.X R15, R0.reuse, R15, R3.reuse, 0x1, P2 ;  /* 0x0000000f000fd211 */ /* 0x140fe200010f0c03 */
[----:B------:R4:W-:Y:S01]  /*6610*/  @P5 STS.128 [R213+0xb000], RZ ;  /* 0x00b000ffd5005388 */ /* 0x0009e20000000c00 */
[C---:B------:R-:W-:Y:S02]  /*6620*/  @!P3 LEA R16, P1, R0.reuse, R26, 0x1 ;  /* 0x0000001a0010b211 */ /* 0x040fe400078208ff */
[C---:B------:R-:W-:Y:S01]  /*6630*/  IADD3 R2, P2, R0.reuse, UR37, RZ ;  /* 0x0000002500027c10 */ /* 0x040fe2000ff5e0ff */
[----:B------:R-:W-:Y:S01]  /*6640*/  @!PT LDS RZ, [RZ] ;  /* 0x00000000fffff984 */ /* 0x000fe20000000800 */
[----:B------:R-:W-:Y:S01]  /*6650*/  @!PT LDS RZ, [RZ] ;  /* 0x00000000fffff984 */ /* 0x000fe20000000800 */
[----:B------:R-:W-:Y:S01]  /*6660*/  @!PT LDS RZ, [RZ] ;  /* 0x00000000fffff984 */ /* 0x000fe20000000800 */
[----:B------:R4:W-:Y:S01]  /*6670*/  @!P5 LDGSTS.E.BYPASS.LTC128B.128 [R213+0xb000], desc[UR28][R14.64+0x80] ;  /* 0x0b0000800ed5dfae */ /* 0x0009e2000b901d5c */
[----:B------:R-:W-:Y:S02]  /*6680*/  @!P3 LEA.HI.X R17, R0, R27, R3, 0x1, P1 ;  /* 0x0000001b0011b211 */ /* 0x000fe400008f0c03 */
[----:B------:R-:W-:Y:S01]  /*6690*/  IADD3.X R3, R3, UR36, RZ, P2, !PT ;  /* 0x0000002403037c10 */ /* 0x000fe200097fe4ff */
[----:B------:R4:W-:Y:S01]  /*66a0*/  @P4 STS.128 [R213+0xd000], RZ ;  /* 0x00d000ffd5004388 */ /* 0x0009e20000000c00 */
[----:B-----5:R-:W-:-:S03]  /*66b0*/  @!P6 LEA R12, P1, R2, R20, 0x1 ;  /* 0x00000014020ce211 */ /* 0x020fc600078208ff */
        /* <DEDUP_REMOVED lines=12> */
[----:B---3--:R-:W-:-:S03]  /*6780*/  @!P4 LEA R8, P1, R2, R24, 0x1 ;  /* 0x000000180208c211 */ /* 0x008fc600078208ff */
        /* <DEDUP_REMOVED lines=25> */
.L_x_1317:
[----:B------:R-:W-:Y:S05]  /*6920*/  BSYNC B0 ;  /* 0x0000000000007941 */ /* 0x000fea0003800000 */
.L_x_1316:
[----:B------:R-:W0:Y:S02]  /*6930*/  LDGDEPBAR ;  /* 0x00000000000079af */ /* 0x000e240000000000 */
.L_x_1315:
[----:B------:R-:W-:Y:S01]  /*6940*/  FMNMX.FTZ R0, R44, R45, !PT ;  /* 0x0000002d2c007209 */ /* 0x000fe20007810000 */
[----:B------:R-:W-:Y:S01]  /*6950*/  IMAD.WIDE.U32 R124, R72, -0x326172a9, RZ ;  /* 0xcd9e8d57487c7825 */ /* 0x000fe200078e00ff */
[----:B------:R-:W-:Y:S01]  /*6960*/  FMNMX.FTZ R2, R48, R46, !PT ;  /* 0x0000002e30027209 */ /* 0x000fe20007810000 */
[----:B------:R-:W-:Y:S01]  /*6970*/  STL [R1+0x114], R201 ;  /* 0x000114c901007387 */ /* 0x000fe20000100800 */
[----:B------:R-:W-:Y:S01]  /*6980*/  FMNMX.FTZ R0, R42, R0, !PT ;  /* 0x000000002a007209 */ /* 0x000fe20007810000 */
[----:B------:R-:W-:Y:S01]  /*6990*/  USHF.L.U32 UR44, UR34, 0x1, URZ ;  /* 0x00000001222c7899 */ /* 0x000fe2000800063f */
[----:B------:R-:W-:Y:S01]  /*69a0*/  FMNMX.FTZ R2, R40, R2, !PT ;  /* 0x0000000228027209 */ /* 0x000fe20007810000 */
[----:B------:R-:W-:Y:S01]  /*69b0*/  STL [R1+0x110], R200 ;  /* 0x000110c801007387 */ /* 0x000fe20000100800 */
        /* <DEDUP_REMOVED lines=9> */
[----:B------:R-:W-:Y:S01]  /*6a50*/  IMAD.WIDE.U32 R104, R123, -0x2daee0ad, RZ ;  /* 0xd2511f537b687825 */ /* 0x000fe200078e00ff */
        /* <DEDUP_REMOVED lines=9> */
[----:B------:R-:W-:Y:S01]  /*6af0*/  STL [R1+0xfc], R195 ;  /* 0x0000fcc301007387 */ /* 0x000fe20000100800 */
[----:B------:R-:W-:Y:S01]  /*6b00*/  FMNMX.FTZ R0, R108, R0, !PT ;  /* 0x000000006c007209 */ /* 0x000fe20007810000 */
[----:B------:R-:W-:Y:S01]  /*6b10*/  ULDC UR8, c[0x0][0x2ec] ;  /* 0x0000bb0000087ab9 */ /* 0x000fe20000000800 */
[----:B------:R-:W-:Y:S01]  /*6b20*/  FMNMX.FTZ R2, R107, R2, !PT ;  /* 0x000000026b027209 */ /* 0x000fe20007810000 */
[----:B------:R-:W-:Y:S01]  /*6b30*/  STL [R1+0xf8], R194 ;  /* 0x0000f8c201007387 */ /* 0x000fe20000100800 */
[----:B------:R-:W-:Y:S01]  /*6b40*/  FMNMX.FTZ R0, R109, R0, !PT ;  /* 0x000000006d007209 */ /* 0x000fe20007810000 */
[----:B------:R-:W-:Y:S01]  /*6b50*/  UIADD3 UR41, UR33, 0x76cf5d0a, URZ ;  /* 0x76cf5d0a21297890 */ /* 0x000fe2000fffe03f */
[----:B------:R-:W-:Y:S01]  /*6b60*/  FMNMX.FTZ R2, R106, R2, !PT ;  /* 0x000000026a027209 */ /* 0x000fe20007810000 */
[----:B------:R-:W-:Y:S01]  /*6b70*/  STL [R1+0xf4], R193 ;  /* 0x0000f4c101007387 */ /* 0x000fe20000100800 */
[----:B------:R-:W-:Y:S01]  /*6b80*/  FMNMX.FTZ R0, R113, R0, !PT ;  /* 0x0000000071007209 */ /* 0x000fe20007810000 */
[----:B------:R-:W-:Y:S01]  /*6b90*/  UIADD3 UR38, UR33, 0x32370b8f, URZ ;  /* 0x32370b8f21267890 */ /* 0x000fe2000fffe03f */
        /* <DEDUP_REMOVED lines=12> */
[----:B------:R-:W-:-:S02]  /*6c60*/  FMNMX.FTZ R2, R114, R2, !PT ;  /* 0x0000000272027209 */ /* 0x000fc40007810000 */
[----:B------:R-:W-:Y:S02]  /*6c70*/  FMNMX.FTZ R0, R139, R0, !PT ;  /* 0x000000008b007209 */ /* 0x000fe40007810000 */
[----:B------:R-:W-:Y:S02]  /*6c80*/  FMNMX.FTZ R2, R138, R2, !PT ;  /* 0x000000028a027209 */ /* 0x000fe40007810000 */
[----:B------:R-:W-:Y:S02]  /*6c90*/  FMNMX.FTZ R0, R140, R0, !PT ;  /* 0x000000008c007209 */ /* 0x000fe40007810000 */
[----:B------:R-:W-:Y:S02]  /*6ca0*/  LOP3.LUT R7, R118, UR32, RZ, 0x3c, !PT ;  /* 0x0000002076077c12 */ /* 0x000fe4000f8e3cff */
[----:B------:R-:W-:Y:S01]  /*6cb0*/  FMNMX.FTZ R2, R137, R2, !PT ;  /* 0x0000000289027209 */ /* 0x000fe20007810000 */
[----:B------:R-:W2:Y:S01]  /*6cc0*/  SHFL.BFLY PT, R3, R0, 0x2, 0x1f ;  /* 0x0c401f0000037f89 */ /* 0x000ea200000e0000 */
[----:B-1--4-:R-:W-:Y:S01]  /*6cd0*/  LOP3.LUT R8, R105, UR7, RZ, 0x3c, !PT ;  /* 0x0000000769087c12 */ /* 0x012fe2000f8e3cff */
[----:B------:R-:W-:Y:S01]  /*6ce0*/  UIADD3 UR7, UR32, 0x1715609d, URZ ;  /* 0x1715609d20077890 */ /* 0x000fe2000fffe03f */
[----:B------:R-:W-:Y:S01]  /*6cf0*/  LEA R185, R6, UR4, 0x1 ;  /* 0x0000000406b97c11 */ /* 0x000fe2000f8e08ff */
[----:B------:R-:W1:Y:S01]  /*6d00*/  SHFL.BFLY PT, R12, R2, 0x2, 0x1f ;  /* 0x0c401f00020c7f89 */ /* 0x000e6200000e0000 */
[----:B------:R-:W-:Y:S01]  /*6d10*/  UIADD3 UR4, UR44, 0x1, URZ ;  /* 0x000000012c047890 */ /* 0x000fe2000fffe03f */
[----:B------:R-:W-:-:S02]  /*6d20*/  IMAD.WIDE.U32 R8, R8, -0x326172a9, RZ ;  /* 0xcd9e8d5708087825 */ /* 0x000fc400078e00ff */
[----:B------:R3:W-:Y:S01]  /*6d30*/  STL [R1+0xcc], R7 ;  /* 0x0000cc0701007387 */ /* 0x0007e20000100800 */
[----:B------:R-:W-:Y:S01]  /*6d40*/  ULOP3.LUT UR4, UR4, UR33, URZ, 0x3c, !UPT ;  /* 0x0000002104047292 */ /* 0x000fe2000f8e3c3f */
[--C-:B------:R-:W-:Y:S01]  /*6d50*/  IMAD R186, R5, 0x2, R185.reuse ;  /* 0x0000000205ba7824 */ /* 0x100fe200078e02b9 */
[----:B------:R-:W-:Y:S01]  /*6d60*/  LOP3.LUT R9, R9, UR43, R124, 0x96, !PT ;  /* 0x0000002b09097c12 */ /* 0x000fe2000f8e967c */
[C---:B------:R-:W-:Y:S01]  /*6d70*/  IMAD R188, R4.reuse, 0x2, R185 ;  /* 0x0000000204bc7824 */ /* 0x040fe200078e02b9 */
[----:B------:R-:W-:Y:S01]  /*6d80*/  LDSM.16.MT88.4 R72, [R185+0x12000] ;  /* 0x01200000b948783b */ /* 0x000fe20000004200 */
[----:B------:R-:W-:-:S03]  /*6d90*/  IMAD R187, R4, 0x2, R186 ;  /* 0x0000000204bb7824 */ /* 0x000fc600078e02ba */
[----:B------:R-:W-:Y:S04]  /*6da0*/  LDSM.16.MT88.4 R80, [R186+0x12000] ;  /* 0x01200000ba50783b */ /* 0x000fe80000004200 */
[----:B------:R-:W-:Y:S01]  /*6db0*/  LDSM.16.MT88.4 R76, [R187+0x10000] ;  /* 0x01000000bb4c783b */ /* 0x000fe20000004200 */
[----:B--2---:R-:W-:-:S03]  /*6dc0*/  FMNMX.FTZ R0, R0, R3, !PT ;  /* 0x0000000300007209 */ /* 0x004fc60007810000 */
[----:B------:R-:W-:Y:S01]  /*6dd0*/  LDSM.16.MT88.4 R92, [R187+0x10800] ;  /* 0x01080000bb5c783b */ /* 0x000fe20000004200 */
[----:B------:R-:W-:Y:S02]  /*6de0*/  LOP3.LUT R3, R125, R7, RZ, 0x3c, !PT ;  /* 0x000000077d037212 */ /* 0x000fe400078e3cff */
[----:B-1----:R-:W-:Y:S01]  /*6df0*/  FMNMX.FTZ R2, R2, R12, !PT ;  /* 0x0000000c02027209 */ /* 0x002fe20007810000 */
[----:B------:R-:W1:Y:S02]  /*6e00*/  SHFL.BFLY PT, R10, R0, 0x1, 0x1f ;  /* 0x0c201f00000a7f89 */ /* 0x000e6400000e0000 */
[----:B------:R-:W-:Y:S02]  /*6e10*/  IMAD.WIDE.U32 R62, R3, -0x2daee0ad, RZ ;  /* 0xd2511f53033e7825 */ /* 0x000fe400078e00ff */
[----:B------:R-:W2:Y:S03]  /*6e20*/  SHFL.BFLY PT, R14, R2, 0x1, 0x1f ;  /* 0x0c201f00020e7f89 */ /* 0x000ea600000e0000 */
[----:B---3--:R-:W-:Y:S01]  /*6e30*/  LOP3.LUT R7, R63, UR6, R104, 0x96, !PT ;  /* 0x000000063f077c12 */ /* 0x008fe2000f8e9668 */
[----:B------:R-:W-:Y:S01]  /*6e40*/  UIADD3 UR6, UR33, -0x56f99767, URZ ;  /* 0xa906689921067890 */ /* 0x000fe2000fffe03f */
[----:B------:R-:W-:Y:S03]  /*6e50*/  LDSM.16.MT88.4 R84, [R188+0x10800] ;  /* 0x01080000bc54783b */ /* 0x000fe60000004200 */
[----:B------:R-:W-:Y:S01]  /*6e60*/  IMAD.WIDE.U32 R60, R7, -0x326172a9, RZ ;  /* 0xcd9e8d57073c7825 */ /* 0x000fe200078e00ff */
[----:B------:R-:W-:Y:S04]  /*6e70*/  LDSM.16.MT88.4 R68, [R187+0x12000] ;  /* 0x01200000bb44783b */ /* 0x000fe80000004200 */
[----:B------:R-:W-:Y:S04]  /*6e80*/  LDSM.16.MT88.4 R88, [R185+0x14000] ;  /* 0x01400000b958783b */ /* 0x000fe80000004200 */
[----:B------:R-:W-:Y:S01]  /*6e90*/  LDSM.16.MT88.4 R100, [R186+0x14000] ;  /* 0x01400000ba64783b */ /* 0x000fe20000004200 */
[----:B-1----:R-:W-:-:S03]  /*6ea0*/  FMNMX.FTZ R3, R0, R10, !PT ;  /* 0x0000000a00037209 */ /* 0x002fc60007810000 */
[----:B------:R-:W-:Y:S01]  /*6eb0*/  LDSM.16.MT88.4 R64, [R188+0x12000] ;  /* 0x01200000bc40783b */ /* 0x000fe20000004200 */
[----:B------:R-:W-:Y:S01]  /*6ec0*/  LOP3.LUT R10, R61, UR42, R8, 0x96, !PT ;  /* 0x0000002a3d0a7c12 */ /* 0x000fe2000f8e9608 */
[----:B------:R-:W-:Y:S01]  /*6ed0*/  IMAD.WIDE.U32 R8, R9, -0x2daee0ad, RZ ;  /* 0xd2511f5309087825 */ /* 0x000fe200078e00ff */
[----:B------:R-:W-:-:S03]  /*6ee0*/  FSETP.NEU.FTZ.AND P1, PT, R3, -INF , PT ;  /* 0xff8000000300780b */ /* 0x000fc60003f3d000 */
[----:B------:R-:W-:Y:S01]  /*6ef0*/  FMUL.FTZ R0, R3, UR8 ;  /* 0x0000000803007c20 */ /* 0x000fe20008410000 */
[----:B--2---:R-:W-:Y:S01]  /*6f00*/  FMNMX.FTZ R2, R2, R14, !PT ;  /* 0x0000000e02027209 */ /* 0x004fe20007810000 */
[----:B------:R-:W-:Y:S01]  /*6f10*/  IMAD.WIDE.U32 R10, R10, -0x2daee0ad, RZ ;  /* 0xd2511f530a0a7825 */ /* 0x000fe200078e00ff */
[----:B------:R-:W-:Y:S02]  /*6f20*/  LOP3.LUT R9, R9, UR41, R62, 0x96, !PT ;  /* 0x0000002909097c12 */ /* 0x000fe4000f8e963e */
[----:B------:R-:W-:Y:S02]  /*6f30*/  FSEL R0, R0, RZ, P1 ;  /* 0x000000ff00007208 */ /* 0x000fe40000800000 */
[----:B------:R-:W-:Y:S01]  /*6f40*/  LOP3.LUT R12, R11, UR38, R8, 0x96, !PT ;  /* 0x000000260b0c7c12 */ /* 0x000fe2000f8e9608 */
[----:B------:R-:W-:Y:S01]  /*6f50*/  IMAD.WIDE.U32 R8, R9, -0x326172a9, RZ ;  /* 0xcd9e8d5709087825 */ /* 0x000fe200078e00ff */
[----:B------:R-:W-:-:S03]  /*6f60*/  FSETP.NEU.FTZ.AND P1, PT, R2, -INF , PT ;  /* 0xff8000000200780b */ /* 0x000fc60003f3d000 */
[--C-:B------:R-:W-:Y:S01]  /*6f70*/  FFMA.FTZ R7, R44, UR8, -R0.reuse ;  /* 0x000000082c077c23 */ /* 0x100fe20008010800 */
[----:B------:R-:W-:Y:S01]  /*6f80*/  FFMA.FTZ R11, R42, UR8, -R0 ;  /* 0x000000082a0b7c23 */ /* 0x000fe20008010800 */
[----:B------:R-:W-:Y:S01]  /*6f90*/  IMAD.WIDE.U32 R12, R12, -0x326172a9, RZ ;  /* 0xcd9e8d570c0c7825 */ /* 0x000fe200078e00ff */
[----:B------:R-:W-:Y:S01]  /*6fa0*/  LOP3.LUT R9, R9, UR40, R60, 0x96, !PT ;  /* 0x0000002809097c12 */ /* 0x000fe2000f8e963c */
[----:B------:R1:W-:Y:S08]  /*6fb0*/  MUFU.EX2 R126, R7 ;  /* 0x00000007007e7308 */ /* 0x0003f00000000800 */
[----:B------:R2:W-:Y:S01]  /*6fc0*/  MUFU.EX2 R252, R11 ;  /* 0x0000000b00fc7308 */ /* 0x0005e20000000800 */
[----:B-1----:R-:W-:-:S07]  /*6fd0*/  FFMA.FTZ R7, R45, UR8, -R0 ;  /* 0x000000082d077c23 */ /* 0x002fce0008010800 */
[----:B------:R1:W3:Y:S01]  /*6fe0*/  MUFU.EX2 R123, R7 ;  /* 0x00000007007b7308 */ /* 0x0002e20000000800 */
[----:B--2---:R-:W-:-:S07]  /*6ff0*/  FFMA.FTZ R11, R31, UR8, -R0 ;  /* 0x000000081f0b7c23 */ /* 0x004fce0008010800 */
[----:B------:R2:W-:Y:S01]  /*7000*/  MUFU.EX2 R180, R11 ;  /* 0x0000000b00b47308 */ /* 0x0005e20000000800 */
[----:B-1----:R-:W-:Y:S01]  /*7010*/  LOP3.LUT R7, R13, UR30, R8, 0x96, !PT ;  /* 0x0000001e0d077c12 */ /* 0x002fe2000f8e9608 */
[----:B------:R-:W-:Y:S01]  /*7020*/  IMAD.WIDE.U32 R8, R9, -0x2daee0ad, RZ ;  /* 0xd2511f5309087825 */ /* 0x000fe200078e00ff */
[----:B---3--:R-:W-:-:S03]  /*7030*/  F2FP.BF16.F32.PACK_AB R6, R123, R126 ;  /* 0x0000007e7b06723e */ /* 0x008fc600000010ff */
[----:B------:R-:W-:-:S04]  /*7040*/  IMAD.WIDE.U32 R98, R7, -0x2daee0ad, RZ ;  /* 0xd2511f5307627825 */ /* 0x000fc800078e00ff */
[----:B------:R-:W-:Y:S01]  /*7050*/  FFMA.FTZ R7, R43, UR8, -R0 ;  /* 0x000000082b077c23 */ /* 0x000fe20008010800 */
[----:B------:R-:W-:Y:S02]  /*7060*/  PRMT R104, R6, 0x7610, R104 ;  /* 0x0000761006687816 */ /* 0x000fe40000000068 */
[----:B------:R-:W-:Y:S01]  /*7070*/  LOP3.LUT R16, R99, UR6, R8, 0x96, !PT ;  /* 0x0000000663107c12 */ /* 0x000fe2000f8e9608 */
[----:B------:R1:W-:Y:S01]  /*7080*/  MUFU.EX2 R162, R7 ;  /* 0x0000000700a27308 */ /* 0x0003e20000000800 */
[----:B------:R-:W-:Y:S01]  /*7090*/  LOP3.LUT R8, R9, UR22, R10, 0x96, !PT ;  /* 0x0000001609087c12 */ /* 0x000fe2000f8e960a */
[----:B------:R-:W-:Y:S01]  /*70a0*/  FFMA.FTZ R9, R30, UR8, -R0 ;  /* 0x000000081e097c23 */ /* 0x000fe20008010800 */
[----:B------:R-:W-:Y:S01]  /*70b0*/  PRMT R99, R6, 0x7632, R99 ;  /* 0x0000763206637816 */ /* 0x000fe20000000063 */
[----:B------:R-:W-:-:S04]  /*70c0*/  IMAD.WIDE.U32 R16, R16, -0x326172a9, RZ ;  /* 0xcd9e8d5710107825 */ /* 0x000fc800078e00ff */
[----:B------:R3:W4:Y:S01]  /*70d0*/  MUFU.EX2 R154, R9 ;  /* 0x00000009009a7308 */ /* 0x0007220000000800 */
[----:B------:R-:W-:Y:S01]  /*70e0*/  IMAD.WIDE.U32 R96, R8, -0x326172a9, RZ ;  /* 0xcd9e8d5708607825 */ /* 0x000fe200078e00ff */
[C---:B------:R-:W-:Y:S02]  /*70f0*/  LOP3.LUT R10, R16.reuse, 0xff, RZ, 0xc0, !PT ;  /* 0x000000ff100a7812 */ /* 0x040fe400078ec0ff */
[----:B--2---:R-:W-:Y:S02]  /*7100*/  SHF.R.U32.HI R11, RZ, 0x10, R16 ;  /* 0x00000010ff0b7819 */ /* 0x004fe40000011610 */
[----:B------:R-:W-:Y:S02]  /*7110*/  LOP3.LUT R18, R97, UR7, R12, 0x96, !PT ;  /* 0x0000000761127c12 */ /* 0x000fe4000f8e960c */
[----:B------:R-:W-:Y:S02]  /*7120*/  SHF.R.U32.HI R14, RZ, 0x18, R16 ;  /* 0x00000018ff0e7819 */ /* 0x000fe40000011610 */
[----:B-1----:R-:W-:Y:S01]  /*7130*/  LOP3.LUT R7, R16, 0xffff, RZ, 0xc0, !PT ;  /* 0x0000ffff10077812 */ /* 0x002fe200078ec0ff */
[----:B------:R-:W-:Y:S01]  /*7140*/  IMAD.WIDE.U32 R18, R18, -0x2daee0ad, RZ ;  /* 0xd2511f5312127825 */ /* 0x000fe200078e00ff */
[----:B------:R-:W-:-:S02]  /*7150*/  LOP3.LUT R11, R11, 0xff, RZ, 0xc0, !PT ;  /* 0x000000ff0b0b7812 */ /* 0x000fc400078ec0ff */
[----:B------:R-:W-:Y:S02]  /*7160*/  SHF.R.U32.HI R8, RZ, 0x8, R7 ;  /* 0x00000008ff087819 */ /* 0x000fe40000011607 */
[----:B------:R-:W-:Y:S01]  /*7170*/  PRMT R22, R11, 0x5410, R14 ;  /* 0x000054100b167816 */ /* 0x000fe2000000000e */
[----:B---3--:R-:W-:Y:S01]  /*7180*/  FMUL.FTZ R9, R2, UR8 ;  /* 0x0000000802097c20 */ /* 0x008fe20008410000 */
[----:B------:R-:W-:Y:S02]  /*7190*/  PRMT R23, R10, 0x5410, R8 ;  /* 0x000054100a177816 */ /* 0x000fe40000000008 */
[----:B------:R-:W-:Y:S02]  /*71a0*/  LOP3.LUT R8, R17, UR9, R96, 0x96, !PT ;  /* 0x0000000911087c12 */ /* 0x000fe4000f8e9660 */
[----:B------:R-:W-:Y:S02]  /*71b0*/  FSEL R7, R9, RZ, P1 ;  /* 0x000000ff09077208 */ /* 0x000fe40000800000 */
[----:B------:R-:W-:-:S02]  /*71c0*/  LOP3.LUT R10, R8, 0xffff, RZ, 0xc0, !PT ;  /* 0x0000ffff080a7812 */ /* 0x000fc400078ec0ff */
[----:B------:R-:W-:Y:S01]  /*71d0*/  LOP3.LUT R13, R8, 0xff, RZ, 0xc0, !PT ;  /* 0x000000ff080d7812 */ /* 0x000fe200078ec0ff */
[--C-:B------:R-:W-:Y:S01]  /*71e0*/  FFMA.FTZ R9, R48, UR8, -R7.reuse ;  /* 0x0000000830097c23 */ /* 0x100fe20008010807 */
[----:B------:R-:W-:Y:S01]  /*71f0*/  SHF.R.U32.HI R12, RZ, 0x18, R8 ;  /* 0x00000018ff0c7819 */ /* 0x000fe20000011608 */
[----:B------:R-:W1:Y:S01]  /*7200*/  LDSM.16.MT88.4 R48, [R186+0x10000] ;  /* 0x01000000ba30783b */ /* 0x000e620000004200 */
[----:B------:R-:W-:Y:S01]  /*7210*/  SHF.R.U32.HI R10, RZ, 0x8, R10 ;  /* 0x00000008ff0a7819 */ /* 0x000fe2000001160a */
[----:B------:R2:W-:Y:S01]  /*7220*/  MUFU.EX2 R242, R9 ;  /* 0x0000000900f27308 */ /* 0x0005e20000000800 */
[----:B------:R-:W-:Y:S02]  /*7230*/  SHF.R.U32.HI R15, RZ, 0x18, R18 ;  /* 0x00000018ff0f7819 */ /* 0x000fe40000011612 */
[----:B------:R-:W-:Y:S01]  /*7240*/  PRMT R21, R13, 0x5410, R10 ;  /* 0x000054100d157816 */ /* 0x000fe2000000000a */
[----:B------:R-:W-:Y:S01]  /*7250*/  FFMA.FTZ R10, R40, UR8, -R7 ;  /* 0x00000008280a7c23 */ /* 0x000fe20008010807 */
[----:B------:R-:W-:-:S02]  /*7260*/  LOP3.LUT R13, R18, 0xff, RZ, 0xc0, !PT ;  /* 0x000000ff120d7812 */ /* 0x000fc400078ec0ff */
[----:B----4-:R-:W-:Y:S01]  /*7270*/  F2FP.BF16.F32.PACK_AB R4, R180, R154 ;  /* 0x0000009ab404723e */ /* 0x010fe200000010ff */
[----:B------:R3:W-:Y:S03]  /*7280*/  MUFU.EX2 R243, R10 ;  /* 0x0000000a00f37308 */ /* 0x0007e60000000800 */
[C---:B------:R-:W-:Y:S02]  /*7290*/  PRMT R229, R4.reuse, 0x7610, R229 ;  /* 0x0000761004e57816 */ /* 0x040fe400000000e5 */
[----:B------:R-:W-:Y:S02]  /*72a0*/  PRMT R215, R4, 0x7632, R215 ;  /* 0x0000763204d77816 */ /* 0x000fe400000000d7 */
[----:B--2---:R-:W-:Y:S01]  /*72b0*/  SHF.R.U32.HI R9, RZ, 0x10, R8 ;  /* 0x00000010ff097819 */ /* 0x004fe20000011608 */
[----:B------:R-:W-:-:S03]  /*72c0*/  FFMA.FTZ R8, R46, UR8, -R7 ;  /* 0x000000082e087c23 */ /* 0x000fc60008010807 */
[----:B------:R-:W-:Y:S01]  /*72d0*/  LOP3.LUT R9, R9, 0xff, RZ, 0xc0, !PT ;  /* 0x000000ff09097812 */ /* 0x000fe200078ec0ff */
[----:B------:R2:W4:Y:S03]  /*72e0*/  MUFU.EX2 R240, R8 ;  /* 0x0000000800f07308 */ /* 0x0005260000000800 */
[----:B------:R-:W-:Y:S01]  /*72f0*/  PRMT R20, R9, 0x5410, R12 ;  /* 0x0000541009147816 */ /* 0x000fe2000000000c */
[----:B------:R-:W-:Y:S01]  /*7300*/  FFMA.FTZ R12, R41, UR8, -R7 ;  /* 0x00000008290c7c23 */ /* 0x000fe20008010807 */
[----:B------:R-:W-:Y:S01]  /*7310*/  LOP3.LUT R9, R18, 0xffff, RZ, 0xc0, !PT ;  /* 0x0000ffff12097812 */ /* 0x000fe200078ec0ff */
[----:B------:R-:W-:Y:S01]  /*7320*/  LDSM.16.MT88.4 R40, [R185+0x10800] ;  /* 0x01080000b928783b */ /* 0x000fe20000004200 */
[----:B---3--:R-:W-:Y:S01]  /*7330*/  SHF.R.U32.HI R10, RZ, 0x10, R18 ;  /* 0x00000010ff0a7819 */ /* 0x008fe20000011612 */
[----:B------:R3:W1:Y:S01]  /*7340*/  MUFU.EX2 R198, R12 ;  /* 0x0000000c00c67308 */ /* 0x0006620000000800 */
[----:B------:R-:W-:-:S02]  /*7350*/  SHF.R.U32.HI R11, RZ, 0x8, R9 ;  /* 0x00000008ff0b7819 */ /* 0x000fc40000011609 */
[----:B------:R-:W-:Y:S02]  /*7360*/  LOP3.LUT R10, R10, 0xff, RZ, 0xc0, !PT ;  /* 0x000000ff0a0a7812 */ /* 0x000fe400078ec0ff */
[----:B------:R-:W-:Y:S01]  /*7370*/  PRMT R53, R13, 0x5410, R11 ;  /* 0x000054100d357816 */ /* 0x000fe2000000000b */
[----:B------:R-:W-:Y:S01]  /*7380*/  FFMA.FTZ R11, R38, UR8, -R0 ;  /* 0x00000008260b7c23 */ /* 0x000fe20008010800 */
[----:B------:R-:W-:Y:S01]  /*7390*/  PRMT R54, R10, 0x5410, R15 ;  /* 0x000054100a367816 */ /* 0x000fe2000000000f */
[----:B------:R-:W-:Y:S01]  /*73a0*/  IMAD.U32 R10, RZ, RZ, UR14 ;  /* 0x0000000eff0a7e24 */ /* 0x000fe2000f8e00ff */
[----:B--2---:R-:W-:Y:S01]  /*73b0*/  LOP3.LUT R8, R19, UR21, R98, 0x96, !PT ;  /* 0x0000001513087c12 */ /* 0x004fe2000f8e9662 */
[----:B------:R2:W-:Y:S03]  /*73c0*/  MUFU.EX2 R216, R11 ;  /* 0x0000000b00d87308 */ /* 0x0005e60000000800 */
[----:B------:R-:W-:-:S02]  /*73d0*/  LOP3.LUT R9, R8, 0xffff, RZ, 0xc0, !PT ;  /* 0x0000ffff08097812 */ /* 0x000fc400078ec0ff */
[----:B------:R-:W-:Y:S01]  /*73e0*/  LEA R6, R10, UR14, 0x10 ;  /* 0x0000000e0a067c11 */ /* 0x000fe2000f8e80ff */
[----:B------:R-:W-:Y:S01]  /*73f0*/  FFMA.FTZ R10, R47, UR8, -R7 ;  /* 0x000000082f0a7c23 */ /* 0x000fe20008010807 */
[----:B---3--:R-:W-:Y:S01]  /*7400*/  SHF.R.U32.HI R12, RZ, 0x8, R9 ;  /* 0x00000008ff0c7819 */ /* 0x008fe20000011609 */
[----:B------:R-:W-:Y:S01]  /*7410*/  LDSM.16.MT88.4 R44, [R188+0x10000] ;  /* 0x01000000bc2c783b */ /* 0x000fe20000004200 */
[----:B----4-:R-:W-:Y:S01]  /*7420*/  F2FP.BF16.F32.PACK_AB R9, R240, R242 ;  /* 0x000000f2f009723e */ /* 0x010fe200000010ff */
[----:B------:R3:W-:Y:S01]  /*7430*/  MUFU.EX2 R196, R10 ;  /* 0x0000000a00c47308 */ /* 0x0007e20000000800 */
[----:B------:R-:W-:Y:S02]  /*7440*/  LOP3.LUT R14, R8, 0xff, RZ, 0xc0, !PT ;  /* 0x000000ff080e7812 */ /* 0x000fe400078ec0ff */
[C---:B------:R-:W-:Y:S02]  /*7450*/  PRMT R97, R9.reuse, 0x7610, R97 ;  /* 0x0000761009617816 */ /* 0x040fe40000000061 */
[----:B------:R-:W-:Y:S01]  /*7460*/  PRMT R63, R9, 0x7632, R63 ;  /* 0x00007632093f7816 */ /* 0x000fe2000000003f */
[--C-:B------:R-:W-:Y:S01]  /*7470*/  FFMA.FTZ R9, R28, UR8, -R7.reuse ;  /* 0x000000081c097c23 */ /* 0x100fe20008010807 */
[--C-:B------:R-:W-:Y:S01]  /*7480*/  HSET2.LE.AND R5, R21, R6.reuse, PT ;  /* 0x0000000615057233 */ /* 0x100fe20003803000 */
[----:B--2---:R-:W-:Y:S01]  /*7490*/  FFMA.FTZ R11, R39, UR8, -R0 ;  /* 0x00000008270b7c23 */ /* 0x004fe20008010800 */
[----:B------:R-:W-:Y:S01]  /*74a0*/  PRMT R52, R14, 0x5410, R12 ;  /* 0x000054100e347816 */ /* 0x000fe2000000000c */
[----:B------:R1:W2:Y:S01]  /*74b0*/  MUFU.EX2 R241, R9 ;  /* 0x0000000900f17308 */ /* 0x0002a20000000800 */
[----:B------:R-:W4:Y:S03]  /*74c0*/  LDSM.16.MT88.4 R28, [R185+0x10000] ;  /* 0x01000000b91c783b */ /* 0x000f260000004200 */
[----:B------:R-:W-:Y:S01]  /*74d0*/  HSET2.LE.AND R4, R52, R6, PT ;  /* 0x0000000634047233 */ /* 0x000fe20003803000 */
[----:B---3--:R-:W-:-:S03]  /*74e0*/  FFMA.FTZ R10, R36, UR8, -R7 ;  /* 0x00000008240a7c23 */ /* 0x008fc60008010807 */
[----:B------:R-:W-:Y:S08]  /*74f0*/  MUFU.EX2 R127, R11 ;  /* 0x0000000b007f7308 */ /* 0x000ff00000000800 */
[----:B------:R3:W-:Y:S01]  /*7500*/  MUFU.EX2 R194, R10 ;  /* 0x0000000a00c27308 */ /* 0x0007e20000000800 */
[----:B-1----:R-:W-:-:S04]  /*7510*/  F2FP.BF16.F32.PACK_AB R9, R198, R243 ;  /* 0x000000f3c609723e */ /* 0x002fc800000010ff */
[C---:B------:R-:W-:Y:S02]  /*7520*/  PRMT R239, R9.reuse, 0x7610, R239 ;  /* 0x0000761009ef7816 */ /* 0x040fe400000000ef */
[----:B------:R-:W-:Y:S02]  /*7530*/  PRMT R238, R9, 0x7632, R238 ;  /* 0x0000763209ee7816 */ /* 0x000fe400000000ee */
[----:B------:R-:W-:-:S04]  /*7540*/  F2FP.BF16.F32.PACK_AB R9, R162, R252 ;  /* 0x000000fca209723e */ /* 0x000fc800000010ff */
[C---:B------:R-:W-:Y:S02]  /*7550*/  PRMT R237, R9.reuse, 0x7610, R237 ;  /* 0x0000761009ed7816 */ /* 0x040fe400000000ed */
[----:B------:R-:W-:Y:S02]  /*7560*/  PRMT R236, R9, 0x7632, R236 ;  /* 0x0000763209ec7816 */ /* 0x000fe400000000ec */
[----:B---3--:R-:W-:Y:S02]  /*7570*/  PRMT R10, R97, 0x5410, R63 ;  /* 0x00005410610a7816 */ /* 0x008fe4000000003f */
[----:B------:R-:W-:Y:S02]  /*7580*/  HSET2.LE.AND R9, R20, R6, PT ;  /* 0x0000000614097233 */ /* 0x000fe40003803000 */
[----:B------:R-:W-:Y:S02]  /*7590*/  LOP3.LUT R12, R5, R10, RZ, 0xc0, !PT ;  /* 0x0000000a050c7212 */ /* 0x000fe400078ec0ff */
[----:B------:R-:W-:-:S02]  /*75a0*/  PRMT R5, R104, 0x5410, R99 ;  /* 0x0000541068057816 */ /* 0x000fc40000000063 */
[--C-:B------:R-:W-:Y:S02]  /*75b0*/  SHF.R.U32.HI R10, RZ, 0x10, R8.reuse ;  /* 0x00000010ff0a7819 */ /* 0x100fe40000011608 */
[----:B------:R-:W-:Y:S01]  /*75c0*/  LOP3.LUT R13, R9, R5, RZ, 0xc0, !PT ;  /* 0x00000005090d7212 */ /* 0x000fe200078ec0ff */
[----:B------:R-:W-:Y:S01]  /*75d0*/  FFMA.FTZ R9, R37, UR8, -R7 ;  /* 0x0000000825097c23 */ /* 0x000fe20008010807 */
[--C-:B------:R-:W-:Y:S01]  /*75e0*/  HSET2.LE.AND R5, R23, R6.reuse, PT ;  /* 0x0000000617057233 */ /* 0x100fe20003803000 */
[----:B------:R-:W1:Y:S01]  /*75f0*/  LDSM.16.MT88.4 R36, [R186+0x10800] ;  /* 0x01080000ba24783b */ /* 0x000e620000004200 */
[----:B------:R-:W-:Y:S01]  /*7600*/  SHF.R.U32.HI R20, RZ, 0x18, R8 ;  /* 0x00000018ff147819 */ /* 0x000fe20000011608 */
[----:B------:R3:W4:Y:S01]  /*7610*/  MUFU.EX2 R163, R9 ;  /* 0x0000000900a37308 */ /* 0x0007220000000800 */
[----:B------:R-:W-:Y:S02]  /*7620*/  HSET2.LE.AND R8, R22, R6, PT ;  /* 0x0000000616087233 */ /* 0x000fe40003803000 */
[----:B------:R-:W-:-:S04]  /*7630*/  LOP3.LUT R10, R10, 0xff, RZ, 0xc0, !PT ;  /* 0x000000ff0a0a7812 */ /* 0x000fc800078ec0ff */
[----:B------:R-:W-:Y:S02]  /*7640*/  PRMT R10, R10, 0x5410, R20 ;  /* 0x000054100a0a7816 */ /* 0x000fe40000000014 */
[----:B---3--:R-:W-:-:S04]  /*7650*/  PRMT R9, R239, 0x5410, R238 ;  /* 0x00005410ef097816 */ /* 0x008fc800000000ee */
[----:B------:R-:W-:Y:S02]  /*7660*/  LOP3.LUT R14, R5, R9, RZ, 0xc0, !PT ;  /* 0x00000009050e7212 */ /* 0x000fe400078ec0ff */
[----:B------:R-:W-:Y:S02]  /*7670*/  PRMT R5, R237, 0x5410, R236 ;  /* 0x00005410ed057816 */ /* 0x000fe400000000ec */
[----:B------:R-:W-:Y:S02]  /*7680*/  PRMT R9, R229, 0x5410, R215 ;  /* 0x00005410e5097816 */ /* 0x000fe400000000d7 */
[----:B------:R-:W-:Y:S02]  /*7690*/  LOP3.LUT R15, R8, R5, RZ, 0xc0, !PT ;  /* 0x00000005080f7212 */ /* 0x000fe400078ec0ff */
[----:B--2---:R-:W-:Y:S02]  /*76a0*/  F2FP.BF16.F32.PACK_AB R5, R196, R241 ;  /* 0x000000f1c405723e */ /* 0x004fe400000010ff */
[----:B----4-:R-:W-:-:S02]  /*76b0*/  F2FP.BF16.F32.PACK_AB R8, R163, R194 ;  /* 0x000000c2a308723e */ /* 0x010fc400000010ff */
[C---:B------:R-:W-:Y:S01]  /*76c0*/  PRMT R231, R5.reuse, 0x7610, R231 ;  /* 0x0000761005e77816 */ /* 0x040fe200000000e7 */
[C---:B------:R-:W-:Y:S01]  /*76d0*/  HMMA.16816.F32.BF16 R24, R12.reuse, R48, RZ ;  /* 0x000000300c18723c */ /* 0x040fe200000418ff */
[----:B------:R-:W-:Y:S02]  /*76e0*/  PRMT R230, R5, 0x7632, R230 ;  /* 0x0000763205e67816 */ /* 0x000fe400000000e6 */
[----:B------:R-:W-:Y:S02]  /*76f0*/  F2FP.BF16.F32.PACK_AB R5, R127, R216 ;  /* 0x000000d87f05723e */ /* 0x000fe400000010ff */
[----:B------:R-:W-:Y:S01]  /*7700*/  PRMT R228, R8, 0x7610, R228 ;  /* 0x0000761008e47816 */ /* 0x000fe200000000e4 */
[----:B------:R-:W-:Y:S01]  /*7710*/  HMMA.16816.F32.BF16 R20, R12, R50, RZ ;  /* 0x000000320c14723c */ /* 0x000fe200000418ff */
[C---:B------:R-:W-:Y:S01]  /*7720*/  PRMT R192, R5.reuse, 0x7610, R192 ;  /* 0x0000761005c07816 */ /* 0x040fe200000000c0 */
[----:B------:R-:W-:Y:S01]  /*7730*/  LDSM.16.MT88.4 R48, [R186+0x12800] ;  /* 0x01280000ba30783b */ /* 0x000fe20000004200 */
[----:B------:R-:W-:-:S02]  /*7740*/  PRMT R191, R5, 0x7632, R191 ;  /* 0x0000763205bf7816 */ /* 0x000fc400000000bf */
[----:B------:R-:W-:Y:S01]  /*7750*/  PRMT R5, R231, 0x5410, R230 ;  /* 0x00005410e7057816 */ /* 0x000fe200000000e6 */
[C---:B------:R-:W-:Y:S01]  /*7760*/  HMMA.16816.F32.BF16 R32, R12.reuse, R28, RZ ;  /* 0x0000001c0c20723c */ /* 0x040fe200000418ff */
[----:B------:R-:W-:Y:S02]  /*7770*/  PRMT R214, R8, 0x7632, R214 ;  /* 0x0000763208d67816 */ /* 0x000fe400000000d6 */
[----:B------:R-:W-:Y:S02]  /*7780*/  LOP3.LUT R8, R4, R5, RZ, 0xc0, !PT ;  /* 0x0000000504087212 */ /* 0x000fe400078ec0ff */
[--C-:B------:R-:W-:Y:S01]  /*7790*/  HSET2.LE.AND R4, R10, R6.reuse, PT ;  /* 0x000000060a047233 */ /* 0x100fe20003803000 */
[----:B------:R-:W-:Y:S01]  /*77a0*/  HMMA.16816.F32.BF16 R28, R12, R30, RZ ;  /* 0x0000001e0c1c723c */ /* 0x000fe200000418ff */
[----:B------:R-:W-:Y:S02]  /*77b0*/  HSET2.LE.AND R5, R53, R6, PT ;  /* 0x0000000635057233 */ /* 0x000fe40003803000 */
[----:B------:R-:W-:-:S02]  /*77c0*/  PRMT R10, R228, 0x5410, R214 ;  /* 0x00005410e40a7816 */ /* 0x000fc400000000d6 */
[----:B------:R-:W-:Y:S02]  /*77d0*/  LOP3.LUT R9, R4, R9, RZ, 0xc0, !PT ;  /* 0x0000000904097212 */ /* 0x000fe400078ec0ff */
[----:B------:R-:W-:Y:S02]  /*77e0*/  HSET2.LE.AND R4, R54, R6, PT ;  /* 0x0000000636047233 */ /* 0x000fe40003803000 */
[----:B------:R-:W-:Y:S01]  /*77f0*/  LOP3.LUT R10, R5, R10, RZ, 0xc0, !PT ;  /* 0x0000000a050a7212 */ /* 0x000fe200078ec0ff */
[----:B------:R-:W2:Y:S01]  /*7800*/  LDSM.16.MT88.4 R52, [R185+0x12800] ;  /* 0x01280000b934783b */ /* 0x000ea20000004200 */
[----:B------:R-:W-:-:S04]  /*7810*/  PRMT R5, R192, 0x5410, R191 ;  /* 0x00005410c0057816 */ /* 0x000fc800000000bf */
[----:B------:R-:W-:-:S07]  /*7820*/  LOP3.LUT R11, R4, R5, RZ, 0xc0, !PT ;  /* 0x00000005040b7212 */ /* 0x000fce00078ec0ff */
[C---:B-1----:R-:W-:Y:S06]  /*7830*/  HMMA.16816.F32.BF16 R56, R8.reuse, R36, R24 ;  /* 0x000000240838723c */ /* 0x042fec0000041818 */
[----:B------:R-:W-:Y:S06]  /*7840*/  HMMA.16816.F32.BF16 R20, R8, R38, R20 ;  /* 0x000000260814723c */ /* 0x000fec0000041814 */
[----:B------:R-:W-:Y:S06]  /*7850*/  HMMA.16816.F32.BF16 R36, R12, R78, RZ ;  /* 0x0000004e0c24723c */ /* 0x000fec00000418ff */
[----:B------:R-:W-:Y:S06]  /*7860*/  HMMA.16816.F32.BF16 R164, R8, R40, R32 ;  /* 0x0000002808a4723c */ /* 0x000fec0000041820 */
[----:B------:R-:W-:Y:S01]  /*7870*/  HMMA.16816.F32.BF16 R32, R12, R72, RZ ;  /* 0x000000480c20723c */ /* 0x000fe200000418ff */
[----:B------:R-:W-:-:S02]  /*7880*/  IMAD.MOV.U32 R183, RZ, RZ, R56 ;  /* 0x000000ffffb77224 */ /* 0x000fc400078e0038 */
[----:B------:R-:W-:Y:S02]  /*7890*/  IMAD.MOV.U32 R182, RZ, RZ, R57 ;  /* 0x000000ffffb67224 */ /* 0x000fe400078e0039 */
[----:B------:R-:W-:Y:S01]  /*78a0*/  IMAD.MOV.U32 R181, RZ, RZ, R58 ;  /* 0x000000ffffb57224 */ /* 0x000fe200078e003a */
[----:B------:R-:W-:Y:S01]  /*78b0*/  HMMA.16816.F32.BF16 R24, R12, R80, RZ ;  /* 0x000000500c18723c */ /* 0x000fe200000418ff */
[----:B------:R-:W-:Y:S02]  /*78c0*/  IMAD.MOV.U32 R153, RZ, RZ, R20 ;  /* 0x000000ffff997224 */ /* 0x000fe400078e0014 */
[----:B------:R-:W-:Y:S02]  /*78d0*/  IMAD.MOV.U32 R152, RZ, RZ, R21 ;  /* 0x000000ffff987224 */ /* 0x000fe400078e0015 */
[----:B------:R-:W-:Y:S01]  /*78e0*/  IMAD.MOV.U32 R147, RZ, RZ, R22 ;  /* 0x000000ffff937224 */ /* 0x000fe200078e0016 */
[----:B------:R-:W-:Y:S01]  /*78f0*/  HMMA.16816.F32.BF16 R36, R8, R94, R36 ;  /* 0x0000005e0824723c */ /* 0x000fe20000041824 */
[----:B------:R-:W-:-:S02]  /*7900*/  IMAD.MOV.U32 R146, RZ, RZ, R23 ;  /* 0x000000ffff927224 */ /* 0x000fc400078e0017 */
[----:B------:R-:W-:-:S03]  /*7910*/  IMAD.MOV.U32 R195, RZ, RZ, R59 ;  /* 0x000000ffffc37224 */ /* 0x000fc600078e003b */
[C---:B------:R-:W-:Y:S01]  /*7920*/  HMMA.16816.F32.BF16 R20, R12.reuse, R82, RZ ;  /* 0x000000520c14723c */ /* 0x040fe200000418ff */
[----:B------:R-:W-:Y:S05]  /*7930*/  LDSM.16.MT88.4 R80, [R186+0x14800] ;  /* 0x01480000ba50783b */ /* 0x000fea0000004200 */
[----:B------:R-:W-:Y:S06]  /*7940*/  HMMA.16816.F32.BF16 R56, R12, R44, RZ ;  /* 0x0000002c0c38723c */ /* 0x000fec00000418ff */
[----:B------:R-:W-:Y:S06]  /*7950*/  HMMA.16816.F32.BF16 R156, R8, R42, R28 ;  /* 0x0000002a089c723c */ /* 0x000fec000004181c */
[----:B------:R-:W-:Y:S01]  /*7960*/  HMMA.16816.F32.BF16 R40, R12, R76, RZ ;  /* 0x0000004c0c28723c */ /* 0x000fe200000418ff */
[----:B------:R-:W-:Y:S01]  /*7970*/  IMAD.MOV.U32 R145, RZ, RZ, R39 ;  /* 0x000000ffff917224 */ /* 0x000fe200078e0027 */
[----:B------:R-:W-:Y:S01]  /*7980*/  LDSM.16.MT88.4 R76, [R188+0x12800] ;  /* 0x01280000bc4c783b */ /* 0x000fe20000004200 */
[----:B------:R-:W-:-:S02]  /*7990*/  IMAD.MOV.U32 R4, RZ, RZ, R38 ;  /* 0x000000ffff047224 */ /* 0x000fc400078e0026 */
[----:B------:R-:W-:Y:S01]  /*79a0*/  IMAD.MOV.U32 R144, RZ, RZ, R36 ;  /* 0x000000ffff907224 */ /* 0x000fe200078e0024 */
[----:B------:R-:W-:Y:S01]  /*79b0*/  HMMA.16816.F32.BF16 R28, R12, R74, RZ ;  /* 0x0000004a0c1c723c */ /* 0x000fe200000418ff */
[----:B------:R-:W-:Y:S01]  /*79c0*/  IMAD.MOV.U32 R5, RZ, RZ, R37 ;  /* 0x000000ffff057224 */ /* 0x000fe200078e0025 */
[----:B------:R-:W1:Y:S04]  /*79d0*/  LDSM.16.MT88.4 R72, [R187+0x12800] ;  /* 0x01280000bb48783b */ /* 0x000e680000004200 */
[C---:B--2---:R-:W-:Y:S06]  /*79e0*/  HMMA.16816.F32.BF16 R36, R8.reuse, R52, R32 ;  /* 0x000000340824723c */ /* 0x044fec0000041820 */
[----:B------:R-:W-:Y:S01]  /*79f0*/  HMMA.16816.F32.BF16 R20, R8, R50, R20 ;  /* 0x000000320814723c */ /* 0x000fe20000041814 */
[----:B------:R-:W-:-:S02]  /*7a00*/  IMAD.MOV.U32 R52, RZ, RZ, R198 ;  /* 0x000000ffff347224 */ /* 0x000fc400078e00c6 */
[----:B------:R-:W-:-:S03]  /*7a10*/  IMAD.MOV.U32 R53, RZ, RZ, R154 ;  /* 0x000000ffff357224 */ /* 0x000fc600078e009a */
[----:B------:R-:W-:Y:S01]  /*7a20*/  HMMA.16816.F32.BF16 R148, R8, R84, R56 ;  /* 0x000000540894723c */ /* 0x000fe20000041838 */
[----:B------:R-:W2:Y:S05]  /*7a30*/  LDSM.16.MT88.4 R56, [R185+0x14800] ;  /* 0x01480000b938783b */ /* 0x000eaa0000004200 */
[----:B------:R-:W-:Y:S06]  /*7a40*/  HMMA.16816.F32.BF16 R44, R12, R46, RZ ;  /* 0x0000002e0c2c723c */ /* 0x000fec00000418ff */
[----:B------:R-:W-:Y:S01]  /*7a50*/  HMMA.16816.F32.BF16 R24, R8, R48, R24 ;  /* 0x000000300818723c */ /* 0x000fe20000041818 */
[----:B------:R-:W-:Y:S01]  /*7a60*/  IMAD.MOV.U32 R33, RZ, RZ, R39 ;  /* 0x000000ffff217224 */ /* 0x000fe200078e0027 */
[----:B------:R-:W3:Y:S01]  /*7a70*/  LDSM.16.MT88.4 R48, [R188+0x14000] ;  /* 0x01400000bc30783b */ /* 0x000ee20000004200 */
[----:B------:R-:W-:-:S02]  /*7a80*/  IMAD.MOV.U32 R32, RZ, RZ, R38 ;  /* 0x000000ffff207224 */ /* 0x000fc400078e0026 */
[----:B------:R-:W-:Y:S01]  /*7a90*/  IMAD.MOV.U32 R201, RZ, RZ, R37 ;  /* 0x000000ffffc97224 */ /* 0x000fe200078e0025 */
[C---:B------:R-:W-:Y:S01]  /*7aa0*/  HMMA.16816.F32.BF16 R40, R8.reuse, R92, R40 ;  /* 0x0000005c0828723c */ /* 0x040fe20000041828 */
[----:B------:R-:W-:Y:S02]  /*7ab0*/  IMAD.MOV.U32 R200, RZ, RZ, R20 ;  /* 0x000000ffffc87224 */ /* 0x000fe400078e0014 */
[----:B------:R-:W-:Y:S02]  /*7ac0*/  IMAD.MOV.U32 R199, RZ, RZ, R22 ;  /* 0x000000ffffc77224 */ /* 0x000fe400078e0016 */
[----:B------:R-:W-:Y:S01]  /*7ad0*/  IMAD.MOV.U32 R198, RZ, RZ, R23 ;  /* 0x000000ffffc67224 */ /* 0x000fe200078e0017 */
[----:B------:R-:W-:Y:S01]  /*7ae0*/  HMMA.16816.F32.BF16 R248, R8, R54, R28 ;  /* 0x0000003608f8723c */ /* 0x000fe2000004181c */
[----:B------:R-:W-:-:S05]  /*7af0*/  IMAD.MOV.U32 R92, RZ, RZ, R36 ;  /* 0x000000ffff5c7224 */ /* 0x000fca00078e0024 */
[----:B------:R-:W-:Y:S01]  /*7b00*/  HMMA.16816.F32.BF16 R36, R12, R68, RZ ;  /* 0x000000440c24723c */ /* 0x000fe200000418ff */
[----:B------:R-:W-:Y:S02]  /*7b10*/  IMAD.MOV.U32 R54, RZ, RZ, R127 ;  /* 0x000000ffff367224 */ /* 0x000fe400078e007f */
[----:B------:R-:W-:-:S03]  /*7b20*/  IMAD.MOV.U32 R127, RZ, RZ, R21 ;  /* 0x000000ffff7f7224 */ /* 0x000fc600078e0015 */
[C---:B------:R-:W-:Y:S01]  /*7b30*/  HMMA.16816.F32.BF16 R28, R12.reuse, R88, RZ ;  /* 0x000000580c1c723c */ /* 0x040fe200000418ff */
[----:B------:R-:W-:Y:S02]  /*7b40*/  IMAD.MOV.U32 R154, RZ, RZ, R27 ;  /* 0x000000ffff9a7224 */ /* 0x000fe400078e001b */
        /* <DEDUP_REMOVED lines=8> */
[----:B------:R-:W-:Y:S02]  /*7bd0*/  IMAD.MOV.U32 R197, RZ, RZ, R43 ;  /* 0x000000ffffc57224 */ /* 0x000fe400078e002b */
[----:B------:R-:W-:Y:S01]  /*7be0*/  IMAD.MOV.U32 R68, RZ, RZ, R52 ;  /* 0x000000ffff447224 */ /* 0x000fe200078e0034 */
[C---:B------:R-:W-:Y:S01]  /*7bf0*/  HMMA.16816.F32.BF16 R24, R12.reuse, R90, RZ ;  /* 0x0000005a0c18723c */ /* 0x040fe200000418ff */
[----:B------:R-:W-:Y:S02]  /*7c00*/  IMAD.MOV.U32 R52, RZ, RZ, R163 ;  /* 0x000000ffff347224 */ /* 0x000fe400078e00a3 */
[----:B------:R-:W-:Y:S02]  /*7c10*/  IMAD.MOV.U32 R69, RZ, RZ, R162 ;  /* 0x000000ffff457224 */ /* 0x000fe400078e00a2 */
[----:B------:R-:W-:Y:S01]  /*7c20*/  IMAD.MOV.U32 R101, RZ, RZ, R153 ;  /* 0x000000ffff657224 */ /* 0x000fe200078e0099 */
[----:B------:R-:W-:Y:S01]  /*7c30*/  HMMA.16816.F32.BF16 R44, R12, R64, RZ ;  /* 0x000000400c2c723c */ /* 0x000fe200000418ff */
[----:B------:R-:W-:-:S05]  /*7c40*/  IMAD.MOV.U32 R100, RZ, RZ, R146 ;  /* 0x000000ffff647224 */ /* 0x000fca00078e0092 */
[----:B-1----:R-:W-:Y:S01]  /*7c50*/  HMMA.16816.F32.BF16 R244, R8, R72, R36 ;  /* 0x0000004808f4723c */ /* 0x002fe20000041824 */
[----:B------:R-:W-:Y:S02]  /*7c60*/  IMAD.MOV.U32 R64, RZ, RZ, R33 ;  /* 0x000000ffff407224 */ /* 0x000fe400078e0021 */
[----:B------:R-:W-:-:S03]  /*7c70*/  IMAD.MOV.U32 R65, RZ, RZ, R32 ;  /* 0x000000ffff417224 */ /* 0x000fc600078e0020 */
[C---:B------:R-:W-:Y:S01]  /*7c80*/  HMMA.16816.F32.BF16 R232, R8.reuse, R80, R20 ;  /* 0x0000005008e8723c */ /* 0x040fe20000041814 */
[----:B------:R-:W-:Y:S01]  /*7c90*/  IMAD.MOV.U32 R72, RZ, RZ, R92 ;  /* 0x000000ffff487224 */ /* 0x000fe200078e005c */
[----:B------:R-:W-:Y:S01]  /*7ca0*/  LOP3.LUT R39, R18, 0xffff, RZ, 0xc0, !PT ;  /* 0x0000ffff12277812 */ /* 0x000fe200078ec0ff */
[----:B------:R-:W-:Y:S01]  /*7cb0*/  IMAD.MOV.U32 R193, RZ, RZ, R224 ;  /* 0x000000ffffc17224 */ /* 0x000fe200078e00e0 */
[----:B------:R-:W-:Y:S01]  /*7cc0*/  SHF.R.U32.HI R38, RZ, 0x10, R18 ;  /* 0x00000010ff267819 */ /* 0x000fe20000011612 */
[----:B------:R-:W-:Y:S01]  /*7cd0*/  IMAD.MOV.U32 R190, RZ, RZ, R225 ;  /* 0x000000ffffbe7224 */ /* 0x000fe200078e00e1 */
[----:B--2---:R-:W-:Y:S01]  /*7ce0*/  HMMA.16816.F32.BF16 R92, R8, R56, R28 ;  /* 0x00000038085c723c */ /* 0x004fe2000004181c */
[----:B------:R-:W1:Y:S01]  /*7cf0*/  LDSM.16.MT88.4 R28, [R188+0x14800] ;  /* 0x01480000bc1c783b */ /* 0x000e620000004200 */
[----:B------:R-:W-:Y:S02]  /*7d00*/  IMAD.MOV.U32 R189, RZ, RZ, R226 ;  /* 0x000000ffffbd7224 */ /* 0x000fe400078e00e2 */
[----:B------:R-:W-:-:S02]  /*7d10*/  IMAD.MOV.U32 R184, RZ, RZ, R227 ;  /* 0x000000ffffb87224 */ /* 0x000fc400078e00e3 */
        /* <DEDUP_REMOVED lines=8> */
[----:B---3--:R-:W-:Y:S01]  /*7da0*/  HMMA.16816.F32.BF16 R24, R12, R48, RZ ;  /* 0x000000300c18723c */ /* 0x008fe200000418ff */
[----:B------:R-:W-:-:S02]  /*7db0*/  IMAD.MOV.U32 R59, RZ, RZ, R64 ;  /* 0x000000ffff3b7224 */ /* 0x000fc400078e0040 */
[----:B------:R-:W-:-:S03]  /*7dc0*/  IMAD.MOV.U32 R64, RZ, RZ, R219 ;  /* 0x000000ffff407224 */ /* 0x000fc600078e00db */
[----:B------:R-:W-:Y:S01]  /*7dd0*/  HMMA.16816.F32.BF16 R32, R12, R70, RZ ;  /* 0x000000460c20723c */ /* 0x000fe200000418ff */
[----:B------:R-:W-:-:S05]  /*7de0*/  IMAD.MOV.U32 R48, RZ, RZ, R100 ;  /* 0x000000ffff307224 */ /* 0x000fca00078e0064 */
[----:B------:R-:W-:Y:S01]  /*7df0*/  HMMA.16816.F32.BF16 R84, R8, R76, R44 ;  /* 0x0000004c0854723c */ /* 0x000fe2000004182c */
[----:B------:R-:W-:Y:S02]  /*7e00*/  IMAD.MOV.U32 R70, RZ, RZ, R152 ;  /* 0x000000ffff467224 */ /* 0x000fe400078e0098 */
[----:B------:R-:W-:-:S03]  /*7e10*/  IMAD.MOV.U32 R71, RZ, RZ, R147 ;  /* 0x000000ffff477224 */ /* 0x000fc600078e0093 */
[----:B------:R-:W-:Y:S01]  /*7e20*/  HMMA.16816.F32.BF16 R40, R12, R66, RZ ;  /* 0x000000420c28723c */ /* 0x000fe200000418ff */
[----:B------:R-:W-:Y:S01]  /*7e30*/  IMAD.MOV.U32 R47, RZ, RZ, R4 ;  /* 0x000000ffff2f7224 */ /* 0x000fe200078e0004 */
[----:B------:R-:W-:Y:S01]  /*7e40*/  LOP3.LUT R4, R105, UR4, RZ, 0x3c, !PT ;  /* 0x0000000469047c12 */ /* 0x000fe2000f8e3cff */
[----:B------:R-:W-:Y:S02]  /*7e50*/  IMAD.MOV.U32 R46, RZ, RZ, R145 ;  /* 0x000000ffff2e7224 */ /* 0x000fe400078e0091 */
[----:B------:R-:W-:Y:S02]  /*7e60*/  IMAD.MOV.U32 R105, RZ, RZ, R216 ;  /* 0x000000ffff697224 */ /* 0x000fe400078e00d8 */
[----:B------:R-:W-:Y:S02]  /*7e70*/  IMAD.MOV.U32 R66, RZ, RZ, R160 ;  /* 0x000000ffff427224 */ /* 0x000fe400078e00a0 */
[----:B------:R-:W-:Y:S01]  /*7e80*/  HMMA.16816.F32.BF16 R160, R8, R82, R20 ;  /* 0x0000005208a0723c */ /* 0x000fe20000041814 */
[----:B------:R-:W-:-:S02]  /*7e90*/  IMAD.MOV.U32 R67, RZ, RZ, R155 ;  /* 0x000000ffff437224 */ /* 0x000fc400078e009b */
[----:B------:R-:W-:Y:S02]  /*7ea0*/  IMAD.MOV.U32 R49, RZ, RZ, R66 ;  /* 0x000000ffff317224 */ /* 0x000fe400078e0042 */
[----:B------:R-:W-:Y:S01]  /*7eb0*/  IMAD.MOV.U32 R66, RZ, RZ, R55 ;  /* 0x000000ffff427224 */ /* 0x000fe200078e0037 */
[----:B-1----:R-:W-:Y:S01]  /*7ec0*/  HMMA.16816.F32.BF16 R152, R8, R28, R24 ;  /* 0x0000001c0898723c */ /* 0x002fe20000041818 */
[----:B------:R-:W-:Y:S02]  /*7ed0*/  IMAD.MOV.U32 R83, RZ, RZ, R5 ;  /* 0x000000ffff537224 */ /* 0x000fe400078e0005 */
[----:B------:R-:W-:-:S03]  /*7ee0*/  IMAD.WIDE.U32 R4, R4, -0x326172a9, RZ ;  /* 0xcd9e8d5704047825 */ /* 0x000fc600078e00ff */
[----:B------:R-:W-:Y:S01]  /*7ef0*/  HMMA.16816.F32.BF16 R88, R8, R74, R32 ;  /* 0x0000004a0858723c */ /* 0x000fe20000041820 */
[----:B------:R-:W-:Y:S01]  /*7f00*/  IMAD.MOV.U32 R82, RZ, RZ, R144 ;  /* 0x000000ffff527224 */ /* 0x000fe200078e0090 */
[----:B------:R-:W-:Y:S01]  /*7f10*/  LOP3.LUT R5, R5, UR43, R124, 0x96, !PT ;  /* 0x0000002b05057c12 */ /* 0x000fe2000f8e967c */
[----:B------:R-:W-:Y:S01]  /*7f20*/  IMAD.MOV.U32 R55, RZ, RZ, R181 ;  /* 0x000000ffff377224 */ /* 0x000fe200078e00b5 */
[----:B------:R-:W-:Y:S01]  /*7f30*/  LOP3.LUT R20, R61, UR42, R4, 0x96, !PT ;  /* 0x0000002a3d147c12 */ /* 0x000fe2000f8e9604 */
[----:B------:R-:W-:Y:S01]  /*7f40*/  IMAD.MOV.U32 R61, RZ, RZ, R46 ;  /* 0x000000ffff3d7224 */ /* 0x000fe200078e002e */
[----:B------:R-:W-:Y:S01]  /*7f50*/  HMMA.16816.F32.BF16 R32, R12, R50, RZ ;  /* 0x000000320c20723c */ /* 0x000fe200000418ff */
[----:B------:R-:W-:-:S04]  /*7f60*/  IMAD.WIDE.U32 R4, R5, -0x2daee0ad, RZ ;  /* 0xd2511f5305047825 */ /* 0x000fc800078e00ff */
[----:B------:R-:W-:Y:S01]  /*7f70*/  IMAD.WIDE.U32 R20, R20, -0x2daee0ad, RZ ;  /* 0xd2511f5314147825 */ /* 0x000fe200078e00ff */
[----:B------:R-:W-:Y:S01]  /*7f80*/  LOP3.LUT R22, R5, UR41, R62, 0x96, !PT ;  /* 0x0000002905167c12 */ /* 0x000fe2000f8e963e */
[----:B------:R-:W-:Y:S02]  /*7f90*/  HMMA.16816.F32.BF16 R76, R8, R78, R40 ;  /* 0x0000004e084c723c */ /* 0x000fe40000041828 */
[----:B------:R-:W-:Y:S01]  /*7fa0*/  IMAD.MOV.U32 R51, RZ, RZ, R71 ;  /* 0x000000ffff337224 */ /* 0x000fe200078e0047 */
[C-C-:B------:R-:W-:Y:S01]  /*7fb0*/  LOP3.LUT R24, R21.reuse, UR38, R4.reuse, 0x96, !PT ;  /* 0x0000002615187c12 */ /* 0x140fe2000f8e9604 */
[----:B------:R-:W-:Y:S01]  /*7fc0*/  IMAD.WIDE.U32 R22, R22, -0x326172a9, RZ ;  /* 0xcd9e8d5716167825 */ /* 0x000fe200078e00ff */
[----:B------:R-:W-:Y:S02]  /*7fd0*/  LOP3.LUT R21, R21, UR38, R4, 0x96, !PT ;  /* 0x0000002615157c12 */ /* 0x000fe4000f8e9604 */
[----:B------:R-:W-:Y:S01]  /*7fe0*/  LOP3.LUT R43, R16, 0xffff, RZ, 0xc0, !PT ;  /* 0x0000ffff102b7812 */ /* 0x000fe200078ec0ff */
[----:B------:R-:W-:Y:S01]  /*7ff0*/  IMAD.WIDE.U32 R24, R24, -0x326172a9, RZ ;  /* 0xcd9e8d5718187825 */ /* 0x000fe200078e00ff */
[----:B------:R-:W-:-:S03]  /*8000*/  LOP3.LUT R23, R23, UR40, R60, 0x96, !PT ;  /* 0x0000002817177c12 */ /* 0x000fc6000f8e963c */
[----:B------:R-:W-:Y:S01]  /*8010*/  IMAD.WIDE.U32 R26, R21, -0x326172a9, RZ ;  /* 0xcd9e8d57151a7825 */ /* 0x000fe200078e00ff */
[----:B------:R-:W-:Y:S02]  /*8020*/  LOP3.LUT R22, R25, UR30, R22, 0x96, !PT ;  /* 0x0000001e19167c12 */ /* 0x000fe4000f8e9616 */
[----:B------:R-:W-:Y:S01]  /*8030*/  LOP3.LUT R25, R5, UR41, R62, 0x96, !PT ;  /* 0x0000002905197c12 */ /* 0x000fe2000f8e963e */
[----:B------:R-:W-:Y:S01]  /*8040*/  IMAD.WIDE.U32 R4, R23, -0x2daee0ad, RZ ;  /* 0xd2511f5317047825 */ /* 0x000fe200078e00ff */
[----:B------:R-:W-:Y:S03]  /*8050*/  HMMA.16816.F32.BF16 R144, R8, R30, R32 ;  /* 0x0000001e0890723c */ /* 0x000fe60000041820 */
[----:B------:R-:W-:Y:S01]  /*8060*/  IMAD.WIDE.U32 R28, R22, -0x2daee0ad, RZ ;  /* 0xd2511f53161c7825 */ /* 0x000fe200078e00ff */
[----:B------:R-:W-:-:S03]  /*8070*/  LOP3.LUT R22, R5, UR22, R20, 0x96, !PT ;  /* 0x0000001605167c12 */ /* 0x000fc6000f8e9614 */
[----:B------:R-:W-:Y:S01]  /*8080*/  IMAD.MOV.U32 R62, RZ, RZ, R101 ;  /* 0x000000ffff3e7224 */ /* 0x000fe200078e0065 */
[----:B------:R-:W-:Y:S01]  /*8090*/  LOP3.LUT R29, R29, UR6, R4, 0x96, !PT ;  /* 0x000000061d1d7c12 */ /* 0x000fe2000f8e9604 */
[----:B------:R-:W-:-:S04]  /*80a0*/  IMAD.WIDE.U32 R4, R25, -0x326172a9, RZ ;  /* 0xcd9e8d5719047825 */ /* 0x000fc800078e00ff */
[----:B------:R-:W-:Y:S01]  /*80b0*/  IMAD.WIDE.U32 R22, R22, -0x326172a9, RZ ;  /* 0xcd9e8d5716167825 */ /* 0x000fe200078e00ff */
[----:B------:R-:W-:Y:S02]  /*80c0*/  LOP3.LUT R30, R5, UR40, R60, 0x96, !PT ;  /* 0x00000028051e7c12 */ /* 0x000fe4000f8e963c */
[----:B------:R-:W-:Y:S01]  /*80d0*/  LOP3.LUT R25, R27, UR30, R4, 0x96, !PT ;  /* 0x0000001e1b197c12 */ /* 0x000fe2000f8e9604 */
[----:B------:R-:W-:Y:S01]  /*80e0*/  IMAD.WIDE.U32 R4, R29, -0x326172a9, RZ ;  /* 0xcd9e8d571d047825 */ /* 0x000fe200078e00ff */
[----:B------:R-:W-:-:S03]  /*80f0*/  LOP3.LUT R31, R23, UR7, R24, 0x96, !PT ;  /* 0x00000007171f7c12 */ /* 0x000fc6000f8e9618 */
[----:B------:R-:W-:Y:S01]  /*8100*/  IMAD.WIDE.U32 R32, R25, -0x2daee0ad, RZ ;  /* 0xd2511f5319207825 */ /* 0x000fe200078e00ff */
[----:B------:R-:W-:Y:S02]  /*8110*/  LOP3.LUT R21, R5, UR9, R22, 0x96, !PT ;  /* 0x0000000905157c12 */ /* 0x000fe4000f8e9616 */
[C---:B------:R-:W-:Y:S01]  /*8120*/  LOP3.LUT R24, R4.reuse, 0xff, RZ, 0xc0, !PT ;  /* 0x000000ff04187812 */ /* 0x040fe200078ec0ff */
[----:B------:R-:W-:Y:S01]  /*8130*/  IMAD.MOV.U32 R60, RZ, RZ, R47 ;  /* 0x000000ffff3c7224 */ /* 0x000fe200078e002f */
[----:B------:R-:W-:Y:S01]  /*8140*/  LOP3.LUT R29, R4, 0xffff, RZ, 0xc0, !PT ;  /* 0x0000ffff041d7812 */ /* 0x000fe200078ec0ff */
[----:B------:R-:W-:Y:S01]  /*8150*/  IMAD.MOV.U32 R71, RZ, RZ, R54 ;  /* 0x000000ffff477224 */ /* 0x000fe200078e0036 */
[----:B------:R-:W-:Y:S01]  /*8160*/  SHF.R.U32.HI R27, RZ, 0x10, R4 ;  /* 0x00000010ff1b7819 */ /* 0x000fe20000011604 */
[----:B------:R-:W-:Y:S01]  /*8170*/  IMAD.MOV.U32 R50, RZ, RZ, R70 ;  /* 0x000000ffff327224 */ /* 0x000fe200078e0046 */
[----:B------:R-:W-:Y:S01]  /*8180*/  SHF.R.U32.HI R23, RZ, 0x18, R4 ;  /* 0x00000018ff177819 */ /* 0x000fe20000011604 */
[----:B------:R-:W-:Y:S01]  /*8190*/  IMAD.WIDE.U32 R4, R30, -0x2daee0ad, RZ ;  /* 0xd2511f531e047825 */ /* 0x000fe200078e00ff */
[----:B------:R-:W-:-:S02]  /*81a0*/  LOP3.LUT R22, R17, UR9, R96, 0x96, !PT ;  /* 0x0000000911167c12 */ /* 0x000fc4000f8e9660 */
[----:B------:R-:W-:Y:S01]  /*81b0*/  LOP3.LUT R30, R16, 0xff, RZ, 0xc0, !PT ;  /* 0x000000ff101e7812 */ /* 0x000fe200078ec0ff */
[----:B------:R-:W-:Y:S01]  /*81c0*/  IMAD.MOV.U32 R70, RZ, RZ, R53 ;  /* 0x000000ffff467224 */ /* 0x000fe200078e0035 */
[----:B------:R-:W-:Y:S01]  /*81d0*/  LOP3.LUT R5, R5, UR22, R20, 0x96, !PT ;  /* 0x0000001605057c12 */ /* 0x000fe2000f8e9614 */
[----:B------:R-:W-:Y:S01]  /*81e0*/  IMAD.MOV.U32 R58, RZ, RZ, R67 ;  /* 0x000000ffff3a7224 */ /* 0x000fe200078e0043 */
[----:B------:R-:W-:Y:S01]  /*81f0*/  LOP3.LUT R4, R33, UR6, R4, 0x96, !PT ;  /* 0x0000000621047c12 */ /* 0x000fe2000f8e9604 */
[----:B------:R-:W-:Y:S01]  /*8200*/  IMAD.MOV.U32 R67, RZ, RZ, R65 ;  /* 0x000000ffff437224 */ /* 0x000fe200078e0041 */
[----:B------:R-:W-:Y:S01]  /*8210*/  SHF.R.U32.HI R33, RZ, 0x10, R16 ;  /* 0x00000010ff217819 */ /* 0x000fe20000011610 */
[----:B------:R-:W-:Y:S01]  /*8220*/  IMAD.MOV.U32 R65, RZ, RZ, R218 ;  /* 0x000000ffff417224 */ /* 0x000fe200078e00da */
[----:B------:R-:W-:Y:S01]  /*8230*/  SHF.R.U32.HI R25, RZ, 0x18, R16 ;  /* 0x00000018ff197819 */ /* 0x000fe20000011610 */
[----:B------:R-:W-:Y:S01]  /*8240*/  IMAD.WIDE.U32 R16, R5, -0x326172a9, RZ ;  /* 0xcd9e8d5705107825 */ /* 0x000fe200078e00ff */
[----:B------:R-:W-:-:S03]  /*8250*/  ISETP.LE.U32.AND P2, PT, R23, UR14, PT ;  /* 0x0000000e17007c0c */ /* 0x000fc6000bf43070 */
[----:B------:R-:W-:Y:S01]  /*8260*/  FFMA.FTZ R23, R110, UR8, -R7 ;  /* 0x000000086e177c23 */ /* 0x000fe20008010807 */
[----:B------:R-:W-:Y:S01]  /*8270*/  ISETP.LE.U32.AND P5, PT, R24, UR14, PT ;  /* 0x0000000e18007c0c */ /* 0x000fe2000bfa3070 */
[----:B------:R-:W-:Y:S01]  /*8280*/  IMAD.WIDE.U32 R4, R4, -0x326172a9, RZ ;  /* 0xcd9e8d5704047825 */ /* 0x000fe200078e00ff */
[----:B------:R-:W-:Y:S01]  /*8290*/  LOP3.LUT R42, R17, UR7, R26, 0x96, !PT ;  /* 0x00000007112a7c12 */ /* 0x000fe2000f8e961a */
[----:B------:R1:W-:Y:S01]  /*82a0*/  MUFU.EX2 R74, R23 ;  /* 0x00000017004a7308 */ /* 0x0003e20000000800 */
[----:B------:R-:W-:Y:S01]  /*82b0*/  LOP3.LUT R17, R19, UR21, R98, 0x96, !PT ;  /* 0x0000001513117c12 */ /* 0x000fe2000f8e9662 */
[----:B------:R-:W-:Y:S01]  /*82c0*/  IMAD.MOV.U32 R96, RZ, RZ, R217 ;  /* 0x000000ffff607224 */ /* 0x000fe200078e00d9 */
[----:B------:R-:W-:Y:S01]  /*82d0*/  LOP3.LUT R20, R5, UR9, R16, 0x96, !PT ;  /* 0x0000000905147c12 */ /* 0x000fe2000f8e9610 */
[----:B------:R-:W-:Y:S01]  /*82e0*/  FFMA.FTZ R16, R107, UR8, -R7 ;  /* 0x000000086b107c23 */ /* 0x000fe20008010807 */
[C---:B------:R-:W-:Y:S01]  /*82f0*/  LOP3.LUT R34, R4.reuse, 0xffff, RZ, 0xc0, !PT ;  /* 0x0000ffff04227812 */ /* 0x040fe200078ec0ff */
[----:B------:R-:W-:Y:S01]  /*8300*/  ULDC.64 UR6, c[0x0][0x2a8] ;  /* 0x0000aa0000067ab9 */ /* 0x000fe20000000a00 */
[----:B------:R-:W-:Y:S01]  /*8310*/  LOP3.LUT R35, R4, 0xff, RZ, 0xc0, !PT ;  /* 0x000000ff04237812 */ /* 0x000fe200078ec0ff */
[----:B------:R-:W-:Y:S01]  /*8320*/  MUFU.EX2 R101, R16 ;  /* 0x0000001000657308 */ /* 0x000fe20000000800 */
[----:B------:R-:W-:-:S02]  /*8330*/  SHF.R.U32.HI R41, RZ, 0x10, R4 ;  /* 0x00000010ff297819 */ /* 0x000fc40000011604 */
[----:B------:R-:W-:Y:S01]  /*8340*/  SHF.R.U32.HI R40, RZ, 0x18, R4 ;  /* 0x00000018ff287819 */ /* 0x000fe20000011604 */
[----:B------:R-:W-:Y:S01]  /*8350*/  FFMA.FTZ R4, R106, UR8, -R7 ;  /* 0x000000086a047c23 */ /* 0x000fe20008010807 */
[----:B------:R-:W-:-:S03]  /*8360*/  LOP3.LUT R5, R21, 0xff, RZ, 0xc0, !PT ;  /* 0x000000ff15057812 */ /* 0x000fc600078ec0ff */
[----:B------:R2:W3:Y:S01]  /*8370*/  MUFU.EX2 R103, R4 ;  /* 0x0000000400677308 */ /* 0x0004e20000000800 */
[----:B------:R-:W-:Y:S01]  /*8380*/  ISETP.LE.U32.AND P1, PT, R5, UR14, PT ;  /* 0x0000000e05007c0c */ /* 0x000fe2000bf23070 */
[----:B-1----:R-:W-:Y:S01]  /*8390*/  FFMA.FTZ R23, R113, UR8, -R0 ;  /* 0x0000000871177c23 */ /* 0x002fe20008010800 */
[----:B------:R-:W-:-:S04]  /*83a0*/  LOP3.LUT R5, R27, 0xff, RZ, 0xc0, !PT ;  /* 0x000000ff1b057812 */ /* 0x000fc800078ec0ff */
[----:B------:R-:W-:Y:S01]  /*83b0*/  ISETP.LE.U32.AND P3, PT, R5, UR14, PT ;  /* 0x0000000e05007c0c */ /* 0x000fe2000bf63070 */
[----:B------:R-:W-:-:S04]  /*83c0*/  FFMA.FTZ R5, R108, UR8, -R0 ;  /* 0x000000086c057c23 */ /* 0x000fc80008010800 */
[----:B------:R1:W-:Y:S01]  /*83d0*/  MUFU.EX2 R98, R5 ;  /* 0x0000000500627308 */ /* 0x0003e20000000800 */
[----:B--2---:R-:W-:Y:S02]  /*83e0*/  LOP3.LUT R4, R21, 0xffff, RZ, 0xc0, !PT ;  /* 0x0000ffff15047812 */ /* 0x004fe400078ec0ff */
[----:B---3--:R-:W-:Y:S02]  /*83f0*/  F2FP.BF16.F32.PACK_AB R16, R103, R101 ;  /* 0x000000656710723e */ /* 0x008fe400000010ff */
[----:B------:R-:W-:Y:S02]  /*8400*/  SHF.R.U32.HI R4, RZ, 0x8, R4 ;  /* 0x00000008ff047819 */ /* 0x000fe40000011604 */
[----:B------:R-:W-:Y:S02]  /*8410*/  PRMT R179, R16, 0x7610, R179 ;  /* 0x0000761010b37816 */ /* 0x000fe400000000b3 */
[----:B------:R-:W-:Y:S02]  /*8420*/  LOP3.LUT R4, R4, 0xffff, RZ, 0xc0, !PT ;  /* 0x0000ffff04047812 */ /* 0x000fe400078ec0ff */
[----:B------:R-:W-:Y:S01]  /*8430*/  PRMT R178, R16, 0x7632, R178 ;  /* 0x0000763210b27816 */ /* 0x000fe200000000b2 */
[----:B------:R-:W-:-:S02]  /*8440*/  @!P1 HFMA2.BF16_V2 R106, -RZ.H0_H0, RZ.H0_H0, -R179.H0_H0 ;  /* 0x200000ffff6a9231 */ /* 0x000fc400003409b3 */
[----:B-1----:R-:W-:Y:S01]  /*8450*/  FFMA.FTZ R5, R109, UR8, -R0 ;  /* 0x000000086d057c23 */ /* 0x002fe20008010800 */
[----:B------:R-:W-:Y:S02]  /*8460*/  ISETP.LE.U32.AND P6, PT, R4, UR14, PT ;  /* 0x0000000e04007c0c */ /* 0x000fe4000bfc3070 */
[--C-:B------:R-:W-:Y:S01]  /*8470*/  SHF.R.U32.HI R4, RZ, 0x18, R21.reuse ;  /* 0x00000018ff047819 */ /* 0x100fe20000011615 */
[----:B------:R-:W1:Y:S01]  /*8480*/  MUFU.EX2 R100, R5 ;  /* 0x0000000500647308 */ /* 0x000e620000000800 */
[----:B------:R-:W-:Y:S02]  /*8490*/  PRMT R47, R179, 0x5410, R178 ;  /* 0x00005410b32f7816 */ /* 0x000fe400000000b2 */
[----:B------:R-:W-:Y:S02]  /*84a0*/  ISETP.LE.U32.AND P4, PT, R4, UR14, PT ;  /* 0x0000000e04007c0c */ /* 0x000fe4000bf83070 */
[----:B------:R-:W-:Y:S02]  /*84b0*/  SHF.R.U32.HI R4, RZ, 0x10, R21 ;  /* 0x00000010ff047819 */ /* 0x000fe40000011615 */
[----:B------:R-:W-:-:S02]  /*84c0*/  @!P1 PRMT R179, R106, 0x5410, RZ ;  /* 0x000054106ab39816 */ /* 0x000fc400000000ff */
[----:B------:R-:W-:Y:S01]  /*84d0*/  LOP3.LUT R4, R4, 0xff, RZ, 0xc0, !PT ;  /* 0x000000ff04047812 */ /* 0x000fe200078ec0ff */
[----:B------:R-:W-:-:S03]  /*84e0*/  @!P6 HFMA2.BF16_V2 R107, -RZ.H0_H0, RZ.H0_H0, -R178.H0_H0 ;  /* 0x200000ffff6be231 */ /* 0x000fc600003409b2 */
[----:B------:R-:W-:Y:S02]  /*84f0*/  ISETP.LE.U32.AND P1, PT, R4, UR14, PT ;  /* 0x0000000e04007c0c */ /* 0x000fe4000bf23070 */
[----:B------:R-:W-:Y:S02]  /*8500*/  SHF.R.U32.HI R4, RZ, 0x8, R29 ;  /* 0x00000008ff047819 */ /* 0x000fe4000001161d */
[----:B-1----:R-:W-:Y:S02]  /*8510*/  F2FP.BF16.F32.PACK_AB R21, R100, R98 ;  /* 0x000000626415723e */ /* 0x002fe400000010ff */
[----:B------:R-:W-:Y:S02]  /*8520*/  LOP3.LUT R4, R4, 0xffff, RZ, 0xc0, !PT ;  /* 0x0000ffff04047812 */ /* 0x000fe400078ec0ff */
[C---:B------:R-:W-:Y:S02]  /*8530*/  PRMT R177, R21.reuse, 0x7632, R177 ;  /* 0x0000763215b17816 */ /* 0x040fe400000000b1 */
[----:B------:R-:W-:Y:S01]  /*8540*/  PRMT R176, R21, 0x7610, R176 ;  /* 0x0000761015b07816 */ /* 0x000fe200000000b0 */
[----:B------:R-:W-:Y:S01]  /*8550*/  FFMA.FTZ R21, R111, UR8, -R7 ;  /* 0x000000086f157c23 */ /* 0x000fe20008010807 */
[----:B------:R-:W-:Y:S01]  /*8560*/  @!P6 PRMT R178, R107, 0x5410, RZ ;  /* 0x000054106bb2e816 */ /* 0x000fe200000000ff */
[----:B------:R-:W-:Y:S01]  /*8570*/  @!P4 HFMA2.BF16_V2 R108, -RZ.H0_H0, RZ.H0_H0, -R177.H0_H0 ;  /* 0x200000ffff6cc231 */ /* 0x000fe200003409b1 */
[----:B------:R-:W-:Y:S01]  /*8580*/  ISETP.LE.U32.AND P6, PT, R4, UR14, PT ;  /* 0x0000000e04007c0c */ /* 0x000fe2000bfc3070 */
[----:B------:R1:W2:Y:S01]  /*8590*/  MUFU.EX2 R73, R21 ;  /* 0x0000001500497308 */ /* 0x0002a20000000800 */
[----:B------:R-:W-:Y:S01]  /*85a0*/  IMAD.WIDE.U32 R4, R31, -0x2daee0ad, RZ ;  /* 0xd2511f531f047825 */ /* 0x000fe200078e00ff */
[----:B------:R-:W-:-:S03]  /*85b0*/  PRMT R54, R176, 0x5410, R177 ;  /* 0x00005410b0367816 */ /* 0x000fc600000000b1 */
[----:B------:R-:W-:Y:S01]  /*85c0*/  @!P1 HFMA2.BF16_V2 R109, -RZ.H0_H0, RZ.H0_H0, -R176.H0_H0 ;  /* 0x200000ffff6d9231 */ /* 0x000fe200003409b0 */
[----:B------:R-:W-:Y:S02]  /*85d0*/  @!P4 PRMT R177, R108, 0x5410, RZ ;  /* 0x000054106cb1c816 */ /* 0x000fe400000000ff */
[----:B------:R-:W-:Y:S02]  /*85e0*/  LOP3.LUT R16, R5, UR21, R28, 0x96, !PT ;  /* 0x0000001505107c12 */ /* 0x000fe4000f8e961c */
[----:B------:R-:W-:Y:S02]  /*85f0*/  @!P1 PRMT R176, R109, 0x5410, RZ ;  /* 0x000054106db09816 */ /* 0x000fe400000000ff */
[----:B------:R2:W-:Y:S01]  /*8600*/  MUFU.EX2 R109, R23 ;  /* 0x00000017006d7308 */ /* 0x0005e20000000800 */
[----:B------:R-:W-:Y:S02]  /*8610*/  LOP3.LUT R37, R4, 0xffff, RZ, 0xc0, !PT ;  /* 0x0000ffff04257812 */ /* 0x000fe400078ec0ff */
[----:B------:R-:W-:-:S02]  /*8620*/  SHF.R.U32.HI R36, RZ, 0x10, R4 ;  /* 0x00000010ff247819 */ /* 0x000fc40000011604 */
[----:B------:R-:W-:Y:S02]  /*8630*/  LOP3.LUT R5, R41, 0xff, RZ, 0xc0, !PT ;  /* 0x000000ff29057812 */ /* 0x000fe400078ec0ff */
[----:B-1----:R-:W-:Y:S02]  /*8640*/  SHF.R.U32.HI R21, RZ, 0x10, R17 ;  /* 0x00000010ff157819 */ /* 0x002fe40000011611 */
[----:B------:R-:W-:Y:S02]  /*8650*/  PRMT R41, R5, 0x5410, R40 ;  /* 0x0000541005297816 */ /* 0x000fe40000000028 */
[----:B------:R-:W-:-:S04]  /*8660*/  LOP3.LUT R21, R21, 0xff, RZ, 0xc0, !PT ;  /* 0x000000ff15157812 */ /* 0x000fc800078ec0ff */
[----:B------:R-:W-:Y:S02]  /*8670*/  ISETP.LE.U32.AND P4, PT, R21, UR14, PT ;  /* 0x0000000e15007c0c */ /* 0x000fe4000bf83070 */
[----:B------:R-:W-:Y:S02]  /*8680*/  SHF.R.U32.HI R21, RZ, 0x10, R16 ;  /* 0x00000010ff157819 */ /* 0x000fe40000011610 */
[----:B--2---:R-:W-:Y:S02]  /*8690*/  F2FP.BF16.F32.PACK_AB R23, R74, R73 ;  /* 0x000000494a17723e */ /* 0x004fe400000010ff */
[----:B------:R-:W-:Y:S02]  /*86a0*/  LOP3.LUT R21, R21, 0xff, RZ, 0xc0, !PT ;  /* 0x000000ff15157812 */ /* 0x000fe400078ec0ff */
[----:B------:R-:W-:Y:S02]  /*86b0*/  PRMT R175, R23, 0x7610, R175 ;  /* 0x0000761017af7816 */ /* 0x000fe400000000af */
[----:B------:R-:W-:Y:S01]  /*86c0*/  ISETP.LE.U32.AND P1, PT, R21, UR14, PT ;  /* 0x0000000e15007c0c */ /* 0x000fe2000bf23070 */
[----:B------:R-:W-:Y:S01]  /*86d0*/  FFMA.FTZ R21, R112, UR8, -R0 ;  /* 0x0000000870157c23 */ /* 0x000fe20008010800 */
[----:B------:R-:W-:Y:S01]  /*86e0*/  PRMT R174, R23, 0x7632, R174 ;  /* 0x0000763217ae7816 */ /* 0x000fe200000000ae */
[----:B------:R-:W-:-:S02]  /*86f0*/  @!P5 HFMA2.BF16_V2 R110, -RZ.H0_H0, RZ.H0_H0, -R175.H0_H0 ;  /* 0x200000ffff6ed231 */ /* 0x000fc400003409af */
[----:B------:R-:W-:Y:S01]  /*8700*/  FFMA.FTZ R23, R114, UR8, -R7 ;  /* 0x0000000872177c23 */ /* 0x000fe20008010807 */
[----:B------:R1:W2:Y:S01]  /*8710*/  MUFU.EX2 R75, R21 ;  /* 0x00000015004b7308 */ /* 0x0002a20000000800 */
[----:B------:R-:W-:Y:S01]  /*8720*/  PRMT R53, R175, 0x5410, R174 ;  /* 0x00005410af357816 */ /* 0x000fe200000000ae */
[----:B------:R-:W-:Y:S01]  /*8730*/  @!P6 HFMA2.BF16_V2 R111, -RZ.H0_H0, RZ.H0_H0, -R174.H0_H0 ;  /* 0x200000ffff6fe231 */ /* 0x000fe200003409ae */
[----:B------:R-:W-:Y:S01]  /*8740*/  @!P5 PRMT R175, R110, 0x5410, RZ ;  /* 0x000054106eafd816 */ /* 0x000fe200000000ff */
[----:B------:R-:W-:Y:S02]  /*8750*/  IMAD.MOV.U32 R110, RZ, RZ, R70 ;  /* 0x000000ffff6e7224 */ /* 0x000fe400078e0046 */
[----:B------:R-:W-:Y:S02]  /*8760*/  @!P4 HFMA2.BF16_V2 R119, -RZ.H0_H0, RZ.H0_H0, -R229.H0_H0 ;  /* 0x200000ffff77c231 */ /* 0x000fe400003409e5 */
[----:B------:R-:W-:Y:S01]  /*8770*/  IMAD.MOV.U32 R70, RZ, RZ, R71 ;  /* 0x000000ffff467224 */ /* 0x000fe200078e0047 */
[----:B------:R-:W-:Y:S01]  /*8780*/  @!P6 PRMT R174, R111, 0x5410, RZ ;  /* 0x000054106faee816 */ /* 0x000fe200000000ff */
[----:B------:R-:W-:Y:S01]  /*8790*/  IMAD.MOV.U32 R71, RZ, RZ, R52 ;  /* 0x000000ffff477224 */ /* 0x000fe200078e0034 */
[----:B------:R3:W-:Y:S01]  /*87a0*/  MUFU.EX2 R102, R23 ;  /* 0x0000001700667308 */ /* 0x0007e20000000800 */
[----:B------:R-:W-:Y:S01]  /*87b0*/  @!P4 PRMT R229, R119, 0x5410, RZ ;  /* 0x0000541077e5c816 */ /* 0x000fe200000000ff */
[----:B------:R-:W-:-:S02]  /*87c0*/  IMAD.MOV.U32 R111, RZ, RZ, R68 ;  /* 0x000000ffff6f7224 */ /* 0x000fc400078e0044 */
[----:B------:R-:W-:Y:S01]  /*87d0*/  IMAD.MOV.U32 R68, RZ, RZ, R180 ;  /* 0x000000ffff447224 */ /* 0x000fe200078e00b4 */
[----:B-1----:R-:W-:-:S04]  /*87e0*/  LOP3.LUT R21, R17, 0xffff, RZ, 0xc0, !PT ;  /* 0x0000ffff11157812 */ /* 0x002fc800078ec0ff */
[----:B------:R-:W-:-:S04]  /*87f0*/  SHF.R.U32.HI R21, RZ, 0x8, R21 ;  /* 0x00000008ff157819 */ /* 0x000fc80000011615 */
[----:B------:R-:W-:Y:S02]  /*8800*/  LOP3.LUT R21, R21, 0xffff, RZ, 0xc0, !PT ;  /* 0x0000ffff15157812 */ /* 0x000fe400078ec0ff */
[----:B---3--:R-:W-:Y:S02]  /*8810*/  LOP3.LUT R23, R18, 0xff, RZ, 0xc0, !PT ;  /* 0x000000ff12177812 */ /* 0x008fe400078ec0ff */
[----:B------:R-:W-:Y:S02]  /*8820*/  ISETP.LE.U32.AND P5, PT, R21, UR14, PT ;  /* 0x0000000e15007c0c */ /* 0x000fe4000bfa3070 */
[----:B--2---:R-:W-:-:S04]  /*8830*/  F2FP.BF16.F32.PACK_AB R21, R75, R109 ;  /* 0x0000006d4b15723e */ /* 0x004fc800000010ff */
[C---:B------:R-:W-:Y:S02]  /*8840*/  PRMT R172, R21.reuse, 0x7610, R172 ;  /* 0x0000761015ac7816 */ /* 0x040fe400000000ac */
[----:B------:R-:W-:Y:S01]  /*8850*/  PRMT R173, R21, 0x7632, R173 ;  /* 0x0000763215ad7816 */ /* 0x000fe200000000ad */
[----:B------:R-:W-:Y:S02]  /*8860*/  FFMA.FTZ R21, R115, UR8, -R7 ;  /* 0x0000000873157c23 */ /* 0x000fe40008010807 */
[----:B------:R-:W-:Y:S01]  /*8870*/  @!P3 HFMA2.BF16_V2 R113, -RZ.H0_H0, RZ.H0_H0, -R172.H0_H0 ;  /* 0x200000ffff71b231 */ /* 0x000fe200003409ac */
[----:B------:R-:W-:Y:S01]  /*8880*/  PRMT R52, R172, 0x5410, R173 ;  /* 0x00005410ac347816 */ /* 0x000fe200000000ad */
[----:B------:R1:W2:Y:S01]  /*8890*/  MUFU.EX2 R108, R21 ;  /* 0x00000015006c7308 */ /* 0x0002a20000000800 */
[----:B------:R-:W-:Y:S02]  /*88a0*/  @!P2 HFMA2.BF16_V2 R112, -RZ.H0_H0, RZ.H0_H0, -R173.H0_H0 ;  /* 0x200000ffff70a231 */ /* 0x000fe400003409ad */
[----:B------:R-:W-:Y:S01]  /*88b0*/  @!P3 PRMT R172, R113, 0x5410, RZ ;  /* 0x0000541071acb816 */ /* 0x000fe200000000ff */
[----:B------:R-:W-:-:S02]  /*88c0*/  @!P5 HFMA2.BF16_V2 R120, -RZ.H0_H0, RZ.H0_H0, -R230.H0_H0 ;  /* 0x200000ffff78d231 */ /* 0x000fc400003409e6 */
[----:B------:R-:W-:Y:S01]  /*88d0*/  IMAD.MOV.U32 R113, RZ, RZ, R126 ;  /* 0x000000ffff717224 */ /* 0x000fe200078e007e */
[----:B------:R-:W-:Y:S01]  /*88e0*/  @!P2 PRMT R173, R112, 0x5410, RZ ;  /* 0x0000541070ada816 */ /* 0x000fe200000000ff */
[----:B------:R-:W-:Y:S01]  /*88f0*/  IMAD.MOV.U32 R112, RZ, RZ, R69 ;  /* 0x000000ffff707224 */ /* 0x000fe200078e0045 */
[----:B------:R-:W-:Y:S01]  /*8900*/  @!P5 PRMT R230, R120, 0x5410, RZ ;  /* 0x0000541078e6d816 */ /* 0x000fe200000000ff */
[----:B------:R-:W-:Y:S01]  /*8910*/  IMAD.MOV.U32 R69, RZ, RZ, R127 ;  /* 0x000000ffff457224 */ /* 0x000fe200078e007f */
[----:B-1----:R-:W-:-:S04]  /*8920*/  LOP3.LUT R21, R16, 0xff, RZ, 0xc0, !PT ;  /* 0x000000ff10157812 */ /* 0x002fc800078ec0ff */
        /* <DEDUP_REMOVED lines=9> */
[----:B--2---:R-:W-:-:S04]  /*89c0*/  F2FP.BF16.F32.PACK_AB R16, R102, R108 ;  /* 0x0000006c6610723e */ /* 0x004fc800000010ff */
        /* <DEDUP_REMOVED lines=11> */
[----:B------:R-:W-:-:S02]  /*8a80*/  ISETP.LE.U32.AND P3, PT, R16, UR14, PT ;  /* 0x0000000e10007c0c */ /* 0x000fc4000bf63070 */
[----:B------:R-:W-:Y:S01]  /*8a90*/  @!P2 PRMT R170, R115, 0x5410, RZ ;  /* 0x0000541073aaa816 */ /* 0x000fe200000000ff */
[----:B------:R-:W-:Y:S01]  /*8aa0*/  IMAD.MOV.U32 R115, RZ, RZ, R81 ;  /* 0x000000ffff737224 */ /* 0x000fe200078e0051 */
[----:B------:R-:W-:Y:S02]  /*8ab0*/  ISETP.LE.U32.AND P2, PT, R17, UR14, PT ;  /* 0x0000000e11007c0c */ /* 0x000fe4000bf43070 */
[----:B------:R-:W-:-:S04]  /*8ac0*/  SHF.R.U32.HI R17, RZ, 0x10, R22 ;  /* 0x00000010ff117819 */ /* 0x000fc80000011616 */
[----:B------:R-:W-:-:S03]  /*8ad0*/  LOP3.LUT R17, R17, 0xff, RZ, 0xc0, !PT ;  /* 0x000000ff11117812 */ /* 0x000fc600078ec0ff */
[----:B------:R-:W-:Y:S01]  /*8ae0*/  @!P3 HFMA2.BF16_V2 R121, -RZ.H0_H0, RZ.H0_H0, -R231.H0_H0 ;  /* 0x200000ffff79b231 */ /* 0x000fe200003409e7 */
[----:B-1----:R-:W-:Y:S02]  /*8af0*/  F2FP.BF16.F32.PACK_AB R16, R106, R107 ;  /* 0x0000006b6a10723e */ /* 0x002fe400000010ff */
[----:B------:R-:W-:Y:S01]  /*8b00*/  SHF.R.U32.HI R21, RZ, 0x18, R18 ;  /* 0x00000018ff157819 */ /* 0x000fe20000011612 */
[----:B------:R-:W-:Y:S01]  /*8b10*/  @!P2 HFMA2.BF16_V2 R118, -RZ.H0_H0, RZ.H0_H0, -R215.H0_H0 ;  /* 0x200000ffff76a231 */ /* 0x000fe200003409d7 */
[C---:B------:R-:W-:Y:S02]  /*8b20*/  PRMT R169, R16.reuse, 0x7632, R169 ;  /* 0x0000763210a97816 */ /* 0x040fe400000000a9 */
[----:B------:R-:W-:Y:S02]  /*8b30*/  PRMT R168, R16, 0x7610, R168 ;  /* 0x0000761010a87816 */ /* 0x000fe400000000a8 */
[----:B------:R-:W-:Y:S01]  /*8b40*/  LOP3.LUT R16, R33, 0xff, RZ, 0xc0, !PT ;  /* 0x000000ff21107812 */ /* 0x000fe200078ec0ff */
[----:B------:R-:W-:Y:S01]  /*8b50*/  @!P6 HFMA2.BF16_V2 R116, -RZ.H0_H0, RZ.H0_H0, -R169.H0_H0 ;  /* 0x200000ffff74e231 */ /* 0x000fe200003409a9 */
[----:B------:R-:W-:Y:S01]  /*8b60*/  PRMT R45, R168, 0x5410, R169 ;  /* 0x00005410a82d7816 */ /* 0x000fe200000000a9 */
[----:B------:R-:W-:Y:S01]  /*8b70*/  @!P1 HFMA2.BF16_V2 R117, -RZ.H0_H0, RZ.H0_H0, -R168.H0_H0 ;  /* 0x200000ffff759231 */ /* 0x000fe200003409a8 */
[----:B------:R-:W-:-:S02]  /*8b80*/  @!P3 PRMT R231, R121, 0x5410, RZ ;  /* 0x0000541079e7b816 */ /* 0x000fc400000000ff */
[----:B------:R-:W-:Y:S02]  /*8b90*/  @!P6 PRMT R169, R116, 0x5410, RZ ;  /* 0x0000541074a9e816 */ /* 0x000fe400000000ff */
[----:B------:R-:W-:Y:S02]  /*8ba0*/  ISETP.LE.U32.AND P6, PT, R30, UR14, PT ;  /* 0x0000000e1e007c0c */ /* 0x000fe4000bfc3070 */
[----:B------:R-:W1:Y:S01]  /*8bb0*/  LDSM.16.MT88.4 R28, [R187+0x14000] ;  /* 0x01400000bb1c783b */ /* 0x000e620000004200 */
[----:B------:R-:W-:Y:S02]  /*8bc0*/  ISETP.LE.U32.AND P3, PT, R16, UR14, PT ;  /* 0x0000000e10007c0c */ /* 0x000fe4000bf63070 */
[----:B------:R-:W-:Y:S02]  /*8bd0*/  LOP3.LUT R16, R22, 0xff, RZ, 0xc0, !PT ;  /* 0x000000ff16107812 */ /* 0x000fe400078ec0ff */
[----:B------:R-:W-:Y:S02]  /*8be0*/  @!P2 PRMT R215, R118, 0x5410, RZ ;  /* 0x0000541076d7a816 */ /* 0x000fe400000000ff */
[----:B------:R-:W-:-:S02]  /*8bf0*/  ISETP.LE.U32.AND P2, PT, R16, UR14, PT ;  /* 0x0000000e10007c0c */ /* 0x000fc4000bf43070 */
[----:B------:R-:W-:Y:S02]  /*8c00*/  @!P1 PRMT R168, R117, 0x5410, RZ ;  /* 0x0000541075a89816 */ /* 0x000fe400000000ff */
[----:B------:R-:W-:Y:S01]  /*8c10*/  SHF.R.U32.HI R16, RZ, 0x18, R22 ;  /* 0x00000018ff107819 */ /* 0x000fe20000011616 */
[----:B------:R-:W-:Y:S01]  /*8c20*/  @!P6 HFMA2.BF16_V2 R131, -RZ.H0_H0, RZ.H0_H0, -R239.H0_H0 ;  /* 0x200000ffff83e231 */ /* 0x000fe200003409ef */
[----:B------:R-:W-:Y:S01]  /*8c30*/  ISETP.LE.U32.AND P1, PT, R25, UR14, PT ;  /* 0x0000000e19007c0c */ /* 0x000fe2000bf23070 */
[----:B------:R-:W-:Y:S01]  /*8c40*/  @!P3 HFMA2.BF16_V2 R133, -RZ.H0_H0, RZ.H0_H0, -R237.H0_H0 ;  /* 0x200000ffff85b231 */ /* 0x000fe200003409ed */
[----:B------:R-:W2:Y:S01]  /*8c50*/  LDSM.16.MT88.4 R24, [R187+0x14800] ;  /* 0x01480000bb18783b */ /* 0x000ea20000004200 */
[----:B------:R-:W-:Y:S02]  /*8c60*/  ISETP.LE.U32.AND P4, PT, R16, UR14, PT ;  /* 0x0000000e10007c0c */ /* 0x000fe4000bf83070 */
[----:B------:R-:W-:Y:S02]  /*8c70*/  LOP3.LUT R16, R22, 0xffff, RZ, 0xc0, !PT ;  /* 0x0000ffff16107812 */ /* 0x000fe400078ec0ff */
[----:B------:R-:W-:Y:S01]  /*8c80*/  @!P2 HFMA2.BF16_V2 R122, -RZ.H0_H0, RZ.H0_H0, -R97.H0_H0 ;  /* 0x200000ffff7aa231 */ /* 0x000fe20000340961 */
[----:B------:R-:W-:-:S02]  /*8c90*/  ISETP.LE.U32.AND P5, PT, R17, UR14, PT ;  /* 0x0000000e11007c0c */ /* 0x000fc4000bfa3070 */
[----:B------:R-:W-:Y:S02]  /*8ca0*/  SHF.R.U32.HI R16, RZ, 0x8, R16 ;  /* 0x00000008ff107819 */ /* 0x000fe40000011610 */
[----:B------:R-:W-:Y:S01]  /*8cb0*/  @!P2 PRMT R97, R122, 0x5410, RZ ;  /* 0x000054107a61a816 */ /* 0x000fe200000000ff */
[----:B------:R-:W-:Y:S01]  /*8cc0*/  @!P1 HFMA2.BF16_V2 R132, -RZ.H0_H0, RZ.H0_H0, -R236.H0_H0 ;  /* 0x200000ffff849231 */ /* 0x000fe200003409ec */
[----:B------:R-:W-:Y:S02]  /*8cd0*/  LOP3.LUT R16, R16, 0xffff, RZ, 0xc0, !PT ;  /* 0x0000ffff10107812 */ /* 0x000fe400078ec0ff */
[----:B------:R-:W-:Y:S01]  /*8ce0*/  @!P4 HFMA2.BF16_V2 R130, -RZ.H0_H0, RZ.H0_H0, -R99.H0_H0 ;  /* 0x200000ffff82c231 */ /* 0x000fe20000340963 */
[----:B------:R-:W-:Y:S02]  /*8cf0*/  @!P6 PRMT R239, R131, 0x5410, RZ ;  /* 0x0000541083efe816 */ /* 0x000fe400000000ff */
[----:B------:R-:W-:Y:S02]  /*8d00*/  ISETP.LE.U32.AND P2, PT, R16, UR14, PT ;  /* 0x0000000e10007c0c */ /* 0x000fe4000bf43070 */
[----:B------:R-:W-:Y:S01]  /*8d10*/  @!P5 HFMA2.BF16_V2 R128, -RZ.H0_H0, RZ.H0_H0, -R104.H0_H0 ;  /* 0x200000ffff80d231 */ /* 0x000fe20000340968 */
[----:B------:R-:W-:-:S02]  /*8d20*/  @!P4 PRMT R99, R130, 0x5410, RZ ;  /* 0x000054108263c816 */ /* 0x000fc400000000ff */
[----:B------:R-:W-:Y:S02]  /*8d30*/  @!P3 PRMT R237, R133, 0x5410, RZ ;  /* 0x0000541085edb816 */ /* 0x000fe400000000ff */
[----:B------:R-:W-:Y:S01]  /*8d40*/  @!P5 PRMT R104, R128, 0x5410, RZ ;  /* 0x000054108068d816 */ /* 0x000fe200000000ff */
[----:B-1----:R-:W-:Y:S01]  /*8d50*/  HMMA.16816.F32.BF16 R16, R12, R28, RZ ;  /* 0x0000001c0c10723c */ /* 0x002fe200000418ff */
[----:B------:R-:W-:Y:S01]  /*8d60*/  ISETP.LE.U32.AND P5, PT, R21, UR14, PT ;  /* 0x0000000e15007c0c */ /* 0x000fe2000bfa3070 */
[----:B------:R-:W-:Y:S01]  /*8d70*/  IMAD.MOV.U32 R128, RZ, RZ, R111 ;  /* 0x000000ffff807224 */ /* 0x000fe200078e006f */
[----:B------:R-:W-:Y:S01]  /*8d80*/  SHF.R.U32.HI R21, RZ, 0x18, R4 ;  /* 0x00000018ff157819 */ /* 0x000fe20000011604 */
[----:B------:R-:W-:Y:S02]  /*8d90*/  IMAD.MOV.U32 R111, RZ, RZ, R82 ;  /* 0x000000ffff6f7224 */ /* 0x000fe400078e0052 */
[----:B------:R-:W-:Y:S01]  /*8da0*/  @!P2 HFMA2.BF16_V2 R129, -RZ.H0_H0, RZ.H0_H0, -R63.H0_H0 ;  /* 0x200000ffff81a231 */ /* 0x000fe2000034093f */
[----:B------:R-:W-:-:S02]  /*8db0*/  @!P1 PRMT R236, R132, 0x5410, RZ ;  /* 0x0000541084ec9816 */ /* 0x000fc400000000ff */
[----:B------:R-:W-:Y:S02]  /*8dc0*/  ISETP.LE.U32.AND P1, PT, R21, UR14, PT ;  /* 0x0000000e15007c0c */ /* 0x000fe4000bf23070 */
[----:B------:R-:W-:Y:S01]  /*8dd0*/  @!P2 PRMT R63, R129, 0x5410, RZ ;  /* 0x00005410813fa816 */ /* 0x000fe200000000ff */
[----:B------:R-:W-:Y:S01]  /*8de0*/  IMAD.MOV.U32 R129, RZ, RZ, R110 ;  /* 0x000000ffff817224 */ /* 0x000fe200078e006e */
[----:B------:R-:W-:Y:S01]  /*8df0*/  ISETP.LE.U32.AND P2, PT, R23, UR14, PT ;  /* 0x0000000e17007c0c */ /* 0x000fe2000bf43070 */
[----:B------:R-:W-:-:S10]  /*8e00*/  IMAD.MOV.U32 R110, RZ, RZ, R83 ;  /* 0x000000ffff6e7224 */ /* 0x000fd400078e0053 */
[----:B--2---:R-:W-:Y:S02]  /*8e10*/  HMMA.16816.F32.BF16 R120, R8, R24, R16 ;  /* 0x000000180878723c */ /* 0x004fe40000041810 */
[----:B------:R-:W-:-:S04]  /*8e20*/  @!P2 HFMA2.BF16_V2 R135, -RZ.H0_H0, RZ.H0_H0, -R228.H0_H0 ;  /* 0x200000ffff87a231 */ /* 0x000fc800003409e4 */
[----:B------:R-:W-:Y:S01]  /*8e30*/  HMMA.16816.F32.BF16 R16, R12, R30, RZ ;  /* 0x0000001e0c10723c */ /* 0x000fe200000418ff */
[----:B------:R-:W1:Y:S01]  /*8e40*/  LDSM.16.MT88.4 R28, [R185+0x16000] ;  /* 0x01600000b91c783b */ /* 0x000e620000004200 */
[----:B------:R-:W-:-:S15]  /*8e50*/  @!P2 PRMT R228, R135, 0x5410, RZ ;  /* 0x0000541087e4a816 */ /* 0x000fde00000000ff */
[----:B------:R-:W-:-:S07]  /*8e60*/  NOP ;  /* 0x0000000000007918 */ /* 0x000fce0000000000 */
[----:B------:R-:W-:Y:S01]  /*8e70*/  HMMA.16816.F32.BF16 R124, R8, R26, R16 ;  /* 0x0000001a087c723c */ /* 0x000fe20000041810 */
[----:B------:R-:W2:Y:S06]  /*8e80*/  LDSM.16.MT88.4 R24, [R185+0x16800] ;  /* 0x01680000b918783b */ /* 0x000eac0000004200 */
[----:B------:R-:W-:Y:S02]  /*8e90*/  LOP3.LUT R17, R4, 0xff, RZ, 0xc0, !PT ;  /* 0x000000ff04117812 */ /* 0x000fe400078ec0ff */
[----:B------:R-:W-:Y:S01]  /*8ea0*/  SHF.R.U32.HI R4, RZ, 0x8, R43 ;  /* 0x00000008ff047819 */ /* 0x000fe2000001162b */
[----:B------:R-:W-:Y:S01]  /*8eb0*/  IMAD.MOV.U32 R43, RZ, RZ, R112 ;  /* 0x000000ffff2b7224 */ /* 0x000fe200078e0070 */
[----:B------:R-:W-:Y:S01]  /*8ec0*/  SHF.R.U32.HI R16, RZ, 0x8, R34 ;  /* 0x00000008ff107819 */ /* 0x000fe20000011622 */
[----:B------:R-:W-:Y:S01]  /*8ed0*/  IMAD.MOV.U32 R112, RZ, RZ, R72 ;  /* 0x000000ffff707224 */ /* 0x000fe200078e0048 */
[----:B------:R-:W-:-:S02]  /*8ee0*/  LOP3.LUT R4, R4, 0xffff, RZ, 0xc0, !PT ;  /* 0x0000ffff04047812 */ /* 0x000fc400078ec0ff */
[----:B------:R-:W-:Y:S02]  /*8ef0*/  PRMT R44, R35, 0x5410, R16 ;  /* 0x00005410232c7816 */ /* 0x000fe40000000010 */
[----:B------:R-:W-:Y:S01]  /*8f00*/  ISETP.LE.U32.AND P4, PT, R4, UR14, PT ;  /* 0x0000000e04007c0c */ /* 0x000fe2000bf83070 */
[----:B------:R-:W-:Y:S01]  /*8f10*/  IMAD.WIDE.U32 R4, R42, -0x2daee0ad, RZ ;  /* 0xd2511f532a047825 */ /* 0x000fe200078e00ff */
[----:B------:R-:W-:Y:S02]  /*8f20*/  SHF.R.U32.HI R18, RZ, 0x10, R20 ;  /* 0x00000010ff127819 */ /* 0x000fe40000011614 */
[----:B------:R-:W-:Y:S02]  /*8f30*/  LOP3.LUT R19, R20, 0xff, RZ, 0xc0, !PT ;  /* 0x000000ff14137812 */ /* 0x000fe400078ec0ff */
[----:B------:R-:W-:Y:S02]  /*8f40*/  LOP3.LUT R16, R5, UR21, R32, 0x96, !PT ;  /* 0x0000001505107c12 */ /* 0x000fe4000f8e9620 */
[----:B------:R-:W-:-:S02]  /*8f50*/  LOP3.LUT R32, R4, 0xffff, RZ, 0xc0, !PT ;  /* 0x0000ffff04207812 */ /* 0x000fc400078ec0ff */
[----:B------:R-:W-:Y:S02]  /*8f60*/  LOP3.LUT R35, R4, 0xff, RZ, 0xc0, !PT ;  /* 0x000000ff04237812 */ /* 0x000fe400078ec0ff */
[--C-:B------:R-:W-:Y:S01]  /*8f70*/  SHF.R.U32.HI R34, RZ, 0x10, R4.reuse ;  /* 0x00000010ff227819 */ /* 0x100fe20000011604 */
[----:B------:R-:W-:Y:S01]  /*8f80*/  @!P4 HFMA2.BF16_V2 R134, -RZ.H0_H0, RZ.H0_H0, -R238.H0_H0 ;  /* 0x200000ffff86c231 */ /* 0x000fe200003409ee */
[----:B------:R-:W-:Y:S02]  /*8f90*/  SHF.R.U32.HI R33, RZ, 0x18, R4 ;  /* 0x00000018ff217819 */ /* 0x000fe40000011604 */
[----:B------:R-:W-:Y:S02]  /*8fa0*/  LOP3.LUT R4, R38, 0xff, RZ, 0xc0, !PT ;  /* 0x000000ff26047812 */ /* 0x000fe400078ec0ff */
[----:B------:R-:W-:Y:S02]  /*8fb0*/  @!P4 PRMT R238, R134, 0x5410, RZ ;  /* 0x0000541086eec816 */ /* 0x000fe400000000ff */
[----:B------:R-:W-:-:S02]  /*8fc0*/  ISETP.LE.U32.AND P6, PT, R4, UR14, PT ;  /* 0x0000000e04007c0c */ /* 0x000fc4000bfc3070 */
[----:B------:R-:W-:Y:S02]  /*8fd0*/  SHF.R.U32.HI R4, RZ, 0x8, R39 ;  /* 0x00000008ff047819 */ /* 0x000fe40000011627 */
[----:B------:R-:W-:Y:S02]  /*8fe0*/  ISETP.LE.U32.AND P4, PT, R17, UR14, PT ;  /* 0x0000000e11007c0c */ /* 0x000fe4000bf83070 */
[----:B------:R-:W-:Y:S02]  /*8ff0*/  LOP3.LUT R4, R4, 0xffff, RZ, 0xc0, !PT ;  /* 0x0000ffff04047812 */ /* 0x000fe400078ec0ff */
[----:B------:R-:W-:Y:S02]  /*9000*/  SHF.R.U32.HI R17, RZ, 0x18, R20 ;  /* 0x00000018ff117819 */ /* 0x000fe40000011614 */
[----:B------:R-:W-:Y:S02]  /*9010*/  ISETP.LE.U32.AND P3, PT, R4, UR14, PT ;  /* 0x0000000e04007c0c */ /* 0x000fe4000bf63070 */
[----:B------:R-:W-:-:S02]  /*9020*/  LOP3.LUT R4, R20, 0xffff, RZ, 0xc0, !PT ;  /* 0x0000ffff14047812 */ /* 0x000fc400078ec0ff */
[----:B-1----:R-:W-:Y:S02]  /*9030*/  HMMA.16816.F32.BF16 R20, R12, R28, RZ ;  /* 0x0000001c0c14723c */ /* 0x002fe400000418ff */
[----:B------:R-:W-:Y:S02]  /*9040*/  SHF.R.U32.HI R5, RZ, 0x8, R4 ;  /* 0x00000008ff057819 */ /* 0x000fe40000011604 */
[----:B------:R-:W-:Y:S02]  /*9050*/  LOP3.LUT R4, R18, 0xff, RZ, 0xc0, !PT ;  /* 0x000000ff12047812 */ /* 0x000fe400078ec0ff */
[----:B------:R-:W-:Y:S02]  /*9060*/  PRMT R39, R19, 0x5410, R5 ;  /* 0x0000541013277816 */ /* 0x000fe40000000005 */
[----:B------:R-:W-:Y:S01]  /*9070*/  PRMT R40, R4, 0x5410, R17 ;  /* 0x0000541004287816 */ /* 0x000fe20000000011 */
[----:B------:R-:W-:Y:S01]  /*9080*/  @!P3 HFMA2.BF16_V2 R136, -RZ.H0_H0, RZ.H0_H0, -R214.H0_H0 ;  /* 0x200000ffff88b231 */ /* 0x000fe200003409d6 */
[----:B------:R-:W-:-:S02]  /*9090*/  SHF.R.U32.HI R5, RZ, 0x8, R32 ;  /* 0x00000008ff057819 */ /* 0x000fc40000011620 */
[----:B------:R-:W-:Y:S02]  /*90a0*/  LOP3.LUT R4, R34, 0xff, RZ, 0xc0, !PT ;  /* 0x000000ff22047812 */ /* 0x000fe400078ec0ff */
[----:B------:R-:W-:Y:S02]  /*90b0*/  LOP3.LUT R17, R36, 0xff, RZ, 0xc0, !PT ;  /* 0x000000ff24117812 */ /* 0x000fe400078ec0ff */
[----:B------:R-:W-:Y:S02]  /*90c0*/  PRMT R38, R35, 0x5410, R5 ;  /* 0x0000541023267816 */ /* 0x000fe40000000005 */
[----:B------:R-:W-:Y:S02]  /*90d0*/  PRMT R36, R4, 0x5410, R33 ;  /* 0x0000541004247816 */ /* 0x000fe40000000021 */
[----:B------:R-:W-:Y:S02]  /*90e0*/  SHF.R.U32.HI R5, RZ, 0x8, R37 ;  /* 0x00000008ff057819 */ /* 0x000fe40000011625 */
[----:B------:R-:W-:-:S02]  /*90f0*/  LOP3.LUT R4, R16, 0xffff, RZ, 0xc0, !PT ;  /* 0x0000ffff10047812 */ /* 0x000fc400078ec0ff */
[----:B--2---:R-:W-:Y:S01]  /*9100*/  HMMA.16816.F32.BF16 R180, R8, R24, R20 ;  /* 0x0000001808b4723c */ /* 0x004fe20000041814 */
[----:B------:R-:W-:Y:S02]  /*9110*/  ISETP.LE.U32.AND P2, PT, R17, UR14, PT ;  /* 0x0000000e11007c0c */ /* 0x000fe4000bf43070 */
[--C-:B------:R-:W-:Y:S02]  /*9120*/  SHF.R.U32.HI R18, RZ, 0x10, R16.reuse ;  /* 0x00000010ff127819 */ /* 0x100fe40000011610 */
[----:B------:R-:W-:Y:S01]  /*9130*/  LOP3.LUT R19, R16, 0xff, RZ, 0xc0, !PT ;  /* 0x000000ff10137812 */ /* 0x000fe200078ec0ff */
[----:B------:R-:W-:Y:S01]  /*9140*/  HMMA.16816.F32.BF16 R20, R12, R30, RZ ;  /* 0x0000001e0c14723c */ /* 0x000fe200000418ff */
[----:B------:R-:W-:Y:S02]  /*9150*/  SHF.R.U32.HI R17, RZ, 0x18, R16 ;  /* 0x00000018ff117819 */ /* 0x000fe40000011610 */
[----:B------:R-:W-:Y:S02]  /*9160*/  LOP3.LUT R16, R5, 0xffff, RZ, 0xc0, !PT ;  /* 0x0000ffff05107812 */ /* 0x000fe400078ec0ff */
[----:B------:R-:W-:-:S02]  /*9170*/  SHF.R.U32.HI R5, RZ, 0x8, R4 ;  /* 0x00000008ff057819 */ /* 0x000fc40000011604 */
[----:B------:R-:W-:Y:S02]  /*9180*/  LOP3.LUT R4, R18, 0xff, RZ, 0xc0, !PT ;  /* 0x000000ff12047812 */ /* 0x000fe400078ec0ff */
[----:B------:R-:W-:Y:S02]  /*9190*/  @!P3 PRMT R214, R136, 0x5410, RZ ;  /* 0x0000541088d6b816 */ /* 0x000fe400000000ff */
[----:B------:R-:W-:Y:S02]  /*91a0*/  ISETP.LE.U32.AND P3, PT, R16, UR14, PT ;  /* 0x0000000e10007c0c */ /* 0x000fe4000bf63070 */
[----:B------:R-:W-:Y:S01]  /*91b0*/  PRMT R35, R19, 0x5410, R5 ;  /* 0x0000541013237816 */ /* 0x000fe20000000005 */
[----:B------:R-:W-:Y:S01]  /*91c0*/  FADD.FTZ R5, R113, R114 ;  /* 0x0000007271057221 */ /* 0x000fe20000010000 */
[----:B------:R-:W-:-:S09]  /*91d0*/  PRMT R34, R4, 0x5410, R17 ;  /* 0x0000541004227816 */ /* 0x000fd20000000011 */
[----:B------:R-:W-:Y:S01]  /*91e0*/  HMMA.16816.F32.BF16 R216, R8, R26, R20 ;  /* 0x0000001a08d8723c */ /* 0x000fe20000041814 */
[----:B------:R-:W1:Y:S01]  /*91f0*/  LDSM.16.MT88.4 R20, [R186+0x16000] ;  /* 0x01600000ba14783b */ /* 0x000e620000004200 */
[----:B------:R-:W-:Y:S01]  /*9200*/  FADD.FTZ R28, R242, R240 ;  /* 0x000000f0f21c7221 */ /* 0x000fe20000010000 */
[----:B------:R-:W-:Y:S02]  /*9210*/  IMAD.MOV.U32 R114, RZ, RZ, R80 ;  /* 0x000000ffff727224 */ /* 0x000fe400078e0050 */
[----:B------:R-:W2:Y:S01]  /*9220*/  LDSM.16.MT88.4 R24, [R186+0x16800] ;  /* 0x01680000ba18783b */ /* 0x000ea20000004200 */
[--C-:B------:R-:W-:Y:S01]  /*9230*/  FFMA.FTZ R4, R138, UR8, -R7.reuse ;  /* 0x000000088a047c23 */ /* 0x100fe20008010807 */
[----:B------:R-:W-:Y:S01]  /*9240*/  FFMA.FTZ R7, R137, UR8, -R7 ;  /* 0x0000000889077c23 */ /* 0x000fe20008010807 */
[----:B------:R-:W-:Y:S01]  /*9250*/  FADD.FTZ R5, R252, R5 ;  /* 0x00000005fc057221 */ /* 0x000fe20000010000 */
[----:B------:R-:W-:Y:S01]  /*9260*/  USHF.L.U32 UR20, UR20, 0x3, URZ ;  /* 0x0000000314147899 */ /* 0x000fe2000800063f */
[----:B------:R3:W-:Y:S01]  /*9270*/  MUFU.EX2 R72, R4 ;  /* 0x0000000400487308 */ /* 0x0007e20000000800 */
[----:B------:R-:W-:Y:S01]  /*9280*/  IMAD.MOV.U32 R113, RZ, RZ, R201 ;  /* 0x000000ffff717224 */ /* 0x000fe200078e00c9 */
[----:B-1----:R-:W-:Y:S06]  /*9290*/  HMMA.16816.F32.BF16 R16, R12, R20, RZ ;  /* 0x000000140c10723c */ /* 0x002fec00000418ff */
[----:B------:R1:W4:Y:S01]  /*92a0*/  MUFU.EX2 R252, R7 ;  /* 0x0000000700fc7308 */ /* 0x0003220000000800 */
[--C-:B---3--:R-:W-:Y:S01]  /*92b0*/  FFMA.FTZ R4, R139, UR8, -R0.reuse ;  /* 0x000000088b047c23 */ /* 0x108fe20008010800 */
[----:B------:R-:W-:Y:S01]  /*92c0*/  FFMA.FTZ R0, R140, UR8, -R0 ;  /* 0x000000088c007c23 */ /* 0x000fe20008010800 */
[----:B------:R-:W-:Y:S01]  /*92d0*/  FADD.FTZ R5, R43, R5 ;  /* 0x000000052b057221 */ /* 0x000fe20000010000 */
[----:B------:R-:W-:Y:S01]  /*92e0*/  @!P6 HFMA2.BF16_V2 R137, -RZ.H0_H0, RZ.H0_H0, -R192.H0_H0 ;  /* 0x200000ffff89e231 */ /* 0x000fe200003409c0 */
[----:B------:R3:W5:Y:S01]  /*92f0*/  LDL.LU R201, [R1+0x114] ;  /* 0x0001140001c97983 */ /* 0x0007620000300800 */
[----:B------:R-:W-:-:S12]  /*9300*/  IMAD.MOV.U32 R43, RZ, RZ, R128 ;  /* 0x000000ffff2b7224 */ /* 0x000fd800078e0080 */
[----:B--2---:R-:W-:Y:S01]  /*9310*/  HMMA.16816.F32.BF16 R116, R8, R24, R16 ;  /* 0x000000180874723c */ /* 0x004fe20000041810 */
[----:B------:R4:W-:Y:S01]  /*9320*/  MUFU.EX2 R242, R0 ;  /* 0x0000000000f27308 */ /* 0x0009e20000000800 */
[----:B-1----:R-:W-:Y:S01]  /*9330*/  FADD.FTZ R7, R243, R28 ;  /* 0x0000001cf3077221 */ /* 0x002fe20000010000 */
[----:B------:R-:W-:Y:S01]  /*9340*/  IMAD.MOV.U32 R128, RZ, RZ, R129 ;  /* 0x000000ffff807224 */ /* 0x000fe200078e0081 */
[----:B------:R-:W-:Y:S01]  /*9350*/  LDSM.16.MT88.4 R28, [R188+0x16800] ;  /* 0x01680000bc1c783b */ /* 0x000fe20000004200 */
[----:B------:R-:W-:Y:S01]  /*9360*/  IMAD.MOV.U32 R129, RZ, RZ, R96 ;  /* 0x000000ffff817224 */ /* 0x000fe200078e0060 */
[----:B------:R-:W-:Y:S01]  /*9370*/  HMMA.16816.F32.BF16 R16, R12, R22, RZ ;  /* 0x000000160c10723c */ /* 0x000fe200000418ff */
[----:B------:R-:W-:Y:S01]  /*9380*/  IMAD.MOV.U32 R96, RZ, RZ, R105 ;  /* 0x000000ffff607224 */ /* 0x000fe200078e0069 */
[----:B------:R-:W1:Y:S01]  /*9390*/  LDSM.16.MT88.4 R20, [R188+0x16000] ;  /* 0x01600000bc14783b */ /* 0x000e620000004200 */
[----:B------:R2:W3:Y:S01]  /*93a0*/  MUFU.EX2 R243, R4 ;  /* 0x0000000400f37308 */ /* 0x0004e20000000800 */
[----:B------:R-:W-:-:S02]  /*93b0*/  IMAD.MOV.U32 R105, RZ, RZ, R68 ;  /* 0x000000ffff697224 */ /* 0x000fc400078e0044 */
[----:B------:R-:W-:Y:S01]  /*93c0*/  @!P5 HFMA2.BF16_V2 R138, -RZ.H0_H0, RZ.H0_H0, -R191.H0_H0 ;  /* 0x200000ffff8ad231 */ /* 0x000fe200003409bf */
[----:B------:R-:W-:Y:S01]  /*93d0*/  @!P6 PRMT R192, R137, 0x5410, RZ ;  /* 0x0000541089c0e816 */ /* 0x000fe200000000ff */
[----:B------:R-:W-:Y:S02]  /*93e0*/  IMAD.MOV.U32 R68, RZ, RZ, R200 ;  /* 0x000000ffff447224 */ /* 0x000fe400078e00c8 */
[----:B------:R1:W5:Y:S01]  /*93f0*/  LDL.LU R200, [R1+0x110] ;  /* 0x0001100001c87983 */ /* 0x0003620000300800 */
[----:B----4-:R-:W-:-:S04]  /*9400*/  F2FP.BF16.F32.PACK_AB R0, R252, R72 ;  /* 0x00000048fc00723e */ /* 0x010fc800000010ff */
[C---:B------:R-:W-:Y:S01]  /*9410*/  PRMT R134, R0.reuse, 0x7632, R134 ;  /* 0x0000763200867816 */ /* 0x040fe20000000086 */
[----:B--2---:R-:W-:Y:S01]  /*9420*/  FADD.FTZ R4, R43, R7 ;  /* 0x000000072b047221 */ /* 0x004fe20000010000 */
[----:B------:R-:W-:Y:S02]  /*9430*/  IMAD.MOV.U32 R43, RZ, RZ, R128 ;  /* 0x000000ffff2b7224 */ /* 0x000fe400078e0080 */
[----:B------:R-:W-:Y:S01]  /*9440*/  IMAD.MOV.U32 R128, RZ, RZ, R129 ;  /* 0x000000ffff807224 */ /* 0x000fe200078e0081 */
[----:B------:R-:W-:Y:S01]  /*9450*/  PRMT R135, R0, 0x7610, R135 ;  /* 0x0000761000877816 */ /* 0x000fe20000000087 */
[----:B------:R-:W-:Y:S01]  /*9460*/  FADD.FTZ R5, R43, R5 ;  /* 0x000000052b057221 */ /* 0x000fe20000010000 */
[----:B------:R-:W-:Y:S02]  /*9470*/  @!P3 HFMA2.BF16_V2 R140, -RZ.H0_H0, RZ.H0_H0, -R134.H0_H0 ;  /* 0x200000ffff8cb231 */ /* 0x000fe40000340986 */
[----:B------:R-:W-:Y:S01]  /*9480*/  IMAD.MOV.U32 R43, RZ, RZ, R128 ;  /* 0x000000ffff2b7224 */ /* 0x000fe200078e0080 */
[----:B------:R-:W-:Y:S01]  /*9490*/  HMMA.16816.F32.BF16 R80, R8, R26, R16 ;  /* 0x0000001a0850723c */ /* 0x000fe20000041810 */
[----:B------:R-:W-:-:S02]  /*94a0*/  IMAD.MOV.U32 R129, RZ, RZ, R96 ;  /* 0x000000ffff817224 */ /* 0x000fc400078e0060 */
[----:B------:R-:W-:-:S04]  /*94b0*/  IMAD.MOV.U32 R96, RZ, RZ, R105 ;  /* 0x000000ffff607224 */ /* 0x000fc800078e0069 */
[----:B------:R-:W-:Y:S02]  /*94c0*/  PRMT R27, R135, 0x5410, R134 ;  /* 0x00005410871b7816 */ /* 0x000fe40000000086 */
[----:B------:R-:W-:Y:S01]  /*94d0*/  @!P3 PRMT R134, R140, 0x5410, RZ ;  /* 0x000054108c86b816 */ /* 0x000fe200000000ff */
[----:B------:R-:W-:Y:S01]  /*94e0*/  IMAD.MOV.U32 R128, RZ, RZ, R96 ;  /* 0x000000ffff807224 */ /* 0x000fe200078e0060 */
[C---:B------:R-:W-:Y:S02]  /*94f0*/  LEA R24, P3, R43.reuse, UR6, 0x1 ;  /* 0x000000062b187c11 */ /* 0x040fe4000f8608ff */
[----:B---3--:R-:W-:Y:S02]  /*9500*/  F2FP.BF16.F32.PACK_AB R0, R242, R243 ;  /* 0x000000f3f200723e */ /* 0x008fe400000010ff */
[----:B------:R-:W-:Y:S01]  /*9510*/  LEA.HI.X R25, R43, UR7, R143, 0x1, P3 ;  /* 0x000000072b197c11 */ /* 0x000fe200098f0c8f */
[----:B------:R-:W-:Y:S01]  /*9520*/  IMAD.MOV.U32 R43, RZ, RZ, R128 ;  /* 0x000000ffff2b7224 */ /* 0x000fe200078e0080 */
[----:B-1----:R-:W-:Y:S01]  /*9530*/  HMMA.16816.F32.BF16 R16, R12, R20, RZ ;  /* 0x000000140c10723c */ /* 0x002fe200000418ff */
[----:B------:R-:W-:Y:S01]  /*9540*/  IMAD.MOV.U32 R128, RZ, RZ, R129 ;  /* 0x000000ffff807224 */ /* 0x000fe200078e0081 */
[C---:B------:R-:W-:Y:S01]  /*9550*/  PRMT R133, R0.reuse, 0x7610, R133 ;  /* 0x0000761000857816 */ /* 0x040fe20000000085 */
[----:B------:R-:W-:Y:S01]  /*9560*/  IMAD.MOV.U32 R129, RZ, RZ, R111 ;  /* 0x000000ffff817224 */ /* 0x000fe200078e006f */
[----:B------:R-:W-:Y:S01]  /*9570*/  PRMT R132, R0, 0x7632, R132 ;  /* 0x0000763200847816 */ /* 0x000fe20000000084 */
[----:B------:R-:W-:-:S02]  /*9580*/  IMAD.MOV.U32 R111, RZ, RZ, R110 ;  /* 0x000000ffff6f7224 */ /* 0x000fc400078e006e */
[----:B------:R-:W-:Y:S01]  /*9590*/  FADD.FTZ R0, R43, R5 ;  /* 0x000000052b007221 */ /* 0x000fe20000010000 */
        /* <DEDUP_REMOVED lines=21> */
[----:B------:R-:W-:Y:S02]  /*96f0*/  @!P4 HFMA2.BF16_V2 R139, -RZ.H0_H0, RZ.H0_H0, -R135.H0_H0 ;  /* 0x200000ffff8bc231 */ /* 0x000fe40000340987 */
[----:B------:R-:W-:Y:S02]  /*9700*/  IMAD.MOV.U32 R49, RZ, RZ, R58 ;  /* 0x000000ffff317224 */ /* 0x000fe400078e003a */
[----:B------:R-:W-:-:S02]  /*9710*/  IMAD.MOV.U32 R58, RZ, RZ, R59 ;  /* 0x000000ffff3a7224 */ /* 0x000fc400078e003b */
[----:B------:R-:W-:Y:S02]  /*9720*/  IMAD.MOV.U32 R59, RZ, RZ, R56 ;  /* 0x000000ffff3b7224 */ /* 0x000fe400078e0038 */
[----:B------:R-:W-:Y:S02]  /*9730*/  IMAD.MOV.U32 R56, RZ, RZ, R57 ;  /* 0x000000ffff387224 */ /* 0x000fe400078e0039 */
[----:B------:R-:W-:Y:S01]  /*9740*/  IMAD.MOV.U32 R57, RZ, RZ, R55 ;  /* 0x000000ffff397224 */ /* 0x000fe200078e0037 */
[----:B------:R-:W-:Y:S01]  /*9750*/  @!P5 PRMT R191, R138, 0x5410, RZ ;  /* 0x000054108abfd816 */ /* 0x000fe200000000ff */
[----:B------:R-:W-:Y:S01]  /*9760*/  IMAD.MOV.U32 R137, RZ, RZ, R129 ;  /* 0x000000ffff897224 */ /* 0x000fe200078e0081 */
[----:B------:R-:W-:Y:S01]  /*9770*/  @!P4 PRMT R135, R139, 0x5410, RZ ;  /* 0x000054108b87c816 */ /* 0x000fe200000000ff */
[----:B------:R-:W-:Y:S02]  /*9780*/  IMAD.MOV.U32 R138, RZ, RZ, R111 ;  /* 0x000000ffff8a7224 */ /* 0x000fe400078e006f */
[----:B------:R-:W-:-:S02]  /*9790*/  IMAD.MOV.U32 R139, RZ, RZ, R110 ;  /* 0x000000ffff8b7224 */ /* 0x000fc400078e006e */
[----:B------:R-:W-:Y:S02]  /*97a0*/  IMAD.MOV.U32 R143, RZ, RZ, R58 ;  /* 0x000000ffff8f7224 */ /* 0x000fe400078e003a */
[----:B------:R-:W-:Y:S02]  /*97b0*/  IMAD.MOV.U32 R129, RZ, RZ, R59 ;  /* 0x000000ffff817224 */ /* 0x000fe400078e003b */
[----:B------:R-:W-:Y:S02]  /*97c0*/  IMAD.MOV.U32 R111, RZ, RZ, R56 ;  /* 0x000000ffff6f7224 */ /* 0x000fe400078e0038 */
[----:B------:R-:W-:Y:S02]  /*97d0*/  IMAD.MOV.U32 R110, RZ, RZ, R57 ;  /* 0x000000ffff6e7224 */ /* 0x000fe400078e0039 */
[----:B------:R-:W-:Y:S06]  /*97e0*/  HMMA.16816.F32.BF16 R56, R8, R28, R16 ;  /* 0x0000001c0838723c */ /* 0x000fec0000041810 */
[----:B------:R-:W-:Y:S01]  /*97f0*/  HMMA.16816.F32.BF16 R16, R12, R22, RZ ;  /* 0x000000160c10723c */ /* 0x000fe200000418ff */
[----:B------:R-:W1:Y:S01]  /*9800*/  LDSM.16.MT88.4 R20, [R187+0x16000] ;  /* 0x01600000bb14783b */ /* 0x000e620000004200 */
[----:B------:R-:W-:-:S02]  /*9810*/  @!P2 HFMA2.BF16_V2 R142, -RZ.H0_H0, RZ.H0_H0, -R133.H0_H0 ;  /* 0x200000ffff8ea231 */ /* 0x000fc40000340985 */
[----:B------:R-:W-:Y:S01]  /*9820*/  @!P1 HFMA2.BF16_V2 R141, -RZ.H0_H0, RZ.H0_H0, -R132.H0_H0 ;  /* 0x200000ffff8d9231 */ /* 0x000fe20000340984 */
[----:B------:R-:W-:Y:S01]  /*9830*/  PRMT R26, R133, 0x5410, R132 ;  /* 0x00005410851a7816 */ /* 0x000fe20000000084 */
[----:B------:R-:W-:Y:S01]  /*9840*/  IMAD.MOV.U32 R136, RZ, RZ, R128 ;  /* 0x000000ffff887224 */ /* 0x000fe200078e0080 */
[----:B------:R-:W-:Y:S01]  /*9850*/  @!P2 PRMT R133, R142, 0x5410, RZ ;  /* 0x000054108e85a816 */ /* 0x000fe200000000ff */
[----:B------:R-:W-:Y:S01]  /*9860*/  IMAD.MOV.U32 R128, RZ, RZ, R50 ;  /* 0x000000ffff807224 */ /* 0x000fe200078e0032 */
[----:B------:R-:W-:Y:S01]  /*9870*/  @!P1 PRMT R132, R141, 0x5410, RZ ;  /* 0x000054108d849816 */ /* 0x000fe200000000ff */
[----:B------:R-:W-:Y:S02]  /*9880*/  IMAD.MOV.U32 R140, RZ, RZ, R51 ;  /* 0x000000ffff8c7224 */ /* 0x000fe400078e0033 */
[----:B------:R-:W-:Y:S02]  /*9890*/  IMAD.MOV.U32 R141, RZ, RZ, R48 ;  /* 0x000000ffff8d7224 */ /* 0x000fe400078e0030 */
[----:B------:R-:W-:-:S10]  /*98a0*/  IMAD.MOV.U32 R142, RZ, RZ, R49 ;  /* 0x000000ffff8e7224 */ /* 0x000fd400078e0031 */
[----:B------:R-:W-:Y:S06]  /*98b0*/  HMMA.16816.F32.BF16 R48, R8, R30, R16 ;  /* 0x0000001e0830723c */ /* 0x000fec0000041810 */
[C---:B-1----:R-:W-:Y:S06]  /*98c0*/  HMMA.16816.F32.BF16 R28, R12.reuse, R20, RZ ;  /* 0x000000140c1c723c */ /* 0x042fec00000418ff */
[----:B------:R-:W-:Y:S01]  /*98d0*/  HMMA.16816.F32.BF16 R20, R12, R22, RZ ;  /* 0x000000160c14723c */ /* 0x000fe200000418ff */
[----:B------:R-:W1:Y:S01]  /*98e0*/  LDSM.16.MT88.4 R12, [R187+0x16800] ;  /* 0x01680000bb0c783b */ /* 0x000e620000004200 */
[----:B------:R-:W-:Y:S01]  /*98f0*/  FADD.FTZ R240, R43, R0 ;  /* 0x000000002bf07221 */ /* 0x000fe20000010000 */
[----:B------:R-:W-:-:S02]  /*9900*/  IMAD.U32 R0, RZ, RZ, UR20 ;  /* 0x00000014ff007e24 */ /* 0x000fc4000f8e00ff */
[----:B------:R-:W-:Y:S02]  /*9910*/  FADD.FTZ R4, R241, R4 ;  /* 0x00000004f1047221 */ /* 0x000fe40000010000 */
[----:B------:R-:W-:-:S04]  /*9920*/  IMAD.WIDE R32, R0, 0x2, R24 ;  /* 0x0000000200207825 */ /* 0x000fc800078e0218 */
[----:B------:R-:W-:Y:S01]  /*9930*/  FADD.FTZ R4, R196, R4 ;  /* 0x00000004c4047221 */ /* 0x000fe20000010000 */
[----:B------:R-:W-:-:S03]  /*9940*/  HSET2.LE.AND R0, R39, R6, PT ;  /* 0x0000000627007233 */ /* 0x000fc60003803000 */
[----:B------:R-:W-:Y:S02]  /*9950*/  FADD.FTZ R241, R194, R4 ;  /* 0x00000004c2f17221 */ /* 0x000fe40000010000 */
[----:B------:R-:W-:Y:S02]  /*9960*/  LOP3.LUT R4, R0, R47, RZ, 0xc0, !PT ;  /* 0x0000002f00047212 */ /* 0x000fe400078ec0ff */
[----:B------:R-:W-:Y:S01]  /*9970*/  HSET2.LE.AND R0, R40, R6, PT ;  /* 0x0000000628007233 */ /* 0x000fe20003803000 */
[C---:B-1----:R-:W-:Y:S06]  /*9980*/  HMMA.16816.F32.BF16 R28, R8.reuse, R12, R28 ;  /* 0x0000000c081c723c */ /* 0x042fec000004181c */
[----:B------:R-:W-:Y:S01]  /*9990*/  HMMA.16816.F32.BF16 R20, R8, R14, R20 ;  /* 0x0000000e0814723c */ /* 0x000fe20000041814 */
[----:B------:R-:W1:Y:S01]  /*99a0*/  LDSM.16.MT88.4 R8, [R185+0x11000] ;  /* 0x01100000b908783b */ /* 0x000e620000004200 */
[----:B------:R-:W-:-:S02]  /*99b0*/  LOP3.LUT R5, R0, R54, RZ, 0xc0, !PT ;  /* 0x0000003600057212 */ /* 0x000fc400078ec0ff */
[--C-:B------:R-:W-:Y:S02]  /*99c0*/  HSET2.LE.AND R0, R44, R6.reuse, PT ;  /* 0x000000062c007233 */ /* 0x100fe40003803000 */
[--C-:B------:R-:W-:Y:S01]  /*99d0*/  HSET2.LE.AND R7, R41, R6.reuse, PT ;  /* 0x0000000629077233 */ /* 0x100fe20003803000 */
[----:B------:R-:W-:Y:S01]  /*99e0*/  IMAD.MOV.U32 R42, RZ, RZ, R60 ;  /* 0x000000ffff2a7224 */ /* 0x000fe200078e003c */
[--C-:B------:R-:W-:Y:S01]  /*99f0*/  HSET2.LE.AND R18, R38, R6.reuse, PT ;  /* 0x0000000626127233 */ /* 0x100fe20003803000 */
[----:B------:R-:W-:Y:S01]  /*9a00*/  IMAD.MOV.U32 R43, RZ, RZ, R62 ;  /* 0x000000ffff2b7224 */ /* 0x000fe200078e003e */
[--C-:B------:R-:W-:Y:S01]  /*9a10*/  HSET2.LE.AND R19, R36, R6.reuse, PT ;  /* 0x0000000624137233 */ /* 0x100fe20003803000 */
[----:B------:R-:W-:Y:S01]  /*9a20*/  IMAD.MOV.U32 R130, RZ, RZ, R61 ;  /* 0x000000ffff827224 */ /* 0x000fe200078e003d */
[--C-:B------:R-:W-:Y:S01]  /*9a30*/  HSET2.LE.AND R17, R35, R6.reuse, PT ;  /* 0x0000000623117233 */ /* 0x100fe20003803000 */
[----:B------:R-:W2:Y:S01]  /*9a40*/  LDSM.16.MT88.4 R12, [R186+0x11000] ;  /* 0x01100000ba0c783b */ /* 0x000ea20000004200 */
[----:B------:R-:W-:-:S02]  /*9a50*/  HSET2.LE.AND R16, R34, R6, PT ;  /* 0x0000000622107233 */ /* 0x000fc40003803000 */
[----:B------:R-:W-:Y:S02]  /*9a60*/  LOP3.LUT R6, R0, R53, RZ, 0xc0, !PT ;  /* 0x0000003500067212 */ /* 0x000fe400078ec0ff */
[----:B------:R-:W-:Y:S01]  /*9a70*/  LOP3.LUT R7, R7, R52, RZ, 0xc0, !PT ;  /* 0x0000003407077212 */ /* 0x000fe200078ec0ff */
[----:B------:R-:W-:Y:S02]  /*9a80*/  IMAD.MOV.U32 R40, RZ, RZ, R42 ;  /* 0x000000ffff287224 */ /* 0x000fe400078e002a */
[----:B------:R-:W-:Y:S01]  /*9a90*/  IMAD.MOV.U32 R42, RZ, RZ, R43 ;  /* 0x000000ffff2a7224 */ /* 0x000fe200078e002b */
[----:B------:R-:W-:Y:S01]  /*9aa0*/  LOP3.LUT R131, R19, R26, RZ, 0xc0, !PT ;  /* 0x0000001a13837212 */ /* 0x000fe200078ec0ff */
[----:B------:R-:W-:Y:S01]  /*9ab0*/  IMAD.MOV.U32 R41, RZ, RZ, R130 ;  /* 0x000000ffff297224 */ /* 0x000fe200078e0082 */
[----:B------:R-:W-:Y:S01]  /*9ac0*/  LOP3.LUT R130, R18, R27, RZ, 0xc0, !PT ;  /* 0x0000001b12827212 */ /* 0x000fe200078ec0ff */
[----:B------:R-:W-:Y:S01]  /*9ad0*/  IMAD.MOV.U32 R43, RZ, RZ, R128 ;  /* 0x000000ffff2b7224 */ /* 0x000fe200078e0080 */
[----:B------:R-:W-:Y:S01]  /*9ae0*/  LOP3.LUT R128, R17, R46, RZ, 0xc0, !PT ;  /* 0x0000002e11807212 */ /* 0x000fe200078ec0ff */
[----:B------:R-:W-:Y:S01]  /*9af0*/  IMAD.MOV.U32 R36, RZ, RZ, R129 ;  /* 0x000000ffff247224 */ /* 0x000fe200078e0081 */
[----:B------:R-:W-:Y:S01]  /*9b00*/  LOP3.LUT R129, R16, R45, RZ, 0xc0, !PT ;  /* 0x0000002d10817212 */ /* 0x000fe200078ec0ff */
[C---:B-1----:R-:W-:Y:S06]  /*9b10*/  HMMA.16816.F32.BF16 R164, R4.reuse, R8, R164 ;  /* 0x0000000804a4723c */ /* 0x042fec00000418a4 */
[----:B------:R-:W-:Y:S01]  /*9b20*/  HMMA.16816.F32.BF16 R16, R4, R10, R156 ;  /* 0x0000000a0410723c */ /* 0x000fe2000004189c */
[----:B------:R-:W1:Y:S01]  /*9b30*/  LDSM.16.MT88.4 R8, [R188+0x11000] ;  /* 0x01100000bc08783b */ /* 0x000e620000004200 */
[----:B------:R-:W-:-:S02]  /*9b40*/  IMAD.MOV.U32 R55, RZ, RZ, R195 ;  /* 0x000000ffff377224 */ /* 0x000fc400078e00c3 */
[----:B------:R-:W-:Y:S01]  /*9b50*/  IMAD.MOV.U32 R37, RZ, RZ, R111 ;  /* 0x000000ffff257224 */ /* 0x000fe200078e006f */
[----:B------:R3:W-:Y:S01]  /*9b60*/  STG.E.U16 desc[UR28][R24.64+0x2], R63 ;  /* 0x0000023f18007986 */ /* 0x0007e2000c10151c */
[----:B------:R-:W-:Y:S02]  /*9b70*/  IMAD.MOV.U32 R38, RZ, RZ, R110 ;  /* 0x000000ffff267224 */ /* 0x000fe400078e006e */
[----:B------:R-:W-:Y:S02]  /*9b80*/  IMAD.MOV.U32 R39, RZ, RZ, R55 ;  /* 0x000000ffff277224 */ /* 0x000fe400078e0037 */
[----:B------:R-:W-:Y:S02]  /*9b90*/  IMAD.MOV.U32 R60, RZ, RZ, R193 ;  /* 0x000000ffff3c7224 */ /* 0x000fe400078e00c1 */
[----:B------:R-:W-:Y:S02]  /*9ba0*/  IMAD.MOV.U32 R61, RZ, RZ, R190 ;  /* 0x000000ffff3d7224 */ /* 0x000fe400078e00be */
[----:B------:R-:W-:Y:S01]  /*9bb0*/  IMAD.MOV.U32 R62, RZ, RZ, R189 ;  /* 0x000000ffff3e7224 */ /* 0x000fe200078e00bd */
[C---:B--2---:R-:W-:Y:S06]  /*9bc0*/  HMMA.16816.F32.BF16 R156, R4.reuse, R12, R36 ;  /* 0x0000000c049c723c */ /* 0x044fec0000041824 */
[----:B------:R-:W-:Y:S01]  /*9bd0*/  HMMA.16816.F32.BF16 R36, R4, R14, R40 ;  /* 0x0000000e0424723c */ /* 0x000fe20000041828 */
[----:B------:R-:W2:Y:S01]  /*9be0*/  LDSM.16.MT88.4 R12, [R187+0x11000] ;  /* 0x01100000bb0c783b */ /* 0x000ea20000004200 */
[----:B---3--:R-:W-:-:S04]  /*9bf0*/  IMAD.MOV.U32 R63, RZ, RZ, R184 ;  /* 0x000000ffff3f7224 */ /* 0x008fc800078e00b8 */
[C---:B-1----:R-:W-:Y:S06]  /*9c00*/  HMMA.16816.F32.BF16 R148, R4.reuse, R8, R148 ;  /* 0x000000080494723c */ /* 0x042fec0000041894 */
[C---:B------:R-:W-:Y:S01]  /*9c10*/  HMMA.16816.F32.BF16 R40, R4.reuse, R10, R60 ;  /* 0x0000000a0428723c */ /* 0x040fe2000004183c */
[----:B------:R-:W1:Y:S05]  /*9c20*/  LDSM.16.MT88.4 R8, [R185+0x13000] ;  /* 0x01300000b908783b */ /* 0x000e6a0000004200 */
[C---:B--2---:R-:W-:Y:S06]  /*9c30*/  HMMA.16816.F32.BF16 R140, R4.reuse, R12, R140 ;  /* 0x0000000c048c723c */ /* 0x044fec000004188c */
[C---:B------:R-:W-:Y:S01]  /*9c40*/  HMMA.16816.F32.BF16 R44, R4.reuse, R14, R136 ;  /* 0x0000000e042c723c */ /* 0x040fe20000041888 */
[----:B------:R-:W2:Y:S05]  /*9c50*/  LDSM.16.MT88.4 R12, [R186+0x13000] ;  /* 0x01300000ba0c783b */ /* 0x000eaa0000004200 */
[C---:B-1----:R-:W-:Y:S06]  /*9c60*/  HMMA.16816.F32.BF16 R52, R4.reuse, R8, R112 ;  /* 0x000000080434723c */ /* 0x042fec0000041870 */
[----:B------:R-:W-:Y:S01]  /*9c70*/  HMMA.16816.F32.BF16 R60, R4, R10, R248 ;  /* 0x0000000a043c723c */ /* 0x000fe200000418f8 */
[----:B------:R-:W1:Y:S01]  /*9c80*/  LDSM.16.MT88.4 R8, [R188+0x13000] ;  /* 0x01300000bc08783b */ /* 0x000e620000004200 */
[----:B------:R-:W-:-:S02]  /*9c90*/  IMAD.MOV.U32 R105, RZ, RZ, R71 ;  /* 0x000000ffff697224 */ /* 0x000fc400078e0047 */
[----:B------:R-:W-:Y:S02]  /*9ca0*/  IMAD.MOV.U32 R71, RZ, RZ, R199 ;  /* 0x000000ffff477224 */ /* 0x000fe400078e00c7 */
[----:B------:R-:W-:Y:S01]  /*9cb0*/  IMAD.MOV.U32 R96, RZ, RZ, R105 ;  /* 0x000000ffff607224 */ /* 0x000fe200078e0069 */
[----:B------:R-:W-:Y:S01]  /*9cc0*/  STG.E.U16 desc[UR28][R24.64], R97 ;  /* 0x0000006118007986 */ /* 0x000fe2000c10151c */
[----:B------:R-:W-:Y:S02]  /*9cd0*/  IMAD.MOV.U32 R105, RZ, RZ, R70 ;  /* 0x000000ffff697224 */ /* 0x000fe400078e0046 */
[----:B------:R-:W-:Y:S01]  /*9ce0*/  IMAD.MOV.U32 R70, RZ, RZ, R71 ;  /* 0x000000ffff467224 */ /* 0x000fe200078e0047 */
[----:B------:R3:W5:Y:S01]  /*9cf0*/  LDL.LU R199, [R1+0x10c] ;  /* 0x00010c0001c77983 */ /* 0x0007620000300800 */
[----:B------:R-:W-:Y:S02]  /*9d00*/  IMAD.MOV.U32 R71, RZ, RZ, R198 ;  /* 0x000000ffff477224 */ /* 0x000fe400078e00c6 */
[----:B------:R-:W-:Y:S01]  /*9d10*/  IMAD.MOV.U32 R250, RZ, RZ, R74 ;  /* 0x000000fffffa7224 */ /* 0x000fe200078e004a */
[----:B--2---:R-:W-:Y:S01]  /*9d20*/  HMMA.16816.F32.BF16 R64, R4, R12, R64 ;  /* 0x0000000c0440723c */ /* 0x004fe20000041840 */
[----:B------:R-:W-:-:S02]  /*9d30*/  IMAD.MOV.U32 R249, RZ, RZ, R75 ;  /* 0x000000fffff97224 */ /* 0x000fc400078e004b */
[----:B------:R-:W-:Y:S02]  /*9d40*/  IMAD.MOV.U32 R35, RZ, RZ, R72 ;  /* 0x000000ffff237224 */ /* 0x000fe400078e0048 */
[----:B------:R-:W-:Y:S01]  /*9d50*/  IMAD.MOV.U32 R248, RZ, RZ, R73 ;  /* 0x000000fffff87224 */ /* 0x000fe200078e0049 */
[C---:B------:R-:W-:Y:S01]  /*9d60*/  HMMA.16816.F32.BF16 R68, R4.reuse, R14, R68 ;  /* 0x0000000e0444723c */ /* 0x040fe20000041844 */
[----:B------:R-:W2:Y:S05]  /*9d70*/  LDSM.16.MT88.4 R12, [R187+0x13000] ;  /* 0x01300000bb0c783b */ /* 0x000eaa0000004200 */
[----:B-1----:R-:W-:Y:S01]  /*9d80*/  HMMA.16816.F32.BF16 R76, R4, R10, R76 ;  /* 0x0000000a044c723c */ /* 0x002fe2000004184c */
[----:B------:R-:W-:Y:S01]  /*9d90*/  STG.E.U16 desc[UR28][R32.64+0x2], R99 ;  /* 0x0000026320007986 */ /* 0x000fe2000c10151c */
[----:B------:R-:W-:-:S02]  /*9da0*/  IMAD.MOV.U32 R138, RZ, RZ, R98 ;  /* 0x000000ffff8a7224 */ /* 0x000fc400078e0062 */
[----:B------:R-:W-:Y:S01]  /*9db0*/  IMAD.MOV.U32 R137, RZ, RZ, R96 ;  /* 0x000000ffff897224 */ /* 0x000fe200078e0060 */
[----:B------:R3:W5:Y:S01]  /*9dc0*/  LDL.LU R198, [R1+0x108] ;  /* 0x0001080001c67983 */ /* 0x0007620000300800 */
[----:B------:R-:W-:Y:S03]  /*9dd0*/  HMMA.16816.F32.BF16 R72, R4, R8, R84 ;  /* 0x000000080448723c */ /* 0x000fe60000041854 */
[----:B------:R-:W1:Y:S04]  /*9de0*/  LDSM.16.MT88.4 R8, [R185+0x15000] ;  /* 0x01500000b908783b */ /* 0x000e680000004200 */
[----:B------:R3:W5:Y:S01]  /*9df0*/  LDL.LU R197, [R1+0x104] ;  /* 0x0001040001c57983 */ /* 0x0007620000300800 */
[----:B------:R-:W-:-:S03]  /*9e00*/  IMAD.MOV.U32 R251, RZ, RZ, R107 ;  /* 0x000000fffffb7224 */ /* 0x000fc600078e006b */
[----:B------:R3:W5:Y:S01]  /*9e10*/  LDL.LU R196, [R1+0x100] ;  /* 0x0001000001c47983 */ /* 0x0007620000300800 */
[C---:B--2---:R-:W-:Y:S03]  /*9e20*/  HMMA.16816.F32.BF16 R84, R4.reuse, R12, R244 ;  /* 0x0000000c0454723c */ /* 0x044fe600000418f4 */
[----:B------:R3:W5:Y:S01]  /*9e30*/  LDL.LU R195, [R1+0xfc] ;  /* 0x0000fc0001c37983 */ /* 0x0007620000300800 */
[----:B------:R-:W-:Y:S02]  /*9e40*/  IMAD.MOV.U32 R27, RZ, RZ, R106 ;  /* 0x000000ffff1b7224 */ /* 0x000fe400078e006a */
[----:B------:R-:W-:Y:S01]  /*9e50*/  IMAD.MOV.U32 R136, RZ, RZ, R105 ;  /* 0x000000ffff887224 */ /* 0x000fe200078e0069 */
[----:B------:R3:W5:Y:S01]  /*9e60*/  LDL.LU R194, [R1+0xf8] ;  /* 0x0000f80001c27983 */ /* 0x0007620000300800 */
[C---:B------:R-:W-:Y:S03]  /*9e70*/  HMMA.16816.F32.BF16 R88, R4.reuse, R14, R88 ;  /* 0x0000000e0458723c */ /* 0x040fe60000041858 */
[----:B------:R-:W2:Y:S03]  /*9e80*/  LDSM.16.MT88.4 R12, [R186+0x15000] ;  /* 0x01500000ba0c783b */ /* 0x000ea60000004200 */
[C---:B-1----:R-:W-:Y:S01]  /*9e90*/  HMMA.16816.F32.BF16 R92, R4.reuse, R8, R92 ;  /* 0x00000008045c723c */ /* 0x042fe2000004185c */
[----:B------:R3:W5:Y:S05]  /*9ea0*/  LDL.LU R193, [R1+0xf4] ;  /* 0x0000f40001c17983 */ /* 0x00076a0000300800 */
[----:B------:R-:W-:Y:S01]  /*9eb0*/  HMMA.16816.F32.BF16 R96, R4, R10, R224 ;  /* 0x0000000a0460723c */ /* 0x000fe200000418e0 */
[----:B------:R-:W1:Y:S01]  /*9ec0*/  LDSM.16.MT88.4 R8, [R188+0x15000] ;  /* 0x01500000bc08783b */ /* 0x000e620000004200 */
[----:B------:R-:W-:-:S02]  /*9ed0*/  IMAD.MOV.U32 R34, RZ, RZ, R102 ;  /* 0x000000ffff227224 */ /* 0x000fc400078e0066 */
[----:B------:R-:W-:Y:S01]  /*9ee0*/  IMAD.MOV.U32 R246, RZ, RZ, R103 ;  /* 0x000000fffff67224 */ /* 0x000fe200078e0067 */
[----:B------:R4:W-:Y:S01]  /*9ef0*/  STG.E.U16 desc[UR28][R32.64], R104 ;  /* 0x0000006820007986 */ /* 0x0009e2000c10151c */
[----:B------:R-:W-:Y:S02]  /*9f00*/  IMAD.MOV.U32 R245, RZ, RZ, R100 ;  /* 0x000000fffff57224 */ /* 0x000fe400078e0064 */
[----:B------:R-:W-:Y:S01]  /*9f10*/  IMAD.MOV.U32 R244, RZ, RZ, R101 ;  /* 0x000000fffff47224 */ /* 0x000fe200078e0065 */
[----:B------:R3:W5:Y:S01]  /*9f20*/  LDL.LU R190, [R1+0xf0] ;  /* 0x0000f00001be7983 */ /* 0x0007620000300800 */
[----:B------:R-:W-:Y:S02]  /*9f30*/  IMAD.MOV.U32 R247, RZ, RZ, R109 ;  /* 0x000000fffff77224 */ /* 0x000fe400078e006d */
[----:B------:R-:W-:Y:S01]  /*9f40*/  IMAD.MOV.U32 R26, RZ, RZ, R108 ;  /* 0x000000ffff1a7224 */ /* 0x000fe200078e006c */
[----:B------:R3:W5:Y:S01]  /*9f50*/  LDL.LU R189, [R1+0xec] ;  /* 0x0000ec0001bd7983 */ /* 0x0007620000300800 */
[C---:B--2---:R-:W-:Y:S03]  /*9f60*/  HMMA.16816.F32.BF16 R100, R4.reuse, R12, R232 ;  /* 0x0000000c0464723c */ /* 0x044fe600000418e8 */
[----:B------:R3:W5:Y:S03]  /*9f70*/  LDL.LU R184, [R1+0xe8] ;  /* 0x0000e80001b87983 */ /* 0x0007660000300800 */
[----:B----4-:R-:W-:Y:S01]  /*9f80*/  HMMA.16816.F32.BF16 R104, R4, R14, R160 ;  /* 0x0000000e0468723c */ /* 0x010fe200000418a0 */
[----:B------:R-:W2:Y:S01]  /*9f90*/  LDSM.16.MT88.4 R12, [R187+0x15000] ;  /* 0x01500000bb0c783b */ /* 0x000ea20000004200 */
[----:B------:R-:W-:-:S03]  /*9fa0*/  IMAD.MOV.U32 R0, RZ, RZ, R136 ;  /* 0x000000ffff007224 */ /* 0x000fc600078e0088 */
[----:B------:R-:W-:Y:S01]  /*9fb0*/  LDSM.16.MT88.4 R160, [R185+0x11800] ;  /* 0x01180000b9a0783b */ /* 0x000fe20000004200 */
[C---:B-1----:R-:W-:Y:S03]  /*9fc0*/  HMMA.16816.F32.BF16 R108, R4.reuse, R8, R152 ;  /* 0x00000008046c723c */ /* 0x042fe60000041898 */
[----:B------:R-:W-:Y:S03]  /*9fd0*/  LDSM.16.MT88.4 R152, [R186+0x11800] ;  /* 0x01180000ba98783b */ /* 0x000fe60000004200 */
[C---:B------:R-:W-:Y:S01]  /*9fe0*/  HMMA.16816.F32.BF16 R112, R4.reuse, R10, R144 ;  /* 0x0000000a0470723c */ /* 0x040fe20000041890 */
[----:B------:R-:W1:Y:S04]  /*9ff0*/  LDSM.16.MT88.4 R8, [R185+0x17000] ;  /* 0x01700000b908783b */ /* 0x000e680000004200 */
[----:B------:R-:W-:Y:S01]  /*a000*/  LDSM.16.MT88.4 R144, [R188+0x11800] ;  /* 0x01180000bc90783b */ /* 0x000fe20000004200 */
[C---:B--2---:R-:W-:Y:S06]  /*a010*/  HMMA.16816.F32.BF16 R120, R4.reuse, R12, R120 ;  /* 0x0000000c0478723c */ /* 0x044fec0000041878 */
[C---:B------:R-:W-:Y:S01]  /*a020*/  HMMA.16816.F32.BF16 R124, R4.reuse, R14, R124 ;  /* 0x0000000e047c723c */ /* 0x040fe2000004187c */
[----:B------:R-:W2:Y:S05]  /*a030*/  LDSM.16.MT88.4 R12, [R186+0x17000] ;  /* 0x01700000ba0c783b */ /* 0x000eaa0000004200 */
[C---:B-1----:R-:W-:Y:S06]  /*a040*/  HMMA.16816.F32.BF16 R180, R4.reuse, R8, R180 ;  /* 0x0000000804b4723c */ /* 0x042fec00000418b4 */
[C---:B------:R-:W-:Y:S01]  /*a050*/  HMMA.16816.F32.BF16 R216, R4.reuse, R10, R216 ;  /* 0x0000000a04d8723c */ /* 0x040fe200000418d8 */
[----:B------:R-:W1:Y:S05]  /*a060*/  LDSM.16.MT88.4 R8, [R188+0x17000] ;  /* 0x01700000bc08783b */ /* 0x000e6a0000004200 */
[C---:B--2---:R-:W-:Y:S06]  /*a070*/  HMMA.16816.F32.BF16 R232, R4.reuse, R12, R116 ;  /* 0x0000000c04e8723c */ /* 0x044fec0000041874 */
[C---:B------:R-:W-:Y:S01]  /*a080*/  HMMA.16816.F32.BF16 R224, R4.reuse, R14, R80 ;  /* 0x0000000e04e0723c */ /* 0x040fe20000041850 */
[----:B------:R-:W-:Y:S05]  /*a090*/  LDSM.16.MT88.4 R80, [R186+0x15800] ;  /* 0x01580000ba50783b */ /* 0x000fea0000004200 */
[C---:B-1----:R-:W-:Y:S01]  /*a0a0*/  HMMA.16816.F32.BF16 R116, R4.reuse, R8, R56 ;  /* 0x000000080474723c */ /* 0x042fe20000041838 */
[----:B------:R-:W-:Y:S05]  /*a0b0*/  LDSM.16.MT88.4 R56, [R188+0x13800] ;  /* 0x01380000bc38783b */ /* 0x000fea0000004200 */
[----:B------:R-:W-:Y:S01]  /*a0c0*/  HMMA.16816.F32.BF16 R12, R4, R10, R48 ;  /* 0x0000000a040c723c */ /* 0x000fe20000041830 */
[----:B------:R-:W1:Y:S04]  /*a0d0*/  LDSM.16.MT88.4 R8, [R187+0x17000] ;  /* 0x01700000bb08783b */ /* 0x000e680000004200 */
[----:B------:R-:W-:Y:S01]  /*a0e0*/  LDSM.16.MT88.4 R48, [R186+0x13800] ;  /* 0x01380000ba30783b */ /* 0x000fe20000004200 */
[C---:B------:R-:W-:Y:S06]  /*a0f0*/  HMMA.16816.F32.BF16 R148, R128.reuse, R144, R148 ;  /* 0x000000908094723c */ /* 0x040fec0000041894 */
[----:B------:R-:W-:Y:S01]  /*a100*/  HMMA.16816.F32.BF16 R144, R128, R146, R40 ;  /* 0x000000928090723c */ /* 0x000fe20000041828 */
[----:B------:R-:W2:Y:S05]  /*a110*/  LDSM.16.MT88.4 R40, [R185+0x13800] ;  /* 0x01380000b928783b */ /* 0x000eaa0000004200 */
[----:B-1----:R-:W-:Y:S07]  /*a120*/  HMMA.16816.F32.BF16 R28, R4, R8, R28 ;  /* 0x00000008041c723c */ /* 0x002fee000004181c */
[----:B------:R-:W-:-:S02]  /*a130*/  IMAD.MOV.U32 R9, RZ, RZ, R138 ;  /* 0x000000ffff097224 */ /* 0x000fc400078e008a */
[----:B------:R-:W-:Y:S02]  /*a140*/  IMAD.MOV.U32 R8, RZ, RZ, R137 ;  /* 0x000000ffff087224 */ /* 0x000fe400078e0089 */
[----:B------:R-:W1:Y:S01]  /*a150*/  LDSM.16.MT88.4 R136, [R187+0x11800] ;  /* 0x01180000bb88783b */ /* 0x000e620000004200 */
[C---:B------:R-:W-:Y:S06]  /*a160*/  HMMA.16816.F32.BF16 R156, R128.reuse, R152, R156 ;  /* 0x00000098809c723c */ /* 0x040fec000004189c */
[C---:B------:R-:W-:Y:S06]  /*a170*/  HMMA.16816.F32.BF16 R152, R128.reuse, R154, R36 ;  /* 0x0000009a8098723c */ /* 0x040fec0000041824 */
[C---:B--2---:R-:W-:Y:S06]  /*a180*/  HMMA.16816.F32.BF16 R36, R128.reuse, R40, R52 ;  /* 0x000000288024723c */ /* 0x044fec0000041834 */
[C---:B------:R-:W-:Y:S01]  /*a190*/  HMMA.16816.F32.BF16 R52, R128.reuse, R56, R72 ;  /* 0x000000388034723c */ /* 0x040fe20000041848 */
[----:B------:R-:W2:Y:S05]  /*a1a0*/  LDSM.16.MT88.4 R72, [R185+0x15800] ;  /* 0x01580000b948783b */ /* 0x000eaa0000004200 */
[C---:B-1----:R-:W-:Y:S06]  /*a1b0*/  HMMA.16816.F32.BF16 R140, R128.reuse, R136, R140 ;  /* 0x00000088808c723c */ /* 0x042fec000004188c */
        /* <DEDUP_REMOVED lines=8> */
[C---:B-1----:R-:W-:Y:S06]  /*a240*/  HMMA.16816.F32.BF16 R60, R128.reuse, R64, R84 ;  /* 0x00000040803c723c */ /* 0x042fec0000041854 */
[----:B------:R-:W-:Y:S01]  /*a250*/  HMMA.16816.F32.BF16 R64, R128, R66, R88 ;  /* 0x000000428040723c */ /* 0x000fe20000041858 */
[----:B------:R-:W1:Y:S05]  /*a260*/  LDSM.16.MT88.4 R88, [R188+0x15800] ;  /* 0x01580000bc58783b */ /* 0x000e6a0000004200 */
[----:B------:R-:W-:Y:S01]  /*a270*/  HMMA.16816.F32.BF16 R20, R4, R10, R20 ;  /* 0x0000000a0414723c */ /* 0x000fe20000041814 */
[----:B------:R-:W4:Y:S05]  /*a280*/  LDSM.16.MT88.4 R4, [R187+0x17800] ;  /* 0x01780000bb04783b */ /* 0x000f2a0000004200 */
[C---:B------:R-:W-:Y:S06]  /*a290*/  HMMA.16816.F32.BF16 R56, R128.reuse, R58, R76 ;  /* 0x0000003a8038723c */ /* 0x040fec000004184c */
[C---:B------:R-:W-:Y:S06]  /*a2a0*/  HMMA.16816.F32.BF16 R76, R128.reuse, R80, R100 ;  /* 0x00000050804c723c */ /* 0x040fec0000041864 */
[C---:B------:R-:W-:Y:S01]  /*a2b0*/  HMMA.16816.F32.BF16 R80, R128.reuse, R82, R104 ;  /* 0x000000528050723c */ /* 0x040fe20000041868 */
[----:B------:R-:W3:Y:S05]  /*a2c0*/  LDSM.16.MT88.4 R104, [R185+0x17800] ;  /* 0x01780000b968783b */ /* 0x000eea0000004200 */
[C---:B--2---:R-:W-:Y:S01]  /*a2d0*/  HMMA.16816.F32.BF16 R92, R128.reuse, R96, R120 ;  /* 0x00000060805c723c */ /* 0x044fe20000041878 */
[----:B------:R-:W-:Y:S05]  /*a2e0*/  LDSM.16.MT88.4 R120, [R188+0x17800] ;  /* 0x01780000bc78783b */ /* 0x000fea0000004200 */
[C---:B-1----:R-:W-:Y:S06]  /*a2f0*/  HMMA.16816.F32.BF16 R84, R128.reuse, R88, R108 ;  /* 0x000000588054723c */ /* 0x042fec000004186c */
[----:B------:R-:W-:Y:S01]  /*a300*/  HMMA.16816.F32.BF16 R88, R128, R90, R112 ;  /* 0x0000005a8058723c */ /* 0x000fe20000041870 */
[----:B------:R-:W1:Y:S01]  /*a310*/  LDSM.16.MT88.4 R112, [R186+0x17800] ;  /* 0x01780000ba70783b */ /* 0x000e620000004200 */
[----:B------:R-:W-:-:S03]  /*a320*/  FADD.FTZ R0, R0, R240 ;  /* 0x000000f000007221 */ /* 0x000fc60000010000 */
[----:B------:R2:W-:Y:S01]  /*a330*/  STG.E.U16 desc[UR28][R24.64+0x10], R239 ;  /* 0x000010ef18007986 */ /* 0x0005e2000c10151c */
[C---:B------:R-:W-:Y:S03]  /*a340*/  HMMA.16816.F32.BF16 R96, R128.reuse, R98, R124 ;  /* 0x000000628060723c */ /* 0x040fe6000004187c */
[----:B------:R2:W-:Y:S03]  /*a350*/  STG.E.U16 desc[UR28][R24.64+0x12], R238 ;  /* 0x000012ee18007986 */ /* 0x0005e6000c10151c */
[----:B----4-:R-:W-:Y:S01]  /*a360*/  HMMA.16816.F32.BF16 R124, R128, R4, R28 ;  /* 0x00000004807c723c */ /* 0x010fe2000004181c */
[----:B------:R2:W-:Y:S04]  /*a370*/  STG.E.U16 desc[UR28][R32.64+0x10], R237 ;  /* 0x000010ed20007986 */ /* 0x0005e8000c10151c */
[----:B------:R2:W-:Y:S02]  /*a380*/  STG.E.U16 desc[UR28][R32.64+0x12], R236 ;  /* 0x000012ec20007986 */ /* 0x0005e4000c10151c */
[----:B------:R-:W-:-:S02]  /*a390*/  FADD.FTZ R4, R8, R241 ;  /* 0x000000f108047221 */ /* 0x000fc40000010000 */
[----:B------:R2:W-:Y:S01]  /*a3a0*/  STG.E.U16 desc[UR28][R24.64+0x20], R231 ;  /* 0x000020e718007986 */ /* 0x0005e2000c10151c */
[----:B------:R-:W-:-:S03]  /*a3b0*/  FADD.FTZ R0, R9, R0 ;  /* 0x0000000009007221 */ /* 0x000fc60000010000 */
[----:B------:R2:W-:Y:S01]  /*a3c0*/  STG.E.U16 desc[UR28][R24.64+0x22], R230 ;  /* 0x000022e618007986 */ /* 0x0005e2000c10151c */
[----:B------:R-:W-:-:S03]  /*a3d0*/  FADD.FTZ R4, R244, R4 ;  /* 0x00000004f4047221 */ /* 0x000fc60000010000 */
[----:B------:R2:W-:Y:S04]  /*a3e0*/  STG.E.U16 desc[UR28][R32.64+0x20], R229 ;  /* 0x000020e520007986 */ /* 0x0005e8000c10151c */
[----:B------:R2:W-:Y:S04]  /*a3f0*/  STG.E.U16 desc[UR28][R32.64+0x22], R215 ;  /* 0x000022d720007986 */ /* 0x0005e8000c10151c */
[----:B------:R2:W-:Y:S04]  /*a400*/  STG.E.U16 desc[UR28][R24.64+0x30], R228 ;  /* 0x000030e418007986 */ /* 0x0005e8000c10151c */
[----:B------:R2:W-:Y:S04]  /*a410*/  STG.E.U16 desc[UR28][R24.64+0x32], R214 ;  /* 0x000032d618007986 */ /* 0x0005e8000c10151c */
[----:B------:R2:W-:Y:S04]  /*a420*/  STG.E.U16 desc[UR28][R32.64+0x30], R192 ;  /* 0x000030c020007986 */ /* 0x0005e8000c10151c */
        /* <DEDUP_REMOVED lines=29> */
[----:B------:R-:W-:-:S05]  /*a600*/  FADD.FTZ R0, R243, R0 ;  /* 0x00000000f3007221 */ /* 0x000fca0000010000 */
[C---:B------:R-:W-:Y:S06]  /*a610*/  HMMA.16816.F32.BF16 R104, R128.reuse, R106, R216 ;  /* 0x0000006a8068723c */ /* 0x040fec00000418d8 */
[----:B-1----:R-:W-:Y:S01]  /*a620*/  HMMA.16816.F32.BF16 R108, R128, R112, R232 ;  /* 0x00000070806c723c */ /* 0x002fe200000418e8 */
[----:B------:R-:W-:Y:S01]  /*a630*/  IADD3 R216, P1, R24, -0x80, RZ ;  /* 0xffffff8018d87810 */ /* 0x000fe20007f3e0ff */
[----:B------:R-:W-:-:S04]  /*a640*/  FADD.FTZ R218, R35, R4 ;  /* 0x0000000423da7221 */ /* 0x000fc80000010000 */
[----:B------:R-:W-:Y:S01]  /*a650*/  HMMA.16816.F32.BF16 R116, R128, R120, R116 ;  /* 0x000000788074723c */ /* 0x000fe20000041874 */
[----:B------:R-:W-:Y:S01]  /*a660*/  FADD.FTZ R232, R242, R0 ;  /* 0x00000000f2e87221 */ /* 0x000fe20000010000 */
[----:B------:R-:W-:-:S04]  /*a670*/  FADD.FTZ R218, R252, R218 ;  /* 0x000000dafcda7221 */ /* 0x000fc80000010000 */
[----:B------:R-:W-:Y:S01]  /*a680*/  HMMA.16816.F32.BF16 R160, R128, R162, R16 ;  /* 0x000000a280a0723c */ /* 0x000fe20000041810 */
[----:B------:R-:W-:-:S05]  /*a690*/  IADD3.X R217, R25, -0x1, RZ, P1, !PT ;  /* 0xffffffff19d97810 */ /* 0x000fca0000ffe4ff */
[C---:B------:R-:W-:Y:S06]  /*a6a0*/  HMMA.16816.F32.BF16 R112, R128.reuse, R114, R224 ;  /* 0x000000728070723c */ /* 0x040fec00000418e0 */
[C---:B------:R-:W-:Y:S06]  /*a6b0*/  HMMA.16816.F32.BF16 R120, R128.reuse, R122, R12 ;  /* 0x0000007a8078723c */ /* 0x040fec000004180c */
[----:B------:R-:W-:Y:S01]  /*a6c0*/  HMMA.16816.F32.BF16 R128, R128, R6, R20 ;  /* 0x000000068080723c */ /* 0x000fe20000041814 */
[----:B------:R-:W-:-:S08]  /*a6d0*/  NOP ;  /* 0x0000000000007918 */ /* 0x000fd00000000000 */
[----:B--2---:R-:W-:-:S15]  /*a6e0*/  @!P0 BRA `(.L_x_1318) ;  /* 0x0000007c00d88947 */ /* 0x004fde0003800000 */
        /* <DEDUP_REMOVED lines=11> */
[----:B------:R-:W1:Y:S02]  /*a7a0*/  S2R R219, SR_TID.X ;  /* 0x0000000000db7919 */ /* 0x000e640000002100 */
[----:B-1----:R-:W-:-:S04]  /*a7b0*/  SHF.R.S32.HI R0, RZ, 0x1f, R4 ;  /* 0x0000001fff007819 */ /* 0x002fc80000011404 */
[----:B------:R-:W-:Y:S01]  /*a7c0*/  LEA.HI R0, R0, R4, RZ, 0x3 ;  /* 0x0000000400007211 */ /* 0x000fe200078f18ff */
[----:B------:R-:W-:-:S03]  /*a7d0*/  IMAD.SHL.U32 R219, R219, 0x2, RZ ;  /* 0x00000002dbdb7824 */ /* 0x000fc600078e00ff */
[----:B------:R-:W-:Y:S02]  /*a7e0*/  LOP3.LUT R0, R0, 0xfffffff8, RZ, 0xc0, !PT ;  /* 0xfffffff800007812 */ /* 0x000fe400078ec0ff */
[----:B------:R-:W-:-:S03]  /*a7f0*/  LOP3.LUT R219, R219, 0x6, RZ, 0xc0, !PT ;  /* 0x00000006dbdb7812 */ /* 0x000fc600078ec0ff */
        /* <DEDUP_REMOVED lines=40> */
[----:B------:R-:W-:Y:S02]  /*aa80*/  @P4 STS.128 [R213+0x14000], RZ ;  /* 0x014000ffd5004388 */ /* 0x000fe40000000c00 */
[----:B------:R-:W2:Y:S01]  /*aa90*/  @!P3 LDC.64 R22, c[0x0][0x220] ;  /* 0x00008800ff16bb82 */ /* 0x000ea20000000a00 */
[C---:B-1----:R-:W-:Y:S01]  /*aaa0*/  @!P3 LEA R10, P0, R4.reuse, R10, 0x1 ;  /* 0x0000000a040ab211 */ /* 0x042fe200078008ff */
[----:B------:R-:W-:Y:S01]  /*aab0*/  @!PT LDS RZ, [RZ] ;  /* 0x00000000fffff984 */ /* 0x000fe20000000800 */
[----:B------:R-:W-:Y:S01]  /*aac0*/  @!PT LDS RZ, [RZ] ;  /* 0x00000000fffff984 */ /* 0x000fe20000000800 */
[----:B------:R-:W-:Y:S01]  /*aad0*/  @!PT LDS RZ, [RZ] ;  /* 0x00000000fffff984 */ /* 0x000fe20000000800 */
[----:B------:R2:W-:Y:S03]  /*aae0*/  @!P4 LDGSTS.E.BYPASS.LTC128B.128 [R213+0x14000], desc[UR28][R12.64+0x100] ;  /* 0x140001000cd5cfae */ /* 0x0005e6000b901d5c */
[----:B------:R-:W-:Y:S01]  /*aaf0*/  @!P3 LEA.HI.X R11, R4, R11, R0, 0x1, P0 ;  /* 0x0000000b040bb211 */ /* 0x000fe200000f0c00 */
[----:B------:R-:W-:Y:S01]  /*ab00*/  @P3 STS.128 [R213+0x16000], RZ ;  /* 0x016000ffd5003388 */ /* 0x000fe20000000c00 */
[----:B------:R-:W-:Y:S01]  /*ab10*/  IADD3.X R4, R0, UR27, RZ, P1, !PT ;  /* 0x0000001b00047c10 */ /* 0x000fe20008ffe4ff */
[----:B------:R-:W1:Y:S01]  /*ab20*/  @!P5 LDC.64 R18, c[0x0][0x220] ;  /* 0x00008800ff12db82 */ /* 0x000e620000000a00 */
[C---:B----4-:R-:W-:Y:S01]  /*ab30*/  @!P6 LEA R6, P0, R5.reuse, R14, 0x1 ;  /* 0x0000000e0506e211 */ /* 0x050fe200078008ff */
[----:B------:R-:W-:Y:S01]  /*ab40*/  @!PT LDS RZ, [RZ] ;  /* 0x00000000fffff984 */ /* 0x000fe20000000800 */
[----:B------:R-:W-:Y:S01]  /*ab50*/  @!PT LDS RZ, [RZ] ;  /* 0x00000000fffff984 */ /* 0x000fe20000000800 */
[----:B------:R-:W-:Y:S01]  /*ab60*/  @!PT LDS RZ, [RZ] ;  /* 0x00000000fffff984 */ /* 0x000fe20000000800 */
[----:B------:R4:W-:Y:S01]  /*ab70*/  @!P3 LDGSTS.E.BYPASS.LTC128B.128 [R213+0x16000], desc[UR28][R10.64+0x180] ;  /* 0x160001800ad5bfae */ /* 0x0009e2000b901d5c */
[----:B------:R-:W-:-:S02]  /*ab80*/  IADD3 R0, P1, R5, UR39, RZ ;  /* 0x0000002705007c10 */ /* 0x000fc4000ff3e0ff */
[C---:B------:R-:W-:Y:S01]  /*ab90*/  @!P6 LEA.HI.X R7, R5.reuse, R15, R4, 0x1, P0 ;  /* 0x0000000f0507e211 */ /* 0x040fe200000f0c04 */
[----:B------:R-:W-:Y:S02]  /*aba0*/  @P6 STS.128 [R213+0x10800], RZ ;  /* 0x010800ffd5006388 */ /* 0x000fe40000000c00 */
[----:B------:R-:W1:Y:S02]  /*abb0*/  @!P3 LDC.64 R28, c[0x0][0x220] ;  /* 0x00008800ff1cbb82 */ /* 0x000e640000000a00 */
[----:B------:R-:W-:Y:S01]  /*abc0*/  @!PT LDS RZ, [RZ] ;  /* 0x00000000fffff984 */ /* 0x000fe20000000800 */
[----:B------:R-:W-:Y:S01]  /*abd0*/  @!PT LDS RZ, [RZ] ;  /* 0x00000000fffff984 */ /* 0x000fe20000000800 */
[----:B------:R-:W-:Y:S01]  /*abe0*/  @!PT LDS RZ, [RZ] ;  /* 0x00000000fffff984 */ /* 0x000fe20000000800 */
[----:B------:R4:W-:Y:S01]  /*abf0*/  @!P6 LDGSTS.E.BYPASS.LTC128B.128 [R213+0x10800], desc[UR28][R6.64] ;  /* 0x1080000006d5efae */ /* 0x0009e2000b901d5c */
[----:B---3--:R-:W-:-:S03]  /*ac00*/  @!P5 LEA R8, P0, R5, R16, 0x1 ;  /* 0x000000100508d211 */ /* 0x008fc600078008ff */
[----:B------:R-:W-:Y:S01]  /*ac10*/  @P5 STS.128 [R213+0x12800], RZ ;  /* 0x012800ffd5005388 */ /* 0x000fe20000000c00 */
[C-C-:B------:R-:W-:Y:S02]  /*ac20*/  @!P5 LEA.HI.X R9, R5.reuse, R17, R4.reuse, 0x1, P0 ;  /* 0x000000110509d211 */ /* 0x140fe400000f0c04 */
[----:B------:R-:W3:Y:S01]  /*ac30*/  @!P4 LDC.64 R16, c[0x0][0x220] ;  /* 0x00008800ff10cb82 */ /* 0x000ee20000000a00 */
[C---:B--2---:R-:W-:Y:S02]  /*ac40*/  @!P4 LEA R12, P0, R5.reuse, R26, 0x1 ;  /* 0x0000001a050cc211 */ /* 0x044fe400078008ff */
[----:B------:R-:W-:Y:S01]  /*ac50*/  @!PT LDS RZ, [RZ] ;  /* 0x00000000fffff984 */ /* 0x000fe20000000800 */
[----:B------:R-:W-:Y:S01]  /*ac60*/  @!PT LDS RZ, [RZ] ;  /* 0x00000000fffff984 */ /* 0x000fe20000000800 */
[----:B------:R-:W-:Y:S01]  /*ac70*/  @!PT LDS RZ, [RZ] ;  /* 0x00000000fffff984 */ /* 0x000fe20000000800 */
[----:B------:R1:W-:Y:S02]  /*ac80*/  @!P5 LDGSTS.E.BYPASS.LTC128B.128 [R213+0x12800], desc[UR28][R8.64+0x80] ;  /* 0x1280008008d5dfae */ /* 0x0003e4000b901d5c */
[C---:B------:R-:W-:Y:S02]  /*ac90*/  @!P4 LEA.HI.X R13, R5.reuse, R27, R4, 0x1, P0 ;  /* 0x0000001b050dc211 */ /* 0x040fe400000f0c04 */
[----:B------:R-:W-:Y:S01]  /*aca0*/  @P4 STS.128 [R213+0x14800], RZ ;  /* 0x014800ffd5004388 */ /* 0x000fe20000000c00 */
[----:B------:R-:W2:Y:S01]  /*acb0*/  @!P3 LDC.64 R26, c[0x0][0x220] ;  /* 0x00008800ff1abb82 */ /* 0x000ea20000000a00 */
[----:B----4-:R-:W-:-:S02]  /*acc0*/  @!P3 LEA R10, P0, R5, R22, 0x1 ;  /* 0x00000016050ab211 */ /* 0x010fc400078008ff */
[----:B------:R-:W-:Y:S01]  /*acd0*/  @!PT LDS RZ, [RZ] ;  /* 0x00000000fffff984 */ /* 0x000fe20000000800 */
[----:B------:R-:W-:Y:S01]  /*ace0*/  @!PT LDS RZ, [RZ] ;  /* 0x00000000fffff984 */ /* 0x000fe20000000800 */
[----:B------:R-:W-:Y:S01]  /*acf0*/  @!PT LDS RZ, [RZ] ;  /* 0x00000000fffff984 */ /* 0x000fe20000000800 */
[----:B------:R-:W-:Y:S02]  /*ad00*/  @!P4 LDGSTS.E.BYPASS.LTC128B.128 [R213+0x14800], desc[UR28][R12.64+0x100] ;  /* 0x148001000cd5cfae */ /* 0x000fe4000b901d5c */
[----:B------:R-:W-:Y:S02]  /*ad10*/  @!P3 LEA.HI.X R11, R5, R23, R4, 0x1, P0 ;  /* 0x00000017050bb211 */ /* 0x000fe400000f0c04 */
[----:B------:R-:W-:Y:S01]  /*ad20*/  @P3 STS.128 [R213+0x16800], RZ ;  /* 0x016800ffd5003388 */ /* 0x000fe20000000c00 */
[----:B------:R-:W4:Y:S01]  /*ad30*/  @!P4 LDC.64 R22, c[0x0][0x220] ;  /* 0x00008800ff16cb82 */ /* 0x000f220000000a00 */
[----:B------:R-:W-:Y:S02]  /*ad40*/  IADD3.X R6, R4, UR27, RZ, P1, !PT ;  /* 0x0000001b04067c10 */ /* 0x000fe40008ffe4ff */
[----:B------:R-:W-:Y:S01]  /*ad50*/  @!PT LDS RZ, [RZ] ;  /* 0x00000000fffff984 */ /* 0x000fe20000000800 */
[----:B------:R-:W-:Y:S01]  /*ad60*/  @!PT LDS RZ, [RZ] ;  /* 0x00000000fffff984 */ /* 0x000fe20000000800 */
[----:B------:R-:W-:Y:S01]  /*ad70*/  @!PT LDS RZ, [RZ] ;  /* 0x00000000fffff984 */ /* 0x000fe20000000800 */
[----:B------:R3:W-:Y:S01]  /*ad80*/  @!P3 LDGSTS.E.BYPASS.LTC128B.128 [R213+0x16800], desc[UR28][R10.64+0x180] ;  /* 0x168001800ad5bfae */ /* 0x0007e2000b901d5c */
[----:B------:R-:W-:-:S03]  /*ad90*/  @!P6 LEA R14, P1, R0, R20, 0x1 ;  /* 0x00000014000ee211 */ /* 0x000fc600078208ff */
[----:B------:R-:W-:Y:S01]  /*ada0*/  @P6 STS.128 [R213+0x11000], RZ ;  /* 0x011000ffd5006388 */ /* 0x000fe20000000c00 */
[C-C-:B------:R-:W-:Y:S02]  /*adb0*/  @!P6 LEA.HI.X R15, R0.reuse, R21, R6.reuse, 0x1, P1 ;  /* 0x00000015000fe211 */ /* 0x140fe400008f0c06 */
[----:B------:R-:W4:Y:S01]  /*adc0*/  @!P5 LDC.64 R20, c[0x0][0x220] ;  /* 0x00008800ff14db82 */ /* 0x000f220000000a00 */
[C---:B------:R-:W-:Y:S02]  /*add0*/  IADD3 R4, P1, R0.reuse, UR39, RZ ;  /* 0x0000002700047c10 */ /* 0x040fe4000ff3e0ff */
[----:B------:R-:W-:Y:S01]  /*ade0*/  @!PT LDS RZ, [RZ] ;  /* 0x00000000fffff984 */ /* 0x000fe20000000800 */
[----:B------:R-:W-:Y:S01]  /*adf0*/  @!PT LDS RZ, [RZ] ;  /* 0x00000000fffff984 */ /* 0x000fe20000000800 */
[----:B------:R-:W-:Y:S01]  /*ae00*/  @!PT LDS RZ, [RZ] ;  /* 0x00000000fffff984 */ /* 0x000fe20000000800 */
[----:B------:R2:W-:Y:S01]  /*ae10*/  @!P6 LDGSTS.E.BYPASS.LTC128B.128 [R213+0x11000], desc[UR28][R14.64] ;  /* 0x110000000ed5efae */ /* 0x0005e2000b901d5c */
[----:B-1----:R-:W-:Y:S02]  /*ae20*/  @!P5 LEA R8, P0, R0, R18, 0x1 ;  /* 0x000000120008d211 */ /* 0x002fe400078008ff */
[----:B------:R-:W-:Y:S01]  /*ae30*/  IADD3.X R5, R6, UR27, RZ, P1, !PT ;  /* 0x0000001b06057c10 */ /* 0x000fe20008ffe4ff */
[----:B------:R-:W-:Y:S01]  /*ae40*/  @P5 STS.128 [R213+0x13000], RZ ;  /* 0x013000ffd5005388 */ /* 0x000fe20000000c00 */
[----:B------:R-:W-:-:S05]  /*ae50*/  @!P5 LEA.HI.X R9, R0, R19, R6, 0x1, P0 ;  /* 0x000000130009d211 */ /* 0x000fca00000f0c06 */
[----:B------:R-:W-:Y:S01]  /*ae60*/  @!PT LDS RZ, [RZ] ;  /* 0x00000000fffff984 */ /* 0x000fe20000000800 */
[----:B------:R-:W-:Y:S01]  /*ae70*/  @!PT LDS RZ, [RZ] ;  /* 0x00000000fffff984 */ /* 0x000fe20000000800 */
[----:B------:R-:W-:Y:S01]  /*ae80*/  @!PT LDS RZ, [RZ] ;  /* 0x00000000fffff984 */ /* 0x000fe20000000800 */
[----:B------:R4:W-:Y:S04]  /*ae90*/  @!P5 LDGSTS.E.BYPASS.LTC128B.128 [R213+0x13000], desc[UR28][R8.64+0x80] ;  /* 0x1300008008d5dfae */ /* 0x0009e8000b901d5c */
[----:B------:R-:W-:Y:S01]  /*aea0*/  @P4 STS.128 [R213+0x15000], RZ ;  /* 0x015000ffd5004388 */ /* 0x000fe20000000c00 */
[----:B---3--:R-:W-:-:S04]  /*aeb0*/  @!P4 LEA R10, P0, R0, R16, 0x1 ;  /* 0x00000010000ac211 */ /* 0x008fc800078008ff */
[C---:B------:R-:W-:Y:S02]  /*aec0*/  @!P4 LEA.HI.X R11, R0.reuse, R17, R6, 0x1, P0 ;  /* 0x00000011000bc211 */ /* 0x040fe400000f0c06 */
[----:B------:R-:W-:-:S03]  /*aed0*/  @!P3 LEA R12, P0, R0, R28, 0x1 ;  /* 0x0000001c000cb211 */ /* 0x000fc600078008ff */
[----:B------:R-:W-:Y:S01]  /*aee0*/  @!PT LDS RZ, [RZ] ;  /* 0x00000000fffff984 */ /* 0x000fe20000000800 */
[----:B------:R-:W-:Y:S01]  /*aef0*/  @!PT LDS RZ, [RZ] ;  /* 0x00000000fffff984 */ /* 0x000fe20000000800 */
[----:B------:R-:W-:Y:S01]  /*af00*/  @!PT LDS RZ, [RZ] ;  /* 0x00000000fffff984 */ /* 0x000fe20000000800 */
[----:B------:R1:W-:Y:S01]  /*af10*/  @!P4 LDGSTS.E.BYPASS.LTC128B.128 [R213+0x15000], desc[UR28][R10.64+0x100] ;  /* 0x150001000ad5cfae */ /* 0x0003e2000b901d5c */
[----:B--2---:R-:W-:Y:S02]  /*af20*/  @!P6 LEA R14, P1, R4, R30, 0x1 ;  /* 0x0000001e040ee211 */ /* 0x004fe400078208ff */
[----:B------:R-:W-:Y:S01]  /*af30*/  @!P3 LEA.HI.X R13, R0, R29, R6, 0x1, P0 ;  /* 0x0000001d000db211 */ /* 0x000fe200000f0c06 */
[----:B------:R-:W-:Y:S01]  /*af40*/  @P3 STS.128 [R213+0x17000], RZ ;  /* 0x017000ffd5003388 */ /* 0x000fe20000000c00 */
[C---:B------:R-:W-:Y:S01]  /*af50*/  @!P6 LEA.HI.X R15, R4.reuse, R31, R5, 0x1, P1 ;  /* 0x0000001f040fe211 */ /* 0x040fe200008f0c05 */
[----:B------:R-:W-:Y:S01]  /*af60*/  IMAD.U32 R0, RZ, RZ, UR34 ;  /* 0x00000022ff007e24 */ /* 0x000fe2000f8e00ff */
[----:B------:R-:W-:Y:S01]  /*af70*/  @!P3 LEA R6, P0, R4, R26, 0x1 ;  /* 0x0000001a0406b211 */ /* 0x000fe200078008ff */
[----:B------:R-:W-:Y:S01]  /*af80*/  @!PT LDS RZ, [RZ] ;  /* 0x00000000fffff984 */ /* 0x000fe20000000800 */
[----:B------:R-:W-:Y:S01]  /*af90*/  @!PT LDS RZ, [RZ] ;  /* 0x00000000fffff984 */ /* 0x000fe20000000800 */
[----:B------:R-:W-:Y:S01]  /*afa0*/  @!PT LDS RZ, [RZ] ;  /* 0x00000000fffff984 */ /* 0x000fe20000000800 */
[----:B------:R-:W-:Y:S02]  /*afb0*/  @!P3 LDGSTS.E.BYPASS.LTC128B.128 [R213+0x17000], desc[UR28][R12.64+0x180] ;  /* 0x170001800cd5bfae */ /* 0x000fe4000b901d5c */
[----:B------:R-:W-:Y:S01]  /*afc0*/  IMAD R0, R0, 0x40, R219 ;  /* 0x0000004000007824 */ /* 0x000fe200078e02db */
[C---:B----4-:R-:W-:Y:S01]  /*afd0*/  @!P4 LEA R8, P1, R4.reuse, R22, 0x1 ;  /* 0x000000160408c211 */ /* 0x050fe200078208ff */
[----:B------:R-:W-:Y:S01]  /*afe0*/  @P6 STS.128 [R213+0x11800], RZ ;  /* 0x011800ffd5006388 */ /* 0x000fe20000000c00 */
[----:B------:R-:W-:-:S02]  /*aff0*/  @!P3 LEA.HI.X R7, R4, R27, R5, 0x1, P0 ;  /* 0x0000001b0407b211 */ /* 0x000fc400000f0c05 */
[----:B------:R-:W-:Y:S01]  /*b000*/  @!P4 LEA.HI.X R9, R4, R23, R5, 0x1, P1 ;  /* 0x000000170409c211 */ /* 0x000fe200008f0c05 */
[----:B------:R-:W-:Y:S01]  /*b010*/  @!PT LDS RZ, [RZ] ;  /* 0x00000000fffff984 */ /* 0x000fe20000000800 */
[----:B------:R-:W-:Y:S01]  /*b020*/  @!PT LDS RZ, [RZ] ;  /* 0x00000000fffff984 */ /* 0x000fe20000000800 */
[----:B------:R-:W-:Y:S01]  /*b030*/  @!PT LDS RZ, [RZ] ;  /* 0x00000000fffff984 */ /* 0x000fe20000000800 */
[----:B------:R2:W-:Y:S01]  /*b040*/  @!P6 LDGSTS.E.BYPASS.LTC128B.128 [R213+0x11800], desc[UR28][R14.64] ;  /* 0x118000000ed5efae */ /* 0x0005e2000b901d5c */
[----:B------:R-:W-:-:S03]  /*b050*/  ISETP.GE.AND P0, PT, R0, R223, PT ;  /* 0x000000df0000720c */ /* 0x000fc60003f06270 */
[----:B------:R-:W-:Y:S01]  /*b060*/  @P5 STS.128 [R213+0x13800], RZ ;  /* 0x013800ffd5005388 */ /* 0x000fe20000000c00 */
[----:B------:R-:W-:Y:S02]  /*b070*/  ISETP.LT.OR P0, PT, R0, R221, P0 ;  /* 0x000000dd0000720c */ /* 0x000fe40000701670 */
[----:B-1----:R-:W-:-:S04]  /*b080*/  @!P5 LEA R10, P2, R4, R20, 0x1 ;  /* 0x00000014040ad211 */ /* 0x002fc800078408ff */
[----:B------:R-:W-:Y:S02]  /*b090*/  @!P5 LEA.HI.X R11, R4, R21, R5, 0x1, P2 ;  /* 0x00000015040bd211 */ /* 0x000fe400010f0c05 */
[----:B------:R-:W-:-:S03]  /*b0a0*/  ISETP.GE.AND P2, PT, R0, R222, PT ;  /* 0x000000de0000720c */ /* 0x000fc60003f46270 */
[----:B------:R-:W-:Y:S01]  /*b0b0*/  @!PT LDS RZ, [RZ] ;  /* 0x00000000fffff984 */ /* 0x000fe20000000800 */
[----:B------:R-:W-:Y:S01]  /*b0c0*/  @!PT LDS RZ, [RZ] ;  /* 0x00000000fffff984 */ /* 0x000fe20000000800 */
[----:B------:R-:W-:Y:S01]  /*b0d0*/  @!PT LDS RZ, [RZ] ;  /* 0x00000000fffff984 */ /* 0x000fe20000000800 */
[----:B------:R-:W-:Y:S01]  /*b0e0*/  @!P5 LDGSTS.E.BYPASS.LTC128B.128 [R213+0x13800], desc[UR28][R10.64+0x80] ;  /* 0x138000800ad5dfae */ /* 0x000fe2000b901d5c */
[----:B------:R-:W-:-:S03]  /*b0f0*/  ISETP.LT.OR P2, PT, R0, R220, P2 ;  /* 0x000000dc0000720c */ /* 0x000fc60001741670 */
        /* <DEDUP_REMOVED lines=10> */
[----:B-----5:R-:W-:Y:S04]  /*b1a0*/  LDSM.16.M88.4 R20, [R184+0x8000] ;  /* 0x00800000b814783b */ /* 0x020fe80000000200 */
[----:B------:R-:W-:Y:S04]  /*b1b0*/  LDSM.16.M88.4 R16, [R184+0x8800] ;  /* 0x00880000b810783b */ /* 0x000fe80000000200 */
[----:B--2---:R-:W-:Y:S04]  /*b1c0*/  LDSM.16.M88.4 R12, [R184+0x9000] ;  /* 0x00900000b80c783b */ /* 0x004fe80000000200 */
[----:B------:R-:W-:Y:S04]  /*b1d0*/  LDSM.16.M88.4 R168, [R184+0x9800] ;  /* 0x00980000b8a8783b */ /* 0x000fe80000000200 */
[----:B-1----:R-:W-:Y:S04]  /*b1e0*/  LDSM.16.M88.4 R8, [R194] ;  /* 0x00000000c208783b */ /* 0x002fe80000000200 */
        /* <DEDUP_REMOVED lines=15> */
[----:B------:R-:W1:Y:S04]  /*b2e0*/  LDSM.16.M88.4 R4, [R196] ;  /* 0x00000000c404783b */ /* 0x000e680000000200 */
[----:B------:R-:W1:Y:S01]  /*b2f0*/  LDSM.16.M88.4 R168, [R190+0x8800] ;  /* 0x00880000bea8783b */ /* 0x000e620000000200 */
[C---:B------:R-:W-:Y:S06]  /*b300*/  HMMA.16816.F32.BF16 R180, R8.reuse, R228, R180 ;  /* 0x000000e408b4723c */ /* 0x040fec00000418b4 */
[C---:B------:R-:W-:Y:S06]  /*b310*/  HMMA.16816.F32.BF16 R224, R8.reuse, R230, R224 ;  /* 0x000000e608e0723c */ /* 0x040fec00000418e0 */
[C---:B--2---:R-:W-:Y:S06]  /*b320*/  HMMA.16816.F32.BF16 R240, R8.reuse, R32, R176 ;  /* 0x0000002008f0723c */ /* 0x044fec00000418b0 */
[C---:B------:R-:W-:Y:S01]  /*b330*/  HMMA.16816.F32.BF16 R228, R8.reuse, R34, R172 ;  /* 0x0000002208e4723c */ /* 0x040fe200000418ac */
[----:B------:R-:W-:Y:S05]  /*b340*/  LDSM.16.M88.4 R32, [R189] ;  /* 0x00000000bd20783b */ /* 0x000fea0000000200 */
[C---:B---3--:R-:W-:Y:S06]  /*b350*/  HMMA.16816.F32.BF16 R176, R8.reuse, R28, R132 ;  /* 0x0000001c08b0723c */ /* 0x048fec0000041884 */
[C---:B------:R-:W-:Y:S01]  /*b360*/  HMMA.16816.F32.BF16 R172, R8.reuse, R30, R20 ;  /* 0x0000001e08ac723c */ /* 0x040fe20000041814 */
[----:B------:R-:W2:Y:S04]  /*b370*/  LDSM.16.M88.4 R28, [R190+0x9000] ;  /* 0x00900000be1c783b */ /* 0x000ea80000000200 */
[----:B------:R-:W3:Y:S01]  /*b380*/  LDSM.16.M88.4 R20, [R190+0x9800] ;  /* 0x00980000be14783b */ /* 0x000ee20000000200 */
[C---:B----4-:R-:W-:Y:S06]  /*b390*/  HMMA.16816.F32.BF16 R132, R8.reuse, R236, R16 ;  /* 0x000000ec0884723c */ /* 0x050fec0000041810 */
[----:B------:R-:W-:Y:S01]  /*b3a0*/  HMMA.16816.F32.BF16 R16, R8, R238, R12 ;  /* 0x000000ee0810723c */ /* 0x000fe2000004180c */
[----:B------:R-:W4:Y:S05]  /*b3b0*/  LDSM.16.M88.4 R8, [R195] ;  /* 0x00000000c308783b */ /* 0x000f2a0000000200 */
[C---:B-1----:R-:W-:Y:S06]  /*b3c0*/  HMMA.16816.F32.BF16 R12, R4.reuse, R244, R180 ;  /* 0x000000f4040c723c */ /* 0x042fec00000418b4 */
        /* <DEDUP_REMOVED lines=8> */
[C---:B---3--:R-:W-:Y:S01]  /*b450*/  HMMA.16816.F32.BF16 R228, R4.reuse, R20, R132 ;  /* 0x0000001404e4723c */ /* 0x048fe20000041884 */
[----:B------:R-:W3:Y:S05]  /*b460*/  LDSM.16.M88.4 R132, [R189+0x1800] ;  /* 0x00180000bd84783b */ /* 0x000eea0000000200 */
[----:B------:R-:W-:Y:S01]  /*b470*/  HMMA.16816.F32.BF16 R172, R4, R22, R16 ;  /* 0x0000001604ac723c */ /* 0x000fe20000041810 */
[----:B------:R-:W3:Y:S05]  /*b480*/  LDSM.16.M88.4 R4, [R193+0x2000] ;  /* 0x00200000c104783b */ /* 0x000eea0000000200 */
[C---:B----4-:R-:W-:Y:S06]  /*b490*/  HMMA.16816.F32.BF16 R20, R8.reuse, R32, R12 ;  /* 0x000000200814723c */ /* 0x050fec000004180c */
[C---:B------:R-:W-:Y:S01]  /*b4a0*/  HMMA.16816.F32.BF16 R16, R8.reuse, R34, R180 ;  /* 0x000000220810723c */ /* 0x040fe200000418b4 */
[----:B------:R-:W4:Y:S04]  /*b4b0*/  LDSM.16.M88.4 R32, [R184+0xa800] ;  /* 0x00a80000b820783b */ /* 0x000f280000000200 */
[----:B------:R-:W4:Y:S01]  /*b4c0*/  LDSM.16.M88.4 R180, [R184+0xb000] ;  /* 0x00b00000b8b4783b */ /* 0x000f220000000200 */
[C---:B-1----:R-:W-:Y:S06]  /*b4d0*/  HMMA.16816.F32.BF16 R12, R8.reuse, R244, R224 ;  /* 0x000000f4080c723c */ /* 0x042fec00000418e0 */
[C---:B------:R-:W-:Y:S06]  /*b4e0*/  HMMA.16816.F32.BF16 R168, R8.reuse, R246, R168 ;  /* 0x000000f608a8723c */ /* 0x040fec00000418a8 */
[C---:B--2---:R-:W-:Y:S06]  /*b4f0*/  HMMA.16816.F32.BF16 R240, R8.reuse, R176, R240 ;  /* 0x000000b008f0723c */ /* 0x044fec00000418f0 */
[C---:B------:R-:W-:Y:S06]  /*b500*/  HMMA.16816.F32.BF16 R236, R8.reuse, R178, R236 ;  /* 0x000000b208ec723c */ /* 0x040fec00000418ec */
[C---:B---3--:R-:W-:Y:S06]  /*b510*/  HMMA.16816.F32.BF16 R224, R8.reuse, R134, R172 ;  /* 0x0000008608e0723c */ /* 0x048fec00000418ac */
[----:B------:R-:W-:Y:S01]  /*b520*/  HMMA.16816.F32.BF16 R228, R8, R132, R228 ;  /* 0x0000008408e4723c */ /* 0x000fe200000418e4 */
[----:B------:R-:W-:Y:S05]  /*b530*/  LDSM.16.M88.4 R8, [R194+0x2000] ;  /* 0x00200000c208783b */ /* 0x000fea0000000200 */
[C---:B------:R-:W-:Y:S01]  /*b540*/  HMMA.16816.F32.BF16 R176, R4.reuse, R28, R20 ;  /* 0x0000001c04b0723c */ /* 0x040fe20000041814 */
[----:B------:R-:W1:Y:S05]  /*b550*/  LDSM.16.M88.4 R20, [R208] ;  /* 0x00000000d014783b */ /* 0x000e6a0000000200 */
[C---:B------:R-:W-:Y:S01]  /*b560*/  HMMA.16816.F32.BF16 R172, R4.reuse, R30, R16 ;  /* 0x0000001e04ac723c */ /* 0x040fe20000041810 */
[----:B------:R-:W2:Y:S05]  /*b570*/  LDSM.16.M88.4 R28, [R209] ;  /* 0x00000000d11c783b */ /* 0x000eaa0000000200 */
[C---:B----4-:R-:W-:Y:S06]  /*b580*/  HMMA.16816.F32.BF16 R16, R4.reuse, R32, R12 ;  /* 0x000000200410723c */ /* 0x050fec000004180c */
[C---:B------:R-:W-:Y:S01]  /*b590*/  HMMA.16816.F32.BF16 R12, R4.reuse, R34, R168 ;  /* 0x00000022040c723c */ /* 0x040fe200000418a8 */
[----:B------:R-:W3:Y:S04]  /*b5a0*/  LDSM.16.M88.4 R32, [R184+0xb800] ;  /* 0x00b80000b820783b */ /* 0x000ee80000000200 */
[----:B------:R-:W4:Y:S01]  /*b5b0*/  LDSM.16.M88.4 R168, [R207] ;  /* 0x00000000cfa8783b */ /* 0x000f220000000200 */
[C---:B------:R-:W-:Y:S06]  /*b5c0*/  HMMA.16816.F32.BF16 R132, R4.reuse, R180, R240 ;  /* 0x000000b40484723c */ /* 0x040fec00000418f0 */
[----:B------:R-:W-:-:S12]  /*b5d0*/  HMMA.16816.F32.BF16 R240, R4, R182, R236 ;  /* 0x000000b604f0723c */ /* 0x000fd800000418ec */
[C---:B-1----:R-:W-:Y:S06]  /*b5e0*/  HMMA.16816.F32.BF16 R12, R8.reuse, R22, R12 ;  /* 0x00000016080c723c */ /* 0x042fec000004180c */
[----:B--2---:R-:W-:Y:S01]  /*b5f0*/  HMMA.16816.F32.BF16 R180, R8, R30, R172 ;  /* 0x0000001e08b4723c */ /* 0x004fe200000418ac */
[----:B------:R-:W1:Y:S05]  /*b600*/  LDSM.16.M88.4 R172, [R206] ;  /* 0x00000000ceac783b */ /* 0x000e6a0000000200 */
[----:B---3--:R-:W-:Y:S06]  /*b610*/  HMMA.16816.F32.BF16 R244, R4, R32, R228 ;  /* 0x0000002004f4723c */ /* 0x008fec00000418e4 */
[----:B------:R-:W-:Y:S06]  /*b620*/  HMMA.16816.F32.BF16 R228, R8, R28, R176 ;  /* 0x0000001c08e4723c */ /* 0x000fec00000418b0 */
[----:B------:R-:W-:Y:S01]  /*b630*/  HMMA.16816.F32.BF16 R236, R4, R34, R224 ;  /* 0x0000002204ec723c */ /* 0x000fe200000418e0 */
[----:B------:R-:W-:Y:S04]  /*b640*/  LDSM.16.M88.4 R4, [R196+0x2000] ;  /* 0x00200000c404783b */ /* 0x000fe80000000200 */
[----:B------:R-:W-:Y:S01]  /*b650*/  LDSM.16.M88.4 R224, [R190+0xb800] ;  /* 0x00b80000bee0783b */ /* 0x000fe20000000200 */
[C---:B------:R-:W-:Y:S03]  /*b660*/  HMMA.16816.F32.BF16 R176, R8.reuse, R20, R16 ;  /* 0x0000001408b0723c */ /* 0x040fe60000041810 */
[----:B------:R-:W2:Y:S03]  /*b670*/  LDSM.16.M88.4 R16, [R190+0xa800] ;  /* 0x00a80000be10783b */ /* 0x000ea60000000200 */
[C---:B----4-:R-:W-:Y:S01]  /*b680*/  HMMA.16816.F32.BF16 R32, R8.reuse, R168, R132 ;  /* 0x000000a80820723c */ /* 0x050fe20000041884 */
[----:B------:R-:W3:Y:S04]  /*b690*/  LDSM.16.M88.4 R20, [R190+0xa000] ;  /* 0x00a00000be14783b */ /* 0x000ee80000000200 */
[----:B------:R-:W4:Y:S01]  /*b6a0*/  LDSM.16.M88.4 R132, [R190+0xb000] ;  /* 0x00b00000be84783b */ /* 0x000f220000000200 */
[C---:B------:R-:W-:Y:S06]  /*b6b0*/  HMMA.16816.F32.BF16 R28, R8.reuse, R170, R240 ;  /* 0x000000aa081c723c */ /* 0x040fec00000418f0 */
[C---:B-1----:R-:W-:Y:S06]  /*b6c0*/  HMMA.16816.F32.BF16 R168, R8.reuse, R172, R244 ;  /* 0x000000ac08a8723c */ /* 0x042fec00000418f4 */
[----:B------:R-:W-:Y:S01]  /*b6d0*/  HMMA.16816.F32.BF16 R172, R8, R174, R236 ;  /* 0x000000ae08ac723c */ /* 0x000fe200000418ec */
[----:B------:R-:W-:Y:S05]  /*b6e0*/  LDSM.16.M88.4 R8, [R195+0x2000] ;  /* 0x00200000c308783b */ /* 0x000fea0000000200 */
[C---:B--2---:R-:W-:Y:S06]  /*b6f0*/  HMMA.16816.F32.BF16 R236, R4.reuse, R16, R176 ;  /* 0x0000001004ec723c */ /* 0x044fec00000418b0 */
[C---:B---3--:R-:W-:Y:S01]  /*b700*/  HMMA.16816.F32.BF16 R240, R4.reuse, R22, R180 ;  /* 0x0000001604f0723c */ /* 0x048fe200000418b4 */
[----:B------:R-:W1:Y:S05]  /*b710*/  LDSM.16.M88.4 R180, [R189+0x2000] ;  /* 0x00200000bdb4783b */ /* 0x000e6a0000000200 */
[C---:B----4-:R-:W-:Y:S06]  /*b720*/  HMMA.16816.F32.BF16 R176, R4.reuse, R132, R32 ;  /* 0x0000008404b0723c */ /* 0x050fec0000041820 */
[C---:B------:R-:W-:Y:S01]  /*b730*/  HMMA.16816.F32.BF16 R32, R4.reuse, R224, R168 ;  /* 0x000000e00420723c */ /* 0x040fe200000418a8 */
[----:B------:R-:W2:Y:S05]  /*b740*/  LDSM.16.M88.4 R168, [R189+0x2800] ;  /* 0x00280000bda8783b */ /* 0x000eaa0000000200 */
[C---:B------:R-:W-:Y:S01]  /*b750*/  HMMA.16816.F32.BF16 R132, R4.reuse, R134, R28 ;  /* 0x000000860484723c */ /* 0x040fe2000004181c */
[----:B------:R-:W3:Y:S05]  /*b760*/  LDSM.16.M88.4 R28, [R189+0x3000] ;  /* 0x00300000bd1c783b */ /* 0x000eea0000000200 */
[C---:B------:R-:W-:Y:S01]  /*b770*/  HMMA.16816.F32.BF16 R244, R4.reuse, R20, R228 ;  /* 0x0000001404f4723c */ /* 0x040fe200000418e4 */
[----:B------:R-:W4:Y:S05]  /*b780*/  LDSM.16.M88.4 R20, [R189+0x3800] ;  /* 0x00380000bd14783b */ /* 0x000f2a0000000200 */
[C---:B------:R-:W-:Y:S06]  /*b790*/  HMMA.16816.F32.BF16 R228, R4.reuse, R18, R12 ;  /* 0x0000001204e4723c */ /* 0x040fec000004180c */
[----:B------:R-:W-:Y:S01]  /*b7a0*/  HMMA.16816.F32.BF16 R16, R4, R226, R172 ;  /* 0x000000e20410723c */ /* 0x000fe200000418ac */
[----:B------:R-:W-:Y:S04]  /*b7b0*/  LDSM.16.M88.4 R4, [R193+0x4000] ;  /* 0x00400000c104783b */ /* 0x000fe80000000200 */
[----:B------:R-:W4:Y:S01]  /*b7c0*/  LDSM.16.M88.4 R172, [R184+0xc000] ;  /* 0x00c00000b8ac783b */ /* 0x000f220000000200 */
        /* <DEDUP_REMOVED lines=9> */
[C---:B----4-:R-:W-:Y:S01]  /*b860*/  HMMA.16816.F32.BF16 R176, R8.reuse, R20, R32 ;  /* 0x0000001408b0723c */ /* 0x050fe20000041820 */
[----:B------:R-:W3:Y:S05]  /*b870*/  LDSM.16.M88.4 R32, [R184+0xd000] ;  /* 0x00d00000b820783b */ /* 0x000eea0000000200 */
[----:B------:R-:W-:Y:S01]  /*b880*/  HMMA.16816.F32.BF16 R132, R8, R22, R16 ;  /* 0x000000160884723c */ /* 0x000fe20000041810 */
[----:B------:R-:W-:Y:S04]  /*b890*/  LDSM.16.M88.4 R8, [R194+0x4000] ;  /* 0x00400000c208783b */ /* 0x000fe80000000200 */
[----:B------:R-:W4:Y:S01]  /*b8a0*/  LDSM.16.M88.4 R20, [R205] ;  /* 0x00000000cd14783b */ /* 0x000f220000000200 */
[C---:B------:R-:W-:Y:S06]  /*b8b0*/  HMMA.16816.F32.BF16 R16, R4.reuse, R172, R12 ;  /* 0x000000ac0410723c */ /* 0x040fec000004180c */
[C---:B------:R-:W-:Y:S06]  /*b8c0*/  HMMA.16816.F32.BF16 R12, R4.reuse, R174, R224 ;  /* 0x000000ae040c723c */ /* 0x040fec00000418e0 */
[C---:B-1----:R-:W-:Y:S06]  /*b8d0*/  HMMA.16816.F32.BF16 R172, R4.reuse, R168, R240 ;  /* 0x000000a804ac723c */ /* 0x042fec00000418f0 */
[C---:B------:R-:W-:Y:S01]  /*b8e0*/  HMMA.16816.F32.BF16 R240, R4.reuse, R170, R236 ;  /* 0x000000aa04f0723c */ /* 0x040fe200000418ec */
[----:B------:R-:W-:Y:S05]  /*b8f0*/  LDSM.16.M88.4 R168, [R202] ;  /* 0x00000000caa8783b */ /* 0x000fea0000000200 */
[C---:B--2---:R-:W-:Y:S06]  /*b900*/  HMMA.16816.F32.BF16 R224, R4.reuse, R28, R176 ;  /* 0x0000001c04e0723c */ /* 0x044fec00000418b0 */
[C---:B---3--:R-:W-:Y:S06]  /*b910*/  HMMA.16816.F32.BF16 R236, R4.reuse, R32, R228 ;  /* 0x0000002004ec723c */ /* 0x048fec00000418e4 */
[C---:B------:R-:W-:Y:S01]  /*b920*/  HMMA.16816.F32.BF16 R228, R4.reuse, R34, R180 ;  /* 0x0000002204e4723c */ /* 0x040fe200000418b4 */
[----:B------:R-:W1:Y:S04]  /*b930*/  LDSM.16.M88.4 R180, [R203] ;  /* 0x00000000cbb4783b */ /* 0x000e680000000200 */
[----:B------:R-:W-:Y:S01]  /*b940*/  LDSM.16.M88.4 R32, [R190+0xc000] ;  /* 0x00c00000be20783b */ /* 0x000fe20000000200 */
[----:B------:R-:W-:Y:S03]  /*b950*/  HMMA.16816.F32.BF16 R176, R4, R30, R132 ;  /* 0x0000001e04b0723c */ /* 0x000fe60000041884 */
[----:B------:R-:W2:Y:S03]  /*b960*/  LDSM.16.M88.4 R4, [R196+0x4000] ;  /* 0x00400000c404783b */ /* 0x000ea60000000200 */
[C---:B----4-:R-:W-:Y:S01]  /*b970*/  HMMA.16816.F32.BF16 R132, R8.reuse, R20, R16 ;  /* 0x000000140884723c */ /* 0x050fe20000041810 */
[----:B------:R-:W3:Y:S05]  /*b980*/  LDSM.16.M88.4 R28, [R190+0xc800] ;  /* 0x00c80000be1c783b */ /* 0x000eea0000000200 */
[C---:B------:R-:W-:Y:S06]  /*b990*/  HMMA.16816.F32.BF16 R20, R8.reuse, R22, R12 ;  /* 0x000000160814723c */ /* 0x040fec000004180c */
[C---:B------:R-:W-:Y:S06]  /*b9a0*/  HMMA.16816.F32.BF16 R16, R8.reuse, R244, R172 ;  /* 0x000000f40810723c */ /* 0x040fec00000418ac */
[C---:B------:R-:W-:Y:S06]  /*b9b0*/  HMMA.16816.F32.BF16 R12, R8.reuse, R246, R240 ;  /* 0x000000f6080c723c */ /* 0x040fec00000418f0 */
[C---:B-1----:R-:W-:Y:S06]  /*b9c0*/  HMMA.16816.F32.BF16 R236, R8.reuse, R180, R236 ;  /* 0x000000b408ec723c */ /* 0x042fec00000418ec */
[----:B------:R-:W-:Y:S06]  /*b9d0*/  HMMA.16816.F32.BF16 R244, R8, R182, R228 ;  /* 0x000000b608f4723c */ /* 0x000fec00000418e4 */
[----:B--2---:R-:W-:Y:S06]  /*b9e0*/  HMMA.16816.F32.BF16 R172, R4, R32, R132 ;  /* 0x0000002004ac723c */ /* 0x004fec0000041884 */
[C---:B------:R-:W-:Y:S01]  /*b9f0*/  HMMA.16816.F32.BF16 R228, R8.reuse, R168, R224 ;  /* 0x000000a808e4723c */ /* 0x040fe200000418e0 */
[----:B------:R-:W-:Y:S05]  /*ba00*/  LDSM.16.M88.4 R224, [R189+0x5000] ;  /* 0x00500000bde0783b */ /* 0x000fea0000000200 */
[----:B------:R-:W-:Y:S01]  /*ba10*/  HMMA.16816.F32.BF16 R180, R8, R170, R176 ;  /* 0x000000aa08b4723c */ /* 0x000fe200000418b0 */
[----:B------:R-:W1:Y:S04]  /*ba20*/  LDSM.16.M88.4 R176, [R190+0xd000] ;  /* 0x00d00000beb0783b */ /* 0x000e680000000200 */
[----:B------:R-:W-:Y:S01]  /*ba30*/  LDSM.16.M88.4 R8, [R195+0x4000] ;  /* 0x00400000c308783b */ /* 0x000fe20000000200 */
[C---:B---3--:R-:W-:Y:S03]  /*ba40*/  HMMA.16816.F32.BF16 R132, R4.reuse, R28, R16 ;  /* 0x0000001c0484723c */ /* 0x048fe60000041810 */
[----:B------:R-:W-:Y:S03]  /*ba50*/  LDSM.16.M88.4 R16, [R189+0x4800] ;  /* 0x00480000bd10783b */ /* 0x000fe60000000200 */
[C---:B------:R-:W-:Y:S01]  /*ba60*/  HMMA.16816.F32.BF16 R12, R4.reuse, R30, R12 ;  /* 0x0000001e040c723c */ /* 0x040fe2000004180c */
[----:B------:R-:W2:Y:S05]  /*ba70*/  LDSM.16.M88.4 R28, [R190+0xd800] ;  /* 0x00d80000be1c783b */ /* 0x000eaa0000000200 */
[C---:B------:R-:W-:Y:S01]  /*ba80*/  HMMA.16816.F32.BF16 R168, R4.reuse, R34, R20 ;  /* 0x0000002204a8723c */ /* 0x040fe20000041814 */
[----:B------:R-:W3:Y:S05]  /*ba90*/  LDSM.16.M88.4 R20, [R189+0x4000] ;  /* 0x00400000bd14783b */ /* 0x000eea0000000200 */
[C---:B-1----:R-:W-:Y:S06]  /*baa0*/  HMMA.16816.F32.BF16 R32, R4.reuse, R176, R236 ;  /* 0x000000b00420723c */ /* 0x042fec00000418ec */
[C---:B------:R-:W-:Y:S06]  /*bab0*/  HMMA.16816.F32.BF16 R244, R4.reuse, R178, R244 ;  /* 0x000000b204f4723c */ /* 0x040fec00000418f4 */
[----:B--2---:R-:W-:Y:S06]  /*bac0*/  HMMA.16816.F32.BF16 R240, R4, R30, R180 ;  /* 0x0000001e04f0723c */ /* 0x004fec00000418b4 */
[----:B---3--:R-:W-:Y:S01]  /*bad0*/  HMMA.16816.F32.BF16 R180, R8, R22, R168 ;  /* 0x0000001608b4723c */ /* 0x008fe200000418a8 */
[----:B------:R-:W1:Y:S05]  /*bae0*/  LDSM.16.M88.4 R168, [R189+0x5800] ;  /* 0x00580000bda8783b */ /* 0x000e6a0000000200 */
[----:B------:R-:W-:Y:S01]  /*baf0*/  HMMA.16816.F32.BF16 R248, R4, R28, R228 ;  /* 0x0000001c04f8723c */ /* 0x000fe200000418e4 */
[----:B------:R-:W-:Y:S04]  /*bb00*/  LDSM.16.M88.4 R4, [R193+0x6000] ;  /* 0x00600000c104783b */ /* 0x000fe80000000200 */
[----:B------:R-:W-:Y:S01]  /*bb10*/  LDSM.16.M88.4 R228, [R184+0xf800] ;  /* 0x00f80000b8e4783b */ /* 0x000fe20000000200 */
[C---:B------:R-:W-:Y:S03]  /*bb20*/  HMMA.16816.F32.BF16 R236, R8.reuse, R20, R172 ;  /* 0x0000001408ec723c */ /* 0x040fe600000418ac */
[----:B------:R-:W2:Y:S03]  /*bb30*/  LDSM.16.M88.4 R20, [R184+0xe000] ;  /* 0x00e00000b814783b */ /* 0x000ea60000000200 */
[C---:B------:R-:W-:Y:S01]  /*bb40*/  HMMA.16816.F32.BF16 R176, R8.reuse, R16, R132 ;  /* 0x0000001008b0723c */ /* 0x040fe20000041884 */
[----:B------:R-:W-:Y:S05]  /*bb50*/  LDSM.16.M88.4 R132, [R184+0xf000] ;  /* 0x00f00000b884783b */ /* 0x000fea0000000200 */
[C---:B------:R-:W-:Y:S01]  /*bb60*/  HMMA.16816.F32.BF16 R12, R8.reuse, R18, R12 ;  /* 0x00000012080c723c */ /* 0x040fe2000004180c */
[----:B------:R-:W3:Y:S05]  /*bb70*/  LDSM.16.M88.4 R16, [R184+0xe800] ;  /* 0x00e80000b810783b */ /* 0x000eea0000000200 */
[C---:B------:R-:W-:Y:S06]  /*bb80*/  HMMA.16816.F32.BF16 R32, R8.reuse, R224, R32 ;  /* 0x000000e00820723c */ /* 0x040fec0000041820 */
[C---:B------:R-:W-:Y:S06]  /*bb90*/  HMMA.16816.F32.BF16 R28, R8.reuse, R226, R244 ;  /* 0x000000e2081c723c */ /* 0x040fec00000418f4 */
[C---:B-1----:R-:W-:Y:S06]  /*bba0*/  HMMA.16816.F32.BF16 R172, R8.reuse, R168, R248 ;  /* 0x000000a808ac723c */ /* 0x042fec00000418f8 */
[----:B------:R-:W-:Y:S01]  /*bbb0*/  HMMA.16816.F32.BF16 R168, R8, R170, R240 ;  /* 0x000000aa08a8723c */ /* 0x000fe200000418f0 */
[----:B------:R-:W-:Y:S05]  /*bbc0*/  LDSM.16.M88.4 R8, [R194+0x6000] ;  /* 0x00600000c208783b */ /* 0x000fea0000000200 */
[C---:B--2---:R-:W-:Y:S01]  /*bbd0*/  HMMA.16816.F32.BF16 R240, R4.reuse, R22, R180 ;  /* 0x0000001604f0723c */ /* 0x044fe200000418b4 */
[----:B------:R-:W1:Y:S05]  /*bbe0*/  LDSM.16.M88.4 R180, [R201] ;  /* 0x00000000c9b4783b */ /* 0x000e6a0000000200 */
[C---:B------:R-:W-:Y:S01]  /*bbf0*/  HMMA.16816.F32.BF16 R244, R4.reuse, R20, R236 ;  /* 0x0000001404f4723c */ /* 0x040fe200000418ec */
[----:B------:R-:W2:Y:S05]  /*bc00*/  LDSM.16.M88.4 R20, [R199] ;  /* 0x00000000c714783b */ /* 0x000eaa0000000200 */
[C---:B---3--:R-:W-:Y:S06]  /*bc10*/  HMMA.16816.F32.BF16 R236, R4.reuse, R16, R176 ;  /* 0x0000001004ec723c */ /* 0x048fec00000418b0 */
[C---:B------:R-:W-:Y:S06]  /*bc20*/  HMMA.16816.F32.BF16 R176, R4.reuse, R132, R32 ;  /* 0x0000008404b0723c */ /* 0x040fec0000041820 */
[C---:B------:R-:W-:Y:S01]  /*bc30*/  HMMA.16816.F32.BF16 R32, R4.reuse, R134, R28 ;  /* 0x000000860420723c */ /* 0x040fe2000004181c */
[----:B------:R-:W3:Y:S05]  /*bc40*/  LDSM.16.M88.4 R132, [R200] ;  /* 0x00000000c884783b */ /* 0x000eea0000000200 */
[C---:B------:R-:W-:Y:S01]  /*bc50*/  HMMA.16816.F32.BF16 R224, R4.reuse, R18, R12 ;  /* 0x0000001204e0723c */ /* 0x040fe2000004180c */
[----:B------:R-:W4:Y:S05]  /*bc60*/  LDSM.16.M88.4 R16, [R198] ;  /* 0x00000000c610783b */ /* 0x000f2a0000000200 */
[C---:B------:R-:W-:Y:S01]  /*bc70*/  HMMA.16816.F32.BF16 R28, R4.reuse, R228, R172 ;  /* 0x000000e4041c723c */ /* 0x040fe200000418ac */
[----:B------:R-:W-:Y:S05]  /*bc80*/  LDSM.16.M88.4 R172, [R190+0xe000] ;  /* 0x00e00000beac783b */ /* 0x000fea0000000200 */
[----:B------:R-:W-:Y:S01]  /*bc90*/  HMMA.16816.F32.BF16 R12, R4, R230, R168 ;  /* 0x000000e6040c723c */ /* 0x000fe200000418a8 */
[----:B------:R-:W4:Y:S05]  /*bca0*/  LDSM.16.M88.4 R4, [R196+0x6000] ;  /* 0x00600000c404783b */ /* 0x000f2a0000000200 */
[C---:B-1----:R-:W-:Y:S06]  /*bcb0*/  HMMA.16816.F32.BF16 R168, R8.reuse, R180, R244 ;  /* 0x000000b408a8723c */ /* 0x042fec00000418f4 */
[C---:B------:R-:W-:Y:S06]  /*bcc0*/  HMMA.16816.F32.BF16 R240, R8.reuse, R182, R240 ;  /* 0x000000b608f0723c */ /* 0x040fec00000418f0 */
[C---:B--2---:R-:W-:Y:S01]  /*bcd0*/  HMMA.16816.F32.BF16 R228, R8.reuse, R22, R32 ;  /* 0x0000001608e4723c */ /* 0x044fe20000041820 */
[----:B------:R-:W1:Y:S05]  /*bce0*/  LDSM.16.M88.4 R32, [R190+0xe800] ;  /* 0x00e80000be20783b */ /* 0x000e6a0000000200 */
[C---:B---3--:R-:W-:Y:S06]  /*bcf0*/  HMMA.16816.F32.BF16 R180, R8.reuse, R134, R224 ;  /* 0x0000008608b4723c */ /* 0x048fec00000418e0 */
[C---:B------:R-:W-:Y:S01]  /*bd00*/  HMMA.16816.F32.BF16 R244, R8.reuse, R132, R236 ;  /* 0x0000008408f4723c */ /* 0x040fe200000418ec */
[----:B------:R-:W-:Y:S05]  /*bd10*/  LDSM.16.M88.4 R132, [R189+0x6000] ;  /* 0x00600000bd84783b */ /* 0x000fea0000000200 */
[C---:B----4-:R-:W-:Y:S01]  /*bd20*/  HMMA.16816.F32.BF16 R224, R8.reuse, R16, R28 ;  /* 0x0000001008e0723c */ /* 0x050fe2000004181c */
[----:B------:R-:W2:Y:S05]  /*bd30*/  LDSM.16.M88.4 R28, [R190+0xf000] ;  /* 0x00f00000be1c783b */ /* 0x000eaa0000000200 */
[C---:B------:R-:W-:Y:S01]  /*bd40*/  HMMA.16816.F32.BF16 R236, R8.reuse, R20, R176 ;  /* 0x0000001408ec723c */ /* 0x040fe200000418b0 */
[----:B------:R-:W3:Y:S04]  /*bd50*/  LDSM.16.M88.4 R20, [R190+0xf800] ;  /* 0x00f80000be14783b */ /* 0x000ee80000000200 */
[----:B------:R-:W-:Y:S01]  /*bd60*/  LDSM.16.M88.4 R176, [R189+0x6800] ;  /* 0x00680000bdb0783b */ /* 0x000fe20000000200 */
[----:B------:R-:W-:Y:S03]  /*bd70*/  HMMA.16816.F32.BF16 R16, R8, R18, R12 ;  /* 0x000000120810723c */ /* 0x000fe6000004180c */
[----:B------:R-:W4:Y:S03]  /*bd80*/  LDSM.16.M88.4 R8, [R195+0x6000] ;  /* 0x00600000c308783b */ /* 0x000f260000000200 */
[C---:B------:R-:W-:Y:S06]  /*bd90*/  HMMA.16816.F32.BF16 R12, R4.reuse, R172, R168 ;  /* 0x000000ac040c723c */ /* 0x040fec00000418a8 */
[C---:B------:R-:W-:Y:S06]  /*bda0*/  HMMA.16816.F32.BF16 R168, R4.reuse, R174, R240 ;  /* 0x000000ae04a8723c */ /* 0x040fec00000418f0 */
[C---:B-1----:R-:W-:Y:S06]  /*bdb0*/  HMMA.16816.F32.BF16 R172, R4.reuse, R32, R244 ;  /* 0x0000002004ac723c */ /* 0x042fec00000418f4 */
[C---:B------:R-:W-:Y:S06]  /*bdc0*/  HMMA.16816.F32.BF16 R180, R4.reuse, R34, R180 ;  /* 0x0000002204b4723c */ /* 0x040fec00000418b4 */
[C---:B--2---:R-:W-:Y:S06]  /*bdd0*/  HMMA.16816.F32.BF16 R236, R4.reuse, R28, R236 ;  /* 0x0000001c04ec723c */ /* 0x044fec00000418ec */
[C---:B---3--:R-:W-:Y:S06]  /*bde0*/  HMMA.16816.F32.BF16 R240, R4.reuse, R20, R224 ;  /* 0x0000001404f0723c */ /* 0x048fec00000418e0 */
[----:B------:R-:W-:Y:S01]  /*bdf0*/  HMMA.16816.F32.BF16 R224, R4, R22, R16 ;  /* 0x0000001604e0723c */ /* 0x000fe20000041810 */
[----:B------:R-:W1:Y:S05]  /*be00*/  LDSM.16.M88.4 R20, [R189+0x7000] ;  /* 0x00700000bd14783b */ /* 0x000e6a0000000200 */
[C---:B----4-:R-:W-:Y:S06]  /*be10*/  HMMA.16816.F32.BF16 R32, R8.reuse, R132, R12 ;  /* 0x000000840820723c */ /* 0x050fec000004180c */
[----:B------:R-:W-:Y:S06]  /*be20*/  HMMA.16816.F32.BF16 R12, R8, R134, R168 ;  /* 0x00000086080c723c */ /* 0x000fec00000418a8 */
[----:B------:R-:W-:Y:S06]  /*be30*/  HMMA.16816.F32.BF16 R228, R4, R30, R228 ;  /* 0x0000001e04e4723c */ /* 0x000fec00000418e4 */
[----:B------:R-:W-:Y:S01]  /*be40*/  HMMA.16816.F32.BF16 R16, R8, R176, R172 ;  /* 0x000000b00810723c */ /* 0x000fe200000418ac */
[----:B------:R-:W-:-:S02]  /*be50*/  VIADD R4, R0, 0x1 ;  /* 0x0000000100047836 */ /* 0x000fc40000000000 */
[C---:B------:R-:W-:Y:S02]  /*be60*/  VIADD R5, R0.reuse, 0x8 ;  /* 0x0000000800057836 */ /* 0x040fe40000000000 */
[----:B------:R-:W-:Y:S01]  /*be70*/  VIADD R6, R0, 0x29 ;  /* 0x0000002900067836 */ /* 0x000fe20000000000 */
[----:B------:R-:W-:Y:S01]  /*be80*/  FSEL R192, R32, -INF , !P0 ;  /* 0xff80000020c07808 */ /* 0x000fe20004000000 */
[----:B------:R-:W-:Y:S01]  /*be90*/  HMMA.16816.F32.BF16 R28, R8, R178, R180 ;  /* 0x000000b2081c723c */ /* 0x000fe200000418b4 */
[C---:B------:R-:W-:Y:S02]  /*bea0*/  ISETP.GE.AND P1, PT, R4.reuse, R223, PT ;  /* 0x000000df0400720c */ /* 0x040fe40003f26270 */
[C---:B------:R-:W-:Y:S02]  /*beb0*/  ISETP.GE.AND P0, PT, R4.reuse, R222, PT ;  /* 0x000000de0400720c */ /* 0x040fe40003f06270 */
[C---:B------:R-:W-:Y:S02]  /*bec0*/  ISETP.LT.OR P1, PT, R4.reuse, R221, P1 ;  /* 0x000000dd0400720c */ /* 0x040fe40000f21670 */
[----:B------:R-:W-:Y:S01]  /*bed0*/  ISETP.LT.OR P0, PT, R4, R220, P0 ;  /* 0x000000dc0400720c */ /* 0x000fe20000701670 */
[----:B------:R-:W-:Y:S01]  /*bee0*/  VIADD R4, R0, 0x9 ;  /* 0x0000000900047836 */ /* 0x000fe20000000000 */
[----:B------:R-:W-:-:S02]  /*bef0*/  FSEL R214, R34, -INF , !P2 ;  /* 0xff80000022d67808 */ /* 0x000fc40005000000 */
[----:B------:R-:W-:Y:S02]  /*bf00*/  FSEL R215, R33, -INF , !P1 ;  /* 0xff80000021d77808 */ /* 0x000fe40004800000 */
[CC--:B------:R-:W-:Y:S02]  /*bf10*/  ISETP.GE.AND P2, PT, R5.reuse, R223.reuse, PT ;  /* 0x000000df0500720c */ /* 0x0c0fe40003f46270 */
[----:B------:R-:W-:Y:S02]  /*bf20*/  ISETP.GE.AND P1, PT, R5, R222, PT ;  /* 0x000000de0500720c */ /* 0x000fe40003f26270 */
[----:B------:R-:W-:Y:S02]  /*bf30*/  FSEL R191, R35, -INF , !P0 ;  /* 0xff80000023bf7808 */ /* 0x000fe40004000000 */
[----:B------:R-:W-:Y:S01]  /*bf40*/  ISETP.GE.AND P0, PT, R4, R223, PT ;  /* 0x000000df0400720c */ /* 0x000fe20003f06270 */
[----:B------:R-:W2:Y:S01]  /*bf50*/  LDSM.16.M88.4 R32, [R189+0x7800] ;  /* 0x00780000bd20783b */ /* 0x000ea20000000200 */
[----:B------:R-:W-:Y:S01]  /*bf60*/  ISETP.LT.OR P2, PT, R5, R221, P2 ;  /* 0x000000dd0500720c */ /* 0x000fe20001741670 */
[----:B------:R-:W-:-:S04]  /*bf70*/  DEPBAR.LE SB0, 0x0 ;  /* 0x000080000000791a */ /* 0x000fc80000000000 */
[----:B------:R-:W-:Y:S01]  /*bf80*/  BAR.SYNC.DEFER_BLOCKING 0x0 ;  /* 0x0000000000007b1d */ /* 0x000fe20000010000 */
[----:B------:R-:W-:Y:S01]  /*bf90*/  ISETP.LT.OR P1, PT, R5, R220, P1 ;  /* 0x000000dc0500720c */ /* 0x000fe20000f21670 */
[----:B------:R-:W-:Y:S01]  /*bfa0*/  VIADD R5, R0, 0x10 ;  /* 0x0000001000057836 */ /* 0x000fe20000000000 */
[----:B------:R-:W-:Y:S02]  /*bfb0*/  ISETP.LT.OR P0, PT, R4, R221, P0 ;  /* 0x000000dd0400720c */ /* 0x000fe40000701670 */
[----:B------:R-:W-:Y:S02]  /*bfc0*/  FSEL R183, R12, -INF , !P2 ;  /* 0xff8000000cb77808 */ /* 0x000fe40005000000 */
[----:B------:R-:W-:Y:S02]  /*bfd0*/  ISETP.GE.AND P2, PT, R4, R222, PT ;  /* 0x000000de0400720c */ /* 0x000fe40003f46270 */
[----:B------:R-:W-:Y:S02]  /*bfe0*/  FSEL R182, R14, -INF , !P1 ;  /* 0xff8000000eb67808 */ /* 0x000fe40004800000 */
[----:B------:R-:W-:-:S02]  /*bff0*/  FSEL R181, R13, -INF , !P0 ;  /* 0xff8000000db57808 */ /* 0x000fc40004000000 */
[C---:B------:R-:W-:Y:S02]  /*c000*/  ISETP.GE.AND P1, PT, R5.reuse, R223, PT ;  /* 0x000000df0500720c */ /* 0x040fe40003f26270 */
[C---:B------:R-:W-:Y:S02]  /*c010*/  ISETP.GE.AND P0, PT, R5.reuse, R222, PT ;  /* 0x000000de0500720c */ /* 0x040fe40003f06270 */
[-C--:B------:R-:W-:Y:S01]  /*c020*/  ISETP.LT.OR P2, PT, R4, R220.reuse, P2 ;  /* 0x000000dc0400720c */ /* 0x080fe20001741670 */
[C---:B------:R-:W-:Y:S01]  /*c030*/  VIADD R4, R0.reuse, 0x11 ;  /* 0x0000001100047836 */ /* 0x040fe20000000000 */
[C---:B------:R-:W-:Y:S02]  /*c040*/  ISETP.LT.OR P1, PT, R5.reuse, R221, P1 ;  /* 0x000000dd0500720c */ /* 0x040fe40000f21670 */
[----:B------:R-:W-:Y:S01]  /*c050*/  ISETP.LT.OR P0, PT, R5, R220, P0 ;  /* 0x000000dc0500720c */ /* 0x000fe20000701670 */
[----:B------:R-:W-:Y:S01]  /*c060*/  VIADD R5, R0, 0x18 ;  /* 0x0000001800057836 */ /* 0x000fe20000000000 */
[----:B------:R-:W-:-:S02]  /*c070*/  FSEL R180, R15, -INF , !P2 ;  /* 0xff8000000fb47808 */ /* 0x000fc40005000000 */
[----:B------:R-:W-:Y:S01]  /*c080*/  FSEL R179, R16, -INF , !P1 ;  /* 0xff80000010b37808 */ /* 0x000fe20004800000 */
[C---:B-1----:R-:W-:Y:S01]  /*c090*/  HMMA.16816.F32.BF16 R12, R8.reuse, R20, R236 ;  /* 0x00000014080c723c */ /* 0x042fe200000418ec */
[CC--:B------:R-:W-:Y:S02]  /*c0a0*/  ISETP.GE.AND P2, PT, R4.reuse, R223.reuse, PT ;  /* 0x000000df0400720c */ /* 0x0c0fe40003f46270 */
[----:B------:R-:W-:Y:S02]  /*c0b0*/  ISETP.GE.AND P1, PT, R4, R222, PT ;  /* 0x000000de0400720c */ /* 0x000fe40003f26270 */
[----:B------:R-:W-:Y:S01]  /*c0c0*/  FSEL R178, R18, -INF , !P0 ;  /* 0xff80000012b27808 */ /* 0x000fe20004000000 */
[----:B------:R-:W-:Y:S01]  /*c0d0*/  HMMA.16816.F32.BF16 R20, R8, R22, R228 ;  /* 0x000000160814723c */ /* 0x000fe200000418e4 */
[----:B------:R-:W-:Y:S02]  /*c0e0*/  ISETP.GE.AND P0, PT, R5, R223, PT ;  /* 0x000000df0500720c */ /* 0x000fe40003f06270 */
[----:B------:R-:W-:-:S02]  /*c0f0*/  ISETP.LT.OR P2, PT, R4, R221, P2 ;  /* 0x000000dd0400720c */ /* 0x000fc40001741670 */
[----:B------:R-:W-:Y:S01]  /*c100*/  ISETP.LT.OR P1, PT, R4, R220, P1 ;  /* 0x000000dc0400720c */ /* 0x000fe20000f21670 */
[----:B------:R-:W-:Y:S01]  /*c110*/  VIADD R4, R0, 0x19 ;  /* 0x0000001900047836 */ /* 0x000fe20000000000 */
[----:B------:R-:W-:Y:S02]  /*c120*/  ISETP.LT.OR P0, PT, R5, R221, P0 ;  /* 0x000000dd0500720c */ /* 0x000fe40000701670 */
[----:B------:R-:W-:Y:S02]  /*c130*/  FSEL R176, R19, -INF , !P1 ;  /* 0xff80000013b07808 */ /* 0x000fe40004800000 */
[----:B------:R-:W-:Y:S02]  /*c140*/  FSEL R175, R28, -INF , !P0 ;  /* 0xff8000001caf7808 */ /* 0x000fe40004000000 */
[----:B------:R-:W-:Y:S02]  /*c150*/  FSEL R177, R17, -INF , !P2 ;  /* 0xff80000011b17808 */ /* 0x000fe40005000000 */
[C---:B------:R-:W-:Y:S01]  /*c160*/  ISETP.GE.AND P1, PT, R4.reuse, R223, PT ;  /* 0x000000df0400720c */ /* 0x040fe20003f26270 */
[----:B--2---:R-:W-:Y:S01]  /*c170*/  HMMA.16816.F32.BF16 R16, R8, R32, R240 ;  /* 0x000000200810723c */ /* 0x004fe200000418f0 */
[----:B------:R-:W-:-:S02]  /*c180*/  ISETP.GE.AND P0, PT, R4, R222, PT ;  /* 0x000000de0400720c */ /* 0x000fc40003f06270 */
[C---:B------:R-:W-:Y:S02]  /*c190*/  ISETP.GE.AND P2, PT, R5.reuse, R222, PT ;  /* 0x000000de0500720c */ /* 0x040fe40003f46270 */
[C---:B------:R-:W-:Y:S01]  /*c1a0*/  ISETP.LT.OR P1, PT, R4.reuse, R221, P1 ;  /* 0x000000dd0400720c */ /* 0x040fe20000f21670 */
[----:B------:R-:W-:Y:S01]  /*c1b0*/  HMMA.16816.F32.BF16 R8, R8, R34, R224 ;  /* 0x000000220808723c */ /* 0x000fe200000418e0 */
[-C--:B------:R-:W-:Y:S01]  /*c1c0*/  ISETP.LT.OR P0, PT, R4, R220.reuse, P0 ;  /* 0x000000dc0400720c */ /* 0x080fe20000701670 */
[C---:B------:R-:W-:Y:S01]  /*c1d0*/  VIADD R4, R0.reuse, 0x20 ;  /* 0x0000002000047836 */ /* 0x040fe20000000000 */
[----:B------:R-:W-:Y:S01]  /*c1e0*/  ISETP.LT.OR P2, PT, R5, R220, P2 ;  /* 0x000000dc0500720c */ /* 0x000fe20001741670 */
[----:B------:R-:W-:Y:S01]  /*c1f0*/  VIADD R5, R0, 0x21 ;  /* 0x0000002100057836 */ /* 0x000fe20000000000 */
[----:B------:R-:W-:Y:S02]  /*c200*/  FSEL R173, R29, -INF , !P1 ;  /* 0xff8000001dad7808 */ /* 0x000fe40004800000 */
[----:B------:R-:W-:-:S02]  /*c210*/  FSEL R174, R30, -INF , !P2 ;  /* 0xff8000001eae7808 */ /* 0x000fc40005000000 */
[CC--:B------:R-:W-:Y:S02]  /*c220*/  ISETP.GE.AND P2, PT, R4.reuse, R223.reuse, PT ;  /* 0x000000df0400720c */ /* 0x0c0fe40003f46270 */
[C---:B------:R-:W-:Y:S02]  /*c230*/  ISETP.GE.AND P1, PT, R4.reuse, R222, PT ;  /* 0x000000de0400720c */ /* 0x040fe40003f26270 */
[----:B------:R-:W-:Y:S02]  /*c240*/  FSEL R172, R31, -INF , !P0 ;  /* 0xff8000001fac7808 */ /* 0x000fe40004000000 */
[C---:B------:R-:W-:Y:S02]  /*c250*/  ISETP.GE.AND P0, PT, R5.reuse, R223, PT ;  /* 0x000000df0500720c */ /* 0x040fe40003f06270 */
[CC--:B------:R-:W-:Y:S02]  /*c260*/  ISETP.LT.OR P2, PT, R4.reuse, R221.reuse, P2 ;  /* 0x000000dd0400720c */ /* 0x0c0fe40001741670 */
[----:B------:R-:W-:Y:S01]  /*c270*/  ISETP.LT.OR P1, PT, R4, R220, P1 ;  /* 0x000000dc0400720c */ /* 0x000fe20000f21670 */
[----:B------:R-:W-:Y:S01]  /*c280*/  VIADD R4, R0, 0x28 ;  /* 0x0000002800047836 */ /* 0x000fe20000000000 */
[----:B------:R-:W-:-:S02]  /*c290*/  ISETP.LT.OR P0, PT, R5, R221, P0 ;  /* 0x000000dd0500720c */ /* 0x000fc40000701670 */
[----:B------:R-:W-:Y:S02]  /*c2a0*/  FSEL R33, R12, -INF , !P2 ;  /* 0xff8000000c217808 */ /* 0x000fe40005000000 */
[----:B------:R-:W-:Y:S02]  /*c2b0*/  FSEL R32, R14, -INF , !P1 ;  /* 0xff8000000e207808 */ /* 0x000fe40004800000 */
[-C--:B------:R-:W-:Y:S02]  /*c2c0*/  ISETP.GE.AND P2, PT, R5, R222.reuse, PT ;  /* 0x000000de0500720c */ /* 0x080fe40003f46270 */
[C---:B------:R-:W-:Y:S02]  /*c2d0*/  ISETP.GE.AND P1, PT, R4.reuse, R223, PT ;  /* 0x000000df0400720c */ /* 0x040fe40003f26270 */
[----:B------:R-:W-:Y:S02]  /*c2e0*/  FSEL R31, R13, -INF , !P0 ;  /* 0xff8000000d1f7808 */ /* 0x000fe40004000000 */
[----:B------:R-:W-:-:S02]  /*c2f0*/  ISETP.GE.AND P0, PT, R4, R222, PT ;  /* 0x000000de0400720c */ /* 0x000fc40003f06270 */
[-C--:B------:R-:W-:Y:S01]  /*c300*/  ISETP.LT.OR P2, PT, R5, R220.reuse, P2 ;  /* 0x000000dc0500720c */ /* 0x080fe20001741670 */
[----:B------:R-:W-:Y:S01]  /*c310*/  VIADD R5, R0, 0x30 ;  /* 0x0000003000057836 */ /* 0x000fe20000000000 */
[C---:B------:R-:W-:Y:S02]  /*c320*/  ISETP.LT.OR P1, PT, R4.reuse, R221, P1 ;  /* 0x000000dd0400720c */ /* 0x040fe40000f21670 */
[----:B------:R-:W-:Y:S01]  /*c330*/  ISETP.LT.OR P0, PT, R4, R220, P0 ;  /* 0x000000dc0400720c */ /* 0x000fe20000701670 */
[----:B------:R-:W-:Y:S01]  /*c340*/  VIADD R4, R0, 0x31 ;  /* 0x0000003100047836 */ /* 0x000fe20000000000 */
[----:B------:R-:W-:Y:S02]  /*c350*/  FSEL R30, R20, -INF , !P1 ;  /* 0xff800000141e7808 */ /* 0x000fe40004800000 */
[----:B------:R-:W-:Y:S02]  /*c360*/  ISETP.GE.AND P1, PT, R6, R222, PT ;  /* 0x000000de0600720c */ /* 0x000fe40003f26270 */
[----:B------:R-:W-:-:S02]  /*c370*/  FSEL R28, R22, -INF , !P0 ;  /* 0xff800000161c7808 */ /* 0x000fc40004000000 */
[C---:B------:R-:W-:Y:S02]  /*c380*/  ISETP.GE.AND P0, PT, R5.reuse, R223, PT ;  /* 0x000000df0500720c */ /* 0x040fe40003f06270 */
[C---:B------:R-:W-:Y:S02]  /*c390*/  ISETP.LT.OR P1, PT, R6.reuse, R220, P1 ;  /* 0x000000dc0600720c */ /* 0x040fe40000f21670 */
[----:B------:R-:W-:Y:S02]  /*c3a0*/  ISETP.LT.OR P0, PT, R5, R221, P0 ;  /* 0x000000dd0500720c */ /* 0x000fe40000701670 */
[----:B------:R-:W-:Y:S02]  /*c3b0*/  FSEL R29, R15, -INF , !P2 ;  /* 0xff8000000f1d7808 */ /* 0x000fe40005000000 */
[----:B------:R-:W-:Y:S02]  /*c3c0*/  FSEL R23, R23, -INF , !P1 ;  /* 0xff80000017177808 */ /* 0x000fe40004800000 */
[----:B------:R-:W-:-:S02]  /*c3d0*/  ISETP.GE.AND P2, PT, R6, R223, PT ;  /* 0x000000df0600720c */ /* 0x000fc40003f46270 */
[CC--:B------:R-:W-:Y:S02]  /*c3e0*/  ISETP.GE.AND P1, PT, R5.reuse, R222.reuse, PT ;  /* 0x000000de0500720c */ /* 0x0c0fe40003f26270 */
[----:B------:R-:W-:Y:S02]  /*c3f0*/  FSEL R26, R16, -INF , !P0 ;  /* 0xff800000101a7808 */ /* 0x000fe40004000000 */
[----:B------:R-:W-:Y:S02]  /*c400*/  ISETP.GE.AND P0, PT, R4, R222, PT ;  /* 0x000000de0400720c */ /* 0x000fe40003f06270 */
[----:B------:R-:W-:Y:S02]  /*c410*/  ISETP.LT.OR P2, PT, R6, R221, P2 ;  /* 0x000000dd0600720c */ /* 0x000fe40001741670 */
[-C--:B------:R-:W-:Y:S01]  /*c420*/  ISETP.LT.OR P1, PT, R5, R220.reuse, P1 ;  /* 0x000000dc0500720c */ /* 0x080fe20000f21670 */
[----:B------:R-:W-:Y:S01]  /*c430*/  VIADD R5, R0, 0x38 ;  /* 0x0000003800057836 */ /* 0x000fe20000000000 */
[----:B------:R-:W-:Y:S01]  /*c440*/  ISETP.LT.OR P0, PT, R4, R220, P0 ;  /* 0x000000dc0400720c */ /* 0x000fe20000701670 */
[----:B------:R-:W-:Y:S01]  /*c450*/  VIADD R0, R0, 0x39 ;  /* 0x0000003900007836 */ /* 0x000fe20000000000 */
[----:B------:R-:W-:-:S02]  /*c460*/  FSEL R27, R21, -INF , !P2 ;  /* 0xff800000151b7808 */ /* 0x000fc40005000000 */
[C---:B------:R-:W-:Y:S02]  /*c470*/  ISETP.GE.AND P2, PT, R4.reuse, R223, PT ;  /* 0x000000df0400720c */ /* 0x040fe40003f46270 */
[----:B------:R-:W-:Y:S02]  /*c480*/  FSEL R20, R19, -INF , !P0 ;  /* 0xff80000013147808 */ /* 0x000fe40004000000 */
[C---:B------:R-:W-:Y:S02]  /*c490*/  ISETP.GE.AND P0, PT, R5.reuse, R222, PT ;  /* 0x000000de0500720c */ /* 0x040fe40003f06270 */
[----:B------:R-:W-:Y:S02]  /*c4a0*/  ISETP.LT.OR P2, PT, R4, R221, P2 ;  /* 0x000000dd0400720c */ /* 0x000fe40001741670 */
[----:B------:R-:W-:Y:S02]  /*c4b0*/  ISETP.LT.OR P0, PT, R5, R220, P0 ;  /* 0x000000dc0500720c */ /* 0x000fe40000701670 */
[----:B------:R-:W-:-:S02]  /*c4c0*/  FSEL R21, R18, -INF , !P1 ;  /* 0xff80000012157808 */ /* 0x000fc40004800000 */
[----:B------:R-:W-:Y:S02]  /*c4d0*/  ISETP.GE.AND P1, PT, R5, R223, PT ;  /* 0x000000df0500720c */ /* 0x000fe40003f26270 */
[----:B------:R-:W-:Y:S02]  /*c4e0*/  FSEL R22, R17, -INF , !P2 ;  /* 0xff80000011167808 */ /* 0x000fe40005000000 */
[----:B------:R-:W-:Y:S02]  /*c4f0*/  FSEL R17, R10, -INF , !P0 ;  /* 0xff8000000a117808 */ /* 0x000fe40004000000 */
[----:B------:R-:W-:Y:S02]  /*c500*/  PLOP3.LUT P0, PT, PT, PT, UP0, 0x80, 0x0 ;  /* 0x000000000000781c */ /* 0x000fe40003f0f008 */
[----:B------:R-:W-:Y:S02]  /*c510*/  ISETP.LT.OR P1, PT, R5, R221, P1 ;  /* 0x000000dd0500720c */ /* 0x000fe40000f21670 */
[----:B------:R-:W-:-:S02]  /*c520*/  ISETP.GE.AND P2, PT, R0, R223, PT ;  /* 0x000000df0000720c */ /* 0x000fc40003f46270 */
[----:B------:R-:W-:Y:S02]  /*c530*/  FSEL R19, R8, -INF , !P1 ;  /* 0xff80000008137808 */ /* 0x000fe40004800000 */
[C---:B------:R-:W-:Y:S02]  /*c540*/  ISETP.GE.AND P1, PT, R0.reuse, R222, PT ;  /* 0x000000de0000720c */ /* 0x040fe40003f26270 */
[C---:B------:R-:W-:Y:S02]  /*c550*/  ISETP.LT.OR P2, PT, R0.reuse, R221, P2 ;  /* 0x000000dd0000720c */ /* 0x040fe40001741670 */
[----:B------:R-:W-:Y:S02]  /*c560*/  ISETP.LT.OR P1, PT, R0, R220, P1 ;  /* 0x000000dc0000720c */ /* 0x000fe40000f21670 */
[----:B------:R-:W-:Y:S02]  /*c570*/  FSEL R18, R9, -INF , !P2 ;  /* 0xff80000009127808 */ /* 0x000fe40005000000 */
[----:B------:R-:W-:Y:S01]  /*c580*/  FSEL R16, R11, -INF , !P1 ;  /* 0xff8000000b107808 */ /* 0x000fe20004800000 */
[----:B------:R-:W-:Y:S08]  /*c590*/  @!P0 BRA `(.L_x_1319) ;  /* 0x0000000800488947 */ /* 0x000ff00003800000 */
[----:B------:R-:W2:Y:S01]  /*c5a0*/  LDL.64 R234, [R1+0xb8] ;  /* 0x0000b80001ea7983 */ /* 0x000ea20000100a00 */
[----:B------:R-:W1:Y:S01]  /*c5b0*/  @!P6 LDC.64 R6, c[0x0][0x218] ;  /* 0x00008600ff06eb82 */ /* 0x000e620000000a00 */
[----:B------:R-:W-:Y:S01]  /*c5c0*/  UIADD3 UR19, UR19, -0x3, URZ ;  /* 0xfffffffd13137890 */ /* 0x000fe2000fffe03f */
[----:B------:R-:W-:Y:S01]  /*c5d0*/  BSSY B0, `(.L_x_1320) ;  /* 0x000008d000007945 */ /* 0x000fe20003800000 */
[----:B------:R3:W-:Y:S02]  /*c5e0*/  @P6 STS.128 [R213+0x8000], RZ ;  /* 0x008000ffd5006388 */ /* 0x0007e40000000c00 */
[----:B------:R-:W-:Y:S02]  /*c5f0*/  USHF.R.S32.HI UR4, URZ, 0x1f, UR19 ;  /* 0x0000001f3f047899 */ /* 0x000fe40008011413 */
[----:B------:R-:W-:Y:S01]  /*c600*/  UIMAD UR12, UR12, UR19, URZ ;  /* 0x000000130c0c72a4 */ /* 0x000fe2000f8e023f */
[----:B------:R-:W4:Y:S01]  /*c610*/  @!P5 LDC.64 R8, c[0x0][0x218] ;  /* 0x00008600ff08db82 */ /* 0x000f220000000a00 */
[----:B------:R-:W-:-:S02]  /*c620*/  IMAD.U32 R4, RZ, RZ, UR19 ;  /* 0x00000013ff047e24 */ /* 0x000fc4000f8e00ff */
[----:B------:R-:W-:-:S05]  /*c630*/  UIMAD UR4, UR4, UR35, UR12 ;  /* 0x00000023040472a4 */ /* 0x000fca000f8e020c */
[----:B------:R-:W5:Y:S08]  /*c640*/  @!P4 LDC.64 R10, c[0x0][0x218] ;  /* 0x00008600ff0acb82 */ /* 0x000f700000000a00 */
[----:B------:R-:W3:Y:S08]  /*c650*/  @!P3 LDC.64 R12, c[0x0][0x218] ;  /* 0x00008600ff0cbb82 */ /* 0x000ef00000000a00 */
[----:B------:R-:W3:Y:S08]  /*c660*/  @!P6 LDC.64 R14, c[0x0][0x218] ;  /* 0x00008600ff0eeb82 */ /* 0x000ef00000000a00 */
[----:B------:R-:W3:Y:S08]  /*c670*/  @!P5 LDC.64 R34, c[0x0][0x218] ;  /* 0x00008600ff22db82 */ /* 0x000ef00000000a00 */
[----:B------:R-:W3:Y:S08]  /*c680*/  @!P4 LDC.64 R134, c[0x0][0x218] ;  /* 0x00008600ff86cb82 */ /* 0x000ef00000000a00 */
[----:B------:R-:W3:Y:S08]  /*c690*/  @!P3 LDC.64 R168, c[0x0][0x218] ;  /* 0x00008600ffa8bb82 */ /* 0x000ef00000000a00 */
[----:B------:R-:W3:Y:S08]  /*c6a0*/  @!P3 LDC.64 R132, c[0x0][0x218] ;  /* 0x00008600ff84bb82 */ /* 0x000ef00000000a00 */
[----:B------:R-:W3:Y:S01]  /*c6b0*/  @!P4 LDC.64 R170, c[0x0][0x218] ;  /* 0x00008600ffaacb82 */ /* 0x000ee20000000a00 */
[----:B--2---:R-:W-:-:S04]  /*c6c0*/  IMAD.WIDE.U32 R4, R4, UR35, R234 ;  /* 0x0000002304047c25 */ /* 0x004fc8000f8e00ea */
[----:B------:R-:W-:Y:S01]  /*c6d0*/  VIADD R5, R5, UR4 ;  /* 0x0000000405057c36 */ /* 0x000fe20008000000 */
        /* <DEDUP_REMOVED lines=10> */
[C---:B------:R-:W-:Y:S01]  /*c780*/  IADD3 R0, P1, R4.reuse, UR37, RZ ;  /* 0x0000002504007c10 */ /* 0x040fe2000ff3e0ff */
        /* <DEDUP_REMOVED lines=10> */
[----:B------:R1:W-:Y:S01]  /*c830*/  @P3 STS.128 [R213+0xe000], RZ ;  /* 0x00e000ffd5003388 */ /* 0x0003e20000000c00 */
[----:B---3--:R-:W-:-:S04]  /*c840*/  @!P3 LEA R6, P0, R4, R12, 0x1 ;  /* 0x0000000c0406b211 */ /* 0x008fc800078008ff */
[----:B------:R-:W-:Y:S02]  /*c850*/  @!P3 LEA.HI.X R7, R4, R13, R5, 0x1, P0 ;  /* 0x0000000d0407b211 */ /* 0x000fe400000f0c05 */
[----:B------:R-:W-:Y:S01]  /*c860*/  IADD3.X R5, R5, UR36, RZ, P1, !PT ;  /* 0x0000002405057c10 */ /* 0x000fe20008ffe4ff */
[----:B------:R-:W3:Y:S01]  /*c870*/  @!P5 LDC.64 R12, c[0x0][0x218] ;  /* 0x00008600ff0cdb82 */ /* 0x000ee20000000a00 */
[C---:B--2---:R-:W-:Y:S01]  /*c880*/  @!P6 LEA R8, P0, R0.reuse, R14, 0x1 ;  /* 0x0000000e0008e211 */ /* 0x044fe200078008ff */
[----:B------:R-:W-:Y:S01]  /*c890*/  @!PT LDS RZ, [RZ] ;  /* 0x00000000fffff984 */ /* 0x000fe20000000800 */
[----:B------:R-:W-:Y:S01]  /*c8a0*/  @!PT LDS RZ, [RZ] ;  /* 0x00000000fffff984 */ /* 0x000fe20000000800 */
[----:B------:R-:W-:Y:S01]  /*c8b0*/  @!PT LDS RZ, [RZ] ;  /* 0x00000000fffff984 */ /* 0x000fe20000000800 */
[----:B------:R2:W-:Y:S03]  /*c8c0*/  @!P3 LDGSTS.E.BYPASS.LTC128B.128 [R213+0xe000], desc[UR28][R6.64+0x180] ;  /* 0x0e00018006d5bfae */ /* 0x0005e6000b901d5c */
[C---:B------:R-:W-:Y:S01]  /*c8d0*/  @!P6 LEA.HI.X R9, R0.reuse, R15, R5, 0x1, P0 ;  /* 0x0000000f0009e211 */ /* 0x040fe200000f0c05 */
[----:B------:R1:W-:Y:S02]  /*c8e0*/  @P6 STS.128 [R213+0x8800], RZ ;  /* 0x008800ffd5006388 */ /* 0x0003e40000000c00 */
[----:B------:R-:W4:Y:S02]  /*c8f0*/  @!P6 LDC.64 R14, c[0x0][0x218] ;  /* 0x00008600ff0eeb82 */ /* 0x000f240000000a00 */
[----:B------:R-:W-:Y:S01]  /*c900*/  @!PT LDS RZ, [RZ] ;  /* 0x00000000fffff984 */ /* 0x000fe20000000800 */
[----:B------:R-:W-:Y:S01]  /*c910*/  @!PT LDS RZ, [RZ] ;  /* 0x00000000fffff984 */ /* 0x000fe20000000800 */
[----:B------:R-:W-:Y:S01]  /*c920*/  @!PT LDS RZ, [RZ] ;  /* 0x00000000fffff984 */ /* 0x000fe20000000800 */
[----:B------:R5:W-:Y:S04]  /*c930*/  @!P6 LDGSTS.E.BYPASS.LTC128B.128 [R213+0x8800], desc[UR28][R8.64] ;  /* 0x0880000008d5efae */ /* 0x000be8000b901d5c */
[----:B------:R1:W-:Y:S01]  /*c940*/  @P5 STS.128 [R213+0xa800], RZ ;  /* 0x00a800ffd5005388 */ /* 0x0003e20000000c00 */
[----:B--2---:R-:W-:-:S04]  /*c950*/  @!P5 LEA R6, P0, R0, R34, 0x1 ;  /* 0x000000220006d211 */ /* 0x004fc800078008ff */
[C-C-:B------:R-:W-:Y:S02]  /*c960*/  @!P5 LEA.HI.X R7, R0.reuse, R35, R5.reuse, 0x1, P0 ;  /* 0x000000230007d211 */ /* 0x140fe400000f0c05 */
[----:B------:R-:W2:Y:S01]  /*c970*/  @!P4 LDC.64 R34, c[0x0][0x218] ;  /* 0x00008600ff22cb82 */ /* 0x000ea20000000a00 */
[C---:B------:R-:W-:Y:S02]  /*c980*/  @!P3 LEA R10, P0, R0.reuse, R168, 0x1 ;  /* 0x000000a8000ab211 */ /* 0x040fe400078008ff */
[C---:B-----5:R-:W-:Y:S01]  /*c990*/  @!P4 LEA R8, P1, R0.reuse, R134, 0x1 ;  /* 0x000000860008c211 */ /* 0x060fe200078208ff */
[----:B------:R-:W-:Y:S01]  /*c9a0*/  @!PT LDS RZ, [RZ] ;  /* 0x00000000fffff984 */ /* 0x000fe20000000800 */
[----:B------:R-:W-:Y:S01]  /*c9b0*/  @!PT LDS RZ, [RZ] ;  /* 0x00000000fffff984 */ /* 0x000fe20000000800 */
[----:B------:R-:W-:Y:S01]  /*c9c0*/  @!PT LDS RZ, [RZ] ;  /* 0x00000000fffff984 */ /* 0x000fe20000000800 */
[----:B------:R4:W-:Y:S01]  /*c9d0*/  @!P5 LDGSTS.E.BYPASS.LTC128B.128 [R213+0xa800], desc[UR28][R6.64+0x80] ;  /* 0x0a80008006d5dfae */ /* 0x0009e2000b901d5c */
[C-C-:B------:R-:W-:Y:S02]  /*c9e0*/  @!P3 LEA.HI.X R11, R0.reuse, R169, R5.reuse, 0x1, P0 ;  /* 0x000000a9000bb211 */ /* 0x140fe400000f0c05 */
[C---:B------:R-:W-:Y:S01]  /*c9f0*/  @!P4 LEA.HI.X R9, R0.reuse, R135, R5, 0x1, P1 ;  /* 0x000000870009c211 */ /* 0x040fe200008f0c05 */
[----:B------:R-:W5:Y:S01]  /*ca00*/  @!P5 LDC.64 R168, c[0x0][0x218] ;  /* 0x00008600ffa8db82 */ /* 0x000f620000000a00 */
[----:B------:R-:W-:Y:S01]  /*ca10*/  IADD3 R0, P0, R0, UR37, RZ ;  /* 0x0000002500007c10 */ /* 0x000fe2000ff1e0ff */
[----:B------:R1:W-:Y:S03]  /*ca20*/  @P4 STS.128 [R213+0xc800], RZ ;  /* 0x00c800ffd5004388 */ /* 0x0003e60000000c00 */
[----:B------:R-:W-:Y:S01]  /*ca30*/  IADD3.X R5, R5, UR36, RZ, P0, !PT ;  /* 0x0000002405057c10 */ /* 0x000fe200087fe4ff */
[----:B------:R-:W-:Y:S01]  /*ca40*/  @!PT LDS RZ, [RZ] ;  /* 0x00000000fffff984 */ /* 0x000fe20000000800 */
[----:B------:R-:W-:Y:S01]  /*ca50*/  @!PT LDS RZ, [RZ] ;  /* 0x00000000fffff984 */ /* 0x000fe20000000800 */
[----:B------:R-:W-:Y:S01]  /*ca60*/  @!PT LDS RZ, [RZ] ;  /* 0x00000000fffff984 */ /* 0x000fe20000000800 */
[----:B------:R3:W-:Y:S01]  /*ca70*/  @!P4 LDGSTS.E.BYPASS.LTC128B.128 [R213+0xc800], desc[UR28][R8.64+0x100] ;  /* 0x0c80010008d5cfae */ /* 0x0007e2000b901d5c */
[C---:B------:R-:W-:Y:S01]  /*ca80*/  IADD3 R4, P2, R0.reuse, UR37, RZ ;  /* 0x0000002500047c10 */ /* 0x040fe2000ff5e0ff */
[----:B------:R-:W1:Y:S02]  /*ca90*/  @!P6 LDC.64 R134, c[0x0][0x218] ;  /* 0x00008600ff86eb82 */ /* 0x000e640000000a00 */
[----:B------:R1:W-:Y:S04]  /*caa0*/  @P3 STS.128 [R213+0xe800], RZ ;  /* 0x00e800ffd5003388 */ /* 0x0003e80000000c00 */
[----:B------:R-:W-:Y:S01]  /*cab0*/  @!PT LDS RZ, [RZ] ;  /* 0x00000000fffff984 */ /* 0x000fe20000000800 */
[----:B------:R-:W-:Y:S01]  /*cac0*/  @!PT LDS RZ, [RZ] ;  /* 0x00000000fffff984 */ /* 0x000fe20000000800 */
[----:B------:R-:W-:Y:S01]  /*cad0*/  @!PT LDS RZ, [RZ] ;  /* 0x00000000fffff984 */ /* 0x000fe20000000800 */
[----:B------:R1:W-:Y:S04]  /*cae0*/  @!P3 LDGSTS.E.BYPASS.LTC128B.128 [R213+0xe800], desc[UR28][R10.64+0x180] ;  /* 0x0e8001800ad5bfae */ /* 0x0003e8000b901d5c */
[----:B------:R1:W-:Y:S01]  /*caf0*/  @P6 STS.128 [R213+0x9000], RZ ;  /* 0x009000ffd5006388 */ /* 0x0003e20000000c00 */
[----:B----4-:R-:W-:-:S02]  /*cb00*/  @!P6 LEA R6, P0, R0, R14, 0x1 ;  /* 0x0000000e0006e211 */ /* 0x010fc400078008ff */
[C---:B--2---:R-:W-:Y:S02]  /*cb10*/  @!P4 LEA R14, P1, R0.reuse, R34, 0x1 ;  /* 0x00000022000ec211 */ /* 0x044fe400078208ff */
[C-C-:B------:R-:W-:Y:S02]  /*cb20*/  @!P6 LEA.HI.X R7, R0.reuse, R15, R5.reuse, 0x1, P0 ;  /* 0x0000000f0007e211 */ /* 0x140fe400000f0c05 */
[----:B------:R-:W-:-:S03]  /*cb30*/  @!P4 LEA.HI.X R15, R0, R35, R5, 0x1, P1 ;  /* 0x00000023000fc211 */ /* 0x000fc600008f0c05 */
[----:B------:R-:W-:Y:S01]  /*cb40*/  @!PT LDS RZ, [RZ] ;  /* 0x00000000fffff984 */ /* 0x000fe20000000800 */
[----:B------:R-:W-:Y:S01]  /*cb50*/  @!PT LDS RZ, [RZ] ;  /* 0x00000000fffff984 */ /* 0x000fe20000000800 */
[----:B------:R-:W-:Y:S01]  /*cb60*/  @!PT LDS RZ, [RZ] ;  /* 0x00000000fffff984 */ /* 0x000fe20000000800 */
[----:B------:R2:W-:Y:S01]  /*cb70*/  @!P6 LDGSTS.E.BYPASS.LTC128B.128 [R213+0x9000], desc[UR28][R6.64] ;  /* 0x0900000006d5efae */ /* 0x0005e2000b901d5c */
[----:B---3--:R-:W-:-:S03]  /*cb80*/  @!P5 LEA R8, P0, R0, R12, 0x1 ;  /* 0x0000000c0008d211 */ /* 0x008fc600078008ff */
[----:B------:R3:W-:Y:S01]  /*cb90*/  @P5 STS.128 [R213+0xb000], RZ ;  /* 0x00b000ffd5005388 */ /* 0x0007e20000000c00 */
[C---:B------:R-:W-:Y:S02]  /*cba0*/  @!P5 LEA.HI.X R9, R0.reuse, R13, R5, 0x1, P0 ;  /* 0x0000000d0009d211 */ /* 0x040fe400000f0c05 */
[----:B------:R-:W-:-:S03]  /*cbb0*/  @!P3 LEA R12, P0, R0, R132, 0x1 ;  /* 0x00000084000cb211 */ /* 0x000fc600078008ff */
[----:B------:R-:W-:Y:S01]  /*cbc0*/  @!PT LDS RZ, [RZ] ;  /* 0x00000000fffff984 */ /* 0x000fe20000000800 */
[----:B------:R-:W-:Y:S01]  /*cbd0*/  @!PT LDS RZ, [RZ] ;  /* 0x00000000fffff984 */ /* 0x000fe20000000800 */
[----:B------:R-:W-:Y:S01]  /*cbe0*/  @!PT LDS RZ, [RZ] ;  /* 0x00000000fffff984 */ /* 0x000fe20000000800 */
[----:B------:R5:W-:Y:S01]  /*cbf0*/  @!P5 LDGSTS.E.BYPASS.LTC128B.128 [R213+0xb000], desc[UR28][R8.64+0x80] ;  /* 0x0b00008008d5dfae */ /* 0x000be2000b901d5c */
[----:B------:R-:W-:Y:S02]  /*cc00*/  @!P3 LEA.HI.X R13, R0, R133, R5, 0x1, P0 ;  /* 0x00000085000db211 */ /* 0x000fe400000f0c05 */
[----:B------:R-:W-:Y:S01]  /*cc10*/  IADD3.X R5, R5, UR36, RZ, P2, !PT ;  /* 0x0000002405057c10 */ /* 0x000fe200097fe4ff */
        /* <DEDUP_REMOVED lines=18> */
[----:B------:R3:W-:Y:S01]  /*cd40*/  @!P6 LDGSTS.E.BYPASS.LTC128B.128 [R213+0x9800], desc[UR28][R10.64] ;  /* 0x098000000ad5efae */ /* 0x0007e2000b901d5c */
[----:B-----5:R-:W-:-:S03]  /*cd50*/  @!P5 LEA R8, P1, R4, R168, 0x1 ;  /* 0x000000a80408d211 */ /* 0x020fc600078208ff */
        /* <DEDUP_REMOVED lines=20> */
.L_x_1321:
[----:B------:R-:W-:Y:S05]  /*cea0*/  BSYNC B0 ;  /* 0x0000000000007941 */ /* 0x000fea0003800000 */
.L_x_1320:
[----:B------:R-:W0:Y:S02]  /*ceb0*/  LDGDEPBAR ;  /* 0x00000000000079af */ /* 0x000e240000000000 */
.L_x_1319:
[----:B---3--:R-:W2:Y:S04]  /*cec0*/  LDL R11, [R1+0xc8] ;  /* 0x0000c800010b7983 */ /* 0x008ea80000100800 */
[----:B------:R-:W3:Y:S04]  /*ced0*/  LDL R10, [R1+0xcc] ;  /* 0x0000cc00010a7983 */ /* 0x000ee80000100800 */
[----:B------:R-:W4:Y:S01]  /*cee0*/  LDL R9, [R1+0xe0] ;  /* 0x0000e00001097983 */ /* 0x000f220000100800 */
[----:B------:R-:W-:Y:S01]  /*cef0*/  FMNMX.FTZ R4, R2, R192, !PT ;  /* 0x000000c002047209 */ /* 0x000fe20007810000 */
[----:B------:R-:W-:Y:S01]  /*cf00*/  USHF.L.U32 UR7, UR34, 0x1, URZ ;  /* 0x0000000122077899 */ /* 0x000fe2000800063f */
        /* <DEDUP_REMOVED lines=11> */
[----:B------:R-:W-:Y:S01]  /*cfc0*/  ULOP3.LUT UR7, UR7, UR33, URZ, 0x3c, !UPT ;  /* 0x0000002107077292 */ /* 0x000fe2000f8e3c3f */
        /* <DEDUP_REMOVED lines=17> */
[----:B------:R-:W-:Y:S01]  /*d0e0*/  STL.64 [R1+0x138], R210 ;  /* 0x000138d201007387 */ /* 0x000fe20000100a00 */
        /* <DEDUP_REMOVED lines=16> */
[----:B------:R-:W-:-:S02]  /*d1f0*/  FMNMX.FTZ R4, R26, R4, !PT ;  /* 0x000000041a047209 */ /* 0x000fc40007810000 */
[----:B------:R-:W-:Y:S01]  /*d200*/  FMNMX.FTZ R0, R21, R0, !PT ;  /* 0x0000000015007209 */ /* 0x000fe20007810000 */
[----:B------:R-:W-:Y:S01]  /*d210*/  STL [R1+0x120], R204 ;  /* 0x000120cc01007387 */ /* 0x000fe20000100800 */
[----:B------:R-:W-:Y:S02]  /*d220*/  FMNMX.FTZ R4, R22, R4, !PT ;  /* 0x0000000416047209 */ /* 0x000fe40007810000 */
[----:B------:R-:W-:Y:S01]  /*d230*/  FMNMX.FTZ R0, R20, R0, !PT ;  /* 0x0000000014007209 */ /* 0x000fe20007810000 */
[----:B------:R-:W-:Y:S01]  /*d240*/  STL [R1+0x11c], R203 ;  /* 0x00011ccb01007387 */ /* 0x000fe20000100800 */
[----:B------:R-:W-:Y:S02]  /*d250*/  FMNMX.FTZ R4, R19, R4, !PT ;  /* 0x0000000413047209 */ /* 0x000fe40007810000 */
[----:B------:R-:W-:Y:S01]  /*d260*/  FMNMX.FTZ R5, R17, R0, !PT ;  /* 0x0000000011057209 */ /* 0x000fe20007810000 */
[----:B------:R-:W-:Y:S01]  /*d270*/  STL [R1+0x118], R202 ;  /* 0x000118ca01007387 */ /* 0x000fe20000100800 */
[----:B------:R-:W-:-:S02]  /*d280*/  FMNMX.FTZ R0, R18, R4, !PT ;  /* 0x0000000412007209 */ /* 0x000fc40007810000 */
[----:B------:R-:W-:Y:S01]  /*d290*/  FMNMX.FTZ R5, R16, R5, !PT ;  /* 0x0000000510057209 */ /* 0x000fe20007810000 */
[----:B------:R-:W-:Y:S04]  /*d2a0*/  STL [R1+0x114], R201 ;  /* 0x000114c901007387 */ /* 0x000fe80000100800 */
[----:B------:R-:W1:Y:S04]  /*d2b0*/  SHFL.BFLY PT, R4, R0, 0x2, 0x1f ;  /* 0x0c401f0000047f89 */ /* 0x000e6800000e0000 */
[----:B-1----:R-:W1:Y:S04]  /*d2c0*/  SHFL.BFLY PT, R6, R5, 0x2, 0x1f ;  /* 0x0c401f0005067f89 */ /* 0x002e6800000e0000 */
[----:B------:R-:W-:Y:S04]  /*d2d0*/  STL [R1+0x110], R200 ;  /* 0x000110c801007387 */ /* 0x000fe80000100800 */
[----:B------:R-:W-:Y:S04]  /*d2e0*/  STL [R1+0x10c], R199 ;  /* 0x00010cc701007387 */ /* 0x000fe80000100800 */
[----:B------:R-:W-:Y:S04]  /*d2f0*/  STL [R1+0x108], R198 ;  /* 0x000108c601007387 */ /* 0x000fe80000100800 */
[----:B------:R-:W-:Y:S01]  /*d300*/  STL [R1+0x104], R197 ;  /* 0x000104c501007387 */ /* 0x000fe20000100800 */
[----:B------:R-:W-:-:S03]  /*d310*/  FMNMX.FTZ R4, R0, R4, !PT ;  /* 0x0000000400047209 */ /* 0x000fc60007810000 */
[----:B------:R-:W-:Y:S01]  /*d320*/  STL [R1+0x100], R196 ;  /* 0x000100c401007387 */ /* 0x000fe20000100800 */
[----:B-1----:R-:W-:-:S03]  /*d330*/  FMNMX.FTZ R0, R5, R6, !PT ;  /* 0x0000000605007209 */ /* 0x002fc60007810000 */
[----:B------:R-:W-:Y:S04]  /*d340*/  STL [R1+0xfc], R195 ;  /* 0x0000fcc301007387 */ /* 0x000fe80000100800 */
[----:B------:R-:W1:Y:S04]  /*d350*/  SHFL.BFLY PT, R6, R4, 0x1, 0x1f ;  /* 0x0c201f0004067f89 */ /* 0x000e6800000e0000 */
[----:B------:R-:W1:Y:S04]  /*d360*/  SHFL.BFLY PT, R5, R0, 0x1, 0x1f ;  /* 0x0c201f0000057f89 */ /* 0x000e6800000e0000 */
[----:B------:R-:W-:Y:S04]  /*d370*/  STL [R1+0xf8], R194 ;  /* 0x0000f8c201007387 */ /* 0x000fe80000100800 */
[----:B------:R-:W-:Y:S04]  /*d380*/  STL [R1+0xf4], R193 ;  /* 0x0000f4c101007387 */ /* 0x000fe80000100800 */
[----:B------:R1:W-:Y:S04]  /*d390*/  STL [R1+0xf0], R190 ;  /* 0x0000f0be01007387 */ /* 0x0003e80000100800 */
[----:B------:R-:W-:Y:S01]  /*d3a0*/  STL [R1+0xec], R189 ;  /* 0x0000ecbd01007387 */ /* 0x000fe20000100800 */
[----:B-1----:R-:W-:-:S03]  /*d3b0*/  FMNMX.FTZ R200, R4, R6, !PT ;  /* 0x0000000604c87209 */ /* 0x002fc60007810000 */
[----:B------:R-:W-:Y:S01]  /*d3c0*/  STL [R1+0xe8], R184 ;  /* 0x0000e8b801007387 */ /* 0x000fe20000100800 */
[----:B------:R-:W-:Y:S01]  /*d3d0*/  FMNMX.FTZ R233, R0, R5, !PT ;  /* 0x0000000500e97209 */ /* 0x000fe20007810000 */
[C---:B------:R-:W-:Y:S01]  /*d3e0*/  FMUL.FTZ R4, R200.reuse, UR8 ;  /* 0x00000008c8047c20 */ /* 0x040fe20008410000 */
[----:B------:R-:W-:Y:S02]  /*d3f0*/  FSETP.NEU.FTZ.AND P1, PT, R200, -INF , PT ;  /* 0xff800000c800780b */ /* 0x000fe40003f3d000 */
[C---:B------:R-:W-:Y:S01]  /*d400*/  FSETP.NEU.FTZ.AND P0, PT, R233.reuse, -INF , PT ;  /* 0xff800000e900780b */ /* 0x040fe20003f1d000 */
[----:B------:R-:W-:Y:S01]  /*d410*/  FMUL.FTZ R0, R233, UR8 ;  /* 0x00000008e9007c20 */ /* 0x000fe20008410000 */
[----:B------:R-:W-:Y:S01]  /*d420*/  FSEL R4, R4, RZ, P1 ;  /* 0x000000ff04047208 */ /* 0x000fe20000800000 */
[----:B------:R1:W-:Y:S01]  /*d430*/  STL [R1+0x78], R233 ;  /* 0x000078e901007387 */ /* 0x0003e20000100800 */
[----:B------:R-:W-:Y:S02]  /*d440*/  FSEL R6, R200, RZ, P1 ;  /* 0x000000ffc8067208 */ /* 0x000fe40000800000 */
[----:B------:R-:W-:Y:S01]  /*d450*/  FSEL R0, R0, RZ, P0 ;  /* 0x000000ff00007208 */ /* 0x000fe20000000000 */
[--C-:B------:R-:W-:Y:S01]  /*d460*/  FFMA.FTZ R252, R30, UR8, -R4.reuse ;  /* 0x000000081efc7c23 */ /* 0x100fe20008010804 */
[--C-:B------:R-:W-:Y:S01]  /*d470*/  FFMA.FTZ R239, R22, UR8, -R4.reuse ;  /* 0x0000000816ef7c23 */ /* 0x100fe20008010804 */
[--C-:B------:R-:W-:Y:S01]  /*d480*/  FFMA.FTZ R7, R192, UR8, -R4.reuse ;  /* 0x00000008c0077c23 */ /* 0x100fe20008010804 */
[----:B------:R-:W-:Y:S01]  /*d490*/  FFMA.FTZ R8, R215, UR8, -R4 ;  /* 0x00000008d7087c23 */ /* 0x000fe20008010804 */
        /* <DEDUP_REMOVED lines=28> */
[----:B------:R-:W-:Y:S01]  /*d660*/  FADD.FTZ R2, R2, -R6 ;  /* 0x8000000602027221 */ /* 0x000fe20000010000 */
[----:B------:R-:W-:Y:S01]  /*d670*/  MUFU.EX2 R17, R8 ;  /* 0x0000000800117308 */ /* 0x000fe20000000800 */
[----:B------:R1:W-:Y:S02]  /*d680*/  STL [R1+0x15c], R200 ;  /* 0x00015cc801007387 */ /* 0x0003e40000100800 */
[----:B------:R-:W-:-:S05]  /*d690*/  FMUL.FTZ R2, R2, UR8 ;  /* 0x0000000802027c20 */ /* 0x000fca0008410000 */
[----:B------:R-:W-:Y:S08]  /*d6a0*/  MUFU.EX2 R183, R183 ;  /* 0x000000b700b77308 */ /* 0x000ff00000000800 */
[----:B------:R-:W1:Y:S08]  /*d6b0*/  MUFU.EX2 R2, R2 ;  /* 0x0000000200027308 */ /* 0x000e700000000800 */
[----:B------:R-:W-:Y:S08]  /*d6c0*/  MUFU.EX2 R214, R214 ;  /* 0x000000d600d67308 */ /* 0x000ff00000000800 */
[----:B------:R-:W-:Y:S01]  /*d6d0*/  MUFU.EX2 R182, R182 ;  /* 0x000000b600b67308 */ /* 0x000fe20000000800 */
[-C--:B-1----:R-:W-:Y:S01]  /*d6e0*/  FMUL.FTZ R240, R88, R2.reuse ;  /* 0x0000000258f07220 */ /* 0x082fe20000410000 */
[-C--:B------:R-:W-:Y:S01]  /*d6f0*/  FMUL.FTZ R236, R84, R2.reuse ;  /* 0x0000000254ec7220 */ /* 0x080fe20000410000 */
[----:B------:R-:W-:Y:S01]  /*d700*/  FMUL.FTZ R237, R85, R2 ;  /* 0x0000000255ed7220 */ /* 0x000fe20000410000 */
[----:B------:R-:W-:-:S02]  /*d710*/  IMAD.MOV.U32 R88, RZ, RZ, R241 ;  /* 0x000000ffff587224 */ /* 0x000fc400078e00f1 */
        /* <DEDUP_REMOVED lines=53> */
[----:B------:R-:W-:-:S06]  /*da70*/  FMUL.FTZ R129, R129, R2 ;  /* 0x0000000281817220 */ /* 0x000fcc0000410000 */
[----:B------:R-:W-:Y:S08]  /*da80*/  MUFU.EX2 R173, R173 ;  /* 0x000000ad00ad7308 */ /* 0x000ff00000000800 */
[----:B------:R-:W-:Y:S08]  /*da90*/  MUFU.EX2 R174, R174 ;  /* 0x000000ae00ae7308 */ /* 0x000ff00000000800 */
[----:B------:R-:W-:Y:S01]  /*daa0*/  MUFU.EX2 R172, R172 ;  /* 0x000000ac00ac7308 */ /* 0x000fe20000000800 */
[----:B--2---:R-:W-:-:S07]  /*dab0*/  IMAD.WIDE.U32 R210, R11, -0x326172a9, RZ ;  /* 0xcd9e8d570bd27825 */ /* 0x004fce00078e00ff */
[----:B------:R-:W-:Y:S01]  /*dac0*/  MUFU.EX2 R22, R22 ;  /* 0x0000001600167308 */ /* 0x000fe20000000800 */
[----:B---3--:R-:W-:Y:S01]  /*dad0*/  LOP3.LUT R0, R211, R10, RZ, 0x3c, !PT ;  /* 0x0000000ad3007212 */ /* 0x008fe200078e3cff */
[----:B----4-:R-:W-:-:S06]  /*dae0*/  IMAD.WIDE.U32 R4, R9, -0x2daee0ad, RZ ;  /* 0xd2511f5309047825 */ /* 0x010fcc00078e00ff */
[----:B------:R-:W-:Y:S01]  /*daf0*/  MUFU.EX2 R30, R30 ;  /* 0x0000001e001e7308 */ /* 0x000fe20000000800 */
[----:B------:R-:W-:Y:S01]  /*db00*/  IMAD.WIDE.U32 R168, R0, -0x2daee0ad, RZ ;  /* 0xd2511f5300a87825 */ /* 0x000fe200078e00ff */
[C---:B------:R-:W-:Y:S01]  /*db10*/  LOP3.LUT R0, R5.reuse, UR7, RZ, 0x3c, !PT ;  /* 0x0000000705007c12 */ /* 0x040fe2000f8e3cff */
[----:B------:R-:W-:Y:S01]  /*db20*/  UIADD3 UR7, UR33, -0x56f99767, URZ ;  /* 0xa906689921077890 */ /* 0x000fe2000fffe03f */
[----:B------:R-:W-:Y:S01]  /*db30*/  LOP3.LUT R170, R5, UR6, RZ, 0x3c, !PT ;  /* 0x0000000605aa7c12 */ /* 0x000fe2000f8e3cff */
[----:B------:R-:W-:Y:S01]  /*db40*/  UIADD3 UR6, UR32, -0x4ab325aa, URZ ;  /* 0xb54cda5620067890 */ /* 0x000fe2000fffe03f */
[----:B------:R-:W-:Y:S01]  /*db50*/  LOP3.LUT R20, R169, UR4, R4, 0x96, !PT ;  /* 0x00000004a9147c12 */ /* 0x000fe2000f8e9604 */
[----:B------:R-:W-:Y:S01]  /*db60*/  IMAD.WIDE.U32 R4, R0, -0x326172a9, RZ ;  /* 0xcd9e8d5700047825 */ /* 0x000fe200078e00ff */
[----:B------:R-:W-:Y:S01]  /*db70*/  UIADD3 UR4, UR33, 0x76cf5d0a, URZ ;  /* 0x76cf5d0a21047890 */ /* 0x000fe2000fffe03f */
[----:B------:R1:W2:Y:S02]  /*db80*/  MUFU.EX2 R0, R7 ;  /* 0x0000000700007308 */ /* 0x0002a40000000800 */
[----:B------:R-:W-:Y:S01]  /*db90*/  IMAD.WIDE.U32 R20, R20, -0x326172a9, RZ ;  /* 0xcd9e8d5714147825 */ /* 0x000fe200078e00ff */
[----:B------:R-:W-:-:S04]  /*dba0*/  LOP3.LUT R5, R5, UR30, R210, 0x96, !PT ;  /* 0x0000001e05057c12 */ /* 0x000fc8000f8e96d2 */
[----:B------:R-:W-:Y:S01]  /*dbb0*/  LOP3.LUT R6, R21, UR22, R4, 0x96, !PT ;  /* 0x0000001615067c12 */ /* 0x000fe2000f8e9604 */
[----:B------:R-:W-:Y:S01]  /*dbc0*/  IMAD.WIDE.U32 R4, R5, -0x2daee0ad, RZ ;  /* 0xd2511f5305047825 */ /* 0x000fe200078e00ff */
[----:B------:R-:W-:Y:S04]  /*dbd0*/  MUFU.EX2 R23, R23 ;  /* 0x0000001700177308 */ /* 0x000fe80000000800 */
[----:B------:R-:W-:Y:S01]  /*dbe0*/  LOP3.LUT R12, R5, UR4, R168, 0x96, !PT ;  /* 0x00000004050c7c12 */ /* 0x000fe2000f8e96a8 */
[----:B-1----:R-:W-:-:S04]  /*dbf0*/  IMAD.WIDE.U32 R6, R6, -0x2daee0ad, RZ ;  /* 0xd2511f5306067825 */ /* 0x002fc800078e00ff */
[----:B--2---:R-:W-:Y:S01]  /*dc00*/  FFMA.FTZ R218, R218, R2, R0 ;  /* 0x00000002dada7223 */ /* 0x004fe20000010000 */
[----:B------:R-:W-:Y:S01]  /*dc10*/  MUFU.EX2 R222, R222 ;  /* 0x000000de00de7308 */ /* 0x000fe20000000800 */
[----:B------:R-:W-:Y:S01]  /*dc20*/  IMAD.WIDE.U32 R12, R12, -0x326172a9, RZ ;  /* 0xcd9e8d570c0c7825 */ /* 0x000fe200078e00ff */
[----:B------:R-:W-:-:S04]  /*dc30*/  LOP3.LUT R10, R7, UR19, R4, 0x96, !PT ;  /* 0x00000013070a7c12 */ /* 0x000fc8000f8e9604 */
[C-C-:B------:R-:W-:Y:S01]  /*dc40*/  LOP3.LUT R4, R13.reuse, UR21, R20.reuse, 0x96, !PT ;  /* 0x000000150d047c12 */ /* 0x140fe2000f8e9614 */
[----:B------:R-:W-:Y:S01]  /*dc50*/  IMAD.WIDE.U32 R10, R10, -0x326172a9, RZ ;  /* 0xcd9e8d570a0a7825 */ /* 0x000fe200078e00ff */
[----:B------:R1:W2:Y:S01]  /*dc60*/  MUFU.EX2 R7, R181 ;  /* 0x000000b500077308 */ /* 0x0002a20000000800 */
[----:B------:R-:W-:Y:S02]  /*dc70*/  LOP3.LUT R13, R13, UR21, R20, 0x96, !PT ;  /* 0x000000150d0d7c12 */ /* 0x000fe4000f8e9614 */
[----:B------:R-:W-:Y:S01]  /*dc80*/  IMAD.WIDE.U32 R4, R4, -0x2daee0ad, RZ ;  /* 0xd2511f5304047825 */ /* 0x000fe200078e00ff */
[C-C-:B------:R-:W-:Y:S02]  /*dc90*/  LOP3.LUT R8, R11.reuse, UR12, R12.reuse, 0x96, !PT ;  /* 0x0000000c0b087c12 */ /* 0x140fe4000f8e960c */
[----:B------:R-:W-:Y:S02]  /*dca0*/  LOP3.LUT R11, R11, UR12, R12, 0x96, !PT ;  /* 0x0000000c0b0b7c12 */ /* 0x000fe4000f8e960c */
[----:B------:R-:W-:Y:S01]  /*dcb0*/  LOP3.LUT R14, R5, UR9, R6, 0x96, !PT ;  /* 0x00000009050e7c12 */ /* 0x000fe2000f8e9606 */
[----:B------:R-:W-:Y:S01]  /*dcc0*/  IMAD.WIDE.U32 R8, R8, -0x2daee0ad, RZ ;  /* 0xd2511f5308087825 */ /* 0x000fe200078e00ff */
[----:B------:R-:W-:Y:S03]  /*dcd0*/  MUFU.EX2 R223, R223 ;  /* 0x000000df00df7308 */ /* 0x000fe60000000800 */
[----:B------:R-:W-:Y:S01]  /*dce0*/  IMAD.WIDE.U32 R14, R14, -0x326172a9, RZ ;  /* 0xcd9e8d570e0e7825 */ /* 0x000fe200078e00ff */
[----:B------:R-:W-:-:S03]  /*dcf0*/  LOP3.LUT R4, R9, UR7, R4, 0x96, !PT ;  /* 0x0000000709047c12 */ /* 0x000fc6000f8e9604 */
[C---:B------:R-:W-:Y:S01]  /*dd00*/  FADD.FTZ R9, R17.reuse, R218 ;  /* 0x000000da11097221 */ /* 0x040fe20000010000 */
[----:B------:R-:W-:Y:S01]  /*dd10*/  F2FP.BF16.F32.PACK_AB R17, R17, R0 ;  /* 0x000000001111723e */ /* 0x000fe200000010ff */
[----:B-1----:R-:W-:Y:S01]  /*dd20*/  FMUL.FTZ R181, R41, R2 ;  /* 0x0000000229b57220 */ /* 0x002fe20000410000 */
[----:B------:R-:W-:Y:S01]  /*dd30*/  FSEL R0, R233, RZ, P0 ;  /* 0x000000ffe9007208 */ /* 0x000fe20000000000 */
[----:B------:R-:W-:Y:S01]  /*dd40*/  IMAD.WIDE.U32 R4, R4, -0x326172a9, RZ ;  /* 0xcd9e8d5704047825 */ /* 0x000fe200078e00ff */
[----:B------:R-:W-:-:S03]  /*dd50*/  PRMT R16, R17, 0x7632, R16 ;  /* 0x0000763211107816 */ /* 0x000fc60000000010 */
[----:B------:R-:W-:Y:S01]  /*dd60*/  FADD.FTZ R9, R183, R9 ;  /* 0x00000009b7097221 */ /* 0x000fe20000010000 */
[----:B------:R-:W-:Y:S01]  /*dd70*/  FMUL.FTZ R233, R77, R2 ;  /* 0x000000024de97220 */ /* 0x000fe20000410000 */
[----:B------:R-:W-:Y:S01]  /*dd80*/  FADD.FTZ R6, R3, -R0 ;  /* 0x8000000003067221 */ /* 0x000fe20000010000 */
[----:B------:R-:W-:Y:S01]  /*dd90*/  LOP3.LUT R0, R5, UR6, R14, 0x96, !PT ;  /* 0x0000000605007c12 */ /* 0x000fe2000f8e960e */
[----:B--2---:R-:W-:Y:S01]  /*dda0*/  FADD.FTZ R9, R7, R9 ;  /* 0x0000000907097221 */ /* 0x004fe20000010000 */
[----:B------:R-:W-:Y:S01]  /*ddb0*/  LOP3.LUT R5, R4, 0xffff, RZ, 0xc0, !PT ;  /* 0x0000ffff04057812 */ /* 0x000fe200078ec0ff */
[----:B------:R-:W-:Y:S01]  /*ddc0*/  FMUL.FTZ R6, R6, UR8 ;  /* 0x0000000806067c20 */ /* 0x000fe20008410000 */
[----:B------:R-:W-:Y:S01]  /*ddd0*/  LOP3.LUT R3, R0, 0xff, RZ, 0xc0, !PT ;  /* 0x000000ff00037812 */ /* 0x000fe200078ec0ff */
[----:B------:R-:W-:Y:S01]  /*dde0*/  UIADD3 UR8, UR33, 0x646e171e, URZ ;  /* 0x646e171e21087890 */ /* 0x000fe2000fffe03f */
[----:B------:R-:W-:Y:S01]  /*ddf0*/  PRMT R193, R17, 0x5410, R16 ;  /* 0x0000541011c17816 */ /* 0x000fe20000000010 */
[----:B------:R-:W-:Y:S01]  /*de00*/  IMAD.MOV.U32 R77, RZ, RZ, R234 ;  /* 0x000000ffff4d7224 */ /* 0x000fe200078e00ea */
[----:B------:R-:W-:-:S02]  /*de10*/  ISETP.LE.U32.AND P2, PT, R3, UR14, PT ;  /* 0x0000000e03007c0c */ /* 0x000fc4000bf43070 */
[----:B------:R-:W-:Y:S02]  /*de20*/  LOP3.LUT R3, R0, 0xffff, RZ, 0xc0, !PT ;  /* 0x0000ffff00037812 */ /* 0x000fe400078ec0ff */
[----:B------:R-:W-:Y:S02]  /*de30*/  F2FP.BF16.F32.PACK_AB R7, R7, R183 ;  /* 0x000000b70707723e */ /* 0x000fe400000010ff */
[----:B------:R-:W-:Y:S02]  /*de40*/  SHF.R.U32.HI R3, RZ, 0x8, R3 ;  /* 0x00000008ff037819 */ /* 0x000fe40000011603 */
[----:B------:R-:W-:Y:S02]  /*de50*/  PRMT R220, R7, 0x7610, R220 ;  /* 0x0000761007dc7816 */ /* 0x000fe400000000dc */
[----:B------:R-:W-:Y:S02]  /*de60*/  LOP3.LUT R3, R3, 0xffff, RZ, 0xc0, !PT ;  /* 0x0000ffff03037812 */ /* 0x000fe400078ec0ff */
[----:B------:R-:W-:Y:S01]  /*de70*/  PRMT R221, R7, 0x7632, R221 ;  /* 0x0000763207dd7816 */ /* 0x000fe200000000dd */
[----:B------:R-:W-:Y:S01]  /*de80*/  @!P2 HFMA2.BF16_V2 R19, -RZ.H0_H0, RZ.H0_H0, -R17.H0_H0 ;  /* 0x200000ffff13a231 */ /* 0x000fe20000340911 */
[----:B------:R-:W-:-:S02]  /*de90*/  ISETP.LE.U32.AND P5, PT, R3, UR14, PT ;  /* 0x0000000e03007c0c */ /* 0x000fc4000bfa3070 */
[--C-:B------:R-:W-:Y:S02]  /*dea0*/  SHF.R.U32.HI R3, RZ, 0x18, R0.reuse ;  /* 0x00000018ff037819 */ /* 0x100fe40000011600 */
[----:B------:R-:W-:Y:S02]  /*deb0*/  SHF.R.U32.HI R0, RZ, 0x10, R0 ;  /* 0x00000010ff007819 */ /* 0x000fe40000011600 */
[----:B------:R-:W-:Y:S02]  /*dec0*/  ISETP.LE.U32.AND P4, PT, R3, UR14, PT ;  /* 0x0000000e03007c0c */ /* 0x000fe4000bf83070 */
[----:B------:R-:W-:Y:S02]  /*ded0*/  LOP3.LUT R3, R4, 0xff, RZ, 0xc0, !PT ;  /* 0x000000ff04037812 */ /* 0x000fe400078ec0ff */
[----:B------:R-:W-:Y:S02]  /*dee0*/  LOP3.LUT R0, R0, 0xff, RZ, 0xc0, !PT ;  /* 0x000000ff00007812 */ /* 0x000fe400078ec0ff */
[----:B------:R-:W-:Y:S01]  /*def0*/  ISETP.LE.U32.AND P3, PT, R3, UR14, PT ;  /* 0x0000000e03007c0c */ /* 0x000fe2000bf63070 */
[----:B------:R-:W-:Y:S01]  /*df00*/  @!P5 HFMA2.BF16_V2 R133, -RZ.H0_H0, RZ.H0_H0, -R16.H0_H0 ;  /* 0x200000ffff85d231 */ /* 0x000fe20000340910 */
[----:B------:R-:W-:-:S02]  /*df10*/  SHF.R.U32.HI R3, RZ, 0x10, R4 ;  /* 0x00000010ff037819 */ /* 0x000fc40000011604 */
[----:B------:R-:W-:Y:S02]  /*df20*/  SHF.R.U32.HI R4, RZ, 0x18, R4 ;  /* 0x00000018ff047819 */ /* 0x000fe40000011604 */
[----:B------:R-:W-:Y:S02]  /*df30*/  LOP3.LUT R3, R3, 0xff, RZ, 0xc0, !PT ;  /* 0x000000ff03037812 */ /* 0x000fe400078ec0ff */
[----:B------:R-:W-:Y:S02]  /*df40*/  ISETP.LE.U32.AND P0, PT, R4, UR14, PT ;  /* 0x0000000e04007c0c */ /* 0x000fe4000bf03070 */
[----:B------:R-:W-:Y:S02]  /*df50*/  ISETP.LE.U32.AND P1, PT, R3, UR14, PT ;  /* 0x0000000e03007c0c */ /* 0x000fe4000bf23070 */
[----:B------:R-:W-:Y:S01]  /*df60*/  LOP3.LUT R4, R15, UR35, R10, 0x96, !PT ;  /* 0x000000230f047c12 */ /* 0x000fe2000f8e960a */
[----:B------:R-:W-:Y:S01]  /*df70*/  @!P3 HFMA2.BF16_V2 R216, -RZ.H0_H0, RZ.H0_H0, -R220.H0_H0 ;  /* 0x200000ffffd8b231 */ /* 0x000fe200003409dc */
[----:B------:R-:W-:-:S02]  /*df80*/  SHF.R.U32.HI R3, RZ, 0x8, R5 ;  /* 0x00000008ff037819 */ /* 0x000fc40000011605 */
[----:B------:R-:W-:Y:S01]  /*df90*/  ISETP.LE.U32.AND P6, PT, R0, UR14, PT ;  /* 0x0000000e00007c0c */ /* 0x000fe2000bfc3070 */
[----:B------:R-:W-:Y:S01]  /*dfa0*/  IMAD.WIDE.U32 R4, R4, -0x2daee0ad, RZ ;  /* 0xd2511f5304047825 */ /* 0x000fe200078e00ff */
[----:B------:R1:W2:Y:S01]  /*dfb0*/  MUFU.EX2 R0, R6 ;  /* 0x0000000600007308 */ /* 0x0002a20000000800 */
[----:B------:R-:W-:Y:S02]  /*dfc0*/  LOP3.LUT R3, R3, 0xffff, RZ, 0xc0, !PT ;  /* 0x0000ffff03037812 */ /* 0x000fe400078ec0ff */
[----:B------:R-:W-:Y:S02]  /*dfd0*/  @!P2 PRMT R17, R19, 0x5410, RZ ;  /* 0x000054101311a816 */ /* 0x000fe400000000ff */
[----:B------:R-:W-:Y:S02]  /*dfe0*/  ISETP.LE.U32.AND P2, PT, R3, UR14, PT ;  /* 0x0000000e03007c0c */ /* 0x000fe4000bf43070 */
[----:B------:R-:W-:Y:S01]  /*dff0*/  LOP3.LUT R3, R5, UR8, R8, 0x96, !PT ;  /* 0x0000000805037c12 */ /* 0x000fe2000f8e9608 */
[----:B------:R-:W-:Y:S01]  /*e000*/  STG.E.U16 desc[UR28][R24.64+-0x80], R17 ;  /* 0xffff801118007986 */ /* 0x000fe2000c10151c */
[----:B------:R-:W-:-:S02]  /*e010*/  @!P5 PRMT R16, R133, 0x5410, RZ ;  /* 0x000054108510d816 */ /* 0x000fc400000000ff */
[----:B------:R-:W-:Y:S02]  /*e020*/  PRMT R169, R220, 0x5410, R221 ;  /* 0x00005410dca97816 */ /* 0x000fe400000000dd */
[----:B------:R-:W-:Y:S01]  /*e030*/  @!P3 PRMT R220, R216, 0x5410, RZ ;  /* 0x00005410d8dcb816 */ /* 0x000fe200000000ff */
[----:B------:R-:W-:Y:S01]  /*e040*/  FMUL.FTZ R216, R56, R2 ;  /* 0x0000000238d87220 */ /* 0x000fe20000410000 */
[----:B------:R-:W-:Y:S01]  /*e050*/  F2FP.BF16.F32.PACK_AB R133, R30, R22 ;  /* 0x000000161e85723e */ /* 0x000fe200000010ff */
[----:B------:R-:W-:Y:S01]  /*e060*/  IMAD.MOV.U32 R56, RZ, RZ, R235 ;  /* 0x000000ffff387224 */ /* 0x000fe200078e00eb */
[----:B-1----:R-:W-:Y:S01]  /*e070*/  SHF.R.U32.HI R6, RZ, 0x10, R3 ;  /* 0x00000010ff067819 */ /* 0x002fe20000011603 */
[----:B--2---:R-:W-:Y:S01]  /*e080*/  FFMA.FTZ R232, R232, R0, R214 ;  /* 0x00000000e8e87223 */ /* 0x004fe200000100d6 */
[----:B------:R-:W-:Y:S01]  /*e090*/  @!P2 HFMA2.BF16_V2 R215, -RZ.H0_H0, RZ.H0_H0, -R221.H0_H0 ;  /* 0x200000ffffd7a231 */ /* 0x000fe200003409dd */
[----:B------:R-:W-:Y:S01]  /*e0a0*/  STL [R1+0x160], R220 ;  /* 0x000160dc01007387 */ /* 0x000fe20000100800 */
[----:B------:R-:W-:Y:S01]  /*e0b0*/  LOP3.LUT R6, R6, 0xff, RZ, 0xc0, !PT ;  /* 0x000000ff06067812 */ /* 0x000fe200078ec0ff */
[C---:B------:R-:W-:Y:S01]  /*e0c0*/  FADD.FTZ R232, R18.reuse, R232 ;  /* 0x000000e812e87221 */ /* 0x040fe20000010000 */
[----:B------:R-:W-:Y:S01]  /*e0d0*/  F2FP.BF16.F32.PACK_AB R18, R18, R214 ;  /* 0x000000d61212723e */ /* 0x000fe200000010ff */
[----:B------:R-:W-:Y:S01]  /*e0e0*/  FMUL.FTZ R166, R166, R0 ;  /* 0x00000000a6a67220 */ /* 0x000fe20000410000 */
[----:B------:R-:W-:Y:S01]  /*e0f0*/  ISETP.LE.U32.AND P5, PT, R6, UR14, PT ;  /* 0x0000000e06007c0c */ /* 0x000fe2000bfa3070 */
[----:B------:R-:W-:Y:S01]  /*e100*/  FADD.FTZ R8, R182, R232 ;  /* 0x000000e8b6087221 */ /* 0x000fe20000010000 */
[----:B------:R-:W-:Y:S01]  /*e110*/  F2FP.BF16.F32.PACK_AB R6, R180, R182 ;  /* 0x000000b6b406723e */ /* 0x000fe200000010ff */
[----:B------:R-:W-:Y:S01]  /*e120*/  @!P6 HFMA2.BF16_V2 R192, -RZ.H0_H0, RZ.H0_H0, -R18.H0_H0 ;  /* 0x200000ffffc0e231 */ /* 0x000fe20000340912 */
[----:B------:R-:W-:Y:S01]  /*e130*/  PRMT R19, R18, 0x7632, R19 ;  /* 0x0000763212137816 */ /* 0x000fe20000000013 */
[----:B------:R-:W-:Y:S01]  /*e140*/  FADD.FTZ R7, R180, R8 ;  /* 0x00000008b4077221 */ /* 0x000fe20000010000 */
[----:B------:R-:W-:Y:S01]  /*e150*/  PRMT R199, R6, 0x7610, R199 ;  /* 0x0000761006c77816 */ /* 0x000fe200000000c7 */
[-C--:B------:R-:W-:Y:S01]  /*e160*/  FMUL.FTZ R232, R76, R2.reuse ;  /* 0x000000024ce87220 */ /* 0x080fe20000410000 */
[----:B------:R-:W-:Y:S01]  /*e170*/  PRMT R201, R6, 0x7632, R201 ;  /* 0x0000763206c97816 */ /* 0x000fe200000000c9 */
[----:B------:R-:W-:Y:S01]  /*e180*/  @!P4 HFMA2.BF16_V2 R171, -RZ.H0_H0, RZ.H0_H0, -R19.H0_H0 ;  /* 0x200000ffffabc231 */ /* 0x000fe20000340913 */
[----:B------:R-:W-:Y:S01]  /*e190*/  LOP3.LUT R6, R4, 0xff, RZ, 0xc0, !PT ;  /* 0x000000ff04067812 */ /* 0x000fe200078ec0ff */
[----:B------:R-:W-:Y:S01]  /*e1a0*/  @!P1 HFMA2.BF16_V2 R135, -RZ.H0_H0, RZ.H0_H0, -R199.H0_H0 ;  /* 0x200000ffff879231 */ /* 0x000fe200003409c7 */
[----:B------:R-:W-:Y:S01]  /*e1b0*/  @!P2 PRMT R221, R215, 0x5410, RZ ;  /* 0x00005410d7dda816 */ /* 0x000fe200000000ff */
[----:B------:R-:W-:Y:S01]  /*e1c0*/  @!P0 HFMA2.BF16_V2 R134, -RZ.H0_H0, RZ.H0_H0, -R201.H0_H0 ;  /* 0x200000ffff868231 */ /* 0x000fe200003409c9 */
[----:B------:R-:W-:Y:S01]  /*e1d0*/  ISETP.LE.U32.AND P3, PT, R6, UR14, PT ;  /* 0x0000000e06007c0c */ /* 0x000fe2000bf63070 */
[-C--:B------:R-:W-:Y:S01]  /*e1e0*/  FMUL.FTZ R180, R40, R2.reuse ;  /* 0x0000000228b47220 */ /* 0x080fe20000410000 */
[----:B------:R-:W-:Y:S01]  /*e1f0*/  LOP3.LUT R6, R3, 0xff, RZ, 0xc0, !PT ;  /* 0x000000ff03067812 */ /* 0x000fe200078ec0ff */
[----:B------:R-:W-:Y:S01]  /*e200*/  FMUL.FTZ R76, R109, R2 ;  /* 0x000000026d4c7220 */ /* 0x000fe20000410000 */
[----:B------:R-:W-:Y:S01]  /*e210*/  PRMT R209, R18, 0x5410, R19 ;  /* 0x0000541012d17816 */ /* 0x000fe20000000013 */
[-C--:B------:R-:W-:Y:S01]  /*e220*/  FMUL.FTZ R167, R167, R0.reuse ;  /* 0x00000000a7a77220 */ /* 0x080fe20000410000 */
[----:B------:R-:W-:Y:S01]  /*e230*/  ISETP.LE.U32.AND P2, PT, R6, UR14, PT ;  /* 0x0000000e06007c0c */ /* 0x000fe2000bf43070 */
[-C--:B------:R-:W-:Y:S01]  /*e240*/  FMUL.FTZ R162, R162, R0.reuse ;  /* 0x00000000a2a27220 */ /* 0x080fe20000410000 */
[----:B------:R-:W-:Y:S01]  /*e250*/  SHF.R.U32.HI R6, RZ, 0x18, R3 ;  /* 0x00000018ff067819 */ /* 0x000fe20000011603 */
[-C--:B------:R-:W-:Y:S01]  /*e260*/  FMUL.FTZ R163, R163, R0.reuse ;  /* 0x00000000a3a37220 */ /* 0x080fe20000410000 */
[----:B------:R-:W-:Y:S01]  /*e270*/  @!P4 PRMT R19, R171, 0x5410, RZ ;  /* 0x00005410ab13c816 */ /* 0x000fe200000000ff */
[-C--:B------:R-:W-:Y:S01]  /*e280*/  FMUL.FTZ R158, R158, R0.reuse ;  /* 0x000000009e9e7220 */ /* 0x080fe20000410000 */
[----:B------:R-:W-:Y:S01]  /*e290*/  ISETP.LE.U32.AND P4, PT, R6, UR14, PT ;  /* 0x0000000e06007c0c */ /* 0x000fe2000bf83070 */
[-C--:B------:R-:W-:Y:S01]  /*e2a0*/  FMUL.FTZ R159, R159, R0.reuse ;  /* 0x000000009f9f7220 */ /* 0x080fe20000410000 */
[----:B------:R-:W-:Y:S01]  /*e2b0*/  LOP3.LUT R6, R4, 0xffff, RZ, 0xc0, !PT ;  /* 0x0000ffff04067812 */ /* 0x000fe200078ec0ff */
[-C--:B------:R-:W-:Y:S01]  /*e2c0*/  FMUL.FTZ R154, R154, R0.reuse ;  /* 0x000000009a9a7220 */ /* 0x080fe20000410000 */
[--C-:B------:R-:W-:Y:S01]  /*e2d0*/  SHF.R.U32.HI R5, RZ, 0x10, R4.reuse ;  /* 0x00000010ff057819 */ /* 0x100fe20000011604 */
[-C--:B------:R-:W-:Y:S01]  /*e2e0*/  FMUL.FTZ R155, R155, R0.reuse ;  /* 0x000000009b9b7220 */ /* 0x080fe20000410000 */
[----:B------:R-:W-:Y:S01]  /*e2f0*/  LOP3.LUT R3, R3, 0xffff, RZ, 0xc0, !PT ;  /* 0x0000ffff03037812 */ /* 0x000fe200078ec0ff */
[-C--:B------:R-:W-:Y:S01]  /*e300*/  FMUL.FTZ R150, R150, R0.reuse ;  /* 0x0000000096967220 */ /* 0x080fe20000410000 */
[----:B------:R-:W-:Y:S01]  /*e310*/  SHF.R.U32.HI R4, RZ, 0x18, R4 ;  /* 0x00000018ff047819 */ /* 0x000fe20000011604 */
[-C--:B------:R-:W-:Y:S01]  /*e320*/  FMUL.FTZ R151, R151, R0.reuse ;  /* 0x0000000097977220 */ /* 0x080fe20000410000 */
[----:B------:R-:W-:Y:S01]  /*e330*/  PRMT R171, R199, 0x5410, R201 ;  /* 0x00005410c7ab7816 */ /* 0x000fe200000000c9 */
[-C--:B------:R-:W-:Y:S01]  /*e340*/  FMUL.FTZ R146, R146, R0.reuse ;  /* 0x0000000092927220 */ /* 0x080fe20000410000 */
[----:B------:R-:W-:Y:S01]  /*e350*/  @!P0 PRMT R201, R134, 0x5410, RZ ;  /* 0x0000541086c98816 */ /* 0x000fe200000000ff */
[-C--:B------:R-:W-:Y:S01]  /*e360*/  FMUL.FTZ R147, R147, R0.reuse ;  /* 0x0000000093937220 */ /* 0x080fe20000410000 */
[----:B------:R-:W-:Y:S01]  /*e370*/  SHF.R.U32.HI R3, RZ, 0x8, R3 ;  /* 0x00000008ff037819 */ /* 0x000fe20000011603 */
[----:B------:R1:W2:Y:S01]  /*e380*/  MUFU.EX2 R134, R132 ;  /* 0x0000008400867308 */ /* 0x0002a20000000800 */
[----:B------:R-:W-:Y:S01]  /*e390*/  ISETP.LE.U32.AND P0, PT, R4, UR14, PT ;  /* 0x0000000e04007c0c */ /* 0x000fe2000bf03070 */
[-C--:B------:R-:W-:Y:S01]  /*e3a0*/  FMUL.FTZ R142, R142, R0.reuse ;  /* 0x000000008e8e7220 */ /* 0x080fe20000410000 */
[----:B------:R-:W-:Y:S01]  /*e3b0*/  LOP3.LUT R4, R5, 0xff, RZ, 0xc0, !PT ;  /* 0x000000ff05047812 */ /* 0x000fe200078ec0ff */
[-C--:B------:R-:W-:Y:S01]  /*e3c0*/  FMUL.FTZ R143, R143, R0.reuse ;  /* 0x000000008f8f7220 */ /* 0x080fe20000410000 */
[----:B------:R-:W-:Y:S01]  /*e3d0*/  LOP3.LUT R3, R3, 0xffff, RZ, 0xc0, !PT ;  /* 0x0000ffff03037812 */ /* 0x000fe200078ec0ff */
[-C--:B------:R-:W-:Y:S01]  /*e3e0*/  FMUL.FTZ R138, R138, R0.reuse ;  /* 0x000000008a8a7220 */ /* 0x080fe20000410000 */
[----:B------:R-:W-:Y:S01]  /*e3f0*/  @!P1 PRMT R199, R135, 0x5410, RZ ;  /* 0x0000541087c79816 */ /* 0x000fe200000000ff */
[-C--:B------:R-:W-:Y:S01]  /*e400*/  FMUL.FTZ R139, R139, R0.reuse ;  /* 0x000000008b8b7220 */ /* 0x080fe20000410000 */
[----:B------:R-:W-:Y:S01]  /*e410*/  ISETP.LE.U32.AND P1, PT, R4, UR14, PT ;  /* 0x0000000e04007c0c */ /* 0x000fe2000bf23070 */
[-C--:B------:R-:W-:Y:S01]  /*e420*/  FMUL.FTZ R182, R42, R0.reuse ;  /* 0x000000002ab67220 */ /* 0x080fe20000410000 */
[----:B------:R-:W-:Y:S01]  /*e430*/  @!P6 PRMT R18, R192, 0x5410, RZ ;  /* 0x00005410c012e816 */ /* 0x000fe200000000ff */
[----:B------:R3:W-:Y:S01]  /*e440*/  STL [R1+0x164], R199 ;  /* 0x000164c701007387 */ /* 0x0007e20000100800 */
[----:B------:R-:W-:Y:S01]  /*e450*/  F2FP.BF16.F32.PACK_AB R4, R177, R179 ;  /* 0x000000b3b104723e */ /* 0x000fe200000010ff */
[-C--:B------:R-:W-:Y:S01]  /*e460*/  FMUL.FTZ R183, R43, R0.reuse ;  /* 0x000000002bb77220 */ /* 0x080fe20000410000 */
[----:B------:R-:W-:Y:S01]  /*e470*/  ISETP.LE.U32.AND P6, PT, R3, UR14, PT ;  /* 0x0000000e03007c0c */ /* 0x000fe2000bfc3070 */
[----:B------:R-:W-:Y:S01]  /*e480*/  FADD.FTZ R3, R179, R9 ;  /* 0x00000009b3037221 */ /* 0x000fe20000010000 */
[----:B------:R-:W-:Y:S01]  /*e490*/  PRMT R200, R4, 0x7610, R200 ;  /* 0x0000761004c87816 */ /* 0x000fe200000000c8 */
[----:B------:R4:W-:Y:S01]  /*e4a0*/  STL [R1+0x68], R201 ;  /* 0x000068c901007387 */ /* 0x0009e20000100800 */
[----:B------:R-:W-:Y:S01]  /*e4b0*/  FMUL.FTZ R46, R46, R0 ;  /* 0x000000002e2e7220 */ /* 0x000fe20000410000 */
[----:B------:R-:W-:Y:S01]  /*e4c0*/  FADD.FTZ R5, R177, R3 ;  /* 0x00000003b1057221 */ /* 0x000fe20000010000 */
[----:B------:R-:W-:Y:S01]  /*e4d0*/  SHF.R.U32.HI R3, RZ, 0x8, R6 ;  /* 0x00000008ff037819 */ /* 0x000fe20000011606 */
[----:B------:R-:W-:-:S02]  /*e4e0*/  @!P2 HFMA2.BF16_V2 R217, -RZ.H0_H0, RZ.H0_H0, -R200.H0_H0 ;  /* 0x200000ffffd9a231 */ /* 0x000fc400003409c8 */
[-C--:B------:R-:W-:Y:S01]  /*e4f0*/  FMUL.FTZ R47, R47, R0.reuse ;  /* 0x000000002f2f7220 */ /* 0x080fe20000410000 */
[-C--:B------:R-:W-:Y:S01]  /*e500*/  FMUL.FTZ R50, R50, R0.reuse ;  /* 0x0000000032327220 */ /* 0x080fe20000410000 */
[----:B------:R-:W-:Y:S01]  /*e510*/  LOP3.LUT R3, R3, 0xffff, RZ, 0xc0, !PT ;  /* 0x0000ffff03037812 */ /* 0x000fe200078ec0ff */
        /* <DEDUP_REMOVED lines=11> */
[----:B---3--:R-:W-:Y:S01]  /*e5d0*/  PRMT R199, R4, 0x7632, R199 ;  /* 0x0000763204c77816 */ /* 0x008fe200000000c7 */
[----:B------:R-:W-:Y:S01]  /*e5e0*/  FADD.FTZ R4, R178, R7 ;  /* 0x00000007b2047221 */ /* 0x000fe20000010000 */
[-C--:B------:R-:W-:Y:S01]  /*e5f0*/  FMUL.FTZ R83, R83, R0.reuse ;  /* 0x0000000053537220 */ /* 0x080fe20000410000 */
[----:B------:R-:W-:Y:S01]  /*e600*/  FMUL.FTZ R242, R90, R0 ;  /* 0x000000005af27220 */ /* 0x000fe20000410000 */
[----:B------:R-:W-:Y:S01]  /*e610*/  PRMT R206, R200, 0x5410, R199 ;  /* 0x00005410c8ce7816 */ /* 0x000fe200000000c7 */
[----:B------:R-:W-:Y:S01]  /*e620*/  @!P6 HFMA2.BF16_V2 R225, -RZ.H0_H0, RZ.H0_H0, -R199.H0_H0 ;  /* 0x200000ffffe1e231 */ /* 0x000fe200003409c7 */
[----:B------:R-:W-:Y:S01]  /*e630*/  @!P2 PRMT R200, R217, 0x5410, RZ ;  /* 0x00005410d9c8a816 */ /* 0x000fe200000000ff */
[-C--:B------:R-:W-:Y:S01]  /*e640*/  FMUL.FTZ R217, R57, R2.reuse ;  /* 0x0000000239d97220 */ /* 0x080fe20000410000 */
[----:B------:R-:W-:Y:S01]  /*e650*/  ISETP.LE.U32.AND P2, PT, R3, UR14, PT ;  /* 0x0000000e03007c0c */ /* 0x000fe2000bf43070 */
[----:B------:R-:W-:Y:S01]  /*e660*/  FMUL.FTZ R57, R108, R2 ;  /* 0x000000026c397220 */ /* 0x000fe20000410000 */
[C---:B------:R-:W-:Y:S01]  /*e670*/  F2FP.BF16.F32.PACK_AB R3, R176.reuse, R178 ;  /* 0x000000b2b003723e */ /* 0x040fe200000010ff */
[----:B------:R-:W-:Y:S01]  /*e680*/  FMUL.FTZ R243, R91, R0 ;  /* 0x000000005bf37220 */ /* 0x000fe20000410000 */
[----:B------:R-:W-:Y:S01]  /*e690*/  @!P6 PRMT R199, R225, 0x5410, RZ ;  /* 0x00005410e1c7e816 */ /* 0x000fe200000000ff */
[----:B------:R-:W-:Y:S01]  /*e6a0*/  FMUL.FTZ R225, R61, R2 ;  /* 0x000000023de17220 */ /* 0x000fe20000410000 */
[C---:B------:R-:W-:Y:S01]  /*e6b0*/  PRMT R220, R3.reuse, 0x7610, R220 ;  /* 0x0000761003dc7816 */ /* 0x040fe200000000dc */
[----:B------:R-:W-:Y:S01]  /*e6c0*/  IMAD.MOV.U32 R61, RZ, RZ, R239 ;  /* 0x000000ffff3d7224 */ /* 0x000fe200078e00ef */
[----:B------:R-:W-:Y:S01]  /*e6d0*/  PRMT R204, R3, 0x7632, R204 ;  /* 0x0000763203cc7816 */ /* 0x000fe200000000cc */
[----:B------:R-:W-:Y:S01]  /*e6e0*/  FADD.FTZ R3, R176, R4 ;  /* 0x00000004b0037221 */ /* 0x000fe20000010000 */
[----:B------:R-:W-:Y:S01]  /*e6f0*/  F2FP.BF16.F32.PACK_AB R4, R173, R175 ;  /* 0x000000afad04723e */ /* 0x000fe200000010ff */
[----:B------:R-:W-:Y:S01]  /*e700*/  @!P5 HFMA2.BF16_V2 R224, -RZ.H0_H0, RZ.H0_H0, -R220.H0_H0 ;  /* 0x200000ffffe0d231 */ /* 0x000fe200003409dc */
[----:B------:R-:W-:Y:S01]  /*e710*/  PRMT R203, R220, 0x5410, R204 ;  /* 0x00005410dccb7816 */ /* 0x000fe200000000cc */
[----:B------:R-:W-:Y:S01]  /*e720*/  FADD.FTZ R3, R174, R3 ;  /* 0x00000003ae037221 */ /* 0x000fe20000010000 */
[C---:B------:R-:W-:Y:S01]  /*e730*/  PRMT R189, R4.reuse, 0x7610, R189 ;  /* 0x0000761004bd7816 */ /* 0x040fe200000000bd */
[----:B------:R-:W-:Y:S01]  /*e740*/  @!P4 HFMA2.BF16_V2 R219, -RZ.H0_H0, RZ.H0_H0, -R204.H0_H0 ;  /* 0x200000ffffdbc231 */ /* 0x000fe200003409cc */
[----:B------:R-:W-:Y:S01]  /*e750*/  PRMT R184, R4, 0x7632, R184 ;  /* 0x0000763204b87816 */ /* 0x000fe200000000b8 */
[C---:B------:R-:W-:Y:S01]  /*e760*/  FADD.FTZ R4, R172.reuse, R3 ;  /* 0x00000003ac047221 */ /* 0x040fe20000010000 */
[----:B------:R-:W-:Y:S01]  /*e770*/  F2FP.BF16.F32.PACK_AB R3, R172, R174 ;  /* 0x000000aeac03723e */ /* 0x000fe200000010ff */
[----:B------:R-:W-:Y:S01]  /*e780*/  @!P3 HFMA2.BF16_V2 R228, -RZ.H0_H0, RZ.H0_H0, -R189.H0_H0 ;  /* 0x200000ffffe4b231 */ /* 0x000fe200003409bd */
[----:B------:R-:W-:Y:S01]  /*e790*/  PRMT R202, R189, 0x5410, R184 ;  /* 0x00005410bdca7816 */ /* 0x000fe200000000b8 */
[----:B------:R-:W-:Y:S01]  /*e7a0*/  @!P2 HFMA2.BF16_V2 R229, -RZ.H0_H0, RZ.H0_H0, -R184.H0_H0 ;  /* 0x200000ffffe5a231 */ /* 0x000fe200003409b8 */
[C---:B------:R-:W-:Y:S01]  /*e7b0*/  PRMT R197, R3.reuse, 0x7610, R197 ;  /* 0x0000761003c57816 */ /* 0x040fe200000000c5 */
[-C--:B------:R-:W-:Y:S01]  /*e7c0*/  FMUL.FTZ R172, R36, R2.reuse ;  /* 0x0000000224ac7220 */ /* 0x080fe20000410000 */
[----:B------:R-:W-:Y:S01]  /*e7d0*/  PRMT R194, R3, 0x7632, R194 ;  /* 0x0000763203c27816 */ /* 0x000fe200000000c2 */
[----:B------:R-:W-:Y:S01]  /*e7e0*/  FADD.FTZ R3, R22, R4 ;  /* 0x0000000416037221 */ /* 0x000fe20000010000 */
[----:B------:R-:W-:Y:S01]  /*e7f0*/  FADD.FTZ R4, R175, R5 ;  /* 0x00000005af047221 */ /* 0x000fe20000010000 */
[----:B------:R-:W-:Y:S01]  /*e800*/  @!P5 PRMT R220, R224, 0x5410, RZ ;  /* 0x00005410e0dcd816 */ /* 0x000fe200000000ff */
[----:B------:R-:W-:Y:S01]  /*e810*/  FMUL.FTZ R224, R60, R2 ;  /* 0x000000023ce07220 */ /* 0x000fe20000410000 */
[----:B------:R-:W-:Y:S01]  /*e820*/  FADD.FTZ R3, R30, R3 ;  /* 0x000000031e037221 */ /* 0x000fe20000010000 */
[----:B------:R-:W-:Y:S01]  /*e830*/  @!P3 PRMT R189, R228, 0x5410, RZ ;  /* 0x00005410e4bdb816 */ /* 0x000fe200000000ff */
[----:B-1----:R-:W-:Y:S01]  /*e840*/  FADD.FTZ R132, R173, R4 ;  /* 0x00000004ad847221 */ /* 0x002fe20000010000 */
[----:B------:R-:W-:Y:S01]  /*e850*/  @!P2 PRMT R184, R229, 0x5410, RZ ;  /* 0x00005410e5b8a816 */ /* 0x000fe200000000ff */
[----:B--2---:R-:W-:Y:S01]  /*e860*/  FADD.FTZ R3, R134, R3 ;  /* 0x0000000386037221 */ /* 0x004fe20000010000 */
[----:B------:R-:W-:Y:S01]  /*e870*/  F2FP.BF16.F32.PACK_AB R134, R23, R134 ;  /* 0x000000861786723e */ /* 0x000fe200000010ff */
[-C--:B------:R-:W-:Y:S01]  /*e880*/  FMUL.FTZ R173, R37, R2.reuse ;  /* 0x0000000225ad7220 */ /* 0x080fe20000410000 */
[----:B------:R-:W-:Y:S01]  /*e890*/  FMUL.FTZ R228, R72, R2 ;  /* 0x0000000248e47220 */ /* 0x000fe20000410000 */
[----:B------:R-:W-:Y:S01]  /*e8a0*/  FADD.FTZ R135, R23, R3 ;  /* 0x0000000317877221 */ /* 0x000fe20000010000 */
[----:B------:R-:W-:-:S04]  /*e8b0*/  IMAD.WIDE.U32 R22, R170, -0x326172a9, RZ ;  /* 0xcd9e8d57aa167825 */ /* 0x000fc800078e00ff */
[----:B------:R-:W-:Y:S01]  /*e8c0*/  FMUL.FTZ R229, R73, R2 ;  /* 0x0000000249e57220 */ /* 0x000fe20000410000 */
[----:B------:R-:W-:Y:S01]  /*e8d0*/  @!P4 PRMT R204, R219, 0x5410, RZ ;  /* 0x00005410dbccc816 */ /* 0x000fe200000000ff */
[----:B------:R-:W-:Y:S01]  /*e8e0*/  @!P0 HFMA2.BF16_V2 R226, -RZ.H0_H0, RZ.H0_H0, -R194.H0_H0 ;  /* 0x200000ffffe28231 */ /* 0x000fe200003409c2 */
[----:B----4-:R-:W-:Y:S01]  /*e8f0*/  PRMT R201, R197, 0x5410, R194 ;  /* 0x00005410c5c97816 */ /* 0x010fe200000000c2 */
[----:B------:R1:W2:Y:S01]  /*e900*/  MUFU.EX2 R30, R230 ;  /* 0x000000e6001e7308 */ /* 0x0002a20000000800 */
[----:B------:R-:W-:Y:S01]  /*e910*/  LOP3.LUT R2, R23, UR30, R210, 0x96, !PT ;  /* 0x0000001e17027c12 */ /* 0x000fe2000f8e96d2 */
[----:B------:R-:W-:Y:S01]  /*e920*/  @!P1 HFMA2.BF16_V2 R227, -RZ.H0_H0, RZ.H0_H0, -R197.H0_H0 ;  /* 0x200000ffffe39231 */ /* 0x000fe200003409c5 */
[----:B------:R-:W-:Y:S01]  /*e930*/  LOP3.LUT R4, R21, UR22, R22, 0x96, !PT ;  /* 0x0000001615047c12 */ /* 0x000fe2000f8e9616 */
[----:B------:R-:W-:Y:S01]  /*e940*/  FMUL.FTZ R174, R38, R0 ;  /* 0x0000000026ae7220 */ /* 0x000fe20000410000 */
[----:B------:R-:W-:Y:S01]  /*e950*/  @!P0 PRMT R194, R226, 0x5410, RZ ;  /* 0x00005410e2c28816 */ /* 0x000fe200000000ff */
[----:B------:R-:W-:Y:S01]  /*e960*/  IMAD.WIDE.U32 R2, R2, -0x2daee0ad, RZ ;  /* 0xd2511f5302027825 */ /* 0x000fe200078e00ff */
[----:B------:R-:W-:-:S03]  /*e970*/  @!P1 PRMT R197, R227, 0x5410, RZ ;  /* 0x00005410e3c59816 */ /* 0x000fc600000000ff */
[----:B------:R-:W-:Y:S01]  /*e980*/  FMUL.FTZ R175, R39, R0 ;  /* 0x0000000027af7220 */ /* 0x000fe20000410000 */
[----:B------:R-:W-:Y:S01]  /*e990*/  MOV R60, R238 ;  /* 0x000000ee003c7202 */ /* 0x000fe20000000f00 */
[----:B------:R-:W-:Y:S01]  /*e9a0*/  IMAD.WIDE.U32 R4, R4, -0x2daee0ad, RZ ;  /* 0xd2511f5304047825 */ /* 0x000fe200078e00ff */
[----:B------:R-:W-:-:S03]  /*e9b0*/  LOP3.LUT R3, R3, UR4, R168, 0x96, !PT ;  /* 0x0000000403037c12 */ /* 0x000fc6000f8e96a8 */
[-C--:B------:R-:W-:Y:S01]  /*e9c0*/  FMUL.FTZ R219, R59, R0.reuse ;  /* 0x000000003bdb7220 */ /* 0x080fe20000410000 */
[-C--:B------:R-:W-:Y:S01]  /*e9d0*/  FMUL.FTZ R226, R62, R0.reuse ;  /* 0x000000003ee27220 */ /* 0x080fe20000410000 */
[----:B------:R-:W-:Y:S01]  /*e9e0*/  FMUL.FTZ R227, R63, R0 ;  /* 0x000000003fe37220 */ /* 0x000fe20000410000 */
[----:B------:R-:W-:Y:S01]  /*e9f0*/  LOP3.LUT R6, R5, UR19, R2, 0x96, !PT ;  /* 0x0000001305067c12 */ /* 0x000fe2000f8e9602 */
[----:B------:R-:W-:-:S04]  /*ea00*/  IMAD.WIDE.U32 R8, R3, -0x326172a9, RZ ;  /* 0xcd9e8d5703087825 */ /* 0x000fc800078e00ff */
[-C--:B-1----:R-:W-:Y:S01]  /*ea10*/  FMUL.FTZ R230, R74, R0.reuse ;  /* 0x000000004ae67220 */ /* 0x082fe20000410000 */
[-C--:B------:R-:W-:Y:S01]  /*ea20*/  FMUL.FTZ R238, R86, R0.reuse ;  /* 0x0000000056ee7220 */ /* 0x080fe20000410000 */
[----:B------:R-:W-:Y:S01]  /*ea30*/  FMUL.FTZ R239, R87, R0 ;  /* 0x0000000057ef7220 */ /* 0x000fe20000410000 */
[----:B------:R-:W-:Y:S01]  /*ea40*/  IMAD.WIDE.U32 R6, R6, -0x326172a9, RZ ;  /* 0xcd9e8d5706067825 */ /* 0x000fe200078e00ff */
[----:B------:R-:W-:-:S03]  /*ea50*/  LOP3.LUT R3, R9, UR21, R20, 0x96, !PT ;  /* 0x0000001509037c12 */ /* 0x000fc6000f8e9614 */
[-C--:B------:R-:W-:Y:S01]  /*ea60*/  FMUL.FTZ R246, R94, R0.reuse ;  /* 0x000000005ef67220 */ /* 0x080fe20000410000 */
[-C--:B------:R-:W-:Y:S01]  /*ea70*/  FMUL.FTZ R247, R95, R0.reuse ;  /* 0x000000005ff77220 */ /* 0x080fe20000410000 */
[-C--:B------:R-:W-:Y:S01]  /*ea80*/  FMUL.FTZ R250, R98, R0.reuse ;  /* 0x0000000062fa7220 */ /* 0x080fe20000410000 */
[----:B------:R-:W-:Y:S01]  /*ea90*/  FMUL.FTZ R251, R99, R0 ;  /* 0x0000000063fb7220 */ /* 0x000fe20000410000 */
[----:B------:R-:W-:-:S04]  /*eaa0*/  IMAD.WIDE.U32 R2, R3, -0x2daee0ad, RZ ;  /* 0xd2511f5303027825 */ /* 0x000fc800078e00ff */
[-C--:B------:R-:W-:Y:S01]  /*eab0*/  FMUL.FTZ R102, R102, R0.reuse ;  /* 0x0000000066667220 */ /* 0x080fe20000410000 */
[-C--:B------:R-:W-:Y:S01]  /*eac0*/  FMUL.FTZ R103, R103, R0.reuse ;  /* 0x0000000067677220 */ /* 0x080fe20000410000 */
[-C--:B------:R-:W-:Y:S01]  /*ead0*/  FMUL.FTZ R106, R106, R0.reuse ;  /* 0x000000006a6a7220 */ /* 0x080fe20000410000 */
[-C--:B------:R-:W-:Y:S01]  /*eae0*/  FMUL.FTZ R107, R107, R0.reuse ;  /* 0x000000006b6b7220 */ /* 0x080fe20000410000 */
[----:B------:R-:W-:Y:S01]  /*eaf0*/  LOP3.LUT R4, R3, UR9, R4, 0x96, !PT ;  /* 0x0000000903047c12 */ /* 0x000fe2000f8e9604 */
[-C--:B------:R-:W-:Y:S01]  /*eb00*/  FMUL.FTZ R73, R110, R0.reuse ;  /* 0x000000006e497220 */ /* 0x080fe20000410000 */
[----:B------:R-:W-:Y:S01]  /*eb10*/  LOP3.LUT R3, R7, UR12, R8, 0x96, !PT ;  /* 0x0000000c07037c12 */ /* 0x000fe2000f8e9608 */
[-C--:B------:R-:W-:Y:S01]  /*eb20*/  FMUL.FTZ R72, R111, R0.reuse ;  /* 0x000000006f487220 */ /* 0x080fe20000410000 */
[----:B------:R-:W-:Y:S01]  /*eb30*/  FMUL.FTZ R114, R114, R0 ;  /* 0x0000000072727220 */ /* 0x000fe20000410000 */
[----:B------:R-:W-:-:S04]  /*eb40*/  IMAD.WIDE.U32 R4, R4, -0x326172a9, RZ ;  /* 0xcd9e8d5704047825 */ /* 0x000fc800078e00ff */
[-C--:B------:R-:W-:Y:S01]  /*eb50*/  FMUL.FTZ R115, R115, R0.reuse ;  /* 0x0000000073737220 */ /* 0x080fe20000410000 */
[-C--:B------:R-:W-:Y:S01]  /*eb60*/  FMUL.FTZ R118, R118, R0.reuse ;  /* 0x0000000076767220 */ /* 0x080fe20000410000 */
[----:B------:R-:W-:Y:S01]  /*eb70*/  FMUL.FTZ R119, R119, R0 ;  /* 0x0000000077777220 */ /* 0x000fe20000410000 */
[----:B------:R-:W-:Y:S01]  /*eb80*/  IMAD.WIDE.U32 R8, R3, -0x2daee0ad, RZ ;  /* 0xd2511f5303087825 */ /* 0x000fe200078e00ff */
[----:B------:R-:W-:-:S03]  /*eb90*/  LOP3.LUT R7, R5, UR35, R6, 0x96, !PT ;  /* 0x0000002305077c12 */ /* 0x000fc6000f8e9606 */
[-C--:B------:R-:W-:Y:S01]  /*eba0*/  FMUL.FTZ R122, R122, R0.reuse ;  /* 0x000000007a7a7220 */ /* 0x080fe20000410000 */
[-C--:B------:R-:W-:Y:S01]  /*ebb0*/  FMUL.FTZ R123, R123, R0.reuse ;  /* 0x000000007b7b7220 */ /* 0x080fe20000410000 */
[-C--:B------:R-:W-:Y:S01]  /*ebc0*/  FMUL.FTZ R126, R126, R0.reuse ;  /* 0x000000007e7e7220 */ /* 0x080fe20000410000 */
[----:B------:R-:W-:Y:S01]  /*ebd0*/  LOP3.LUT R2, R9, UR7, R2, 0x96, !PT ;  /* 0x0000000709027c12 */ /* 0x000fe2000f8e9602 */
[-C--:B------:R-:W-:Y:S01]  /*ebe0*/  FMUL.FTZ R127, R127, R0.reuse ;  /* 0x000000007f7f7220 */ /* 0x080fe20000410000 */
[-C--:B------:R-:W-:Y:S01]  /*ebf0*/  FMUL.FTZ R130, R130, R0.reuse ;  /* 0x0000000082827220 */ /* 0x080fe20000410000 */
[----:B------:R-:W-:Y:S01]  /*ec00*/  FMUL.FTZ R131, R131, R0 ;  /* 0x0000000083837220 */ /* 0x000fe20000410000 */
[C---:B------:R-:W-:Y:S01]  /*ec10*/  PRMT R195, R133.reuse, 0x7632, R195 ;  /* 0x0000763285c37816 */ /* 0x040fe200000000c3 */
[----:B------:R-:W-:Y:S01]  /*ec20*/  IMAD.WIDE.U32 R2, R2, -0x326172a9, RZ ;  /* 0xcd9e8d5702027825 */ /* 0x000fe200078e00ff */
[----:B------:R-:W-:Y:S01]  /*ec30*/  PRMT R208, R133, 0x7610, R208 ;  /* 0x0000761085d07816 */ /* 0x000fe200000000d0 */
[----:B------:R-:W-:Y:S01]  /*ec40*/  STG.E.U16 desc[UR28][R24.64+-0x7e], R16 ;  /* 0xffff821018007986 */ /* 0x000fe2000c10151c */
[----:B------:R-:W-:-:S02]  /*ec50*/  PRMT R214, R134, 0x7632, R214 ;  /* 0x0000763286d67816 */ /* 0x000fc400000000d6 */
[----:B------:R-:W-:Y:S02]  /*ec60*/  LOP3.LUT R4, R3, UR6, R4, 0x96, !PT ;  /* 0x0000000603047c12 */ /* 0x000fe4000f8e9604 */
[----:B------:R-:W-:Y:S02]  /*ec70*/  LOP3.LUT R6, R2, 0xffff, RZ, 0xc0, !PT ;  /* 0x0000ffff02067812 */ /* 0x000fe400078ec0ff */
[----:B------:R-:W-:Y:S02]  /*ec80*/  LOP3.LUT R5, R4, 0xff, RZ, 0xc0, !PT ;  /* 0x000000ff04057812 */ /* 0x000fe400078ec0ff */
[----:B------:R-:W-:Y:S02]  /*ec90*/  PRMT R192, R134, 0x7610, R192 ;  /* 0x0000761086c07816 */ /* 0x000fe400000000c0 */
[----:B------:R-:W-:Y:S02]  /*eca0*/  ISETP.LE.U32.AND P4, PT, R5, UR14, PT ;  /* 0x0000000e05007c0c */ /* 0x000fe4000bf83070 */
[----:B------:R-:W-:-:S02]  /*ecb0*/  LOP3.LUT R5, R4, 0xffff, RZ, 0xc0, !PT ;  /* 0x0000ffff04057812 */ /* 0x000fc400078ec0ff */
[----:B------:R-:W-:Y:S02]  /*ecc0*/  PRMT R170, R192, 0x5410, R214 ;  /* 0x00005410c0aa7816 */ /* 0x000fe400000000d6 */
[----:B------:R-:W-:Y:S02]  /*ecd0*/  SHF.R.U32.HI R5, RZ, 0x8, R5 ;  /* 0x00000008ff057819 */ /* 0x000fe40000011605 */
[----:B------:R-:W-:Y:S02]  /*ece0*/  LOP3.LUT R15, R15, UR35, R10, 0x96, !PT ;  /* 0x000000230f0f7c12 */ /* 0x000fe4000f8e960a */
[----:B------:R-:W-:Y:S02]  /*ecf0*/  LOP3.LUT R5, R5, 0xffff, RZ, 0xc0, !PT ;  /* 0x0000ffff05057812 */ /* 0x000fe400078ec0ff */
[----:B------:R-:W-:Y:S02]  /*ed00*/  F2FP.BF16.F32.PACK_AB R134, R223, R222 ;  /* 0x000000dedf86723e */ /* 0x000fe400000010ff */
[----:B------:R-:W-:-:S02]  /*ed10*/  ISETP.LE.U32.AND P3, PT, R5, UR14, PT ;  /* 0x0000000e05007c0c */ /* 0x000fc4000bf63070 */
[--C-:B------:R-:W-:Y:S02]  /*ed20*/  SHF.R.U32.HI R5, RZ, 0x10, R4.reuse ;  /* 0x00000010ff057819 */ /* 0x100fe40000011604 */
[----:B------:R-:W-:Y:S02]  /*ed30*/  SHF.R.U32.HI R4, RZ, 0x18, R4 ;  /* 0x00000018ff047819 */ /* 0x000fe40000011604 */
[----:B------:R-:W-:Y:S02]  /*ed40*/  LOP3.LUT R5, R5, 0xff, RZ, 0xc0, !PT ;  /* 0x000000ff05057812 */ /* 0x000fe400078ec0ff */
[----:B------:R-:W-:Y:S02]  /*ed50*/  ISETP.LE.U32.AND P0, PT, R4, UR14, PT ;  /* 0x0000000e04007c0c */ /* 0x000fe4000bf03070 */
[----:B------:R-:W-:Y:S02]  /*ed60*/  LOP3.LUT R4, R2, 0xff, RZ, 0xc0, !PT ;  /* 0x000000ff02047812 */ /* 0x000fe400078ec0ff */
[----:B------:R-:W-:-:S02]  /*ed70*/  ISETP.LE.U32.AND P5, PT, R5, UR14, PT ;  /* 0x0000000e05007c0c */ /* 0x000fc4000bfa3070 */
[----:B------:R-:W-:Y:S01]  /*ed80*/  ISETP.LE.U32.AND P2, PT, R4, UR14, PT ;  /* 0x0000000e04007c0c */ /* 0x000fe2000bf43070 */
[----:B------:R1:W3:Y:S01]  /*ed90*/  MUFU.EX2 R5, R231 ;  /* 0x000000e700057308 */ /* 0x0002e20000000800 */
[--C-:B------:R-:W-:Y:S02]  /*eda0*/  SHF.R.U32.HI R4, RZ, 0x10, R2.reuse ;  /* 0x00000010ff047819 */ /* 0x100fe40000011602 */
[----:B------:R-:W-:Y:S02]  /*edb0*/  SHF.R.U32.HI R2, RZ, 0x18, R2 ;  /* 0x00000018ff027819 */ /* 0x000fe40000011602 */
[----:B------:R-:W-:Y:S01]  /*edc0*/  LOP3.LUT R3, R4, 0xff, RZ, 0xc0, !PT ;  /* 0x000000ff04037812 */ /* 0x000fe200078ec0ff */
[----:B------:R-:W-:Y:S01]  /*edd0*/  @!P0 HFMA2.BF16_V2 R27, -RZ.H0_H0, RZ.H0_H0, -R195.H0_H0 ;  /* 0x200000ffff1b8231 */ /* 0x000fe200003409c3 */
[----:B------:R-:W-:Y:S02]  /*ede0*/  ISETP.LE.U32.AND P1, PT, R2, UR14, PT ;  /* 0x0000000e02007c0c */ /* 0x000fe4000bf23070 */
[----:B------:R-:W-:Y:S01]  /*edf0*/  ISETP.LE.U32.AND P6, PT, R3, UR14, PT ;  /* 0x0000000e03007c0c */ /* 0x000fe2000bfc3070 */
[----:B------:R-:W-:-:S04]  /*ee00*/  IMAD.WIDE.U32 R2, R7, -0x2daee0ad, RZ ;  /* 0xd2511f5307027825 */ /* 0x000fc800078e00ff */
[----:B------:R-:W-:Y:S01]  /*ee10*/  @!P5 HFMA2.BF16_V2 R28, -RZ.H0_H0, RZ.H0_H0, -R208.H0_H0 ;  /* 0x200000ffff1cd231 */ /* 0x000fe200003409d0 */
[----:B------:R-:W-:Y:S02]  /*ee20*/  LOP3.LUT R4, R3, UR8, R8, 0x96, !PT ;  /* 0x0000000803047c12 */ /* 0x000fe4000f8e9608 */
[C---:B------:R-:W-:Y:S01]  /*ee30*/  LOP3.LUT R9, R2.reuse, 0xffff, RZ, 0xc0, !PT ;  /* 0x0000ffff02097812 */ /* 0x040fe200078ec0ff */
[----:B-1----:R-:W-:Y:S01]  /*ee40*/  FMUL.FTZ R231, R75, R0 ;  /* 0x000000004be77220 */ /* 0x002fe20000410000 */
[----:B------:R-:W-:Y:S01]  /*ee50*/  LOP3.LUT R7, R2, 0xff, RZ, 0xc0, !PT ;  /* 0x000000ff02077812 */ /* 0x000fe200078ec0ff */
[----:B------:R-:W-:Y:S01]  /*ee60*/  @!P1 HFMA2.BF16_V2 R33, -RZ.H0_H0, RZ.H0_H0, -R214.H0_H0 ;  /* 0x200000ffff219231 */ /* 0x000fe200003409d6 */
[--C-:B------:R-:W-:Y:S01]  /*ee70*/  SHF.R.U32.HI R8, RZ, 0x10, R2.reuse ;  /* 0x00000010ff087819 */ /* 0x100fe20000011602 */
[----:B------:R-:W-:Y:S01]  /*ee80*/  @!P6 HFMA2.BF16_V2 R34, -RZ.H0_H0, RZ.H0_H0, -R192.H0_H0 ;  /* 0x200000ffff22e231 */ /* 0x000fe200003409c0 */
[----:B------:R-:W-:Y:S01]  /*ee90*/  SHF.R.U32.HI R3, RZ, 0x18, R2 ;  /* 0x00000018ff037819 */ /* 0x000fe20000011602 */
[----:B--2---:R-:W-:Y:S01]  /*eea0*/  FADD.FTZ R2, R30, R132 ;  /* 0x000000841e027221 */ /* 0x004fe20000010000 */
[----:B---3--:R-:W-:Y:S01]  /*eeb0*/  F2FP.BF16.F32.PACK_AB R0, R5, R30 ;  /* 0x0000001e0500723e */ /* 0x008fe200000010ff */
[----:B------:R-:W-:Y:S01]  /*eec0*/  IMAD.MOV.U32 R30, RZ, RZ, R106 ;  /* 0x000000ffff1e7224 */ /* 0x000fe200078e006a */
[----:B------:R-:W-:Y:S01]  /*eed0*/  @!P1 PRMT R214, R33, 0x5410, RZ ;  /* 0x0000541021d69816 */ /* 0x000fe200000000ff */
[----:B------:R-:W-:Y:S01]  /*eee0*/  FADD.FTZ R2, R5, R2 ;  /* 0x0000000205027221 */ /* 0x000fe20000010000 */
[C---:B------:R-:W-:Y:S01]  /*eef0*/  PRMT R205, R0.reuse, 0x7610, R205 ;  /* 0x0000761000cd7816 */ /* 0x040fe200000000cd */
[----:B------:R-:W1:Y:S01]  /*ef00*/  MUFU.EX2 R5, R252 ;  /* 0x000000fc00057308 */ /* 0x000e620000000800 */
[----:B------:R-:W-:-:S02]  /*ef10*/  PRMT R207, R0, 0x7632, R207 ;  /* 0x0000763200cf7816 */ /* 0x000fc400000000cf */
[----:B------:R-:W-:Y:S01]  /*ef20*/  SHF.R.U32.HI R0, RZ, 0x8, R6 ;  /* 0x00000008ff007819 */ /* 0x000fe20000011606 */
[----:B------:R-:W-:Y:S01]  /*ef30*/  @!P4 HFMA2.BF16_V2 R26, -RZ.H0_H0, RZ.H0_H0, -R205.H0_H0 ;  /* 0x200000ffff1ac231 */ /* 0x000fe200003409cd */
[----:B------:R-:W-:Y:S01]  /*ef40*/  PRMT R212, R205, 0x5410, R207 ;  /* 0x00005410cdd47816 */ /* 0x000fe200000000cf */
[----:B------:R-:W-:Y:S01]  /*ef50*/  @!P3 HFMA2.BF16_V2 R29, -RZ.H0_H0, RZ.H0_H0, -R207.H0_H0 ;  /* 0x200000ffff1db231 */ /* 0x000fe200003409cf */
[----:B------:R-:W-:Y:S01]  /*ef60*/  LOP3.LUT R0, R0, 0xffff, RZ, 0xc0, !PT ;  /* 0x0000ffff00007812 */ /* 0x000fe200078ec0ff */
[----:B------:R2:W3:Y:S01]  /*ef70*/  MUFU.EX2 R6, R77 ;  /* 0x0000004d00067308 */ /* 0x0004e20000000800 */
[----:B------:R-:W-:Y:S02]  /*ef80*/  @!P4 PRMT R205, R26, 0x5410, RZ ;  /* 0x000054101acdc816 */ /* 0x000fe400000000ff */
[----:B------:R-:W-:Y:S02]  /*ef90*/  ISETP.LE.U32.AND P4, PT, R0, UR14, PT ;  /* 0x0000000e00007c0c */ /* 0x000fe4000bf83070 */
[----:B------:R-:W-:-:S02]  /*efa0*/  SHF.R.U32.HI R0, RZ, 0x10, R4 ;  /* 0x00000010ff007819 */ /* 0x000fc40000011604 */
[----:B------:R-:W-:Y:S02]  /*efb0*/  @!P3 PRMT R207, R29, 0x5410, RZ ;  /* 0x000054101dcfb816 */ /* 0x000fe400000000ff */
[----:B------:R-:W-:Y:S02]  /*efc0*/  LOP3.LUT R0, R0, 0xff, RZ, 0xc0, !PT ;  /* 0x000000ff00007812 */ /* 0x000fe400078ec0ff */
[----:B------:R-:W-:Y:S02]  /*efd0*/  ISETP.LE.U32.AND P3, PT, R7, UR14, PT ;  /* 0x0000000e07007c0c */ /* 0x000fe4000bf63070 */
[----:B------:R-:W-:Y:S02]  /*efe0*/  @!P6 PRMT R192, R34, 0x5410, RZ ;  /* 0x0000541022c0e816 */ /* 0x000fe400000000ff */
[----:B------:R-:W-:Y:S02]  /*eff0*/  MOV R29, R105 ;  /* 0x00000069001d7202 */ /* 0x000fe40000000f00 */
[----:B--2---:R-:W-:Y:S01]  /*f000*/  MOV R77, R61 ;  /* 0x0000003d004d7202 */ /* 0x004fe20000000f00 */
[----:B------:R-:W-:Y:S01]  /*f010*/  IMAD.MOV.U32 R61, RZ, RZ, R213 ;  /* 0x000000ffff3d7224 */ /* 0x000fe200078e00d5 */
[----:B------:R-:W-:-:S02]  /*f020*/  PRMT R213, R208, 0x5410, R195 ;  /* 0x00005410d0d57816 */ /* 0x000fc400000000c3 */
[----:B------:R-:W-:Y:S01]  /*f030*/  @!P0 PRMT R195, R27, 0x5410, RZ ;  /* 0x000054101bc38816 */ /* 0x000fe200000000ff */
[----:B------:R2:W-:Y:S01]  /*f040*/  MUFU.EX2 R7, R61 ;  /* 0x0000003d00077308 */ /* 0x0005e20000000800 */
[----:B------:R-:W-:Y:S01]  /*f050*/  ISETP.LE.U32.AND P0, PT, R3, UR14, PT ;  /* 0x0000000e03007c0c */ /* 0x000fe2000bf03070 */
[----:B-1----:R-:W-:Y:S01]  /*f060*/  FADD.FTZ R3, R5, R2 ;  /* 0x0000000205037221 */ /* 0x002fe20000010000 */
[----:B---3--:R-:W-:Y:S02]  /*f070*/  F2FP.BF16.F32.PACK_AB R2, R6, R5 ;  /* 0x000000050602723e */ /* 0x008fe400000010ff */
[----:B------:R-:W-:Y:S01]  /*f080*/  @!P5 PRMT R208, R28, 0x5410, RZ ;  /* 0x000054101cd0d816 */ /* 0x000fe200000000ff */
[----:B------:R-:W-:Y:S01]  /*f090*/  FADD.FTZ R3, R6, R3 ;  /* 0x0000000306037221 */ /* 0x000fe20000010000 */
[C---:B------:R-:W-:Y:S01]  /*f0a0*/  PRMT R252, R2.reuse, 0x7610, R252 ;  /* 0x0000761002fc7816 */ /* 0x040fe200000000fc */
[----:B------:R1:W-:Y:S01]  /*f0b0*/  MUFU.EX2 R6, R77 ;  /* 0x0000004d00067308 */ /* 0x0003e20000000800 */
[----:B------:R-:W-:-:S02]  /*f0c0*/  PRMT R215, R2, 0x7632, R215 ;  /* 0x0000763202d77816 */ /* 0x000fc400000000d7 */
[----:B------:R-:W-:Y:S01]  /*f0d0*/  ISETP.LE.U32.AND P5, PT, R0, UR14, PT ;  /* 0x0000000e00007c0c */ /* 0x000fe2000bfa3070 */
[----:B------:R-:W-:Y:S01]  /*f0e0*/  @!P2 HFMA2.BF16_V2 R32, -RZ.H0_H0, RZ.H0_H0, -R252.H0_H0 ;  /* 0x200000ffff20a231 */ /* 0x000fe200003409fc */
[----:B------:R-:W-:Y:S01]  /*f0f0*/  LOP3.LUT R0, R4, 0xff, RZ, 0xc0, !PT ;  /* 0x000000ff04007812 */ /* 0x000fe200078ec0ff */
[----:B------:R-:W-:Y:S01]  /*f100*/  @!P4 HFMA2.BF16_V2 R31, -RZ.H0_H0, RZ.H0_H0, -R215.H0_H0 ;  /* 0x200000ffff1fc231 */ /* 0x000fe200003409d7 */
[----:B------:R-:W-:Y:S01]  /*f110*/  PRMT R26, R252, 0x5410, R215 ;  /* 0x00005410fc1a7816 */ /* 0x000fe200000000d7 */
[----:B------:R-:W3:Y:S01]  /*f120*/  MUFU.EX2 R2, R88 ;  /* 0x0000005800027308 */ /* 0x000ee20000000800 */
[----:B------:R-:W-:Y:S01]  /*f130*/  @!P2 PRMT R252, R32, 0x5410, RZ ;  /* 0x0000541020fca816 */ /* 0x000fe200000000ff */
[----:B--2---:R-:W-:Y:S01]  /*f140*/  IMAD.MOV.U32 R61, RZ, RZ, R194 ;  /* 0x000000ffff3d7224 */ /* 0x004fe200078e00c2 */
[----:B------:R-:W-:Y:S01]  /*f150*/  ISETP.LE.U32.AND P2, PT, R0, UR14, PT ;  /* 0x0000000e00007c0c */ /* 0x000fe2000bf43070 */
[----:B------:R-:W-:Y:S01]  /*f160*/  @!P0 HFMA2.BF16_V2 R36, -RZ.H0_H0, RZ.H0_H0, -R134.H1_H1 ;  /* 0x200000ffff248231 */ /* 0x000fe20000360986 */
[----:B------:R-:W-:-:S02]  /*f170*/  SHF.R.U32.HI R0, RZ, 0x18, R4 ;  /* 0x00000018ff007819 */ /* 0x000fc40000011604 */
[----:B------:R-:W-:Y:S01]  /*f180*/  @!P4 PRMT R215, R31, 0x5410, RZ ;  /* 0x000054101fd7c816 */ /* 0x000fe200000000ff */
[----:B------:R2:W-:Y:S01]  /*f190*/  MUFU.EX2 R5, R56 ;  /* 0x0000003800057308 */ /* 0x0005e20000000800 */
[----:B------:R-:W-:Y:S01]  /*f1a0*/  ISETP.LE.U32.AND P4, PT, R0, UR14, PT ;  /* 0x0000000e00007c0c */ /* 0x000fe2000bf83070 */
[----:B-1----:R-:W-:Y:S01]  /*f1b0*/  IMAD.MOV.U32 R77, RZ, RZ, R193 ;  /* 0x000000ffff4d7224 */ /* 0x002fe200078e00c1 */
[----:B------:R-:W-:Y:S01]  /*f1c0*/  LOP3.LUT R0, R8, 0xff, RZ, 0xc0, !PT ;  /* 0x000000ff08007812 */ /* 0x000fe200078ec0ff */
[----:B------:R-:W-:Y:S01]  /*f1d0*/  IMAD.MOV.U32 R31, RZ, RZ, R107 ;  /* 0x000000ffff1f7224 */ /* 0x000fe200078e006b */
[----:B------:R-:W-:Y:S02]  /*f1e0*/  MOV R28, R104 ;  /* 0x00000068001c7202 */ /* 0x000fe40000000f00 */
[----:B------:R-:W-:Y:S01]  /*f1f0*/  ISETP.LE.U32.AND P1, PT, R0, UR14, PT ;  /* 0x0000000e00007c0c */ /* 0x000fe2000bf23070 */
[----:B------:R1:W-:Y:S01]  /*f200*/  MUFU.EX2 R27, R190 ;  /* 0x000000be001b7308 */ /* 0x0003e20000000800 */
[----:B------:R-:W-:Y:S01]  /*f210*/  LOP3.LUT R0, R4, 0xffff, RZ, 0xc0, !PT ;  /* 0x0000ffff04007812 */ /* 0x000fe200078ec0ff */
[----:B---3--:R-:W-:Y:S01]  /*f220*/  FADD.FTZ R3, R2, R3 ;  /* 0x0000000302037221 */ /* 0x008fe20000010000 */
[----:B------:R-:W-:-:S02]  /*f230*/  F2FP.BF16.F32.PACK_AB R2, R6, R2 ;  /* 0x000000020602723e */ /* 0x000fc400000010ff */
[----:B------:R-:W-:Y:S01]  /*f240*/  SHF.R.U32.HI R0, RZ, 0x8, R0 ;  /* 0x00000008ff007819 */ /* 0x000fe20000011600 */
[----:B------:R-:W-:Y:S01]  /*f250*/  FADD.FTZ R3, R6, R3 ;  /* 0x0000000306037221 */ /* 0x000fe20000010000 */
[----:B------:R-:W-:Y:S01]  /*f260*/  PRMT R191, R2, 0x7610, R191 ;  /* 0x0000761002bf7816 */ /* 0x000fe200000000bf */
[----:B------:R-:W3:Y:S01]  /*f270*/  MUFU.EX2 R4, R60 ;  /* 0x0000003c00047308 */ /* 0x000ee20000000800 */
[----:B------:R-:W-:Y:S01]  /*f280*/  LOP3.LUT R0, R0, 0xffff, RZ, 0xc0, !PT ;  /* 0x0000ffff00007812 */ /* 0x000fe200078ec0ff */
[----:B--2---:R-:W-:Y:S01]  /*f290*/  IMAD.MOV.U32 R56, RZ, RZ, R221 ;  /* 0x000000ffff387224 */ /* 0x004fe200078e00dd */
[----:B------:R-:W-:Y:S01]  /*f2a0*/  PRMT R179, R2, 0x7632, R179 ;  /* 0x0000763202b37816 */ /* 0x000fe200000000b3 */
[----:B------:R-:W-:Y:S01]  /*f2b0*/  @!P2 HFMA2.BF16_V2 R35, -RZ.H0_H0, RZ.H0_H0, -R191.H0_H0 ;  /* 0x200000ffff23a231 */ /* 0x000fe200003409bf */
[----:B------:R-:W-:Y:S01]  /*f2c0*/  ISETP.LE.U32.AND P6, PT, R0, UR14, PT ;  /* 0x0000000e00007c0c */ /* 0x000fe2000bfc3070 */
[----:B------:R-:W-:Y:S01]  /*f2d0*/  FADD.FTZ R221, R7, R3 ;  /* 0x0000000307dd7221 */ /* 0x000fe20000010000 */
[----:B------:R-:W-:Y:S01]  /*f2e0*/  SHF.R.U32.HI R0, RZ, 0x8, R9 ;  /* 0x00000008ff007819 */ /* 0x000fe20000011609 */
[----:B------:R-:W-:Y:S01]  /*f2f0*/  @!P1 HFMA2.BF16_V2 R38, -RZ.H0_H0, RZ.H0_H0, -R134.H0_H0 ;  /* 0x200000ffff269231 */ /* 0x000fe20000340986 */
[----:B-1----:R-:W-:-:S02]  /*f300*/  PRMT R190, R191, 0x5410, R179 ;  /* 0x00005410bfbe7816 */ /* 0x002fc400000000b3 */
[----:B------:R-:W-:Y:S02]  /*f310*/  LOP3.LUT R0, R0, 0xffff, RZ, 0xc0, !PT ;  /* 0x0000ffff00007812 */ /* 0x000fe400078ec0ff */
[----:B------:R-:W-:Y:S02]  /*f320*/  @!P2 PRMT R191, R35, 0x5410, RZ ;  /* 0x0000541023bfa816 */ /* 0x000fe400000000ff */
[----:B------:R-:W-:Y:S01]  /*f330*/  ISETP.LE.U32.AND P2, PT, R0, UR14, PT ;  /* 0x0000000e00007c0c */ /* 0x000fe2000bf43070 */
[----:B---3--:R-:W-:Y:S01]  /*f340*/  FADD.FTZ R2, R4, R135 ;  /* 0x0000008704027221 */ /* 0x008fe20000010000 */
[----:B------:R-:W-:Y:S01]  /*f350*/  MOV R60, R209 ;  /* 0x000000d1003c7202 */ /* 0x000fe20000000f00 */
[----:B------:R-:W-:Y:S01]  /*f360*/  @!P6 HFMA2.BF16_V2 R41, -RZ.H0_H0, RZ.H0_H0, -R179.H0_H0 ;  /* 0x200000ffff29e231 */ /* 0x000fe200003409b3 */
[C---:B------:R-:W-:Y:S01]  /*f370*/  F2FP.BF16.F32.PACK_AB R0, R5.reuse, R4 ;  /* 0x000000040500723e */ /* 0x040fe200000010ff */
[----:B------:R-:W-:Y:S01]  /*f380*/  FADD.FTZ R209, R5, R2 ;  /* 0x0000000205d17221 */ /* 0x000fe20000010000 */
[----:B------:R-:W-:Y:S01]  /*f390*/  IMAD R2, R13, -0x2daee0ad, RZ ;  /* 0xd2511f530d027824 */ /* 0x000fe200078e02ff */
[----:B------:R-:W-:Y:S01]  /*f3a0*/  MOV R4, UR20 ;  /* 0x0000001400047c02 */ /* 0x000fe20008000f00 */
[----:B------:R-:W-:Y:S01]  /*f3b0*/  IMAD.WIDE.U32 R12, R11, -0x2daee0ad, RZ ;  /* 0xd2511f530b0c7825 */ /* 0x000fe200078e00ff */
[----:B------:R-:W-:-:S02]  /*f3c0*/  PRMT R178, R0, 0x7610, R178 ;  /* 0x0000761000b27816 */ /* 0x000fc400000000b2 */
[----:B------:R-:W-:Y:S01]  /*f3d0*/  PRMT R177, R0, 0x7632, R177 ;  /* 0x0000763200b17816 */ /* 0x000fe200000000b1 */
[----:B------:R-:W-:Y:S01]  /*f3e0*/  IMAD.WIDE R132, R4, 0x2, R24 ;  /* 0x0000000204847825 */ /* 0x000fe200078e0218 */
[----:B------:R-:W-:-:S03]  /*f3f0*/  LOP3.LUT R2, R13, UR7, R2, 0x96, !PT ;  /* 0x000000070d027c12 */ /* 0x000fc6000f8e9602 */
[----:B------:R-:W-:Y:S01]  /*f400*/  @!P5 HFMA2.BF16_V2 R39, -RZ.H0_H0, RZ.H0_H0, -R178.H0_H0 ;  /* 0x200000ffff27d231 */ /* 0x000fe200003409b2 */
[----:B------:R-:W-:Y:S01]  /*f410*/  F2FP.BF16.F32.PACK_AB R0, R27, R7 ;  /* 0x000000071b00723e */ /* 0x000fe200000010ff */
[----:B------:R-:W-:Y:S01]  /*f420*/  @!P4 HFMA2.BF16_V2 R37, -RZ.H0_H0, RZ.H0_H0, -R177.H0_H0 ;  /* 0x200000ffff25c231 */ /* 0x000fe200003409b1 */
[----:B------:R-:W-:Y:S01]  /*f430*/  STG.E.U16 desc[UR28][R132.64+-0x80], R18 ;  /* 0xffff801284007986 */ /* 0x000fe2000c10151c */
[----:B------:R-:W-:Y:S01]  /*f440*/  IMAD.WIDE.U32 R2, R2, -0x326172a9, RZ ;  /* 0xcd9e8d5702027825 */ /* 0x000fe200078e00ff */
[C---:B------:R-:W-:Y:S02]  /*f450*/  PRMT R176, R0.reuse, 0x7610, R176 ;  /* 0x0000761000b07816 */ /* 0x040fe400000000b0 */
[----:B------:R-:W-:Y:S01]  /*f460*/  PRMT R135, R0, 0x7632, R135 ;  /* 0x0000763200877816 */ /* 0x000fe20000000087 */
[----:B------:R-:W-:Y:S01]  /*f470*/  STG.E.U16 desc[UR28][R132.64+-0x7e], R19 ;  /* 0xffff821384007986 */ /* 0x000fe2000c10151c */
[----:B------:R-:W-:Y:S01]  /*f480*/  LOP3.LUT R0, R3, UR6, R14, 0x96, !PT ;  /* 0x0000000603007c12 */ /* 0x000fe2000f8e960e */
[----:B------:R-:W-:Y:S01]  /*f490*/  @!P3 HFMA2.BF16_V2 R42, -RZ.H0_H0, RZ.H0_H0, -R176.H0_H0 ;  /* 0x200000ffff2ab231 */ /* 0x000fe200003409b0 */
[----:B------:R-:W-:Y:S01]  /*f4a0*/  LOP3.LUT R3, R2, 0xffff, RZ, 0xc0, !PT ;  /* 0x0000ffff02037812 */ /* 0x000fe200078ec0ff */
[----:B------:R-:W-:Y:S01]  /*f4b0*/  @!P2 HFMA2.BF16_V2 R40, -RZ.H0_H0, RZ.H0_H0, -R135.H0_H0 ;  /* 0x200000ffff28a231 */ /* 0x000fe20000340987 */
[----:B------:R-:W-:-:S02]  /*f4c0*/  LOP3.LUT R4, R0, 0xffff, RZ, 0xc0, !PT ;  /* 0x0000ffff00047812 */ /* 0x000fc400078ec0ff */
[----:B------:R-:W-:Y:S02]  /*f4d0*/  PRMT R194, R176, 0x5410, R135 ;  /* 0x00005410b0c27816 */ /* 0x000fe40000000087 */
[----:B------:R-:W-:Y:S02]  /*f4e0*/  SHF.R.U32.HI R5, RZ, 0x8, R4 ;  /* 0x00000008ff057819 */ /* 0x000fe40000011604 */
[----:B------:R-:W-:Y:S02]  /*f4f0*/  LOP3.LUT R4, R0, 0xff, RZ, 0xc0, !PT ;  /* 0x000000ff00047812 */ /* 0x000fe400078ec0ff */
[----:B------:R-:W-:Y:S02]  /*f500*/  @!P6 PRMT R179, R41, 0x5410, RZ ;  /* 0x0000541029b3e816 */ /* 0x000fe400000000ff */
[----:B------:R-:W-:Y:S02]  /*f510*/  PRMT R7, R4, 0x5410, R5 ;  /* 0x0000541004077816 */ /* 0x000fe40000000005 */
[----:B------:R-:W-:-:S02]  /*f520*/  SHF.R.U32.HI R5, RZ, 0x10, R0 ;  /* 0x00000010ff057819 */ /* 0x000fc40000011600 */
[----:B------:R-:W-:Y:S02]  /*f530*/  SHF.R.U32.HI R4, RZ, 0x18, R0 ;  /* 0x00000018ff047819 */ /* 0x000fe40000011600 */
[----:B------:R-:W-:Y:S01]  /*f540*/  LOP3.LUT R0, R5, 0xff, RZ, 0xc0, !PT ;  /* 0x000000ff05007812 */ /* 0x000fe200078ec0ff */
[----:B------:R-:W-:Y:S01]  /*f550*/  IMAD.MOV.U32 R5, RZ, RZ, 0x7054 ;  /* 0x00007054ff057424 */ /* 0x000fe200078e00ff */
[----:B------:R-:W-:Y:S02]  /*f560*/  @!P3 PRMT R176, R42, 0x5410, RZ ;  /* 0x000054102ab0b816 */ /* 0x000fe400000000ff */
[----:B------:R-:W-:Y:S01]  /*f570*/  PRMT R8, R0, 0x5410, R4 ;  /* 0x0000541000087816 */ /* 0x000fe20000000004 */
[----:B------:R-:W-:Y:S01]  /*f580*/  IMAD.U32 R0, RZ, RZ, UR14 ;  /* 0x0000000eff007e24 */ /* 0x000fe2000f8e00ff */
[----:B------:R-:W-:Y:S02]  /*f590*/  SHF.R.U32.HI R4, RZ, 0x8, R3 ;  /* 0x00000008ff047819 */ /* 0x000fe40000011603 */
[----:B------:R-:W-:-:S02]  /*f5a0*/  LOP3.LUT R3, R2, 0xff, RZ, 0xc0, !PT ;  /* 0x000000ff02037812 */ /* 0x000fc400078ec0ff */
[----:B------:R-:W-:Y:S02]  /*f5b0*/  PRMT R0, R0, R5, UR14 ;  /* 0x0000000e00007e16 */ /* 0x000fe40008000005 */
[----:B------:R-:W-:Y:S02]  /*f5c0*/  PRMT R6, R3, 0x5410, R4 ;  /* 0x0000541003067816 */ /* 0x000fe40000000004 */
[--C-:B------:R-:W-:Y:S02]  /*f5d0*/  SHF.R.U32.HI R5, RZ, 0x10, R2.reuse ;  /* 0x00000010ff057819 */ /* 0x100fe40000011602 */
[--C-:B------:R-:W-:Y:S02]  /*f5e0*/  HSET2.LE.AND R3, R7, R0.reuse, PT ;  /* 0x0000000007037233 */ /* 0x100fe40003803000 */
[----:B------:R-:W-:Y:S02]  /*f5f0*/  SHF.R.U32.HI R7, RZ, 0x18, R2 ;  /* 0x00000018ff077819 */ /* 0x000fe40000011602 */
[----:B------:R-:W-:-:S02]  /*f600*/  HSET2.LE.AND R2, R8, R0, PT ;  /* 0x0000000008027233 */ /* 0x000fc40003803000 */
[----:B------:R-:W1:Y:S01]  /*f610*/  LDSM.16.MT88.4 R8, [R185+0x10000] ;  /* 0x01000000b908783b */ /* 0x000e620000004200 */
[----:B------:R-:W-:Y:S02]  /*f620*/  LOP3.LUT R5, R5, 0xff, RZ, 0xc0, !PT ;  /* 0x000000ff05057812 */ /* 0x000fe400078ec0ff */
[----:B------:R-:W-:Y:S02]  /*f630*/  LOP3.LUT R4, R3, R77, RZ, 0xc0, !PT ;  /* 0x0000004d03047212 */ /* 0x000fe400078ec0ff */
[----:B------:R-:W-:Y:S02]  /*f640*/  PRMT R7, R5, 0x5410, R7 ;  /* 0x0000541005077816 */ /* 0x000fe40000000007 */
[----:B------:R-:W-:Y:S02]  /*f650*/  LOP3.LUT R5, R2, R60, RZ, 0xc0, !PT ;  /* 0x0000003c02057212 */ /* 0x000fe400078ec0ff */
[--C-:B------:R-:W-:Y:S02]  /*f660*/  HSET2.LE.AND R3, R6, R0.reuse, PT ;  /* 0x0000000006037233 */ /* 0x100fe40003803000 */
[----:B------:R-:W-:-:S02]  /*f670*/  HSET2.LE.AND R2, R7, R0, PT ;  /* 0x0000000007027233 */ /* 0x000fc40003803000 */
[----:B------:R-:W-:Y:S02]  /*f680*/  MOV R77, R61 ;  /* 0x0000003d004d7202 */ /* 0x000fe40000000f00 */
[----:B------:R-:W-:Y:S01]  /*f690*/  LOP3.LUT R6, R3, R169, RZ, 0xc0, !PT ;  /* 0x000000a903067212 */ /* 0x000fe200078ec0ff */
[----:B------:R-:W-:Y:S01]  /*f6a0*/  IMAD.MOV.U32 R3, RZ, RZ, R56 ;  /* 0x000000ffff037224 */ /* 0x000fe200078e0038 */
[----:B------:R-:W-:Y:S01]  /*f6b0*/  LOP3.LUT R7, R2, R171, RZ, 0xc0, !PT ;  /* 0x000000ab02077212 */ /* 0x000fe200078ec0ff */
[----:B------:R-:W-:Y:S01]  /*f6c0*/  IMAD.MOV.U32 R14, RZ, RZ, R77 ;  /* 0x000000ffff0e7224 */ /* 0x000fe200078e004d */
[----:B------:R-:W-:Y:S01]  /*f6d0*/  @!P2 PRMT R135, R40, 0x5410, RZ ;  /* 0x000054102887a816 */ /* 0x000fe200000000ff */
[----:B------:R-:W-:Y:S01]  /*f6e0*/  IMAD.MOV.U32 R2, RZ, RZ, R130 ;  /* 0x000000ffff027224 */ /* 0x000fe200078e0082 */
[----:B------:R-:W-:Y:S01]  /*f6f0*/  PRMT R193, R178, 0x5410, R177 ;  /* 0x00005410b2c17816 */ /* 0x000fe200000000b1 */
[----:B------:R-:W-:Y:S01]  /*f700*/  IMAD.MOV.U32 R171, RZ, RZ, R131 ;  /* 0x000000ffffab7224 */ /* 0x000fe200078e0083 */
[----:B------:R-:W-:Y:S01]  /*f710*/  MOV R131, R72 ;  /* 0x0000004800837202 */ /* 0x000fe20000000f00 */
[----:B------:R-:W-:Y:S01]  /*f720*/  IMAD.MOV.U32 R130, RZ, RZ, R73 ;  /* 0x000000ffff827224 */ /* 0x000fe200078e0049 */
[----:B------:R-:W-:-:S02]  /*f730*/  @P1 PRMT R198, R134, 0x7610, R198 ;  /* 0x0000761086c61816 */ /* 0x000fc400000000c6 */
[----:B------:R-:W-:Y:S02]  /*f740*/  @P0 PRMT R196, R134, 0x7632, R196 ;  /* 0x0000763286c40816 */ /* 0x000fe400000000c4 */
[----:B------:R-:W-:Y:S02]  /*f750*/  @!P5 PRMT R178, R39, 0x5410, RZ ;  /* 0x0000541027b2d816 */ /* 0x000fe400000000ff */
[----:B------:R-:W-:Y:S02]  /*f760*/  @!P4 PRMT R177, R37, 0x5410, RZ ;  /* 0x0000541025b1c816 */ /* 0x000fe400000000ff */
[----:B------:R-:W-:Y:S02]  /*f770*/  @!P1 PRMT R198, R38, 0x5410, RZ ;  /* 0x0000541026c69816 */ /* 0x000fe400000000ff */
[----:B------:R-:W-:Y:S01]  /*f780*/  @!P0 PRMT R196, R36, 0x5410, RZ ;  /* 0x0000541024c48816 */ /* 0x000fe200000000ff */
[C---:B-1----:R-:W-:Y:S06]  /*f790*/  HMMA.16816.F32.BF16 R60, R4.reuse, R8, R164 ;  /* 0x00000008043c723c */ /* 0x042fec00000418a4 */
[----:B------:R-:W-:Y:S01]  /*f7a0*/  HMMA.16816.F32.BF16 R16, R4, R10, R160 ;  /* 0x0000000a0410723c */ /* 0x000fe200000418a0 */
[----:B------:R-:W1:Y:S01]  /*f7b0*/  LDSM.16.MT88.4 R8, [R186+0x10000] ;  /* 0x01000000ba08783b */ /* 0x000e620000004200 */
[----:B------:R-:W-:Y:S01]  /*f7c0*/  MOV R167, R129 ;  /* 0x0000008100a77202 */ /* 0x000fe20000000f00 */
[----:B------:R-:W-:Y:S01]  /*f7d0*/  IMAD.MOV.U32 R129, RZ, RZ, R76 ;  /* 0x000000ffff817224 */ /* 0x000fe200078e004c */
[----:B------:R-:W-:Y:S01]  /*f7e0*/  MOV R165, R123 ;  /* 0x0000007b00a57202 */ /* 0x000fe20000000f00 */
[----:B------:R-:W-:-:S02]  /*f7f0*/  IMAD.MOV.U32 R166, RZ, RZ, R128 ;  /* 0x000000ffffa67224 */ /* 0x000fc400078e0080 */
[----:B------:R-:W-:Y:S01]  /*f800*/  MOV R160, R126 ;  /* 0x0000007e00a07202 */ /* 0x000fe20000000f00 */
[----:B------:R-:W-:Y:S02]  /*f810*/  IMAD.MOV.U32 R161, RZ, RZ, R127 ;  /* 0x000000ffffa17224 */ /* 0x000fe400078e007f */
[----:B------:R-:W-:Y:S02]  /*f820*/  IMAD.MOV.U32 R128, RZ, RZ, R57 ;  /* 0x000000ffff807224 */ /* 0x000fe400078e0039 */
[----:B------:R-:W-:Y:S02]  /*f830*/  IMAD.MOV.U32 R164, RZ, RZ, R122 ;  /* 0x000000ffffa47224 */ /* 0x000fe400078e007a */
[----:B------:R-:W-:Y:S02]  /*f840*/  IMAD.MOV.U32 R163, RZ, RZ, R121 ;  /* 0x000000ffffa37224 */ /* 0x000fe400078e0079 */
[----:B------:R-:W-:Y:S01]  /*f850*/  IMAD.MOV.U32 R162, RZ, RZ, R120 ;  /* 0x000000ffffa27224 */ /* 0x000fe200078e0078 */
        /* <DEDUP_REMOVED lines=9> */
[----:B------:R-:W-:Y:S01]  /*f8f0*/  MOV R152, R114 ;  /* 0x0000007200987202 */ /* 0x000fe20000000f00 */
        /* <DEDUP_REMOVED lines=11> */
[----:B------:R-:W-:Y:S02]  /*f9b0*/  IMAD.MOV.U32 R145, RZ, RZ, R101 ;  /* 0x000000ffff917224 */ /* 0x000fe400078e0065 */
[----:B------:R-:W-:Y:S02]  /*f9c0*/  IMAD.MOV.U32 R147, RZ, RZ, R103 ;  /* 0x000000ffff937224 */ /* 0x000fe400078e0067 */
[----:B------:R-:W-:Y:S01]  /*f9d0*/  IMAD.MOV.U32 R152, RZ, RZ, R156 ;  /* 0x000000ffff987224 */ /* 0x000fe200078e009c */
[----:B------:R-:W-:Y:S01]  /*f9e0*/  MOV R156, R160 ;  /* 0x000000a0009c7202 */ /* 0x000fe20000000f00 */
[----:B------:R-:W-:-:S02]  /*f9f0*/  IMAD.MOV.U32 R157, RZ, RZ, R161 ;  /* 0x000000ffff9d7224 */ /* 0x000fc400078e00a1 */
[----:B------:R-:W-:Y:S02]  /*fa00*/  IMAD.MOV.U32 R160, RZ, RZ, R164 ;  /* 0x000000ffffa07224 */ /* 0x000fe400078e00a4 */
[----:B------:R-:W-:Y:S01]  /*fa10*/  IMAD.MOV.U32 R161, RZ, RZ, R165 ;  /* 0x000000ffffa17224 */ /* 0x000fe200078e00a5 */
[----:B------:R-:W-:Y:S01]  /*fa20*/  MOV R165, R171 ;  /* 0x000000ab00a57202 */ /* 0x000fe20000000f00 */
[----:B------:R-:W-:Y:S01]  /*fa30*/  IMAD.MOV.U32 R164, RZ, RZ, R2 ;  /* 0x000000ffffa47224 */ /* 0x000fe200078e0002 */
        /* <DEDUP_REMOVED lines=27> */
[----:B-1----:R-:W-:Y:S07]  /*fbf0*/  HMMA.16816.F32.BF16 R44, R4, R8, R144 ;  /* 0x00000008042c723c */ /* 0x002fee0000041890 */
[----:B------:R-:W-:Y:S01]  /*fc00*/  IMAD.MOV.U32 R146, RZ, RZ, R150 ;  /* 0x000000ffff927224 */ /* 0x000fe200078e0096 */
[----:B------:R-:W-:Y:S01]  /*fc10*/  MOV R150, R154 ;  /* 0x0000009a00967202 */ /* 0x000fe20000000f00 */
[----:B------:R-:W-:Y:S01]  /*fc20*/  IMAD.MOV.U32 R154, RZ, RZ, R158 ;  /* 0x000000ffff9a7224 */ /* 0x000fe200078e009e */
[----:B------:R-:W-:Y:S01]  /*fc30*/  MOV R147, R151 ;  /* 0x0000009700937202 */ /* 0x000fe20000000f00 */
[----:B------:R-:W-:Y:S01]  /*fc40*/  IMAD.MOV.U32 R158, RZ, RZ, R162 ;  /* 0x000000ffff9e7224 */ /* 0x000fe200078e00a2 */
[----:B------:R-:W-:Y:S01]  /*fc50*/  MOV R162, R166 ;  /* 0x000000a600a27202 */ /* 0x000fe20000000f00 */
[----:B------:R-:W-:Y:S01]  /*fc60*/  IMAD.MOV.U32 R151, RZ, RZ, R155 ;  /* 0x000000ffff977224 */ /* 0x000fe200078e009b */
[----:B------:R-:W2:Y:S01]  /*fc70*/  LDL.LU R166, [R1+0x68] ;  /* 0x0000680001a67983 */ /* 0x000ea20000300800 */
[----:B------:R-:W-:Y:S01]  /*fc80*/  IMAD.MOV.U32 R155, RZ, RZ, R159 ;  /* 0x000000ffff9b7224 */ /* 0x000fe200078e009f */
[----:B------:R-:W-:Y:S01]  /*fc90*/  MOV R159, R163 ;  /* 0x000000a3009f7202 */ /* 0x000fe20000000f00 */
[----:B------:R-:W-:-:S02]  /*fca0*/  IMAD.MOV.U32 R163, RZ, RZ, R167 ;  /* 0x000000ffffa37224 */ /* 0x000fc400078e00a7 */
[----:B------:R-:W-:Y:S02]  /*fcb0*/  IMAD.MOV.U32 R142, RZ, RZ, R146 ;  /* 0x000000ffff8e7224 */ /* 0x000fe400078e0092 */
[----:B------:R-:W-:Y:S02]  /*fcc0*/  IMAD.MOV.U32 R167, RZ, RZ, R199 ;  /* 0x000000ffffa77224 */ /* 0x000fe400078e00c7 */
[----:B------:R-:W-:Y:S01]  /*fcd0*/  IMAD.MOV.U32 R146, RZ, RZ, R150 ;  /* 0x000000ffff927224 */ /* 0x000fe200078e0096 */
[----:B------:R-:W3:Y:S01]  /*fce0*/  LDL.LU R199, [R1+0x164] ;  /* 0x0001640001c77983 */ /* 0x000ee20000300800 */
[----:B------:R-:W-:Y:S01]  /*fcf0*/  IMAD.MOV.U32 R2, RZ, RZ, R220 ;  /* 0x000000ffff027224 */ /* 0x000fe200078e00dc */
[----:B------:R-:W-:Y:S01]  /*fd00*/  MOV R171, R200 ;  /* 0x000000c800ab7202 */ /* 0x000fe20000000f00 */
[----:B------:R-:W-:Y:S01]  /*fd10*/  IMAD.MOV.U32 R150, RZ, RZ, R158 ;  /* 0x000000ffff967224 */ /* 0x000fe200078e009e */
[----:B------:R-:W4:Y:S01]  /*fd20*/  LDL.LU R220, [R1+0x160] ;  /* 0x0001600001dc7983 */ /* 0x000f220000300800 */
[----:B------:R-:W-:-:S03]  /*fd30*/  IMAD.MOV.U32 R158, RZ, RZ, R162 ;  /* 0x000000ffff9e7224 */ /* 0x000fc600078e00a2 */
[----:B------:R-:W4:Y:S01]  /*fd40*/  LDL.LU R200, [R1+0x15c] ;  /* 0x00015c0001c87983 */ /* 0x000f220000300800 */
[----:B------:R-:W-:Y:S03]  /*fd50*/  HMMA.16816.F32.BF16 R28, R4, R10, R28 ;  /* 0x0000000a041c723c */ /* 0x000fe6000004181c */
[----:B------:R-:W1:Y:S01]  /*fd60*/  LDSM.16.MT88.4 R8, [R186+0x16000] ;  /* 0x01600000ba08783b */ /* 0x000e620000004200 */
[----:B------:R-:W-:Y:S01]  /*fd70*/  IMAD.MOV.U32 R143, RZ, RZ, R147 ;  /* 0x000000ffff8f7224 */ /* 0x000fe200078e0093 */
[----:B------:R-:W-:Y:S01]  /*fd80*/  MOV R144, R148 ;  /* 0x0000009400907202 */ /* 0x000fe20000000f00 */
[----:B------:R-:W-:Y:S02]  /*fd90*/  IMAD.MOV.U32 R145, RZ, RZ, R149 ;  /* 0x000000ffff917224 */ /* 0x000fe400078e0095 */
[----:B------:R-:W-:Y:S01]  /*fda0*/  IMAD.MOV.U32 R136, RZ, RZ, R142 ;  /* 0x000000ffff887224 */ /* 0x000fe200078e008e */
[----:B------:R-:W-:Y:S01]  /*fdb0*/  MOV R138, R144 ;  /* 0x00000090008a7202 */ /* 0x000fe20000000f00 */
[----:B------:R-:W-:-:S02]  /*fdc0*/  IMAD.MOV.U32 R137, RZ, RZ, R143 ;  /* 0x000000ffff897224 */ /* 0x000fc400078e008f */
[----:B------:R-:W-:Y:S01]  /*fdd0*/  IMAD.MOV.U32 R139, RZ, RZ, R145 ;  /* 0x000000ffff8b7224 */ /* 0x000fe200078e0091 */
[----:B------:R-:W-:Y:S01]  /*fde0*/  MOV R147, R151 ;  /* 0x0000009700937202 */ /* 0x000fe20000000f00 */
[----:B------:R-:W-:Y:S01]  /*fdf0*/  IMAD.MOV.U32 R149, RZ, RZ, R153 ;  /* 0x000000ffff957224 */ /* 0x000fe200078e0099 */
[----:B--2---:R-:W-:Y:S02]  /*fe00*/  MOV R162, R166 ;  /* 0x000000a600a27202 */ /* 0x004fe40000000f00 */
[----:B------:R-:W2:Y:S01]  /*fe10*/  LDL.LU R166, [R1+0x78] ;  /* 0x0000780001a67983 */ /* 0x000ea20000300800 */
[C---:B-1----:R-:W-:Y:S06]  /*fe20*/  HMMA.16816.F32.BF16 R128, R4.reuse, R8, R128 ;  /* 0x000000080480723c */ /* 0x042fec0000041880 */
[----:B------:R-:W-:Y:S01]  /*fe30*/  HMMA.16816.F32.BF16 R136, R4, R10, R136 ;  /* 0x0000000a0488723c */ /* 0x000fe20000041888 */
        /* <DEDUP_REMOVED lines=23> */
[----:B------:R-:W-:-:S03]  /*ffb0*/  IMAD.MOV.U32 R160, RZ, RZ, R164 ;  /* 0x000000ffffa07224 */ /* 0x000fc600078e00a4 */
[C---:B-1----:R-:W-:Y:S06]  /*ffc0*/  HMMA.16816.F32.BF16 R140, R4.reuse, R8, R140 ;  /* 0x00000008048c723c */ /* 0x042fec000004188c */
[----:B------:R-:W-:Y:S01]  /*ffd0*/  HMMA.16816.F32.BF16 R148, R4, R10, R148 ;  /* 0x0000000a0494723c */ /* 0x000fe20000041894 */
[----:B------:R-:W1:Y:S01]  /*ffe0*/  LDSM.16.MT88.4 R8, [R187+0x16000] ;  /* 0x01600000bb08783b */ /* 0x000e620000004200 */
        /* <DEDUP_REMOVED lines=13> */
[----:B------:R1:W5:Y:S01]  /*100c0*/  LDL.LU R223, [R1+0x158] ;  /* 0x0001580001df7983 */ /* 0x0003620000300800 */
[----:B------:R-:W-:-:S02]  /*100d0*/  IMAD.MOV.U32 R157, RZ, RZ, R161 ;  /* 0x000000ffff9d7224 */ /* 0x000fc400078e00a1 */
[----:B------:R-:W-:Y:S01]  /*100e0*/  IMAD.MOV.U32 R159, RZ, RZ, R162 ;  /* 0x000000ffff9f7224 */ /* 0x000fe200078e00a2 */
[----:B------:R1:W5:Y:S01]  /*100f0*/  LDL.LU R222, [R1+0x154] ;  /* 0x0001540001de7983 */ /* 0x0003620000300800 */
[----:B------:R-:W-:Y:S02]  /*10100*/  IMAD.MOV.U32 R167, RZ, RZ, R3 ;  /* 0x000000ffffa77224 */ /* 0x000fe400078e0003 */
[----:B------:R-:W-:Y:S01]  /*10110*/  IMAD.MOV.U32 R160, RZ, RZ, R164 ;  /* 0x000000ffffa07224 */ /* 0x000fe200078e00a4 */
[----:B------:R1:W5:Y:S01]  /*10120*/  LDL.LU R221, [R1+0x150] ;  /* 0x0001500001dd7983 */ /* 0x0003620000300800 */
        /* <DEDUP_REMOVED lines=27> */
[----:B---3--:R-:W-:Y:S01]  /*102e0*/  MOV R171, R199 ;  /* 0x000000c700ab7202 */ /* 0x008fe20000000f00 */
[----:B------:R-:W-:Y:S01]  /*102f0*/  IMAD.MOV.U32 R14, RZ, RZ, R197 ;  /* 0x000000ffff0e7224 */ /* 0x000fe200078e00c5 */
[----:B-1----:R-:W-:Y:S01]  /*10300*/  HMMA.16816.F32.BF16 R152, R4, R8, R152 ;  /* 0x000000080498723c */ /* 0x002fe20000041898 */
[----:B------:R-:W-:-:S02]  /*10310*/  IMAD.MOV.U32 R227, RZ, RZ, R218 ;  /* 0x000000ffffe37224 */ /* 0x000fc400078e00da */
[----:B------:R-:W-:-:S03]  /*10320*/  IMAD.MOV.U32 R218, RZ, RZ, R171 ;  /* 0x000000ffffda7224 */ /* 0x000fc600078e00ab */
[----:B------:R-:W-:Y:S01]  /*10330*/  HMMA.16816.F32.BF16 R144, R4, R10, R144 ;  /* 0x0000000a0490723c */ /* 0x000fe20000041890 */
[----:B------:R-:W-:Y:S01]  /*10340*/  IMAD.MOV.U32 R171, RZ, RZ, R14 ;  /* 0x000000ffffab7224 */ /* 0x000fe200078e000e */
[----:B------:R-:W-:Y:S01]  /*10350*/  MOV R156, R161 ;  /* 0x000000a1009c7202 */ /* 0x000fe20000000f00 */
[----:B------:R-:W-:Y:S01]  /*10360*/  IMAD.MOV.U32 R157, RZ, RZ, R160 ;  /* 0x000000ffff9d7224 */ /* 0x000fe200078e00a0 */
[----:B------:R-:W-:Y:S01]  /*10370*/  MOV R161, R211 ;  /* 0x000000d300a17202 */ /* 0x000fe20000000f00 */
[----:B------:R-:W-:Y:S02]  /*10380*/  IMAD.MOV.U32 R172, RZ, RZ, R204 ;  /* 0x000000ffffac7224 */ /* 0x000fe400078e00cc */
[----:B------:R-:W-:Y:S02]  /*10390*/  IMAD.MOV.U32 R160, RZ, RZ, R210 ;  /* 0x000000ffffa07224 */ /* 0x000fe400078e00d2 */
[----:B------:R-:W-:Y:S02]  /*103a0*/  IMAD.MOV.U32 R229, RZ, RZ, R174 ;  /* 0x000000ffffe57224 */ /* 0x000fe400078e00ae */
[----:B------:R-:W-:Y:S01]  /*103b0*/  IMAD.MOV.U32 R174, RZ, RZ, R160 ;  /* 0x000000ffffae7224 */ /* 0x000fe200078e00a0 */
[----:B------:R-:W-:Y:S01]  /*103c0*/  MOV R160, R163 ;  /* 0x000000a300a07202 */ /* 0x000fe20000000f00 */
[----:B------:R-:W-:-:S02]  /*103d0*/  IMAD.MOV.U32 R163, RZ, RZ, R167 ;  /* 0x000000ffffa37224 */ /* 0x000fc400078e00a7 */
[----:B------:R-:W-:Y:S01]  /*103e0*/  IMAD.MOV.U32 R224, RZ, RZ, R157 ;  /* 0x000000ffffe07224 */ /* 0x000fe200078e009d */
[----:B------:R-:W-:Y:S01]  /*103f0*/  MOV R231, R218 ;  /* 0x000000da00e77202 */ /* 0x000fe20000000f00 */
[----:B------:R-:W-:Y:S01]  /*10400*/  IMAD.MOV.U32 R228, RZ, RZ, R219 ;  /* 0x000000ffffe47224 */ /* 0x000fe200078e00db */
[----:B--2---:R-:W-:-:S05]  /*10410*/  MOV R162, R166 ;  /* 0x000000a600a27202 */ /* 0x004fca0000000f00 */
[----:B------:R-:W-:Y:S02]  /*10420*/  IMAD.MOV.U32 R173, RZ, RZ, R162 ;  /* 0x000000ffffad7224 */ /* 0x000fe400078e00a2 */
[----:B------:R-:W-:Y:S02]  /*10430*/  IMAD.MOV.U32 R162, RZ, RZ, R165 ;  /* 0x000000ffffa27224 */ /* 0x000fe400078e00a5 */
[----:B------:R-:W-:Y:S02]  /*10440*/  IMAD.MOV.U32 R165, RZ, RZ, R2 ;  /* 0x000000ffffa57224 */ /* 0x000fe400078e0002 */
[----:B------:R-:W-:Y:S02]  /*10450*/  IMAD.MOV.U32 R2, RZ, RZ, R208 ;  /* 0x000000ffff027224 */ /* 0x000fe400078e00d0 */
[----:B------:R-:W-:Y:S02]  /*10460*/  IMAD.MOV.U32 R180, RZ, RZ, R162 ;  /* 0x000000ffffb47224 */ /* 0x000fe400078e00a2 */
[----:B------:R-:W-:-:S02]  /*10470*/  IMAD.MOV.U32 R162, RZ, RZ, R2 ;  /* 0x000000ffffa27224 */ /* 0x000fc400078e0002 */
[----:B----4-:R-:W-:-:S04]  /*10480*/  IMAD.MOV.U32 R2, RZ, RZ, R200 ;  /* 0x000000ffff027224 */ /* 0x010fc800078e00c8 */
[----:B------:R-:W-:Y:S02]  /*10490*/  IMAD.MOV.U32 R217, RZ, RZ, R2 ;  /* 0x000000ffffd97224 */ /* 0x000fe400078e0002 */
[----:B------:R-:W-:-:S05]  /*104a0*/  IMAD.WIDE.U32 R2, R15, -0x2daee0ad, RZ ;  /* 0xd2511f530f027825 */ /* 0x000fca00078e00ff */
[----:B------:R-:W-:Y:S02]  /*104b0*/  LOP3.LUT R4, R3, UR8, R12, 0x96, !PT ;  /* 0x0000000803047c12 */ /* 0x000fe4000f8e960c */
[C---:B------:R-:W-:Y:S01]  /*104c0*/  LOP3.LUT R3, R2.reuse, 0xffff, RZ, 0xc0, !PT ;  /* 0x0000ffff02037812 */ /* 0x040fe200078ec0ff */
[----:B------:R-:W1:Y:S01]  /*104d0*/  LDSM.16.MT88.4 R12, [R185+0x10800] ;  /* 0x01080000b90c783b */ /* 0x000e620000004200 */
[--C-:B------:R-:W-:Y:S02]  /*104e0*/  SHF.R.U32.HI R6, RZ, 0x10, R2.reuse ;  /* 0x00000010ff067819 */ /* 0x100fe40000011602 */
[----:B------:R-:W-:Y:S02]  /*104f0*/  SHF.R.U32.HI R5, RZ, 0x8, R3 ;  /* 0x00000008ff057819 */ /* 0x000fe40000011603 */
[----:B------:R-:W-:Y:S02]  /*10500*/  LOP3.LUT R3, R2, 0xff, RZ, 0xc0, !PT ;  /* 0x000000ff02037812 */ /* 0x000fe400078ec0ff */
[----:B------:R-:W-:-:S02]  /*10510*/  SHF.R.U32.HI R7, RZ, 0x18, R2 ;  /* 0x00000018ff077819 */ /* 0x000fc40000011602 */
[C---:B------:R-:W-:Y:S02]  /*10520*/  LOP3.LUT R2, R4.reuse, 0xffff, RZ, 0xc0, !PT ;  /* 0x0000ffff04027812 */ /* 0x040fe400078ec0ff */
[----:B------:R-:W-:Y:S02]  /*10530*/  PRMT R8, R3, 0x5410, R5 ;  /* 0x0000541003087816 */ /* 0x000fe40000000005 */
[----:B------:R-:W-:Y:S02]  /*10540*/  SHF.R.U32.HI R3, RZ, 0x8, R2 ;  /* 0x00000008ff037819 */ /* 0x000fe40000011602 */
[----:B------:R-:W-:-:S04]  /*10550*/  LOP3.LUT R2, R4, 0xff, RZ, 0xc0, !PT ;  /* 0x000000ff04027812 */ /* 0x000fc800078ec0ff */
[----:B------:R-:W-:Y:S02]  /*10560*/  PRMT R2, R2, 0x5410, R3 ;  /* 0x0000541002027816 */ /* 0x000fe40000000003 */
[--C-:B------:R-:W-:Y:S02]  /*10570*/  SHF.R.U32.HI R3, RZ, 0x10, R4.reuse ;  /* 0x00000010ff037819 */ /* 0x100fe40000011604 */
[----:B------:R-:W-:Y:S02]  /*10580*/  SHF.R.U32.HI R5, RZ, 0x18, R4 ;  /* 0x00000018ff057819 */ /* 0x000fe40000011604 */
[----:B------:R-:W-:Y:S02]  /*10590*/  LOP3.LUT R3, R3, 0xff, RZ, 0xc0, !PT ;  /* 0x000000ff03037812 */ /* 0x000fe400078ec0ff */
[----:B------:R-:W-:Y:S02]  /*105a0*/  LOP3.LUT R4, R6, 0xff, RZ, 0xc0, !PT ;  /* 0x000000ff06047812 */ /* 0x000fe400078ec0ff */
[----:B------:R-:W-:-:S02]  /*105b0*/  HSET2.LE.AND R2, R2, R0, PT ;  /* 0x0000000002027233 */ /* 0x000fc40003803000 */
[----:B------:R-:W-:Y:S02]  /*105c0*/  PRMT R3, R3, 0x5410, R5 ;  /* 0x0000541003037816 */ /* 0x000fe40000000005 */
[----:B------:R-:W-:Y:S02]  /*105d0*/  PRMT R7, R4, 0x5410, R7 ;  /* 0x0000541004077816 */ /* 0x000fe40000000007 */
[----:B------:R-:W-:Y:S02]  /*105e0*/  LOP3.LUT R4, R2, R225, RZ, 0xc0, !PT ;  /* 0x000000e102047212 */ /* 0x000fe400078ec0ff */
[--C-:B------:R-:W-:Y:S02]  /*105f0*/  HSET2.LE.AND R2, R3, R0.reuse, PT ;  /* 0x0000000003027233 */ /* 0x100fe40003803000 */
[--C-:B------:R-:W-:Y:S02]  /*10600*/  HSET2.LE.AND R3, R8, R0.reuse, PT ;  /* 0x0000000008037233 */ /* 0x100fe40003803000 */
[----:B------:R-:W-:Y:S01]  /*10610*/  HSET2.LE.AND R7, R7, R0, PT ;  /* 0x0000000007077233 */ /* 0x000fe20003803000 */
[----:B------:R-:W-:Y:S01]  /*10620*/  IMAD.MOV.U32 R182, RZ, RZ, R173 ;  /* 0x000000ffffb67224 */ /* 0x000fe200078e00ad */
[----:B------:R-:W-:Y:S01]  /*10630*/  LOP3.LUT R5, R2, R226, RZ, 0xc0, !PT ;  /* 0x000000e202057212 */ /* 0x000fe200078ec0ff */
[----:B------:R-:W-:Y:S01]  /*10640*/  IMAD.MOV.U32 R166, RZ, RZ, R220 ;  /* 0x000000ffffa67224 */ /* 0x000fe200078e00dc */
[----:B------:R-:W-:Y:S01]  /*10650*/  LOP3.LUT R6, R3, R227, RZ, 0xc0, !PT ;  /* 0x000000e303067212 */ /* 0x000fe200078ec0ff */
[----:B------:R-:W-:Y:S01]  /*10660*/  IMAD.MOV.U32 R230, RZ, RZ, R165 ;  /* 0x000000ffffe67224 */ /* 0x000fe200078e00a5 */
[----:B------:R-:W-:Y:S01]  /*10670*/  LOP3.LUT R7, R7, R216, RZ, 0xc0, !PT ;  /* 0x000000d807077212 */ /* 0x000fe200078ec0ff */
[----:B------:R-:W-:Y:S01]  /*10680*/  LDSM.16.MT88.4 R8, [R187+0x10800] ;  /* 0x01080000bb08783b */ /* 0x000fe20000004200 */
[----:B------:R-:W-:Y:S01]  /*10690*/  MOV R173, R205 ;  /* 0x000000cd00ad7202 */ /* 0x000fe20000000f00 */
[----:B------:R-:W-:-:S02]  /*106a0*/  IMAD.MOV.U32 R226, RZ, RZ, R172 ;  /* 0x000000ffffe27224 */ /* 0x000fc400078e00ac */
[----:B------:R-:W-:Y:S01]  /*106b0*/  IMAD.MOV.U32 R172, RZ, RZ, R175 ;  /* 0x000000ffffac7224 */ /* 0x000fe200078e00af */
[----:B------:R-:W-:Y:S01]  /*106c0*/  MOV R227, R173 ;  /* 0x000000ad00e37202 */ /* 0x000fe20000000f00 */
[----:B------:R-:W-:Y:S01]  /*106d0*/  IMAD.MOV.U32 R175, RZ, RZ, R161 ;  /* 0x000000ffffaf7224 */ /* 0x000fe200078e00a1 */
[----:B------:R-:W-:Y:S01]  /*106e0*/  MOV R173, R162 ;  /* 0x000000a200ad7202 */ /* 0x000fe20000000f00 */
[----:B------:R-:W-:Y:S01]  /*106f0*/  IMAD.MOV.U32 R161, RZ, RZ, R164 ;  /* 0x000000ffffa17224 */ /* 0x000fe200078e00a4 */
[----:B------:R-:W-:Y:S01]  /*10700*/  MOV R162, R166 ;  /* 0x000000a600a27202 */ /* 0x000fe20000000f00 */
[C---:B-1----:R-:W-:Y:S01]  /*10710*/  HMMA.16816.F32.BF16 R240, R4.reuse, R14, R16 ;  /* 0x0000000e04f0723c */ /* 0x042fe20000041810 */
[----:B------:R-:W1:Y:S01]  /*10720*/  LDSM.16.MT88.4 R16, [R186+0x10800] ;  /* 0x01080000ba10783b */ /* 0x000e620000004200 */
[----:B------:R-:W-:Y:S01]  /*10730*/  MOV R225, R158 ;  /* 0x0000009e00e17202 */ /* 0x000fe20000000f00 */
[----:B------:R-:W-:Y:S02]  /*10740*/  IMAD.MOV.U32 R2, RZ, RZ, R217 ;  /* 0x000000ffff027224 */ /* 0x000fe400078e00d9 */
[----:B------:R2:W5:Y:S01]  /*10750*/  LDL.LU R220, [R1+0x14c] ;  /* 0x00014c0001dc7983 */ /* 0x0005620000300800 */
[----:B------:R-:W-:Y:S03]  /*10760*/  HMMA.16816.F32.BF16 R164, R4, R12, R60 ;  /* 0x0000000c04a4723c */ /* 0x000fe6000004183c */
[----:B------:R-:W3:Y:S04]  /*10770*/  LDSM.16.MT88.4 R12, [R188+0x10800] ;  /* 0x01080000bc0c783b */ /* 0x000ee80000004200 */
[----:B------:R-:W-:Y:S01]  /*10780*/  IMAD.MOV.U32 R61, RZ, RZ, R180 ;  /* 0x000000ffff3d7224 */ /* 0x000fe200078e00b4 */
[----:B------:R-:W-:Y:S01]  /*10790*/  MOV R60, R181 ;  /* 0x000000b5003c7202 */ /* 0x000fe20000000f00 */
[----:B------:R-:W-:Y:S01]  /*107a0*/  IMAD.MOV.U32 R181, RZ, RZ, R156 ;  /* 0x000000ffffb57224 */ /* 0x000fe200078e009c */
[----:B------:R2:W5:Y:S01]  /*107b0*/  LDL.LU R213, [R1+0x148] ;  /* 0x0001480001d57983 */ /* 0x0005620000300800 */
[----:B------:R-:W-:-:S03]  /*107c0*/  IMAD.MOV.U32 R180, RZ, RZ, R159 ;  /* 0x000000ffffb47224 */ /* 0x000fc600078e009f */
[----:B------:R2:W5:Y:S04]  /*107d0*/  LDL.LU R212, [R1+0x144] ;  /* 0x0001440001d47983 */ /* 0x0005680000300800 */
[----:B------:R2:W5:Y:S04]  /*107e0*/  LDL.LU R209, [R1+0x140] ;  /* 0x0001400001d17983 */ /* 0x0005680000300800 */
[----:B------:R2:W5:Y:S04]  /*107f0*/  LDL.LU.64 R210, [R1+0x138] ;  /* 0x0001380001d27983 */ /* 0x0005680000300a00 */
[----:B------:R2:W5:Y:S04]  /*10800*/  LDL.LU R208, [R1+0x130] ;  /* 0x0001300001d07983 */ /* 0x0005680000300800 */
[----:B------:R2:W5:Y:S04]  /*10810*/  LDL.LU R207, [R1+0x12c] ;  /* 0x00012c0001cf7983 */ /* 0x0005680000300800 */
[----:B------:R2:W5:Y:S01]  /*10820*/  LDL.LU R206, [R1+0x128] ;  /* 0x0001280001ce7983 */ /* 0x0005620000300800 */
[C---:B-1----:R-:W-:Y:S03]  /*10830*/  HMMA.16816.F32.BF16 R156, R4.reuse, R16, R124 ;  /* 0x00000010049c723c */ /* 0x042fe6000004187c */
[----:B------:R2:W5:Y:S03]  /*10840*/  LDL.LU R205, [R1+0x124] ;  /* 0x0001240001cd7983 */ /* 0x0005660000300800 */
[C---:B------:R-:W-:Y:S01]  /*10850*/  HMMA.16816.F32.BF16 R216, R4.reuse, R18, R108 ;  /* 0x0000001204d8723c */ /* 0x040fe2000004186c */
[----:B------:R-:W1:Y:S04]  /*10860*/  LDSM.16.MT88.4 R16, [R185+0x12800] ;  /* 0x01280000b910783b */ /* 0x000e680000004200 */
[----:B------:R2:W5:Y:S01]  /*10870*/  LDL.LU R204, [R1+0x120] ;  /* 0x0001200001cc7983 */ /* 0x0005620000300800 */
[C---:B---3--:R-:W-:Y:S03]  /*10880*/  HMMA.16816.F32.BF16 R124, R4.reuse, R12, R92 ;  /* 0x0000000c047c723c */ /* 0x048fe6000004185c */
[----:B------:R2:W5:Y:S03]  /*10890*/  LDL.LU R203, [R1+0x11c] ;  /* 0x00011c0001cb7983 */ /* 0x0005660000300800 */
[C---:B------:R-:W-:Y:S01]  /*108a0*/  HMMA.16816.F32.BF16 R92, R4.reuse, R8, R56 ;  /* 0x00000008045c723c */ /* 0x040fe20000041838 */
[----:B------:R2:W5:Y:S04]  /*108b0*/  LDL.LU R202, [R1+0x118] ;  /* 0x0001180001ca7983 */ /* 0x0005680000300800 */
[----:B------:R2:W5:Y:S01]  /*108c0*/  LDL.LU R201, [R1+0x114] ;  /* 0x0001140001c97983 */ /* 0x0005620000300800 */
[C---:B------:R-:W-:Y:S06]  /*108d0*/  HMMA.16816.F32.BF16 R8, R4.reuse, R10, R40 ;  /* 0x0000000a0408723c */ /* 0x040fec0000041828 */
[C---:B------:R-:W-:Y:S01]  /*108e0*/  HMMA.16816.F32.BF16 R76, R4.reuse, R14, R76 ;  /* 0x0000000e044c723c */ /* 0x040fe2000004184c */
[----:B------:R-:W3:Y:S01]  /*108f0*/  LDSM.16.MT88.4 R12, [R186+0x12800] ;  /* 0x01280000ba0c783b */ /* 0x000ee20000004200 */
[----:B------:R-:W-:Y:S01]  /*10900*/  IMAD.MOV.U32 R59, RZ, RZ, R228 ;  /* 0x000000ffff3b7224 */ /* 0x000fe200078e00e4 */
[----:B------:R-:W-:Y:S01]  /*10910*/  MOV R58, R229 ;  /* 0x000000e5003a7202 */ /* 0x000fe20000000f00 */
[----:B------:R-:W-:Y:S01]  /*10920*/  IMAD.MOV.U32 R57, RZ, RZ, R230 ;  /* 0x000000ffff397224 */ /* 0x000fe200078e00e6 */
[----:B------:R2:W5:Y:S01]  /*10930*/  LDL.LU R200, [R1+0x110] ;  /* 0x0001100001c87983 */ /* 0x0005620000300800 */
[----:B------:R-:W-:Y:S01]  /*10940*/  IMAD.MOV.U32 R56, RZ, RZ, R231 ;  /* 0x000000ffff387224 */ /* 0x000fe200078e00e7 */
[----:B------:R-:W-:Y:S01]  /*10950*/  MOV R41, R180 ;  /* 0x000000b400297202 */ /* 0x000fe20000000f00 */
[----:B------:R-:W-:Y:S01]  /*10960*/  IMAD.MOV.U32 R40, RZ, RZ, R181 ;  /* 0x000000ffff287224 */ /* 0x000fe200078e00b5 */
[----:B------:R2:W5:Y:S01]  /*10970*/  LDL.LU R199, [R1+0x10c] ;  /* 0x00010c0001c77983 */ /* 0x0005620000300800 */
[C---:B-1----:R-:W-:Y:S08]  /*10980*/  HMMA.16816.F32.BF16 R248, R4.reuse, R16, R120 ;  /* 0x0000001004f8723c */ /* 0x042ff00000041878 */
[----:B------:R-:W-:Y:S01]  /*10990*/  MOV R108, R11 ;  /* 0x0000000b006c7202 */ /* 0x000fe20000000f00 */
[----:B------:R-:W-:Y:S01]  /*109a0*/  IMAD.MOV.U32 R63, RZ, RZ, R8 ;  /* 0x000000ffff3f7224 */ /* 0x000fe200078e0008 */
[----:B------:R-:W-:Y:S01]  /*109b0*/  MOV R3, R9 ;  /* 0x0000000900037202 */ /* 0x000fe20000000f00 */
[----:B------:R-:W-:Y:S01]  /*109c0*/  IMAD.MOV.U32 R62, RZ, RZ, R10 ;  /* 0x000000ffff3e7224 */ /* 0x000fe200078e000a */
[----:B------:R2:W5:Y:S04]  /*109d0*/  LDL.LU R198, [R1+0x108] ;  /* 0x0001080001c67983 */ /* 0x0005680000300800 */
[----:B------:R-:W1:Y:S01]  /*109e0*/  LDSM.16.MT88.4 R8, [R188+0x12800] ;  /* 0x01280000bc08783b */ /* 0x000e620000004200 */
[----:B------:R-:W-:Y:S03]  /*109f0*/  HMMA.16816.F32.BF16 R236, R4, R18, R104 ;  /* 0x0000001204ec723c */ /* 0x000fe60000041868 */
[----:B------:R-:W4:Y:S01]  /*10a00*/  LDSM.16.MT88.4 R16, [R187+0x12800] ;  /* 0x01280000bb10783b */ /* 0x000f220000004200 */
[----:B------:R-:W-:-:S02]  /*10a10*/  IMAD.MOV.U32 R43, RZ, RZ, R224 ;  /* 0x000000ffff2b7224 */ /* 0x000fc400078e00e0 */
[----:B------:R-:W-:Y:S01]  /*10a20*/  IMAD.MOV.U32 R42, RZ, RZ, R225 ;  /* 0x000000ffff2a7224 */ /* 0x000fe200078e00e1 */
[----:B------:R2:W5:Y:S01]  /*10a30*/  LDL.LU R197, [R1+0x104] ;  /* 0x0001040001c57983 */ /* 0x0005620000300800 */
[C---:B---3--:R-:W-:Y:S07]  /*10a40*/  HMMA.16816.F32.BF16 R228, R4.reuse, R12, R88 ;  /* 0x0000000c04e4723c */ /* 0x048fee0000041858 */
[----:B------:R-:W-:Y:S01]  /*10a50*/  IMAD.MOV.U32 R91, RZ, RZ, R182 ;  /* 0x000000ffff5b7224 */ /* 0x000fe200078e00b6 */
[----:B------:R-:W-:Y:S01]  /*10a60*/  MOV R90, R183 ;  /* 0x000000b7005a7202 */ /* 0x000fe20000000f00 */
[----:B------:R-:W-:Y:S01]  /*10a70*/  IMAD.MOV.U32 R88, RZ, RZ, R108 ;  /* 0x000000ffff587224 */ /* 0x000fe200078e006c */
[C---:B------:R-:W-:Y:S01]  /*10a80*/  HMMA.16816.F32.BF16 R180, R4.reuse, R14, R72 ;  /* 0x0000000e04b4723c */ /* 0x040fe20000041848 */
[----:B------:R-:W3:Y:S05]  /*10a90*/  LDSM.16.MT88.4 R12, [R185+0x14800] ;  /* 0x01480000b90c783b */ /* 0x000eea0000004200 */
[C---:B-1----:R-:W-:Y:S06]  /*10aa0*/  HMMA.16816.F32.BF16 R104, R4.reuse, R8, R52 ;  /* 0x000000080468723c */ /* 0x042fec0000041834 */
[C---:B------:R-:W-:Y:S01]  /*10ab0*/  HMMA.16816.F32.BF16 R108, R4.reuse, R10, R36 ;  /* 0x0000000a046c723c */ /* 0x040fe20000041824 */
[----:B------:R-:W1:Y:S01]  /*10ac0*/  LDSM.16.MT88.4 R8, [R186+0x14800] ;  /* 0x01480000ba08783b */ /* 0x000e620000004200 */
[----:B------:R-:W-:Y:S01]  /*10ad0*/  IMAD.MOV.U32 R89, RZ, RZ, R63 ;  /* 0x000000ffff597224 */ /* 0x000fe200078e003f */
[----:B------:R-:W-:Y:S01]  /*10ae0*/  MOV R75, R62 ;  /* 0x0000003e004b7202 */ /* 0x000fe20000000f00 */
[----:B------:R-:W-:Y:S01]  /*10af0*/  IMAD.MOV.U32 R73, RZ, RZ, R226 ;  /* 0x000000ffff497224 */ /* 0x000fe200078e00e2 */
[----:B------:R-:W-:Y:S01]  /*10b00*/  MOV R72, R227 ;  /* 0x000000e300487202 */ /* 0x000fe20000000f00 */
[----:B----4-:R-:W-:Y:S01]  /*10b10*/  HMMA.16816.F32.BF16 R116, R4, R16, R116 ;  /* 0x000000100474723c */ /* 0x010fe20000041874 */
[----:B------:R-:W-:Y:S01]  /*10b20*/  IMAD.MOV.U32 R55, RZ, RZ, R172 ;  /* 0x000000ffff377224 */ /* 0x000fe200078e00ac */
[----:B------:R-:W-:Y:S01]  /*10b30*/  MOV R62, R174 ;  /* 0x000000ae003e7202 */ /* 0x000fe20000000f00 */
[----:B------:R-:W-:-:S02]  /*10b40*/  IMAD.MOV.U32 R54, RZ, RZ, R173 ;  /* 0x000000ffff367224 */ /* 0x000fc400078e00ad */
[----:B------:R-:W-:Y:S01]  /*10b50*/  IMAD.MOV.U32 R63, RZ, RZ, R175 ;  /* 0x000000ffff3f7224 */ /* 0x000fe200078e00af */
[C---:B------:R-:W-:Y:S01]  /*10b60*/  HMMA.16816.F32.BF16 R100, R4.reuse, R18, R100 ;  /* 0x000000120464723c */ /* 0x040fe20000041864 */
[----:B------:R-:W4:Y:S05]  /*10b70*/  LDSM.16.MT88.4 R16, [R188+0x14800] ;  /* 0x01480000bc10783b */ /* 0x000f2a0000004200 */
[C---:B---3--:R-:W-:Y:S06]  /*10b80*/  HMMA.16816.F32.BF16 R244, R4.reuse, R12, R84 ;  /* 0x0000000c04f4723c */ /* 0x048fec0000041854 */
[C---:B------:R-:W-:Y:S01]  /*10b90*/  HMMA.16816.F32.BF16 R232, R4.reuse, R14, R68 ;  /* 0x0000000e04e8723c */ /* 0x040fe20000041844 */
[----:B------:R-:W3:Y:S05]  /*10ba0*/  LDSM.16.MT88.4 R12, [R187+0x14800] ;  /* 0x01480000bb0c783b */ /* 0x000eea0000004200 */
[C---:B-1----:R-:W-:Y:S06]  /*10bb0*/  HMMA.16816.F32.BF16 R224, R4.reuse, R8, R48 ;  /* 0x0000000804e0723c */ /* 0x042fec0000041830 */
[----:B------:R-:W-:Y:S01]  /*10bc0*/  HMMA.16816.F32.BF16 R172, R4, R10, R32 ;  /* 0x0000000a04ac723c */ /* 0x000fe20000041820 */
[----:B------:R-:W1:Y:S01]  /*10bd0*/  LDSM.16.MT88.4 R8, [R185+0x16800] ;  /* 0x01680000b908783b */ /* 0x000e620000004200 */
[----:B------:R-:W-:-:S02]  /*10be0*/  IMAD.MOV.U32 R38, RZ, RZ, R163 ;  /* 0x000000ffff267224 */ /* 0x000fc400078e00a3 */
[----:B------:R-:W-:Y:S01]  /*10bf0*/  IMAD.MOV.U32 R74, RZ, RZ, R3 ;  /* 0x000000ffff4a7224 */ /* 0x000fe200078e0003 */
[----:B------:R-:W-:Y:S01]  /*10c00*/  MOV R53, R161 ;  /* 0x000000a100357202 */ /* 0x000fe20000000f00 */
[----:B------:R-:W-:Y:S02]  /*10c10*/  IMAD.MOV.U32 R52, RZ, RZ, R160 ;  /* 0x000000ffff347224 */ /* 0x000fe400078e00a0 */
[----:B------:R-:W-:Y:S02]  /*10c20*/  IMAD.MOV.U32 R37, RZ, RZ, R162 ;  /* 0x000000ffff257224 */ /* 0x000fe400078e00a2 */
[C---:B----4-:R-:W-:Y:S01]  /*10c30*/  HMMA.16816.F32.BF16 R160, R4.reuse, R16, R112 ;  /* 0x0000001004a0723c */ /* 0x050fe20000041870 */
[----:B------:R-:W-:Y:S02]  /*10c40*/  IMAD.MOV.U32 R33, RZ, RZ, R38 ;  /* 0x000000ffff217224 */ /* 0x000fe400078e0026 */
[----:B------:R-:W-:Y:S02]  /*10c50*/  IMAD.MOV.U32 R38, RZ, RZ, R72 ;  /* 0x000000ffff267224 */ /* 0x000fe400078e0048 */
[----:B------:R-:W-:Y:S01]  /*10c60*/  IMAD.MOV.U32 R85, RZ, RZ, R74 ;  /* 0x000000ffff557224 */ /* 0x000fe200078e004a */
[C---:B------:R-:W-:Y:S01]  /*10c70*/  HMMA.16816.F32.BF16 R120, R4.reuse, R18, R96 ;  /* 0x000000120478723c */ /* 0x040fe20000041860 */
[----:B------:R-:W-:Y:S01]  /*10c80*/  MOV R112, R73 ;  /* 0x0000004900707202 */ /* 0x000fe20000000f00 */
[----:B------:R-:W-:Y:S01]  /*10c90*/  IMAD.MOV.U32 R86, RZ, RZ, R75 ;  /* 0x000000ffff567224 */ /* 0x000fe200078e004b */
[----:B------:R-:W4:Y:S03]  /*10ca0*/  LDSM.16.MT88.4 R16, [R186+0x16800] ;  /* 0x01680000ba10783b */ /* 0x000f260000004200 */
[C---:B---3--:R-:W-:Y:S06]  /*10cb0*/  HMMA.16816.F32.BF16 R80, R4.reuse, R12, R80 ;  /* 0x0000000c0450723c */ /* 0x048fec0000041850 */
        /* <DEDUP_REMOVED lines=32> */
[----:B------:R-:W-:Y:S02]  /*10ec0*/  IMAD.MOV.U32 R90, RZ, RZ, R43 ;  /* 0x000000ffff5a7224 */ /* 0x000fe400078e002b */
[----:B------:R-:W-:Y:S01]  /*10ed0*/  IMAD.MOV.U32 R91, RZ, RZ, R56 ;  /* 0x000000ffff5b7224 */ /* 0x000fe200078e0038 */
[C---:B---3--:R-:W-:Y:S01]  /*10ee0*/  HMMA.16816.F32.BF16 R52, R4.reuse, R14, R148 ;  /* 0x0000000e0434723c */ /* 0x048fe20000041894 */
[----:B------:R-:W-:Y:S02]  /*10ef0*/  IMAD.MOV.U32 R39, RZ, RZ, R58 ;  /* 0x000000ffff277224 */ /* 0x000fe400078e003a */
[----:B------:R-:W-:Y:S02]  /*10f00*/  IMAD.MOV.U32 R44, RZ, RZ, R59 ;  /* 0x000000ffff2c7224 */ /* 0x000fe400078e003b */
[----:B------:R-:W-:Y:S01]  /*10f10*/  IMAD.MOV.U32 R46, RZ, RZ, R61 ;  /* 0x000000ffff2e7224 */ /* 0x000fe200078e003d */
[----:B------:R-:W-:Y:S01]  /*10f20*/  HMMA.16816.F32.BF16 R56, R4, R12, R140 ;  /* 0x0000000c0438723c */ /* 0x000fe2000004188c */
[----:B------:R-:W-:-:S02]  /*10f30*/  IMAD.MOV.U32 R31, RZ, RZ, R63 ;  /* 0x000000ffff1f7224 */ /* 0x000fc400078e003f */
[----:B------:R-:W-:Y:S01]  /*10f40*/  IMAD.MOV.U32 R47, RZ, RZ, R2 ;  /* 0x000000ffff2f7224 */ /* 0x000fe200078e0002 */
[----:B------:R-:W-:Y:S02]  /*10f50*/  LOP3.LUT R2, R23, UR30, R30, 0x96, !PT ;  /* 0x0000001e17027c12 */ /* 0x000fe4000f8e961e */
[C---:B-1----:R-:W-:Y:S01]  /*10f60*/  HMMA.16816.F32.BF16 R48, R4.reuse, R8, R152 ;  /* 0x000000080430723c */ /* 0x042fe20000041898 */
[----:B------:R-:W-:Y:S02]  /*10f70*/  IMAD.MOV.U32 R130, RZ, RZ, R114 ;  /* 0x000000ffff827224 */ /* 0x000fe400078e0072 */
[----:B------:R-:W-:Y:S01]  /*10f80*/  IMAD.MOV.U32 R28, RZ, RZ, R112 ;  /* 0x000000ffff1c7224 */ /* 0x000fe200078e0070 */
[----:B------:R-:W-:Y:S01]  /*10f90*/  MOV R131, R113 ;  /* 0x0000007100837202 */ /* 0x000fe20000000f00 */
[----:B------:R-:W1:Y:S01]  /*10fa0*/  LDSM.16.MT88.4 R12, [R186+0x11000] ;  /* 0x01100000ba0c783b */ /* 0x000e620000004200 */
[----:B------:R-:W-:Y:S01]  /*10fb0*/  HMMA.16816.F32.BF16 R60, R4, R18, R136 ;  /* 0x00000012043c723c */ /* 0x000fe20000041888 */
[----:B------:R-:W-:-:S05]  /*10fc0*/  IMAD.MOV.U32 R114, RZ, RZ, R3 ;  /* 0x000000ffff727224 */ /* 0x000fca00078e0003 */
[----:B------:R-:W-:Y:S01]  /*10fd0*/  HMMA.16816.F32.BF16 R40, R4, R10, R144 ;  /* 0x0000000a0428723c */ /* 0x000fe20000041890 */
[----:B------:R-:W-:Y:S01]  /*10fe0*/  IMAD.WIDE.U32 R2, R2, -0x2daee0ad, RZ ;  /* 0xd2511f5302027825 */ /* 0x000fe200078e00ff */
[----:B------:R-:W-:Y:S01]  /*10ff0*/  MOV R30, R46 ;  /* 0x0000002e001e7202 */ /* 0x000fe20000000f00 */
[----:B------:R-:W3:Y:S04]  /*11000*/  LDSM.16.MT88.4 R8, [R188+0x11000] ;  /* 0x01100000bc08783b */ /* 0x000ee80000004200 */
[----:B------:R-:W-:Y:S01]  /*11010*/  LOP3.LUT R6, R21, UR22, R22, 0x96, !PT ;  /* 0x0000001615067c12 */ /* 0x000fe2000f8e9616 */
[----:B------:R-:W-:Y:S01]  /*11020*/  IMAD.MOV.U32 R29, RZ, RZ, R47 ;  /* 0x000000ffff1d7224 */ /* 0x000fe200078e002f */
[----:B------:R-:W-:Y:S01]  /*11030*/  MOV R129, R26 ;  /* 0x0000001a00817202 */ /* 0x000fe20000000f00 */
[----:B------:R-:W-:Y:S01]  /*11040*/  IMAD.MOV.U32 R31, RZ, RZ, R45 ;  /* 0x000000ffff1f7224 */ /* 0x000fe200078e002d */
[----:B------:R-:W4:Y:S01]  /*11050*/  LDSM.16.MT88.4 R16, [R185+0x11000] ;  /* 0x01100000b910783b */ /* 0x000f220000004200 */
[----:B------:R-:W-:Y:S01]  /*11060*/  IMAD.WIDE.U32 R6, R6, -0x2daee0ad, RZ ;  /* 0xd2511f5306067825 */ /* 0x000fe200078e00ff */
[----:B------:R-:W-:-:S04]  /*11070*/  LOP3.LUT R3, R3, UR4, R168, 0x96, !PT ;  /* 0x0000000403037c12 */ /* 0x000fc8000f8e96a8 */
[----:B------:R-:W-:Y:S01]  /*11080*/  LOP3.LUT R4, R7, UR19, R2, 0x96, !PT ;  /* 0x0000001307047c12 */ /* 0x000fe2000f8e9602 */
[----:B------:R-:W-:Y:S01]  /*11090*/  IMAD.MOV.U32 R47, RZ, RZ, R33 ;  /* 0x000000ffff2f7224 */ /* 0x000fe200078e0021 */
[----:B------:R-:W-:Y:S01]  /*110a0*/  MOV R46, R32 ;  /* 0x00000020002e7202 */ /* 0x000fe20000000f00 */
[----:B------:R-:W-:-:S04]  /*110b0*/  IMAD.WIDE.U32 R2, R3, -0x326172a9, RZ ;  /* 0xcd9e8d5703027825 */ /* 0x000fc800078e00ff */
[----:B------:R-:W-:Y:S01]  /*110c0*/  IMAD.WIDE.U32 R32, R4, -0x326172a9, RZ ;  /* 0xcd9e8d5704207825 */ /* 0x000fe200078e00ff */
[----:B------:R-:W-:-:S04]  /*110d0*/  LOP3.LUT R3, R3, UR21, R20, 0x96, !PT ;  /* 0x0000001503037c12 */ /* 0x000fc8000f8e9614 */
[----:B------:R-:W-:Y:S01]  /*110e0*/  LOP3.LUT R2, R33, UR12, R2, 0x96, !PT ;  /* 0x0000000c21027c12 */ /* 0x000fe2000f8e9602 */
[----:B------:R-:W-:Y:S01]  /*110f0*/  IMAD.MOV.U32 R45, RZ, RZ, R115 ;  /* 0x000000ffff2d7224 */ /* 0x000fe200078e0073 */
[----:B------:R-:W-:Y:S01]  /*11100*/  MOV R115, R35 ;  /* 0x0000002300737202 */ /* 0x000fe20000000f00 */
[----:B------:R-:W-:Y:S02]  /*11110*/  IMAD.MOV.U32 R112, RZ, RZ, R34 ;  /* 0x000000ffff707224 */ /* 0x000fe400078e0022 */
[----:B------:R-:W-:-:S04]  /*11120*/  IMAD.WIDE.U32 R4, R3, -0x2daee0ad, RZ ;  /* 0xd2511f5303047825 */ /* 0x000fc800078e00ff */
[----:B------:R-:W-:-:S05]  /*11130*/  IMAD.WIDE.U32 R34, R2, -0x2daee0ad, RZ ;  /* 0xd2511f5302227825 */ /* 0x000fca00078e00ff */
[----:B------:R-:W-:Y:S02]  /*11140*/  LOP3.LUT R2, R35, UR7, R4, 0x96, !PT ;  /* 0x0000000723027c12 */ /* 0x000fe4000f8e9604 */
[----:B------:R-:W-:-:S03]  /*11150*/  LOP3.LUT R4, R5, UR9, R6, 0x96, !PT ;  /* 0x0000000905047c12 */ /* 0x000fc6000f8e9606 */
[----:B------:R-:W-:-:S04]  /*11160*/  IMAD.WIDE.U32 R2, R2, -0x326172a9, RZ ;  /* 0xcd9e8d5702027825 */ /* 0x000fc800078e00ff */
[----:B------:R-:W-:Y:S01]  /*11170*/  IMAD.MOV.U32 R113, RZ, RZ, R27 ;  /* 0x000000ffff717224 */ /* 0x000fe200078e001b */
[----:B------:R-:W-:Y:S01]  /*11180*/  LOP3.LUT R5, R2, 0xffff, RZ, 0xc0, !PT ;  /* 0x0000ffff02057812 */ /* 0x000fe200078ec0ff */
[----:B------:R-:W-:Y:S01]  /*11190*/  IMAD.WIDE.U32 R26, R4, -0x326172a9, RZ ;  /* 0xcd9e8d57041a7825 */ /* 0x000fe200078e00ff */
[--C-:B------:R-:W-:Y:S02]  /*111a0*/  SHF.R.U32.HI R6, RZ, 0x10, R2.reuse ;  /* 0x00000010ff067819 */ /* 0x100fe40000011602 */
[----:B------:R-:W-:Y:S02]  /*111b0*/  SHF.R.U32.HI R7, RZ, 0x8, R5 ;  /* 0x00000008ff077819 */ /* 0x000fe40000011605 */
[----:B------:R-:W-:Y:S02]  /*111c0*/  LOP3.LUT R5, R2, 0xff, RZ, 0xc0, !PT ;  /* 0x000000ff02057812 */ /* 0x000fe400078ec0ff */
[----:B------:R-:W-:Y:S02]  /*111d0*/  SHF.R.U32.HI R4, RZ, 0x18, R2 ;  /* 0x00000018ff047819 */ /* 0x000fe40000011602 */
[----:B------:R-:W-:-:S02]  /*111e0*/  LOP3.LUT R2, R3, UR6, R26, 0x96, !PT ;  /* 0x0000000603027c12 */ /* 0x000fc4000f8e961a */
[----:B------:R-:W-:Y:S02]  /*111f0*/  LOP3.LUT R6, R6, 0xff, RZ, 0xc0, !PT ;  /* 0x000000ff06067812 */ /* 0x000fe400078ec0ff */
[----:B------:R-:W-:Y:S02]  /*11200*/  LOP3.LUT R3, R2, 0xffff, RZ, 0xc0, !PT ;  /* 0x0000ffff02037812 */ /* 0x000fe400078ec0ff */
[----:B------:R-:W-:Y:S02]  /*11210*/  PRMT R6, R6, 0x5410, R4 ;  /* 0x0000541006067816 */ /* 0x000fe40000000004 */
[----:B------:R-:W-:Y:S02]  /*11220*/  SHF.R.U32.HI R4, RZ, 0x8, R3 ;  /* 0x00000008ff047819 */ /* 0x000fe40000011603 */
[----:B------:R-:W-:-:S04]  /*11230*/  LOP3.LUT R3, R2, 0xff, RZ, 0xc0, !PT ;  /* 0x000000ff02037812 */ /* 0x000fc800078ec0ff */
[----:B------:R-:W-:Y:S02]  /*11240*/  PRMT R20, R3, 0x5410, R4 ;  /* 0x0000541003147816 */ /* 0x000fe40000000004 */
[--C-:B------:R-:W-:Y:S02]  /*11250*/  SHF.R.U32.HI R3, RZ, 0x10, R2.reuse ;  /* 0x00000010ff037819 */ /* 0x100fe40000011602 */
[----:B------:R-:W-:Y:S02]  /*11260*/  PRMT R7, R5, 0x5410, R7 ;  /* 0x0000541005077816 */ /* 0x000fe40000000007 */
[----:B------:R-:W-:Y:S02]  /*11270*/  SHF.R.U32.HI R5, RZ, 0x18, R2 ;  /* 0x00000018ff057819 */ /* 0x000fe40000011602 */
[----:B------:R-:W-:Y:S02]  /*11280*/  LOP3.LUT R4, R3, 0xff, RZ, 0xc0, !PT ;  /* 0x000000ff03047812 */ /* 0x000fe400078ec0ff */
[----:B------:R-:W-:-:S02]  /*11290*/  HSET2.LE.AND R2, R7, R0, PT ;  /* 0x0000000007027233 */ /* 0x000fc40003803000 */
[--C-:B------:R-:W-:Y:S02]  /*112a0*/  HSET2.LE.AND R3, R6, R0.reuse, PT ;  /* 0x0000000006037233 */ /* 0x100fe40003803000 */
[----:B------:R-:W-:Y:S01]  /*112b0*/  PRMT R4, R4, 0x5410, R5 ;  /* 0x0000541004047816 */ /* 0x000fe20000000005 */
[----:B------:R-:W-:Y:S01]  /*112c0*/  IMAD.MOV.U32 R137, RZ, RZ, R130 ;  /* 0x000000ffff897224 */ /* 0x000fe200078e0082 */
[----:B------:R-:W-:Y:S01]  /*112d0*/  LOP3.LUT R6, R2, R129, RZ, 0xc0, !PT ;  /* 0x0000008102067212 */ /* 0x000fe200078ec0ff */
[----:B------:R-:W-:Y:S01]  /*112e0*/  IMAD.MOV.U32 R138, RZ, RZ, R131 ;  /* 0x000000ffff8a7224 */ /* 0x000fe200078e0083 */
[----:B------:R-:W-:Y:S02]  /*112f0*/  LOP3.LUT R7, R3, R170, RZ, 0xc0, !PT ;  /* 0x000000aa03077212 */ /* 0x000fe400078ec0ff */
[--C-:B------:R-:W-:Y:S02]  /*11300*/  HSET2.LE.AND R2, R20, R0.reuse, PT ;  /* 0x0000000014027233 */ /* 0x100fe40003803000 */
[----:B------:R-:W-:Y:S01]  /*11310*/  HSET2.LE.AND R3, R4, R0, PT ;  /* 0x0000000004037233 */ /* 0x000fe20003803000 */
[----:B------:R-:W-:Y:S01]  /*11320*/  IMAD.MOV.U32 R131, RZ, RZ, R44 ;  /* 0x000000ffff837224 */ /* 0x000fe200078e002c */
[----:B------:R-:W-:Y:S01]  /*11330*/  MOV R139, R28 ;  /* 0x0000001c008b7202 */ /* 0x000fe20000000f00 */
[----:B------:R-:W-:Y:S01]  /*11340*/  IMAD.MOV.U32 R128, RZ, RZ, R29 ;  /* 0x000000ffff807224 */ /* 0x000fe200078e001d */
[----:B------:R-:W-:Y:S01]  /*11350*/  LOP3.LUT R4, R2, R137, RZ, 0xc0, !PT ;  /* 0x0000008902047212 */ /* 0x000fe200078ec0ff */
[----:B------:R-:W-:Y:S01]  /*11360*/  IMAD.MOV.U32 R129, RZ, RZ, R30 ;  /* 0x000000ffff817224 */ /* 0x000fe200078e001e */
[----:B------:R-:W-:Y:S01]  /*11370*/  LOP3.LUT R5, R3, R138, RZ, 0xc0, !PT ;  /* 0x0000008a03057212 */ /* 0x000fe200078ec0ff */
[----:B------:R-:W-:Y:S01]  /*11380*/  IMAD.MOV.U32 R44, RZ, RZ, R196 ;  /* 0x000000ffff2c7224 */ /* 0x000fe200078e00c4 */
        /* <DEDUP_REMOVED lines=9> */
[----:B------:R2:W5:Y:S02]  /*11420*/  LDL.LU R196, [R1+0x100] ;  /* 0x0001000001c47983 */ /* 0x0005640000300800 */
[C---:B------:R-:W-:Y:S02]  /*11430*/  HMMA.16816.F32.BF16 R44, R4.reuse, R14, R216 ;  /* 0x0000000e042c723c */ /* 0x040fe400000418d8 */
        /* <DEDUP_REMOVED lines=24> */
[----:B------:R2:W5:Y:S01]  /*115c0*/  LDL.LU R195, [R1+0xfc] ;  /* 0x0000fc0001c37983 */ /* 0x0005620000300800 */
[----:B------:R-:W-:Y:S01]  /*115d0*/  MOV R130, R194 ;  /* 0x000000c200827202 */ /* 0x000fe20000000f00 */
[----:B------:R-:W-:Y:S01]  /*115e0*/  IMAD.MOV.U32 R152, RZ, RZ, R100 ;  /* 0x000000ffff987224 */ /* 0x000fe200078e0064 */
[----:B------:R-:W-:Y:S01]  /*115f0*/  MOV R126, R131 ;  /* 0x00000083007e7202 */ /* 0x000fe20000000f00 */
[----:B------:R-:W-:Y:S01]  /*11600*/  IMAD.MOV.U32 R243, RZ, RZ, R102 ;  /* 0x000000fffff37224 */ /* 0x000fe200078e0066 */
[----:B------:R-:W-:Y:S01]  /*11610*/  MOV R242, R101 ;  /* 0x0000006500f27202 */ /* 0x000fe20000000f00 */
[----:B------:R2:W5:Y:S01]  /*11620*/  LDL.LU R194, [R1+0xf8] ;  /* 0x0000f80001c27983 */ /* 0x0005620000300800 */
[----:B------:R-:W-:Y:S01]  /*11630*/  MOV R2, R103 ;  /* 0x0000006700027202 */ /* 0x000fe20000000f00 */
[----:B------:R-:W-:Y:S01]  /*11640*/  IMAD.MOV.U32 R129, RZ, RZ, R193 ;  /* 0x000000ffff817224 */ /* 0x000fe200078e00c1 */
[----:B------:R-:W-:Y:S01]  /*11650*/  MOV R131, R190 ;  /* 0x000000be00837202 */ /* 0x000fe20000000f00 */
[----:B------:R2:W5:Y:S04]  /*11660*/  LDL.LU R193, [R1+0xf4] ;  /* 0x0000f40001c17983 */ /* 0x0005680000300800 */
[----:B------:R2:W5:Y:S01]  /*11670*/  LDL.LU R190, [R1+0xf0] ;  /* 0x0000f00001be7983 */ /* 0x0005620000300800 */
[----:B-1----:R-:W-:Y:S03]  /*11680*/  HMMA.16816.F32.BF16 R100, R4, R14, R180 ;  /* 0x0000000e0464723c */ /* 0x002fe600000418b4 */
[----:B------:R-:W1:Y:S01]  /*11690*/  LDSM.16.MT88.4 R28, [R187+0x11000] ;  /* 0x01100000bb1c783b */ /* 0x000e620000004200 */
[----:B------:R-:W-:-:S03]  /*116a0*/  MOV R170, R91 ;  /* 0x0000005b00aa7202 */ /* 0x000fc60000000f00 */
[----:B------:R-:W-:Y:S01]  /*116b0*/  LDSM.16.MT88.4 R20, [R187+0x13000] ;  /* 0x01300000bb14783b */ /* 0x000fe20000004200 */
[----:B------:R-:W-:Y:S01]  /*116c0*/  IMAD.MOV.U32 R182, RZ, RZ, R189 ;  /* 0x000000ffffb67224 */ /* 0x000fe200078e00bd */
[----:B------:R-:W-:Y:S02]  /*116d0*/  MOV R183, R184 ;  /* 0x000000b800b77202 */ /* 0x000fe40000000f00 */
[----:B------:R2:W5:Y:S04]  /*116e0*/  LDL.LU R189, [R1+0xec] ;  /* 0x0000ec0001bd7983 */ /* 0x0005680000300800 */
[----:B------:R2:W5:Y:S01]  /*116f0*/  LDL.LU R184, [R1+0xe8] ;  /* 0x0000e80001b87983 */ /* 0x0005620000300800 */
[C---:B------:R-:W-:Y:S03]  /*11700*/  HMMA.16816.F32.BF16 R164, R4.reuse, R16, R164 ;  /* 0x0000001004a4723c */ /* 0x040fe600000418a4 */
[----:B------:R-:W3:Y:S03]  /*11710*/  LDSM.16.MT88.4 R16, [R185+0x13000] ;  /* 0x01300000b910783b */ /* 0x000ee60000004200 */
[----:B------:R-:W-:Y:S01]  /*11720*/  HMMA.16816.F32.BF16 R76, R4, R10, R76 ;  /* 0x0000000a044c723c */ /* 0x000fe2000004184c */
[----:B------:R-:W4:Y:S01]  /*11730*/  LDSM.16.MT88.4 R8, [R188+0x13000] ;  /* 0x01300000bc08783b */ /* 0x000f220000004200 */
[----:B------:R-:W-:Y:S01]  /*11740*/  IMAD.MOV.U32 R3, RZ, RZ, R88 ;  /* 0x000000ffff037224 */ /* 0x000fe200078e0058 */
[----:B------:R-:W-:Y:S01]  /*11750*/  MOV R219, R89 ;  /* 0x0000005900db7202 */ /* 0x000fe20000000f00 */
[----:B------:R-:W-:Y:S01]  /*11760*/  IMAD.MOV.U32 R218, RZ, RZ, R90 ;  /* 0x000000ffffda7224 */ /* 0x000fe200078e005a */
[----:B------:R-:W-:Y:S01]  /*11770*/  MOV R217, R98 ;  /* 0x0000006200d97202 */ /* 0x000fe20000000f00 */
[----:B------:R-:W-:Y:S01]  /*11780*/  IMAD.MOV.U32 R216, RZ, RZ, R99 ;  /* 0x000000ffffd87224 */ /* 0x000fe200078e0063 */
[----:B------:R-:W-:Y:S01]  /*11790*/  MOV R241, R96 ;  /* 0x0000006000f17202 */ /* 0x000fe20000000f00 */
[----:B------:R-:W-:-:S02]  /*117a0*/  IMAD.MOV.U32 R240, RZ, RZ, R97 ;  /* 0x000000fffff07224 */ /* 0x000fc400078e0061 */
[C---:B------:R-:W-:Y:S01]  /*117b0*/  HMMA.16816.F32.BF16 R96, R4.reuse, R12, R228 ;  /* 0x0000000c0460723c */ /* 0x040fe200000418e4 */
[----:B------:R-:W-:Y:S05]  /*117c0*/  LDSM.16.MT88.4 R12, [R186+0x15000] ;  /* 0x01500000ba0c783b */ /* 0x000fea0000004200 */
[C---:B-1----:R-:W-:Y:S06]  /*117d0*/  HMMA.16816.F32.BF16 R140, R4.reuse, R28, R92 ;  /* 0x0000001c048c723c */ /* 0x042fec000004185c */
[C---:B---3--:R-:W-:Y:S06]  /*117e0*/  HMMA.16816.F32.BF16 R88, R4.reuse, R16, R248 ;  /* 0x000000100458723c */ /* 0x048fec00000418f8 */
[C---:B------:R-:W-:Y:S01]  /*117f0*/  HMMA.16816.F32.BF16 R92, R4.reuse, R18, R236 ;  /* 0x00000012045c723c */ /* 0x040fe200000418ec */
[----:B------:R-:W1:Y:S05]  /*11800*/  LDSM.16.MT88.4 R16, [R185+0x15000] ;  /* 0x01500000b910783b */ /* 0x000e6a0000004200 */
[C---:B----4-:R-:W-:Y:S06]  /*11810*/  HMMA.16816.F32.BF16 R104, R4.reuse, R8, R104 ;  /* 0x000000080468723c */ /* 0x050fec0000041868 */
[----:B------:R-:W-:Y:S01]  /*11820*/  HMMA.16816.F32.BF16 R108, R4, R10, R108 ;  /* 0x0000000a046c723c */ /* 0x000fe2000004186c */
[----:B------:R-:W3:Y:S01]  /*11830*/  LDSM.16.MT88.4 R8, [R188+0x15000] ;  /* 0x01500000bc08783b */ /* 0x000ee20000004200 */
[----:B------:R-:W-:Y:S01]  /*11840*/  IMAD.MOV.U32 R127, RZ, RZ, R112 ;  /* 0x000000ffff7f7224 */ /* 0x000fe200078e0070 */
[----:B------:R-:W-:-:S03]  /*11850*/  MOV R144, R153 ;  /* 0x0000009900907202 */ /* 0x000fc60000000f00 */
[C---:B------:R-:W-:Y:S01]  /*11860*/  HMMA.16816.F32.BF16 R84, R4.reuse, R30, R84 ;  /* 0x0000001e0454723c */ /* 0x040fe20000041854 */
[----:B------:R-:W4:Y:S01]  /*11870*/  LDSM.16.MT88.4 R28, [R187+0x15000] ;  /* 0x01500000bb1c783b */ /* 0x000f220000004200 */
[----:B------:R-:W-:Y:S01]  /*11880*/  IMAD.MOV.U32 R145, RZ, RZ, R154 ;  /* 0x000000ffff917224 */ /* 0x000fe200078e009a */
[----:B------:R-:W-:Y:S01]  /*11890*/  MOV R146, R155 ;  /* 0x0000009b00927202 */ /* 0x000fe20000000f00 */
[----:B------:R-:W-:Y:S01]  /*118a0*/  IMAD.MOV.U32 R154, RZ, RZ, R114 ;  /* 0x000000ffff9a7224 */ /* 0x000fe200078e0072 */
[----:B------:R-:W-:Y:S01]  /*118b0*/  MOV R155, R113 ;  /* 0x00000071009b7202 */ /* 0x000fe20000000f00 */
[----:B------:R-:W-:Y:S01]  /*118c0*/  IMAD.MOV.U32 R250, RZ, RZ, R216 ;  /* 0x000000fffffa7224 */ /* 0x000fe200078e00d8 */
[----:B------:R-:W-:Y:S02]  /*118d0*/  MOV R153, R115 ;  /* 0x0000007300997202 */ /* 0x000fe40000000f00 */
[----:B------:R-:W-:Y:S01]  /*118e0*/  MOV R251, R217 ;  /* 0x000000d900fb7202 */ /* 0x000fe20000000f00 */
[----:B------:R-:W-:Y:S01]  /*118f0*/  HMMA.16816.F32.BF16 R112, R4, R20, R116 ;  /* 0x000000140470723c */ /* 0x000fe20000041874 */
[----:B------:R-:W-:Y:S01]  /*11900*/  IMAD.MOV.U32 R217, RZ, RZ, R170 ;  /* 0x000000ffffd97224 */ /* 0x000fe200078e00aa */
[----:B------:R-:W-:Y:S01]  /*11910*/  MOV R180, R168 ;  /* 0x000000a800b47202 */ /* 0x000fe20000000f00 */
[----:B------:R-:W-:Y:S01]  /*11920*/  IMAD.MOV.U32 R181, RZ, RZ, R169 ;  /* 0x000000ffffb57224 */ /* 0x000fe200078e00a9 */
[----:B------:R-:W-:-:S02]  /*11930*/  MOV R216, R171 ;  /* 0x000000ab00d87202 */ /* 0x000fc40000000f00 */
[C---:B------:R-:W-:Y:S01]  /*11940*/  HMMA.16816.F32.BF16 R116, R4.reuse, R22, R124 ;  /* 0x000000160474723c */ /* 0x040fe2000004187c */
[----:B------:R-:W-:Y:S05]  /*11950*/  LDSM.16.MT88.4 R20, [R187+0x17000] ;  /* 0x01700000bb14783b */ /* 0x000fea0000004200 */
[C---:B-1----:R-:W-:Y:S06]  /*11960*/  HMMA.16816.F32.BF16 R124, R4.reuse, R16, R244 ;  /* 0x00000010047c723c */ /* 0x042fec00000418f4 */
[C---:B------:R-:W-:Y:S01]  /*11970*/  HMMA.16816.F32.BF16 R168, R4.reuse, R18, R232 ;  /* 0x0000001204a8723c */ /* 0x040fe200000418e8 */
[----:B------:R-:W1:Y:S05]  /*11980*/  LDSM.16.MT88.4 R16, [R185+0x17000] ;  /* 0x01700000b910783b */ /* 0x000e6a0000004200 */
[----:B------:R-:W-:Y:S01]  /*11990*/  HMMA.16816.F32.BF16 R244, R4, R14, R172 ;  /* 0x0000000e04f4723c */ /* 0x000fe200000418ac */
[----:B------:R-:W-:Y:S01]  /*119a0*/  IMAD.MOV.U32 R232, RZ, RZ, R250 ;  /* 0x000000ffffe87224 */ /* 0x000fe200078e00fa */
[----:B------:R-:W-:Y:S01]  /*119b0*/  MOV R233, R251 ;  /* 0x000000fb00e97202 */ /* 0x000fe20000000f00 */
[----:B------:R-:W-:Y:S01]  /*119c0*/  IMAD.MOV.U32 R234, RZ, RZ, R240 ;  /* 0x000000ffffea7224 */ /* 0x000fe200078e00f0 */
[----:B------:R-:W-:-:S02]  /*119d0*/  MOV R235, R241 ;  /* 0x000000f100eb7202 */ /* 0x000fc40000000f00 */
[C---:B------:R-:W-:Y:S01]  /*119e0*/  HMMA.16816.F32.BF16 R248, R4.reuse, R12, R224 ;  /* 0x0000000c04f8723c */ /* 0x040fe200000418e0 */
[----:B------:R-:W2:Y:S05]  /*119f0*/  LDSM.16.MT88.4 R12, [R186+0x17000] ;  /* 0x01700000ba0c783b */ /* 0x000eaa0000004200 */
[----:B---3--:R-:W-:Y:S01]  /*11a00*/  HMMA.16816.F32.BF16 R236, R4, R10, R120 ;  /* 0x0000000a04ec723c */ /* 0x008fe20000041878 */
[----:B------:R-:W-:Y:S01]  /*11a10*/  IMAD.MOV.U32 R226, RZ, RZ, R242 ;  /* 0x000000ffffe27224 */ /* 0x000fe200078e00f2 */
[----:B------:R-:W-:-:S04]  /*11a20*/  MOV R227, R243 ;  /* 0x000000f300e37202 */ /* 0x000fc80000000f00 */
[C---:B------:R-:W-:Y:S01]  /*11a30*/  HMMA.16816.F32.BF16 R240, R4.reuse, R8, R160 ;  /* 0x0000000804f0723c */ /* 0x040fe200000418a0 */
[----:B------:R-:W3:Y:S05]  /*11a40*/  LDSM.16.MT88.4 R8, [R188+0x17000] ;  /* 0x01700000bc08783b */ /* 0x000eea0000004200 */
[----:B----4-:R-:W-:Y:S01]  /*11a50*/  HMMA.16816.F32.BF16 R228, R4, R28, R80 ;  /* 0x0000001c04e4723c */ /* 0x010fe20000041850 */
[----:B------:R-:W-:Y:S01]  /*11a60*/  IMAD.MOV.U32 R123, RZ, RZ, R226 ;  /* 0x000000ffff7b7224 */ /* 0x000fe200078e00e2 */
[----:B------:R-:W-:Y:S01]  /*11a70*/  MOV R122, R227 ;  /* 0x000000e3007a7202 */ /* 0x000fe20000000f00 */
[----:B------:R-:W-:Y:S01]  /*11a80*/  IMAD.MOV.U32 R121, RZ, RZ, R180 ;  /* 0x000000ffff797224 */ /* 0x000fe200078e00b4 */
[----:B------:R-:W-:Y:S01]  /*11a90*/  MOV R120, R181 ;  /* 0x000000b500787202 */ /* 0x000fe20000000f00 */
[----:B------:R-:W4:Y:S02]  /*11aa0*/  LDSM.16.MT88.4 R160, [R185+0x11800] ;  /* 0x01180000b9a0783b */ /* 0x000f240000004200 */
[----:B------:R-:W-:-:S02]  /*11ab0*/  MOV R83, R2 ;  /* 0x0000000200537202 */ /* 0x000fc40000000f00 */
[----:B------:R-:W-:Y:S01]  /*11ac0*/  LOP3.LUT R2, R27, UR35, R32, 0x96, !PT ;  /* 0x000000231b027c12 */ /* 0x000fe2000f8e9620 */
[----:B------:R-:W-:Y:S01]  /*11ad0*/  IMAD.MOV.U32 R82, RZ, RZ, R3 ;  /* 0x000000ffff527224 */ /* 0x000fe200078e0003 */
[----:B-1----:R-:W-:Y:S01]  /*11ae0*/  HMMA.16816.F32.BF16 R224, R4, R16, R72 ;  /* 0x0000001004e0723c */ /* 0x002fe20000041848 */
[----:B------:R-:W-:Y:S02]  /*11af0*/  IMAD.MOV.U32 R80, RZ, RZ, R218 ;  /* 0x000000ffff507224 */ /* 0x000fe400078e00da */
[----:B------:R-:W-:Y:S01]  /*11b00*/  IMAD.WIDE.U32 R2, R2, -0x2daee0ad, RZ ;  /* 0xd2511f5302027825 */ /* 0x000fe200078e00ff */
[----:B------:R-:W-:-:S03]  /*11b10*/  MOV R81, R219 ;  /* 0x000000db00517202 */ /* 0x000fc60000000f00 */
[----:B------:R-:W-:Y:S01]  /*11b20*/  IMAD.MOV.U32 R75, RZ, RZ, R182 ;  /* 0x000000ffff4b7224 */ /* 0x000fe200078e00b6 */
[----:B------:R-:W-:Y:S01]  /*11b30*/  MOV R74, R183 ;  /* 0x000000b7004a7202 */ /* 0x000fe20000000f00 */
[----:B------:R-:W-:Y:S01]  /*11b40*/  IMAD.MOV.U32 R73, RZ, RZ, R216 ;  /* 0x000000ffff497224 */ /* 0x000fe200078e00d8 */
[----:B------:R-:W-:Y:S01]  /*11b50*/  MOV R72, R217 ;  /* 0x000000d900487202 */ /* 0x000fe20000000f00 */
[C---:B------:R-:W-:Y:S06]  /*11b60*/  HMMA.16816.F32.BF16 R232, R4.reuse, R30, R232 ;  /* 0x0000001e04e8723c */ /* 0x040fec00000418e8 */
[C---:B--2---:R-:W-:Y:S06]  /*11b70*/  HMMA.16816.F32.BF16 R180, R4.reuse, R12, R64 ;  /* 0x0000000c04b4723c */ /* 0x044fec0000041840 */
[C---:B------:R-:W-:Y:S06]  /*11b80*/  HMMA.16816.F32.BF16 R172, R4.reuse, R14, R60 ;  /* 0x0000000e04ac723c */ /* 0x040fec000004183c */
[C---:B------:R-:W-:Y:S06]  /*11b90*/  HMMA.16816.F32.BF16 R216, R4.reuse, R18, R68 ;  /* 0x0000001204d8723c */ /* 0x040fec0000041844 */
[C---:B------:R-:W-:Y:S06]  /*11ba0*/  HMMA.16816.F32.BF16 R12, R4.reuse, R20, R48 ;  /* 0x00000014040c723c */ /* 0x040fec0000041830 */
[C---:B---3--:R-:W-:Y:S06]  /*11bb0*/  HMMA.16816.F32.BF16 R28, R4.reuse, R8, R56 ;  /* 0x00000008041c723c */ /* 0x048fec0000041838 */
[C---:B------:R-:W-:Y:S06]  /*11bc0*/  HMMA.16816.F32.BF16 R16, R4.reuse, R10, R52 ;  /* 0x0000000a0410723c */ /* 0x040fec0000041834 */
[----:B------:R-:W-:Y:S01]  /*11bd0*/  HMMA.16816.F32.BF16 R20, R4, R22, R40 ;  /* 0x000000160414723c */ /* 0x000fe20000041828 */
[----:B------:R-:W-:Y:S01]  /*11be0*/  SHF.R.U32.HI R9, RZ, 0x18, R2 ;  /* 0x00000018ff097819 */ /* 0x000fe20000011602 */
[----:B------:R-:W-:Y:S01]  /*11bf0*/  IMAD.MOV.U32 R67, RZ, RZ, R128 ;  /* 0x000000ffff437224 */ /* 0x000fe200078e0080 */
[----:B------:R-:W-:Y:S01]  /*11c00*/  MOV R70, R153 ;  /* 0x0000009900467202 */ /* 0x000fe20000000f00 */
[----:B------:R-:W-:Y:S01]  /*11c10*/  IMAD.MOV.U32 R71, RZ, RZ, R152 ;  /* 0x000000ffff477224 */ /* 0x000fe200078e0098 */
[----:B------:R-:W-:Y:S01]  /*11c20*/  MOV R63, R123 ;  /* 0x0000007b003f7202 */ /* 0x000fe20000000f00 */
[----:B------:R-:W-:Y:S01]  /*11c30*/  IMAD.MOV.U32 R62, RZ, RZ, R122 ;  /* 0x000000ffff3e7224 */ /* 0x000fe200078e007a */
[----:B------:R-:W-:Y:S01]  /*11c40*/  LOP3.LUT R4, R2, 0xffff, RZ, 0xc0, !PT ;  /* 0x0000ffff02047812 */ /* 0x000fe200078ec0ff */
[----:B------:R-:W1:Y:S01]  /*11c50*/  LDSM.16.MT88.4 R40, [R185+0x13800] ;  /* 0x01380000b928783b */ /* 0x000e620000004200 */
[----:B------:R-:W-:-:S02]  /*11c60*/  LOP3.LUT R3, R3, UR8, R34, 0x96, !PT ;  /* 0x0000000803037c12 */ /* 0x000fc4000f8e9622 */
[----:B------:R-:W-:Y:S01]  /*11c70*/  SHF.R.U32.HI R5, RZ, 0x8, R4 ;  /* 0x00000008ff057819 */ /* 0x000fe20000011604 */
[----:B------:R-:W-:Y:S01]  /*11c80*/  IMAD.MOV.U32 R69, RZ, RZ, R154 ;  /* 0x000000ffff457224 */ /* 0x000fe200078e009a */
[----:B------:R-:W-:Y:S01]  /*11c90*/  LOP3.LUT R4, R2, 0xff, RZ, 0xc0, !PT ;  /* 0x000000ff02047812 */ /* 0x000fe200078ec0ff */
[----:B------:R-:W-:Y:S01]  /*11ca0*/  LDSM.16.MT88.4 R48, [R186+0x13800] ;  /* 0x01380000ba30783b */ /* 0x000fe20000004200 */
[----:B------:R-:W-:Y:S02]  /*11cb0*/  SHF.R.U32.HI R6, RZ, 0x10, R2 ;  /* 0x00000010ff067819 */ /* 0x000fe40000011602 */
[----:B------:R-:W-:Y:S01]  /*11cc0*/  PRMT R10, R4, 0x5410, R5 ;  /* 0x00005410040a7816 */ /* 0x000fe20000000005 */
[----:B------:R-:W-:Y:S01]  /*11cd0*/  LDSM.16.MT88.4 R56, [R188+0x13800] ;  /* 0x01380000bc38783b */ /* 0x000fe20000004200 */
[----:B------:R-:W-:Y:S02]  /*11ce0*/  LOP3.LUT R4, R3, 0xffff, RZ, 0xc0, !PT ;  /* 0x0000ffff03047812 */ /* 0x000fe400078ec0ff */
[----:B------:R-:W-:-:S02]  /*11cf0*/  SHF.R.U32.HI R5, RZ, 0x10, R3 ;  /* 0x00000010ff057819 */ /* 0x000fc40000011603 */
[----:B------:R-:W-:Y:S02]  /*11d00*/  LOP3.LUT R8, R3, 0xff, RZ, 0xc0, !PT ;  /* 0x000000ff03087812 */ /* 0x000fe400078ec0ff */
[----:B------:R-:W-:Y:S02]  /*11d10*/  SHF.R.U32.HI R7, RZ, 0x18, R3 ;  /* 0x00000018ff077819 */ /* 0x000fe40000011603 */
[----:B------:R-:W-:Y:S02]  /*11d20*/  SHF.R.U32.HI R4, RZ, 0x8, R4 ;  /* 0x00000008ff047819 */ /* 0x000fe40000011604 */
[----:B------:R-:W-:Y:S02]  /*11d30*/  LOP3.LUT R2, R6, 0xff, RZ, 0xc0, !PT ;  /* 0x000000ff06027812 */ /* 0x000fe400078ec0ff */
[----:B------:R-:W-:Y:S02]  /*11d40*/  LOP3.LUT R3, R5, 0xff, RZ, 0xc0, !PT ;  /* 0x000000ff05037812 */ /* 0x000fe400078ec0ff */
[----:B------:R-:W-:-:S02]  /*11d50*/  PRMT R5, R8, 0x5410, R4 ;  /* 0x0000541008057816 */ /* 0x000fc40000000004 */
[----:B------:R-:W-:Y:S02]  /*11d60*/  PRMT R2, R2, 0x5410, R9 ;  /* 0x0000541002027816 */ /* 0x000fe40000000009 */
[----:B------:R-:W-:Y:S02]  /*11d70*/  PRMT R4, R3, 0x5410, R7 ;  /* 0x0000541003047816 */ /* 0x000fe40000000007 */
[--C-:B------:R-:W-:Y:S02]  /*11d80*/  HSET2.LE.AND R3, R5, R0.reuse, PT ;  /* 0x0000000005037233 */ /* 0x100fe40003803000 */
[--C-:B------:R-:W-:Y:S02]  /*11d90*/  HSET2.LE.AND R2, R2, R0.reuse, PT ;  /* 0x0000000002027233 */ /* 0x100fe40003803000 */
[--C-:B------:R-:W-:Y:S02]  /*11da0*/  HSET2.LE.AND R4, R4, R0.reuse, PT ;  /* 0x0000000004047233 */ /* 0x100fe40003803000 */
[----:B------:R-:W-:-:S02]  /*11db0*/  HSET2.LE.AND R0, R10, R0, PT ;  /* 0x000000000a007233 */ /* 0x000fc40003803000 */
[----:B------:R-:W-:Y:S01]  /*11dc0*/  MOV R128, R131 ;  /* 0x0000008300807202 */ /* 0x000fe20000000f00 */
[----:B------:R-:W-:Y:S02]  /*11dd0*/  IMAD.MOV.U32 R122, RZ, RZ, R136 ;  /* 0x000000ffff7a7224 */ /* 0x000fe400078e0088 */
[----:B------:R-:W-:Y:S02]  /*11de0*/  LOP3.LUT R130, R0, R130, RZ, 0xc0, !PT ;  /* 0x0000008200827212 */ /* 0x000fe400078ec0ff */
[----:B------:R-:W-:Y:S01]  /*11df0*/  LOP3.LUT R128, R3, R128, RZ, 0xc0, !PT ;  /* 0x0000008003807212 */ /* 0x000fe200078ec0ff */
[----:B------:R-:W-:Y:S01]  /*11e00*/  IMAD.MOV.U32 R3, RZ, RZ, R70 ;  /* 0x000000ffff037224 */ /* 0x000fe200078e0046 */
[----:B------:R-:W-:Y:S01]  /*11e10*/  MOV R0, R71 ;  /* 0x0000004700007202 */ /* 0x000fe20000000f00 */
[----:B------:R-:W-:Y:S01]  /*11e20*/  IMAD.MOV.U32 R70, RZ, RZ, R138 ;  /* 0x000000ffff467224 */ /* 0x000fe200078e008a */
[----:B------:R-:W-:Y:S02]  /*11e30*/  MOV R123, R137 ;  /* 0x00000089007b7202 */ /* 0x000fe40000000f00 */
[----:B------:R-:W-:-:S02]  /*11e40*/  MOV R71, R139 ;  /* 0x0000008b00477202 */ /* 0x000fc40000000f00 */
[----:B------:R-:W2:Y:S01]  /*11e50*/  LDSM.16.MT88.4 R136, [R187+0x11800] ;  /* 0x01180000bb88783b */ /* 0x000ea20000004200 */
[----:B------:R-:W-:Y:S01]  /*11e60*/  IMAD.MOV.U32 R52, RZ, RZ, R72 ;  /* 0x000000ffff347224 */ /* 0x000fe200078e0048 */
[----:B------:R-:W-:Y:S01]  /*11e70*/  MOV R53, R73 ;  /* 0x0000004900357202 */ /* 0x000fe20000000f00 */
[----:B------:R-:W-:Y:S01]  /*11e80*/  IMAD.MOV.U32 R54, RZ, RZ, R74 ;  /* 0x000000ffff367224 */ /* 0x000fe200078e004a */
[----:B------:R-:W-:Y:S02]  /*11e90*/  MOV R55, R75 ;  /* 0x0000004b00377202 */ /* 0x000fe40000000f00 */
[----:B------:R-:W3:Y:S01]  /*11ea0*/  LDSM.16.MT88.4 R72, [R185+0x15800] ;  /* 0x01580000b948783b */ /* 0x000ee20000004200 */
[----:B------:R-:W-:Y:S02]  /*11eb0*/  MOV R68, R155 ;  /* 0x0000009b00447202 */ /* 0x000fe40000000f00 */
[----:B------:R-:W-:Y:S01]  /*11ec0*/  MOV R10, R67 ;  /* 0x00000043000a7202 */ /* 0x000fe20000000f00 */
[----:B------:R-:W3:Y:S04]  /*11ed0*/  LDSM.16.MT88.4 R152, [R186+0x11800] ;  /* 0x01180000ba98783b */ /* 0x000ee80000004200 */
[----:B------:R-:W3:Y:S01]  /*11ee0*/  LDSM.16.MT88.4 R64, [R187+0x13800] ;  /* 0x01380000bb40783b */ /* 0x000ee20000004200 */
[----:B------:R-:W-:Y:S01]  /*11ef0*/  IMAD.MOV.U32 R5, RZ, RZ, R134 ;  /* 0x000000ffff057224 */ /* 0x000fe200078e0086 */
[----:B------:R-:W-:-:S04]  /*11f00*/  LOP3.LUT R129, R4, R129, RZ, 0xc0, !PT ;  /* 0x0000008104817212 */ /* 0x000fc800078ec0ff */
[----:B------:R-:W-:Y:S01]  /*11f10*/  LOP3.LUT R131, R2, R5, RZ, 0xc0, !PT ;  /* 0x0000000502837212 */ /* 0x000fe200078ec0ff */
[----:B------:R-:W-:Y:S01]  /*11f20*/  IMAD.MOV.U32 R134, RZ, RZ, R68 ;  /* 0x000000ffff867224 */ /* 0x000fe200078e0044 */
[----:B------:R-:W-:Y:S01]  /*11f30*/  MOV R2, R69 ;  /* 0x0000004500027202 */ /* 0x000fe20000000f00 */
[----:B------:R-:W-:Y:S01]  /*11f40*/  IMAD.MOV.U32 R60, RZ, RZ, R120 ;  /* 0x000000ffff3c7224 */ /* 0x000fe200078e0078 */
[----:B------:R-:W-:Y:S01]  /*11f50*/  MOV R61, R121 ;  /* 0x00000079003d7202 */ /* 0x000fe20000000f00 */
[----:B------:R-:W-:Y:S02]  /*11f60*/  IMAD.MOV.U32 R68, RZ, RZ, R144 ;  /* 0x000000ffff447224 */ /* 0x000fe400078e0090 */
[----:B----4-:R-:W-:Y:S01]  /*11f70*/  HMMA.16816.F32.BF16 R164, R128, R160, R164 ;  /* 0x000000a080a4723c */ /* 0x010fe200000418a4 */
[----:B------:R-:W-:Y:S01]  /*11f80*/  MOV R69, R145 ;  /* 0x0000009100457202 */ /* 0x000fe20000000f00 */
[----:B------:R-:W-:Y:S01]  /*11f90*/  IMAD.MOV.U32 R120, RZ, RZ, R146 ;  /* 0x000000ffff787224 */ /* 0x000fe200078e0092 */
[----:B------:R-:W-:-:S02]  /*11fa0*/  MOV R121, R147 ;  /* 0x0000009300797202 */ /* 0x000fc40000000f00 */
[----:B------:R-:W4:Y:S01]  /*11fb0*/  LDSM.16.MT88.4 R144, [R188+0x11800] ;  /* 0x01180000bc90783b */ /* 0x000f220000004200 */
[C---:B------:R-:W-:Y:S06]  /*11fc0*/  HMMA.16816.F32.BF16 R160, R128.reuse, R162, R36 ;  /* 0x000000a280a0723c */ /* 0x040fec0000041824 */
[C---:B-1----:R-:W-:Y:S06]  /*11fd0*/  HMMA.16816.F32.BF16 R36, R128.reuse, R40, R88 ;  /* 0x000000288024723c */ /* 0x042fec0000041858 */
[C---:B--2---:R-:W-:Y:S01]  /*11fe0*/  HMMA.16816.F32.BF16 R140, R128.reuse, R136, R140 ;  /* 0x00000088808c723c */ /* 0x044fe2000004188c */
        /* <DEDUP_REMOVED lines=8> */
[----:B------:R-:W-:Y:S01]  /*12070*/  MOV R11, R61 ;  /* 0x0000003d000b7202 */ /* 0x000fe20000000f00 */
[----:B------:R-:W-:Y:S02]  /*12080*/  LDSM.16.MT88.4 R88, [R188+0x15800] ;  /* 0x01580000bc58783b */ /* 0x000fe40000004200 */
[----:B------:R-:W-:Y:S01]  /*12090*/  HMMA.16816.F32.BF16 R40, R128, R42, R92 ;  /* 0x0000002a8028723c */ /* 0x000fe2000004185c */
[----:B------:R-:W-:-:S06]  /*120a0*/  IMAD.MOV.U32 R84, RZ, RZ, R80 ;  /* 0x000000ffff547224 */ /* 0x000fcc00078e0050 */
[----:B------:R-:W-:Y:S01]  /*120b0*/  MOV R95, R81 ;  /* 0x00000051005f7202 */ /* 0x000fe20000000f00 */
[----:B------:R-:W-:Y:S01]  /*120c0*/  IMAD.MOV.U32 R93, RZ, RZ, R82 ;  /* 0x000000ffff5d7224 */ /* 0x000fe200078e0052 */
[----:B------:R-:W-:Y:S02]  /*120d0*/  MOV R94, R83 ;  /* 0x00000053005e7202 */ /* 0x000fe40000000f00 */
[----:B------:R-:W1:Y:S01]  /*120e0*/  LDSM.16.MT88.4 R80, [R186+0x15800] ;  /* 0x01580000ba50783b */ /* 0x000e620000004200 */
[----:B------:R-:W-:Y:S01]  /*120f0*/  IMAD.MOV.U32 R86, RZ, RZ, R70 ;  /* 0x000000ffff567224 */ /* 0x000fe200078e0046 */
[----:B------:R-:W-:Y:S02]  /*12100*/  MOV R85, R71 ;  /* 0x0000004700557202 */ /* 0x000fe40000000f00 */
[----:B---3--:R-:W-:Y:S01]  /*12110*/  HMMA.16816.F32.BF16 R68, R128, R72, R124 ;  /* 0x000000488044723c */ /* 0x008fe2000004187c */
[----:B------:R-:W-:Y:S01]  /*12120*/  IMAD.MOV.U32 R87, RZ, RZ, R52 ;  /* 0x000000ffff577224 */ /* 0x000fe200078e0034 */
[----:B------:R-:W-:-:S04]  /*12130*/  MOV R32, R63 ;  /* 0x0000003f00207202 */ /* 0x000fc80000000f00 */
[----:B------:R-:W-:Y:S01]  /*12140*/  HMMA.16816.F32.BF16 R72, R128, R74, R168 ;  /* 0x0000004a8048723c */ /* 0x000fe200000418a8 */
[----:B------:R-:W-:-:S05]  /*12150*/  MOV R8, R120 ;  /* 0x0000007800087202 */ /* 0x000fca0000000f00 */
[C---:B------:R-:W-:Y:S01]  /*12160*/  HMMA.16816.F32.BF16 R156, R128.reuse, R152, R156 ;  /* 0x00000098809c723c */ /* 0x040fe2000004189c */
[----:B------:R-:W-:Y:S01]  /*12170*/  MOV R168, R35 ;  /* 0x0000002300a87202 */ /* 0x000fe20000000f00 */
[----:B------:R-:W-:Y:S02]  /*12180*/  IMAD.MOV.U32 R171, RZ, RZ, R9 ;  /* 0x000000ffffab7224 */ /* 0x000fe400078e0009 */
[----:B------:R-:W-:Y:S01]  /*12190*/  IMAD.MOV.U32 R169, RZ, RZ, R34 ;  /* 0x000000ffffa97224 */ /* 0x000fe200078e0022 */
[----:B------:R-:W-:Y:S01]  /*121a0*/  MOV R34, R122 ;  /* 0x0000007a00227202 */ /* 0x000fe20000000f00 */
[C---:B------:R-:W-:Y:S01]  /*121b0*/  HMMA.16816.F32.BF16 R152, R128.reuse, R154, R44 ;  /* 0x0000009a8098723c */ /* 0x040fe2000004182c */
[----:B------:R-:W-:Y:S01]  /*121c0*/  IMAD.MOV.U32 R35, RZ, RZ, R27 ;  /* 0x000000ffff237224 */ /* 0x000fe200078e001b */
[----:B------:R-:W-:Y:S01]  /*121d0*/  MOV R170, R6 ;  /* 0x0000000600aa7202 */ /* 0x000fe20000000f00 */
[----:B------:R-:W-:Y:S01]  /*121e0*/  IMAD.MOV.U32 R9, RZ, RZ, R121 ;  /* 0x000000ffff097224 */ /* 0x000fe200078e0079 */
[----:B------:R-:W-:Y:S01]  /*121f0*/  LDSM.16.MT88.4 R4, [R187+0x17800] ;  /* 0x01780000bb04783b */ /* 0x000fe20000004200 */
[----:B------:R-:W-:Y:S01]  /*12200*/  IMAD.MOV.U32 R27, RZ, RZ, R123 ;  /* 0x000000ffff1b7224 */ /* 0x000fe200078e007b */
[C---:B------:R-:W-:Y:S02]  /*12210*/  HMMA.16816.F32.BF16 R44, R128.reuse, R48, R96 ;  /* 0x00000030802c723c */ /* 0x040fe40000041860 */
[----:B------:R-:W2:Y:S04]  /*12220*/  LDSM.16.MT88.4 R96, [R187+0x15800] ;  /* 0x01580000bb60783b */ /* 0x000ea80000004200 */
[C---:B------:R-:W-:Y:S01]  /*12230*/  HMMA.16816.F32.BF16 R52, R128.reuse, R56, R104 ;  /* 0x000000388034723c */ /* 0x040fe20000041868 */
[----:B------:R-:W3:Y:S04]  /*12240*/  LDSM.16.MT88.4 R104, [R185+0x17800] ;  /* 0x01780000b968783b */ /* 0x000ee80000004200 */
[----:B------:R-:W-:Y:S01]  /*12250*/  LDSM.16.MT88.4 R120, [R188+0x17800] ;  /* 0x01780000bc78783b */ /* 0x000fe20000004200 */
[C---:B------:R-:W-:Y:S03]  /*12260*/  HMMA.16816.F32.BF16 R60, R128.reuse, R64, R112 ;  /* 0x00000040803c723c */ /* 0x040fe60000041870 */
[----:B------:R-:W3:Y:S03]  /*12270*/  LDSM.16.MT88.4 R112, [R186+0x17800] ;  /* 0x01780000ba70783b */ /* 0x000ee60000004200 */
[C---:B----4-:R-:W-:Y:S06]  /*12280*/  HMMA.16816.F32.BF16 R148, R128.reuse, R144, R148 ;  /* 0x000000908094723c */ /* 0x050fec0000041894 */
[C---:B------:R-:W-:Y:S06]  /*12290*/  HMMA.16816.F32.BF16 R144, R128.reuse, R146, R76 ;  /* 0x000000928090723c */ /* 0x040fec000004184c */
[C---:B-1----:R-:W-:Y:S06]  /*122a0*/  HMMA.16816.F32.BF16 R76, R128.reuse, R80, R248 ;  /* 0x00000050804c723c */ /* 0x042fec00000418f8 */
[----:B------:R-:W-:Y:S01]  /*122b0*/  HMMA.16816.F32.BF16 R80, R128, R82, R244 ;  /* 0x000000528050723c */ /* 0x000fe200000418f4 */
[----:B------:R-:W-:Y:S01]  /*122c0*/  MOV R248, R93 ;  /* 0x0000005d00f87202 */ /* 0x000fe20000000f00 */
[----:B------:R-:W-:Y:S01]  /*122d0*/  IMAD.MOV.U32 R249, RZ, RZ, R94 ;  /* 0x000000fffff97224 */ /* 0x000fe200078e005e */
[----:B------:R-:W-:Y:S01]  /*122e0*/  MOV R250, R95 ;  /* 0x0000005f00fa7202 */ /* 0x000fe20000000f00 */
[----:B------:R-:W-:-:S03]  /*122f0*/  IMAD.MOV.U32 R251, RZ, RZ, R84 ;  /* 0x000000fffffb7224 */ /* 0x000fc600078e0054 */
[----:B------:R-:W-:Y:S01]  /*12300*/  MOV R245, R85 ;  /* 0x0000005500f57202 */ /* 0x000fe20000000f00 */
[----:B------:R-:W-:Y:S01]  /*12310*/  IMAD.MOV.U32 R246, RZ, RZ, R86 ;  /* 0x000000fffff67224 */ /* 0x000fe200078e0056 */
[----:B------:R-:W-:-:S03]  /*12320*/  MOV R247, R87 ;  /* 0x0000005700f77202 */ /* 0x000fc60000000f00 */
[----:B------:R-:W-:Y:S04]  /*12330*/  STG.E.U16 desc[UR28][R24.64+-0x70], R245 ;  /* 0xffff90f518007986 */ /* 0x000fe8000c10151c */
        /* <DEDUP_REMOVED lines=11> */
[----:B------:R1:W-:Y:S04]  /*123f0*/  STG.E.U16 desc[UR28][R24.64+-0x40], R3 ;  /* 0xffffc00318007986 */ /* 0x0003e8000c10151c */
[----:B------:R4:W-:Y:S04]  /*12400*/  STG.E.U16 desc[UR28][R24.64+-0x3e], R2 ;  /* 0xffffc20218007986 */ /* 0x0009e8000c10151c */
[----:B------:R1:W-:Y:S04]  /*12410*/  STG.E.U16 desc[UR28][R132.64+-0x40], R134 ;  /* 0xffffc08684007986 */ /* 0x0003e8000c10151c */
[----:B------:R1:W-:Y:S04]  /*12420*/  STG.E.U16 desc[UR28][R132.64+-0x3e], R10 ;  /* 0xffffc20a84007986 */ /* 0x0003e8000c10151c */
[----:B------:R1:W-:Y:S04]  /*12430*/  STG.E.U16 desc[UR28][R24.64+-0x30], R252 ;  /* 0xffffd0fc18007986 */ /* 0x0003e8000c10151c */
[----:B------:R1:W-:Y:S01]  /*12440*/  STG.E.U16 desc[UR28][R24.64+-0x2e], R215 ;  /* 0xffffd2d718007986 */ /* 0x0003e2000c10151c */
[C---:B------:R-:W-:Y:S03]  /*12450*/  HMMA.16816.F32.BF16 R48, R128.reuse, R50, R100 ;  /* 0x000000328030723c */ /* 0x040fe60000041864 */
        /* <DEDUP_REMOVED lines=9> */
[----:B------:R1:W-:Y:S03]  /*124f0*/  STG.E.U16 desc[UR28][R24.64+-0x10], R176 ;  /* 0xfffff0b018007986 */ /* 0x0003e6000c10151c */
[C---:B--2---:R-:W-:Y:S01]  /*12500*/  HMMA.16816.F32.BF16 R92, R128.reuse, R96, R228 ;  /* 0x00000060805c723c */ /* 0x044fe200000418e4 */
[----:B------:R2:W-:Y:S04]  /*12510*/  STG.E.U16 desc[UR28][R24.64+-0xe], R135 ;  /* 0xfffff28718007986 */ /* 0x0005e8000c10151c */
[----:B------:R2:W-:Y:S01]  /*12520*/  STG.E.U16 desc[UR28][R132.64+-0x10], R8 ;  /* 0xfffff00884007986 */ /* 0x0005e2000c10151c */
[C---:B---3--:R-:W-:Y:S03]  /*12530*/  HMMA.16816.F32.BF16 R100, R128.reuse, R104, R224 ;  /* 0x000000688064723c */ /* 0x048fe600000418e0 */
[----:B------:R2:W-:Y:S03]  /*12540*/  STG.E.U16 desc[UR28][R132.64+-0xe], R9 ;  /* 0xfffff20984007986 */ /* 0x0005e6000c10151c */
        /* <DEDUP_REMOVED lines=9> */
[----:B------:R-:W-:Y:S01]  /*125e0*/  FADD.FTZ R232, R35, R34 ;  /* 0x0000002223e87221 */ /* 0x000fe20000010000 */
[----:B------:R-:W-:Y:S01]  /*125f0*/  IADD3 R216, P0, R24, -0x100, RZ ;  /* 0xffffff0018d87810 */ /* 0x000fe20007f1e0ff */
[----:B------:R-:W-:Y:S01]  /*12600*/  FADD.FTZ R218, R27, R26 ;  /* 0x0000001a1bda7221 */ /* 0x000fe20000010000 */
[----:B-1----:R-:W-:-:S02]  /*12610*/  IMAD.MOV.U32 R3, RZ, RZ, R33 ;  /* 0x000000ffff037224 */ /* 0x002fc400078e0021 */
[----:B------:R-:W-:Y:S01]  /*12620*/  FADD.FTZ R232, R32, R232 ;  /* 0x000000e820e87221 */ /* 0x000fe20000010000 */
[----:B------:R-:W-:Y:S02]  /*12630*/  IADD3.X R217, R25, -0x1, RZ, P0, !PT ;  /* 0xffffffff19d97810 */ /* 0x000fe400007fe4ff */
[----:B--2-4-:R-:W-:-:S15]  /*12640*/  MOV R2, R11 ;  /* 0x0000000b00027202 */ /* 0x014fde0000000f00 */
.L_x_1318:
[----:B------:R-:W-:-:S06]  /*12650*/  UISETP.GT.AND UP0, UPT, UR34, UR5, UPT ;  /* 0x000000052200728c */ /* 0x000fcc000bf04270 */
[----:B------:R-:W-:-:S13]  /*12660*/  PLOP3.LUT P0, PT, PT, PT, UP0, 0x80, 0x0 ;  /* 0x000000000000781c */ /* 0x000fda0003f0f008 */
[----:B------:R-:W-:Y:S05]  /*12670*/  @!P0 BRA `(.L_x_1322) ;  /* 0x00000068003c8947 */ /* 0x000fea0003800000 */
[----:B------:R-:W2:Y:S01]  /*12680*/  LDL.LU R7, [R1+0xcc] ;  /* 0x0000cc0001077983 */ /* 0x000ea20000300800 */
[----:B------:R-:W-:Y:S01]  /*12690*/  ULDC UR4, c[0x0][0x260] ;  /* 0x0000980000047ab9 */ /* 0x000fe20000000800 */
[----:B------:R-:W-:Y:S01]  /*126a0*/  ULDC.64 UR8, c[0x0][0x218] ;  /* 0x0000860000087ab9 */ /* 0x000fe20000000a00 */
[----:B------:R-:W-:Y:S01]  /*126b0*/  ULDC.64 UR6, c[0x0][0x220] ;  /* 0x0000880000067ab9 */ /* 0x000fe20000000a00 */
[----:B------:R-:W3:Y:S04]  /*126c0*/  LDL.LU R4, [R1+0xe0] ;  /* 0x0000e00001047983 */ /* 0x000ee80000300800 */
[----:B------:R-:W4:Y:S04]  /*126d0*/  LDL.LU R0, [R1+0xc8] ;  /* 0x0000c80001007983 */ /* 0x000f280000300800 */
[----:B------:R-:W4:Y:S01]  /*126e0*/  LDL.LU R6, [R1+0xe4] ;  /* 0x0000e40001067983 */ /* 0x000f220000300800 */
[----:B------:R-:W-:Y:S01]  /*126f0*/  MOV R8, UR4 ;  /* 0x0000000400087c02 */ /* 0x000fe20008000f00 */
[----:B------:R-:W-:-:S02]  /*12700*/  ULDC UR4, c[0x0][0x2d0] ;  /* 0x0000b40000047ab9 */ /* 0x000fc40000000800 */
[----:B------:R-:W4:Y:S01]  /*12710*/  LDL.64 R10, [R1] ;  /* 0x00000000010a7983 */ /* 0x000f220000100a00 */
[----:B--2---:R-:W-:Y:S02]  /*12720*/  IMAD.MOV.U32 R12, RZ, RZ, R7 ;  /* 0x000000ffff0c7224 */ /* 0x004fe400078e0007 */
[----:B---3--:R-:W-:Y:S02]  /*12730*/  IMAD.MOV.U32 R13, RZ, RZ, R4 ;  /* 0x000000ffff0d7224 */ /* 0x008fe400078e0004 */
[----:B----4-:R-:W-:Y:S02]  /*12740*/  IMAD.MOV.U32 R14, RZ, RZ, R0 ;  /* 0x000000ffff0e7224 */ /* 0x010fe400078e0000 */
[----:B------:R-:W1:Y:S02]  /*12750*/  S2R R0, SR_TID.X ;  /* 0x0000000000007919 */ /* 0x000e640000002100 */
[----:B-1----:R-:W-:-:S04]  /*12760*/  SHF.R.S32.HI R4, RZ, 0x1f, R0 ;  /* 0x0000001fff047819 */ /* 0x002fc80000011400 */
[----:B------:R-:W-:-:S04]  /*12770*/  LEA.HI R4, R4, R0, RZ, 0x3 ;  /* 0x0000000004047211 */ /* 0x000fc800078f18ff */
[----:B------:R-:W-:-:S05]  /*12780*/  LOP3.LUT R4, R4, 0xfffffff8, RZ, 0xc0, !PT ;  /* 0xfffffff804047812 */ /* 0x000fca00078ec0ff */
[----:B------:R-:W-:-:S04]  /*12790*/  IMAD.IADD R4, R0, 0x1, -R4 ;  /* 0x0000000100047824 */ /* 0x000fc800078e0a04 */
[----:B------:R-:W-:-:S05]  /*127a0*/  IMAD.SHL.U32 R4, R4, 0x8, RZ ;  /* 0x0000000804047824 */ /* 0x000fca00078e00ff */
[--C-:B------:R-:W-:Y:S02]  /*127b0*/  SHF.R.S32.HI R5, RZ, 0x1f, R4.reuse ;  /* 0x0000001fff057819 */ /* 0x100fe40000011404 */
[----:B------:R-:W-:Y:S01]  /*127c0*/  ISETP.GE.AND P1, PT, R4, UR4, PT ;  /* 0x0000000404007c0c */ /* 0x000fe2000bf26270 */
[----:B------:R-:W-:Y:S01]  /*127d0*/  IMAD.U32 R0, RZ, RZ, UR23 ;  /* 0x00000017ff007e24 */ /* 0x000fe2000f8e00ff */
[----:B------:R-:W-:Y:S01]  /*127e0*/  MOV R132, R2 ;  /* 0x0000000200847202 */ /* 0x000fe20000000f00 */
[----:B------:R-:W-:-:S04]  /*127f0*/  IMAD.WIDE.U32 R6, R6, UR18, R4 ;  /* 0x0000001206067c25 */ /* 0x000fc8000f8e0004 */
[----:B------:R-:W-:Y:S02]  /*12800*/  IMAD.MOV.U32 R133, RZ, RZ, R3 ;  /* 0x000000ffff857224 */ /* 0x000fe400078e0003 */
[----:B------:R-:W-:Y:S01]  /*12810*/  IMAD.WIDE.U32 R8, R8, UR18, R4 ;  /* 0x0000001208087c25 */ /* 0x000fe2000f8e0004 */
[----:B------:R-:W-:Y:S01]  /*12820*/  IADD3 R233, P0, R6, UR26, RZ ;  /* 0x0000001a06e97c10 */ /* 0x000fe2000ff1e0ff */
[----:B------:R-:W-:Y:S02]  /*12830*/  USHF.R.S32.HI UR22, URZ, 0x1f, UR20 ;  /* 0x0000001f3f167899 */ /* 0x000fe40008011414 */
[----:B------:R-:W-:Y:S01]  /*12840*/  IMAD.U32 R5, RZ, RZ, UR25 ;  /* 0x00000019ff057e24 */ /* 0x000fe2000f8e00ff */
[--C-:B------:R-:W-:Y:S01]  /*12850*/  SHF.R.S32.HI R235, RZ, 0x1f, R10.reuse ;  /* 0x0000001fffeb7819 */ /* 0x100fe2000001140a */
[----:B------:R-:W-:Y:S01]  /*12860*/  IMAD.WIDE.U32 R250, R13, -0x2daee0ad, RZ ;  /* 0xd2511f530dfa7825 */ /* 0x000fe200078e00ff */
[----:B------:R-:W-:Y:S01]  /*12870*/  IADD3 R240, P3, R10, 0x10, RZ ;  /* 0x000000100af07810 */ /* 0x000fe20007f7e0ff */
[----:B------:R-:W-:Y:S01]  /*12880*/  UIADD3 UR12, UR34, -0x2, URZ ;  /* 0xfffffffe220c7890 */ /* 0x000fe2000fffe03f */
[----:B------:R-:W-:Y:S01]  /*12890*/  IADD3.X R6, R5, UR13, R7, P0, !PT ;  /* 0x0000000d05067c10 */ /* 0x000fe200087fe407 */
[----:B------:R-:W-:Y:S01]  /*128a0*/  IMAD.MOV.U32 R234, RZ, RZ, R10 ;  /* 0x000000ffffea7224 */ /* 0x000fe200078e000a */
[----:B------:R-:W1:Y:S01]  /*128b0*/  @!P1 LDC.64 R4, c[0x0][0x220] ;  /* 0x00008800ff049b82 */ /* 0x000e620000000a00 */
[----:B------:R-:W-:Y:S01]  /*128c0*/  IADD3 R243, P2, R8, UR24, RZ ;  /* 0x0000001808f37c10 */ /* 0x000fe2000ff5e0ff */
[----:B------:R-:W-:Y:S01]  /*128d0*/  USHF.L.U32 UR19, UR20, 0x1, URZ ;  /* 0x0000000114137899 */ /* 0x000fe2000800063f */
[----:B------:R-:W-:Y:S01]  /*128e0*/  LEA R242, P0, R233, UR6, 0x1 ;  /* 0x00000006e9f27c11 */ /* 0x000fe2000f8008ff */
[----:B------:R-:W-:Y:S01]  /*128f0*/  UMOV UR21, URZ ;  /* 0x0000003f00157c82 */ /* 0x000fe20008000000 */
[----:B------:R-:W-:Y:S01]  /*12900*/  IADD3.X R8, R0, UR31, R9, P2, !PT ;  /* 0x0000001f00087c10 */ /* 0x000fe200097fe409 */
[----:B------:R-:W-:Y:S01]  /*12910*/  ULDC UR18, c[0x0][0x2d0] ;  /* 0x0000b40000127ab9 */ /* 0x000fe20000000800 */
[----:B------:R-:W-:Y:S01]  /*12920*/  LEA R244, P2, R243, UR8, 0x1 ;  /* 0x00000008f3f47c11 */ /* 0x000fe2000f8408ff */
[----:B------:R-:W-:Y:S01]  /*12930*/  ULDC UR4, c[0x0][0x2ec] ;  /* 0x0000bb0000047ab9 */ /* 0x000fe20000000800 */
[----:B------:R-:W-:Y:S01]  /*12940*/  LEA.HI.X R233, R233, UR7, R6, 0x1, P0 ;  /* 0x00000007e9e97c11 */ /* 0x000fe200080f0c06 */
[----:B------:R-:W-:Y:S01]  /*12950*/  IMAD.X R241, RZ, RZ, R235, P3 ;  /* 0x000000fffff17224 */ /* 0x000fe200018e06eb */
[----:B------:R-:W-:Y:S01]  /*12960*/  LEA.HI.X R243, R243, UR9, R8, 0x1, P2 ;  /* 0x00000009f3f37c11 */ /* 0x000fe200090f0c08 */
[----:B------:R-:W2:Y:S01]  /*12970*/  @!P1 LDC.64 R6, c[0x0][0x220] ;  /* 0x00008800ff069b82 */ /* 0x000ea20000000a00 */
[----:B-1----:R1:W-:Y:S07]  /*12980*/  @!P1 STL.64 [R1+0xa0], R4 ;  /* 0x0000a00401009387 */ /* 0x0023ee0000100a00 */
[----:B------:R-:W3:Y:S01]  /*12990*/  @!P1 LDC.64 R8, c[0x0][0x220] ;  /* 0x00008800ff089b82 */ /* 0x000ee20000000a00 */
[----:B------:R-:W-:Y:S01]  /*129a0*/  IADD3 R236, P0, R10, 0x30, RZ ;  /* 0x000000300aec7810 */ /* 0x000fe20007f1e0ff */
[----:B------:R-:W-:-:S02]  /*129b0*/  UIADD3 UR13, UR34, -0x1, URZ ;  /* 0xffffffff220d7890 */ /* 0x000fc4000fffe03f */
[----:B------:R-:W-:Y:S01]  /*129c0*/  USHF.L.U64.HI UR22, UR20, 0x1, UR22 ;  /* 0x0000000114167899 */ /* 0x000fe20008010216 */
[----:B------:R-:W-:Y:S01]  /*129d0*/  ULDC.64 UR6, c[0x0][0x250] ;  /* 0x0000940000067ab9 */ /* 0x000fe20000000a00 */
[----:B------:R-:W-:Y:S02]  /*129e0*/  ULDC.64 UR8, c[0x0][0x248] ;  /* 0x0000920000087ab9 */ /* 0x000fe40000000a00 */
[----:B-1----:R-:W1:Y:S01]  /*129f0*/  @!P1 LDC.64 R4, c[0x0][0x220] ;  /* 0x00008800ff049b82 */ /* 0x002e620000000a00 */
[----:B---3--:R-:W-:Y:S04]  /*12a00*/  @!P1 STL.64 [R1+0x98], R8 ;  /* 0x0000980801009387 */ /* 0x008fe80000100a00 */
[----:B--2---:R-:W-:Y:S04]  /*12a10*/  @!P1 STL.64 [R1+0x90], R6 ;  /* 0x0000900601009387 */ /* 0x004fe80000100a00 */
[----:B-1----:R1:W-:Y:S02]  /*12a20*/  @!P1 STL.64 [R1+0x88], R4 ;  /* 0x0000880401009387 */ /* 0x0023e40000100a00 */
[----:B-1----:R-:W-:-:S05]  /*12a30*/  IMAD.WIDE.U32 R4, R14, -0x326172a9, RZ ;  /* 0xcd9e8d570e047825 */ /* 0x002fca00078e00ff */
[----:B------:R1:W-:Y:S01]  /*12a40*/  STL.64 [R1+0x78], R4 ;  /* 0x0000780401007387 */ /* 0x0003e20000100a00 */
[----:B------:R-:W-:-:S03]  /*12a50*/  LOP3.LUT R248, R5, R12, RZ, 0x3c, !PT ;  /* 0x0000000c05f87212 */ /* 0x000fc600078e3cff */
[----:B------:R-:W2:Y:S04]  /*12a60*/  LDL.LU.64 R14, [R1+0xd0] ;  /* 0x0000d000010e7983 */ /* 0x000ea80000300a00 */
[----:B------:R-:W3:Y:S01]  /*12a70*/  LDL.LU.64 R12, [R1+0xd8] ;  /* 0x0000d800010c7983 */ /* 0x000ee20000300a00 */
[----:B------:R-:W-:Y:S01]  /*12a80*/  IADD3 R238, P2, R10, 0x20, RZ ;  /* 0x000000200aee7810 */ /* 0x000fe20007f5e0ff */
[----:B------:R-:W-:Y:S02]  /*12a90*/  IMAD.X R237, RZ, RZ, R235, P0 ;  /* 0x000000ffffed7224 */ /* 0x000fe400000e06eb */
[----:B------:R-:W-:-:S04]  /*12aa0*/  IMAD.WIDE.U32 R248, R248, -0x2daee0ad, RZ ;  /* 0xd2511f53f8f87825 */ /* 0x000fc800078e00ff */
[----:B------:R-:W-:Y:S02]  /*12ab0*/  IMAD.X R239, RZ, RZ, R235, P2 ;  /* 0x000000ffffef7224 */ /* 0x000fe400010e06eb */
[----:B--2---:R-:W-:Y:S01]  /*12ac0*/  IMAD.MOV.U32 R3, RZ, RZ, R15 ;  /* 0x000000ffff037224 */ /* 0x004fe200078e000f */
[----:B---3--:R-:W-:-:S05]  /*12ad0*/  MOV R2, R12 ;  /* 0x0000000c00027202 */ /* 0x008fca0000000f00 */
[----:B------:R1:W-:Y:S01]  /*12ae0*/  STL.64 [R1+0x80], R2 ;  /* 0x0000800201007387 */ /* 0x0003e20000100a00 */
[----:B------:R-:W-:Y:S05]  /*12af0*/  BRA `(.L_x_1323) ;  /* 0x0000000400c47947 */ /* 0x000fea0003800000 */
.L_x_1325:
        /* <DEDUP_REMOVED lines=113> */
.L_x_1323:
[----:B-1----:R-:W2:Y:S01]  /*13210*/  LDL.64 R2, [R1+0x80] ;  /* 0x0000800001027983 */ /* 0x002ea20000100a00 */
[----:B------:R-:W-:Y:S01]  /*13220*/  UIADD3 UR20, UR34, -0x1, URZ ;  /* 0xffffffff22147890 */ /* 0x000fe2000fffe03f */
[----:B------:R-:W-:Y:S04]  /*13230*/  DEPBAR.LE SB0, 0x0 ;  /* 0x000080000000791a */ /* 0x000fe80000000000 */
[----:B---3--:R-:W3:Y:S01]  /*13240*/  LDL R0, [R1+0xa0] ;  /* 0x0000a00001007983 */ /* 0x008ee20000100800 */
        /* <DEDUP_REMOVED lines=16> */
[----:B------:R-:W4:Y:S01]  /*13350*/  LDL R24, [R1+0x8c] ;  /* 0x00008c0001187983 */ /* 0x000f220000100800 */
[----:B------:R-:W-:Y:S06]  /*13360*/  BAR.SYNC.DEFER_BLOCKING 0x0 ;  /* 0x0000000000007b1d */ /* 0x000fec0000010000 */
[----:B-----5:R-:W-:Y:S01]  /*13370*/  @P1 STS.128 [R213+0x10000], RZ ;  /* 0x010000ffd5001388 */ /* 0x020fe20000000c00 */
        /* <DEDUP_REMOVED lines=10> */
[----:B------:R-:W-:Y:S02]  /*13420*/  IADD3.X R7, R6, UR27, RZ, P2, !PT ;  /* 0x0000001b06077c10 */ /* 0x000fe400097fe4ff */
        /* <DEDUP_REMOVED lines=17> */
[----:B------:R-:W-:Y:S02]  /*13540*/  ISETP.GE.AND P4, PT, R21, UR18, PT ;  /* 0x0000001215007c0c */ /* 0x000fe4000bf86270 */
[C---:B------:R-:W-:Y:S01]  /*13550*/  @!P1 LEA R14, P3, R5.reuse, R11, 0x1 ;  /* 0x0000000b050e9211 */ /* 0x040fe200078608ff */
[----:B------:R-:W-:Y:S01]  /*13560*/  @!PT LDS RZ, [RZ] ;  /* 0x00000000fffff984 */ /* 0x000fe20000000800 */
[----:B------:R-:W-:Y:S01]  /*13570*/  @!PT LDS RZ, [RZ] ;  /* 0x00000000fffff984 */ /* 0x000fe20000000800 */
[----:B------:R-:W-:Y:S01]  /*13580*/  @!PT LDS RZ, [RZ] ;  /* 0x00000000fffff984 */ /* 0x000fe20000000800 */
[----:B------:R-:W-:Y:S03]  /*13590*/  @!P6 LDGSTS.E.BYPASS.LTC128B.128 [R213+0x12000], desc[UR28][R8.64+0x80] ;  /* 0x1200008008d5efae */ /* 0x000fe6000b901d5c */
[----:B------:R-:W-:Y:S01]  /*135a0*/  @!P1 LEA.HI.X R15, R5, R26, R7, 0x1, P3 ;  /* 0x0000001a050f9211 */ /* 0x000fe200018f0c07 */
[----:B------:R-:W-:Y:S01]  /*135b0*/  @P5 STS.128 [R213+0x14000], RZ ;  /* 0x014000ffd5005388 */ /* 0x000fe20000000c00 */
[----:B------:R-:W-:Y:S02]  /*135c0*/  LEA R6, P3, R20, R240, 0x6 ;  /* 0x000000f014067211 */ /* 0x000fe400078630ff */
[----:B------:R-:W-:Y:S01]  /*135d0*/  @!P1 LEA.HI.X R13, R0, R25, R3, 0x1, P2 ;  /* 0x00000019000d9211 */ /* 0x000fe200010f0c03 */
[----:B------:R-:W-:Y:S01]  /*135e0*/  @!PT LDS RZ, [RZ] ;  /* 0x00000000fffff984 */ /* 0x000fe20000000800 */
[----:B------:R-:W-:Y:S01]  /*135f0*/  @!PT LDS RZ, [RZ] ;  /* 0x00000000fffff984 */ /* 0x000fe20000000800 */
[----:B------:R-:W-:Y:S01]  /*13600*/  @!PT LDS RZ, [RZ] ;  /* 0x00000000fffff984 */ /* 0x000fe20000000800 */
[----:B------:R-:W-:Y:S01]  /*13610*/  @!P5 LDGSTS.E.BYPASS.LTC128B.128 [R213+0x14000], desc[UR28][R8.64+0x100] ;  /* 0x1400010008d5dfae */ /* 0x000fe2000b901d5c */
[----:B------:R-:W-:Y:S01]  /*13620*/  LEA.HI.X.SX32 R7, R20, R241, 0x6, P3 ;  /* 0x000000f114077211 */ /* 0x000fe200018f36ff */
[----:B------:R-:W-:Y:S01]  /*13630*/  IMAD.WIDE.U32 R22, R6, UR6, RZ ;  /* 0x0000000606167c25 */ /* 0x000fe2000f8e00ff */
[----:B------:R-:W-:Y:S01]  /*13640*/  @!P1 LEA.HI.X R11, R4, R24, R2, 0x1, P0 ;  /* 0x00000018040b9211 */ /* 0x000fe200000f0c02 */
[----:B------:R-:W-:Y:S01]  /*13650*/  @P4 STS.128 [R213+0x16000], RZ ;  /* 0x016000ffd5004388 */ /* 0x000fe20000000c00 */
[C---:B------:R-:W-:Y:S01]  /*13660*/  LEA R4, P2, R20.reuse, R238, 0x6 ;  /* 0x000000ee14047211 */ /* 0x040fe200078430ff */
[----:B------:R-:W-:Y:S01]  /*13670*/  IMAD R0, R7, UR6, RZ ;  /* 0x0000000607007c24 */ /* 0x000fe2000f8e02ff */
[C---:B------:R-:W-:Y:S01]  /*13680*/  LEA R2, P0, R20.reuse, R236, 0x6 ;  /* 0x000000ec14027211 */ /* 0x040fe200078030ff */
[----:B------:R-:W-:Y:S01]  /*13690*/  @!PT LDS RZ, [RZ] ;  /* 0x00000000fffff984 */ /* 0x000fe20000000800 */
[----:B------:R-:W-:Y:S01]  /*136a0*/  @!PT LDS RZ, [RZ] ;  /* 0x00000000fffff984 */ /* 0x000fe20000000800 */
[----:B------:R-:W-:Y:S01]  /*136b0*/  @!PT LDS RZ, [RZ] ;  /* 0x00000000fffff984 */ /* 0x000fe20000000800 */
[----:B------:R-:W-:Y:S01]  /*136c0*/  @!P4 LDGSTS.E.BYPASS.LTC128B.128 [R213+0x16000], desc[UR28][R8.64+0x180] ;  /* 0x1600018008d5cfae */ /* 0x000fe2000b901d5c */
[----:B------:R-:W-:Y:S01]  /*136d0*/  LEA.HI.X.SX32 R5, R20, R239, 0x6, P2 ;  /* 0x000000ef14057211 */ /* 0x000fe200010f36ff */
[----:B------:R-:W-:Y:S01]  /*136e0*/  IMAD R0, R6, UR7, R0 ;  /* 0x0000000706007c24 */ /* 0x000fe2000f8e0200 */
[-C--:B------:R-:W-:Y:S01]  /*136f0*/  LEA R6, P3, R22, R242.reuse, 0x1 ;  /* 0x000000f216067211 */ /* 0x080fe200078608ff */
[----:B------:R-:W-:Y:S01]  /*13700*/  @P1 STS.128 [R213+0x10800], RZ ;  /* 0x010800ffd5001388 */ /* 0x000fe20000000c00 */
[----:B------:R-:W-:Y:S01]  /*13710*/  LEA.HI.X.SX32 R3, R20, R237, 0x6, P0 ;  /* 0x000000ed14037211 */ /* 0x000fe200000f36ff */
[----:B------:R-:W-:Y:S02]  /*13720*/  IMAD.IADD R0, R23, 0x1, R0 ;  /* 0x0000000117007824 */ /* 0x000fe400078e0200 */
[----:B------:R-:W-:Y:S01]  /*13730*/  @!PT LDS RZ, [RZ] ;  /* 0x00000000fffff984 */ /* 0x000fe20000000800 */
[----:B------:R-:W-:Y:S01]  /*13740*/  @!PT LDS RZ, [RZ] ;  /* 0x00000000fffff984 */ /* 0x000fe20000000800 */
[----:B------:R-:W-:Y:S01]  /*13750*/  @!PT LDS RZ, [RZ] ;  /* 0x00000000fffff984 */ /* 0x000fe20000000800 */
[----:B------:R-:W-:Y:S01]  /*13760*/  @!P1 LDGSTS.E.BYPASS.LTC128B.128 [R213+0x10800], desc[UR28][R14.64] ;  /* 0x108000000ed59fae */ /* 0x000fe2000b901d5c */
[----:B------:R-:W-:Y:S02]  /*13770*/  IMAD R5, R5, UR6, RZ ;  /* 0x0000000605057c24 */ /* 0x000fe4000f8e02ff */
[-C--:B------:R-:W-:Y:S01]  /*13780*/  LEA.HI.X R7, R22, R233.reuse, R0, 0x1, P3 ;  /* 0x000000e916077211 */ /* 0x080fe200018f0c00 */
[----:B------:R-:W-:Y:S01]  /*13790*/  @P6 STS.128 [R213+0x12800], RZ ;  /* 0x012800ffd5006388 */ /* 0x000fe20000000c00 */
[C---:B------:R-:W-:Y:S02]  /*137a0*/  IMAD R5, R4.reuse, UR7, R5 ;  /* 0x0000000704057c24 */ /* 0x040fe4000f8e0205 */
[----:B------:R-:W-:Y:S01]  /*137b0*/  IMAD.WIDE.U32 R20, R4, UR6, RZ ;  /* 0x0000000604147c25 */ /* 0x000fe2000f8e00ff */
[----:B------:R-:W-:Y:S01]  /*137c0*/  @!PT LDS RZ, [RZ] ;  /* 0x00000000fffff984 */ /* 0x000fe20000000800 */
[----:B------:R-:W-:Y:S01]  /*137d0*/  @!PT LDS RZ, [RZ] ;  /* 0x00000000fffff984 */ /* 0x000fe20000000800 */
[----:B------:R-:W-:Y:S01]  /*137e0*/  @!PT LDS RZ, [RZ] ;  /* 0x00000000fffff984 */ /* 0x000fe20000000800 */
[----:B------:R-:W-:Y:S03]  /*137f0*/  @!P6 LDGSTS.E.BYPASS.LTC128B.128 [R213+0x12800], desc[UR28][R6.64+0x80] ;  /* 0x1280008006d5efae */ /* 0x000fe6000b901d5c */
[----:B------:R-:W-:Y:S01]  /*13800*/  IMAD.IADD R5, R21, 0x1, R5 ;  /* 0x0000000115057824 */ /* 0x000fe200078e0205 */
[----:B------:R-:W-:Y:S01]  /*13810*/  @P5 STS.128 [R213+0x14800], RZ ;  /* 0x014800ffd5005388 */ /* 0x000fe20000000c00 */
[CC--:B------:R-:W-:Y:S01]  /*13820*/  LEA R4, P2, R20.reuse, R242.reuse, 0x1 ;  /* 0x000000f214047211 */ /* 0x0c0fe200078408ff */
[----:B------:R-:W-:Y:S02]  /*13830*/  IMAD R3, R3, UR6, RZ ;  /* 0x0000000603037c24 */ /* 0x000fe4000f8e02ff */
[----:B------:R-:W-:Y:S01]  /*13840*/  @!PT LDS RZ, [RZ] ;  /* 0x00000000fffff984 */ /* 0x000fe20000000800 */
[----:B------:R-:W-:Y:S01]  /*13850*/  @!PT LDS RZ, [RZ] ;  /* 0x00000000fffff984 */ /* 0x000fe20000000800 */
[----:B------:R-:W-:Y:S01]  /*13860*/  @!PT LDS RZ, [RZ] ;  /* 0x00000000fffff984 */ /* 0x000fe20000000800 */
[----:B------:R-:W-:Y:S01]  /*13870*/  @!P5 LDGSTS.E.BYPASS.LTC128B.128 [R213+0x14800], desc[UR28][R6.64+0x100] ;  /* 0x1480010006d5dfae */ /* 0x000fe2000b901d5c */
[-C--:B------:R-:W-:Y:S01]  /*13880*/  LEA.HI.X R5, R20, R233.reuse, R5, 0x1, P2 ;  /* 0x000000e914057211 */ /* 0x080fe200010f0c05 */
[C---:B------:R-:W-:Y:S02]  /*13890*/  IMAD.WIDE.U32 R18, R2.reuse, UR6, RZ ;  /* 0x0000000602127c25 */ /* 0x040fe4000f8e00ff */
[----:B------:R-:W-:Y:S02]  /*138a0*/  @P4 STS.128 [R213+0x16800], RZ ;  /* 0x016800ffd5004388 */ /* 0x000fe40000000c00 */
        /* <DEDUP_REMOVED lines=53> */
[----:B------:R-:W4:Y:S04]  /*13c00*/  LDSM.16.M88.4 R168, [R184+0x9800] ;  /* 0x00980000b8a8783b */ /* 0x000f280000000200 */
[----:B------:R-:W0:Y:S01]  /*13c10*/  LDGDEPBAR ;  /* 0x00000000000079af */ /* 0x000e220000000000 */
[C---:B--2---:R-:W-:Y:S03]  /*13c20*/  LEA R2, P3, R0.reuse, R240, 0x6 ;  /* 0x000000f000027211 */ /* 0x044fe600078630ff */
[----:B------:R-:W-:Y:S01]  /*13c30*/  LDSM.16.M88.4 R172, [R194] ;  /* 0x00000000c2ac783b */ /* 0x000fe20000000200 */
[C---:B------:R-:W-:Y:S03]  /*13c40*/  LEA.HI.X.SX32 R3, R0.reuse, R241, 0x6, P3 ;  /* 0x000000f100037211 */ /* 0x040fe600018f36ff */
[----:B------:R-:W2:Y:S04]  /*13c50*/  LDSM.16.M88.4 R176, [R197] ;  /* 0x00000000c5b0783b */ /* 0x000ea80000000200 */
[----:B------:R-:W2:Y:S01]  /*13c60*/  LDSM.16.M88.4 R180, [R212] ;  /* 0x00000000d4b4783b */ /* 0x000ea20000000200 */
        /* <DEDUP_REMOVED lines=197> */
[C---:B------:R-:W-:Y:S05]  /*148c0*/  HMMA.16816.F32.BF16 R16, R172.reuse, R170, R16 ;  /* 0x000000aaac10723c */ /* 0x040fea0000041810 */
[C---:B------:R-:W-:Y:S01]  /*148d0*/  LEA R168, P2, R0.reuse, R238, 0x6 ;  /* 0x000000ee00a87211 */ /* 0x040fe200078430ff */
[C---:B---3--:R-:W-:Y:S05]  /*148e0*/  HMMA.16816.F32.BF16 R20, R172.reuse, R180, R20 ;  /* 0x000000b4ac14723c */ /* 0x048fea0000041814 */
[C---:B------:R-:W-:Y:S01]  /*148f0*/  LEA R170, P0, R0.reuse, R234, 0x6 ;  /* 0x000000ea00aa7211 */ /* 0x040fe200078030ff */
[C---:B------:R-:W-:Y:S05]  /*14900*/  HMMA.16816.F32.BF16 R24, R172.reuse, R182, R24 ;  /* 0x000000b6ac18723c */ /* 0x040fea0000041818 */
[C---:B------:R-:W-:Y:S02]  /*14910*/  LEA.HI.X.SX32 R171, R0.reuse, R235, 0x6, P0 ;  /* 0x000000eb00ab7211 */ /* 0x040fe400000f36ff */
[C---:B------:R-:W-:Y:S04]  /*14920*/  LEA R134, P0, R0.reuse, R236, 0x6 ;  /* 0x000000ec00867211 */ /* 0x040fe800078030ff */
[C---:B------:R-:W-:Y:S02]  /*14930*/  LEA.HI.X.SX32 R169, R0.reuse, R239, 0x6, P2 ;  /* 0x000000ef00a97211 */ /* 0x040fe400010f36ff */
[----:B------:R-:W-:Y:S01]  /*14940*/  LEA.HI.X.SX32 R135, R0, R237, 0x6, P0 ;  /* 0x000000ed00877211 */ /* 0x000fe200000f36ff */
[----:B------:R-:W-:Y:S02]  /*14950*/  IMAD R0, R171, UR8, RZ ;  /* 0x00000008ab007c24 */ /* 0x000fe4000f8e02ff */
[----:B------:R-:W-:Y:S01]  /*14960*/  IMAD R171, R3, UR8, RZ ;  /* 0x0000000803ab7c24 */ /* 0x000fe2000f8e02ff */
[C---:B-1----:R-:W-:Y:S03]  /*14970*/  HMMA.16816.F32.BF16 R28, R172.reuse, R176, R28 ;  /* 0x000000b0ac1c723c */ /* 0x042fe6000004181c */
[----:B------:R-:W-:Y:S02]  /*14980*/  IMAD R3, R169, UR8, RZ ;  /* 0x00000008a9037c24 */ /* 0x000fe4000f8e02ff */
[----:B------:R-:W-:Y:S01]  /*14990*/  IMAD R0, R170, UR9, R0 ;  /* 0x00000009aa007c24 */ /* 0x000fe2000f8e0200 */
[----:B------:R-:W-:Y:S05]  /*149a0*/  HMMA.16816.F32.BF16 R32, R172, R178, R32 ;  /* 0x000000b2ac20723c */ /* 0x000fea0000041820 */
[----:B------:R-:W-:Y:S02]  /*149b0*/  IMAD R169, R2, UR9, R171 ;  /* 0x0000000902a97c24 */ /* 0x000fe4000f8e02ab */
[----:B------:R-:W-:Y:S04]  /*149c0*/  IMAD R3, R168, UR9, R3 ;  /* 0x00000009a8037c24 */ /* 0x000fe8000f8e0203 */
        /* <DEDUP_REMOVED lines=20> */
.L_x_1324:
[----:B------:R-:W2:Y:S01]  /*14b10*/  S2R R0, SR_TID.X ;  /* 0x0000000000007919 */ /* 0x000ea20000002100 */
[----:B-1----:R-:W-:Y:S01]  /*14b20*/  IMAD.U32 R135, RZ, RZ, UR20 ;  /* 0x00000014ff877e24 */ /* 0x002fe2000f8e00ff */
[----:B------:R-:W-:Y:S01]  /*14b30*/  USHF.L.U32 UR42, UR20, 0x1, URZ ;  /* 0x00000001142a7899 */ /* 0x000fe2000800063f */
[----:B------:R3:W4:Y:S01]  /*14b40*/  LDL.S16 R229, [R1+0x64] ;  /* 0x0000640001e57983 */ /* 0x0007220000100600 */
[----:B------:R-:W-:Y:S02]  /*14b50*/  UIADD3 UR23, UR33, -0x4498517b, URZ ;  /* 0xbb67ae8521177890 */ /* 0x000fe4000fffe03f */
[----:B------:R-:W-:Y:S02]  /*14b60*/  ULOP3.LUT UR25, UR42, UR33, URZ, 0x3c, !UPT ;  /* 0x000000212a197292 */ /* 0x000fe4000f8e3c3f */
[----:B------:R-:W-:Y:S02]  /*14b70*/  UIADD3 UR24, UR32, -0x61c88647, URZ ;  /* 0x9e3779b920187890 */ /* 0x000fe4000fffe03f */
[----:B------:R-:W-:Y:S02]  /*14b80*/  UIADD3 UR31, UR32, 0x3c6ef372, URZ ;  /* 0x3c6ef372201f7890 */ /* 0x000fe4000fffe03f */
[----:B------:R-:W-:Y:S02]  /*14b90*/  UIADD3 UR38, UR33, 0x76cf5d0a, URZ ;  /* 0x76cf5d0a21267890 */ /* 0x000fe4000fffe03f */
[----:B------:R-:W-:Y:S02]  /*14ba0*/  UIADD3 UR26, UR33, 0x32370b8f, URZ ;  /* 0x32370b8f211a7890 */ /* 0x000fe4000fffe03f */
[----:B------:R-:W-:Y:S02]  /*14bb0*/  UIADD3 UR41, UR32, 0x78dde6e4, URZ ;  /* 0x78dde6e420297890 */ /* 0x000fe4000fffe03f */
[----:B------:R-:W-:Y:S02]  /*14bc0*/  UIADD3 UR30, UR33, -0x56f99767, URZ ;  /* 0xa9066899211e7890 */ /* 0x000fe4000fffe03f */
[----:B------:R-:W-:Y:S02]  /*14bd0*/  UIADD3 UR34, UR33, -0x126145ec, URZ ;  /* 0xed9eba1421227890 */ /* 0x000fe4000fffe03f */
[----:B------:R-:W-:Y:S02]  /*14be0*/  UIADD3 UR40, UR32, -0x4ab325aa, URZ ;  /* 0xb54cda5620287890 */ /* 0x000fe4000fffe03f */
[----:B------:R-:W-:Y:S02]  /*14bf0*/  UIADD3 UR35, UR33, 0x646e171e, URZ ;  /* 0x646e171e21237890 */ /* 0x000fe4000fffe03f */
[----:B------:R-:W-:Y:S02]  /*14c00*/  UIADD3 UR42, UR42, 0x1, URZ ;  /* 0x000000012a2a7890 */ /* 0x000fe4000fffe03f */
[----:B------:R-:W-:Y:S02]  /*14c10*/  UISETP.GT.AND UP0, UPT, UR20, UR5, UPT ;  /* 0x000000051400728c */ /* 0x000fe4000bf04270 */
[----:B------:R-:W-:Y:S02]  /*14c20*/  ULOP3.LUT UR42, UR42, UR33, URZ, 0x3c, !UPT ;  /* 0x000000212a2a7292 */ /* 0x000fe4000f8e3c3f */
[----:B------:R-:W-:Y:S01]  /*14c30*/  UIADD3 UR21, UR21, 0x1, URZ ;  /* 0x0000000115157890 */ /* 0x000fe2000fffe03f */
[----:B--2---:R-:W-:Y:S05]  /*14c40*/  IMAD.SHL.U32 R0, R0, 0x2, RZ ;  /* 0x0000000200007824 */ /* 0x004fea00078e00ff */
[----:B------:R-:W-:Y:S05]  /*14c50*/  LOP3.LUT R0, R0, 0x6, RZ, 0xc0, !PT ;  /* 0x0000000600007812 */ /* 0x000fea00078ec0ff */
[----:B------:R-:W-:Y:S04]  /*14c60*/  IMAD R135, R135, 0x40, R0 ;  /* 0x0000004087877824 */ /* 0x000fe800078e0200 */
[C---:B------:R-:W-:Y:S01]  /*14c70*/  VIADD R182, R135.reuse, 0x1 ;  /* 0x0000000187b67836 */ /* 0x040fe20000000000 */
[CC--:B------:R-:W-:Y:S01]  /*14c80*/  ISETP.GE.AND P0, PT, R135.reuse, R221.reuse, PT ;  /* 0x000000dd8700720c */ /* 0x0c0fe20003f06270 */
[C---:B------:R-:W-:Y:S02]  /*14c90*/  VIADD R181, R135.reuse, 0x8 ;  /* 0x0000000887b57836 */ /* 0x040fe40000000000 */
[C---:B------:R-:W-:Y:S01]  /*14ca0*/  VIADD R171, R135.reuse, 0x30 ;  /* 0x0000003087ab7836 */ /* 0x040fe20000000000 */
[C---:B------:R-:W-:Y:S01]  /*14cb0*/  ISETP.GE.AND P3, PT, R182.reuse, R221, PT ;  /* 0x000000ddb600720c */ /* 0x040fe20003f66270 */
[C---:B------:R-:W-:Y:S01]  /*14cc0*/  VIADD R175, R135.reuse, 0x20 ;  /* 0x0000002087af7836 */ /* 0x040fe20000000000 */
[C---:B------:R-:W-:Y:S01]  /*14cd0*/  ISETP.GE.OR P0, PT, R135.reuse, R223, !P0 ;  /* 0x000000df8700720c */ /* 0x040fe20004706670 */
[----:B------:R-:W-:Y:S01]  /*14ce0*/  VIADD R180, R135, 0x9 ;  /* 0x0000000987b47836 */ /* 0x000fe20000000000 */
[----:B------:R-:W-:Y:S01]  /*14cf0*/  ISETP.GE.AND P2, PT, R181, R221, PT ;  /* 0x000000ddb500720c */ /* 0x000fe20003f46270 */
[C---:B------:R-:W-:Y:S01]  /*14d00*/  VIADD R174, R135.reuse, 0x21 ;  /* 0x0000002187ae7836 */ /* 0x040fe20000000000 */
[----:B------:R-:W-:Y:S01]  /*14d10*/  ISETP.GE.OR P3, PT, R182, R223, !P3 ;  /* 0x000000dfb600720c */ /* 0x000fe20005f66670 */
[C---:B------:R-:W-:Y:S01]  /*14d20*/  VIADD R173, R135.reuse, 0x28 ;  /* 0x0000002887ad7836 */ /* 0x040fe20000000000 */
[----:B------:R-:W-:Y:S01]  /*14d30*/  FSEL R4, R4, -INF , !P0 ;  /* 0xff80000004047808 */ /* 0x000fe20004000000 */
[C---:B------:R-:W-:Y:S01]  /*14d40*/  VIADD R179, R135.reuse, 0x10 ;  /* 0x0000001087b37836 */ /* 0x040fe20000000000 */
[----:B------:R-:W-:Y:S01]  /*14d50*/  ISETP.GE.AND P0, PT, R180, R221, PT ;  /* 0x000000ddb400720c */ /* 0x000fe20003f06270 */
[----:B------:R-:W-:Y:S01]  /*14d60*/  VIADD R172, R135, 0x29 ;  /* 0x0000002987ac7836 */ /* 0x000fe20000000000 */
[----:B------:R-:W-:Y:S01]  /*14d70*/  ISETP.GE.OR P2, PT, R181, R223, !P2 ;  /* 0x000000dfb500720c */ /* 0x000fe20005746670 */
[----:B------:R-:W-:Y:S01]  /*14d80*/  VIADD R170, R135, 0x31 ;  /* 0x0000003187aa7836 */ /* 0x000fe20000000000 */
[----:B------:R-:W-:Y:S01]  /*14d90*/  FSEL R5, R5, -INF , !P3 ;  /* 0xff80000005057808 */ /* 0x000fe20005800000 */
[C---:B------:R-:W-:Y:S01]  /*14da0*/  VIADD R178, R135.reuse, 0x11 ;  /* 0x0000001187b27836 */ /* 0x040fe20000000000 */
[----:B------:R-:W-:Y:S01]  /*14db0*/  FMNMX.FTZ R2, R4, R132, !PT ;  /* 0x0000008404027209 */ /* 0x000fe20007810000 */
[----:B------:R-:W-:Y:S01]  /*14dc0*/  VIADD R177, R135, 0x18 ;  /* 0x0000001887b17836 */ /* 0x000fe20000000000 */
[----:B------:R-:W-:Y:S01]  /*14dd0*/  ISETP.GE.AND P3, PT, R179, R221, PT ;  /* 0x000000ddb300720c */ /* 0x000fe20003f66270 */
[C---:B------:R-:W-:Y:S01]  /*14de0*/  VIADD R176, R135.reuse, 0x19 ;  /* 0x0000001987b07836 */ /* 0x040fe20000000000 */
[----:B------:R-:W-:Y:S01]  /*14df0*/  ISETP.GE.OR P0, PT, R180, R223, !P0 ;  /* 0x000000dfb400720c */ /* 0x000fe20004706670 */
[C---:B------:R-:W-:Y:S01]  /*14e00*/  VIADD R169, R135.reuse, 0x38 ;  /* 0x0000003887a97836 */ /* 0x040fe20000000000 */
[----:B------:R-:W-:Y:S01]  /*14e10*/  FSEL R8, R8, -INF , !P2 ;  /* 0xff80000008087808 */ /* 0x000fe20005000000 */
[----:B------:R-:W-:Y:S01]  /*14e20*/  VIADD R168, R135, 0x39 ;  /* 0x0000003987a87836 */ /* 0x000fe20000000000 */
[----:B------:R-:W-:Y:S02]  /*14e30*/  FMNMX.FTZ R2, R5, R2, !PT ;  /* 0x0000000205027209 */ /* 0x000fe40007810000 */
[----:B------:R-:W-:Y:S02]  /*14e40*/  ISETP.GE.AND P2, PT, R178, R221, PT ;  /* 0x000000ddb200720c */ /* 0x000fe40003f46270 */
[----:B------:R-:W-:Y:S02]  /*14e50*/  ISETP.GE.OR P3, PT, R179, R223, !P3 ;  /* 0x000000dfb300720c */ /* 0x000fe40005f66670 */
[----:B------:R-:W-:Y:S02]  /*14e60*/  FSEL R9, R9, -INF , !P0 ;  /* 0xff80000009097808 */ /* 0x000fe40004000000 */
[----:B------:R-:W-:Y:S02]  /*14e70*/  FMNMX.FTZ R2, R8, R2, !PT ;  /* 0x0000000208027209 */ /* 0x000fe40007810000 */
[----:B------:R-:W-:Y:S02]  /*14e80*/  ISETP.GE.AND P0, PT, R177, R221, PT ;  /* 0x000000ddb100720c */ /* 0x000fe40003f06270 */
[----:B------:R-:W-:Y:S02]  /*14e90*/  FSEL R12, R12, -INF , !P3 ;  /* 0xff8000000c0c7808 */ /* 0x000fe40005800000 */
[----:B------:R-:W-:Y:S02]  /*14ea0*/  ISETP.GE.OR P2, PT, R178, R223, !P2 ;  /* 0x000000dfb200720c */ /* 0x000fe40005746670 */
[----:B------:R-:W-:Y:S02]  /*14eb0*/  FMNMX.FTZ R2, R9, R2, !PT ;  /* 0x0000000209027209 */ /* 0x000fe40007810000 */
[----:B------:R-:W-:Y:S02]  /*14ec0*/  FSEL R13, R13, -INF , !P2 ;  /* 0xff8000000d0d7808 */ /* 0x000fe40005000000 */
[----:B------:R-:W-:Y:S02]  /*14ed0*/  FMNMX.FTZ R2, R12, R2, !PT ;  /* 0x000000020c027209 */ /* 0x000fe40007810000 */
[C---:B------:R-:W-:Y:S02]  /*14ee0*/  ISETP.GE.AND P3, PT, R176.reuse, R221, PT ;  /* 0x000000ddb000720c */ /* 0x040fe40003f66270 */
[----:B------:R-:W-:Y:S02]  /*14ef0*/  ISETP.GE.OR P0, PT, R177, R223, !P0 ;  /* 0x000000dfb100720c */ /* 0x000fe40004706670 */
[----:B------:R-:W-:Y:S02]  /*14f00*/  ISETP.GE.AND P2, PT, R175, R221, PT ;  /* 0x000000ddaf00720c */ /* 0x000fe40003f46270 */
[----:B------:R-:W-:Y:S02]  /*14f10*/  FMNMX.FTZ R2, R13, R2, !PT ;  /* 0x000000020d027209 */ /* 0x000fe40007810000 */
[----:B------:R-:W-:Y:S02]  /*14f20*/  ISETP.GE.OR P3, PT, R176, R223, !P3 ;  /* 0x000000dfb000720c */ /* 0x000fe40005f66670 */
[----:B------:R-:W-:Y:S02]  /*14f30*/  FSEL R16, R16, -INF , !P0 ;  /* 0xff80000010107808 */ /* 0x000fe40004000000 */
[----:B------:R-:W-:Y:S02]  /*14f40*/  ISETP.GE.AND P0, PT, R174, R221, PT ;  /* 0x000000ddae00720c */ /* 0x000fe40003f06270 */
[----:B------:R-:W-:Y:S02]  /*14f50*/  ISETP.GE.OR P2, PT, R175, R223, !P2 ;  /* 0x000000dfaf00720c */ /* 0x000fe40005746670 */
[----:B------:R-:W-:Y:S02]  /*14f60*/  FSEL R17, R17, -INF , !P3 ;  /* 0xff80000011117808 */ /* 0x000fe40005800000 */
[----:B------:R-:W-:Y:S02]  /*14f70*/  FMNMX.FTZ R2, R16, R2, !PT ;  /* 0x0000000210027209 */ /* 0x000fe40007810000 */
        /* <DEDUP_REMOVED lines=9> */
[-C--:B------:R-:W-:Y:S02]  /*15010*/  ISETP.GE.OR P2, PT, R172, R223.reuse, !P2 ;  /* 0x000000dfac00720c */ /* 0x080fe40005746670 */
[----:B------:R-:W-:Y:S02]  /*15020*/  FSEL R24, R24, -INF , !P3 ;  /* 0xff80000018187808 */ /* 0x000fe40005800000 */
[----:B------:R-:W-:Y:S02]  /*15030*/  FMNMX.FTZ R2, R21, R2, !PT ;  /* 0x0000000215027209 */ /* 0x000fe40007810000 */
[----:B------:R-:W-:Y:S02]  /*15040*/  ISETP.GE.OR P0, PT, R171, R223, !P0 ;  /* 0x000000dfab00720c */ /* 0x000fe40004706670 */
[----:B------:R-:W-:Y:S02]  /*15050*/  ISETP.GE.AND P3, PT, R170, R221, PT ;  /* 0x000000ddaa00720c */ /* 0x000fe40003f66270 */
[----:B------:R-:W-:Y:S02]  /*15060*/  FSEL R25, R25, -INF , !P2 ;  /* 0xff80000019197808 */ /* 0x000fe40005000000 */
[----:B------:R-:W-:Y:S02]  /*15070*/  FMNMX.FTZ R2, R24, R2, !PT ;  /* 0x0000000218027209 */ /* 0x000fe40007810000 */
[----:B------:R-:W-:Y:S02]  /*15080*/  ISETP.GE.OR P3, PT, R170, R223, !P3 ;  /* 0x000000dfaa00720c */ /* 0x000fe40005f66670 */
[-C--:B------:R-:W-:Y:S02]  /*15090*/  ISETP.GE.AND P2, PT, R169, R221.reuse, PT ;  /* 0x000000dda900720c */ /* 0x080fe40003f46270 */
[----:B------:R-:W-:Y:S02]  /*150a0*/  FSEL R28, R28, -INF , !P0 ;  /* 0xff8000001c1c7808 */ /* 0x000fe40004000000 */
[----:B------:R-:W-:Y:S02]  /*150b0*/  FMNMX.FTZ R2, R25, R2, !PT ;  /* 0x0000000219027209 */ /* 0x000fe40007810000 */
[----:B------:R-:W-:Y:S02]  /*150c0*/  ISETP.GE.AND P0, PT, R168, R221, PT ;  /* 0x000000dda800720c */ /* 0x000fe40003f06270 */
[-C--:B------:R-:W-:Y:S02]  /*150d0*/  ISETP.GE.OR P2, PT, R169, R223.reuse, !P2 ;  /* 0x000000dfa900720c */ /* 0x080fe40005746670 */
[----:B------:R-:W-:Y:S02]  /*150e0*/  FSEL R29, R29, -INF , !P3 ;  /* 0xff8000001d1d7808 */ /* 0x000fe40005800000 */
[----:B------:R-:W-:Y:S02]  /*150f0*/  FMNMX.FTZ R2, R28, R2, !PT ;  /* 0x000000021c027209 */ /* 0x000fe40007810000 */
[----:B------:R-:W-:Y:S02]  /*15100*/  FSEL R32, R32, -INF , !P2 ;  /* 0xff80000020207808 */ /* 0x000fe40005000000 */
[----:B------:R-:W-:Y:S02]  /*15110*/  ISETP.GE.OR P0, PT, R168, R223, !P0 ;  /* 0x000000dfa800720c */ /* 0x000fe40004706670 */
[----:B------:R-:W-:Y:S02]  /*15120*/  FMNMX.FTZ R2, R29, R2, !PT ;  /* 0x000000021d027209 */ /* 0x000fe40007810000 */
[----:B------:R-:W-:Y:S02]  /*15130*/  FSEL R33, R33, -INF , !P0 ;  /* 0xff80000021217808 */ /* 0x000fe40004000000 */
[----:B------:R-:W-:Y:S02]  /*15140*/  FMNMX.FTZ R2, R32, R2, !PT ;  /* 0x0000000220027209 */ /* 0x000fe40007810000 */
[----:B------:R-:W-:Y:S02]  /*15150*/  ISETP.GE.AND P3, PT, R135, R220, PT ;  /* 0x000000dc8700720c */ /* 0x000fe40003f66270 */
[----:B------:R-:W-:Y:S02]  /*15160*/  FMNMX.FTZ R2, R33, R2, !PT ;  /* 0x0000000221027209 */ /* 0x000fe40007810000 */
[C---:B------:R-:W-:Y:S02]  /*15170*/  ISETP.GE.AND P2, PT, R182.reuse, R220, PT ;  /* 0x000000dcb600720c */ /* 0x040fe40003f46270 */
[-C--:B------:R-:W-:Y:S01]  /*15180*/  ISETP.GE.OR P3, PT, R135, R222.reuse, !P3 ;  /* 0x000000de8700720c */ /* 0x080fe20005f66670 */
[----:B------:R-:W1:Y:S01]  /*15190*/  SHFL.BFLY PT, R0, R2, 0x2, 0x1f ;  /* 0x0c401f0002007f89 */ /* 0x000e6200000e0000 */
[----:B------:R-:W-:Y:S02]  /*151a0*/  ISETP.GE.OR P2, PT, R182, R222, !P2 ;  /* 0x000000deb600720c */ /* 0x000fe40005746670 */
[C---:B------:R-:W-:Y:S04]  /*151b0*/  ISETP.GE.AND P4, PT, R180.reuse, R220, PT ;  /* 0x000000dcb400720c */ /* 0x040fe80003f86270 */
[----:B------:R-:W-:Y:S02]  /*151c0*/  ISETP.GE.OR P4, PT, R180, R222, !P4 ;  /* 0x000000deb400720c */ /* 0x000fe40006786670 */
[----:B-1----:R-:W-:Y:S05]  /*151d0*/  FMNMX.FTZ R2, R2, R0, !PT ;  /* 0x0000000002027209 */ /* 0x002fea0007810000 */
[----:B------:R-:W1:Y:S02]  /*151e0*/  SHFL.BFLY PT, R0, R2, 0x1, 0x1f ;  /* 0x0c201f0002007f89 */ /* 0x000e6400000e0000 */
[----:B-1----:R-:W-:Y:S04]  /*151f0*/  FMNMX.FTZ R2, R2, R0, !PT ;  /* 0x0000000002027209 */ /* 0x002fe80007810000 */
[C---:B------:R-:W-:Y:S01]  /*15200*/  FSETP.NEU.FTZ.AND P0, PT, R2.reuse, -INF , PT ;  /* 0xff8000000200780b */ /* 0x040fe20003f1d000 */
[C---:B------:R-:W-:Y:S03]  /*15210*/  FMUL.FTZ R3, R2.reuse, UR4 ;  /* 0x0000000402037c20 */ /* 0x040fe60008410000 */
[----:B------:R-:W-:Y:S02]  /*15220*/  FSEL R0, R2, RZ, P0 ;  /* 0x000000ff02007208 */ /* 0x000fe40000000000 */
[----:B------:R-:W-:Y:S02]  /*15230*/  FSEL R3, R3, RZ, P0 ;  /* 0x000000ff03037208 */ /* 0x000fe40000000000 */
[----:B------:R-:W-:Y:S01]  /*15240*/  ISETP.GE.AND P0, PT, R181, R220, PT ;  /* 0x000000dcb500720c */ /* 0x000fe20003f06270 */
[----:B------:R-:W-:Y:S02]  /*15250*/  FADD.FTZ R0, -R0, R132 ;  /* 0x0000008400007221 */ /* 0x000fe40000010100 */
[--C-:B------:R-:W-:Y:S01]  /*15260*/  FFMA.FTZ R214, R12, UR4, -R3.reuse ;  /* 0x000000040cd67c23 */ /* 0x100fe20008010803 */
[--C-:B------:R-:W-:Y:S01]  /*15270*/  FFMA.FTZ R192, R13, UR4, -R3.reuse ;  /* 0x000000040dc07c23 */ /* 0x100fe20008010803 */
[----:B------:R-:W-:Y:S01]  /*15280*/  FMUL.FTZ R0, R0, UR4 ;  /* 0x0000000400007c20 */ /* 0x000fe20008410000 */
        /* <DEDUP_REMOVED lines=15> */
[----:B------:R-:W-:Y:S01]  /*15380*/  MUFU.EX2 R134, R134 ;  /* 0x0000008600867308 */ /* 0x000fe20000000800 */
[----:B------:R-:W-:Y:S01]  /*15390*/  ISETP.GE.OR P0, PT, R181, R222, !P0 ;  /* 0x000000deb500720c */ /* 0x000fe20004706670 */
[C---:B-1----:R-:W-:Y:S01]  /*153a0*/  FMUL.FTZ R12, R0.reuse, R156 ;  /* 0x0000009c000c7220 */ /* 0x042fe20000410000 */
[C---:B------:R-:W-:Y:S01]  /*153b0*/  FMUL.FTZ R13, R0.reuse, R157 ;  /* 0x0000009d000d7220 */ /* 0x040fe20000410000 */
[C---:B------:R-:W-:Y:S01]  /*153c0*/  FMUL.FTZ R5, R0.reuse, R165 ;  /* 0x000000a500057220 */ /* 0x040fe20000410000 */
[----:B------:R-:W2:Y:S01]  /*153d0*/  LDL.64 R156, [R1+0x78] ;  /* 0x00007800019c7983 */ /* 0x000ea20000100a00 */
[C---:B------:R-:W-:Y:S01]  /*153e0*/  FMUL.FTZ R8, R0.reuse, R160 ;  /* 0x000000a000087220 */ /* 0x040fe20000410000 */
[C---:B------:R-:W-:Y:S01]  /*153f0*/  FMUL.FTZ R9, R0.reuse, R161 ;  /* 0x000000a100097220 */ /* 0x040fe20000410000 */
[C---:B------:R-:W-:Y:S01]  /*15400*/  FMUL.FTZ R16, R0.reuse, R152 ;  /* 0x0000009800107220 */ /* 0x040fe20000410000 */
[C---:B------:R-:W-:Y:S01]  /*15410*/  FMUL.FTZ R17, R0.reuse, R153 ;  /* 0x0000009900117220 */ /* 0x040fe20000410000 */
[C---:B------:R-:W-:Y:S01]  /*15420*/  FMUL.FTZ R20, R0.reuse, R148 ;  /* 0x0000009400147220 */ /* 0x040fe20000410000 */
[----:B------:R3:W5:Y:S01]  /*15430*/  LDL.S16 R165, [R1+0x68] ;  /* 0x0000680001a57983 */ /* 0x0007620000100600 */
[----:B------:R1:W4:Y:S01]  /*15440*/  MUFU.EX2 R3, R4 ;  /* 0x0000000400037308 */ /* 0x0003220000000800 */
        /* <DEDUP_REMOVED lines=16> */
[C---:B-1----:R-:W-:Y:S01]  /*15550*/  FMUL.FTZ R4, R0.reuse, R164 ;  /* 0x000000a400047220 */ /* 0x042fe20000410000 */
        /* <DEDUP_REMOVED lines=39> */
[----:B----4-:R-:W-:Y:S01]  /*157d0*/  FFMA.FTZ R0, R0, R218, R3 ;  /* 0x000000da00007223 */ /* 0x010fe20000010003 */
[----:B------:R-:W-:Y:S02]  /*157e0*/  FSEL R141, R6, -INF , !P3 ;  /* 0xff800000068d7808 */ /* 0x000fe40005800000 */
[----:B------:R-:W-:Y:S01]  /*157f0*/  FSEL R153, R7, -INF , !P2 ;  /* 0xff80000007997808 */ /* 0x000fe20005000000 */
[----:B------:R-:W-:Y:S01]  /*15800*/  FADD.FTZ R164, R134, R0 ;  /* 0x0000000086a47221 */ /* 0x000fe20000010000 */
[----:B------:R-:W-:Y:S02]  /*15810*/  FMNMX.FTZ R0, R141, R133, !PT ;  /* 0x000000858d007209 */ /* 0x000fe40007810000 */
[----:B------:R-:W-:Y:S02]  /*15820*/  FSEL R152, R10, -INF , !P0 ;  /* 0xff8000000a987808 */ /* 0x000fe40004000000 */
[----:B------:R-:W-:Y:S02]  /*15830*/  ISETP.GE.AND P3, PT, R179, R220, PT ;  /* 0x000000dcb300720c */ /* 0x000fe40003f66270 */
[----:B------:R-:W-:Y:S02]  /*15840*/  FMNMX.FTZ R0, R153, R0, !PT ;  /* 0x0000000099007209 */ /* 0x000fe40007810000 */
[----:B------:R-:W-:Y:S02]  /*15850*/  ISETP.GE.OR P3, PT, R179, R222, !P3 ;  /* 0x000000deb300720c */ /* 0x000fe40005f66670 */
[----:B------:R-:W-:Y:S02]  /*15860*/  FMNMX.FTZ R0, R152, R0, !PT ;  /* 0x0000000098007209 */ /* 0x000fe40007810000 */
[CC--:B------:R-:W-:Y:S02]  /*15870*/  ISETP.GE.AND P2, PT, R178.reuse, R220.reuse, PT ;  /* 0x000000dcb200720c */ /* 0x0c0fe40003f46270 */
[----:B------:R-:W-:Y:S02]  /*15880*/  FSEL R149, R11, -INF , !P4 ;  /* 0xff8000000b957808 */ /* 0x000fe40006000000 */
[----:B------:R-:W-:Y:S02]  /*15890*/  ISETP.GE.AND P0, PT, R177, R220, PT ;  /* 0x000000dcb100720c */ /* 0x000fe40003f06270 */
[----:B------:R-:W-:Y:S02]  /*158a0*/  ISETP.GE.OR P2, PT, R178, R222, !P2 ;  /* 0x000000deb200720c */ /* 0x000fe40005746670 */
[----:B------:R-:W-:Y:S02]  /*158b0*/  FSEL R148, R14, -INF , !P3 ;  /* 0xff8000000e947808 */ /* 0x000fe40005800000 */
[----:B------:R-:W-:Y:S02]  /*158c0*/  FMNMX.FTZ R0, R149, R0, !PT ;  /* 0x0000000095007209 */ /* 0x000fe40007810000 */
[----:B------:R-:W-:Y:S02]  /*158d0*/  ISETP.GE.OR P0, PT, R177, R222, !P0 ;  /* 0x000000deb100720c */ /* 0x000fe40004706670 */
[----:B------:R-:W-:Y:S02]  /*158e0*/  ISETP.GE.AND P4, PT, R176, R220, PT ;  /* 0x000000dcb000720c */ /* 0x000fe40003f86270 */
[----:B------:R-:W-:Y:S02]  /*158f0*/  FSEL R144, R15, -INF , !P2 ;  /* 0xff8000000f907808 */ /* 0x000fe40005000000 */
[----:B------:R-:W-:Y:S02]  /*15900*/  FMNMX.FTZ R0, R148, R0, !PT ;  /* 0x0000000094007209 */ /* 0x000fe40007810000 */
[C---:B------:R-:W-:Y:S02]  /*15910*/  ISETP.GE.AND P3, PT, R175.reuse, R220, PT ;  /* 0x000000dcaf00720c */ /* 0x040fe40003f66270 */
[----:B------:R-:W-:Y:S02]  /*15920*/  ISETP.GE.OR P4, PT, R176, R222, !P4 ;  /* 0x000000deb000720c */ /* 0x000fe40006786670 */
[----:B------:R-:W-:Y:S02]  /*15930*/  FSEL R140, R18, -INF , !P0 ;  /* 0xff800000128c7808 */ /* 0x000fe40004000000 */
[----:B------:R-:W-:Y:S02]  /*15940*/  FMNMX.FTZ R0, R144, R0, !PT ;  /* 0x0000000090007209 */ /* 0x000fe40007810000 */
[----:B------:R-:W-:Y:S02]  /*15950*/  ISETP.GE.OR P3, PT, R175, R222, !P3 ;  /* 0x000000deaf00720c */ /* 0x000fe40005f66670 */
[----:B------:R-:W-:Y:S02]  /*15960*/  ISETP.GE.AND P2, PT, R174, R220, PT ;  /* 0x000000dcae00720c */ /* 0x000fe40003f46270 */
[----:B------:R-:W-:Y:S02]  /*15970*/  FSEL R135, R19, -INF , !P4 ;  /* 0xff80000013877808 */ /* 0x000fe40006000000 */
[----:B------:R-:W-:Y:S02]  /*15980*/  FMNMX.FTZ R0, R140, R0, !PT ;  /* 0x000000008c007209 */ /* 0x000fe40007810000 */
        /* <DEDUP_REMOVED lines=12> */
[----:B------:R-:W-:Y:S02]  /*15a50*/  F2FP.BF16.F32.PACK_AB R134, R134, R3 ;  /* 0x000000038686723e */ /* 0x000fe400000010ff */
[----:B------:R-:W-:Y:S02]  /*15a60*/  ISETP.GE.OR P3, PT, R171, R222, !P3 ;  /* 0x000000deab00720c */ /* 0x000fe40005f66670 */
[----:B------:R-:W-:Y:S02]  /*15a70*/  ISETP.GE.AND P2, PT, R170, R220, PT ;  /* 0x000000dcaa00720c */ /* 0x000fe40003f46270 */
[----:B------:R-:W-:Y:S02]  /*15a80*/  FSEL R27, R27, -INF , !P4 ;  /* 0xff8000001b1b7808 */ /* 0x000fe40006000000 */
[----:B------:R-:W-:Y:S02]  /*15a90*/  FMNMX.FTZ R0, R26, R0, !PT ;  /* 0x000000001a007209 */ /* 0x000fe40007810000 */
[----:B------:R-:W-:Y:S01]  /*15aa0*/  LOP3.LUT R6, R251, UR25, RZ, 0x3c, !PT ;  /* 0x00000019fb067c12 */ /* 0x000fe2000f8e3cff */
[----:B------:R-:W-:Y:S01]  /*15ab0*/  UIADD3 UR25, UR32, -0x255992d5, URZ ;  /* 0xdaa66d2b20197890 */ /* 0x000fe2000fffe03f */
[----:B------:R-:W-:Y:S01]  /*15ac0*/  LOP3.LUT R3, R249, UR23, R250, 0x96, !PT ;  /* 0x00000017f9037c12 */ /* 0x000fe2000f8e96fa */
[----:B------:R-:W-:Y:S01]  /*15ad0*/  UIADD3 UR23, UR32, 0x1715609d, URZ ;  /* 0x1715609d20177890 */ /* 0x000fe2000fffe03f */
[----:B------:R-:W-:Y:S01]  /*15ae0*/  ISETP.GE.OR P2, PT, R170, R222, !P2 ;  /* 0x000000deaa00720c */ /* 0x000fe20005746670 */
[----:B------:R-:W-:Y:S01]  /*15af0*/  IMAD.WIDE.U32 R10, R6, -0x326172a9, RZ ;  /* 0xcd9e8d57060a7825 */ /* 0x000fe200078e00ff */
[----:B------:R-:W-:Y:S02]  /*15b00*/  FMNMX.FTZ R0, R27, R0, !PT ;  /* 0x000000001b007209 */ /* 0x000fe40007810000 */
[----:B------:R-:W-:Y:S01]  /*15b10*/  ISETP.GE.AND P0, PT, R169, R220, PT ;  /* 0x000000dca900720c */ /* 0x000fe20003f06270 */
[----:B------:R-:W-:Y:S01]  /*15b20*/  IMAD.WIDE.U32 R176, R3, -0x326172a9, RZ ;  /* 0xcd9e8d5703b07825 */ /* 0x000fe200078e00ff */
[----:B------:R-:W-:Y:S02]  /*15b30*/  FSEL R30, R30, -INF , !P3 ;  /* 0xff8000001e1e7808 */ /* 0x000fe40005800000 */
[----:B------:R-:W-:Y:S02]  /*15b40*/  ISETP.GE.OR P0, PT, R169, R222, !P0 ;  /* 0x000000dea900720c */ /* 0x000fe40004706670 */
[----:B------:R-:W-:Y:S02]  /*15b50*/  FSEL R31, R31, -INF , !P2 ;  /* 0xff8000001f1f7808 */ /* 0x000fe40005000000 */
[----:B------:R-:W-:Y:S02]  /*15b60*/  ISETP.GE.AND P3, PT, R168, R220, PT ;  /* 0x000000dca800720c */ /* 0x000fe40003f66270 */
[----:B------:R-:W-:Y:S02]  /*15b70*/  FMNMX.FTZ R0, R30, R0, !PT ;  /* 0x000000001e007209 */ /* 0x000fe40007810000 */
[----:B------:R-:W-:Y:S02]  /*15b80*/  LOP3.LUT R10, R177, UR31, R10, 0x96, !PT ;  /* 0x0000001fb10a7c12 */ /* 0x000fe4000f8e960a */
[----:B------:R-:W-:Y:S02]  /*15b90*/  ISETP.GE.OR P3, PT, R168, R222, !P3 ;  /* 0x000000dea800720c */ /* 0x000fe40005f66670 */
[----:B------:R-:W-:Y:S02]  /*15ba0*/  FSEL R34, R34, -INF , !P0 ;  /* 0xff80000022227808 */ /* 0x000fe40004000000 */
[----:B------:R-:W-:Y:S02]  /*15bb0*/  FMNMX.FTZ R0, R31, R0, !PT ;  /* 0x000000001f007209 */ /* 0x000fe40007810000 */
[----:B------:R-:W-:Y:S02]  /*15bc0*/  FSEL R35, R35, -INF , !P3 ;  /* 0xff80000023237808 */ /* 0x000fe40005800000 */
[----:B------:R-:W-:Y:S02]  /*15bd0*/  FMNMX.FTZ R0, R34, R0, !PT ;  /* 0x0000000022007209 */ /* 0x000fe40007810000 */
[----:B------:R-:W-:Y:S02]  /*15be0*/  PRMT R132, R134, 0x7632, R132 ;  /* 0x0000763286847816 */ /* 0x000fe40000000084 */
[----:B------:R-:W-:Y:S02]  /*15bf0*/  FMNMX.FTZ R0, R35, R0, !PT ;  /* 0x0000000023007209 */ /* 0x000fe40007810000 */
[----:B------:R-:W-:Y:S03]  /*15c00*/  IADD3 R218, P0, R216, UR19, RZ ;  /* 0x00000013d8da7c10 */ /* 0x000fe6000ff1e0ff */
[----:B------:R-:W1:Y:S01]  /*15c10*/  SHFL.BFLY PT, R3, R0, 0x2, 0x1f ;  /* 0x0c401f0000037f89 */ /* 0x000e6200000e0000 */
[----:B------:R-:W-:Y:S02]  /*15c20*/  IADD3.X R219, R217, UR22, RZ, P0, !PT ;  /* 0x00000016d9db7c10 */ /* 0x000fe400087fe4ff */
[----:B-1----:R-:W-:Y:S02]  /*15c30*/  FMNMX.FTZ R3, R0, R3, !PT ;  /* 0x0000000300037209 */ /* 0x002fe40007810000 */
[----:B--2---:R-:W-:Y:S01]  /*15c40*/  LOP3.LUT R6, R11, UR24, R156, 0x96, !PT ;  /* 0x000000180b067c12 */ /* 0x004fe2000f8e969c */
[----:B------:R-:W-:Y:S04]  /*15c50*/  IMAD.WIDE.U32 R10, R10, -0x2daee0ad, RZ ;  /* 0xd2511f530a0a7825 */ /* 0x000fe800078e00ff */
[----:B------:R-:W-:Y:S03]  /*15c60*/  IMAD.WIDE.U32 R6, R6, -0x2daee0ad, RZ ;  /* 0xd2511f5306067825 */ /* 0x000fe600078e00ff */
[----:B------:R-:W-:Y:S02]  /*15c70*/  LOP3.LUT R18, R11, UR26, R6, 0x96, !PT ;  /* 0x0000001a0b127c12 */ /* 0x000fe4000f8e9606 */
[----:B------:R-:W-:Y:S03]  /*15c80*/  LOP3.LUT R7, R7, UR38, R248, 0x96, !PT ;  /* 0x0000002607077c12 */ /* 0x000fe6000f8e96f8 */
[----:B------:R-:W-:Y:S04]  /*15c90*/  IMAD.WIDE.U32 R18, R18, -0x326172a9, RZ ;  /* 0xcd9e8d5712127825 */ /* 0x000fe800078e00ff */
[----:B------:R-:W-:Y:S05]  /*15ca0*/  IMAD.WIDE.U32 R6, R7, -0x326172a9, RZ ;  /* 0xcd9e8d5707067825 */ /* 0x000fea00078e00ff */
[----:B------:R-:W-:Y:S02]  /*15cb0*/  LOP3.LUT R7, R7, UR25, R176, 0x96, !PT ;  /* 0x0000001907077c12 */ /* 0x000fe4000f8e96b0 */
[----:B------:R-:W-:Y:S02]  /*15cc0*/  LOP3.LUT R14, R19, UR41, R6, 0x96, !PT ;  /* 0x00000029130e7c12 */ /* 0x000fe4000f8e9606 */
[----:B------:R-:W1:Y:S01]  /*15cd0*/  SHFL.BFLY PT, R19, R3, 0x1, 0x1f ;  /* 0x0c201f0003137f89 */ /* 0x000e6200000e0000 */
[----:B------:R-:W-:Y:S04]  /*15ce0*/  IMAD.WIDE.U32 R6, R7, -0x2daee0ad, RZ ;  /* 0xd2511f5307067825 */ /* 0x000fe800078e00ff */
[----:B------:R-:W-:Y:S01]  /*15cf0*/  IMAD.WIDE.U32 R14, R14, -0x2daee0ad, RZ ;  /* 0xd2511f530e0e7825 */ /* 0x000fe200078e00ff */
[----:B------:R-:W-:Y:S04]  /*15d00*/  LOP3.LUT R10, R7, UR34, R10, 0x96, !PT ;  /* 0x00000022070a7c12 */ /* 0x000fe8000f8e960a */
[----:B------:R-:W-:Y:S01]  /*15d10*/  LOP3.LUT R136, R15, UR30, R6, 0x96, !PT ;  /* 0x0000001e0f887c12 */ /* 0x000fe2000f8e9606 */
[----:B------:R-:W-:Y:S04]  /*15d20*/  IMAD.WIDE.U32 R10, R10, -0x326172a9, RZ ;  /* 0xcd9e8d570a0a7825 */ /* 0x000fe800078e00ff */
[----:B------:R-:W-:Y:S01]  /*15d30*/  IMAD.WIDE.U32 R136, R136, -0x326172a9, RZ ;  /* 0xcd9e8d5788887825 */ /* 0x000fe200078e00ff */
[----:B------:R-:W-:Y:S04]  /*15d40*/  LOP3.LUT R160, R11, UR23, R18, 0x96, !PT ;  /* 0x000000170ba07c12 */ /* 0x000fe8000f8e9612 */
[----:B------:R-:W-:Y:S01]  /*15d50*/  LOP3.LUT R0, R137, UR40, R10, 0x96, !PT ;  /* 0x0000002889007c12 */ /* 0x000fe2000f8e960a */
[----:B------:R-:W-:Y:S01]  /*15d60*/  IMAD.WIDE.U32 R160, R160, -0x2daee0ad, RZ ;  /* 0xd2511f53a0a07825 */ /* 0x000fe200078e00ff */
[----:B------:R-:W-:Y:S02]  /*15d70*/  LOP3.LUT R7, R136, 0xff, RZ, 0xc0, !PT ;  /* 0x000000ff88077812 */ /* 0x000fe400078ec0ff */
[C---:B------:R-:W-:Y:S02]  /*15d80*/  LOP3.LUT R6, R0.reuse, 0xffff, RZ, 0xc0, !PT ;  /* 0x0000ffff00067812 */ /* 0x040fe400078ec0ff */
[----:B------:R-:W-:Y:S02]  /*15d90*/  LOP3.LUT R15, R0, 0xff, RZ, 0xc0, !PT ;  /* 0x000000ff000f7812 */ /* 0x000fe400078ec0ff */
[----:B------:R-:W-:Y:S02]  /*15da0*/  SHF.R.U32.HI R6, RZ, 0x8, R6 ;  /* 0x00000008ff067819 */ /* 0x000fe40000011606 */
[----:B------:R-:W-:Y:S02]  /*15db0*/  ISETP.LE.U32.AND P2, PT, R7, UR14, PT ;  /* 0x0000000e07007c0c */ /* 0x000fe4000bf43070 */
[----:B------:R-:W-:Y:S02]  /*15dc0*/  ISETP.LE.U32.AND P6, PT, R15, UR14, PT ;  /* 0x0000000e0f007c0c */ /* 0x000fe4000bfc3070 */
[----:B------:R-:W-:Y:S02]  /*15dd0*/  LOP3.LUT R7, R6, 0xffff, RZ, 0xc0, !PT ;  /* 0x0000ffff06077812 */ /* 0x000fe400078ec0ff */
[--C-:B------:R-:W-:Y:S02]  /*15de0*/  SHF.R.U32.HI R11, RZ, 0x18, R0.reuse ;  /* 0x00000018ff0b7819 */ /* 0x100fe40000011600 */
[----:B------:R-:W-:Y:S02]  /*15df0*/  ISETP.LE.U32.AND P5, PT, R7, UR14, PT ;  /* 0x0000000e07007c0c */ /* 0x000fe4000bfa3070 */
[----:B------:R-:W-:Y:S02]  /*15e00*/  SHF.R.U32.HI R6, RZ, 0x10, R0 ;  /* 0x00000010ff067819 */ /* 0x000fe40000011600 */
[----:B------:R-:W-:Y:S02]  /*15e10*/  LOP3.LUT R0, R136, 0xffff, RZ, 0xc0, !PT ;  /* 0x0000ffff88007812 */ /* 0x000fe400078ec0ff */
[----:B-1----:R-:W-:Y:S01]  /*15e20*/  FMNMX.FTZ R3, R3, R19, !PT ;  /* 0x0000001303037209 */ /* 0x002fe20007810000 */
[----:B-----5:R-:W-:Y:S01]  /*15e30*/  @!P6 HFMA2.BF16_V2 R165, -RZ.H0_H0, RZ.H0_H0, -R134.H0_H0 ;  /* 0x200000ffffa5e231 */ /* 0x020fe20000340986 */
[----:B------:R-:W-:Y:S02]  /*15e40*/  ISETP.LE.U32.AND P3, PT, R11, UR14, PT ;  /* 0x0000000e0b007c0c */ /* 0x000fe4000bf63070 */
[C---:B------:R-:W-:Y:S01]  /*15e50*/  FSETP.NEU.FTZ.AND P0, PT, R3.reuse, -INF , PT ;  /* 0xff8000000300780b */ /* 0x040fe20003f1d000 */
[----:B------:R-:W-:Y:S01]  /*15e60*/  FMUL.FTZ R11, R3, UR4 ;  /* 0x00000004030b7c20 */ /* 0x000fe20008410000 */
[----:B------:R1:W-:Y:S01]  /*15e70*/  @!P6 STL.S16 [R1+0x68], R165 ;  /* 0x000068a50100e387 */ /* 0x0003e20000100600 */
[----:B------:R-:W-:Y:S01]  /*15e80*/  @!P5 HFMA2.BF16_V2 R229, -RZ.H0_H0, RZ.H0_H0, -R132.H0_H0 ;  /* 0x200000ffffe5d231 */ /* 0x000fe20000340984 */
[----:B------:R-:W-:Y:S02]  /*15e90*/  LOP3.LUT R6, R6, 0xff, RZ, 0xc0, !PT ;  /* 0x000000ff06067812 */ /* 0x000fe400078ec0ff */
[----:B------:R-:W-:Y:S02]  /*15ea0*/  PRMT R19, R165, 0x7610, R19 ;  /* 0x00007610a5137816 */ /* 0x000fe40000000013 */
[----:B------:R2:W-:Y:S01]  /*15eb0*/  @!P5 STL.S16 [R1+0x64], R229 ;  /* 0x000064e50100d387 */ /* 0x0005e20000100600 */
[----:B------:R-:W-:Y:S02]  /*15ec0*/  SHF.R.U32.HI R0, RZ, 0x8, R0 ;  /* 0x00000008ff007819 */ /* 0x000fe40000011600 */
[----:B------:R-:W-:Y:S01]  /*15ed0*/  ISETP.LE.U32.AND P4, PT, R6, UR14, PT ;  /* 0x0000000e06007c0c */ /* 0x000fe2000bf83070 */
[----:B------:R3:W4:Y:S01]  /*15ee0*/  LDL.S16 R171, [R1+0x5c] ;  /* 0x00005c0001ab7983 */ /* 0x0007220000100600 */
[----:B------:R-:W-:Y:S02]  /*15ef0*/  LOP3.LUT R7, R0, 0xffff, RZ, 0xc0, !PT ;  /* 0x0000ffff00077812 */ /* 0x000fe400078ec0ff */
[----:B------:R-:W-:Y:S02]  /*15f00*/  FSEL R0, R3, RZ, P0 ;  /* 0x000000ff03007208 */ /* 0x000fe40000000000 */
[----:B------:R-:W-:Y:S02]  /*15f10*/  FSEL R6, R11, RZ, P0 ;  /* 0x000000ff0b067208 */ /* 0x000fe40000000000 */
[----:B------:R-:W-:Y:S01]  /*15f20*/  SHF.R.U32.HI R11, RZ, 0x10, R136 ;  /* 0x00000010ff0b7819 */ /* 0x000fe20000011688 */
[----:B------:R-:W-:Y:S01]  /*15f30*/  FADD.FTZ R0, -R0, R133 ;  /* 0x0000008500007221 */ /* 0x000fe20000010100 */
[----:B------:R-:W-:Y:S01]  /*15f40*/  PRMT R133, R134, 0x5410, R132 ;  /* 0x0000541086857816 */ /* 0x000fe20000000084 */
[--C-:B------:R-:W-:Y:S01]  /*15f50*/  FFMA.FTZ R170, R135, UR4, -R6.reuse ;  /* 0x0000000487aa7c23 */ /* 0x100fe20008010806 */
[----:B------:R-:W-:Y:S01]  /*15f60*/  LOP3.LUT R11, R11, 0xff, RZ, 0xc0, !PT ;  /* 0x000000ff0b0b7812 */ /* 0x000fe200078ec0ff */
[----:B------:R-:W-:Y:S01]  /*15f70*/  FMUL.FTZ R0, R0, UR4 ;  /* 0x0000000400007c20 */ /* 0x000fe20008410000 */
[----:B------:R-:W-:Y:S01]  /*15f80*/  @!P6 PRMT R134, R19, 0x5410, RZ ;  /* 0x000054101386e816 */ /* 0x000fe200000000ff */
[----:B------:R-:W-:Y:S01]  /*15f90*/  FFMA.FTZ R172, R22, UR4, -R6 ;  /* 0x0000000416ac7c23 */ /* 0x000fe20008010806 */
[----:B------:R-:W-:Y:S01]  /*15fa0*/  LOP3.LUT R145, R137, UR40, R10, 0x96, !PT ;  /* 0x0000002889917c12 */ /* 0x000fe2000f8e960a */
[----:B------:R-:W-:Y:S01]  /*15fb0*/  FFMA.FTZ R173, R23, UR4, -R6 ;  /* 0x0000000417ad7c23 */ /* 0x000fe20008010806 */
[----:B------:R-:W-:Y:S01]  /*15fc0*/  ISETP.LE.U32.AND P6, PT, R11, UR14, PT ;  /* 0x0000000e0b007c0c */ /* 0x000fe2000bfc3070 */
[----:B------:R5:W-:Y:S01]  /*15fd0*/  STG.E.U16 desc[UR28][R216.64], R134 ;  /* 0x00000086d8007986 */ /* 0x000be2000c10151c */
[----:B------:R-:W-:Y:S01]  /*15fe0*/  PRMT R18, R229, 0x7610, R18 ;  /* 0x00007610e5127816 */ /* 0x000fe20000000012 */
[----:B------:R-:W3:Y:S01]  /*15ff0*/  MUFU.EX2 R0, R0 ;  /* 0x0000000000007308 */ /* 0x000ee20000000800 */
[----:B------:R-:W-:Y:S01]  /*16000*/  SHF.R.U32.HI R11, RZ, 0x18, R136 ;  /* 0x00000018ff0b7819 */ /* 0x000fe20000011688 */
[--C-:B------:R-:W-:Y:S01]  /*16010*/  FFMA.FTZ R174, R26, UR4, -R6.reuse ;  /* 0x000000041aae7c23 */ /* 0x100fe20008010806 */
[----:B------:R-:W-:Y:S01]  /*16020*/  LOP3.LUT R10, R145, 0xffff, RZ, 0xc0, !PT ;  /* 0x0000ffff910a7812 */ /* 0x000fe200078ec0ff */
[--C-:B------:R-:W-:Y:S01]  /*16030*/  FFMA.FTZ R175, R27, UR4, -R6.reuse ;  /* 0x000000041baf7c23 */ /* 0x100fe20008010806 */
[----:B------:R-:W-:Y:S01]  /*16040*/  @!P5 PRMT R132, R18, 0x5410, RZ ;  /* 0x000054101284d816 */ /* 0x000fe200000000ff */
[--C-:B------:R-:W-:Y:S01]  /*16050*/  FFMA.FTZ R152, R152, UR4, -R6.reuse ;  /* 0x0000000498987c23 */ /* 0x100fe20008010806 */
[----:B------:R-:W-:Y:S01]  /*16060*/  ISETP.LE.U32.AND P0, PT, R7, UR14, PT ;  /* 0x0000000e07007c0c */ /* 0x000fe2000bf03070 */
[--C-:B------:R-:W-:Y:S01]  /*16070*/  FFMA.FTZ R168, R148, UR4, -R6.reuse ;  /* 0x0000000494a87c23 */ /* 0x100fe20008010806 */
[----:B------:R-:W-:Y:S01]  /*16080*/  ISETP.LE.U32.AND P5, PT, R11, UR14, PT ;  /* 0x0000000e0b007c0c */ /* 0x000fe2000bfa3070 */
[----:B------:R5:W-:Y:S01]  /*16090*/  STG.E.U16 desc[UR28][R216.64+0x2], R132 ;  /* 0x00000284d8007986 */ /* 0x000be2000c10151c */
[--C-:B-1----:R-:W-:Y:S01]  /*160a0*/  FFMA.FTZ R165, R144, UR4, -R6.reuse ;  /* 0x0000000490a57c23 */ /* 0x102fe20008010806 */
[--C-:B------:R-:W-:Y:S01]  /*160b0*/  FFMA.FTZ R169, R140, UR4, -R6.reuse ;  /* 0x000000048ca97c23 */ /* 0x100fe20008010806 */
[--C-:B------:R-:W-:Y:S01]  /*160c0*/  FFMA.FTZ R7, R141, UR4, -R6.reuse ;  /* 0x000000048d077c23 */ /* 0x100fe20008010806 */
[--C-:B------:R-:W-:Y:S01]  /*160d0*/  FFMA.FTZ R11, R149, UR4, -R6.reuse ;  /* 0x00000004950b7c23 */ /* 0x100fe20008010806 */
[--C-:B--2---:R-:W-:Y:S01]  /*160e0*/  FFMA.FTZ R229, R30, UR4, -R6.reuse ;  /* 0x000000041ee57c23 */ /* 0x104fe20008010806 */
[--C-:B------:R-:W-:Y:S01]  /*160f0*/  FFMA.FTZ R178, R31, UR4, -R6.reuse ;  /* 0x000000041fb27c23 */ /* 0x100fe20008010806 */
[--C-:B------:R-:W-:Y:S01]  /*16100*/  FFMA.FTZ R179, R34, UR4, -R6.reuse ;  /* 0x0000000422b37c23 */ /* 0x100fe20008010806 */
[--C-:B------:R-:W-:Y:S01]  /*16110*/  FFMA.FTZ R180, R35, UR4, -R6.reuse ;  /* 0x0000000423b47c23 */ /* 0x100fe20008010806 */
[----:B------:R-:W-:Y:S01]  /*16120*/  FFMA.FTZ R153, R153, UR4, -R6 ;  /* 0x0000000499997c23 */ /* 0x000fe20008010806 */
[----:B------:R-:W-:Y:S01]  /*16130*/  LOP3.LUT R6, R145, 0xff, RZ, 0xc0, !PT ;  /* 0x000000ff91067812 */ /* 0x000fe200078ec0ff */
[----:B------:R-:W-:Y:S01]  /*16140*/  IMAD.MOV.U32 R18, RZ, RZ, R156 ;  /* 0x000000ffff127224 */ /* 0x000fe200078e009c */
[----:B------:R-:W-:Y:S01]  /*16150*/  SHF.R.U32.HI R10, RZ, 0x8, R10 ;  /* 0x00000008ff0a7819 */ /* 0x000fe2000001160a */
[----:B------:R-:W-:Y:S01]  /*16160*/  IMAD.MOV.U32 R19, RZ, RZ, R157 ;  /* 0x000000ffff137224 */ /* 0x000fe200078e009d */
[----:B------:R-:W-:Y:S01]  /*16170*/  MUFU.EX2 R7, R7 ;  /* 0x0000000700077308 */ /* 0x000fe20000000800 */
[C---:B------:R-:W-:Y:S01]  /*16180*/  LOP3.LUT R149, R161.reuse, UR35, R14, 0x96, !PT ;  /* 0x00000023a1957c12 */ /* 0x040fe2000f8e960e */
[----:B---3--:R-:W-:Y:S01]  /*16190*/  FMUL.FTZ R27, R0, R147 ;  /* 0x00000093001b7220 */ /* 0x008fe20000410000 */
[----:B------:R-:W-:Y:S01]  /*161a0*/  PRMT R156, R6, 0x5410, R10 ;  /* 0x00005410069c7816 */ /* 0x000fe2000000000a */
[----:B------:R-:W-:Y:S01]  /*161b0*/  FMUL.FTZ R15, R0, R159 ;  /* 0x0000009f000f7220 */ /* 0x000fe20000410000 */
[----:B------:R-:W-:Y:S01]  /*161c0*/  LOP3.LUT R6, R136, 0xffff, RZ, 0xc0, !PT ;  /* 0x0000ffff88067812 */ /* 0x000fe200078ec0ff */
[----:B------:R-:W-:Y:S01]  /*161d0*/  FMUL.FTZ R22, R0, R150 ;  /* 0x0000009600167220 */ /* 0x000fe20000410000 */
[----:B------:R-:W-:Y:S03]  /*161e0*/  LOP3.LUT R10, R136, 0xff, RZ, 0xc0, !PT ;  /* 0x000000ff880a7812 */ /* 0x000fe600078ec0ff */
[----:B------:R-:W1:Y:S01]  /*161f0*/  MUFU.EX2 R153, R153 ;  /* 0x0000009900997308 */ /* 0x000e620000000800 */
[----:B------:R-:W-:Y:S01]  /*16200*/  SHF.R.U32.HI R6, RZ, 0x8, R6 ;  /* 0x00000008ff067819 */ /* 0x000fe20000011606 */
[C---:B------:R-:W-:Y:S01]  /*16210*/  FMUL.FTZ R23, R0.reuse, R151 ;  /* 0x0000009700177220 */ /* 0x040fe20000410000 */
[----:B------:R-:W-:Y:S01]  /*16220*/  LOP3.LUT R148, R161, UR35, R14, 0x96, !PT ;  /* 0x00000023a1947c12 */ /* 0x000fe2000f8e960e */
[----:B------:R-:W-:Y:S01]  /*16230*/  FMUL.FTZ R14, R0, R158 ;  /* 0x0000009e000e7220 */ /* 0x000fe20000410000 */
[----:B------:R-:W-:Y:S01]  /*16240*/  PRMT R157, R10, 0x5410, R6 ;  /* 0x000054100a9d7816 */ /* 0x000fe20000000006 */
[C---:B------:R-:W-:Y:S01]  /*16250*/  FMUL.FTZ R6, R0.reuse, R166 ;  /* 0x000000a600067220 */ /* 0x040fe20000410000 */
[C---:B------:R-:W-:Y:S01]  /*16260*/  FMUL.FTZ R10, R0.reuse, R162 ;  /* 0x000000a2000a7220 */ /* 0x040fe20000410000 */
[----:B------:R2:W3:Y:S02]  /*16270*/  LDL.S16 R166, [R1+0x60] ;  /* 0x0000600001a67983 */ /* 0x0004e40000100600 */
[----:B------:R5:W-:Y:S01]  /*16280*/  MUFU.EX2 R137, R11 ;  /* 0x0000000b00897308 */ /* 0x000be20000000800 */
[----:B------:R-:W-:Y:S02]  /*16290*/  IMAD.MOV.U32 R162, RZ, RZ, R18 ;  /* 0x000000ffffa27224 */ /* 0x000fe400078e0012 */
[C---:B------:R-:W-:Y:S01]  /*162a0*/  FMUL.FTZ R18, R0.reuse, R154 ;  /* 0x0000009a00127220 */ /* 0x040fe20000410000 */
[C---:B------:R-:W-:Y:S01]  /*162b0*/  FMUL.FTZ R26, R0.reuse, R146 ;  /* 0x00000092001a7220 */ /* 0x040fe20000410000 */
[C---:B------:R-:W-:Y:S01]  /*162c0*/  FMUL.FTZ R30, R0.reuse, R142 ;  /* 0x0000008e001e7220 */ /* 0x040fe20000410000 */
[C---:B------:R-:W-:Y:S01]  /*162d0*/  FMUL.FTZ R31, R0.reuse, R143 ;  /* 0x0000008f001f7220 */ /* 0x040fe20000410000 */
[C---:B------:R-:W-:Y:S01]  /*162e0*/  FMUL.FTZ R34, R0.reuse, R138 ;  /* 0x0000008a00227220 */ /* 0x040fe20000410000 */
[C---:B------:R-:W-:Y:S02]  /*162f0*/  FMUL.FTZ R35, R0.reuse, R139 ;  /* 0x0000008b00237220 */ /* 0x040fe40000410000 */
[----:B------:R2:W-:Y:S01]  /*16300*/  MUFU.EX2 R144, R152 ;  /* 0x0000009800907308 */ /* 0x0005e20000000800 */
[C---:B-1----:R-:W-:Y:S01]  /*16310*/  F2FP.BF16.F32.PACK_AB R140, R153.reuse, R7 ;  /* 0x00000007998c723e */ /* 0x042fe200000010ff */
[C---:B------:R-:W-:Y:S01]  /*16320*/  FMUL.FTZ R38, R0.reuse, R38 ;  /* 0x0000002600267220 */ /* 0x040fe20000410000 */
[C---:B------:R-:W-:Y:S01]  /*16330*/  FMUL.FTZ R39, R0.reuse, R39 ;  /* 0x0000002700277220 */ /* 0x040fe20000410000 */
[C---:B------:R-:W-:Y:S01]  /*16340*/  FMUL.FTZ R42, R0.reuse, R42 ;  /* 0x0000002a002a7220 */ /* 0x040fe20000410000 */
[C---:B------:R-:W-:Y:S01]  /*16350*/  FMUL.FTZ R43, R0.reuse, R43 ;  /* 0x0000002b002b7220 */ /* 0x040fe20000410000 */
[C---:B------:R-:W-:Y:S01]  /*16360*/  FMUL.FTZ R46, R0.reuse, R46 ;  /* 0x0000002e002e7220 */ /* 0x040fe20000410000 */
[C---:B------:R-:W-:Y:S03]  /*16370*/  FMUL.FTZ R47, R0.reuse, R47 ;  /* 0x0000002f002f7220 */ /* 0x040fe60000410000 */
[----:B------:R1:W-:Y:S01]  /*16380*/  MUFU.EX2 R135, R183 ;  /* 0x000000b700877308 */ /* 0x0003e20000000800 */
[C---:B-----5:R-:W-:Y:S01]  /*16390*/  FMUL.FTZ R11, R0.reuse, R163 ;  /* 0x000000a3000b7220 */ /* 0x060fe20000410000 */
[----:B------:R-:W-:Y:S02]  /*163a0*/  IMAD.MOV.U32 R163, RZ, RZ, R19 ;  /* 0x000000ffffa37224 */ /* 0x000fe400078e0013 */
[C---:B------:R-:W-:Y:S01]  /*163b0*/  FMUL.FTZ R19, R0.reuse, R155 ;  /* 0x0000009b00137220 */ /* 0x040fe20000410000 */
[C---:B------:R-:W-:Y:S01]  /*163c0*/  FMUL.FTZ R50, R0.reuse, R50 ;  /* 0x0000003200327220 */ /* 0x040fe20000410000 */
[C---:B------:R-:W-:Y:S01]  /*163d0*/  FMUL.FTZ R51, R0.reuse, R51 ;  /* 0x0000003300337220 */ /* 0x040fe20000410000 */
[C---:B------:R-:W-:Y:S01]  /*163e0*/  FMUL.FTZ R54, R0.reuse, R54 ;  /* 0x0000003600367220 */ /* 0x040fe20000410000 */
[C---:B------:R-:W-:Y:S02]  /*163f0*/  FMUL.FTZ R55, R0.reuse, R55 ;  /* 0x0000003700377220 */ /* 0x040fe40000410000 */
[----:B------:R-:W5:Y:S01]  /*16400*/  MUFU.EX2 R141, R191 ;  /* 0x000000bf008d7308 */ /* 0x000f620000000800 */
[C---:B--2---:R-:W-:Y:S01]  /*16410*/  FFMA.FTZ R152, R0.reuse, R232, R7 ;  /* 0x000000e800987223 */ /* 0x044fe20000010007 */
[C---:B------:R-:W-:Y:S01]  /*16420*/  FMUL.FTZ R7, R0.reuse, R167 ;  /* 0x000000a700077220 */ /* 0x040fe20000410000 */
[----:B------:R2:W2:Y:S01]  /*16430*/  LDL.S16 R232, [R1+0x74] ;  /* 0x0000740001e87983 */ /* 0x0004a20000100600 */
[C---:B------:R-:W-:Y:S01]  /*16440*/  FMUL.FTZ R58, R0.reuse, R58 ;  /* 0x0000003a003a7220 */ /* 0x040fe20000410000 */
[C---:B------:R-:W-:Y:S01]  /*16450*/  FMUL.FTZ R59, R0.reuse, R59 ;  /* 0x0000003b003b7220 */ /* 0x040fe20000410000 */
[C---:B------:R-:W-:Y:S01]  /*16460*/  FMUL.FTZ R62, R0.reuse, R62 ;  /* 0x0000003e003e7220 */ /* 0x040fe20000410000 */
[C---:B------:R-:W-:Y:S01]  /*16470*/  FMUL.FTZ R63, R0.reuse, R63 ;  /* 0x0000003f003f7220 */ /* 0x040fe20000410000 */
[C---:B------:R-:W-:Y:S01]  /*16480*/  FMUL.FTZ R66, R0.reuse, R66 ;  /* 0x0000004200427220 */ /* 0x040fe20000410000 */
[----:B-1----:R1:W2:Y:S01]  /*16490*/  LDL.S16 R183, [R1+0x70] ;  /* 0x0000700001b77983 */ /* 0x0022a20000100600 */
        /* <DEDUP_REMOVED lines=33> */
[C---:B------:R-:W-:Y:S01]  /*166b0*/  PRMT R0, R140.reuse, 0x7610, R0 ;  /* 0x000076108c007816 */ /* 0x040fe20000000000 */
[----:B------:R-:W-:Y:S01]  /*166c0*/  FADD.FTZ R138, R153, R152 ;  /* 0x00000098998a7221 */ /* 0x000fe20000010000 */
[----:B------:R-:W-:Y:S01]  /*166d0*/  SHF.R.U32.HI R139, RZ, 0x10, R136 ;  /* 0x00000010ff8b7819 */ /* 0x000fe20000011688 */
[----:B------:R-:W-:Y:S01]  /*166e0*/  IMAD.MOV.U32 R154, RZ, RZ, R162 ;  /* 0x000000ffff9a7224 */ /* 0x000fe200078e00a2 */
[----:B------:R-:W-:Y:S01]  /*166f0*/  SHF.R.U32.HI R142, RZ, 0x18, R136 ;  /* 0x00000018ff8e7819 */ /* 0x000fe20000011688 */
[----:B-----5:R-:W-:Y:S01]  /*16700*/  FADD.FTZ R136, R141, R164 ;  /* 0x000000a48d887221 */ /* 0x020fe20000010000 */
[----:B------:R-:W-:Y:S01]  /*16710*/  PRMT R140, R140, 0x7632, R140 ;  /* 0x000076328c8c7816 */ /* 0x000fe2000000008c */
[----:B------:R-:W-:Y:S01]  /*16720*/  FADD.FTZ R138, R144, R138 ;  /* 0x0000008a908a7221 */ /* 0x000fe20000010000 */
[C---:B------:R-:W-:Y:S01]  /*16730*/  F2FP.BF16.F32.PACK_AB R141, R135.reuse, R141 ;  /* 0x0000008d878d723e */ /* 0x040fe200000010ff */
[----:B------:R-:W-:Y:S01]  /*16740*/  FADD.FTZ R150, R135, R136 ;  /* 0x0000008887967221 */ /* 0x000fe20000010000 */
[----:B------:R-:W-:Y:S01]  /*16750*/  PRMT R135, R0, 0x5410, R140 ;  /* 0x0000541000877816 */ /* 0x000fe2000000008c */
[----:B------:R-:W-:Y:S01]  /*16760*/  FADD.FTZ R153, R137, R138 ;  /* 0x0000008a89997221 */ /* 0x000fe20000010000 */
[----:B------:R-:W-:Y:S01]  /*16770*/  LOP3.LUT R138, R139, 0xff, RZ, 0xc0, !PT ;  /* 0x000000ff8b8a7812 */ /* 0x000fe200078ec0ff */
[----:B------:R-:W-:Y:S01]  /*16780*/  IMAD.U32 R162, RZ, RZ, UR14 ;  /* 0x0000000effa27e24 */ /* 0x000fe2000f8e00ff */
[----:B------:R-:W-:Y:S01]  /*16790*/  F2FP.BF16.F32.PACK_AB R144, R137, R144 ;  /* 0x000000908990723e */ /* 0x000fe200000010ff */
[----:B------:R-:W-:Y:S01]  /*167a0*/  IMAD.MOV.U32 R155, RZ, RZ, R163 ;  /* 0x000000ffff9b7224 */ /* 0x000fe200078e00a3 */
[----:B------:R-:W-:Y:S01]  /*167b0*/  PRMT R139, R138, 0x5410, R142 ;  /* 0x000054108a8b7816 */ /* 0x000fe2000000008e */
[----:B------:R-:W-:Y:S01]  /*167c0*/  IMAD.MOV.U32 R164, RZ, RZ, R154 ;  /* 0x000000ffffa47224 */ /* 0x000fe200078e009a */
[--C-:B------:R-:W-:Y:S01]  /*167d0*/  SHF.R.U32.HI R137, RZ, 0x10, R145.reuse ;  /* 0x00000010ff897819 */ /* 0x100fe20000011691 */
[----:B------:R-:W-:Y:S01]  /*167e0*/  MUFU.EX2 R154, R224 ;  /* 0x000000e0009a7308 */ /* 0x000fe20000000800 */
[----:B------:R-:W-:Y:S02]  /*167f0*/  PRMT R142, R141, 0x7632, R142 ;  /* 0x000076328d8e7816 */ /* 0x000fe4000000008e */
[----:B------:R-:W-:Y:S02]  /*16800*/  SHF.R.U32.HI R145, RZ, 0x18, R145 ;  /* 0x00000018ff917819 */ /* 0x000fe40000011691 */
[----:B------:R-:W-:Y:S02]  /*16810*/  LOP3.LUT R137, R137, 0xff, RZ, 0xc0, !PT ;  /* 0x000000ff89897812 */ /* 0x000fe400078ec0ff */
[----:B------:R-:W-:Y:S03]  /*16820*/  LOP3.LUT R136, R149, 0xff, RZ, 0xc0, !PT ;  /* 0x000000ff95887812 */ /* 0x000fe600078ec0ff */
[----:B------:R-:W-:Y:S01]  /*16830*/  MUFU.EX2 R229, R229 ;  /* 0x000000e500e57308 */ /* 0x000fe20000000800 */
[--C-:B------:R-:W-:Y:S02]  /*16840*/  PRMT R138, R137, 0x5410, R145.reuse ;  /* 0x00005410898a7816 */ /* 0x100fe40000000091 */
[----:B------:R-:W-:Y:S02]  /*16850*/  PRMT R145, R144, 0x7632, R145 ;  /* 0x0000763290917816 */ /* 0x000fe40000000091 */
[----:B------:R-:W-:Y:S02]  /*16860*/  SHF.R.U32.HI R137, RZ, 0x18, R149 ;  /* 0x00000018ff897819 */ /* 0x000fe40000011695 */
[----:B------:R-:W-:Y:S03]  /*16870*/  LOP3.LUT R134, R160, 0xff, RZ, 0xc0, !PT ;  /* 0x000000ffa0867812 */ /* 0x000fe600078ec0ff */
[----:B------:R-:W-:Y:S01]  /*16880*/  MUFU.EX2 R224, R180 ;  /* 0x000000b400e07308 */ /* 0x000fe20000000800 */
[----:B------:R-:W-:Y:S01]  /*16890*/  SHF.R.U32.HI R132, RZ, 0x10, R160 ;  /* 0x00000010ff847819 */ /* 0x000fe200000116a0 */
[----:B----4-:R-:W-:Y:S05]  /*168a0*/  @!P0 HFMA2.BF16_V2 R171, -RZ.H0_H0, RZ.H0_H0, -R142.H0_H0 ;  /* 0x200000ffffab8231 */ /* 0x010fea000034098e */
[----:B------:R-:W-:Y:S01]  /*168b0*/  PRMT R151, R171, 0x7610, R151 ;  /* 0x00007610ab977816 */ /* 0x000fe20000000097 */
[----:B---3--:R-:W-:Y:S05]  /*168c0*/  @!P4 HFMA2.BF16_V2 R166, -RZ.H0_H0, RZ.H0_H0, -R0.H0_H0 ;  /* 0x200000ffffa6c231 */ /* 0x008fea0000340900 */
[----:B------:R-:W-:Y:S01]  /*168d0*/  @!P4 STL.S16 [R1+0x60], R166 ;  /* 0x000060a60100c387 */ /* 0x000fe20000100600 */
[----:B------:R-:W-:Y:S03]  /*168e0*/  PRMT R146, R166, 0x7610, R146 ;  /* 0x00007610a6927816 */ /* 0x000fe60000000092 */
[----:B------:R1:W3:Y:S01]  /*168f0*/  LDL.S16 R147, [R1+0x58] ;  /* 0x0000580001937983 */ /* 0x0002e20000100600 */
[----:B------:R-:W-:Y:S02]  /*16900*/  @!P4 PRMT R0, R146, 0x5410, RZ ;  /* 0x000054109200c816 */ /* 0x000fe400000000ff */
[----:B------:R-:W-:Y:S01]  /*16910*/  ISETP.LE.U32.AND P4, PT, R136, UR14, PT ;  /* 0x0000000e88007c0c */ /* 0x000fe2000bf83070 */
[----:B------:R1:W4:Y:S01]  /*16920*/  LDL.S16 R146, [R1+0x54] ;  /* 0x0000540001927983 */ /* 0x0003220000100600 */
[----:B------:R-:W-:Y:S03]  /*16930*/  LOP3.LUT R136, R149, 0xffff, RZ, 0xc0, !PT ;  /* 0x0000ffff95887812 */ /* 0x000fe600078ec0ff */
[----:B------:R5:W-:Y:S01]  /*16940*/  STG.E.U16 desc[UR28][R218.64], R0 ;  /* 0x00000000da007986 */ /* 0x000be2000c10151c */
[----:B------:R-:W-:Y:S04]  /*16950*/  SHF.R.U32.HI R136, RZ, 0x8, R136 ;  /* 0x00000008ff887819 */ /* 0x000fe80000011688 */
[----:B------:R-:W-:Y:S01]  /*16960*/  LOP3.LUT R136, R136, 0xffff, RZ, 0xc0, !PT ;  /* 0x0000ffff88887812 */ /* 0x000fe200078ec0ff */
[----:B--2---:R-:W-:Y:S05]  /*16970*/  @!P3 HFMA2.BF16_V2 R232, -RZ.H0_H0, RZ.H0_H0, -R140.H0_H0 ;  /* 0x200000ffffe8b231 */ /* 0x004fea000034098c */
[----:B------:R-:W-:Y:S01]  /*16980*/  @!P3 STL.S16 [R1+0x74], R232 ;  /* 0x000074e80100b387 */ /* 0x000fe20000100600 */
[----:B------:R-:W-:Y:S01]  /*16990*/  @!P2 HFMA2.BF16_V2 R183, -RZ.H0_H0, RZ.H0_H0, -R141.H0_H0 ;  /* 0x200000ffffb7a231 */ /* 0x000fe2000034098d */
[----:B------:R-:W-:Y:S04]  /*169a0*/  PRMT R158, R232, 0x7610, R158 ;  /* 0x00007610e89e7816 */ /* 0x000fe8000000009e */
[----:B------:R2:W-:Y:S01]  /*169b0*/  @!P2 STL.S16 [R1+0x70], R183 ;  /* 0x000070b70100a387 */ /* 0x0005e20000100600 */
[----:B------:R-:W-:Y:S02]  /*169c0*/  @!P3 PRMT R140, R158, 0x5410, RZ ;  /* 0x000054109e8cb816 */ /* 0x000fe400000000ff */
[----:B------:R-:W-:Y:S01]  /*169d0*/  ISETP.LE.U32.AND P3, PT, R136, UR14, PT ;  /* 0x0000000e88007c0c */ /* 0x000fe2000bf63070 */
[----:B------:R-:W-:Y:S01]  /*169e0*/  @!P0 STL.S16 [R1+0x5c], R171 ;  /* 0x00005cab01008387 */ /* 0x000fe20000100600 */
[----:B------:R-:W-:Y:S02]  /*169f0*/  PRMT R152, R183, 0x7610, R152 ;  /* 0x00007610b7987816 */ /* 0x000fe40000000098 */
[----:B------:R-:W-:Y:S01]  /*16a00*/  PRMT R136, R141, 0x5410, R142 ;  /* 0x000054108d887816 */ /* 0x000fe2000000008e */
[----:B------:R1:W-:Y:S01]  /*16a10*/  STG.E.U16 desc[UR28][R218.64+0x2], R140 ;  /* 0x0000028cda007986 */ /* 0x0003e2000c10151c */
[----:B------:R-:W-:Y:S02]  /*16a20*/  @!P2 PRMT R141, R152, 0x5410, RZ ;  /* 0x00005410988da816 */ /* 0x000fe400000000ff */
[----:B------:R-:W-:Y:S02]  /*16a30*/  ISETP.LE.U32.AND P2, PT, R137, UR14, PT ;  /* 0x0000000e89007c0c */ /* 0x000fe4000bf43070 */
[----:B------:R-:W-:Y:S01]  /*16a40*/  @!P0 PRMT R142, R151, 0x5410, RZ ;  /* 0x00005410978e8816 */ /* 0x000fe200000000ff */
[----:B------:R-:W-:Y:S01]  /*16a50*/  STG.E.U16 desc[UR28][R216.64+0x10], R141 ;  /* 0x0000108dd8007986 */ /* 0x000fe2000c10151c */
[----:B------:R-:W-:Y:S02]  /*16a60*/  ISETP.LE.U32.AND P0, PT, R134, UR14, PT ;  /* 0x0000000e86007c0c */ /* 0x000fe4000bf03070 */
[----:B------:R-:W-:Y:S01]  /*16a70*/  LOP3.LUT R134, R132, 0xff, RZ, 0xc0, !PT ;  /* 0x000000ff84867812 */ /* 0x000fe200078ec0ff */
[----:B------:R-:W-:Y:S01]  /*16a80*/  STG.E.U16 desc[UR28][R216.64+0x12], R142 ;  /* 0x0000128ed8007986 */ /* 0x000fe2000c10151c */
[----:B------:R-:W-:Y:S02]  /*16a90*/  LOP3.LUT R132, R148, 0xffff, RZ, 0xc0, !PT ;  /* 0x0000ffff94847812 */ /* 0x000fe400078ec0ff */
[----:B-----5:R-:W-:Y:S02]  /*16aa0*/  PRMT R0, R144, 0x5410, R145 ;  /* 0x0000541090007816 */ /* 0x020fe40000000091 */
[----:B------:R-:W-:Y:S01]  /*16ab0*/  SHF.R.U32.HI R132, RZ, 0x8, R132 ;  /* 0x00000008ff847819 */ /* 0x000fe20000011684 */
[----:B--2---:R-:W-:Y:S10]  /*16ac0*/  MUFU.EX2 R183, R230 ;  /* 0x000000e600b77308 */ /* 0x004ff40000000800 */
[----:B------:R-:W-:Y:S10]  /*16ad0*/  MUFU.EX2 R230, R231 ;  /* 0x000000e700e67308 */ /* 0x000ff40000000800 */
[----:B-1----:R-:W-:Y:S01]  /*16ae0*/  MUFU.EX2 R140, R192 ;  /* 0x000000c0008c7308 */ /* 0x002fe20000000800 */
[----:B---3--:R-:W-:Y:S02]  /*16af0*/  @!P6 HFMA2.BF16_V2 R147, -RZ.H0_H0, RZ.H0_H0, -R144.H0_H0 ;  /* 0x200000ffff93e231 */ /* 0x008fe40000340990 */
[----:B----4-:R-:W-:Y:S03]  /*16b00*/  @!P5 HFMA2.BF16_V2 R146, -RZ.H0_H0, RZ.H0_H0, -R145.H0_H0 ;  /* 0x200000ffff92d231 */ /* 0x010fe60000340991 */
[----:B------:R-:W-:Y:S01]  /*16b10*/  @!P6 STL.S16 [R1+0x58], R147 ;  /* 0x000058930100e387 */ /* 0x000fe20000100600 */
[----:B------:R-:W-:Y:S03]  /*16b20*/  PRMT R137, R147, 0x7610, R137 ;  /* 0x0000761093897816 */ /* 0x000fe60000000089 */
[----:B------:R1:W-:Y:S01]  /*16b30*/  @!P5 STL.S16 [R1+0x54], R146 ;  /* 0x000054920100d387 */ /* 0x0003e20000100600 */
[----:B------:R-:W-:Y:S02]  /*16b40*/  PRMT R143, R146, 0x7610, R143 ;  /* 0x00007610928f7816 */ /* 0x000fe4000000008f */
[----:B------:R-:W-:Y:S02]  /*16b50*/  @!P6 PRMT R144, R137, 0x5410, RZ ;  /* 0x000054108990e816 */ /* 0x000fe400000000ff */
[----:B------:R-:W-:Y:S02]  /*16b60*/  ISETP.LE.U32.AND P6, PT, R134, UR14, PT ;  /* 0x0000000e86007c0c */ /* 0x000fe4000bfc3070 */
[----:B------:R-:W-:Y:S01]  /*16b70*/  LOP3.LUT R134, R148, 0xff, RZ, 0xc0, !PT ;  /* 0x000000ff94867812 */ /* 0x000fe200078ec0ff */
[----:B------:R-:W-:Y:S01]  /*16b80*/  STG.E.U16 desc[UR28][R218.64+0x10], R144 ;  /* 0x00001090da007986 */ /* 0x000fe2000c10151c */
[----:B------:R-:W-:Y:S02]  /*16b90*/  LOP3.LUT R137, R160, 0xff, RZ, 0xc0, !PT ;  /* 0x000000ffa0897812 */ /* 0x000fe400078ec0ff */
[----:B------:R-:W-:Y:S02]  /*16ba0*/  PRMT R151, R134, 0x5410, R132 ;  /* 0x0000541086977816 */ /* 0x000fe40000000084 */
[--C-:B------:R-:W-:Y:S02]  /*16bb0*/  SHF.R.U32.HI R134, RZ, 0x10, R148.reuse ;  /* 0x00000010ff867819 */ /* 0x100fe40000011694 */
[----:B------:R-:W-:Y:S02]  /*16bc0*/  SHF.R.U32.HI R148, RZ, 0x18, R148 ;  /* 0x00000018ff947819 */ /* 0x000fe40000011694 */
[----:B------:R-:W-:Y:S02]  /*16bd0*/  LOP3.LUT R134, R134, 0xff, RZ, 0xc0, !PT ;  /* 0x000000ff86867812 */ /* 0x000fe400078ec0ff */
[----:B------:R-:W-:Y:S02]  /*16be0*/  @!P5 PRMT R145, R143, 0x5410, RZ ;  /* 0x000054108f91d816 */ /* 0x000fe400000000ff */
[----:B------:R-:W-:Y:S01]  /*16bf0*/  PRMT R152, R134, 0x5410, R148 ;  /* 0x0000541086987816 */ /* 0x000fe20000000094 */
[----:B------:R2:W-:Y:S02]  /*16c00*/  MUFU.EX2 R143, R165 ;  /* 0x000000a5008f7308 */ /* 0x0005e40000000800 */
[----:B------:R-:W-:Y:S01]  /*16c10*/  STG.E.U16 desc[UR28][R218.64+0x12], R145 ;  /* 0x00001291da007986 */ /* 0x000fe2000c10151c */
[----:B-1----:R-:W-:Y:S05]  /*16c20*/  IMAD.MOV.U32 R146, RZ, RZ, 0x7054 ;  /* 0x00007054ff927424 */ /* 0x002fea00078e00ff */
[----:B------:R-:W-:Y:S02]  /*16c30*/  PRMT R162, R162, R146, UR14 ;  /* 0x0000000ea2a27e16 */ /* 0x000fe40008000092 */
[----:B------:R-:W-:Y:S01]  /*16c40*/  MUFU.EX2 R147, R215 ;  /* 0x000000d700937308 */ /* 0x000fe20000000800 */
[----:B------:R3:W4:Y:S02]  /*16c50*/  LDL.S16 R146, [R1+0x6c] ;  /* 0x00006c0001927983 */ /* 0x0007240000100600 */
[--C-:B------:R-:W-:Y:S07]  /*16c60*/  HSET2.LE.AND R132, R156, R162.reuse, PT ;  /* 0x000000a29c847233 */ /* 0x100fee0003803000 */
[----:B------:R-:W1:Y:S01]  /*16c70*/  MUFU.EX2 R148, R214 ;  /* 0x000000d600947308 */ /* 0x000e620000000800 */
[----:B------:R-:W-:Y:S01]  /*16c80*/  LOP3.LUT R132, R132, R133, RZ, 0xc0, !PT ;  /* 0x0000008584847212 */ /* 0x000fe200078ec0ff */
[----:B--2---:R-:W-:Y:S01]  /*16c90*/  IMAD.MOV.U32 R165, RZ, RZ, R155 ;  /* 0x000000ffffa57224 */ /* 0x004fe200078e009b */
[----:B------:R-:W-:Y:S04]  /*16ca0*/  LOP3.LUT R133, R160, 0xffff, RZ, 0xc0, !PT ;  /* 0x0000ffffa0857812 */ /* 0x000fe800078ec0ff */
[----:B------:R-:W-:Y:S02]  /*16cb0*/  SHF.R.U32.HI R134, RZ, 0x8, R133 ;  /* 0x00000008ff867819 */ /* 0x000fe40000011685 */
[--C-:B------:R-:W-:Y:S02]  /*16cc0*/  HSET2.LE.AND R133, R138, R162.reuse, PT ;  /* 0x000000a28a857233 */ /* 0x100fe40003803000 */
[----:B------:R-:W-:Y:S02]  /*16cd0*/  PRMT R156, R137, 0x5410, R134 ;  /* 0x00005410899c7816 */ /* 0x000fe40000000086 */
[--C-:B------:R-:W-:Y:S02]  /*16ce0*/  SHF.R.U32.HI R134, RZ, 0x10, R160.reuse ;  /* 0x00000010ff867819 */ /* 0x100fe400000116a0 */
[----:B------:R-:W-:Y:S02]  /*16cf0*/  SHF.R.U32.HI R138, RZ, 0x18, R160 ;  /* 0x00000018ff8a7819 */ /* 0x000fe400000116a0 */
[----:B------:R-:W-:Y:S01]  /*16d00*/  LOP3.LUT R137, R134, 0xff, RZ, 0xc0, !PT ;  /* 0x000000ff86897812 */ /* 0x000fe200078ec0ff */
[----:B-1----:R-:W-:Y:S01]  /*16d10*/  FADD.FTZ R150, R148, R150 ;  /* 0x0000009694967221 */ /* 0x002fe20000010000 */
[--C-:B------:R-:W-:Y:S02]  /*16d20*/  HSET2.LE.AND R134, R157, R162.reuse, PT ;  /* 0x000000a29d867233 */ /* 0x100fe40003803000 */
[----:B------:R-:W-:Y:S01]  /*16d30*/  LOP3.LUT R133, R133, R135, RZ, 0xc0, !PT ;  /* 0x0000008785857212 */ /* 0x000fe200078ec0ff */
[----:B------:R-:W-:Y:S01]  /*16d40*/  FADD.FTZ R155, R140, R150 ;  /* 0x000000968c9b7221 */ /* 0x000fe20000010000 */
[----:B------:R-:W-:Y:S02]  /*16d50*/  HSET2.LE.AND R135, R139, R162, PT ;  /* 0x000000a28b877233 */ /* 0x000fe40003803000 */
[----:B------:R-:W-:Y:S01]  /*16d60*/  PRMT R158, R137, 0x5410, R138 ;  /* 0x00005410899e7816 */ /* 0x000fe2000000008a */
[----:B------:R-:W-:Y:S01]  /*16d70*/  FADD.FTZ R155, R147, R155 ;  /* 0x0000009b939b7221 */ /* 0x000fe20000010000 */
[----:B------:R-:W-:Y:S02]  /*16d80*/  LOP3.LUT R134, R134, R136, RZ, 0xc0, !PT ;  /* 0x0000008886867212 */ /* 0x000fe400078ec0ff */
[----:B------:R-:W1:Y:S01]  /*16d90*/  LDSM.16.MT88.4 R136, [R185+0x10000] ;  /* 0x01000000b988783b */ /* 0x000e620000004200 */
[----:B------:R-:W-:Y:S01]  /*16da0*/  LOP3.LUT R135, R135, R0, RZ, 0xc0, !PT ;  /* 0x0000000087877212 */ /* 0x000fe200078ec0ff */
[----:B------:R-:W-:Y:S01]  /*16db0*/  FADD.FTZ R166, R154, R155 ;  /* 0x0000009b9aa67221 */ /* 0x000fe20000010000 */
[----:B------:R-:W-:Y:S02]  /*16dc0*/  F2FP.BF16.F32.PACK_AB R148, R140, R148 ;  /* 0x000000948c94723e */ /* 0x000fe400000010ff */
[----:B------:R-:W-:Y:S02]  /*16dd0*/  SHF.R.U32.HI R0, RZ, 0x10, R149 ;  /* 0x00000010ff007819 */ /* 0x000fe40000011695 */
[----:B------:R-:W2:Y:S02]  /*16de0*/  MUFU.EX2 R149, R168 ;  /* 0x000000a800957308 */ /* 0x000ea40000000800 */
[----:B------:R-:W-:Y:S04]  /*16df0*/  LOP3.LUT R0, R0, 0xff, RZ, 0xc0, !PT ;  /* 0x000000ff00007812 */ /* 0x000fe800078ec0ff */
[----:B------:R-:W-:Y:S02]  /*16e00*/  ISETP.LE.U32.AND P5, PT, R0, UR14, PT ;  /* 0x0000000e00007c0c */ /* 0x000fe4000bfa3070 */
[----:B------:R-:W-:Y:S02]  /*16e10*/  LOP3.LUT R0, R160, 0xffff, RZ, 0xc0, !PT ;  /* 0x0000ffffa0007812 */ /* 0x000fe400078ec0ff */
[----:B------:R-:W-:Y:S01]  /*16e20*/  SHF.R.U32.HI R160, RZ, 0x18, R160 ;  /* 0x00000018ffa07819 */ /* 0x000fe200000116a0 */
        /* <DEDUP_REMOVED lines=17> */
[----:B------:R-:W-:Y:S03]  /*16f40*/  PRMT R157, R146, 0x7610, R157 ;  /* 0x00007610929d7816 */ /* 0x000fe6000000009d */
[----:B------:R3:W5:Y:S01]  /*16f50*/  LDL.S16 R163, [R1+0x50] ;  /* 0x0000500001a37983 */ /* 0x0007620000100600 */
[C---:B-1----:R-:W-:Y:S06]  /*16f60*/  HMMA.16816.F32.BF16 R44, R132.reuse, R136, R44 ;  /* 0x00000088842c723c */ /* 0x042fec000004182c */
[C---:B------:R-:W-:Y:S01]  /*16f70*/  HMMA.16816.F32.BF16 R48, R132.reuse, R138, R48 ;  /* 0x0000008a8430723c */ /* 0x040fe20000041830 */
[----:B------:R-:W1:Y:S01]  /*16f80*/  LDSM.16.MT88.4 R136, [R188+0x12000] ;  /* 0x01200000bc88783b */ /* 0x000e620000004200 */
[----:B----4-:R-:W4:Y:S04]  /*16f90*/  MUFU.EX2 R146, R169 ;  /* 0x000000a900927308 */ /* 0x010f280000000800 */
        /* <DEDUP_REMOVED lines=29> */
[--C-:B------:R-:W-:Y:S02]  /*17170*/  SHF.R.U32.HI R136, RZ, 0x8, R0.reuse ;  /* 0x00000008ff887819 */ /* 0x100fe40000011600 */
[----:B------:R-:W-:Y:S01]  /*17180*/  HSET2.LE.AND R132, R151, R162, PT ;  /* 0x000000a297847233 */ /* 0x000fe20003803000 */
[----:B--2---:R-:W-:Y:S01]  /*17190*/  FADD.FTZ R135, R149, R153 ;  /* 0x0000009995877221 */ /* 0x004fe20000010000 */
[----:B------:R-:W1:Y:S02]  /*171a0*/  MUFU.EX2 R151, R170 ;  /* 0x000000aa00977308 */ /* 0x000e640000000800 */
[C---:B------:R-:W-:Y:S01]  /*171b0*/  PRMT R0, R148.reuse, 0x7632, R0 ;  /* 0x0000763294007816 */ /* 0x040fe20000000000 */
[C---:B------:R-:W-:Y:S01]  /*171c0*/  FADD.FTZ R135, R143.reuse, R135 ;  /* 0x000000878f877221 */ /* 0x040fe20000010000 */
[----:B------:R-:W-:Y:S02]  /*171d0*/  F2FP.BF16.F32.PACK_AB R149, R143, R149 ;  /* 0x000000958f95723e */ /* 0x000fe400000010ff */
[----:B------:R-:W-:Y:S01]  /*171e0*/  LDSM.16.MT88.4 R140, [R186+0x10800] ;  /* 0x01080000ba8c783b */ /* 0x000fe20000004200 */
[----:B------:R-:W-:Y:S01]  /*171f0*/  PRMT R133, R148, 0x5410, R0 ;  /* 0x0000541094857816 */ /* 0x000fe20000000000 */
[----:B-----5:R-:W-:Y:S01]  /*17200*/  @!P3 HFMA2.BF16_V2 R163, -RZ.H0_H0, RZ.H0_H0, -R0.H0_H0 ;  /* 0x200000ffffa3b231 */ /* 0x020fe20000340900 */
[----:B------:R-:W-:Y:S02]  /*17210*/  LOP3.LUT R134, R136, 0xffff, RZ, 0xc0, !PT ;  /* 0x0000ffff88867812 */ /* 0x000fe400078ec0ff */
[----:B------:R-:W-:Y:S02]  /*17220*/  PRMT R150, R149, 0x7632, R150 ;  /* 0x0000763295967816 */ /* 0x000fe40000000096 */
[----:B------:R-:W-:Y:S01]  /*17230*/  @!P4 PRMT R148, R157, 0x5410, RZ ;  /* 0x000054109d94c816 */ /* 0x000fe200000000ff */
[----:B------:R-:W2:Y:S01]  /*17240*/  LDSM.16.MT88.4 R136, [R185+0x10800] ;  /* 0x01080000b988783b */ /* 0x000ea20000004200 */
[----:B------:R-:W-:Y:S01]  /*17250*/  LOP3.LUT R132, R132, R133, RZ, 0xc0, !PT ;  /* 0x0000008584847212 */ /* 0x000fe200078ec0ff */
[----:B----4-:R-:W-:Y:S01]  /*17260*/  FADD.FTZ R157, R146, R135 ;  /* 0x00000087929d7221 */ /* 0x010fe20000010000 */
[----:B------:R-:W-:Y:S02]  /*17270*/  ISETP.LE.U32.AND P4, PT, R134, UR14, PT ;  /* 0x0000000e86007c0c */ /* 0x000fe4000bf83070 */
[--C-:B------:R-:W-:Y:S01]  /*17280*/  HSET2.LE.AND R133, R152, R162.reuse, PT ;  /* 0x000000a298857233 */ /* 0x100fe20003803000 */
[----:B-1----:R-:W-:Y:S01]  /*17290*/  FADD.FTZ R157, R151, R157 ;  /* 0x0000009d979d7221 */ /* 0x002fe20000010000 */
[----:B------:R-:W-:Y:S01]  /*172a0*/  F2FP.BF16.F32.PACK_AB R152, R154, R147 ;  /* 0x000000939a98723e */ /* 0x000fe200000010ff */
[----:B------:R1:W-:Y:S01]  /*172b0*/  @!P3 STL.S16 [R1+0x50], R163 ;  /* 0x000050a30100b387 */ /* 0x0003e20000100600 */
[----:B------:R-:W-:Y:S02]  /*172c0*/  PRMT R134, R149, 0x5410, R150 ;  /* 0x0000541095867816 */ /* 0x000fe40000000096 */
[C---:B------:R-:W-:Y:S01]  /*172d0*/  PRMT R153, R152.reuse, 0x7632, R153 ;  /* 0x0000763298997816 */ /* 0x040fe20000000099 */
[----:B------:R3:W4:Y:S01]  /*172e0*/  LDL.S16 R170, [R1+0x4c] ;  /* 0x00004c0001aa7983 */ /* 0x0007220000100600 */
[----:B------:R-:W-:Y:S02]  /*172f0*/  LOP3.LUT R133, R133, R134, RZ, 0xc0, !PT ;  /* 0x0000008685857212 */ /* 0x000fe400078ec0ff */
[--C-:B------:R-:W-:Y:S01]  /*17300*/  HSET2.LE.AND R134, R156, R162.reuse, PT ;  /* 0x000000a29c867233 */ /* 0x100fe20003803000 */
[----:B------:R-:W-:Y:S01]  /*17310*/  STG.E.U16 desc[UR28][R216.64+0x20], R148 ;  /* 0x00002094d8007986 */ /* 0x000fe2000c10151c */
[----:B------:R-:W-:Y:S02]  /*17320*/  F2FP.BF16.F32.PACK_AB R156, R151, R146 ;  /* 0x00000092979c723e */ /* 0x000fe400000010ff */
[----:B------:R-:W-:Y:S01]  /*17330*/  PRMT R135, R152, 0x5410, R153 ;  /* 0x0000541098877816 */ /* 0x000fe20000000099 */
[----:B------:R3:W5:Y:S01]  /*17340*/  LDL.S16 R151, [R1+0x40] ;  /* 0x0000400001977983 */ /* 0x0007620000100600 */
[----:B------:R-:W-:Y:S02]  /*17350*/  PRMT R159, R156, 0x7632, R159 ;  /* 0x000076329c9f7816 */ /* 0x000fe4000000009f */
[----:B------:R-:W-:Y:S02]  /*17360*/  LOP3.LUT R134, R134, R135, RZ, 0xc0, !PT ;  /* 0x0000008786867212 */ /* 0x000fe400078ec0ff */
[----:B------:R-:W-:Y:S02]  /*17370*/  HSET2.LE.AND R135, R158, R162, PT ;  /* 0x000000a29e877233 */ /* 0x000fe40003803000 */
[----:B------:R-:W-:Y:S02]  /*17380*/  PRMT R158, R163, 0x7610, R158 ;  /* 0x00007610a39e7816 */ /* 0x000fe4000000009e */
[----:B------:R-:W-:Y:S02]  /*17390*/  PRMT R144, R156, 0x5410, R159 ;  /* 0x000054109c907816 */ /* 0x000fe4000000009f */
[----:B------:R-:W-:Y:S01]  /*173a0*/  @!P3 PRMT R0, R158, 0x5410, RZ ;  /* 0x000054109e00b816 */ /* 0x000fe200000000ff */
[----:B-1----:R3:W3:Y:S01]  /*173b0*/  LDL.S16 R163, [R1+0x48] ;  /* 0x0000480001a37983 */ /* 0x0026e20000100600 */
[----:B------:R-:W-:Y:S02]  /*173c0*/  LOP3.LUT R135, R135, R144, RZ, 0xc0, !PT ;  /* 0x0000009087877212 */ /* 0x000fe400078ec0ff */
[----:B------:R-:W-:Y:S01]  /*173d0*/  ISETP.LE.U32.AND P3, PT, R160, UR14, PT ;  /* 0x0000000ea0007c0c */ /* 0x000fe2000bf63070 */
[----:B------:R1:W3:Y:S01]  /*173e0*/  LDL.S16 R158, [R1+0x2c] ;  /* 0x00002c00019e7983 */ /* 0x0002e20000100600 */
[----:B------:R-:W-:Y:S03]  /*173f0*/  LOP3.LUT R154, R251, UR42, RZ, 0x3c, !PT ;  /* 0x0000002afb9a7c12 */ /* 0x000fe6000f8e3cff */
[----:B------:R-:W-:Y:S01]  /*17400*/  LDSM.16.MT88.4 R144, [R186+0x12800] ;  /* 0x01280000ba90783b */ /* 0x000fe20000004200 */
[C---:B--2---:R-:W-:Y:S03]  /*17410*/  HMMA.16816.F32.BF16 R4, R132.reuse, R136, R4 ;  /* 0x000000888404723c */ /* 0x044fe60000041804 */
[----:B------:R-:W-:Y:S03]  /*17420*/  IMAD.WIDE.U32 R160, R154, -0x326172a9, RZ ;  /* 0xcd9e8d579aa07825 */ /* 0x000fe600078e00ff */
[C---:B------:R-:W-:Y:S01]  /*17430*/  HMMA.16816.F32.BF16 R8, R132.reuse, R138, R8 ;  /* 0x0000008a8408723c */ /* 0x040fe20000041808 */
[----:B------:R-:W2:Y:S04]  /*17440*/  LDSM.16.MT88.4 R136, [R188+0x10800] ;  /* 0x01080000bc88783b */ /* 0x000ea80000004200 */
[----:B------:R-:W-:Y:S01]  /*17450*/  LOP3.LUT R154, R161, UR24, R164, 0x96, !PT ;  /* 0x00000018a19a7c12 */ /* 0x000fe2000f8e96a4 */
[C---:B------:R-:W-:Y:S03]  /*17460*/  HMMA.16816.F32.BF16 R12, R132.reuse, R140, R12 ;  /* 0x0000008c840c723c */ /* 0x040fe6000004180c */
[----:B------:R-:W-:Y:S02]  /*17470*/  STG.E.U16 desc[UR28][R216.64+0x22], R0 ;  /* 0x00002200d8007986 */ /* 0x000fe4000c10151c */
[----:B------:R-:W-:Y:S01]  /*17480*/  IMAD.WIDE.U32 R154, R154, -0x2daee0ad, RZ ;  /* 0xd2511f539a9a7825 */ /* 0x000fe200078e00ff */
[C---:B------:R-:W-:Y:S01]  /*17490*/  HMMA.16816.F32.BF16 R16, R132.reuse, R142, R16 ;  /* 0x0000008e8410723c */ /* 0x040fe20000041810 */
[----:B------:R-:W1:Y:S04]  /*174a0*/  LDSM.16.MT88.4 R140, [R187+0x10800] ;  /* 0x01080000bb8c783b */ /* 0x000e680000004200 */
[----:B------:R-:W-:Y:S02]  /*174b0*/  LOP3.LUT R160, R177, UR31, R160, 0x96, !PT ;  /* 0x0000001fb1a07c12 */ /* 0x000fe4000f8e96a0 */
[----:B------:R-:W-:Y:S04]  /*174c0*/  LOP3.LUT R164, R155, UR38, R248, 0x96, !PT ;  /* 0x000000269ba47c12 */ /* 0x000fe8000f8e96f8 */
[----:B------:R-:W-:Y:S04]  /*174d0*/  IMAD.WIDE.U32 R160, R160, -0x2daee0ad, RZ ;  /* 0xd2511f53a0a07825 */ /* 0x000fe800078e00ff */
[----:B------:R-:W-:Y:S01]  /*174e0*/  IMAD.WIDE.U32 R164, R164, -0x326172a9, RZ ;  /* 0xcd9e8d57a4a47825 */ /* 0x000fe200078e00ff */
[----:B------:R-:W-:Y:S04]  /*174f0*/  LOP3.LUT R161, R161, UR26, R154, 0x96, !PT ;  /* 0x0000001aa1a17c12 */ /* 0x000fe8000f8e969a */
[----:B------:R-:W-:Y:S05]  /*17500*/  LOP3.LUT R154, R165, UR25, R176, 0x96, !PT ;  /* 0x00000019a59a7c12 */ /* 0x000fea000f8e96b0 */
[----:B------:R-:W-:Y:S01]  /*17510*/  IMAD.WIDE.U32 R154, R154, -0x2daee0ad, RZ ;  /* 0xd2511f539a9a7825 */ /* 0x000fe200078e00ff */
[C---:B--2---:R-:W-:Y:S04]  /*17520*/  HMMA.16816.F32.BF16 R20, R132.reuse, R136, R20 ;  /* 0x000000888414723c */ /* 0x044fe80000041814 */
[----:B------:R-:W-:Y:S01]  /*17530*/  LOP3.LUT R155, R155, UR34, R160, 0x96, !PT ;  /* 0x000000229b9b7c12 */ /* 0x000fe2000f8e96a0 */
[----:B------:R-:W-:Y:S01]  /*17540*/  IMAD.WIDE.U32 R160, R161, -0x326172a9, RZ ;  /* 0xcd9e8d57a1a07825 */ /* 0x000fe200078e00ff */
[----:B------:R-:W-:Y:S01]  /*17550*/  UMOV UR34, UR20 ;  /* 0x0000001400227c82 */ /* 0x000fe20008000000 */
[C---:B------:R-:W-:Y:S01]  /*17560*/  HMMA.16816.F32.BF16 R24, R132.reuse, R138, R24 ;  /* 0x0000008a8418723c */ /* 0x040fe20000041818 */
[----:B------:R-:W2:Y:S03]  /*17570*/  LDSM.16.MT88.4 R136, [R185+0x12800] ;  /* 0x01280000b988783b */ /* 0x000ea60000004200 */
[----:B------:R-:W-:Y:S02]  /*17580*/  LOP3.LUT R164, R161, UR41, R164, 0x96, !PT ;  /* 0x00000029a1a47c12 */ /* 0x000fe4000f8e96a4 */
[C---:B-1----:R-:W-:Y:S05]  /*17590*/  HMMA.16816.F32.BF16 R28, R132.reuse, R140, R28 ;  /* 0x0000008c841c723c */ /* 0x042fea000004181c */
[----:B------:R-:W-:Y:S01]  /*175a0*/  IMAD.WIDE.U32 R168, R164, -0x2daee0ad, RZ ;  /* 0xd2511f53a4a87825 */ /* 0x000fe200078e00ff */
[C---:B------:R-:W-:Y:S01]  /*175b0*/  HMMA.16816.F32.BF16 R32, R132.reuse, R142, R32 ;  /* 0x0000008e8420723c */ /* 0x040fe20000041820 */
[----:B------:R-:W1:Y:S04]  /*175c0*/  LDSM.16.MT88.4 R140, [R188+0x12800] ;  /* 0x01280000bc8c783b */ /* 0x000e680000004200 */
[----:B------:R-:W-:Y:S01]  /*175d0*/  LOP3.LUT R161, R169, UR30, R154, 0x96, !PT ;  /* 0x0000001ea9a17c12 */ /* 0x000fe2000f8e969a */
[----:B------:R-:W-:Y:S05]  /*175e0*/  IMAD.WIDE.U32 R154, R155, -0x326172a9, RZ ;  /* 0xcd9e8d579b9a7825 */ /* 0x000fea00078e00ff */
[----:B------:R-:W-:Y:S01]  /*175f0*/  LOP3.LUT R214, R155, UR23, R160, 0x96, !PT ;  /* 0x000000179bd67c12 */ /* 0x000fe2000f8e96a0 */
[----:B------:R-:W-:Y:S04]  /*17600*/  IMAD.WIDE.U32 R160, R161, -0x326172a9, RZ ;  /* 0xcd9e8d57a1a07825 */ /* 0x000fe800078e00ff */
[----:B------:R-:W-:Y:S01]  /*17610*/  IMAD.WIDE.U32 R214, R214, -0x2daee0ad, RZ ;  /* 0xd2511f53d6d67825 */ /* 0x000fe200078e00ff */
        /* <DEDUP_REMOVED lines=19> */
[C---:B------:R-:W-:Y:S06]  /*17750*/  HMMA.16816.F32.BF16 R88, R132.reuse, R138, R88 ;  /* 0x0000008a8458723c */ /* 0x040fec0000041858 */
[C---:B------:R-:W-:Y:S06]  /*17760*/  HMMA.16816.F32.BF16 R92, R132.reuse, R144, R92 ;  /* 0x00000090845c723c */ /* 0x040fec000004185c */
[C---:B------:R-:W-:Y:S05]  /*17770*/  HMMA.16816.F32.BF16 R96, R132.reuse, R146, R96 ;  /* 0x000000928460723c */ /* 0x040fea0000041860 */
[----:B------:R-:W-:Y:S01]  /*17780*/  LOP3.LUT R144, R160, 0xff, RZ, 0xc0, !PT ;  /* 0x000000ffa0907812 */ /* 0x000fe200078ec0ff */
[C---:B-1----:R-:W-:Y:S05]  /*17790*/  HMMA.16816.F32.BF16 R100, R132.reuse, R140, R100 ;  /* 0x0000008c8464723c */ /* 0x042fea0000041864 */
[--C-:B------:R-:W-:Y:S01]  /*177a0*/  SHF.R.U32.HI R145, RZ, 0x10, R160.reuse ;  /* 0x00000010ff917819 */ /* 0x100fe200000116a0 */
[C---:B------:R-:W-:Y:S05]  /*177b0*/  HMMA.16816.F32.BF16 R104, R132.reuse, R142, R104 ;  /* 0x0000008e8468723c */ /* 0x040fea0000041868 */
[--C-:B------:R-:W-:Y:S02]  /*177c0*/  SHF.R.U32.HI R147, RZ, 0x18, R160.reuse ;  /* 0x00000018ff937819 */ /* 0x100fe400000116a0 */
[----:B------:R-:W-:Y:S04]  /*177d0*/  LOP3.LUT R145, R145, 0xff, RZ, 0xc0, !PT ;  /* 0x000000ff91917812 */ /* 0x000fe800078ec0ff */
[----:B------:R-:W-:Y:S02]  /*177e0*/  SHF.R.U32.HI R146, RZ, 0x10, R160 ;  /* 0x00000010ff927819 */ /* 0x000fe400000116a0 */
[----:B------:R-:W-:Y:S02]  /*177f0*/  PRMT R171, R145, 0x5410, R147 ;  /* 0x0000541091ab7816 */ /* 0x000fe40000000093 */
[----:B------:R-:W-:Y:S01]  /*17800*/  LOP3.LUT R140, R146, 0xff, RZ, 0xc0, !PT ;  /* 0x000000ff928c7812 */ /* 0x000fe200078ec0ff */
[----:B----4-:R-:W-:Y:S05]  /*17810*/  @!P5 HFMA2.BF16_V2 R170, -RZ.H0_H0, RZ.H0_H0, -R149.H0_H0 ;  /* 0x200000ffffaad231 */ /* 0x010fea0000340995 */
[----:B------:R-:W-:Y:S01]  /*17820*/  @!P5 STL.S16 [R1+0x4c], R170 ;  /* 0x00004caa0100d387 */ /* 0x000fe20000100600 */
[----:B------:R-:W-:Y:S01]  /*17830*/  PRMT R148, R170, 0x7610, R148 ;  /* 0x00007610aa947816 */ /* 0x000fe20000000094 */
[----:B-----5:R-:W-:Y:S03]  /*17840*/  @!P2 HFMA2.BF16_V2 R151, -RZ.H0_H0, RZ.H0_H0, -R150.H0_H0 ;  /* 0x200000ffff97a231 */ /* 0x020fe60000340996 */
[----:B------:R-:W-:Y:S02]  /*17850*/  @!P5 PRMT R149, R148, 0x5410, RZ ;  /* 0x000054109495d816 */ /* 0x000fe400000000ff */
[----:B------:R-:W-:Y:S01]  /*17860*/  LOP3.LUT R148, R161, UR40, R154, 0x96, !PT ;  /* 0x00000028a1947c12 */ /* 0x000fe2000f8e969a */
[----:B------:R1:W-:Y:S01]  /*17870*/  @!P2 STL.S16 [R1+0x40], R151 ;  /* 0x000040970100a387 */ /* 0x0003e20000100600 */
[----:B------:R-:W-:Y:S03]  /*17880*/  PRMT R0, R151, 0x7610, R0 ;  /* 0x0000761097007816 */ /* 0x000fe60000000000 */
[----:B------:R2:W-:Y:S01]  /*17890*/  STG.E.U16 desc[UR28][R218.64+0x20], R149 ;  /* 0x00002095da007986 */ /* 0x0005e2000c10151c */
[----:B------:R-:W-:Y:S02]  /*178a0*/  @!P2 PRMT R150, R0, 0x5410, RZ ;  /* 0x000054100096a816 */ /* 0x000fe400000000ff */
[----:B------:R-:W-:Y:S01]  /*178b0*/  LOP3.LUT R0, R148, 0xff, RZ, 0xc0, !PT ;  /* 0x000000ff94007812 */ /* 0x000fe200078ec0ff */
[----:B---3--:R-:W-:Y:S02]  /*178c0*/  @!P0 HFMA2.BF16_V2 R163, -RZ.H0_H0, RZ.H0_H0, -R152.H0_H0 ;  /* 0x200000ffffa38231 */ /* 0x008fe40000340998 */
[----:B------:R3:W-:Y:S01]  /*178d0*/  STG.E.U16 desc[UR28][R218.64+0x22], R150 ;  /* 0x00002296da007986 */ /* 0x0007e2000c10151c */
[----:B------:R-:W-:Y:S01]  /*178e0*/  ISETP.LE.U32.AND P5, PT, R0, UR14, PT ;  /* 0x0000000e00007c0c */ /* 0x000fe2000bfa3070 */
[----:B------:R-:W-:Y:S01]  /*178f0*/  @!P4 HFMA2.BF16_V2 R158, -RZ.H0_H0, RZ.H0_H0, -R153.H0_H0 ;  /* 0x200000ffff9ec231 */ /* 0x000fe20000340999 */
[----:B------:R-:W-:Y:S02]  /*17900*/  PRMT R136, R163, 0x7610, R136 ;  /* 0x00007610a3887816 */ /* 0x000fe40000000088 */
[----:B------:R-:W-:Y:S02]  /*17910*/  LOP3.LUT R0, R148, 0xffff, RZ, 0xc0, !PT ;  /* 0x0000ffff94007812 */ /* 0x000fe400078ec0ff */
[----:B------:R-:W-:Y:S02]  /*17920*/  @!P0 PRMT R152, R136, 0x5410, RZ ;  /* 0x0000541088988816 */ /* 0x000fe400000000ff */
[----:B------:R-:W4:Y:S01]  /*17930*/  LDSM.16.MT88.4 R136, [R186+0x16800] ;  /* 0x01680000ba88783b */ /* 0x000f220000004200 */
[----:B------:R-:W-:Y:S04]  /*17940*/  SHF.R.U32.HI R0, RZ, 0x8, R0 ;  /* 0x00000008ff007819 */ /* 0x000fe80000011600 */
[----:B------:R-:W-:Y:S03]  /*17950*/  LOP3.LUT R0, R0, 0xffff, RZ, 0xc0, !PT ;  /* 0x0000ffff00007812 */ /* 0x000fe600078ec0ff */
[----:B-1----:R1:W5:Y:S01]  /*17960*/  LDL.S16 R151, [R1+0x34] ;  /* 0x0000340001977983 */ /* 0x0023620000100600 */
[----:B------:R-:W-:Y:S02]  /*17970*/  ISETP.LE.U32.AND P2, PT, R0, UR14, PT ;  /* 0x0000000e00007c0c */ /* 0x000fe4000bf43070 */
[----:B------:R-:W-:Y:S01]  /*17980*/  SHF.R.U32.HI R0, RZ, 0x18, R148 ;  /* 0x00000018ff007819 */ /* 0x000fe20000011694 */
[----:B------:R1:W-:Y:S01]  /*17990*/  @!P0 STL.S16 [R1+0x48], R163 ;  /* 0x000048a301008387 */ /* 0x0003e20000100600 */
[----:B--2---:R-:W-:Y:S02]  /*179a0*/  PRMT R149, R158, 0x7610, R149 ;  /* 0x000076109e957816 */ /* 0x004fe40000000095 */
[----:B------:R-:W-:Y:S01]  /*179b0*/  ISETP.LE.U32.AND P0, PT, R0, UR14, PT ;  /* 0x0000000e00007c0c */ /* 0x000fe2000bf03070 */
[----:B------:R2:W-:Y:S01]  /*179c0*/  @!P4 STL.S16 [R1+0x2c], R158 ;  /* 0x00002c9e0100c387 */ /* 0x0005e20000100600 */
[----:B------:R-:W-:Y:S01]  /*179d0*/  @!P4 PRMT R153, R149, 0x5410, RZ ;  /* 0x000054109599c816 */ /* 0x000fe200000000ff */
[----:B---3--:R-:W-:Y:S01]  /*179e0*/  MUFU.EX2 R150, R226 ;  /* 0x000000e200967308 */ /* 0x008fe20000000800 */
[----:B------:R-:W-:Y:S01]  /*179f0*/  ISETP.LE.U32.AND P4, PT, R144, UR14, PT ;  /* 0x0000000e90007c0c */ /* 0x000fe2000bf83070 */
[----:B------:R3:W3:Y:S01]  /*17a00*/  LDL.S16 R165, [R1+0x44] ;  /* 0x0000440001a57983 */ /* 0x0006e20000100600 */
[----:B------:R-:W-:Y:S02]  /*17a10*/  LOP3.LUT R0, R161, UR40, R154, 0x96, !PT ;  /* 0x00000028a1007c12 */ /* 0x000fe4000f8e969a */
[----:B------:R-:W-:Y:S01]  /*17a20*/  LOP3.LUT R144, R160, 0xffff, RZ, 0xc0, !PT ;  /* 0x0000ffffa0907812 */ /* 0x000fe200078ec0ff */
[----:B------:R-:W-:Y:S01]  /*17a30*/  STG.E.U16 desc[UR28][R216.64+0x30], R152 ;  /* 0x00003098d8007986 */ /* 0x000fe2000c10151c */
[--C-:B------:R-:W-:Y:S03]  /*17a40*/  SHF.R.U32.HI R145, RZ, 0x10, R0.reuse ;  /* 0x00000010ff917819 */ /* 0x100fe60000011600 */
[----:B------:R-:W-:Y:S01]  /*17a50*/  MUFU.EX2 R226, R246 ;  /* 0x000000f600e27308 */ /* 0x000fe20000000800 */
[----:B------:R-:W-:Y:S01]  /*17a60*/  LOP3.LUT R147, R0, 0xff, RZ, 0xc0, !PT ;  /* 0x000000ff00937812 */ /* 0x000fe200078ec0ff */
[----:B------:R-:W-:Y:S01]  /*17a70*/  STG.E.U16 desc[UR28][R216.64+0x32], R153 ;  /* 0x00003299d8007986 */ /* 0x000fe2000c10151c */
[----:B------:R-:W-:Y:S02]  /*17a80*/  SHF.R.U32.HI R146, RZ, 0x18, R0 ;  /* 0x00000018ff927819 */ /* 0x000fe40000011600 */
[----:B------:R-:W-:Y:S02]  /*17a90*/  LOP3.LUT R149, R160, 0xff, RZ, 0xc0, !PT ;  /* 0x000000ffa0957812 */ /* 0x000fe400078ec0ff */
[----:B------:R-:W-:Y:S01]  /*17aa0*/  SHF.R.U32.HI R144, RZ, 0x8, R144 ;  /* 0x00000008ff907819 */ /* 0x000fe20000011690 */
[----:B-1----:R1:W3:Y:S03]  /*17ab0*/  LDL.S16 R163, [R1+0x3c] ;  /* 0x00003c0001a37983 */ /* 0x0022e60000100600 */
[----:B------:R-:W-:Y:S02]  /*17ac0*/  PRMT R170, R149, 0x5410, R144 ;  /* 0x0000541095aa7816 */ /* 0x000fe40000000090 */
[----:B------:R-:W-:Y:S01]  /*17ad0*/  LOP3.LUT R144, R0, 0xffff, RZ, 0xc0, !PT ;  /* 0x0000ffff00907812 */ /* 0x000fe200078ec0ff */
[C---:B----4-:R-:W-:Y:S01]  /*17ae0*/  HMMA.16816.F32.BF16 R108, R132.reuse, R136, R108 ;  /* 0x00000088846c723c */ /* 0x050fe2000004186c */
[----:B------:R-:W-:Y:S02]  /*17af0*/  MUFU.EX2 R149, R173 ;  /* 0x000000ad00957308 */ /* 0x000fe40000000800 */
[----:B------:R-:W-:Y:S02]  /*17b00*/  LOP3.LUT R0, R145, 0xff, RZ, 0xc0, !PT ;  /* 0x000000ff91007812 */ /* 0x000fe400078ec0ff */
[----:B------:R-:W-:Y:S01]  /*17b10*/  SHF.R.U32.HI R144, RZ, 0x8, R144 ;  /* 0x00000008ff907819 */ /* 0x000fe20000011690 */
[C---:B------:R-:W-:Y:S05]  /*17b20*/  HMMA.16816.F32.BF16 R112, R132.reuse, R138, R112 ;  /* 0x0000008a8470723c */ /* 0x040fea0000041870 */
[----:B------:R-:W-:Y:S02]  /*17b30*/  PRMT R169, R0, 0x5410, R146 ;  /* 0x0000541000a97816 */ /* 0x000fe40000000092 */
[----:B------:R-:W-:Y:S04]  /*17b40*/  SHF.R.U32.HI R136, RZ, 0x10, R148 ;  /* 0x00000010ff887819 */ /* 0x000fe80000011694 */
[----:B------:R-:W-:Y:S02]  /*17b50*/  LOP3.LUT R136, R136, 0xff, RZ, 0xc0, !PT ;  /* 0x000000ff88887812 */ /* 0x000fe400078ec0ff */
[----:B--2---:R-:W-:Y:S02]  /*17b60*/  PRMT R158, R147, 0x5410, R144 ;  /* 0x00005410939e7816 */ /* 0x004fe40000000090 */
[----:B------:R-:W-:Y:S01]  /*17b70*/  LDSM.16.MT88.4 R144, [R187+0x16800] ;  /* 0x01680000bb90783b */ /* 0x000fe20000004200 */
[----:B-----5:R-:W-:Y:S07]  /*17b80*/  @!P6 HFMA2.BF16_V2 R151, -RZ.H0_H0, RZ.H0_H0, -R156.H0_H0 ;  /* 0x200000ffff97e231 */ /* 0x020fee000034099c */
[----:B------:R2:W-:Y:S01]  /*17b90*/  @!P6 STL.S16 [R1+0x34], R151 ;  /* 0x000034970100e387 */ /* 0x0005e20000100600 */
[----:B------:R-:W-:Y:S04]  /*17ba0*/  PRMT R154, R151, 0x7610, R154 ;  /* 0x00007610979a7816 */ /* 0x000fe8000000009a */
[----:B------:R-:W-:Y:S02]  /*17bb0*/  @!P6 PRMT R156, R154, 0x5410, RZ ;  /* 0x000054109a9ce816 */ /* 0x000fe400000000ff */
[----:B------:R-:W-:Y:S01]  /*17bc0*/  ISETP.LE.U32.AND P6, PT, R140, UR14, PT ;  /* 0x0000000e8c007c0c */ /* 0x000fe2000bfc3070 */
[----:B------:R-:W-:Y:S01]  /*17bd0*/  MUFU.EX2 R154, R172 ;  /* 0x000000ac009a7308 */ /* 0x000fe20000000800 */
[----:B------:R-:W4:Y:S08]  /*17be0*/  LDSM.16.MT88.4 R140, [R188+0x16800] ;  /* 0x01680000bc8c783b */ /* 0x000f300000004200 */
[----:B------:R5:W-:Y:S01]  /*17bf0*/  STG.E.U16 desc[UR28][R218.64+0x30], R156 ;  /* 0x0000309cda007986 */ /* 0x000be2000c10151c */
[----:B---3--:R-:W-:Y:S01]  /*17c00*/  @!P3 HFMA2.BF16_V2 R163, -RZ.H0_H0, RZ.H0_H0, -R159.H0_H0 ;  /* 0x200000ffffa3b231 */ /* 0x008fe2000034099f */
[----:B--2---:R-:W2:Y:S04]  /*17c10*/  MUFU.EX2 R151, R225 ;  /* 0x000000e100977308 */ /* 0x004ea80000000800 */
[----:B------:R3:W-:Y:S01]  /*17c20*/  @!P3 STL.S16 [R1+0x3c], R163 ;  /* 0x00003ca30100b387 */ /* 0x0007e20000100600 */
[----:B------:R-:W-:Y:S05]  /*17c30*/  PRMT R167, R163, 0x7610, R167 ;  /* 0x00007610a3a77816 */ /* 0x000fea00000000a7 */
[----:B------:R-:W-:Y:S01]  /*17c40*/  MUFU.EX2 R225, R179 ;  /* 0x000000b300e17308 */ /* 0x000fe20000000800 */
[----:B------:R-:W-:Y:S02]  /*17c50*/  @!P3 PRMT R159, R167, 0x5410, RZ ;  /* 0x00005410a79fb816 */ /* 0x000fe400000000ff */
[----:B------:R-:W-:Y:S02]  /*17c60*/  ISETP.LE.U32.AND P3, PT, R136, UR14, PT ;  /* 0x0000000e88007c0c */ /* 0x000fe4000bf63070 */
[----:B------:R-:W-:Y:S01]  /*17c70*/  LOP3.LUT R136, R160, 0xffff, RZ, 0xc0, !PT ;  /* 0x0000ffffa0887812 */ /* 0x000fe200078ec0ff */
[----:B------:R-:W-:Y:S01]  /*17c80*/  STG.E.U16 desc[UR28][R218.64+0x32], R159 ;  /* 0x0000329fda007986 */ /* 0x000fe2000c10151c */
[----:B------:R-:W-:Y:S03]  /*17c90*/  SHF.R.U32.HI R160, RZ, 0x18, R160 ;  /* 0x00000018ffa07819 */ /* 0x000fe600000116a0 */
[----:B------:R1:W1:Y:S01]  /*17ca0*/  MUFU.EX2 R161, R174 ;  /* 0x000000ae00a17308 */ /* 0x0002620000000800 */
[----:B--2---:R-:W-:Y:S01]  /*17cb0*/  F2FP.BF16.F32.PACK_AB R0, R150, R151 ;  /* 0x000000979600723e */ /* 0x004fe200000010ff */
[----:B------:R-:W-:Y:S01]  /*17cc0*/  FADD.FTZ R137, R151, R166 ;  /* 0x000000a697897221 */ /* 0x000fe20000010000 */
[----:B------:R-:W-:Y:S02]  /*17cd0*/  SHF.R.U32.HI R136, RZ, 0x8, R136 ;  /* 0x00000008ff887819 */ /* 0x000fe40000011688 */
[----:B-----5:R-:W-:Y:S01]  /*17ce0*/  LOP3.LUT R156, R214, 0xff, RZ, 0xc0, !PT ;  /* 0x000000ffd69c7812 */ /* 0x020fe200078ec0ff */
[----:B------:R-:W-:Y:S02]  /*17cf0*/  @!P5 HFMA2.BF16_V2 R165, -RZ.H0_H0, RZ.H0_H0, -R0.H0_H0 ;  /* 0x200000ffffa5d231 */ /* 0x000fe40000340900 */
[----:B------:R-:W-:Y:S01]  /*17d00*/  FADD.FTZ R164, R150, R137 ;  /* 0x0000008996a47221 */ /* 0x000fe20000010000 */
[C---:B----4-:R-:W-:Y:S01]  /*17d10*/  HMMA.16816.F32.BF16 R116, R132.reuse, R140, R116 ;  /* 0x0000008c8474723c */ /* 0x050fe20000041874 */
[----:B------:R-:W-:Y:S01]  /*17d20*/  MUFU.EX2 R166, R228 ;  /* 0x000000e400a67308 */ /* 0x000fe20000000800 */
[----:B------:R2:W-:Y:S01]  /*17d30*/  @!P5 STL.S16 [R1+0x44], R165 ;  /* 0x000044a50100d387 */ /* 0x0005e20000100600 */
[----:B------:R-:W-:Y:S01]  /*17d40*/  PRMT R148, R165, 0x7610, R148 ;  /* 0x00007610a5947816 */ /* 0x000fe20000000094 */
[--C-:B------:R-:W-:Y:S01]  /*17d50*/  FADD.FTZ R137, R154, R157.reuse ;  /* 0x0000009d9a897221 */ /* 0x100fe20000010000 */
[C---:B------:R-:W-:Y:S01]  /*17d60*/  F2FP.BF16.F32.PACK_AB R154, R149.reuse, R154 ;  /* 0x0000009a959a723e */ /* 0x040fe200000010ff */
[----:B------:R4:W5:Y:S01]  /*17d70*/  LDL.S16 R173, [R1+0x14] ;  /* 0x0000140001ad7983 */ /* 0x0009620000100600 */
[C---:B------:R-:W-:Y:S04]  /*17d80*/  HMMA.16816.F32.BF16 R120, R132.reuse, R142, R120 ;  /* 0x0000008e8478723c */ /* 0x040fe80000041878 */
[----:B---3--:R-:W3:Y:S01]  /*17d90*/  MUFU.EX2 R163, R227 ;  /* 0x000000e300a37308 */ /* 0x008ee20000000800 */
[----:B-1----:R4:W4:Y:S01]  /*17da0*/  LDL.S16 R174, [R1+0x28] ;  /* 0x0000280001ae7983 */ /* 0x0029220000100600 */
[----:B------:R-:W-:Y:S01]  /*17db0*/  PRMT R157, R0, 0x7632, R157 ;  /* 0x00007632009d7816 */ /* 0x000fe2000000009d */
[----:B------:R-:W-:Y:S01]  /*17dc0*/  FADD.FTZ R167, R149, R137 ;  /* 0x0000008995a77221 */ /* 0x000fe20000010000 */
[----:B------:R-:W-:Y:S01]  /*17dd0*/  LOP3.LUT R136, R136, 0xffff, RZ, 0xc0, !PT ;  /* 0x0000ffff88887812 */ /* 0x000fe200078ec0ff */
[----:B------:R-:W-:Y:S02]  /*17de0*/  LDSM.16.MT88.4 R140, [R186+0x11000] ;  /* 0x01100000ba8c783b */ /* 0x000fe40000004200 */
[----:B------:R-:W-:Y:S01]  /*17df0*/  PRMT R137, R0, 0x5410, R157 ;  /* 0x0000541000897816 */ /* 0x000fe2000000009d */
[C---:B------:R-:W-:Y:S02]  /*17e00*/  HMMA.16816.F32.BF16 R124, R132.reuse, R144, R124 ;  /* 0x00000090847c723c */ /* 0x040fe4000004187c */
[----:B------:R-:W-:Y:S01]  /*17e10*/  MUFU.EX2 R227, R245 ;  /* 0x000000f500e37308 */ /* 0x000fe20000000800 */
[----:B------:R-:W-:Y:S01]  /*17e20*/  @!P5 PRMT R0, R148, 0x5410, RZ ;  /* 0x000054109400d816 */ /* 0x000fe200000000ff */
[----:B------:R-:W-:Y:S01]  /*17e30*/  FADD.FTZ R167, R161, R167 ;  /* 0x000000a7a1a77221 */ /* 0x000fe20000010000 */
[----:B------:R-:W-:Y:S01]  /*17e40*/  ISETP.LE.U32.AND P5, PT, R136, UR14, PT ;  /* 0x0000000e88007c0c */ /* 0x000fe2000bfa3070 */
[----:B------:R-:W1:Y:S01]  /*17e50*/  LDSM.16.MT88.4 R148, [R185+0x11000] ;  /* 0x01100000b994783b */ /* 0x000e620000004200 */
[--C-:B------:R-:W-:Y:S01]  /*17e60*/  HSET2.LE.AND R136, R158, R162.reuse, PT ;  /* 0x000000a29e887233 */ /* 0x100fe20003803000 */
[----:B------:R-:W-:Y:S04]  /*17e70*/  HMMA.16816.F32.BF16 R128, R132, R146, R128 ;  /* 0x000000928480723c */ /* 0x000fe80000041880 */
[----:B------:R-:W2:Y:S01]  /*17e80*/  MUFU.EX2 R228, R178 ;  /* 0x000000b200e47308 */ /* 0x000ea20000000800 */
[----:B------:R-:W-:Y:S01]  /*17e90*/  PRMT R155, R154, 0x7632, R155 ;  /* 0x000076329a9b7816 */ /* 0x000fe2000000009b */
[----:B---3--:R-:W-:Y:S01]  /*17ea0*/  FADD.FTZ R164, R163, R164 ;  /* 0x000000a4a3a47221 */ /* 0x008fe20000010000 */
[----:B------:R-:W-:Y:S01]  /*17eb0*/  F2FP.BF16.F32.PACK_AB R152, R166, R163 ;  /* 0x000000a3a698723e */ /* 0x000fe200000010ff */
[----:B------:R-:W3:Y:S03]  /*17ec0*/  LDSM.16.MT88.4 R132, [R188+0x11000] ;  /* 0x01100000bc84783b */ /* 0x000ee60000004200 */
[----:B------:R-:W-:Y:S01]  /*17ed0*/  LOP3.LUT R136, R136, R137, RZ, 0xc0, !PT ;  /* 0x0000008988887212 */ /* 0x000fe200078ec0ff */
[----:B------:R-:W-:Y:S02]  /*17ee0*/  FADD.FTZ R166, R166, R164 ;  /* 0x000000a4a6a67221 */ /* 0x000fe40000010000 */
[----:B--2---:R2:W2:Y:S01]  /*17ef0*/  MUFU.EX2 R165, R175 ;  /* 0x000000af00a57308 */ /* 0x0044a20000000800 */
[--C-:B------:R-:W-:Y:S01]  /*17f00*/  HSET2.LE.AND R137, R169, R162.reuse, PT ;  /* 0x000000a2a9897233 */ /* 0x100fe20003803000 */
[----:B------:R-:W-:Y:S01]  /*17f10*/  FADD.FTZ R231, R183, R166 ;  /* 0x000000a6b7e77221 */ /* 0x000fe20000010000 */
[----:B------:R-:W-:Y:S01]  /*17f20*/  PRMT R138, R154, 0x5410, R155 ;  /* 0x000054109a8a7816 */ /* 0x000fe2000000009b */
[----:B------:R-:W3:Y:S01]  /*17f30*/  LDSM.16.MT88.4 R144, [R187+0x11000] ;  /* 0x01100000bb90783b */ /* 0x000ee20000004200 */
[C---:B------:R-:W-:Y:S02]  /*17f40*/  PRMT R158, R152.reuse, 0x7632, R158 ;  /* 0x00007632989e7816 */ /* 0x040fe4000000009e */
[----:B------:R-:W-:Y:S02]  /*17f50*/  LOP3.LUT R137, R137, R138, RZ, 0xc0, !PT ;  /* 0x0000008a89897212 */ /* 0x000fe400078ec0ff */
[--C-:B------:R-:W-:Y:S02]  /*17f60*/  HSET2.LE.AND R138, R170, R162.reuse, PT ;  /* 0x000000a2aa8a7233 */ /* 0x100fe40003803000 */
[----:B------:R-:W-:Y:S01]  /*17f70*/  PRMT R139, R152, 0x5410, R158 ;  /* 0x00005410988b7816 */ /* 0x000fe2000000009e */
[----:B------:R1:W4:Y:S01]  /*17f80*/  LDL.S16 R172, [R1+0x10] ;  /* 0x0000100001ac7983 */ /* 0x0003220000100600 */
[----:B------:R-:W-:Y:S02]  /*17f90*/  F2FP.BF16.F32.PACK_AB R181, R228, R229 ;  /* 0x000000e5e4b5723e */ /* 0x000fe400000010ff */
[----:B------:R-:W-:Y:S01]  /*17fa0*/  LOP3.LUT R138, R138, R139, RZ, 0xc0, !PT ;  /* 0x0000008b8a8a7212 */ /* 0x000fe200078ec0ff */
[----:B--2---:R2:W2:Y:S01]  /*17fb0*/  LDL.S16 R175, [R1+0x30] ;  /* 0x0000300001af7983 */ /* 0x0044a20000100600 */
[C---:B------:R-:W-:Y:S01]  /*17fc0*/  F2FP.BF16.F32.PACK_AB R192, R165.reuse, R161 ;  /* 0x000000a1a5c0723e */ /* 0x040fe200000010ff */
[----:B------:R-:W-:Y:S01]  /*17fd0*/  FADD.FTZ R232, R165, R167 ;  /* 0x000000a7a5e87221 */ /* 0x000fe20000010000 */
[----:B------:R-:W-:Y:S01]  /*17fe0*/  HSET2.LE.AND R139, R171, R162, PT ;  /* 0x000000a2ab8b7233 */ /* 0x000fe20003803000 */
[----:B------:R-:W-:Y:S01]  /*17ff0*/  STG.E.U16 desc[UR28][R216.64+0x40], R0 ;  /* 0x00004000d8007986 */ /* 0x000fe2000c10151c */
[----:B------:R-:W-:Y:S02]  /*18000*/  PRMT R191, R192, 0x7632, R191 ;  /* 0x00007632c0bf7816 */ /* 0x000fe400000000bf */
[----:B------:R-:W-:Y:S02]  /*18010*/  F2FP.BF16.F32.PACK_AB R176, R226, R227 ;  /* 0x000000e3e2b0723e */ /* 0x000fe400000010ff */
[----:B------:R-:W-:Y:S02]  /*18020*/  PRMT R153, R192, 0x5410, R191 ;  /* 0x00005410c0997816 */ /* 0x000fe400000000bf */
[----:B------:R-:W-:Y:S02]  /*18030*/  PRMT R180, R181, 0x7632, R180 ;  /* 0x00007632b5b47816 */ /* 0x000fe400000000b4 */
[----:B------:R-:W-:Y:S02]  /*18040*/  LOP3.LUT R139, R139, R153, RZ, 0xc0, !PT ;  /* 0x000000998b8b7212 */ /* 0x000fe400078ec0ff */
[----:B------:R-:W-:Y:S02]  /*18050*/  SHF.R.U32.HI R153, RZ, 0x18, R214 ;  /* 0x00000018ff997819 */ /* 0x000fe400000116d6 */
[----:B------:R-:W-:Y:S02]  /*18060*/  PRMT R177, R176, 0x7632, R177 ;  /* 0x00007632b0b17816 */ /* 0x000fe400000000b1 */
[----:B------:R-:W-:Y:S01]  /*18070*/  F2FP.BF16.F32.PACK_AB R183, R230, R183 ;  /* 0x000000b7e6b7723e */ /* 0x000fe200000010ff */
[C---:B-1----:R-:W-:Y:S05]  /*18080*/  HMMA.16816.F32.BF16 R4, R136.reuse, R148, R4 ;  /* 0x000000948804723c */ /* 0x042fea0000041804 */
[----:B------:R-:W-:Y:S01]  /*18090*/  F2FP.BF16.F32.PACK_AB R179, R224, R225 ;  /* 0x000000e1e0b3723e */ /* 0x000fe200000010ff */
[C---:B------:R-:W-:Y:S01]  /*180a0*/  HMMA.16816.F32.BF16 R8, R136.reuse, R150, R8 ;  /* 0x000000968808723c */ /* 0x040fe20000041808 */
[----:B------:R-:W1:Y:S04]  /*180b0*/  LDSM.16.MT88.4 R148, [R185+0x13000] ;  /* 0x01300000b994783b */ /* 0x000e680000004200 */
[----:B------:R-:W-:Y:S01]  /*180c0*/  PRMT R182, R183, 0x7632, R182 ;  /* 0x00007632b7b67816 */ /* 0x000fe200000000b6 */
[C---:B------:R-:W-:Y:S05]  /*180d0*/  HMMA.16816.F32.BF16 R12, R136.reuse, R140, R12 ;  /* 0x0000008c880c723c */ /* 0x040fea000004180c */
[----:B------:R-:W-:Y:S01]  /*180e0*/  PRMT R178, R179, 0x7632, R178 ;  /* 0x00007632b3b27816 */ /* 0x000fe200000000b2 */
        /* <DEDUP_REMOVED lines=17> */
[C---:B------:R-:W-:Y:S06]  /*18200*/  HMMA.16816.F32.BF16 R60, R136.reuse, R144, R60 ;  /* 0x00000090883c723c */ /* 0x040fec000004183c */
[C---:B------:R-:W-:Y:S06]  /*18210*/  HMMA.16816.F32.BF16 R64, R136.reuse, R146, R64 ;  /* 0x000000928840723c */ /* 0x040fec0000041840 */
[C---:B-1----:R-:W-:Y:S06]  /*18220*/  HMMA.16816.F32.BF16 R68, R136.reuse, R148, R68 ;  /* 0x000000948844723c */ /* 0x042fec0000041844 */
[C---:B------:R-:W-:Y:S05]  /*18230*/  HMMA.16816.F32.BF16 R72, R136.reuse, R150, R72 ;  /* 0x000000968848723c */ /* 0x040fea0000041848 */
[----:B------:R-:W-:Y:S01]  /*18240*/  LOP3.LUT R148, R215, UR35, R168, 0x96, !PT ;  /* 0x00000023d7947c12 */ /* 0x000fe2000f8e96a8 */
[C---:B------:R-:W-:Y:S05]  /*18250*/  HMMA.16816.F32.BF16 R76, R136.reuse, R140, R76 ;  /* 0x0000008c884c723c */ /* 0x040fea000004184c */
[----:B------:R-:W-:Y:S01]  /*18260*/  LOP3.LUT R0, R148, 0xff, RZ, 0xc0, !PT ;  /* 0x000000ff94007812 */ /* 0x000fe200078ec0ff */
[C---:B------:R-:W-:Y:S01]  /*18270*/  HMMA.16816.F32.BF16 R80, R136.reuse, R142, R80 ;  /* 0x0000008e8850723c */ /* 0x040fe20000041850 */
[----:B------:R-:W-:Y:S05]  /*18280*/  LDSM.16.MT88.4 R140, [R185+0x17000] ;  /* 0x01700000b98c783b */ /* 0x000fea0000004200 */
[C---:B---3--:R-:W-:Y:S06]  /*18290*/  HMMA.16816.F32.BF16 R84, R136.reuse, R132, R84 ;  /* 0x000000848854723c */ /* 0x048fec0000041854 */
[C---:B------:R-:W-:Y:S05]  /*182a0*/  HMMA.16816.F32.BF16 R88, R136.reuse, R134, R88 ;  /* 0x000000868858723c */ /* 0x040fea0000041858 */
[----:B------:R-:W-:Y:S02]  /*182b0*/  LOP3.LUT R132, R214, 0xffff, RZ, 0xc0, !PT ;  /* 0x0000ffffd6847812 */ /* 0x000fe400078ec0ff */
[----:B------:R-:W-:Y:S04]  /*182c0*/  SHF.R.U32.HI R133, RZ, 0x10, R214 ;  /* 0x00000010ff857819 */ /* 0x000fe800000116d6 */
[----:B------:R-:W-:Y:S04]  /*182d0*/  SHF.R.U32.HI R151, RZ, 0x8, R132 ;  /* 0x00000008ff977819 */ /* 0x000fe80000011684 */
[----:B------:R-:W-:Y:S01]  /*182e0*/  PRMT R163, R156, 0x5410, R151 ;  /* 0x000054109ca37816 */ /* 0x000fe20000000097 */
[----:B-----5:R-:W-:Y:S02]  /*182f0*/  @!P0 HFMA2.BF16_V2 R173, -RZ.H0_H0, RZ.H0_H0, -R155.H0_H0 ;  /* 0x200000ffffad8231 */ /* 0x020fe4000034099b */
[----:B----4-:R-:W-:Y:S03]  /*18300*/  @!P3 HFMA2.BF16_V2 R174, -RZ.H0_H0, RZ.H0_H0, -R154.H0_H0 ;  /* 0x200000ffffaeb231 */ /* 0x010fe6000034099a */
[----:B------:R-:W-:Y:S02]  /*18310*/  PRMT R150, R173, 0x7610, R150 ;  /* 0x00007610ad967816 */ /* 0x000fe40000000096 */
[----:B------:R-:W-:Y:S02]  /*18320*/  PRMT R149, R174, 0x7610, R149 ;  /* 0x00007610ae957816 */ /* 0x000fe40000000095 */
[----:B------:R-:W-:Y:S02]  /*18330*/  @!P0 PRMT R155, R150, 0x5410, RZ ;  /* 0x00005410969b8816 */ /* 0x000fe400000000ff */
[----:B------:R-:W-:Y:S02]  /*18340*/  @!P3 PRMT R154, R149, 0x5410, RZ ;  /* 0x00005410959ab816 */ /* 0x000fe400000000ff */
[----:B------:R-:W-:Y:S02]  /*18350*/  LOP3.LUT R149, R148, 0xffff, RZ, 0xc0, !PT ;  /* 0x0000ffff94957812 */ /* 0x000fe400078ec0ff */
[----:B------:R-:W-:Y:S02]  /*18360*/  LOP3.LUT R150, R133, 0xff, RZ, 0xc0, !PT ;  /* 0x000000ff85967812 */ /* 0x000fe400078ec0ff */
[----:B------:R-:W-:Y:S01]  /*18370*/  LDSM.16.MT88.4 R132, [R186+0x17000] ;  /* 0x01700000ba84783b */ /* 0x000fe20000004200 */
[----:B------:R-:W-:Y:S02]  /*18380*/  SHF.R.U32.HI R149, RZ, 0x8, R149 ;  /* 0x00000008ff957819 */ /* 0x000fe40000011695 */
[----:B------:R-:W-:Y:S02]  /*18390*/  PRMT R161, R150, 0x5410, R153 ;  /* 0x0000541096a17816 */ /* 0x000fe40000000099 */
[----:B------:R-:W-:Y:S01]  /*183a0*/  LOP3.LUT R149, R149, 0xffff, RZ, 0xc0, !PT ;  /* 0x0000ffff95957812 */ /* 0x000fe200078ec0ff */
[----:B------:R-:W-:Y:S02]  /*183b0*/  @!P4 HFMA2.BF16_V2 R172, -RZ.H0_H0, RZ.H0_H0, -R152.H0_H0 ;  /* 0x200000ffffacc231 */ /* 0x000fe40000340998 */
[----:B--2---:R-:W-:Y:S03]  /*183c0*/  @!P2 HFMA2.BF16_V2 R175, -RZ.H0_H0, RZ.H0_H0, -R157.H0_H0 ;  /* 0x200000ffffafa231 */ /* 0x004fe6000034099d */
[----:B------:R-:W-:Y:S02]  /*183d0*/  PRMT R159, R172, 0x7610, R159 ;  /* 0x00007610ac9f7816 */ /* 0x000fe4000000009f */
[----:B------:R-:W-:Y:S01]  /*183e0*/  @!P2 STL.S16 [R1+0x30], R175 ;  /* 0x000030af0100a387 */ /* 0x000fe20000100600 */
[----:B------:R-:W-:Y:S02]  /*183f0*/  PRMT R144, R175, 0x7610, R144 ;  /* 0x00007610af907816 */ /* 0x000fe40000000090 */
[----:B------:R-:W-:Y:S01]  /*18400*/  @!P4 PRMT R152, R159, 0x5410, RZ ;  /* 0x000054109f98c816 */ /* 0x000fe200000000ff */
[----:B------:R-:W-:Y:S01]  /*18410*/  @!P3 STL.S16 [R1+0x28], R174 ;  /* 0x000028ae0100b387 */ /* 0x000fe20000100600 */
[----:B------:R-:W-:Y:S02]  /*18420*/  @!P2 PRMT R157, R144, 0x5410, RZ ;  /* 0x00005410909da816 */ /* 0x000fe400000000ff */
[----:B------:R-:W-:Y:S01]  /*18430*/  ISETP.LE.U32.AND P2, PT, R160, UR14, PT ;  /* 0x0000000ea0007c0c */ /* 0x000fe2000bf43070 */
[----:B------:R-:W1:Y:S01]  /*18440*/  LDSM.16.MT88.4 R144, [R187+0x15000] ;  /* 0x01500000bb90783b */ /* 0x000e620000004200 */
[----:B------:R-:W-:Y:S02]  /*18450*/  ISETP.LE.U32.AND P3, PT, R0, UR14, PT ;  /* 0x0000000e00007c0c */ /* 0x000fe4000bf63070 */
[----:B------:R-:W-:Y:S02]  /*18460*/  LOP3.LUT R0, R215, UR35, R168, 0x96, !PT ;  /* 0x00000023d7007c12 */ /* 0x000fe4000f8e96a8 */
[----:B------:R-:W-:Y:S02]  /*18470*/  SHF.R.U32.HI R159, RZ, 0x10, R148 ;  /* 0x00000010ff9f7819 */ /* 0x000fe40000011694 */
[C---:B------:R-:W-:Y:S01]  /*18480*/  LOP3.LUT R153, R0.reuse, 0xff, RZ, 0xc0, !PT ;  /* 0x000000ff00997812 */ /* 0x040fe200078ec0ff */
[----:B------:R-:W-:Y:S01]  /*18490*/  LDSM.16.MT88.4 R168, [R187+0x11800] ;  /* 0x01180000bba8783b */ /* 0x000fe20000004200 */
[----:B------:R-:W-:Y:S07]  /*184a0*/  SHF.R.U32.HI R156, RZ, 0x18, R0 ;  /* 0x00000018ff9c7819 */ /* 0x000fee0000011600 */
[----:B------:R-:W-:Y:S01]  /*184b0*/  @!P0 STL.S16 [R1+0x14], R173 ;  /* 0x000014ad01008387 */ /* 0x000fe20000100600 */
[----:B------:R-:W-:Y:S02]  /*184c0*/  ISETP.LE.U32.AND P0, PT, R149, UR14, PT ;  /* 0x0000000e95007c0c */ /* 0x000fe4000bf03070 */
[----:B------:R-:W-:Y:S01]  /*184d0*/  SHF.R.U32.HI R149, RZ, 0x18, R148 ;  /* 0x00000018ff957819 */ /* 0x000fe20000011694 */
[----:B------:R2:W3:Y:S04]  /*184e0*/  LDL.S16 R160, [R1+0x38] ;  /* 0x0000380001a07983 */ /* 0x0004e80000100600 */
[----:B------:R-:W-:Y:S01]  /*184f0*/  @!P4 STL.S16 [R1+0x10], R172 ;  /* 0x000010ac0100c387 */ /* 0x000fe20000100600 */
[----:B------:R-:W-:Y:S03]  /*18500*/  ISETP.LE.U32.AND P4, PT, R149, UR14, PT ;  /* 0x0000000e95007c0c */ /* 0x000fe6000bf83070 */
[----:B------:R-:W4:Y:S08]  /*18510*/  LDSM.16.MT88.4 R148, [R188+0x17000] ;  /* 0x01700000bc94783b */ /* 0x000f300000004200 */
[----:B------:R-:W-:Y:S01]  /*18520*/  LDSM.16.MT88.4 R172, [R185+0x13800] ;  /* 0x01380000b9ac783b */ /* 0x000fe20000004200 */
[C---:B-1----:R-:W-:Y:S07]  /*18530*/  HMMA.16816.F32.BF16 R92, R136.reuse, R144, R92 ;  /* 0x00000090885c723c */ /* 0x042fee000004185c */
[----:B------:R-:W-:Y:S01]  /*18540*/  STG.E.U16 desc[UR28][R216.64+0x42], R157 ;  /* 0x0000429dd8007986 */ /* 0x000fe2000c10151c */
[C---:B------:R-:W-:Y:S03]  /*18550*/  HMMA.16816.F32.BF16 R96, R136.reuse, R146, R96 ;  /* 0x000000928860723c */ /* 0x040fe60000041860 */
[----:B------:R-:W-:Y:S01]  /*18560*/  STG.E.U16 desc[UR28][R218.64+0x40], R154 ;  /* 0x0000409ada007986 */ /* 0x000fe2000c10151c */
[----:B------:R-:W-:Y:S02]  /*18570*/  LOP3.LUT R144, R0, 0xffff, RZ, 0xc0, !PT ;  /* 0x0000ffff00907812 */ /* 0x000fe400078ec0ff */
[C---:B------:R-:W-:Y:S01]  /*18580*/  HMMA.16816.F32.BF16 R100, R136.reuse, R140, R100 ;  /* 0x0000008c8864723c */ /* 0x040fe20000041864 */
[----:B------:R-:W-:Y:S04]  /*18590*/  STG.E.U16 desc[UR28][R218.64+0x42], R155 ;  /* 0x0000429bda007986 */ /* 0x000fe8000c10151c */
[----:B------:R-:W-:Y:S01]  /*185a0*/  STG.E.U16 desc[UR28][R216.64+0x50], R152 ;  /* 0x00005098d8007986 */ /* 0x000fe2000c10151c */
[C---:B------:R-:W-:Y:S05]  /*185b0*/  HMMA.16816.F32.BF16 R104, R136.reuse, R142, R104 ;  /* 0x0000008e8868723c */ /* 0x040fea0000041868 */
[----:B------:R-:W-:Y:S01]  /*185c0*/  SHF.R.U32.HI R145, RZ, 0x10, R0 ;  /* 0x00000010ff917819 */ /* 0x000fe20000011600 */
[C---:B------:R-:W-:Y:S05]  /*185d0*/  HMMA.16816.F32.BF16 R108, R136.reuse, R132, R108 ;  /* 0x00000084886c723c */ /* 0x040fea000004186c */
[----:B------:R-:W-:Y:S01]  /*185e0*/  SHF.R.U32.HI R144, RZ, 0x8, R144 ;  /* 0x00000008ff907819 */ /* 0x000fe20000011690 */
[C---:B------:R-:W-:Y:S05]  /*185f0*/  HMMA.16816.F32.BF16 R112, R136.reuse, R134, R112 ;  /* 0x000000868870723c */ /* 0x040fea0000041870 */
[----:B------:R-:W-:Y:S01]  /*18600*/  LOP3.LUT R145, R145, 0xff, RZ, 0xc0, !PT ;  /* 0x000000ff91917812 */ /* 0x000fe200078ec0ff */
[C---:B----4-:R-:W-:Y:S05]  /*18610*/  HMMA.16816.F32.BF16 R116, R136.reuse, R148, R116 ;  /* 0x000000948874723c */ /* 0x050fea0000041874 */
[----:B------:R-:W-:Y:S01]  /*18620*/  LOP3.LUT R0, R159, 0xff, RZ, 0xc0, !PT ;  /* 0x000000ff9f007812 */ /* 0x000fe200078ec0ff */
[C---:B------:R-:W-:Y:S05]  /*18630*/  HMMA.16816.F32.BF16 R120, R136.reuse, R150, R120 ;  /* 0x000000968878723c */ /* 0x040fea0000041878 */
[----:B------:R-:W-:Y:S02]  /*18640*/  HSET2.LE.AND R141, R163, R162, PT ;  /* 0x000000a2a38d7233 */ /* 0x000fe40003803000 */
[----:B------:R-:W-:Y:S04]  /*18650*/  PRMT R133, R181, 0x5410, R180 ;  /* 0x00005410b5857816 */ /* 0x000fe800000000b4 */
[----:B------:R-:W-:Y:S02]  /*18660*/  PRMT R134, R176, 0x5410, R177 ;  /* 0x00005410b0867816 */ /* 0x000fe400000000b1 */
[----:B------:R-:W-:Y:S02]  /*18670*/  PRMT R132, R183, 0x5410, R182 ;  /* 0x00005410b7847816 */ /* 0x000fe400000000b6 */
[----:B------:R-:W-:Y:S02]  /*18680*/  LOP3.LUT R134, R141, R134, RZ, 0xc0, !PT ;  /* 0x000000868d867212 */ /* 0x000fe400078ec0ff */
[----:B------:R-:W-:Y:S01]  /*18690*/  PRMT R135, R179, 0x5410, R178 ;  /* 0x00005410b3877816 */ /* 0x000fe200000000b2 */
[----:B---3--:R-:W-:Y:S05]  /*186a0*/  @!P5 HFMA2.BF16_V2 R160, -RZ.H0_H0, RZ.H0_H0, -R158.H0_H0 ;  /* 0x200000ffffa0d231 */ /* 0x008fea000034099e */
[----:B------:R1:W-:Y:S01]  /*186b0*/  @!P5 STL.S16 [R1+0x38], R160 ;  /* 0x000038a00100d387 */ /* 0x0003e20000100600 */
[----:B------:R-:W-:Y:S03]  /*186c0*/  PRMT R164, R160, 0x7610, R164 ;  /* 0x00007610a0a47816 */ /* 0x000fe600000000a4 */
[----:B------:R2:W3:Y:S01]  /*186d0*/  LDL.S16 R246, [R1+0x4] ;  /* 0x0000040001f67983 */ /* 0x0004e20000100600 */
[----:B------:R-:W-:Y:S02]  /*186e0*/  @!P5 PRMT R158, R164, 0x5410, RZ ;  /* 0x00005410a49ed816 */ /* 0x000fe400000000ff */
[----:B------:R-:W-:Y:S01]  /*186f0*/  ISETP.LE.U32.AND P5, PT, R0, UR14, PT ;  /* 0x0000000e00007c0c */ /* 0x000fe2000bfa3070 */
[----:B------:R2:W4:Y:S04]  /*18700*/  LDL.S16 R245, [R1] ;  /* 0x0000000001f57983 */ /* 0x0005280000100600 */
[----:B------:R-:W-:Y:S01]  /*18710*/  STG.E.U16 desc[UR28][R216.64+0x52], R158 ;  /* 0x0000529ed8007986 */ /* 0x000fe2000c10151c */
[----:B-1----:R-:W-:Y:S02]  /*18720*/  PRMT R160, R153, 0x5410, R144 ;  /* 0x0000541099a07816 */ /* 0x002fe40000000090 */
[----:B------:R-:W-:Y:S02]  /*18730*/  PRMT R153, R145, 0x5410, R156 ;  /* 0x0000541091997816 */ /* 0x000fe4000000009c */
[----:B------:R-:W1:Y:S01]  /*18740*/  LDSM.16.MT88.4 R144, [R187+0x17000] ;  /* 0x01700000bb90783b */ /* 0x000e620000004200 */
[--C-:B------:R-:W-:Y:S02]  /*18750*/  HSET2.LE.AND R156, R161, R162.reuse, PT ;  /* 0x000000a2a19c7233 */ /* 0x100fe40003803000 */
[--C-:B------:R-:W-:Y:S02]  /*18760*/  HSET2.LE.AND R0, R160, R162.reuse, PT ;  /* 0x000000a2a0007233 */ /* 0x100fe40003803000 */
[----:B------:R-:W-:Y:S02]  /*18770*/  HSET2.LE.AND R140, R153, R162, PT ;  /* 0x000000a2998c7233 */ /* 0x000fe40003803000 */
[----:B------:R-:W-:Y:S01]  /*18780*/  LOP3.LUT R135, R156, R135, RZ, 0xc0, !PT ;  /* 0x000000879c877212 */ /* 0x000fe200078ec0ff */
[----:B------:R-:W5:Y:S01]  /*18790*/  LDSM.16.MT88.4 R160, [R185+0x11800] ;  /* 0x01180000b9a0783b */ /* 0x000f620000004200 */
[----:B------:R-:W-:Y:S02]  /*187a0*/  LOP3.LUT R132, R0, R132, RZ, 0xc0, !PT ;  /* 0x0000008400847212 */ /* 0x000fe400078ec0ff */
[----:B------:R-:W-:Y:S05]  /*187b0*/  LOP3.LUT R133, R140, R133, RZ, 0xc0, !PT ;  /* 0x000000858c857212 */ /* 0x000fea00078ec0ff */
[----:B------:R-:W2:Y:S08]  /*187c0*/  LDSM.16.MT88.4 R152, [R186+0x11800] ;  /* 0x01180000ba98783b */ /* 0x000eb00000004200 */
[----:B------:R-:W2:Y:S08]  /*187d0*/  LDSM.16.MT88.4 R140, [R188+0x11800] ;  /* 0x01180000bc8c783b */ /* 0x000eb00000004200 */
[----:B------:R2:W3:Y:S01]  /*187e0*/  LDL.S16 R0, [R1+0x18] ;  /* 0x0000180001007983 */ /* 0x0004e20000100600 */
[C---:B-1----:R-:W-:Y:S06]  /*187f0*/  HMMA.16816.F32.BF16 R124, R136.reuse, R144, R124 ;  /* 0x00000090887c723c */ /* 0x042fec000004187c */
[----:B------:R-:W-:Y:S06]  /*18800*/  HMMA.16816.F32.BF16 R128, R136, R146, R128 ;  /* 0x000000928880723c */ /* 0x000fec0000041880 */
[C---:B-----5:R-:W-:Y:S01]  /*18810*/  HMMA.16816.F32.BF16 R164, R132.reuse, R160, R4 ;  /* 0x000000a084a4723c */ /* 0x060fe20000041804 */
[----:B------:R-:W1:Y:S05]  /*18820*/  LDSM.16.MT88.4 R4, [R186+0x13800] ;  /* 0x01380000ba04783b */ /* 0x000e6a0000004200 */
[C---:B------:R-:W-:Y:S03]  /*18830*/  HMMA.16816.F32.BF16 R160, R132.reuse, R162, R8 ;  /* 0x000000a284a0723c */ /* 0x040fe60000041808 */
[----:B------:R-:W5:Y:S03]  /*18840*/  LDSM.16.MT88.4 R8, [R188+0x13800] ;  /* 0x01380000bc08783b */ /* 0x000f660000004200 */
[C---:B--2---:R-:W-:Y:S05]  /*18850*/  HMMA.16816.F32.BF16 R156, R132.reuse, R152, R12 ;  /* 0x00000098849c723c */ /* 0x044fea000004180c */
[----:B------:R-:W2:Y:S01]  /*18860*/  LDSM.16.MT88.4 R12, [R187+0x13800] ;  /* 0x01380000bb0c783b */ /* 0x000ea20000004200 */
[C---:B------:R-:W-:Y:S06]  /*18870*/  HMMA.16816.F32.BF16 R152, R132.reuse, R154, R16 ;  /* 0x0000009a8498723c */ /* 0x040fec0000041810 */
[C---:B------:R-:W-:Y:S01]  /*18880*/  HMMA.16816.F32.BF16 R148, R132.reuse, R140, R20 ;  /* 0x0000008c8494723c */ /* 0x040fe20000041814 */
[----:B------:R-:W2:Y:S05]  /*18890*/  LDSM.16.MT88.4 R16, [R185+0x15800] ;  /* 0x01580000b910783b */ /* 0x000eaa0000004200 */
[C---:B------:R-:W-:Y:S03]  /*188a0*/  HMMA.16816.F32.BF16 R144, R132.reuse, R142, R24 ;  /* 0x0000008e8490723c */ /* 0x040fe60000041818 */
[----:B------:R-:W2:Y:S03]  /*188b0*/  LDSM.16.MT88.4 R20, [R186+0x15800] ;  /* 0x01580000ba14783b */ /* 0x000ea60000004200 */
[C---:B------:R-:W-:Y:S05]  /*188c0*/  HMMA.16816.F32.BF16 R140, R132.reuse, R168, R28 ;  /* 0x000000a8848c723c */ /* 0x040fea000004181c */
[----:B------:R2:W4:Y:S01]  /*188d0*/  LDL.S16 R169, [R1+0x24] ;  /* 0x0000240001a97983 */ /* 0x0005220000100600 */
[C---:B------:R-:W-:Y:S03]  /*188e0*/  HMMA.16816.F32.BF16 R136, R132.reuse, R170, R32 ;  /* 0x000000aa8488723c */ /* 0x040fe60000041820 */
[----:B------:R2:W4:Y:S03]  /*188f0*/  LDL.S16 R28, [R1+0x20] ;  /* 0x00002000011c7983 */ /* 0x0005260000100600 */
[C---:B------:R-:W-:Y:S01]  /*18900*/  HMMA.16816.F32.BF16 R36, R132.reuse, R172, R36 ;  /* 0x000000ac8424723c */ /* 0x040fe20000041824 */
[----:B------:R2:W4:Y:S04]  /*18910*/  LDL.S16 R29, [R1+0x1c] ;  /* 0x00001c00011d7983 */ /* 0x0005280000100600 */
[----:B------:R2:W4:Y:S01]  /*18920*/  LDL.S16 R30, [R1+0xc] ;  /* 0x00000c00011e7983 */ /* 0x0005220000100600 */
[C---:B------:R-:W-:Y:S03]  /*18930*/  HMMA.16816.F32.BF16 R40, R132.reuse, R174, R40 ;  /* 0x000000ae8428723c */ /* 0x040fe60000041828 */
[----:B------:R2:W4:Y:S03]  /*18940*/  LDL.S16 R31, [R1+0x8] ;  /* 0x00000800011f7983 */ /* 0x0005260000100600 */
[C---:B-1----:R-:W-:Y:S01]  /*18950*/  HMMA.16816.F32.BF16 R44, R132.reuse, R4, R44 ;  /* 0x00000004842c723c */ /* 0x042fe2000004182c */
[----:B------:R-:W1:Y:S05]  /*18960*/  LDSM.16.MT88.4 R24, [R188+0x15800] ;  /* 0x01580000bc18783b */ /* 0x000e6a0000004200 */
[C---:B------:R-:W-:Y:S03]  /*18970*/  HMMA.16816.F32.BF16 R48, R132.reuse, R6, R48 ;  /* 0x000000068430723c */ /* 0x040fe60000041830 */
[----:B------:R-:W1:Y:S03]  /*18980*/  LDSM.16.MT88.4 R4, [R187+0x15800] ;  /* 0x01580000bb04783b */ /* 0x000e660000004200 */
        /* <DEDUP_REMOVED lines=9> */
[C---:B------:R-:W-:Y:S06]  /*18a20*/  HMMA.16816.F32.BF16 R76, R132.reuse, R20, R76 ;  /* 0x00000014844c723c */ /* 0x040fec000004184c */
[C---:B------:R-:W-:Y:S06]  /*18a30*/  HMMA.16816.F32.BF16 R80, R132.reuse, R22, R80 ;  /* 0x000000168450723c */ /* 0x040fec0000041850 */
[C---:B-1----:R-:W-:Y:S06]  /*18a40*/  HMMA.16816.F32.BF16 R84, R132.reuse, R24, R84 ;  /* 0x000000188454723c */ /* 0x042fec0000041854 */
[C---:B------:R-:W-:Y:S06]  /*18a50*/  HMMA.16816.F32.BF16 R88, R132.reuse, R26, R88 ;  /* 0x0000001a8458723c */ /* 0x040fec0000041858 */
[C---:B------:R-:W-:Y:S06]  /*18a60*/  HMMA.16816.F32.BF16 R92, R132.reuse, R4, R92 ;  /* 0x00000004845c723c */ /* 0x040fec000004185c */
[C---:B------:R-:W-:Y:S05]  /*18a70*/  HMMA.16816.F32.BF16 R96, R132.reuse, R6, R96 ;  /* 0x000000068460723c */ /* 0x040fea0000041860 */
[----:B------:R-:W-:Y:S01]  /*18a80*/  SHF.R.U32.HI R5, RZ, 0x10, R214 ;  /* 0x00000010ff057819 */ /* 0x000fe200000116d6 */
[C---:B-----5:R-:W-:Y:S05]  /*18a90*/  HMMA.16816.F32.BF16 R100, R132.reuse, R8, R100 ;  /* 0x000000088464723c */ /* 0x060fea0000041864 */
[----:B------:R-:W-:Y:S01]  /*18aa0*/  LOP3.LUT R4, R214, 0xffff, RZ, 0xc0, !PT ;  /* 0x0000ffffd6047812 */ /* 0x000fe200078ec0ff */
[C---:B------:R-:W-:Y:S06]  /*18ab0*/  HMMA.16816.F32.BF16 R104, R132.reuse, R10, R104 ;  /* 0x0000000a8468723c */ /* 0x040fec0000041868 */
[C---:B--2---:R-:W-:Y:S06]  /*18ac0*/  HMMA.16816.F32.BF16 R108, R132.reuse, R12, R108 ;  /* 0x0000000c846c723c */ /* 0x044fec000004186c */
[C---:B------:R-:W-:Y:S06]  /*18ad0*/  HMMA.16816.F32.BF16 R112, R132.reuse, R14, R112 ;  /* 0x0000000e8470723c */ /* 0x040fec0000041870 */
[C---:B------:R-:W-:Y:S06]  /*18ae0*/  HMMA.16816.F32.BF16 R116, R132.reuse, R16, R116 ;  /* 0x000000108474723c */ /* 0x040fec0000041874 */
[C---:B------:R-:W-:Y:S05]  /*18af0*/  HMMA.16816.F32.BF16 R120, R132.reuse, R18, R120 ;  /* 0x000000128478723c */ /* 0x040fea0000041878 */
[----:B---3--:R-:W-:Y:S05]  /*18b00*/  @!P6 HFMA2.BF16_V2 R0, -RZ.H0_H0, RZ.H0_H0, -R192.H0_H0 ;  /* 0x200000ffff00e231 */ /* 0x008fea00003409c0 */
[----:B------:R1:W-:Y:S01]  /*18b10*/  @!P6 STL.S16 [R1+0x18], R0 ;  /* 0x000018000100e387 */ /* 0x0003e20000100600 */
[----:B------:R-:W-:Y:S04]  /*18b20*/  PRMT R20, R0, 0x7610, R20 ;  /* 0x0000761000147816 */ /* 0x000fe80000000014 */
[----:B------:R-:W-:Y:S02]  /*18b30*/  @!P6 PRMT R192, R20, 0x5410, RZ ;  /* 0x0000541014c0e816 */ /* 0x000fe400000000ff */
[----:B------:R-:W2:Y:S08]  /*18b40*/  LDSM.16.MT88.4 R20, [R187+0x17800] ;  /* 0x01780000bb14783b */ /* 0x000eb00000004200 */
[----:B------:R-:W-:Y:S01]  /*18b50*/  STG.E.U16 desc[UR28][R218.64+0x50], R192 ;  /* 0x000050c0da007986 */ /* 0x000fe2000c10151c */
[----:B-1----:R-:W-:Y:S02]  /*18b60*/  LOP3.LUT R0, R214, 0xff, RZ, 0xc0, !PT ;  /* 0x000000ffd6007812 */ /* 0x002fe400078ec0ff */
[----:B------:R-:W-:Y:S02]  /*18b70*/  SHF.R.U32.HI R214, RZ, 0x18, R214 ;  /* 0x00000018ffd67819 */ /* 0x000fe400000116d6 */
[----:B------:R-:W-:Y:S02]  /*18b80*/  ISETP.LE.U32.AND P6, PT, R0, UR14, PT ;  /* 0x0000000e00007c0c */ /* 0x000fe4000bfc3070 */
[----:B------:R-:W-:Y:S02]  /*18b90*/  SHF.R.U32.HI R0, RZ, 0x8, R4 ;  /* 0x00000008ff007819 */ /* 0x000fe40000011604 */
[----:B------:R-:W-:Y:S02]  /*18ba0*/  LOP3.LUT R4, R5, 0xff, RZ, 0xc0, !PT ;  /* 0x000000ff05047812 */ /* 0x000fe400078ec0ff */
[----:B------:R-:W-:Y:S07]  /*18bb0*/  LOP3.LUT R0, R0, 0xffff, RZ, 0xc0, !PT ;  /* 0x0000ffff00007812 */ /* 0x000fee00078ec0ff */
[----:B------:R-:W-:Y:S01]  /*18bc0*/  @!P6 HFMA2.BF16_V2 R246, -RZ.H0_H0, RZ.H0_H0, -R176.H0_H0 ;  /* 0x200000fffff6e231 */ /* 0x000fe200003409b0 */
[C---:B--2---:R-:W-:Y:S06]  /*18bd0*/  HMMA.16816.F32.BF16 R124, R132.reuse, R20, R124 ;  /* 0x00000014847c723c */ /* 0x044fec000004187c */
[----:B------:R-:W-:Y:S05]  /*18be0*/  HMMA.16816.F32.BF16 R128, R132, R22, R128 ;  /* 0x000000168480723c */ /* 0x000fea0000041880 */
[----:B----4-:R-:W-:Y:S02]  /*18bf0*/  @!P2 HFMA2.BF16_V2 R169, -RZ.H0_H0, RZ.H0_H0, -R191.H0_H0 ;  /* 0x200000ffffa9a231 */ /* 0x010fe400003409bf */
[----:B------:R-:W-:Y:S04]  /*18c00*/  @!P3 HFMA2.BF16_V2 R28, -RZ.H0_H0, RZ.H0_H0, -R183.H0_H0 ;  /* 0x200000ffff1cb231 */ /* 0x000fe800003409b7 */
[----:B------:R-:W-:Y:S01]  /*18c10*/  IMAD.MOV.U32 R133, RZ, RZ, R3 ;  /* 0x000000ffff857224 */ /* 0x000fe200078e0003 */
[----:B------:R-:W-:Y:S01]  /*18c20*/  @!P2 STL.S16 [R1+0x24], R169 ;  /* 0x000024a90100a387 */ /* 0x000fe20000100600 */
[----:B------:R-:W-:Y:S01]  /*18c30*/  @!P0 HFMA2.BF16_V2 R29, -RZ.H0_H0, RZ.H0_H0, -R182.H0_H0 ;  /* 0x200000ffff1d8231 */ /* 0x000fe200003409b6 */
[----:B------:R-:W-:Y:S01]  /*18c40*/  PRMT R24, R28, 0x7610, R24 ;  /* 0x000076101c187816 */ /* 0x000fe20000000018 */
[----:B------:R-:W-:Y:S01]  /*18c50*/  IMAD.MOV.U32 R132, RZ, RZ, R2 ;  /* 0x000000ffff847224 */ /* 0x000fe200078e0002 */
[----:B------:R-:W-:Y:S01]  /*18c60*/  @!P3 STL.S16 [R1+0x20], R28 ;  /* 0x0000201c0100b387 */ /* 0x000fe20000100600 */
[----:B------:R-:W-:Y:S01]  /*18c70*/  PRMT R25, R169, 0x7610, R25 ;  /* 0x00007610a9197816 */ /* 0x000fe20000000019 */
[----:B------:R-:W-:Y:S01]  /*18c80*/  @!P5 HFMA2.BF16_V2 R30, -RZ.H0_H0, RZ.H0_H0, -R181.H0_H0 ;  /* 0x200000ffff1ed231 */ /* 0x000fe200003409b5 */
[----:B------:R-:W-:Y:S01]  /*18c90*/  @!P3 PRMT R183, R24, 0x5410, RZ ;  /* 0x0000541018b7b816 */ /* 0x000fe200000000ff */
[----:B------:R-:W-:Y:S01]  /*18ca0*/  @!P0 STL.S16 [R1+0x1c], R29 ;  /* 0x00001c1d01008387 */ /* 0x000fe20000100600 */
[----:B------:R-:W-:Y:S01]  /*18cb0*/  ISETP.LE.U32.AND P3, PT, R0, UR14, PT ;  /* 0x0000000e00007c0c */ /* 0x000fe2000bf63070 */
[----:B------:R-:W-:Y:S01]  /*18cc0*/  @!P4 HFMA2.BF16_V2 R31, -RZ.H0_H0, RZ.H0_H0, -R180.H0_H0 ;  /* 0x200000ffff1fc231 */ /* 0x000fe200003409b4 */
[----:B------:R-:W-:Y:S01]  /*18cd0*/  PRMT R7, R29, 0x7610, R7 ;  /* 0x000076101d077816 */ /* 0x000fe20000000007 */
[----:B------:R-:W-:Y:S01]  /*18ce0*/  @!P5 STL.S16 [R1+0xc], R30 ;  /* 0x00000c1e0100d387 */ /* 0x000fe20000100600 */
[----:B------:R-:W-:Y:S02]  /*18cf0*/  @!P2 PRMT R191, R25, 0x5410, RZ ;  /* 0x0000541019bfa816 */ /* 0x000fe400000000ff */
[----:B------:R-:W-:Y:S01]  /*18d00*/  @!P0 PRMT R182, R7, 0x5410, RZ ;  /* 0x0000541007b68816 */ /* 0x000fe200000000ff */
[----:B------:R-:W-:Y:S01]  /*18d10*/  @!P4 STL.S16 [R1+0x8], R31 ;  /* 0x0000081f0100c387 */ /* 0x000fe20000100600 */
[----:B------:R-:W-:Y:S02]  /*18d20*/  ISETP.LE.U32.AND P2, PT, R4, UR14, PT ;  /* 0x0000000e04007c0c */ /* 0x000fe4000bf43070 */
[----:B------:R-:W-:Y:S01]  /*18d30*/  ISETP.LE.U32.AND P0, PT, R214, UR14, PT ;  /* 0x0000000ed6007c0c */ /* 0x000fe2000bf03070 */
[----:B------:R-:W-:Y:S01]  /*18d40*/  STG.E.U16 desc[UR28][R218.64+0x52], R191 ;  /* 0x000052bfda007986 */ /* 0x000fe2000c10151c */
[----:B------:R-:W-:Y:S01]  /*18d50*/  PRMT R6, R30, 0x7610, R6 ;  /* 0x000076101e067816 */ /* 0x000fe20000000006 */
[----:B------:R-:W-:Y:S01]  /*18d60*/  @!P3 HFMA2.BF16_V2 R245, -RZ.H0_H0, RZ.H0_H0, -R177.H0_H0 ;  /* 0x200000fffff5b231 */ /* 0x000fe200003409b1 */
[----:B------:R-:W-:Y:S01]  /*18d70*/  PRMT R5, R31, 0x7610, R5 ;  /* 0x000076101f057816 */ /* 0x000fe20000000005 */
[----:B------:R-:W-:Y:S01]  /*18d80*/  STG.E.U16 desc[UR28][R216.64+0x60], R183 ;  /* 0x000060b7d8007986 */ /* 0x000fe2000c10151c */
[----:B------:R-:W-:Y:S02]  /*18d90*/  @!P5 PRMT R181, R6, 0x5410, RZ ;  /* 0x0000541006b5d816 */ /* 0x000fe400000000ff */
[----:B------:R-:W-:Y:S01]  /*18da0*/  @!P4 PRMT R180, R5, 0x5410, RZ ;  /* 0x0000541005b4c816 */ /* 0x000fe200000000ff */
[----:B------:R-:W-:Y:S01]  /*18db0*/  STG.E.U16 desc[UR28][R216.64+0x62], R182 ;  /* 0x000062b6d8007986 */ /* 0x000fe2000c10151c */
[----:B------:R-:W-:Y:S01]  /*18dc0*/  PRMT R4, R246, 0x7610, R4 ;  /* 0x00007610f6047816 */ /* 0x000fe20000000004 */
[----:B------:R-:W-:Y:S01]  /*18dd0*/  @!P2 HFMA2.BF16_V2 R252, -RZ.H0_H0, RZ.H0_H0, -R179.H0_H0 ;  /* 0x200000fffffca231 */ /* 0x000fe200003409b3 */
[----:B------:R-:W-:Y:S01]  /*18de0*/  PRMT R0, R245, 0x7610, R0 ;  /* 0x00007610f5007816 */ /* 0x000fe20000000000 */
[----:B------:R-:W-:Y:S01]  /*18df0*/  STG.E.U16 desc[UR28][R218.64+0x60], R181 ;  /* 0x000060b5da007986 */ /* 0x000fe2000c10151c */
[----:B------:R-:W-:Y:S01]  /*18e00*/  @!P0 HFMA2.BF16_V2 R247, -RZ.H0_H0, RZ.H0_H0, -R178.H0_H0 ;  /* 0x200000fffff78231 */ /* 0x000fe200003409b2 */
[----:B------:R-:W-:Y:S01]  /*18e10*/  @!P6 PRMT R176, R4, 0x5410, RZ ;  /* 0x0000541004b0e816 */ /* 0x000fe200000000ff */
[----:B------:R-:W-:Y:S01]  /*18e20*/  FADD.FTZ R4, R230, R231 ;  /* 0x000000e7e6047221 */ /* 0x000fe20000010000 */
[----:B------:R-:W-:Y:S01]  /*18e30*/  STG.E.U16 desc[UR28][R218.64+0x62], R180 ;  /* 0x000062b4da007986 */ /* 0x000fe2000c10151c */
[----:B------:R-:W-:Y:S01]  /*18e40*/  @!P3 PRMT R177, R0, 0x5410, RZ ;  /* 0x0000541000b1b816 */ /* 0x000fe200000000ff */
[----:B------:R-:W-:Y:S01]  /*18e50*/  FADD.FTZ R0, R229, R232 ;  /* 0x000000e8e5007221 */ /* 0x000fe20000010000 */
[----:B------:R-:W-:Y:S01]  /*18e60*/  @!P2 PRMT R179, R252, 0x5410, RZ ;  /* 0x00005410fcb3a816 */ /* 0x000fe200000000ff */
[----:B------:R-:W-:Y:S01]  /*18e70*/  STG.E.U16 desc[UR28][R216.64+0x70], R176 ;  /* 0x000070b0d8007986 */ /* 0x000fe2000c10151c */
[----:B------:R-:W-:Y:S01]  /*18e80*/  @!P0 PRMT R178, R247, 0x5410, RZ ;  /* 0x00005410f7b28816 */ /* 0x000fe200000000ff */
[----:B------:R-:W-:Y:S01]  /*18e90*/  FADD.FTZ R0, R228, R0 ;  /* 0x00000000e4007221 */ /* 0x000fe20000010000 */
[----:B------:R-:W-:Y:S01]  /*18ea0*/  PLOP3.LUT P0, PT, PT, PT, UP0, 0x80, 0x0 ;  /* 0x000000000000781c */ /* 0x000fe20003f0f008 */
[----:B------:R1:W-:Y:S01]  /*18eb0*/  STG.E.U16 desc[UR28][R216.64+0x72], R177 ;  /* 0x000072b1d8007986 */ /* 0x0003e2000c10151c */
[----:B------:R-:W-:Y:S01]  /*18ec0*/  FADD.FTZ R4, R227, R4 ;  /* 0x00000004e3047221 */ /* 0x000fe20000010000 */
[----:B------:R-:W-:Y:S02]  /*18ed0*/  FADD.FTZ R0, R225, R0 ;  /* 0x00000000e1007221 */ /* 0x000fe40000010000 */
[----:B------:R-:W-:Y:S02]  /*18ee0*/  STG.E.U16 desc[UR28][R218.64+0x70], R179 ;  /* 0x000070b3da007986 */ /* 0x000fe4000c10151c */
[----:B------:R-:W-:Y:S02]  /*18ef0*/  FADD.FTZ R232, R224, R0 ;  /* 0x00000000e0e87221 */ /* 0x000fe40000010000 */
[----:B------:R2:W-:Y:S04]  /*18f00*/  STG.E.U16 desc[UR28][R218.64+0x72], R178 ;  /* 0x000072b2da007986 */ /* 0x0005e8000c10151c */
[----:B------:R3:W-:Y:S04]  /*18f10*/  @!P6 STL.S16 [R1+0x4], R246 ;  /* 0x000004f60100e387 */ /* 0x0007e80000100600 */
[----:B------:R3:W-:Y:S01]  /*18f20*/  @!P3 STL.S16 [R1], R245 ;  /* 0x000000f50100b387 */ /* 0x0007e20000100600 */
[----:B-1----:R-:W-:Y:S04]  /*18f30*/  IADD3 R216, P2, R216, -0x80, RZ ;  /* 0xffffff80d8d87810 */ /* 0x002fe80007f5e0ff */
[----:B------:R-:W-:Y:S01]  /*18f40*/  IADD3.X R217, R217, -0x1, RZ, P2, !PT ;  /* 0xffffffffd9d97810 */ /* 0x000fe200017fe4ff */
[----:B--2---:R-:W-:Y:S01]  /*18f50*/  FADD.FTZ R218, R226, R4 ;  /* 0x00000004e2da7221 */ /* 0x004fe20000010000 */
[----:B------:R-:W-:Y:S07]  /*18f60*/  @P0 BRA `(.L_x_1323) ;  /* 0xffffffa000a80947 */ /* 0x000fee000383ffff */
.L_x_1322:
[----:B------:R-:W1:Y:S01]  /*18f70*/  SHFL.BFLY PT, R0, R218, 0x2, 0x1f ;  /* 0x0c401f00da007f89 */ /* 0x000e6200000e0000 */
[----:B------:R-:W-:Y:S01]  /*18f80*/  ULDC UR4, c[0x0][0x38c] ;  /* 0x0000e30000047ab9 */ /* 0x000fe20000000800 */
[----:B------:R-:W-:Y:S01]  /*18f90*/  UMOV UR5, 0x400 ;  /* 0x0000040000057882 */ /* 0x000fe20000000000 */
[----:B------:R-:W-:Y:S01]  /*18fa0*/  UISETP.NE.AND UP0, UPT, UR15, -0x1, UPT ;  /* 0xffffffff0f00788c */ /* 0x000fe2000bf05270 */
[----:B------:R-:W2:Y:S01]  /*18fb0*/  SHFL.BFLY PT, R4, R232, 0x2, 0x1f ;  /* 0x0c401f00e8047f89 */ /* 0x000ea200000e0000 */
[----:B------:R-:W4:Y:S01]  /*18fc0*/  S2R R168, SR_TID.X ;  /* 0x0000000000a87919 */ /* 0x000f220000002100 */
[----:B-1----:R-:W-:Y:S01]  /*18fd0*/  FADD.FTZ R218, R0, R218 ;  /* 0x000000da00da7221 */ /* 0x002fe20000010000 */
[----:B--2---:R-:W-:-:S04]  /*18fe0*/  FADD.FTZ R232, R4, R232 ;  /* 0x000000e804e87221 */ /* 0x004fc80000010000 */
[----:B------:R-:W1:Y:S01]  /*18ff0*/  SHFL.BFLY PT, R5, R218, 0x1, 0x1f ;  /* 0x0c201f00da057f89 */ /* 0x000e6200000e0000 */
[----:B------:R-:W-:-:S03]  /*19000*/  MOV R4, 0x3f800000 ;  /* 0x3f80000000047802 */ /* 0x000fc60000000f00 */
[----:B------:R-:W2:Y:S01]  /*19010*/  SHFL.BFLY PT, R0, R232, 0x1, 0x1f ;  /* 0x0c201f00e8007f89 */ /* 0x000ea200000e0000 */
[----:B----4-:R-:W-:-:S04]  /*19020*/  SHF.R.S32.HI R169, RZ, 0x1f, R168 ;  /* 0x0000001fffa97819 */ /* 0x010fc800000114a8 */
[CC--:B------:R-:W-:Y:S02]  /*19030*/  LEA.HI R7, R169.reuse, R168.reuse, RZ, 0x2 ;  /* 0x000000a8a9077211 */ /* 0x0c0fe400078f10ff */
[----:B------:R-:W-:Y:S02]  /*19040*/  LEA.HI R135, R169, R168, RZ, 0x5 ;  /* 0x000000a8a9877211 */ /* 0x000fe400078f28ff */
[----:B------:R-:W-:Y:S02]  /*19050*/  SHF.R.S32.HI R6, RZ, 0x1f, R7 ;  /* 0x0000001fff067819 */ /* 0x000fe40000011407 */
[----:B------:R-:W-:Y:S01]  /*19060*/  SHF.R.S32.HI R8, RZ, 0x5, R135 ;  /* 0x00000005ff087819 */ /* 0x000fe20000011487 */
[----:B-1----:R-:W-:Y:S01]  /*19070*/  FADD.FTZ R218, R218, R5 ;  /* 0x00000005dada7221 */ /* 0x002fe20000010000 */
[----:B------:R-:W-:Y:S01]  /*19080*/  MOV R5, 0x3f800000 ;  /* 0x3f80000000057802 */ /* 0x000fe20000000f00 */
[----:B--2---:R-:W-:-:S03]  /*19090*/  FADD.FTZ R232, R232, R0 ;  /* 0x00000000e8e87221 */ /* 0x004fc60000010000 */
[----:B------:R-:W-:Y:S02]  /*190a0*/  FSETP.NE.FTZ.AND P3, PT, R218, RZ, PT ;  /* 0x000000ffda00720b */ /* 0x000fe40003f75000 */
[----:B------:R-:W-:Y:S02]  /*190b0*/  SHF.R.S32.HI R0, RZ, 0x2, R7 ;  /* 0x00000002ff007819 */ /* 0x000fe40000011407 */
[----:B------:R-:W-:Y:S02]  /*190c0*/  FSETP.NE.FTZ.AND P0, PT, R232, RZ, PT ;  /* 0x000000ffe800720b */ /* 0x000fe40003f15000 */
[----:B------:R-:W-:Y:S02]  /*190d0*/  LOP3.LUT R7, R7, 0x3ffffffc, RZ, 0xc0, !PT ;  /* 0x3ffffffc07077812 */ /* 0x000fe400078ec0ff */
[----:B------:R-:W-:Y:S02]  /*190e0*/  LEA.HI R6, R6, R0, RZ, 0x3 ;  /* 0x0000000006067211 */ /* 0x000fe400078f18ff */
[----:B------:R-:W-:-:S02]  /*190f0*/  IADD3 R7, -R7, R168, RZ ;  /* 0x000000a807077210 */ /* 0x000fc40007ffe1ff */
[----:B------:R-:W-:Y:S01]  /*19100*/  LOP3.LUT R6, R6, 0xfffffff8, RZ, 0xc0, !PT ;  /* 0xfffffff806067812 */ /* 0x000fe200078ec0ff */
[----:B------:R-:W1:Y:S01]  /*19110*/  @P3 MUFU.RCP R4, R218 ;  /* 0x000000da00043308 */ /* 0x000e620000001000 */
[----:B------:R-:W-:Y:S02]  /*19120*/  LEA R134, R8, R7, 0x9 ;  /* 0x0000000708867211 */ /* 0x000fe400078e48ff */
[----:B------:R-:W-:-:S04]  /*19130*/  IADD3 R8, R0, -R6, RZ ;  /* 0x8000000600087210 */ /* 0x000fc80007ffe0ff */
[----:B------:R-:W-:Y:S01]  /*19140*/  R2P PR, R8, 0x6 ;  /* 0x0000000608007804 */ /* 0x000fe20000000000 */
        /* <DEDUP_REMOVED lines=133> */
[----:B-1----:R-:W-:Y:S01]  /*199a0*/  ULEA UR4, UR4, UR5, 0x18 ;  /* 0x0000000504047291 */ /* 0x002fe2000f8ec03f */
[----:B------:R-:W-:-:S02]  /*199b0*/  F2FP.BF16.F32.PACK_AB R23, R23, R4 ;  /* 0x000000041717723e */ /* 0x000fc400000010ff */
[----:B------:R-:W-:Y:S02]  /*199c0*/  LOP3.LUT R0, R0, 0x1c0, RZ, 0xc0, !PT ;  /* 0x000001c000007812 */ /* 0x000fe400078ec0ff */
[----:B------:R-:W-:Y:S02]  /*199d0*/  LOP3.LUT R4, R8, 0x1, RZ, 0xc0, !PT ;  /* 0x0000000108047812 */ /* 0x000fe400078ec0ff */
[----:B------:R-:W-:Y:S02]  /*199e0*/  LEA.HI R0, R0, R0, RZ, 0x1d ;  /* 0x0000000000007211 */ /* 0x000fe400078fe8ff */
[----:B------:R-:W-:Y:S02]  /*199f0*/  ISETP.NE.U32.AND P4, PT, R4, 0x1, PT ;  /* 0x000000010400780c */ /* 0x000fe40003f85070 */
[----:B------:R-:W-:Y:S02]  /*19a00*/  LEA R0, R134, R0, 0x1 ;  /* 0x0000000086007211 */ /* 0x000fe400078e08ff */
[----:B------:R-:W-:-:S02]  /*19a10*/  MOV R8, 0x20 ;  /* 0x0000002000087802 */ /* 0x000fc40000000f00 */
[----:B------:R-:W-:Y:S01]  /*19a20*/  LEA R0, R0, UR4, 0x1 ;  /* 0x0000000400007c11 */ /* 0x000fe2000f8e08ff */
[----:B------:R-:W-:Y:S01]  /*19a30*/  @UP0 ULDC.64 UR4, c[0x0][0x298] ;  /* 0x0000a60000040ab9 */ /* 0x000fe20000000a00 */
[----:B------:R-:W-:Y:S01]  /*19a40*/  F2FP.BF16.F32.PACK_AB R6, R6, R164 ;  /* 0x000000a40606723e */ /* 0x000fe200000010ff */
[----:B------:R-:W-:Y:S01]  /*19a50*/  @UP0 UIMAD.WIDE.U32 UR8, UR15, UR4, URZ ;  /* 0x000000040f0802a5 */ /* 0x000fe2000f8e003f */
[----:B------:R-:W-:Y:S02]  /*19a60*/  F2FP.BF16.F32.PACK_AB R5, R5, R166 ;  /* 0x000000a60505723e */ /* 0x000fe400000010ff */
[C---:B------:R-:W-:Y:S01]  /*19a70*/  IADD3 R4, R0.reuse, -0x10, RZ ;  /* 0xfffffff000047810 */ /* 0x040fe20007ffe0ff */
[----:B------:R1:W-:Y:S01]  /*19a80*/  STS [R0], R6 ;  /* 0x0000000600007388 */ /* 0x0003e20000000800 */
[----:B------:R-:W-:Y:S01]  /*19a90*/  F2FP.BF16.F32.PACK_AB R7, R7, R160 ;  /* 0x000000a00707723e */ /* 0x000fe200000010ff */
[----:B------:R-:W-:Y:S01]  /*19aa0*/  @UP0 UIMAD UR7, UR15, UR5, UR9 ;  /* 0x000000050f0702a4 */ /* 0x000fe2000f8e0209 */
[----:B------:R-:W-:Y:S01]  /*19ab0*/  @P4 IADD3 R4, R0, 0x10, RZ ;  /* 0x0000001000044810 */ /* 0x000fe20007ffe0ff */
[----:B------:R2:W-:Y:S01]  /*19ac0*/  STS [R0+0x400], R5 ;  /* 0x0004000500007388 */ /* 0x0005e20000000800 */
[----:B------:R-:W-:-:S02]  /*19ad0*/  SEL R8, R8, 0xffffffe0, !P1 ;  /* 0xffffffe008087807 */ /* 0x000fc40004800000 */
[----:B------:R-:W-:Y:S01]  /*19ae0*/  MOV R49, 0x40 ;  /* 0x0000004000317802 */ /* 0x000fe20000000f00 */
[----:B------:R4:W-:Y:S01]  /*19af0*/  STS [R4], R7 ;  /* 0x0000000704007388 */ /* 0x0009e20000000800 */
[----:B------:R-:W-:Y:S02]  /*19b00*/  F2FP.BF16.F32.PACK_AB R10, R10, R162 ;  /* 0x000000a20a0a723e */ /* 0x000fe400000010ff */
[----:B------:R-:W-:Y:S02]  /*19b10*/  F2FP.BF16.F32.PACK_AB R9, R9, R156 ;  /* 0x0000009c0909723e */ /* 0x000fe400000010ff */
[----:B------:R-:W-:Y:S01]  /*19b20*/  F2FP.BF16.F32.PACK_AB R13, R13, R158 ;  /* 0x0000009e0d0d723e */ /* 0x000fe200000010ff */
[----:B------:R3:W-:Y:S01]  /*19b30*/  STS [R4+0x400], R10 ;  /* 0x0004000a04007388 */ /* 0x0007e20000000800 */
        /* <DEDUP_REMOVED lines=9> */
[----:B------:R-:W-:-:S02]  /*19bd0*/  PLOP3.LUT P1, PT, PT, PT, UP0, 0x80, 0x0 ;  /* 0x000000000000781c */ /* 0x000fc40003f2f008 */
[----:B----4-:R-:W-:Y:S01]  /*19be0*/  SEL R7, R49, 0xffffffc0, !P2 ;  /* 0xffffffc031077807 */ /* 0x010fe20005000000 */
[----:B------:R-:W-:Y:S01]  /*19bf0*/  STS [R6+0x400], R13 ;  /* 0x0004000d06007388 */ /* 0x000fe20000000800 */
[----:B------:R-:W-:Y:S02]  /*19c00*/  F2FP.BF16.F32.PACK_AB R32, R32, R140 ;  /* 0x0000008c2020723e */ /* 0x000fe400000010ff */
[----:B------:R-:W-:Y:S01]  /*19c10*/  F2FP.BF16.F32.PACK_AB R31, R31, R142 ;  /* 0x0000008e1f1f723e */ /* 0x000fe200000010ff */
[----:B------:R-:W-:Y:S01]  /*19c20*/  STS [R5], R12 ;  /* 0x0000000c05007388 */ /* 0x000fe20000000800 */
[-C--:B---3--:R-:W-:Y:S02]  /*19c30*/  IADD3 R10, R0, R7.reuse, RZ ;  /* 0x00000007000a7210 */ /* 0x088fe40007ffe0ff */
[----:B------:R-:W-:Y:S01]  /*19c40*/  IADD3 R8, R6, R7, RZ ;  /* 0x0000000706087210 */ /* 0x000fe20007ffe0ff */
        /* <DEDUP_REMOVED lines=8> */
[----:B------:R-:W-:Y:S02]  /*19cd0*/  F2FP.BF16.F32.PACK_AB R25, R25, R42 ;  /* 0x0000002a1919723e */ /* 0x000fe400000010ff */
[----:B-1----:R-:W-:-:S02]  /*19ce0*/  IADD3 R9, R7, R4, RZ ;  /* 0x0000000407097210 */ /* 0x002fc40007ffe0ff */
[----:B------:R-:W-:Y:S02]  /*19cf0*/  IADD3 R7, R5, R7, RZ ;  /* 0x0000000705077210 */ /* 0x000fe40007ffe0ff */
        /* <DEDUP_REMOVED lines=13> */
[----:B------:R1:W-:Y:S01]  /*19dd0*/  STS [R7], R30 ;  /* 0x0000001e07007388 */ /* 0x0003e20000000800 */
        /* <DEDUP_REMOVED lines=18> */
[----:B-1----:R-:W-:Y:S02]  /*19f00*/  F2FP.BF16.F32.PACK_AB R30, R89, R88 ;  /* 0x00000058591e723e */ /* 0x002fe400000010ff */
[----:B------:R-:W-:Y:S01]  /*19f10*/  F2FP.BF16.F32.PACK_AB R15, R113, R112 ;  /* 0x00000070710f723e */ /* 0x000fe200000010ff */
[----:B------:R-:W-:Y:S01]  /*19f20*/  STS [R6+0x2400], R23 ;  /* 0x0024001706007388 */ /* 0x000fe20000000800 */
[----:B--2---:R-:W-:-:S03]  /*19f30*/  F2FP.BF16.F32.PACK_AB R29, R91, R90 ;  /* 0x0000005a5b1d723e */ /* 0x004fc600000010ff */
[----:B------:R-:W-:Y:S04]  /*19f40*/  STS [R5+0x2000], R22 ;  /* 0x0020001605007388 */ /* 0x000fe80000000800 */
[----:B------:R1:W-:Y:S01]  /*19f50*/  STS [R5+0x2400], R21 ;  /* 0x0024001505007388 */ /* 0x0003e20000000800 */
[----:B---3--:R-:W-:-:S03]  /*19f60*/  F2FP.BF16.F32.PACK_AB R27, R93, R92 ;  /* 0x0000005c5d1b723e */ /* 0x008fc600000010ff */
[----:B------:R2:W-:Y:S01]  /*19f70*/  STS [R10+0x2000], R20 ;  /* 0x002000140a007388 */ /* 0x0005e20000000800 */
[----:B----4-:R-:W-:-:S03]  /*19f80*/  F2FP.BF16.F32.PACK_AB R26, R95, R94 ;  /* 0x0000005e5f1a723e */ /* 0x010fc600000010ff */
[----:B------:R3:W-:Y:S01]  /*19f90*/  STS [R10+0x2400], R19 ;  /* 0x002400130a007388 */ /* 0x0007e20000000800 */
[----:B------:R-:W-:-:S03]  /*19fa0*/  F2FP.BF16.F32.PACK_AB R25, R97, R96 ;  /* 0x000000606119723e */ /* 0x000fc600000010ff */
[----:B------:R4:W-:Y:S01]  /*19fb0*/  STS [R9+0x2000], R18 ;  /* 0x0020001209007388 */ /* 0x0009e20000000800 */
[----:B------:R-:W-:-:S03]  /*19fc0*/  F2FP.BF16.F32.PACK_AB R24, R99, R98 ;  /* 0x000000626318723e */ /* 0x000fc600000010ff */
[----:B------:R4:W-:Y:S04]  /*19fd0*/  STS [R9+0x2400], R17 ;  /* 0x0024001109007388 */ /* 0x0009e80000000800 */
[----:B------:R4:W-:Y:S01]  /*19fe0*/  STS [R8+0x2000], R16 ;  /* 0x0020001008007388 */ /* 0x0009e20000000800 */
[----:B-1----:R-:W-:Y:S02]  /*19ff0*/  F2FP.BF16.F32.PACK_AB R21, R101, R100 ;  /* 0x000000646515723e */ /* 0x002fe400000010ff */
[----:B--2---:R-:W-:Y:S02]  /*1a000*/  F2FP.BF16.F32.PACK_AB R20, R103, R102 ;  /* 0x000000666714723e */ /* 0x004fe400000010ff */
[----:B---3--:R-:W-:Y:S02]  /*1a010*/  F2FP.BF16.F32.PACK_AB R19, R105, R104 ;  /* 0x000000686913723e */ /* 0x008fe400000010ff */
[----:B----4-:R-:W-:-:S02]  /*1a020*/  F2FP.BF16.F32.PACK_AB R18, R107, R106 ;  /* 0x0000006a6b12723e */ /* 0x010fc400000010ff */
        /* <DEDUP_REMOVED lines=10> */
.L_x_1326:
        /* <DEDUP_REMOVED lines=23> */
.L_x_1327:
        /* <DEDUP_REMOVED lines=31> */
[----:B------:R4:W-:Y:S04]  /*1a430*/  STS [R6+0x6000], R17 ;  /* 0x0060001106007388 */ /* 0x0009e80000000800 */
[----:B------:R1:W-:Y:S04]  /*1a440*/  STS [R6+0x6400], R16 ;  /* 0x0064001006007388 */ /* 0x0003e80000000800 */
[----:B------:R-:W-:Y:S04]  /*1a450*/  STS [R5+0x6000], R15 ;  /* 0x0060000f05007388 */ /* 0x000fe80000000800 */
[----:B------:R1:W-:Y:S01]  /*1a460*/  STS [R5+0x6400], R14 ;  /* 0x0064000e05007388 */ /* 0x0003e20000000800 */
[----:B--2---:R-:W-:-:S03]  /*1a470*/  LOP3.LUT R0, R135, 0xffffffe0, RZ, 0xc0, !PT ;  /* 0xffffffe087007812 */ /* 0x004fc600078ec0ff */
[----:B------:R2:W-:Y:S04]  /*1a480*/  STS [R10+0x6000], R13 ;  /* 0x0060000d0a007388 */ /* 0x0005e80000000800 */
[----:B------:R2:W-:Y:S01]  /*1a490*/  STS [R10+0x6400], R12 ;  /* 0x0064000c0a007388 */ /* 0x0005e20000000800 */
[----:B---3--:R-:W-:-:S03]  /*1a4a0*/  @P2 IMAD.MOV.U32 R4, RZ, RZ, 0x1 ;  /* 0x00000001ff042424 */ /* 0x008fc600078e00ff */
[----:B------:R3:W-:Y:S01]  /*1a4b0*/  STS [R9+0x6000], R11 ;  /* 0x0060000b09007388 */ /* 0x0007e20000000800 */
[----:B----4-:R-:W-:-:S03]  /*1a4c0*/  LEA.HI R17, R169, R168, RZ, 0x3 ;  /* 0x000000a8a9117211 */ /* 0x010fc600078f18ff */
[----:B------:R-:W-:Y:S01]  /*1a4d0*/  STS [R9+0x6400], R34 ;  /* 0x0064002209007388 */ /* 0x000fe20000000800 */
[----:B-1----:R-:W1:Y:S03]  /*1a4e0*/  @P3 MUFU.LG2 R6, R218 ;  /* 0x000000da00063308 */ /* 0x002e660000000c00 */
[----:B------:R-:W-:Y:S04]  /*1a4f0*/  STS [R8+0x6000], R33 ;  /* 0x0060002108007388 */ /* 0x000fe80000000800 */
[----:B------:R4:W-:Y:S01]  /*1a500*/  STS [R8+0x6400], R32 ;  /* 0x0064002008007388 */ /* 0x0009e20000000800 */
[----:B------:R-:W-:-:S03]  /*1a510*/  SHF.R.S32.HI R5, RZ, 0x3, R17 ;  /* 0x00000003ff057819 */ /* 0x000fc60000011411 */
[----:B------:R-:W-:Y:S01]  /*1a520*/  STS [R7+0x6000], R31 ;  /* 0x0060001f07007388 */ /* 0x000fe20000000800 */
[----:B--2---:R-:W2:Y:S01]  /*1a530*/  @!P2 LDC R13, c[0x0][0x270] ;  /* 0x00009c00ff0dab82 */ /* 0x004ea20000000800 */
[----:B------:R-:W-:Y:S02]  /*1a540*/  ISETP.GE.AND P1, PT, R5, UR6, PT ;  /* 0x0000000605007c0c */ /* 0x000fe4000bf26270 */
[----:B------:R2:W-:Y:S01]  /*1a550*/  STS [R7+0x6400], R35 ;  /* 0x0064002307007388 */ /* 0x0005e20000000800 */
[C---:B------:R-:W-:Y:S01]  /*1a560*/  LEA.HI.SX32 R5, R17.reuse, 0x20, 0x1d ;  /* 0x0000002011057811 */ /* 0x040fe200078feaff */
[----:B-1----:R-:W-:Y:S01]  /*1a570*/  @P3 FMUL.FTZ R6, R6, 0.69314718246459960938 ;  /* 0x3f31721806063820 */ /* 0x002fe20000410000 */
[----:B------:R-:W-:Y:S02]  /*1a580*/  LEA.HI.SX32 R12, R17, 0x10, 0x1d ;  /* 0x00000010110c7811 */ /* 0x000fe400078feaff */
[----:B------:R-:W-:Y:S01]  /*1a590*/  BAR.SYNC.DEFER_BLOCKING 0x0 ;  /* 0x0000000000007b1d */ /* 0x000fe20000010000 */
[----:B------:R-:W-:-:S02]  /*1a5a0*/  ISETP.GE.AND P6, PT, R5, UR6, PT ;  /* 0x0000000605007c0c */ /* 0x000fc4000bfc6270 */
[----:B------:R-:W-:-:S05]  /*1a5b0*/  ISETP.GE.AND P4, PT, R12, UR6, PT ;  /* 0x000000060c007c0c */ /* 0x000fca000bf86270 */
[----:B---3--:R-:W1:Y:S01]  /*1a5c0*/  @P2 LDC.64 R10, c[0x0][0x2c0] ;  /* 0x0000b000ff0a2b82 */ /* 0x008e620000000a00 */
[----:B------:R-:W3:Y:S01]  /*1a5d0*/  S2R R15, SR_CTAID.Y ;  /* 0x00000000000f7919 */ /* 0x000ee20000002600 */
[----:B------:R-:W3:Y:S06]  /*1a5e0*/  S2R R14, SR_TID.X ;  /* 0x00000000000e7919 */ /* 0x000eec0000002100 */
[----:B----4-:R-:W4:Y:S01]  /*1a5f0*/  @P2 LDC R8, c[0x0][0x2c0] ;  /* 0x0000b000ff082b82 */ /* 0x010f220000000800 */
[----:B------:R-:W4:Y:S01]  /*1a600*/  S2R R18, SR_CTAID.Z ;  /* 0x0000000000127919 */ /* 0x000f220000002700 */
[----:B--2---:R-:W-:-:S02]  /*1a610*/  @!P2 IMAD R4, R28, R13, RZ ;  /* 0x0000000d1c04a224 */ /* 0x004fc400078e02ff */
[----:B------:R-:W-:Y:S02]  /*1a620*/  IMAD.MOV.U32 R13, RZ, RZ, 0x7f800000 ;  /* 0x7f800000ff0d7424 */ /* 0x000fe400078e00ff */
[----:B------:R-:W-:Y:S02]  /*1a630*/  IMAD.IADD R7, R168, 0x1, -R0 ;  /* 0x00000001a8077824 */ /* 0x000fe400078e0a00 */
[----:B------:R-:W2:Y:S01]  /*1a640*/  @P3 LDC R9, c[0x0][0x2e8] ;  /* 0x0000ba00ff093b82 */ /* 0x000ea20000000800 */
[----:B-----5:R2:W2:Y:S01]  /*1a650*/  LDS.128 R32, [R213+0x1800] ;  /* 0x00180000d5207984 */ /* 0x0204a20000000c00 */
[----:B-1----:R-:W-:-:S06]  /*1a660*/  @P2 IMAD R0, R11, R10, RZ ;  /* 0x0000000a0b002224 */ /* 0x002fcc00078e02ff */
[----:B------:R-:W1:Y:S01]  /*1a670*/  @P0 LDC R11, c[0x0][0x2e8] ;  /* 0x0000ba00ff0b0b82 */ /* 0x000e620000000800 */
[----:B------:R-:W2:Y:S01]  /*1a680*/  @P0 MUFU.LG2 R10, R232 ;  /* 0x000000e8000a0308 */ /* 0x000ea20000000c00 */
[----:B------:R-:W-:Y:S02]  /*1a690*/  @!P2 IMAD.MOV.U32 R0, RZ, RZ, R28 ;  /* 0x000000ffff00a224 */ /* 0x000fe400078e001c */
[----:B------:R-:W-:Y:S01]  /*1a6a0*/  @!P2 IMAD.MOV.U32 R8, RZ, RZ, 0x1 ;  /* 0x00000001ff08a424 */ /* 0x000fe200078e00ff */
[----:B------:R-:W-:Y:S01]  /*1a6b0*/  LOP3.LUT P2, RZ, R7, 0x3, RZ, 0xc0, !PT ;  /* 0x0000000307ff7812 */ /* 0x000fe2000784c0ff */
[----:B---3--:R-:W-:Y:S02]  /*1a6c0*/  IMAD R4, R15, R4, RZ ;  /* 0x000000040f047224 */ /* 0x008fe400078e02ff */
[----:B----4-:R-:W-:Y:S02]  /*1a6d0*/  IMAD R5, R8, UR4, RZ ;  /* 0x0000000408057c24 */ /* 0x010fe4000f8e02ff */
[----:B------:R-:W-:Y:S01]  /*1a6e0*/  IMAD.MOV.U32 R15, RZ, RZ, 0x7f800000 ;  /* 0x7f800000ff0f7424 */ /* 0x000fe200078e00ff */
[----:B------:R-:W-:Y:S01]  /*1a6f0*/  SEL R4, R4, RZ, !P5 ;  /* 0x000000ff04047207 */ /* 0x000fe20006800000 */
[----:B--2---:R-:W-:Y:S01]  /*1a700*/  @P3 FFMA.FTZ R15, R2, R9, R6 ;  /* 0x00000009020f3223 */ /* 0x004fe20000010006 */
[----:B------:R-:W-:-:S03]  /*1a710*/  SHF.R.S32.HI R16, RZ, 0x1f, R14 ;  /* 0x0000001fff107819 */ /* 0x000fc6000001140e */
[----:B------:R-:W-:Y:S01]  /*1a720*/  IMAD R2, R18, R0, R4 ;  /* 0x0000000012027224 */ /* 0x000fe200078e0204 */
[----:B------:R-:W-:Y:S01]  /*1a730*/  LEA.HI R16, R16, R14, RZ, 0x3 ;  /* 0x0000000e10107211 */ /* 0x000fe200078f18ff */
[----:B------:R-:W-:Y:S02]  /*1a740*/  IMAD.SHL.U32 R0, R5, 0x40, RZ ;  /* 0x0000004005007824 */ /* 0x000fe400078e00ff */
[----:B------:R-:W-:Y:S01]  /*1a750*/  @P0 FMUL.FTZ R6, R10, 0.69314718246459960938 ;  /* 0x3f3172180a060820 */ /* 0x000fe20000410000 */
[----:B------:R-:W-:Y:S02]  /*1a760*/  LOP3.LUT R4, R16, 0xfffffff8, RZ, 0xc0, !PT ;  /* 0xfffffff810047812 */ /* 0x000fe400078ec0ff */
[----:B------:R-:W-:Y:S01]  /*1a770*/  IADD3 R12, P5, P3, R0, R22, R2 ;  /* 0x00000016000c7210 */ /* 0x000fe20007bbe002 */
[----:B-1----:R-:W-:Y:S01]  /*1a780*/  @P0 FFMA.FTZ R13, R3, R11, R6 ;  /* 0x0000000b030d0223 */ /* 0x002fe20000010006 */
[----:B------:R-:W-:Y:S01]  /*1a790*/  SHF.R.S32.HI R5, RZ, 0x1f, R0 ;  /* 0x0000001fff057819 */ /* 0x000fe20000011400 */
[----:B------:R-:W-:Y:S01]  /*1a7a0*/  IMAD.IADD R14, R14, 0x1, -R4 ;  /* 0x000000010e0e7824 */ /* 0x000fe200078e0a04 */
        /* <DEDUP_REMOVED lines=35> */
.L_x_1329:
[----:B------:R-:W-:Y:S05]  /*1a9e0*/  BSYNC B0 ;  /* 0x0000000000007941 */ /* 0x000fea0003800000 */
.L_x_1328:
        /* <DEDUP_REMOVED lines=43> */
.L_x_1331:
[----:B------:R-:W-:Y:S05]  /*1aca0*/  BSYNC B0 ;  /* 0x0000000000007941 */ /* 0x000fea0003800000 */
.L_x_1330:
        /* <DEDUP_REMOVED lines=27> */
.L_x_1333:
[----:B------:R-:W-:Y:S05]  /*1ae60*/  BSYNC B0 ;  /* 0x0000000000007941 */ /* 0x000fea0003800000 */
.L_x_1332:
        /* <DEDUP_REMOVED lines=27> */
.L_x_1335:
[----:B------:R-:W-:Y:S05]  /*1b020*/  BSYNC B0 ;  /* 0x0000000000007941 */ /* 0x000fea0003800000 */
.L_x_1334:
        /* <DEDUP_REMOVED lines=27> */
.L_x_1336:
        /* <DEDUP_REMOVED lines=10> */
.L_x_2411:


//--------------------- .text._ZN5flash16flash_fwd_kernelI23Flash_fwd_kernel_traitsILi256ELi64ELi64ELi4ELb0ELb0EN7cutlass10bfloat16_tE19Flash_kernel_traitsILi256ELi64ELi64ELi4ES3_EELb0ELb0ELb1ELb0ELb0ELb0ELb1ELb0EEEvNS_16Flash_fwd_paramsE --------------------------
	.section	.text._ZN5flash16flash_fwd_kernelI23Flash_fwd_kernel_traitsILi256ELi64ELi64ELi4ELb0ELb0EN7cutlass10bfloat16_tE19Flash_kernel_traitsILi256ELi64ELi64ELi4ES3_EELb0ELb0ELb1ELb0ELb0ELb0ELb1ELb0EEEvNS_16Flash_fwd_paramsE,"ax",@progbits
	.align	128
        .global         _ZN5flash16flash_fwd_kernelI23Flash_fwd_kernel_traitsILi256ELi64ELi64ELi4ELb0ELb0EN7cutlass10bfloat16_tE19Flash_kernel_traitsILi256ELi64ELi64ELi4ES3_EELb0ELb0ELb1ELb0ELb0ELb0ELb1ELb0EEEvNS_16Flash_fwd_paramsE
        .type           _ZN5flash16flash_fwd_kernelI23Flash_fwd_kernel_traitsILi256ELi64ELi64ELi4ELb0ELb0EN7cutlass10bfloat16_tE19Flash_kernel_traitsILi256ELi64ELi64ELi4ES3_EELb0ELb0ELb1ELb0ELb0ELb0ELb1ELb0EEEvNS_16Flash_fwd_paramsE,@function
        .size           _ZN5flash16flash_fwd_kernelI23Flash_fwd_kernel_traitsILi256ELi64ELi64ELi4ELb0ELb0EN7cutlass10bfloat16_tE19Flash_kernel_traitsILi256ELi64ELi64ELi4ES3_EELb0ELb0ELb1ELb0ELb0ELb0ELb1ELb0EEEvNS_16Flash_fwd_paramsE,(.L_x_2412 - _ZN5flash16flash_fwd_kernelI23Flash_fwd_kernel_traitsILi256ELi64ELi64ELi4ELb0ELb0EN7cutlass10bfloat16_tE19Flash_kernel_traitsILi256ELi64ELi64ELi4ES3_EELb0ELb0ELb1ELb0ELb0ELb0ELb1ELb0EEEvNS_16Flash_fwd_paramsE)
        .other          _ZN5flash16flash_fwd_kernelI23Flash_fwd_kernel_traitsILi256ELi64ELi64ELi4ELb0ELb0EN7cutlass10bfloat16_tE19Flash_kernel_traitsILi256ELi64ELi64ELi4ES3_EELb0ELb0ELb1ELb0ELb0ELb0ELb1ELb0EEEvNS_16Flash_fwd_paramsE,@"STO_CUDA_ENTRY STV_DEFAULT"
_ZN5flash16flash_fwd_kernelI23Flash_fwd_kernel_traitsILi256ELi64ELi64ELi4ELb0ELb0EN7cutlass10bfloat16_tE19Flash_kernel_traitsILi256ELi64ELi64ELi4ES3_EELb0ELb0ELb1ELb0ELb0ELb0ELb1ELb0EEEvNS_16Flash_fwd_paramsE:
.text._ZN5flash16flash_fwd_kernelI23Flash_fwd_kernel_traitsILi256ELi64ELi64ELi4ELb0ELb0EN7cutlass10bfloat16_tE19Flash_kernel_traitsILi256ELi64ELi64ELi4ES3_EELb0ELb0ELb1ELb0ELb0ELb0ELb1ELb0EEEvNS_16Flash_fwd_paramsE:
        /* <DEDUP_REMOVED lines=56> */
.L_x_1337:
[----:B------:R-:W-:-:S05]  /*0380*/  ULDC UR7, c[0x0][0x2c8] ;  /* 0x0000b20000077ab9 */ /* 0x000fca0000000800 */
.L_x_1338:
        /* <DEDUP_REMOVED lines=74> */
[----:B------:R-:W-:Y:S01]  /*0830*/  @UP2 ULDC.64 UR4, c[0x0][0x2c0] ;  /* 0x0000b00000042ab9 */ /* 0x000fe20000000a00 */
[----:B------:R-:W-:Y:S01]  /*0840*/  @UP1 UIMAD UR7, UR15, UR7, UR13 ;  /* 0x000000070f0712a4 */ /* 0x000fe2000f8e020d */
[----:B------:R-:W-:Y:S01]  /*0850*/  IADD3 R16, R10, 0x20, RZ ;  /* 0x000000200a107810 */ /* 0x000fe20007ffe0ff */
        /* <DEDUP_REMOVED lines=11> */
[C---:B------:R-:W-:Y:S01]  /*0910*/  VIADD R18, R0.reuse, 0x80 ;  /* 0x0000008000127836 */ /* 0x040fe20000000000 */
[----:B------:R-:W-:Y:S01]  /*0920*/  @!UP3 ULDC UR12, c[0x0][0x2c4] ;  /* 0x0000b100000cbab9 */ /* 0x000fe20000000800 */
[----:B------:R-:W-:Y:S01]  /*0930*/  @!UP1 UIADD3 UR7, UR19, UR6, URZ ;  /* 0x0000000613079290 */ /* 0x000fe2000fffe03f */
[----:B------:R-:W-:Y:S01]  /*0940*/  IADD3 R17, R0, 0xc0, RZ ;  /* 0x000000c000117810 */ /* 0x000fe20007ffe0ff */
[----:B------:R-:W-:-:S02]  /*0950*/  @!UP3 UIMAD UR12, UR10, UR12, URZ ;  /* 0x0000000c0a0cb2a4 */ /* 0x000fc4000f8e023f */
        /* <DEDUP_REMOVED lines=15> */
[----:B------:R-:W-:Y:S01]  /*0a50*/  UMOV UR21, URZ ;  /* 0x0000003f00157c82 */ /* 0x000fe20008000000 */
[----:B------:R-:W-:Y:S01]  /*0a60*/  USHF.R.S32.HI UR4, URZ, 0x1f, UR6 ;  /* 0x0000001f3f047899 */ /* 0x000fe20008011406 */
[----:B------:R-:W-:Y:S01]  /*0a70*/  VIADD R9, R13, UR5 ;  /* 0x000000050d097c36 */ /* 0x000fe20008000000 */
[----:B------:R-:W-:-:S02]  /*0a80*/  @!UP3 USHF.R.S32.HI UR21, URZ, 0x1f, UR12 ;  /* 0x0000001f3f15b899 */ /* 0x000fc4000801140c */
        /* <DEDUP_REMOVED lines=22> */
.L_x_1341:
[----:B------:R-:W-:Y:S05]  /*0bf0*/  BSYNC B0 ;  /* 0x0000000000007941 */ /* 0x000fea0003800000 */
.L_x_1340:
        /* <DEDUP_REMOVED lines=25> */
.L_x_1343:
[----:B------:R-:W-:Y:S05]  /*0d90*/  BSYNC B0 ;  /* 0x0000000000007941 */ /* 0x000fea0003800000 */
.L_x_1342:
        /* <DEDUP_REMOVED lines=24> */
.L_x_1345:
[----:B------:R-:W-:Y:S05]  /*0f20*/  BSYNC B0 ;  /* 0x0000000000007941 */ /* 0x000fea0003800000 */
.L_x_1344:
        /* <DEDUP_REMOVED lines=27> */
.L_x_1347:
[----:B------:R-:W-:Y:S05]  /*10e0*/  BSYNC B0 ;  /* 0x0000000000007941 */ /* 0x000fea0003800000 */
.L_x_1346:
        /* <DEDUP_REMOVED lines=10> */
.L_x_1349:
[----:B------:R-:W-:Y:S05]  /*1190*/  BSYNC B0 ;  /* 0x0000000000007941 */ /* 0x000fea0003800000 */
.L_x_1348:
        /* <DEDUP_REMOVED lines=10> */
.L_x_1351:
[----:B------:R-:W-:Y:S05]  /*1240*/  BSYNC B0 ;  /* 0x0000000000007941 */ /* 0x000fea0003800000 */
.L_x_1350:
        /* <DEDUP_REMOVED lines=10> */
.L_x_1353:
[----:B------:R-:W-:Y:S05]  /*12f0*/  BSYNC B0 ;  /* 0x0000000000007941 */ /* 0x000fea0003800000 */
.L_x_1352:
        /* <DEDUP_REMOVED lines=10> */
.L_x_1339:
        /* <DEDUP_REMOVED lines=14> */
[----:B------:R-:W-:Y:S01]  /*1480*/  @!UP1 UIMAD UR5, UR10, UR5, UR7 ;  /* 0x000000050a0592a4 */ /* 0x000fe2000f8e0207 */
[----:B------:R-:W-:Y:S01]  /*1490*/  @UP1 UMOV UR12, UR24 ;  /* 0x00000018000c1c82 */ /* 0x000fe20008000000 */
        /* <DEDUP_REMOVED lines=17> */
.L_x_1354:
[----:B------:R-:W-:Y:S01]  /*15b0*/  ULDC UR4, c[0x0][0x278] ;  /* 0x00009e0000047ab9 */ /* 0x000fe20000000800 */
[----:B------:R-:W1:Y:S01]  /*15c0*/  S2R R2, SR_CTAID.Z ;  /* 0x0000000000027919 */ /* 0x000e620000002700 */
[----:B------:R-:W-:Y:S01]  /*15d0*/  IMAD.U32 R0, RZ, RZ, UR4 ;  /* 0x00000004ff007e24 */ /* 0x000fe2000f8e00ff */
[----:B------:R-:W-:Y:S01]  /*15e0*/  UMOV UR18, URZ ;  /* 0x0000003f00127c82 */ /* 0x000fe20008000000 */
[----:B------:R-:W-:Y:S01]  /*15f0*/  SHF.R.S32.HI R30, RZ, 0x1f, R119 ;  /* 0x0000001fff1e7819 */ /* 0x000fe20000011477 */
[----:B------:R-:W-:Y:S01]  /*1600*/  IMAD.U32 R12, RZ, RZ, UR16 ;  /* 0x00000010ff0c7e24 */ /* 0x000fe2000f8e00ff */
[----:B------:R-:W-:Y:S01]  /*1610*/  UIADD3 UR32, -UR27, UR17, URZ ;  /* 0x000000111b207290 */ /* 0x000fe2000fffe13f */
[----:B------:R-:W-:Y:S01]  /*1620*/  IABS R0, R0 ;  /* 0x0000000000007213 */ /* 0x000fe20000000000 */
[----:B------:R-:W-:Y:S01]  /*1630*/  USHF.R.S32.HI UR31, URZ, 0x1f, UR33 ;  /* 0x0000001f3f1f7899 */ /* 0x000fe20008011421 */
        /* <DEDUP_REMOVED lines=23> */
[----:B------:R-:W-:Y:S01]  /*17b0*/  LOP3.LUT R2, R0, 0x38, R32, 0xf8, !PT ;  /* 0x0000003800027812 */ /* 0x000fe200078ef820 */
[----:B------:R-:W-:Y:S01]  /*17c0*/  UIADD3 UR18, UR20, -0x1, URZ ;  /* 0xffffffff14127890 */ /* 0x000fe2000fffe03f */
[----:B------:R-:W-:Y:S01]  /*17d0*/  SHF.R.U32.HI R0, RZ, 0x3, R0 ;  /* 0x00000003ff007819 */ /* 0x000fe20000011600 */
[----:B------:R-:W-:Y:S01]  /*17e0*/  UIADD3 UR13, -UR19, URZ, URZ ;  /* 0x0000003f130d7290 */ /* 0x000fe2000fffe13f */
[----:B------:R-:W-:Y:S02]  /*17f0*/  SHF.R.S32.HI R33, RZ, 0x1f, R32 ;  /* 0x0000001fff217819 */ /* 0x000fe40000011420 */
[----:B------:R-:W-:Y:S01]  /*1800*/  LOP3.LUT R0, R2, R0, RZ, 0x3c, !PT ;  /* 0x0000000002007212 */ /* 0x000fe200078e3cff */
[----:B------:R-:W-:Y:S01]  /*1810*/  UIMAD UR7, UR5, UR13, UR7 ;  /* 0x0000000d050772a4 */ /* 0x000fe2000f8e0207 */
[----:B------:R-:W-:-:S03]  /*1820*/  IMAD.SHL.U32 R2, R3, 0x8, RZ ;  /* 0x0000000803027824 */ /* 0x000fc600078e00ff */
[----:B------:R-:W-:Y:S02]  /*1830*/  UISETP.GT.U32.AND UP1, UPT, UR5, UR7, UPT ;  /* 0x000000070500728c */ /* 0x000fe4000bf24070 */
[----:B------:R-:W-:-:S09]  /*1840*/  LOP3.LUT R219, R0, 0xfffffe00, R2, 0xf8, !PT ;  /* 0xfffffe0000db7812 */ /* 0x000fd200078ef802 */
        /* <DEDUP_REMOVED lines=30> */
.L_x_1355:
[----:B------:R-:W1:Y:S01]  /*1a30*/  S2UR UR34, SR_CgaCtaId ;  /* 0x00000000002279c3 */ /* 0x000e620000008800 */
[C---:B------:R-:W-:Y:S01]  /*1a40*/  VIADD R124, R32.reuse, 0x40 ;  /* 0x00000040207c7836 */ /* 0x040fe20000000000 */
[C---:B------:R-:W-:Y:S01]  /*1a50*/  IADD3 R123, R32.reuse, 0x80, RZ ;  /* 0x00000080207b7810 */ /* 0x040fe20007ffe0ff */
[C---:B------:R-:W-:Y:S01]  /*1a60*/  VIADD R122, R32.reuse, 0xc0 ;  /* 0x000000c0207a7836 */ /* 0x040fe20000000000 */
[----:B------:R-:W-:Y:S01]  /*1a70*/  IADD3 R2, P0, R32, UR12, RZ ;  /* 0x0000000c20027c10 */ /* 0x000fe2000ff1e0ff */
[----:B------:R-:W-:Y:S01]  /*1a80*/  IMAD R0, R249, UR8, RZ ;  /* 0x00000008f9007c24 */ /* 0x000fe2000f8e02ff */
[----:B------:R2:W-:Y:S01]  /*1a90*/  STL [R1+0x58], R124 ;  /* 0x0000587c01007387 */ /* 0x0005e20000100800 */
[----:B------:R-:W-:Y:S01]  /*1aa0*/  ULDC.64 UR4, c[0x0][0x258] ;  /* 0x0000960000047ab9 */ /* 0x000fe20000000a00 */
[----:B------:R-:W-:Y:S01]  /*1ab0*/  IADD3.X R3, R33, UR36, RZ, P0, !PT ;  /* 0x0000002421037c10 */ /* 0x000fe200087fe4ff */
[C---:B------:R-:W-:Y:S01]  /*1ac0*/  IMAD R6, R248.reuse, UR9, R0 ;  /* 0x00000009f8067c24 */ /* 0x040fe2000f8e0200 */
[----:B------:R2:W-:Y:S01]  /*1ad0*/  STL [R1+0x2c], R123 ;  /* 0x00002c7b01007387 */ /* 0x0005e20000100800 */
[----:B------:R-:W-:Y:S01]  /*1ae0*/  IMAD.U32 R0, RZ, RZ, UR4 ;  /* 0x00000004ff007e24 */ /* 0x000fe2000f8e00ff */
[----:B------:R-:W-:Y:S01]  /*1af0*/  UIMAD UR4, UR31, UR4, URZ ;  /* 0x000000041f0472a4 */ /* 0x000fe2000f8e023f */
[C---:B------:R-:W-:Y:S01]  /*1b00*/  ISETP.GE.AND P0, PT, R248.reuse, UR32, PT ;  /* 0x00000020f8007c0c */ /* 0x040fe2000bf06270 */
[----:B------:R2:W-:Y:S01]  /*1b10*/  STL [R1+0x5c], R122 ;  /* 0x00005c7a01007387 */ /* 0x0005e20000100800 */
[----:B------:R-:W-:Y:S01]  /*1b20*/  IMAD.WIDE.U32 R4, R248, UR8, R32 ;  /* 0x00000008f8047c25 */ /* 0x000fe2000f8e0020 */
[----:B------:R-:W-:Y:S01]  /*1b30*/  ULDC.64 UR12, c[0x0][0x260] ;  /* 0x00009800000c7ab9 */ /* 0x000fe20000000a00 */
[----:B------:R-:W-:Y:S01]  /*1b40*/  ULDC.64 UR10, c[0x0][0x268] ;  /* 0x00009a00000a7ab9 */ /* 0x000fe20000000a00 */
[----:B------:R-:W-:Y:S01]  /*1b50*/  UIMAD UR5, UR33, UR5, UR4 ;  /* 0x00000005210572a4 */ /* 0x000fe2000f8e0204 */
[----:B------:R-:W-:Y:S01]  /*1b60*/  IMAD.WIDE.U32 R16, R0, UR33, R2 ;  /* 0x0000002100107c25 */ /* 0x000fe2000f8e0002 */
[----:B------:R-:W-:Y:S01]  /*1b70*/  UIMAD UR37, UR35, UR12, URZ ;  /* 0x0000000c232572a4 */ /* 0x000fe2000f8e023f */
[----:B------:R-:W-:Y:S01]  /*1b80*/  IADD3 R10, P1, R4, UR24, RZ ;  /* 0x00000018040a7c10 */ /* 0x000fe2000ff3e0ff */
[----:B------:R-:W-:Y:S01]  /*1b90*/  UMOV UR4, 0x400 ;  /* 0x0000040000047882 */ /* 0x000fe20000000000 */
[----:B------:R-:W-:Y:S01]  /*1ba0*/  UIMAD UR35, UR35, UR10, URZ ;  /* 0x0000000a232372a4 */ /* 0x000fe2000f8e023f */
[C---:B------:R-:W-:Y:S01]  /*1bb0*/  VIADD R0, R248.reuse, 0x10 ;  /* 0x00000010f8007836 */ /* 0x040fe20000000000 */
[----:B------:R-:W-:Y:S01]  /*1bc0*/  UIMAD UR31, UR18, -0x40, UR30 ;  /* 0xffffffc0121f78a4 */ /* 0x000fe2000f8e021e */
[----:B------:R-:W-:Y:S01]  /*1bd0*/  IMAD.U32 R19, RZ, RZ, UR12 ;  /* 0x0000000cff137e24 */ /* 0x000fe2000f8e00ff */
[----:B-1----:R-:W-:Y:S01]  /*1be0*/  ULEA UR4, UR34, UR4, 0x18 ;  /* 0x0000000422047291 */ /* 0x002fe2000f8ec03f */
[----:B------:R-:W-:Y:S01]  /*1bf0*/  MOV R29, UR10 ;  /* 0x0000000a001d7c02 */ /* 0x000fe20008000f00 */
[----:B------:R-:W-:Y:S01]  /*1c00*/  UIMAD UR13, UR19, UR13, UR37 ;  /* 0x0000000d130d72a4 */ /* 0x000fe2000f8e0225 */
[----:B------:R-:W-:Y:S01]  /*1c10*/  IADD3 R15, R17, UR5, RZ ;  /* 0x00000005110f7c10 */ /* 0x000fe2000fffe0ff */
[----:B------:R-:W-:Y:S01]  /*1c20*/  UIMAD UR12, UR19, UR11, UR35 ;  /* 0x0000000b130c72a4 */ /* 0x000fe2000f8e0223 */
[----:B------:R-:W-:Y:S01]  /*1c30*/  BSSY B0, `(.L_x_1356) ;  /* 0x0000035000007945 */ /* 0x000fe20003800000 */
[----:B------:R-:W-:Y:S01]  /*1c40*/  IADD3.X R11, R5, UR23, R6, P1, !PT ;  /* 0x00000017050b7c10 */ /* 0x000fe20008ffe406 */
[----:B------:R-:W-:Y:S01]  /*1c50*/  VIADD R26, R248, 0x20 ;  /* 0x00000020f81a7836 */ /* 0x000fe20000000000 */
[----:B------:R-:W-:-:S02]  /*1c60*/  LEA.HI R24, R30, R119, RZ, 0x4 ;  /* 0x000000771e187211 */ /* 0x000fc400078f20ff */
[C---:B------:R-:W-:Y:S02]  /*1c70*/  ISETP.GE.AND P2, PT, R0.reuse, UR32, PT ;  /* 0x0000002000007c0c */ /* 0x040fe4000bf46270 */
[----:B------:R-:W-:Y:S02]  /*1c80*/  ISETP.GE.AND P1, PT, R0, UR31, PT ;  /* 0x0000001f00007c0c */ /* 0x000fe4000bf26270 */
[----:B------:R-:W-:Y:S02]  /*1c90*/  IADD3 R27, R248, 0x30, RZ ;  /* 0x00000030f81b7810 */ /* 0x000fe40007ffe0ff */
[----:B------:R-:W-:Y:S01]  /*1ca0*/  LEA R219, R219, UR4, 0x1 ;  /* 0x00000004dbdb7c11 */ /* 0x000fe2000f8e08ff */
[----:B--2---:R-:W-:Y:S08]  /*1cb0*/  @P0 BRA `(.L_x_1357) ;  /* 0x0000000000b00947 */ /* 0x004ff00003800000 */
        /* <DEDUP_REMOVED lines=15> */
[----:B------:R-:W-:Y:S02]  /*1db0*/  @!P5 LEA.HI.X R5, R8, R5, R18, 0x1, P3 ;  /* 0x000000050805d211 */ /* 0x000fe400018f0c12 */
        /* <DEDUP_REMOVED lines=28> */
.L_x_1357:
[----:B------:R-:W-:Y:S05]  /*1f80*/  BSYNC B0 ;  /* 0x0000000000007941 */ /* 0x000fea0003800000 */
.L_x_1356:
[----:B------:R-:W-:Y:S01]  /*1f90*/  IMAD.WIDE.U32 R34, R19, UR19, R10 ;  /* 0x0000001313227c25 */ /* 0x000fe2000f8e000a */
[----:B------:R-:W-:Y:S01]  /*1fa0*/  ISETP.GE.AND P0, PT, R0, UR31, PT ;  /* 0x0000001f00007c0c */ /* 0x000fe2000bf06270 */
[----:B------:R-:W-:Y:S01]  /*1fb0*/  BSSY B0, `(.L_x_1358) ;  /* 0x000003a000007945 */ /* 0x000fe20003800000 */
[----:B-12---:R-:W-:Y:S01]  /*1fc0*/  LOP3.LUT R2, R24, 0xfffffff0, RZ, 0xc0, !PT ;  /* 0xfffffff018027812 */ /* 0x006fe200078ec0ff */
        /* <DEDUP_REMOVED lines=32> */
[----:B------:R-:W4:Y:S01]  /*21d0*/  @!P3 LDC.64 R8, c[0x0][0x210] ;  /* 0x00008400ff08bb82 */ /* 0x000f220000000a00 */
[----:B--2---:R-:W-:-:S04]  /*21e0*/  @!P4 LEA R6, P2, R2, R6, 0x1 ;  /* 0x000000060206c211 */ /* 0x004fc800078408ff */
[----:B------:R-:W-:-:S05]  /*21f0*/  @!P4 LEA.HI.X R7, R2, R7, R0, 0x1, P2 ;  /* 0x000000070207c211 */ /* 0x000fca00010f0c00 */
[----:B------:R-:W-:Y:S01]  /*2200*/  @!PT LDS RZ, [RZ] ;  /* 0x00000000fffff984 */ /* 0x000fe20000000800 */
[----:B------:R-:W-:Y:S01]  /*2210*/  @!PT LDS RZ, [RZ] ;  /* 0x00000000fffff984 */ /* 0x000fe20000000800 */
[----:B------:R-:W-:Y:S01]  /*2220*/  @!PT LDS RZ, [RZ] ;  /* 0x00000000fffff984 */ /* 0x000fe20000000800 */
[----:B------:R3:W-:Y:S01]  /*2230*/  @!P4 LDGSTS.E.BYPASS.LTC128B.128 [R219+0x2800], desc[UR28][R6.64+0x80] ;  /* 0x0280008006dbcfae */ /* 0x0007e2000b901d5c */
[----:B----4-:R-:W-:-:S03]  /*2240*/  @!P3 LEA R4, P2, R2, R8, 0x1 ;  /* 0x000000080204b211 */ /* 0x010fc600078408ff */
        /* <DEDUP_REMOVED lines=16> */
.L_x_1359:
[----:B------:R-:W-:Y:S05]  /*2350*/  BSYNC B0 ;  /* 0x0000000000007941 */ /* 0x000fea0003800000 */
.L_x_1358:
[----:B------:R-:W-:Y:S04]  /*2360*/  BSSY B0, `(.L_x_1360) ;  /* 0x0000031000007945 */ /* 0x000fe80003800000 */
[----:B------:R-:W-:Y:S05]  /*2370*/  @P5 BRA `(.L_x_1361) ;  /* 0x0000000000bc5947 */ /* 0x000fea0003800000 */
[----:B------:R-:W-:Y:S01]  /*2380*/  ULDC UR5, c[0x0][0x2d0] ;  /* 0x0000b40000057ab9 */ /* 0x000fe20000000800 */
[----:B--23--:R-:W-:Y:S01]  /*2390*/  IADD3 R4, P2, R12, 0x20, RZ ;  /* 0x000000200c047810 */ /* 0x00cfe20007f5e0ff */
        /* <DEDUP_REMOVED lines=13> */
[----:B------:R-:W3:Y:S08]  /*2470*/  @!P5 LDC.64 R8, c[0x0][0x210] ;  /* 0x00008400ff08db82 */ /* 0x000ef00000000a00 */
[----:B------:R-:W5:Y:S01]  /*2480*/  @!P4 LDC.64 R10, c[0x0][0x210] ;  /* 0x00008400ff0acb82 */ /* 0x000f620000000a00 */
[----:B--2---:R-:W-:-:S04]  /*2490*/  @!P3 LEA R4, P2, R2, R6, 0x1 ;  /* 0x000000060204b211 */ /* 0x004fc800078408ff */
        /* <DEDUP_REMOVED lines=29> */
.L_x_1361:
[----:B------:R-:W-:Y:S05]  /*2670*/  BSYNC B0 ;  /* 0x0000000000007941 */ /* 0x000fea0003800000 */
.L_x_1360:
[----:B------:R-:W-:Y:S04]  /*2680*/  BSSY B0, `(.L_x_1362) ;  /* 0x0000031000007945 */ /* 0x000fe80003800000 */
[----:B------:R-:W-:Y:S05]  /*2690*/  @P6 BRA `(.L_x_1363) ;  /* 0x0000000000bc6947 */ /* 0x000fea0003800000 */
[----:B------:R-:W-:Y:S01]  /*26a0*/  ULDC UR5, c[0x0][0x2d0] ;  /* 0x0000b40000057ab9 */ /* 0x000fe20000000800 */
[----:B--234-:R-:W-:Y:S01]  /*26b0*/  IADD3 R4, P2, R12, 0x30, RZ ;  /* 0x000000300c047810 */ /* 0x01cfe20007f5e0ff */
        /* <DEDUP_REMOVED lines=13> */
[----:B------:R-:W4:Y:S08]  /*2790*/  @!P6 LDC.64 R6, c[0x0][0x210] ;  /* 0x00008400ff06eb82 */ /* 0x000f300000000a00 */
[----:B------:R-:W5:Y:S01]  /*27a0*/  @!P4 LDC.64 R18, c[0x0][0x210] ;  /* 0x00008400ff12cb82 */ /* 0x000f620000000a00 */
[----:B--2---:R-:W-:-:S04]  /*27b0*/  @!P5 LEA R4, P2, R8, R10, 0x1 ;  /* 0x0000000a0804d211 */ /* 0x004fc800078408ff */
        /* <DEDUP_REMOVED lines=29> */
.L_x_1363:
[----:B------:R-:W-:Y:S05]  /*2990*/  BSYNC B0 ;  /* 0x0000000000007941 */ /* 0x000fea0003800000 */
.L_x_1362:
[----:B------:R-:W-:Y:S01]  /*29a0*/  VIADD R121, R35, UR13 ;  /* 0x0000000d23797c36 */ /* 0x000fe20008000000 */
[----:B------:R-:W-:Y:S01]  /*29b0*/  USHF.L.U32 UR32, UR8, 0x6, URZ ;  /* 0x0000000608207899 */ /* 0x000fe2000800063f */
[----:B------:R-:W-:Y:S01]  /*29c0*/  IMAD.MOV.U32 R120, RZ, RZ, R34 ;  /* 0x000000ffff787224 */ /* 0x000fe200078e0022 */
[----:B------:R-:W-:Y:S01]  /*29d0*/  USHF.L.U64.HI UR5, UR8, 0x6, UR9 ;  /* 0x0000000608057899 */ /* 0x000fe20008010209 */
[----:B------:R-:W-:Y:S01]  /*29e0*/  ISETP.GE.AND P3, PT, R248, UR31, PT ;  /* 0x0000001ff8007c0c */ /* 0x000fe2000bf66270 */
[----:B------:R-:W-:Y:S01]  /*29f0*/  USHF.R.S32.HI UR37, URZ, 0x1f, UR18 ;  /* 0x0000001f3f257899 */ /* 0x000fe20008011412 */
[----:B--23--:R-:W-:Y:S01]  /*2a00*/  SHF.R.S32.HI R2, RZ, 0x1f, R20 ;  /* 0x0000001fff027819 */ /* 0x00cfe20000011414 */
        /* <DEDUP_REMOVED lines=14> */
[----:B-1----:R-:W-:Y:S01]  /*2af0*/  IMAD.IADD R34, R20, 0x1, -R4 ;  /* 0x0000000114227824 */ /* 0x002fe200078e0a04 */
        /* <DEDUP_REMOVED lines=39> */
.L_x_1365:
[----:B------:R-:W-:Y:S05]  /*2d70*/  BSYNC B0 ;  /* 0x0000000000007941 */ /* 0x000fea0003800000 */
.L_x_1364:
[----:B-1-3--:R-:W-:Y:S01]  /*2d80*/  IMAD.SHL.U32 R6, R28, 0x40, RZ ;  /* 0x000000401c067824 */ /* 0x00afe200078e00ff */
        /* <DEDUP_REMOVED lines=51> */
.L_x_1367:
[----:B------:R-:W-:Y:S05]  /*30c0*/  BSYNC B0 ;  /* 0x0000000000007941 */ /* 0x000fea0003800000 */
.L_x_1366:
[----:B------:R-:W-:Y:S04]  /*30d0*/  BSSY B0, `(.L_x_1368) ;  /* 0x000002d000007945 */ /* 0x000fe80003800000 */
[----:B------:R-:W-:Y:S05]  /*30e0*/  @P5 BRA `(.L_x_1369) ;  /* 0x0000000000ac5947 */ /* 0x000fea0003800000 */
[----:B------:R-:W-:Y:S01]  /*30f0*/  ULDC UR10, c[0x0][0x2d0] ;  /* 0x0000b400000a7ab9 */ /* 0x000fe20000000800 */
[----:B------:R-:W-:Y:S01]  /*3100*/  IMAD.U32 R0, RZ, RZ, UR8 ;  /* 0x00000008ff007e24 */ /* 0x000fe2000f8e00ff */
[----:B------:R-:W-:Y:S01]  /*3110*/  ISETP.GE.AND P4, PT, R124, UR10, PT ;  /* 0x0000000a7c007c0c */ /* 0x000fe2000bf86270 */
[----:B-1-3--:R-:W-:Y:S01]  /*3120*/  IMAD.U32 R6, RZ, RZ, UR8 ;  /* 0x00000008ff067e24 */ /* 0x00afe2000f8e00ff */
[----:B------:R-:W-:Y:S01]  /*3130*/  ISETP.GE.AND P5, PT, R32, UR10, PT ;  /* 0x0000000a20007c0c */ /* 0x000fe2000bfa6270 */
[----:B------:R-:W-:Y:S01]  /*3140*/  IMAD.U32 R12, RZ, RZ, UR9 ;  /* 0x00000009ff0c7e24 */ /* 0x000fe2000f8e00ff */
        /* <DEDUP_REMOVED lines=37> */
.L_x_1369:
[----:B------:R-:W-:Y:S05]  /*33a0*/  BSYNC B0 ;  /* 0x0000000000007941 */ /* 0x000fea0003800000 */
.L_x_1368:
        /* <DEDUP_REMOVED lines=45> */
.L_x_1371:
[----:B------:R-:W-:Y:S05]  /*3680*/  BSYNC B0 ;  /* 0x0000000000007941 */ /* 0x000fea0003800000 */
.L_x_1370:
[----:B------:R-:W0:Y:S01]  /*3690*/  LDGDEPBAR ;  /* 0x00000000000079af */ /* 0x000e220000000000 */
[----:B------:R-:W-:Y:S01]  /*36a0*/  ISETP.GE.AND P1, PT, R248, UR31, PT ;  /* 0x0000001ff8007c0c */ /* 0x000fe2000bf26270 */
[----:B----4-:R-:W-:Y:S01]  /*36b0*/  IMAD.WIDE.U32 R10, R29, UR19, R18 ;  /* 0x000000131d0a7c25 */ /* 0x010fe2000f8e0012 */
[----:B------:R-:W-:Y:S01]  /*36c0*/  USHF.L.U64.HI UR35, UR6, 0x6, UR7 ;  /* 0x0000000606237899 */ /* 0x000fe20008010207 */
[----:B------:R-:W-:Y:S01]  /*36d0*/  LOP3.LUT R2, R17, 0x8, R22, 0xf8, !PT ;  /* 0x0000000811027812 */ /* 0x000fe200078ef816 */
[----:B------:R-:W-:Y:S01]  /*36e0*/  USHF.L.U32 UR36, UR6, 0x6, URZ ;  /* 0x0000000606247899 */ /* 0x000fe2000800063f */
[----:B---3--:R-:W-:Y:S01]  /*36f0*/  VIADD R9, R11, UR12 ;  /* 0x0000000c0b097c36 */ /* 0x008fe20008000000 */
[----:B------:R3:W-:Y:S01]  /*3700*/  STL.64 [R1+0x90], R10 ;  /* 0x0000900a01007387 */ /* 0x0007e20000100a00 */
[----:B------:R-:W-:Y:S01]  /*3710*/  IMAD.MOV.U32 R8, RZ, RZ, R10 ;  /* 0x000000ffff087224 */ /* 0x000fe200078e000a */
[----:B-1----:R-:W-:Y:S01]  /*3720*/  SHF.R.U32.HI R5, RZ, 0x3, R17 ;  /* 0x00000003ff057819 */ /* 0x002fe20000011611 */
[----:B------:R-:W-:Y:S01]  /*3730*/  UIMAD UR10, UR35, UR18, URZ ;  /* 0x00000012230a72a4 */ /* 0x000fe2000f8e023f */
[----:B------:R-:W-:Y:S01]  /*3740*/  IMAD.U32 R6, RZ, RZ, UR18 ;  /* 0x00000012ff067e24 */ /* 0x000fe2000f8e00ff */
        /* <DEDUP_REMOVED lines=61> */
.L_x_1373:
[----:B------:R-:W-:Y:S05]  /*3b20*/  BSYNC B0 ;  /* 0x0000000000007941 */ /* 0x000fea0003800000 */
.L_x_1372:
        /* <DEDUP_REMOVED lines=17> */
[----:B---34-:R-:W3:Y:S02]  /*3c40*/  @!P3 LDC.64 R10, c[0x0][0x220] ;  /* 0x00008800ff0abb82 */ /* 0x018ee40000000a00 */
        /* <DEDUP_REMOVED lines=33> */
.L_x_1375:
[----:B------:R-:W-:Y:S05]  /*3e60*/  BSYNC B0 ;  /* 0x0000000000007941 */ /* 0x000fea0003800000 */
.L_x_1374:
        /* <DEDUP_REMOVED lines=9> */
[----:B-1-34-:R-:W-:Y:S01]  /*3f00*/  IMAD.U32 R8, RZ, RZ, UR7 ;  /* 0x00000007ff087e24 */ /* 0x01afe2000f8e00ff */
        /* <DEDUP_REMOVED lines=38> */
.L_x_1377:
[----:B------:R-:W-:Y:S05]  /*4170*/  BSYNC B0 ;  /* 0x0000000000007941 */ /* 0x000fea0003800000 */
.L_x_1376:
        /* <DEDUP_REMOVED lines=49> */
.L_x_1379:
[----:B------:R-:W-:Y:S05]  /*4490*/  BSYNC B0 ;  /* 0x0000000000007941 */ /* 0x000fea0003800000 */
.L_x_1378:
[----:B-1-34-:R-:W-:Y:S01]  /*44a0*/  LDSM.16.M88.4 R8, [R199] ;  /* 0x00000000c708783b */ /* 0x01afe20000000200 */
[----:B------:R-:W-:Y:S01]  /*44b0*/  R2P PR, R28, 0x6 ;  /* 0x000000061c007804 */ /* 0x000fe20000000000 */
[----:B------:R-:W-:Y:S01]  /*44c0*/  IMAD.MOV.U32 R4, RZ, RZ, 0x10 ;  /* 0x00000010ff047424 */ /* 0x000fe200078e00ff */
[----:B------:R-:W-:Y:S01]  /*44d0*/  LOP3.LUT P0, RZ, R34, 0x2, RZ, 0xc0, !PT ;  /* 0x0000000222ff7812 */ /* 0x000fe2000780c0ff */
[----:B------:R-:W1:Y:S01]  /*44e0*/  LDSM.16.M88.4 R12, [R192+0x8000] ;  /* 0x00800000c00c783b */ /* 0x000e620000000200 */
[----:B------:R-:W-:Y:S01]  /*44f0*/  VIADD R0, R192, 0x8000 ;  /* 0x00008000c0007836 */ /* 0x000fe20000000000 */
[----:B------:R-:W-:Y:S01]  /*4500*/  ULDC UR10, c[0x0][0x39c] ;  /* 0x0000e700000a7ab9 */ /* 0x000fe20000000800 */
[----:B------:R-:W-:Y:S01]  /*4510*/  SEL R4, R4, 0xfffffff0, !P0 ;  /* 0xfffffff004047807 */ /* 0x000fe20004000000 */
[----:B------:R-:W-:Y:S01]  /*4520*/  VIADD R203, R192, 0x8020 ;  /* 0x00008020c0cb7836 */ /* 0x000fe20000000000 */
[----:B------:R-:W3:Y:S01]  /*4530*/  LDSM.16.M88.4 R36, [R192+0x8800] ;  /* 0x00880000c024783b */ /* 0x000ee20000000200 */
[----:B------:R-:W-:Y:S01]  /*4540*/  IMAD.MOV.U32 R2, RZ, RZ, 0x40 ;  /* 0x00000040ff027424 */ /* 0x000fe200078e00ff */
[----:B------:R-:W-:Y:S01]  /*4550*/  LOP3.LUT P0, RZ, R34, 0x4, RZ, 0xc0, !PT ;  /* 0x0000000422ff7812 */ /* 0x000fe2000780c0ff */
[----:B------:R-:W-:Y:S01]  /*4560*/  IMAD R200, R4, 0x2, R199 ;  /* 0x0000000204c87824 */ /* 0x000fe200078e02c7 */
[----:B------:R-:W4:Y:S01]  /*4570*/  LDSM.16.M88.4 R28, [R192+0x9000] ;  /* 0x00900000c01c783b */ /* 0x000f220000000200 */
[----:B------:R-:W-:Y:S01]  /*4580*/  @P1 VIADD R203, R0, 0xffffffe0 ;  /* 0xffffffe000cb1836 */ /* 0x000fe20000000000 */
[----:B------:R-:W-:Y:S01]  /*4590*/  SEL R2, R2, 0xffffffc0, !P2 ;  /* 0xffffffc002027807 */ /* 0x000fe20005000000 */
[----:B------:R-:W-:Y:S01]  /*45a0*/  IMAD.MOV.U32 R0, RZ, RZ, 0x20 ;  /* 0x00000020ff007424 */ /* 0x000fe200078e00ff */
[----:B------:R-:W5:Y:S01]  /*45b0*/  LDSM.16.M88.4 R24, [R192+0x9800] ;  /* 0x00980000c018783b */ /* 0x000f620000000200 */
[----:B------:R-:W-:Y:S01]  /*45c0*/  LOP3.LUT R3, R118, 0xffffffe0, RZ, 0xc0, !PT ;  /* 0xffffffe076037812 */ /* 0x000fe200078ec0ff */
[----:B------:R-:W-:Y:S01]  /*45d0*/  UIADD3 UR7, UR30, 0x1, -UR17 ;  /* 0x000000011e077890 */ /* 0x000fe2000fffe811 */
[----:B------:R-:W-:Y:S01]  /*45e0*/  IMAD.IADD R198, R192, 0x1, R2 ;  /* 0x00000001c0c67824 */ /* 0x000fe200078e0202 */
[----:B------:R-:W-:Y:S01]  /*45f0*/  LDSM.16.M88.4 R16, [R200] ;  /* 0x00000000c810783b */ /* 0x000fe20000000200 */
[----:B------:R-:W-:Y:S01]  /*4600*/  SEL R0, R0, 0xffffffe0, !P0 ;  /* 0xffffffe000007807 */ /* 0x000fe20004000000 */
[----:B------:R-:W-:Y:S01]  /*4610*/  IMAD.IADD R197, R2, 0x1, R203 ;  /* 0x0000000102c57824 */ /* 0x000fe200078e02cb */
[----:B------:R-:W-:Y:S01]  /*4620*/  LEA R7, R117, UR27, 0x4 ;  /* 0x0000001b75077c11 */ /* 0x000fe2000f8e20ff */
[----:B------:R-:W2:Y:S01]  /*4630*/  LDSM.16.M88.4 R44, [R203] ;  /* 0x00000000cb2c783b */ /* 0x000ea20000000200 */
[----:B------:R-:W-:Y:S01]  /*4640*/  UIADD3 UR6, UR7, UR21, URZ ;  /* 0x0000001507067290 */ /* 0x000fe2000fffe03f */
[C---:B------:R-:W-:Y:S01]  /*4650*/  IMAD R202, R0.reuse, 0x2, R199 ;  /* 0x0000000200ca7824 */ /* 0x040fe200078e02c7 */
[----:B------:R-:W-:Y:S01]  /*4660*/  UIADD3 UR22, UR30, -UR22, -UR17 ;  /* 0x800000161e167290 */ /* 0x000fe2000fffe811 */
[----:B------:R-:W2:Y:S01]  /*4670*/  LDSM.16.M88.4 R64, [R203+0x800] ;  /* 0x00080000cb40783b */ /* 0x000ea20000000200 */
[----:B------:R-:W-:Y:S01]  /*4680*/  IMAD R201, R0, 0x2, R200 ;  /* 0x0000000200c97824 */ /* 0x000fe200078e02c8 */
[----:B------:R-:W-:Y:S01]  /*4690*/  UISETP.GT.AND UP0, UPT, UR18, UR14, UPT ;  /* 0x0000000e1200728c */ /* 0x000fe2000bf04270 */
[C---:B------:R-:W-:Y:S01]  /*46a0*/  VIADD R218, R203.reuse, 0x800 ;  /* 0x00000800cbda7836 */ /* 0x040fe20000000000 */
[----:B------:R-:W2:Y:S01]  /*46b0*/  LDSM.16.M88.4 R72, [R203+0x1000] ;  /* 0x00100000cb48783b */ /* 0x000ea20000000200 */
[----:B------:R-:W-:-:S02]  /*46c0*/  VIADD R217, R203, 0x1000 ;  /* 0x00001000cbd97836 */ /* 0x000fc40000000000 */
[C---:B------:R-:W-:Y:S01]  /*46d0*/  VIADD R216, R203.reuse, 0x1800 ;  /* 0x00001800cbd87836 */ /* 0x040fe20000000000 */
[----:B------:R-:W2:Y:S01]  /*46e0*/  LDSM.16.M88.4 R76, [R203+0x1800] ;  /* 0x00180000cb4c783b */ /* 0x000ea20000000200 */
[C---:B------:R-:W-:Y:S02]  /*46f0*/  VIADD R215, R203.reuse, 0x2000 ;  /* 0x00002000cbd77836 */ /* 0x040fe40000000000 */
[C---:B------:R-:W-:Y:S01]  /*4700*/  VIADD R214, R203.reuse, 0x2800 ;  /* 0x00002800cbd67836 */ /* 0x040fe20000000000 */
[----:B------:R-:W-:Y:S01]  /*4710*/  LDSM.16.M88.4 R20, [R202] ;  /* 0x00000000ca14783b */ /* 0x000fe20000000200 */
[C---:B------:R-:W-:Y:S01]  /*4720*/  VIADD R213, R203.reuse, 0x3000 ;  /* 0x00003000cbd57836 */ /* 0x040fe20000000000 */
[----:B-1----:R-:W-:Y:S02]  /*4730*/  HMMA.16816.F32.BF16 R40, R8, R12, RZ ;  /* 0x0000000c0828723c */ /* 0x002fe400000418ff */
[----:B------:R-:W1:Y:S01]  /*4740*/  LDSM.16.M88.4 R84, [R198+0x8000] ;  /* 0x00800000c654783b */ /* 0x000e620000000200 */
[----:B------:R-:W-:-:S02]  /*4750*/  VIADD R212, R203, 0x3800 ;  /* 0x00003800cbd47836 */ /* 0x000fc40000000000 */
[C---:B------:R-:W-:Y:S01]  /*4760*/  VIADD R211, R203.reuse, 0x4000 ;  /* 0x00004000cbd37836 */ /* 0x040fe20000000000 */
[----:B------:R-:W1:Y:S01]  /*4770*/  LDSM.16.M88.4 R80, [R198+0x8800] ;  /* 0x00880000c650783b */ /* 0x000e620000000200 */
[C---:B------:R-:W-:Y:S01]  /*4780*/  HMMA.16816.F32.BF16 R12, R8.reuse, R14, RZ ;  /* 0x0000000e080c723c */ /* 0x040fe200000418ff */
[C---:B------:R-:W-:Y:S02]  /*4790*/  VIADD R210, R203.reuse, 0x4800 ;  /* 0x00004800cbd27836 */ /* 0x040fe40000000000 */
[----:B------:R-:W1:Y:S01]  /*47a0*/  LDSM.16.M88.4 R88, [R198+0x9000] ;  /* 0x00900000c658783b */ /* 0x000e620000000200 */
[C---:B------:R-:W-:Y:S02]  /*47b0*/  VIADD R209, R203.reuse, 0x5000 ;  /* 0x00005000cbd17836 */ /* 0x040fe40000000000 */
[----:B---3--:R-:W-:Y:S01]  /*47c0*/  HMMA.16816.F32.BF16 R48, R8, R36, RZ ;  /* 0x000000240830723c */ /* 0x008fe200000418ff */
[----:B------:R-:W3:Y:S01]  /*47d0*/  LDSM.16.M88.4 R92, [R198+0x9800] ;  /* 0x00980000c65c783b */ /* 0x000ee20000000200 */
[----:B------:R-:W-:-:S02]  /*47e0*/  VIADD R208, R203, 0x5800 ;  /* 0x00005800cbd07836 */ /* 0x000fc40000000000 */
[C---:B------:R-:W-:Y:S01]  /*47f0*/  VIADD R207, R203.reuse, 0x6000 ;  /* 0x00006000cbcf7836 */ /* 0x040fe20000000000 */
[----:B------:R-:W-:Y:S01]  /*4800*/  LDSM.16.M88.4 R96, [R197] ;  /* 0x00000000c560783b */ /* 0x000fe20000000200 */
[C---:B------:R-:W-:Y:S01]  /*4810*/  HMMA.16816.F32.BF16 R52, R8.reuse, R38, RZ ;  /* 0x000000260834723c */ /* 0x040fe200000418ff */
[C---:B------:R-:W-:Y:S02]  /*4820*/  VIADD R206, R203.reuse, 0x6800 ;  /* 0x00006800cbce7836 */ /* 0x040fe40000000000 */
[----:B------:R-:W-:Y:S01]  /*4830*/  LDSM.16.M88.4 R108, [R192+0xc000] ;  /* 0x00c00000c06c783b */ /* 0x000fe20000000200 */
[C---:B------:R-:W-:Y:S02]  /*4840*/  VIADD R205, R203.reuse, 0x7000 ;  /* 0x00007000cbcd7836 */ /* 0x040fe40000000000 */
[----:B----4-:R-:W-:Y:S01]  /*4850*/  HMMA.16816.F32.BF16 R56, R8, R28, RZ ;  /* 0x0000001c0838723c */ /* 0x010fe200000418ff */
[----:B------:R-:W-:Y:S01]  /*4860*/  LDSM.16.M88.4 R104, [R203+0x4000] ;  /* 0x00400000cb68783b */ /* 0x000fe20000000200 */
[----:B------:R-:W-:-:S03]  /*4870*/  VIADD R204, R203, 0x7800 ;  /* 0x00007800cbcc7836 */ /* 0x000fc60000000000 */
[----:B------:R-:W-:Y:S01]  /*4880*/  LDSM.16.M88.4 R100, [R192+0xd000] ;  /* 0x00d00000c064783b */ /* 0x000fe20000000200 */
[C---:B------:R-:W-:Y:S03]  /*4890*/  HMMA.16816.F32.BF16 R60, R8.reuse, R30, RZ ;  /* 0x0000001e083c723c */ /* 0x040fe600000418ff */
[----:B------:R-:W-:Y:S03]  /*48a0*/  LDSM.16.M88.4 R112, [R192+0xe800] ;  /* 0x00e80000c070783b */ /* 0x000fe60000000200 */
[C---:B-----5:R-:W-:Y:S01]  /*48b0*/  HMMA.16816.F32.BF16 R68, R8.reuse, R24, RZ ;  /* 0x000000180844723c */ /* 0x060fe200000418ff */
[----:B------:R-:W0:Y:S05]  /*48c0*/  LDGDEPBAR ;  /* 0x00000000000079af */ /* 0x000e2a0000000000 */
[----:B------:R-:W-:Y:S01]  /*48d0*/  HMMA.16816.F32.BF16 R8, R8, R26, RZ ;  /* 0x0000001a0808723c */ /* 0x000fe200000418ff */
[----:B------:R-:W-:Y:S05]  /*48e0*/  LDSM.16.M88.4 R24, [R197+0x800] ;  /* 0x00080000c518783b */ /* 0x000fea0000000200 */
[C---:B--2---:R-:W-:Y:S06]  /*48f0*/  HMMA.16816.F32.BF16 R28, R16.reuse, R44, R40 ;  /* 0x0000002c101c723c */ /* 0x044fec0000041828 */
[C---:B------:R-:W-:Y:S01]  /*4900*/  HMMA.16816.F32.BF16 R36, R16.reuse, R46, R12 ;  /* 0x0000002e1024723c */ /* 0x040fe2000004180c */
[----:B------:R-:W2:Y:S05]  /*4910*/  LDSM.16.M88.4 R12, [R201] ;  /* 0x00000000c90c783b */ /* 0x000eaa0000000200 */
[C---:B------:R-:W-:Y:S01]  /*4920*/  HMMA.16816.F32.BF16 R40, R16.reuse, R64, R48 ;  /* 0x000000401028723c */ /* 0x040fe20000041830 */
[----:B------:R-:W4:Y:S05]  /*4930*/  LDSM.16.M88.4 R48, [R197+0x1000] ;  /* 0x00100000c530783b */ /* 0x000f2a0000000200 */
[C---:B------:R-:W-:Y:S01]  /*4940*/  HMMA.16816.F32.BF16 R44, R16.reuse, R66, R52 ;  /* 0x00000042102c723c */ /* 0x040fe20000041834 */
[----:B------:R-:W5:Y:S05]  /*4950*/  LDSM.16.M88.4 R52, [R197+0x1800] ;  /* 0x00180000c534783b */ /* 0x000f6a0000000200 */
[C---:B------:R-:W-:Y:S06]  /*4960*/  HMMA.16816.F32.BF16 R56, R16.reuse, R72, R56 ;  /* 0x000000481038723c */ /* 0x040fec0000041838 */
[C---:B------:R-:W-:Y:S01]  /*4970*/  HMMA.16816.F32.BF16 R60, R16.reuse, R74, R60 ;  /* 0x0000004a103c723c */ /* 0x040fe2000004183c */
[----:B------:R-:W-:Y:S05]  /*4980*/  LDSM.16.M88.4 R72, [R192+0xb000] ;  /* 0x00b00000c048783b */ /* 0x000fea0000000200 */
[C---:B------:R-:W-:Y:S01]  /*4990*/  HMMA.16816.F32.BF16 R64, R16.reuse, R76, R68 ;  /* 0x0000004c1040723c */ /* 0x040fe20000041844 */
[----:B------:R-:W-:Y:S05]  /*49a0*/  LDSM.16.M88.4 R68, [R192+0xa800] ;  /* 0x00a80000c044783b */ /* 0x000fea0000000200 */
        /* <DEDUP_REMOVED lines=14> */
[----:B------:R-:W-:Y:S04]  /*4a90*/  LDSM.16.M88.4 R20, [R200+0x2000] ;  /* 0x00200000c814783b */ /* 0x000fe80000000200 */
[----:B------:R-:W3:Y:S01]  /*4aa0*/  LDSM.16.M88.4 R92, [R203+0x2000] ;  /* 0x00200000cb5c783b */ /* 0x000ee20000000200 */
[C---:B--2---:R-:W-:Y:S06]  /*4ab0*/  HMMA.16816.F32.BF16 R28, R12.reuse, R96, R28 ;  /* 0x000000600c1c723c */ /* 0x044fec000004181c */
[C---:B------:R-:W-:Y:S01]  /*4ac0*/  HMMA.16816.F32.BF16 R36, R12.reuse, R98, R36 ;  /* 0x000000620c24723c */ /* 0x040fe20000041824 */
[----:B------:R-:W-:Y:S05]  /*4ad0*/  LDSM.16.M88.4 R96, [R197+0x3800] ;  /* 0x00380000c560783b */ /* 0x000fea0000000200 */
[C---:B------:R-:W-:Y:S06]  /*4ae0*/  HMMA.16816.F32.BF16 R40, R12.reuse, R24, R40 ;  /* 0x000000180c28723c */ /* 0x040fec0000041828 */
[C---:B------:R-:W-:Y:S06]  /*4af0*/  HMMA.16816.F32.BF16 R44, R12.reuse, R26, R44 ;  /* 0x0000001a0c2c723c */ /* 0x040fec000004182c */
[C---:B----4-:R-:W-:Y:S06]  /*4b00*/  HMMA.16816.F32.BF16 R56, R12.reuse, R48, R56 ;  /* 0x000000300c38723c */ /* 0x050fec0000041838 */
[C---:B------:R-:W-:Y:S01]  /*4b10*/  HMMA.16816.F32.BF16 R60, R12.reuse, R50, R60 ;  /* 0x000000320c3c723c */ /* 0x040fe2000004183c */
[----:B------:R-:W2:Y:S05]  /*4b20*/  LDSM.16.M88.4 R48, [R203+0x2800] ;  /* 0x00280000cb30783b */ /* 0x000eaa0000000200 */
[C---:B-----5:R-:W-:Y:S06]  /*4b30*/  HMMA.16816.F32.BF16 R64, R12.reuse, R52, R64 ;  /* 0x000000340c40723c */ /* 0x060fec0000041840 */
        /* <DEDUP_REMOVED lines=15> */
[C---:B---3--:R-:W-:Y:S01]  /*4c30*/  HMMA.16816.F32.BF16 R24, R20.reuse, R92, R12 ;  /* 0x0000005c1418723c */ /* 0x048fe2000004180c */
[----:B------:R-:W-:Y:S05]  /*4c40*/  LDSM.16.M88.4 R12, [R201+0x2000] ;  /* 0x00200000c90c783b */ /* 0x000fea0000000200 */
[C---:B------:R-:W-:Y:S01]  /*4c50*/  HMMA.16816.F32.BF16 R8, R20.reuse, R94, R36 ;  /* 0x0000005e1408723c */ /* 0x040fe20000041824 */
[----:B------:R-:W3:Y:S05]  /*4c60*/  LDSM.16.M88.4 R92, [R197+0x2000] ;  /* 0x00200000c55c783b */ /* 0x000eea0000000200 */
[C---:B--2---:R-:W-:Y:S06]  /*4c70*/  HMMA.16816.F32.BF16 R40, R20.reuse, R48, R40 ;  /* 0x000000301428723c */ /* 0x044fec0000041828 */
[C---:B------:R-:W-:Y:S06]  /*4c80*/  HMMA.16816.F32.BF16 R44, R20.reuse, R50, R44 ;  /* 0x00000032142c723c */ /* 0x040fec000004182c */
[C---:B----4-:R-:W-:Y:S06]  /*4c90*/  HMMA.16816.F32.BF16 R56, R20.reuse, R52, R56 ;  /* 0x000000341438723c */ /* 0x050fec0000041838 */
[C---:B------:R-:W-:Y:S06]  /*4ca0*/  HMMA.16816.F32.BF16 R60, R20.reuse, R54, R60 ;  /* 0x00000036143c723c */ /* 0x040fec000004183c */
[C---:B------:R-:W-:Y:S06]  /*4cb0*/  HMMA.16816.F32.BF16 R64, R20.reuse, R80, R64 ;  /* 0x000000501440723c */ /* 0x040fec0000041840 */
[----:B------:R-:W-:Y:S01]  /*4cc0*/  HMMA.16816.F32.BF16 R36, R20, R82, R28 ;  /* 0x000000521424723c */ /* 0x000fe2000004181c */
[----:B------:R-:W-:Y:S05]  /*4cd0*/  LDSM.16.M88.4 R80, [R197+0x3000] ;  /* 0x00300000c550783b */ /* 0x000fea0000000200 */
[C---:B-----5:R-:W-:Y:S06]  /*4ce0*/  HMMA.16816.F32.BF16 R20, R16.reuse, R88, R24 ;  /* 0x000000581014723c */ /* 0x060fec0000041818 */
[C---:B------:R-:W-:Y:S01]  /*4cf0*/  HMMA.16816.F32.BF16 R28, R16.reuse, R90, R8 ;  /* 0x0000005a101c723c */ /* 0x040fe20000041808 */
[----:B------:R-:W2:Y:S04]  /*4d00*/  LDSM.16.M88.4 R8, [R199+0x4000] ;  /* 0x00400000c708783b */ /* 0x000ea80000000200 */
[----:B------:R-:W-:Y:S01]  /*4d10*/  LDSM.16.M88.4 R88, [R192+0xc800] ;  /* 0x00c80000c058783b */ /* 0x000fe20000000200 */
[C---:B-1----:R-:W-:Y:S06]  /*4d20*/  HMMA.16816.F32.BF16 R24, R16.reuse, R76, R40 ;  /* 0x0000004c1018723c */ /* 0x042fec0000041828 */
[----:B------:R-:W-:Y:S06]  /*4d30*/  HMMA.16816.F32.BF16 R44, R16, R78, R44 ;  /* 0x0000004e102c723c */ /* 0x000fec000004182c */
[----:B---3--:R-:W-:Y:S01]  /*4d40*/  HMMA.16816.F32.BF16 R48, R12, R92, R20 ;  /* 0x0000005c0c30723c */ /* 0x008fe20000041814 */
[----:B------:R-:W1:Y:S05]  /*4d50*/  LDSM.16.M88.4 R20, [R200+0x4000] ;  /* 0x00400000c814783b */ /* 0x000e6a0000000200 */
[C---:B------:R-:W-:Y:S06]  /*4d60*/  HMMA.16816.F32.BF16 R56, R16.reuse, R72, R56 ;  /* 0x000000481038723c */ /* 0x040fec0000041838 */
[----:B------:R-:W-:Y:S01]  /*4d70*/  HMMA.16816.F32.BF16 R60, R16, R74, R60 ;  /* 0x0000004a103c723c */ /* 0x000fe2000004183c */
[----:B------:R-:W-:Y:S05]  /*4d80*/  LDSM.16.M88.4 R72, [R192+0xd800] ;  /* 0x00d80000c048783b */ /* 0x000fea0000000200 */
[----:B------:R-:W-:Y:S01]  /*4d90*/  HMMA.16816.F32.BF16 R40, R12, R94, R28 ;  /* 0x0000005e0c28723c */ /* 0x000fe2000004181c */
[----:B------:R-:W-:Y:S04]  /*4da0*/  LDSM.16.M88.4 R28, [R202+0x4000] ;  /* 0x00400000ca1c783b */ /* 0x000fe80000000200 */
[----:B------:R-:W3:Y:S01]  /*4db0*/  LDSM.16.M88.4 R92, [R198+0xc000] ;  /* 0x00c00000c65c783b */ /* 0x000ee20000000200 */
[C---:B------:R-:W-:Y:S06]  /*4dc0*/  HMMA.16816.F32.BF16 R64, R16.reuse, R84, R64 ;  /* 0x000000541040723c */ /* 0x040fec0000041840 */
[----:B------:R-:W-:Y:S06]  /*4dd0*/  HMMA.16816.F32.BF16 R52, R16, R86, R36 ;  /* 0x000000561034723c */ /* 0x000fec0000041824 */
[----:B--2---:R-:W-:Y:S06]  /*4de0*/  HMMA.16816.F32.BF16 R16, R8, R108, R48 ;  /* 0x0000006c0810723c */ /* 0x004fec0000041830 */
[C---:B------:R-:W-:Y:S06]  /*4df0*/  HMMA.16816.F32.BF16 R36, R12.reuse, R68, R24 ;  /* 0x000000440c24723c */ /* 0x040fec0000041818 */
[C---:B------:R-:W-:Y:S06]  /*4e00*/  HMMA.16816.F32.BF16 R24, R12.reuse, R70, R44 ;  /* 0x000000460c18723c */ /* 0x040fec000004182c */
[C---:B------:R-:W-:Y:S01]  /*4e10*/  HMMA.16816.F32.BF16 R44, R12.reuse, R80, R56 ;  /* 0x000000500c2c723c */ /* 0x040fe20000041838 */
[----:B------:R-:W-:Y:S05]  /*4e20*/  LDSM.16.M88.4 R56, [R203+0x5000] ;  /* 0x00500000cb38783b */ /* 0x000fea0000000200 */
[----:B------:R-:W-:Y:S01]  /*4e30*/  HMMA.16816.F32.BF16 R80, R12, R82, R60 ;  /* 0x000000520c50723c */ /* 0x000fe2000004183c */
[----:B------:R-:W2:Y:S05]  /*4e40*/  LDSM.16.M88.4 R60, [R203+0x4800] ;  /* 0x00480000cb3c783b */ /* 0x000eaa0000000200 */
[----:B------:R-:W-:Y:S01]  /*4e50*/  HMMA.16816.F32.BF16 R40, R8, R110, R40 ;  /* 0x0000006e0828723c */ /* 0x000fe20000041828 */
[----:B------:R-:W-:Y:S05]  /*4e60*/  LDSM.16.M88.4 R108, [R203+0x5800] ;  /* 0x00580000cb6c783b */ /* 0x000fea0000000200 */
[C---:B------:R-:W-:Y:S06]  /*4e70*/  HMMA.16816.F32.BF16 R84, R12.reuse, R96, R64 ;  /* 0x000000600c54723c */ /* 0x040fec0000041840 */
[----:B------:R-:W-:Y:S01]  /*4e80*/  HMMA.16816.F32.BF16 R76, R12, R98, R52 ;  /* 0x000000620c4c723c */ /* 0x000fe20000041834 */
[----:B------:R-:W-:Y:S05]  /*4e90*/  LDSM.16.M88.4 R96, [R197+0x4000] ;  /* 0x00400000c560783b */ /* 0x000fea0000000200 */
[----:B-1----:R-:W-:Y:S01]  /*4ea0*/  HMMA.16816.F32.BF16 R12, R20, R104, R16 ;  /* 0x00000068140c723c */ /* 0x002fe20000041810 */
[----:B------:R-:W1:Y:S05]  /*4eb0*/  LDSM.16.M88.4 R16, [R201+0x4000] ;  /* 0x00400000c910783b */ /* 0x000e6a0000000200 */
[C---:B------:R-:W-:Y:S06]  /*4ec0*/  HMMA.16816.F32.BF16 R68, R8.reuse, R88, R36 ;  /* 0x000000580844723c */ /* 0x040fec0000041824 */
[C---:B------:R-:W-:Y:S01]  /*4ed0*/  HMMA.16816.F32.BF16 R64, R8.reuse, R90, R24 ;  /* 0x0000005a0840723c */ /* 0x040fe20000041818 */
[----:B------:R-:W-:Y:S05]  /*4ee0*/  LDSM.16.M88.4 R88, [R203+0x6000] ;  /* 0x00600000cb58783b */ /* 0x000fea0000000200 */
[----:B------:R-:W-:Y:S06]  /*4ef0*/  HMMA.16816.F32.BF16 R52, R8, R100, R44 ;  /* 0x000000640834723c */ /* 0x000fec000004182c */
[----:B------:R-:W-:Y:S01]  /*4f00*/  HMMA.16816.F32.BF16 R36, R20, R106, R40 ;  /* 0x0000006a1424723c */ /* 0x000fe20000041828 */
[----:B------:R-:W4:Y:S05]  /*4f10*/  LDSM.16.M88.4 R104, [R198+0xc800] ;  /* 0x00c80000c668783b */ /* 0x000f2a0000000200 */
[----:B---3--:R-:W-:Y:S01]  /*4f20*/  HMMA.16816.F32.BF16 R24, R28, R92, R12 ;  /* 0x0000005c1c18723c */ /* 0x008fe2000004180c */
[----:B------:R-:W-:Y:S05]  /*4f30*/  LDSM.16.M88.4 R12, [R199+0x6000] ;  /* 0x00600000c70c783b */ /* 0x000fea0000000200 */
[----:B------:R-:W-:Y:S01]  /*4f40*/  HMMA.16816.F32.BF16 R48, R8, R102, R80 ;  /* 0x000000660830723c */ /* 0x000fe20000041850 */
[----:B------:R-:W3:Y:S05]  /*4f50*/  LDSM.16.M88.4 R100, [R192+0xe000] ;  /* 0x00e00000c064783b */ /* 0x000eea0000000200 */
[----:B--2---:R-:W-:Y:S06]  /*4f60*/  HMMA.16816.F32.BF16 R40, R20, R60, R68 ;  /* 0x0000003c1428723c */ /* 0x004fec0000041844 */
[----:B------:R-:W-:Y:S06]  /*4f70*/  HMMA.16816.F32.BF16 R80, R8, R74, R76 ;  /* 0x0000004a0850723c */ /* 0x000fec000004184c */
[C---:B------:R-:W-:Y:S06]  /*4f80*/  HMMA.16816.F32.BF16 R76, R20.reuse, R62, R64 ;  /* 0x0000003e144c723c */ /* 0x040fec0000041840 */
[----:B------:R-:W-:Y:S01]  /*4f90*/  HMMA.16816.F32.BF16 R60, R20, R56, R52 ;  /* 0x00000038143c723c */ /* 0x000fe20000041834 */
[----:B------:R-:W2:Y:S05]  /*4fa0*/  LDSM.16.M88.4 R52, [R198+0xd000] ;  /* 0x00d00000c634783b */ /* 0x000eaa0000000200 */
[----:B------:R-:W-:Y:S01]  /*4fb0*/  HMMA.16816.F32.BF16 R44, R8, R72, R84 ;  /* 0x00000048082c723c */ /* 0x000fe20000041854 */
[----:B------:R-:W5:Y:S04]  /*4fc0*/  LDSM.16.M88.4 R84, [R197+0x4800] ;  /* 0x00480000c554783b */ /* 0x000f680000000200 */
[----:B------:R-:W5:Y:S01]  /*4fd0*/  LDSM.16.M88.4 R8, [R200+0x6000] ;  /* 0x00600000c808783b */ /* 0x000f620000000200 */
[----:B------:R-:W-:Y:S03]  /*4fe0*/  HMMA.16816.F32.BF16 R36, R28, R94, R36 ;  /* 0x0000005e1c24723c */ /* 0x000fe60000041824 */
[----:B------:R-:W5:Y:S03]  /*4ff0*/  LDSM.16.M88.4 R72, [R198+0xd800] ;  /* 0x00d80000c648783b */ /* 0x000f660000000200 */
[----:B-1----:R-:W-:Y:S01]  /*5000*/  HMMA.16816.F32.BF16 R24, R16, R96, R24 ;  /* 0x000000601018723c */ /* 0x002fe20000041818 */
[----:B------:R-:W-:Y:S05]  /*5010*/  LDSM.16.M88.4 R92, [R192+0xf000] ;  /* 0x00f00000c05c783b */ /* 0x000fea0000000200 */
[----:B------:R-:W-:Y:S06]  /*5020*/  HMMA.16816.F32.BF16 R68, R20, R58, R48 ;  /* 0x0000003a1444723c */ /* 0x000fec0000041830 */
[----:B----4-:R-:W-:Y:S06]  /*5030*/  HMMA.16816.F32.BF16 R40, R28, R104, R40 ;  /* 0x000000681c28723c */ /* 0x010fec0000041828 */
[----:B------:R-:W-:Y:S01]  /*5040*/  HMMA.16816.F32.BF16 R36, R16, R98, R36 ;  /* 0x000000621024723c */ /* 0x000fe20000041824 */
[----:B------:R-:W1:Y:S05]  /*5050*/  LDSM.16.M88.4 R96, [R197+0x5000] ;  /* 0x00500000c560783b */ /* 0x000e6a0000000200 */
[----:B---3--:R-:W-:Y:S06]  /*5060*/  HMMA.16816.F32.BF16 R24, R12, R100, R24 ;  /* 0x000000640c18723c */ /* 0x008fec0000041818 */
[C---:B------:R-:W-:Y:S06]  /*5070*/  HMMA.16816.F32.BF16 R64, R20.reuse, R108, R44 ;  /* 0x0000006c1440723c */ /* 0x040fec000004182c */
[----:B------:R-:W-:Y:S01]  /*5080*/  HMMA.16816.F32.BF16 R48, R20, R110, R80 ;  /* 0x0000006e1430723c */ /* 0x000fe20000041850 */
[----:B------:R-:W-:Y:S04]  /*5090*/  LDSM.16.M88.4 R20, [R202+0x6000] ;  /* 0x00600000ca14783b */ /* 0x000fe80000000200 */
[----:B------:R-:W3:Y:S01]  /*50a0*/  LDSM.16.M88.4 R108, [R198+0xe000] ;  /* 0x00e00000c66c783b */ /* 0x000ee20000000200 */
[C---:B------:R-:W-:Y:S03]  /*50b0*/  HMMA.16816.F32.BF16 R56, R28.reuse, R106, R76 ;  /* 0x0000006a1c38723c */ /* 0x040fe6000004184c */
[----:B------:R-:W4:Y:S03]  /*50c0*/  LDSM.16.M88.4 R76, [R197+0x5800] ;  /* 0x00580000c54c783b */ /* 0x000f260000000200 */
[C---:B--2---:R-:W-:Y:S01]  /*50d0*/  HMMA.16816.F32.BF16 R60, R28.reuse, R52, R60 ;  /* 0x000000341c3c723c */ /* 0x044fe2000004183c */
[----:B------:R-:W-:Y:S05]  /*50e0*/  LDSM.16.M88.4 R104, [R197+0x6000] ;  /* 0x00600000c568783b */ /* 0x000fea0000000200 */
[----:B------:R-:W-:Y:S01]  /*50f0*/  HMMA.16816.F32.BF16 R80, R28, R54, R68 ;  /* 0x000000361c50723c */ /* 0x000fe20000041844 */
[----:B------:R-:W-:Y:S05]  /*5100*/  LDSM.16.M88.4 R68, [R192+0xf800] ;  /* 0x00f80000c044783b */ /* 0x000fea0000000200 */
[----:B-----5:R-:W-:Y:S06]  /*5110*/  HMMA.16816.F32.BF16 R52, R16, R84, R40 ;  /* 0x000000541034723c */ /* 0x020fec0000041828 */
[----:B------:R-:W-:Y:S01]  /*5120*/  HMMA.16816.F32.BF16 R44, R12, R102, R36 ;  /* 0x000000660c2c723c */ /* 0x000fe20000041824 */
[----:B------:R-:W2:Y:S05]  /*5130*/  LDSM.16.M88.4 R100, [R203+0x6800] ;  /* 0x00680000cb64783b */ /* 0x000eaa0000000200 */
[----:B------:R-:W-:Y:S01]  /*5140*/  HMMA.16816.F32.BF16 R36, R8, R88, R24 ;  /* 0x000000580824723c */ /* 0x000fe20000041818 */
[----:B------:R-:W5:Y:S05]  /*5150*/  LDSM.16.M88.4 R24, [R201+0x6000] ;  /* 0x00600000c918783b */ /* 0x000f6a0000000200 */
[C---:B------:R-:W-:Y:S06]  /*5160*/  HMMA.16816.F32.BF16 R64, R28.reuse, R72, R64 ;  /* 0x000000481c40723c */ /* 0x040fec0000041840 */
[----:B------:R-:W-:Y:S01]  /*5170*/  HMMA.16816.F32.BF16 R28, R28, R74, R48 ;  /* 0x0000004a1c1c723c */ /* 0x000fe20000041830 */
[----:B------:R-:W-:Y:S05]  /*5180*/  LDSM.16.M88.4 R72, [R203+0x7800] ;  /* 0x00780000cb48783b */ /* 0x000fea0000000200 */
[----:B------:R-:W-:Y:S01]  /*5190*/  HMMA.16816.F32.BF16 R40, R16, R86, R56 ;  /* 0x000000561028723c */ /* 0x000fe20000041838 */
[----:B------:R-:W-:Y:S05]  /*51a0*/  LDSM.16.M88.4 R84, [R203+0x7000] ;  /* 0x00700000cb54783b */ /* 0x000fea0000000200 */
[----:B------:R-:W-:Y:S06]  /*51b0*/  HMMA.16816.F32.BF16 R52, R12, R112, R52 ;  /* 0x000000700c34723c */ /* 0x000fec0000041834 */
[----:B------:R-:W-:Y:S01]  /*51c0*/  HMMA.16816.F32.BF16 R48, R8, R90, R44 ;  /* 0x0000005a0830723c */ /* 0x000fe2000004182c */
[----:B------:R-:W5:Y:S05]  /*51d0*/  LDSM.16.M88.4 R88, [R198+0xe800] ;  /* 0x00e80000c658783b */ /* 0x000f6a0000000200 */
[----:B-1----:R-:W-:Y:S06]  /*51e0*/  HMMA.16816.F32.BF16 R60, R16, R96, R60 ;  /* 0x00000060103c723c */ /* 0x002fec000004183c */
[----:B---3--:R-:W-:Y:S06]  /*51f0*/  HMMA.16816.F32.BF16 R44, R20, R108, R36 ;  /* 0x0000006c142c723c */ /* 0x008fec0000041824 */
[C---:B------:R-:W-:Y:S06]  /*5200*/  HMMA.16816.F32.BF16 R56, R16.reuse, R98, R80 ;  /* 0x000000621038723c */ /* 0x040fec0000041850 */
[C---:B----4-:R-:W-:Y:S06]  /*5210*/  HMMA.16816.F32.BF16 R64, R16.reuse, R76, R64 ;  /* 0x0000004c1040723c */ /* 0x050fec0000041840 */
[----:B------:R-:W-:Y:S01]  /*5220*/  HMMA.16816.F32.BF16 R28, R16, R78, R28 ;  /* 0x0000004e101c723c */ /* 0x000fe2000004181c */
[----:B------:R-:W1:Y:S05]  /*5230*/  LDSM.16.M88.4 R76, [R197+0x6800] ;  /* 0x00680000c54c783b */ /* 0x000e6a0000000200 */
[----:B------:R-:W-:Y:S06]  /*5240*/  HMMA.16816.F32.BF16 R16, R12, R114, R40 ;  /* 0x000000720c10723c */ /* 0x000fec0000041828 */
[----:B--2---:R-:W-:Y:S06]  /*5250*/  HMMA.16816.F32.BF16 R40, R8, R100, R52 ;  /* 0x000000640828723c */ /* 0x004fec0000041834 */
[----:B------:R-:W-:Y:S06]  /*5260*/  HMMA.16816.F32.BF16 R36, R12, R92, R60 ;  /* 0x0000005c0c24723c */ /* 0x000fec000004183c */
[----:B------:R-:W-:Y:S06]  /*5270*/  HMMA.16816.F32.BF16 R48, R20, R110, R48 ;  /* 0x0000006e1430723c */ /* 0x000fec0000041830 */
[----:B-----5:R-:W-:Y:S06]  /*5280*/  HMMA.16816.F32.BF16 R60, R24, R104, R44 ;  /* 0x00000068183c723c */ /* 0x020fec000004182c */
[C---:B------:R-:W-:Y:S06]  /*5290*/  HMMA.16816.F32.BF16 R44, R12.reuse, R94, R56 ;  /* 0x0000005e0c2c723c */ /* 0x040fec0000041838 */
[C---:B------:R-:W-:Y:S06]  /*52a0*/  HMMA.16816.F32.BF16 R56, R12.reuse, R68, R64 ;  /* 0x000000440c38723c */ /* 0x040fec0000041840 */
[----:B------:R-:W-:Y:S06]  /*52b0*/  HMMA.16816.F32.BF16 R52, R12, R70, R28 ;  /* 0x000000460c34723c */ /* 0x000fec000004181c */
[----:B------:R-:W-:Y:S01]  /*52c0*/  HMMA.16816.F32.BF16 R12, R20, R88, R40 ;  /* 0x00000058140c723c */ /* 0x000fe20000041828 */
[----:B------:R-:W2:Y:S01]  /*52d0*/  LDSM.16.M88.4 R40, [R198+0xf000] ;  /* 0x00f00000c628783b */ /* 0x000ea20000000200 */
[----:B------:R-:W-:-:S04]  /*52e0*/  FMUL.FTZ R2, R60, UR10 ;  /* 0x0000000a3c027c20 */ /* 0x000fc80008410000 */
[C---:B------:R-:W-:Y:S01]  /*52f0*/  HMMA.16816.F32.BF16 R28, R8.reuse, R102, R16 ;  /* 0x00000066081c723c */ /* 0x040fe20000041810 */
[----:B------:R3:W4:Y:S05]  /*5300*/  MUFU.TANH R71, R2 ;  /* 0x0000000200477308 */ /* 0x00072a0000002400 */
[----:B------:R-:W-:Y:S06]  /*5310*/  HMMA.16816.F32.BF16 R16, R8, R84, R36 ;  /* 0x000000540810723c */ /* 0x000fec0000041824 */
[----:B------:R-:W-:Y:S01]  /*5320*/  HMMA.16816.F32.BF16 R36, R24, R106, R48 ;  /* 0x0000006a1824723c */ /* 0x000fe20000041830 */
[----:B------:R-:W5:Y:S05]  /*5330*/  LDSM.16.M88.4 R48, [R197+0x7000] ;  /* 0x00700000c530783b */ /* 0x000f6a0000000200 */
[----:B------:R-:W-:Y:S01]  /*5340*/  HMMA.16816.F32.BF16 R44, R8, R86, R44 ;  /* 0x00000056082c723c */ /* 0x000fe2000004182c */
[----:B---3--:R-:W-:-:S04]  /*5350*/  FMUL.FTZ R2, R61, UR10 ;  /* 0x0000000a3d027c20 */ /* 0x008fc80008410000 */
[----:B------:R3:W4:Y:S01]  /*5360*/  MUFU.TANH R70, R2 ;  /* 0x0000000200467308 */ /* 0x0007220000002400 */
[----:B-1----:R-:W-:Y:S06]  /*5370*/  HMMA.16816.F32.BF16 R12, R24, R76, R12 ;  /* 0x0000004c180c723c */ /* 0x002fec000004180c */
[----:B------:R-:W-:Y:S06]  /*5380*/  HMMA.16816.F32.BF16 R56, R8, R72, R56 ;  /* 0x000000480838723c */ /* 0x000fec0000041838 */
[----:B------:R-:W-:Y:S01]  /*5390*/  HMMA.16816.F32.BF16 R28, R20, R90, R28 ;  /* 0x0000005a141c723c */ /* 0x000fe2000004181c */
[----:B---3--:R-:W-:-:S05]  /*53a0*/  FMUL.FTZ R2, R62, UR10 ;  /* 0x0000000a3e027c20 */ /* 0x008fca0008410000 */
[----:B------:R-:W-:Y:S01]  /*53b0*/  HMMA.16816.F32.BF16 R52, R8, R74, R52 ;  /* 0x0000004a0834723c */ /* 0x000fe20000041834 */
[----:B------:R1:W3:Y:S05]  /*53c0*/  MUFU.TANH R35, R2 ;  /* 0x0000000200237308 */ /* 0x0002ea0000002400 */
[C---:B--2---:R-:W-:Y:S01]  /*53d0*/  HMMA.16816.F32.BF16 R8, R20.reuse, R40, R16 ;  /* 0x000000281408723c */ /* 0x044fe20000041810 */
[----:B------:R-:W-:Y:S05]  /*53e0*/  LDSM.16.M88.4 R16, [R197+0x7800] ;  /* 0x00780000c510783b */ /* 0x000fea0000000200 */
[----:B------:R-:W-:Y:S01]  /*53f0*/  HMMA.16816.F32.BF16 R44, R20, R42, R44 ;  /* 0x0000002a142c723c */ /* 0x000fe2000004182c */
[----:B------:R-:W2:Y:S01]  /*5400*/  LDSM.16.M88.4 R40, [R198+0xf800] ;  /* 0x00f80000c628783b */ /* 0x000ea20000000200 */
[----:B------:R-:W-:-:S04]  /*5410*/  DEPBAR.LE SB0, 0x0 ;  /* 0x000080000000791a */ /* 0x000fc80000000000 */
[----:B------:R-:W-:Y:S01]  /*5420*/  HMMA.16816.F32.BF16 R28, R24, R78, R28 ;  /* 0x0000004e181c723c */ /* 0x000fe2000004181c */
[----:B-1----:R-:W-:-:S04]  /*5430*/  FMUL.FTZ R2, R63, UR10 ;  /* 0x0000000a3f027c20 */ /* 0x002fc80008410000 */
[----:B------:R1:W3:Y:S02]  /*5440*/  MUFU.TANH R69, R2 ;  /* 0x0000000200457308 */ /* 0x0002e40000002400 */
[----:B-1----:R-:W-:-:S06]  /*5450*/  FMUL.FTZ R2, R36, UR10 ;  /* 0x0000000a24027c20 */ /* 0x002fcc0008410000 */
[----:B------:R1:W-:Y:S02]  /*5460*/  MUFU.TANH R68, R2 ;  /* 0x0000000200447308 */ /* 0x0003e40000002400 */
[----:B-1----:R-:W-:-:S06]  /*5470*/  FMUL.FTZ R2, R37, UR10 ;  /* 0x0000000a25027c20 */ /* 0x002fcc0008410000 */
[----:B------:R1:W-:Y:S02]  /*5480*/  MUFU.TANH R67, R2 ;  /* 0x0000000200437308 */ /* 0x0003e40000002400 */
[----:B-1----:R-:W-:-:S06]  /*5490*/  FMUL.FTZ R2, R38, UR10 ;  /* 0x0000000a26027c20 */ /* 0x002fcc0008410000 */
[----:B------:R1:W-:Y:S02]  /*54a0*/  MUFU.TANH R65, R2 ;  /* 0x0000000200417308 */ /* 0x0003e40000002400 */
[----:B-1----:R-:W-:Y:S02]  /*54b0*/  IMAD.IADD R2, R119, 0x1, -R3 ;  /* 0x0000000177027824 */ /* 0x002fe400078e0a03 */
[----:B------:R-:W-:Y:S01]  /*54c0*/  FMUL.FTZ R3, R39, UR10 ;  /* 0x0000000a27037c20 */ /* 0x000fe20008410000 */
[----:B------:R-:W-:Y:S01]  /*54d0*/  IMAD.SHL.U32 R119, R119, 0x2, RZ ;  /* 0x0000000277777824 */ /* 0x000fe200078e00ff */
[----:B-----5:R-:W-:Y:S01]  /*54e0*/  HMMA.16816.F32.BF16 R36, R24, R48, R8 ;  /* 0x000000301824723c */ /* 0x020fe20000041808 */
[----:B------:R-:W-:Y:S01]  /*54f0*/  SHF.R.S32.HI R6, RZ, 0x1f, R2 ;  /* 0x0000001fff067819 */ /* 0x000fe20000011402 */
[----:B------:R1:W5:Y:S02]  /*5500*/  MUFU.TANH R66, R3 ;  /* 0x0000000300427308 */ /* 0x0003640000002400 */
[----:B------:R-:W-:-:S02]  /*5510*/  LOP3.LUT R125, R119, 0x6, RZ, 0xc0, !PT ;  /* 0x00000006777d7812 */ /* 0x000fc400078ec0ff */
[----:B------:R-:W-:Y:S01]  /*5520*/  LEA.HI R2, R6, R2, RZ, 0x2 ;  /* 0x0000000206027211 */ /* 0x000fe200078f10ff */
[----:B------:R-:W-:Y:S02]  /*5530*/  IMAD.U32 R9, RZ, RZ, UR7 ;  /* 0x00000007ff097e24 */ /* 0x000fe4000f8e00ff */
[----:B------:R-:W-:Y:S01]  /*5540*/  FMUL.FTZ R11, R15, UR10 ;  /* 0x0000000a0f0b7c20 */ /* 0x000fe20008410000 */
[----:B------:R-:W-:Y:S01]  /*5550*/  IMAD.U32 R10, RZ, RZ, UR30 ;  /* 0x0000001eff0a7e24 */ /* 0x000fe2000f8e00ff */
[----:B------:R-:W-:Y:S02]  /*5560*/  SHF.R.S32.HI R2, RZ, 0x2, R2 ;  /* 0x00000002ff027819 */ /* 0x000fe40000011402 */
[----:B------:R2:W-:Y:S03]  /*5570*/  MUFU.TANH R62, R11 ;  /* 0x0000000b003e7308 */ /* 0x0005e60000002400 */
[----:B------:R-:W-:-:S02]  /*5580*/  IMAD.IADD R7, R2, 0x1, R7 ;  /* 0x0000000102077824 */ /* 0x000fc400078e0207 */
[----:B------:R-:W-:Y:S02]  /*5590*/  IMAD.U32 R2, RZ, RZ, UR18 ;  /* 0x00000012ff027e24 */ /* 0x000fe4000f8e00ff */
[C---:B------:R-:W-:Y:S02]  /*55a0*/  VIADD R8, R7.reuse, 0x8 ;  /* 0x0000000807087836 */ /* 0x040fe40000000000 */
[----:B-1----:R-:W-:Y:S01]  /*55b0*/  FMUL.FTZ R3, R12, UR10 ;  /* 0x0000000a0c037c20 */ /* 0x002fe20008410000 */
[----:B------:R-:W-:Y:S01]  /*55c0*/  IMAD R2, R2, 0x40, R125 ;  /* 0x0000004002027824 */ /* 0x000fe200078e027d */
[----:B------:R-:W-:Y:S01]  /*55d0*/  VIADDMNMX R223, R7, UR6, R10, PT ;  /* 0x0000000607df7c46 */ /* 0x000fe2000b80010a */
[----:B------:R-:W-:Y:S01]  /*55e0*/  FMUL.FTZ R12, R30, UR10 ;  /* 0x0000000a1e0c7c20 */ /* 0x000fe20008410000 */
[----:B------:R1:W-:Y:S01]  /*55f0*/  MUFU.TANH R64, R3 ;  /* 0x0000000300407308 */ /* 0x0003e20000002400 */
[----:B------:R-:W-:Y:S01]  /*5600*/  IADD3 R9, R8, UR21, R9 ;  /* 0x0000001508097c10 */ /* 0x000fe2000fffe009 */
[----:B------:R-:W-:Y:S01]  /*5610*/  VIADD R6, R2, 0x1 ;  /* 0x0000000102067836 */ /* 0x000fe20000000000 */
[----:B------:R-:W-:Y:S01]  /*5620*/  VIADDMNMX R220, R8, UR22, RZ, !PT ;  /* 0x0000001608dc7c46 */ /* 0x000fe2000f8001ff */
[----:B------:R-:W-:Y:S01]  /*5630*/  FMUL.FTZ R39, R39, UR10 ;  /* 0x0000000a27277c20 */ /* 0x000fe20008410000 */
[----:B------:R-:W-:-:S02]  /*5640*/  VIMNMX R222, R9, UR30, PT ;  /* 0x0000001e09de7c48 */ /* 0x000fc4000bfe0100 */
[C---:B--2---:R-:W-:Y:S01]  /*5650*/  HMMA.16816.F32.BF16 R8, R20.reuse, R40, R56 ;  /* 0x000000281408723c */ /* 0x044fe20000041838 */
[----:B------:R-:W-:Y:S01]  /*5660*/  VIADDMNMX R221, R7, UR22, RZ, !PT ;  /* 0x0000001607dd7c46 */ /* 0x000fe2000f8001ff */
[----:B------:R-:W-:Y:S01]  /*5670*/  FMUL.FTZ R7, R28, UR10 ;  /* 0x0000000a1c077c20 */ /* 0x000fe20008410000 */
[-C--:B------:R-:W-:Y:S01]  /*5680*/  ISETP.GE.AND P2, PT, R6, R223.reuse, PT ;  /* 0x000000df0600720c */ /* 0x080fe20003f46270 */
[----:B------:R-:W-:Y:S01]  /*5690*/  MUFU.TANH R39, R39 ;  /* 0x0000002700277308 */ /* 0x000fe20000002400 */
[----:B------:R-:W-:Y:S01]  /*56a0*/  ISETP.GE.AND P1, PT, R2, R223, PT ;  /* 0x000000df0200720c */ /* 0x000fe20003f26270 */
[----:B------:R-:W-:Y:S01]  /*56b0*/  HMMA.16816.F32.BF16 R20, R20, R42, R52 ;  /* 0x0000002a1414723c */ /* 0x000fe20000041834 */
[----:B------:R-:W-:Y:S01]  /*56c0*/  BAR.SYNC.DEFER_BLOCKING 0x0 ;  /* 0x0000000000007b1d */ /* 0x000fe20000010000 */
[C---:B------:R-:W-:Y:S01]  /*56d0*/  ISETP.GE.AND P4, PT, R6.reuse, R222, PT ;  /* 0x000000de0600720c */ /* 0x040fe20003f86270 */
[----:B-1----:R-:W-:Y:S01]  /*56e0*/  FMUL.FTZ R3, R13, UR10 ;  /* 0x0000000a0d037c20 */ /* 0x002fe20008410000 */
[----:B------:R-:W-:-:S02]  /*56f0*/  ISETP.LT.OR P2, PT, R6, R221, P2 ;  /* 0x000000dd0600720c */ /* 0x000fc40001741670 */
[C---:B------:R-:W-:Y:S01]  /*5700*/  ISETP.LT.OR P1, PT, R2.reuse, R221, P1 ;  /* 0x000000dd0200720c */ /* 0x040fe20000f21670 */
[----:B------:R1:W2:Y:S01]  /*5710*/  MUFU.TANH R63, R3 ;  /* 0x00000003003f7308 */ /* 0x0002a20000002400 */
[----:B------:R-:W-:Y:S02]  /*5720*/  ISETP.GE.AND P3, PT, R2, R222, PT ;  /* 0x000000de0200720c */ /* 0x000fe40003f66270 */
[-C--:B------:R-:W-:Y:S01]  /*5730*/  ISETP.LT.OR P4, PT, R6, R220.reuse, P4 ;  /* 0x000000dc0600720c */ /* 0x080fe20002781670 */
[----:B------:R-:W-:Y:S01]  /*5740*/  VIADD R6, R2, 0x9 ;  /* 0x0000000902067836 */ /* 0x000fe20000000000 */
[----:B----4-:R-:W-:Y:S02]  /*5750*/  FSEL R41, R71, -INF , !P1 ;  /* 0xff80000047297808 */ /* 0x010fe40004800000 */
[----:B------:R-:W-:Y:S01]  /*5760*/  FSEL R48, R70, -INF , !P2 ;  /* 0xff80000046307808 */ /* 0x000fe20005000000 */
[----:B------:R4:W-:Y:S01]  /*5770*/  MUFU.TANH R61, R7 ;  /* 0x00000007003d7308 */ /* 0x0009e20000002400 */
[----:B------:R-:W-:-:S02]  /*5780*/  ISETP.LT.OR P3, PT, R2, R220, P3 ;  /* 0x000000dc0200720c */ /* 0x000fc40001f61670 */
[----:B------:R-:W-:Y:S01]  /*5790*/  HMMA.16816.F32.BF16 R8, R24, R16, R8 ;  /* 0x000000101808723c */ /* 0x000fe20000041808 */
[C---:B------:R-:W-:Y:S02]  /*57a0*/  ISETP.GE.AND P6, PT, R6.reuse, R223, PT ;  /* 0x000000df0600720c */ /* 0x040fe40003fc6270 */
[----:B---3--:R-:W-:Y:S02]  /*57b0*/  FSEL R49, R35, -INF , !P3 ;  /* 0xff80000023317808 */ /* 0x008fe40005800000 */
[----:B------:R-:W-:Y:S01]  /*57c0*/  ISETP.GE.AND P3, PT, R6, R222, PT ;  /* 0x000000de0600720c */ /* 0x000fe20003f66270 */
[----:B-1----:R-:W-:Y:S01]  /*57d0*/  FMUL.FTZ R3, R14, UR10 ;  /* 0x0000000a0e037c20 */ /* 0x002fe20008410000 */
[C---:B------:R-:W-:Y:S02]  /*57e0*/  ISETP.LT.OR P6, PT, R6.reuse, R221, P6 ;  /* 0x000000dd0600720c */ /* 0x040fe400037c1670 */
[----:B------:R-:W-:Y:S01]  /*57f0*/  ISETP.LT.OR P3, PT, R6, R220, P3 ;  /* 0x000000dc0600720c */ /* 0x000fe20001f61670 */
[----:B------:R1:W-:Y:S01]  /*5800*/  MUFU.TANH R60, R3 ;  /* 0x00000003003c7308 */ /* 0x0003e20000002400 */
[----:B------:R-:W-:Y:S01]  /*5810*/  VIADD R6, R2, 0x11 ;  /* 0x0000001102067836 */ /* 0x000fe20000000000 */
[----:B------:R-:W-:Y:S01]  /*5820*/  FSEL R40, R69, -INF , !P4 ;  /* 0xff80000045287808 */ /* 0x000fe20006000000 */
[----:B----4-:R-:W-:Y:S01]  /*5830*/  FMUL.FTZ R7, R31, UR10 ;  /* 0x0000000a1f077c20 */ /* 0x010fe20008410000 */
[----:B-----5:R-:W-:-:S02]  /*5840*/  FSEL R42, R66, -INF , !P3 ;  /* 0xff800000422a7808 */ /* 0x020fc40005800000 */
[C---:B------:R-:W-:Y:S02]  /*5850*/  ISETP.GE.AND P4, PT, R6.reuse, R223, PT ;  /* 0x000000df0600720c */ /* 0x040fe40003f86270 */
[----:B------:R3:W-:Y:S02]  /*5860*/  MUFU.TANH R31, R12 ;  /* 0x0000000c001f7308 */ /* 0x0007e40000002400 */
[----:B------:R-:W-:-:S04]  /*5870*/  ISETP.LT.OR P4, PT, R6, R221, P4 ;  /* 0x000000dd0600720c */ /* 0x000fc80002781670 */
[----:B------:R-:W-:Y:S01]  /*5880*/  FMUL.FTZ R8, R8, UR10 ;  /* 0x0000000a08087c20 */ /* 0x000fe20008410000 */
[----:B------:R-:W-:Y:S01]  /*5890*/  FMUL.FTZ R10, R10, UR10 ;  /* 0x0000000a0a0a7c20 */ /* 0x000fe20008410000 */
[----:B--2---:R-:W-:Y:S01]  /*58a0*/  FSEL R63, R63, -INF , !P4 ;  /* 0xff8000003f3f7808 */ /* 0x004fe20006000000 */
[----:B------:R2:W-:Y:S01]  /*58b0*/  MUFU.TANH R35, R7 ;  /* 0x0000000700237308 */ /* 0x0005e20000002400 */
[----:B-1----:R-:W-:Y:S02]  /*58c0*/  VIADD R3, R2, 0x8 ;  /* 0x0000000802037836 */ /* 0x002fe40000000000 */
[----:B------:R-:W-:Y:S01]  /*58d0*/  FMUL.FTZ R11, R11, UR10 ;  /* 0x0000000a0b0b7c20 */ /* 0x000fe20008410000 */
[----:B------:R-:W-:Y:S02]  /*58e0*/  FMUL.FTZ R9, R9, UR10 ;  /* 0x0000000a09097c20 */ /* 0x000fe40008410000 */
[C---:B------:R-:W-:Y:S02]  /*58f0*/  ISETP.GE.AND P5, PT, R3.reuse, R223, PT ;  /* 0x000000df0300720c */ /* 0x040fe40003fa6270 */
[C---:B------:R-:W-:Y:S01]  /*5900*/  ISETP.GE.AND P0, PT, R3.reuse, R222, PT ;  /* 0x000000de0300720c */ /* 0x040fe20003f06270 */
[----:B---3--:R-:W-:Y:S01]  /*5910*/  HMMA.16816.F32.BF16 R12, R24, R50, R44 ;  /* 0x00000032180c723c */ /* 0x008fe2000004182c */
[C---:B------:R-:W-:Y:S01]  /*5920*/  ISETP.LT.OR P5, PT, R3.reuse, R221, P5 ;  /* 0x000000dd0300720c */ /* 0x040fe20002fa1670 */
[----:B------:R-:W-:Y:S01]  /*5930*/  MUFU.TANH R8, R8 ;  /* 0x0000000800087308 */ /* 0x000fe20000002400 */
[----:B------:R-:W-:Y:S01]  /*5940*/  ISETP.LT.OR P0, PT, R3, R220, P0 ;  /* 0x000000dc0300720c */ /* 0x000fe20000701670 */
[----:B------:R-:W-:-:S02]  /*5950*/  FMUL.FTZ R3, R29, UR10 ;  /* 0x0000000a1d037c20 */ /* 0x000fc40008410000 */
[----:B------:R-:W-:Y:S01]  /*5960*/  HMMA.16816.F32.BF16 R24, R24, R18, R20 ;  /* 0x000000121818723c */ /* 0x000fe20000041814 */
[----:B------:R-:W-:Y:S01]  /*5970*/  FSEL R44, R65, -INF , !P0 ;  /* 0xff800000412c7808 */ /* 0x000fe20004000000 */
[----:B--2---:R-:W-:Y:S01]  /*5980*/  FMUL.FTZ R7, R37, UR10 ;  /* 0x0000000a25077c20 */ /* 0x004fe20008410000 */
[----:B------:R-:W-:Y:S01]  /*5990*/  FSEL R37, R68, -INF , !P5 ;  /* 0xff80000044257808 */ /* 0x000fe20006800000 */
[----:B------:R1:W2:Y:S01]  /*59a0*/  MUFU.TANH R34, R3 ;  /* 0x0000000300227308 */ /* 0x0002a20000002400 */
[----:B------:R-:W-:-:S04]  /*59b0*/  ISETP.GE.AND P0, PT, R6, R222, PT ;  /* 0x000000de0600720c */ /* 0x000fc80003f06270 */
[----:B------:R-:W-:Y:S01]  /*59c0*/  ISETP.LT.OR P0, PT, R6, R220, P0 ;  /* 0x000000dc0600720c */ /* 0x000fe20000701670 */
[----:B------:R-:W-:Y:S02]  /*59d0*/  VIADD R6, R2, 0x19 ;  /* 0x0000001902067836 */ /* 0x000fe40000000000 */
[----:B------:R3:W4:Y:S01]  /*59e0*/  MUFU.TANH R29, R7 ;  /* 0x00000007001d7308 */ /* 0x0007220000002400 */
[----:B------:R-:W-:Y:S02]  /*59f0*/  FSEL R53, R62, -INF , !P0 ;  /* 0xff8000003e357808 */ /* 0x000fe40004000000 */
[----:B------:R-:W-:-:S03]  /*5a00*/  ISETP.GE.AND P3, PT, R6, R223, PT ;  /* 0x000000df0600720c */ /* 0x000fc60003f66270 */
[----:B------:R-:W-:Y:S01]  /*5a10*/  FMUL.FTZ R14, R14, UR10 ;  /* 0x0000000a0e0e7c20 */ /* 0x000fe20008410000 */
[----:B------:R-:W-:Y:S01]  /*5a20*/  ISETP.LT.OR P3, PT, R6, R221, P3 ;  /* 0x000000dd0600720c */ /* 0x000fe20001f61670 */
[----:B------:R-:W-:Y:S01]  /*5a30*/  FMUL.FTZ R12, R12, UR10 ;  /* 0x0000000a0c0c7c20 */ /* 0x000fe20008410000 */
[----:B-1----:R-:W-:Y:S02]  /*5a40*/  VIADD R3, R2, 0x10 ;  /* 0x0000001002037836 */ /* 0x002fe40000000000 */
[----:B------:R-:W-:Y:S01]  /*5a50*/  FMUL.FTZ R13, R13, UR10 ;  /* 0x0000000a0d0d7c20 */ /* 0x000fe20008410000 */
[----:B--2---:R-:W-:Y:S01]  /*5a60*/  FSEL R52, R34, -INF , !P3 ;  /* 0xff80000022347808 */ /* 0x004fe20005800000 */
[----:B------:R-:W-:Y:S01]  /*5a70*/  MUFU.TANH R14, R14 ;  /* 0x0000000e000e7308 */ /* 0x000fe20000002400 */
[----:B------:R-:W-:Y:S01]  /*5a80*/  FMUL.FTZ R25, R25, UR10 ;  /* 0x0000000a19197c20 */ /* 0x000fe20008410000 */
[----:B------:R-:W-:Y:S01]  /*5a90*/  ISETP.GE.AND P1, PT, R3, R223, PT ;  /* 0x000000df0300720c */ /* 0x000fe20003f26270 */
[----:B------:R-:W-:Y:S01]  /*5aa0*/  FMUL.FTZ R27, R27, UR10 ;  /* 0x0000000a1b1b7c20 */ /* 0x000fe20008410000 */
[C---:B------:R-:W-:Y:S01]  /*5ab0*/  ISETP.GE.AND P2, PT, R3.reuse, R222, PT ;  /* 0x000000de0300720c */ /* 0x040fe20003f46270 */
[----:B---3--:R-:W-:Y:S01]  /*5ac0*/  FMUL.FTZ R7, R38, UR10 ;  /* 0x0000000a26077c20 */ /* 0x008fe20008410000 */
[C---:B------:R-:W-:Y:S01]  /*5ad0*/  ISETP.LT.OR P1, PT, R3.reuse, R221, P1 ;  /* 0x000000dd0300720c */ /* 0x040fe20000f21670 */
[----:B------:R-:W-:Y:S01]  /*5ae0*/  FMUL.FTZ R24, R24, UR10 ;  /* 0x0000000a18187c20 */ /* 0x000fe20008410000 */
[----:B------:R-:W-:Y:S01]  /*5af0*/  ISETP.LT.OR P2, PT, R3, R220, P2 ;  /* 0x000000dc0300720c */ /* 0x000fe20001741670 */
[----:B------:R-:W-:Y:S01]  /*5b00*/  FMUL.FTZ R3, R36, UR10 ;  /* 0x0000000a24037c20 */ /* 0x000fe20008410000 */
[----:B------:R-:W-:Y:S01]  /*5b10*/  FSEL R36, R67, -INF , !P6 ;  /* 0xff80000043247808 */ /* 0x000fe20007000000 */
[----:B------:R1:W-:Y:S01]  /*5b20*/  MUFU.TANH R28, R7 ;  /* 0x00000007001c7308 */ /* 0x0003e20000002400 */
[----:B------:R-:W-:Y:S01]  /*5b30*/  FSEL R50, R64, -INF , !P1 ;  /* 0xff80000040327808 */ /* 0x000fe20004800000 */
[----:B------:R-:W-:Y:S01]  /*5b40*/  FMUL.FTZ R26, R26, UR10 ;  /* 0x0000000a1a1a7c20 */ /* 0x000fe20008410000 */
[----:B------:R-:W-:-:S02]  /*5b50*/  FSEL R60, R60, -INF , !P2 ;  /* 0xff8000003c3c7808 */ /* 0x000fc40005000000 */
[----:B------:R-:W-:-:S03]  /*5b60*/  ISETP.GE.AND P2, PT, R6, R222, PT ;  /* 0x000000de0600720c */ /* 0x000fc60003f46270 */
[----:B------:R2:W3:Y:S01]  /*5b70*/  MUFU.TANH R30, R3 ;  /* 0x00000003001e7308 */ /* 0x0004e20000002400 */
[----:B------:R-:W-:Y:S01]  /*5b80*/  ISETP.LT.OR P2, PT, R6, R220, P2 ;  /* 0x000000dc0600720c */ /* 0x000fe20001741670 */
[----:B------:R-:W-:-:S03]  /*5b90*/  VIADD R6, R2, 0x21 ;  /* 0x0000002102067836 */ /* 0x000fc60000000000 */
[----:B------:R-:W-:Y:S02]  /*5ba0*/  FSEL R54, R35, -INF , !P2 ;  /* 0xff80000023367808 */ /* 0x000fe40005000000 */
[C---:B------:R-:W-:Y:S01]  /*5bb0*/  ISETP.GE.AND P0, PT, R6.reuse, R223, PT ;  /* 0x000000df0600720c */ /* 0x040fe20003f06270 */
[----:B------:R-:W-:Y:S01]  /*5bc0*/  MUFU.TANH R10, R10 ;  /* 0x0000000a000a7308 */ /* 0x000fe20000002400 */
[----:B-1----:R-:W-:Y:S02]  /*5bd0*/  FMUL.FTZ R7, R15, UR10 ;  /* 0x0000000a0f077c20 */ /* 0x002fe40008410000 */
[----:B------:R-:W-:-:S04]  /*5be0*/  ISETP.LT.OR P0, PT, R6, R221, P0 ;  /* 0x000000dd0600720c */ /* 0x000fc80000701670 */
[----:B----4-:R-:W-:Y:S01]  /*5bf0*/  FSEL R135, R29, -INF , !P0 ;  /* 0xff8000001d877808 */ /* 0x010fe20004000000 */
[----:B------:R-:W1:Y:S01]  /*5c00*/  MUFU.TANH R7, R7 ;  /* 0x0000000700077308 */ /* 0x000e620000002400 */
[----:B--2---:R-:W-:-:S05]  /*5c10*/  VIADD R3, R2, 0x18 ;  /* 0x0000001802037836 */ /* 0x004fca0000000000 */
[C---:B------:R-:W-:Y:S02]  /*5c20*/  ISETP.GE.AND P5, PT, R3.reuse, R223, PT ;  /* 0x000000df0300720c */ /* 0x040fe40003fa6270 */
[C---:B------:R-:W-:Y:S01]  /*5c30*/  ISETP.GE.AND P6, PT, R3.reuse, R222, PT ;  /* 0x000000de0300720c */ /* 0x040fe20003fc6270 */
[----:B------:R-:W2:Y:S01]  /*5c40*/  MUFU.TANH R12, R12 ;  /* 0x0000000c000c7308 */ /* 0x000ea20000002400 */
[C---:B------:R-:W-:Y:S02]  /*5c50*/  ISETP.LT.OR P5, PT, R3.reuse, R221, P5 ;  /* 0x000000dd0300720c */ /* 0x040fe40002fa1670 */
[----:B------:R-:W-:Y:S01]  /*5c60*/  ISETP.LT.OR P6, PT, R3, R220, P6 ;  /* 0x000000dc0300720c */ /* 0x000fe200037c1670 */
[----:B------:R-:W-:Y:S01]  /*5c70*/  VIADD R3, R2, 0x20 ;  /* 0x0000002002037836 */ /* 0x000fe20000000000 */
[----:B------:R-:W-:Y:S02]  /*5c80*/  FSEL R61, R61, -INF , !P5 ;  /* 0xff8000003d3d7808 */ /* 0x000fe40006800000 */
[----:B------:R-:W-:Y:S01]  /*5c90*/  FSEL R55, R31, -INF , !P6 ;  /* 0xff8000001f377808 */ /* 0x000fe20007000000 */
[----:B------:R-:W4:Y:S01]  /*5ca0*/  MUFU.TANH R13, R13 ;  /* 0x0000000d000d7308 */ /* 0x000f220000002400 */
[----:B------:R-:W-:-:S02]  /*5cb0*/  ISETP.GE.AND P1, PT, R3, R223, PT ;  /* 0x000000df0300720c */ /* 0x000fc40003f26270 */
[C---:B------:R-:W-:Y:S02]  /*5cc0*/  ISETP.GE.AND P4, PT, R3.reuse, R222, PT ;  /* 0x000000de0300720c */ /* 0x040fe40003f86270 */
[C---:B------:R-:W-:Y:S02]  /*5cd0*/  ISETP.LT.OR P1, PT, R3.reuse, R221, P1 ;  /* 0x000000dd0300720c */ /* 0x040fe40000f21670 */
[----:B------:R-:W-:Y:S01]  /*5ce0*/  ISETP.LT.OR P4, PT, R3, R220, P4 ;  /* 0x000000dc0300720c */ /* 0x000fe20002781670 */
[----:B------:R-:W-:Y:S01]  /*5cf0*/  VIADD R3, R2, 0x28 ;  /* 0x0000002802037836 */ /* 0x000fe20000000000 */
[----:B------:R-:W-:Y:S01]  /*5d00*/  ISETP.GE.AND P6, PT, R6, R222, PT ;  /* 0x000000de0600720c */ /* 0x000fe20003fc6270 */
[----:B------:R-:W-:Y:S01]  /*5d10*/  MUFU.TANH R11, R11 ;  /* 0x0000000b000b7308 */ /* 0x000fe20000002400 */
[----:B---3--:R-:W-:Y:S02]  /*5d20*/  FSEL R133, R30, -INF , !P1 ;  /* 0xff8000001e857808 */ /* 0x008fe40004800000 */
[----:B------:R-:W-:-:S02]  /*5d30*/  ISETP.GE.AND P5, PT, R3, R223, PT ;  /* 0x000000df0300720c */ /* 0x000fc40003fa6270 */
[C---:B------:R-:W-:Y:S02]  /*5d40*/  ISETP.GE.AND P3, PT, R3.reuse, R222, PT ;  /* 0x000000de0300720c */ /* 0x040fe40003f66270 */
[-C--:B------:R-:W-:Y:S01]  /*5d50*/  ISETP.LT.OR P6, PT, R6, R220.reuse, P6 ;  /* 0x000000dc0600720c */ /* 0x080fe200037c1670 */
[C---:B------:R-:W-:Y:S01]  /*5d60*/  VIADD R6, R2.reuse, 0x29 ;  /* 0x0000002902067836 */ /* 0x040fe20000000000 */
[C---:B------:R-:W-:Y:S01]  /*5d70*/  ISETP.LT.OR P5, PT, R3.reuse, R221, P5 ;  /* 0x000000dd0300720c */ /* 0x040fe20002fa1670 */
[----:B------:R-:W3:Y:S01]  /*5d80*/  MUFU.TANH R25, R25 ;  /* 0x0000001900197308 */ /* 0x000ee20000002400 */
[----:B------:R-:W-:Y:S01]  /*5d90*/  ISETP.LT.OR P3, PT, R3, R220, P3 ;  /* 0x000000dc0300720c */ /* 0x000fe20001f61670 */
[----:B------:R-:W-:Y:S01]  /*5da0*/  VIADD R3, R2, 0x30 ;  /* 0x0000003002037836 */ /* 0x000fe20000000000 */
[----:B------:R-:W-:Y:S02]  /*5db0*/  FSEL R186, R28, -INF , !P4 ;  /* 0xff8000001cba7808 */ /* 0x000fe40006000000 */
[----:B------:R-:W-:-:S02]  /*5dc0*/  ISETP.GE.AND P2, PT, R6, R223, PT ;  /* 0x000000df0600720c */ /* 0x000fc40003f46270 */
[C---:B------:R-:W-:Y:S01]  /*5dd0*/  ISETP.GE.AND P1, PT, R3.reuse, R223, PT ;  /* 0x000000df0300720c */ /* 0x040fe20003f26270 */
[----:B------:R-:W-:Y:S01]  /*5de0*/  MUFU.TANH R27, R27 ;  /* 0x0000001b001b7308 */ /* 0x000fe20000002400 */
[CC--:B------:R-:W-:Y:S02]  /*5df0*/  ISETP.GE.AND P4, PT, R6.reuse, R222.reuse, PT ;  /* 0x000000de0600720c */ /* 0x0c0fe40003f86270 */
[C---:B------:R-:W-:Y:S02]  /*5e00*/  ISETP.GE.AND P0, PT, R3.reuse, R222, PT ;  /* 0x000000de0300720c */ /* 0x040fe40003f06270 */
[CC--:B------:R-:W-:Y:S02]  /*5e10*/  ISETP.LT.OR P2, PT, R6.reuse, R221.reuse, P2 ;  /* 0x000000dd0600720c */ /* 0x0c0fe40001741670 */
[-C--:B------:R-:W-:Y:S01]  /*5e20*/  ISETP.LT.OR P4, PT, R6, R220.reuse, P4 ;  /* 0x000000dc0600720c */ /* 0x080fe20002781670 */
[C---:B------:R-:W-:Y:S01]  /*5e30*/  VIADD R6, R2.reuse, 0x31 ;  /* 0x0000003102067836 */ /* 0x040fe20000000000 */
[C---:B------:R-:W-:Y:S01]  /*5e40*/  ISETP.LT.OR P1, PT, R3.reuse, R221, P1 ;  /* 0x000000dd0300720c */ /* 0x040fe20000f21670 */
[----:B------:R-:W-:Y:S01]  /*5e50*/  MUFU.TANH R9, R9 ;  /* 0x0000000900097308 */ /* 0x000fe20000002400 */
[----:B------:R-:W-:Y:S01]  /*5e60*/  ISETP.LT.OR P0, PT, R3, R220, P0 ;  /* 0x000000dc0300720c */ /* 0x000fe20000701670 */
[C---:B------:R-:W-:Y:S01]  /*5e70*/  VIADD R3, R2.reuse, 0x38 ;  /* 0x0000003802037836 */ /* 0x040fe20000000000 */
[----:B-1----:R-:W-:Y:S01]  /*5e80*/  FSEL R250, R7, -INF , !P4 ;  /* 0xff80000007fa7808 */ /* 0x002fe20006000000 */
[----:B------:R-:W-:Y:S01]  /*5e90*/  VIADD R2, R2, 0x39 ;  /* 0x0000003902027836 */ /* 0x000fe20000000000 */
[----:B------:R-:W-:-:S02]  /*5ea0*/  FSEL R251, R8, -INF , !P1 ;  /* 0xff80000008fb7808 */ /* 0x000fc40004800000 */
[----:B------:R-:W-:Y:S01]  /*5eb0*/  FSEL R187, R14, -INF , !P3 ;  /* 0xff8000000ebb7808 */ /* 0x000fe20005800000 */
[----:B------:R-:W1:Y:S01]  /*5ec0*/  MUFU.TANH R24, R24 ;  /* 0x0000001800187308 */ /* 0x000e620000002400 */
[C---:B------:R-:W-:Y:S02]  /*5ed0*/  ISETP.GE.AND P4, PT, R2.reuse, R223, PT ;  /* 0x000000df0200720c */ /* 0x040fe40003f86270 */
[-C--:B------:R-:W-:Y:S02]  /*5ee0*/  ISETP.GE.AND P1, PT, R2, R222.reuse, PT ;  /* 0x000000de0200720c */ /* 0x080fe40003f26270 */
[----:B------:R-:W-:Y:S02]  /*5ef0*/  ISETP.GE.AND P3, PT, R6, R222, PT ;  /* 0x000000de0600720c */ /* 0x000fe40003f66270 */
[C---:B------:R-:W-:Y:S01]  /*5f00*/  ISETP.LT.OR P4, PT, R2.reuse, R221, P4 ;  /* 0x000000dd0200720c */ /* 0x040fe20002781670 */
[----:B------:R-:W5:Y:S01]  /*5f10*/  MUFU.TANH R26, R26 ;  /* 0x0000001a001a7308 */ /* 0x000f620000002400 */
[----:B------:R-:W-:-:S02]  /*5f20*/  ISETP.LT.OR P1, PT, R2, R220, P1 ;  /* 0x000000dc0200720c */ /* 0x000fc40000f21670 */
[----:B------:R-:W-:Y:S02]  /*5f30*/  FSEL R2, R10, -INF , !P0 ;  /* 0xff8000000a027808 */ /* 0x000fe40004000000 */
[----:B------:R-:W-:Y:S02]  /*5f40*/  ISETP.LT.OR P3, PT, R6, R220, P3 ;  /* 0x000000dc0600720c */ /* 0x000fe40001f61670 */
[----:B--2---:R-:W-:Y:S01]  /*5f50*/  FSEL R134, R12, -INF , !P5 ;  /* 0xff8000000c867808 */ /* 0x004fe20006800000 */
[----:B------:R2:W-:Y:S01]  /*5f60*/  STL [R1+0x28], R2 ;  /* 0x0000280201007387 */ /* 0x0005e20000100800 */
[----:B----4-:R-:W-:Y:S02]  /*5f70*/  FSEL R184, R13, -INF , !P2 ;  /* 0xff8000000db87808 */ /* 0x010fe40005000000 */
[C---:B------:R-:W-:Y:S02]  /*5f80*/  ISETP.GE.AND P5, PT, R3.reuse, R223, PT ;  /* 0x000000df0300720c */ /* 0x040fe40003fa6270 */
[----:B------:R-:W-:-:S02]  /*5f90*/  ISETP.GE.AND P2, PT, R3, R222, PT ;  /* 0x000000de0300720c */ /* 0x000fc40003f46270 */
[C---:B------:R-:W-:Y:S02]  /*5fa0*/  ISETP.LT.OR P5, PT, R3.reuse, R221, P5 ;  /* 0x000000dd0300720c */ /* 0x040fe40002fa1670 */
[----:B------:R-:W-:Y:S02]  /*5fb0*/  ISETP.LT.OR P2, PT, R3, R220, P2 ;  /* 0x000000dc0300720c */ /* 0x000fe40001741670 */
[----:B---3--:R-:W-:Y:S02]  /*5fc0*/  FSEL R3, R25, -INF , !P4 ;  /* 0xff80000019037808 */ /* 0x008fe40006000000 */
[----:B------:R-:W-:Y:S02]  /*5fd0*/  PLOP3.LUT P0, PT, PT, PT, UP0, 0x80, 0x0 ;  /* 0x000000000000781c */ /* 0x000fe40003f0f008 */
[----:B------:R-:W-:Y:S02]  /*5fe0*/  FSEL R185, R39, -INF , !P6 ;  /* 0xff80000027b97808 */ /* 0x000fe40007000000 */
[----:B------:R-:W-:-:S02]  /*5ff0*/  ISETP.GE.AND P6, PT, R6, R223, PT ;  /* 0x000000df0600720c */ /* 0x000fc40003fc6270 */
[----:B-1----:R-:W-:Y:S02]  /*6000*/  FSEL R171, R24, -INF , !P5 ;  /* 0xff80000018ab7808 */ /* 0x002fe40006800000 */
[----:B------:R-:W-:Y:S02]  /*6010*/  ISETP.LT.OR P6, PT, R6, R221, P6 ;  /* 0x000000dd0600720c */ /* 0x000fe400037c1670 */
[----:B-----5:R-:W-:Y:S02]  /*6020*/  FSEL R169, R26, -INF , !P2 ;  /* 0xff8000001aa97808 */ /* 0x020fe40005000000 */
[----:B--2---:R-:W-:Y:S02]  /*6030*/  FSEL R2, R11, -INF , !P3 ;  /* 0xff8000000b027808 */ /* 0x004fe40005800000 */
[----:B------:R-:W-:-:S03]  /*6040*/  FSEL R252, R9, -INF , !P6 ;  /* 0xff80000009fc7808 */ /* 0x000fc60007000000 */
[----:B------:R1:W-:Y:S04]  /*6050*/  STL [R1+0x50], R2 ;  /* 0x0000500201007387 */ /* 0x0003e80000100800 */
[----:B------:R2:W-:Y:S01]  /*6060*/  STL [R1+0x24], R3 ;  /* 0x0000240301007387 */ /* 0x0005e20000100800 */
        /* <DEDUP_REMOVED lines=150> */
.L_x_1382:
[----:B------:R-:W-:Y:S05]  /*69d0*/  BSYNC B0 ;  /* 0x0000000000007941 */ /* 0x000fea0003800000 */
.L_x_1381:
[----:B------:R-:W0:Y:S02]  /*69e0*/  LDGDEPBAR ;  /* 0x00000000000079af */ /* 0x000e240000000000 */
.L_x_1380:
[----:B------:R-:W-:Y:S01]  /*69f0*/  STL [R1+0xc0], R206 ;  /* 0x0000c0ce01007387 */ /* 0x000fe20000100800 */
[----:B-12---:R-:W-:Y:S01]  /*6a00*/  FMNMX.FTZ R2, R41, R48, !PT ;  /* 0x0000003029027209 */ /* 0x006fe20007810000 */
[----:B------:R-:W-:Y:S02]  /*6a10*/  ULDC UR6, c[0x0][0x2ec] ;  /* 0x0000bb0000067ab9 */ /* 0x000fe40000000800 */
[----:B------:R-:W-:Y:S04]  /*6a20*/  STL [R1+0xbc], R205 ;  /* 0x0000bccd01007387 */ /* 0x000fe80000100800 */
[----:B------:R-:W-:Y:S04]  /*6a30*/  STL [R1+0xb8], R204 ;  /* 0x0000b8cc01007387 */ /* 0x000fe80000100800 */
[----:B------:R1:W-:Y:S04]  /*6a40*/  STL [R1+0xb4], R203 ;  /* 0x0000b4cb01007387 */ /* 0x0003e80000100800 */
[----:B-1----:R-:W2:Y:S04]  /*6a50*/  LDL.LU R203, [R1+0x50] ;  /* 0x0000500001cb7983 */ /* 0x002ea80000300800 */
[----:B------:R1:W-:Y:S04]  /*6a60*/  STL [R1+0xb0], R202 ;  /* 0x0000b0ca01007387 */ /* 0x0003e80000100800 */
[----:B-1----:R-:W4:Y:S04]  /*6a70*/  LDL.LU R202, [R1+0x24] ;  /* 0x0000240001ca7983 */ /* 0x002f280000300800 */
[----:B------:R-:W-:Y:S04]  /*6a80*/  STL [R1+0xac], R201 ;  /* 0x0000acc901007387 */ /* 0x000fe80000100800 */
[----:B------:R-:W-:Y:S04]  /*6a90*/  STL [R1+0xa8], R200 ;  /* 0x0000a8c801007387 */ /* 0x000fe80000100800 */
[----:B------:R1:W-:Y:S04]  /*6aa0*/  STL [R1+0xa4], R199 ;  /* 0x0000a4c701007387 */ /* 0x0003e80000100800 */
[----:B-1----:R-:W2:Y:S04]  /*6ab0*/  LDL.LU R199, [R1+0x60] ;  /* 0x0000600001c77983 */ /* 0x002ea80000300800 */
[----:B------:R-:W-:Y:S04]  /*6ac0*/  STL [R1+0xa0], R198 ;  /* 0x0000a0c601007387 */ /* 0x000fe80000100800 */
[----:B------:R1:W-:Y:S04]  /*6ad0*/  STL [R1+0x9c], R197 ;  /* 0x00009cc501007387 */ /* 0x0003e80000100800 */
[----:B-1----:R-:W2:Y:S01]  /*6ae0*/  LDL.LU R197, [R1+0x28] ;  /* 0x0000280001c57983 */ /* 0x002ea20000300800 */
[----:B------:R-:W-:-:S02]  /*6af0*/  FMNMX.FTZ R2, R37, R2, !PT ;  /* 0x0000000225027209 */ /* 0x000fc40007810000 */
[----:B------:R-:W-:Y:S01]  /*6b00*/  LEA R193, R5, UR4, 0x1 ;  /* 0x0000000405c17c11 */ /* 0x000fe2000f8e08ff */
[----:B------:R-:W-:Y:S01]  /*6b10*/  STL [R1+0x98], R192 ;  /* 0x000098c001007387 */ /* 0x000fe20000100800 */
[----:B------:R-:W-:Y:S02]  /*6b20*/  FMNMX.FTZ R2, R36, R2, !PT ;  /* 0x0000000224027209 */ /* 0x000fe40007810000 */
[----:B------:R-:W-:Y:S01]  /*6b30*/  LEA R194, R4, R193, 0x1 ;  /* 0x000000c104c27211 */ /* 0x000fe200078e08ff */
[----:B------:R-:W-:Y:S01]  /*6b40*/  IMAD R196, R0, 0x2, R193 ;  /* 0x0000000200c47824 */ /* 0x000fe200078e02c1 */
[----:B------:R-:W-:Y:S01]  /*6b50*/  FMNMX.FTZ R2, R50, R2, !PT ;  /* 0x0000000232027209 */ /* 0x000fe20007810000 */
[----:B---3--:R-:W-:Y:S01]  /*6b60*/  LDSM.16.MT88.4 R16, [R193+0x12000] ;  /* 0x01200000c110783b */ /* 0x008fe20000004200 */
[----:B------:R-:W-:Y:S02]  /*6b70*/  LEA R195, R0, R194, 0x1 ;  /* 0x000000c200c37211 */ /* 0x000fe400078e08ff */
        /* <DEDUP_REMOVED lines=24> */
[----:B------:R-:W-:-:S04]  /*6d00*/  FMNMX.FTZ R2, R187, R2, !PT ;  /* 0x00000002bb027209 */ /* 0x000fc80007810000 */
[----:B------:R-:W-:Y:S02]  /*6d10*/  FMNMX.FTZ R2, R250, R2, !PT ;  /* 0x00000002fa027209 */ /* 0x000fe40007810000 */
[----:B----4-:R-:W-:-:S05]  /*6d20*/  FMNMX.FTZ R132, R202, R132, !PT ;  /* 0x00000084ca847209 */ /* 0x010fca0007810000 */
[----:B------:R-:W1:Y:S02]  /*6d30*/  SHFL.BFLY PT, R6, R132, 0x2, 0x1f ;  /* 0x0c401f0084067f89 */ /* 0x000e6400000e0000 */
[----:B-1----:R-:W-:-:S05]  /*6d40*/  FMNMX.FTZ R132, R132, R6, !PT ;  /* 0x0000000684847209 */ /* 0x002fca0007810000 */
[----:B------:R-:W1:Y:S02]  /*6d50*/  SHFL.BFLY PT, R6, R132, 0x1, 0x1f ;  /* 0x0c201f0084067f89 */ /* 0x000e6400000e0000 */
[----:B-1----:R-:W-:-:S04]  /*6d60*/  FMNMX.FTZ R132, R132, R6, !PT ;  /* 0x0000000684847209 */ /* 0x002fc80007810000 */
[C---:B------:R-:W-:Y:S01]  /*6d70*/  FSETP.NEU.FTZ.AND P1, PT, R132.reuse, -INF , PT ;  /* 0xff8000008400780b */ /* 0x040fe20003f3d000 */
[----:B------:R-:W-:-:S05]  /*6d80*/  FMUL.FTZ R12, R132, UR6 ;  /* 0x00000006840c7c20 */ /* 0x000fca0008410000 */
[----:B------:R-:W-:Y:S02]  /*6d90*/  FSEL R12, R12, RZ, P1 ;  /* 0x000000ff0c0c7208 */ /* 0x000fe40000800000 */
[----:B--2---:R-:W-:-:S03]  /*6da0*/  FMNMX.FTZ R2, R197, R2, !PT ;  /* 0x00000002c5027209 */ /* 0x004fc60007810000 */
[----:B------:R-:W-:Y:S01]  /*6db0*/  FFMA.FTZ R6, R37, UR6, -R12 ;  /* 0x0000000625067c23 */ /* 0x000fe2000801080c */
[----:B------:R-:W-:-:S03]  /*6dc0*/  FMNMX.FTZ R2, R203, R2, !PT ;  /* 0x00000002cb027209 */ /* 0x000fc60007810000 */
[----:B------:R1:W-:Y:S01]  /*6dd0*/  MUFU.EX2 R200, R6 ;  /* 0x0000000600c87308 */ /* 0x0003e20000000800 */
[----:B------:R-:W-:-:S04]  /*6de0*/  FMNMX.FTZ R2, R169, R2, !PT ;  /* 0x00000002a9027209 */ /* 0x000fc80007810000 */
[----:B------:R-:W-:-:S05]  /*6df0*/  FMNMX.FTZ R2, R199, R2, !PT ;  /* 0x00000002c7027209 */ /* 0x000fca0007810000 */
[----:B------:R-:W2:Y:S01]  /*6e00*/  SHFL.BFLY PT, R3, R2, 0x2, 0x1f ;  /* 0x0c401f0002037f89 */ /* 0x000ea200000e0000 */
[----:B-1----:R-:W-:-:S03]  /*6e10*/  FFMA.FTZ R6, R36, UR6, -R12 ;  /* 0x0000000624067c23 */ /* 0x002fc6000801080c */
[----:B------:R-:W-:Y:S01]  /*6e20*/  LDSM.16.MT88.4 R36, [R193+0x10000] ;  /* 0x01000000c124783b */ /* 0x000fe20000004200 */
[----:B------:R-:W1:Y:S01]  /*6e30*/  MUFU.EX2 R14, R6 ;  /* 0x00000006000e7308 */ /* 0x000e620000000800 */
[----:B--2---:R-:W-:Y:S01]  /*6e40*/  FMNMX.FTZ R2, R2, R3, !PT ;  /* 0x0000000302027209 */ /* 0x004fe20007810000 */
[----:B------:R-:W-:-:S04]  /*6e50*/  FFMA.FTZ R3, R41, UR6, -R12 ;  /* 0x0000000629037c23 */ /* 0x000fc8000801080c */
[----:B------:R-:W2:Y:S02]  /*6e60*/  SHFL.BFLY PT, R7, R2, 0x1, 0x1f ;  /* 0x0c201f0002077f89 */ /* 0x000ea400000e0000 */
[----:B------:R2:W-:Y:S02]  /*6e70*/  MUFU.EX2 R225, R3 ;  /* 0x0000000300e17308 */ /* 0x0005e40000000800 */
[----:B--2---:R-:W-:Y:S01]  /*6e80*/  FMNMX.FTZ R3, R2, R7, !PT ;  /* 0x0000000702037209 */ /* 0x004fe20007810000 */
[----:B------:R-:W-:-:S03]  /*6e90*/  FFMA.FTZ R2, R48, UR6, -R12 ;  /* 0x0000000630027c23 */ /* 0x000fc6000801080c */
[C---:B------:R-:W-:Y:S02]  /*6ea0*/  FSETP.NEU.FTZ.AND P1, PT, R3.reuse, -INF , PT ;  /* 0xff8000000300780b */ /* 0x040fe40003f3d000 */
[----:B------:R2:W3:Y:S02]  /*6eb0*/  MUFU.EX2 R198, R2 ;  /* 0x0000000200c67308 */ /* 0x0004e40000000800 */
[----:B--2---:R-:W-:-:S05]  /*6ec0*/  FMUL.FTZ R2, R3, UR6 ;  /* 0x0000000603027c20 */ /* 0x004fca0008410000 */
[----:B------:R-:W-:-:S05]  /*6ed0*/  FSEL R2, R2, RZ, P1 ;  /* 0x000000ff02027208 */ /* 0x000fca0000800000 */
[--C-:B------:R-:W-:Y:S01]  /*6ee0*/  FFMA.FTZ R0, R44, UR6, -R2.reuse ;  /* 0x000000062c007c23 */ /* 0x100fe20008010802 */
[--C-:B------:R-:W-:Y:S01]  /*6ef0*/  FFMA.FTZ R6, R49, UR6, -R2.reuse ;  /* 0x0000000631067c23 */ /* 0x100fe20008010802 */
[--C-:B------:R-:W-:Y:S01]  /*6f00*/  FFMA.FTZ R4, R40, UR6, -R2.reuse ;  /* 0x0000000628047c23 */ /* 0x100fe20008010802 */
[----:B------:R-:W-:Y:S01]  /*6f10*/  LDSM.16.MT88.4 R44, [R194+0x14000] ;  /* 0x01400000c22c783b */ /* 0x000fe20000004200 */
[----:B------:R2:W-:Y:S08]  /*6f20*/  MUFU.EX2 R192, R0 ;  /* 0x0000000000c07308 */ /* 0x0005f00000000800 */
[----:B------:R1:W-:Y:S08]  /*6f30*/  MUFU.EX2 R224, R6 ;  /* 0x0000000600e07308 */ /* 0x0003f00000000800 */
[----:B------:R3:W4:Y:S01]  /*6f40*/  MUFU.EX2 R226, R4 ;  /* 0x0000000400e27308 */ /* 0x0007220000000800 */
[----:B--2---:R-:W-:-:S02]  /*6f50*/  FFMA.FTZ R0, R42, UR6, -R2 ;  /* 0x000000062a007c23 */ /* 0x004fc40008010802 */
[----:B------:R-:W-:Y:S05]  /*6f60*/  LDSM.16.MT88.4 R40, [R195+0x12000] ;  /* 0x01200000c328783b */ /* 0x000fea0000004200 */
[----:B------:R-:W2:Y:S01]  /*6f70*/  MUFU.EX2 R15, R0 ;  /* 0x00000000000f7308 */ /* 0x000ea20000000800 */
[----:B-1----:R-:W-:Y:S02]  /*6f80*/  F2FP.BF16.F32.PACK_AB R6, R14, R200 ;  /* 0x000000c80e06723e */ /* 0x002fe400000010ff */
[----:B---3--:R-:W-:Y:S02]  /*6f90*/  F2FP.BF16.F32.PACK_AB R4, R198, R225 ;  /* 0x000000e1c604723e */ /* 0x008fe400000010ff */
[----:B----4-:R-:W-:-:S02]  /*6fa0*/  F2FP.BF16.F32.PACK_AB R5, R226, R224 ;  /* 0x000000e0e205723e */ /* 0x010fc400000010ff */
[----:B--2---:R-:W-:Y:S01]  /*6fb0*/  F2FP.BF16.F32.PACK_AB R7, R15, R192 ;  /* 0x000000c00f07723e */ /* 0x004fe200000010ff */
[--C-:B------:R-:W-:Y:S02]  /*6fc0*/  FFMA.FTZ R0, R50, UR6, -R12.reuse ;  /* 0x0000000632007c23 */ /* 0x100fe4000801080c */
[----:B------:R-:W-:Y:S02]  /*6fd0*/  LDSM.16.MT88.4 R48, [R196+0x14000] ;  /* 0x01400000c430783b */ /* 0x000fe40000004200 */
[----:B------:R1:W-:Y:S02]  /*6fe0*/  MUFU.EX2 R206, R0 ;  /* 0x0000000000ce7308 */ /* 0x0003e40000000800 */
[C---:B------:R-:W-:Y:S06]  /*6ff0*/  HMMA.16816.F32.BF16 R108, R4.reuse, R28, RZ ;  /* 0x0000001c046c723c */ /* 0x040fec00000418ff */
[C---:B------:R-:W-:Y:S01]  /*7000*/  HMMA.16816.F32.BF16 R88, R4.reuse, R30, RZ ;  /* 0x0000001e0458723c */ /* 0x040fe200000418ff */
[----:B------:R-:W2:Y:S05]  /*7010*/  LDSM.16.MT88.4 R28, [R193+0x14000] ;  /* 0x01400000c11c783b */ /* 0x000eaa0000004200 */
[----:B------:R-:W-:Y:S01]  /*7020*/  HMMA.16816.F32.BF16 R128, R4, R8, RZ ;  /* 0x000000080480723c */ /* 0x000fe200000418ff */
[----:B-1----:R-:W-:-:S05]  /*7030*/  FFMA.FTZ R0, R63, UR6, -R12 ;  /* 0x000000063f007c23 */ /* 0x002fca000801080c */
[C---:B------:R-:W-:Y:S01]  /*7040*/  HMMA.16816.F32.BF16 R116, R4.reuse, R10, RZ ;  /* 0x0000000a0474723c */ /* 0x040fe200000418ff */
[----:B------:R1:W3:Y:S01]  /*7050*/  MUFU.EX2 R205, R0 ;  /* 0x0000000000cd7308 */ /* 0x0002e20000000800 */
[----:B------:R-:W4:Y:S04]  /*7060*/  LDSM.16.MT88.4 R8, [R194+0x16000] ;  /* 0x01600000c208783b */ /* 0x000f280000004200 */
[C---:B------:R-:W-:Y:S06]  /*7070*/  HMMA.16816.F32.BF16 R80, R4.reuse, R32, RZ ;  /* 0x000000200450723c */ /* 0x040fec00000418ff */
[----:B------:R-:W-:Y:S01]  /*7080*/  HMMA.16816.F32.BF16 R92, R4, R34, RZ ;  /* 0x00000022045c723c */ /* 0x000fe200000418ff */
[----:B------:R-:W-:Y:S01]  /*7090*/  LDSM.16.MT88.4 R32, [R195+0x16000] ;  /* 0x01600000c320783b */ /* 0x000fe20000004200 */
[----:B-1----:R-:W-:-:S04]  /*70a0*/  FFMA.FTZ R0, R61, UR6, -R12 ;  /* 0x000000063d007c23 */ /* 0x002fc8000801080c */
[C---:B------:R-:W-:Y:S01]  /*70b0*/  HMMA.16816.F32.BF16 R104, R4.reuse, R20, RZ ;  /* 0x000000140468723c */ /* 0x040fe200000418ff */
[----:B------:R1:W-:Y:S05]  /*70c0*/  MUFU.EX2 R168, R0 ;  /* 0x0000000000a87308 */ /* 0x0003ea0000000800 */
[C---:B------:R-:W-:Y:S01]  /*70d0*/  HMMA.16816.F32.BF16 R124, R4.reuse, R22, RZ ;  /* 0x00000016047c723c */ /* 0x040fe200000418ff */
[----:B------:R-:W3:Y:S05]  /*70e0*/  LDSM.16.MT88.4 R20, [R195+0x14000] ;  /* 0x01400000c314783b */ /* 0x000eea0000004200 */
[C---:B------:R-:W-:Y:S06]  /*70f0*/  HMMA.16816.F32.BF16 R136, R4.reuse, R16, RZ ;  /* 0x000000100488723c */ /* 0x040fec00000418ff */
[----:B------:R-:W-:Y:S01]  /*7100*/  HMMA.16816.F32.BF16 R120, R4, R18, RZ ;  /* 0x000000120478723c */ /* 0x000fe200000418ff */
[----:B------:R-:W3:Y:S01]  /*7110*/  LDSM.16.MT88.4 R16, [R193+0x16000] ;  /* 0x01600000c110783b */ /* 0x000ee20000004200 */
[----:B-1----:R-:W-:-:S04]  /*7120*/  FFMA.FTZ R0, R52, UR6, -R12 ;  /* 0x0000000634007c23 */ /* 0x002fc8000801080c */
[----:B------:R1:W-:Y:S01]  /*7130*/  MUFU.EX2 R201, R0 ;  /* 0x0000000000c97308 */ /* 0x0003e20000000800 */
[C---:B------:R-:W-:Y:S06]  /*7140*/  HMMA.16816.F32.BF16 R100, R4.reuse, R24, RZ ;  /* 0x000000180464723c */ /* 0x040fec00000418ff */
[C---:B------:R-:W-:Y:S01]  /*7150*/  HMMA.16816.F32.BF16 R76, R4.reuse, R26, RZ ;  /* 0x0000001a044c723c */ /* 0x040fe200000418ff */
[----:B------:R-:W3:Y:S05]  /*7160*/  LDSM.16.MT88.4 R24, [R196+0x16000] ;  /* 0x01600000c418783b */ /* 0x000eea0000004200 */
[----:B------:R-:W-:Y:S01]  /*7170*/  HMMA.16816.F32.BF16 R112, R4, R36, RZ ;  /* 0x000000240470723c */ /* 0x000fe200000418ff */
[----:B-1----:R-:W-:-:S05]  /*7180*/  FFMA.FTZ R0, R60, UR6, -R2 ;  /* 0x000000063c007c23 */ /* 0x002fca0008010802 */
[C---:B------:R-:W-:Y:S01]  /*7190*/  HMMA.16816.F32.BF16 R96, R4.reuse, R38, RZ ;  /* 0x000000260460723c */ /* 0x040fe200000418ff */
[----:B------:R-:W1:Y:S01]  /*71a0*/  LDSM.16.MT88.4 R36, [R194+0x10800] ;  /* 0x01080000c224783b */ /* 0x000e620000004200 */
[----:B------:R4:W-:Y:S04]  /*71b0*/  MUFU.EX2 R170, R0 ;  /* 0x0000000000aa7308 */ /* 0x0009e80000000800 */
[C---:B--2---:R-:W-:Y:S06]  /*71c0*/  HMMA.16816.F32.BF16 R68, R4.reuse, R28, RZ ;  /* 0x0000001c0444723c */ /* 0x044fec00000418ff */
[C---:B------:R-:W-:Y:S01]  /*71d0*/  HMMA.16816.F32.BF16 R60, R4.reuse, R30, RZ ;  /* 0x0000001e043c723c */ /* 0x040fe200000418ff */
[----:B------:R-:W2:Y:S05]  /*71e0*/  LDSM.16.MT88.4 R28, [R193+0x10800] ;  /* 0x01080000c11c783b */ /* 0x000eaa0000004200 */
[----:B------:R-:W-:Y:S01]  /*71f0*/  HMMA.16816.F32.BF16 R64, R4, R44, RZ ;  /* 0x0000002c0440723c */ /* 0x000fe200000418ff */
[----:B----4-:R-:W-:-:S04]  /*7200*/  FFMA.FTZ R0, R53, UR6, -R2 ;  /* 0x0000000635007c23 */ /* 0x010fc80008010802 */
[----:B------:R4:W1:Y:S01]  /*7210*/  MUFU.EX2 R13, R0 ;  /* 0x00000000000d7308 */ /* 0x0008620000000800 */
[C---:B------:R-:W-:Y:S01]  /*7220*/  HMMA.16816.F32.BF16 R56, R4.reuse, R46, RZ ;  /* 0x0000002e0438723c */ /* 0x040fe200000418ff */
[----:B------:R-:W-:Y:S05]  /*7230*/  LDSM.16.MT88.4 R44, [R196+0x10800] ;  /* 0x01080000c42c783b */ /* 0x000fea0000004200 */
[C---:B------:R-:W-:Y:S06]  /*7240*/  HMMA.16816.F32.BF16 R84, R4.reuse, R40, RZ ;  /* 0x000000280454723c */ /* 0x040fec00000418ff */
[----:B------:R-:W-:Y:S01]  /*7250*/  HMMA.16816.F32.BF16 R72, R4, R42, RZ ;  /* 0x0000002a0448723c */ /* 0x000fe200000418ff */
[----:B------:R-:W-:Y:S01]  /*7260*/  LDSM.16.MT88.4 R40, [R193+0x12800] ;  /* 0x01280000c128783b */ /* 0x000fe20000004200 */
[----:B----4-:R-:W-:-:S04]  /*7270*/  FFMA.FTZ R0, R55, UR6, -R2 ;  /* 0x0000000637007c23 */ /* 0x010fc80008010802 */
[C---:B------:R-:W-:Y:S01]  /*7280*/  HMMA.16816.F32.BF16 R160, R4.reuse, R8, RZ ;  /* 0x0000000804a0723c */ /* 0x040fe200000418ff */
[----:B------:R4:W-:Y:S05]  /*7290*/  MUFU.EX2 R227, R0 ;  /* 0x0000000000e37308 */ /* 0x0009ea0000000800 */
[----:B------:R-:W-:Y:S01]  /*72a0*/  HMMA.16816.F32.BF16 R164, R4, R10, RZ ;  /* 0x0000000a04a4723c */ /* 0x000fe200000418ff */
[----:B---3--:R-:W-:Y:S02]  /*72b0*/  F2FP.BF16.F32.PACK_AB R8, R205, R206 ;  /* 0x000000cecd08723e */ /* 0x008fe400000010ff */
[----:B-1----:R-:W-:-:S03]  /*72c0*/  F2FP.BF16.F32.PACK_AB R9, R13, R170 ;  /* 0x000000aa0d09723e */ /* 0x002fc600000010ff */
[----:B------:R-:W-:Y:S01]  /*72d0*/  HMMA.16816.F32.BF16 R140, R4, R48, RZ ;  /* 0x00000030048c723c */ /* 0x000fe200000418ff */
[----:B------:R-:W-:-:S05]  /*72e0*/  F2FP.BF16.F32.PACK_AB R10, R201, R168 ;  /* 0x000000a8c90a723e */ /* 0x000fca00000010ff */
[C---:B------:R-:W-:Y:S01]  /*72f0*/  HMMA.16816.F32.BF16 R48, R4.reuse, R50, RZ ;  /* 0x000000320430723c */ /* 0x040fe200000418ff */
[----:B----4-:R-:W-:Y:S02]  /*7300*/  FFMA.FTZ R0, R54, UR6, -R2 ;  /* 0x0000000636007c23 */ /* 0x010fe40008010802 */
[----:B------:R-:W1:Y:S02]  /*7310*/  LDSM.16.MT88.4 R52, [R195+0x10800] ;  /* 0x01080000c334783b */ /* 0x000e640000004200 */
[----:B------:R-:W3:Y:S01]  /*7320*/  MUFU.EX2 R204, R0 ;  /* 0x0000000000cc7308 */ /* 0x000ee20000000800 */
[C---:B------:R-:W-:Y:S06]  /*7330*/  HMMA.16816.F32.BF16 R144, R4.reuse, R20, RZ ;  /* 0x000000140490723c */ /* 0x040fec00000418ff */
[C---:B------:R-:W-:Y:S01]  /*7340*/  HMMA.16816.F32.BF16 R148, R4.reuse, R22, RZ ;  /* 0x000000160494723c */ /* 0x040fe200000418ff */
[----:B------:R-:W-:Y:S05]  /*7350*/  LDSM.16.MT88.4 R20, [R196+0x12800] ;  /* 0x01280000c414783b */ /* 0x000fea0000004200 */
[----:B------:R-:W-:Y:S01]  /*7360*/  HMMA.16816.F32.BF16 R152, R4, R16, RZ ;  /* 0x000000100498723c */ /* 0x000fe200000418ff */
[----:B---3--:R-:W-:-:S05]  /*7370*/  F2FP.BF16.F32.PACK_AB R11, R204, R227 ;  /* 0x000000e3cc0b723e */ /* 0x008fca00000010ff */
[C---:B------:R-:W-:Y:S01]  /*7380*/  HMMA.16816.F32.BF16 R156, R4.reuse, R18, RZ ;  /* 0x00000012049c723c */ /* 0x040fe200000418ff */
[----:B------:R-:W-:Y:S05]  /*7390*/  LDSM.16.MT88.4 R16, [R195+0x12800] ;  /* 0x01280000c310783b */ /* 0x000fea0000004200 */
[C---:B------:R-:W-:Y:S06]  /*73a0*/  HMMA.16816.F32.BF16 R172, R4.reuse, R24, RZ ;  /* 0x0000001804ac723c */ /* 0x040fec00000418ff */
[C---:B------:R-:W-:Y:S01]  /*73b0*/  HMMA.16816.F32.BF16 R176, R4.reuse, R26, RZ ;  /* 0x0000001a04b0723c */ /* 0x040fe200000418ff */
[----:B------:R-:W3:Y:S05]  /*73c0*/  LDSM.16.MT88.4 R24, [R194+0x12800] ;  /* 0x01280000c218783b */ /* 0x000eea0000004200 */
[C---:B------:R-:W-:Y:S06]  /*73d0*/  HMMA.16816.F32.BF16 R180, R4.reuse, R32, RZ ;  /* 0x0000002004b4723c */ /* 0x040fec00000418ff */
[----:B------:R-:W-:Y:S06]  /*73e0*/  HMMA.16816.F32.BF16 R188, R4, R34, RZ ;  /* 0x0000002204bc723c */ /* 0x000fec00000418ff */
[C---:B------:R-:W-:Y:S06]  /*73f0*/  HMMA.16816.F32.BF16 R4, R8.reuse, R38, R92 ;  /* 0x000000260804723c */ /* 0x040fec000004185c */
[C---:B--2---:R-:W-:Y:S06]  /*7400*/  HMMA.16816.F32.BF16 R240, R8.reuse, R28, R112 ;  /* 0x0000001c08f0723c */ /* 0x044fec0000041870 */
[C---:B------:R-:W-:Y:S06]  /*7410*/  HMMA.16816.F32.BF16 R228, R8.reuse, R30, R96 ;  /* 0x0000001e08e4723c */ /* 0x040fec0000041860 */
[----:B-1----:R-:W-:Y:S01]  /*7420*/  HMMA.16816.F32.BF16 R28, R8, R54, R124 ;  /* 0x00000036081c723c */ /* 0x002fe2000004187c */
[----:B------:R-:W-:Y:S01]  /*7430*/  IMAD.MOV.U32 R99, RZ, RZ, R227 ;  /* 0x000000ffff637224 */ /* 0x000fe200078e00e3 */
[----:B------:R-:W-:Y:S01]  /*7440*/  MOV R98, R226 ;  /* 0x000000e200627202 */ /* 0x000fe20000000f00 */
[----:B------:R-:W-:Y:S01]  /*7450*/  IMAD.MOV.U32 R96, RZ, RZ, R225 ;  /* 0x000000ffff607224 */ /* 0x000fe200078e00e1 */
[----:B------:R-:W-:-:S02]  /*7460*/  MOV R97, R224 ;  /* 0x000000e000617202 */ /* 0x000fc40000000f00 */
[----:B------:R-:W-:Y:S01]  /*7470*/  IMAD.MOV.U32 R94, RZ, RZ, R6 ;  /* 0x000000ffff5e7224 */ /* 0x000fe200078e0006 */
[----:B------:R-:W-:Y:S01]  /*7480*/  MOV R93, R7 ;  /* 0x00000007005d7202 */ /* 0x000fe20000000f00 */
[----:B------:R-:W-:Y:S01]  /*7490*/  IMAD.MOV.U32 R92, RZ, RZ, R4 ;  /* 0x000000ffff5c7224 */ /* 0x000fe200078e0004 */
[----:B------:R-:W-:Y:S01]  /*74a0*/  MOV R0, R5 ;  /* 0x0000000500007202 */ /* 0x000fe20000000f00 */
[C---:B------:R-:W-:Y:S01]  /*74b0*/  HMMA.16816.F32.BF16 R232, R8.reuse, R44, R108 ;  /* 0x0000002c08e8723c */ /* 0x040fe2000004186c */
[----:B------:R-:W1:Y:S05]  /*74c0*/  LDSM.16.MT88.4 R4, [R193+0x14800] ;  /* 0x01480000c104783b */ /* 0x000e6a0000004200 */
[C---:B------:R-:W-:Y:S01]  /*74d0*/  HMMA.16816.F32.BF16 R112, R8.reuse, R46, R88 ;  /* 0x0000002e0870723c */ /* 0x040fe20000041858 */
[----:B------:R-:W-:Y:S01]  /*74e0*/  MOV R109, R0 ;  /* 0x00000000006d7202 */ /* 0x000fe20000000f00 */
[----:B------:R-:W-:Y:S01]  /*74f0*/  IMAD.MOV.U32 R35, RZ, RZ, R229 ;  /* 0x000000ffff237224 */ /* 0x000fe200078e00e5 */
[----:B------:R-:W-:Y:S01]  /*7500*/  MOV R34, R230 ;  /* 0x000000e600227202 */ /* 0x000fe20000000f00 */
[----:B------:R-:W-:Y:S01]  /*7510*/  IMAD.MOV.U32 R33, RZ, RZ, R231 ;  /* 0x000000ffff217224 */ /* 0x000fe200078e00e7 */
[----:B------:R-:W-:Y:S01]  /*7520*/  MOV R32, R228 ;  /* 0x000000e400207202 */ /* 0x000fe20000000f00 */
[----:B------:R-:W-:Y:S01]  /*7530*/  HMMA.16816.F32.BF16 R44, R8, R40, R136 ;  /* 0x00000028082c723c */ /* 0x000fe20000041888 */
[----:B------:R-:W-:Y:S01]  /*7540*/  FFMA.FTZ R0, R133, UR6, -R12 ;  /* 0x0000000685007c23 */ /* 0x000fe2000801080c */
[----:B------:R-:W-:Y:S01]  /*7550*/  IMAD.MOV.U32 R110, RZ, RZ, R94 ;  /* 0x000000ffff6e7224 */ /* 0x000fe200078e005e */
[----:B------:R-:W-:Y:S01]  /*7560*/  MOV R111, R93 ;  /* 0x0000005d006f7202 */ /* 0x000fe20000000f00 */
[----:B------:R-:W-:-:S02]  /*7570*/  IMAD.MOV.U32 R108, RZ, RZ, R92 ;  /* 0x000000ffff6c7224 */ /* 0x000fc400078e005c */
[C---:B------:R-:W-:Y:S06]  /*7580*/  HMMA.16816.F32.BF16 R40, R8.reuse, R42, R120 ;  /* 0x0000002a0828723c */ /* 0x040fec0000041878 */
[C---:B------:R-:W-:Y:S06]  /*7590*/  HMMA.16816.F32.BF16 R236, R8.reuse, R36, R80 ;  /* 0x0000002408ec723c */ /* 0x040fec0000041850 */
[----:B---3--:R-:W-:Y:S01]  /*75a0*/  HMMA.16816.F32.BF16 R244, R8, R26, R116 ;  /* 0x0000001a08f4723c */ /* 0x008fe20000041874 */
[----:B------:R-:W-:Y:S01]  /*75b0*/  IMAD.MOV.U32 R83, RZ, RZ, R29 ;  /* 0x000000ffff537224 */ /* 0x000fe200078e001d */
[----:B------:R-:W-:Y:S01]  /*75c0*/  MOV R82, R30 ;  /* 0x0000001e00527202 */ /* 0x000fe20000000f00 */
[----:B------:R-:W-:Y:S01]  /*75d0*/  IMAD.MOV.U32 R81, RZ, RZ, R31 ;  /* 0x000000ffff517224 */ /* 0x000fe200078e001f */
[----:B------:R-:W-:-:S02]  /*75e0*/  MOV R80, R28 ;  /* 0x0000001c00507202 */ /* 0x000fc40000000f00 */
[----:B------:R-:W2:Y:S01]  /*75f0*/  LDSM.16.MT88.4 R28, [R194+0x14800] ;  /* 0x01480000c21c783b */ /* 0x000ea20000004200 */
[----:B------:R-:W-:Y:S01]  /*7600*/  MOV R116, R170 ;  /* 0x000000aa00747202 */ /* 0x000fe20000000f00 */
        /* <DEDUP_REMOVED lines=25> */
[----:B------:R-:W-:Y:S01]  /*77a0*/  LDSM.16.MT88.4 R4, [R193+0x16800] ;  /* 0x01680000c104783b */ /* 0x000fe20000004200 */
[----:B------:R3:W-:Y:S01]  /*77b0*/  MUFU.EX2 R79, R0 ;  /* 0x00000000004f7308 */ /* 0x0007e20000000800 */
[----:B------:R-:W-:Y:S01]  /*77c0*/  IMAD.MOV.U32 R133, RZ, RZ, R118 ;  /* 0x000000ffff857224 */ /* 0x000fe200078e0076 */
[----:B------:R-:W-:Y:S01]  /*77d0*/  MOV R76, R120 ;  /* 0x00000078004c7202 */ /* 0x000fe20000000f00 */
[----:B------:R-:W4:Y:S01]  /*77e0*/  LDSM.16.MT88.4 R32, [R196+0x14800] ;  /* 0x01480000c420783b */ /* 0x000f220000004200 */
[C---:B------:R-:W-:Y:S01]  /*77f0*/  HMMA.16816.F32.BF16 R224, R8.reuse, R24, R128 ;  /* 0x0000001808e0723c */ /* 0x040fe20000041880 */
[----:B------:R-:W-:Y:S01]  /*7800*/  MOV R60, R119 ;  /* 0x00000077003c7202 */ /* 0x000fe20000000f00 */
[----:B------:R-:W-:Y:S01]  /*7810*/  IMAD.MOV.U32 R61, RZ, RZ, R123 ;  /* 0x000000ffff3d7224 */ /* 0x000fe200078e007b */
[----:B------:R-:W-:Y:S01]  /*7820*/  LDSM.16.MT88.4 R24, [R196+0x16800] ;  /* 0x01680000c418783b */ /* 0x000fe20000004200 */
        /* <DEDUP_REMOVED lines=8> */
[----:B------:R-:W-:Y:S01]  /*78b0*/  HMMA.16816.F32.BF16 R124, R8, R18, R72 ;  /* 0x00000012087c723c */ /* 0x000fe20000041848 */
[----:B------:R-:W4:Y:S01]  /*78c0*/  LDSM.16.MT88.4 R16, [R194+0x16800] ;  /* 0x01680000c210783b */ /* 0x000f220000004200 */
[----:B---3--:R-:W-:Y:S01]  /*78d0*/  FFMA.FTZ R0, R135, UR6, -R12 ;  /* 0x0000000687007c23 */ /* 0x008fe2000801080c */
[----:B------:R-:W-:-:S02]  /*78e0*/  IMAD.MOV.U32 R121, RZ, RZ, R39 ;  /* 0x000000ffff797224 */ /* 0x000fc400078e0027 */
[----:B------:R-:W-:Y:S01]  /*78f0*/  IMAD.MOV.U32 R123, RZ, RZ, R37 ;  /* 0x000000ffff7b7224 */ /* 0x000fe200078e0025 */
[C---:B--2---:R-:W-:Y:S01]  /*7900*/  HMMA.16816.F32.BF16 R96, R8.reuse, R28, R64 ;  /* 0x0000001c0860723c */ /* 0x044fe20000041840 */
[----:B------:R2:W-:Y:S01]  /*7910*/  MUFU.EX2 R78, R0 ;  /* 0x00000000004e7308 */ /* 0x0005e20000000800 */
[----:B------:R-:W-:Y:S04]  /*7920*/  LDSM.16.MT88.4 R36, [R193+0x11000] ;  /* 0x01100000c124783b */ /* 0x000fe80000004200 */
[C---:B------:R-:W-:Y:S01]  /*7930*/  HMMA.16816.F32.BF16 R72, R8.reuse, R30, R56 ;  /* 0x0000001e0848723c */ /* 0x040fe20000041838 */
[----:B------:R-:W3:Y:S04]  /*7940*/  LDSM.16.MT88.4 R28, [R195+0x16800] ;  /* 0x01680000c31c783b */ /* 0x000ee80000004200 */
[----:B------:R3:W5:Y:S01]  /*7950*/  LDL.LU R206, [R1+0xc0] ;  /* 0x0000c00001ce7983 */ /* 0x0007620000300800 */
[----:B-1----:R-:W-:Y:S01]  /*7960*/  HMMA.16816.F32.BF16 R92, R8, R20, R144 ;  /* 0x00000014085c723c */ /* 0x002fe20000041890 */
[----:B------:R-:W-:Y:S01]  /*7970*/  MOV R59, R117 ;  /* 0x00000075003b7202 */ /* 0x000fe20000000f00 */
[----:B------:R-:W-:-:S02]  /*7980*/  IMAD.MOV.U32 R117, RZ, RZ, R83 ;  /* 0x000000ffff757224 */ /* 0x000fc400078e0053 */
[----:B--2---:R-:W-:Y:S02]  /*7990*/  FFMA.FTZ R0, R134, UR6, -R12 ;  /* 0x0000000686007c23 */ /* 0x004fe4000801080c */
[C---:B------:R-:W-:Y:S02]  /*79a0*/  HMMA.16816.F32.BF16 R68, R8.reuse, R22, R148 ;  /* 0x000000160844723c */ /* 0x040fe40000041894 */
[----:B------:R1:W2:Y:S04]  /*79b0*/  MUFU.EX2 R88, R0 ;  /* 0x0000000000587308 */ /* 0x0002a80000000800 */
[C---:B----4-:R-:W-:Y:S06]  /*79c0*/  HMMA.16816.F32.BF16 R84, R8.reuse, R34, R48 ;  /* 0x000000220854723c */ /* 0x050fec0000041830 */
[----:B------:R-:W-:Y:S01]  /*79d0*/  HMMA.16816.F32.BF16 R52, R8, R32, R140 ;  /* 0x000000200834723c */ /* 0x000fe2000004188c */
[----:B------:R-:W-:Y:S01]  /*79e0*/  IMAD.MOV.U32 R145, RZ, RZ, R60 ;  /* 0x000000ffff917224 */ /* 0x000fe200078e003c */
[----:B------:R-:W-:Y:S01]  /*79f0*/  MOV R148, R61 ;  /* 0x0000003d00947202 */ /* 0x000fe20000000f00 */
[----:B------:R-:W-:Y:S01]  /*7a00*/  IMAD.MOV.U32 R149, RZ, RZ, R62 ;  /* 0x000000ffff957224 */ /* 0x000fe200078e003e */
[----:B------:R-:W-:Y:S01]  /*7a10*/  MOV R150, R63 ;  /* 0x0000003f00967202 */ /* 0x000fe20000000f00 */
[----:B------:R-:W-:Y:S01]  /*7a20*/  LDSM.16.MT88.4 R32, [R194+0x13000] ;  /* 0x01300000c220783b */ /* 0x000fe20000004200 */
[----:B-1----:R-:W-:Y:S01]  /*7a30*/  FFMA.FTZ R0, R184, UR6, -R12 ;  /* 0x00000006b8007c23 */ /* 0x002fe2000801080c */
[----:B--2---:R-:W-:-:S02]  /*7a40*/  IMAD.MOV.U32 R147, RZ, RZ, R88 ;  /* 0x000000ffff937224 */ /* 0x004fc400078e0058 */
[C---:B------:R-:W-:Y:S01]  /*7a50*/  HMMA.16816.F32.BF16 R88, R8.reuse, R4, R152 ;  /* 0x000000040858723c */ /* 0x040fe20000041898 */
[----:B------:R1:W-:Y:S06]  /*7a60*/  MUFU.EX2 R20, R0 ;  /* 0x0000000000147308 */ /* 0x0003ec0000000800 */
[----:B------:R-:W-:Y:S01]  /*7a70*/  MOV R155, R79 ;  /* 0x0000004f009b7202 */ /* 0x000fe20000000f00 */
[----:B------:R-:W-:Y:S01]  /*7a80*/  IMAD.MOV.U32 R79, RZ, RZ, R116 ;  /* 0x000000ffff4f7224 */ /* 0x000fe200078e0074 */
[----:B------:R-:W-:Y:S01]  /*7a90*/  MOV R153, R78 ;  /* 0x0000004e00997202 */ /* 0x000fe20000000f00 */
[----:B------:R-:W-:Y:S01]  /*7aa0*/  HMMA.16816.F32.BF16 R60, R8, R18, R164 ;  /* 0x00000012083c723c */ /* 0x000fe200000418a4 */
[----:B------:R-:W-:Y:S01]  /*7ab0*/  MOV R116, R80 ;  /* 0x0000005000747202 */ /* 0x000fe20000000f00 */
[----:B-1----:R-:W-:-:S04]  /*7ac0*/  FFMA.FTZ R0, R186, UR6, -R2 ;  /* 0x00000006ba007c23 */ /* 0x002fc80008010802 */
[----:B------:R1:W2:Y:S01]  /*7ad0*/  MUFU.EX2 R21, R0 ;  /* 0x0000000000157308 */ /* 0x0002a20000000800 */
[----:B------:R-:W-:Y:S01]  /*7ae0*/  MOV R78, R205 ;  /* 0x000000cd004e7202 */ /* 0x000fe20000000f00 */
[C---:B------:R-:W-:Y:S01]  /*7af0*/  HMMA.16816.F32.BF16 R80, R8.reuse, R16, R160 ;  /* 0x000000100850723c */ /* 0x040fe200000418a0 */
[----:B------:R-:W4:Y:S01]  /*7b00*/  LDSM.16.MT88.4 R16, [R196+0x11000] ;  /* 0x01100000c410783b */ /* 0x000f220000004200 */
        /* <DEDUP_REMOVED lines=8> */
[C---:B---3--:R-:W-:Y:S01]  /*7b90*/  HMMA.16816.F32.BF16 R48, R8.reuse, R28, R180 ;  /* 0x0000001c0830723c */ /* 0x048fe200000418b4 */
[----:B------:R-:W-:Y:S01]  /*7ba0*/  MOV R159, R77 ;  /* 0x0000004d009f7202 */ /* 0x000fe20000000f00 */
[----:B------:R-:W-:Y:S02]  /*7bb0*/  IMAD.MOV.U32 R166, RZ, RZ, R44 ;  /* 0x000000ffffa67224 */ /* 0x000fe400078e002c */
[----:B-1----:R-:W-:Y:S01]  /*7bc0*/  FFMA.FTZ R0, R185, UR6, -R2 ;  /* 0x00000006b9007c23 */ /* 0x002fe20008010802 */
[----:B--2---:R-:W-:Y:S01]  /*7bd0*/  IMAD.MOV.U32 R154, RZ, RZ, R21 ;  /* 0x000000ffff9a7224 */ /* 0x004fe200078e0015 */
[----:B------:R-:W-:Y:S01]  /*7be0*/  MOV R152, R201 ;  /* 0x000000c900987202 */ /* 0x000fe20000000f00 */
[C---:B------:R-:W-:Y:S01]  /*7bf0*/  HMMA.16816.F32.BF16 R76, R8.reuse, R24, R172 ;  /* 0x00000018084c723c */ /* 0x040fe200000418ac */
[----:B------:R1:W2:Y:S01]  /*7c00*/  MUFU.EX2 R4, R0 ;  /* 0x0000000000047308 */ /* 0x0002a20000000800 */
[----:B------:R-:W-:Y:S01]  /*7c10*/  IMAD.MOV.U32 R161, RZ, RZ, R20 ;  /* 0x000000ffffa17224 */ /* 0x000fe200078e0014 */
[----:B------:R-:W-:Y:S01]  /*7c20*/  MOV R151, R133 ;  /* 0x0000008500977202 */ /* 0x000fe20000000f00 */
[----:B------:R-:W-:Y:S02]  /*7c30*/  LDSM.16.MT88.4 R20, [R194+0x11000] ;  /* 0x01100000c214783b */ /* 0x000fe40000004200 */
[C---:B------:R-:W-:Y:S01]  /*7c40*/  HMMA.16816.F32.BF16 R56, R8.reuse, R26, R176 ;  /* 0x0000001a0838723c */ /* 0x040fe200000418b0 */
[----:B------:R-:W-:Y:S01]  /*7c50*/  MOV R135, R203 ;  /* 0x000000cb00877202 */ /* 0x000fe20000000f00 */
[----:B------:R-:W-:Y:S01]  /*7c60*/  IMAD.MOV.U32 R156, RZ, RZ, R40 ;  /* 0x000000ffff9c7224 */ /* 0x000fe200078e0028 */
[----:B------:R-:W-:Y:S01]  /*7c70*/  MOV R157, R41 ;  /* 0x00000029009d7202 */ /* 0x000fe20000000f00 */
[----:B------:R-:W-:Y:S01]  /*7c80*/  IMAD.MOV.U32 R158, RZ, RZ, R202 ;  /* 0x000000ffff9e7224 */ /* 0x000fe200078e00ca */
[----:B------:R-:W-:Y:S01]  /*7c90*/  LDSM.16.MT88.4 R24, [R193+0x13000] ;  /* 0x01300000c118783b */ /* 0x000fe20000004200 */
[----:B------:R-:W-:Y:S03]  /*7ca0*/  HMMA.16816.F32.BF16 R44, R8, R30, R188 ;  /* 0x0000001e082c723c */ /* 0x000fe600000418bc */
[----:B------:R-:W3:Y:S01]  /*7cb0*/  LDSM.16.MT88.4 R8, [R193+0x15000] ;  /* 0x01500000c108783b */ /* 0x000ee20000004200 */
[----:B-1----:R-:W-:-:S03]  /*7cc0*/  FFMA.FTZ R0, R187, UR6, -R2 ;  /* 0x00000006bb007c23 */ /* 0x002fc60008010802 */
[----:B------:R-:W1:Y:S01]  /*7cd0*/  LDSM.16.MT88.4 R28, [R196+0x13000] ;  /* 0x01300000c41c783b */ /* 0x000e620000004200 */
[----:B------:R2:W-:Y:S01]  /*7ce0*/  MUFU.EX2 R144, R0 ;  /* 0x0000000000907308 */ /* 0x0005e20000000800 */
[----:B------:R-:W-:Y:S02]  /*7cf0*/  MOV R187, R43 ;  /* 0x0000002b00bb7202 */ /* 0x000fe40000000f00 */
[----:B------:R1:W5:Y:S01]  /*7d00*/  LDL.LU R205, [R1+0xbc] ;  /* 0x0000bc0001cd7983 */ /* 0x0003620000300800 */
[----:B--2---:R-:W-:-:S04]  /*7d10*/  FFMA.FTZ R0, R250, UR6, -R2 ;  /* 0x00000006fa007c23 */ /* 0x004fc80008010802 */
[----:B------:R-:W2:Y:S01]  /*7d20*/  MUFU.EX2 R162, R0 ;  /* 0x0000000000a27308 */ /* 0x000ea20000000800 */
[----:B------:R-:W-:Y:S01]  /*7d30*/  MOV R250, R4 ;  /* 0x0000000400fa7202 */ /* 0x000fe20000000f00 */
[----:B------:R-:W-:Y:S01]  /*7d40*/  IMAD.MOV.U32 R163, RZ, RZ, R187 ;  /* 0x000000ffffa37224 */ /* 0x000fe200078e00bb */
[----:B------:R-:W-:Y:S01]  /*7d50*/  MOV R187, R156 ;  /* 0x0000009c00bb7202 */ /* 0x000fe20000000f00 */
[----:B------:R-:W-:Y:S01]  /*7d60*/  IMAD.MOV.U32 R156, RZ, RZ, R157 ;  /* 0x000000ffff9c7224 */ /* 0x000fe200078e009d */
[----:B------:R-:W-:Y:S01]  /*7d70*/  F2FP.BF16.F32.PACK_AB R4, R153, R155 ;  /* 0x0000009b9904723e */ /* 0x000fe200000010ff */
[----:B------:R-:W-:Y:S01]  /*7d80*/  IMAD.MOV.U32 R185, RZ, RZ, R42 ;  /* 0x000000ffffb97224 */ /* 0x000fe200078e002a */
[----:B------:R-:W-:Y:S01]  /*7d90*/  F2FP.BF16.F32.PACK_AB R5, R250, R154 ;  /* 0x0000009afa05723e */ /* 0x000fe200000010ff */
[----:B------:R-:W1:Y:S01]  /*7da0*/  LDSM.16.MT88.4 R40, [R195+0x11000] ;  /* 0x01100000c328783b */ /* 0x000e620000004200 */
[----:B------:R-:W-:Y:S02]  /*7db0*/  F2FP.BF16.F32.PACK_AB R6, R161, R147 ;  /* 0x00000093a106723e */ /* 0x000fe400000010ff */
[----:B------:R-:W-:Y:S01]  /*7dc0*/  MOV R157, R158 ;  /* 0x0000009e009d7202 */ /* 0x000fe20000000f00 */
[----:B------:R-:W-:Y:S01]  /*7dd0*/  IMAD.MOV.U32 R158, RZ, RZ, R152 ;  /* 0x000000ffff9e7224 */ /* 0x000fe200078e0098 */
[----:B--2---:R-:W-:Y:S01]  /*7de0*/  F2FP.BF16.F32.PACK_AB R7, R162, R144 ;  /* 0x00000090a207723e */ /* 0x004fe200000010ff */
[----:B------:R-:W-:Y:S01]  /*7df0*/  IMAD.MOV.U32 R182, RZ, RZ, R163 ;  /* 0x000000ffffb67224 */ /* 0x000fe200078e00a3 */
[----:B------:R-:W-:Y:S01]  /*7e00*/  MOV R183, R187 ;  /* 0x000000bb00b77202 */ /* 0x000fe20000000f00 */
[----:B------:R-:W-:Y:S01]  /*7e10*/  IMAD.MOV.U32 R0, RZ, RZ, R156 ;  /* 0x000000ffff007224 */ /* 0x000fe200078e009c */
[----:B------:R-:W-:Y:S01]  /*7e20*/  MOV R187, R157 ;  /* 0x0000009d00bb7202 */ /* 0x000fe20000000f00 */
[----:B------:R-:W-:Y:S01]  /*7e30*/  IMAD.MOV.U32 R160, RZ, RZ, R158 ;  /* 0x000000ffffa07224 */ /* 0x000fe200078e009e */
[----:B------:R-:W-:Y:S01]  /*7e40*/  MOV R163, R159 ;  /* 0x0000009f00a37202 */ /* 0x000fe20000000f00 */
[C---:B----4-:R-:W-:Y:S06]  /*7e50*/  HMMA.16816.F32.BF16 R112, R4.reuse, R18, R112 ;  /* 0x000000120470723c */ /* 0x050fec0000041870 */
[C---:B------:R-:W-:Y:S01]  /*7e60*/  HMMA.16816.F32.BF16 R156, R4.reuse, R16, R232 ;  /* 0x00000010049c723c */ /* 0x040fe200000418e8 */
[----:B------:R-:W2:Y:S01]  /*7e70*/  LDSM.16.MT88.4 R16, [R195+0x13000] ;  /* 0x01300000c310783b */ /* 0x000ea20000004200 */
[----:B------:R-:W-:Y:S01]  /*7e80*/  IMAD.MOV.U32 R173, RZ, RZ, R148 ;  /* 0x000000ffffad7224 */ /* 0x000fe200078e0094 */
[----:B------:R-:W-:Y:S01]  /*7e90*/  MOV R174, R149 ;  /* 0x0000009500ae7202 */ /* 0x000fe20000000f00 */
[----:B------:R-:W-:Y:S01]  /*7ea0*/  IMAD.MOV.U32 R175, RZ, RZ, R150 ;  /* 0x000000ffffaf7224 */ /* 0x000fe200078e0096 */
[----:B------:R-:W-:Y:S01]  /*7eb0*/  MOV R176, R151 ;  /* 0x0000009700b07202 */ /* 0x000fe20000000f00 */
[C---:B---3--:R-:W-:Y:S06]  /*7ec0*/  HMMA.16816.F32.BF16 R100, R4.reuse, R10, R100 ;  /* 0x0000000a0464723c */ /* 0x048fec0000041864 */
[C---:B------:R-:W-:Y:S06]  /*7ed0*/  HMMA.16816.F32.BF16 R148, R4.reuse, R20, R236 ;  /* 0x000000140494723c */ /* 0x040fec00000418ec */
[----:B------:R-:W-:Y:S01]  /*7ee0*/  HMMA.16816.F32.BF16 R108, R4, R22, R108 ;  /* 0x00000016046c723c */ /* 0x000fe2000004186c */
[----:B------:R-:W3:Y:S01]  /*7ef0*/  LDSM.16.MT88.4 R20, [R194+0x15000] ;  /* 0x01500000c214783b */ /* 0x000ee20000004200 */
[----:B------:R-:W-:-:S04]  /*7f00*/  MOV R172, R186 ;  /* 0x000000ba00ac7202 */ /* 0x000fc80000000f00 */
[C---:B-1----:R-:W-:Y:S07]  /*7f10*/  HMMA.16816.F32.BF16 R188, R4.reuse, R28, R168 ;  /* 0x0000001c04bc723c */ /* 0x042fee00000418a8 */
[----:B------:R-:W-:Y:S01]  /*7f20*/  MOV R170, R183 ;  /* 0x000000b700aa7202 */ /* 0x000fe20000000f00 */
[----:B------:R-:W-:Y:S02]  /*7f30*/  IMAD.MOV.U32 R183, RZ, RZ, R0 ;  /* 0x000000ffffb77224 */ /* 0x000fe400078e0000 */
[----:B------:R-:W-:Y:S01]  /*7f40*/  FFMA.FTZ R0, R251, UR6, -R12 ;  /* 0x00000006fb007c23 */ /* 0x000fe2000801080c */
[----:B------:R-:W-:Y:S01]  /*7f50*/  HMMA.16816.F32.BF16 R140, R4, R36, R240 ;  /* 0x00000024048c723c */ /* 0x000fe200000418f0 */
[----:B------:R-:W-:-:S05]  /*7f60*/  MOV R178, R200 ;  /* 0x000000c800b27202 */ /* 0x000fca0000000f00 */
[C---:B------:R-:W-:Y:S01]  /*7f70*/  HMMA.16816.F32.BF16 R240, R4.reuse, R8, R104 ;  /* 0x0000000804f0723c */ /* 0x040fe20000041868 */
[----:B------:R-:W-:Y:S01]  /*7f80*/  MOV R179, R192 ;  /* 0x000000c000b37202 */ /* 0x000fe20000000f00 */
[----:B------:R-:W-:Y:S02]  /*7f90*/  IMAD.MOV.U32 R168, RZ, RZ, R160 ;  /* 0x000000ffffa87224 */ /* 0x000fe400078e00a0 */
[----:B------:R-:W-:Y:S02]  /*7fa0*/  IMAD.MOV.U32 R177, RZ, RZ, R184 ;  /* 0x000000ffffb17224 */ /* 0x000fe400078e00b8 */
[----:B------:R-:W-:Y:S01]  /*7fb0*/  HMMA.16816.F32.BF16 R120, R4, R24, R120 ;  /* 0x000000180478723c */ /* 0x000fe20000041878 */
[----:B------:R-:W-:-:S05]  /*7fc0*/  IMAD.MOV.U32 R107, RZ, RZ, R100 ;  /* 0x000000ffff6b7224 */ /* 0x000fca00078e0064 */
[----:B------:R-:W-:Y:S01]  /*7fd0*/  HMMA.16816.F32.BF16 R172, R4, R26, R172 ;  /* 0x0000001a04ac723c */ /* 0x000fe200000418ac */
[----:B------:R1:W4:Y:S01]  /*7fe0*/  MUFU.EX2 R100, R0 ;  /* 0x0000000000647308 */ /* 0x0003220000000800 */
[----:B------:R-:W4:Y:S01]  /*7ff0*/  LDSM.16.MT88.4 R24, [R196+0x15000] ;  /* 0x01500000c418783b */ /* 0x000f220000004200 */
[----:B------:R-:W-:-:S03]  /*8000*/  MOV R160, R163 ;  /* 0x000000a300a07202 */ /* 0x000fc60000000f00 */
[----:B------:R-:W-:Y:S01]  /*8010*/  HMMA.16816.F32.BF16 R36, R4, R38, R164 ;  /* 0x000000260424723c */ /* 0x000fe200000418a4 */
[----:B------:R-:W-:-:S05]  /*8020*/  IMAD.MOV.U32 R184, RZ, RZ, R197 ;  /* 0x000000ffffb87224 */ /* 0x000fca00078e00c5 */
[----:B------:R-:W-:Y:S01]  /*8030*/  HMMA.16816.F32.BF16 R116, R4, R42, R116 ;  /* 0x0000002a0474723c */ /* 0x000fe20000041874 */
[----:B------:R-:W-:Y:S01]  /*8040*/  IMAD.MOV.U32 R152, RZ, RZ, R199 ;  /* 0x000000ffff987224 */ /* 0x000fe200078e00c7 */
[----:B------:R-:W-:-:S04]  /*8050*/  MOV R169, R250 ;  /* 0x000000fa00a97202 */ /* 0x000fc80000000f00 */
[C---:B------:R-:W-:Y:S01]  /*8060*/  HMMA.16816.F32.BF16 R232, R4.reuse, R34, R244 ;  /* 0x0000002204e8723c */ /* 0x040fe200000418f4 */
[----:B-1----:R-:W-:Y:S01]  /*8070*/  FFMA.FTZ R0, R252, UR6, -R12 ;  /* 0x00000006fc007c23 */ /* 0x002fe2000801080c */
[----:B------:R-:W-:Y:S01]  /*8080*/  MOV R42, R179 ;  /* 0x000000b3002a7202 */ /* 0x000fe20000000f00 */
[----:B------:R-:W-:Y:S01]  /*8090*/  IMAD.MOV.U32 R171, RZ, RZ, R182 ;  /* 0x000000ffffab7224 */ /* 0x000fe200078e00b6 */
[----:B------:R-:W-:Y:S01]  /*80a0*/  LDSM.16.MT88.4 R8, [R195+0x17000] ;  /* 0x01700000c308783b */ /* 0x000fe20000004200 */
[----:B------:R1:W4:Y:S01]  /*80b0*/  MUFU.EX2 R163, R0 ;  /* 0x0000000000a37308 */ /* 0x0003220000000800 */
[----:B------:R-:W-:Y:S01]  /*80c0*/  HMMA.16816.F32.BF16 R164, R4, R40, R228 ;  /* 0x0000002804a4723c */ /* 0x000fe200000418e4 */
[----:B------:R-:W-:-:S05]  /*80d0*/  IMAD.MOV.U32 R43, RZ, RZ, R178 ;  /* 0x000000ffff2b7224 */ /* 0x000fca00078e00b2 */
[C---:B------:R-:W-:Y:S01]  /*80e0*/  HMMA.16816.F32.BF16 R228, R4.reuse, R30, R136 ;  /* 0x0000001e04e4723c */ /* 0x040fe20000041888 */
[----:B------:R-:W-:Y:S01]  /*80f0*/  IMAD.MOV.U32 R41, RZ, RZ, R176 ;  /* 0x000000ffff297224 */ /* 0x000fe200078e00b0 */
[----:B------:R-:W-:Y:S01]  /*8100*/  MOV R40, R177 ;  /* 0x000000b100287202 */ /* 0x000fe20000000f00 */
[----:B------:R-:W-:Y:S01]  /*8110*/  IMAD.MOV.U32 R250, RZ, RZ, R152 ;  /* 0x000000fffffa7224 */ /* 0x000fe200078e0098 */
[----:B------:R-:W-:Y:S03]  /*8120*/  LDSM.16.MT88.4 R28, [R193+0x17000] ;  /* 0x01700000c11c783b */ /* 0x000fe60000004200 */
[----:B------:R-:W-:Y:S02]  /*8130*/  IMAD.MOV.U32 R137, RZ, RZ, R187 ;  /* 0x000000ffff897224 */ /* 0x000fe400078e00bb */
[----:B-1----:R-:W-:Y:S01]  /*8140*/  FFMA.FTZ R0, R183, UR6, -R12 ;  /* 0x00000006b7007c23 */ /* 0x002fe2000801080c */
[----:B--2---:R-:W-:Y:S01]  /*8150*/  HMMA.16816.F32.BF16 R244, R4, R16, R128 ;  /* 0x0000001004f4723c */ /* 0x004fe20000041880 */
[----:B------:R-:W-:-:S02]  /*8160*/  IMAD.MOV.U32 R139, RZ, RZ, R184 ;  /* 0x000000ffff8b7224 */ /* 0x000fc400078e00b8 */
[----:B------:R1:W-:Y:S03]  /*8170*/  MUFU.EX2 R252, R0 ;  /* 0x0000000000fc7308 */ /* 0x0003e60000000800 */
        /* <DEDUP_REMOVED lines=8> */
[----:B------:R-:W-:Y:S01]  /*8200*/  LDSM.16.MT88.4 R16, [R194+0x17000] ;  /* 0x01700000c210783b */ /* 0x000fe20000004200 */
[----:B------:R-:W-:Y:S01]  /*8210*/  IMAD.MOV.U32 R40, RZ, RZ, R15 ;  /* 0x000000ffff287224 */ /* 0x000fe200078e000f */
[----:B------:R-:W-:Y:S01]  /*8220*/  MOV R144, R14 ;  /* 0x0000000e00907202 */ /* 0x000fe20000000f00 */
[----:B-1----:R-:W-:Y:S01]  /*8230*/  FFMA.FTZ R0, R137, UR6, -R12 ;  /* 0x0000000689007c23 */ /* 0x002fe2000801080c */
[----:B------:R-:W-:Y:S01]  /*8240*/  IMAD.MOV.U32 R145, RZ, RZ, R13 ;  /* 0x000000ffff917224 */ /* 0x000fe200078e000d */
[----:B------:R-:W1:Y:S02]  /*8250*/  LDSM.16.MT88.4 R32, [R195+0x15000] ;  /* 0x01500000c320783b */ /* 0x000e640000004200 */
[----:B------:R2:W-:Y:S01]  /*8260*/  MUFU.EX2 R251, R0 ;  /* 0x0000000000fb7308 */ /* 0x0005e20000000800 */
[----:B------:R-:W-:Y:S01]  /*8270*/  MOV R138, R185 ;  /* 0x000000b9008a7202 */ /* 0x000fe20000000f00 */
[----:B------:R-:W1:Y:S01]  /*8280*/  LDSM.16.MT88.4 R12, [R196+0x17000] ;  /* 0x01700000c40c783b */ /* 0x000e620000004200 */
[----:B---3--:R-:W-:Y:S01]  /*8290*/  HMMA.16816.F32.BF16 R236, R4, R20, R96 ;  /* 0x0000001404ec723c */ /* 0x008fe20000041860 */
[----:B------:R-:W-:Y:S01]  /*82a0*/  MOV R186, R198 ;  /* 0x000000c600ba7202 */ /* 0x000fe20000000f00 */
[----:B------:R-:W-:Y:S01]  /*82b0*/  IMAD.MOV.U32 R125, RZ, RZ, R168 ;  /* 0x000000ffff7d7224 */ /* 0x000fe200078e00a8 */
[----:B------:R-:W-:-:S02]  /*82c0*/  MOV R124, R138 ;  /* 0x0000008a007c7202 */ /* 0x000fc40000000f00 */
[----:B------:R-:W-:Y:S02]  /*82d0*/  MOV R126, R169 ;  /* 0x000000a9007e7202 */ /* 0x000fe40000000f00 */
[----:B------:R-:W-:Y:S02]  /*82e0*/  MOV R21, R250 ;  /* 0x000000fa00157202 */ /* 0x000fe40000000f00 */
[----:B------:R-:W-:Y:S01]  /*82f0*/  MOV R128, R171 ;  /* 0x000000ab00807202 */ /* 0x000fe20000000f00 */
[----:B--2---:R-:W-:Y:S01]  /*8300*/  FFMA.FTZ R0, R139, UR6, -R2 ;  /* 0x000000068b007c23 */ /* 0x004fe20008010802 */
[----:B------:R-:W-:Y:S01]  /*8310*/  MOV R152, R186 ;  /* 0x000000ba00987202 */ /* 0x000fe20000000f00 */
[----:B------:R-:W-:Y:S02]  /*8320*/  IMAD.MOV.U32 R97, RZ, RZ, R126 ;  /* 0x000000ffff617224 */ /* 0x000fe400078e007e */
[----:B------:R-:W-:Y:S01]  /*8330*/  IMAD.MOV.U32 R133, RZ, RZ, R204 ;  /* 0x000000ffff857224 */ /* 0x000fe200078e00cc */
[----:B------:R2:W-:Y:S01]  /*8340*/  MUFU.EX2 R250, R0 ;  /* 0x0000000000fa7308 */ /* 0x0005e20000000800 */
[C---:B------:R-:W-:Y:S01]  /*8350*/  HMMA.16816.F32.BF16 R184, R4.reuse, R22, R72 ;  /* 0x0000001604b8723c */ /* 0x040fe20000041848 */
[----:B------:R-:W-:Y:S01]  /*8360*/  IMAD.MOV.U32 R99, RZ, RZ, R128 ;  /* 0x000000ffff637224 */ /* 0x000fe200078e0080 */
[----:B------:R-:W-:Y:S01]  /*8370*/  MOV R126, R131 ;  /* 0x00000083007e7202 */ /* 0x000fe20000000f00 */
[----:B------:R-:W-:Y:S01]  /*8380*/  IMAD.MOV.U32 R127, RZ, RZ, R170 ;  /* 0x000000ffff7f7224 */ /* 0x000fe200078e00aa */
[----:B------:R-:W-:Y:S01]  /*8390*/  MOV R128, R43 ;  /* 0x0000002b00807202 */ /* 0x000fe20000000f00 */
[----:B------:R-:W-:Y:S01]  /*83a0*/  IMAD.MOV.U32 R43, RZ, RZ, R144 ;  /* 0x000000ffff2b7224 */ /* 0x000fe200078e0090 */
[C---:B----4-:R-:W-:Y:S01]  /*83b0*/  HMMA.16816.F32.BF16 R180, R4.reuse, R24, R52 ;  /* 0x0000001804b4723c */ /* 0x050fe20000041834 */
[----:B------:R-:W-:Y:S01]  /*83c0*/  MOV R75, R125 ;  /* 0x0000007d004b7202 */ /* 0x000fe20000000f00 */
[----:B------:R-:W-:Y:S01]  /*83d0*/  IMAD.MOV.U32 R125, RZ, RZ, R130 ;  /* 0x000000ffff7d7224 */ /* 0x000fe200078e0082 */
[----:B------:R-:W-:Y:S01]  /*83e0*/  MOV R131, R147 ;  /* 0x0000009300837202 */ /* 0x000fe20000000f00 */
[----:B------:R-:W-:Y:S01]  /*83f0*/  IMAD.MOV.U32 R96, RZ, RZ, R100 ;  /* 0x000000ffff607224 */ /* 0x000fe200078e0064 */
[----:B------:R-:W-:Y:S01]  /*8400*/  MOV R106, R101 ;  /* 0x00000065006a7202 */ /* 0x000fe20000000f00 */
[----:B------:R-:W-:Y:S01]  /*8410*/  IMAD.MOV.U32 R105, RZ, RZ, R102 ;  /* 0x000000ffff697224 */ /* 0x000fe200078e0066 */
[----:B------:R-:W-:Y:S01]  /*8420*/  MOV R104, R103 ;  /* 0x0000006700687202 */ /* 0x000fe20000000f00 */
[----:B------:R-:W-:Y:S01]  /*8430*/  LDSM.16.MT88.4 R136, [R193+0x11800] ;  /* 0x01180000c188783b */ /* 0x000fe20000004200 */
[----:B--2---:R-:W-:Y:S01]  /*8440*/  FFMA.FTZ R0, R135, UR6, -R2 ;  /* 0x0000000687007c23 */ /* 0x004fe20008010802 */
[----:B------:R-:W-:Y:S01]  /*8450*/  IMAD.MOV.U32 R130, RZ, RZ, R146 ;  /* 0x000000ffff827224 */ /* 0x000fe200078e0092 */
[----:B-1----:R-:W-:Y:S01]  /*8460*/  HMMA.16816.F32.BF16 R92, R4, R32, R92 ;  /* 0x00000020045c723c */ /* 0x002fe2000004185c */
[----:B------:R1:W5:Y:S01]  /*8470*/  LDL.LU R204, [R1+0xb8] ;  /* 0x0000b80001cc7983 */ /* 0x0003620000300800 */
[----:B------:R2:W3:Y:S01]  /*8480*/  MUFU.EX2 R135, R0 ;  /* 0x0000000000877308 */ /* 0x0004e20000000800 */
[----:B------:R-:W-:-:S03]  /*8490*/  MOV R98, R127 ;  /* 0x0000007f00627202 */ /* 0x000fc60000000f00 */
[C---:B------:R-:W-:Y:S01]  /*84a0*/  HMMA.16816.F32.BF16 R168, R4.reuse, R26, R84 ;  /* 0x0000001a04a8723c */ /* 0x040fe20000041854 */
[----:B------:R-:W-:Y:S02]  /*84b0*/  MOV R73, R163 ;  /* 0x000000a300497202 */ /* 0x000fe40000000f00 */
[----:B------:R-:W-:Y:S01]  /*84c0*/  MOV R72, R126 ;  /* 0x0000007e00487202 */ /* 0x000fe20000000f00 */
[----:B------:R-:W-:Y:S01]  /*84d0*/  IMAD.MOV.U32 R52, RZ, RZ, R43 ;  /* 0x000000ffff347224 */ /* 0x000fe200078e002b */
[----:B------:R-:W-:Y:S01]  /*84e0*/  MOV R74, R128 ;  /* 0x00000080004a7202 */ /* 0x000fe20000000f00 */
[----:B------:R-:W-:Y:S01]  /*84f0*/  HMMA.16816.F32.BF16 R32, R4, R34, R68 ;  /* 0x000000220420723c */ /* 0x000fe20000041844 */
[----:B------:R-:W-:Y:S01]  /*8500*/  MOV R53, R40 ;  /* 0x0000002800357202 */ /* 0x000fe20000000f00 */
[----:B------:R-:W-:Y:S01]  /*8510*/  IMAD.MOV.U32 R54, RZ, RZ, R41 ;  /* 0x000000ffff367224 */ /* 0x000fe200078e0029 */
[----:B------:R-:W-:Y:S01]  /*8520*/  MOV R55, R160 ;  /* 0x000000a000377202 */ /* 0x000fe20000000f00 */
[----:B------:R1:W5:Y:S01]  /*8530*/  LDL.LU R203, [R1+0xb4] ;  /* 0x0000b40001cb7983 */ /* 0x0003620000300800 */
[----:B--2---:R-:W-:Y:S01]  /*8540*/  FFMA.FTZ R0, R124, UR6, -R2 ;  /* 0x000000067c007c23 */ /* 0x004fe20008010802 */
[----:B------:R-:W-:Y:S01]  /*8550*/  MOV R124, R129 ;  /* 0x00000081007c7202 */ /* 0x000fe20000000f00 */
[----:B------:R-:W-:Y:S01]  /*8560*/  IMAD.MOV.U32 R127, RZ, RZ, R42 ;  /* 0x000000ffff7f7224 */ /* 0x000fe200078e002a */
[----:B------:R-:W-:Y:S01]  /*8570*/  MOV R129, R145 ;  /* 0x0000009100817202 */ /* 0x000fe20000000f00 */
[----:B------:R-:W-:Y:S01]  /*8580*/  IMAD.MOV.U32 R84, RZ, RZ, R133 ;  /* 0x000000ffff547224 */ /* 0x000fe200078e0085 */
[----:B------:R-:W2:Y:S01]  /*8590*/  LDSM.16.MT88.4 R144, [R194+0x11800] ;  /* 0x01180000c290783b */ /* 0x000ea20000004200 */
[----:B------:R-:W-:Y:S01]  /*85a0*/  FFMA.FTZ R2, R21, UR6, -R2 ;  /* 0x0000000615027c23 */ /* 0x000fe20008010802 */
[----:B------:R-:W-:-:S02]  /*85b0*/  IMAD.MOV.U32 R42, RZ, RZ, R134 ;  /* 0x000000ffff2a7224 */ /* 0x000fc400078e0086 */
[----:B------:R-:W-:Y:S01]  /*85c0*/  MUFU.EX2 R134, R0 ;  /* 0x0000000000867308 */ /* 0x000fe20000000800 */
[C---:B------:R-:W-:Y:S01]  /*85d0*/  HMMA.16816.F32.BF16 R24, R4.reuse, R16, R80 ;  /* 0x000000100418723c */ /* 0x040fe20000041850 */
[----:B------:R-:W-:Y:S01]  /*85e0*/  MOV R70, R124 ;  /* 0x0000007c00467202 */ /* 0x000fe20000000f00 */
[----:B------:R-:W-:Y:S01]  /*85f0*/  IMAD.MOV.U32 R71, RZ, RZ, R125 ;  /* 0x000000ffff477224 */ /* 0x000fe200078e007d */
[----:B------:R-:W-:Y:S01]  /*8600*/  F2FP.BF16.F32.PACK_AB R128, R73, R96 ;  /* 0x000000604980723e */ /* 0x000fe200000010ff */
[----:B------:R-:W-:Y:S02]  /*8610*/  IMAD.MOV.U32 R163, RZ, RZ, R152 ;  /* 0x000000ffffa37224 */ /* 0x000fe400078e0098 */
[C---:B------:R-:W-:Y:S01]  /*8620*/  HMMA.16816.F32.BF16 R100, R4.reuse, R28, R88 ;  /* 0x0000001c0464723c */ /* 0x040fe20000041858 */
[----:B------:R4:W1:Y:S01]  /*8630*/  MUFU.EX2 R133, R2 ;  /* 0x0000000200857308 */ /* 0x0008620000000800 */
[----:B------:R-:W-:Y:S01]  /*8640*/  MOV R87, R153 ;  /* 0x0000009900577202 */ /* 0x000fe20000000f00 */
[----:B------:R-:W-:Y:S01]  /*8650*/  IMAD.MOV.U32 R86, RZ, RZ, R154 ;  /* 0x000000ffff567224 */ /* 0x000fe200078e009a */
[----:B------:R-:W-:Y:S01]  /*8660*/  MOV R85, R155 ;  /* 0x0000009b00557202 */ /* 0x000fe20000000f00 */
[----:B------:R-:W-:Y:S01]  /*8670*/  LDSM.16.MT88.4 R80, [R194+0x15800] ;  /* 0x01580000c250783b */ /* 0x000fe20000004200 */
[C---:B------:R-:W-:Y:S03]  /*8680*/  HMMA.16816.F32.BF16 R20, R4.reuse, R18, R60 ;  /* 0x000000120414723c */ /* 0x040fe6000004183c */
[----:B------:R-:W-:Y:S03]  /*8690*/  LDSM.16.MT88.4 R152, [R196+0x11800] ;  /* 0x01180000c498783b */ /* 0x000fe60000004200 */
[C---:B------:R-:W-:Y:S01]  /*86a0*/  HMMA.16816.F32.BF16 R16, R4.reuse, R12, R76 ;  /* 0x0000000c0410723c */ /* 0x040fe2000004184c */
[----:B------:R-:W-:Y:S04]  /*86b0*/  LDSM.16.MT88.4 R88, [R196+0x15800] ;  /* 0x01580000c458783b */ /* 0x000fe80000004200 */
[----:B------:R1:W5:Y:S02]  /*86c0*/  LDL.LU R202, [R1+0xb0] ;  /* 0x0000b00001ca7983 */ /* 0x0003640000300800 */
[----:B------:R-:W-:Y:S01]  /*86d0*/  MOV R79, R75 ;  /* 0x0000004b004f7202 */ /* 0x000fe20000000f00 */
[----:B------:R-:W-:Y:S01]  /*86e0*/  IMAD.MOV.U32 R75, RZ, RZ, R127 ;  /* 0x000000ffff4b7224 */ /* 0x000fe200078e007f */
[----:B------:R-:W-:Y:S01]  /*86f0*/  HMMA.16816.F32.BF16 R28, R4, R30, R64 ;  /* 0x0000001e041c723c */ /* 0x000fe20000041840 */
[----:B------:R-:W-:-:S05]  /*8700*/  IMAD.MOV.U32 R78, RZ, RZ, R97 ;  /* 0x000000ffff4e7224 */ /* 0x000fca00078e0061 */
[C---:B------:R-:W-:Y:S01]  /*8710*/  HMMA.16816.F32.BF16 R12, R4.reuse, R14, R56 ;  /* 0x0000000e040c723c */ /* 0x040fe20000041838 */
[----:B------:R-:W-:Y:S01]  /*8720*/  MOV R77, R98 ;  /* 0x00000062004d7202 */ /* 0x000fe20000000f00 */
[----:B------:R-:W-:Y:S01]  /*8730*/  IMAD.MOV.U32 R76, RZ, RZ, R99 ;  /* 0x000000ffff4c7224 */ /* 0x000fe200078e0063 */
[----:B----4-:R-:W-:Y:S01]  /*8740*/  MOV R2, R74 ;  /* 0x0000004a00027202 */ /* 0x010fe20000000f00 */
[----:B------:R4:W5:Y:S02]  /*8750*/  LDL.LU R201, [R1+0xac] ;  /* 0x0000ac0001c97983 */ /* 0x0009640000300800 */
[C---:B------:R-:W-:Y:S01]  /*8760*/  HMMA.16816.F32.BF16 R124, R4.reuse, R8, R48 ;  /* 0x00000008047c723c */ /* 0x040fe20000041830 */
[----:B------:R-:W-:Y:S01]  /*8770*/  IMAD.MOV.U32 R99, RZ, RZ, R161 ;  /* 0x000000ffff637224 */ /* 0x000fe200078e00a1 */
[----:B------:R-:W4:Y:S04]  /*8780*/  LDSM.16.MT88.4 R48, [R194+0x13800] ;  /* 0x01380000c230783b */ /* 0x000f280000004200 */
[----:B------:R-:W-:Y:S01]  /*8790*/  HMMA.16816.F32.BF16 R8, R4, R10, R44 ;  /* 0x0000000a0408723c */ /* 0x000fe2000004182c */
[----:B------:R-:W-:Y:S01]  /*87a0*/  MOV R98, R162 ;  /* 0x000000a200627202 */ /* 0x000fe20000000f00 */
[----:B------:R-:W-:Y:S01]  /*87b0*/  IMAD.MOV.U32 R97, RZ, RZ, R163 ;  /* 0x000000ffff617224 */ /* 0x000fe200078e00a3 */
[----:B------:R-:W-:Y:S04]  /*87c0*/  LDSM.16.MT88.4 R56, [R196+0x13800] ;  /* 0x01380000c438783b */ /* 0x000fe80000004200 */
[----:B------:R-:W-:Y:S01]  /*87d0*/  IMAD.MOV.U32 R7, RZ, RZ, R129 ;  /* 0x000000ffff077224 */ /* 0x000fe200078e0081 */
[----:B------:R-:W-:Y:S01]  /*87e0*/  MOV R6, R130 ;  /* 0x0000008200067202 */ /* 0x000fe20000000f00 */
[----:B------:R-:W-:Y:S01]  /*87f0*/  IMAD.MOV.U32 R5, RZ, RZ, R131 ;  /* 0x000000ffff057224 */ /* 0x000fe200078e0083 */
[----:B------:R-:W-:Y:S01]  /*8800*/  MOV R4, R42 ;  /* 0x0000002a00047202 */ /* 0x000fe20000000f00 */
[----:B------:R-:W-:Y:S01]  /*8810*/  LDSM.16.MT88.4 R160, [R195+0x11800] ;  /* 0x01180000c3a0783b */ /* 0x000fe20000004200 */
[----:B---3--:R-:W-:-:S02]  /*8820*/  F2FP.BF16.F32.PACK_AB R129, R135, R250 ;  /* 0x000000fa8781723e */ /* 0x008fc400000010ff */
[----:B------:R-:W-:Y:S01]  /*8830*/  F2FP.BF16.F32.PACK_AB R130, R251, R252 ;  /* 0x000000fcfb82723e */ /* 0x000fe200000010ff */
[----:B------:R-:W3:Y:S01]  /*8840*/  LDSM.16.MT88.4 R40, [R193+0x13800] ;  /* 0x01380000c128783b */ /* 0x000ee20000004200 */
[----:B-1----:R-:W-:Y:S01]  /*8850*/  F2FP.BF16.F32.PACK_AB R131, R133, R134 ;  /* 0x000000868583723e */ /* 0x002fe200000010ff */
[----:B------:R-:W-:Y:S02]  /*8860*/  IMAD.MOV.U32 R0, RZ, RZ, R75 ;  /* 0x000000ffff007224 */ /* 0x000fe400078e004b */
[----:B------:R-:W-:Y:S04]  /*8870*/  LDSM.16.MT88.4 R64, [R195+0x13800] ;  /* 0x01380000c340783b */ /* 0x000fe80000004200 */
[C---:B--2---:R-:W-:Y:S01]  /*8880*/  HMMA.16816.F32.BF16 R148, R128.reuse, R144, R148 ;  /* 0x000000908094723c */ /* 0x044fe20000041894 */
[----:B------:R1:W5:Y:S04]  /*8890*/  LDL.LU R200, [R1+0xa8] ;  /* 0x0000a80001c87983 */ /* 0x0003680000300800 */
[----:B------:R1:W5:Y:S01]  /*88a0*/  LDL.LU R199, [R1+0xa4] ;  /* 0x0000a40001c77983 */ /* 0x0003620000300800 */
[C---:B------:R-:W-:Y:S03]  /*88b0*/  HMMA.16816.F32.BF16 R144, R128.reuse, R146, R108 ;  /* 0x000000928090723c */ /* 0x040fe6000004186c */
[----:B------:R1:W5:Y:S04]  /*88c0*/  LDL.LU R198, [R1+0xa0] ;  /* 0x0000a00001c67983 */ /* 0x0003680000300800 */
[----:B------:R-:W-:Y:S01]  /*88d0*/  MOV R109, R72 ;  /* 0x00000048006d7202 */ /* 0x000fe20000000f00 */
[----:B------:R-:W-:Y:S01]  /*88e0*/  IMAD.MOV.U32 R108, RZ, RZ, R73 ;  /* 0x000000ffff6c7224 */ /* 0x000fe200078e0049 */
[----:B------:R-:W-:Y:S01]  /*88f0*/  HMMA.16816.F32.BF16 R140, R128, R136, R140 ;  /* 0x00000088808c723c */ /* 0x000fe2000004188c */
[----:B------:R-:W2:Y:S01]  /*8900*/  LDSM.16.MT88.4 R72, [R193+0x15800] ;  /* 0x01580000c148783b */ /* 0x000ea20000004200 */
[----:B------:R-:W-:-:S04]  /*8910*/  MOV R111, R70 ;  /* 0x00000046006f7202 */ /* 0x000fc80000000f00 */
[C---:B----4-:R-:W-:Y:S01]  /*8920*/  HMMA.16816.F32.BF16 R44, R128.reuse, R48, R176 ;  /* 0x00000030802c723c */ /* 0x050fe200000418b0 */
[----:B------:R-:W-:Y:S01]  /*8930*/  IMAD.MOV.U32 R110, RZ, RZ, R71 ;  /* 0x000000ffff6e7224 */ /* 0x000fe200078e0047 */
[----:B------:R1:W5:Y:S04]  /*8940*/  LDL.LU R197, [R1+0x9c] ;  /* 0x00009c0001c57983 */ /* 0x0003680000300800 */
[C---:B------:R-:W-:Y:S01]  /*8950*/  HMMA.16816.F32.BF16 R136, R128.reuse, R138, R36 ;  /* 0x0000008a8088723c */ /* 0x040fe20000041824 */
[----:B------:R-:W-:Y:S01]  /*8960*/  MOV R176, R107 ;  /* 0x0000006b00b07202 */ /* 0x000fe20000000f00 */
[----:B------:R-:W-:Y:S01]  /*8970*/  IMAD.MOV.U32 R177, RZ, RZ, R106 ;  /* 0x000000ffffb17224 */ /* 0x000fe200078e006a */
[----:B------:R-:W-:Y:S01]  /*8980*/  MOV R178, R105 ;  /* 0x0000006900b27202 */ /* 0x000fe20000000f00 */
[----:B------:R-:W-:Y:S01]  /*8990*/  FADD.FTZ R0, R0, R109 ;  /* 0x0000006d00007221 */ /* 0x000fe20000010000 */
[----:B------:R-:W-:Y:S01]  /*89a0*/  MOV R179, R104 ;  /* 0x0000006800b37202 */ /* 0x000fe20000000f00 */
[C---:B---3--:R-:W-:Y:S01]  /*89b0*/  HMMA.16816.F32.BF16 R36, R128.reuse, R40, R120 ;  /* 0x000000288024723c */ /* 0x048fe20000041878 */
[----:B------:R-:W-:Y:S05]  /*89c0*/  LDSM.16.MT88.4 R104, [R193+0x17800] ;  /* 0x01780000c168783b */ /* 0x000fea0000004200 */
[C---:B------:R-:W-:Y:S01]  /*89d0*/  HMMA.16816.F32.BF16 R164, R128.reuse, R160, R164 ;  /* 0x000000a080a4723c */ /* 0x040fe200000418a4 */
[----:B------:R-:W-:Y:S01]  /*89e0*/  FADD.FTZ R0, R111, R0 ;  /* 0x000000006f007221 */ /* 0x000fe20000010000 */
[----:B------:R-:W-:Y:S04]  /*89f0*/  LDSM.16.MT88.4 R120, [R196+0x17800] ;  /* 0x01780000c478783b */ /* 0x000fe80000004200 */
[C---:B------:R-:W-:Y:S01]  /*8a00*/  HMMA.16816.F32.BF16 R40, R128.reuse, R42, R172 ;  /* 0x0000002a8028723c */ /* 0x040fe200000418ac */
[----:B------:R1:W5:Y:S06]  /*8a10*/  LDL.LU R192, [R1+0x98] ;  /* 0x0000980001c07983 */ /* 0x00036c0000300800 */
[----:B------:R-:W-:Y:S01]  /*8a20*/  MOV R175, R97 ;  /* 0x0000006100af7202 */ /* 0x000fe20000000f00 */
[----:B------:R-:W-:Y:S04]  /*8a30*/  HMMA.16816.F32.BF16 R160, R128, R162, R116 ;  /* 0x000000a280a0723c */ /* 0x000fe80000041874 */
[----:B------:R-:W-:-:S03]  /*8a40*/  FADD.FTZ R2, R2, R175 ;  /* 0x000000af02027221 */ /* 0x000fc60000010000 */
[----:B------:R-:W-:Y:S01]  /*8a50*/  MOV R118, R54 ;  /* 0x0000003600767202 */ /* 0x000fe20000000f00 */
[----:B------:R-:W-:Y:S01]  /*8a60*/  IMAD.MOV.U32 R119, RZ, RZ, R55 ;  /* 0x000000ffff777224 */ /* 0x000fe200078e0037 */
[C---:B--2---:R-:W-:Y:S01]  /*8a70*/  HMMA.16816.F32.BF16 R68, R128.reuse, R72, R240 ;  /* 0x000000488044723c */ /* 0x044fe200000418f0 */
[----:B------:R-:W-:Y:S01]  /*8a80*/  MOV R116, R52 ;  /* 0x0000003400747202 */ /* 0x000fe20000000f00 */
[----:B------:R-:W-:Y:S02]  /*8a90*/  IMAD.MOV.U32 R117, RZ, RZ, R53 ;  /* 0x000000ffff757224 */ /* 0x000fe400078e0035 */
[----:B------:R-:W-:Y:S02]  /*8aa0*/  FADD.FTZ R2, R110, R2 ;  /* 0x000000026e027221 */ /* 0x000fe40000010000 */
[----:B------:R-:W-:Y:S01]  /*8ab0*/  HMMA.16816.F32.BF16 R72, R128, R74, R176 ;  /* 0x0000004a8048723c */ /* 0x000fe200000418b0 */
[----:B------:R-:W-:Y:S01]  /*8ac0*/  FADD.FTZ R0, R117, R0 ;  /* 0x0000000075007221 */ /* 0x000fe20000010000 */
[----:B------:R-:W-:-:S05]  /*8ad0*/  FADD.FTZ R2, R116, R2 ;  /* 0x0000000274027221 */ /* 0x000fca0000010000 */
[----:B------:R-:W-:Y:S01]  /*8ae0*/  IMAD.MOV.U32 R179, RZ, RZ, R118 ;  /* 0x000000ffffb37224 */ /* 0x000fe200078e0076 */
[----:B------:R-:W-:Y:S02]  /*8af0*/  MOV R118, R119 ;  /* 0x0000007700767202 */ /* 0x000fe40000000f00 */
[----:B------:R-:W-:Y:S01]  /*8b00*/  MOV R119, R4 ;  /* 0x0000000400777202 */ /* 0x000fe20000000f00 */
[----:B------:R-:W-:Y:S02]  /*8b10*/  HMMA.16816.F32.BF16 R52, R128, R56, R188 ;  /* 0x000000388034723c */ /* 0x000fe400000418bc */
[----:B------:R-:W-:Y:S02]  /*8b20*/  FADD.FTZ R2, R118, R2 ;  /* 0x0000000276027221 */ /* 0x000fe40000010000 */
[----:B------:R-:W-:-:S03]  /*8b30*/  FADD.FTZ R0, R119, R0 ;  /* 0x0000000077007221 */ /* 0x000fc60000010000 */
[----:B------:R-:W-:Y:S02]  /*8b40*/  MOV R189, R7 ;  /* 0x0000000700bd7202 */ /* 0x000fe40000000f00 */
[----:B------:R-:W-:Y:S02]  /*8b50*/  MOV R188, R6 ;  /* 0x0000000600bc7202 */ /* 0x000fe40000000f00 */
[----:B------:R-:W-:Y:S01]  /*8b60*/  MOV R191, R77 ;  /* 0x0000004d00bf7202 */ /* 0x000fe20000000f00 */
[----:B------:R-:W-:Y:S01]  /*8b70*/  FADD.FTZ R0, R189, R0 ;  /* 0x00000000bd007221 */ /* 0x000fe20000010000 */
[----:B------:R-:W-:Y:S02]  /*8b80*/  IMAD.MOV.U32 R190, RZ, RZ, R76 ;  /* 0x000000ffffbe7224 */ /* 0x000fe400078e004c */
[----:B------:R-:W-:Y:S01]  /*8b90*/  FADD.FTZ R2, R188, R2 ;  /* 0x00000002bc027221 */ /* 0x000fe20000010000 */
[----:B------:R-:W-:Y:S01]  /*8ba0*/  HMMA.16816.F32.BF16 R48, R128, R50, R232 ;  /* 0x000000328030723c */ /* 0x000fe200000418e8 */
[----:B------:R-:W-:-:S02]  /*8bb0*/  FADD.FTZ R0, R191, R0 ;  /* 0x00000000bf007221 */ /* 0x000fc40000010000 */
[----:B------:R-:W-:-:S04]  /*8bc0*/  FADD.FTZ R2, R190, R2 ;  /* 0x00000002be027221 */ /* 0x000fc80000010000 */
[----:B------:R-:W-:Y:S01]  /*8bd0*/  MOV R233, R84 ;  /* 0x0000005400e97202 */ /* 0x000fe20000000f00 */
[----:B------:R-:W-:Y:S01]  /*8be0*/  IMAD.MOV.U32 R232, RZ, RZ, R79 ;  /* 0x000000ffffe87224 */ /* 0x000fe200078e004f */
[----:B------:R-:W-:Y:S01]  /*8bf0*/  MOV R234, R85 ;  /* 0x0000005500ea7202 */ /* 0x000fe20000000f00 */
[----:B------:R-:W-:Y:S02]  /*8c00*/  IMAD.MOV.U32 R235, RZ, RZ, R86 ;  /* 0x000000ffffeb7224 */ /* 0x000fe400078e0056 */
[----:B------:R-:W-:Y:S01]  /*8c10*/  FADD.FTZ R0, R233, R0 ;  /* 0x00000000e9007221 */ /* 0x000fe20000010000 */
[----:B------:R-:W-:Y:S01]  /*8c20*/  FADD.FTZ R2, R232, R2 ;  /* 0x00000002e8027221 */ /* 0x000fe20000010000 */
[----:B------:R-:W-:Y:S02]  /*8c30*/  MOV R177, R78 ;  /* 0x0000004e00b17202 */ /* 0x000fe40000000f00 */
[----:B------:R-:W-:Y:S01]  /*8c40*/  MOV R176, R87 ;  /* 0x0000005700b07202 */ /* 0x000fe20000000f00 */
[----:B------:R-:W-:Y:S01]  /*8c50*/  FADD.FTZ R0, R235, R0 ;  /* 0x00000000eb007221 */ /* 0x000fe20000010000 */
[----:B------:R-:W-:Y:S01]  /*8c60*/  FADD.FTZ R2, R234, R2 ;  /* 0x00000002ea027221 */ /* 0x000fe20000010000 */
[----:B------:R-:W-:-:S02]  /*8c70*/  IMAD.MOV.U32 R178, RZ, RZ, R5 ;  /* 0x000000ffffb27224 */ /* 0x000fc400078e0005 */
[----:B------:R-:W-:Y:S01]  /*8c80*/  FADD.FTZ R0, R177, R0 ;  /* 0x00000000b1007221 */ /* 0x000fe20000010000 */
[----:B------:R-:W-:Y:S01]  /*8c90*/  FADD.FTZ R2, R176, R2 ;  /* 0x00000002b0027221 */ /* 0x000fe20000010000 */
[C---:B------:R-:W-:Y:S01]  /*8ca0*/  HMMA.16816.F32.BF16 R156, R128.reuse, R152, R156 ;  /* 0x00000098809c723c */ /* 0x040fe2000004189c */
[----:B------:R-:W-:Y:S01]  /*8cb0*/  MOV R174, R96 ;  /* 0x0000006000ae7202 */ /* 0x000fe20000000f00 */
[----:B------:R-:W-:Y:S01]  /*8cc0*/  IMAD.MOV.U32 R173, RZ, RZ, R98 ;  /* 0x000000ffffad7224 */ /* 0x000fe200078e0062 */
[----:B------:R-:W-:Y:S01]  /*8cd0*/  MOV R172, R99 ;  /* 0x0000006300ac7202 */ /* 0x000fe20000000f00 */
[----:B------:R-:W-:Y:S01]  /*8ce0*/  FADD.FTZ R0, R179, R0 ;  /* 0x00000000b3007221 */ /* 0x000fe20000010000 */
[----:B------:R-:W2:Y:S01]  /*8cf0*/  LDSM.16.MT88.4 R96, [R195+0x15800] ;  /* 0x01580000c360783b */ /* 0x000ea20000004200 */
[----:B------:R-:W-:Y:S01]  /*8d00*/  HMMA.16816.F32.BF16 R152, R128, R154, R112 ;  /* 0x0000009a8098723c */ /* 0x000fe20000041870 */
[----:B------:R-:W-:Y:S02]  /*8d10*/  FADD.FTZ R2, R178, R2 ;  /* 0x00000002b2027221 */ /* 0x000fe40000010000 */
[----:B------:R-:W3:Y:S01]  /*8d20*/  LDSM.16.MT88.4 R112, [R194+0x17800] ;  /* 0x01780000c270783b */ /* 0x000ee20000004200 */
[----:B------:R-:W-:-:S03]  /*8d30*/  FADD.FTZ R0, R173, R0 ;  /* 0x00000000ad007221 */ /* 0x000fc60000010000 */
[----:B------:R-:W4:Y:S01]  /*8d40*/  LDSM.16.MT88.4 R4, [R195+0x17800] ;  /* 0x01780000c304783b */ /* 0x000f220000004200 */
        /* <DEDUP_REMOVED lines=9> */
[----:B------:R-:W-:-:S03]  /*8de0*/  FADD.FTZ R2, R251, R2 ;  /* 0x00000002fb027221 */ /* 0x000fc60000010000 */
[----:B------:R1:W-:Y:S04]  /*8df0*/  STL [R1+0x28], R0 ;  /* 0x0000280001007387 */ /* 0x0003e80000100800 */
[----:B------:R1:W-:Y:S01]  /*8e00*/  STL [R1+0x24], R2 ;  /* 0x0000240201007387 */ /* 0x0003e20000100800 */
[C---:B------:R-:W-:Y:S06]  /*8e10*/  HMMA.16816.F32.BF16 R60, R128.reuse, R64, R244 ;  /* 0x00000040803c723c */ /* 0x040fec00000418f4 */
        /* <DEDUP_REMOVED lines=17> */
[----:B-1----:R-:W-:-:S15]  /*8f30*/  @!P0 BRA `(.L_x_1383) ;  /* 0x0000005c00288947 */ /* 0x002fde0003800000 */
        /* <DEDUP_REMOVED lines=164> */
[----:B-1----:R-:W-:Y:S04]  /*9980*/  LDSM.16.M88.4 R12, [R192+0x8800] ;  /* 0x00880000c00c783b */ /* 0x002fe80000000200 */
        /* <DEDUP_REMOVED lines=9> */
[----:B------:R-:W-:Y:S04]  /*9a20*/  LDSM.16.M88.4 R236, [R198+0x8800] ;  /* 0x00880000c6ec783b */ /* 0x000fe80000000200 */
        /* <DEDUP_REMOVED lines=13> */
[----:B------:R-:W1:Y:S05]  /*9b00*/  LDSM.16.M88.4 R32, [R198+0x9000] ;  /* 0x00900000c620783b */ /* 0x000e6a0000000200 */
[C---:B--2---:R-:W-:Y:S06]  /*9b10*/  HMMA.16816.F32.BF16 R172, R8.reuse, R176, R20 ;  /* 0x000000b008ac723c */ /* 0x044fec0000041814 */
[C---:B---3--:R-:W-:Y:S01]  /*9b20*/  HMMA.16816.F32.BF16 R20, R8.reuse, R226, R28 ;  /* 0x000000e20814723c */ /* 0x048fe2000004181c */
[----:B------:R-:W2:Y:S05]  /*9b30*/  LDSM.16.M88.4 R28, [R198+0x9800] ;  /* 0x00980000c61c783b */ /* 0x000eaa0000000200 */
[C---:B------:R-:W-:Y:S06]  /*9b40*/  HMMA.16816.F32.BF16 R168, R8.reuse, R178, R16 ;  /* 0x000000b208a8723c */ /* 0x040fec0000041810 */
[C---:B------:R-:W-:Y:S01]  /*9b50*/  HMMA.16816.F32.BF16 R24, R8.reuse, R224, R12 ;  /* 0x000000e00818723c */ /* 0x040fe2000004180c */
[----:B------:R-:W-:Y:S05]  /*9b60*/  LDSM.16.M88.4 R224, [R197+0x800] ;  /* 0x00080000c5e0783b */ /* 0x000fea0000000200 */
[C---:B----4-:R-:W-:Y:S06]  /*9b70*/  HMMA.16816.F32.BF16 R16, R8.reuse, R240, R184 ;  /* 0x000000f00810723c */ /* 0x050fec00000418b8 */
[----:B------:R-:W-:Y:S01]  /*9b80*/  HMMA.16816.F32.BF16 R12, R8, R242, R188 ;  /* 0x000000f2080c723c */ /* 0x000fe200000418bc */
[----:B------:R-:W-:Y:S04]  /*9b90*/  LDSM.16.M88.4 R8, [R201] ;  /* 0x00000000c908783b */ /* 0x000fe80000000200 */
[----:B------:R-:W3:Y:S01]  /*9ba0*/  LDSM.16.M88.4 R240, [R197] ;  /* 0x00000000c5f0783b */ /* 0x000ee20000000200 */
[C---:B-1----:R-:W-:Y:S06]  /*9bb0*/  HMMA.16816.F32.BF16 R184, R4.reuse, R234, R180 ;  /* 0x000000ea04b8723c */ /* 0x042fec00000418b4 */
[C---:B------:R-:W-:Y:S06]  /*9bc0*/  HMMA.16816.F32.BF16 R176, R4.reuse, R236, R172 ;  /* 0x000000ec04b0723c */ /* 0x040fec00000418ac */
[C---:B------:R-:W-:Y:S01]  /*9bd0*/  HMMA.16816.F32.BF16 R180, R4.reuse, R238, R168 ;  /* 0x000000ee04b4723c */ /* 0x040fe200000418a8 */
[----:B------:R-:W-:Y:S05]  /*9be0*/  LDSM.16.M88.4 R236, [R213] ;  /* 0x00000000d5ec783b */ /* 0x000fea0000000200 */
[C---:B------:R-:W-:Y:S01]  /*9bf0*/  HMMA.16816.F32.BF16 R188, R4.reuse, R232, R228 ;  /* 0x000000e804bc723c */ /* 0x040fe200000418e4 */
[----:B------:R-:W1:Y:S04]  /*9c00*/  LDSM.16.M88.4 R228, [R197+0x1000] ;  /* 0x00100000c5e4783b */ /* 0x000e680000000200 */
[----:B------:R-:W-:Y:S01]  /*9c10*/  LDSM.16.M88.4 R232, [R192+0xa800] ;  /* 0x00a80000c0e8783b */ /* 0x000fe20000000200 */
[C---:B------:R-:W-:Y:S06]  /*9c20*/  HMMA.16816.F32.BF16 R172, R4.reuse, R32, R24 ;  /* 0x0000002004ac723c */ /* 0x040fec0000041818 */
[C---:B------:R-:W-:Y:S01]  /*9c30*/  HMMA.16816.F32.BF16 R168, R4.reuse, R34, R20 ;  /* 0x0000002204a8723c */ /* 0x040fe20000041814 */
[----:B------:R-:W-:Y:S05]  /*9c40*/  LDSM.16.M88.4 R20, [R192+0xa000] ;  /* 0x00a00000c014783b */ /* 0x000fea0000000200 */
[C---:B--2---:R-:W-:Y:S06]  /*9c50*/  HMMA.16816.F32.BF16 R32, R4.reuse, R28, R16 ;  /* 0x0000001c0420723c */ /* 0x044fec0000041810 */
[----:B------:R-:W-:Y:S01]  /*9c60*/  HMMA.16816.F32.BF16 R24, R4, R30, R12 ;  /* 0x0000001e0418723c */ /* 0x000fe2000004180c */
[----:B------:R-:W2:Y:S04]  /*9c70*/  LDSM.16.M88.4 R28, [R197+0x1800] ;  /* 0x00180000c51c783b */ /* 0x000ea80000000200 */
[----:B------:R-:W4:Y:S01]  /*9c80*/  LDSM.16.M88.4 R4, [R199+0x2000] ;  /* 0x00200000c704783b */ /* 0x000f220000000200 */
[C---:B---3--:R-:W-:Y:S06]  /*9c90*/  HMMA.16816.F32.BF16 R16, R8.reuse, R240, R188 ;  /* 0x000000f00810723c */ /* 0x048fec00000418bc */
[C---:B------:R-:W-:Y:S01]  /*9ca0*/  HMMA.16816.F32.BF16 R12, R8.reuse, R242, R184 ;  /* 0x000000f2080c723c */ /* 0x040fe200000418b8 */
[----:B------:R-:W-:Y:S05]  /*9cb0*/  LDSM.16.M88.4 R240, [R210] ;  /* 0x00000000d2f0783b */ /* 0x000fea0000000200 */
[C---:B------:R-:W-:Y:S06]  /*9cc0*/  HMMA.16816.F32.BF16 R176, R8.reuse, R224, R176 ;  /* 0x000000e008b0723c */ /* 0x040fec00000418b0 */
[C---:B------:R-:W-:Y:S01]  /*9cd0*/  HMMA.16816.F32.BF16 R188, R8.reuse, R226, R180 ;  /* 0x000000e208bc723c */ /* 0x040fe200000418b4 */
[----:B------:R-:W3:Y:S05]  /*9ce0*/  LDSM.16.M88.4 R224, [R192+0xb000] ;  /* 0x00b00000c0e0783b */ /* 0x000eea0000000200 */
[C---:B-1----:R-:W-:Y:S06]  /*9cf0*/  HMMA.16816.F32.BF16 R180, R8.reuse, R228, R172 ;  /* 0x000000e408b4723c */ /* 0x042fec00000418ac */
[C---:B------:R-:W-:Y:S01]  /*9d00*/  HMMA.16816.F32.BF16 R184, R8.reuse, R230, R168 ;  /* 0x000000e608b8723c */ /* 0x040fe200000418a8 */
[----:B------:R-:W1:Y:S05]  /*9d10*/  LDSM.16.M88.4 R228, [R192+0xb800] ;  /* 0x00b80000c0e4783b */ /* 0x000e6a0000000200 */
[C---:B--2---:R-:W-:Y:S06]  /*9d20*/  HMMA.16816.F32.BF16 R172, R8.reuse, R28, R32 ;  /* 0x0000001c08ac723c */ /* 0x044fec0000041820 */
[----:B------:R-:W-:Y:S01]  /*9d30*/  HMMA.16816.F32.BF16 R168, R8, R30, R24 ;  /* 0x0000001e08a8723c */ /* 0x000fe20000041818 */
[----:B------:R-:W-:Y:S04]  /*9d40*/  LDSM.16.M88.4 R8, [R200+0x2000] ;  /* 0x00200000c808783b */ /* 0x000fe80000000200 */
[----:B------:R-:W2:Y:S01]  /*9d50*/  LDSM.16.M88.4 R28, [R215] ;  /* 0x00000000d71c783b */ /* 0x000ea20000000200 */
[C---:B----4-:R-:W-:Y:S03]  /*9d60*/  HMMA.16816.F32.BF16 R32, R4.reuse, R20, R16 ;  /* 0x000000140420723c */ /* 0x050fe60000041810 */
[----:B------:R-:W4:Y:S03]  /*9d70*/  LDSM.16.M88.4 R24, [R214] ;  /* 0x00000000d618783b */ /* 0x000f260000000200 */
[C---:B------:R-:W-:Y:S06]  /*9d80*/  HMMA.16816.F32.BF16 R20, R4.reuse, R22, R12 ;  /* 0x000000160414723c */ /* 0x040fec000004180c */
[C---:B------:R-:W-:Y:S06]  /*9d90*/  HMMA.16816.F32.BF16 R16, R4.reuse, R232, R176 ;  /* 0x000000e80410723c */ /* 0x040fec00000418b0 */
[C---:B------:R-:W-:Y:S01]  /*9da0*/  HMMA.16816.F32.BF16 R12, R4.reuse, R234, R188 ;  /* 0x000000ea040c723c */ /* 0x040fe200000418bc */
[----:B------:R-:W-:Y:S05]  /*9db0*/  LDSM.16.M88.4 R232, [R198+0xb800] ;  /* 0x00b80000c6e8783b */ /* 0x000fea0000000200 */
[C---:B---3--:R-:W-:Y:S06]  /*9dc0*/  HMMA.16816.F32.BF16 R180, R4.reuse, R224, R180 ;  /* 0x000000e004b4723c */ /* 0x048fec00000418b4 */
[C---:B------:R-:W-:Y:S01]  /*9dd0*/  HMMA.16816.F32.BF16 R188, R4.reuse, R226, R184 ;  /* 0x000000e204bc723c */ /* 0x040fe200000418b8 */
[----:B------:R-:W3:Y:S05]  /*9de0*/  LDSM.16.M88.4 R224, [R212] ;  /* 0x00000000d4e0783b */ /* 0x000eea0000000200 */
[C---:B-1----:R-:W-:Y:S06]  /*9df0*/  HMMA.16816.F32.BF16 R184, R4.reuse, R228, R172 ;  /* 0x000000e404b8723c */ /* 0x042fec00000418ac */
        /* <DEDUP_REMOVED lines=8> */
[----:B------:R-:W4:Y:S05]  /*9e80*/  LDSM.16.M88.4 R24, [R198+0xb000] ;  /* 0x00b00000c618783b */ /* 0x000f2a0000000200 */
[C---:B------:R-:W-:Y:S06]  /*9e90*/  HMMA.16816.F32.BF16 R16, R8.reuse, R236, R180 ;  /* 0x000000ec0810723c */ /* 0x040fec00000418b4 */
[C---:B------:R-:W-:Y:S01]  /*9ea0*/  HMMA.16816.F32.BF16 R12, R8.reuse, R238, R188 ;  /* 0x000000ee080c723c */ /* 0x040fe200000418bc */
[----:B------:R-:W-:Y:S05]  /*9eb0*/  LDSM.16.M88.4 R236, [R192+0xc000] ;  /* 0x00c00000c0ec783b */ /* 0x000fea0000000200 */
[C---:B---3--:R-:W-:Y:S06]  /*9ec0*/  HMMA.16816.F32.BF16 R184, R8.reuse, R224, R184 ;  /* 0x000000e008b8723c */ /* 0x048fec00000418b8 */
[----:B------:R-:W-:Y:S01]  /*9ed0*/  HMMA.16816.F32.BF16 R180, R8, R226, R176 ;  /* 0x000000e208b4723c */ /* 0x000fe200000418b0 */
[----:B------:R-:W-:Y:S04]  /*9ee0*/  LDSM.16.M88.4 R8, [R201+0x2000] ;  /* 0x00200000c908783b */ /* 0x000fe80000000200 */
[----:B------:R-:W3:Y:S01]  /*9ef0*/  LDSM.16.M88.4 R224, [R197+0x2000] ;  /* 0x00200000c5e0783b */ /* 0x000ee20000000200 */
[C---:B-1----:R-:W-:Y:S06]  /*9f00*/  HMMA.16816.F32.BF16 R188, R4.reuse, R228, R172 ;  /* 0x000000e404bc723c */ /* 0x042fec00000418ac */
[C---:B------:R-:W-:Y:S01]  /*9f10*/  HMMA.16816.F32.BF16 R176, R4.reuse, R230, R168 ;  /* 0x000000e604b0723c */ /* 0x040fe200000418a8 */
[----:B------:R-:W1:Y:S05]  /*9f20*/  LDSM.16.M88.4 R228, [R197+0x2800] ;  /* 0x00280000c5e4783b */ /* 0x000e6a0000000200 */
[C---:B--2---:R-:W-:Y:S06]  /*9f30*/  HMMA.16816.F32.BF16 R172, R4.reuse, R28, R32 ;  /* 0x0000001c04ac723c */ /* 0x044fec0000041820 */
[C---:B------:R-:W-:Y:S01]  /*9f40*/  HMMA.16816.F32.BF16 R168, R4.reuse, R30, R20 ;  /* 0x0000001e04a8723c */ /* 0x040fe20000041814 */
[----:B------:R-:W2:Y:S05]  /*9f50*/  LDSM.16.M88.4 R28, [R197+0x3000] ;  /* 0x00300000c51c783b */ /* 0x000eaa0000000200 */
[C---:B----4-:R-:W-:Y:S06]  /*9f60*/  HMMA.16816.F32.BF16 R32, R4.reuse, R24, R16 ;  /* 0x000000180420723c */ /* 0x050fec0000041810 */
[C---:B------:R-:W-:Y:S01]  /*9f70*/  HMMA.16816.F32.BF16 R20, R4.reuse, R26, R12 ;  /* 0x0000001a0414723c */ /* 0x040fe2000004180c */
[----:B------:R-:W4:Y:S05]  /*9f80*/  LDSM.16.M88.4 R24, [R197+0x3800] ;  /* 0x00380000c518783b */ /* 0x000f2a0000000200 */
        /* <DEDUP_REMOVED lines=8> */
[C---:B--2---:R-:W-:Y:S06]  /*a010*/  HMMA.16816.F32.BF16 R176, R8.reuse, R28, R32 ;  /* 0x0000001c08b0723c */ /* 0x044fec0000041820 */
[C---:B------:R-:W-:Y:S01]  /*a020*/  HMMA.16816.F32.BF16 R168, R8.reuse, R30, R20 ;  /* 0x0000001e08a8723c */ /* 0x040fe20000041814 */
[----:B------:R-:W1:Y:S04]  /*a030*/  LDSM.16.M88.4 R28, [R192+0xd800] ;  /* 0x00d80000c01c783b */ /* 0x000e680000000200 */
[----:B------:R-:W-:Y:S01]  /*a040*/  LDSM.16.M88.4 R20, [R211] ;  /* 0x00000000d314783b */ /* 0x000fe20000000200 */
[C---:B----4-:R-:W-:Y:S06]  /*a050*/  HMMA.16816.F32.BF16 R32, R8.reuse, R24, R16 ;  /* 0x000000180820723c */ /* 0x050fec0000041810 */
[C---:B------:R-:W-:Y:S01]  /*a060*/  HMMA.16816.F32.BF16 R24, R8.reuse, R26, R12 ;  /* 0x0000001a0818723c */ /* 0x040fe2000004180c */
[----:B------:R-:W2:Y:S05]  /*a070*/  LDSM.16.M88.4 R12, [R200+0x4000] ;  /* 0x00400000c80c783b */ /* 0x000eaa0000000200 */
[----:B------:R-:W-:Y:S01]  /*a080*/  HMMA.16816.F32.BF16 R172, R8, R228, R172 ;  /* 0x000000e408ac723c */ /* 0x000fe200000418ac */
[----:B------:R-:W4:Y:S05]  /*a090*/  LDSM.16.M88.4 R228, [R209] ;  /* 0x00000000d1e4783b */ /* 0x000f2a0000000200 */
[C---:B------:R-:W-:Y:S06]  /*a0a0*/  HMMA.16816.F32.BF16 R8, R4.reuse, R238, R184 ;  /* 0x000000ee0408723c */ /* 0x040fec00000418b8 */
[C---:B------:R-:W-:Y:S01]  /*a0b0*/  HMMA.16816.F32.BF16 R16, R4.reuse, R236, R188 ;  /* 0x000000ec0410723c */ /* 0x040fe200000418bc */
[----:B------:R-:W4:Y:S05]  /*a0c0*/  LDSM.16.M88.4 R236, [R208] ;  /* 0x00000000d0ec783b */ /* 0x000f2a0000000200 */
[C---:B---3--:R-:W-:Y:S06]  /*a0d0*/  HMMA.16816.F32.BF16 R188, R4.reuse, R226, R180 ;  /* 0x000000e204bc723c */ /* 0x048fec00000418b4 */
[C---:B------:R-:W-:Y:S06]  /*a0e0*/  HMMA.16816.F32.BF16 R172, R4.reuse, R224, R172 ;  /* 0x000000e004ac723c */ /* 0x040fec00000418ac */
[C---:B------:R-:W-:Y:S06]  /*a0f0*/  HMMA.16816.F32.BF16 R176, R4.reuse, R232, R176 ;  /* 0x000000e804b0723c */ /* 0x040fec00000418b0 */
[C---:B------:R-:W-:Y:S01]  /*a100*/  HMMA.16816.F32.BF16 R184, R4.reuse, R234, R168 ;  /* 0x000000ea04b8723c */ /* 0x040fe200000418a8 */
[----:B------:R-:W-:Y:S05]  /*a110*/  LDSM.16.M88.4 R232, [R198+0xd800] ;  /* 0x00d80000c6e8783b */ /* 0x000fea0000000200 */
[C---:B-1----:R-:W-:Y:S01]  /*a120*/  HMMA.16816.F32.BF16 R180, R4.reuse, R28, R32 ;  /* 0x0000001c04b4723c */ /* 0x042fe20000041820 */
[----:B------:R-:W-:Y:S05]  /*a130*/  LDSM.16.M88.4 R32, [R198+0xc000] ;  /* 0x00c00000c620783b */ /* 0x000fea0000000200 */
[----:B------:R-:W-:Y:S01]  /*a140*/  HMMA.16816.F32.BF16 R4, R4, R30, R24 ;  /* 0x0000001e0404723c */ /* 0x000fe20000041818 */
[----:B------:R-:W-:Y:S05]  /*a150*/  LDSM.16.M88.4 R28, [R198+0xc800] ;  /* 0x00c80000c61c783b */ /* 0x000fea0000000200 */
[C---:B--2---:R-:W-:Y:S01]  /*a160*/  HMMA.16816.F32.BF16 R24, R12.reuse, R22, R8 ;  /* 0x000000160c18723c */ /* 0x044fe20000041808 */
[----:B------:R-:W1:Y:S05]  /*a170*/  LDSM.16.M88.4 R8, [R202+0x4000] ;  /* 0x00400000ca08783b */ /* 0x000e6a0000000200 */
[C---:B------:R-:W-:Y:S06]  /*a180*/  HMMA.16816.F32.BF16 R168, R12.reuse, R20, R16 ;  /* 0x000000140ca8723c */ /* 0x040fec0000041810 */
[C---:B------:R-:W-:Y:S06]  /*a190*/  HMMA.16816.F32.BF16 R20, R12.reuse, R240, R172 ;  /* 0x000000f00c14723c */ /* 0x040fec00000418ac */
[C---:B----4-:R-:W-:Y:S06]  /*a1a0*/  HMMA.16816.F32.BF16 R176, R12.reuse, R228, R176 ;  /* 0x000000e40cb0723c */ /* 0x050fec00000418b0 */
[C---:B------:R-:W-:Y:S06]  /*a1b0*/  HMMA.16816.F32.BF16 R228, R12.reuse, R230, R184 ;  /* 0x000000e60ce4723c */ /* 0x040fec00000418b8 */
[C---:B------:R-:W-:Y:S01]  /*a1c0*/  HMMA.16816.F32.BF16 R16, R12.reuse, R242, R188 ;  /* 0x000000f20c10723c */ /* 0x040fe200000418bc */
[----:B------:R-:W-:Y:S05]  /*a1d0*/  LDSM.16.M88.4 R240, [R197+0x5800] ;  /* 0x00580000c5f0783b */ /* 0x000fea0000000200 */
[C---:B------:R-:W-:Y:S06]  /*a1e0*/  HMMA.16816.F32.BF16 R224, R12.reuse, R236, R180 ;  /* 0x000000ec0ce0723c */ /* 0x040fec00000418b4 */
[----:B------:R-:W-:Y:S01]  /*a1f0*/  HMMA.16816.F32.BF16 R188, R12, R238, R4 ;  /* 0x000000ee0cbc723c */ /* 0x000fe20000041804 */
[----:B------:R-:W-:Y:S04]  /*a200*/  LDSM.16.M88.4 R4, [R201+0x4000] ;  /* 0x00400000c904783b */ /* 0x000fe80000000200 */
[----:B------:R-:W2:Y:S01]  /*a210*/  LDSM.16.M88.4 R236, [R197+0x4000] ;  /* 0x00400000c5ec783b */ /* 0x000ea20000000200 */
[C---:B-1----:R-:W-:Y:S03]  /*a220*/  HMMA.16816.F32.BF16 R184, R8.reuse, R32, R168 ;  /* 0x0000002008b8723c */ /* 0x042fe600000418a8 */
[----:B------:R-:W1:Y:S03]  /*a230*/  LDSM.16.M88.4 R168, [R197+0x4800] ;  /* 0x00480000c5a8783b */ /* 0x000e660000000200 */
        /* <DEDUP_REMOVED lines=10> */
[----:B------:R-:W4:Y:S05]  /*a2e0*/  LDSM.16.M88.4 R232, [R192+0xe800] ;  /* 0x00e80000c0e8783b */ /* 0x000f2a0000000200 */
[C---:B--2---:R-:W-:Y:S06]  /*a2f0*/  HMMA.16816.F32.BF16 R224, R4.reuse, R236, R184 ;  /* 0x000000ec04e0723c */ /* 0x044fec00000418b8 */
[C---:B------:R-:W-:Y:S06]  /*a300*/  HMMA.16816.F32.BF16 R188, R4.reuse, R238, R180 ;  /* 0x000000ee04bc723c */ /* 0x040fec00000418b4 */
[C---:B-1----:R-:W-:Y:S06]  /*a310*/  HMMA.16816.F32.BF16 R184, R4.reuse, R168, R172 ;  /* 0x000000a804b8723c */ /* 0x042fec00000418ac */
[C---:B---3--:R-:W-:Y:S01]  /*a320*/  HMMA.16816.F32.BF16 R172, R4.reuse, R34, R20 ;  /* 0x0000002204ac723c */ /* 0x048fe20000041814 */
[----:B------:R-:W1:Y:S05]  /*a330*/  LDSM.16.M88.4 R20, [R192+0xf000] ;  /* 0x00f00000c014783b */ /* 0x000e6a0000000200 */
[C---:B------:R-:W-:Y:S01]  /*a340*/  HMMA.16816.F32.BF16 R176, R4.reuse, R32, R24 ;  /* 0x0000002004b0723c */ /* 0x040fe20000041818 */
[----:B------:R-:W-:Y:S05]  /*a350*/  LDSM.16.M88.4 R24, [R207] ;  /* 0x00000000cf18783b */ /* 0x000fea0000000200 */
[C---:B------:R-:W-:Y:S01]  /*a360*/  HMMA.16816.F32.BF16 R32, R4.reuse, R240, R12 ;  /* 0x000000f00420723c */ /* 0x040fe2000004180c */
[----:B------:R-:W2:Y:S05]  /*a370*/  LDSM.16.M88.4 R12, [R200+0x6000] ;  /* 0x00600000c80c783b */ /* 0x000eaa0000000200 */
[C---:B------:R-:W-:Y:S01]  /*a380*/  HMMA.16816.F32.BF16 R180, R4.reuse, R170, R28 ;  /* 0x000000aa04b4723c */ /* 0x040fe2000004181c */
[----:B------:R-:W3:Y:S05]  /*a390*/  LDSM.16.M88.4 R168, [R192+0xf800] ;  /* 0x00f80000c0a8783b */ /* 0x000eea0000000200 */
[----:B------:R-:W-:Y:S01]  /*a3a0*/  HMMA.16816.F32.BF16 R236, R4, R242, R8 ;  /* 0x000000f204ec723c */ /* 0x000fe20000041808 */
[----:B------:R-:W-:Y:S05]  /*a3b0*/  LDSM.16.M88.4 R8, [R202+0x6000] ;  /* 0x00600000ca08783b */ /* 0x000fea0000000200 */
[C---:B----4-:R-:W-:Y:S01]  /*a3c0*/  HMMA.16816.F32.BF16 R4, R16.reuse, R228, R224 ;  /* 0x000000e41004723c */ /* 0x050fe200000418e0 */
[----:B------:R-:W-:Y:S05]  /*a3d0*/  LDSM.16.M88.4 R224, [R197+0x6800] ;  /* 0x00680000c5e0783b */ /* 0x000fea0000000200 */
[C---:B------:R-:W-:Y:S06]  /*a3e0*/  HMMA.16816.F32.BF16 R28, R16.reuse, R230, R188 ;  /* 0x000000e6101c723c */ /* 0x040fec00000418bc */
[C---:B------:R-:W-:Y:S01]  /*a3f0*/  HMMA.16816.F32.BF16 R188, R16.reuse, R232, R184 ;  /* 0x000000e810bc723c */ /* 0x040fe200000418b8 */
[----:B------:R-:W4:Y:S05]  /*a400*/  LDSM.16.M88.4 R184, [R198+0xe000] ;  /* 0x00e00000c6b8783b */ /* 0x000f2a0000000200 */
[C---:B-1----:R-:W-:Y:S01]  /*a410*/  HMMA.16816.F32.BF16 R228, R16.reuse, R20, R176 ;  /* 0x0000001410e4723c */ /* 0x042fe200000418b0 */
[----:B------:R-:W1:Y:S05]  /*a420*/  LDSM.16.M88.4 R176, [R206] ;  /* 0x00000000ceb0783b */ /* 0x000e6a0000000200 */
[----:B------:R-:W-:Y:S01]  /*a430*/  HMMA.16816.F32.BF16 R240, R16, R22, R172 ;  /* 0x0000001610f0723c */ /* 0x000fe200000418ac */
[----:B------:R-:W-:Y:S05]  /*a440*/  LDSM.16.M88.4 R172, [R198+0xe800] ;  /* 0x00e80000c6ac783b */ /* 0x000fea0000000200 */
[C---:B--2---:R-:W-:Y:S01]  /*a450*/  HMMA.16816.F32.BF16 R20, R12.reuse, R24, R4 ;  /* 0x000000180c14723c */ /* 0x044fe20000041804 */
[----:B------:R-:W-:Y:S05]  /*a460*/  LDSM.16.M88.4 R4, [R201+0x6000] ;  /* 0x00600000c904783b */ /* 0x000fea0000000200 */
[----:B------:R-:W-:Y:S06]  /*a470*/  HMMA.16816.F32.BF16 R24, R12, R26, R28 ;  /* 0x0000001a0c18723c */ /* 0x000fec000004181c */
[C---:B------:R-:W-:Y:S01]  /*a480*/  HMMA.16816.F32.BF16 R232, R16.reuse, R234, R180 ;  /* 0x000000ea10e8723c */ /* 0x040fe200000418b4 */
[----:B------:R-:W2:Y:S05]  /*a490*/  LDSM.16.M88.4 R180, [R197+0x6000] ;  /* 0x00600000c5b4783b */ /* 0x000eaa0000000200 */
[----:B---3--:R-:W-:Y:S06]  /*a4a0*/  HMMA.16816.F32.BF16 R244, R16, R168, R32 ;  /* 0x000000a810f4723c */ /* 0x008fec0000041820 */
[C---:B----4-:R-:W-:Y:S06]  /*a4b0*/  HMMA.16816.F32.BF16 R20, R8.reuse, R184, R20 ;  /* 0x000000b80814723c */ /* 0x050fec0000041814 */
[----:B------:R-:W-:Y:S01]  /*a4c0*/  HMMA.16816.F32.BF16 R28, R8, R186, R24 ;  /* 0x000000ba081c723c */ /* 0x000fe20000041818 */
[----:B------:R-:W3:Y:S05]  /*a4d0*/  LDSM.16.M88.4 R184, [R205] ;  /* 0x00000000cdb8783b */ /* 0x000eea0000000200 */
[----:B-1----:R-:W-:Y:S01]  /*a4e0*/  HMMA.16816.F32.BF16 R32, R12, R176, R188 ;  /* 0x000000b00c20723c */ /* 0x002fe200000418bc */
[----:B------:R-:W-:Y:S05]  /*a4f0*/  LDSM.16.M88.4 R188, [R204] ;  /* 0x00000000ccbc783b */ /* 0x000fea0000000200 */
[----:B------:R-:W-:Y:S06]  /*a500*/  HMMA.16816.F32.BF16 R236, R16, R170, R236 ;  /* 0x000000aa10ec723c */ /* 0x000fec00000418ec */
[----:B------:R-:W-:Y:S01]  /*a510*/  HMMA.16816.F32.BF16 R24, R12, R178, R232 ;  /* 0x000000b20c18723c */ /* 0x000fe200000418e8 */
[----:B------:R-:W-:Y:S05]  /*a520*/  LDSM.16.M88.4 R176, [R197+0x7000] ;  /* 0x00700000c5b0783b */ /* 0x000fea0000000200 */
[C---:B--2---:R-:W-:Y:S06]  /*a530*/  HMMA.16816.F32.BF16 R16, R4.reuse, R180, R20 ;  /* 0x000000b40410723c */ /* 0x044fec0000041814 */
[----:B------:R-:W-:Y:S01]  /*a540*/  HMMA.16816.F32.BF16 R168, R4, R182, R28 ;  /* 0x000000b604a8723c */ /* 0x000fe2000004181c */
[----:B------:R-:W1:Y:S05]  /*a550*/  LDSM.16.M88.4 R180, [R198+0xf000] ;  /* 0x00f00000c6b4783b */ /* 0x000e6a0000000200 */
[----:B------:R-:W-:Y:S06]  /*a560*/  HMMA.16816.F32.BF16 R20, R8, R172, R32 ;  /* 0x000000ac0814723c */ /* 0x000fec0000041820 */
[----:B---3--:R-:W-:Y:S06]  /*a570*/  HMMA.16816.F32.BF16 R32, R12, R184, R228 ;  /* 0x000000b80c20723c */ /* 0x008fec00000418e4 */
[----:B------:R-:W-:Y:S01]  /*a580*/  HMMA.16816.F32.BF16 R28, R8, R174, R24 ;  /* 0x000000ae081c723c */ /* 0x000fe20000041818 */
[----:B------:R-:W2:Y:S01]  /*a590*/  LDSM.16.M88.4 R172, [R198+0xf800] ;  /* 0x00f80000c6ac783b */ /* 0x000ea20000000200 */
[----:B------:R-:W-:Y:S01]  /*a5a0*/  FMUL.FTZ R16, R16, UR10 ;  /* 0x0000000a10107c20 */ /* 0x000fe20008410000 */
[----:B------:R-:W-:Y:S01]  /*a5b0*/  FMUL.FTZ R17, R17, UR10 ;  /* 0x0000000a11117c20 */ /* 0x000fe20008410000 */
[----:B------:R-:W-:Y:S01]  /*a5c0*/  FMUL.FTZ R18, R18, UR10 ;  /* 0x0000000a12127c20 */ /* 0x000fe20008410000 */
[----:B------:R-:W-:Y:S01]  /*a5d0*/  FMUL.FTZ R19, R19, UR10 ;  /* 0x0000000a13137c20 */ /* 0x000fe20008410000 */
[----:B------:R-:W3:Y:S01]  /*a5e0*/  MUFU.TANH R233, R16 ;  /* 0x0000001000e97308 */ /* 0x000ee20000002400 */
[----:B------:R-:W-:Y:S01]  /*a5f0*/  HMMA.16816.F32.BF16 R24, R12, R186, R240 ;  /* 0x000000ba0c18723c */ /* 0x000fe200000418f0 */
[----:B------:R-:W-:Y:S01]  /*a600*/  FMUL.FTZ R168, R168, UR10 ;  /* 0x0000000aa8a87c20 */ /* 0x000fe20008410000 */
[----:B------:R-:W-:Y:S01]  /*a610*/  FMUL.FTZ R169, R169, UR10 ;  /* 0x0000000aa9a97c20 */ /* 0x000fe20008410000 */
[----:B------:R-:W-:Y:S01]  /*a620*/  FMUL.FTZ R170, R170, UR10 ;  /* 0x0000000aaaaa7c20 */ /* 0x000fe20008410000 */
[----:B------:R-:W-:-:S03]  /*a630*/  FMUL.FTZ R171, R171, UR10 ;  /* 0x0000000aabab7c20 */ /* 0x000fc60008410000 */
[----:B------:R-:W4:Y:S08]  /*a640*/  MUFU.TANH R232, R17 ;  /* 0x0000001100e87308 */ /* 0x000f300000002400 */
[----:B------:R-:W2:Y:S02]  /*a650*/  MUFU.TANH R230, R18 ;  /* 0x0000001200e67308 */ /* 0x000ea40000002400 */
[----:B------:R-:W-:Y:S06]  /*a660*/  HMMA.16816.F32.BF16 R28, R4, R226, R28 ;  /* 0x000000e2041c723c */ /* 0x000fec000004181c */
[----:B------:R3:W2:Y:S01]  /*a670*/  MUFU.TANH R229, R19 ;  /* 0x0000001300e57308 */ /* 0x0006a20000002400 */
[----:B-1----:R-:W-:Y:S07]  /*a680*/  HMMA.16816.F32.BF16 R24, R8, R182, R24 ;  /* 0x000000b60818723c */ /* 0x002fee0000041818 */
[----:B------:R-:W1:Y:S08]  /*a690*/  MUFU.TANH R228, R168 ;  /* 0x000000a800e47308 */ /* 0x000e700000002400 */
[----:B------:R-:W1:Y:S01]  /*a6a0*/  MUFU.TANH R187, R171 ;  /* 0x000000ab00bb7308 */ /* 0x000e620000002400 */
[----:B---3--:R-:W-:Y:S01]  /*a6b0*/  HMMA.16816.F32.BF16 R16, R4, R224, R20 ;  /* 0x000000e00410723c */ /* 0x008fe20000041814 */
[----:B------:R-:W-:Y:S01]  /*a6c0*/  FMUL.FTZ R28, R28, UR10 ;  /* 0x0000000a1c1c7c20 */ /* 0x000fe20008410000 */
[----:B------:R-:W-:Y:S01]  /*a6d0*/  FMUL.FTZ R29, R29, UR10 ;  /* 0x0000000a1d1d7c20 */ /* 0x000fe20008410000 */
[----:B------:R-:W-:Y:S01]  /*a6e0*/  FMUL.FTZ R30, R30, UR10 ;  /* 0x0000000a1e1e7c20 */ /* 0x000fe20008410000 */
[----:B------:R-:W-:-:S02]  /*a6f0*/  FMUL.FTZ R31, R31, UR10 ;  /* 0x0000000a1f1f7c20 */ /* 0x000fc40008410000 */
[----:B------:R-:W-:Y:S01]  /*a700*/  HMMA.16816.F32.BF16 R20, R8, R180, R32 ;  /* 0x000000b40814723c */ /* 0x000fe20000041820 */
[----:B------:R-:W3:Y:S05]  /*a710*/  MUFU.TANH R225, R169 ;  /* 0x000000a900e17308 */ /* 0x000eea0000002400 */
[C---:B------:R-:W-:Y:S03]  /*a720*/  HMMA.16816.F32.BF16 R32, R12.reuse, R188, R244 ;  /* 0x000000bc0c20723c */ /* 0x040fe600000418f4 */
[----:B------:R4:W1:Y:S03]  /*a730*/  MUFU.TANH R224, R170 ;  /* 0x000000aa00e07308 */ /* 0x0008660000002400 */
[----:B------:R-:W-:Y:S05]  /*a740*/  HMMA.16816.F32.BF16 R12, R12, R190, R236 ;  /* 0x000000be0c0c723c */ /* 0x000fea00000418ec */
[----:B------:R-:W1:Y:S01]  /*a750*/  MUFU.TANH R182, R28 ;  /* 0x0000001c00b67308 */ /* 0x000e620000002400 */
[----:B------:R-:W-:Y:S01]  /*a760*/  FMUL.FTZ R16, R16, UR10 ;  /* 0x0000000a10107c20 */ /* 0x000fe20008410000 */
[----:B------:R-:W-:Y:S01]  /*a770*/  FMUL.FTZ R17, R17, UR10 ;  /* 0x0000000a11117c20 */ /* 0x000fe20008410000 */
[----:B------:R-:W-:Y:S01]  /*a780*/  FMUL.FTZ R18, R18, UR10 ;  /* 0x0000000a12127c20 */ /* 0x000fe20008410000 */
[----:B------:R-:W-:Y:S01]  /*a790*/  FMUL.FTZ R19, R19, UR10 ;  /* 0x0000000a13137c20 */ /* 0x000fe20008410000 */
[----:B------:R-:W-:Y:S03]  /*a7a0*/  HMMA.16816.F32.BF16 R24, R4, R178, R24 ;  /* 0x000000b20418723c */ /* 0x000fe60000041818 */
[----:B------:R-:W1:Y:S01]  /*a7b0*/  MUFU.TANH R186, R16 ;  /* 0x0000001000ba7308 */ /* 0x000e620000002400 */
[----:B----4-:R-:W4:Y:S01]  /*a7c0*/  LDSM.16.M88.4 R168, [R197+0x7800] ;  /* 0x00780000c5a8783b */ /* 0x010f220000000200 */
[----:B------:R-:W-:-:S04]  /*a7d0*/  DEPBAR.LE SB0, 0x0 ;  /* 0x000080000000791a */ /* 0x000fc80000000000 */
[----:B------:R-:W-:Y:S02]  /*a7e0*/  HMMA.16816.F32.BF16 R20, R4, R176, R20 ;  /* 0x000000b00414723c */ /* 0x000fe40000041814 */
[----:B------:R-:W1:Y:S08]  /*a7f0*/  MUFU.TANH R185, R17 ;  /* 0x0000001100b97308 */ /* 0x000e700000002400 */
[----:B------:R-:W1:Y:S05]  /*a800*/  MUFU.TANH R184, R18 ;  /* 0x0000001200b87308 */ /* 0x000e6a0000002400 */
[----:B------:R-:W-:Y:S01]  /*a810*/  FMUL.FTZ R24, R24, UR10 ;  /* 0x0000000a18187c20 */ /* 0x000fe20008410000 */
[----:B------:R-:W-:Y:S01]  /*a820*/  FMUL.FTZ R25, R25, UR10 ;  /* 0x0000000a19197c20 */ /* 0x000fe20008410000 */
[----:B------:R-:W-:Y:S01]  /*a830*/  FMUL.FTZ R26, R26, UR10 ;  /* 0x0000000a1a1a7c20 */ /* 0x000fe20008410000 */
[----:B------:R2:W1:Y:S01]  /*a840*/  MUFU.TANH R183, R19 ;  /* 0x0000001300b77308 */ /* 0x0004620000002400 */
[----:B------:R-:W-:-:S05]  /*a850*/  FMUL.FTZ R27, R27, UR10 ;  /* 0x0000000a1b1b7c20 */ /* 0x000fca0008410000 */
[----:B------:R-:W-:Y:S01]  /*a860*/  FMUL.FTZ R20, R20, UR10 ;  /* 0x0000000a14147c20 */ /* 0x000fe20008410000 */
[----:B------:R-:W-:Y:S01]  /*a870*/  FMUL.FTZ R21, R21, UR10 ;  /* 0x0000000a15157c20 */ /* 0x000fe20008410000 */
[----:B------:R-:W-:Y:S01]  /*a880*/  FMUL.FTZ R22, R22, UR10 ;  /* 0x0000000a16167c20 */ /* 0x000fe20008410000 */
[----:B------:R-:W-:Y:S01]  /*a890*/  FMUL.FTZ R23, R23, UR10 ;  /* 0x0000000a17177c20 */ /* 0x000fe20008410000 */
[----:B------:R1:W1:Y:S01]  /*a8a0*/  MUFU.TANH R181, R29 ;  /* 0x0000001d00b57308 */ /* 0x0002620000002400 */
[C---:B--2---:R-:W-:Y:S07]  /*a8b0*/  HMMA.16816.F32.BF16 R16, R8.reuse, R172, R32 ;  /* 0x000000ac0810723c */ /* 0x044fee0000041820 */
[----:B------:R2:W1:Y:S01]  /*a8c0*/  MUFU.TANH R133, R30 ;  /* 0x0000001e00857308 */ /* 0x0004620000002400 */
[----:B------:R-:W-:Y:S07]  /*a8d0*/  HMMA.16816.F32.BF16 R8, R8, R174, R12 ;  /* 0x000000ae0808723c */ /* 0x000fee000004180c */
[----:B------:R2:W1:Y:S08]  /*a8e0*/  MUFU.TANH R134, R31 ;  /* 0x0000001f00867308 */ /* 0x0004700000002400 */
[----:B------:R2:W1:Y:S01]  /*a8f0*/  MUFU.TANH R180, R20 ;  /* 0x0000001400b47308 */ /* 0x0004620000002400 */
[C---:B----4-:R-:W-:Y:S07]  /*a900*/  HMMA.16816.F32.BF16 R12, R4.reuse, R168, R16 ;  /* 0x000000a8040c723c */ /* 0x050fee0000041810 */
[----:B------:R2:W4:Y:S01]  /*a910*/  MUFU.TANH R179, R21 ;  /* 0x0000001500b37308 */ /* 0x0005220000002400 */
[----:B------:R-:W-:Y:S07]  /*a920*/  HMMA.16816.F32.BF16 R4, R4, R170, R8 ;  /* 0x000000aa0404723c */ /* 0x000fee0000041808 */
[----:B------:R2:W1:Y:S08]  /*a930*/  MUFU.TANH R178, R22 ;  /* 0x0000001600b27308 */ /* 0x0004700000002400 */
[----:B------:R2:W1:Y:S01]  /*a940*/  MUFU.TANH R175, R23 ;  /* 0x0000001700af7308 */ /* 0x0004620000002400 */
[----:B------:R-:W-:Y:S01]  /*a950*/  FMUL.FTZ R12, R12, UR10 ;  /* 0x0000000a0c0c7c20 */ /* 0x000fe20008410000 */
[----:B------:R-:W-:Y:S01]  /*a960*/  FMUL.FTZ R13, R13, UR10 ;  /* 0x0000000a0d0d7c20 */ /* 0x000fe20008410000 */
[----:B------:R-:W-:Y:S01]  /*a970*/  FMUL.FTZ R14, R14, UR10 ;  /* 0x0000000a0e0e7c20 */ /* 0x000fe20008410000 */
[----:B------:R-:W-:-:S04]  /*a980*/  FMUL.FTZ R15, R15, UR10 ;  /* 0x0000000a0f0f7c20 */ /* 0x000fc80008410000 */
[----:B------:R2:W1:Y:S01]  /*a990*/  MUFU.TANH R174, R24 ;  /* 0x0000001800ae7308 */ /* 0x0004620000002400 */
[----:B------:R-:W-:Y:S01]  /*a9a0*/  FMUL.FTZ R4, R4, UR10 ;  /* 0x0000000a04047c20 */ /* 0x000fe20008410000 */
[----:B------:R-:W-:Y:S01]  /*a9b0*/  FMUL.FTZ R5, R5, UR10 ;  /* 0x0000000a05057c20 */ /* 0x000fe20008410000 */
[----:B------:R-:W-:Y:S01]  /*a9c0*/  FMUL.FTZ R6, R6, UR10 ;  /* 0x0000000a06067c20 */ /* 0x000fe20008410000 */
[----:B------:R-:W-:-:S04]  /*a9d0*/  FMUL.FTZ R7, R7, UR10 ;  /* 0x0000000a07077c20 */ /* 0x000fc80008410000 */
[----:B------:R2:W1:Y:S08]  /*a9e0*/  MUFU.TANH R173, R25 ;  /* 0x0000001900ad7308 */ /* 0x0004700000002400 */
        /* <DEDUP_REMOVED lines=9> */
[----:B------:R2:W1:Y:S01]  /*aa80*/  MUFU.TANH R168, R7 ;  /* 0x0000000700a87308 */ /* 0x0004620000002400 */
[----:B------:R-:W-:Y:S06]  /*aa90*/  BAR.SYNC.DEFER_BLOCKING 0x0 ;  /* 0x0000000000007b1d */ /* 0x000fec0000010000 */
[----:B---34-:R-:W-:Y:S05]  /*aaa0*/  @!P0 BRA `(.L_x_1384) ;  /* 0x00000008005c8947 */ /* 0x018fea0003800000 */
[----:B------:R-:W3:Y:S04]  /*aab0*/  LDL.64 R234, [R1+0x80] ;  /* 0x0000800001ea7983 */ /* 0x000ee80000100a00 */
[----:B------:R-:W4:Y:S01]  /*aac0*/  LDL.64 R250, [R1+0x68] ;  /* 0x0000680001fa7983 */ /* 0x000f220000100a00 */
[----:B------:R-:W-:Y:S01]  /*aad0*/  UIADD3 UR20, UR20, -0x3, URZ ;  /* 0xfffffffd14147890 */ /* 0x000fe2000fffe03f */
[----:B--2---:R-:W2:Y:S01]  /*aae0*/  @!P5 LDC.64 R6, c[0x0][0x218] ;  /* 0x00008600ff06db82 */ /* 0x004ea20000000a00 */
        /* <DEDUP_REMOVED lines=10> */
[----:B------:R-:W1:Y:S05]  /*ab90*/  @!P3 LDC.64 R10, c[0x0][0x218] ;  /* 0x00008600ff0abb82 */ /* 0x000e6a0000000a00 */
[----:B------:R-:W-:-:S03]  /*aba0*/  IMAD.U32 R0, RZ, RZ, UR4 ;  /* 0x00000004ff007e24 */ /* 0x000fc6000f8e00ff */
[----:B------:R-:W1:Y:S08]  /*abb0*/  @!P2 LDC.64 R12, c[0x0][0x218] ;  /* 0x00008600ff0cab82 */ /* 0x000e700000000a00 */
[----:B------:R-:W1:Y:S08]  /*abc0*/  @!P5 LDC.64 R16, c[0x0][0x218] ;  /* 0x00008600ff10db82 */ /* 0x000e700000000a00 */
[----:B------:R-:W1:Y:S08]  /*abd0*/  @!P4 LDC.64 R18, c[0x0][0x218] ;  /* 0x00008600ff12cb82 */ /* 0x000e700000000a00 */
[----:B------:R-:W1:Y:S08]  /*abe0*/  @!P3 LDC.64 R20, c[0x0][0x218] ;  /* 0x00008600ff14bb82 */ /* 0x000e700000000a00 */
[----:B------:R-:W1:Y:S08]  /*abf0*/  @!P2 LDC.64 R22, c[0x0][0x218] ;  /* 0x00008600ff16ab82 */ /* 0x000e700000000a00 */
[----:B------:R-:W1:Y:S08]  /*ac00*/  @!P5 LDC.64 R14, c[0x0][0x218] ;  /* 0x00008600ff0edb82 */ /* 0x000e700000000a00 */
[----:B------:R-:W1:Y:S08]  /*ac10*/  @!P2 LDC.64 R26, c[0x0][0x218] ;  /* 0x00008600ff1aab82 */ /* 0x000e700000000a00 */
[----:B------:R-:W1:Y:S01]  /*ac20*/  @!P3 LDC.64 R24, c[0x0][0x218] ;  /* 0x00008600ff18bb82 */ /* 0x000e620000000a00 */
[----:B---3--:R-:W-:-:S04]  /*ac30*/  LEA R2, P0, R4, R234, 0x6 ;  /* 0x000000ea04027211 */ /* 0x008fc800078030ff */
[----:B----4-:R-:W-:Y:S02]  /*ac40*/  LEA.HI.X R4, R4, R251, R0, 0x6, P0 ;  /* 0x000000fb04047211 */ /* 0x010fe400000f3400 */
[C---:B--2---:R-:W-:Y:S02]  /*ac50*/  @!P5 LEA R6, P0, R2.reuse, R6, 0x1 ;  /* 0x000000060206d211 */ /* 0x044fe400078008ff */
[C---:B-----5:R-:W-:Y:S02]  /*ac60*/  @!P4 LEA R8, P1, R2.reuse, R8, 0x1 ;  /* 0x000000080208c211 */ /* 0x060fe400078208ff */
[C-C-:B------:R-:W-:Y:S02]  /*ac70*/  @!P5 LEA.HI.X R7, R2.reuse, R7, R4.reuse, 0x1, P0 ;  /* 0x000000070207d211 */ /* 0x140fe400000f0c04 */
[C---:B-1----:R-:W-:Y:S02]  /*ac80*/  @!P3 LEA R10, P0, R2.reuse, R10, 0x1 ;  /* 0x0000000a020ab211 */ /* 0x042fe400078008ff */
        /* <DEDUP_REMOVED lines=18> */
[----:B-1----:R-:W-:-:S04]  /*adb0*/  @!P2 LEA R6, P0, R2, R12, 0x1 ;  /* 0x0000000c0206a211 */ /* 0x002fc800078008ff */
[----:B------:R-:W-:Y:S02]  /*adc0*/  @!P2 LEA.HI.X R7, R2, R13, R4, 0x1, P0 ;  /* 0x0000000d0207a211 */ /* 0x000fe400000f0c04 */
[----:B------:R-:W-:Y:S02]  /*add0*/  IADD3.X R4, R4, UR33, RZ, P1, !PT ;  /* 0x0000002104047c10 */ /* 0x000fe40008ffe4ff */
[C---:B---3--:R-:W-:Y:S01]  /*ade0*/  @!P5 LEA R8, P0, R0.reuse, R16, 0x1 ;  /* 0x000000100008d211 */ /* 0x048fe200078008ff */
[----:B------:R-:W-:Y:S01]  /*adf0*/  @!PT LDS RZ, [RZ] ;  /* 0x00000000fffff984 */ /* 0x000fe20000000800 */
[----:B------:R-:W-:Y:S01]  /*ae00*/  @!PT LDS RZ, [RZ] ;  /* 0x00000000fffff984 */ /* 0x000fe20000000800 */
[----:B------:R-:W-:Y:S01]  /*ae10*/  @!PT LDS RZ, [RZ] ;  /* 0x00000000fffff984 */ /* 0x000fe20000000800 */
[----:B------:R1:W-:Y:S03]  /*ae20*/  @!P2 LDGSTS.E.BYPASS.LTC128B.128 [R219+0xe000], desc[UR28][R6.64+0x180] ;  /* 0x0e00018006dbafae */ /* 0x0003e6000b901d5c */
[C---:B------:R-:W-:Y:S01]  /*ae30*/  @!P5 LEA.HI.X R9, R0.reuse, R17, R4, 0x1, P0 ;  /* 0x000000110009d211 */ /* 0x040fe200000f0c04 */
[----:B------:R2:W-:Y:S01]  /*ae40*/  @P5 STS.128 [R219+0x8800], RZ ;  /* 0x008800ffdb005388 */ /* 0x0005e20000000c00 */
[----:B------:R-:W3:Y:S01]  /*ae50*/  @!P4 LDC.64 R16, c[0x0][0x218] ;  /* 0x00008600ff10cb82 */ /* 0x000ee20000000a00 */
[----:B----4-:R-:W-:-:S02]  /*ae60*/  @!P3 LEA R10, P1, R0, R20, 0x1 ;  /* 0x00000014000ab211 */ /* 0x010fc400078208ff */
[----:B------:R-:W-:Y:S01]  /*ae70*/  @!PT LDS RZ, [RZ] ;  /* 0x00000000fffff984 */ /* 0x000fe20000000800 */
[----:B------:R-:W-:Y:S01]  /*ae80*/  @!PT LDS RZ, [RZ] ;  /* 0x00000000fffff984 */ /* 0x000fe20000000800 */
[----:B------:R-:W-:Y:S01]  /*ae90*/  @!PT LDS RZ, [RZ] ;  /* 0x00000000fffff984 */ /* 0x000fe20000000800 */
[----:B------:R4:W-:Y:S02]  /*aea0*/  @!P5 LDGSTS.E.BYPASS.LTC128B.128 [R219+0x8800], desc[UR28][R8.64] ;  /* 0x0880000008dbdfae */ /* 0x0009e4000b901d5c */
[C---:B------:R-:W-:Y:S02]  /*aeb0*/  @!P3 LEA.HI.X R11, R0.reuse, R21, R4, 0x1, P1 ;  /* 0x00000015000bb211 */ /* 0x040fe400008f0c04 */
[----:B------:R2:W-:Y:S01]  /*aec0*/  @P4 STS.128 [R219+0xa800], RZ ;  /* 0x00a800ffdb004388 */ /* 0x0005e20000000c00 */
[----:B------:R-:W5:Y:S01]  /*aed0*/  @!P5 LDC.64 R20, c[0x0][0x218] ;  /* 0x00008600ff14db82 */ /* 0x000f620000000a00 */
[----:B-1----:R-:W-:-:S04]  /*aee0*/  @!P4 LEA R6, P0, R0, R18, 0x1 ;  /* 0x000000120006c211 */ /* 0x002fc800078008ff */
[----:B------:R-:W-:-:S03]  /*aef0*/  @!P4 LEA.HI.X R7, R0, R19, R4, 0x1, P0 ;  /* 0x000000130007c211 */ /* 0x000fc600000f0c04 */
[----:B------:R-:W1:Y:S01]  /*af00*/  @!P3 LDC.64 R18, c[0x0][0x218] ;  /* 0x00008600ff12bb82 */ /* 0x000e620000000a00 */
[C---:B------:R-:W-:Y:S01]  /*af10*/  @!P2 LEA R12, P0, R0.reuse, R22, 0x1 ;  /* 0x00000016000ca211 */ /* 0x040fe200078008ff */
[----:B------:R-:W-:Y:S01]  /*af20*/  @!PT LDS RZ, [RZ] ;  /* 0x00000000fffff984 */ /* 0x000fe20000000800 */
[----:B------:R-:W-:Y:S01]  /*af30*/  @!PT LDS RZ, [RZ] ;  /* 0x00000000fffff984 */ /* 0x000fe20000000800 */
[----:B------:R-:W-:Y:S01]  /*af40*/  @!PT LDS RZ, [RZ] ;  /* 0x00000000fffff984 */ /* 0x000fe20000000800 */
[----:B------:R3:W-:Y:S03]  /*af50*/  @!P4 LDGSTS.E.BYPASS.LTC128B.128 [R219+0xa800], desc[UR28][R6.64+0x80] ;  /* 0x0a80008006dbcfae */ /* 0x0007e6000b901d5c */
[C---:B------:R-:W-:Y:S02]  /*af60*/  @!P2 LEA.HI.X R13, R0.reuse, R23, R4, 0x1, P0 ;  /* 0x00000017000da211 */ /* 0x040fe400000f0c04 */
[----:B------:R-:W-:Y:S01]  /*af70*/  IADD3 R0, P1, R0, UR34, RZ ;  /* 0x0000002200007c10 */ /* 0x000fe2000ff3e0ff */
[----:B------:R-:W2:Y:S01]  /*af80*/  @!P4 LDC.64 R22, c[0x0][0x218] ;  /* 0x00008600ff16cb82 */ /* 0x000ea20000000a00 */
[----:B------:R1:W-:Y:S02]  /*af90*/  @P3 STS.128 [R219+0xc800], RZ ;  /* 0x00c800ffdb003388 */ /* 0x0003e40000000c00 */
[----:B----4-:R-:W-:-:S02]  /*afa0*/  @!P5 LEA R8, P0, R0, R14, 0x1 ;  /* 0x0000000e0008d211 */ /* 0x010fc400078008ff */
[----:B------:R-:W-:Y:S01]  /*afb0*/  IADD3.X R4, R4, UR33, RZ, P1, !PT ;  /* 0x0000002104047c10 */ /* 0x000fe20008ffe4ff */
[----:B------:R-:W-:Y:S01]  /*afc0*/  @!PT LDS RZ, [RZ] ;  /* 0x00000000fffff984 */ /* 0x000fe20000000800 */
[----:B------:R-:W-:Y:S01]  /*afd0*/  @!PT LDS RZ, [RZ] ;  /* 0x00000000fffff984 */ /* 0x000fe20000000800 */
[----:B------:R-:W-:Y:S01]  /*afe0*/  @!PT LDS RZ, [RZ] ;  /* 0x00000000fffff984 */ /* 0x000fe20000000800 */
[----:B------:R5:W-:Y:S03]  /*aff0*/  @!P3 LDGSTS.E.BYPASS.LTC128B.128 [R219+0xc800], desc[UR28][R10.64+0x100] ;  /* 0x0c8001000adbbfae */ /* 0x000be6000b901d5c */
[C---:B------:R-:W-:Y:S01]  /*b000*/  @!P5 LEA.HI.X R9, R0.reuse, R15, R4, 0x1, P0 ;  /* 0x0000000f0009d211 */ /* 0x040fe200000f0c04 */
        /* <DEDUP_REMOVED lines=8> */
[C---:B---3--:R-:W-:Y:S01]  /*b090*/  @!P4 LEA R6, P0, R0.reuse, R16, 0x1 ;  /* 0x000000100006c211 */ /* 0x048fe200078008ff */
[----:B------:R-:W-:Y:S01]  /*b0a0*/  @!PT LDS RZ, [RZ] ;  /* 0x00000000fffff984 */ /* 0x000fe20000000800 */
[----:B------:R-:W-:Y:S01]  /*b0b0*/  @!PT LDS RZ, [RZ] ;  /* 0x00000000fffff984 */ /* 0x000fe20000000800 */
[----:B------:R-:W-:Y:S01]  /*b0c0*/  @!PT LDS RZ, [RZ] ;  /* 0x00000000fffff984 */ /* 0x000fe20000000800 */
[----:B------:R2:W-:Y:S03]  /*b0d0*/  @!P5 LDGSTS.E.BYPASS.LTC128B.128 [R219+0x9000], desc[UR28][R8.64] ;  /* 0x0900000008dbdfae */ /* 0x0005e6000b901d5c */
[C---:B------:R-:W-:Y:S01]  /*b0e0*/  @!P4 LEA.HI.X R7, R0.reuse, R17, R4, 0x1, P0 ;  /* 0x000000110007c211 */ /* 0x040fe200000f0c04 */
[----:B------:R1:W-:Y:S01]  /*b0f0*/  @P4 STS.128 [R219+0xb000], RZ ;  /* 0x00b000ffdb004388 */ /* 0x0003e20000000c00 */
[----:B------:R-:W-:-:S03]  /*b100*/  IADD3 R2, P0, R0, UR34, RZ ;  /* 0x0000002200027c10 */ /* 0x000fc6000ff1e0ff */
        /* <DEDUP_REMOVED lines=10> */
[----:B----4-:R-:W-:-:S03]  /*b1b0*/  @!P2 LEA R12, P1, R0, R26, 0x1 ;  /* 0x0000001a000ca211 */ /* 0x010fc600078208ff */
[----:B------:R1:W-:Y:S01]  /*b1c0*/  @P2 STS.128 [R219+0xf000], RZ ;  /* 0x00f000ffdb002388 */ /* 0x0003e20000000c00 */
[----:B------:R-:W-:Y:S02]  /*b1d0*/  @!P2 LEA.HI.X R13, R0, R27, R4, 0x1, P1 ;  /* 0x0000001b000da211 */ /* 0x000fe400008f0c04 */
[----:B------:R-:W-:Y:S02]  /*b1e0*/  IADD3.X R4, R4, UR33, RZ, P0, !PT ;  /* 0x0000002104047c10 */ /* 0x000fe400087fe4ff */
[C---:B--2---:R-:W-:Y:S01]  /*b1f0*/  @!P4 LEA R8, P1, R2.reuse, R22, 0x1 ;  /* 0x000000160208c211 */ /* 0x044fe200078208ff */
[----:B------:R-:W-:Y:S01]  /*b200*/  @!PT LDS RZ, [RZ] ;  /* 0x00000000fffff984 */ /* 0x000fe20000000800 */
[----:B------:R-:W-:Y:S01]  /*b210*/  @!PT LDS RZ, [RZ] ;  /* 0x00000000fffff984 */ /* 0x000fe20000000800 */
[----:B------:R-:W-:Y:S01]  /*b220*/  @!PT LDS RZ, [RZ] ;  /* 0x00000000fffff984 */ /* 0x000fe20000000800 */
[----:B------:R1:W-:Y:S01]  /*b230*/  @!P2 LDGSTS.E.BYPASS.LTC128B.128 [R219+0xf000], desc[UR28][R12.64+0x180] ;  /* 0x0f0001800cdbafae */ /* 0x0003e2000b901d5c */
[C-C-:B------:R-:W-:Y:S02]  /*b240*/  @!P5 LEA.HI.X R11, R2.reuse, R21, R4.reuse, 0x1, P6 ;  /* 0x00000015020bd211 */ /* 0x140fe400030f0c04 */
        /* <DEDUP_REMOVED lines=27> */
.L_x_1386:
[----:B------:R-:W-:Y:S05]  /*b400*/  BSYNC B0 ;  /* 0x0000000000007941 */ /* 0x000fea0003800000 */
.L_x_1385:
[----:B------:R-:W0:Y:S02]  /*b410*/  LDGDEPBAR ;  /* 0x00000000000079af */ /* 0x000e240000000000 */
.L_x_1384:
[----:B------:R-:W3:Y:S01]  /*b420*/  S2R R2, SR_TID.X ;  /* 0x0000000000027919 */ /* 0x000ee20000002100 */
[----:B------:R-:W-:Y:S01]  /*b430*/  IMAD.U32 R0, RZ, RZ, UR18 ;  /* 0x00000012ff007e24 */ /* 0x000fe2000f8e00ff */
[----:B------:R-:W-:Y:S04]  /*b440*/  STL [R1+0xc4], R207 ;  /* 0x0000c4cf01007387 */ /* 0x000fe80000100800 */
[----:B------:R-:W-:Y:S04]  /*b450*/  STL [R1+0xc0], R206 ;  /* 0x0000c0ce01007387 */ /* 0x000fe80000100800 */
[----:B------:R-:W-:Y:S04]  /*b460*/  STL [R1+0xbc], R205 ;  /* 0x0000bccd01007387 */ /* 0x000fe80000100800 */
[----:B------:R-:W-:Y:S04]  /*b470*/  STL [R1+0xb8], R204 ;  /* 0x0000b8cc01007387 */ /* 0x000fe80000100800 */
[----:B------:R-:W-:Y:S04]  /*b480*/  STL [R1+0xb4], R203 ;  /* 0x0000b4cb01007387 */ /* 0x000fe80000100800 */
[----:B------:R-:W-:Y:S04]  /*b490*/  STL [R1+0xb0], R202 ;  /* 0x0000b0ca01007387 */ /* 0x000fe80000100800 */
[----:B------:R-:W-:Y:S01]  /*b4a0*/  STL [R1+0xac], R201 ;  /* 0x0000acc901007387 */ /* 0x000fe20000100800 */
[----:B---3--:R-:W-:-:S03]  /*b4b0*/  SHF.L.U32 R2, R2, 0x1, RZ ;  /* 0x0000000102027819 */ /* 0x008fc600000006ff */
[----:B------:R-:W-:Y:S01]  /*b4c0*/  STL [R1+0xa8], R200 ;  /* 0x0000a8c801007387 */ /* 0x000fe20000100800 */
[----:B------:R-:W-:-:S03]  /*b4d0*/  LOP3.LUT R2, R2, 0x6, RZ, 0xc0, !PT ;  /* 0x0000000602027812 */ /* 0x000fc600078ec0ff */
[----:B------:R3:W-:Y:S01]  /*b4e0*/  STL [R1+0xa4], R199 ;  /* 0x0000a4c701007387 */ /* 0x0007e20000100800 */
[----:B------:R-:W-:-:S03]  /*b4f0*/  LEA R0, R0, R2, 0x6 ;  /* 0x0000000200007211 */ /* 0x000fc600078e30ff */
[----:B------:R-:W-:Y:S01]  /*b500*/  STL [R1+0xa0], R198 ;  /* 0x0000a0c601007387 */ /* 0x000fe20000100800 */
[C---:B------:R-:W-:Y:S01]  /*b510*/  IADD3 R2, R0.reuse, 0x8, RZ ;  /* 0x0000000800027810 */ /* 0x040fe20007ffe0ff */
[C---:B--2---:R-:W-:Y:S01]  /*b520*/  VIADD R4, R0.reuse, 0x1 ;  /* 0x0000000100047836 */ /* 0x044fe20000000000 */
[-C--:B------:R-:W-:Y:S01]  /*b530*/  ISETP.GE.AND P3, PT, R0, R223.reuse, PT ;  /* 0x000000df0000720c */ /* 0x080fe20003f66270 */
[----:B------:R-:W-:Y:S01]  /*b540*/  STL [R1+0x9c], R197 ;  /* 0x00009cc501007387 */ /* 0x000fe20000100800 */
[C---:B------:R-:W-:Y:S02]  /*b550*/  ISETP.GE.AND P1, PT, R2.reuse, R223, PT ;  /* 0x000000df0200720c */ /* 0x040fe40003f26270 */
[C---:B------:R-:W-:Y:S01]  /*b560*/  ISETP.GE.AND P4, PT, R2.reuse, R222, PT ;  /* 0x000000de0200720c */ /* 0x040fe20003f86270 */
[----:B------:R2:W-:Y:S01]  /*b570*/  STL [R1+0x98], R192 ;  /* 0x000098c001007387 */ /* 0x0005e20000100800 */
[CC--:B------:R-:W-:Y:S02]  /*b580*/  ISETP.LT.OR P1, PT, R2.reuse, R221.reuse, P1 ;  /* 0x000000dd0200720c */ /* 0x0c0fe40000f21670 */
[----:B------:R-:W-:Y:S01]  /*b590*/  ISETP.LT.OR P4, PT, R2, R220, P4 ;  /* 0x000000dc0200720c */ /* 0x000fe20002781670 */
[C---:B------:R-:W-:Y:S01]  /*b5a0*/  VIADD R2, R0.reuse, 0x9 ;  /* 0x0000000900027836 */ /* 0x040fe20000000000 */
[----:B------:R-:W-:Y:S01]  /*b5b0*/  ISETP.LT.OR P3, PT, R0, R221, P3 ;  /* 0x000000dd0000720c */ /* 0x000fe20001f61670 */
[----:B------:R-:W-:Y:S01]  /*b5c0*/  LDSM.16.MT88.4 R24, [R196+0x10000] ;  /* 0x01000000c418783b */ /* 0x000fe20000004200 */
[----:B------:R-:W-:-:S02]  /*b5d0*/  ISETP.GE.AND P2, PT, R4, R223, PT ;  /* 0x000000df0400720c */ /* 0x000fc40003f46270 */
[-C--:B------:R-:W-:Y:S02]  /*b5e0*/  ISETP.GE.AND P5, PT, R4, R222.reuse, PT ;  /* 0x000000de0400720c */ /* 0x080fe40003fa6270 */
[-C--:B------:R-:W-:Y:S02]  /*b5f0*/  ISETP.GE.AND P6, PT, R0, R222.reuse, PT ;  /* 0x000000de0000720c */ /* 0x080fe40003fc6270 */
[----:B-1----:R-:W-:Y:S02]  /*b600*/  FSEL R6, R233, -INF , !P3 ;  /* 0xff800000e9067808 */ /* 0x002fe40005800000 */
[C---:B------:R-:W-:Y:S02]  /*b610*/  ISETP.GE.AND P0, PT, R2.reuse, R223, PT ;  /* 0x000000df0200720c */ /* 0x040fe40003f06270 */
[----:B------:R-:W-:Y:S02]  /*b620*/  ISETP.GE.AND P3, PT, R2, R222, PT ;  /* 0x000000de0200720c */ /* 0x000fe40003f66270 */
[----:B------:R-:W-:-:S02]  /*b630*/  ISETP.LT.OR P2, PT, R4, R221, P2 ;  /* 0x000000dd0400720c */ /* 0x000fc40001741670 */
        /* <DEDUP_REMOVED lines=14> */
[----:B------:R-:W-:Y:S02]  /*b720*/  IADD3 R4, R0, 0x18, RZ ;  /* 0x0000001800047810 */ /* 0x000fe40007ffe0ff */
[----:B------:R-:W-:Y:S02]  /*b730*/  FSEL R11, R224, -INF , !P4 ;  /* 0xff800000e00b7808 */ /* 0x000fe40006000000 */
[----:B------:R-:W-:Y:S02]  /*b740*/  FSEL R13, R225, -INF , !P0 ;  /* 0xff800000e10d7808 */ /* 0x000fe40004000000 */
[----:B------:R-:W-:Y:S02]  /*b750*/  ISETP.LT.OR P5, PT, R2, R221, P5 ;  /* 0x000000dd0200720c */ /* 0x000fe40002fa1670 */
[----:B------:R-:W-:-:S02]  /*b760*/  FSEL R8, R228, -INF , !P1 ;  /* 0xff800000e4087808 */ /* 0x000fc40004800000 */
[C---:B------:R-:W-:Y:S02]  /*b770*/  ISETP.GE.AND P4, PT, R4.reuse, R223, PT ;  /* 0x000000df0400720c */ /* 0x040fe40003f86270 */
[-C--:B------:R-:W-:Y:S02]  /*b780*/  ISETP.GE.AND P0, PT, R4, R222.reuse, PT ;  /* 0x000000de0400720c */ /* 0x080fe40003f06270 */
[----:B------:R-:W-:Y:S02]  /*b790*/  IADD3 R5, R0, 0x20, RZ ;  /* 0x0000002000057810 */ /* 0x000fe40007ffe0ff */
[----:B------:R-:W-:Y:S02]  /*b7a0*/  ISETP.GE.AND P1, PT, R2, R222, PT ;  /* 0x000000de0200720c */ /* 0x000fe40003f26270 */
[----:B------:R-:W-:Y:S02]  /*b7b0*/  FSEL R33, R184, -INF , !P2 ;  /* 0xff800000b8217808 */ /* 0x000fe40005000000 */
[----:B------:R-:W-:-:S02]  /*b7c0*/  FSEL R29, R185, -INF , !P5 ;  /* 0xff800000b91d7808 */ /* 0x000fc40006800000 */
[C---:B------:R-:W-:Y:S02]  /*b7d0*/  ISETP.LT.OR P4, PT, R4.reuse, R221, P4 ;  /* 0x000000dd0400720c */ /* 0x040fe40002781670 */
[----:B------:R-:W-:Y:S01]  /*b7e0*/  ISETP.LT.OR P0, PT, R4, R220, P0 ;  /* 0x000000dc0400720c */ /* 0x000fe20000701670 */
[----:B------:R-:W-:Y:S01]  /*b7f0*/  VIADD R4, R0, 0x21 ;  /* 0x0000002100047836 */ /* 0x000fe20000000000 */
[C---:B------:R-:W-:Y:S02]  /*b800*/  ISETP.GE.AND P2, PT, R5.reuse, R223, PT ;  /* 0x000000df0500720c */ /* 0x040fe40003f46270 */
[C---:B------:R-:W-:Y:S02]  /*b810*/  ISETP.GE.AND P5, PT, R5.reuse, R222, PT ;  /* 0x000000de0500720c */ /* 0x040fe40003fa6270 */
[----:B------:R-:W-:Y:S01]  /*b820*/  ISETP.LT.OR P1, PT, R2, R220, P1 ;  /* 0x000000dc0200720c */ /* 0x000fe20000f21670 */
[----:B------:R-:W-:Y:S01]  /*b830*/  VIADD R2, R0, 0x19 ;  /* 0x0000001900027836 */ /* 0x000fe20000000000 */
[----:B------:R-:W-:-:S02]  /*b840*/  ISETP.LT.OR P2, PT, R5, R221, P2 ;  /* 0x000000dd0500720c */ /* 0x000fc40001741670 */
[----:B------:R-:W-:Y:S02]  /*b850*/  ISETP.LT.OR P5, PT, R5, R220, P5 ;  /* 0x000000dc0500720c */ /* 0x000fe40002fa1670 */
[----:B------:R-:W-:Y:S02]  /*b860*/  FSEL R32, R183, -INF , !P1 ;  /* 0xff800000b7207808 */ /* 0x000fe40004800000 */
[----:B------:R-:W-:Y:S02]  /*b870*/  FSEL R30, R182, -INF , !P4 ;  /* 0xff800000b61e7808 */ /* 0x000fe40006000000 */
[----:B------:R-:W-:Y:S02]  /*b880*/  FMNMX.FTZ R5, R132, R6, !PT ;  /* 0x0000000684057209 */ /* 0x000fe40007810000 */
[----:B------:R-:W-:Y:S02]  /*b890*/  FSEL R28, R186, -INF , !P6 ;  /* 0xff800000ba1c7808 */ /* 0x000fe40007000000 */
[----:B------:R-:W-:-:S02]  /*b8a0*/  ISETP.GE.AND P1, PT, R4, R223, PT ;  /* 0x000000df0400720c */ /* 0x000fc40003f26270 */
[-C--:B------:R-:W-:Y:S02]  /*b8b0*/  ISETP.GE.AND P4, PT, R4, R222.reuse, PT ;  /* 0x000000de0400720c */ /* 0x080fe40003f86270 */
[----:B------:R-:W-:Y:S02]  /*b8c0*/  ISETP.GE.AND P6, PT, R2, R222, PT ;  /* 0x000000de0200720c */ /* 0x000fe40003fc6270 */
[----:B------:R-:W-:Y:S02]  /*b8d0*/  FMNMX.FTZ R5, R14, R5, !PT ;  /* 0x000000050e057209 */ /* 0x000fe40007810000 */
[C---:B------:R-:W-:Y:S02]  /*b8e0*/  ISETP.LT.OR P1, PT, R4.reuse, R221, P1 ;  /* 0x000000dd0400720c */ /* 0x040fe40000f21670 */
[-C--:B------:R-:W-:Y:S01]  /*b8f0*/  ISETP.LT.OR P4, PT, R4, R220.reuse, P4 ;  /* 0x000000dc0400720c */ /* 0x080fe20002781670 */
[----:B------:R-:W-:Y:S01]  /*b900*/  VIADD R4, R0, 0x29 ;  /* 0x0000002900047836 */ /* 0x000fe20000000000 */
[----:B------:R-:W-:-:S02]  /*b910*/  ISETP.LT.OR P6, PT, R2, R220, P6 ;  /* 0x000000dc0200720c */ /* 0x000fc400037c1670 */
[----:B------:R-:W-:Y:S02]  /*b920*/  FMNMX.FTZ R5, R8, R5, !PT ;  /* 0x0000000508057209 */ /* 0x000fe40007810000 */
[----:B------:R-:W-:Y:S02]  /*b930*/  FSEL R134, R134, -INF , !P6 ;  /* 0xff80000086867808 */ /* 0x000fe40007000000 */
[----:B------:R-:W-:Y:S02]  /*b940*/  FSEL R230, R180, -INF , !P2 ;  /* 0xff800000b4e67808 */ /* 0x000fe40005000000 */
[C---:B------:R-:W-:Y:S02]  /*b950*/  ISETP.GE.AND P6, PT, R4.reuse, R223, PT ;  /* 0x000000df0400720c */ /* 0x040fe40003fc6270 */
[----:B------:R-:W-:Y:S02]  /*b960*/  ISETP.GE.AND P2, PT, R4, R222, PT ;  /* 0x000000de0400720c */ /* 0x000fe40003f46270 */
[----:B------:R-:W-:-:S02]  /*b970*/  FMNMX.FTZ R5, R13, R5, !PT ;  /* 0x000000050d057209 */ /* 0x000fc40007810000 */
[C---:B------:R-:W-:Y:S02]  /*b980*/  ISETP.LT.OR P6, PT, R4.reuse, R221, P6 ;  /* 0x000000dd0400720c */ /* 0x040fe400037c1670 */
[----:B------:R-:W-:Y:S02]  /*b990*/  ISETP.LT.OR P2, PT, R4, R220, P2 ;  /* 0x000000dc0400720c */ /* 0x000fe40001741670 */
[----:B------:R-:W-:Y:S02]  /*b9a0*/  FMNMX.FTZ R4, R28, R5, !PT ;  /* 0x000000051c047209 */ /* 0x000fe40007810000 */
[----:B------:R-:W-:Y:S02]  /*b9b0*/  FMNMX.FTZ R5, R3, R7, !PT ;  /* 0x0000000703057209 */ /* 0x000fe40007810000 */
[----:B------:R-:W-:Y:S02]  /*b9c0*/  FSEL R10, R187, -INF , !P3 ;  /* 0xff800000bb0a7808 */ /* 0x000fe40005800000 */
[----:B------:R-:W-:-:S02]  /*b9d0*/  FMNMX.FTZ R5, R12, R5, !PT ;  /* 0x000000050c057209 */ /* 0x000fc40007810000 */
[C---:B------:R-:W-:Y:S02]  /*b9e0*/  ISETP.GE.AND P3, PT, R2.reuse, R223, PT ;  /* 0x000000df0200720c */ /* 0x040fe40003f66270 */
[----:B------:R-:W-:Y:S02]  /*b9f0*/  FMNMX.FTZ R5, R11, R5, !PT ;  /* 0x000000050b057209 */ /* 0x000fe40007810000 */
[----:B------:R-:W-:Y:S02]  /*ba00*/  ISETP.LT.OR P3, PT, R2, R221, P3 ;  /* 0x000000dd0200720c */ /* 0x000fe40001f61670 */
[----:B------:R-:W-:Y:S01]  /*ba10*/  FMNMX.FTZ R9, R29, R4, !PT ;  /* 0x000000041d097209 */ /* 0x000fe20007810000 */
[C---:B------:R-:W-:Y:S01]  /*ba20*/  VIADD R4, R0.reuse, 0x31 ;  /* 0x0000003100047836 */ /* 0x040fe20000000000 */
[----:B------:R-:W-:Y:S02]  /*ba30*/  IADD3 R2, R0, 0x28, RZ ;  /* 0x0000002800027810 */ /* 0x000fe40007ffe0ff */
[----:B------:R-:W-:-:S02]  /*ba40*/  FMNMX.FTZ R5, R10, R5, !PT ;  /* 0x000000050a057209 */ /* 0x000fc40007810000 */
[----:B------:R-:W-:Y:S02]  /*ba50*/  FSEL R31, R181, -INF , !P3 ;  /* 0xff800000b51f7808 */ /* 0x000fe40005800000 */
[----:B------:R-:W-:Y:S02]  /*ba60*/  FMNMX.FTZ R9, R30, R9, !PT ;  /* 0x000000091e097209 */ /* 0x000fe40007810000 */
        /* <DEDUP_REMOVED lines=8> */
[----:B------:R-:W-:Y:S02]  /*baf0*/  IADD3 R2, R0, 0x30, RZ ;  /* 0x0000003000027810 */ /* 0x000fe40007ffe0ff */
[----:B------:R-:W-:-:S02]  /*bb00*/  FSEL R250, R179, -INF , !P1 ;  /* 0xff800000b3fa7808 */ /* 0x000fc40004800000 */
[----:B------:R-:W-:Y:S02]  /*bb10*/  FMNMX.FTZ R15, R230, R15, !PT ;  /* 0x0000000fe60f7209 */ /* 0x000fe40007810000 */
[----:B------:R-:W-:Y:S02]  /*bb20*/  FSEL R178, R178, -INF , !P5 ;  /* 0xff800000b2b27808 */ /* 0x000fe40006800000 */
[----:B------:R-:W-:Y:S02]  /*bb30*/  FMNMX.FTZ R5, R133, R5, !PT ;  /* 0x0000000585057209 */ /* 0x000fe40007810000 */
[C---:B------:R-:W-:Y:S02]  /*bb40*/  ISETP.GE.AND P5, PT, R2.reuse, R223, PT ;  /* 0x000000df0200720c */ /* 0x040fe40003fa6270 */
[----:B------:R-:W-:Y:S02]  /*bb50*/  ISETP.GE.AND P1, PT, R2, R222, PT ;  /* 0x000000de0200720c */ /* 0x000fe40003f26270 */
[----:B------:R-:W-:-:S02]  /*bb60*/  FSEL R231, R174, -INF , !P0 ;  /* 0xff800000aee77808 */ /* 0x000fc40004000000 */
[----:B------:R-:W-:Y:S02]  /*bb70*/  FMNMX.FTZ R15, R250, R15, !PT ;  /* 0x0000000ffa0f7209 */ /* 0x000fe40007810000 */
[----:B------:R-:W-:Y:S02]  /*bb80*/  FMNMX.FTZ R5, R134, R5, !PT ;  /* 0x0000000586057209 */ /* 0x000fe40007810000 */
[C---:B------:R-:W-:Y:S02]  /*bb90*/  ISETP.LT.OR P5, PT, R2.reuse, R221, P5 ;  /* 0x000000dd0200720c */ /* 0x040fe40002fa1670 */
[----:B------:R-:W-:Y:S02]  /*bba0*/  ISETP.LT.OR P1, PT, R2, R220, P1 ;  /* 0x000000dc0200720c */ /* 0x000fe40000f21670 */
[----:B------:R-:W-:Y:S02]  /*bbb0*/  FSEL R175, R175, -INF , !P4 ;  /* 0xff800000afaf7808 */ /* 0x000fe40006000000 */
[C---:B------:R-:W-:Y:S01]  /*bbc0*/  IADD3 R2, R0.reuse, 0x38, RZ ;  /* 0x0000003800027810 */ /* 0x040fe20007ffe0ff */
[----:B------:R-:W-:Y:S01]  /*bbd0*/  VIADD R0, R0, 0x39 ;  /* 0x0000003900007836 */ /* 0x000fe20000000000 */
[----:B------:R-:W-:-:S02]  /*bbe0*/  ISETP.GE.AND P4, PT, R4, R223, PT ;  /* 0x000000df0400720c */ /* 0x000fc40003f86270 */
[----:B------:R-:W-:Y:S02]  /*bbf0*/  FSEL R251, R173, -INF , !P6 ;  /* 0xff800000adfb7808 */ /* 0x000fe40007000000 */
[----:B------:R-:W-:Y:S02]  /*bc00*/  FMNMX.FTZ R15, R231, R15, !PT ;  /* 0x0000000fe70f7209 */ /* 0x000fe40007810000 */
[----:B------:R-:W-:Y:S02]  /*bc10*/  FMNMX.FTZ R5, R178, R5, !PT ;  /* 0x00000005b2057209 */ /* 0x000fe40007810000 */
[----:B------:R-:W-:Y:S02]  /*bc20*/  ISETP.GE.AND P6, PT, R2, R223, PT ;  /* 0x000000df0200720c */ /* 0x000fe40003fc6270 */
[----:B---3--:R-:W-:Y:S02]  /*bc30*/  FSEL R199, R135, -INF , !P5 ;  /* 0xff80000087c77808 */ /* 0x008fe40006800000 */
[----:B------:R-:W-:-:S02]  /*bc40*/  ISETP.LT.OR P4, PT, R4, R221, P4 ;  /* 0x000000dd0400720c */ /* 0x000fc40002781670 */
[----:B------:R-:W-:Y:S02]  /*bc50*/  FMNMX.FTZ R15, R251, R15, !PT ;  /* 0x0000000ffb0f7209 */ /* 0x000fe40007810000 */
[----:B------:R-:W-:Y:S02]  /*bc60*/  FSEL R177, R177, -INF , !P3 ;  /* 0xff800000b1b17808 */ /* 0x000fe40005800000 */
[----:B------:R-:W-:Y:S02]  /*bc70*/  FMNMX.FTZ R5, R175, R5, !PT ;  /* 0x00000005af057209 */ /* 0x000fe40007810000 */
[----:B------:R-:W-:Y:S02]  /*bc80*/  ISETP.GE.AND P5, PT, R0, R223, PT ;  /* 0x000000df0000720c */ /* 0x000fe40003fa6270 */
[----:B------:R-:W-:Y:S02]  /*bc90*/  ISETP.LT.OR P6, PT, R2, R221, P6 ;  /* 0x000000dd0200720c */ /* 0x000fe400037c1670 */
[----:B------:R-:W-:-:S02]  /*bca0*/  FSEL R169, R169, -INF , !P4 ;  /* 0xff800000a9a97808 */ /* 0x000fc40006000000 */
[----:B------:R-:W-:Y:S02]  /*bcb0*/  FMNMX.FTZ R15, R199, R15, !PT ;  /* 0x0000000fc70f7209 */ /* 0x000fe40007810000 */
[-C--:B------:R-:W-:Y:S02]  /*bcc0*/  ISETP.GE.AND P3, PT, R2, R222.reuse, PT ;  /* 0x000000de0200720c */ /* 0x080fe40003f66270 */
[----:B------:R-:W-:Y:S02]  /*bcd0*/  ISETP.GE.AND P0, PT, R4, R222, PT ;  /* 0x000000de0400720c */ /* 0x000fe40003f06270 */
[----:B------:R-:W-:Y:S02]  /*bce0*/  FSEL R252, R176, -INF , !P2 ;  /* 0xff800000b0fc7808 */ /* 0x000fe40005000000 */
[----:B------:R-:W-:Y:S02]  /*bcf0*/  FMNMX.FTZ R9, R177, R5, !PT ;  /* 0x00000005b1097209 */ /* 0x000fe40007810000 */
[----:B------:R-:W-:-:S02]  /*bd00*/  ISETP.LT.OR P5, PT, R0, R221, P5 ;  /* 0x000000dd0000720c */ /* 0x000fc40002fa1670 */
[----:B--2---:R-:W-:Y:S02]  /*bd10*/  FSEL R192, R35, -INF , !P6 ;  /* 0xff80000023c07808 */ /* 0x004fe40007000000 */
[----:B------:R-:W-:Y:S02]  /*bd20*/  FMNMX.FTZ R15, R169, R15, !PT ;  /* 0x0000000fa90f7209 */ /* 0x000fe40007810000 */
[-C--:B------:R-:W-:Y:S02]  /*bd30*/  ISETP.LT.OR P3, PT, R2, R220.reuse, P3 ;  /* 0x000000dc0200720c */ /* 0x080fe40001f61670 */
[----:B------:R-:W-:Y:S02]  /*bd40*/  ISETP.LT.OR P0, PT, R4, R220, P0 ;  /* 0x000000dc0400720c */ /* 0x000fe40000701670 */
[----:B------:R-:W-:Y:S02]  /*bd50*/  FSEL R135, R172, -INF , !P1 ;  /* 0xff800000ac877808 */ /* 0x000fe40004800000 */
[----:B------:R-:W-:-:S02]  /*bd60*/  FMNMX.FTZ R2, R252, R9, !PT ;  /* 0x00000009fc027209 */ /* 0x000fc40007810000 */
[----:B------:R-:W-:Y:S02]  /*bd70*/  FSEL R203, R34, -INF , !P5 ;  /* 0xff80000022cb7808 */ /* 0x000fe40006800000 */
[----:B------:R-:W-:Y:S02]  /*bd80*/  FMNMX.FTZ R15, R192, R15, !PT ;  /* 0x0000000fc00f7209 */ /* 0x000fe40007810000 */
[----:B------:R-:W-:Y:S02]  /*bd90*/  ISETP.GE.AND P1, PT, R0, R222, PT ;  /* 0x000000de0000720c */ /* 0x000fe40003f26270 */
[----:B------:R-:W-:Y:S02]  /*bda0*/  FSEL R206, R171, -INF , !P0 ;  /* 0xff800000abce7808 */ /* 0x000fe40004000000 */
[----:B------:R-:W-:Y:S02]  /*bdb0*/  FMNMX.FTZ R2, R135, R2, !PT ;  /* 0x0000000287027209 */ /* 0x000fe40007810000 */
[----:B------:R-:W-:-:S02]  /*bdc0*/  FMNMX.FTZ R5, R203, R15, !PT ;  /* 0x0000000fcb057209 */ /* 0x000fc40007810000 */
[----:B------:R-:W-:Y:S02]  /*bdd0*/  ISETP.LT.OR P1, PT, R0, R220, P1 ;  /* 0x000000dc0000720c */ /* 0x000fe40000f21670 */
[----:B------:R-:W-:Y:S01]  /*bde0*/  FSEL R201, R170, -INF , !P3 ;  /* 0xff800000aac97808 */ /* 0x000fe20005800000 */
[----:B------:R-:W1:Y:S01]  /*bdf0*/  SHFL.BFLY PT, R9, R5, 0x2, 0x1f ;  /* 0x0c401f0005097f89 */ /* 0x000e6200000e0000 */
        /* <DEDUP_REMOVED lines=12> */
[----:B------:R-:W-:Y:S02]  /*bec0*/  FSEL R9, R9, RZ, P1 ;  /* 0x000000ff09097208 */ /* 0x000fe40000800000 */
[----:B--2---:R-:W-:-:S03]  /*bed0*/  FMNMX.FTZ R228, R0, R4, !PT ;  /* 0x0000000400e47209 */ /* 0x004fc60007810000 */
[--C-:B------:R-:W-:Y:S01]  /*bee0*/  FFMA.FTZ R8, R8, UR6, -R9.reuse ;  /* 0x0000000608087c23 */ /* 0x100fe20008010809 */
[--C-:B------:R-:W-:Y:S01]  /*bef0*/  FFMA.FTZ R14, R14, UR6, -R9.reuse ;  /* 0x000000060e0e7c23 */ /* 0x100fe20008010809 */
[--C-:B------:R-:W-:Y:S01]  /*bf00*/  FFMA.FTZ R13, R13, UR6, -R9.reuse ;  /* 0x000000060d0d7c23 */ /* 0x100fe20008010809 */
[C---:B------:R-:W-:Y:S01]  /*bf10*/  FSETP.NEU.FTZ.AND P0, PT, R228.reuse, -INF , PT ;  /* 0xff800000e400780b */ /* 0x040fe20003f1d000 */
[----:B------:R-:W-:Y:S01]  /*bf20*/  FMUL.FTZ R0, R228, UR6 ;  /* 0x00000006e4007c20 */ /* 0x000fe20008410000 */
[----:B------:R1:W-:Y:S01]  /*bf30*/  MUFU.EX2 R198, R8 ;  /* 0x0000000800c67308 */ /* 0x0003e20000000800 */
[----:B------:R-:W-:Y:S01]  /*bf40*/  FSEL R4, R229, RZ, P1 ;  /* 0x000000ffe5047208 */ /* 0x000fe20000800000 */
[----:B------:R-:W-:Y:S01]  /*bf50*/  FFMA.FTZ R6, R6, UR6, -R9 ;  /* 0x0000000606067c23 */ /* 0x000fe20008010809 */
[----:B------:R-:W-:-:S03]  /*bf60*/  FSEL R2, R228, RZ, P0 ;  /* 0x000000ffe4027208 */ /* 0x000fc60000000000 */
[----:B------:R-:W-:Y:S02]  /*bf70*/  FADD.FTZ R4, R132, -R4 ;  /* 0x8000000484047221 */ /* 0x000fe40000010000 */
[----:B------:R-:W2:Y:S02]  /*bf80*/  MUFU.EX2 R16, R14 ;  /* 0x0000000e00107308 */ /* 0x000ea40000000800 */
[----:B------:R-:W-:-:S06]  /*bf90*/  FMUL.FTZ R4, R4, UR6 ;  /* 0x0000000604047c20 */ /* 0x000fcc0008410000 */
[----:B------:R-:W3:Y:S01]  /*bfa0*/  MUFU.EX2 R204, R13 ;  /* 0x0000000d00cc7308 */ /* 0x000ee20000000800 */
[----:B-1----:R-:W-:-:S05]  /*bfb0*/  FSEL R8, R0, RZ, P0 ;  /* 0x000000ff00087208 */ /* 0x002fca0000000000 */
[--C-:B------:R-:W-:Y:S01]  /*bfc0*/  FFMA.FTZ R12, R12, UR6, -R8.reuse ;  /* 0x000000060c0c7c23 */ /* 0x100fe20008010808 */
[--C-:B------:R-:W-:Y:S01]  /*bfd0*/  FFMA.FTZ R0, R10, UR6, -R8.reuse ;  /* 0x000000060a007c23 */ /* 0x100fe20008010808 */
[--C-:B------:R-:W-:Y:S01]  /*bfe0*/  FFMA.FTZ R7, R7, UR6, -R8.reuse ;  /* 0x0000000607077c23 */ /* 0x100fe20008010808 */
[----:B------:R-:W-:Y:S01]  /*bff0*/  FFMA.FTZ R11, R11, UR6, -R8 ;  /* 0x000000060b0b7c23 */ /* 0x000fe20008010808 */
[----:B------:R1:W4:Y:S01]  /*c000*/  MUFU.EX2 R17, R12 ;  /* 0x0000000c00117308 */ /* 0x0003220000000800 */
[----:B--2---:R-:W-:-:S07]  /*c010*/  IMAD.MOV.U32 R132, RZ, RZ, R16 ;  /* 0x000000ffff847224 */ /* 0x004fce00078e0010 */
[----:B------:R2:W-:Y:S08]  /*c020*/  MUFU.EX2 R202, R0 ;  /* 0x0000000000ca7308 */ /* 0x0005f00000000800 */
[----:B------:R3:W-:Y:S01]  /*c030*/  MUFU.EX2 R200, R6 ;  /* 0x0000000600c87308 */ /* 0x0007e20000000800 */
[----:B-1----:R-:W1:Y:S07]  /*c040*/  LDSM.16.MT88.4 R12, [R193+0x10000] ;  /* 0x01000000c10c783b */ /* 0x002e6e0000004200 */
[----:B------:R-:W-:Y:S01]  /*c050*/  MUFU.EX2 R205, R7 ;  /* 0x0000000700cd7308 */ /* 0x000fe20000000800 */
[----:B--2---:R-:W-:-:S04]  /*c060*/  FADD.FTZ R0, R3, -R2 ;  /* 0x8000000203007221 */ /* 0x004fc80000010000 */
[----:B------:R-:W-:-:S03]  /*c070*/  FMUL.FTZ R0, R0, UR6 ;  /* 0x0000000600007c20 */ /* 0x000fc60008410000 */
[----:B------:R4:W2:Y:S01]  /*c080*/  MUFU.EX2 R197, R11 ;  /* 0x0000000b00c57308 */ /* 0x0008a20000000800 */
[----:B---3--:R-:W-:-:S07]  /*c090*/  F2FP.BF16.F32.PACK_AB R6, R204, R198 ;  /* 0x000000c6cc06723e */ /* 0x008fce00000010ff */
[----:B------:R3:W1:Y:S08]  /*c0a0*/  MUFU.EX2 R2, R4 ;  /* 0x0000000400027308 */ /* 0x0006700000000800 */
[----:B------:R-:W1:Y:S01]  /*c0b0*/  MUFU.EX2 R0, R0 ;  /* 0x0000000000007308 */ /* 0x000e620000000800 */
[----:B----4-:R-:W-:Y:S02]  /*c0c0*/  MOV R11, R17 ;  /* 0x00000011000b7202 */ /* 0x010fe40000000f00 */
[----:B------:R-:W4:Y:S01]  /*c0d0*/  LDSM.16.MT88.4 R16, [R194+0x10000] ;  /* 0x01000000c210783b */ /* 0x000f220000004200 */
[----:B--2---:R-:W-:-:S02]  /*c0e0*/  F2FP.BF16.F32.PACK_AB R7, R202, R197 ;  /* 0x000000c5ca07723e */ /* 0x004fc400000010ff */
[----:B------:R-:W-:Y:S02]  /*c0f0*/  F2FP.BF16.F32.PACK_AB R5, R11, R205 ;  /* 0x000000cd0b05723e */ /* 0x000fe400000010ff */
[----:B---3--:R-:W-:Y:S01]  /*c100*/  F2FP.BF16.F32.PACK_AB R4, R132, R200 ;  /* 0x000000c88404723e */ /* 0x008fe200000010ff */
[-C--:B-1----:R-:W-:Y:S01]  /*c110*/  FMUL.FTZ R140, R140, R2.reuse ;  /* 0x000000028c8c7220 */ /* 0x082fe20000410000 */
        /* <DEDUP_REMOVED lines=17> */
[----:B------:R-:W-:Y:S01]  /*c230*/  FMUL.FTZ R157, R157, R2 ;  /* 0x000000029d9d7220 */ /* 0x000fe20000410000 */
[-C--:B------:R-:W-:Y:S01]  /*c240*/  FMUL.FTZ R158, R158, R0.reuse ;  /* 0x000000009e9e7220 */ /* 0x080fe20000410000 */
[----:B------:R-:W-:Y:S01]  /*c250*/  FMUL.FTZ R159, R159, R0 ;  /* 0x000000009f9f7220 */ /* 0x000fe20000410000 */
[C---:B------:R-:W-:Y:S01]  /*c260*/  HMMA.16816.F32.BF16 R12, R4.reuse, R14, R136 ;  /* 0x0000000e040c723c */ /* 0x040fe20000041888 */
[-C--:B------:R-:W-:Y:S01]  /*c270*/  FMUL.FTZ R152, R152, R2.reuse ;  /* 0x0000000298987220 */ /* 0x080fe20000410000 */
[----:B------:R-:W-:Y:S01]  /*c280*/  FMUL.FTZ R153, R153, R2 ;  /* 0x0000000299997220 */ /* 0x000fe20000410000 */
[-C--:B------:R-:W-:Y:S01]  /*c290*/  FMUL.FTZ R154, R154, R0.reuse ;  /* 0x000000009a9a7220 */ /* 0x080fe20000410000 */
        /* <DEDUP_REMOVED lines=8> */
[C---:B----4-:R-:W-:Y:S01]  /*c320*/  HMMA.16816.F32.BF16 R148, R4.reuse, R16, R148 ;  /* 0x000000100494723c */ /* 0x050fe20000041894 */
[-C--:B------:R-:W-:Y:S01]  /*c330*/  FMUL.FTZ R162, R162, R0.reuse ;  /* 0x00000000a2a27220 */ /* 0x080fe20000410000 */
[----:B------:R-:W-:Y:S01]  /*c340*/  FMUL.FTZ R163, R163, R0 ;  /* 0x00000000a3a37220 */ /* 0x000fe20000410000 */
[-C--:B------:R-:W-:Y:S01]  /*c350*/  FMUL.FTZ R36, R36, R2.reuse ;  /* 0x0000000224247220 */ /* 0x080fe20000410000 */
[----:B------:R-:W-:Y:S01]  /*c360*/  FMUL.FTZ R37, R37, R2 ;  /* 0x0000000225257220 */ /* 0x000fe20000410000 */
[----:B------:R-:W-:Y:S01]  /*c370*/  FMUL.FTZ R38, R38, R0 ;  /* 0x0000000026267220 */ /* 0x000fe20000410000 */
[----:B------:R-:W-:Y:S01]  /*c380*/  MOV R172, R22 ;  /* 0x0000001600ac7202 */ /* 0x000fe20000000f00 */
[----:B------:R-:W-:Y:S01]  /*c390*/  IMAD.MOV.U32 R171, RZ, RZ, R23 ;  /* 0x000000ffffab7224 */ /* 0x000fe200078e0017 */
[----:B------:R-:W-:Y:S01]  /*c3a0*/  MOV R170, R20 ;  /* 0x0000001400aa7202 */ /* 0x000fe20000000f00 */
[----:B------:R-:W-:Y:S01]  /*c3b0*/  IMAD.MOV.U32 R168, RZ, RZ, R21 ;  /* 0x000000ffffa87224 */ /* 0x000fe200078e0015 */
[----:B------:R-:W-:Y:S01]  /*c3c0*/  HMMA.16816.F32.BF16 R16, R4, R18, R144 ;  /* 0x000000120410723c */ /* 0x000fe20000041890 */
[----:B------:R-:W1:Y:S01]  /*c3d0*/  LDSM.16.MT88.4 R20, [R193+0x12000] ;  /* 0x01200000c114783b */ /* 0x000e620000004200 */
[----:B------:R-:W-:Y:S01]  /*c3e0*/  MOV R137, R15 ;  /* 0x0000000f00897202 */ /* 0x000fe20000000f00 */
[----:B------:R-:W-:Y:S01]  /*c3f0*/  IMAD.MOV.U32 R136, RZ, RZ, R12 ;  /* 0x000000ffff887224 */ /* 0x000fe200078e000c */
[----:B------:R-:W-:Y:S01]  /*c400*/  MOV R10, R13 ;  /* 0x0000000d000a7202 */ /* 0x000fe20000000f00 */
[----:B------:R-:W-:-:S02]  /*c410*/  IMAD.MOV.U32 R3, RZ, RZ, R14 ;  /* 0x000000ffff037224 */ /* 0x000fc400078e000e */
[----:B------:R-:W-:Y:S01]  /*c420*/  FMUL.FTZ R39, R39, R0 ;  /* 0x0000000027277220 */ /* 0x000fe20000410000 */
[----:B------:R-:W2:Y:S01]  /*c430*/  LDSM.16.MT88.4 R12, [R195+0x10000] ;  /* 0x01000000c30c783b */ /* 0x000ea20000004200 */
[----:B------:R-:W-:Y:S01]  /*c440*/  MOV R145, R143 ;  /* 0x0000008f00917202 */ /* 0x000fe20000000f00 */
[----:B------:R-:W-:Y:S01]  /*c450*/  IMAD.MOV.U32 R144, RZ, RZ, R140 ;  /* 0x000000ffff907224 */ /* 0x000fe200078e008c */
[----:B------:R-:W-:Y:S01]  /*c460*/  MOV R139, R141 ;  /* 0x0000008d008b7202 */ /* 0x000fe20000000f00 */
[----:B------:R-:W-:Y:S02]  /*c470*/  IMAD.MOV.U32 R138, RZ, RZ, R142 ;  /* 0x000000ffff8a7224 */ /* 0x000fe400078e008e */
        /* <DEDUP_REMOVED lines=11> */
[----:B------:R-:W-:Y:S01]  /*c530*/  STL.64 [R1+0x70], R16 ;  /* 0x0000701001007387 */ /* 0x000fe20000100a00 */
[----:B------:R-:W-:Y:S01]  /*c540*/  FMUL.FTZ R51, R51, R0 ;  /* 0x0000000033337220 */ /* 0x000fe20000410000 */
[-C--:B------:R-:W-:Y:S01]  /*c550*/  FMUL.FTZ R52, R52, R2.reuse ;  /* 0x0000000234347220 */ /* 0x080fe20000410000 */
[----:B------:R-:W-:Y:S01]  /*c560*/  FMUL.FTZ R53, R53, R2 ;  /* 0x0000000235357220 */ /* 0x000fe20000410000 */
[----:B------:R3:W-:Y:S01]  /*c570*/  STL.64 [R1+0x78], R18 ;  /* 0x0000781201007387 */ /* 0x0007e20000100a00 */
        /* <DEDUP_REMOVED lines=37> */
[----:B------:R-:W-:Y:S01]  /*c7d0*/  HMMA.16816.F32.BF16 R20, R4, R22, R40 ;  /* 0x000000160414723c */ /* 0x000fe20000041828 */
        /* <DEDUP_REMOVED lines=16> */
[----:B------:R-:W1:Y:S01]  /*c8e0*/  LDSM.16.MT88.4 R12, [R196+0x12000] ;  /* 0x01200000c40c783b */ /* 0x000e620000004200 */
[----:B------:R-:W-:Y:S01]  /*c8f0*/  MOV R27, R16 ;  /* 0x00000010001b7202 */ /* 0x000fe20000000f00 */
[----:B------:R-:W-:Y:S01]  /*c900*/  IMAD.MOV.U32 R26, RZ, RZ, R17 ;  /* 0x000000ffff1a7224 */ /* 0x000fe200078e0011 */
[----:B------:R-:W-:Y:S01]  /*c910*/  MOV R25, R18 ;  /* 0x0000001200197202 */ /* 0x000fe20000000f00 */
[----:B------:R-:W-:Y:S01]  /*c920*/  IMAD.MOV.U32 R24, RZ, RZ, R19 ;  /* 0x000000ffff187224 */ /* 0x000fe200078e0013 */
[----:B------:R-:W-:Y:S01]  /*c930*/  MOV R43, R169 ;  /* 0x000000a9002b7202 */ /* 0x000fe20000000f00 */
[----:B------:R-:W2:Y:S01]  /*c940*/  LDSM.16.MT88.4 R16, [R194+0x12000] ;  /* 0x01200000c210783b */ /* 0x000ea20000004200 */
[----:B------:R-:W-:Y:S01]  /*c950*/  MOV R40, R20 ;  /* 0x0000001400287202 */ /* 0x000fe20000000f00 */
[----:B------:R-:W-:Y:S01]  /*c960*/  IMAD.MOV.U32 R207, RZ, RZ, R23 ;  /* 0x000000ffffcf7224 */ /* 0x000fe200078e0017 */
[----:B------:R-:W-:Y:S01]  /*c970*/  MOV R37, R153 ;  /* 0x0000009900257202 */ /* 0x000fe20000000f00 */
[----:B------:R-:W-:Y:S01]  /*c980*/  STL [R1+0x4], R21 ;  /* 0x0000041501007387 */ /* 0x000fe20000100800 */
[----:B------:R-:W-:Y:S01]  /*c990*/  MOV R39, R147 ;  /* 0x0000009300277202 */ /* 0x000fe20000000f00 */
[----:B------:R-:W-:Y:S01]  /*c9a0*/  IMAD.MOV.U32 R142, RZ, RZ, R177 ;  /* 0x000000ffff8e7224 */ /* 0x000fe200078e00b1 */
[----:B------:R-:W-:Y:S01]  /*c9b0*/  MOV R41, R175 ;  /* 0x000000af00297202 */ /* 0x000fe20000000f00 */
[----:B------:R-:W-:Y:S01]  /*c9c0*/  STL [R1+0x8], R22 ;  /* 0x0000081601007387 */ /* 0x000fe20000100800 */
[----:B------:R-:W-:-:S02]  /*c9d0*/  IMAD.MOV.U32 R42, RZ, RZ, R178 ;  /* 0x000000ffff2a7224 */ /* 0x000fc400078e00b2 */
[-C--:B------:R-:W-:Y:S01]  /*c9e0*/  FMUL.FTZ R88, R88, R2.reuse ;  /* 0x0000000258587220 */ /* 0x080fe20000410000 */
[----:B------:R-:W-:Y:S01]  /*c9f0*/  FMUL.FTZ R89, R89, R2 ;  /* 0x0000000259597220 */ /* 0x000fe20000410000 */
[----:B------:R-:W3:Y:S01]  /*ca00*/  LDSM.16.MT88.4 R20, [R195+0x12000] ;  /* 0x01200000c314783b */ /* 0x000ee20000004200 */
        /* <DEDUP_REMOVED lines=28> */
[----:B------:R-:W-:Y:S01]  /*cbd0*/  MOV R54, R41 ;  /* 0x0000002900367202 */ /* 0x000fe20000000f00 */
[----:B------:R-:W-:Y:S01]  /*cbe0*/  IMAD.MOV.U32 R41, RZ, RZ, R34 ;  /* 0x000000ffff297224 */ /* 0x000fe200078e0022 */
[----:B------:R-:W-:Y:S01]  /*cbf0*/  MOV R52, R42 ;  /* 0x0000002a00347202 */ /* 0x000fe20000000f00 */
[----:B------:R-:W-:Y:S01]  /*cc00*/  FMUL.FTZ R116, R116, R2 ;  /* 0x0000000274747220 */ /* 0x000fe20000410000 */
[----:B------:R-:W-:Y:S01]  /*cc10*/  MOV R53, R142 ;  /* 0x0000008e00357202 */ /* 0x000fe20000000f00 */
[C---:B------:R-:W-:Y:S01]  /*cc20*/  HMMA.16816.F32.BF16 R240, R4.reuse, R18, R48 ;  /* 0x0000001204f0723c */ /* 0x040fe20000041830 */
[----:B------:R-:W1:Y:S01]  /*cc30*/  LDSM.16.MT88.4 R16, [R193+0x14000] ;  /* 0x01400000c110783b */ /* 0x000e620000004200 */
[----:B------:R-:W-:Y:S01]  /*cc40*/  IMAD.MOV.U32 R45, RZ, RZ, R145 ;  /* 0x000000ffff2d7224 */ /* 0x000fe200078e0091 */
[----:B------:R-:W-:Y:S01]  /*cc50*/  MOV R44, R138 ;  /* 0x0000008a002c7202 */ /* 0x000fe20000000f00 */
[----:B------:R-:W-:Y:S01]  /*cc60*/  IMAD.MOV.U32 R47, RZ, RZ, R139 ;  /* 0x000000ffff2f7224 */ /* 0x000fe200078e008b */
[----:B------:R-:W-:Y:S01]  /*cc70*/  MOV R46, R144 ;  /* 0x00000090002e7202 */ /* 0x000fe20000000f00 */
[----:B---3--:R-:W-:Y:S01]  /*cc80*/  HMMA.16816.F32.BF16 R188, R4, R20, R60 ;  /* 0x0000001404bc723c */ /* 0x008fe2000004183c */
[----:B------:R-:W-:Y:S01]  /*cc90*/  MOV R50, R3 ;  /* 0x0000000300327202 */ /* 0x000fe20000000f00 */
[----:B------:R-:W-:Y:S01]  /*cca0*/  FFMA.FTZ R3, R28, UR6, -R9 ;  /* 0x000000061c037c23 */ /* 0x000fe20008010809 */
[----:B------:R-:W-:-:S02]  /*ccb0*/  IMAD.MOV.U32 R49, RZ, RZ, R10 ;  /* 0x000000ffff317224 */ /* 0x000fc400078e000a */
[----:B------:R-:W-:Y:S01]  /*ccc0*/  FFMA.FTZ R10, R30, UR6, -R9 ;  /* 0x000000061e0a7c23 */ /* 0x000fe20008010809 */
[----:B------:R-:W-:Y:S01]  /*ccd0*/  IMAD.MOV.U32 R51, RZ, RZ, R137 ;  /* 0x000000ffff337224 */ /* 0x000fe200078e0089 */
[----:B------:R2:W-:Y:S01]  /*cce0*/  MUFU.EX2 R55, R3 ;  /* 0x0000000300377308 */ /* 0x0005e20000000800 */
[C---:B------:R-:W-:Y:S01]  /*ccf0*/  HMMA.16816.F32.BF16 R224, R4.reuse, R14, R56 ;  /* 0x0000000e04e0723c */ /* 0x040fe20000041838 */
[----:B------:R-:W-:Y:S01]  /*cd00*/  IMAD.MOV.U32 R62, RZ, RZ, R43 ;  /* 0x000000ffff3e7224 */ /* 0x000fe200078e002b */
[----:B------:R-:W3:Y:S01]  /*cd10*/  LDSM.16.MT88.4 R12, [R194+0x14000] ;  /* 0x01400000c20c783b */ /* 0x000ee20000004200 */
[----:B------:R-:W-:Y:S01]  /*cd20*/  IMAD.MOV.U32 R63, RZ, RZ, R47 ;  /* 0x000000ffff3f7224 */ /* 0x000fe200078e002f */
[----:B------:R-:W-:Y:S01]  /*cd30*/  MOV R48, R136 ;  /* 0x0000008800307202 */ /* 0x000fe20000000f00 */
[----:B------:R-:W-:Y:S01]  /*cd40*/  IMAD.MOV.U32 R47, RZ, RZ, R143 ;  /* 0x000000ffff2f7224 */ /* 0x000fe200078e008f */
[C---:B------:R-:W-:Y:S01]  /*cd50*/  HMMA.16816.F32.BF16 R184, R4.reuse, R22, R64 ;  /* 0x0000001604b8723c */ /* 0x040fe20000041840 */
[----:B------:R-:W-:Y:S01]  /*cd60*/  MOV R56, R44 ;  /* 0x0000002c00387202 */ /* 0x000fe20000000f00 */
        /* <DEDUP_REMOVED lines=8> */
[----:B--2---:R-:W-:Y:S01]  /*cdf0*/  FFMA.FTZ R3, R29, UR6, -R9 ;  /* 0x000000061d037c23 */ /* 0x004fe20008010809 */
[----:B------:R-:W-:Y:S01]  /*ce00*/  IMAD.MOV.U32 R66, RZ, RZ, R63 ;  /* 0x000000ffff427224 */ /* 0x000fe200078e003f */
[----:B------:R-:W-:Y:S01]  /*ce10*/  MOV R60, R56 ;  /* 0x00000038003c7202 */ /* 0x000fe20000000f00 */
[----:B------:R-:W-:Y:S01]  /*ce20*/  IMAD.MOV.U32 R56, RZ, RZ, R59 ;  /* 0x000000ffff387224 */ /* 0x000fe200078e003b */
[----:B------:R-:W2:Y:S01]  /*ce30*/  MUFU.EX2 R61, R3 ;  /* 0x00000003003d7308 */ /* 0x000ea20000000800 */
[----:B------:R-:W-:Y:S01]  /*ce40*/  MOV R62, R58 ;  /* 0x0000003a003e7202 */ /* 0x000fe20000000f00 */
[----:B------:R-:W-:Y:S01]  /*ce50*/  IMAD.MOV.U32 R58, RZ, RZ, R45 ;  /* 0x000000ffff3a7224 */ /* 0x000fe200078e002d */
[----:B------:R-:W3:Y:S01]  /*ce60*/  LDSM.16.MT88.4 R20, [R196+0x14000] ;  /* 0x01400000c414783b */ /* 0x000ee20000004200 */
[----:B------:R-:W-:Y:S01]  /*ce70*/  MOV R59, R46 ;  /* 0x0000002e003b7202 */ /* 0x000fe20000000f00 */
[----:B------:R-:W-:Y:S01]  /*ce80*/  IMAD.MOV.U32 R63, RZ, RZ, R27 ;  /* 0x000000ffff3f7224 */ /* 0x000fe200078e001b */
[----:B------:R-:W-:Y:S01]  /*ce90*/  MOV R46, R24 ;  /* 0x00000018002e7202 */ /* 0x000fe20000000f00 */
[----:B----4-:R-:W-:Y:S01]  /*cea0*/  FFMA.FTZ R10, R133, UR6, -R8 ;  /* 0x00000006850a7c23 */ /* 0x010fe20008010808 */
[----:B------:R-:W-:Y:S01]  /*ceb0*/  IMAD.MOV.U32 R45, RZ, RZ, R25 ;  /* 0x000000ffff2d7224 */ /* 0x000fe200078e0019 */
[----:B------:R-:W-:Y:S01]  /*cec0*/  MOV R64, R66 ;  /* 0x0000004200407202 */ /* 0x000fe20000000f00 */
[C---:B-1----:R-:W-:Y:S01]  /*ced0*/  HMMA.16816.F32.BF16 R180, R4.reuse, R16, R68 ;  /* 0x0000001004b4723c */ /* 0x042fe20000041844 */
[----:B------:R-:W-:Y:S01]  /*cee0*/  IMAD.MOV.U32 R65, RZ, RZ, R60 ;  /* 0x000000ffff417224 */ /* 0x000fe200078e003c */
[----:B------:R-:W-:Y:S01]  /*cef0*/  MOV R60, R63 ;  /* 0x0000003f003c7202 */ /* 0x000fe20000000f00 */
[----:B------:R-:W-:Y:S01]  /*cf00*/  IMAD.MOV.U32 R63, RZ, RZ, R46 ;  /* 0x000000ffff3f7224 */ /* 0x000fe200078e002e */
[----:B------:R-:W-:Y:S01]  /*cf10*/  MOV R37, R160 ;  /* 0x000000a000257202 */ /* 0x000fe20000000f00 */
[----:B------:R-:W-:Y:S01]  /*cf20*/  IMAD.MOV.U32 R38, RZ, RZ, R161 ;  /* 0x000000ffff267224 */ /* 0x000fe200078e00a1 */
[C---:B------:R-:W-:Y:S01]  /*cf30*/  HMMA.16816.F32.BF16 R176, R4.reuse, R18, R72 ;  /* 0x0000001204b0723c */ /* 0x040fe20000041848 */
[----:B--2---:R-:W-:Y:S01]  /*cf40*/  IMAD.MOV.U32 R133, RZ, RZ, R61 ;  /* 0x000000ffff857224 */ /* 0x004fe200078e003d */
[----:B------:R-:W-:Y:S01]  /*cf50*/  MOV R70, R47 ;  /* 0x0000002f00467202 */ /* 0x000fe20000000f00 */
[----:B------:R-:W-:Y:S01]  /*cf60*/  IMAD.MOV.U32 R61, RZ, RZ, R57 ;  /* 0x000000ffff3d7224 */ /* 0x000fe200078e0039 */
[----:B------:R-:W-:Y:S01]  /*cf70*/  MOV R57, R44 ;  /* 0x0000002c00397202 */ /* 0x000fe20000000f00 */
[----:B------:R-:W-:Y:S01]  /*cf80*/  IMAD.MOV.U32 R71, RZ, RZ, R62 ;  /* 0x000000ffff477224 */ /* 0x000fe200078e003e */
[----:B------:R-:W-:Y:S01]  /*cf90*/  MOV R44, R26 ;  /* 0x0000001a002c7202 */ /* 0x000fe20000000f00 */
[C---:B---3--:R-:W-:Y:S01]  /*cfa0*/  HMMA.16816.F32.BF16 R168, R4.reuse, R14, R80 ;  /* 0x0000000e04a8723c */ /* 0x048fe20000041850 */
[----:B------:R-:W-:Y:S01]  /*cfb0*/  MOV R66, R61 ;  /* 0x0000003d00427202 */ /* 0x000fe20000000f00 */
[----:B------:R-:W-:Y:S01]  /*cfc0*/  IMAD.MOV.U32 R75, RZ, RZ, R70 ;  /* 0x000000ffff4b7224 */ /* 0x000fe200078e0046 */
[----:B------:R-:W-:Y:S01]  /*cfd0*/  MOV R62, R45 ;  /* 0x0000002d003e7202 */ /* 0x000fe20000000f00 */
[----:B------:R-:W-:Y:S01]  /*cfe0*/  IMAD.MOV.U32 R61, RZ, RZ, R44 ;  /* 0x000000ffff3d7224 */ /* 0x000fe200078e002c */
[----:B------:R-:W1:Y:S01]  /*cff0*/  LDSM.16.MT88.4 R16, [R195+0x14000] ;  /* 0x01400000c310783b */ /* 0x000e620000004200 */
[C---:B------:R-:W-:Y:S01]  /*d000*/  HMMA.16816.F32.BF16 R172, R4.reuse, R12, R76 ;  /* 0x0000000c04ac723c */ /* 0x040fe2000004184c */
[----:B------:R-:W-:Y:S01]  /*d010*/  FFMA.FTZ R3, R31, UR6, -R9 ;  /* 0x000000061f037c23 */ /* 0x000fe20008010809 */
[----:B------:R-:W-:Y:S01]  /*d020*/  MOV R39, R162 ;  /* 0x000000a200277202 */ /* 0x000fe20000000f00 */
[----:B------:R-:W2:Y:S01]  /*d030*/  LDL.LU R44, [R1+0x70] ;  /* 0x00007000012c7983 */ /* 0x000ea20000300800 */
[----:B------:R-:W-:Y:S01]  /*d040*/  MOV R80, R71 ;  /* 0x0000004700507202 */ /* 0x000fe20000000f00 */
[----:B------:R-:W-:Y:S01]  /*d050*/  IMAD.MOV.U32 R81, RZ, RZ, R64 ;  /* 0x000000ffff517224 */ /* 0x000fe200078e0040 */
[----:B------:R-:W-:Y:S01]  /*d060*/  MOV R82, R65 ;  /* 0x0000004100527202 */ /* 0x000fe20000000f00 */
[----:B------:R-:W2:Y:S01]  /*d070*/  LDL.LU R45, [R1+0x74] ;  /* 0x00007400012d7983 */ /* 0x000ea20000300800 */
[----:B------:R-:W-:Y:S01]  /*d080*/  IMAD.MOV.U32 R77, RZ, RZ, R205 ;  /* 0x000000ffff4d7224 */ /* 0x000fe200078e00cd */
[----:B------:R-:W-:Y:S01]  /*d090*/  MOV R78, R204 ;  /* 0x000000cc004e7202 */ /* 0x000fe20000000f00 */
[----:B------:R-:W-:Y:S01]  /*d0a0*/  IMAD.MOV.U32 R36, RZ, RZ, R163 ;  /* 0x000000ffff247224 */ /* 0x000fe200078e00a3 */
[----:B------:R-:W2:Y:S01]  /*d0b0*/  LDL.LU R46, [R1+0x78] ;  /* 0x00007800012e7983 */ /* 0x000ea20000300800 */
[----:B------:R-:W-:Y:S01]  /*d0c0*/  MOV R42, R141 ;  /* 0x0000008d002a7202 */ /* 0x000fe20000000f00 */
[----:B------:R-:W-:Y:S01]  /*d0d0*/  IMAD.MOV.U32 R43, RZ, RZ, R140 ;  /* 0x000000ffff2b7224 */ /* 0x000fe200078e008c */
[C---:B------:R-:W-:Y:S01]  /*d0e0*/  HMMA.16816.F32.BF16 R164, R4.reuse, R20, R84 ;  /* 0x0000001404a4723c */ /* 0x040fe20000041854 */
[----:B------:R-:W2:Y:S01]  /*d0f0*/  LDL.LU R47, [R1+0x7c] ;  /* 0x00007c00012f7983 */ /* 0x000ea20000300800 */
[----:B------:R-:W-:Y:S01]  /*d100*/  IMAD.MOV.U32 R71, RZ, RZ, R207 ;  /* 0x000000ffff477224 */ /* 0x000fe200078e00cf */
[----:B------:R3:W4:Y:S01]  /*d110*/  MUFU.EX2 R29, R3 ;  /* 0x00000003001d7308 */ /* 0x0007220000000800 */
[----:B------:R-:W-:Y:S01]  /*d120*/  FMUL.FTZ R117, R117, R2 ;  /* 0x0000000275757220 */ /* 0x000fe20000410000 */
[----:B------:R-:W2:Y:S01]  /*d130*/  LDL.LU R69, [R1+0x4] ;  /* 0x0000040001457983 */ /* 0x000ea20000300800 */
[----:B------:R-:W-:Y:S01]  /*d140*/  HMMA.16816.F32.BF16 R88, R4, R22, R88 ;  /* 0x000000160458723c */ /* 0x000fe20000041858 */
[----:B------:R-:W-:Y:S01]  /*d150*/  MOV R87, R206 ;  /* 0x000000ce00577202 */ /* 0x000fe20000000f00 */
[-C--:B------:R-:W-:Y:S01]  /*d160*/  FMUL.FTZ R118, R118, R0.reuse ;  /* 0x0000000076767220 */ /* 0x080fe20000410000 */
[----:B------:R-:W2:Y:S01]  /*d170*/  LDL.LU R70, [R1+0x8] ;  /* 0x0000080001467983 */ /* 0x000ea20000300800 */
[----:B------:R-:W-:Y:S01]  /*d180*/  FMUL.FTZ R119, R119, R0 ;  /* 0x0000000077777220 */ /* 0x000fe20000410000 */
[-C--:B------:R-:W-:Y:S01]  /*d190*/  FMUL.FTZ R120, R120, R2.reuse ;  /* 0x0000000278787220 */ /* 0x080fe20000410000 */
[----:B------:R-:W-:Y:S01]  /*d1a0*/  FMUL.FTZ R121, R121, R2 ;  /* 0x0000000279797220 */ /* 0x000fe20000410000 */
[----:B------:R2:W5:Y:S01]  /*d1b0*/  LDL.LU R207, [R1+0xc4] ;  /* 0x0000c40001cf7983 */ /* 0x0005620000300800 */
[----:B------:R-:W-:-:S02]  /*d1c0*/  IMAD.MOV.U32 R79, RZ, RZ, R203 ;  /* 0x000000ffff4f7224 */ /* 0x000fc400078e00cb */
[-C--:B------:R-:W-:Y:S01]  /*d1d0*/  FMUL.FTZ R122, R122, R0.reuse ;  /* 0x000000007a7a7220 */ /* 0x080fe20000410000 */
[----:B------:R-:W-:Y:S01]  /*d1e0*/  FMUL.FTZ R123, R123, R0 ;  /* 0x000000007b7b7220 */ /* 0x000fe20000410000 */
[----:B------:R2:W5:Y:S01]  /*d1f0*/  LDL.LU R206, [R1+0xc0] ;  /* 0x0000c00001ce7983 */ /* 0x0005620000300800 */
[----:B------:R-:W-:Y:S01]  /*d200*/  MOV R64, R202 ;  /* 0x000000ca00407202 */ /* 0x000fe20000000f00 */
[----:B------:R-:W-:Y:S02]  /*d210*/  IMAD.MOV.U32 R83, RZ, RZ, R66 ;  /* 0x000000ffff537224 */ /* 0x000fe400078e0042 */
[----:B------:R-:W-:Y:S01]  /*d220*/  IMAD.MOV.U32 R65, RZ, RZ, R201 ;  /* 0x000000ffff417224 */ /* 0x000fe200078e00c9 */
[----:B------:R-:W2:Y:S01]  /*d230*/  LDL.LU R76, [R1+0x28] ;  /* 0x00002800014c7983 */ /* 0x000ea20000300800 */
[----:B------:R-:W-:Y:S01]  /*d240*/  MOV R86, R67 ;  /* 0x0000004300567202 */ /* 0x000fe20000000f00 */
[----:B---3--:R-:W-:Y:S01]  /*d250*/  FFMA.FTZ R3, R33, UR6, -R8 ;  /* 0x0000000621037c23 */ /* 0x008fe20008010808 */
[----:B-1----:R-:W-:Y:S01]  /*d260*/  HMMA.16816.F32.BF16 R136, R4, R16, R92 ;  /* 0x000000100488723c */ /* 0x002fe2000004185c */
[----:B------:R1:W5:Y:S01]  /*d270*/  LDL.LU R205, [R1+0xbc] ;  /* 0x0000bc0001cd7983 */ /* 0x0003620000300800 */
[----:B------:R-:W-:-:S03]  /*d280*/  MOV R66, R200 ;  /* 0x000000c800427202 */ /* 0x000fc60000000f00 */
[----:B------:R1:W5:Y:S01]  /*d290*/  LDL.LU R204, [R1+0xb8] ;  /* 0x0000b80001cc7983 */ /* 0x0003620000300800 */
[C---:B------:R-:W-:Y:S03]  /*d2a0*/  HMMA.16816.F32.BF16 R144, R4.reuse, R18, R96 ;  /* 0x000000120490723c */ /* 0x040fe60000041860 */
[----:B------:R1:W5:Y:S04]  /*d2b0*/  LDL.LU R203, [R1+0xb4] ;  /* 0x0000b40001cb7983 */ /* 0x0003680000300800 */
[----:B------:R1:W5:Y:S04]  /*d2c0*/  LDL.LU R202, [R1+0xb0] ;  /* 0x0000b00001ca7983 */ /* 0x0003680000300800 */
[----:B------:R1:W5:Y:S04]  /*d2d0*/  LDL.LU R201, [R1+0xac] ;  /* 0x0000ac0001c97983 */ /* 0x0003680000300800 */
[----:B------:R1:W5:Y:S04]  /*d2e0*/  LDL.LU R200, [R1+0xa8] ;  /* 0x0000a80001c87983 */ /* 0x0003680000300800 */
[----:B------:R-:W3:Y:S04]  /*d2f0*/  LDL.LU R67, [R1+0x24] ;  /* 0x0000240001437983 */ /* 0x000ee80000300800 */
[----:B------:R-:W4:Y:S04]  /*d300*/  LDSM.16.MT88.4 R12, [R193+0x16000] ;  /* 0x01600000c10c783b */ /* 0x000f280000004200 */
[----:B------:R-:W1:Y:S04]  /*d310*/  LDSM.16.MT88.4 R20, [R194+0x16000] ;  /* 0x01600000c214783b */ /* 0x000e680000004200 */
[----:B------:R-:W1:Y:S04]  /*d320*/  LDSM.16.MT88.4 R16, [R196+0x16000] ;  /* 0x01600000c410783b */ /* 0x000e680000004200 */
[----:B------:R-:W-:Y:S01]  /*d330*/  LDSM.16.MT88.4 R24, [R194+0x10800] ;  /* 0x01080000c218783b */ /* 0x000fe20000004200 */
[C---:B----4-:R-:W-:Y:S01]  /*d340*/  HMMA.16816.F32.BF16 R156, R4.reuse, R14, R104 ;  /* 0x0000000e049c723c */ /* 0x050fe20000041868 */
[----:B------:R4:W-:Y:S05]  /*d350*/  MUFU.EX2 R104, R3 ;  /* 0x0000000300687308 */ /* 0x0009ea0000000800 */
[----:B------:R-:W-:Y:S01]  /*d360*/  HMMA.16816.F32.BF16 R152, R4, R12, R100 ;  /* 0x0000000c0498723c */ /* 0x000fe20000041864 */
[----:B------:R-:W4:Y:S01]  /*d370*/  LDSM.16.MT88.4 R12, [R195+0x16000] ;  /* 0x01600000c30c783b */ /* 0x000f220000004200 */
[----:B------:R-:W-:-:S02]  /*d380*/  IMAD.MOV.U32 R105, RZ, RZ, R55 ;  /* 0x000000ffff697224 */ /* 0x000fc400078e0037 */
[----:B------:R-:W-:Y:S01]  /*d390*/  IMAD.MOV.U32 R55, RZ, RZ, R40 ;  /* 0x000000ffff377224 */ /* 0x000fe200078e0028 */
[----:B------:R-:W-:Y:S01]  /*d3a0*/  MOV R40, R35 ;  /* 0x0000002300287202 */ /* 0x000fe20000000f00 */
[----:B-1----:R-:W-:Y:S01]  /*d3b0*/  HMMA.16816.F32.BF16 R160, R4, R20, R108 ;  /* 0x0000001404a0723c */ /* 0x002fe2000004186c */
[----:B------:R-:W-:Y:S01]  /*d3c0*/  MUFU.EX2 R20, R10 ;  /* 0x0000000a00147308 */ /* 0x000fe20000000800 */
[----:B----4-:R-:W-:-:S04]  /*d3d0*/  FFMA.FTZ R3, R32, UR6, -R8 ;  /* 0x0000000620037c23 */ /* 0x010fc80008010808 */
[C---:B------:R-:W-:Y:S01]  /*d3e0*/  HMMA.16816.F32.BF16 R140, R4.reuse, R22, R112 ;  /* 0x00000016048c723c */ /* 0x040fe20000041870 */
[----:B------:R-:W1:Y:S02]  /*d3f0*/  LDSM.16.MT88.4 R32, [R193+0x10800] ;  /* 0x01080000c120783b */ /* 0x000e640000004200 */
        /* <DEDUP_REMOVED lines=9> */
[----:B------:R-:W-:Y:S01]  /*d490*/  HMMA.16816.F32.BF16 R116, R4, R16, R116 ;  /* 0x000000100474723c */ /* 0x000fe20000041874 */
[----:B------:R-:W-:-:S05]  /*d4a0*/  MOV R113, R29 ;  /* 0x0000001d00717202 */ /* 0x000fca0000000f00 */
[C---:B------:R-:W-:Y:S01]  /*d4b0*/  HMMA.16816.F32.BF16 R120, R4.reuse, R18, R120 ;  /* 0x000000120478723c */ /* 0x040fe20000041878 */
[----:B------:R-:W1:Y:S01]  /*d4c0*/  LDSM.16.MT88.4 R16, [R196+0x10800] ;  /* 0x01080000c410783b */ /* 0x000e620000004200 */
[----:B----4-:R-:W-:Y:S01]  /*d4d0*/  MOV R10, R3 ;  /* 0x00000003000a7202 */ /* 0x010fe20000000f00 */
[----:B------:R-:W-:Y:S01]  /*d4e0*/  FFMA.FTZ R3, R134, UR6, -R8 ;  /* 0x0000000686037c23 */ /* 0x000fe20008010808 */
[----:B------:R-:W-:Y:S02]  /*d4f0*/  IMAD.MOV.U32 R134, RZ, RZ, R28 ;  /* 0x000000ffff867224 */ /* 0x000fe400078e001c */
[----:B------:R-:W-:Y:S01]  /*d500*/  LDSM.16.MT88.4 R28, [R194+0x12800] ;  /* 0x01280000c21c783b */ /* 0x000fe20000004200 */
[----:B------:R4:W4:Y:S01]  /*d510*/  MUFU.EX2 R112, R3 ;  /* 0x0000000300707308 */ /* 0x0009220000000800 */
[C---:B------:R-:W-:Y:S06]  /*d520*/  HMMA.16816.F32.BF16 R124, R4.reuse, R12, R124 ;  /* 0x0000000c047c723c */ /* 0x040fec000004187c */
[----:B------:R-:W-:Y:S01]  /*d530*/  HMMA.16816.F32.BF16 R128, R4, R14, R128 ;  /* 0x0000000e0480723c */ /* 0x000fe20000041880 */
[----:B------:R-:W1:Y:S01]  /*d540*/  LDSM.16.MT88.4 R12, [R195+0x10800] ;  /* 0x01080000c30c783b */ /* 0x000e620000004200 */
[----:B----4-:R-:W-:-:S05]  /*d550*/  IMAD.MOV.U32 R3, RZ, RZ, R20 ;  /* 0x000000ffff037224 */ /* 0x010fca00078e0014 */
[----:B------:R-:W-:Y:S01]  /*d560*/  F2FP.BF16.F32.PACK_AB R4, R133, R105 ;  /* 0x000000698504723e */ /* 0x000fe200000010ff */
[----:B------:R-:W-:Y:S01]  /*d570*/  IMAD.MOV.U32 R72, RZ, RZ, R52 ;  /* 0x000000ffff487224 */ /* 0x000fe200078e0034 */
[----:B------:R-:W-:Y:S01]  /*d580*/  F2FP.BF16.F32.PACK_AB R6, R113, R134 ;  /* 0x000000867106723e */ /* 0x000fe200000010ff */
[----:B------:R-:W-:Y:S01]  /*d590*/  IMAD.MOV.U32 R74, RZ, RZ, R54 ;  /* 0x000000ffff4a7224 */ /* 0x000fe200078e0036 */
[----:B------:R-:W-:Y:S01]  /*d5a0*/  F2FP.BF16.F32.PACK_AB R5, R10, R104 ;  /* 0x000000680a05723e */ /* 0x000fe200000010ff */
[----:B------:R-:W-:Y:S01]  /*d5b0*/  LDSM.16.MT88.4 R20, [R193+0x12800] ;  /* 0x01280000c114783b */ /* 0x000fe20000004200 */
[----:B------:R-:W-:-:S07]  /*d5c0*/  F2FP.BF16.F32.PACK_AB R7, R112, R3 ;  /* 0x000000037007723e */ /* 0x000fce00000010ff */
[C---:B-1----:R-:W-:Y:S06]  /*d5d0*/  HMMA.16816.F32.BF16 R36, R4.reuse, R32, R36 ;  /* 0x000000200424723c */ /* 0x042fec0000041824 */
[C---:B------:R-:W-:Y:S01]  /*d5e0*/  HMMA.16816.F32.BF16 R48, R4.reuse, R34, R48 ;  /* 0x000000220430723c */ /* 0x040fe20000041830 */
[----:B------:R-:W1:Y:S05]  /*d5f0*/  LDSM.16.MT88.4 R32, [R196+0x12800] ;  /* 0x01280000c420783b */ /* 0x000e6a0000004200 */
[----:B------:R-:W-:Y:S01]  /*d600*/  HMMA.16816.F32.BF16 R148, R4, R24, R148 ;  /* 0x000000180494723c */ /* 0x000fe20000041894 */
[----:B------:R-:W-:Y:S01]  /*d610*/  MOV R73, R53 ;  /* 0x0000003500497202 */ /* 0x000fe20000000f00 */
[----:B------:R-:W-:Y:S01]  /*d620*/  IMAD.MOV.U32 R111, RZ, RZ, R75 ;  /* 0x000000ffff6f7224 */ /* 0x000fe200078e004b */
[----:B------:R-:W-:-:S02]  /*d630*/  MOV R93, R72 ;  /* 0x00000048005d7202 */ /* 0x000fc40000000f00 */
[----:B------:R-:W-:Y:S01]  /*d640*/  MOV R95, R74 ;  /* 0x0000004a005f7202 */ /* 0x000fe20000000f00 */
[----:B------:R-:W-:Y:S01]  /*d650*/  IMAD.MOV.U32 R94, RZ, RZ, R73 ;  /* 0x000000ffff5e7224 */ /* 0x000fe200078e0049 */
[C---:B------:R-:W-:Y:S06]  /*d660*/  HMMA.16816.F32.BF16 R80, R4.reuse, R16, R80 ;  /* 0x000000100450723c */ /* 0x040fec0000041850 */
[C---:B------:R-:W-:Y:S01]  /*d670*/  HMMA.16816.F32.BF16 R72, R4.reuse, R18, R60 ;  /* 0x000000120448723c */ /* 0x040fe2000004183c */
[----:B------:R-:W-:Y:S05]  /*d680*/  LDSM.16.MT88.4 R16, [R193+0x14800] ;  /* 0x01480000c110783b */ /* 0x000fea0000004200 */
[C---:B------:R-:W-:Y:S06]  /*d690*/  HMMA.16816.F32.BF16 R60, R4.reuse, R12, R56 ;  /* 0x0000000c043c723c */ /* 0x040fec0000041838 */
[C---:B------:R-:W-:Y:S01]  /*d6a0*/  HMMA.16816.F32.BF16 R40, R4.reuse, R14, R40 ;  /* 0x0000000e0428723c */ /* 0x040fe20000041828 */
[----:B------:R-:W-:Y:S01]  /*d6b0*/  LDSM.16.MT88.4 R12, [R194+0x14800] ;  /* 0x01480000c20c783b */ /* 0x000fe20000004200 */
        /* <DEDUP_REMOVED lines=8> */
[----:B------:R-:W-:-:S04]  /*d740*/  MOV R98, R79 ;  /* 0x0000004f00627202 */ /* 0x000fc80000000f00 */
        /* <DEDUP_REMOVED lines=10> */
[----:B------:R-:W-:-:S03]  /*d7f0*/  MOV R103, R53 ;  /* 0x0000003500677202 */ /* 0x000fc60000000f00 */
[----:B--2---:R-:W-:Y:S01]  /*d800*/  HMMA.16816.F32.BF16 R44, R4, R26, R44 ;  /* 0x0000001a042c723c */ /* 0x004fe2000004182c */
[----:B------:R-:W1:Y:S01]  /*d810*/  LDSM.16.MT88.4 R24, [R195+0x12800] ;  /* 0x01280000c318783b */ /* 0x000e620000004200 */
[----:B------:R-:W-:-:S04]  /*d820*/  MOV R114, R76 ;  /* 0x0000004c00727202 */ /* 0x000fc80000000f00 */
[C---:B------:R-:W-:Y:S01]  /*d830*/  HMMA.16816.F32.BF16 R68, R4.reuse, R22, R68 ;  /* 0x000000160444723c */ /* 0x040fe20000041844 */
[----:B------:R-:W-:Y:S01]  /*d840*/  MOV R97, R55 ;  /* 0x0000003700617202 */ /* 0x000fe20000000f00 */
[----:B------:R-:W-:Y:S01]  /*d850*/  IMAD.MOV.U32 R247, RZ, RZ, R107 ;  /* 0x000000fffff77224 */ /* 0x000fe200078e006b */
[----:B------:R-:W-:Y:S03]  /*d860*/  LDSM.16.MT88.4 R20, [R196+0x14800] ;  /* 0x01480000c414783b */ /* 0x000fe60000004200 */
[----:B------:R-:W-:Y:S01]  /*d870*/  HMMA.16816.F32.BF16 R76, R4, R32, R232 ;  /* 0x00000020044c723c */ /* 0x000fe200000418e8 */
[----:B------:R-:W2:Y:S01]  /*d880*/  LDSM.16.MT88.4 R32, [R195+0x14800] ;  /* 0x01480000c320783b */ /* 0x000ea20000004200 */
[----:B---3--:R-:W-:-:S04]  /*d890*/  IMAD.MOV.U32 R101, RZ, RZ, R67 ;  /* 0x000000ffff657224 */ /* 0x008fc800078e0043 */
[C---:B-1----:R-:W-:Y:S01]  /*d8a0*/  HMMA.16816.F32.BF16 R108, R4.reuse, R24, R188 ;  /* 0x00000018046c723c */ /* 0x042fe200000418bc */
[----:B------:R-:W-:Y:S01]  /*d8b0*/  IMAD.MOV.U32 R227, RZ, RZ, R92 ;  /* 0x000000ffffe37224 */ /* 0x000fe200078e005c */
[----:B------:R-:W-:Y:S01]  /*d8c0*/  MOV R226, R98 ;  /* 0x0000006200e27202 */ /* 0x000fe20000000f00 */
[----:B------:R1:W5:Y:S03]  /*d8d0*/  LDL.LU R199, [R1+0xa4] ;  /* 0x0000a40001c77983 */ /* 0x0003660000300800 */
[----:B------:R-:W-:Y:S01]  /*d8e0*/  HMMA.16816.F32.BF16 R64, R4, R30, R240 ;  /* 0x0000001e0440723c */ /* 0x000fe200000418f0 */
[----:B------:R-:W-:Y:S01]  /*d8f0*/  IMAD.MOV.U32 R189, RZ, RZ, R10 ;  /* 0x000000ffffbd7224 */ /* 0x000fe200078e000a */
[----:B------:R-:W-:Y:S01]  /*d900*/  MOV R10, R11 ;  /* 0x0000000b000a7202 */ /* 0x000fe20000000f00 */
[----:B------:R-:W-:Y:S01]  /*d910*/  IMAD.MOV.U32 R11, RZ, RZ, R135 ;  /* 0x000000ffff0b7224 */ /* 0x000fe200078e0087 */
[----:B------:R-:W-:-:S02]  /*d920*/  MOV R190, R134 ;  /* 0x0000008600be7202 */ /* 0x000fc40000000f00 */
[C---:B------:R-:W-:Y:S01]  /*d930*/  HMMA.16816.F32.BF16 R52, R4.reuse, R28, R236 ;  /* 0x0000001c0434723c */ /* 0x040fe200000418ec */
[----:B------:R-:W-:Y:S01]  /*d940*/  MOV R188, R133 ;  /* 0x0000008500bc7202 */ /* 0x000fe20000000f00 */
[----:B------:R-:W-:Y:S01]  /*d950*/  IMAD.MOV.U32 R233, RZ, RZ, R113 ;  /* 0x000000ffffe97224 */ /* 0x000fe200078e0071 */
[----:B------:R-:W-:Y:S01]  /*d960*/  MOV R240, R132 ;  /* 0x0000008400f07202 */ /* 0x000fe20000000f00 */
[----:B------:R-:W-:Y:S01]  /*d970*/  IMAD.MOV.U32 R244, RZ, RZ, R102 ;  /* 0x000000fffff47224 */ /* 0x000fe200078e0066 */
[----:B------:R-:W-:Y:S01]  /*d980*/  MOV R191, R3 ;  /* 0x0000000300bf7202 */ /* 0x000fe20000000f00 */
[----:B------:R-:W-:Y:S01]  /*d990*/  HMMA.16816.F32.BF16 R132, R4, R26, R184 ;  /* 0x0000001a0484723c */ /* 0x000fe200000418b8 */
[----:B------:R-:W3:Y:S01]  /*d9a0*/  LDSM.16.MT88.4 R24, [R194+0x16800] ;  /* 0x01680000c218783b */ /* 0x000ee20000004200 */
[----:B------:R-:W-:Y:S01]  /*d9b0*/  FFMA.FTZ R3, R230, UR6, -R9 ;  /* 0x00000006e6037c23 */ /* 0x000fe20008010809 */
[----:B------:R-:W-:Y:S01]  /*d9c0*/  IMAD.MOV.U32 R236, RZ, RZ, R104 ;  /* 0x000000ffffec7224 */ /* 0x000fe200078e0068 */
[----:B------:R-:W-:Y:S01]  /*d9d0*/  MOV R237, R105 ;  /* 0x0000006900ed7202 */ /* 0x000fe20000000f00 */
[----:B------:R-:W4:Y:S01]  /*d9e0*/  LDSM.16.MT88.4 R28, [R193+0x16800] ;  /* 0x01680000c11c783b */ /* 0x000f220000004200 */
[----:B------:R-:W-:-:S02]  /*d9f0*/  MOV R238, R106 ;  /* 0x0000006a00ee7202 */ /* 0x000fc40000000f00 */
[C---:B------:R-:W-:Y:S01]  /*da00*/  HMMA.16816.F32.BF16 R104, R4.reuse, R16, R180 ;  /* 0x000000100468723c */ /* 0x040fe200000418b4 */
[----:B------:R-:W-:Y:S01]  /*da10*/  MOV R232, R112 ;  /* 0x0000007000e87202 */ /* 0x000fe20000000f00 */
[----:B------:R2:W-:Y:S01]  /*da20*/  MUFU.EX2 R183, R3 ;  /* 0x0000000300b77308 */ /* 0x0005e20000000800 */
[----:B------:R-:W-:Y:S01]  /*da30*/  MOV R234, R114 ;  /* 0x0000007200ea7202 */ /* 0x000fe20000000f00 */
[----:B------:R-:W-:Y:S01]  /*da40*/  IMAD.MOV.U32 R185, RZ, RZ, R95 ;  /* 0x000000ffffb97224 */ /* 0x000fe200078e005f */
[----:B------:R-:W-:Y:S02]  /*da50*/  MOV R235, R115 ;  /* 0x0000007300eb7202 */ /* 0x000fe40000000f00 */
[----:B------:R-:W-:Y:S01]  /*da60*/  MOV R246, R100 ;  /* 0x0000006400f67202 */ /* 0x000fe20000000f00 */
[----:B------:R-:W-:Y:S01]  /*da70*/  HMMA.16816.F32.BF16 R112, R4, R18, R176 ;  /* 0x000000120470723c */ /* 0x000fe200000418b0 */
[----:B------:R-:W-:Y:S01]  /*da80*/  MOV R245, R101 ;  /* 0x0000006500f57202 */ /* 0x000fe20000000f00 */
[----:B------:R-:W1:Y:S01]  /*da90*/  LDSM.16.MT88.4 R16, [R196+0x16800] ;  /* 0x01680000c410783b */ /* 0x000e620000004200 */
[----:B------:R-:W-:-:S02]  /*daa0*/  MOV R243, R103 ;  /* 0x0000006700f37202 */ /* 0x000fc40000000f00 */
[----:B------:R-:W-:Y:S01]  /*dab0*/  MOV R184, R93 ;  /* 0x0000005d00b87202 */ /* 0x000fe20000000f00 */
[----:B------:R-:W-:Y:S01]  /*dac0*/  HMMA.16816.F32.BF16 R100, R4, R12, R172 ;  /* 0x0000000c0464723c */ /* 0x000fe200000418ac */
[----:B------:R-:W-:Y:S01]  /*dad0*/  MOV R186, R94 ;  /* 0x0000005e00ba7202 */ /* 0x000fe20000000f00 */
[----:B------:R1:W5:Y:S01]  /*dae0*/  LDL.LU R198, [R1+0xa0] ;  /* 0x0000a00001c67983 */ /* 0x0003620000300800 */
[----:B--2---:R-:W-:-:S03]  /*daf0*/  FFMA.FTZ R3, R250, UR6, -R9 ;  /* 0x00000006fa037c23 */ /* 0x004fc60008010809 */
[----:B------:R-:W-:Y:S01]  /*db00*/  HMMA.16816.F32.BF16 R92, R4, R14, R168 ;  /* 0x0000000e045c723c */ /* 0x000fe200000418a8 */
[----:B------:R-:W2:Y:S01]  /*db10*/  LDSM.16.MT88.4 R12, [R195+0x16800] ;  /* 0x01680000c30c783b */ /* 0x000ea20000004200 */
[----:B------:R4:W2:Y:S01]  /*db20*/  MUFU.EX2 R182, R3 ;  /* 0x0000000300b67308 */ /* 0x0008a20000000800 */
[----:B------:R-:W-:-:S03]  /*db30*/  MOV R187, R252 ;  /* 0x000000fc00bb7202 */ /* 0x000fc60000000f00 */
[C---:B------:R-:W-:Y:S06]  /*db40*/  HMMA.16816.F32.BF16 R136, R4.reuse, R32, R136 ;  /* 0x000000200488723c */ /* 0x040fec0000041888 */
[C---:B------:R-:W-:Y:S01]  /*db50*/  HMMA.16816.F32.BF16 R144, R4.reuse, R34, R144 ;  /* 0x000000220490723c */ /* 0x040fe20000041890 */
[----:B------:R-:W2:Y:S05]  /*db60*/  LDSM.16.MT88.4 R32, [R193+0x11000] ;  /* 0x01100000c120783b */ /* 0x000eaa0000004200 */
[C---:B---3--:R-:W-:Y:S06]  /*db70*/  HMMA.16816.F32.BF16 R160, R4.reuse, R24, R160 ;  /* 0x0000001804a0723c */ /* 0x048fec00000418a0 */
[C---:B------:R-:W-:Y:S01]  /*db80*/  HMMA.16816.F32.BF16 R140, R4.reuse, R26, R140 ;  /* 0x0000001a048c723c */ /* 0x040fe2000004188c */
[----:B----4-:R-:W-:Y:S01]  /*db90*/  FFMA.FTZ R3, R231, UR6, -R9 ;  /* 0x00000006e7037c23 */ /* 0x010fe20008010809 */
[----:B------:R-:W3:Y:S03]  /*dba0*/  LDSM.16.MT88.4 R24, [R194+0x11000] ;  /* 0x01100000c218783b */ /* 0x000ee60000004200 */
[----:B------:R4:W-:Y:S01]  /*dbb0*/  MUFU.EX2 R177, R3 ;  /* 0x0000000300b17308 */ /* 0x0009e20000000800 */
[----:B------:R-:W-:Y:S01]  /*dbc0*/  MOV R242, R96 ;  /* 0x0000006000f27202 */ /* 0x000fe20000000f00 */
[----:B------:R-:W-:Y:S01]  /*dbd0*/  IMAD.MOV.U32 R241, RZ, RZ, R97 ;  /* 0x000000fffff17224 */ /* 0x000fe200078e0061 */
[----:B------:R-:W-:Y:S01]  /*dbe0*/  MOV R239, R99 ;  /* 0x0000006300ef7202 */ /* 0x000fe20000000f00 */
[C---:B------:R-:W-:Y:S06]  /*dbf0*/  HMMA.16816.F32.BF16 R88, R4.reuse, R22, R88 ;  /* 0x000000160458723c */ /* 0x040fec0000041858 */
[C---:B------:R-:W-:Y:S06]  /*dc00*/  HMMA.16816.F32.BF16 R152, R4.reuse, R28, R152 ;  /* 0x0000001c0498723c */ /* 0x040fec0000041898 */
[C---:B------:R-:W-:Y:S01]  /*dc10*/  HMMA.16816.F32.BF16 R156, R4.reuse, R30, R156 ;  /* 0x0000001e049c723c */ /* 0x040fe2000004189c */
[----:B----4-:R-:W-:Y:S01]  /*dc20*/  FFMA.FTZ R3, R251, UR6, -R9 ;  /* 0x00000006fb037c23 */ /* 0x010fe20008010809 */
[----:B------:R-:W-:Y:S01]  /*dc30*/  IMAD.MOV.U32 R176, RZ, RZ, R224 ;  /* 0x000000ffffb07224 */ /* 0x000fe200078e00e0 */
[----:B------:R-:W-:Y:S02]  /*dc40*/  LDSM.16.MT88.4 R28, [R194+0x13000] ;  /* 0x01300000c21c783b */ /* 0x000fe40000004200 */
[----:B------:R4:W3:Y:S01]  /*dc50*/  MUFU.EX2 R252, R3 ;  /* 0x0000000300fc7308 */ /* 0x0008e20000000800 */
[----:B------:R-:W-:Y:S01]  /*dc60*/  MOV R181, R188 ;  /* 0x000000bc00b57202 */ /* 0x000fe20000000f00 */
[----:B------:R-:W-:Y:S01]  /*dc70*/  IMAD.MOV.U32 R180, RZ, RZ, R189 ;  /* 0x000000ffffb47224 */ /* 0x000fe200078e00bd */
[----:B------:R-:W-:Y:S01]  /*dc80*/  MOV R179, R190 ;  /* 0x000000be00b37202 */ /* 0x000fe20000000f00 */
[----:B------:R2:W5:Y:S01]  /*dc90*/  LDL.LU R197, [R1+0x9c] ;  /* 0x00009c0001c57983 */ /* 0x0005620000300800 */
[----:B------:R-:W-:Y:S03]  /*dca0*/  HMMA.16816.F32.BF16 R96, R4, R20, R164 ;  /* 0x000000140460723c */ /* 0x000fe600000418a4 */
[----:B------:R-:W-:Y:S01]  /*dcb0*/  LDSM.16.MT88.4 R20, [R193+0x13000] ;  /* 0x01300000c114783b */ /* 0x000fe20000004200 */
[----:B----4-:R-:W-:-:S02]  /*dcc0*/  FFMA.FTZ R3, R184, UR6, -R8 ;  /* 0x00000006b8037c23 */ /* 0x010fc40008010808 */
[----:B-1----:R-:W-:Y:S01]  /*dcd0*/  HMMA.16816.F32.BF16 R168, R4, R16, R116 ;  /* 0x0000001004a8723c */ /* 0x002fe20000041874 */
[----:B------:R-:W-:Y:S01]  /*dce0*/  MOV R178, R191 ;  /* 0x000000bf00b27202 */ /* 0x000fe20000000f00 */
[----:B------:R1:W5:Y:S01]  /*dcf0*/  LDL.LU R192, [R1+0x98] ;  /* 0x0000980001c07983 */ /* 0x0003620000300800 */
[----:B------:R4:W-:Y:S02]  /*dd00*/  MUFU.EX2 R251, R3 ;  /* 0x0000000300fb7308 */ /* 0x0009e40000000800 */
[----:B----4-:R-:W-:-:S06]  /*dd10*/  FFMA.FTZ R3, R185, UR6, -R8 ;  /* 0x00000006b9037c23 */ /* 0x010fcc0008010808 */
[----:B------:R4:W1:Y:S01]  /*dd20*/  MUFU.EX2 R250, R3 ;  /* 0x0000000300fa7308 */ /* 0x0008620000000800 */
[----:B------:R-:W-:Y:S01]  /*dd30*/  HMMA.16816.F32.BF16 R164, R4, R18, R120 ;  /* 0x0000001204a4723c */ /* 0x000fe20000041878 */
[----:B------:R-:W1:Y:S01]  /*dd40*/  LDSM.16.MT88.4 R16, [R196+0x11000] ;  /* 0x01100000c410783b */ /* 0x000e620000004200 */
[----:B----4-:R-:W-:-:S05]  /*dd50*/  FFMA.FTZ R3, R186, UR6, -R8 ;  /* 0x00000006ba037c23 */ /* 0x010fca0008010808 */
[----:B------:R4:W-:Y:S01]  /*dd60*/  MUFU.EX2 R231, R3 ;  /* 0x0000000300e77308 */ /* 0x0009e20000000800 */
[----:B--2---:R-:W-:Y:S01]  /*dd70*/  HMMA.16816.F32.BF16 R120, R4, R12, R124 ;  /* 0x0000000c0478723c */ /* 0x004fe2000004187c */
[----:B----4-:R-:W-:-:S06]  /*dd80*/  FFMA.FTZ R3, R187, UR6, -R8 ;  /* 0x00000006bb037c23 */ /* 0x010fcc0008010808 */
[----:B------:R-:W2:Y:S01]  /*dd90*/  MUFU.EX2 R230, R3 ;  /* 0x0000000300e67308 */ /* 0x000ea20000000800 */
[----:B------:R-:W-:Y:S01]  /*dda0*/  HMMA.16816.F32.BF16 R128, R4, R14, R128 ;  /* 0x0000000e0480723c */ /* 0x000fe20000041880 */
[----:B------:R-:W4:Y:S06]  /*ddb0*/  LDSM.16.MT88.4 R12, [R195+0x11000] ;  /* 0x01100000c30c783b */ /* 0x000f2c0000004200 */
[----:B------:R-:W-:Y:S02]  /*ddc0*/  F2FP.BF16.F32.PACK_AB R4, R182, R183 ;  /* 0x000000b7b604723e */ /* 0x000fe400000010ff */
[----:B---3--:R-:W-:-:S02]  /*ddd0*/  F2FP.BF16.F32.PACK_AB R6, R252, R177 ;  /* 0x000000b1fc06723e */ /* 0x008fc400000010ff */
[----:B-1----:R-:W-:Y:S02]  /*dde0*/  F2FP.BF16.F32.PACK_AB R5, R250, R251 ;  /* 0x000000fbfa05723e */ /* 0x002fe400000010ff */
[----:B--2---:R-:W-:Y:S01]  /*ddf0*/  F2FP.BF16.F32.PACK_AB R7, R230, R231 ;  /* 0x000000e7e607723e */ /* 0x004fe200000010ff */
[----:B------:R-:W-:Y:S01]  /*de00*/  IMAD.MOV.U32 R125, RZ, RZ, R227 ;  /* 0x000000ffff7d7224 */ /* 0x000fe200078e00e3 */
[----:B------:R-:W-:Y:S02]  /*de10*/  MOV R187, R225 ;  /* 0x000000e100bb7202 */ /* 0x000fe40000000f00 */
[----:B------:R-:W-:-:S03]  /*de20*/  MOV R186, R226 ;  /* 0x000000e200ba7202 */ /* 0x000fc60000000f00 */
[C---:B------:R-:W-:Y:S06]  /*de30*/  HMMA.16816.F32.BF16 R224, R4.reuse, R32, R36 ;  /* 0x0000002004e0723c */ /* 0x040fec0000041824 */
[C---:B------:R-:W-:Y:S01]  /*de40*/  HMMA.16816.F32.BF16 R48, R4.reuse, R34, R48 ;  /* 0x000000220430723c */ /* 0x040fe20000041830 */
[----:B------:R-:W1:Y:S05]  /*de50*/  LDSM.16.MT88.4 R32, [R196+0x13000] ;  /* 0x01300000c420783b */ /* 0x000e6a0000004200 */
        /* <DEDUP_REMOVED lines=9> */
[----:B------:R-:W-:-:S02]  /*def0*/  MOV R119, R240 ;  /* 0x000000f000777202 */ /* 0x000fc40000000f00 */
[----:B------:R-:W-:Y:S02]  /*df00*/  MOV R124, R241 ;  /* 0x000000f1007c7202 */ /* 0x000fe40000000f00 */
[----:B------:R-:W-:Y:S01]  /*df10*/  MOV R118, R243 ;  /* 0x000000f300767202 */ /* 0x000fe20000000f00 */
[C---:B------:R-:W-:Y:S01]  /*df20*/  HMMA.16816.F32.BF16 R244, R4.reuse, R18, R72 ;  /* 0x0000001204f4723c */ /* 0x040fe20000041848 */
[----:B------:R-:W-:Y:S05]  /*df30*/  LDSM.16.MT88.4 R16, [R193+0x15000] ;  /* 0x01500000c110783b */ /* 0x000fea0000004200 */
[C---:B----4-:R-:W-:Y:S06]  /*df40*/  HMMA.16816.F32.BF16 R72, R4.reuse, R12, R60 ;  /* 0x0000000c0448723c */ /* 0x050fec000004183c */
[C---:B------:R-:W-:Y:S01]  /*df50*/  HMMA.16816.F32.BF16 R240, R4.reuse, R14, R40 ;  /* 0x0000000e04f0723c */ /* 0x040fe20000041828 */
[----:B------:R-:W3:Y:S05]  /*df60*/  LDSM.16.MT88.4 R12, [R194+0x15000] ;  /* 0x01500000c20c783b */ /* 0x000eea0000004200 */
[C---:B------:R-:W-:Y:S06]  /*df70*/  HMMA.16816.F32.BF16 R80, R4.reuse, R20, R56 ;  /* 0x000000140450723c */ /* 0x040fec0000041838 */
[----:B------:R-:W-:Y:S01]  /*df80*/  HMMA.16816.F32.BF16 R44, R4, R22, R68 ;  /* 0x00000016042c723c */ /* 0x000fe20000041844 */
[----:B------:R-:W4:Y:S01]  /*df90*/  LDSM.16.MT88.4 R20, [R196+0x15000] ;  /* 0x01500000c414783b */ /* 0x000f220000004200 */
[----:B------:R-:W-:Y:S01]  /*dfa0*/  IMAD.MOV.U32 R42, RZ, RZ, R186 ;  /* 0x000000ffff2a7224 */ /* 0x000fe200078e00ba */
[----:B------:R-:W-:-:S03]  /*dfb0*/  MOV R43, R187 ;  /* 0x000000bb002b7202 */ /* 0x000fc60000000f00 */
[C---:B------:R-:W-:Y:S06]  /*dfc0*/  HMMA.16816.F32.BF16 R184, R4.reuse, R28, R52 ;  /* 0x0000001c04b8723c */ /* 0x040fec0000041834 */
[C---:B-1----:R-:W-:Y:S06]  /*dfd0*/  HMMA.16816.F32.BF16 R52, R4.reuse, R32, R76 ;  /* 0x000000200434723c */ /* 0x042fec000004184c */
[C---:B--2---:R-:W-:Y:S06]  /*dfe0*/  HMMA.16816.F32.BF16 R68, R4.reuse, R24, R108 ;  /* 0x000000180444723c */ /* 0x044fec000004186c */
[C---:B------:R-:W-:Y:S01]  /*dff0*/  HMMA.16816.F32.BF16 R76, R4.reuse, R26, R132 ;  /* 0x0000001a044c723c */ /* 0x040fe20000041884 */
[----:B------:R-:W1:Y:S05]  /*e000*/  LDSM.16.MT88.4 R24, [R194+0x17000] ;  /* 0x01700000c218783b */ /* 0x000e6a0000004200 */
[----:B------:R-:W-:Y:S01]  /*e010*/  HMMA.16816.F32.BF16 R172, R4, R30, R64 ;  /* 0x0000001e04ac723c */ /* 0x000fe20000041840 */
[----:B------:R-:W2:Y:S01]  /*e020*/  LDSM.16.MT88.4 R28, [R193+0x17000] ;  /* 0x01700000c11c783b */ /* 0x000ea20000004200 */
[----:B------:R-:W-:Y:S01]  /*e030*/  FFMA.FTZ R3, R3, UR6, -R9 ;  /* 0x0000000603037c23 */ /* 0x000fe20008010809 */
[----:B------:R-:W-:Y:S01]  /*e040*/  IMAD.MOV.U32 R134, RZ, RZ, R43 ;  /* 0x000000ffff867224 */ /* 0x000fe200078e002b */
[----:B------:R-:W-:-:S02]  /*e050*/  MOV R135, R124 ;  /* 0x0000007c00877202 */ /* 0x000fc40000000f00 */
[----:B------:R4:W-:Y:S01]  /*e060*/  MUFU.EX2 R132, R3 ;  /* 0x0000000300847308 */ /* 0x0009e20000000800 */
[C---:B------:R-:W-:Y:S01]  /*e070*/  HMMA.16816.F32.BF16 R60, R4.reuse, R34, R84 ;  /* 0x00000022043c723c */ /* 0x040fe20000041854 */
[----:B------:R-:W2:Y:S01]  /*e080*/  LDSM.16.MT88.4 R32, [R195+0x15000] ;  /* 0x01500000c320783b */ /* 0x000ea20000004200 */
[----:B------:R-:W-:Y:S01]  /*e090*/  MOV R66, R232 ;  /* 0x000000e800427202 */ /* 0x000fe20000000f00 */
[----:B------:R-:W-:Y:S01]  /*e0a0*/  IMAD.MOV.U32 R67, RZ, RZ, R233 ;  /* 0x000000ffff437224 */ /* 0x000fe200078e00e9 */
[----:B------:R-:W-:Y:S02]  /*e0b0*/  MOV R40, R234 ;  /* 0x000000ea00287202 */ /* 0x000fe40000000f00 */
[----:B------:R-:W-:Y:S02]  /*e0c0*/  MOV R41, R235 ;  /* 0x000000eb00297202 */ /* 0x000fe40000000f00 */
[----:B---3--:R-:W-:Y:S01]  /*e0d0*/  HMMA.16816.F32.BF16 R232, R4, R14, R92 ;  /* 0x0000000e04e8723c */ /* 0x008fe2000004185c */
[----:B------:R-:W-:Y:S01]  /*e0e0*/  MOV R111, R42 ;  /* 0x0000002a006f7202 */ /* 0x000fe20000000f00 */
[----:B------:R-:W-:-:S02]  /*e0f0*/  IMAD.MOV.U32 R109, RZ, RZ, R176 ;  /* 0x000000ffff6d7224 */ /* 0x000fc400078e00b0 */
[----:B----4-:R-:W-:Y:S02]  /*e100*/  FFMA.FTZ R3, R134, UR6, -R9 ;  /* 0x0000000686037c23 */ /* 0x010fe40008010809 */
[C---:B------:R-:W-:Y:S01]  /*e110*/  HMMA.16816.F32.BF16 R92, R4.reuse, R22, R88 ;  /* 0x00000016045c723c */ /* 0x040fe20000041858 */
[----:B------:R-:W-:Y:S01]  /*e120*/  MOV R108, R125 ;  /* 0x0000007d006c7202 */ /* 0x000fe20000000f00 */
        /* <DEDUP_REMOVED lines=12> */
[----:B------:R-:W-:Y:S01]  /*e1f0*/  LDSM.16.MT88.4 R88, [R196+0x15800] ;  /* 0x01580000c458783b */ /* 0x000fe20000004200 */
[----:B------:R-:W-:Y:S01]  /*e200*/  MOV R56, R178 ;  /* 0x000000b200387202 */ /* 0x000fe20000000f00 */
[--C-:B---3--:R-:W-:Y:S01]  /*e210*/  FFMA.FTZ R3, R135, UR6, -R9.reuse ;  /* 0x0000000687037c23 */ /* 0x108fe20008010809 */
[C---:B------:R-:W-:Y:S01]  /*e220*/  HMMA.16816.F32.BF16 R180, R4.reuse, R16, R104 ;  /* 0x0000001004b4723c */ /* 0x040fe20000041868 */
[----:B------:R-:W-:Y:S01]  /*e230*/  MOV R134, R109 ;  /* 0x0000006d00867202 */ /* 0x000fe20000000f00 */
[----:B------:R-:W-:Y:S01]  /*e240*/  LDSM.16.MT88.4 R96, [R195+0x15800] ;  /* 0x01580000c360783b */ /* 0x000fe20000004200 */
[----:B------:R3:W-:Y:S03]  /*e250*/  MUFU.EX2 R21, R3 ;  /* 0x0000000300157308 */ /* 0x0007e60000000800 */
[C---:B------:R-:W-:Y:S01]  /*e260*/  HMMA.16816.F32.BF16 R236, R4.reuse, R18, R112 ;  /* 0x0000001204ec723c */ /* 0x040fe20000041870 */
[----:B------:R-:W4:Y:S05]  /*e270*/  LDSM.16.MT88.4 R16, [R196+0x17000] ;  /* 0x01700000c410783b */ /* 0x000f2a0000004200 */
[----:B------:R-:W-:Y:S01]  /*e280*/  HMMA.16816.F32.BF16 R176, R4, R12, R100 ;  /* 0x0000000c04b0723c */ /* 0x000fe20000041864 */
[----:B------:R-:W4:Y:S01]  /*e290*/  LDSM.16.MT88.4 R12, [R195+0x17000] ;  /* 0x01700000c30c783b */ /* 0x000f220000004200 */
[----:B------:R-:W-:Y:S01]  /*e2a0*/  MOV R133, R108 ;  /* 0x0000006c00857202 */ /* 0x000fe20000000f00 */
[----:B---3--:R-:W-:Y:S01]  /*e2b0*/  FFMA.FTZ R3, R111, UR6, -R9 ;  /* 0x000000066f037c23 */ /* 0x008fe20008010809 */
[----:B------:R-:W-:-:S03]  /*e2c0*/  MOV R113, R134 ;  /* 0x0000008600717202 */ /* 0x000fc60000000f00 */
[----:B------:R3:W4:Y:S01]  /*e2d0*/  MUFU.EX2 R20, R3 ;  /* 0x0000000300147308 */ /* 0x0007220000000800 */
[----:B------:R-:W-:Y:S01]  /*e2e0*/  MOV R134, R64 ;  /* 0x0000004000867202 */ /* 0x000fe20000000f00 */
[----:B------:R-:W-:Y:S01]  /*e2f0*/  IMAD.MOV.U32 R107, RZ, RZ, R40 ;  /* 0x000000ffff6b7224 */ /* 0x000fe200078e0028 */
[----:B------:R-:W-:Y:S01]  /*e300*/  MOV R106, R41 ;  /* 0x00000029006a7202 */ /* 0x000fe20000000f00 */
[----:B------:R-:W-:Y:S01]  /*e310*/  IMAD.MOV.U32 R41, RZ, RZ, R118 ;  /* 0x000000ffff297224 */ /* 0x000fe200078e0076 */
[----:B------:R-:W-:Y:S02]  /*e320*/  MOV R64, R42 ;  /* 0x0000002a00407202 */ /* 0x000fe40000000f00 */
[----:B------:R-:W-:Y:S02]  /*e330*/  MOV R104, R116 ;  /* 0x0000007400687202 */ /* 0x000fe40000000f00 */
[----:B------:R-:W-:Y:S02]  /*e340*/  MOV R40, R117 ;  /* 0x0000007500287202 */ /* 0x000fe40000000f00 */
[----:B------:R-:W-:-:S02]  /*e350*/  MOV R42, R119 ;  /* 0x00000077002a7202 */ /* 0x000fc40000000f00 */
[----:B-1----:R-:W-:Y:S01]  /*e360*/  HMMA.16816.F32.BF16 R116, R4, R24, R160 ;  /* 0x000000180474723c */ /* 0x002fe200000418a0 */
[----:B------:R-:W1:Y:S01]  /*e370*/  LDSM.16.MT88.4 R160, [R195+0x11800] ;  /* 0x01180000c3a0783b */ /* 0x000e620000004200 */
[----:B---3--:R-:W-:Y:S01]  /*e380*/  FFMA.FTZ R3, R11, UR6, -R8 ;  /* 0x000000060b037c23 */ /* 0x008fe20008010808 */
[----:B------:R-:W-:-:S03]  /*e390*/  IMAD.MOV.U32 R135, RZ, RZ, R110 ;  /* 0x000000ffff877224 */ /* 0x000fc600078e006e */
[----:B------:R3:W-:Y:S01]  /*e3a0*/  MUFU.EX2 R11, R3 ;  /* 0x00000003000b7308 */ /* 0x0007e20000000800 */
[C---:B--2---:R-:W-:Y:S01]  /*e3b0*/  HMMA.16816.F32.BF16 R108, R4.reuse, R28, R152 ;  /* 0x0000001c046c723c */ /* 0x044fe20000041898 */
[----:B------:R-:W2:Y:S01]  /*e3c0*/  LDSM.16.MT88.4 R152, [R196+0x11800] ;  /* 0x01180000c498783b */ /* 0x000ea20000004200 */
[--C-:B---3--:R-:W-:Y:S01]  /*e3d0*/  FFMA.FTZ R3, R133, UR6, -R8.reuse ;  /* 0x0000000685037c23 */ /* 0x108fe20008010808 */
[----:B------:R-:W-:Y:S02]  /*e3e0*/  IMAD.MOV.U32 R133, RZ, RZ, R65 ;  /* 0x000000ffff857224 */ /* 0x000fe400078e0041 */
[----:B------:R-:W-:Y:S01]  /*e3f0*/  IMAD.MOV.U32 R65, RZ, RZ, R43 ;  /* 0x000000ffff417224 */ /* 0x000fe200078e002b */
[----:B------:R-:W-:Y:S02]  /*e400*/  MOV R43, R10 ;  /* 0x0000000a002b7202 */ /* 0x000fe40000000f00 */
[----:B------:R3:W1:Y:S01]  /*e410*/  MUFU.EX2 R10, R3 ;  /* 0x00000003000a7308 */ /* 0x0006620000000800 */
[----:B------:R-:W-:Y:S01]  /*e420*/  HMMA.16816.F32.BF16 R100, R4, R32, R136 ;  /* 0x000000200464723c */ /* 0x000fe20000041888 */
[----:B------:R-:W2:Y:S01]  /*e430*/  LDSM.16.MT88.4 R136, [R193+0x11800] ;  /* 0x01180000c188783b */ /* 0x000ea20000004200 */
[----:B---3--:R-:W-:-:S05]  /*e440*/  FFMA.FTZ R3, R127, UR6, -R8 ;  /* 0x000000067f037c23 */ /* 0x008fca0008010808 */
[----:B------:R3:W-:Y:S01]  /*e450*/  MUFU.EX2 R9, R3 ;  /* 0x0000000300097308 */ /* 0x0007e20000000800 */
[----:B------:R-:W-:Y:S01]  /*e460*/  MOV R114, R66 ;  /* 0x0000004200727202 */ /* 0x000fe20000000f00 */
[----:B---3--:R-:W-:-:S06]  /*e470*/  FFMA.FTZ R3, R113, UR6, -R8 ;  /* 0x0000000671037c23 */ /* 0x008fcc0008010808 */
[----:B------:R-:W3:Y:S01]  /*e480*/  MUFU.EX2 R3, R3 ;  /* 0x0000000300037308 */ /* 0x000ee20000000800 */
[----:B------:R-:W-:Y:S01]  /*e490*/  MOV R115, R67 ;  /* 0x0000004300737202 */ /* 0x000fe20000000f00 */
[C---:B------:R-:W-:Y:S01]  /*e4a0*/  HMMA.16816.F32.BF16 R32, R4.reuse, R34, R144 ;  /* 0x000000220420723c */ /* 0x040fe20000041890 */
[----:B------:R-:W-:Y:S01]  /*e4b0*/  MOV R66, R124 ;  /* 0x0000007c00427202 */ /* 0x000fe20000000f00 */
[----:B------:R-:W-:Y:S01]  /*e4c0*/  IMAD.MOV.U32 R105, RZ, RZ, R126 ;  /* 0x000000ffff697224 */ /* 0x000fe200078e007e */
[----:B------:R-:W-:Y:S01]  /*e4d0*/  MOV R67, R125 ;  /* 0x0000007d00437202 */ /* 0x000fe20000000f00 */
[----:B------:R-:W2:Y:S01]  /*e4e0*/  LDSM.16.MT88.4 R144, [R194+0x11800] ;  /* 0x01180000c290783b */ /* 0x000ea20000004200 */
[----:B------:R-:W-:Y:S01]  /*e4f0*/  IMAD.MOV.U32 R23, RZ, RZ, R114 ;  /* 0x000000ffff177224 */ /* 0x000fe200078e0072 */
[----:B----4-:R-:W-:Y:S01]  /*e500*/  HMMA.16816.F32.BF16 R124, R4, R16, R168 ;  /* 0x00000010047c723c */ /* 0x010fe200000418a8 */
[----:B------:R-:W-:Y:S01]  /*e510*/  MOV R8, R115 ;  /* 0x0000007300087202 */ /* 0x000fe20000000f00 */
[----:B------:R-:W-:Y:S01]  /*e520*/  IMAD.MOV.U32 R113, RZ, RZ, R41 ;  /* 0x000000ffff717224 */ /* 0x000fe200078e0029 */
[----:B------:R-:W-:-:S02]  /*e530*/  MOV R112, R40 ;  /* 0x0000002800707202 */ /* 0x000fc40000000f00 */
[----:B------:R-:W-:Y:S01]  /*e540*/  MOV R114, R42 ;  /* 0x0000002a00727202 */ /* 0x000fe20000000f00 */
[C---:B------:R-:W-:Y:S01]  /*e550*/  HMMA.16816.F32.BF16 R168, R4.reuse, R12, R120 ;  /* 0x0000000c04a8723c */ /* 0x040fe20000041878 */
[----:B------:R-:W-:Y:S01]  /*e560*/  MOV R115, R43 ;  /* 0x0000002b00737202 */ /* 0x000fe20000000f00 */
[----:B------:R-:W-:Y:S04]  /*e570*/  LDSM.16.MT88.4 R120, [R196+0x17800] ;  /* 0x01780000c478783b */ /* 0x000fe80000004200 */
[----:B------:R-:W-:Y:S01]  /*e580*/  HMMA.16816.F32.BF16 R12, R4, R14, R128 ;  /* 0x0000000e040c723c */ /* 0x000fe20000041880 */
[----:B------:R-:W4:Y:S06]  /*e590*/  LDSM.16.MT88.4 R40, [R193+0x13800] ;  /* 0x01380000c128783b */ /* 0x000f2c0000004200 */
[----:B------:R-:W-:-:S02]  /*e5a0*/  F2FP.BF16.F32.PACK_AB R128, R22, R132 ;  /* 0x000000841680723e */ /* 0x000fc400000010ff */
[----:B------:R-:W-:Y:S02]  /*e5b0*/  F2FP.BF16.F32.PACK_AB R130, R20, R21 ;  /* 0x000000151482723e */ /* 0x000fe400000010ff */
[----:B-1----:R-:W-:Y:S02]  /*e5c0*/  F2FP.BF16.F32.PACK_AB R129, R10, R11 ;  /* 0x0000000b0a81723e */ /* 0x002fe400000010ff */
[----:B---3--:R-:W-:Y:S01]  /*e5d0*/  F2FP.BF16.F32.PACK_AB R131, R3, R9 ;  /* 0x000000090383723e */ /* 0x008fe200000010ff */
[----:B------:R-:W-:Y:S06]  /*e5e0*/  HMMA.16816.F32.BF16 R16, R4, R18, R164 ;  /* 0x000000120410723c */ /* 0x000fec00000418a4 */
[C---:B------:R-:W-:Y:S01]  /*e5f0*/  HMMA.16816.F32.BF16 R164, R128.reuse, R160, R72 ;  /* 0x000000a080a4723c */ /* 0x040fe20000041848 */
[----:B------:R-:W-:Y:S05]  /*e600*/  LDSM.16.MT88.4 R72, [R193+0x15800] ;  /* 0x01580000c148783b */ /* 0x000fea0000004200 */
[----:B------:R-:W-:Y:S06]  /*e610*/  HMMA.16816.F32.BF16 R160, R128, R162, R240 ;  /* 0x000000a280a0723c */ /* 0x000fec00000418f0 */
[----:B------:R-:W-:Y:S01]  /*e620*/  HMMA.16816.F32.BF16 R28, R4, R30, R156 ;  /* 0x0000001e041c723c */ /* 0x000fe2000004189c */
[----:B------:R-:W-:Y:S01]  /*e630*/  MOV R241, R105 ;  /* 0x0000006900f17202 */ /* 0x000fe20000000f00 */
[----:B------:R-:W-:Y:S01]  /*e640*/  IMAD.MOV.U32 R240, RZ, RZ, R104 ;  /* 0x000000fffff07224 */ /* 0x000fe200078e0068 */
[----:B------:R-:W-:Y:S01]  /*e650*/  MOV R242, R106 ;  /* 0x0000006a00f27202 */ /* 0x000fe20000000f00 */
[----:B------:R-:W-:-:S02]  /*e660*/  IMAD.MOV.U32 R243, RZ, RZ, R107 ;  /* 0x000000fffff37224 */ /* 0x000fc400078e006b */
[C---:B--2---:R-:W-:Y:S01]  /*e670*/  HMMA.16816.F32.BF16 R156, R128.reuse, R152, R188 ;  /* 0x00000098809c723c */ /* 0x044fe200000418bc */
[----:B------:R-:W-:Y:S01]  /*e680*/  FFMA.FTZ R2, R241, R2, R240 ;  /* 0x00000002f1027223 */ /* 0x000fe200000100f0 */
[----:B------:R-:W-:Y:S01]  /*e690*/  FFMA.FTZ R0, R243, R0, R242 ;  /* 0x00000000f3007223 */ /* 0x000fe200000100f2 */
[----:B------:R-:W-:Y:S03]  /*e6a0*/  LDSM.16.MT88.4 R104, [R193+0x17800] ;  /* 0x01780000c168783b */ /* 0x000fe60000004200 */
[----:B------:R-:W-:Y:S07]  /*e6b0*/  HMMA.16816.F32.BF16 R152, R128, R154, R244 ;  /* 0x0000009a8098723c */ /* 0x000fee00000418f4 */
[----:B------:R-:W-:-:S02]  /*e6c0*/  MOV R244, R114 ;  /* 0x0000007200f47202 */ /* 0x000fc40000000f00 */
[----:B------:R-:W-:Y:S01]  /*e6d0*/  MOV R245, R115 ;  /* 0x0000007300f57202 */ /* 0x000fe20000000f00 */
[----:B------:R-:W-:Y:S01]  /*e6e0*/  IMAD.MOV.U32 R246, RZ, RZ, R113 ;  /* 0x000000fffff67224 */ /* 0x000fe200078e0071 */
[----:B------:R-:W-:Y:S01]  /*e6f0*/  MOV R247, R112 ;  /* 0x0000007000f77202 */ /* 0x000fe20000000f00 */
[----:B------:R-:W-:Y:S01]  /*e700*/  FADD.FTZ R2, R244, R2 ;  /* 0x00000002f4027221 */ /* 0x000fe20000010000 */
        /* <DEDUP_REMOVED lines=8> */
[----:B------:R-:W-:Y:S01]  /*e790*/  HMMA.16816.F32.BF16 R24, R4, R26, R140 ;  /* 0x0000001a0418723c */ /* 0x000fe2000004188c */
[----:B------:R-:W-:Y:S01]  /*e7a0*/  FADD.FTZ R0, R189, R0 ;  /* 0x00000000bd007221 */ /* 0x000fe20000010000 */
[----:B------:R-:W-:Y:S01]  /*e7b0*/  LDSM.16.MT88.4 R64, [R195+0x13800] ;  /* 0x01380000c340783b */ /* 0x000fe20000004200 */
[----:B------:R-:W-:-:S03]  /*e7c0*/  FADD.FTZ R2, R190, R2 ;  /* 0x00000002be027221 */ /* 0x000fc60000010000 */
[C---:B------:R-:W-:Y:S01]  /*e7d0*/  HMMA.16816.F32.BF16 R140, R128.reuse, R136, R224 ;  /* 0x00000088808c723c */ /* 0x040fe200000418e0 */
[----:B------:R-:W-:Y:S01]  /*e7e0*/  FADD.FTZ R0, R191, R0 ;  /* 0x00000000bf007221 */ /* 0x000fe20000010000 */
[----:B------:R-:W-:Y:S04]  /*e7f0*/  LDSM.16.MT88.4 R112, [R194+0x17800] ;  /* 0x01780000c270783b */ /* 0x000fe80000004200 */
[----:B------:R-:W-:Y:S01]  /*e800*/  HMMA.16816.F32.BF16 R148, R128, R144, R148 ;  /* 0x000000908094723c */ /* 0x000fe20000041894 */
[----:B------:R-:W-:Y:S01]  /*e810*/  MOV R225, R58 ;  /* 0x0000003a00e17202 */ /* 0x000fe20000000f00 */
[----:B------:R-:W-:Y:S01]  /*e820*/  IMAD.MOV.U32 R224, RZ, RZ, R59 ;  /* 0x000000ffffe07224 */ /* 0x000fe200078e003b */
[----:B------:R-:W-:Y:S01]  /*e830*/  MOV R226, R57 ;  /* 0x0000003900e27202 */ /* 0x000fe20000000f00 */
[----:B------:R-:W-:Y:S01]  /*e840*/  IMAD.MOV.U32 R227, RZ, RZ, R56 ;  /* 0x000000ffffe37224 */ /* 0x000fe200078e0038 */
[----:B------:R-:W-:Y:S01]  /*e850*/  LDSM.16.MT88.4 R4, [R195+0x17800] ;  /* 0x01780000c304783b */ /* 0x000fe20000004200 */
[----:B------:R-:W-:Y:S01]  /*e860*/  FADD.FTZ R2, R224, R2 ;  /* 0x00000002e0027221 */ /* 0x000fe20000010000 */
[----:B------:R-:W-:-:S02]  /*e870*/  FADD.FTZ R0, R225, R0 ;  /* 0x00000000e1007221 */ /* 0x000fc40000010000 */
[----:B------:R-:W1:Y:S01]  /*e880*/  LDSM.16.MT88.4 R56, [R196+0x13800] ;  /* 0x01380000c438783b */ /* 0x000e620000004200 */
[----:B------:R-:W-:Y:S01]  /*e890*/  HMMA.16816.F32.BF16 R144, R128, R146, R36 ;  /* 0x000000928090723c */ /* 0x000fe20000041824 */
[----:B------:R-:W-:Y:S01]  /*e8a0*/  FADD.FTZ R2, R226, R2 ;  /* 0x00000002e2027221 */ /* 0x000fe20000010000 */
[----:B------:R-:W-:-:S04]  /*e8b0*/  FADD.FTZ R0, R227, R0 ;  /* 0x00000000e3007221 */ /* 0x000fc80000010000 */
[----:B------:R-:W-:Y:S01]  /*e8c0*/  HMMA.16816.F32.BF16 R136, R128, R138, R48 ;  /* 0x0000008a8088723c */ /* 0x000fe20000041830 */
[----:B------:R-:W2:Y:S01]  /*e8d0*/  LDSM.16.MT88.4 R48, [R194+0x13800] ;  /* 0x01380000c230783b */ /* 0x000ea20000004200 */
[----:B------:R-:W-:-:S04]  /*e8e0*/  FADD.FTZ R2, R8, R2 ;  /* 0x0000000208027221 */ /* 0x000fc80000010000 */
[----:B----4-:R-:W-:Y:S01]  /*e8f0*/  HMMA.16816.F32.BF16 R36, R128, R40, R80 ;  /* 0x000000288024723c */ /* 0x010fe20000041850 */
[----:B------:R-:W3:Y:S01]  /*e900*/  LDSM.16.MT88.4 R80, [R194+0x15800] ;  /* 0x01580000c250783b */ /* 0x000ee20000004200 */
        /* <DEDUP_REMOVED lines=17> */
[----:B------:R-:W-:-:S04]  /*ea20*/  FADD.FTZ R0, R3, R0 ;  /* 0x0000000003007221 */ /* 0x000fc80000010000 */
[C---:B-1----:R-:W-:Y:S01]  /*ea30*/  HMMA.16816.F32.BF16 R52, R128.reuse, R56, R52 ;  /* 0x000000388034723c */ /* 0x042fe20000041834 */
[----:B------:R1:W-:Y:S05]  /*ea40*/  STL [R1+0x24], R2 ;  /* 0x0000240201007387 */ /* 0x0003ea0000100800 */
[C---:B------:R-:W-:Y:S01]  /*ea50*/  HMMA.16816.F32.BF16 R88, R128.reuse, R90, R92 ;  /* 0x0000005a8058723c */ /* 0x040fe2000004185c */
[----:B------:R1:W-:Y:S05]  /*ea60*/  STL [R1+0x28], R0 ;  /* 0x0000280001007387 */ /* 0x0003ea0000100800 */
        /* <DEDUP_REMOVED lines=21> */
[----:B-1----:R-:W-:-:S15]  /*ebc0*/  MOV R132, R229 ;  /* 0x000000e500847202 */ /* 0x002fde0000000f00 */
[----:B------:R-:W-:-:S06]  /*ebd0*/  NOP ;  /* 0x0000000000007918 */ /* 0x000fcc0000000000 */
.L_x_1383:
[----:B------:R-:W-:-:S06]  /*ebe0*/  UISETP.GT.AND UP0, UPT, UR18, UR14, UPT ;  /* 0x0000000e1200728c */ /* 0x000fcc000bf04270 */
[----:B------:R-:W-:-:S13]  /*ebf0*/  PLOP3.LUT P0, PT, PT, PT, UP0, 0x80, 0x0 ;  /* 0x000000000000781c */ /* 0x000fda0003f0f008 */
[----:B------:R-:W-:Y:S05]  /*ec00*/  @!P0 BRA `(.L_x_1387) ;  /* 0x0000004c00c48947 */ /* 0x000fea0003800000 */
[----:B------:R-:W1:Y:S01]  /*ec10*/  S2R R0, SR_TID.X ;  /* 0x0000000000007919 */ /* 0x000e620000002100 */
[----:B------:R-:W-:Y:S01]  /*ec20*/  ULDC UR4, c[0x0][0x260] ;  /* 0x0000980000047ab9 */ /* 0x000fe20000000800 */
[----:B------:R-:W-:Y:S01]  /*ec30*/  IMAD.U32 R2, RZ, RZ, UR23 ;  /* 0x00000017ff027e24 */ /* 0x000fe2000f8e00ff */
[----:B------:R-:W-:Y:S01]  /*ec40*/  SHF.R.S32.HI R251, RZ, 0x1f, R248 ;  /* 0x0000001ffffb7819 */ /* 0x000fe200000114f8 */
[----:B------:R-:W-:Y:S01]  /*ec50*/  IMAD.U32 R6, RZ, RZ, UR4 ;  /* 0x00000004ff067e24 */ /* 0x000fe2000f8e00ff */
[----:B------:R-:W-:Y:S01]  /*ec60*/  ULDC UR4, c[0x0][0x268] ;  /* 0x00009a0000047ab9 */ /* 0x000fe20000000800 */
[----:B------:R-:W-:Y:S01]  /*ec70*/  IMAD.MOV.U32 R134, RZ, RZ, R3 ;  /* 0x000000ffff867224 */ /* 0x000fe200078e0003 */
[----:B------:R-:W-:Y:S01]  /*ec80*/  UIADD3 UR10, UR18, -0x2, URZ ;  /* 0xfffffffe120a7890 */ /* 0x000fe2000fffe03f */
[----:B------:R-:W-:Y:S01]  /*ec90*/  IMAD.U32 R8, RZ, RZ, UR4 ;  /* 0x00000004ff087e24 */ /* 0x000fe2000f8e00ff */
[----:B------:R-:W-:Y:S01]  /*eca0*/  ULDC UR4, c[0x0][0x2d0] ;  /* 0x0000b40000047ab9 */ /* 0x000fe20000000800 */
[----:B------:R-:W-:Y:S01]  /*ecb0*/  IMAD.MOV.U32 R133, RZ, RZ, R132 ;  /* 0x000000ffff857224 */ /* 0x000fe200078e0084 */
[----:B------:R-:W-:Y:S01]  /*ecc0*/  UMOV UR21, URZ ;  /* 0x0000003f00157c82 */ /* 0x000fe20008000000 */
[----:B------:R-:W-:Y:S01]  /*ecd0*/  ULDC UR11, c[0x0][0x2d0] ;  /* 0x0000b400000b7ab9 */ /* 0x000fe20000000800 */
[----:B------:R-:W-:Y:S01]  /*ece0*/  ULDC.64 UR6, c[0x0][0x250] ;  /* 0x0000940000067ab9 */ /* 0x000fe20000000a00 */
[----:B------:R-:W-:Y:S01]  /*ecf0*/  ULDC.64 UR8, c[0x0][0x248] ;  /* 0x0000920000087ab9 */ /* 0x000fe20000000a00 */
[----:B-1----:R-:W-:-:S04]  /*ed00*/  SHF.R.S32.HI R4, RZ, 0x1f, R0 ;  /* 0x0000001fff047819 */ /* 0x002fc80000011400 */
[----:B------:R-:W-:-:S04]  /*ed10*/  LEA.HI R4, R4, R0, RZ, 0x3 ;  /* 0x0000000004047211 */ /* 0x000fc800078f18ff */
[----:B------:R-:W-:-:S05]  /*ed20*/  LOP3.LUT R4, R4, 0xfffffff8, RZ, 0xc0, !PT ;  /* 0xfffffff804047812 */ /* 0x000fca00078ec0ff */
[----:B------:R-:W-:-:S04]  /*ed30*/  IMAD.IADD R4, R0, 0x1, -R4 ;  /* 0x0000000100047824 */ /* 0x000fc800078e0a04 */
[----:B------:R-:W-:-:S05]  /*ed40*/  IMAD.SHL.U32 R4, R4, 0x8, RZ ;  /* 0x0000000804047824 */ /* 0x000fca00078e00ff */
[--C-:B------:R-:W-:Y:S02]  /*ed50*/  SHF.R.S32.HI R5, RZ, 0x1f, R4.reuse ;  /* 0x0000001fff057819 */ /* 0x100fe40000011404 */
[----:B------:R-:W-:Y:S01]  /*ed60*/  ISETP.GE.AND P2, PT, R4, UR4, PT ;  /* 0x0000000404007c0c */ /* 0x000fe2000bf46270 */
[----:B------:R-:W-:Y:S01]  /*ed70*/  ULDC.64 UR4, c[0x0][0x218] ;  /* 0x0000860000047ab9 */ /* 0x000fe20000000a00 */
[----:B------:R-:W-:-:S04]  /*ed80*/  IMAD.WIDE.U32 R6, R6, UR19, R4 ;  /* 0x0000001306067c25 */ /* 0x000fc8000f8e0004 */
[----:B------:R-:W-:Y:S01]  /*ed90*/  IMAD.WIDE.U32 R4, R8, UR19, R4 ;  /* 0x0000001308047c25 */ /* 0x000fe2000f8e0004 */
[----:B------:R-:W-:-:S04]  /*eda0*/  IADD3 R0, P0, R6, UR24, RZ ;  /* 0x0000001806007c10 */ /* 0x000fc8000ff1e0ff */
[----:B------:R-:W-:Y:S01]  /*edb0*/  IADD3.X R6, R2, UR13, R7, P0, !PT ;  /* 0x0000000d02067c10 */ /* 0x000fe200087fe407 */
[----:B------:R-:W-:Y:S01]  /*edc0*/  IMAD.U32 R2, RZ, RZ, UR25 ;  /* 0x00000019ff027e24 */ /* 0x000fe2000f8e00ff */
[----:B------:R-:W-:Y:S01]  /*edd0*/  LEA R8, P1, R0, UR4, 0x1 ;  /* 0x0000000400087c11 */ /* 0x000fe2000f8208ff */
[----:B------:R-:W-:Y:S01]  /*ede0*/  IMAD.MOV.U32 R250, RZ, RZ, R248 ;  /* 0x000000fffffa7224 */ /* 0x000fe200078e00f8 */
[----:B------:R-:W-:Y:S01]  /*edf0*/  IADD3 R252, P0, R4, UR26, RZ ;  /* 0x0000001a04fc7c10 */ /* 0x000fe2000ff1e0ff */
[----:B------:R-:W-:Y:S01]  /*ee00*/  UIADD3 UR13, UR18, -0x1, URZ ;  /* 0xffffffff120d7890 */ /* 0x000fe2000fffe03f */
[----:B------:R-:W-:Y:S01]  /*ee10*/  LEA.HI.X R0, R0, UR5, R6, 0x1, P1 ;  /* 0x0000000500007c11 */ /* 0x000fe200088f0c06 */
[----:B------:R1:W-:Y:S01]  /*ee20*/  STL [R1+0x20], R8 ;  /* 0x0000200801007387 */ /* 0x0003e20000100800 */
[----:B------:R-:W-:Y:S01]  /*ee30*/  IADD3.X R2, R2, UR12, R5, P0, !PT ;  /* 0x0000000c02027c10 */ /* 0x000fe200087fe405 */
[----:B------:R-:W-:Y:S01]  /*ee40*/  ULDC.64 UR4, c[0x0][0x220] ;  /* 0x0000880000047ab9 */ /* 0x000fe20000000a00 */
[----:B------:R-:W2:Y:S01]  /*ee50*/  @!P2 LDC.64 R4, c[0x0][0x220] ;  /* 0x00008800ff04ab82 */ /* 0x000ea20000000a00 */
[----:B------:R3:W-:Y:S01]  /*ee60*/  STL [R1+0x1c], R0 ;  /* 0x00001c0001007387 */ /* 0x0007e20000100800 */
[----:B------:R-:W-:-:S06]  /*ee70*/  IADD3 R6, P1, R248, 0x10, RZ ;  /* 0x00000010f8067810 */ /* 0x000fcc0007f3e0ff */
[----:B-1----:R-:W1:Y:S01]  /*ee80*/  @!P2 LDC.64 R8, c[0x0][0x220] ;  /* 0x00008800ff08ab82 */ /* 0x002e620000000a00 */
[----:B---3--:R-:W-:Y:S01]  /*ee90*/  LEA R0, P0, R252, UR4, 0x1 ;  /* 0x00000004fc007c11 */ /* 0x008fe2000f8008ff */
[----:B------:R-:W-:-:S03]  /*eea0*/  ULDC UR4, c[0x0][0x2ec] ;  /* 0x0000bb0000047ab9 */ /* 0x000fc60000000800 */
[----:B------:R-:W-:Y:S01]  /*eeb0*/  LEA.HI.X R252, R252, UR5, R2, 0x1, P0 ;  /* 0x00000005fcfc7c11 */ /* 0x000fe200080f0c02 */
[----:B------:R-:W-:Y:S01]  /*eec0*/  ULDC UR5, c[0x0][0x39c] ;  /* 0x0000e70000057ab9 */ /* 0x000fe20000000800 */
[C---:B------:R-:W-:Y:S01]  /*eed0*/  IADD3 R2, P0, R248.reuse, 0x20, RZ ;  /* 0x00000020f8027810 */ /* 0x040fe20007f1e0ff */
[----:B-1----:R1:W-:Y:S04]  /*eee0*/  @!P2 STL.64 [R1+0x50], R8 ;  /* 0x000050080100a387 */ /* 0x0023e80000100a00 */
[----:B--2---:R2:W-:Y:S04]  /*eef0*/  @!P2 STL.64 [R1+0x48], R4 ;  /* 0x000048040100a387 */ /* 0x0045e80000100a00 */
[----:B------:R-:W-:Y:S01]  /*ef00*/  STL [R1+0x18], R0 ;  /* 0x0000180001007387 */ /* 0x000fe20000100800 */
[----:B-1----:R-:W1:Y:S08]  /*ef10*/  @!P2 LDC.64 R8, c[0x0][0x220] ;  /* 0x00008800ff08ab82 */ /* 0x002e700000000a00 */
[----:B--2---:R-:W2:Y:S01]  /*ef20*/  @!P2 LDC.64 R4, c[0x0][0x220] ;  /* 0x00008800ff04ab82 */ /* 0x004ea20000000a00 */
[----:B-1----:R-:W-:Y:S04]  /*ef30*/  @!P2 STL.64 [R1+0x40], R8 ;  /* 0x000040080100a387 */ /* 0x002fe80000100a00 */
[----:B--2---:R1:W-:Y:S04]  /*ef40*/  @!P2 STL.64 [R1+0x38], R4 ;  /* 0x000038040100a387 */ /* 0x0043e80000100a00 */
[----:B------:R-:W-:Y:S04]  /*ef50*/  STL [R1+0x8], R6 ;  /* 0x0000080601007387 */ /* 0x000fe80000100800 */
[----:B------:R-:W-:Y:S01]  /*ef60*/  STL [R1], R2 ;  /* 0x0000000201007387 */ /* 0x000fe20000100800 */
[----:B-1----:R-:W-:-:S05]  /*ef70*/  IADD3 R4, P3, R248, 0x30, RZ ;  /* 0x00000030f8047810 */ /* 0x002fca0007f7e0ff */
[----:B------:R-:W-:-:S05]  /*ef80*/  IMAD.X R5, RZ, RZ, R251, P3 ;  /* 0x000000ffff057224 */ /* 0x000fca00018e06fb */
        /* <DEDUP_REMOVED lines=12> */
.L_x_1390:
[----:B------:R-:W2:Y:S01]  /*f050*/  LDL.64 R190, [R1+0x80] ;  /* 0x0000800001be7983 */ /* 0x000ea20000100a00 */
[----:B-1----:R-:W1:Y:S01]  /*f060*/  @!P2 LDC.64 R14, c[0x0][0x218] ;  /* 0x00008600ff0eab82 */ /* 0x002e620000000a00 */
[----:B------:R-:W-:Y:S02]  /*f070*/  UIADD3 UR20, UR18, -0x2, URZ ;  /* 0xfffffffe12147890 */ /* 0x000fe4000fffe03f */
[----:B------:R-:W4:Y:S02]  /*f080*/  LDL.64 R170, [R1+0x68] ;  /* 0x0000680001aa7983 */ /* 0x000f240000100a00 */
        /* <DEDUP_REMOVED lines=9> */
[----:B------:R-:W3:Y:S05]  /*f120*/  @!P2 LDC.64 R10, c[0x0][0x218] ;  /* 0x00008600ff0aab82 */ /* 0x000eea0000000a00 */
[----:B------:R-:W-:Y:S01]  /*f130*/  IMAD.U32 R7, RZ, RZ, UR19 ;  /* 0x00000013ff077e24 */ /* 0x000fe2000f8e00ff */
[C---:B--2---:R-:W-:Y:S04]  /*f140*/  LEA R3, P0, R6.reuse, R190, 0x6 ;  /* 0x000000be06037211 */ /* 0x044fe800078030ff */
[----:B----4-:R-:W-:Y:S02]  /*f150*/  LEA.HI.X R6, R6, R171, R7, 0x6, P0 ;  /* 0x000000ab06067211 */ /* 0x010fe400000f3407 */
[C---:B-1----:R-:W-:Y:S01]  /*f160*/  @!P2 LEA R14, P0, R3.reuse, R14, 0x1 ;  /* 0x0000000e030ea211 */ /* 0x042fe200078008ff */
[----:B------:R-:W1:Y:S03]  /*f170*/  @!P2 LDC.64 R170, c[0x0][0x218] ;  /* 0x00008600ffaaab82 */ /* 0x000e660000000a00 */
        /* <DEDUP_REMOVED lines=94> */
.L_x_1388:
[----:B-12---:R-:W2:Y:S01]  /*f760*/  LDL.64 R2, [R1+0x30] ;  /* 0x0000300001027983 */ /* 0x006ea20000100a00 */
        /* <DEDUP_REMOVED lines=22> */
[----:B------:R-:W4:Y:S04]  /*f8d0*/  LDL.64 R228, [R1] ;  /* 0x0000000001e47983 */ /* 0x000f280000100a00 */
[----:B------:R-:W4:Y:S01]  /*f8e0*/  LDL.64 R226, [R1+0x10] ;  /* 0x0000100001e27983 */ /* 0x000f220000100a00 */
[----:B------:R-:W-:Y:S06]  /*f8f0*/  BAR.SYNC.DEFER_BLOCKING 0x0 ;  /* 0x0000000000007b1d */ /* 0x000fec0000010000 */
[----:B------:R-:W-:Y:S04]  /*f900*/  @P2 STS.128 [R219+0x10000], RZ ;  /* 0x010000ffdb002388 */ /* 0x000fe80000000c00 */
[----:B------:R-:W4:Y:S04]  /*f910*/  LDL R225, [R1+0x20] ;  /* 0x0000200001e17983 */ /* 0x000f280000100800 */
[----:B------:R-:W4:Y:S01]  /*f920*/  LDL R135, [R1+0x1c] ;  /* 0x00001c0001877983 */ /* 0x000f220000100800 */
        /* <DEDUP_REMOVED lines=144> */
[----:B------:R-:W-:Y:S01]  /*10230*/  LDSM.16.M88.4 R184, [R202] ;  /* 0x00000000cab8783b */ /* 0x000fe20000000200 */
[----:B------:R-:W-:Y:S03]  /*10240*/  IMAD R0, R2, UR9, R0 ;  /* 0x0000000902007c24 */ /* 0x000fe6000f8e0200 */
        /* <DEDUP_REMOVED lines=189> */
[----:B------:R-:W-:Y:S06]  /*10e20*/  HMMA.16816.F32.BF16 R32, R184, R178, R32 ;  /* 0x000000b2b820723c */ /* 0x000fec0000041820 */
[C---:B----4-:R-:W-:Y:S06]  /*10e30*/  HMMA.16816.F32.BF16 R4, R180.reuse, R188, R4 ;  /* 0x000000bcb404723c */ /* 0x050fec0000041804 */
[C---:B------:R-:W-:Y:S06]  /*10e40*/  HMMA.16816.F32.BF16 R8, R180.reuse, R190, R8 ;  /* 0x000000beb408723c */ /* 0x040fec0000041808 */
[C---:B-1----:R-:W-:Y:S06]  /*10e50*/  HMMA.16816.F32.BF16 R12, R180.reuse, R168, R12 ;  /* 0x000000a8b40c723c */ /* 0x042fec000004180c */
[C---:B------:R-:W-:Y:S06]  /*10e60*/  HMMA.16816.F32.BF16 R16, R180.reuse, R170, R16 ;  /* 0x000000aab410723c */ /* 0x040fec0000041810 */
[----:B------:R-:W-:Y:S01]  /*10e70*/  FMUL.FTZ R4, R4, UR5 ;  /* 0x0000000504047c20 */ /* 0x000fe20008410000 */
[----:B------:R-:W-:Y:S01]  /*10e80*/  FMUL.FTZ R5, R5, UR5 ;  /* 0x0000000505057c20 */ /* 0x000fe20008410000 */
[----:B------:R-:W-:Y:S01]  /*10e90*/  FMUL.FTZ R6, R6, UR5 ;  /* 0x0000000506067c20 */ /* 0x000fe20008410000 */
[C---:B--2---:R-:W-:Y:S01]  /*10ea0*/  HMMA.16816.F32.BF16 R20, R180.reuse, R172, R20 ;  /* 0x000000acb414723c */ /* 0x044fe20000041814 */
[----:B------:R-:W1:Y:S02]  /*10eb0*/  MUFU.TANH R224, R4 ;  /* 0x0000000400e07308 */ /* 0x000e640000002400 */
[----:B------:R-:W-:Y:S01]  /*10ec0*/  FMUL.FTZ R7, R7, UR5 ;  /* 0x0000000507077c20 */ /* 0x000fe20008410000 */
[----:B------:R-:W-:Y:S01]  /*10ed0*/  FMUL.FTZ R9, R9, UR5 ;  /* 0x0000000509097c20 */ /* 0x000fe20008410000 */
[----:B------:R-:W-:Y:S01]  /*10ee0*/  FMUL.FTZ R8, R8, UR5 ;  /* 0x0000000508087c20 */ /* 0x000fe20008410000 */
[----:B------:R-:W-:Y:S01]  /*10ef0*/  FMUL.FTZ R11, R11, UR5 ;  /* 0x000000050b0b7c20 */ /* 0x000fe20008410000 */
[C---:B------:R-:W-:Y:S04]  /*10f00*/  HMMA.16816.F32.BF16 R24, R180.reuse, R174, R24 ;  /* 0x000000aeb418723c */ /* 0x040fe80000041818 */
[----:B------:R2:W3:Y:S01]  /*10f10*/  MUFU.TANH R189, R5 ;  /* 0x0000000500bd7308 */ /* 0x0004e20000002400 */
[----:B------:R-:W-:Y:S01]  /*10f20*/  FMUL.FTZ R10, R10, UR5 ;  /* 0x000000050a0a7c20 */ /* 0x000fe20008410000 */
[----:B------:R-:W-:Y:S01]  /*10f30*/  FMUL.FTZ R12, R12, UR5 ;  /* 0x000000050c0c7c20 */ /* 0x000fe20008410000 */
[----:B------:R-:W-:Y:S01]  /*10f40*/  FMUL.FTZ R13, R13, UR5 ;  /* 0x000000050d0d7c20 */ /* 0x000fe20008410000 */
[----:B------:R-:W-:Y:S06]  /*10f50*/  FMUL.FTZ R14, R14, UR5 ;  /* 0x000000050e0e7c20 */ /* 0x000fec0008410000 */
[----:B------:R-:W4:Y:S10]  /*10f60*/  MUFU.TANH R188, R6 ;  /* 0x0000000600bc7308 */ /* 0x000f340000002400 */
[----:B------:R1:W1:Y:S01]  /*10f70*/  MUFU.TANH R187, R7 ;  /* 0x0000000700bb7308 */ /* 0x0002620000002400 */
[----:B--2---:R-:W-:Y:S01]  /*10f80*/  IMAD.WIDE.U32 R4, R2, UR8, RZ ;  /* 0x0000000802047c25 */ /* 0x004fe2000f8e00ff */
[----:B------:R-:W-:Y:S03]  /*10f90*/  LEA R2, P0, R132, R230, 0x6 ;  /* 0x000000e684027211 */ /* 0x000fe600078030ff */
[----:B------:R-:W-:Y:S01]  /*10fa0*/  IMAD.IADD R0, R5, 0x1, R0 ;  /* 0x0000000105007824 */ /* 0x000fe200078e0200 */
[----:B------:R-:W-:Y:S04]  /*10fb0*/  LEA R178, P1, R4, R225, 0x1 ;  /* 0x000000e104b27211 */ /* 0x000fe800078208ff */
[----:B------:R2:W2:Y:S01]  /*10fc0*/  MUFU.TANH R185, R9 ;  /* 0x0000000900b97308 */ /* 0x0004a20000002400 */
[----:B------:R-:W-:Y:S02]  /*10fd0*/  LEA.HI.X.SX32 R3, R132, R231, 0x6, P0 ;  /* 0x000000e784037211 */ /* 0x000fe400000f36ff */
[----:B------:R-:W-:Y:S02]  /*10fe0*/  LEA.HI.X R179, R4, R135, R0, 0x1, P1 ;  /* 0x0000008704b37211 */ /* 0x000fe400008f0c00 */
[C---:B------:R-:W-:Y:S01]  /*10ff0*/  LEA R176, P0, R132.reuse, R228, 0x6 ;  /* 0x000000e484b07211 */ /* 0x040fe200078030ff */
[----:B------:R-:W-:Y:S01]  /*11000*/  IMAD R0, R3, UR8, RZ ;  /* 0x0000000803007c24 */ /* 0x000fe2000f8e02ff */
[----:B------:R-:W3:Y:S03]  /*11010*/  S2R R228, SR_TID.X ;  /* 0x0000000000e47919 */ /* 0x000ee60000002100 */
[----:B------:R4:W2:Y:S01]  /*11020*/  MUFU.TANH R186, R8 ;  /* 0x0000000800ba7308 */ /* 0x0008a20000002400 */
[----:B------:R-:W-:Y:S01]  /*11030*/  LEA.HI.X.SX32 R177, R132, R229, 0x6, P0 ;  /* 0x000000e584b17211 */ /* 0x000fe200000f36ff */
[C---:B------:R-:W-:Y:S01]  /*11040*/  IMAD R0, R2.reuse, UR9, R0 ;  /* 0x0000000902007c24 */ /* 0x040fe2000f8e0200 */
[----:B-1----:R-:W1:Y:S01]  /*11050*/  LDSM.16.M88.4 R4, [R197+0x7800] ;  /* 0x00780000c504783b */ /* 0x002e620000000200 */
[----:B------:R-:W-:Y:S01]  /*11060*/  IMAD.WIDE.U32 R2, R2, UR8, RZ ;  /* 0x0000000802027c25 */ /* 0x000fe2000f8e00ff */
[----:B------:R-:W-:Y:S05]  /*11070*/  DEPBAR.LE SB0, 0x0 ;  /* 0x000080000000791a */ /* 0x000fea0000000000 */
[----:B------:R1:W1:Y:S01]  /*11080*/  MUFU.TANH R184, R10 ;  /* 0x0000000a00b87308 */ /* 0x0002620000002400 */
[----:B------:R-:W-:Y:S01]  /*11090*/  IMAD.IADD R3, R3, 0x1, R0 ;  /* 0x0000000103037824 */ /* 0x000fe200078e0200 */
[----:B------:R-:W-:Y:S01]  /*110a0*/  BAR.SYNC.DEFER_BLOCKING 0x0 ;  /* 0x0000000000007b1d */ /* 0x000fe20000010000 */
[C---:B------:R-:W-:Y:S01]  /*110b0*/  LEA R168, P0, R2.reuse, R225, 0x1 ;  /* 0x000000e102a87211 */ /* 0x040fe200078008ff */
[----:B------:R-:W-:Y:S03]  /*110c0*/  IMAD R0, R177, UR8, RZ ;  /* 0x00000008b1007c24 */ /* 0x000fe6000f8e02ff */
[----:B------:R-:W-:Y:S03]  /*110d0*/  LEA.HI.X R169, R2, R135, R3, 0x1, P0 ;  /* 0x0000008702a97211 */ /* 0x000fe600000f0c03 */
[----:B------:R-:W1:Y:S01]  /*110e0*/  MUFU.TANH R173, R12 ;  /* 0x0000000c00ad7308 */ /* 0x000e620000002400 */
[----:B------:R-:W-:Y:S01]  /*110f0*/  IMAD R3, R176, UR9, R0 ;  /* 0x00000009b0037c24 */ /* 0x000fe2000f8e0200 */
[----:B------:R-:W-:Y:S01]  /*11100*/  LEA R2, P0, R132, R226, 0x6 ;  /* 0x000000e284027211 */ /* 0x000fe200078030ff */
[----:B------:R-:W-:Y:S04]  /*11110*/  IMAD.WIDE.U32 R176, R176, UR8, RZ ;  /* 0x00000008b0b07c25 */ /* 0x000fe8000f8e00ff */
[----:B--2---:R-:W-:Y:S03]  /*11120*/  IMAD.IADD R9, R177, 0x1, R3 ;  /* 0x00000001b1097824 */ /* 0x004fe600078e0203 */
[----:B------:R-:W2:Y:S01]  /*11130*/  MUFU.TANH R172, R13 ;  /* 0x0000000d00ac7308 */ /* 0x000ea20000002400 */
[----:B----4-:R-:W-:Y:S01]  /*11140*/  LEA R8, P1, R176, R225, 0x1 ;  /* 0x000000e1b0087211 */ /* 0x010fe200078208ff */
[----:B------:R-:W-:Y:S01]  /*11150*/  IMAD.U32 R0, RZ, RZ, UR12 ;  /* 0x0000000cff007e24 */ /* 0x000fe2000f8e00ff */
[----:B------:R-:W-:Y:S01]  /*11160*/  LEA.HI.X.SX32 R3, R132, R227, 0x6, P0 ;  /* 0x000000e384037211 */ /* 0x000fe200000f36ff */
[----:B------:R-:W-:Y:S01]  /*11170*/  FMUL.FTZ R132, R15, UR5 ;  /* 0x000000050f847c20 */ /* 0x000fe20008410000 */
[----:B------:R-:W-:Y:S01]  /*11180*/  LEA.HI.X R9, R176, R135, R9, 0x1, P1 ;  /* 0x00000087b0097211 */ /* 0x000fe200008f0c09 */
[----:B---3--:R-:W-:Y:S04]  /*11190*/  IMAD.SHL.U32 R228, R228, 0x2, RZ ;  /* 0x00000002e4e47824 */ /* 0x008fe800078e00ff */
[----:B------:R3:W4:Y:S01]  /*111a0*/  MUFU.TANH R176, R11 ;  /* 0x0000000b00b07308 */ /* 0x0007220000002400 */
[----:B------:R-:W-:Y:S01]  /*111b0*/  IMAD R3, R3, UR8, RZ ;  /* 0x0000000803037c24 */ /* 0x000fe2000f8e02ff */
[----:B------:R-:W-:Y:S05]  /*111c0*/  LOP3.LUT R228, R228, 0x6, RZ, 0xc0, !PT ;  /* 0x00000006e4e47812 */ /* 0x000fea00078ec0ff */
[----:B------:R-:W-:Y:S01]  /*111d0*/  IMAD R0, R0, 0x40, R228 ;  /* 0x0000004000007824 */ /* 0x000fe200078e02e4 */
[C---:B-1----:R-:W-:Y:S05]  /*111e0*/  HMMA.16816.F32.BF16 R28, R180.reuse, R4, R28 ;  /* 0x00000004b41c723c */ /* 0x042fea000004181c */
[----:B------:R-:W-:Y:S01]  /*111f0*/  VIADD R10, R0, 0x1 ;  /* 0x00000001000a7836 */ /* 0x000fe20000000000 */
[----:B------:R-:W-:Y:S04]  /*11200*/  HMMA.16816.F32.BF16 R32, R180, R6, R32 ;  /* 0x00000006b420723c */ /* 0x000fe80000041820 */
[----:B------:R-:W-:Y:S01]  /*11210*/  ISETP.GE.AND P3, PT, R10, R221, PT ;  /* 0x000000dd0a00720c */ /* 0x000fe20003f66270 */
[----:B---3--:R-:W-:Y:S01]  /*11220*/  IMAD R11, R2, UR9, R3 ;  /* 0x00000009020b7c24 */ /* 0x008fe2000f8e0203 */
[C---:B------:R-:W-:Y:S02]  /*11230*/  ISETP.GE.AND P1, PT, R10.reuse, R220, PT ;  /* 0x000000dc0a00720c */ /* 0x040fe40003f26270 */
[C---:B------:R-:W-:Y:S02]  /*11240*/  ISETP.GE.OR P3, PT, R10.reuse, R223, !P3 ;  /* 0x000000df0a00720c */ /* 0x040fe40005f66670 */
[----:B------:R-:W-:Y:S01]  /*11250*/  ISETP.GE.OR P1, PT, R10, R222, !P1 ;  /* 0x000000de0a00720c */ /* 0x000fe20004f26670 */
[----:B------:R-:W-:Y:S04]  /*11260*/  IMAD.WIDE.U32 R2, R2, UR8, RZ ;  /* 0x0000000802027c25 */ /* 0x000fe8000f8e00ff */
[----:B------:R-:W-:Y:S01]  /*11270*/  IMAD.IADD R11, R3, 0x1, R11 ;  /* 0x00000001030b7824 */ /* 0x000fe200078e020b */
[C---:B------:R-:W-:Y:S04]  /*11280*/  LEA R4, P0, R2.reuse, R225, 0x1 ;  /* 0x000000e102047211 */ /* 0x040fe800078008ff */
[----:B------:R-:W-:Y:S01]  /*11290*/  LEA.HI.X R5, R2, R135, R11, 0x1, P0 ;  /* 0x0000008702057211 */ /* 0x000fe200000f0c0b */
[----:B------:R-:W-:Y:S01]  /*112a0*/  VIADD R2, R0, 0x8 ;  /* 0x0000000800027836 */ /* 0x000fe20000000000 */
[----:B------:R1:W3:Y:S01]  /*112b0*/  MUFU.TANH R135, R14 ;  /* 0x0000000e00877308 */ /* 0x0002e20000002400 */
[----:B------:R-:W-:Y:S11]  /*112c0*/  PLOP3.LUT P0, PT, PT, PT, UP0, 0x80, 0x0 ;  /* 0x000000000000781c */ /* 0x000ff60003f0f008 */
[----:B------:R-:W-:Y:S02]  /*112d0*/  @!UPT UIADD3 URZ, URZ, URZ, URZ ;  /* 0x0000003f3f3ff290 */ /* 0x000fe4000fffe03f */
[----:B--2-4-:R-:W-:Y:S05]  /*112e0*/  @P0 BRA `(.L_x_1390) ;  /* 0xffffffdc00580947 */ /* 0x014fea000383ffff */
.L_x_1389:
[-C--:B------:R-:W-:Y:S01]  /*112f0*/  ISETP.GE.AND P6, PT, R2, R221.reuse, PT ;  /* 0x000000dd0200720c */ /* 0x080fe20003fc6270 */
[----:B------:R-:W-:Y:S01]  /*11300*/  FMUL.FTZ R16, R16, UR5 ;  /* 0x0000000510107c20 */ /* 0x000fe20008410000 */
[----:B------:R-:W-:Y:S01]  /*11310*/  ISETP.GE.AND P5, PT, R2, R220, PT ;  /* 0x000000dc0200720c */ /* 0x000fe20003fa6270 */
[----:B------:R-:W-:Y:S01]  /*11320*/  FMUL.FTZ R17, R17, UR5 ;  /* 0x0000000511117c20 */ /* 0x000fe20008410000 */
[----:B------:R-:W-:Y:S01]  /*11330*/  ISETP.GE.AND P4, PT, R0, R221, PT ;  /* 0x000000dd0000720c */ /* 0x000fe20003f86270 */
[----:B--2---:R-:W2:Y:S01]  /*11340*/  MUFU.TANH R13, R132 ;  /* 0x00000084000d7308 */ /* 0x004ea20000002400 */
[-C--:B------:R-:W-:Y:S01]  /*11350*/  ISETP.GE.OR P6, PT, R2, R223.reuse, !P6 ;  /* 0x000000df0200720c */ /* 0x080fe200077c6670 */
[----:B------:R-:W-:Y:S01]  /*11360*/  FMUL.FTZ R20, R20, UR5 ;  /* 0x0000000514147c20 */ /* 0x000fe20008410000 */
[----:B------:R-:W-:Y:S01]  /*11370*/  ISETP.GE.OR P5, PT, R2, R222, !P5 ;  /* 0x000000de0200720c */ /* 0x000fe20006fa6670 */
[----:B------:R-:W-:Y:S01]  /*11380*/  FMUL.FTZ R21, R21, UR5 ;  /* 0x0000000515157c20 */ /* 0x000fe20008410000 */
[----:B------:R-:W-:Y:S01]  /*11390*/  ISETP.GE.OR P4, PT, R0, R223, !P4 ;  /* 0x000000df0000720c */ /* 0x000fe20006786670 */
[----:B------:R-:W-:Y:S01]  /*113a0*/  FMUL.FTZ R18, R18, UR5 ;  /* 0x0000000512127c20 */ /* 0x000fe20008410000 */
[----:B------:R-:W-:Y:S03]  /*113b0*/  IADD3 R2, R0, 0x9, RZ ;  /* 0x0000000900027810 */ /* 0x000fe60007ffe0ff */
[----:B------:R-:W4:Y:S01]  /*113c0*/  MUFU.TANH R16, R16 ;  /* 0x0000001000107308 */ /* 0x000f220000002400 */
[----:B------:R-:W-:Y:S01]  /*113d0*/  FSEL R12, R189, -INF , !P3 ;  /* 0xff800000bd0c7808 */ /* 0x000fe20005800000 */
[----:B------:R-:W-:Y:S01]  /*113e0*/  FMUL.FTZ R19, R19, UR5 ;  /* 0x0000000513137c20 */ /* 0x000fe20008410000 */
[----:B------:R-:W-:Y:S01]  /*113f0*/  FSEL R5, R224, -INF , !P4 ;  /* 0xff800000e0057808 */ /* 0x000fe20006000000 */
[----:B------:R-:W-:Y:S01]  /*11400*/  FMUL.FTZ R22, R22, UR5 ;  /* 0x0000000516167c20 */ /* 0x000fe20008410000 */
[-C--:B------:R-:W-:Y:S01]  /*11410*/  ISETP.GE.AND P0, PT, R0, R220.reuse, PT ;  /* 0x000000dc0000720c */ /* 0x080fe20003f06270 */
[----:B------:R-:W-:Y:S01]  /*11420*/  FMUL.FTZ R23, R23, UR5 ;  /* 0x0000000517177c20 */ /* 0x000fe20008410000 */
[C---:B------:R-:W-:Y:S03]  /*11430*/  ISETP.GE.AND P4, PT, R2.reuse, R221, PT ;  /* 0x000000dd0200720c */ /* 0x040fe60003f86270 */
[----:B------:R-:W5:Y:S01]  /*11440*/  MUFU.TANH R17, R17 ;  /* 0x0000001100117308 */ /* 0x000f620000002400 */
[----:B------:R-:W-:Y:S01]  /*11450*/  ISETP.GE.AND P3, PT, R2, R220, PT ;  /* 0x000000dc0200720c */ /* 0x000fe20003f66270 */
[----:B------:R-:W-:Y:S01]  /*11460*/  FMUL.FTZ R24, R24, UR5 ;  /* 0x0000000518187c20 */ /* 0x000fe20008410000 */
[-C--:B------:R-:W-:Y:S01]  /*11470*/  ISETP.GE.OR P0, PT, R0, R222.reuse, !P0 ;  /* 0x000000de0000720c */ /* 0x080fe20004706670 */
[----:B------:R-:W-:Y:S01]  /*11480*/  FMUL.FTZ R25, R25, UR5 ;  /* 0x0000000519197c20 */ /* 0x000fe20008410000 */
[----:B------:R-:W-:Y:S01]  /*11490*/  ISETP.GE.OR P4, PT, R2, R223, !P4 ;  /* 0x000000df0200720c */ /* 0x000fe20006786670 */
[----:B------:R-:W-:Y:S01]  /*114a0*/  FMUL.FTZ R28, R28, UR5 ;  /* 0x000000051c1c7c20 */ /* 0x000fe20008410000 */
[----:B------:R-:W-:Y:S03]  /*114b0*/  ISETP.GE.OR P3, PT, R2, R222, !P3 ;  /* 0x000000de0200720c */ /* 0x000fe60005f66670 */
[----:B------:R-:W1:Y:S01]  /*114c0*/  MUFU.TANH R20, R20 ;  /* 0x0000001400147308 */ /* 0x000e620000002400 */
[C---:B------:R-:W-:Y:S01]  /*114d0*/  IADD3 R3, R0.reuse, 0x10, RZ ;  /* 0x0000001000037810 */ /* 0x040fe20007ffe0ff */
[----:B------:R-:W-:Y:S01]  /*114e0*/  FMUL.FTZ R29, R29, UR5 ;  /* 0x000000051d1d7c20 */ /* 0x000fe20008410000 */
[----:B------:R-:W-:Y:S01]  /*114f0*/  IADD3 R2, R0, 0x11, RZ ;  /* 0x0000001100027810 */ /* 0x000fe20007ffe0ff */
[----:B------:R-:W-:Y:S01]  /*11500*/  FMUL.FTZ R32, R32, UR5 ;  /* 0x0000000520207c20 */ /* 0x000fe20008410000 */
[----:B------:R-:W-:Y:S01]  /*11510*/  FSEL R4, R188, -INF , !P0 ;  /* 0xff800000bc047808 */ /* 0x000fe20004000000 */
[----:B------:R-:W-:Y:S01]  /*11520*/  FMUL.FTZ R26, R26, UR5 ;  /* 0x000000051a1a7c20 */ /* 0x000fe20008410000 */
[----:B------:R-:W-:Y:S03]  /*11530*/  FSEL R11, R187, -INF , !P1 ;  /* 0xff800000bb0b7808 */ /* 0x000fe60004800000 */
[----:B------:R-:W1:Y:S01]  /*11540*/  MUFU.TANH R21, R21 ;  /* 0x0000001500157308 */ /* 0x000e620000002400 */
[----:B------:R-:W-:Y:S01]  /*11550*/  FSEL R8, R186, -INF , !P6 ;  /* 0xff800000ba087808 */ /* 0x000fe20007000000 */
[----:B------:R-:W-:Y:S01]  /*11560*/  FMUL.FTZ R33, R33, UR5 ;  /* 0x0000000521217c20 */ /* 0x000fe20008410000 */
[-C--:B------:R-:W-:Y:S01]  /*11570*/  ISETP.GE.AND P0, PT, R3, R221.reuse, PT ;  /* 0x000000dd0300720c */ /* 0x080fe20003f06270 */
[----:B------:R-:W-:Y:S01]  /*11580*/  FMUL.FTZ R27, R27, UR5 ;  /* 0x000000051b1b7c20 */ /* 0x000fe20008410000 */
[----:B------:R-:W-:Y:S01]  /*11590*/  ISETP.GE.AND P1, PT, R3, R220, PT ;  /* 0x000000dc0300720c */ /* 0x000fe20003f26270 */
[----:B------:R-:W-:Y:S01]  /*115a0*/  FMUL.FTZ R30, R30, UR5 ;  /* 0x000000051e1e7c20 */ /* 0x000fe20008410000 */
[----:B------:R-:W-:Y:S03]  /*115b0*/  ISETP.GE.AND P6, PT, R2, R221, PT ;  /* 0x000000dd0200720c */ /* 0x000fe60003fc6270 */
[----:B------:R-:W-:Y:S01]  /*115c0*/  MUFU.TANH R18, R18 ;  /* 0x0000001200127308 */ /* 0x000fe20000002400 */
[----:B------:R-:W-:Y:S01]  /*115d0*/  FSEL R10, R185, -INF , !P4 ;  /* 0xff800000b90a7808 */ /* 0x000fe20006000000 */
[----:B------:R-:W-:Y:S01]  /*115e0*/  FMUL.FTZ R31, R31, UR5 ;  /* 0x000000051f1f7c20 */ /* 0x000fe20008410000 */
[CC--:B------:R-:W-:Y:S01]  /*115f0*/  ISETP.GE.OR P0, PT, R3.reuse, R223.reuse, !P0 ;  /* 0x000000df0300720c */ /* 0x0c0fe20004706670 */
[----:B------:R-:W-:Y:S01]  /*11600*/  FMUL.FTZ R34, R34, UR5 ;  /* 0x0000000522227c20 */ /* 0x000fe20008410000 */
[----:B------:R-:W-:Y:S01]  /*11610*/  ISETP.GE.OR P1, PT, R3, R222, !P1 ;  /* 0x000000de0300720c */ /* 0x000fe20004f26670 */
[----:B------:R-:W-:Y:S01]  /*11620*/  FMUL.FTZ R35, R35, UR5 ;  /* 0x0000000523237c20 */ /* 0x000fe20008410000 */
[C---:B------:R-:W-:Y:S03]  /*11630*/  ISETP.GE.OR P6, PT, R2.reuse, R223, !P6 ;  /* 0x000000df0200720c */ /* 0x040fe600077c6670 */
[----:B------:R-:W1:Y:S01]  /*11640*/  MUFU.TANH R19, R19 ;  /* 0x0000001300137308 */ /* 0x000e620000002400 */
[----:B------:R-:W-:Y:S01]  /*11650*/  ISETP.GE.AND P4, PT, R2, R220, PT ;  /* 0x000000dc0200720c */ /* 0x000fe20003f86270 */
[----:B------:R-:W-:Y:S01]  /*11660*/  UISETP.GT.AND UP0, UPT, UR12, UR14, UPT ;  /* 0x0000000e0c00728c */ /* 0x000fe2000bf04270 */
[C---:B------:R-:W-:Y:S01]  /*11670*/  IADD3 R6, R0.reuse, 0x18, RZ ;  /* 0x0000001800067810 */ /* 0x040fe20007ffe0ff */
[----:B------:R-:W-:Y:S01]  /*11680*/  UIADD3 UR21, UR21, 0x1, URZ ;  /* 0x0000000115157890 */ /* 0x000fe2000fffe03f */
[----:B------:R-:W-:Y:S01]  /*11690*/  IADD3 R3, R0, 0x19, RZ ;  /* 0x0000001900037810 */ /* 0x000fe20007ffe0ff */
[----:B------:R-:W-:Y:S01]  /*116a0*/  UIADD3 UR18, UR18, -0x1, URZ ;  /* 0xffffffff12127890 */ /* 0x000fe2000fffe03f */
[----:B------:R-:W-:Y:S03]  /*116b0*/  FSEL R174, R173, -INF , !P0 ;  /* 0xff800000adae7808 */ /* 0x000fe60004000000 */
[----:B------:R-:W1:Y:S01]  /*116c0*/  MUFU.TANH R22, R22 ;  /* 0x0000001600167308 */ /* 0x000e620000002400 */
[----:B------:R-:W-:Y:S02]  /*116d0*/  FSEL R175, R172, -INF , !P6 ;  /* 0xff800000acaf7808 */ /* 0x000fe40007000000 */
[----:B------:R-:W-:Y:S02]  /*116e0*/  FSEL R7, R184, -INF , !P5 ;  /* 0xff800000b8077808 */ /* 0x000fe40006800000 */
[----:B------:R-:W-:Y:S02]  /*116f0*/  ISETP.GE.OR P4, PT, R2, R222, !P4 ;  /* 0x000000de0200720c */ /* 0x000fe40006786670 */
[CC--:B------:R-:W-:Y:S03]  /*11700*/  ISETP.GE.AND P5, PT, R6.reuse, R221.reuse, PT ;  /* 0x000000dd0600720c */ /* 0x0c0fe60003fa6270 */
[----:B------:R-:W1:Y:S01]  /*11710*/  MUFU.TANH R23, R23 ;  /* 0x0000001700177308 */ /* 0x000e620000002400 */
[C---:B------:R-:W-:Y:S02]  /*11720*/  ISETP.GE.AND P0, PT, R3.reuse, R221, PT ;  /* 0x000000dd0300720c */ /* 0x040fe40003f06270 */
[C---:B------:R-:W-:Y:S02]  /*11730*/  ISETP.GE.AND P6, PT, R3.reuse, R220, PT ;  /* 0x000000dc0300720c */ /* 0x040fe40003fc6270 */
[-C--:B------:R-:W-:Y:S02]  /*11740*/  ISETP.GE.OR P5, PT, R6, R223.reuse, !P5 ;  /* 0x000000df0600720c */ /* 0x080fe40006fa6670 */
[C---:B------:R-:W-:Y:S03]  /*11750*/  ISETP.GE.OR P0, PT, R3.reuse, R223, !P0 ;  /* 0x000000df0300720c */ /* 0x040fe60004706670 */
[----:B------:R-:W1:Y:S01]  /*11760*/  MUFU.TANH R24, R24 ;  /* 0x0000001800187308 */ /* 0x000e620000002400 */
[----:B------:R-:W-:Y:S02]  /*11770*/  ISETP.GE.OR P6, PT, R3, R222, !P6 ;  /* 0x000000de0300720c */ /* 0x000fe400077c6670 */
[C---:B------:R-:W-:Y:S02]  /*11780*/  IADD3 R2, R0.reuse, 0x20, RZ ;  /* 0x0000002000027810 */ /* 0x040fe40007ffe0ff */
[----:B------:R-:W-:Y:S02]  /*11790*/  IADD3 R3, R0, 0x21, RZ ;  /* 0x0000002100037810 */ /* 0x000fe40007ffe0ff */
[----:B------:R-:W-:Y:S03]  /*117a0*/  FSEL R9, R176, -INF , !P3 ;  /* 0xff800000b0097808 */ /* 0x000fe60005800000 */
[----:B------:R-:W1:Y:S01]  /*117b0*/  MUFU.TANH R25, R25 ;  /* 0x0000001900197308 */ /* 0x000e620000002400 */
[----:B---3--:R-:W-:Y:S02]  /*117c0*/  FSEL R176, R135, -INF , !P1 ;  /* 0xff80000087b07808 */ /* 0x008fe40004800000 */
[----:B------:R-:W-:Y:S02]  /*117d0*/  ISETP.GE.AND P1, PT, R2, R221, PT ;  /* 0x000000dd0200720c */ /* 0x000fe40003f26270 */
[----:B------:R-:W-:Y:S02]  /*117e0*/  ISETP.GE.AND P3, PT, R6, R220, PT ;  /* 0x000000dc0600720c */ /* 0x000fe40003f66270 */
[----:B------:R-:W-:Y:S03]  /*117f0*/  ISETP.GE.OR P1, PT, R2, R223, !P1 ;  /* 0x000000df0200720c */ /* 0x000fe60004f26670 */
[----:B------:R-:W3:Y:S01]  /*11800*/  MUFU.TANH R28, R28 ;  /* 0x0000001c001c7308 */ /* 0x000ee20000002400 */
[----:B------:R-:W-:Y:S02]  /*11810*/  ISETP.GE.OR P3, PT, R6, R222, !P3 ;  /* 0x000000de0600720c */ /* 0x000fe40005f66670 */
[----:B------:R-:W-:Y:S07]  /*11820*/  IADD3 R6, R0, 0x31, RZ ;  /* 0x0000003100067810 */ /* 0x000fee0007ffe0ff */
[----:B------:R-:W3:Y:S10]  /*11830*/  MUFU.TANH R29, R29 ;  /* 0x0000001d001d7308 */ /* 0x000ef40000002400 */
[----:B------:R-:W3:Y:S10]  /*11840*/  MUFU.TANH R32, R32 ;  /* 0x0000002000207308 */ /* 0x000ef40000002400 */
[----:B------:R-:W3:Y:S10]  /*11850*/  MUFU.TANH R26, R26 ;  /* 0x0000001a001a7308 */ /* 0x000ef40000002400 */
[----:B------:R-:W3:Y:S10]  /*11860*/  MUFU.TANH R33, R33 ;  /* 0x0000002100217308 */ /* 0x000ef40000002400 */
[----:B------:R-:W3:Y:S10]  /*11870*/  MUFU.TANH R27, R27 ;  /* 0x0000001b001b7308 */ /* 0x000ef40000002400 */
[----:B------:R-:W3:Y:S10]  /*11880*/  MUFU.TANH R30, R30 ;  /* 0x0000001e001e7308 */ /* 0x000ef40000002400 */
[----:B------:R-:W3:Y:S10]  /*11890*/  MUFU.TANH R31, R31 ;  /* 0x0000001f001f7308 */ /* 0x000ef40000002400 */
[----:B------:R-:W3:Y:S10]  /*118a0*/  MUFU.TANH R34, R34 ;  /* 0x0000002200227308 */ /* 0x000ef40000002400 */
[----:B------:R-:W3:Y:S01]  /*118b0*/  MUFU.TANH R35, R35 ;  /* 0x0000002300237308 */ /* 0x000ee20000002400 */
[----:B--2---:R-:W-:Y:S02]  /*118c0*/  FSEL R181, R13, -INF , !P4 ;  /* 0xff8000000db57808 */ /* 0x004fe40006000000 */
[----:B------:R-:W-:Y:S02]  /*118d0*/  FMNMX.FTZ R13, R5, R133, !PT ;  /* 0x00000085050d7209 */ /* 0x000fe40007810000 */
[----:B----4-:R-:W-:Y:S02]  /*118e0*/  FSEL R178, R16, -INF , !P5 ;  /* 0xff80000010b27808 */ /* 0x010fe40006800000 */
[----:B-----5:R-:W-:Y:S02]  /*118f0*/  FSEL R177, R17, -INF , !P0 ;  /* 0xff80000011b17808 */ /* 0x020fe40004000000 */
[----:B------:R-:W-:Y:S02]  /*11900*/  FMNMX.FTZ R13, R12, R13, !PT ;  /* 0x0000000d0c0d7209 */ /* 0x000fe40007810000 */
[C---:B------:R-:W-:Y:S02]  /*11910*/  ISETP.GE.AND P5, PT, R3.reuse, R221, PT ;  /* 0x000000dd0300720c */ /* 0x040fe40003fa6270 */
[C---:B------:R-:W-:Y:S02]  /*11920*/  ISETP.GE.AND P0, PT, R3.reuse, R220, PT ;  /* 0x000000dc0300720c */ /* 0x040fe40003f06270 */
[----:B------:R-:W-:Y:S02]  /*11930*/  FMNMX.FTZ R13, R8, R13, !PT ;  /* 0x0000000d080d7209 */ /* 0x000fe40007810000 */
[C---:B------:R-:W-:Y:S02]  /*11940*/  ISETP.GE.OR P5, PT, R3.reuse, R223, !P5 ;  /* 0x000000df0300720c */ /* 0x040fe40006fa6670 */
[----:B------:R-:W-:Y:S02]  /*11950*/  ISETP.GE.OR P0, PT, R3, R222, !P0 ;  /* 0x000000de0300720c */ /* 0x000fe40004706670 */
[----:B------:R-:W-:Y:S02]  /*11960*/  IADD3 R3, R0, 0x29, RZ ;  /* 0x0000002900037810 */ /* 0x000fe40007ffe0ff */
[----:B------:R-:W-:Y:S02]  /*11970*/  FMNMX.FTZ R13, R10, R13, !PT ;  /* 0x0000000d0a0d7209 */ /* 0x000fe40007810000 */
[----:B-1----:R-:W-:Y:S02]  /*11980*/  FSEL R185, R20, -INF , !P1 ;  /* 0xff80000014b97808 */ /* 0x002fe40004800000 */
[----:B------:R-:W-:Y:S02]  /*11990*/  FSEL R187, R21, -INF , !P5 ;  /* 0xff80000015bb7808 */ /* 0x000fe40006800000 */
[C---:B------:R-:W-:Y:S02]  /*119a0*/  ISETP.GE.AND P1, PT, R3.reuse, R221, PT ;  /* 0x000000dd0300720c */ /* 0x040fe40003f26270 */
[CC--:B------:R-:W-:Y:S02]  /*119b0*/  ISETP.GE.AND P5, PT, R3.reuse, R220.reuse, PT ;  /* 0x000000dc0300720c */ /* 0x0c0fe40003fa6270 */
[----:B------:R-:W-:Y:S02]  /*119c0*/  FMNMX.FTZ R13, R174, R13, !PT ;  /* 0x0000000dae0d7209 */ /* 0x000fe40007810000 */
[----:B------:R-:W-:Y:S02]  /*119d0*/  ISETP.GE.AND P4, PT, R2, R220, PT ;  /* 0x000000dc0200720c */ /* 0x000fe40003f86270 */
[C---:B------:R-:W-:Y:S02]  /*119e0*/  ISETP.GE.OR P1, PT, R3.reuse, R223, !P1 ;  /* 0x000000df0300720c */ /* 0x040fe40004f26670 */
[----:B------:R-:W-:Y:S02]  /*119f0*/  ISETP.GE.OR P5, PT, R3, R222, !P5 ;  /* 0x000000de0300720c */ /* 0x000fe40006fa6670 */
[----:B------:R-:W-:Y:S02]  /*11a00*/  FMNMX.FTZ R3, R4, R134, !PT ;  /* 0x0000008604037209 */ /* 0x000fe40007810000 */
[----:B------:R-:W-:Y:S02]  /*11a10*/  FMNMX.FTZ R13, R175, R13, !PT ;  /* 0x0000000daf0d7209 */ /* 0x000fe40007810000 */
[----:B------:R-:W-:Y:S02]  /*11a20*/  ISETP.GE.OR P4, PT, R2, R222, !P4 ;  /* 0x000000de0200720c */ /* 0x000fe40006786670 */
[----:B------:R-:W-:Y:S02]  /*11a30*/  IADD3 R2, R0, 0x28, RZ ;  /* 0x0000002800027810 */ /* 0x000fe40007ffe0ff */
[----:B------:R-:W-:Y:S02]  /*11a40*/  FMNMX.FTZ R3, R11, R3, !PT ;  /* 0x000000030b037209 */ /* 0x000fe40007810000 */
[----:B------:R-:W-:Y:S02]  /*11a50*/  FMNMX.FTZ R14, R178, R13, !PT ;  /* 0x0000000db20e7209 */ /* 0x000fe40007810000 */
[----:B------:R-:W-:Y:S02]  /*11a60*/  FSEL R179, R19, -INF , !P6 ;  /* 0xff80000013b37808 */ /* 0x000fe40007000000 */
[----:B------:R-:W-:Y:S02]  /*11a70*/  FSEL R180, R18, -INF , !P3 ;  /* 0xff80000012b47808 */ /* 0x000fe40005800000 */
[C---:B------:R-:W-:Y:S02]  /*11a80*/  ISETP.GE.AND P3, PT, R2.reuse, R221, PT ;  /* 0x000000dd0200720c */ /* 0x040fe40003f66270 */
[C---:B------:R-:W-:Y:S02]  /*11a90*/  ISETP.GE.AND P6, PT, R2.reuse, R220, PT ;  /* 0x000000dc0200720c */ /* 0x040fe40003fc6270 */
[----:B------:R-:W-:Y:S02]  /*11aa0*/  FMNMX.FTZ R3, R7, R3, !PT ;  /* 0x0000000307037209 */ /* 0x000fe40007810000 */
[----:B------:R-:W-:Y:S02]  /*11ab0*/  FMNMX.FTZ R14, R177, R14, !PT ;  /* 0x0000000eb10e7209 */ /* 0x000fe40007810000 */
[C---:B------:R-:W-:Y:S02]  /*11ac0*/  ISETP.GE.OR P3, PT, R2.reuse, R223, !P3 ;  /* 0x000000df0200720c */ /* 0x040fe40005f66670 */
[----:B------:R-:W-:Y:S02]  /*11ad0*/  ISETP.GE.OR P6, PT, R2, R222, !P6 ;  /* 0x000000de0200720c */ /* 0x000fe400077c6670 */
[----:B------:R-:W-:Y:S02]  /*11ae0*/  FMNMX.FTZ R3, R9, R3, !PT ;  /* 0x0000000309037209 */ /* 0x000fe40007810000 */
        /* <DEDUP_REMOVED lines=8> */
[----:B------:R-:W-:Y:S02]  /*11b70*/  FSEL R182, R24, -INF , !P3 ;  /* 0xff80000018b67808 */ /* 0x000fe40005800000 */
[----:B------:R-:W-:Y:S02]  /*11b80*/  FMNMX.FTZ R14, R187, R14, !PT ;  /* 0x0000000ebb0e7209 */ /* 0x000fe40007810000 */
[C---:B------:R-:W-:Y:S02]  /*11b90*/  ISETP.GE.OR P4, PT, R2.reuse, R223, !P4 ;  /* 0x000000df0200720c */ /* 0x040fe40006786670 */
[----:B------:R-:W-:Y:S02]  /*11ba0*/  ISETP.GE.OR P0, PT, R2, R222, !P0 ;  /* 0x000000de0200720c */ /* 0x000fe40004706670 */
[----:B------:R-:W-:Y:S02]  /*11bb0*/  FMNMX.FTZ R3, R181, R3, !PT ;  /* 0x00000003b5037209 */ /* 0x000fe40007810000 */
[----:B------:R-:W-:Y:S02]  /*11bc0*/  IADD3 R2, R0, 0x38, RZ ;  /* 0x0000003800027810 */ /* 0x000fe40007ffe0ff */
[----:B------:R-:W-:Y:S02]  /*11bd0*/  FSEL R184, R25, -INF , !P1 ;  /* 0xff80000019b87808 */ /* 0x000fe40004800000 */
[----:B------:R-:W-:Y:S02]  /*11be0*/  FMNMX.FTZ R14, R182, R14, !PT ;  /* 0x0000000eb60e7209 */ /* 0x000fe40007810000 */
[----:B------:R-:W-:Y:S02]  /*11bf0*/  ISETP.GE.AND P3, PT, R6, R221, PT ;  /* 0x000000dd0600720c */ /* 0x000fe40003f66270 */
[----:B------:R-:W-:Y:S02]  /*11c00*/  FMNMX.FTZ R3, R180, R3, !PT ;  /* 0x00000003b4037209 */ /* 0x000fe40007810000 */
[----:B---3--:R-:W-:Y:S02]  /*11c10*/  FSEL R243, R28, -INF , !P4 ;  /* 0xff8000001cf37808 */ /* 0x008fe40006000000 */
[----:B------:R-:W-:Y:S02]  /*11c20*/  ISETP.GE.AND P1, PT, R2, R221, PT ;  /* 0x000000dd0200720c */ /* 0x000fe40003f26270 */
[----:B------:R-:W-:Y:S02]  /*11c30*/  ISETP.GE.OR P3, PT, R6, R223, !P3 ;  /* 0x000000df0600720c */ /* 0x000fe40005f66670 */
[----:B------:R-:W-:Y:S02]  /*11c40*/  FMNMX.FTZ R14, R184, R14, !PT ;  /* 0x0000000eb80e7209 */ /* 0x000fe40007810000 */
[----:B------:R-:W-:Y:S02]  /*11c50*/  IADD3 R0, R0, 0x39, RZ ;  /* 0x0000003900007810 */ /* 0x000fe40007ffe0ff */
[----:B------:R-:W-:Y:S02]  /*11c60*/  FMNMX.FTZ R3, R179, R3, !PT ;  /* 0x00000003b3037209 */ /* 0x000fe40007810000 */
[----:B------:R-:W-:Y:S02]  /*11c70*/  FSEL R245, R29, -INF , !P3 ;  /* 0xff8000001df57808 */ /* 0x000fe40005800000 */
[----:B------:R-:W-:Y:S02]  /*11c80*/  FMNMX.FTZ R14, R243, R14, !PT ;  /* 0x0000000ef30e7209 */ /* 0x000fe40007810000 */
[----:B------:R-:W-:Y:S02]  /*11c90*/  ISETP.GE.OR P1, PT, R2, R223, !P1 ;  /* 0x000000df0200720c */ /* 0x000fe40004f26670 */
[----:B------:R-:W-:Y:S02]  /*11ca0*/  ISETP.GE.AND P4, PT, R0, R221, PT ;  /* 0x000000dd0000720c */ /* 0x000fe40003f86270 */
[----:B------:R-:W-:Y:S02]  /*11cb0*/  FMNMX.FTZ R3, R188, R3, !PT ;  /* 0x00000003bc037209 */ /* 0x000fe40007810000 */
[----:B------:R-:W-:Y:S02]  /*11cc0*/  FSEL R247, R32, -INF , !P1 ;  /* 0xff80000020f77808 */ /* 0x000fe40004800000 */
[----:B------:R-:W-:Y:S02]  /*11cd0*/  FMNMX.FTZ R14, R245, R14, !PT ;  /* 0x0000000ef50e7209 */ /* 0x000fe40007810000 */
[----:B------:R-:W-:Y:S02]  /*11ce0*/  ISETP.GE.OR P4, PT, R0, R223, !P4 ;  /* 0x000000df0000720c */ /* 0x000fe40006786670 */
[----:B------:R-:W-:Y:S02]  /*11cf0*/  FMNMX.FTZ R3, R238, R3, !PT ;  /* 0x00000003ee037209 */ /* 0x000fe40007810000 */
[----:B------:R-:W-:Y:S02]  /*11d00*/  FSEL R183, R26, -INF , !P6 ;  /* 0xff8000001ab77808 */ /* 0x000fe40007000000 */
[----:B------:R-:W-:Y:S02]  /*11d10*/  FMNMX.FTZ R14, R247, R14, !PT ;  /* 0x0000000ef70e7209 */ /* 0x000fe40007810000 */
[----:B------:R-:W-:Y:S02]  /*11d20*/  FSEL R246, R33, -INF , !P4 ;  /* 0xff80000021f67808 */ /* 0x000fe40006000000 */
[----:B------:R-:W-:Y:S02]  /*11d30*/  FMNMX.FTZ R13, R183, R3, !PT ;  /* 0x00000003b70d7209 */ /* 0x000fe40007810000 */
[----:B------:R-:W-:Y:S02]  /*11d40*/  ISETP.GE.AND P3, PT, R6, R220, PT ;  /* 0x000000dc0600720c */ /* 0x000fe40003f66270 */
[----:B------:R-:W-:Y:S02]  /*11d50*/  FMNMX.FTZ R3, R246, R14, !PT ;  /* 0x0000000ef6037209 */ /* 0x000fe40007810000 */
[----:B------:R-:W-:Y:S02]  /*11d60*/  ISETP.GE.OR P3, PT, R6, R222, !P3 ;  /* 0x000000de0600720c */ /* 0x000fe40005f66670 */
[C---:B------:R-:W-:Y:S01]  /*11d70*/  ISETP.GE.AND P1, PT, R2.reuse, R220, PT ;  /* 0x000000dc0200720c */ /* 0x040fe20003f26270 */
[----:B------:R-:W1:Y:S01]  /*11d80*/  SHFL.BFLY PT, R6, R3, 0x2, 0x1f ;  /* 0x0c401f0003067f89 */ /* 0x000e6200000e0000 */
[----:B------:R-:W-:Y:S02]  /*11d90*/  FSEL R186, R27, -INF , !P5 ;  /* 0xff8000001bba7808 */ /* 0x000fe40006800000 */
[----:B------:R-:W-:Y:S02]  /*11da0*/  ISETP.GE.OR P1, PT, R2, R222, !P1 ;  /* 0x000000de0200720c */ /* 0x000fe40004f26670 */
[----:B------:R-:W-:Y:S02]  /*11db0*/  FSEL R244, R30, -INF , !P0 ;  /* 0xff8000001ef47808 */ /* 0x000fe40004000000 */
[----:B------:R-:W-:Y:S02]  /*11dc0*/  FMNMX.FTZ R2, R186, R13, !PT ;  /* 0x0000000dba027209 */ /* 0x000fe40007810000 */
[----:B------:R-:W-:Y:S02]  /*11dd0*/  ISETP.GE.AND P0, PT, R0, R220, PT ;  /* 0x000000dc0000720c */ /* 0x000fe40003f06270 */
[----:B------:R-:W-:Y:S02]  /*11de0*/  FSEL R248, R31, -INF , !P3 ;  /* 0xff8000001ff87808 */ /* 0x000fe40005800000 */
[----:B------:R-:W-:Y:S01]  /*11df0*/  FMNMX.FTZ R2, R244, R2, !PT ;  /* 0x00000002f4027209 */ /* 0x000fe20007810000 */
[----:B------:R-:W-:Y:S01]  /*11e00*/  LDSM.16.MT88.4 R28, [R196+0x10000] ;  /* 0x01000000c41c783b */ /* 0x000fe20000004200 */
[----:B------:R-:W-:Y:S02]  /*11e10*/  ISETP.GE.OR P0, PT, R0, R222, !P0 ;  /* 0x000000de0000720c */ /* 0x000fe40004706670 */
[----:B------:R-:W-:Y:S02]  /*11e20*/  FSEL R249, R34, -INF , !P1 ;  /* 0xff80000022f97808 */ /* 0x000fe40004800000 */
[----:B------:R-:W-:Y:S02]  /*11e30*/  FMNMX.FTZ R0, R248, R2, !PT ;  /* 0x00000002f8007209 */ /* 0x000fe40007810000 */
[----:B------:R-:W-:Y:S02]  /*11e40*/  FSEL R135, R35, -INF , !P0 ;  /* 0xff80000023877808 */ /* 0x000fe40004000000 */
[----:B------:R-:W-:Y:S02]  /*11e50*/  FMNMX.FTZ R0, R249, R0, !PT ;  /* 0x00000000f9007209 */ /* 0x000fe40007810000 */
[----:B-1----:R-:W-:Y:S02]  /*11e60*/  FMNMX.FTZ R3, R3, R6, !PT ;  /* 0x0000000603037209 */ /* 0x002fe40007810000 */
[----:B------:R-:W-:Y:S03]  /*11e70*/  FMNMX.FTZ R0, R135, R0, !PT ;  /* 0x0000000087007209 */ /* 0x000fe60007810000 */
[----:B------:R-:W1:Y:S08]  /*11e80*/  SHFL.BFLY PT, R132, R3, 0x1, 0x1f ;  /* 0x0c201f0003847f89 */ /* 0x000e7000000e0000 */
[----:B------:R-:W2:Y:S01]  /*11e90*/  SHFL.BFLY PT, R2, R0, 0x2, 0x1f ;  /* 0x0c401f0000027f89 */ /* 0x000ea200000e0000 */
[----:B-1----:R-:W-:Y:S02]  /*11ea0*/  FMNMX.FTZ R132, R3, R132, !PT ;  /* 0x0000008403847209 */ /* 0x002fe40007810000 */
[----:B--2---:R-:W-:Y:S03]  /*11eb0*/  FMNMX.FTZ R0, R0, R2, !PT ;  /* 0x0000000200007209 */ /* 0x004fe60007810000 */
[C---:B------:R-:W-:Y:S01]  /*11ec0*/  FMUL.FTZ R172, R132.reuse, UR4 ;  /* 0x0000000484ac7c20 */ /* 0x040fe20008410000 */
[----:B------:R-:W-:Y:S01]  /*11ed0*/  FSETP.NEU.FTZ.AND P1, PT, R132, -INF , PT ;  /* 0xff8000008400780b */ /* 0x000fe20003f3d000 */
[----:B------:R-:W1:Y:S03]  /*11ee0*/  SHFL.BFLY PT, R2, R0, 0x1, 0x1f ;  /* 0x0c201f0000027f89 */ /* 0x000e6600000e0000 */
[----:B------:R-:W-:Y:S05]  /*11ef0*/  FSEL R172, R172, RZ, P1 ;  /* 0x000000ffacac7208 */ /* 0x000fea0000800000 */
[--C-:B------:R-:W-:Y:S01]  /*11f00*/  FFMA.FTZ R12, R12, UR4, -R172.reuse ;  /* 0x000000040c0c7c23 */ /* 0x100fe200080108ac */
[--C-:B------:R-:W-:Y:S01]  /*11f10*/  FFMA.FTZ R5, R5, UR4, -R172.reuse ;  /* 0x0000000405057c23 */ /* 0x100fe200080108ac */
[--C-:B------:R-:W-:Y:S01]  /*11f20*/  FFMA.FTZ R8, R8, UR4, -R172.reuse ;  /* 0x0000000408087c23 */ /* 0x100fe200080108ac */
[--C-:B------:R-:W-:Y:S01]  /*11f30*/  FFMA.FTZ R10, R10, UR4, -R172.reuse ;  /* 0x000000040a0a7c23 */ /* 0x100fe200080108ac */
[----:B------:R2:W-:Y:S10]  /*11f40*/  MUFU.EX2 R239, R12 ;  /* 0x0000000c00ef7308 */ /* 0x0005f40000000800 */
[----:B------:R-:W3:Y:S01]  /*11f50*/  MUFU.EX2 R240, R5 ;  /* 0x0000000500f07308 */ /* 0x000ee20000000800 */
[----:B-1----:R-:W-:Y:S02]  /*11f60*/  FMNMX.FTZ R3, R0, R2, !PT ;  /* 0x0000000200037209 */ /* 0x002fe40007810000 */
[----:B------:R-:W-:Y:S01]  /*11f70*/  FSEL R0, R132, RZ, P1 ;  /* 0x000000ff84007208 */ /* 0x000fe20000800000 */
[----:B--2---:R-:W1:Y:S01]  /*11f80*/  LDSM.16.MT88.4 R12, [R193+0x10000] ;  /* 0x01000000c10c783b */ /* 0x004e620000004200 */
[C---:B------:R-:W-:Y:S01]  /*11f90*/  FSETP.NEU.FTZ.AND P0, PT, R3.reuse, -INF , PT ;  /* 0xff8000000300780b */ /* 0x040fe20003f1d000 */
[C---:B------:R-:W-:Y:S04]  /*11fa0*/  FMUL.FTZ R173, R3.reuse, UR4 ;  /* 0x0000000403ad7c20 */ /* 0x040fe80008410000 */
[----:B------:R-:W-:Y:S01]  /*11fb0*/  MUFU.EX2 R242, R8 ;  /* 0x0000000800f27308 */ /* 0x000fe20000000800 */
[----:B------:R-:W-:Y:S01]  /*11fc0*/  FADD.FTZ R2, -R0, R133 ;  /* 0x0000008500027221 */ /* 0x000fe20000010100 */
[----:B------:R-:W-:Y:S01]  /*11fd0*/  FSEL R0, R3, RZ, P0 ;  /* 0x000000ff03007208 */ /* 0x000fe20000000000 */
[----:B------:R-:W-:Y:S01]  /*11fe0*/  FFMA.FTZ R133, R174, UR4, -R172 ;  /* 0x00000004ae857c23 */ /* 0x000fe200080108ac */
[----:B------:R-:W-:Y:S01]  /*11ff0*/  FSEL R173, R173, RZ, P0 ;  /* 0x000000ffadad7208 */ /* 0x000fe20000000000 */
[----:B------:R-:W-:Y:S01]  /*12000*/  FMUL.FTZ R2, R2, UR4 ;  /* 0x0000000402027c20 */ /* 0x000fe20008410000 */
[----:B---3--:R-:W-:Y:S01]  /*12010*/  F2FP.BF16.F32.PACK_AB R168, R239, R240 ;  /* 0x000000f0efa8723e */ /* 0x008fe200000010ff */
[----:B------:R-:W-:Y:S03]  /*12020*/  FADD.FTZ R0, -R0, R134 ;  /* 0x0000008600007221 */ /* 0x000fe60000010100 */
[----:B------:R-:W2:Y:S01]  /*12030*/  MUFU.EX2 R241, R10 ;  /* 0x0000000a00f17308 */ /* 0x000ea20000000800 */
[--C-:B------:R-:W-:Y:S01]  /*12040*/  FFMA.FTZ R4, R4, UR4, -R173.reuse ;  /* 0x0000000404047c23 */ /* 0x100fe200080108ad */
[--C-:B------:R-:W-:Y:S01]  /*12050*/  FFMA.FTZ R11, R11, UR4, -R173.reuse ;  /* 0x000000040b0b7c23 */ /* 0x100fe200080108ad */
[----:B------:R-:W-:Y:S01]  /*12060*/  FMUL.FTZ R0, R0, UR4 ;  /* 0x0000000400007c20 */ /* 0x000fe20008410000 */
[--C-:B------:R-:W-:Y:S01]  /*12070*/  FFMA.FTZ R7, R7, UR4, -R173.reuse ;  /* 0x0000000407077c23 */ /* 0x100fe200080108ad */
[--C-:B------:R-:W-:Y:S01]  /*12080*/  FFMA.FTZ R9, R9, UR4, -R173.reuse ;  /* 0x0000000409097c23 */ /* 0x100fe200080108ad */
[--C-:B------:R-:W-:Y:S01]  /*12090*/  FFMA.FTZ R134, R176, UR4, -R173.reuse ;  /* 0x00000004b0867c23 */ /* 0x100fe200080108ad */
[----:B------:R-:W-:Y:S03]  /*120a0*/  PLOP3.LUT P0, PT, PT, PT, UP0, 0x80, 0x0 ;  /* 0x000000000000781c */ /* 0x000fe60003f0f008 */
[----:B------:R-:W-:Y:S10]  /*120b0*/  MUFU.EX2 R234, R4 ;  /* 0x0000000400ea7308 */ /* 0x000ff40000000800 */
[----:B------:R-:W3:Y:S01]  /*120c0*/  MUFU.EX2 R237, R11 ;  /* 0x0000000b00ed7308 */ /* 0x000ee20000000800 */
[----:B--2---:R-:W-:Y:S09]  /*120d0*/  F2FP.BF16.F32.PACK_AB R170, R241, R242 ;  /* 0x000000f2f1aa723e */ /* 0x004ff200000010ff */
[----:B------:R-:W-:Y:S10]  /*120e0*/  MUFU.EX2 R236, R7 ;  /* 0x0000000700ec7308 */ /* 0x000ff40000000800 */
[----:B------:R-:W2:Y:S01]  /*120f0*/  MUFU.EX2 R235, R9 ;  /* 0x0000000900eb7308 */ /* 0x000ea20000000800 */
[----:B---3--:R-:W-:Y:S09]  /*12100*/  F2FP.BF16.F32.PACK_AB R169, R237, R234 ;  /* 0x000000eaeda9723e */ /* 0x008ff200000010ff */
[----:B------:R-:W3:Y:S10]  /*12110*/  MUFU.EX2 R2, R2 ;  /* 0x0000000200027308 */ /* 0x000ef40000000800 */
[----:B------:R-:W4:Y:S01]  /*12120*/  MUFU.EX2 R0, R0 ;  /* 0x0000000000007308 */ /* 0x000f220000000800 */
[----:B--2---:R-:W-:Y:S09]  /*12130*/  F2FP.BF16.F32.PACK_AB R171, R235, R236 ;  /* 0x000000ecebab723e */ /* 0x004ff200000010ff */
        /* <DEDUP_REMOVED lines=13> */
[----:B------:R-:W-:Y:S01]  /*12210*/  LDSM.16.MT88.4 R140, [R193+0x12000] ;  /* 0x01200000c18c783b */ /* 0x000fe20000004200 */
[C---:B------:R-:W-:Y:S01]  /*12220*/  FMUL.FTZ R18, R0.reuse, R146 ;  /* 0x0000009200127220 */ /* 0x040fe20000410000 */
[C---:B------:R-:W-:Y:S01]  /*12230*/  FMUL.FTZ R19, R0.reuse, R147 ;  /* 0x0000009300137220 */ /* 0x040fe20000410000 */
[C---:B------:R-:W-:Y:S01]  /*12240*/  FMUL.FTZ R26, R0.reuse, R154 ;  /* 0x0000009a001a7220 */ /* 0x040fe20000410000 */
[C---:B-1----:R-:W-:Y:S01]  /*12250*/  HMMA.16816.F32.BF16 R4, R168.reuse, R12, R4 ;  /* 0x0000000ca804723c */ /* 0x042fe20000041804 */
        /* <DEDUP_REMOVED lines=28> */
[----:B------:R-:W-:Y:S01]  /*12420*/  FMUL.FTZ R40, R2, R40 ;  /* 0x0000002802287220 */ /* 0x000fe20000410000 */
        /* <DEDUP_REMOVED lines=38> */
[----:B------:R-:W-:Y:S01]  /*12690*/  FMUL.FTZ R59, R0, R59 ;  /* 0x0000003b003b7220 */ /* 0x000fe20000410000 */
[C---:B------:R-:W-:Y:S01]  /*126a0*/  FMUL.FTZ R60, R2.reuse, R60 ;  /* 0x0000003c023c7220 */ /* 0x040fe20000410000 */
        /* <DEDUP_REMOVED lines=8> */
[C---:B----4-:R-:W-:Y:S05]  /*12730*/  HMMA.16816.F32.BF16 R60, R168.reuse, R140, R60 ;  /* 0x0000008ca83c723c */ /* 0x050fea000004183c */
[C---:B------:R-:W-:Y:S01]  /*12740*/  FMUL.FTZ R66, R0.reuse, R66 ;  /* 0x0000004200427220 */ /* 0x040fe20000410000 */
[----:B------:R-:W-:Y:S01]  /*12750*/  FMUL.FTZ R67, R0, R67 ;  /* 0x0000004300437220 */ /* 0x000fe20000410000 */
[C---:B------:R-:W-:Y:S01]  /*12760*/  FMUL.FTZ R68, R2.reuse, R68 ;  /* 0x0000004402447220 */ /* 0x040fe20000410000 */
[----:B------:R-:W-:Y:S03]  /*12770*/  FMUL.FTZ R69, R2, R69 ;  /* 0x0000004502457220 */ /* 0x000fe60000410000 */
[C---:B------:R-:W-:Y:S01]  /*12780*/  FMUL.FTZ R70, R0.reuse, R70 ;  /* 0x0000004600467220 */ /* 0x040fe20000410000 */
        /* <DEDUP_REMOVED lines=47> */
[--C-:B--2---:R-:W-:Y:S01]  /*12a80*/  FFMA.FTZ R133, R181, UR4, -R173.reuse ;  /* 0x00000004b5857c23 */ /* 0x104fe200080108ad */
[C---:B------:R-:W-:Y:S01]  /*12a90*/  FMUL.FTZ R104, R2.reuse, R104 ;  /* 0x0000006802687220 */ /* 0x040fe20000410000 */
[----:B------:R-:W-:Y:S01]  /*12aa0*/  FMUL.FTZ R105, R2, R105 ;  /* 0x0000006902697220 */ /* 0x000fe20000410000 */
[C---:B-1----:R-:W-:Y:S01]  /*12ab0*/  HMMA.16816.F32.BF16 R100, R168.reuse, R136, R100 ;  /* 0x00000088a864723c */ /* 0x042fe20000041864 */
[----:B------:R1:W2:Y:S04]  /*12ac0*/  MUFU.EX2 R228, R133 ;  /* 0x0000008500e47308 */ /* 0x0002a80000000800 */
[C---:B------:R-:W-:Y:S01]  /*12ad0*/  FMUL.FTZ R106, R0.reuse, R106 ;  /* 0x0000006a006a7220 */ /* 0x040fe20000410000 */
[----:B------:R-:W-:Y:S01]  /*12ae0*/  FMUL.FTZ R107, R0, R107 ;  /* 0x0000006b006b7220 */ /* 0x000fe20000410000 */
[C---:B------:R-:W-:Y:S01]  /*12af0*/  FMUL.FTZ R108, R2.reuse, R108 ;  /* 0x0000006c026c7220 */ /* 0x040fe20000410000 */
[----:B------:R-:W-:Y:S03]  /*12b00*/  FMUL.FTZ R109, R2, R109 ;  /* 0x0000006d026d7220 */ /* 0x000fe60000410000 */
[C---:B------:R-:W-:Y:S01]  /*12b10*/  FMUL.FTZ R110, R0.reuse, R110 ;  /* 0x0000006e006e7220 */ /* 0x040fe20000410000 */
[----:B------:R-:W-:Y:S01]  /*12b20*/  FMUL.FTZ R111, R0, R111 ;  /* 0x0000006f006f7220 */ /* 0x000fe20000410000 */
[C---:B------:R-:W-:Y:S01]  /*12b30*/  HMMA.16816.F32.BF16 R104, R168.reuse, R138, R104 ;  /* 0x0000008aa868723c */ /* 0x040fe20000041868 */
[----:B------:R-:W5:Y:S02]  /*12b40*/  LDSM.16.MT88.4 R136, [R195+0x16000] ;  /* 0x01600000c388783b */ /* 0x000f640000004200 */
[C---:B------:R-:W-:Y:S01]  /*12b50*/  FMUL.FTZ R112, R2.reuse, R112 ;  /* 0x0000007002707220 */ /* 0x040fe20000410000 */
[----:B------:R-:W-:Y:S01]  /*12b60*/  FMUL.FTZ R113, R2, R113 ;  /* 0x0000007102717220 */ /* 0x000fe20000410000 */
[--C-:B-1----:R-:W-:Y:S01]  /*12b70*/  FFMA.FTZ R133, R180, UR4, -R173.reuse ;  /* 0x00000004b4857c23 */ /* 0x102fe200080108ad */
[C---:B----4-:R-:W-:Y:S03]  /*12b80*/  HMMA.16816.F32.BF16 R108, R168.reuse, R140, R108 ;  /* 0x0000008ca86c723c */ /* 0x050fe6000004186c */
[----:B------:R1:W-:Y:S02]  /*12b90*/  MUFU.EX2 R227, R133 ;  /* 0x0000008500e37308 */ /* 0x0003e40000000800 */
        /* <DEDUP_REMOVED lines=13> */
[--C-:B-1----:R-:W-:Y:S01]  /*12c70*/  FFMA.FTZ R133, R179, UR4, -R173.reuse ;  /* 0x00000004b3857c23 */ /* 0x102fe200080108ad */
[C---:B------:R-:W-:Y:S01]  /*12c80*/  FMUL.FTZ R124, R2.reuse, R124 ;  /* 0x0000007c027c7220 */ /* 0x040fe20000410000 */
[----:B------:R-:W-:Y:S02]  /*12c90*/  LDSM.16.MT88.4 R176, [R193+0x13800] ;  /* 0x01380000c1b0783b */ /* 0x000fe40000004200 */
[----:B------:R1:W3:Y:S01]  /*12ca0*/  MUFU.EX2 R226, R133 ;  /* 0x0000008500e27308 */ /* 0x0002e20000000800 */
[----:B------:R-:W-:Y:S01]  /*12cb0*/  FMUL.FTZ R125, R2, R125 ;  /* 0x0000007d027d7220 */ /* 0x000fe20000410000 */
[C---:B------:R-:W-:Y:S03]  /*12cc0*/  HMMA.16816.F32.BF16 R120, R168.reuse, R146, R120 ;  /* 0x00000092a878723c */ /* 0x040fe60000041878 */
[C---:B------:R-:W-:Y:S01]  /*12cd0*/  FMUL.FTZ R126, R0.reuse, R126 ;  /* 0x0000007e007e7220 */ /* 0x040fe20000410000 */
[----:B------:R-:W4:Y:S01]  /*12ce0*/  LDSM.16.MT88.4 R144, [R194+0x10800] ;  /* 0x01080000c290783b */ /* 0x000f220000004200 */
[----:B------:R-:W-:Y:S01]  /*12cf0*/  FMUL.FTZ R127, R0, R127 ;  /* 0x0000007f007f7220 */ /* 0x000fe20000410000 */
[C---:B------:R-:W-:Y:S01]  /*12d00*/  FMUL.FTZ R128, R2.reuse, R128 ;  /* 0x0000008002807220 */ /* 0x040fe20000410000 */
[----:B------:R-:W-:Y:S01]  /*12d10*/  FMUL.FTZ R129, R2, R129 ;  /* 0x0000008102817220 */ /* 0x000fe20000410000 */
[C---:B------:R-:W-:Y:S03]  /*12d20*/  FMUL.FTZ R130, R0.reuse, R130 ;  /* 0x0000008200827220 */ /* 0x040fe60000410000 */
[----:B------:R-:W-:Y:S01]  /*12d30*/  FMUL.FTZ R131, R0, R131 ;  /* 0x0000008300837220 */ /* 0x000fe20000410000 */
[C---:B-----5:R-:W-:Y:S03]  /*12d40*/  HMMA.16816.F32.BF16 R124, R168.reuse, R136, R124 ;  /* 0x00000088a87c723c */ /* 0x060fe6000004187c */
[--C-:B-1----:R-:W-:Y:S03]  /*12d50*/  FFMA.FTZ R133, R185, UR4, -R172.reuse ;  /* 0x00000004b9857c23 */ /* 0x102fe600080108ac */
[----:B------:R-:W-:Y:S01]  /*12d60*/  HMMA.16816.F32.BF16 R128, R168, R138, R128 ;  /* 0x0000008aa880723c */ /* 0x000fe20000041880 */
[----:B------:R1:W-:Y:S04]  /*12d70*/  MUFU.EX2 R225, R133 ;  /* 0x0000008500e17308 */ /* 0x0003e80000000800 */
[----:B------:R-:W-:Y:S02]  /*12d80*/  F2FP.BF16.F32.PACK_AB R136, R232, R233 ;  /* 0x000000e9e888723e */ /* 0x000fe400000010ff */
[----:B------:R-:W-:Y:S04]  /*12d90*/  F2FP.BF16.F32.PACK_AB R138, R230, R231 ;  /* 0x000000e7e68a723e */ /* 0x000fe800000010ff */
[----:B--2---:R-:W-:Y:S02]  /*12da0*/  F2FP.BF16.F32.PACK_AB R137, R228, R229 ;  /* 0x000000e5e489723e */ /* 0x004fe400000010ff */
[----:B---3--:R-:W-:Y:S01]  /*12db0*/  F2FP.BF16.F32.PACK_AB R139, R226, R227 ;  /* 0x000000e3e28b723e */ /* 0x008fe200000010ff */
[--C-:B-1----:R-:W-:Y:S06]  /*12dc0*/  FFMA.FTZ R133, R187, UR4, -R172.reuse ;  /* 0x00000004bb857c23 */ /* 0x102fec00080108ac */
[C---:B----4-:R-:W-:Y:S01]  /*12dd0*/  HMMA.16816.F32.BF16 R4, R136.reuse, R140, R4 ;  /* 0x0000008c8804723c */ /* 0x050fe20000041804 */
[----:B------:R1:W2:Y:S05]  /*12de0*/  MUFU.EX2 R224, R133 ;  /* 0x0000008500e07308 */ /* 0x0002aa0000000800 */
[C---:B------:R-:W-:Y:S01]  /*12df0*/  HMMA.16816.F32.BF16 R8, R136.reuse, R142, R8 ;  /* 0x0000008e8808723c */ /* 0x040fe20000041808 */
[----:B------:R-:W3:Y:S05]  /*12e00*/  LDSM.16.MT88.4 R140, [R193+0x12800] ;  /* 0x01280000c18c783b */ /* 0x000eea0000004200 */
[C---:B------:R-:W-:Y:S06]  /*12e10*/  HMMA.16816.F32.BF16 R12, R136.reuse, R144, R12 ;  /* 0x00000090880c723c */ /* 0x040fec000004180c */
[C---:B------:R-:W-:Y:S01]  /*12e20*/  HMMA.16816.F32.BF16 R16, R136.reuse, R146, R16 ;  /* 0x000000928810723c */ /* 0x040fe20000041810 */
[----:B------:R-:W4:Y:S04]  /*12e30*/  LDSM.16.MT88.4 R144, [R194+0x12800] ;  /* 0x01280000c290783b */ /* 0x000f280000004200 */
[--C-:B-1----:R-:W-:Y:S01]  /*12e40*/  FFMA.FTZ R133, R182, UR4, -R172.reuse ;  /* 0x00000004b6857c23 */ /* 0x102fe200080108ac */
[C---:B------:R-:W-:Y:S03]  /*12e50*/  HMMA.16816.F32.BF16 R20, R136.reuse, R148, R20 ;  /* 0x000000948814723c */ /* 0x040fe60000041814 */
[----:B------:R1:W-:Y:S03]  /*12e60*/  MUFU.EX2 R190, R133 ;  /* 0x0000008500be7308 */ /* 0x0003e60000000800 */
[C---:B------:R-:W-:Y:S01]  /*12e70*/  HMMA.16816.F32.BF16 R24, R136.reuse, R150, R24 ;  /* 0x000000968818723c */ /* 0x040fe20000041818 */
[----:B------:R-:W5:Y:S05]  /*12e80*/  LDSM.16.MT88.4 R148, [R196+0x12800] ;  /* 0x01280000c494783b */ /* 0x000f6a0000004200 */
[C---:B------:R-:W-:Y:S06]  /*12e90*/  HMMA.16816.F32.BF16 R28, R136.reuse, R152, R28 ;  /* 0x00000098881c723c */ /* 0x040fec000004181c */
[C---:B------:R-:W-:Y:S01]  /*12ea0*/  HMMA.16816.F32.BF16 R32, R136.reuse, R154, R32 ;  /* 0x0000009a8820723c */ /* 0x040fe20000041820 */
[----:B------:R-:W2:Y:S04]  /*12eb0*/  LDSM.16.MT88.4 R152, [R195+0x12800] ;  /* 0x01280000c398783b */ /* 0x000ea80000004200 */
[--C-:B-1----:R-:W-:Y:S01]  /*12ec0*/  FFMA.FTZ R133, R184, UR4, -R172.reuse ;  /* 0x00000004b8857c23 */ /* 0x102fe200080108ac */
[C---:B---3--:R-:W-:Y:S03]  /*12ed0*/  HMMA.16816.F32.BF16 R36, R136.reuse, R140, R36 ;  /* 0x0000008c8824723c */ /* 0x048fe60000041824 */
[----:B------:R1:W3:Y:S03]  /*12ee0*/  MUFU.EX2 R191, R133 ;  /* 0x0000008500bf7308 */ /* 0x0002e60000000800 */
[C---:B------:R-:W-:Y:S01]  /*12ef0*/  HMMA.16816.F32.BF16 R40, R136.reuse, R142, R40 ;  /* 0x0000008e8828723c */ /* 0x040fe20000041828 */
[----:B------:R-:W3:Y:S05]  /*12f00*/  LDSM.16.MT88.4 R140, [R193+0x14800] ;  /* 0x01480000c18c783b */ /* 0x000eea0000004200 */
[C---:B----4-:R-:W-:Y:S06]  /*12f10*/  HMMA.16816.F32.BF16 R44, R136.reuse, R144, R44 ;  /* 0x00000090882c723c */ /* 0x050fec000004182c */
[C---:B------:R-:W-:Y:S01]  /*12f20*/  HMMA.16816.F32.BF16 R48, R136.reuse, R146, R48 ;  /* 0x000000928830723c */ /* 0x040fe20000041830 */
[----:B------:R-:W4:Y:S04]  /*12f30*/  LDSM.16.MT88.4 R144, [R194+0x14800] ;  /* 0x01480000c290783b */ /* 0x000f280000004200 */
[--C-:B-1----:R-:W-:Y:S01]  /*12f40*/  FFMA.FTZ R133, R188, UR4, -R173.reuse ;  /* 0x00000004bc857c23 */ /* 0x102fe200080108ad */
[C---:B-----5:R-:W-:Y:S03]  /*12f50*/  HMMA.16816.F32.BF16 R52, R136.reuse, R148, R52 ;  /* 0x000000948834723c */ /* 0x060fe60000041834 */
[----:B------:R1:W-:Y:S03]  /*12f60*/  MUFU.EX2 R189, R133 ;  /* 0x0000008500bd7308 */ /* 0x0003e60000000800 */
[C---:B------:R-:W-:Y:S01]  /*12f70*/  HMMA.16816.F32.BF16 R56, R136.reuse, R150, R56 ;  /* 0x000000968838723c */ /* 0x040fe20000041838 */
[----:B------:R-:W5:Y:S05]  /*12f80*/  LDSM.16.MT88.4 R148, [R196+0x14800] ;  /* 0x01480000c494783b */ /* 0x000f6a0000004200 */
[C---:B--2---:R-:W-:Y:S06]  /*12f90*/  HMMA.16816.F32.BF16 R60, R136.reuse, R152, R60 ;  /* 0x00000098883c723c */ /* 0x044fec000004183c */
[C---:B------:R-:W-:Y:S01]  /*12fa0*/  HMMA.16816.F32.BF16 R64, R136.reuse, R154, R64 ;  /* 0x0000009a8840723c */ /* 0x040fe20000041840 */
[----:B------:R-:W2:Y:S04]  /*12fb0*/  LDSM.16.MT88.4 R152, [R195+0x14800] ;  /* 0x01480000c398783b */ /* 0x000ea80000004200 */
[--C-:B-1----:R-:W-:Y:S01]  /*12fc0*/  FFMA.FTZ R133, R238, UR4, -R173.reuse ;  /* 0x00000004ee857c23 */ /* 0x102fe200080108ad */
[C---:B---3--:R-:W-:Y:S03]  /*12fd0*/  HMMA.16816.F32.BF16 R68, R136.reuse, R140, R68 ;  /* 0x0000008c8844723c */ /* 0x048fe60000041844 */
[----:B------:R-:W3:Y:S01]  /*12fe0*/  LDL.LU R238, [R1+0x28] ;  /* 0x0000280001ee7983 */ /* 0x000ee20000300800 */
[----:B------:R1:W2:Y:S02]  /*12ff0*/  MUFU.EX2 R188, R133 ;  /* 0x0000008500bc7308 */ /* 0x0002a40000000800 */
[C---:B------:R-:W-:Y:S01]  /*13000*/  HMMA.16816.F32.BF16 R72, R136.reuse, R142, R72 ;  /* 0x0000008e8848723c */ /* 0x040fe20000041848 */
[----:B------:R-:W2:Y:S05]  /*13010*/  LDSM.16.MT88.4 R140, [R193+0x16800] ;  /* 0x01680000c18c783b */ /* 0x000eaa0000004200 */
        /* <DEDUP_REMOVED lines=12> */
[C---:B------:R-:W-:Y:S03]  /*130e0*/  HMMA.16816.F32.BF16 R100, R136.reuse, R140, R100 ;  /* 0x0000008c8864723c */ /* 0x040fe60000041864 */
[----:B------:R1:W2:Y:S03]  /*130f0*/  MUFU.EX2 R186, R133 ;  /* 0x0000008500ba7308 */ /* 0x0002a60000000800 */
[C---:B------:R-:W-:Y:S01]  /*13100*/  HMMA.16816.F32.BF16 R104, R136.reuse, R142, R104 ;  /* 0x0000008e8868723c */ /* 0x040fe20000041868 */
[----:B------:R-:W2:Y:S05]  /*13110*/  LDSM.16.MT88.4 R140, [R193+0x11000] ;  /* 0x01100000c18c783b */ /* 0x000eaa0000004200 */
[C---:B----4-:R-:W-:Y:S06]  /*13120*/  HMMA.16816.F32.BF16 R108, R136.reuse, R144, R108 ;  /* 0x00000090886c723c */ /* 0x050fec000004186c */
[C---:B------:R-:W-:Y:S01]  /*13130*/  HMMA.16816.F32.BF16 R112, R136.reuse, R146, R112 ;  /* 0x000000928870723c */ /* 0x040fe20000041870 */
[----:B------:R-:W4:Y:S04]  /*13140*/  LDSM.16.MT88.4 R144, [R194+0x11000] ;  /* 0x01100000c290783b */ /* 0x000f280000004200 */
[--C-:B-1----:R-:W-:Y:S01]  /*13150*/  FFMA.FTZ R133, R243, UR4, -R172.reuse ;  /* 0x00000004f3857c23 */ /* 0x102fe200080108ac */
[C---:B-----5:R-:W-:Y:S03]  /*13160*/  HMMA.16816.F32.BF16 R116, R136.reuse, R148, R116 ;  /* 0x000000948874723c */ /* 0x060fe60000041874 */
[----:B------:R-:W5:Y:S01]  /*13170*/  LDL.LU R243, [R1+0x24] ;  /* 0x0000240001f37983 */ /* 0x000f620000300800 */
[----:B------:R1:W-:Y:S02]  /*13180*/  MUFU.EX2 R185, R133 ;  /* 0x0000008500b97308 */ /* 0x0003e40000000800 */
[C---:B------:R-:W-:Y:S01]  /*13190*/  HMMA.16816.F32.BF16 R120, R136.reuse, R150, R120 ;  /* 0x000000968878723c */ /* 0x040fe20000041878 */
[----:B------:R-:W4:Y:S05]  /*131a0*/  LDSM.16.MT88.4 R148, [R196+0x11000] ;  /* 0x01100000c494783b */ /* 0x000f2a0000004200 */
[C---:B--2---:R-:W-:Y:S06]  /*131b0*/  HMMA.16816.F32.BF16 R124, R136.reuse, R152, R124 ;  /* 0x00000098887c723c */ /* 0x044fec000004187c */
[----:B------:R-:W-:Y:S01]  /*131c0*/  HMMA.16816.F32.BF16 R128, R136, R154, R128 ;  /* 0x0000009a8880723c */ /* 0x000fe20000041880 */
[----:B------:R-:W2:Y:S04]  /*131d0*/  LDSM.16.MT88.4 R152, [R195+0x11000] ;  /* 0x01100000c398783b */ /* 0x000ea80000004200 */
[--C-:B-1----:R-:W-:Y:S02]  /*131e0*/  FFMA.FTZ R133, R245, UR4, -R172.reuse ;  /* 0x00000004f5857c23 */ /* 0x102fe400080108ac */
[----:B------:R-:W-:Y:S02]  /*131f0*/  F2FP.BF16.F32.PACK_AB R136, R224, R225 ;  /* 0x000000e1e088723e */ /* 0x000fe400000010ff */
[----:B------:R1:W4:Y:S02]  /*13200*/  MUFU.EX2 R184, R133 ;  /* 0x0000008500b87308 */ /* 0x0003240000000800 */
[----:B------:R-:W-:Y:S02]  /*13210*/  F2FP.BF16.F32.PACK_AB R138, R191, R190 ;  /* 0x000000bebf8a723e */ /* 0x000fe400000010ff */
[----:B------:R-:W-:Y:S02]  /*13220*/  F2FP.BF16.F32.PACK_AB R137, R188, R189 ;  /* 0x000000bdbc89723e */ /* 0x000fe400000010ff */
[----:B------:R-:W-:Y:S07]  /*13230*/  F2FP.BF16.F32.PACK_AB R139, R186, R187 ;  /* 0x000000bbba8b723e */ /* 0x000fee00000010ff */
[C---:B------:R-:W-:Y:S03]  /*13240*/  HMMA.16816.F32.BF16 R4, R136.reuse, R140, R4 ;  /* 0x0000008c8804723c */ /* 0x040fe60000041804 */
[--C-:B-1----:R-:W-:Y:S01]  /*13250*/  FFMA.FTZ R133, R247, UR4, -R172.reuse ;  /* 0x00000004f7857c23 */ /* 0x102fe200080108ac */
[----:B------:R-:W-:Y:S02]  /*13260*/  FFMA.FTZ R172, R246, UR4, -R172 ;  /* 0x00000004f6ac7c23 */ /* 0x000fe400080108ac */
[C---:B------:R-:W-:Y:S01]  /*13270*/  HMMA.16816.F32.BF16 R8, R136.reuse, R142, R8 ;  /* 0x0000008e8808723c */ /* 0x040fe20000041808 */
[----:B------:R-:W1:Y:S01]  /*13280*/  LDSM.16.MT88.4 R140, [R193+0x13000] ;  /* 0x01300000c18c783b */ /* 0x000e620000004200 */
[----:B------:R2:W-:Y:S03]  /*13290*/  MUFU.EX2 R183, R133 ;  /* 0x0000008500b77308 */ /* 0x0005e60000000800 */
[----:B----4-:R-:W-:Y:S01]  /*132a0*/  F2FP.BF16.F32.PACK_AB R168, R184, R185 ;  /* 0x000000b9b8a8723e */ /* 0x010fe200000010ff */
[C---:B------:R-:W-:Y:S06]  /*132b0*/  HMMA.16816.F32.BF16 R12, R136.reuse, R144, R12 ;  /* 0x00000090880c723c */ /* 0x040fec000004180c */
[----:B------:R-:W4:Y:S01]  /*132c0*/  MUFU.EX2 R182, R172 ;  /* 0x000000ac00b67308 */ /* 0x000f220000000800 */
[C---:B------:R-:W-:Y:S01]  /*132d0*/  HMMA.16816.F32.BF16 R16, R136.reuse, R146, R16 ;  /* 0x000000928810723c */ /* 0x040fe20000041810 */
[----:B------:R-:W1:Y:S05]  /*132e0*/  LDSM.16.MT88.4 R144, [R194+0x13000] ;  /* 0x01300000c290783b */ /* 0x000e6a0000004200 */
[C---:B------:R-:W-:Y:S05]  /*132f0*/  HMMA.16816.F32.BF16 R20, R136.reuse, R148, R20 ;  /* 0x000000948814723c */ /* 0x040fea0000041814 */
[--C-:B--2---:R-:W-:Y:S01]  /*13300*/  FFMA.FTZ R133, R244, UR4, -R173.reuse ;  /* 0x00000004f4857c23 */ /* 0x104fe200080108ad */
[C---:B------:R-:W-:Y:S01]  /*13310*/  HMMA.16816.F32.BF16 R24, R136.reuse, R150, R24 ;  /* 0x000000968818723c */ /* 0x040fe20000041818 */
[----:B------:R-:W2:Y:S02]  /*13320*/  LDSM.16.MT88.4 R148, [R196+0x13000] ;  /* 0x01300000c494783b */ /* 0x000ea40000004200 */
[----:B------:R1:W-:Y:S02]  /*13330*/  MUFU.EX2 R181, R133 ;  /* 0x0000008500b57308 */ /* 0x0003e40000000800 */
[----:B----4-:R-:W-:Y:S01]  /*13340*/  F2FP.BF16.F32.PACK_AB R170, R182, R183 ;  /* 0x000000b7b6aa723e */ /* 0x010fe200000010ff */
[C---:B------:R-:W-:Y:S06]  /*13350*/  HMMA.16816.F32.BF16 R28, R136.reuse, R152, R28 ;  /* 0x00000098881c723c */ /* 0x040fec000004181c */
[C---:B------:R-:W-:Y:S01]  /*13360*/  HMMA.16816.F32.BF16 R32, R136.reuse, R154, R32 ;  /* 0x0000009a8820723c */ /* 0x040fe20000041820 */
[----:B------:R-:W4:Y:S05]  /*13370*/  LDSM.16.MT88.4 R152, [R195+0x13000] ;  /* 0x01300000c398783b */ /* 0x000f2a0000004200 */
[C---:B-1----:R-:W-:Y:S05]  /*13380*/  HMMA.16816.F32.BF16 R36, R136.reuse, R140, R36 ;  /* 0x0000008c8824723c */ /* 0x042fea0000041824 */
[--C-:B------:R-:W-:Y:S01]  /*13390*/  FFMA.FTZ R133, R248, UR4, -R173.reuse ;  /* 0x00000004f8857c23 */ /* 0x100fe200080108ad */
[C---:B------:R-:W-:Y:S01]  /*133a0*/  HMMA.16816.F32.BF16 R40, R136.reuse, R142, R40 ;  /* 0x0000008e8828723c */ /* 0x040fe20000041828 */
[----:B------:R-:W1:Y:S02]  /*133b0*/  LDSM.16.MT88.4 R140, [R193+0x15000] ;  /* 0x01500000c18c783b */ /* 0x000e640000004200 */
[----:B------:R2:W4:Y:S03]  /*133c0*/  MUFU.EX2 R134, R133 ;  /* 0x0000008500867308 */ /* 0x0005260000000800 */
[C---:B------:R-:W-:Y:S06]  /*133d0*/  HMMA.16816.F32.BF16 R44, R136.reuse, R144, R44 ;  /* 0x00000090882c723c */ /* 0x040fec000004182c */
[C---:B------:R-:W-:Y:S01]  /*133e0*/  HMMA.16816.F32.BF16 R48, R136.reuse, R146, R48 ;  /* 0x000000928830723c */ /* 0x040fe20000041830 */
[----:B------:R-:W1:Y:S05]  /*133f0*/  LDSM.16.MT88.4 R144, [R194+0x15000] ;  /* 0x01500000c290783b */ /* 0x000e6a0000004200 */
[C---:B--2---:R-:W-:Y:S05]  /*13400*/  HMMA.16816.F32.BF16 R52, R136.reuse, R148, R52 ;  /* 0x000000948834723c */ /* 0x044fea0000041834 */
[--C-:B------:R-:W-:Y:S01]  /*13410*/  FFMA.FTZ R133, R249, UR4, -R173.reuse ;  /* 0x00000004f9857c23 */ /* 0x100fe200080108ad */
[C---:B------:R-:W-:Y:S01]  /*13420*/  HMMA.16816.F32.BF16 R56, R136.reuse, R150, R56 ;  /* 0x000000968838723c */ /* 0x040fe20000041838 */
[----:B------:R-:W2:Y:S02]  /*13430*/  LDSM.16.MT88.4 R148, [R196+0x15000] ;  /* 0x01500000c494783b */ /* 0x000ea40000004200 */
[----:B------:R-:W-:Y:S02]  /*13440*/  MUFU.EX2 R180, R133 ;  /* 0x0000008500b47308 */ /* 0x000fe40000000800 */
[----:B------:R-:W-:Y:S01]  /*13450*/  FFMA.FTZ R173, R135, UR4, -R173 ;  /* 0x0000000487ad7c23 */ /* 0x000fe200080108ad */
[C---:B----4-:R-:W-:Y:S07]  /*13460*/  HMMA.16816.F32.BF16 R60, R136.reuse, R152, R60 ;  /* 0x00000098883c723c */ /* 0x050fee000004183c */
[----:B------:R-:W4:Y:S01]  /*13470*/  MUFU.EX2 R133, R173 ;  /* 0x000000ad00857308 */ /* 0x000f220000000800 */
[C---:B------:R-:W-:Y:S01]  /*13480*/  HMMA.16816.F32.BF16 R64, R136.reuse, R154, R64 ;  /* 0x0000009a8840723c */ /* 0x040fe20000041840 */
[----:B------:R-:W2:Y:S02]  /*13490*/  LDSM.16.MT88.4 R152, [R195+0x15000] ;  /* 0x01500000c398783b */ /* 0x000ea40000004200 */
[----:B------:R-:W-:Y:S03]  /*134a0*/  F2FP.BF16.F32.PACK_AB R169, R134, R181 ;  /* 0x000000b586a9723e */ /* 0x000fe600000010ff */
[C---:B-1----:R-:W-:Y:S06]  /*134b0*/  HMMA.16816.F32.BF16 R68, R136.reuse, R140, R68 ;  /* 0x0000008c8844723c */ /* 0x042fec0000041844 */
[C---:B------:R-:W-:Y:S01]  /*134c0*/  HMMA.16816.F32.BF16 R72, R136.reuse, R142, R72 ;  /* 0x0000008e8848723c */ /* 0x040fe20000041848 */
[----:B------:R-:W1:Y:S04]  /*134d0*/  LDSM.16.MT88.4 R140, [R193+0x17000] ;  /* 0x01700000c18c783b */ /* 0x000e680000004200 */
[----:B----4-:R-:W-:Y:S01]  /*134e0*/  F2FP.BF16.F32.PACK_AB R171, R133, R180 ;  /* 0x000000b485ab723e */ /* 0x010fe200000010ff */
[C---:B------:R-:W-:Y:S03]  /*134f0*/  HMMA.16816.F32.BF16 R76, R136.reuse, R144, R76 ;  /* 0x00000090884c723c */ /* 0x040fe6000004184c */
[----:B------:R-:W-:Y:S03]  /*13500*/  LDSM.16.MT88.4 R172, [R195+0x11800] ;  /* 0x01180000c3ac783b */ /* 0x000fe60000004200 */
[C---:B------:R-:W-:Y:S05]  /*13510*/  HMMA.16816.F32.BF16 R80, R136.reuse, R146, R80 ;  /* 0x000000928850723c */ /* 0x040fea0000041850 */
[----:B------:R-:W4:Y:S01]  /*13520*/  LDSM.16.MT88.4 R144, [R194+0x17000] ;  /* 0x01700000c290783b */ /* 0x000f220000004200 */
[C---:B--2---:R-:W-:Y:S06]  /*13530*/  HMMA.16816.F32.BF16 R84, R136.reuse, R148, R84 ;  /* 0x000000948854723c */ /* 0x044fec0000041854 */
[C---:B------:R-:W-:Y:S01]  /*13540*/  HMMA.16816.F32.BF16 R88, R136.reuse, R150, R88 ;  /* 0x000000968858723c */ /* 0x040fe20000041858 */
[----:B------:R-:W2:Y:S05]  /*13550*/  LDSM.16.MT88.4 R148, [R196+0x17000] ;  /* 0x01700000c494783b */ /* 0x000eaa0000004200 */
[C---:B------:R-:W-:Y:S06]  /*13560*/  HMMA.16816.F32.BF16 R92, R136.reuse, R152, R92 ;  /* 0x00000098885c723c */ /* 0x040fec000004185c */
[C---:B------:R-:W-:Y:S01]  /*13570*/  HMMA.16816.F32.BF16 R96, R136.reuse, R154, R96 ;  /* 0x0000009a8860723c */ /* 0x040fe20000041860 */
[----:B------:R-:W3:Y:S05]  /*13580*/  LDSM.16.MT88.4 R152, [R195+0x17000] ;  /* 0x01700000c398783b */ /* 0x000eea0000004200 */
[C---:B-1----:R-:W-:Y:S06]  /*13590*/  HMMA.16816.F32.BF16 R100, R136.reuse, R140, R100 ;  /* 0x0000008c8864723c */ /* 0x042fec0000041864 */
[C---:B------:R-:W-:Y:S06]  /*135a0*/  HMMA.16816.F32.BF16 R104, R136.reuse, R142, R104 ;  /* 0x0000008e8868723c */ /* 0x040fec0000041868 */
[C---:B----4-:R-:W-:Y:S06]  /*135b0*/  HMMA.16816.F32.BF16 R108, R136.reuse, R144, R108 ;  /* 0x00000090886c723c */ /* 0x050fec000004186c */
[C---:B------:R-:W-:Y:S01]  /*135c0*/  HMMA.16816.F32.BF16 R112, R136.reuse, R146, R112 ;  /* 0x000000928870723c */ /* 0x040fe20000041870 */
[----:B------:R-:W1:Y:S05]  /*135d0*/  LDSM.16.MT88.4 R144, [R193+0x11800] ;  /* 0x01180000c190783b */ /* 0x000e6a0000004200 */
[C---:B--2---:R-:W-:Y:S06]  /*135e0*/  HMMA.16816.F32.BF16 R116, R136.reuse, R148, R116 ;  /* 0x000000948874723c */ /* 0x044fec0000041874 */
[C---:B------:R-:W-:Y:S06]  /*135f0*/  HMMA.16816.F32.BF16 R120, R136.reuse, R150, R120 ;  /* 0x000000968878723c */ /* 0x040fec0000041878 */
[C---:B---3--:R-:W-:Y:S06]  /*13600*/  HMMA.16816.F32.BF16 R124, R136.reuse, R152, R124 ;  /* 0x00000098887c723c */ /* 0x048fec000004187c */
[----:B------:R-:W-:Y:S06]  /*13610*/  HMMA.16816.F32.BF16 R128, R136, R154, R128 ;  /* 0x0000009a8880723c */ /* 0x000fec0000041880 */
[C---:B-1----:R-:W-:Y:S01]  /*13620*/  HMMA.16816.F32.BF16 R140, R168.reuse, R144, R4 ;  /* 0x00000090a88c723c */ /* 0x042fe20000041804 */
[----:B------:R-:W1:Y:S05]  /*13630*/  LDSM.16.MT88.4 R4, [R194+0x13800] ;  /* 0x01380000c204783b */ /* 0x000e6a0000004200 */
[C---:B------:R-:W-:Y:S03]  /*13640*/  HMMA.16816.F32.BF16 R136, R168.reuse, R146, R8 ;  /* 0x00000092a888723c */ /* 0x040fe60000041808 */
[----:B------:R-:W2:Y:S03]  /*13650*/  LDSM.16.MT88.4 R8, [R196+0x13800] ;  /* 0x01380000c408783b */ /* 0x000ea60000004200 */
[C---:B------:R-:W-:Y:S05]  /*13660*/  HMMA.16816.F32.BF16 R148, R168.reuse, R156, R12 ;  /* 0x0000009ca894723c */ /* 0x040fea000004180c */
[----:B------:R-:W3:Y:S01]  /*13670*/  LDSM.16.MT88.4 R12, [R195+0x13800] ;  /* 0x01380000c30c783b */ /* 0x000ee20000004200 */
[C---:B------:R-:W-:Y:S06]  /*13680*/  HMMA.16816.F32.BF16 R144, R168.reuse, R158, R16 ;  /* 0x0000009ea890723c */ /* 0x040fec0000041810 */
[C---:B------:R-:W-:Y:S01]  /*13690*/  HMMA.16816.F32.BF16 R156, R168.reuse, R160, R20 ;  /* 0x000000a0a89c723c */ /* 0x040fe20000041814 */
[----:B------:R-:W4:Y:S05]  /*136a0*/  LDSM.16.MT88.4 R16, [R193+0x15800] ;  /* 0x01580000c110783b */ /* 0x000f2a0000004200 */
[C---:B------:R-:W-:Y:S03]  /*136b0*/  HMMA.16816.F32.BF16 R152, R168.reuse, R162, R24 ;  /* 0x000000a2a898723c */ /* 0x040fe60000041818 */
[----:B------:R-:W4:Y:S03]  /*136c0*/  LDSM.16.MT88.4 R20, [R194+0x15800] ;  /* 0x01580000c214783b */ /* 0x000f260000004200 */
[C---:B------:R-:W-:Y:S06]  /*136d0*/  HMMA.16816.F32.BF16 R164, R168.reuse, R172, R28 ;  /* 0x000000aca8a4723c */ /* 0x040fec000004181c */
[C---:B------:R-:W-:Y:S06]  /*136e0*/  HMMA.16816.F32.BF16 R160, R168.reuse, R174, R32 ;  /* 0x000000aea8a0723c */ /* 0x040fec0000041820 */
[C---:B------:R-:W-:Y:S06]  /*136f0*/  HMMA.16816.F32.BF16 R36, R168.reuse, R176, R36 ;  /* 0x000000b0a824723c */ /* 0x040fec0000041824 */
[C---:B------:R-:W-:Y:S05]  /*13700*/  HMMA.16816.F32.BF16 R40, R168.reuse, R178, R40 ;  /* 0x000000b2a828723c */ /* 0x040fea0000041828 */
[----:B-----5:R-:W-:Y:S01]  /*13710*/  FFMA.FTZ R2, R2, R243, R240 ;  /* 0x000000f302027223 */ /* 0x020fe200000100f0 */
        /* <DEDUP_REMOVED lines=64> */
.L_x_1387:
[----:B------:R-:W3:Y:S04]  /*13b20*/  LDL.LU R13, [R1+0x24] ;  /* 0x00002400010d7983 */ /* 0x000ee80000300800 */
[----:B------:R-:W4:Y:S01]  /*13b30*/  LDL.LU R12, [R1+0x28] ;  /* 0x00002800010c7983 */ /* 0x000f220000300800 */
[----:B------:R-:W1:Y:S01]  /*13b40*/  S2UR UR6, SR_CgaCtaId ;  /* 0x00000000000679c3 */ /* 0x000e620000008800 */
[----:B------:R-:W-:Y:S01]  /*13b50*/  UISETP.NE.AND UP0, UPT, UR15, -0x1, UPT ;  /* 0xffffffff0f00788c */ /* 0x000fe2000bf05270 */
[----:B------:R-:W-:Y:S01]  /*13b60*/  IMAD.MOV.U32 R172, RZ, RZ, 0x20 ;  /* 0x00000020ffac7424 */ /* 0x000fe200078e00ff */
[----:B------:R-:W2:Y:S01]  /*13b70*/  S2R R10, SR_TID.X ;  /* 0x00000000000a7919 */ /* 0x000ea20000002100 */
[----:B------:R-:W-:-:S03]  /*13b80*/  IMAD.MOV.U32 R134, RZ, RZ, 0x40 ;  /* 0x00000040ff867424 */ /* 0x000fc600078e00ff */
[----:B------:R-:W-:-:S05]  /*13b90*/  PLOP3.LUT P0, PT, PT, PT, UP0, 0x80, 0x0 ;  /* 0x000000000000781c */ /* 0x000fca0003f0f008 */
[----:B------:R-:W-:Y:S02]  /*13ba0*/  @UP0 ULDC.64 UR4, c[0x0][0x298] ;  /* 0x0000a60000040ab9 */ /* 0x000fe40000000a00 */
[----:B------:R-:W-:-:S03]  /*13bb0*/  @UP0 UIMAD.WIDE.U32 UR8, UR15, UR4, URZ ;  /* 0x000000040f0802a5 */ /* 0x000fc6000f8e003f */
[----:B------:R-:W-:Y:S01]  /*13bc0*/  UMOV UR4, 0x400 ;  /* 0x0000040000047882 */ /* 0x000fe20000000000 */
[----:B------:R-:W-:Y:S02]  /*13bd0*/  @UP0 UIMAD UR7, UR15, UR5, UR9 ;  /* 0x000000050f0702a4 */ /* 0x000fe4000f8e0209 */
[----:B-1----:R-:W-:Y:S01]  /*13be0*/  ULEA UR6, UR6, UR4, 0x18 ;  /* 0x0000000406067291 */ /* 0x002fe2000f8ec03f */
        /* <DEDUP_REMOVED lines=34> */
.L_x_1391:
        /* <DEDUP_REMOVED lines=14> */
.L_x_1392:
        /* <DEDUP_REMOVED lines=358> */
.L_x_1394:
[----:B------:R-:W-:Y:S05]  /*15550*/  BSYNC B0 ;  /* 0x0000000000007941 */ /* 0x000fea0003800000 */
.L_x_1393:
        /* <DEDUP_REMOVED lines=43> */
.L_x_1396:
[----:B------:R-:W-:Y:S05]  /*15810*/  BSYNC B0 ;  /* 0x0000000000007941 */ /* 0x000fea0003800000 */
.L_x_1395:
        /* <DEDUP_REMOVED lines=27> */
.L_x_1398:
[----:B------:R-:W-:Y:S05]  /*159d0*/  BSYNC B0 ;  /* 0x0000000000007941 */ /* 0x000fea0003800000 */
.L_x_1397:
        /* <DEDUP_REMOVED lines=27> */
.L_x_1400:
[----:B------:R-:W-:Y:S05]  /*15b90*/  BSYNC B0 ;  /* 0x0000000000007941 */ /* 0x000fea0003800000 */
.L_x_1399:
        /* <DEDUP_REMOVED lines=27> */
.L_x_1401:
        /* <DEDUP_REMOVED lines=11> */
.L_x_2412:


//--------------------- .text._ZN5flash16flash_fwd_kernelI23Flash_fwd_kernel_traitsILi256ELi64ELi64ELi4ELb0ELb0EN7cutlass10bfloat16_tE19Flash_kernel_traitsILi256ELi64ELi64ELi4ES3_EELb1ELb0ELb1ELb1ELb0ELb0ELb0ELb1EEEvNS_16Flash_fwd_paramsE --------------------------
	.section	.text._ZN5flash16flash_fwd_kernelI23Flash_fwd_kernel_traitsILi256ELi64ELi64ELi4ELb0ELb0EN7cutlass10bfloat16_tE19Flash_kernel_traitsILi256ELi64ELi64ELi4ES3_EELb1ELb0ELb1ELb1ELb0ELb0ELb0ELb1EEEvNS_16Flash_fwd_paramsE,"ax",@progbits
	.align	128
        .global         _ZN5flash16flash_fwd_kernelI23Flash_fwd_kernel_traitsILi256ELi64ELi64ELi4ELb0ELb0EN7cutlass10bfloat16_tE19Flash_kernel_traitsILi256ELi64ELi64ELi4ES3_EELb1ELb0ELb1ELb1ELb0ELb0ELb0ELb1EEEvNS_16Flash_fwd_paramsE
        .type           _ZN5flash16flash_fwd_kernelI23Flash_fwd_kernel_traitsILi256ELi64ELi64ELi4ELb0ELb0EN7cutlass10bfloat16_tE19Flash_kernel_traitsILi256ELi64ELi64ELi4ES3_EELb1ELb0ELb1ELb1ELb0ELb0ELb0ELb1EEEvNS_16Flash_fwd_paramsE,@function
        .size           _ZN5flash16flash_fwd_kernelI23Flash_fwd_kernel_traitsILi256ELi64ELi64ELi4ELb0ELb0EN7cutlass10bfloat16_tE19Flash_kernel_traitsILi256ELi64ELi64ELi4ES3_EELb1ELb0ELb1ELb1ELb0ELb0ELb0ELb1EEEvNS_16Flash_fwd_paramsE,(.L_x_2413 - _ZN5flash16flash_fwd_kernelI23Flash_fwd_kernel_traitsILi256ELi64ELi64ELi4ELb0ELb0EN7cutlass10bfloat16_tE19Flash_kernel_traitsILi256ELi64ELi64ELi4ES3_EELb1ELb0ELb1ELb1ELb0ELb0ELb0ELb1EEEvNS_16Flash_fwd_paramsE)
        .other          _ZN5flash16flash_fwd_kernelI23Flash_fwd_kernel_traitsILi256ELi64ELi64ELi4ELb0ELb0EN7cutlass10bfloat16_tE19Flash_kernel_traitsILi256ELi64ELi64ELi4ES3_EELb1ELb0ELb1ELb1ELb0ELb0ELb0ELb1EEEvNS_16Flash_fwd_paramsE,@"STO_CUDA_ENTRY STV_DEFAULT"
_ZN5flash16flash_fwd_kernelI23Flash_fwd_kernel_traitsILi256ELi64ELi64ELi4ELb0ELb0EN7cutlass10bfloat16_tE19Flash_kernel_traitsILi256ELi64ELi64ELi4ES3_EELb1ELb0ELb1ELb1ELb0ELb0ELb0ELb1EEEvNS_16Flash_fwd_paramsE:
.text._ZN5flash16flash_fwd_kernelI23Flash_fwd_kernel_traitsILi256ELi64ELi64ELi4ELb0ELb0EN7cutlass10bfloat16_tE19Flash_kernel_traitsILi256ELi64ELi64ELi4ES3_EELb1ELb0ELb1ELb1ELb0ELb0ELb0ELb1EEEvNS_16Flash_fwd_paramsE:
        /* <DEDUP_REMOVED lines=18> */
[----:B------:R-:W-:Y:S01]  /*0120*/  UMOV UR12, URZ ;  /* 0x0000003f000c7c82 */ /* 0x000fe20008000000 */
[----:B------:R-:W-:Y:S01]  /*0130*/  UMOV UR13, 0xffffffff ;  /* 0xffffffff000d7882 */ /* 0x000fe20000000000 */
[----:B------:R-:W-:-:S04]  /*0140*/  ULDC.U8 UR14, c[0x0][0x388] ;  /* 0x0000e200000e7ab9 */ /* 0x000fc80000000000 */
        /* <DEDUP_REMOVED lines=63> */
.L_x_1402:
[----:B------:R-:W-:-:S05]  /*0540*/  ULDC UR6, c[0x0][0x2c8] ;  /* 0x0000b20000067ab9 */ /* 0x000fca0000000800 */
.L_x_1403:
        /* <DEDUP_REMOVED lines=85> */
.L_x_1405:
        /* <DEDUP_REMOVED lines=51> */
.L_x_1407:
[----:B------:R-:W-:Y:S05]  /*0dd0*/  BSYNC B0 ;  /* 0x0000000000007941 */ /* 0x000fea0003800000 */
.L_x_1406:
        /* <DEDUP_REMOVED lines=25> */
.L_x_1409:
[----:B------:R-:W-:Y:S05]  /*0f70*/  BSYNC B0 ;  /* 0x0000000000007941 */ /* 0x000fea0003800000 */
.L_x_1408:
        /* <DEDUP_REMOVED lines=24> */
.L_x_1411:
[----:B------:R-:W-:Y:S05]  /*1100*/  BSYNC B0 ;  /* 0x0000000000007941 */ /* 0x000fea0003800000 */
.L_x_1410:
        /* <DEDUP_REMOVED lines=27> */
.L_x_1413:
[----:B------:R-:W-:Y:S05]  /*12c0*/  BSYNC B0 ;  /* 0x0000000000007941 */ /* 0x000fea0003800000 */
.L_x_1412:
        /* <DEDUP_REMOVED lines=10> */
.L_x_1415:
[----:B------:R-:W-:Y:S05]  /*1370*/  BSYNC B0 ;  /* 0x0000000000007941 */ /* 0x000fea0003800000 */
.L_x_1414:
        /* <DEDUP_REMOVED lines=10> */
.L_x_1417:
[----:B------:R-:W-:Y:S05]  /*1420*/  BSYNC B0 ;  /* 0x0000000000007941 */ /* 0x000fea0003800000 */
.L_x_1416:
        /* <DEDUP_REMOVED lines=10> */
.L_x_1419:
[----:B------:R-:W-:Y:S05]  /*14d0*/  BSYNC B0 ;  /* 0x0000000000007941 */ /* 0x000fea0003800000 */
.L_x_1418:
        /* <DEDUP_REMOVED lines=10> */
.L_x_1404:
[----:B------:R-:W-:Y:S01]  /*1580*/  ULDC UR18, c[0x0][0x270] ;  /* 0x00009c0000127ab9 */ /* 0x000fe20000000800 */
[----:B------:R-:W-:Y:S01]  /*1590*/  ULDC UR41, c[0x0][0x2d4] ;  /* 0x0000b50000297ab9 */ /* 0x000fe20000000800 */
[----:B------:R-:W-:Y:S01]  /*15a0*/  UIMAD UR18, UR29, UR18, UR30 ;  /* 0x000000121d1272a4 */ /* 0x000fe2000f8e021e */
[----:B------:R-:W-:Y:S01]  /*15b0*/  SHF.R.S32.HI R0, RZ, 0x1f, R2 ;  /* 0x0000001fff007819 */ /* 0x000fe20000011402 */
[----:B------:R-:W-:Y:S02]  /*15c0*/  UISETP.NE.AND UP1, UPT, UR15, -0x1, UPT ;  /* 0xffffffff0f00788c */ /* 0x000fe4000bf25270 */
[----:B------:R-:W-:Y:S02]  /*15d0*/  UIMAD UR41, UR18, UR41, UR31 ;  /* 0x00000029122972a4 */ /* 0x000fe4000f8e021f */
[----:B------:R-:W-:Y:S02]  /*15e0*/  USHF.L.U32 UR18, UR18, 0x5, URZ ;  /* 0x0000000512127899 */ /* 0x000fe4000800063f */
[----:B------:R-:W-:Y:S01]  /*15f0*/  UISETP.NE.AND UP0, UPT, UR13, -0x1, UPT ;  /* 0xffffffff0d00788c */ /* 0x000fe2000bf05270 */
[----:B------:R-:W-:-:S03]  /*1600*/  ULDC UR22, c[0x0][0x2d8] ;  /* 0x0000b60000167ab9 */ /* 0x000fc60000000800 */
[----:B------:R-:W-:Y:S01]  /*1610*/  IADD3 R114, P2, P1, R9, UR18, R2 ;  /* 0x0000001209727c10 */ /* 0x000fe2000f95e002 */
[----:B------:R-:W-:Y:S01]  /*1620*/  @!UP1 USHF.R.S32.HI UR10, URZ, 0x1f, UR29 ;  /* 0x0000001f3f0a9899 */ /* 0x000fe2000801141d */
[----:B------:R-:W-:Y:S01]  /*1630*/  PLOP3.LUT P0, PT, PT, PT, UP0, 0x80, 0x0 ;  /* 0x000000000000781c */ /* 0x000fe20003f0f008 */
[----:B------:R-:W-:Y:S01]  /*1640*/  @!UP1 ULDC.64 UR6, c[0x0][0x228] ;  /* 0x00008a0000069ab9 */ /* 0x000fe20000000a00 */
[----:B------:R-:W-:Y:S01]  /*1650*/  @UP1 ULDC.64 UR8, c[0x0][0x240] ;  /* 0x0000900000081ab9 */ /* 0x000fe20000000a00 */
[----:B------:R1:W-:Y:S01]  /*1660*/  STL [R1+0x100], R114 ;  /* 0x0001007201007387 */ /* 0x0003e20000100800 */
[----:B------:R-:W-:Y:S02]  /*1670*/  @!UP1 UIMAD UR10, UR10, UR6, URZ ;  /* 0x000000060a0a92a4 */ /* 0x000fe4000f8e023f */
[----:B------:R-:W-:Y:S02]  /*1680*/  @UP1 UIMAD.WIDE.U32 UR38, UR15, UR8, URZ ;  /* 0x000000080f2612a5 */ /* 0x000fe4000f8e003f */
[----:B------:R-:W-:-:S02]  /*1690*/  @UP0 UIADD3 UR25, UR12, UR13, URZ ;  /* 0x0000000d0c190290 */ /* 0x000fc4000fffe03f */
[----:B------:R-:W-:Y:S02]  /*16a0*/  @UP1 UIMAD UR4, UR15, UR9, UR39 ;  /* 0x000000090f0412a4 */ /* 0x000fe4000f8e0227 */
[----:B------:R-:W-:Y:S02]  /*16b0*/  @!UP1 UIMAD UR7, UR29, UR7, UR10 ;  /* 0x000000071d0792a4 */ /* 0x000fe4000f8e020a */
[----:B------:R-:W-:Y:S01]  /*16c0*/  @!UP1 UIMAD.WIDE.U32 UR8, UR29, UR6, URZ ;  /* 0x000000061d0892a5 */ /* 0x000fe2000f8e003f */
[----:B------:R-:W-:Y:S01]  /*16d0*/  @UP0 ULDC.64 UR10, c[0x0][0x248] ;  /* 0x00009200000a0ab9 */ /* 0x000fe20000000a00 */
[----:B------:R-:W-:Y:S02]  /*16e0*/  USHF.R.S32.HI UR6, URZ, 0x1f, UR18 ;  /* 0x0000001f3f067899 */ /* 0x000fe40008011412 */
[----:B------:R-:W-:Y:S02]  /*16f0*/  @UP0 UIMAD.WIDE.U32 UR26, UR25, UR10, URZ ;  /* 0x0000000a191a02a5 */ /* 0x000fe4000f8e003f */
[----:B------:R-:W-:-:S02]  /*1700*/  @UP0 UIMAD UR25, UR25, UR11, URZ ;  /* 0x0000000b191902a4 */ /* 0x000fc4000f8e023f */
        /* <DEDUP_REMOVED lines=18> */
.L_x_1420:
[----:B------:R-:W-:Y:S01]  /*1830*/  ULDC UR6, c[0x0][0x278] ;  /* 0x00009e0000067ab9 */ /* 0x000fe20000000800 */
[----:B------:R-:W1:Y:S01]  /*1840*/  S2R R3, SR_CTAID.Z ;  /* 0x0000000000037919 */ /* 0x000e620000002700 */
[----:B------:R-:W-:Y:S01]  /*1850*/  IMAD.U32 R0, RZ, RZ, UR6 ;  /* 0x00000006ff007e24 */ /* 0x000fe2000f8e00ff */
[----:B------:R-:W-:Y:S01]  /*1860*/  UMOV UR18, URZ ;  /* 0x0000003f00127c82 */ /* 0x000fe20008000000 */
[----:B------:R-:W-:Y:S01]  /*1870*/  LEA.HI R6, R26, R103, RZ, 0x3 ;  /* 0x000000671a067211 */ /* 0x000fe200078f18ff */
[----:B------:R-:W-:Y:S01]  /*1880*/  @UP0 UIADD3 UR13, UR12, UR13, URZ ;  /* 0x0000000d0c0d0290 */ /* 0x000fe2000fffe03f */
[----:B------:R-:W-:Y:S01]  /*1890*/  SHF.R.S32.HI R51, RZ, 0x5, R7 ;  /* 0x00000005ff337819 */ /* 0x000fe20000011407 */
[----:B------:R-:W-:Y:S01]  /*18a0*/  UIADD3 UR40, -UR31, UR17, URZ ;  /* 0x000000111f287290 */ /* 0x000fe2000fffe13f */
[----:B------:R-:W-:Y:S02]  /*18b0*/  IABS R0, R0 ;  /* 0x0000000000007213 */ /* 0x000fe40000000000 */
[----:B------:R-:W-:-:S02]  /*18c0*/  SHF.R.S32.HI R230, RZ, 0x3, R6 ;  /* 0x00000003ffe67819 */ /* 0x000fc40000011406 */
[----:B------:R-:W-:Y:S02]  /*18d0*/  R2UR UR7, R0 ;  /* 0x00000000000772ca */ /* 0x000fe400000e0000 */
[----:B------:R-:W-:-:S11]  /*18e0*/  SHF.R.S32.HI R231, RZ, 0x1f, R230 ;  /* 0x0000001fffe77819 */ /* 0x000fd600000114e6 */
[----:B------:R-:W2:Y:S08]  /*18f0*/  I2F.RP R0, UR7 ;  /* 0x0000000700007d06 */ /* 0x000eb00008209400 */
[----:B--2---:R-:W2:Y:S02]  /*1900*/  MUFU.RCP R0, R0 ;  /* 0x0000000000007308 */ /* 0x004ea40000001000 */
[----:B--2---:R-:W-:-:S06]  /*1910*/  VIADD R0, R0, 0xffffffe ;  /* 0x0ffffffe00007836 */ /* 0x004fcc0000000000 */
[----:B------:R-:W2:Y:S02]  /*1920*/  F2I.FTZ.U32.TRUNC.NTZ R0, R0 ;  /* 0x0000000000007305 */ /* 0x000ea4000021f000 */
[----:B--2---:R-:W-:Y:S02]  /*1930*/  R2UR UR19, R0 ;  /* 0x00000000001372ca */ /* 0x004fe400000e0000 */
[----:B-1----:R-:W-:Y:S01]  /*1940*/  IABS R0, R3 ;  /* 0x0000000300007213 */ /* 0x002fe20000000000 */
[----:B------:R-:W-:-:S03]  /*1950*/  IMAD.U32 R3, RZ, RZ, UR16 ;  /* 0x00000010ff037e24 */ /* 0x000fc6000f8e00ff */
[----:B------:R-:W-:Y:S01]  /*1960*/  R2UR UR8, R0 ;  /* 0x00000000000872ca */ /* 0x000fe200000e0000 */
[----:B------:R-:W-:Y:S01]  /*1970*/  IMAD.WIDE R14, R3, 0x40, R230 ;  /* 0x00000040030e7825 */ /* 0x000fe200078e02e6 */
[----:B------:R-:W-:-:S03]  /*1980*/  SHF.R.S32.HI R0, RZ, 0x1f, R2 ;  /* 0x0000001fff007819 */ /* 0x000fc60000011402 */
[----:B------:R-:W-:Y:S01]  /*1990*/  IMAD.SHL.U32 R3, R230, 0x40, RZ ;  /* 0x00000040e6037824 */ /* 0x000fe200078e00ff */
[----:B------:R-:W-:Y:S01]  /*19a0*/  LEA.HI R4, R0, R2, RZ, 0x2 ;  /* 0x0000000200047211 */ /* 0x000fe200078f10ff */
[----:B------:R-:W-:-:S03]  /*19b0*/  UIADD3 UR9, URZ, -UR19, URZ ;  /* 0x800000133f097290 */ /* 0x000fc6000fffe03f */
[----:B------:R-:W-:Y:S01]  /*19c0*/  LOP3.LUT R0, R4, 0x7ffffffc, RZ, 0xc0, !PT ;  /* 0x7ffffffc04007812 */ /* 0x000fe200078ec0ff */
[----:B------:R-:W-:Y:S01]  /*19d0*/  UIMAD UR9, UR9, UR7, URZ ;  /* 0x00000007090972a4 */ /* 0x000fe2000f8e023f */
[----:B------:R-:W-:-:S03]  /*19e0*/  SHF.R.S32.HI R100, RZ, 0x2, R4 ;  /* 0x00000002ff647819 */ /* 0x000fc60000011404 */
[----:B------:R-:W-:Y:S01]  /*19f0*/  UIMAD.WIDE.U32 UR18, UR19, UR9, UR18 ;  /* 0x00000009131272a5 */ /* 0x000fe2000f8e0012 */
[----:B------:R-:W-:Y:S01]  /*1a00*/  IMAD.IADD R5, R2, 0x1, -R0 ;  /* 0x0000000102057824 */ /* 0x000fe200078e0a00 */
[----:B------:R-:W-:Y:S02]  /*1a10*/  SHF.R.S32.HI R2, RZ, 0x1f, R7 ;  /* 0x0000001fff027819 */ /* 0x000fe40000011407 */
[----:B------:R-:W-:Y:S02]  /*1a20*/  LOP3.LUT R0, R6, 0xfffffff8, RZ, 0xc0, !PT ;  /* 0xfffffff806007812 */ /* 0x000fe400078ec0ff */
[----:B------:R-:W-:Y:S01]  /*1a30*/  LEA.HI R2, R2, R51, RZ, 0x2 ;  /* 0x0000003302027211 */ /* 0x000fe200078f10ff */
[----:B------:R-:W-:Y:S02]  /*1a40*/  UMOV UR9, UR19 ;  /* 0x0000001300097c82 */ /* 0x000fe40008000000 */
[----:B------:R-:W-:Y:S01]  /*1a50*/  UIMAD.WIDE.U32 UR18, UR9, UR8, URZ ;  /* 0x00000008091272a5 */ /* 0x000fe2000f8e003f */
[----:B------:R-:W-:Y:S01]  /*1a60*/  IMAD.IADD R28, R103, 0x1, -R0 ;  /* 0x00000001671c7824 */ /* 0x000fe200078e0a00 */
[----:B------:R-:W-:Y:S01]  /*1a70*/  LOP3.LUT R0, R2, 0xffffffc, RZ, 0xc0, !PT ;  /* 0x0ffffffc02007812 */ /* 0x000fe200078ec0ff */
[----:B------:R-:W-:Y:S01]  /*1a80*/  UIADD3 UR18, UR21, -0x1, URZ ;  /* 0xffffffff15127890 */ /* 0x000fe2000fffe03f */
[----:B------:R-:W-:Y:S01]  /*1a90*/  LOP3.LUT R2, R3, 0x1c0, RZ, 0xc0, !PT ;  /* 0x000001c003027812 */ /* 0x000fe200078ec0ff */
[----:B------:R-:W-:-:S02]  /*1aa0*/  IMAD.SHL.U32 R48, R28, 0x8, RZ ;  /* 0x000000081c307824 */ /* 0x000fc400078e00ff */
[----:B------:R-:W-:Y:S01]  /*1ab0*/  UMOV UR20, UR19 ;  /* 0x0000001300147c82 */ /* 0x000fe20008000000 */
[----:B------:R-:W-:Y:S01]  /*1ac0*/  IMAD.IADD R0, R51, 0x1, -R0 ;  /* 0x0000000133007824 */ /* 0x000fe200078e0a00 */
[----:B------:R-:W-:Y:S01]  /*1ad0*/  UIADD3 UR9, -UR20, URZ, URZ ;  /* 0x0000003f14097290 */ /* 0x000fe2000fffe13f */
[----:B------:R-:W-:Y:S01]  /*1ae0*/  LOP3.LUT R4, R2, 0x38, R48, 0xf8, !PT ;  /* 0x0000003802047812 */ /* 0x000fe200078ef830 */
[----:B------:R-:W-:Y:S01]  /*1af0*/  USHF.R.S32.HI UR19, URZ, 0x1f, UR30 ;  /* 0x0000001f3f137899 */ /* 0x000fe2000801141e */
[----:B------:R-:W-:Y:S01]  /*1b00*/  SHF.R.U32.HI R3, RZ, 0x3, R2 ;  /* 0x00000003ff037819 */ /* 0x000fe20000011602 */
[----:B------:R-:W-:Y:S01]  /*1b10*/  UIMAD UR8, UR7, UR9, UR8 ;  /* 0x00000009070872a4 */ /* 0x000fe2000f8e0208 */
[----:B------:R-:W-:Y:S01]  /*1b20*/  IMAD R2, R0, 0x10, R100 ;  /* 0x0000001000027824 */ /* 0x000fe200078e0264 */
[----:B------:R-:W-:Y:S01]  /*1b30*/  SHF.R.S32.HI R49, RZ, 0x1f, R48 ;  /* 0x0000001fff317819 */ /* 0x000fe20000011430 */
[----:B------:R-:W-:Y:S01]  /*1b40*/  IMAD.SHL.U32 R0, R5, 0x2, RZ ;  /* 0x0000000205007824 */ /* 0x000fe200078e00ff */
[----:B------:R-:W-:Y:S01]  /*1b50*/  UISETP.GT.U32.AND UP1, UPT, UR7, UR8, UPT ;  /* 0x000000080700728c */ /* 0x000fe2000bf24070 */
[----:B------:R-:W-:-:S02]  /*1b60*/  LOP3.LUT R6, R4, R3, RZ, 0x3c, !PT ;  /* 0x0000000304067212 */ /* 0x000fc400078e3cff */
[----:B------:R-:W-:Y:S01]  /*1b70*/  IMAD R101, R2, UR22, R0 ;  /* 0x0000001602657c24 */ /* 0x000fe2000f8e0200 */
[----:B------:R-:W-:-:S05]  /*1b80*/  LEA.HI R0, R26, R103, RZ, 0x6 ;  /* 0x000000671a007211 */ /* 0x000fca00078f30ff */
[----:B------:R-:W-:Y:S02]  /*1b90*/  IMAD.SHL.U32 R3, R0, 0x8, RZ ;  /* 0x0000000800037824 */ /* 0x000fe400078e00ff */
        /* <DEDUP_REMOVED lines=9> */
[----:B------:R-:W-:Y:S01]  /*1c30*/  UISETP.NE.AND UP2, UPT, UR6, URZ, UPT ;  /* 0x0000003f0600728c */ /* 0x000fe2000bf45270 */
[----:B------:R-:W-:Y:S02]  /*1c40*/  @UP0 UMOV UR28, UR42 ;  /* 0x0000002a001c0c82 */ /* 0x000fe40008000000 */
[----:B------:R-:W-:-:S02]  /*1c50*/  @!UP1 UIADD3 UR20, -UR20, URZ, URZ ;  /* 0x0000003f14149290 */ /* 0x000fc4000fffe13f */
[----:B------:R-:W-:-:S06]  /*1c60*/  @UP0 UIADD3 UR27, UR43, UR13, URZ ;  /* 0x0000000d2b1b0290 */ /* 0x000fcc000fffe03f */
        /* <DEDUP_REMOVED lines=16> */
.L_x_1421:
[----:B------:R-:W-:Y:S01]  /*1d70*/  ULDC.64 UR12, c[0x0][0x260] ;  /* 0x00009800000c7ab9 */ /* 0x000fe20000000a00 */
[C---:B------:R-:W-:Y:S01]  /*1d80*/  IADD3 R2, P0, R48.reuse, UR38, RZ ;  /* 0x0000002630027c10 */ /* 0x040fe2000ff1e0ff */
[----:B------:R-:W-:Y:S01]  /*1d90*/  UIMAD UR38, UR42, UR12, URZ ;  /* 0x0000000c2a2672a4 */ /* 0x000fe2000f8e023f */
[----:B------:R-:W1:Y:S01]  /*1da0*/  S2UR UR43, SR_CgaCtaId ;  /* 0x00000000002b79c3 */ /* 0x000e620000008800 */
[----:B------:R-:W-:Y:S01]  /*1db0*/  IMAD.U32 R18, RZ, RZ, UR12 ;  /* 0x0000000cff127e24 */ /* 0x000fe2000f8e00ff */
[C---:B------:R-:W-:Y:S01]  /*1dc0*/  IADD3 R108, R48.reuse, 0x80, RZ ;  /* 0x00000080306c7810 */ /* 0x040fe20007ffe0ff */
[----:B------:R-:W-:Y:S01]  /*1dd0*/  UIMAD UR38, UR20, UR13, UR38 ;  /* 0x0000000d142672a4 */ /* 0x000fe2000f8e0226 */
[----:B------:R-:W-:Y:S01]  /*1de0*/  VIADD R109, R48, 0x40 ;  /* 0x00000040306d7836 */ /* 0x000fe20000000000 */
[----:B------:R-:W-:Y:S01]  /*1df0*/  LOP3.LUT R217, R6, 0xfffffe00, R3, 0xf8, !PT ;  /* 0xfffffe0006d97812 */ /* 0x000fe200078ef803 */
[----:B------:R-:W-:Y:S01]  /*1e00*/  ULDC.64 UR12, c[0x0][0x268] ;  /* 0x00009a00000c7ab9 */ /* 0x000fe20000000a00 */
[----:B------:R-:W-:Y:S01]  /*1e10*/  IMAD R0, R231, UR10, RZ ;  /* 0x0000000ae7007c24 */ /* 0x000fe2000f8e02ff */
[----:B------:R-:W-:Y:S01]  /*1e20*/  MOV R27, UR12 ;  /* 0x0000000c001b7c02 */ /* 0x000fe20008000f00 */
[----:B------:R-:W-:Y:S01]  /*1e30*/  IMAD.WIDE.U32 R4, R230, UR10, R48 ;  /* 0x0000000ae6047c25 */ /* 0x000fe2000f8e0030 */
[----:B------:R2:W-:Y:S01]  /*1e40*/  STL [R1+0xc8], R109 ;  /* 0x0000c86d01007387 */ /* 0x0005e20000100800 */
[----:B------:R-:W-:Y:S01]  /*1e50*/  IADD3.X R3, R49, UR4, RZ, P0, !PT ;  /* 0x0000000431037c10 */ /* 0x000fe200087fe4ff */
[----:B------:R-:W-:Y:S01]  /*1e60*/  ULDC.64 UR6, c[0x0][0x258] ;  /* 0x0000960000067ab9 */ /* 0x000fe20000000a00 */
[----:B------:R-:W-:Y:S01]  /*1e70*/  VIADD R105, R48, 0xc0 ;  /* 0x000000c030697836 */ /* 0x000fe20000000000 */
[----:B------:R2:W-:Y:S01]  /*1e80*/  STL [R1+0x94], R108 ;  /* 0x0000946c01007387 */ /* 0x0005e20000100800 */
[----:B------:R-:W-:Y:S01]  /*1e90*/  IMAD R6, R230, UR11, R0 ;  /* 0x0000000be6067c24 */ /* 0x000fe2000f8e0200 */
[----:B------:R-:W-:Y:S01]  /*1ea0*/  IADD3 R10, P0, R4, UR26, RZ ;  /* 0x0000001a040a7c10 */ /* 0x000fe2000ff1e0ff */
[----:B------:R-:W-:Y:S01]  /*1eb0*/  UIMAD UR35, UR19, UR6, URZ ;  /* 0x00000006132372a4 */ /* 0x000fe2000f8e023f */
[----:B------:R2:W-:Y:S01]  /*1ec0*/  STL [R1+0x104], R27 ;  /* 0x0001041b01007387 */ /* 0x0005e20000100800 */
[----:B------:R-:W-:Y:S01]  /*1ed0*/  IMAD.U32 R0, RZ, RZ, UR6 ;  /* 0x00000006ff007e24 */ /* 0x000fe2000f8e00ff */
[----:B------:R-:W-:Y:S01]  /*1ee0*/  IADD3.X R11, R5, UR25, R6, P0, !PT ;  /* 0x00000019050b7c10 */ /* 0x000fe200087fe406 */
[----:B------:R-:W-:Y:S01]  /*1ef0*/  UIMAD UR7, UR30, UR7, UR35 ;  /* 0x000000071e0772a4 */ /* 0x000fe2000f8e0223 */
[----:B------:R2:W-:Y:S01]  /*1f00*/  STL [R1+0xcc], R105 ;  /* 0x0000cc6901007387 */ /* 0x0005e20000100800 */
[----:B------:R-:W-:Y:S01]  /*1f10*/  ISETP.GE.AND P0, PT, R230, UR40, PT ;  /* 0x00000028e6007c0c */ /* 0x000fe2000bf06270 */
[----:B------:R-:W-:Y:S01]  /*1f20*/  UMOV UR4, 0x400 ;  /* 0x0000040000047882 */ /* 0x000fe20000000000 */
[----:B------:R-:W-:Y:S01]  /*1f30*/  IMAD.WIDE.U32 R16, R0, UR30, R2 ;  /* 0x0000001e00107c25 */ /* 0x000fe2000f8e0002 */
[----:B------:R-:W-:Y:S01]  /*1f40*/  UIMAD UR42, UR42, UR12, URZ ;  /* 0x0000000c2a2a72a4 */ /* 0x000fe2000f8e023f */
[----:B------:R-:W-:Y:S01]  /*1f50*/  BSSY B0, `(.L_x_1422) ;  /* 0x0000037000007945 */ /* 0x000fe20003800000 */
[----:B-1----:R-:W-:Y:S01]  /*1f60*/  ULEA UR4, UR43, UR4, 0x18 ;  /* 0x000000042b047291 */ /* 0x002fe2000f8ec03f */
[----:B------:R-:W-:Y:S01]  /*1f70*/  VIADD R13, R17, UR7 ;  /* 0x00000007110d7c36 */ /* 0x000fe20008000000 */
[----:B------:R-:W-:Y:S01]  /*1f80*/  USHF.R.S32.HI UR35, URZ, 0x1f, UR18 ;  /* 0x0000001f3f237899 */ /* 0x000fe20008011412 */
[C---:B------:R-:W-:Y:S01]  /*1f90*/  IADD3 R22, R230.reuse, 0x10, RZ ;  /* 0x00000010e6167810 */ /* 0x040fe20007ffe0ff */
[----:B------:R-:W-:Y:S01]  /*1fa0*/  UIMAD UR39, UR18, -0x40, UR34 ;  /* 0xffffffc0122778a4 */ /* 0x000fe2000f8e0222 */
[C---:B------:R-:W-:Y:S01]  /*1fb0*/  VIADD R23, R230.reuse, 0x20 ;  /* 0x00000020e6177836 */ /* 0x040fe20000000000 */
[----:B------:R-:W-:Y:S01]  /*1fc0*/  UIMAD UR13, UR20, UR13, UR42 ;  /* 0x0000000d140d72a4 */ /* 0x000fe2000f8e022a */
        /* <DEDUP_REMOVED lines=47> */
.L_x_1423:
[----:B------:R-:W-:Y:S05]  /*22c0*/  BSYNC B0 ;  /* 0x0000000000007941 */ /* 0x000fea0003800000 */
.L_x_1422:
[----:B------:R-:W-:Y:S01]  /*22d0*/  IMAD.WIDE.U32 R30, R18, UR20, R10 ;  /* 0x00000014121e7c25 */ /* 0x000fe2000f8e000a */
[----:B------:R-:W-:Y:S01]  /*22e0*/  ISETP.GE.AND P1, PT, R22, UR40, PT ;  /* 0x0000002816007c0c */ /* 0x000fe2000bf26270 */
[----:B------:R-:W-:Y:S01]  /*22f0*/  ULEA UR6, UR21, UR41, 0x6 ;  /* 0x0000002915067291 */ /* 0x000fe2000f8e303f */
[----:B------:R-:W-:Y:S01]  /*2300*/  BSSY B0, `(.L_x_1424) ;  /* 0x000003a000007945 */ /* 0x000fe20003800000 */
[----:B------:R-:W-:Y:S01]  /*2310*/  IMAD R0, R231, UR8, RZ ;  /* 0x00000008e7007c24 */ /* 0x000fe2000f8e02ff */
[----:B------:R4:W-:Y:S01]  /*2320*/  STL.64 [R1+0xd8], R30 ;  /* 0x0000d81e01007387 */ /* 0x0009e20000100a00 */
[----:B------:R-:W-:Y:S01]  /*2330*/  UIADD3 UR6, UR6, -0x40, URZ ;  /* 0xffffffc006067890 */ /* 0x000fe2000fffe03f */
[----:B------:R-:W-:Y:S01]  /*2340*/  ISETP.GE.AND P5, PT, R23, UR40, PT ;  /* 0x0000002817007c0c */ /* 0x000fe2000bfa6270 */
[----:B------:R-:W-:Y:S01]  /*2350*/  IMAD.WIDE.U32 R20, R230, UR8, R48 ;  /* 0x00000008e6147c25 */ /* 0x000fe2000f8e0030 */
[----:B------:R-:W-:-:S03]  /*2360*/  ISETP.GE.AND P6, PT, R24, UR40, PT ;  /* 0x0000002818007c0c */ /* 0x000fc6000bfc6270 */
[----:B------:R-:W-:Y:S01]  /*2370*/  IADD3 R126, P0, R101, UR6, RZ ;  /* 0x00000006657e7c10 */ /* 0x000fe2000ff1e0ff */
[----:B------:R-:W-:Y:S01]  /*2380*/  IMAD R25, R230, UR9, R0 ;  /* 0x00000009e6197c24 */ /* 0x000fe2000f8e0200 */
[----:B------:R-:W-:Y:S01]  /*2390*/  MOV R102, UR6 ;  /* 0x0000000600667c02 */ /* 0x000fe20008000f00 */
[----:B------:R-:W-:Y:S10]  /*23a0*/  @P1 BRA `(.L_x_1425) ;  /* 0x0000000000bc1947 */ /* 0x000ff40003800000 */
        /* <DEDUP_REMOVED lines=15> */
[----:B------:R-:W5:Y:S08]  /*24a0*/  @!P4 LDC.64 R8, c[0x0][0x210] ;  /* 0x00008400ff08cb82 */ /* 0x000f700000000a00 */
[----:B------:R-:W2:Y:S01]  /*24b0*/  @!P3 LDC.64 R10, c[0x0][0x210] ;  /* 0x00008400ff0abb82 */ /* 0x000ea20000000a00 */
        /* <DEDUP_REMOVED lines=15> */
[----:B--2---:R-:W-:-:S04]  /*25b0*/  @!P3 LEA R4, P2, R2, R10, 0x1 ;  /* 0x0000000a0204b211 */ /* 0x004fc800078408ff */
        /* <DEDUP_REMOVED lines=14> */
.L_x_1425:
[----:B------:R-:W-:Y:S05]  /*26a0*/  BSYNC B0 ;  /* 0x0000000000007941 */ /* 0x000fea0003800000 */
.L_x_1424:
[----:B------:R-:W-:Y:S04]  /*26b0*/  BSSY B0, `(.L_x_1426) ;  /* 0x0000031000007945 */ /* 0x000fe80003800000 */
[----:B------:R-:W-:Y:S05]  /*26c0*/  @P5 BRA `(.L_x_1427) ;  /* 0x0000000000bc5947 */ /* 0x000fea0003800000 */
[----:B------:R-:W-:Y:S01]  /*26d0*/  ULDC UR12, c[0x0][0x2d0] ;  /* 0x0000b400000c7ab9 */ /* 0x000fe20000000800 */
[----:B-1-3--:R-:W-:Y:S01]  /*26e0*/  IADD3 R4, P1, R14, 0x20, RZ ;  /* 0x000000200e047810 */ /* 0x00afe20007f3e0ff */
        /* <DEDUP_REMOVED lines=45> */
.L_x_1427:
[----:B------:R-:W-:Y:S05]  /*29c0*/  BSYNC B0 ;  /* 0x0000000000007941 */ /* 0x000fea0003800000 */
.L_x_1426:
        /* <DEDUP_REMOVED lines=49> */
.L_x_1429:
[----:B------:R-:W-:Y:S05]  /*2ce0*/  BSYNC B0 ;  /* 0x0000000000007941 */ /* 0x000fea0003800000 */
.L_x_1428:
[----:B------:R-:W-:Y:S01]  /*2cf0*/  VIADD R107, R31, UR38 ;  /* 0x000000261f6b7c36 */ /* 0x000fe20008000000 */
[----:B------:R-:W-:Y:S01]  /*2d00*/  MOV R106, R30 ;  /* 0x0000001e006a7202 */ /* 0x000fe20000000f00 */
[----:B------:R-:W-:Y:S01]  /*2d10*/  USHF.L.U64.HI UR12, UR10, 0x6, UR11 ;  /* 0x000000060a0c7899 */ /* 0x000fe2000801020b */
[----:B------:R-:W-:Y:S01]  /*2d20*/  ISETP.GE.AND P2, PT, R230, UR39, PT ;  /* 0x00000027e6007c0c */ /* 0x000fe2000bf46270 */
[----:B------:R-:W-:Y:S01]  /*2d30*/  USHF.L.U32 UR40, UR10, 0x6, URZ ;  /* 0x000000060a287899 */ /* 0x000fe2000800063f */
[----:B------:R-:W-:Y:S01]  /*2d40*/  IMAD.U32 R16, RZ, RZ, UR18 ;  /* 0x00000012ff107e24 */ /* 0x000fe2000f8e00ff */
[----:B------:R2:W-:Y:S01]  /*2d50*/  STL.64 [R1+0xd0], R106 ;  /* 0x0000d06a01007387 */ /* 0x0005e20000100a00 */
[----:B------:R-:W-:Y:S01]  /*2d60*/  UIMAD UR6, UR12, UR18, URZ ;  /* 0x000000120c0672a4 */ /* 0x000fe2000f8e023f */
[----:B------:R-:W-:Y:S01]  /*2d70*/  BSSY B0, `(.L_x_1430) ;  /* 0x000002c000007945 */ /* 0x000fe20003800000 */
[----:B------:R-:W-:Y:S01]  /*2d80*/  ISETP.GE.AND P1, PT, R22, UR39, PT ;  /* 0x0000002716007c0c */ /* 0x000fe2000bf26270 */
[----:B-1-3--:R-:W-:Y:S01]  /*2d90*/  IMAD.WIDE.U32 R2, R16, UR40, R106 ;  /* 0x0000002810027c25 */ /* 0x00afe2000f8e006a */
[----:B------:R-:W-:-:S06]  /*2da0*/  UIMAD UR6, UR35, UR40, UR6 ;  /* 0x00000028230672a4 */ /* 0x000fcc000f8e0206 */
[----:B------:R-:W-:Y:S01]  /*2db0*/  IADD3 R5, R3, UR6, RZ ;  /* 0x0000000603057c10 */ /* 0x000fe2000fffe0ff */
[----:B------:R-:W-:Y:S06]  /*2dc0*/  @P2 BRA `(.L_x_1431) ;  /* 0x0000000000982947 */ /* 0x000fec0003800000 */
[----:B------:R-:W-:Y:S02]  /*2dd0*/  ULDC UR6, c[0x0][0x2d0] ;  /* 0x0000b40000067ab9 */ /* 0x000fe40000000800 */
[----:B------:R-:W-:Y:S02]  /*2de0*/  ISETP.GE.AND P5, PT, R109, UR6, PT ;  /* 0x000000066d007c0c */ /* 0x000fe4000bfa6270 */
[----:B------:R-:W-:Y:S02]  /*2df0*/  ISETP.GE.AND P6, PT, R48, UR6, PT ;  /* 0x0000000630007c0c */ /* 0x000fe4000bfc6270 */
[----:B------:R-:W-:-:S09]  /*2e00*/  ISETP.GE.AND P4, PT, R108, UR6, PT ;  /* 0x000000066c007c0c */ /* 0x000fd2000bf86270 */
[----:B------:R-:W1:Y:S02]  /*2e10*/  @!P5 LDC.64 R8, c[0x0][0x218] ;  /* 0x00008600ff08db82 */ /* 0x000e640000000a00 */
[----:B------:R3:W-:Y:S06]  /*2e20*/  @P6 STS.128 [R217+0x8000], RZ ;  /* 0x008000ffd9006388 */ /* 0x0007ec0000000c00 */
[----:B------:R-:W5:Y:S08]  /*2e30*/  @!P6 LDC.64 R10, c[0x0][0x218] ;  /* 0x00008600ff0aeb82 */ /* 0x000f700000000a00 */
[----:B------:R-:W4:Y:S01]  /*2e40*/  @!P4 LDC.64 R6, c[0x0][0x218] ;  /* 0x00008600ff06cb82 */ /* 0x000f220000000a00 */
[----:B-1----:R-:W-:-:S04]  /*2e50*/  @!P5 LEA R8, P2, R2, R8, 0x1 ;  /* 0x000000080208d211 */ /* 0x002fc800078408ff */
        /* <DEDUP_REMOVED lines=29> */
.L_x_1431:
[----:B------:R-:W-:Y:S05]  /*3030*/  BSYNC B0 ;  /* 0x0000000000007941 */ /* 0x000fea0003800000 */
.L_x_1430:
        /* <DEDUP_REMOVED lines=11> */
[----:B---3--:R-:W-:-:S07]  /*30f0*/  IADD3.X R10, R5, UR41, RZ, P1, !PT ;  /* 0x00000029050a7c10 */ /* 0x008fce0008ffe4ff */
[----:B-1----:R-:W1:Y:S01]  /*3100*/  @!P2 LDC.64 R6, c[0x0][0x218] ;  /* 0x00008600ff06ab82 */ /* 0x002e620000000a00 */
[----:B------:R3:W-:Y:S07]  /*3110*/  @P2 STS.128 [R217+0x8800], RZ ;  /* 0x008800ffd9002388 */ /* 0x0007ee0000000c00 */
        /* <DEDUP_REMOVED lines=32> */
.L_x_1433:
[----:B------:R-:W-:Y:S05]  /*3320*/  BSYNC B0 ;  /* 0x0000000000007941 */ /* 0x000fea0003800000 */
.L_x_1432:
        /* <DEDUP_REMOVED lines=44> */
.L_x_1435:
[----:B------:R-:W-:Y:S05]  /*35f0*/  BSYNC B0 ;  /* 0x0000000000007941 */ /* 0x000fea0003800000 */
.L_x_1434:
        /* <DEDUP_REMOVED lines=11> */
[----:B---3--:R-:W3:Y:S01]  /*36b0*/  @!P6 LDC.64 R8, c[0x0][0x218] ;  /* 0x00008600ff08eb82 */ /* 0x008ee20000000a00 */
[----:B------:R2:W-:Y:S07]  /*36c0*/  @P6 STS.128 [R217+0x9800], RZ ;  /* 0x009800ffd9006388 */ /* 0x0005ee0000000c00 */
[----:B-1----:R-:W1:Y:S08]  /*36d0*/  @!P5 LDC.64 R6, c[0x0][0x218] ;  /* 0x00008600ff06db82 */ /* 0x002e700000000a00 */
[----:B------:R-:W5:Y:S01]  /*36e0*/  @!P3 LDC.64 R10, c[0x0][0x218] ;  /* 0x00008600ff0abb82 */ /* 0x000f620000000a00 */
[----:B---3--:R-:W-:-:S04]  /*36f0*/  @!P6 LEA R8, P1, R2, R8, 0x1 ;  /* 0x000000080208e211 */ /* 0x008fc800078208ff */
        /* <DEDUP_REMOVED lines=29> */
.L_x_1437:
[----:B------:R-:W-:Y:S05]  /*38d0*/  BSYNC B0 ;  /* 0x0000000000007941 */ /* 0x000fea0003800000 */
.L_x_1436:
        /* <DEDUP_REMOVED lines=11> */
[----:B-123--:R-:W-:Y:S01]  /*3990*/  IMAD.SHL.U32 R7, R28, 0x40, RZ ;  /* 0x000000401c077824 */ /* 0x00efe200078e00ff */
[----:B------:R-:W-:Y:S01]  /*39a0*/  @UP1 UIMAD UR7, UR29, UR7, UR43 ;  /* 0x000000071d0712a4 */ /* 0x000fe2000f8e022b */
[----:B------:R-:W-:-:S04]  /*39b0*/  DEPBAR.LE SB0, 0x0 ;  /* 0x000080000000791a */ /* 0x000fc80000000000 */
[----:B------:R-:W-:Y:S02]  /*39c0*/  @UP1 ULEA UR10, UP0, UR44, UR10, 0x2 ;  /* 0x0000000a2c0a1291 */ /* 0x000fe4000f80103f */
[----:B------:R-:W-:Y:S01]  /*39d0*/  @UP1 UIADD3 UR7, UR45, UR7, URZ ;  /* 0x000000072d071290 */ /* 0x000fe2000fffe03f */
[----:B------:R-:W-:Y:S01]  /*39e0*/  IMAD.SHL.U32 R6, R230, 0x8, RZ ;  /* 0x00000008e6067824 */ /* 0x000fe200078e00ff */
[----:B------:R-:W-:Y:S02]  /*39f0*/  @UP1 ULDC UR6, c[0x0][0x2e8] ;  /* 0x0000ba0000061ab9 */ /* 0x000fe40000000800 */
[----:B------:R-:W-:Y:S01]  /*3a00*/  @UP1 ULEA.HI.X UR11, UR44, UR11, UR7, 0x2, UP0 ;  /* 0x0000000b2c0b1291 */ /* 0x000fe200080f1407 */
[----:B------:R-:W-:-:S05]  /*3a10*/  IMAD.U32 R2, RZ, RZ, UR10 ;  /* 0x0000000aff027e24 */ /* 0x000fca000f8e00ff */
[----:B------:R-:W-:-:S05]  /*3a20*/  IMAD.U32 R3, RZ, RZ, UR11 ;  /* 0x0000000bff037e24 */ /* 0x000fca000f8e00ff */
[----:B------:R1:W2:Y:S01]  /*3a30*/  @P2 LDG.E R10, desc[UR32][R2.64] ;  /* 0x00000020020a2981 */ /* 0x0002a2000c1e1900 */
[----:B------:R-:W2:Y:S01]  /*3a40*/  @P2 MUFU.RCP R9, UR6 ;  /* 0x0000000600092d08 */ /* 0x000ea20008001000 */
[----:B------:R-:W-:Y:S01]  /*3a50*/  BAR.SYNC.DEFER_BLOCKING 0x0 ;  /* 0x0000000000007b1d */ /* 0x000fe20000010000 */
[----:B------:R-:W-:Y:S01]  /*3a60*/  ISETP.GE.AND P3, PT, R230, UR39, PT ;  /* 0x00000027e6007c0c */ /* 0x000fe2000bf66270 */
[----:B------:R-:W-:Y:S02]  /*3a70*/  USHF.L.U64.HI UR10, UR8, 0x6, UR9 ;  /* 0x00000006080a7899 */ /* 0x000fe40008010209 */
[----:B------:R-:W-:Y:S02]  /*3a80*/  USHF.L.U32 UR11, UR8, 0x6, URZ ;  /* 0x00000006080b7899 */ /* 0x000fe4000800063f */
[----:B------:R-:W-:Y:S01]  /*3a90*/  UIMAD UR7, UR10, UR18, URZ ;  /* 0x000000120a0772a4 */ /* 0x000fe2000f8e023f */
[----:B------:R-:W-:Y:S01]  /*3aa0*/  BSSY B0, `(.L_x_1438) ;  /* 0x0000053000007945 */ /* 0x000fe20003800000 */
[----:B------:R-:W-:-:S02]  /*3ab0*/  UMOV UR19, URZ ;  /* 0x0000003f00137c82 */ /* 0x000fc40008000000 */
[----:B------:R-:W-:Y:S01]  /*3ac0*/  UIMAD UR35, UR35, UR11, UR7 ;  /* 0x0000000b232372a4 */ /* 0x000fe2000f8e0207 */
[----:B-1----:R-:W-:-:S03]  /*3ad0*/  LEA.HI R2, R26, R103, RZ, 0x4 ;  /* 0x000000671a027211 */ /* 0x002fc600078f20ff */
        /* <DEDUP_REMOVED lines=8> */
[----:B------:R1:W-:Y:S03]  /*3b60*/  @P3 STS.128 [R217+0x16000], RZ ;  /* 0x016000ffd9003388 */ /* 0x0003e60000000c00 */
[----:B------:R-:W-:-:S02]  /*3b70*/  LEA.HI R8, R4, R0, RZ, 0x3 ;  /* 0x0000000004087211 */ /* 0x000fc400078f18ff */
[----:B------:R-:W-:Y:S02]  /*3b80*/  LOP3.LUT R4, R2, 0xfffffffe, RZ, 0xc0, !PT ;  /* 0xfffffffe02047812 */ /* 0x000fe400078ec0ff */
[----:B------:R-:W-:Y:S02]  /*3b90*/  LOP3.LUT R5, R8, 0xfffffff8, RZ, 0xc0, !PT ;  /* 0xfffffff808057812 */ /* 0x000fe400078ec0ff */
[----:B------:R-:W-:Y:S01]  /*3ba0*/  LOP3.LUT R2, R7, 0x1c0, RZ, 0xc0, !PT ;  /* 0x000001c007027812 */ /* 0x000fe200078ec0ff */
[----:B------:R-:W-:Y:S02]  /*3bb0*/  IMAD.IADD R4, R3, 0x1, -R4 ;  /* 0x0000000103047824 */ /* 0x000fe400078e0a04 */
[----:B------:R-:W-:Y:S01]  /*3bc0*/  IMAD.IADD R50, R0, 0x1, -R5 ;  /* 0x0000000100327824 */ /* 0x000fe200078e0a05 */
[----:B------:R-:W-:Y:S01]  /*3bd0*/  LOP3.LUT R6, R2, 0x8, R6, 0xf8, !PT ;  /* 0x0000000802067812 */ /* 0x000fe200078ef806 */
[----:B------:R-:W-:Y:S01]  /*3be0*/  IMAD.SHL.U32 R7, R4, 0x8, RZ ;  /* 0x0000000804077824 */ /* 0x000fe200078e00ff */
[----:B------:R-:W-:Y:S01]  /*3bf0*/  SHF.R.U32.HI R5, RZ, 0x3, R2 ;  /* 0x00000003ff057819 */ /* 0x000fe20000011602 */
[----:B------:R-:W-:Y:S01]  /*3c00*/  IMAD.SHL.U32 R0, R50, 0x40, RZ ;  /* 0x0000004032007824 */ /* 0x000fe200078e00ff */
[----:B------:R-:W-:-:S02]  /*3c10*/  IADD3 R2, P1, R20, UR28, RZ ;  /* 0x0000001c14027c10 */ /* 0x000fc4000ff3e0ff */
[----:B------:R-:W-:Y:S02]  /*3c20*/  LOP3.LUT R5, R6, R5, RZ, 0x3c, !PT ;  /* 0x0000000506057212 */ /* 0x000fe400078e3cff */
[----:B------:R-:W-:Y:S02]  /*3c30*/  LOP3.LUT R0, R0, 0x1c0, RZ, 0xc0, !PT ;  /* 0x000001c000007812 */ /* 0x000fe400078ec0ff */
[----:B------:R-:W-:Y:S02]  /*3c40*/  IADD3.X R3, R21, UR27, R25, P1, !PT ;  /* 0x0000001b15037c10 */ /* 0x000fe40008ffe419 */
[----:B------:R-:W-:Y:S02]  /*3c50*/  LOP3.LUT R7, R0, 0x8, R7, 0xf8, !PT ;  /* 0x0000000800077812 */ /* 0x000fe400078ef807 */
[----:B------:R-:W-:Y:S01]  /*3c60*/  SHF.R.U32.HI R6, RZ, 0x3, R0 ;  /* 0x00000003ff067819 */ /* 0x000fe20000011600 */
[----:B------:R-:W-:Y:S01]  /*3c70*/  IMAD.WIDE.U32 R14, R27, UR20, R2 ;  /* 0x000000141b0e7c25 */ /* 0x000fe2000f8e0002 */
[----:B------:R-:W-:-:S02]  /*3c80*/  ISETP.GE.AND P1, PT, R22, UR39, PT ;  /* 0x0000002716007c0c */ /* 0x000fc4000bf26270 */
[----:B------:R-:W-:Y:S01]  /*3c90*/  LOP3.LUT R6, R7, R6, RZ, 0x3c, !PT ;  /* 0x0000000607067212 */ /* 0x000fe200078e3cff */
[----:B------:R-:W-:Y:S01]  /*3ca0*/  IMAD.SHL.U32 R2, R8, 0x40, RZ ;  /* 0x0000004008027824 */ /* 0x000fe200078e00ff */
[----:B------:R1:W-:Y:S01]  /*3cb0*/  STL.64 [R1+0xf8], R14 ;  /* 0x0000f80e01007387 */ /* 0x0003e20000100a00 */
[----:B------:R-:W-:Y:S02]  /*3cc0*/  VIADD R13, R15, UR13 ;  /* 0x0000000d0f0d7c36 */ /* 0x000fe40008000000 */
[----:B------:R-:W-:Y:S01]  /*3cd0*/  IMAD.MOV.U32 R12, RZ, RZ, R14 ;  /* 0x000000ffff0c7224 */ /* 0x000fe200078e000e */
[----:B------:R-:W-:Y:S01]  /*3ce0*/  LOP3.LUT R6, R6, 0xfffffe00, R2, 0xf8, !PT ;  /* 0xfffffe0006067812 */ /* 0x000fe200078ef802 */
[----:B------:R-:W-:Y:S02]  /*3cf0*/  IMAD R0, R4, 0x200, R5 ;  /* 0x0000020004007824 */ /* 0x000fe400078e0205 */
[----:B------:R-:W-:Y:S01]  /*3d00*/  IMAD.WIDE.U32 R4, R16, UR11, R12 ;  /* 0x0000000b10047c25 */ /* 0x000fe2000f8e000c */
[----:B------:R1:W-:Y:S03]  /*3d10*/  STL.64 [R1+0xe8], R12 ;  /* 0x0000e80c01007387 */ /* 0x0003e60000100a00 */
[----:B--2---:R-:W-:Y:S01]  /*3d20*/  @P2 FMUL.FTZ R2, R10, R9 ;  /* 0x000000090a022220 */ /* 0x004fe20000410000 */
[----:B------:R-:W-:-:S04]  /*3d30*/  VIADD R9, R5, UR35 ;  /* 0x0000002305097c36 */ /* 0x000fc80008000000 */
[----:B------:R-:W-:-:S13]  /*3d40*/  @P2 R2UR UR6, R2 ;  /* 0x00000000020622ca */ /* 0x000fda00000e0000 */
        /* <DEDUP_REMOVED lines=40> */
.L_x_1439:
[----:B------:R-:W-:Y:S05]  /*3fd0*/  BSYNC B0 ;  /* 0x0000000000007941 */ /* 0x000fea0003800000 */
.L_x_1438:
[----:B------:R3:W-:Y:S01]  /*3fe0*/  @P1 STS.128 [R217+0x10800], RZ ;  /* 0x010800ffd9001388 */ /* 0x0007e20000000c00 */
[----:B-12---:R-:W-:Y:S01]  /*3ff0*/  IMAD R2, R51, 0x400, R6 ;  /* 0x0000040033027824 */ /* 0x006fe200078e0206 */
[----:B------:R-:W-:Y:S01]  /*4000*/  USHF.L.U64.HI UR29, UR8, 0x4, UR9 ;  /* 0x00000004081d7899 */ /* 0x000fe20008010209 */
[----:B------:R-:W-:Y:S01]  /*4010*/  BSSY B0, `(.L_x_1440) ;  /* 0x0000032000007945 */ /* 0x000fe20003800000 */
[----:B------:R3:W-:Y:S01]  /*4020*/  @P1 STS.128 [R217+0x12800], RZ ;  /* 0x012800ffd9001388 */ /* 0x0007e20000000c00 */
[----:B------:R-:W-:Y:S01]  /*4030*/  USHF.L.U32 UR30, UR8, 0x4, URZ ;  /* 0x00000004081e7899 */ /* 0x000fe2000800063f */
[----:B------:R-:W-:Y:S02]  /*4040*/  ISETP.GE.AND P5, PT, R23, UR39, PT ;  /* 0x0000002717007c0c */ /* 0x000fe4000bfa6270 */
[----:B------:R3:W-:Y:S01]  /*4050*/  @P1 STS.128 [R217+0x14800], RZ ;  /* 0x014800ffd9001388 */ /* 0x0007e20000000c00 */
[----:B------:R-:W-:Y:S02]  /*4060*/  ISETP.GE.AND P6, PT, R24, UR39, PT ;  /* 0x0000002718007c0c */ /* 0x000fe4000bfc6270 */
[----:B------:R-:W-:Y:S01]  /*4070*/  LEA R184, R0, UR4, 0x1 ;  /* 0x0000000400b87c11 */ /* 0x000fe2000f8e08ff */
[----:B------:R3:W-:Y:S01]  /*4080*/  @P1 STS.128 [R217+0x16800], RZ ;  /* 0x016800ffd9001388 */ /* 0x0007e20000000c00 */
        /* <DEDUP_REMOVED lines=10> */
[----:B------:R-:W5:Y:S08]  /*4130*/  @!P4 LDC.64 R10, c[0x0][0x220] ;  /* 0x00008800ff0acb82 */ /* 0x000f700000000a00 */
[----:B------:R-:W4:Y:S01]  /*4140*/  @!P3 LDC.64 R12, c[0x0][0x220] ;  /* 0x00008800ff0cbb82 */ /* 0x000f220000000a00 */
        /* <DEDUP_REMOVED lines=15> */
[----:B----4-:R-:W-:-:S04]  /*4240*/  @!P3 LEA R2, P2, R0, R12, 0x1 ;  /* 0x0000000c0002b211 */ /* 0x010fc800078408ff */
        /* <DEDUP_REMOVED lines=14> */
.L_x_1441:
[----:B------:R-:W-:Y:S05]  /*4330*/  BSYNC B0 ;  /* 0x0000000000007941 */ /* 0x000fea0003800000 */
.L_x_1440:
        /* <DEDUP_REMOVED lines=48> */
.L_x_1443:
[----:B------:R-:W-:Y:S05]  /*4640*/  BSYNC B0 ;  /* 0x0000000000007941 */ /* 0x000fea0003800000 */
.L_x_1442:
        /* <DEDUP_REMOVED lines=49> */
.L_x_1445:
[----:B------:R-:W-:Y:S05]  /*4960*/  BSYNC B0 ;  /* 0x0000000000007941 */ /* 0x000fea0003800000 */
.L_x_1444:
[----:B-12---:R-:W-:Y:S01]  /*4970*/  LDSM.16.M88.4 R8, [R197] ;  /* 0x00000000c508783b */ /* 0x006fe20000000200 */
        /* <DEDUP_REMOVED lines=10> */
[----:B------:R-:W-:Y:S01]  /*4a20*/  UIADD3 UR6, UR34, -UR17, URZ ;  /* 0x8000001122067290 */ /* 0x000fe2000fffe03f */
[----:B------:R-:W5:Y:S01]  /*4a30*/  LDSM.16.M88.4 R24, [R184+0x9000] ;  /* 0x00900000b818783b */ /* 0x000f620000000200 */
[----:B------:R-:W-:Y:S01]  /*4a40*/  IMAD.SHL.U32 R103, R103, 0x2, RZ ;  /* 0x0000000267677824 */ /* 0x000fe200078e00ff */
[----:B------:R-:W-:Y:S01]  /*4a50*/  UIADD3 UR7, UR34, 0x1, -UR17 ;  /* 0x0000000122077890 */ /* 0x000fe2000fffe811 */
[--C-:B------:R-:W-:Y:S01]  /*4a60*/  IMAD R198, R5, 0x2, R197.reuse ;  /* 0x0000000205c67824 */ /* 0x100fe200078e02c5 */
[----:B------:R-:W3:Y:S01]  /*4a70*/  LDSM.16.M88.4 R40, [R184+0x9800] ;  /* 0x00980000b828783b */ /* 0x000ee20000000200 */
[----:B------:R-:W-:Y:S01]  /*4a80*/  @P1 VIADD R201, R0, 0xffffffe0 ;  /* 0xffffffe000c91836 */ /* 0x000fe20000000000 */
[----:B------:R-:W-:Y:S01]  /*4a90*/  LOP3.LUT P1, RZ, R50, 0x4, RZ, 0xc0, !PT ;  /* 0x0000000432ff7812 */ /* 0x000fe2000782c0ff */
[----:B------:R-:W-:Y:S01]  /*4aa0*/  IMAD.MOV.U32 R0, RZ, RZ, 0x40 ;  /* 0x00000040ff007424 */ /* 0x000fe200078e00ff */
[----:B------:R-:W-:Y:S01]  /*4ab0*/  LDSM.16.M88.4 R12, [R198] ;  /* 0x00000000c60c783b */ /* 0x000fe20000000200 */
[----:B------:R-:W-:Y:S01]  /*4ac0*/  LOP3.LUT R110, R103, 0x6, RZ, 0xc0, !PT ;  /* 0x00000006676e7812 */ /* 0x000fe200078ec0ff */
[----:B------:R-:W-:Y:S01]  /*4ad0*/  IMAD.IADD R2, R100, 0x1, R2 ;  /* 0x0000000164027824 */ /* 0x000fe200078e0202 */
[----:B------:R-:W-:Y:S01]  /*4ae0*/  SEL R4, R4, 0xffffffe0, !P1 ;  /* 0xffffffe004047807 */ /* 0x000fe20004800000 */
[----:B------:R-:W3:Y:S01]  /*4af0*/  LDSM.16.M88.4 R36, [R201] ;  /* 0x00000000c924783b */ /* 0x000ee20000000200 */
[----:B------:R-:W-:Y:S01]  /*4b00*/  SEL R0, R0, 0xffffffc0, !P2 ;  /* 0xffffffc000007807 */ /* 0x000fe20005000000 */
[----:B------:R-:W-:Y:S01]  /*4b10*/  VIADD R3, R2, 0x8 ;  /* 0x0000000802037836 */ /* 0x000fe20000000000 */
[----:B------:R-:W-:Y:S01]  /*4b20*/  UISETP.GT.AND UP0, UPT, UR18, UR5, UPT ;  /* 0x000000051200728c */ /* 0x000fe2000bf04270 */
[----:B------:R-:W3:Y:S01]  /*4b30*/  LDSM.16.M88.4 R56, [R201+0x800] ;  /* 0x00080000c938783b */ /* 0x000ee20000000200 */
[----:B------:R-:W-:Y:S01]  /*4b40*/  IMAD R200, R4, 0x2, R197 ;  /* 0x0000000204c87824 */ /* 0x000fe200078e02c5 */
[----:B------:R-:W-:Y:S01]  /*4b50*/  UIADD3 UR9, UR36, -0x4ab325aa, URZ ;  /* 0xb54cda5624097890 */ /* 0x000fe2000fffe03f */
[----:B------:R-:W-:Y:S01]  /*4b60*/  IMAD.IADD R190, R184, 0x1, R0 ;  /* 0x00000001b8be7824 */ /* 0x000fe200078e0200 */
[----:B------:R-:W3:Y:S01]  /*4b70*/  LDSM.16.M88.4 R64, [R201+0x1000] ;  /* 0x00100000c940783b */ /* 0x000ee20000000200 */
[----:B------:R-:W-:-:S02]  /*4b80*/  IMAD R199, R4, 0x2, R198 ;  /* 0x0000000204c77824 */ /* 0x000fc400078e02c6 */
[----:B------:R-:W-:Y:S01]  /*4b90*/  IMAD.IADD R189, R0, 0x1, R201 ;  /* 0x0000000100bd7824 */ /* 0x000fe200078e02c9 */
[----:B------:R-:W3:Y:S01]  /*4ba0*/  LDSM.16.M88.4 R72, [R201+0x1800] ;  /* 0x00180000c948783b */ /* 0x000ee20000000200 */
[----:B------:R-:W-:Y:S02]  /*4bb0*/  IMAD.U32 R0, RZ, RZ, UR18 ;  /* 0x00000012ff007e24 */ /* 0x000fe4000f8e00ff */
[----:B------:R-:W-:Y:S01]  /*4bc0*/  VIADD R224, R2, UR6 ;  /* 0x0000000602e07c36 */ /* 0x000fe20008000000 */
[----:B------:R-:W-:Y:S01]  /*4bd0*/  LDSM.16.M88.4 R80, [R190+0x8000] ;  /* 0x00800000be50783b */ /* 0x000fe20000000200 */
[----:B------:R-:W-:Y:S02]  /*4be0*/  IMAD R0, R0, 0x40, R110 ;  /* 0x0000004000007824 */ /* 0x000fe400078e026e */
[----:B------:R-:W-:Y:S01]  /*4bf0*/  IMAD.U32 R7, RZ, RZ, UR16 ;  /* 0x00000010ff077e24 */ /* 0x000fe2000f8e00ff */
[C---:B-1----:R-:W-:Y:S01]  /*4c00*/  HMMA.16816.F32.BF16 R32, R8.reuse, R16, RZ ;  /* 0x000000100820723c */ /* 0x042fe200000418ff */
[----:B------:R-:W-:Y:S01]  /*4c10*/  LDSM.16.M88.4 R92, [R190+0x8800] ;  /* 0x00880000be5c783b */ /* 0x000fe20000000200 */
[----:B------:R-:W-:Y:S01]  /*4c20*/  VIADD R227, R3, UR6 ;  /* 0x0000000603e37c36 */ /* 0x000fe20008000000 */
[----:B------:R-:W-:Y:S01]  /*4c30*/  UIADD3 UR6, UR7, UR23, URZ ;  /* 0x0000001707067290 */ /* 0x000fe2000fffe03f */
[----:B------:R-:W-:Y:S01]  /*4c40*/  IMAD R112, R7, 0x4, R51 ;  /* 0x0000000407707824 */ /* 0x000fe200078e0233 */
[----:B------:R-:W-:Y:S01]  /*4c50*/  LDSM.16.M88.4 R76, [R190+0x9000] ;  /* 0x00900000be4c783b */ /* 0x000fe20000000200 */
[C---:B----4-:R-:W-:Y:S01]  /*4c60*/  HMMA.16816.F32.BF16 R28, R8.reuse, R18, RZ ;  /* 0x00000012081c723c */ /* 0x050fe200000418ff */
[----:B------:R-:W-:Y:S01]  /*4c70*/  SHF.R.S32.HI R7, RZ, 0x1f, R101 ;  /* 0x0000001fff077819 */ /* 0x000fe20000011465 */
[C---:B------:R-:W-:Y:S01]  /*4c80*/  VIADD R216, R201.reuse, 0x800 ;  /* 0x00000800c9d87836 */ /* 0x040fe20000000000 */
[----:B------:R-:W1:Y:S01]  /*4c90*/  LDSM.16.M88.4 R16, [R200] ;  /* 0x00000000c810783b */ /* 0x000e620000000200 */
[----:B------:R-:W-:Y:S01]  /*4ca0*/  VIADDMNMX R226, R224, -UR24, RZ, !PT ;  /* 0x80000018e0e27c46 */ /* 0x000fe2000f8001ff */
[C---:B------:R-:W-:Y:S01]  /*4cb0*/  VIADD R215, R201.reuse, 0x1000 ;  /* 0x00001000c9d77836 */ /* 0x040fe20000000000 */
[C---:B--2---:R-:W-:Y:S01]  /*4cc0*/  HMMA.16816.F32.BF16 R44, R8.reuse, R20, RZ ;  /* 0x00000014082c723c */ /* 0x044fe200000418ff */
[----:B------:R-:W2:Y:S01]  /*4cd0*/  LDSM.16.M88.4 R84, [R190+0x9800] ;  /* 0x00980000be54783b */ /* 0x000ea20000000200 */
[----:B------:R-:W-:Y:S01]  /*4ce0*/  LEA.HI.X.SX32 R125, R102, R7, 0x1, P0 ;  /* 0x00000007667d7211 */ /* 0x000fe200000f0eff */
[----:B------:R-:W-:Y:S01]  /*4cf0*/  VIADD R214, R201, 0x1800 ;  /* 0x00001800c9d67836 */ /* 0x000fe20000000000 */
[----:B------:R-:W-:Y:S01]  /*4d00*/  VIADDMNMX R225, R227, -UR24, RZ, !PT ;  /* 0x80000018e3e17c46 */ /* 0x000fe2000f8001ff */
[----:B------:R-:W-:Y:S01]  /*4d10*/  LDSM.16.M88.4 R88, [R189] ;  /* 0x00000000bd58783b */ /* 0x000fe20000000200 */
[----:B------:R-:W-:Y:S01]  /*4d20*/  HMMA.16816.F32.BF16 R20, R8, R22, RZ ;  /* 0x000000160814723c */ /* 0x000fe200000418ff */
[----:B------:R-:W-:-:S02]  /*4d30*/  VIADD R213, R201, 0x2000 ;  /* 0x00002000c9d57836 */ /* 0x000fc40000000000 */
[----:B------:R-:W-:Y:S01]  /*4d40*/  LDSM.16.M88.4 R96, [R184+0xe000] ;  /* 0x00e00000b860783b */ /* 0x000fe20000000200 */
[C---:B------:R-:W-:Y:S02]  /*4d50*/  VIADD R212, R201.reuse, 0x2800 ;  /* 0x00002800c9d47836 */ /* 0x040fe40000000000 */
[C---:B-----5:R-:W-:Y:S01]  /*4d60*/  HMMA.16816.F32.BF16 R52, R8.reuse, R24, RZ ;  /* 0x000000180834723c */ /* 0x060fe200000418ff */
[----:B------:R-:W0:Y:S01]  /*4d70*/  LDGDEPBAR ;  /* 0x00000000000079af */ /* 0x000e220000000000 */
[C---:B------:R-:W-:Y:S02]  /*4d80*/  VIADD R211, R201.reuse, 0x3000 ;  /* 0x00003000c9d37836 */ /* 0x040fe40000000000 */
[C---:B------:R-:W-:Y:S01]  /*4d90*/  VIADD R210, R201.reuse, 0x3800 ;  /* 0x00003800c9d27836 */ /* 0x040fe20000000000 */
[----:B------:R-:W-:Y:S01]  /*4da0*/  STL [R1+0xe0], R112 ;  /* 0x0000e07001007387 */ /* 0x000fe20000100800 */
[----:B------:R-:W-:Y:S01]  /*4db0*/  HMMA.16816.F32.BF16 R60, R8, R26, RZ ;  /* 0x0000001a083c723c */ /* 0x000fe200000418ff */
[----:B------:R-:W-:-:S02]  /*4dc0*/  VIADD R209, R201, 0x4000 ;  /* 0x00004000c9d17836 */ /* 0x000fc40000000000 */
[C---:B------:R-:W-:Y:S02]  /*4dd0*/  VIADD R208, R201.reuse, 0x4800 ;  /* 0x00004800c9d07836 */ /* 0x040fe40000000000 */
[C---:B------:R-:W-:Y:S01]  /*4de0*/  VIADD R207, R201.reuse, 0x5000 ;  /* 0x00005000c9cf7836 */ /* 0x040fe20000000000 */
[C---:B---3--:R-:W-:Y:S01]  /*4df0*/  HMMA.16816.F32.BF16 R68, R8.reuse, R40, RZ ;  /* 0x000000280844723c */ /* 0x048fe200000418ff */
[C---:B------:R-:W-:Y:S02]  /*4e00*/  VIADD R206, R201.reuse, 0x5800 ;  /* 0x00005800c9ce7836 */ /* 0x040fe40000000000 */
[C---:B------:R-:W-:Y:S02]  /*4e10*/  VIADD R205, R201.reuse, 0x6000 ;  /* 0x00006000c9cd7836 */ /* 0x040fe40000000000 */
[C---:B------:R-:W-:Y:S01]  /*4e20*/  VIADD R204, R201.reuse, 0x6800 ;  /* 0x00006800c9cc7836 */ /* 0x040fe20000000000 */
[----:B------:R-:W-:Y:S01]  /*4e30*/  HMMA.16816.F32.BF16 R40, R8, R42, RZ ;  /* 0x0000002a0828723c */ /* 0x000fe200000418ff */
[----:B------:R-:W3:Y:S01]  /*4e40*/  LDSM.16.M88.4 R8, [R199] ;  /* 0x00000000c708783b */ /* 0x000ee20000000200 */
[----:B------:R-:W-:-:S02]  /*4e50*/  VIADD R203, R201, 0x7000 ;  /* 0x00007000c9cb7836 */ /* 0x000fc40000000000 */
[----:B------:R-:W-:Y:S02]  /*4e60*/  VIADD R202, R201, 0x7800 ;  /* 0x00007800c9ca7836 */ /* 0x000fe40000000000 */
[C---:B------:R-:W-:Y:S06]  /*4e70*/  HMMA.16816.F32.BF16 R32, R12.reuse, R36, R32 ;  /* 0x000000240c20723c */ /* 0x040fec0000041820 */
[C---:B------:R-:W-:Y:S06]  /*4e80*/  HMMA.16816.F32.BF16 R28, R12.reuse, R38, R28 ;  /* 0x000000260c1c723c */ /* 0x040fec000004181c */
[C---:B------:R-:W-:Y:S06]  /*4e90*/  HMMA.16816.F32.BF16 R24, R12.reuse, R56, R44 ;  /* 0x000000380c18723c */ /* 0x040fec000004182c */
[C---:B------:R-:W-:Y:S06]  /*4ea0*/  HMMA.16816.F32.BF16 R20, R12.reuse, R58, R20 ;  /* 0x0000003a0c14723c */ /* 0x040fec0000041814 */
        /* <DEDUP_REMOVED lines=25> */
[----:B------:R-:W-:Y:S05]  /*5040*/  LDSM.16.M88.4 R72, [R201+0x3000] ;  /* 0x00300000c948783b */ /* 0x000fea0000000200 */
[C---:B------:R-:W-:Y:S06]  /*5050*/  HMMA.16816.F32.BF16 R16, R8.reuse, R64, R28 ;  /* 0x000000400810723c */ /* 0x040fec000004181c */
[C---:B------:R-:W-:Y:S01]  /*5060*/  HMMA.16816.F32.BF16 R36, R8.reuse, R66, R36 ;  /* 0x000000420824723c */ /* 0x040fe20000041824 */
[----:B------:R-:W-:Y:S05]  /*5070*/  LDSM.16.M88.4 R64, [R201+0x2000] ;  /* 0x00200000c940783b */ /* 0x000fea0000000200 */
[C---:B------:R-:W-:Y:S01]  /*5080*/  HMMA.16816.F32.BF16 R56, R8.reuse, R68, R60 ;  /* 0x000000440838723c */ /* 0x040fe2000004183c */
[----:B------:R-:W-:Y:S05]  /*5090*/  LDSM.16.M88.4 R60, [R201+0x2800] ;  /* 0x00280000c93c783b */ /* 0x000fea0000000200 */
[----:B------:R-:W-:Y:S01]  /*50a0*/  HMMA.16816.F32.BF16 R32, R8, R70, R24 ;  /* 0x000000460820723c */ /* 0x000fe20000041818 */
[----:B------:R-:W3:Y:S04]  /*50b0*/  LDSM.16.M88.4 R8, [R198+0x2000] ;  /* 0x00200000c608783b */ /* 0x000ee80000000200 */
[----:B------:R-:W4:Y:S01]  /*50c0*/  LDSM.16.M88.4 R68, [R201+0x3800] ;  /* 0x00380000c944783b */ /* 0x000f220000000200 */
[C---:B-1----:R-:W-:Y:S06]  /*50d0*/  HMMA.16816.F32.BF16 R52, R12.reuse, R76, R52 ;  /* 0x0000004c0c34723c */ /* 0x042fec0000041834 */
[C---:B------:R-:W-:Y:S01]  /*50e0*/  HMMA.16816.F32.BF16 R44, R12.reuse, R78, R44 ;  /* 0x0000004e0c2c723c */ /* 0x040fe2000004182c */
[----:B------:R-:W-:Y:S05]  /*50f0*/  LDSM.16.M88.4 R76, [R190+0xa000] ;  /* 0x00a00000be4c783b */ /* 0x000fea0000000200 */
[C---:B------:R-:W-:Y:S01]  /*5100*/  HMMA.16816.F32.BF16 R28, R12.reuse, R94, R20 ;  /* 0x0000005e0c1c723c */ /* 0x040fe20000041814 */
[----:B------:R-:W1:Y:S05]  /*5110*/  LDSM.16.M88.4 R20, [R200+0x2000] ;  /* 0x00200000c814783b */ /* 0x000e6a0000000200 */
        /* <DEDUP_REMOVED lines=8> */
[C---:B---3--:R-:W-:Y:S06]  /*51a0*/  HMMA.16816.F32.BF16 R36, R8.reuse, R64, R52 ;  /* 0x000000400824723c */ /* 0x048fec0000041834 */
[C---:B------:R-:W-:Y:S01]  /*51b0*/  HMMA.16816.F32.BF16 R44, R8.reuse, R66, R44 ;  /* 0x00000042082c723c */ /* 0x040fe2000004182c */
[----:B------:R-:W-:Y:S05]  /*51c0*/  LDSM.16.M88.4 R64, [R189+0x2800] ;  /* 0x00280000bd40783b */ /* 0x000fea0000000200 */
[C---:B------:R-:W-:Y:S06]  /*51d0*/  HMMA.16816.F32.BF16 R40, R8.reuse, R60, R40 ;  /* 0x0000003c0828723c */ /* 0x040fec0000041828 */
[C---:B------:R-:W-:Y:S06]  /*51e0*/  HMMA.16816.F32.BF16 R32, R8.reuse, R62, R28 ;  /* 0x0000003e0820723c */ /* 0x040fec000004181c */
[C---:B------:R-:W-:Y:S06]  /*51f0*/  HMMA.16816.F32.BF16 R28, R8.reuse, R72, R24 ;  /* 0x00000048081c723c */ /* 0x040fec0000041818 */
[C---:B------:R-:W-:Y:S01]  /*5200*/  HMMA.16816.F32.BF16 R16, R8.reuse, R74, R16 ;  /* 0x0000004a0810723c */ /* 0x040fe20000041810 */
[----:B------:R-:W-:Y:S05]  /*5210*/  LDSM.16.M88.4 R72, [R189+0x3000] ;  /* 0x00300000bd48783b */ /* 0x000fea0000000200 */
[C---:B----4-:R-:W-:Y:S06]  /*5220*/  HMMA.16816.F32.BF16 R56, R8.reuse, R68, R56 ;  /* 0x000000440838723c */ /* 0x050fec0000041838 */
        /* <DEDUP_REMOVED lines=11> */
[----:B------:R-:W-:Y:S04]  /*52e0*/  LDSM.16.M88.4 R16, [R197+0x4000] ;  /* 0x00400000c510783b */ /* 0x000fe80000000200 */
[----:B------:R-:W2:Y:S01]  /*52f0*/  LDSM.16.M88.4 R84, [R184+0xc000] ;  /* 0x00c00000b854783b */ /* 0x000ea20000000200 */
[C---:B------:R-:W-:Y:S06]  /*5300*/  HMMA.16816.F32.BF16 R60, R20.reuse, R80, R56 ;  /* 0x00000050143c723c */ /* 0x040fec0000041838 */
[----:B------:R-:W-:Y:S01]  /*5310*/  HMMA.16816.F32.BF16 R56, R20, R82, R24 ;  /* 0x000000521438723c */ /* 0x000fe20000041818 */
[----:B------:R-:W4:Y:S04]  /*5320*/  LDSM.16.M88.4 R80, [R184+0xd000] ;  /* 0x00d00000b850783b */ /* 0x000f280000000200 */
        /* <DEDUP_REMOVED lines=9> */
[----:B------:R-:W-:Y:S05]  /*53c0*/  LDSM.16.M88.4 R72, [R201+0x5000] ;  /* 0x00500000c948783b */ /* 0x000fea0000000200 */
[C---:B-1----:R-:W-:Y:S01]  /*53d0*/  HMMA.16816.F32.BF16 R52, R8.reuse, R78, R56 ;  /* 0x0000004e0834723c */ /* 0x042fe20000041838 */
[----:B------:R-:W1:Y:S05]  /*53e0*/  LDSM.16.M88.4 R56, [R201+0x4800] ;  /* 0x00480000c938783b */ /* 0x000e6a0000000200 */
[----:B------:R-:W-:Y:S01]  /*53f0*/  HMMA.16816.F32.BF16 R32, R8, R76, R60 ;  /* 0x0000004c0820723c */ /* 0x000fe2000004183c */
[----:B------:R-:W-:Y:S05]  /*5400*/  LDSM.16.M88.4 R76, [R190+0xc000] ;  /* 0x00c00000be4c783b */ /* 0x000fea0000000200 */
[C---:B--2---:R-:W-:Y:S06]  /*5410*/  HMMA.16816.F32.BF16 R28, R16.reuse, R84, R28 ;  /* 0x00000054101c723c */ /* 0x044fec000004181c */
[C---:B------:R-:W-:Y:S01]  /*5420*/  HMMA.16816.F32.BF16 R24, R16.reuse, R86, R24 ;  /* 0x000000561018723c */ /* 0x040fe20000041818 */
[----:B------:R-:W-:Y:S05]  /*5430*/  LDSM.16.M88.4 R84, [R189+0x4800] ;  /* 0x00480000bd54783b */ /* 0x000fea0000000200 */
[C---:B------:R-:W-:Y:S01]  /*5440*/  HMMA.16816.F32.BF16 R8, R16.reuse, R88, R12 ;  /* 0x000000581008723c */ /* 0x040fe2000004180c */
[----:B------:R-:W2:Y:S05]  /*5450*/  LDSM.16.M88.4 R12, [R200+0x4000] ;  /* 0x00400000c80c783b */ /* 0x000eaa0000000200 */
[C---:B------:R-:W-:Y:S01]  /*5460*/  HMMA.16816.F32.BF16 R44, R16.reuse, R90, R44 ;  /* 0x0000005a102c723c */ /* 0x040fe2000004182c */
[----:B------:R-:W-:Y:S05]  /*5470*/  LDSM.16.M88.4 R88, [R189+0x4000] ;  /* 0x00400000bd58783b */ /* 0x000fea0000000200 */
[C---:B----4-:R-:W-:Y:S06]  /*5480*/  HMMA.16816.F32.BF16 R60, R16.reuse, R82, R36 ;  /* 0x00000052103c723c */ /* 0x050fec0000041824 */
[C---:B------:R-:W-:Y:S01]  /*5490*/  HMMA.16816.F32.BF16 R40, R16.reuse, R80, R40 ;  /* 0x000000501028723c */ /* 0x040fe20000041828 */
[----:B------:R-:W4:Y:S05]  /*54a0*/  LDSM.16.M88.4 R80, [R190+0xc800] ;  /* 0x00c80000be50783b */ /* 0x000f2a0000000200 */
[C---:B------:R-:W-:Y:S06]  /*54b0*/  HMMA.16816.F32.BF16 R36, R16.reuse, R92, R32 ;  /* 0x0000005c1024723c */ /* 0x040fec0000041820 */
[----:B------:R-:W-:Y:S01]  /*54c0*/  HMMA.16816.F32.BF16 R32, R16, R94, R52 ;  /* 0x0000005e1020723c */ /* 0x000fe20000041834 */
[----:B------:R-:W5:Y:S05]  /*54d0*/  LDSM.16.M88.4 R92, [R190+0xd000] ;  /* 0x00d00000be5c783b */ /* 0x000f6a0000000200 */
[C---:B---3--:R-:W-:Y:S06]  /*54e0*/  HMMA.16816.F32.BF16 R28, R20.reuse, R64, R28 ;  /* 0x00000040141c723c */ /* 0x048fec000004181c */
[C---:B------:R-:W-:Y:S01]  /*54f0*/  HMMA.16816.F32.BF16 R52, R20.reuse, R66, R24 ;  /* 0x000000421434723c */ /* 0x040fe20000041818 */
[----:B------:R-:W3:Y:S05]  /*5500*/  LDSM.16.M88.4 R64, [R190+0xd800] ;  /* 0x00d80000be40783b */ /* 0x000eea0000000200 */
[C---:B-1----:R-:W-:Y:S01]  /*5510*/  HMMA.16816.F32.BF16 R24, R20.reuse, R56, R8 ;  /* 0x000000381418723c */ /* 0x042fe20000041808 */
[----:B------:R-:W1:Y:S05]  /*5520*/  LDSM.16.M88.4 R8, [R199+0x4000] ;  /* 0x00400000c708783b */ /* 0x000e6a0000000200 */
        /* <DEDUP_REMOVED lines=13> */
[----:B------:R-:W2:Y:S05]  /*5600*/  LDSM.16.M88.4 R80, [R189+0x5800] ;  /* 0x00580000bd50783b */ /* 0x000eaa0000000200 */
[C---:B-----5:R-:W-:Y:S06]  /*5610*/  HMMA.16816.F32.BF16 R16, R12.reuse, R94, R60 ;  /* 0x0000005e0c10723c */ /* 0x060fec000004183c */
[C---:B------:R-:W-:Y:S01]  /*5620*/  HMMA.16816.F32.BF16 R24, R12.reuse, R92, R40 ;  /* 0x0000005c0c18723c */ /* 0x040fe20000041828 */
[----:B------:R-:W4:Y:S05]  /*5630*/  LDSM.16.M88.4 R92, [R184+0xf000] ;  /* 0x00f00000b85c783b */ /* 0x000f2a0000000200 */
[C---:B---3--:R-:W-:Y:S06]  /*5640*/  HMMA.16816.F32.BF16 R60, R12.reuse, R64, R56 ;  /* 0x000000400c3c723c */ /* 0x048fec0000041838 */
[----:B------:R-:W-:Y:S01]  /*5650*/  HMMA.16816.F32.BF16 R12, R12, R66, R36 ;  /* 0x000000420c0c723c */ /* 0x000fe20000041824 */
[----:B------:R-:W3:Y:S05]  /*5660*/  LDSM.16.M88.4 R64, [R184+0xf800] ;  /* 0x00f80000b840783b */ /* 0x000eea0000000200 */
[C---:B-1----:R-:W-:Y:S06]  /*5670*/  HMMA.16816.F32.BF16 R32, R8.reuse, R88, R32 ;  /* 0x000000580820723c */ /* 0x042fec0000041820 */
[C---:B------:R-:W-:Y:S01]  /*5680*/  HMMA.16816.F32.BF16 R36, R8.reuse, R90, R52 ;  /* 0x0000005a0824723c */ /* 0x040fe20000041834 */
[----:B------:R-:W-:Y:S05]  /*5690*/  LDSM.16.M88.4 R88, [R190+0xe800] ;  /* 0x00e80000be58783b */ /* 0x000fea0000000200 */
[C---:B------:R-:W-:Y:S06]  /*56a0*/  HMMA.16816.F32.BF16 R44, R8.reuse, R84, R44 ;  /* 0x00000054082c723c */ /* 0x040fec000004182c */
[C---:B------:R-:W-:Y:S01]  /*56b0*/  HMMA.16816.F32.BF16 R40, R8.reuse, R86, R28 ;  /* 0x000000560828723c */ /* 0x040fe2000004181c */
[----:B------:R-:W-:Y:S05]  /*56c0*/  LDSM.16.M88.4 R84, [R201+0x7800] ;  /* 0x00780000c954783b */ /* 0x000fea0000000200 */
[C---:B------:R-:W-:Y:S01]  /*56d0*/  HMMA.16816.F32.BF16 R52, R8.reuse, R70, R16 ;  /* 0x000000460834723c */ /* 0x040fe20000041810 */
[----:B------:R-:W1:Y:S05]  /*56e0*/  LDSM.16.M88.4 R16, [R198+0x6000] ;  /* 0x00600000c610783b */ /* 0x000e6a0000000200 */
[C---:B------:R-:W-:Y:S01]  /*56f0*/  HMMA.16816.F32.BF16 R56, R8.reuse, R68, R24 ;  /* 0x000000440838723c */ /* 0x040fe20000041818 */
[----:B------:R-:W5:Y:S05]  /*5700*/  LDSM.16.M88.4 R68, [R201+0x6800] ;  /* 0x00680000c944783b */ /* 0x000f6a0000000200 */
[C---:B--2---:R-:W-:Y:S06]  /*5710*/  HMMA.16816.F32.BF16 R60, R8.reuse, R80, R60 ;  /* 0x00000050083c723c */ /* 0x044fec000004183c */
[----:B------:R-:W-:Y:S01]  /*5720*/  HMMA.16816.F32.BF16 R24, R8, R82, R12 ;  /* 0x000000520818723c */ /* 0x000fe2000004180c */
[----:B------:R-:W2:Y:S04]  /*5730*/  LDSM.16.M88.4 R80, [R201+0x7000] ;  /* 0x00700000c950783b */ /* 0x000ea80000000200 */
[----:B------:R-:W-:Y:S01]  /*5740*/  LDSM.16.M88.4 R8, [R200+0x6000] ;  /* 0x00600000c808783b */ /* 0x000fe20000000200 */
[C---:B------:R-:W-:Y:S06]  /*5750*/  HMMA.16816.F32.BF16 R12, R20.reuse, R96, R32 ;  /* 0x00000060140c723c */ /* 0x040fec0000041820 */
[C---:B------:R-:W-:Y:S01]  /*5760*/  HMMA.16816.F32.BF16 R28, R20.reuse, R98, R36 ;  /* 0x00000062141c723c */ /* 0x040fe20000041824 */
[----:B------:R-:W2:Y:S05]  /*5770*/  LDSM.16.M88.4 R96, [R190+0xe000] ;  /* 0x00e00000be60783b */ /* 0x000eaa0000000200 */
[C---:B------:R-:W-:Y:S06]  /*5780*/  HMMA.16816.F32.BF16 R32, R20.reuse, R72, R44 ;  /* 0x000000481420723c */ /* 0x040fec000004182c */
[C---:B------:R-:W-:Y:S01]  /*5790*/  HMMA.16816.F32.BF16 R36, R20.reuse, R74, R40 ;  /* 0x0000004a1424723c */ /* 0x040fe20000041828 */
[----:B------:R-:W-:Y:S05]  /*57a0*/  LDSM.16.M88.4 R72, [R189+0x6000] ;  /* 0x00600000bd48783b */ /* 0x000fea0000000200 */
[C---:B----4-:R-:W-:Y:S06]  /*57b0*/  HMMA.16816.F32.BF16 R44, R20.reuse, R92, R56 ;  /* 0x0000005c142c723c */ /* 0x050fec0000041838 */
[C---:B------:R-:W-:Y:S06]  /*57c0*/  HMMA.16816.F32.BF16 R52, R20.reuse, R94, R52 ;  /* 0x0000005e1434723c */ /* 0x040fec0000041834 */
[C---:B---3--:R-:W-:Y:S01]  /*57d0*/  HMMA.16816.F32.BF16 R56, R20.reuse, R64, R60 ;  /* 0x000000401438723c */ /* 0x048fe2000004183c */
[----:B------:R-:W-:Y:S05]  /*57e0*/  LDSM.16.M88.4 R60, [R189+0x7000] ;  /* 0x00700000bd3c783b */ /* 0x000fea0000000200 */
[----:B------:R-:W-:Y:S01]  /*57f0*/  HMMA.16816.F32.BF16 R40, R20, R66, R24 ;  /* 0x000000421428723c */ /* 0x000fe20000041818 */
[----:B------:R-:W-:Y:S05]  /*5800*/  LDSM.16.M88.4 R64, [R189+0x7800] ;  /* 0x00780000bd40783b */ /* 0x000fea0000000200 */
[C---:B-1----:R-:W-:Y:S01]  /*5810*/  HMMA.16816.F32.BF16 R24, R16.reuse, R76, R12 ;  /* 0x0000004c1018723c */ /* 0x042fe2000004180c */
[----:B------:R-:W-:Y:S05]  /*5820*/  LDSM.16.M88.4 R12, [R199+0x6000] ;  /* 0x00600000c70c783b */ /* 0x000fea0000000200 */
[C---:B------:R-:W-:Y:S01]  /*5830*/  HMMA.16816.F32.BF16 R20, R16.reuse, R78, R28 ;  /* 0x0000004e1014723c */ /* 0x040fe2000004181c */
[----:B------:R-:W1:Y:S05]  /*5840*/  LDSM.16.M88.4 R76, [R190+0xf000] ;  /* 0x00f00000be4c783b */ /* 0x000e6a0000000200 */
[C---:B-----5:R-:W-:Y:S06]  /*5850*/  HMMA.16816.F32.BF16 R28, R16.reuse, R68, R32 ;  /* 0x00000044101c723c */ /* 0x060fec0000041820 */
[C---:B------:R-:W-:Y:S01]  /*5860*/  HMMA.16816.F32.BF16 R32, R16.reuse, R70, R36 ;  /* 0x000000461020723c */ /* 0x040fe20000041824 */
[----:B------:R-:W3:Y:S05]  /*5870*/  LDSM.16.M88.4 R68, [R190+0xf800] ;  /* 0x00f80000be44783b */ /* 0x000eea0000000200 */
[C---:B--2---:R-:W-:Y:S06]  /*5880*/  HMMA.16816.F32.BF16 R36, R16.reuse, R80, R44 ;  /* 0x000000501024723c */ /* 0x044fec000004182c */
[----:B------:R-:W-:Y:S01]  /*5890*/  HMMA.16816.F32.BF16 R52, R16, R82, R52 ;  /* 0x000000521034723c */ /* 0x000fe20000041834 */
[----:B------:R-:W2:Y:S01]  /*58a0*/  LDSM.16.M88.4 R80, [R189+0x6800] ;  /* 0x00680000bd50783b */ /* 0x000ea20000000200 */
[----:B------:R-:W-:-:S04]  /*58b0*/  DEPBAR.LE SB0, 0x0 ;  /* 0x000080000000791a */ /* 0x000fc80000000000 */
[C---:B------:R-:W-:Y:S06]  /*58c0*/  HMMA.16816.F32.BF16 R56, R16.reuse, R84, R56 ;  /* 0x000000541038723c */ /* 0x040fec0000041838 */
[----:B------:R-:W-:Y:S06]  /*58d0*/  HMMA.16816.F32.BF16 R40, R16, R86, R40 ;  /* 0x000000561028723c */ /* 0x000fec0000041828 */
[C---:B------:R-:W-:Y:S06]  /*58e0*/  HMMA.16816.F32.BF16 R44, R8.reuse, R96, R24 ;  /* 0x00000060082c723c */ /* 0x040fec0000041818 */
[C---:B------:R-:W-:Y:S06]  /*58f0*/  HMMA.16816.F32.BF16 R24, R8.reuse, R98, R20 ;  /* 0x000000620818723c */ /* 0x040fec0000041814 */
[C---:B------:R-:W-:Y:S06]  /*5900*/  HMMA.16816.F32.BF16 R20, R8.reuse, R88, R28 ;  /* 0x000000580814723c */ /* 0x040fec000004181c */
[C---:B------:R-:W-:Y:S06]  /*5910*/  HMMA.16816.F32.BF16 R16, R8.reuse, R90, R32 ;  /* 0x0000005a0810723c */ /* 0x040fec0000041820 */
[C---:B-1----:R-:W-:Y:S06]  /*5920*/  HMMA.16816.F32.BF16 R28, R8.reuse, R76, R36 ;  /* 0x0000004c081c723c */ /* 0x042fec0000041824 */
[C---:B------:R-:W-:Y:S06]  /*5930*/  HMMA.16816.F32.BF16 R32, R8.reuse, R78, R52 ;  /* 0x0000004e0820723c */ /* 0x040fec0000041834 */
[C---:B---3--:R-:W-:Y:S06]  /*5940*/  HMMA.16816.F32.BF16 R36, R8.reuse, R68, R56 ;  /* 0x000000440824723c */ /* 0x048fec0000041838 */
[----:B------:R-:W-:Y:S06]  /*5950*/  HMMA.16816.F32.BF16 R40, R8, R70, R40 ;  /* 0x000000460828723c */ /* 0x000fec0000041828 */
[----:B------:R-:W-:Y:S01]  /*5960*/  HMMA.16816.F32.BF16 R44, R12, R72, R44 ;  /* 0x000000480c2c723c */ /* 0x000fe2000004182c */
[----:B------:R-:W-:-:S02]  /*5970*/  IMAD.IADD R8, R224, 0x1, -R0 ;  /* 0x00000001e0087824 */ /* 0x000fc400078e0a00 */
[----:B------:R-:W-:Y:S02]  /*5980*/  IMAD.IADD R9, R227, 0x1, -R0 ;  /* 0x00000001e3097824 */ /* 0x000fe400078e0a00 */
[----:B------:R-:W-:Y:S01]  /*5990*/  IMAD.U32 R10, RZ, RZ, UR7 ;  /* 0x00000007ff0a7e24 */ /* 0x000fe2000f8e00ff */
[----:B------:R-:W-:Y:S01]  /*59a0*/  IABS R8, R8 ;  /* 0x0000000800087213 */ /* 0x000fe20000000000 */
[----:B--2---:R-:W-:Y:S01]  /*59b0*/  HMMA.16816.F32.BF16 R20, R12, R80, R20 ;  /* 0x000000500c14723c */ /* 0x004fe20000041814 */
[----:B------:R-:W-:-:S03]  /*59c0*/  IABS R7, R9 ;  /* 0x0000000900077213 */ /* 0x000fc60000000000 */
[----:B------:R-:W-:Y:S02]  /*59d0*/  IMAD.MOV.U32 R9, RZ, RZ, R8 ;  /* 0x000000ffff097224 */ /* 0x000fe400078e0008 */
[----:B------:R-:W-:Y:S01]  /*59e0*/  IMAD.MOV.U32 R8, RZ, RZ, R7 ;  /* 0x000000ffff087224 */ /* 0x000fe200078e0007 */
[C---:B------:R-:W-:Y:S01]  /*59f0*/  HMMA.16816.F32.BF16 R28, R12.reuse, R60, R28 ;  /* 0x0000003c0c1c723c */ /* 0x040fe2000004181c */
[----:B------:R-:W-:Y:S01]  /*5a00*/  IMAD.U32 R7, RZ, RZ, UR34 ;  /* 0x00000022ff077e24 */ /* 0x000fe2000f8e00ff */
[----:B------:R-:W-:Y:S02]  /*5a10*/  I2FP.F32.S32 R11, R9 ;  /* 0x00000009000b7245 */ /* 0x000fe40000201400 */
[----:B------:R-:W-:Y:S01]  /*5a20*/  IADD3 R9, R3, UR23, R10 ;  /* 0x0000001703097c10 */ /* 0x000fe2000fffe00a */
[----:B------:R-:W-:Y:S01]  /*5a30*/  VIADD R3, R0, 0x1 ;  /* 0x0000000100037836 */ /* 0x000fe20000000000 */
[----:B------:R-:W-:Y:S01]  /*5a40*/  VIADDMNMX R229, R2, UR6, R7, PT ;  /* 0x0000000602e57c46 */ /* 0x000fe2000b800107 */
[C---:B------:R-:W-:Y:S01]  /*5a50*/  HMMA.16816.F32.BF16 R24, R12.reuse, R74, R24 ;  /* 0x0000004a0c18723c */ /* 0x040fe20000041818 */
[----:B------:R-:W-:Y:S01]  /*5a60*/  VIMNMX R228, R9, UR34, PT ;  /* 0x0000002209e47c48 */ /* 0x000fe2000bfe0100 */
[C---:B------:R-:W-:Y:S01]  /*5a70*/  VIADD R2, R0.reuse, 0x8 ;  /* 0x0000000800027836 */ /* 0x040fe20000000000 */
[----:B------:R-:W-:Y:S01]  /*5a80*/  I2FP.F32.S32 R8, R8 ;  /* 0x0000000800087245 */ /* 0x000fe20000201400 */
[----:B------:R-:W-:Y:S01]  /*5a90*/  VIADD R7, R0, 0x9 ;  /* 0x0000000900077836 */ /* 0x000fe20000000000 */
[C---:B------:R-:W-:Y:S01]  /*5aa0*/  ISETP.GE.AND P4, PT, R3.reuse, R229, PT ;  /* 0x000000e50300720c */ /* 0x040fe20003f86270 */
[C---:B------:R-:W-:Y:S01]  /*5ab0*/  HMMA.16816.F32.BF16 R80, R12.reuse, R82, R16 ;  /* 0x000000520c50723c */ /* 0x040fe20000041810 */
[C---:B------:R-:W-:Y:S01]  /*5ac0*/  ISETP.GE.AND P1, PT, R3.reuse, R228, PT ;  /* 0x000000e40300720c */ /* 0x040fe20003f26270 */
[----:B------:R-:W-:Y:S01]  /*5ad0*/  IMAD.IADD R9, R224, 0x1, -R2 ;  /* 0x00000001e0097824 */ /* 0x000fe200078e0a02 */
[----:B------:R-:W-:Y:S01]  /*5ae0*/  ISETP.LT.OR P4, PT, R3, R226, P4 ;  /* 0x000000e20300720c */ /* 0x000fe20002781670 */
[----:B------:R-:W-:Y:S01]  /*5af0*/  FFMA.FTZ R11, R11, -UR19, R44 ;  /* 0x800000130b0b7c23 */ /* 0x000fe2000801002c */
[----:B------:R-:W-:Y:S01]  /*5b00*/  ISETP.LT.OR P1, PT, R3, R225, P1 ;  /* 0x000000e10300720c */ /* 0x000fe20000f21670 */
[----:B------:R-:W-:Y:S01]  /*5b10*/  HMMA.16816.F32.BF16 R60, R12, R62, R32 ;  /* 0x0000003e0c3c723c */ /* 0x000fe20000041820 */
[C---:B------:R-:W-:Y:S01]  /*5b20*/  ISETP.GE.AND P0, PT, R2.reuse, R229, PT ;  /* 0x000000e50200720c */ /* 0x040fe20003f06270 */
[----:B------:R-:W-:Y:S01]  /*5b30*/  UIADD3 UR23, UR37, 0x646e171e, URZ ;  /* 0x646e171e25177890 */ /* 0x000fe2000fffe03f */
[----:B------:R-:W-:Y:S01]  /*5b40*/  BAR.SYNC.DEFER_BLOCKING 0x0 ;  /* 0x0000000000007b1d */ /* 0x000fe20000010000 */
[----:B------:R-:W-:-:S02]  /*5b50*/  ISETP.GE.AND P5, PT, R2, R228, PT ;  /* 0x000000e40200720c */ /* 0x000fc40003fa6270 */
[C---:B------:R-:W-:Y:S01]  /*5b60*/  HMMA.16816.F32.BF16 R52, R12.reuse, R64, R36 ;  /* 0x000000400c34723c */ /* 0x040fe20000041824 */
[C---:B------:R-:W-:Y:S02]  /*5b70*/  ISETP.LT.OR P0, PT, R2.reuse, R226, P0 ;  /* 0x000000e20200720c */ /* 0x040fe40000701670 */
[----:B------:R-:W-:Y:S01]  /*5b80*/  ISETP.LT.OR P5, PT, R2, R225, P5 ;  /* 0x000000e10200720c */ /* 0x000fe20002fa1670 */
[----:B------:R-:W-:Y:S01]  /*5b90*/  IMAD.IADD R2, R227, 0x1, -R2 ;  /* 0x00000001e3027824 */ /* 0x000fe200078e0a02 */
[C---:B------:R-:W-:Y:S01]  /*5ba0*/  ISETP.GE.AND P6, PT, R0.reuse, R229, PT ;  /* 0x000000e50000720c */ /* 0x040fe20003fc6270 */
[----:B------:R-:W-:Y:S01]  /*5bb0*/  HMMA.16816.F32.BF16 R40, R12, R66, R40 ;  /* 0x000000420c28723c */ /* 0x000fe20000041828 */
[C---:B------:R-:W-:Y:S02]  /*5bc0*/  ISETP.GE.AND P2, PT, R0.reuse, R228, PT ;  /* 0x000000e40000720c */ /* 0x040fe40003f46270 */
[----:B------:R-:W-:Y:S02]  /*5bd0*/  IABS R2, R2 ;  /* 0x0000000200027213 */ /* 0x000fe40000000000 */
[----:B------:R-:W-:-:S02]  /*5be0*/  ISETP.LT.OR P6, PT, R0, R226, P6 ;  /* 0x000000e20000720c */ /* 0x000fc400037c1670 */
[----:B------:R-:W-:Y:S01]  /*5bf0*/  FFMA.FTZ R13, R8, -UR19, R46 ;  /* 0x80000013080d7c23 */ /* 0x000fe2000801002e */
[--C-:B------:R-:W-:Y:S01]  /*5c00*/  IMAD.IADD R8, R224, 0x1, -R3.reuse ;  /* 0x00000001e0087824 */ /* 0x100fe200078e0a03 */
[----:B------:R-:W-:Y:S01]  /*5c10*/  IABS R14, R9 ;  /* 0x00000009000e7213 */ /* 0x000fe20000000000 */
[----:B------:R-:W-:Y:S01]  /*5c20*/  IMAD.IADD R3, R227, 0x1, -R3 ;  /* 0x00000001e3037824 */ /* 0x000fe200078e0a03 */
[----:B------:R-:W-:Y:S02]  /*5c30*/  ISETP.LT.OR P2, PT, R0, R225, P2 ;  /* 0x000000e10000720c */ /* 0x000fe40001741670 */
[----:B------:R-:W-:Y:S01]  /*5c40*/  IABS R10, R8 ;  /* 0x00000008000a7213 */ /* 0x000fe20000000000 */
[----:B------:R-:W-:Y:S01]  /*5c50*/  IMAD.IADD R8, R224, 0x1, -R7 ;  /* 0x00000001e0087824 */ /* 0x000fe200078e0a07 */
[----:B------:R-:W-:Y:S02]  /*5c60*/  IABS R3, R3 ;  /* 0x0000000300037213 */ /* 0x000fe40000000000 */
[----:B------:R-:W-:-:S02]  /*5c70*/  I2FP.F32.S32 R10, R10 ;  /* 0x0000000a000a7245 */ /* 0x000fc40000201400 */
[----:B------:R-:W-:Y:S01]  /*5c80*/  IABS R8, R8 ;  /* 0x0000000800087213 */ /* 0x000fe20000000000 */
[----:B------:R-:W-:Y:S01]  /*5c90*/  IMAD.MOV.U32 R9, RZ, RZ, R3 ;  /* 0x000000ffff097224 */ /* 0x000fe200078e0003 */
[----:B------:R-:W-:Y:S01]  /*5ca0*/  ISETP.GE.AND P3, PT, R7, R229, PT ;  /* 0x000000e50700720c */ /* 0x000fe20003f66270 */
[----:B------:R-:W-:Y:S01]  /*5cb0*/  FFMA.FTZ R12, R10, -UR19, R45 ;  /* 0x800000130a0c7c23 */ /* 0x000fe2000801002d */
        /* <DEDUP_REMOVED lines=8> */
[----:B------:R-:W-:Y:S01]  /*5d40*/  FSEL R45, R11, -INF , !P6 ;  /* 0xff8000000b2d7808 */ /* 0x000fe20007000000 */
[----:B------:R-:W-:Y:S01]  /*5d50*/  FFMA.FTZ R16, R8, -UR19, R26 ;  /* 0x8000001308107c23 */ /* 0x000fe2000801001a */
[----:B------:R-:W-:Y:S01]  /*5d60*/  ISETP.GE.AND P6, PT, R7, R228, PT ;  /* 0x000000e40700720c */ /* 0x000fe20003fc6270 */
[----:B------:R-:W-:Y:S01]  /*5d70*/  FFMA.FTZ R14, R2, -UR19, R25 ;  /* 0x80000013020e7c23 */ /* 0x000fe20008010019 */
        /* <DEDUP_REMOVED lines=10> */
[C---:B------:R-:W-:Y:S02]  /*5e20*/  ISETP.GE.AND P1, PT, R3.reuse, R228, PT ;  /* 0x000000e40300720c */ /* 0x040fe40003f26270 */
[----:B------:R-:W-:Y:S02]  /*5e30*/  FSEL R46, R12, -INF , !P4 ;  /* 0xff8000000c2e7808 */ /* 0x000fe40006000000 */
[----:B------:R-:W-:Y:S02]  /*5e40*/  FSEL R51, R10, -INF , !P0 ;  /* 0xff8000000a337808 */ /* 0x000fe40004000000 */
[C---:B------:R-:W-:Y:S02]  /*5e50*/  ISETP.GE.AND P4, PT, R2.reuse, R229, PT ;  /* 0x000000e50200720c */ /* 0x040fe40003f86270 */
[----:B------:R-:W-:Y:S02]  /*5e60*/  ISETP.LT.OR P2, PT, R3, R226, P2 ;  /* 0x000000e20300720c */ /* 0x000fe40001741670 */
[----:B------:R-:W-:-:S02]  /*5e70*/  ISETP.GE.AND P0, PT, R2, R228, PT ;  /* 0x000000e40200720c */ /* 0x000fc40003f06270 */
[----:B------:R-:W-:Y:S01]  /*5e80*/  ISETP.LT.OR P1, PT, R3, R225, P1 ;  /* 0x000000e10300720c */ /* 0x000fe20000f21670 */
        /* <DEDUP_REMOVED lines=23> */
[C---:B------:R-:W-:Y:S01]  /*6000*/  VIADD R2, R0.reuse, 0x19 ;  /* 0x0000001900027836 */ /* 0x040fe20000000000 */
[C---:B------:R-:W-:Y:S01]  /*6010*/  ISETP.GE.AND P5, PT, R3.reuse, R229, PT ;  /* 0x000000e50300720c */ /* 0x040fe20003fa6270 */
[----:B------:R-:W-:Y:S01]  /*6020*/  VIADD R7, R0, 0x20 ;  /* 0x0000002000077836 */ /* 0x000fe20000000000 */
[C---:B------:R-:W-:Y:S01]  /*6030*/  ISETP.GE.AND P6, PT, R3.reuse, R228, PT ;  /* 0x000000e40300720c */ /* 0x040fe20003fc6270 */
[----:B------:R-:W-:Y:S01]  /*6040*/  FFMA.FTZ R11, R10, -UR19, R21 ;  /* 0x800000130a0b7c23 */ /* 0x000fe20008010015 */
[C-C-:B------:R-:W-:Y:S01]  /*6050*/  IMAD.IADD R10, R224.reuse, 0x1, -R3.reuse ;  /* 0x00000001e00a7824 */ /* 0x140fe200078e0a03 */
[C---:B------:R-:W-:Y:S01]  /*6060*/  ISETP.LT.OR P5, PT, R3.reuse, R226, P5 ;  /* 0x000000e20300720c */ /* 0x040fe20002fa1670 */
        /* <DEDUP_REMOVED lines=21> */
[----:B------:R-:W-:Y:S01]  /*61c0*/  VIADD R3, R0, 0x21 ;  /* 0x0000002100037836 */ /* 0x000fe20000000000 */
        /* <DEDUP_REMOVED lines=8> */
[C---:B------:R-:W-:Y:S01]  /*6250*/  ISETP.GE.AND P1, PT, R7.reuse, R229, PT ;  /* 0x000000e50700720c */ /* 0x040fe20003f26270 */
        /* <DEDUP_REMOVED lines=71> */
[----:B------:R-:W-:Y:S01]  /*66d0*/  FSEL R90, R14, -INF , !P6 ;  /* 0xff8000000e5a7808 */ /* 0x000fe20007000000 */
[----:B------:R-:W-:Y:S01]  /*66e0*/  FFMA.FTZ R3, R10, -UR19, R61 ;  /* 0x800000130a037c23 */ /* 0x000fe2000801003d */
[----:B------:R-:W-:Y:S01]  /*66f0*/  FSEL R99, R12, -INF , !P3 ;  /* 0xff8000000c637808 */ /* 0x000fe20005800000 */
[----:B------:R-:W-:Y:S01]  /*6700*/  FFMA.FTZ R16, R2, -UR19, R53 ;  /* 0x8000001302107c23 */ /* 0x000fe20008010035 */
[C---:B------:R-:W-:Y:S01]  /*6710*/  VIADD R2, R0.reuse, 0x38 ;  /* 0x0000003800027836 */ /* 0x040fe20000000000 */
[----:B------:R-:W-:Y:S01]  /*6720*/  ISETP.GE.AND P6, PT, R7, R229, PT ;  /* 0x000000e50700720c */ /* 0x000fe20003fc6270 */
[----:B------:R-:W-:Y:S01]  /*6730*/  VIADD R0, R0, 0x39 ;  /* 0x0000003900007836 */ /* 0x000fe20000000000 */
[----:B------:R-:W-:Y:S01]  /*6740*/  FSEL R93, R13, -INF , !P5 ;  /* 0xff8000000d5d7808 */ /* 0x000fe20006800000 */
[----:B------:R-:W-:Y:S01]  /*6750*/  IMAD.IADD R8, R227, 0x1, -R2 ;  /* 0x00000001e3087824 */ /* 0x000fe200078e0a02 */
[----:B------:R-:W-:-:S02]  /*6760*/  ISETP.GE.AND P3, PT, R7, R228, PT ;  /* 0x000000e40700720c */ /* 0x000fc40003f66270 */
[----:B------:R-:W-:Y:S01]  /*6770*/  FSEL R94, R3, -INF , !P2 ;  /* 0xff800000035e7808 */ /* 0x000fe20005000000 */
[----:B------:R-:W-:Y:S01]  /*6780*/  IMAD.IADD R3, R227, 0x1, -R7 ;  /* 0x00000001e3037824 */ /* 0x000fe200078e0a07 */
[C---:B------:R-:W-:Y:S02]  /*6790*/  ISETP.GE.AND P5, PT, R2.reuse, R229, PT ;  /* 0x000000e50200720c */ /* 0x040fe40003fa6270 */
[----:B------:R-:W-:Y:S02]  /*67a0*/  ISETP.GE.AND P2, PT, R2, R228, PT ;  /* 0x000000e40200720c */ /* 0x000fe40003f46270 */
[----:B------:R-:W-:Y:S02]  /*67b0*/  I2FP.F32.S32 R9, R9 ;  /* 0x0000000900097245 */ /* 0x000fe40000201400 */
[----:B------:R-:W-:Y:S02]  /*67c0*/  I2FP.F32.S32 R11, R11 ;  /* 0x0000000b000b7245 */ /* 0x000fe40000201400 */
[-C--:B------:R-:W-:Y:S01]  /*67d0*/  ISETP.LT.OR P6, PT, R7, R226.reuse, P6 ;  /* 0x000000e20700720c */ /* 0x080fe200037c1670 */
[----:B------:R-:W-:Y:S01]  /*67e0*/  FFMA.FTZ R10, R9, -UR19, R63 ;  /* 0x80000013090a7c23 */ /* 0x000fe2000801003f */
[-C--:B------:R-:W-:Y:S01]  /*67f0*/  ISETP.LT.OR P3, PT, R7, R225.reuse, P3 ;  /* 0x000000e10700720c */ /* 0x080fe20001f61670 */
[----:B------:R-:W-:Y:S01]  /*6800*/  IMAD.IADD R7, R224, 0x1, -R2 ;  /* 0x00000001e0077824 */ /* 0x000fe200078e0a02 */
[C---:B------:R-:W-:Y:S01]  /*6810*/  ISETP.LT.OR P5, PT, R2.reuse, R226, P5 ;  /* 0x000000e20200720c */ /* 0x040fe20002fa1670 */
[----:B------:R-:W-:Y:S01]  /*6820*/  FFMA.FTZ R11, R11, -UR19, R52 ;  /* 0x800000130b0b7c23 */ /* 0x000fe20008010034 */
[----:B------:R-:W-:Y:S01]  /*6830*/  ISETP.LT.OR P2, PT, R2, R225, P2 ;  /* 0x000000e10200720c */ /* 0x000fe20001741670 */
[----:B------:R-:W-:Y:S01]  /*6840*/  IMAD.IADD R9, R224, 0x1, -R0 ;  /* 0x00000001e0097824 */ /* 0x000fe200078e0a00 */
[----:B------:R-:W-:-:S02]  /*6850*/  IABS R2, R3 ;  /* 0x0000000300027213 */ /* 0x000fc40000000000 */
[----:B------:R-:W-:Y:S02]  /*6860*/  FSEL R95, R10, -INF , !P4 ;  /* 0xff8000000a5f7808 */ /* 0x000fe40006000000 */
[----:B------:R-:W-:Y:S01]  /*6870*/  FSEL R101, R11, -INF , !P1 ;  /* 0xff8000000b657808 */ /* 0x000fe20004800000 */
[----:B------:R-:W-:Y:S01]  /*6880*/  IMAD.MOV.U32 R3, RZ, RZ, R2 ;  /* 0x000000ffff037224 */ /* 0x000fe200078e0002 */
[C---:B------:R-:W-:Y:S02]  /*6890*/  ISETP.GE.AND P4, PT, R0.reuse, R229, PT ;  /* 0x000000e50000720c */ /* 0x040fe40003f86270 */
[C---:B------:R-:W-:Y:S02]  /*68a0*/  ISETP.GE.AND P1, PT, R0.reuse, R228, PT ;  /* 0x000000e40000720c */ /* 0x040fe40003f26270 */
[----:B------:R-:W-:Y:S02]  /*68b0*/  I2FP.F32.S32 R3, R3 ;  /* 0x0000000300037245 */ /* 0x000fe40000201400 */
[----:B------:R-:W-:-:S02]  /*68c0*/  ISETP.LT.OR P4, PT, R0, R226, P4 ;  /* 0x000000e20000720c */ /* 0x000fc40002781670 */
[----:B------:R-:W-:Y:S01]  /*68d0*/  ISETP.LT.OR P1, PT, R0, R225, P1 ;  /* 0x000000e10000720c */ /* 0x000fe20000f21670 */
[----:B------:R-:W-:Y:S01]  /*68e0*/  IMAD.IADD R0, R227, 0x1, -R0 ;  /* 0x00000001e3007824 */ /* 0x000fe200078e0a00 */
[----:B------:R-:W-:Y:S02]  /*68f0*/  IABS R9, R9 ;  /* 0x0000000900097213 */ /* 0x000fe40000000000 */
[----:B------:R-:W-:Y:S01]  /*6900*/  IABS R2, R8 ;  /* 0x0000000800027213 */ /* 0x000fe20000000000 */
[----:B------:R-:W-:Y:S01]  /*6910*/  FFMA.FTZ R8, R3, -UR19, R55 ;  /* 0x8000001303087c23 */ /* 0x000fe20008010037 */
[----:B------:R-:W-:Y:S01]  /*6920*/  FSEL R97, R15, -INF , !P0 ;  /* 0xff8000000f617808 */ /* 0x000fe20004000000 */
[----:B------:R-:W-:Y:S01]  /*6930*/  IMAD.MOV.U32 R3, RZ, RZ, R9 ;  /* 0x000000ffff037224 */ /* 0x000fe200078e0009 */
[----:B------:R-:W-:Y:S02]  /*6940*/  PLOP3.LUT P0, PT, PT, PT, UP0, 0x80, 0x0 ;  /* 0x000000000000781c */ /* 0x000fe40003f0f008 */
        /* <DEDUP_REMOVED lines=165> */
.L_x_1448:
[----:B------:R-:W-:Y:S05]  /*73a0*/  BSYNC B0 ;  /* 0x0000000000007941 */ /* 0x000fea0003800000 */
.L_x_1447:
[----:B------:R-:W0:Y:S02]  /*73b0*/  LDGDEPBAR ;  /* 0x00000000000079af */ /* 0x000e240000000000 */
.L_x_1446:
[----:B------:R-:W-:Y:S01]  /*73c0*/  FMNMX.FTZ R3, R35, R36, !PT ;  /* 0x0000002423037209 */ /* 0x000fe20007810000 */
[----:B------:R-:W-:Y:S01]  /*73d0*/  STL [R1+0x138], R206 ;  /* 0x000138ce01007387 */ /* 0x000fe20000100800 */
        /* <DEDUP_REMOVED lines=48> */
[----:B-1--4-:R-:W-:Y:S01]  /*76e0*/  LOP3.LUT R8, R89, UR7, RZ, 0x3c, !PT ;  /* 0x0000000759087c12 */ /* 0x012fe2000f8e3cff */
[----:B------:R-:W-:Y:S01]  /*76f0*/  UIADD3 UR24, UR37, -0x126145ec, URZ ;  /* 0xed9eba1425187890 */ /* 0x000fe2000fffe03f */
[----:B------:R-:W-:Y:S01]  /*7700*/  FMNMX.FTZ R3, R134, R3, !PT ;  /* 0x0000000386037209 */ /* 0x000fe20007810000 */
[----:B------:R-:W-:Y:S01]  /*7710*/  UIADD3 UR7, UR36, 0x1715609d, URZ ;  /* 0x1715609d24077890 */ /* 0x000fe2000fffe03f */
[----:B------:R-:W-:Y:S01]  /*7720*/  LEA R185, R6, UR4, 0x1 ;  /* 0x0000000406b97c11 */ /* 0x000fe2000f8e08ff */
[----:B------:R-:W-:Y:S01]  /*7730*/  IMAD.WIDE.U32 R8, R8, -0x326172a9, RZ ;  /* 0xcd9e8d5708087825 */ /* 0x000fe200078e00ff */
[----:B------:R-:W-:Y:S01]  /*7740*/  FMNMX.FTZ R3, R135, R3, !PT ;  /* 0x0000000387037209 */ /* 0x000fe20007810000 */
[----:B------:R-:W-:-:S02]  /*7750*/  UIADD3 UR4, UR45, 0x1, URZ ;  /* 0x000000012d047890 */ /* 0x000fc4000fffe03f */
[--C-:B------:R-:W-:Y:S01]  /*7760*/  IMAD R186, R5, 0x2, R185.reuse ;  /* 0x0000000205ba7824 */ /* 0x100fe200078e02b9 */
[----:B------:R-:W-:Y:S01]  /*7770*/  LOP3.LUT R9, R9, UR44, R112, 0x96, !PT ;  /* 0x0000002c09097c12 */ /* 0x000fe2000f8e9670 */
[----:B------:R-:W1:Y:S01]  /*7780*/  SHFL.BFLY PT, R2, R3, 0x2, 0x1f ;  /* 0x0c401f0003027f89 */ /* 0x000e6200000e0000 */
[C---:B------:R-:W-:Y:S01]  /*7790*/  IMAD R188, R4.reuse, 0x2, R185 ;  /* 0x0000000204bc7824 */ /* 0x040fe200078e02b9 */
[----:B------:R-:W-:Y:S01]  /*77a0*/  ULOP3.LUT UR4, UR4, UR37, URZ, 0x3c, !UPT ;  /* 0x0000002504047292 */ /* 0x000fe2000f8e3c3f */
[----:B------:R-:W-:Y:S01]  /*77b0*/  IMAD R187, R4, 0x2, R186 ;  /* 0x0000000204bb7824 */ /* 0x000fe200078e02ba */
[----:B------:R-:W-:Y:S04]  /*77c0*/  LDSM.16.MT88.4 R40, [R185+0x10000] ;  /* 0x01000000b928783b */ /* 0x000fe80000004200 */
[----:B------:R-:W-:Y:S04]  /*77d0*/  LDSM.16.MT88.4 R56, [R188+0x10000] ;  /* 0x01000000bc38783b */ /* 0x000fe80000004200 */
[----:B------:R-:W-:Y:S04]  /*77e0*/  LDSM.16.MT88.4 R52, [R185+0x10800] ;  /* 0x01080000b934783b */ /* 0x000fe80000004200 */
[----:B------:R-:W-:Y:S04]  /*77f0*/  LDSM.16.MT88.4 R64, [R185+0x12000] ;  /* 0x01200000b940783b */ /* 0x000fe80000004200 */
[----:B------:R-:W-:Y:S01]  /*7800*/  LDSM.16.MT88.4 R76, [R187+0x10800] ;  /* 0x01080000bb4c783b */ /* 0x000fe20000004200 */
[----:B-1----:R-:W-:-:S03]  /*7810*/  FMNMX.FTZ R3, R3, R2, !PT ;  /* 0x0000000203037209 */ /* 0x002fc60007810000 */
[----:B------:R-:W-:Y:S01]  /*7820*/  LDSM.16.MT88.4 R68, [R186+0x12000] ;  /* 0x01200000ba44783b */ /* 0x000fe20000004200 */
[----:B------:R-:W-:Y:S02]  /*7830*/  FMNMX.FTZ R2, R96, R0, !PT ;  /* 0x0000000060027209 */ /* 0x000fe40007810000 */
[----:B------:R-:W-:Y:S01]  /*7840*/  LOP3.LUT R0, R104, UR36, RZ, 0x3c, !PT ;  /* 0x0000002468007c12 */ /* 0x000fe2000f8e3cff */
[----:B------:R-:W1:Y:S01]  /*7850*/  SHFL.BFLY PT, R7, R3, 0x1, 0x1f ;  /* 0x0c201f0003077f89 */ /* 0x000e6200000e0000 */
[----:B------:R-:W-:-:S03]  /*7860*/  FMNMX.FTZ R2, R133, R2, !PT ;  /* 0x0000000285027209 */ /* 0x000fc60007810000 */
[----:B------:R2:W-:Y:S01]  /*7870*/  STL [R1+0xf0], R0 ;  /* 0x0000f00001007387 */ /* 0x0005e20000100800 */
[----:B------:R-:W-:-:S03]  /*7880*/  FMNMX.FTZ R2, R132, R2, !PT ;  /* 0x0000000284027209 */ /* 0x000fc60007810000 */
[----:B------:R-:W-:Y:S04]  /*7890*/  LDSM.16.MT88.4 R80, [R188+0x12000] ;  /* 0x01200000bc50783b */ /* 0x000fe80000004200 */
[----:B------:R-:W3:Y:S01]  /*78a0*/  SHFL.BFLY PT, R10, R2, 0x2, 0x1f ;  /* 0x0c401f00020a7f89 */ /* 0x000ee200000e0000 */
[----:B-1----:R-:W-:-:S04]  /*78b0*/  FMNMX.FTZ R3, R3, R7, !PT ;  /* 0x0000000703037209 */ /* 0x002fc80007810000 */
[----:B------:R-:W-:Y:S02]  /*78c0*/  FSETP.NEU.FTZ.AND P1, PT, R3, -INF , PT ;  /* 0xff8000000300780b */ /* 0x000fe40003f3d000 */
[----:B--2---:R-:W-:-:S05]  /*78d0*/  LOP3.LUT R0, R113, R0, RZ, 0x3c, !PT ;  /* 0x0000000071007212 */ /* 0x004fca00078e3cff */
[----:B------:R-:W-:Y:S01]  /*78e0*/  IMAD.WIDE.U32 R72, R0, -0x2daee0ad, RZ ;  /* 0xd2511f5300487825 */ /* 0x000fe200078e00ff */
[----:B---3--:R-:W-:-:S04]  /*78f0*/  FMNMX.FTZ R2, R2, R10, !PT ;  /* 0x0000000a02027209 */ /* 0x008fc80007810000 */
[----:B------:R-:W-:Y:S01]  /*7900*/  LOP3.LUT R0, R73, UR6, R88, 0x96, !PT ;  /* 0x0000000649007c12 */ /* 0x000fe2000f8e9658 */
[----:B------:R-:W1:Y:S01]  /*7910*/  SHFL.BFLY PT, R13, R2, 0x1, 0x1f ;  /* 0x0c201f00020d7f89 */ /* 0x000e6200000e0000 */
[----:B------:R-:W-:-:S03]  /*7920*/  UIADD3 UR6, UR37, -0x56f99767, URZ ;  /* 0xa906689925067890 */ /* 0x000fc6000fffe03f */
[----:B------:R-:W-:-:S04]  /*7930*/  IMAD.WIDE.U32 R144, R0, -0x326172a9, RZ ;  /* 0xcd9e8d5700907825 */ /* 0x000fc800078e00ff */
[----:B------:R-:W-:Y:S01]  /*7940*/  FMUL.FTZ R0, R3, UR8 ;  /* 0x0000000803007c20 */ /* 0x000fe20008410000 */
[----:B------:R-:W-:Y:S01]  /*7950*/  LOP3.LUT R7, R145, UR43, R8, 0x96, !PT ;  /* 0x0000002b91077c12 */ /* 0x000fe2000f8e9608 */
[----:B------:R-:W-:-:S03]  /*7960*/  IMAD.WIDE.U32 R8, R9, -0x2daee0ad, RZ ;  /* 0xd2511f5309087825 */ /* 0x000fc600078e00ff */
[----:B------:R-:W-:Y:S01]  /*7970*/  FSEL R0, R0, RZ, P1 ;  /* 0x000000ff00007208 */ /* 0x000fe20000800000 */
[----:B------:R-:W-:Y:S01]  /*7980*/  STL.64 [R1+0x60], R144 ;  /* 0x0000609001007387 */ /* 0x000fe20000100a00 */
[----:B------:R-:W-:Y:S01]  /*7990*/  IMAD.WIDE.U32 R14, R7, -0x2daee0ad, RZ ;  /* 0xd2511f53070e7825 */ /* 0x000fe200078e00ff */
[----:B------:R-:W-:-:S03]  /*79a0*/  LOP3.LUT R9, R9, UR39, R72, 0x96, !PT ;  /* 0x0000002709097c12 */ /* 0x000fc6000f8e9648 */
[--C-:B------:R-:W-:Y:S01]  /*79b0*/  FFMA.FTZ R7, R35, UR8, -R0.reuse ;  /* 0x0000000823077c23 */ /* 0x100fe20008010800 */
[----:B------:R-:W-:Y:S01]  /*79c0*/  FFMA.FTZ R12, R32, UR8, -R0 ;  /* 0x00000008200c7c23 */ /* 0x000fe20008010800 */
[----:B------:R-:W-:Y:S02]  /*79d0*/  LOP3.LUT R10, R15, UR34, R8, 0x96, !PT ;  /* 0x000000220f0a7c12 */ /* 0x000fe4000f8e9608 */
[----:B------:R2:W-:Y:S01]  /*79e0*/  MUFU.EX2 R121, R7 ;  /* 0x0000000700797308 */ /* 0x0005e20000000800 */
[----:B------:R-:W-:Y:S01]  /*79f0*/  IMAD.WIDE.U32 R8, R9, -0x326172a9, RZ ;  /* 0xcd9e8d5709087825 */ /* 0x000fe200078e00ff */
[----:B-1----:R-:W-:-:S03]  /*7a00*/  FMNMX.FTZ R2, R2, R13, !PT ;  /* 0x0000000d02027209 */ /* 0x002fc60007810000 */
[----:B------:R-:W-:Y:S01]  /*7a10*/  IMAD.WIDE.U32 R10, R10, -0x326172a9, RZ ;  /* 0xcd9e8d570a0a7825 */ /* 0x000fe200078e00ff */
[----:B------:R-:W-:Y:S02]  /*7a20*/  LOP3.LUT R9, R9, UR35, R144, 0x96, !PT ;  /* 0x0000002309097c12 */ /* 0x000fe4000f8e9690 */
[----:B------:R-:W-:Y:S01]  /*7a30*/  FSETP.NEU.FTZ.AND P1, PT, R2, -INF , PT ;  /* 0xff8000000200780b */ /* 0x000fe20003f3d000 */
[----:B------:R-:W-:Y:S01]  /*7a40*/  MUFU.EX2 R124, R12 ;  /* 0x0000000c007c7308 */ /* 0x000fe20000000800 */
[----:B--2---:R-:W-:-:S07]  /*7a50*/  FFMA.FTZ R7, R36, UR8, -R0 ;  /* 0x0000000824077c23 */ /* 0x004fce0008010800 */
[----:B------:R1:W2:Y:S02]  /*7a60*/  MUFU.EX2 R120, R7 ;  /* 0x0000000700787308 */ /* 0x0002a40000000800 */
[----:B-1----:R-:W-:Y:S01]  /*7a70*/  LOP3.LUT R7, R11, UR31, R8, 0x96, !PT ;  /* 0x0000001f0b077c12 */ /* 0x002fe2000f8e9608 */
[----:B------:R-:W-:-:S04]  /*7a80*/  IMAD.WIDE.U32 R8, R9, -0x2daee0ad, RZ ;  /* 0xd2511f5309087825 */ /* 0x000fc800078e00ff */
[----:B------:R-:W-:Y:S01]  /*7a90*/  FFMA.FTZ R11, R28, UR8, -R0 ;  /* 0x000000081c0b7c23 */ /* 0x000fe20008010800 */
[----:B--2---:R-:W-:Y:S01]  /*7aa0*/  F2FP.BF16.F32.PACK_AB R6, R120, R121 ;  /* 0x000000797806723e */ /* 0x004fe200000010ff */
[----:B------:R-:W-:-:S04]  /*7ab0*/  IMAD.WIDE.U32 R84, R7, -0x2daee0ad, RZ ;  /* 0xd2511f5307547825 */ /* 0x000fc800078e00ff */
[----:B------:R-:W-:Y:S01]  /*7ac0*/  FFMA.FTZ R7, R33, UR8, -R0 ;  /* 0x0000000821077c23 */ /* 0x000fe20008010800 */
[----:B------:R1:W-:Y:S01]  /*7ad0*/  MUFU.EX2 R181, R11 ;  /* 0x0000000b00b57308 */ /* 0x0003e20000000800 */
[C---:B------:R-:W-:Y:S02]  /*7ae0*/  PRMT R87, R6.reuse, 0x7610, R87 ;  /* 0x0000761006577816 */ /* 0x040fe40000000057 */
[----:B------:R-:W-:Y:S02]  /*7af0*/  LOP3.LUT R16, R85, UR6, R8, 0x96, !PT ;  /* 0x0000000655107c12 */ /* 0x000fe4000f8e9608 */
[----:B------:R-:W-:Y:S02]  /*7b00*/  LOP3.LUT R8, R9, UR24, R14, 0x96, !PT ;  /* 0x0000001809087c12 */ /* 0x000fe4000f8e960e */
[----:B------:R-:W-:Y:S01]  /*7b10*/  PRMT R85, R6, 0x7632, R85 ;  /* 0x0000763206557816 */ /* 0x000fe20000000055 */
[----:B------:R2:W-:Y:S01]  /*7b20*/  MUFU.EX2 R127, R7 ;  /* 0x00000007007f7308 */ /* 0x0005e20000000800 */
[----:B------:R-:W-:-:S04]  /*7b30*/  IMAD.WIDE.U32 R16, R16, -0x326172a9, RZ ;  /* 0xcd9e8d5710107825 */ /* 0x000fc800078e00ff */
[----:B------:R-:W-:Y:S01]  /*7b40*/  IMAD.WIDE.U32 R74, R8, -0x326172a9, RZ ;  /* 0xcd9e8d57084a7825 */ /* 0x000fe200078e00ff */
[C---:B------:R-:W-:Y:S02]  /*7b50*/  LOP3.LUT R8, R16.reuse, 0xffff, RZ, 0xc0, !PT ;  /* 0x0000ffff10087812 */ /* 0x040fe400078ec0ff */
[----:B------:R-:W-:Y:S02]  /*7b60*/  SHF.R.U32.HI R21, RZ, 0x18, R16 ;  /* 0x00000018ff157819 */ /* 0x000fe40000011610 */
[----:B-1----:R-:W-:Y:S02]  /*7b70*/  LOP3.LUT R11, R16, 0xff, RZ, 0xc0, !PT ;  /* 0x000000ff100b7812 */ /* 0x002fe400078ec0ff */
[----:B------:R-:W-:Y:S02]  /*7b80*/  SHF.R.U32.HI R8, RZ, 0x8, R8 ;  /* 0x00000008ff087819 */ /* 0x000fe40000011608 */
[----:B------:R-:W-:Y:S02]  /*7b90*/  LOP3.LUT R18, R75, UR7, R10, 0x96, !PT ;  /* 0x000000074b127c12 */ /* 0x000fe4000f8e960a */
[----:B------:R-:W-:Y:S01]  /*7ba0*/  PRMT R24, R11, 0x5410, R8 ;  /* 0x000054100b187816 */ /* 0x000fe20000000008 */
[----:B--2---:R-:W-:Y:S01]  /*7bb0*/  FMUL.FTZ R7, R2, UR8 ;  /* 0x0000000802077c20 */ /* 0x004fe20008410000 */
[----:B------:R-:W-:Y:S01]  /*7bc0*/  LOP3.LUT R8, R17, UR9, R74, 0x96, !PT ;  /* 0x0000000911087c12 */ /* 0x000fe2000f8e964a */
[----:B------:R-:W-:-:S03]  /*7bd0*/  IMAD.WIDE.U32 R18, R18, -0x2daee0ad, RZ ;  /* 0xd2511f5312127825 */ /* 0x000fc600078e00ff */
[----:B------:R-:W-:Y:S02]  /*7be0*/  FSEL R7, R7, RZ, P1 ;  /* 0x000000ff07077208 */ /* 0x000fe40000800000 */
[C---:B------:R-:W-:Y:S02]  /*7bf0*/  LOP3.LUT R11, R8.reuse, 0xffff, RZ, 0xc0, !PT ;  /* 0x0000ffff080b7812 */ /* 0x040fe400078ec0ff */
[----:B------:R-:W-:Y:S01]  /*7c00*/  LOP3.LUT R22, R8, 0xff, RZ, 0xc0, !PT ;  /* 0x000000ff08167812 */ /* 0x000fe200078ec0ff */
[--C-:B------:R-:W-:Y:S01]  /*7c10*/  FFMA.FTZ R9, R45, UR8, -R7.reuse ;  /* 0x000000082d097c23 */ /* 0x100fe20008010807 */
[--C-:B------:R-:W-:Y:S01]  /*7c20*/  FFMA.FTZ R10, R38, UR8, -R7.reuse ;  /* 0x00000008260a7c23 */ /* 0x100fe20008010807 */
[----:B------:R-:W-:Y:S01]  /*7c30*/  FFMA.FTZ R13, R34, UR8, -R7 ;  /* 0x00000008220d7c23 */ /* 0x000fe20008010807 */
[--C-:B------:R-:W-:Y:S01]  /*7c40*/  SHF.R.U32.HI R15, RZ, 0x10, R8.reuse ;  /* 0x00000010ff0f7819 */ /* 0x100fe20000011608 */
[----:B------:R1:W-:Y:S01]  /*7c50*/  MUFU.EX2 R122, R9 ;  /* 0x00000009007a7308 */ /* 0x0003e20000000800 */
[----:B------:R-:W-:-:S02]  /*7c60*/  SHF.R.U32.HI R20, RZ, 0x18, R8 ;  /* 0x00000018ff147819 */ /* 0x000fc40000011608 */
[C---:B------:R-:W-:Y:S02]  /*7c70*/  LOP3.LUT R8, R18.reuse, 0xffff, RZ, 0xc0, !PT ;  /* 0x0000ffff12087812 */ /* 0x040fe400078ec0ff */
[----:B------:R-:W-:Y:S02]  /*7c80*/  LOP3.LUT R14, R18, 0xff, RZ, 0xc0, !PT ;  /* 0x000000ff120e7812 */ /* 0x000fe400078ec0ff */
[----:B------:R-:W-:Y:S01]  /*7c90*/  SHF.R.U32.HI R8, RZ, 0x8, R8 ;  /* 0x00000008ff087819 */ /* 0x000fe20000011608 */
[----:B------:R2:W-:Y:S03]  /*7ca0*/  MUFU.EX2 R115, R10 ;  /* 0x0000000a00737308 */ /* 0x0005e60000000800 */
[----:B------:R-:W-:Y:S02]  /*7cb0*/  PRMT R26, R14, 0x5410, R8 ;  /* 0x000054100e1a7816 */ /* 0x000fe40000000008 */
[----:B------:R-:W-:-:S02]  /*7cc0*/  LOP3.LUT R8, R19, UR23, R84, 0x96, !PT ;  /* 0x0000001713087c12 */ /* 0x000fc4000f8e9654 */
[----:B------:R-:W-:Y:S01]  /*7cd0*/  SHF.R.U32.HI R14, RZ, 0x18, R18 ;  /* 0x00000018ff0e7819 */ /* 0x000fe20000011612 */
[----:B------:R-:W3:Y:S01]  /*7ce0*/  MUFU.EX2 R114, R13 ;  /* 0x0000000d00727308 */ /* 0x000ee20000000800 */
[----:B-1----:R-:W-:-:S07]  /*7cf0*/  FFMA.FTZ R9, R46, UR8, -R7 ;  /* 0x000000082e097c23 */ /* 0x002fce0008010807 */
[----:B------:R1:W4:Y:S01]  /*7d00*/  MUFU.EX2 R252, R9 ;  /* 0x0000000900fc7308 */ /* 0x0003220000000800 */
[----:B--2---:R-:W-:Y:S01]  /*7d10*/  SHF.R.U32.HI R10, RZ, 0x8, R11 ;  /* 0x00000008ff0a7819 */ /* 0x004fe2000001160b */
[----:B------:R-:W-:-:S03]  /*7d20*/  FFMA.FTZ R11, R50, UR8, -R7 ;  /* 0x00000008320b7c23 */ /* 0x000fc60008010807 */
[----:B------:R-:W-:Y:S01]  /*7d30*/  PRMT R22, R22, 0x5410, R10 ;  /* 0x0000541016167816 */ /* 0x000fe2000000000a */
[----:B------:R-:W-:Y:S02]  /*7d40*/  FFMA.FTZ R10, R51, UR8, -R7 ;  /* 0x00000008330a7c23 */ /* 0x000fe40008010807 */
[----:B------:R-:W-:Y:S01]  /*7d50*/  MUFU.EX2 R242, R11 ;  /* 0x0000000b00f27308 */ /* 0x000fe20000000800 */
[----:B------:R-:W-:Y:S07]  /*7d60*/  LDSM.16.MT88.4 R48, [R186+0x10800] ;  /* 0x01080000ba30783b */ /* 0x000fee0000004200 */
[----:B------:R2:W4:Y:S01]  /*7d70*/  MUFU.EX2 R243, R10 ;  /* 0x0000000a00f37308 */ /* 0x0005220000000800 */
[----:B-1----:R-:W-:-:S04]  /*7d80*/  SHF.R.U32.HI R9, RZ, 0x10, R16 ;  /* 0x00000010ff097819 */ /* 0x002fc80000011610 */
[----:B------:R-:W-:Y:S02]  /*7d90*/  LOP3.LUT R12, R9, 0xff, RZ, 0xc0, !PT ;  /* 0x000000ff090c7812 */ /* 0x000fe400078ec0ff */
[----:B------:R-:W-:Y:S02]  /*7da0*/  LOP3.LUT R9, R15, 0xff, RZ, 0xc0, !PT ;  /* 0x000000ff0f097812 */ /* 0x000fe400078ec0ff */
[----:B------:R-:W-:Y:S02]  /*7db0*/  PRMT R23, R12, 0x5410, R21 ;  /* 0x000054100c177816 */ /* 0x000fe40000000015 */
[----:B------:R-:W-:Y:S02]  /*7dc0*/  PRMT R20, R9, 0x5410, R20 ;  /* 0x0000541009147816 */ /* 0x000fe40000000014 */
[----:B------:R-:W-:Y:S02]  /*7dd0*/  SHF.R.U32.HI R9, RZ, 0x10, R18 ;  /* 0x00000010ff097819 */ /* 0x000fe40000011612 */
[----:B------:R-:W-:-:S02]  /*7de0*/  LOP3.LUT R15, R8, 0xff, RZ, 0xc0, !PT ;  /* 0x000000ff080f7812 */ /* 0x000fc400078ec0ff */
[----:B------:R-:W-:Y:S02]  /*7df0*/  LOP3.LUT R12, R9, 0xff, RZ, 0xc0, !PT ;  /* 0x000000ff090c7812 */ /* 0x000fe400078ec0ff */
[----:B------:R-:W-:Y:S02]  /*7e00*/  LOP3.LUT R9, R8, 0xffff, RZ, 0xc0, !PT ;  /* 0x0000ffff08097812 */ /* 0x000fe400078ec0ff */
[--C-:B--2---:R-:W-:Y:S02]  /*7e10*/  SHF.R.U32.HI R10, RZ, 0x10, R8.reuse ;  /* 0x00000010ff0a7819 */ /* 0x104fe40000011608 */
[----:B------:R-:W-:Y:S02]  /*7e20*/  SHF.R.U32.HI R13, RZ, 0x8, R9 ;  /* 0x00000008ff0d7819 */ /* 0x000fe40000011609 */
[----:B------:R-:W-:Y:S02]  /*7e30*/  SHF.R.U32.HI R11, RZ, 0x18, R8 ;  /* 0x00000018ff0b7819 */ /* 0x000fe40000011608 */
[----:B------:R-:W-:Y:S01]  /*7e40*/  LOP3.LUT R9, R10, 0xff, RZ, 0xc0, !PT ;  /* 0x000000ff0a097812 */ /* 0x000fe200078ec0ff */
[----:B------:R-:W-:Y:S01]  /*7e50*/  FFMA.FTZ R10, R37, UR8, -R0 ;  /* 0x00000008250a7c23 */ /* 0x000fe20008010800 */
[----:B---3--:R-:W-:-:S02]  /*7e60*/  F2FP.BF16.F32.PACK_AB R8, R114, R115 ;  /* 0x000000737208723e */ /* 0x008fc400000010ff */
[----:B------:R-:W-:Y:S01]  /*7e70*/  PRMT R11, R9, 0x5410, R11 ;  /* 0x00005410090b7816 */ /* 0x000fe2000000000b */
[----:B------:R1:W2:Y:S01]  /*7e80*/  MUFU.EX2 R180, R10 ;  /* 0x0000000a00b47308 */ /* 0x0002a20000000800 */
[C---:B------:R-:W-:Y:S02]  /*7e90*/  PRMT R241, R8.reuse, 0x7610, R241 ;  /* 0x0000761008f17816 */ /* 0x040fe400000000f1 */
[----:B------:R-:W-:Y:S01]  /*7ea0*/  PRMT R240, R8, 0x7632, R240 ;  /* 0x0000763208f07816 */ /* 0x000fe200000000f0 */
[----:B------:R-:W-:Y:S01]  /*7eb0*/  FFMA.FTZ R8, R39, UR8, -R0 ;  /* 0x0000000827087c23 */ /* 0x000fe20008010800 */
[----:B----4-:R-:W-:Y:S01]  /*7ec0*/  F2FP.BF16.F32.PACK_AB R9, R252, R122 ;  /* 0x0000007afc09723e */ /* 0x010fe200000010ff */
[----:B------:R-:W-:Y:S01]  /*7ed0*/  LDSM.16.MT88.4 R36, [R187+0x10000] ;  /* 0x01000000bb24783b */ /* 0x000fe20000004200 */
[----:B------:R-:W-:Y:S01]  /*7ee0*/  PRMT R25, R12, 0x5410, R14 ;  /* 0x000054100c197816 */ /* 0x000fe2000000000e */
[----:B------:R3:W-:Y:S01]  /*7ef0*/  MUFU.EX2 R123, R8 ;  /* 0x00000008007b7308 */ /* 0x0007e20000000800 */
[----:B------:R-:W-:-:S02]  /*7f00*/  PRMT R73, R9, 0x7610, R73 ;  /* 0x0000761009497816 */ /* 0x000fc40000000049 */
[----:B------:R-:W-:Y:S01]  /*7f10*/  PRMT R75, R9, 0x7632, R75 ;  /* 0x00007632094b7816 */ /* 0x000fe2000000004b */
[----:B------:R-:W-:Y:S01]  /*7f20*/  FFMA.FTZ R9, R44, UR8, -R7 ;  /* 0x000000082c097c23 */ /* 0x000fe20008010807 */
[----:B------:R-:W-:Y:S02]  /*7f30*/  PRMT R21, R15, 0x5410, R13 ;  /* 0x000054100f157816 */ /* 0x000fe4000000000d */
[----:B------:R-:W-:Y:S01]  /*7f40*/  PRMT R5, R73, 0x5410, R75 ;  /* 0x0000541049057816 */ /* 0x000fe2000000004b */
[----:B------:R4:W-:Y:S01]  /*7f50*/  MUFU.EX2 R205, R9 ;  /* 0x0000000900cd7308 */ /* 0x0009e20000000800 */
[----:B-1----:R-:W-:-:S05]  /*7f60*/  IMAD.U32 R10, RZ, RZ, UR14 ;  /* 0x0000000eff0a7e24 */ /* 0x002fca000f8e00ff */
[----:B------:R-:W-:Y:S02]  /*7f70*/  LEA R6, R10, UR14, 0x10 ;  /* 0x0000000e0a067c11 */ /* 0x000fe4000f8e80ff */
[----:B------:R-:W-:Y:S02]  /*7f80*/  F2FP.BF16.F32.PACK_AB R10, R127, R124 ;  /* 0x0000007c7f0a723e */ /* 0x000fe400000010ff */
[----:B---3--:R-:W-:Y:S02]  /*7f90*/  F2FP.BF16.F32.PACK_AB R8, R242, R243 ;  /* 0x000000f3f208723e */ /* 0x008fe400000010ff */
[----:B------:R-:W-:Y:S02]  /*7fa0*/  PRMT R239, R10, 0x7610, R239 ;  /* 0x000076100aef7816 */ /* 0x000fe400000000ef */
[C---:B------:R-:W-:Y:S02]  /*7fb0*/  PRMT R88, R8.reuse, 0x7610, R88 ;  /* 0x0000761008587816 */ /* 0x040fe40000000058 */
[----:B------:R-:W-:Y:S01]  /*7fc0*/  PRMT R86, R8, 0x7632, R86 ;  /* 0x0000763208567816 */ /* 0x000fe20000000056 */
[----:B----4-:R-:W-:Y:S01]  /*7fd0*/  FFMA.FTZ R9, R47, UR8, -R7 ;  /* 0x000000082f097c23 */ /* 0x010fe20008010807 */
[----:B------:R-:W-:Y:S01]  /*7fe0*/  HSET2.LE.AND R8, R22, R6, PT ;  /* 0x0000000616087233 */ /* 0x000fe20003803000 */
[----:B------:R-:W-:Y:S01]  /*7ff0*/  LDSM.16.MT88.4 R44, [R188+0x10800] ;  /* 0x01080000bc2c783b */ /* 0x000fe20000004200 */
[----:B------:R-:W-:Y:S01]  /*8000*/  PRMT R238, R10, 0x7632, R238 ;  /* 0x000076320aee7816 */ /* 0x000fe200000000ee */
[----:B------:R1:W3:Y:S01]  /*8010*/  MUFU.EX2 R116, R9 ;  /* 0x0000000900747308 */ /* 0x0002e20000000800 */
[----:B--2---:R-:W-:-:S02]  /*8020*/  F2FP.BF16.F32.PACK_AB R10, R180, R181 ;  /* 0x000000b5b40a723e */ /* 0x004fc400000010ff */
[----:B------:R-:W-:Y:S01]  /*8030*/  LOP3.LUT R12, R8, R5, RZ, 0xc0, !PT ;  /* 0x00000005080c7212 */ /* 0x000fe200078ec0ff */
[----:B------:R-:W-:Y:S01]  /*8040*/  FFMA.FTZ R8, R29, UR8, -R0 ;  /* 0x000000081d087c23 */ /* 0x000fe20008010800 */
[--C-:B------:R-:W-:Y:S01]  /*8050*/  HSET2.LE.AND R5, R20, R6.reuse, PT ;  /* 0x0000000614057233 */ /* 0x100fe20003803000 */
[----:B------:R-:W2:Y:S01]  /*8060*/  LDSM.16.MT88.4 R28, [R186+0x10000] ;  /* 0x01000000ba1c783b */ /* 0x000ea20000004200 */
[C---:B------:R-:W-:Y:S01]  /*8070*/  PRMT R237, R10.reuse, 0x7610, R237 ;  /* 0x000076100aed7816 */ /* 0x040fe200000000ed */
[----:B------:R4:W3:Y:S01]  /*8080*/  MUFU.EX2 R117, R8 ;  /* 0x0000000800757308 */ /* 0x0008e20000000800 */
[----:B------:R-:W-:Y:S02]  /*8090*/  PRMT R219, R10, 0x7632, R219 ;  /* 0x000076320adb7816 */ /* 0x000fe400000000db */
[----:B------:R-:W-:Y:S02]  /*80a0*/  HSET2.LE.AND R4, R26, R6, PT ;  /* 0x000000061a047233 */ /* 0x000fe40003803000 */
[----:B-1----:R-:W-:-:S02]  /*80b0*/  PRMT R9, R88, 0x5410, R86 ;  /* 0x0000541058097816 */ /* 0x002fc40000000056 */
[----:B----4-:R-:W-:-:S04]  /*80c0*/  PRMT R8, R87, 0x5410, R85 ;  /* 0x0000541057087816 */ /* 0x010fc80000000055 */
[----:B------:R-:W-:Y:S02]  /*80d0*/  LOP3.LUT R13, R5, R8, RZ, 0xc0, !PT ;  /* 0x00000008050d7212 */ /* 0x000fe400078ec0ff */
[--C-:B------:R-:W-:Y:S02]  /*80e0*/  HSET2.LE.AND R5, R24, R6.reuse, PT ;  /* 0x0000000618057233 */ /* 0x100fe40003803000 */
[----:B------:R-:W-:-:S03]  /*80f0*/  HSET2.LE.AND R8, R23, R6, PT ;  /* 0x0000000617087233 */ /* 0x000fc60003803000 */
[----:B------:R-:W-:Y:S02]  /*8100*/  LOP3.LUT R14, R5, R9, RZ, 0xc0, !PT ;  /* 0x00000009050e7212 */ /* 0x000fe400078ec0ff */
[----:B------:R-:W-:Y:S02]  /*8110*/  PRMT R5, R239, 0x5410, R238 ;  /* 0x00005410ef057816 */ /* 0x000fe400000000ee */
[----:B---3--:R-:W-:Y:S02]  /*8120*/  F2FP.BF16.F32.PACK_AB R9, R116, R205 ;  /* 0x000000cd7409723e */ /* 0x008fe400000010ff */
[----:B------:R-:W-:Y:S02]  /*8130*/  LOP3.LUT R15, R8, R5, RZ, 0xc0, !PT ;  /* 0x00000005080f7212 */ /* 0x000fe400078ec0ff */
[----:B------:R-:W-:Y:S02]  /*8140*/  F2FP.BF16.F32.PACK_AB R8, R117, R123 ;  /* 0x0000007b7508723e */ /* 0x000fe400000010ff */
[----:B------:R-:W-:-:S02]  /*8150*/  HSET2.LE.AND R5, R21, R6, PT ;  /* 0x0000000615057233 */ /* 0x000fc40003803000 */
[C---:B------:R-:W-:Y:S01]  /*8160*/  PRMT R196, R8.reuse, 0x7610, R196 ;  /* 0x0000761008c47816 */ /* 0x040fe200000000c4 */
[C---:B--2---:R-:W-:Y:S01]  /*8170*/  HMMA.16816.F32.BF16 R32, R12.reuse, R28, RZ ;  /* 0x0000001c0c20723c */ /* 0x044fe200000418ff */
[----:B------:R-:W-:Y:S02]  /*8180*/  PRMT R191, R8, 0x7632, R191 ;  /* 0x0000763208bf7816 */ /* 0x000fe400000000bf */
[----:B------:R-:W-:Y:S02]  /*8190*/  PRMT R8, R241, 0x5410, R240 ;  /* 0x00005410f1087816 */ /* 0x000fe400000000f0 */
[C---:B------:R-:W-:Y:S01]  /*81a0*/  PRMT R236, R9.reuse, 0x7610, R236 ;  /* 0x0000761009ec7816 */ /* 0x040fe200000000ec */
[----:B------:R-:W-:Y:S01]  /*81b0*/  HMMA.16816.F32.BF16 R28, R12, R30, RZ ;  /* 0x0000001e0c1c723c */ /* 0x000fe200000418ff */
[----:B------:R-:W-:Y:S02]  /*81c0*/  PRMT R218, R9, 0x7632, R218 ;  /* 0x0000763209da7816 */ /* 0x000fe400000000da */
[----:B------:R-:W-:-:S02]  /*81d0*/  HSET2.LE.AND R9, R11, R6, PT ;  /* 0x000000060b097233 */ /* 0x000fc40003803000 */
[----:B------:R-:W-:Y:S01]  /*81e0*/  LOP3.LUT R8, R5, R8, RZ, 0xc0, !PT ;  /* 0x0000000805087212 */ /* 0x000fe200078ec0ff */
[C---:B------:R-:W-:Y:S01]  /*81f0*/  HMMA.16816.F32.BF16 R20, R12.reuse, R40, RZ ;  /* 0x000000280c14723c */ /* 0x040fe200000418ff */
[----:B------:R-:W-:Y:S02]  /*8200*/  PRMT R5, R237, 0x5410, R219 ;  /* 0x00005410ed057816 */ /* 0x000fe400000000db */
[----:B------:R-:W-:Y:S02]  /*8210*/  PRMT R10, R236, 0x5410, R218 ;  /* 0x00005410ec0a7816 */ /* 0x000fe400000000da */
[----:B------:R-:W-:Y:S01]  /*8220*/  LOP3.LUT R9, R9, R5, RZ, 0xc0, !PT ;  /* 0x0000000509097212 */ /* 0x000fe200078ec0ff */
[----:B------:R-:W-:Y:S01]  /*8230*/  HMMA.16816.F32.BF16 R40, R12, R42, RZ ;  /* 0x0000002a0c28723c */ /* 0x000fe200000418ff */
[----:B------:R-:W-:Y:S02]  /*8240*/  HSET2.LE.AND R5, R25, R6, PT ;  /* 0x0000000619057233 */ /* 0x000fe40003803000 */
[----:B------:R-:W-:-:S02]  /*8250*/  LOP3.LUT R10, R4, R10, RZ, 0xc0, !PT ;  /* 0x0000000a040a7212 */ /* 0x000fc400078ec0ff */
[----:B------:R-:W-:Y:S01]  /*8260*/  PRMT R4, R196, 0x5410, R191 ;  /* 0x00005410c4047816 */ /* 0x000fe200000000bf */
[----:B------:R-:W-:Y:S03]  /*8270*/  HMMA.16816.F32.BF16 R24, R12, R56, RZ ;  /* 0x000000380c18723c */ /* 0x000fe600000418ff */
[----:B------:R-:W-:-:S07]  /*8280*/  LOP3.LUT R11, R5, R4, RZ, 0xc0, !PT ;  /* 0x00000004050b7212 */ /* 0x000fce00078ec0ff */
[C---:B------:R-:W-:Y:S06]  /*8290*/  HMMA.16816.F32.BF16 R60, R8.reuse, R50, R28 ;  /* 0x00000032083c723c */ /* 0x040fec000004181c */
[----:B------:R-:W-:Y:S06]  /*82a0*/  HMMA.16816.F32.BF16 R164, R8, R52, R20 ;  /* 0x0000003408a4723c */ /* 0x000fec0000041814 */
[----:B------:R-:W-:Y:S01]  /*82b0*/  HMMA.16816.F32.BF16 R20, R12, R58, RZ ;  /* 0x0000003a0c14723c */ /* 0x000fe200000418ff */
[----:B------:R-:W-:Y:S05]  /*82c0*/  LDSM.16.MT88.4 R56, [R187+0x12000] ;  /* 0x01200000bb38783b */ /* 0x000fea0000004200 */
[C---:B------:R-:W-:Y:S06]  /*82d0*/  HMMA.16816.F32.BF16 R24, R8.reuse, R44, R24 ;  /* 0x0000002c0818723c */ /* 0x040fec0000041818 */
[----:B------:R-:W-:Y:S01]  /*82e0*/  IMAD.MOV.U32 R192, RZ, RZ, R60 ;  /* 0x000000ffffc07224 */ /* 0x000fe200078e003c */
[----:B------:R-:W-:Y:S01]  /*82f0*/  HMMA.16816.F32.BF16 R156, R8, R48, R32 ;  /* 0x00000030089c723c */ /* 0x000fe20000041820 */
[----:B------:R-:W-:Y:S01]  /*8300*/  IMAD.MOV.U32 R183, RZ, RZ, R61 ;  /* 0x000000ffffb77224 */ /* 0x000fe200078e003d */
[----:B------:R-:W-:Y:S01]  /*8310*/  LDSM.16.MT88.4 R48, [R186+0x12800] ;  /* 0x01280000ba30783b */ /* 0x000fe20000004200 */
[----:B------:R-:W-:-:S02]  /*8320*/  IMAD.MOV.U32 R182, RZ, RZ, R62 ;  /* 0x000000ffffb67224 */ /* 0x000fc400078e003e */
[----:B------:R-:W-:Y:S01]  /*8330*/  IMAD.MOV.U32 R119, RZ, RZ, R63 ;  /* 0x000000ffff777224 */ /* 0x000fe200078e003f */
[C---:B------:R-:W-:Y:S01]  /*8340*/  HMMA.16816.F32.BF16 R148, R8.reuse, R54, R40 ;  /* 0x000000360894723c */ /* 0x040fe20000041828 */
[----:B------:R-:W1:Y:S04]  /*8350*/  LDSM.16.MT88.4 R60, [R185+0x12800] ;  /* 0x01280000b93c783b */ /* 0x000e680000004200 */
[----:B------:R-:W2:Y:S01]  /*8360*/  LDSM.16.MT88.4 R52, [R188+0x12800] ;  /* 0x01280000bc34783b */ /* 0x000ea20000004200 */
[----:B------:R-:W-:Y:S05]  /*8370*/  HMMA.16816.F32.BF16 R20, R8, R46, R20 ;  /* 0x0000002e0814723c */ /* 0x000fea0000041814 */
[----:B------:R-:W-:Y:S01]  /*8380*/  IMAD.MOV.U32 R153, RZ, RZ, R25 ;  /* 0x000000ffff997224 */ /* 0x000fe200078e0019 */
[----:B------:R-:W-:Y:S01]  /*8390*/  HMMA.16816.F32.BF16 R44, R12, R64, RZ ;  /* 0x000000400c2c723c */ /* 0x000fe200000418ff */
[----:B------:R-:W-:-:S02]  /*83a0*/  IMAD.MOV.U32 R152, RZ, RZ, R26 ;  /* 0x000000ffff987224 */ /* 0x000fc400078e001a */
[----:B------:R-:W-:Y:S02]  /*83b0*/  IMAD.MOV.U32 R147, RZ, RZ, R24 ;  /* 0x000000ffff937224 */ /* 0x000fe400078e0018 */
[----:B------:R-:W-:Y:S01]  /*83c0*/  IMAD.MOV.U32 R146, RZ, RZ, R27 ;  /* 0x000000ffff927224 */ /* 0x000fe200078e001b */
[C---:B------:R-:W-:Y:S06]  /*83d0*/  HMMA.16816.F32.BF16 R32, R12.reuse, R70, RZ ;  /* 0x000000460c20723c */ /* 0x040fec00000418ff */
[C---:B------:R-:W-:Y:S06]  /*83e0*/  HMMA.16816.F32.BF16 R24, R12.reuse, R36, RZ ;  /* 0x000000240c18723c */ /* 0x040fec00000418ff */
[----:B------:R-:W-:Y:S01]  /*83f0*/  IMAD.MOV.U32 R197, RZ, RZ, R20 ;  /* 0x000000ffffc57224 */ /* 0x000fe200078e0014 */
[----:B------:R-:W-:Y:S01]  /*8400*/  HMMA.16816.F32.BF16 R28, R12, R80, RZ ;  /* 0x000000500c1c723c */ /* 0x000fe200000418ff */
[----:B------:R-:W-:-:S02]  /*8410*/  IMAD.MOV.U32 R190, RZ, RZ, R21 ;  /* 0x000000ffffbe7224 */ /* 0x000fc400078e0015 */
[----:B------:R-:W-:Y:S02]  /*8420*/  IMAD.MOV.U32 R189, RZ, RZ, R22 ;  /* 0x000000ffffbd7224 */ /* 0x000fe400078e0016 */
[----:B------:R-:W-:Y:S01]  /*8430*/  IMAD.MOV.U32 R184, RZ, RZ, R23 ;  /* 0x000000ffffb87224 */ /* 0x000fe200078e0017 */
[C---:B------:R-:W-:Y:S01]  /*8440*/  HMMA.16816.F32.BF16 R40, R12.reuse, R66, RZ ;  /* 0x000000420c28723c */ /* 0x040fe200000418ff */
[----:B------:R-:W-:Y:S05]  /*8450*/  LDSM.16.MT88.4 R64, [R185+0x14000] ;  /* 0x01400000b940783b */ /* 0x000fea0000004200 */
[----:B------:R-:W-:Y:S06]  /*8460*/  HMMA.16816.F32.BF16 R20, R12, R38, RZ ;  /* 0x000000260c14723c */ /* 0x000fec00000418ff */
[C---:B------:R-:W-:Y:S06]  /*8470*/  HMMA.16816.F32.BF16 R140, R8.reuse, R76, R24 ;  /* 0x0000004c088c723c */ /* 0x040fec0000041818 */
[----:B-1----:R-:W-:Y:S06]  /*8480*/  HMMA.16816.F32.BF16 R24, R8, R60, R44 ;  /* 0x0000003c0818723c */ /* 0x002fec000004182c */
[----:B------:R-:W-:Y:S01]  /*8490*/  HMMA.16816.F32.BF16 R36, R12, R68, RZ ;  /* 0x000000440c24723c */ /* 0x000fe200000418ff */
[----:B------:R-:W1:Y:S05]  /*84a0*/  LDSM.16.MT88.4 R68, [R186+0x14000] ;  /* 0x01400000ba44783b */ /* 0x000e6a0000004200 */
[C---:B--2---:R-:W-:Y:S06]  /*84b0*/  HMMA.16816.F32.BF16 R28, R8.reuse, R52, R28 ;  /* 0x00000034081c723c */ /* 0x044fec000004181c */
[----:B------:R-:W-:Y:S01]  /*84c0*/  HMMA.16816.F32.BF16 R160, R8, R78, R20 ;  /* 0x0000004e08a0723c */ /* 0x000fe20000041814 */
[----:B------:R-:W-:Y:S05]  /*84d0*/  LDSM.16.MT88.4 R76, [R187+0x12800] ;  /* 0x01280000bb4c783b */ /* 0x000fea0000004200 */
[----:B------:R-:W-:Y:S01]  /*84e0*/  IMAD.MOV.U32 R118, RZ, RZ, R25 ;  /* 0x000000ffff767224 */ /* 0x000fe200078e0019 */
[----:B------:R-:W-:Y:S01]  /*84f0*/  HMMA.16816.F32.BF16 R20, R12, R82, RZ ;  /* 0x000000520c14723c */ /* 0x000fe200000418ff */
[----:B------:R-:W-:-:S02]  /*8500*/  IMAD.MOV.U32 R204, RZ, RZ, R24 ;  /* 0x000000ffffcc7224 */ /* 0x000fc400078e0018 */
[----:B------:R-:W-:Y:S02]  /*8510*/  IMAD.MOV.U32 R203, RZ, RZ, R26 ;  /* 0x000000ffffcb7224 */ /* 0x000fe400078e001a */
[----:B------:R-:W-:Y:S01]  /*8520*/  IMAD.MOV.U32 R202, RZ, RZ, R27 ;  /* 0x000000ffffca7224 */ /* 0x000fe200078e001b */
[C---:B------:R-:W-:Y:S01]  /*8530*/  HMMA.16816.F32.BF16 R60, R8.reuse, R62, R40 ;  /* 0x0000003e083c723c */ /* 0x040fe20000041828 */
[----:B------:R-:W2:Y:S04]  /*8540*/  LDSM.16.MT88.4 R40, [R185+0x14800] ;  /* 0x01480000b928783b */ /* 0x000ea80000004200 */
[----:B------:R-:W-:Y:S01]  /*8550*/  IMAD.MOV.U32 R195, RZ, RZ, R28 ;  /* 0x000000ffffc37224 */ /* 0x000fe200078e001c */
[----:B------:R-:W-:Y:S01]  /*8560*/  HMMA.16816.F32.BF16 R24, R8, R48, R36 ;  /* 0x000000300818723c */ /* 0x000fe20000041824 */
[----:B------:R-:W-:-:S02]  /*8570*/  IMAD.MOV.U32 R194, RZ, RZ, R29 ;  /* 0x000000ffffc27224 */ /* 0x000fc400078e001d */
[----:B------:R-:W-:Y:S02]  /*8580*/  IMAD.MOV.U32 R193, RZ, RZ, R30 ;  /* 0x000000ffffc17224 */ /* 0x000fe400078e001e */
[----:B------:R-:W-:Y:S02]  /*8590*/  IMAD.MOV.U32 R201, RZ, RZ, R160 ;  /* 0x000000ffffc97224 */ /* 0x000fe400078e00a0 */
[----:B------:R-:W-:Y:S02]  /*85a0*/  IMAD.MOV.U32 R200, RZ, RZ, R161 ;  /* 0x000000ffffc87224 */ /* 0x000fe400078e00a1 */
[----:B------:R-:W-:Y:S01]  /*85b0*/  IMAD.MOV.U32 R199, RZ, RZ, R162 ;  /* 0x000000ffffc77224 */ /* 0x000fe200078e00a2 */
[----:B-1----:R-:W-:Y:S01]  /*85c0*/  HMMA.16816.F32.BF16 R44, R12, R68, RZ ;  /* 0x000000440c2c723c */ /* 0x002fe200000418ff */
[----:B------:R-:W-:-:S05]  /*85d0*/  IMAD.MOV.U32 R198, RZ, RZ, R163 ;  /* 0x000000ffffc67224 */ /* 0x000fca00078e00a3 */
[----:B------:R-:W-:Y:S01]  /*85e0*/  HMMA.16816.F32.BF16 R248, R8, R54, R20 ;  /* 0x0000003608f8723c */ /* 0x000fe20000041814 */
[----:B------:R-:W-:Y:S02]  /*85f0*/  IMAD.MOV.U32 R69, RZ, RZ, R193 ;  /* 0x000000ffff457224 */ /* 0x000fe400078e00c1 */
[----:B------:R-:W-:-:S04]  /*8600*/  IMAD.MOV.U32 R68, RZ, RZ, R182 ;  /* 0x000000ffff447224 */ /* 0x000fc800078e00b6 */
[----:B------:R-:W-:Y:S02]  /*8610*/  IMAD.MOV.U32 R54, RZ, RZ, R153 ;  /* 0x000000ffff367224 */ /* 0x000fe400078e0099 */
[----:B------:R-:W-:Y:S02]  /*8620*/  IMAD.MOV.U32 R36, RZ, RZ, R27 ;  /* 0x000000ffff247224 */ /* 0x000fe400078e001b */
[----:B------:R-:W-:Y:S02]  /*8630*/  IMAD.MOV.U32 R5, RZ, RZ, R25 ;  /* 0x000000ffff057224 */ /* 0x000fe400078e0019 */
[----:B------:R-:W-:Y:S02]  /*8640*/  IMAD.MOV.U32 R4, RZ, RZ, R24 ;  /* 0x000000ffff047224 */ /* 0x000fe400078e0018 */
[----:B------:R-:W-:Y:S02]  /*8650*/  IMAD.MOV.U32 R206, RZ, RZ, R26 ;  /* 0x000000ffffce7224 */ /* 0x000fe400078e001a */
[----:B------:R-:W-:Y:S01]  /*8660*/  HMMA.16816.F32.BF16 R24, R8, R50, R32 ;  /* 0x000000320818723c */ /* 0x000fe20000041820 */
[----:B------:R-:W1:Y:S05]  /*8670*/  LDSM.16.MT88.4 R48, [R186+0x14800] ;  /* 0x01480000ba30783b */ /* 0x000e6a0000004200 */
[----:B------:R-:W-:Y:S07]  /*8680*/  HMMA.16816.F32.BF16 R32, R12, R64, RZ ;  /* 0x000000400c20723c */ /* 0x000fee00000418ff */
[----:B------:R-:W-:Y:S01]  /*8690*/  IMAD.MOV.U32 R64, RZ, RZ, R4 ;  /* 0x000000ffff407224 */ /* 0x000fe200078e0004 */
[----:B------:R-:W-:Y:S01]  /*86a0*/  LOP3.LUT R4, R89, UR4, RZ, 0x3c, !PT ;  /* 0x0000000459047c12 */ /* 0x000fe2000f8e3cff */
[----:B------:R-:W-:-:S04]  /*86b0*/  IMAD.MOV.U32 R65, RZ, RZ, R5 ;  /* 0x000000ffff417224 */ /* 0x000fc800078e0005 */
[----:B------:R-:W-:-:S05]  /*86c0*/  IMAD.WIDE.U32 R4, R4, -0x326172a9, RZ ;  /* 0xcd9e8d5704047825 */ /* 0x000fca00078e00ff */
[----:B------:R-:W-:Y:S01]  /*86d0*/  IMAD.MOV.U32 R80, RZ, RZ, R24 ;  /* 0x000000ffff507224 */ /* 0x000fe200078e0018 */
[----:B------:R-:W-:Y:S01]  /*86e0*/  LOP3.LUT R5, R5, UR44, R112, 0x96, !PT ;  /* 0x0000002c05057c12 */ /* 0x000fe2000f8e9670 */
[----:B------:R-:W-:Y:S02]  /*86f0*/  IMAD.MOV.U32 R24, RZ, RZ, R31 ;  /* 0x000000ffff187224 */ /* 0x000fe400078e001f */
[----:B------:R-:W-:Y:S01]  /*8700*/  IMAD.MOV.U32 R83, RZ, RZ, R25 ;  /* 0x000000ffff537224 */ /* 0x000fe200078e0019 */
[----:B------:R-:W-:Y:S01]  /*8710*/  HMMA.16816.F32.BF16 R28, R12, R56, RZ ;  /* 0x000000380c1c723c */ /* 0x000fe200000418ff */
[----:B------:R-:W-:Y:S02]  /*8720*/  IMAD.MOV.U32 R82, RZ, RZ, R26 ;  /* 0x000000ffff527224 */ /* 0x000fe400078e001a */
[----:B------:R-:W-:Y:S02]  /*8730*/  IMAD.MOV.U32 R81, RZ, RZ, R27 ;  /* 0x000000ffff517224 */ /* 0x000fe400078e001b */
[----:B------:R-:W-:Y:S01]  /*8740*/  IMAD.MOV.U32 R55, RZ, RZ, R24 ;  /* 0x000000ffff377224 */ /* 0x000fe200078e0018 */
[----:B--2---:R-:W-:Y:S01]  /*8750*/  HMMA.16816.F32.BF16 R220, R8, R40, R32 ;  /* 0x0000002808dc723c */ /* 0x004fe20000041820 */
[----:B------:R-:W-:-:S02]  /*8760*/  IMAD.MOV.U32 R56, RZ, RZ, R152 ;  /* 0x000000ffff387224 */ /* 0x000fc400078e0098 */
[----:B------:R-:W-:-:S03]  /*8770*/  IMAD.MOV.U32 R57, RZ, RZ, R146 ;  /* 0x000000ffff397224 */ /* 0x000fc600078e0092 */
[----:B------:R-:W-:Y:S01]  /*8780*/  HMMA.16816.F32.BF16 R24, R12, R58, RZ ;  /* 0x0000003a0c18723c */ /* 0x000fe200000418ff */
[----:B------:R-:W-:-:S05]  /*8790*/  SHF.R.U32.HI R40, RZ, 0x10, R16 ;  /* 0x00000010ff287819 */ /* 0x000fca0000011610 */
[----:B-1----:R-:W-:Y:S01]  /*87a0*/  HMMA.16816.F32.BF16 R152, R8, R48, R44 ;  /* 0x000000300898723c */ /* 0x002fe2000004182c */
[----:B------:R-:W-:Y:S02]  /*87b0*/  IMAD.MOV.U32 R58, RZ, RZ, R36 ;  /* 0x000000ffff3a7224 */ /* 0x000fe400078e0024 */
[----:B------:R-:W-:-:S03]  /*87c0*/  IMAD.MOV.U32 R59, RZ, RZ, R147 ;  /* 0x000000ffff3b7224 */ /* 0x000fc600078e0093 */
[----:B------:R-:W-:Y:S01]  /*87d0*/  HMMA.16816.F32.BF16 R36, R12, R66, RZ ;  /* 0x000000420c24723c */ /* 0x000fe200000418ff */
[----:B------:R-:W-:Y:S01]  /*87e0*/  LOP3.LUT R44, R16, 0xffff, RZ, 0xc0, !PT ;  /* 0x0000ffff102c7812 */ /* 0x000fe200078ec0ff */
[----:B------:R-:W-:Y:S02]  /*87f0*/  IMAD.MOV.U32 R46, RZ, RZ, R192 ;  /* 0x000000ffff2e7224 */ /* 0x000fe400078e00c0 */
[----:B------:R-:W-:Y:S02]  /*8800*/  IMAD.MOV.U32 R47, RZ, RZ, R183 ;  /* 0x000000ffff2f7224 */ /* 0x000fe400078e00b7 */
[----:B------:R-:W-:Y:S01]  /*8810*/  HMMA.16816.F32.BF16 R244, R8, R76, R28 ;  /* 0x0000004c08f4723c */ /* 0x000fe2000004181c */
[----:B------:R-:W-:Y:S02]  /*8820*/  IMAD.MOV.U32 R67, RZ, RZ, R145 ;  /* 0x000000ffff437224 */ /* 0x000fe400078e0091 */
[----:B------:R-:W-:-:S03]  /*8830*/  IMAD.MOV.U32 R66, RZ, RZ, R144 ;  /* 0x000000ffff427224 */ /* 0x000fc600078e0090 */
[----:B------:R-:W-:Y:S01]  /*8840*/  LOP3.LUT R20, R67, UR43, R4, 0x96, !PT ;  /* 0x0000002b43147c12 */ /* 0x000fe2000f8e9604 */
[----:B------:R-:W-:Y:S01]  /*8850*/  IMAD.WIDE.U32 R4, R5, -0x2daee0ad, RZ ;  /* 0xd2511f5305047825 */ /* 0x000fe200078e00ff */
[----:B------:R-:W-:Y:S03]  /*8860*/  HMMA.16816.F32.BF16 R28, R12, R70, RZ ;  /* 0x000000460c1c723c */ /* 0x000fe600000418ff */
[----:B------:R-:W-:Y:S01]  /*8870*/  IMAD.WIDE.U32 R52, R20, -0x2daee0ad, RZ ;  /* 0xd2511f5314347825 */ /* 0x000fe200078e00ff */
[----:B------:R-:W-:Y:S02]  /*8880*/  LOP3.LUT R20, R5, UR39, R72, 0x96, !PT ;  /* 0x0000002705147c12 */ /* 0x000fe4000f8e9648 */
[----:B------:R-:W-:Y:S01]  /*8890*/  HMMA.16816.F32.BF16 R232, R8, R78, R24 ;  /* 0x0000004e08e8723c */ /* 0x000fe20000041818 */
[----:B------:R-:W-:Y:S01]  /*88a0*/  IMAD.MOV.U32 R67, RZ, RZ, R58 ;  /* 0x000000ffff437224 */ /* 0x000fe200078e003a */
[----:B------:R-:W-:Y:S01]  /*88b0*/  LOP3.LUT R22, R53, UR34, R4, 0x96, !PT ;  /* 0x0000002235167c12 */ /* 0x000fe2000f8e9604 */
[----:B------:R-:W-:-:S03]  /*88c0*/  IMAD.WIDE.U32 R20, R20, -0x326172a9, RZ ;  /* 0xcd9e8d5714147825 */ /* 0x000fc600078e00ff */
[----:B------:R-:W-:Y:S01]  /*88d0*/  HMMA.16816.F32.BF16 R160, R8, R42, R36 ;  /* 0x0000002a08a0723c */ /* 0x000fe20000041824 */
[----:B------:R-:W-:Y:S01]  /*88e0*/  IMAD.WIDE.U32 R22, R22, -0x326172a9, RZ ;  /* 0xcd9e8d5716167825 */ /* 0x000fe200078e00ff */
[----:B------:R-:W-:Y:S02]  /*88f0*/  LOP3.LUT R21, R21, UR35, R66, 0x96, !PT ;  /* 0x0000002315157c12 */ /* 0x000fe4000f8e9642 */
[----:B------:R-:W-:Y:S01]  /*8900*/  LOP3.LUT R26, R5, UR39, R72, 0x96, !PT ;  /* 0x00000027051a7c12 */ /* 0x000fe2000f8e9648 */
[----:B------:R-:W-:Y:S01]  /*8910*/  IMAD.MOV.U32 R58, RZ, RZ, R59 ;  /* 0x000000ffff3a7224 */ /* 0x000fe200078e003b */
[----:B------:R-:W-:Y:S01]  /*8920*/  LOP3.LUT R23, R23, UR31, R20, 0x96, !PT ;  /* 0x0000001f17177c12 */ /* 0x000fe2000f8e9614 */
[----:B------:R-:W-:Y:S01]  /*8930*/  IMAD.WIDE.U32 R20, R21, -0x2daee0ad, RZ ;  /* 0xd2511f5315147825 */ /* 0x000fe200078e00ff */
[----:B------:R-:W-:-:S03]  /*8940*/  LOP3.LUT R27, R16, 0xff, RZ, 0xc0, !PT ;  /* 0x000000ff101b7812 */ /* 0x000fc600078ec0ff */
[----:B------:R-:W-:Y:S01]  /*8950*/  IMAD.WIDE.U32 R24, R23, -0x2daee0ad, RZ ;  /* 0xd2511f5317187825 */ /* 0x000fe200078e00ff */
[----:B------:R-:W-:Y:S01]  /*8960*/  LOP3.LUT R21, R21, UR24, R52, 0x96, !PT ;  /* 0x0000001815157c12 */ /* 0x000fe2000f8e9634 */
[----:B------:R-:W-:Y:S01]  /*8970*/  HMMA.16816.F32.BF16 R144, R8, R50, R28 ;  /* 0x000000320890723c */ /* 0x000fe2000004181c */
[----:B------:R-:W-:Y:S01]  /*8980*/  ISETP.LE.U32.AND P6, PT, R27, UR14, PT ;  /* 0x0000000e1b007c0c */ /* 0x000fe2000bfc3070 */
[----:B------:R-:W-:Y:S01]  /*8990*/  IMAD.MOV.U32 R59, RZ, RZ, R54 ;  /* 0x000000ffff3b7224 */ /* 0x000fe200078e0036 */
[----:B------:R-:W-:Y:S01]  /*89a0*/  LOP3.LUT R23, R25, UR6, R20, 0x96, !PT ;  /* 0x0000000619177c12 */ /* 0x000fe2000f8e9614 */
[----:B------:R-:W-:Y:S01]  /*89b0*/  IMAD.WIDE.U32 R20, R21, -0x326172a9, RZ ;  /* 0xcd9e8d5715147825 */ /* 0x000fe200078e00ff */
[----:B------:R-:W-:Y:S02]  /*89c0*/  LOP3.LUT R25, R53, UR34, R4, 0x96, !PT ;  /* 0x0000002235197c12 */ /* 0x000fe4000f8e9604 */
[----:B------:R-:W-:Y:S01]  /*89d0*/  SHF.R.U32.HI R28, RZ, 0x18, R16 ;  /* 0x00000018ff1c7819 */ /* 0x000fe20000011610 */
[----:B------:R-:W-:Y:S01]  /*89e0*/  IMAD.WIDE.U32 R4, R23, -0x326172a9, RZ ;  /* 0xcd9e8d5717047825 */ /* 0x000fe200078e00ff */
[----:B------:R-:W-:-:S02]  /*89f0*/  LOP3.LUT R38, R21, UR7, R22, 0x96, !PT ;  /* 0x0000000715267c12 */ /* 0x000fc4000f8e9616 */
[----:B------:R-:W-:Y:S01]  /*8a00*/  LOP3.LUT R21, R17, UR9, R74, 0x96, !PT ;  /* 0x0000000911157c12 */ /* 0x000fe2000f8e964a */
[----:B------:R-:W-:Y:S01]  /*8a10*/  IMAD.WIDE.U32 R22, R25, -0x326172a9, RZ ;  /* 0xcd9e8d5719167825 */ /* 0x000fe200078e00ff */
[----:B------:R-:W-:-:S03]  /*8a20*/  LOP3.LUT R20, R5, UR9, R20, 0x96, !PT ;  /* 0x0000000905147c12 */ /* 0x000fc6000f8e9614 */
[----:B------:R-:W-:Y:S01]  /*8a30*/  @!P6 HFMA2.BF16_V2 R110, -RZ.H0_H0, RZ.H0_H0, -R88.H0_H0 ;  /* 0x200000ffff6ee231 */ /* 0x000fe20000340958 */
        /* <DEDUP_REMOVED lines=8> */
[----:B------:R-:W-:Y:S02]  /*8ac0*/  ISETP.LE.U32.AND P5, PT, R33, UR14, PT ;  /* 0x0000000e21007c0c */ /* 0x000fe4000bfa3070 */
[----:B------:R-:W-:Y:S01]  /*8ad0*/  ISETP.LE.U32.AND P3, PT, R32, UR14, PT ;  /* 0x0000000e20007c0c */ /* 0x000fe2000bf63070 */
[----:B------:R-:W-:Y:S01]  /*8ae0*/  IMAD.MOV.U32 R77, RZ, RZ, R195 ;  /* 0x000000ffff4d7224 */ /* 0x000fe200078e00c3 */
[----:B------:R-:W-:Y:S01]  /*8af0*/  LOP3.LUT R5, R5, UR35, R66, 0x96, !PT ;  /* 0x0000002305057c12 */ /* 0x000fe2000f8e9642 */
[----:B------:R-:W-:Y:S01]  /*8b00*/  IMAD.MOV.U32 R66, RZ, RZ, R194 ;  /* 0x000000ffff427224 */ /* 0x000fe200078e00c2 */
[----:B------:R-:W-:-:S02]  /*8b10*/  LOP3.LUT R16, R23, UR31, R4, 0x96, !PT ;  /* 0x0000001f17107c12 */ /* 0x000fc4000f8e9604 */
[----:B------:R-:W-:Y:S01]  /*8b20*/  ISETP.LE.U32.AND P1, PT, R28, UR14, PT ;  /* 0x0000000e1c007c0c */ /* 0x000fe2000bf23070 */
[----:B------:R-:W-:Y:S01]  /*8b30*/  IMAD.WIDE.U32 R4, R5, -0x2daee0ad, RZ ;  /* 0xd2511f5305047825 */ /* 0x000fe200078e00ff */
[----:B------:R-:W-:-:S03]  /*8b40*/  @!P6 PRMT R88, R110, 0x5410, RZ ;  /* 0x000054106e58e816 */ /* 0x000fc600000000ff */
[----:B------:R-:W-:Y:S01]  /*8b50*/  IMAD.WIDE.U32 R36, R16, -0x2daee0ad, RZ ;  /* 0xd2511f5310247825 */ /* 0x000fe200078e00ff */
[----:B------:R-:W-:-:S04]  /*8b60*/  LOP3.LUT R5, R5, UR24, R52, 0x96, !PT ;  /* 0x0000001805057c12 */ /* 0x000fc8000f8e9634 */
[----:B------:R-:W-:Y:S01]  /*8b70*/  LOP3.LUT R4, R37, UR6, R4, 0x96, !PT ;  /* 0x0000000625047c12 */ /* 0x000fe2000f8e9604 */
[----:B------:R-:W-:-:S04]  /*8b80*/  IMAD.WIDE.U32 R16, R5, -0x326172a9, RZ ;  /* 0xcd9e8d5705107825 */ /* 0x000fc800078e00ff */
[----:B------:R-:W-:Y:S02]  /*8b90*/  @!P1 HFMA2.BF16_V2 R128, -RZ.H0_H0, RZ.H0_H0, -R238.H0_H0 ;  /* 0x200000ffff809231 */ /* 0x000fe400003409ee */
[----:B------:R-:W-:Y:S01]  /*8ba0*/  IMAD.WIDE.U32 R4, R4, -0x326172a9, RZ ;  /* 0xcd9e8d5704047825 */ /* 0x000fe200078e00ff */
[----:B------:R-:W-:-:S03]  /*8bb0*/  LOP3.LUT R43, R17, UR7, R22, 0x96, !PT ;  /* 0x00000007112b7c12 */ /* 0x000fc6000f8e9616 */
[--C-:B------:R-:W-:Y:S01]  /*8bc0*/  FFMA.FTZ R17, R91, UR8, -R7.reuse ;  /* 0x000000085b117c23 */ /* 0x100fe20008010807 */
[----:B------:R-:W-:Y:S01]  /*8bd0*/  @!P1 PRMT R238, R128, 0x5410, RZ ;  /* 0x0000541080ee9816 */ /* 0x000fe200000000ff */
[----:B------:R-:W-:Y:S01]  /*8be0*/  ULDC.64 UR6, c[0x0][0x2a8] ;  /* 0x0000aa0000067ab9 */ /* 0x000fe20000000a00 */
[----:B------:R-:W-:Y:S01]  /*8bf0*/  LOP3.LUT R22, R5, UR9, R16, 0x96, !PT ;  /* 0x0000000905167c12 */ /* 0x000fe2000f8e9610 */
[----:B------:R-:W-:Y:S01]  /*8c00*/  FFMA.FTZ R16, R92, UR8, -R7 ;  /* 0x000000085c107c23 */ /* 0x000fe20008010807 */
[----:B------:R1:W-:Y:S01]  /*8c10*/  MUFU.EX2 R74, R17 ;  /* 0x00000011004a7308 */ /* 0x0003e20000000800 */
[C---:B------:R-:W-:Y:S02]  /*8c20*/  LOP3.LUT R37, R4.reuse, 0xffff, RZ, 0xc0, !PT ;  /* 0x0000ffff04257812 */ /* 0x040fe400078ec0ff */
[----:B------:R-:W-:Y:S02]  /*8c30*/  LOP3.LUT R42, R4, 0xff, RZ, 0xc0, !PT ;  /* 0x000000ff042a7812 */ /* 0x000fe400078ec0ff */
[----:B------:R-:W-:-:S02]  /*8c40*/  SHF.R.U32.HI R39, RZ, 0x10, R4 ;  /* 0x00000010ff277819 */ /* 0x000fc40000011604 */
[----:B------:R-:W-:Y:S01]  /*8c50*/  SHF.R.U32.HI R41, RZ, 0x18, R4 ;  /* 0x00000018ff297819 */ /* 0x000fe20000011604 */
[----:B------:R-:W2:Y:S01]  /*8c60*/  MUFU.EX2 R70, R16 ;  /* 0x0000001000467308 */ /* 0x000ea20000000800 */
[C---:B------:R-:W-:Y:S02]  /*8c70*/  LOP3.LUT R4, R20.reuse, 0xffff, RZ, 0xc0, !PT ;  /* 0x0000ffff14047812 */ /* 0x040fe400078ec0ff */
[----:B------:R-:W-:Y:S02]  /*8c80*/  LOP3.LUT R5, R20, 0xff, RZ, 0xc0, !PT ;  /* 0x000000ff14057812 */ /* 0x000fe400078ec0ff */
[----:B------:R-:W-:Y:S02]  /*8c90*/  SHF.R.U32.HI R4, RZ, 0x8, R4 ;  /* 0x00000008ff047819 */ /* 0x000fe40000011604 */
[----:B------:R-:W-:Y:S01]  /*8ca0*/  ISETP.LE.U32.AND P4, PT, R5, UR14, PT ;  /* 0x0000000e05007c0c */ /* 0x000fe2000bf83070 */
[----:B------:R-:W-:Y:S01]  /*8cb0*/  FFMA.FTZ R5, R100, UR8, -R0 ;  /* 0x0000000864057c23 */ /* 0x000fe20008010800 */
[----:B------:R-:W-:-:S02]  /*8cc0*/  LOP3.LUT R4, R4, 0xffff, RZ, 0xc0, !PT ;  /* 0x0000ffff04047812 */ /* 0x000fc400078ec0ff */
[----:B-1----:R-:W-:Y:S02]  /*8cd0*/  LOP3.LUT R17, R19, UR23, R84, 0x96, !PT ;  /* 0x0000001713117c12 */ /* 0x002fe4000f8e9654 */
[----:B------:R-:W-:Y:S01]  /*8ce0*/  ISETP.LE.U32.AND P2, PT, R4, UR14, PT ;  /* 0x0000000e04007c0c */ /* 0x000fe2000bf43070 */
[----:B------:R-:W-:Y:S01]  /*8cf0*/  FFMA.FTZ R4, R90, UR8, -R0 ;  /* 0x000000085a047c23 */ /* 0x000fe20008010800 */
[----:B------:R1:W-:Y:S01]  /*8d00*/  MUFU.EX2 R84, R5 ;  /* 0x0000000500547308 */ /* 0x0003e20000000800 */
[----:B--2---:R-:W-:-:S04]  /*8d10*/  F2FP.BF16.F32.PACK_AB R16, R70, R74 ;  /* 0x0000004a4610723e */ /* 0x004fc800000010ff */
[----:B------:R-:W-:-:S03]  /*8d20*/  PRMT R179, R16, 0x7610, R179 ;  /* 0x0000761010b37816 */ /* 0x000fc600000000b3 */
[----:B------:R2:W3:Y:S01]  /*8d30*/  MUFU.EX2 R29, R4 ;  /* 0x00000004001d7308 */ /* 0x0004e20000000800 */
[----:B------:R-:W-:Y:S01]  /*8d40*/  PRMT R178, R16, 0x7632, R178 ;  /* 0x0000763210b27816 */ /* 0x000fe200000000b2 */
[----:B------:R-:W-:Y:S01]  /*8d50*/  FFMA.FTZ R16, R99, UR8, -R0 ;  /* 0x0000000863107c23 */ /* 0x000fe20008010800 */
[----:B------:R-:W-:Y:S02]  /*8d60*/  @!P4 HFMA2.BF16_V2 R90, -RZ.H0_H0, RZ.H0_H0, -R179.H0_H0 ;  /* 0x200000ffff5ac231 */ /* 0x000fe400003409b3 */
[----:B------:R-:W-:Y:S01]  /*8d70*/  PRMT R45, R179, 0x5410, R178 ;  /* 0x00005410b32d7816 */ /* 0x000fe200000000b2 */
[----:B------:R-:W-:Y:S02]  /*8d80*/  @!P2 HFMA2.BF16_V2 R91, -RZ.H0_H0, RZ.H0_H0, -R178.H0_H0 ;  /* 0x200000ffff5ba231 */ /* 0x000fe400003409b2 */
[----:B------:R-:W-:Y:S01]  /*8d90*/  @!P4 PRMT R179, R90, 0x5410, RZ ;  /* 0x000054105ab3c816 */ /* 0x000fe200000000ff */
[----:B-1----:R-:W-:Y:S01]  /*8da0*/  FFMA.FTZ R5, R93, UR8, -R7 ;  /* 0x000000085d057c23 */ /* 0x002fe20008010807 */
[----:B------:R-:W-:Y:S01]  /*8db0*/  MUFU.EX2 R71, R16 ;  /* 0x0000001000477308 */ /* 0x000fe20000000800 */
[----:B------:R-:W-:-:S02]  /*8dc0*/  @!P2 PRMT R178, R91, 0x5410, RZ ;  /* 0x000054105bb2a816 */ /* 0x000fc400000000ff */
[----:B--2---:R-:W-:-:S05]  /*8dd0*/  SHF.R.U32.HI R4, RZ, 0x18, R20 ;  /* 0x00000018ff047819 */ /* 0x004fca0000011614 */
[----:B------:R1:W-:Y:S01]  /*8de0*/  MUFU.EX2 R78, R5 ;  /* 0x00000005004e7308 */ /* 0x0003e20000000800 */
[----:B------:R-:W-:Y:S02]  /*8df0*/  ISETP.LE.U32.AND P4, PT, R4, UR14, PT ;  /* 0x0000000e04007c0c */ /* 0x000fe4000bf83070 */
[----:B------:R-:W-:Y:S01]  /*8e00*/  SHF.R.U32.HI R4, RZ, 0x10, R20 ;  /* 0x00000010ff047819 */ /* 0x000fe20000011614 */
[----:B------:R-:W-:-:S03]  /*8e10*/  FFMA.FTZ R20, R95, UR8, -R0 ;  /* 0x000000085f147c23 */ /* 0x000fc60008010800 */
[----:B------:R-:W-:Y:S01]  /*8e20*/  LOP3.LUT R4, R4, 0xff, RZ, 0xc0, !PT ;  /* 0x000000ff04047812 */ /* 0x000fe200078ec0ff */
[----:B------:R-:W-:Y:S03]  /*8e30*/  MUFU.EX2 R79, R20 ;  /* 0x00000014004f7308 */ /* 0x000fe60000000800 */
[----:B------:R-:W-:Y:S02]  /*8e40*/  ISETP.LE.U32.AND P2, PT, R4, UR14, PT ;  /* 0x0000000e04007c0c */ /* 0x000fe4000bf43070 */
[----:B---3--:R-:W-:Y:S01]  /*8e50*/  F2FP.BF16.F32.PACK_AB R4, R29, R84 ;  /* 0x000000541d04723e */ /* 0x008fe200000010ff */
[----:B-1----:R-:W-:-:S03]  /*8e60*/  FFMA.FTZ R5, R94, UR8, -R7 ;  /* 0x000000085e057c23 */ /* 0x002fc60008010807 */
[C---:B------:R-:W-:Y:S02]  /*8e70*/  PRMT R177, R4.reuse, 0x7632, R177 ;  /* 0x0000763204b17816 */ /* 0x040fe400000000b1 */
[----:B------:R-:W-:Y:S01]  /*8e80*/  PRMT R176, R4, 0x7610, R176 ;  /* 0x0000761004b07816 */ /* 0x000fe200000000b0 */
[----:B------:R-:W1:Y:S01]  /*8e90*/  MUFU.EX2 R26, R5 ;  /* 0x00000005001a7308 */ /* 0x000e620000000800 */
[----:B------:R-:W-:Y:S01]  /*8ea0*/  LOP3.LUT R4, R34, 0xff, RZ, 0xc0, !PT ;  /* 0x000000ff22047812 */ /* 0x000fe200078ec0ff */
[----:B------:R-:W-:Y:S01]  /*8eb0*/  @!P4 HFMA2.BF16_V2 R92, -RZ.H0_H0, RZ.H0_H0, -R177.H0_H0 ;  /* 0x200000ffff5cc231 */ /* 0x000fe200003409b1 */
[----:B------:R-:W-:Y:S01]  /*8ec0*/  PRMT R54, R176, 0x5410, R177 ;  /* 0x00005410b0367816 */ /* 0x000fe200000000b1 */
[----:B------:R-:W-:-:S03]  /*8ed0*/  @!P2 HFMA2.BF16_V2 R93, -RZ.H0_H0, RZ.H0_H0, -R176.H0_H0 ;  /* 0x200000ffff5da231 */ /* 0x000fc600003409b0 */
[----:B------:R-:W-:Y:S01]  /*8ee0*/  @!P4 PRMT R177, R92, 0x5410, RZ ;  /* 0x000054105cb1c816 */ /* 0x000fe200000000ff */
[----:B------:R-:W-:Y:S01]  /*8ef0*/  IMAD.MOV.U32 R92, RZ, RZ, R123 ;  /* 0x000000ffff5c7224 */ /* 0x000fe200078e007b */
[----:B------:R-:W-:Y:S02]  /*8f00*/  ISETP.LE.U32.AND P4, PT, R4, UR14, PT ;  /* 0x0000000e04007c0c */ /* 0x000fe4000bf83070 */
[----:B------:R-:W-:Y:S02]  /*8f10*/  SHF.R.U32.HI R4, RZ, 0x8, R35 ;  /* 0x00000008ff047819 */ /* 0x000fe40000011623 */
[----:B------:R-:W-:Y:S01]  /*8f20*/  @!P2 PRMT R176, R93, 0x5410, RZ ;  /* 0x000054105db0a816 */ /* 0x000fe200000000ff */
[----:B------:R-:W2:Y:S01]  /*8f30*/  LDSM.16.MT88.4 R32, [R188+0x14000] ;  /* 0x01400000bc20783b */ /* 0x000ea20000004200 */
[----:B------:R-:W-:Y:S01]  /*8f40*/  LOP3.LUT R4, R4, 0xffff, RZ, 0xc0, !PT ;  /* 0x0000ffff04047812 */ /* 0x000fe200078ec0ff */
[----:B------:R-:W-:Y:S01]  /*8f50*/  IMAD.MOV.U32 R93, RZ, RZ, R29 ;  /* 0x000000ffff5d7224 */ /* 0x000fe200078e001d */
[----:B-1----:R-:W-:Y:S01]  /*8f60*/  F2FP.BF16.F32.PACK_AB R23, R26, R78 ;  /* 0x0000004e1a17723e */ /* 0x002fe200000010ff */
[----:B------:R-:W1:Y:S01]  /*8f70*/  LDSM.16.MT88.4 R28, [R188+0x14800] ;  /* 0x01480000bc1c783b */ /* 0x000e620000004200 */
[----:B------:R-:W-:Y:S01]  /*8f80*/  ISETP.LE.U32.AND P2, PT, R4, UR14, PT ;  /* 0x0000000e04007c0c */ /* 0x000fe2000bf43070 */
[----:B------:R-:W-:Y:S01]  /*8f90*/  IMAD.WIDE.U32 R4, R38, -0x2daee0ad, RZ ;  /* 0xd2511f5326047825 */ /* 0x000fe200078e00ff */
[----:B------:R-:W-:-:S02]  /*8fa0*/  PRMT R175, R23, 0x7610, R175 ;  /* 0x0000761017af7816 */ /* 0x000fc400000000af */
[----:B------:R-:W-:Y:S01]  /*8fb0*/  PRMT R174, R23, 0x7632, R174 ;  /* 0x0000763217ae7816 */ /* 0x000fe200000000ae */
[----:B------:R-:W-:Y:S01]  /*8fc0*/  FFMA.FTZ R23, R101, UR8, -R7 ;  /* 0x0000000865177c23 */ /* 0x000fe20008010807 */
[----:B------:R-:W-:Y:S01]  /*8fd0*/  LOP3.LUT R16, R5, UR23, R24, 0x96, !PT ;  /* 0x0000001705107c12 */ /* 0x000fe2000f8e9618 */
[----:B------:R-:W-:Y:S01]  /*8fe0*/  @!P5 HFMA2.BF16_V2 R94, -RZ.H0_H0, RZ.H0_H0, -R175.H0_H0 ;  /* 0x200000ffff5ed231 */ /* 0x000fe200003409af */
[----:B------:R-:W-:Y:S01]  /*8ff0*/  PRMT R53, R175, 0x5410, R174 ;  /* 0x00005410af357816 */ /* 0x000fe200000000ae */
[----:B------:R3:W-:Y:S01]  /*9000*/  MUFU.EX2 R89, R23 ;  /* 0x0000001700597308 */ /* 0x0007e20000000800 */
[----:B------:R-:W-:Y:S01]  /*9010*/  LOP3.LUT R20, R16, 0xffff, RZ, 0xc0, !PT ;  /* 0x0000ffff10147812 */ /* 0x000fe200078ec0ff */
[----:B------:R-:W-:Y:S01]  /*9020*/  FFMA.FTZ R24, R98, UR8, -R0 ;  /* 0x0000000862187c23 */ /* 0x000fe20008010800 */
[----:B------:R-:W-:Y:S01]  /*9030*/  @!P5 PRMT R175, R94, 0x5410, RZ ;  /* 0x000054105eafd816 */ /* 0x000fe200000000ff */
[----:B------:R-:W-:Y:S01]  /*9040*/  @!P2 HFMA2.BF16_V2 R95, -RZ.H0_H0, RZ.H0_H0, -R174.H0_H0 ;  /* 0x200000ffff5fa231 */ /* 0x000fe200003409ae */
[----:B------:R-:W-:-:S03]  /*9050*/  SHF.R.U32.HI R20, RZ, 0x8, R20 ;  /* 0x00000008ff147819 */ /* 0x000fc60000011614 */
[----:B------:R-:W-:Y:S01]  /*9060*/  MUFU.EX2 R90, R24 ;  /* 0x00000018005a7308 */ /* 0x000fe20000000800 */
[----:B------:R-:W-:Y:S02]  /*9070*/  LOP3.LUT R20, R20, 0xffff, RZ, 0xc0, !PT ;  /* 0x0000ffff14147812 */ /* 0x000fe400078ec0ff */
[----:B------:R-:W-:Y:S01]  /*9080*/  @!P2 PRMT R174, R95, 0x5410, RZ ;  /* 0x000054105faea816 */ /* 0x000fe200000000ff */
[----:B------:R-:W-:Y:S01]  /*9090*/  IMAD.MOV.U32 R95, RZ, RZ, R116 ;  /* 0x000000ffff5f7224 */ /* 0x000fe200078e0074 */
[----:B------:R-:W-:Y:S01]  /*90a0*/  ISETP.LE.U32.AND P5, PT, R20, UR14, PT ;  /* 0x0000000e14007c0c */ /* 0x000fe2000bfa3070 */
[----:B------:R-:W-:Y:S01]  /*90b0*/  FFMA.FTZ R20, R96, UR8, -R7 ;  /* 0x0000000860147c23 */ /* 0x000fe20008010807 */
[----:B---3--:R-:W-:-:S03]  /*90c0*/  F2FP.BF16.F32.PACK_AB R23, R79, R71 ;  /* 0x000000474f17723e */ /* 0x008fc600000010ff */
[----:B------:R3:W4:Y:S01]  /*90d0*/  MUFU.EX2 R91, R20 ;  /* 0x00000014005b7308 */ /* 0x0007220000000800 */
[C---:B------:R-:W-:Y:S02]  /*90e0*/  PRMT R173, R23.reuse, 0x7632, R173 ;  /* 0x0000763217ad7816 */ /* 0x040fe400000000ad */
[----:B------:R-:W-:-:S03]  /*90f0*/  PRMT R172, R23, 0x7610, R172 ;  /* 0x0000761017ac7816 */ /* 0x000fc600000000ac */
[----:B------:R-:W-:Y:S01]  /*9100*/  @!P3 HFMA2.BF16_V2 R96, -RZ.H0_H0, RZ.H0_H0, -R173.H0_H0 ;  /* 0x200000ffff60b231 */ /* 0x000fe200003409ad */
[----:B------:R-:W-:-:S04]  /*9110*/  PRMT R52, R172, 0x5410, R173 ;  /* 0x00005410ac347816 */ /* 0x000fc800000000ad */
[----:B------:R-:W-:Y:S02]  /*9120*/  @!P3 PRMT R173, R96, 0x5410, RZ ;  /* 0x0000541060adb816 */ /* 0x000fe400000000ff */
[----:B---3--:R-:W-:Y:S02]  /*9130*/  LOP3.LUT R20, R16, 0xff, RZ, 0xc0, !PT ;  /* 0x000000ff10147812 */ /* 0x008fe400078ec0ff */
[----:B----4-:R-:W-:Y:S02]  /*9140*/  F2FP.BF16.F32.PACK_AB R23, R91, R89 ;  /* 0x000000595b17723e */ /* 0x010fe400000010ff */
[----:B------:R-:W-:Y:S01]  /*9150*/  ISETP.LE.U32.AND P2, PT, R20, UR14, PT ;  /* 0x0000000e14007c0c */ /* 0x000fe2000bf43070 */
[----:B------:R-:W-:Y:S01]  /*9160*/  FFMA.FTZ R20, R97, UR8, -R0 ;  /* 0x0000000861147c23 */ /* 0x000fe20008010800 */
[----:B------:R-:W-:Y:S01]  /*9170*/  @!P4 HFMA2.BF16_V2 R97, -RZ.H0_H0, RZ.H0_H0, -R172.H0_H0 ;  /* 0x200000ffff61c231 */ /* 0x000fe200003409ac */
[C---:B------:R-:W-:Y:S02]  /*9180*/  PRMT R170, R23.reuse, 0x7632, R170 ;  /* 0x0000763217aa7816 */ /* 0x040fe400000000aa */
[----:B------:R3:W4:Y:S01]  /*9190*/  MUFU.EX2 R96, R20 ;  /* 0x0000001400607308 */ /* 0x0007220000000800 */
[----:B------:R-:W-:-:S02]  /*91a0*/  PRMT R171, R23, 0x7610, R171 ;  /* 0x0000761017ab7816 */ /* 0x000fc400000000ab */
[----:B------:R-:W-:Y:S01]  /*91b0*/  @!P4 PRMT R172, R97, 0x5410, RZ ;  /* 0x0000541061acc816 */ /* 0x000fe200000000ff */
[----:B------:R-:W-:Y:S02]  /*91c0*/  IMAD.MOV.U32 R97, RZ, RZ, R26 ;  /* 0x000000ffff617224 */ /* 0x000fe400078e001a */
[----:B------:R-:W-:Y:S01]  /*91d0*/  @!P5 HFMA2.BF16_V2 R99, -RZ.H0_H0, RZ.H0_H0, -R170.H0_H0 ;  /* 0x200000ffff63d231 */ /* 0x000fe200003409aa */
[----:B--2---:R-:W-:Y:S01]  /*91e0*/  HMMA.16816.F32.BF16 R24, R12, R32, RZ ;  /* 0x000000200c18723c */ /* 0x004fe200000418ff */
[----:B------:R-:W-:Y:S01]  /*91f0*/  PRMT R51, R171, 0x5410, R170 ;  /* 0x00005410ab337816 */ /* 0x000fe200000000aa */
[----:B------:R-:W-:Y:S01]  /*9200*/  @!P2 HFMA2.BF16_V2 R98, -RZ.H0_H0, RZ.H0_H0, -R171.H0_H0 ;  /* 0x200000ffff62a231 */ /* 0x000fe200003409ab */
[----:B------:R-:W-:Y:S02]  /*9210*/  LOP3.LUT R23, R18, 0xffff, RZ, 0xc0, !PT ;  /* 0x0000ffff12177812 */ /* 0x000fe400078ec0ff */
[----:B------:R-:W-:Y:S01]  /*9220*/  @!P5 PRMT R170, R99, 0x5410, RZ ;  /* 0x0000541063aad816 */ /* 0x000fe200000000ff */
[----:B------:R-:W-:Y:S01]  /*9230*/  IMAD.MOV.U32 R99, RZ, RZ, R115 ;  /* 0x000000ffff637224 */ /* 0x000fe200078e0073 */
[----:B------:R-:W-:Y:S01]  /*9240*/  @!P2 PRMT R171, R98, 0x5410, RZ ;  /* 0x0000541062aba816 */ /* 0x000fe200000000ff */
[----:B------:R-:W-:Y:S01]  /*9250*/  IMAD.MOV.U32 R98, RZ, RZ, R117 ;  /* 0x000000ffff627224 */ /* 0x000fe200078e0075 */
[----:B------:R-:W-:-:S02]  /*9260*/  SHF.R.U32.HI R19, RZ, 0x10, R18 ;  /* 0x00000010ff137819 */ /* 0x000fc40000011612 */
[----:B---3--:R-:W-:-:S04]  /*9270*/  SHF.R.U32.HI R20, RZ, 0x10, R17 ;  /* 0x00000010ff147819 */ /* 0x008fc80000011611 */
[----:B------:R-:W-:-:S04]  /*9280*/  LOP3.LUT R20, R20, 0xff, RZ, 0xc0, !PT ;  /* 0x000000ff14147812 */ /* 0x000fc800078ec0ff */
[----:B------:R-:W-:Y:S02]  /*9290*/  ISETP.LE.U32.AND P3, PT, R20, UR14, PT ;  /* 0x0000000e14007c0c */ /* 0x000fe4000bf63070 */
[--C-:B------:R-:W-:Y:S02]  /*92a0*/  SHF.R.U32.HI R20, RZ, 0x18, R16.reuse ;  /* 0x00000018ff147819 */ /* 0x100fe40000011610 */
[----:B------:R-:W-:Y:S02]  /*92b0*/  SHF.R.U32.HI R16, RZ, 0x10, R16 ;  /* 0x00000010ff107819 */ /* 0x000fe40000011610 */
[----:B------:R-:W-:Y:S02]  /*92c0*/  ISETP.LE.U32.AND P4, PT, R20, UR14, PT ;  /* 0x0000000e14007c0c */ /* 0x000fe4000bf83070 */
[----:B----4-:R-:W-:Y:S02]  /*92d0*/  F2FP.BF16.F32.PACK_AB R20, R90, R96 ;  /* 0x000000605a14723e */ /* 0x010fe400000010ff */
[----:B------:R-:W-:-:S02]  /*92e0*/  LOP3.LUT R16, R16, 0xff, RZ, 0xc0, !PT ;  /* 0x000000ff10107812 */ /* 0x000fc400078ec0ff */
[C---:B------:R-:W-:Y:S01]  /*92f0*/  PRMT R169, R20.reuse, 0x7632, R169 ;  /* 0x0000763214a97816 */ /* 0x040fe200000000a9 */
[----:B------:R-:W-:Y:S01]  /*9300*/  @!P3 HFMA2.BF16_V2 R104, -RZ.H0_H0, RZ.H0_H0, -R237.H0_H0 ;  /* 0x200000ffff68b231 */ /* 0x000fe200003409ed */
[----:B------:R-:W-:Y:S02]  /*9310*/  PRMT R168, R20, 0x7610, R168 ;  /* 0x0000761014a87816 */ /* 0x000fe400000000a8 */
[----:B------:R-:W-:Y:S02]  /*9320*/  ISETP.LE.U32.AND P2, PT, R16, UR14, PT ;  /* 0x0000000e10007c0c */ /* 0x000fe4000bf43070 */
[----:B------:R-:W-:Y:S01]  /*9330*/  PRMT R50, R168, 0x5410, R169 ;  /* 0x00005410a8327816 */ /* 0x000fe200000000a9 */
[----:B------:R-:W-:Y:S01]  /*9340*/  @!P4 HFMA2.BF16_V2 R100, -RZ.H0_H0, RZ.H0_H0, -R169.H0_H0 ;  /* 0x200000ffff64c231 */ /* 0x000fe200003409a9 */
[C---:B------:R-:W-:Y:S02]  /*9350*/  LOP3.LUT R16, R17.reuse, 0xff, RZ, 0xc0, !PT ;  /* 0x000000ff11107812 */ /* 0x040fe400078ec0ff */
[----:B------:R-:W-:Y:S01]  /*9360*/  @!P3 PRMT R237, R104, 0x5410, RZ ;  /* 0x0000541068edb816 */ /* 0x000fe200000000ff */
[----:B------:R-:W-:Y:S01]  /*9370*/  IMAD.MOV.U32 R104, RZ, RZ, R126 ;  /* 0x000000ffff687224 */ /* 0x000fe200078e007e */
[----:B------:R-:W-:Y:S01]  /*9380*/  @!P4 PRMT R169, R100, 0x5410, RZ ;  /* 0x0000541064a9c816 */ /* 0x000fe200000000ff */
[----:B------:R-:W-:Y:S01]  /*9390*/  IMAD.MOV.U32 R100, RZ, RZ, R114 ;  /* 0x000000ffff647224 */ /* 0x000fe200078e0072 */
[----:B------:R-:W-:Y:S01]  /*93a0*/  ISETP.LE.U32.AND P5, PT, R16, UR14, PT ;  /* 0x0000000e10007c0c */ /* 0x000fe2000bfa3070 */
[----:B-1----:R-:W-:Y:S01]  /*93b0*/  HMMA.16816.F32.BF16 R112, R8, R28, R24 ;  /* 0x0000001c0870723c */ /* 0x002fe20000041818 */
[----:B------:R-:W-:Y:S01]  /*93c0*/  SHF.R.U32.HI R16, RZ, 0x18, R17 ;  /* 0x00000018ff107819 */ /* 0x000fe20000011611 */
[----:B------:R-:W-:Y:S01]  /*93d0*/  @!P2 HFMA2.BF16_V2 R101, -RZ.H0_H0, RZ.H0_H0, -R168.H0_H0 ;  /* 0x200000ffff65a231 */ /* 0x000fe200003409a8 */
[----:B------:R-:W-:-:S02]  /*93e0*/  LOP3.LUT R17, R17, 0xffff, RZ, 0xc0, !PT ;  /* 0x0000ffff11117812 */ /* 0x000fc400078ec0ff */
[----:B------:R-:W-:Y:S01]  /*93f0*/  ISETP.LE.U32.AND P4, PT, R16, UR14, PT ;  /* 0x0000000e10007c0c */ /* 0x000fe2000bf83070 */
[----:B------:R-:W-:Y:S01]  /*9400*/  HMMA.16816.F32.BF16 R24, R12, R34, RZ ;  /* 0x000000220c18723c */ /* 0x000fe200000418ff */
[----:B------:R-:W-:Y:S01]  /*9410*/  SHF.R.U32.HI R16, RZ, 0x8, R17 ;  /* 0x00000008ff107819 */ /* 0x000fe20000011611 */
[----:B------:R-:W-:Y:S01]  /*9420*/  LDSM.16.MT88.4 R32, [R187+0x14800] ;  /* 0x01480000bb20783b */ /* 0x000fe20000004200 */
[----:B------:R-:W-:Y:S01]  /*9430*/  @!P2 PRMT R168, R101, 0x5410, RZ ;  /* 0x0000541065a8a816 */ /* 0x000fe200000000ff */
[----:B------:R-:W-:Y:S01]  /*9440*/  IMAD.MOV.U32 R101, RZ, RZ, R181 ;  /* 0x000000ffff657224 */ /* 0x000fe200078e00b5 */
[----:B------:R-:W-:Y:S01]  /*9450*/  LOP3.LUT R16, R16, 0xffff, RZ, 0xc0, !PT ;  /* 0x0000ffff10107812 */ /* 0x000fe200078ec0ff */
[----:B------:R-:W-:Y:S01]  /*9460*/  @!P5 HFMA2.BF16_V2 R102, -RZ.H0_H0, RZ.H0_H0, -R241.H0_H0 ;  /* 0x200000ffff66d231 */ /* 0x000fe200003409f1 */
[----:B------:R-:W-:Y:S02]  /*9470*/  LOP3.LUT R17, R18, 0xff, RZ, 0xc0, !PT ;  /* 0x000000ff12117812 */ /* 0x000fe400078ec0ff */
[----:B------:R-:W-:-:S02]  /*9480*/  ISETP.LE.U32.AND P2, PT, R16, UR14, PT ;  /* 0x0000000e10007c0c */ /* 0x000fc4000bf43070 */
[----:B------:R-:W-:Y:S01]  /*9490*/  SHF.R.U32.HI R16, RZ, 0x10, R21 ;  /* 0x00000010ff107819 */ /* 0x000fe20000011615 */
[----:B------:R-:W-:Y:S01]  /*94a0*/  @!P4 HFMA2.BF16_V2 R105, -RZ.H0_H0, RZ.H0_H0, -R219.H0_H0 ;  /* 0x200000ffff69c231 */ /* 0x000fe200003409db */
[----:B------:R-:W-:Y:S01]  /*94b0*/  @!P5 PRMT R241, R102, 0x5410, RZ ;  /* 0x0000541066f1d816 */ /* 0x000fe200000000ff */
[----:B------:R-:W-:Y:S01]  /*94c0*/  IMAD.MOV.U32 R102, RZ, RZ, R180 ;  /* 0x000000ffff667224 */ /* 0x000fe200078e00b4 */
[----:B------:R-:W-:Y:S02]  /*94d0*/  LOP3.LUT R16, R16, 0xff, RZ, 0xc0, !PT ;  /* 0x000000ff10107812 */ /* 0x000fe400078ec0ff */
[----:B------:R-:W-:Y:S01]  /*94e0*/  @!P4 PRMT R219, R105, 0x5410, RZ ;  /* 0x0000541069dbc816 */ /* 0x000fe200000000ff */
[----:B------:R-:W-:Y:S01]  /*94f0*/  IMAD.MOV.U32 R105, RZ, RZ, R125 ;  /* 0x000000ffff697224 */ /* 0x000fe200078e007d */
[----:B------:R-:W-:Y:S02]  /*9500*/  ISETP.LE.U32.AND P5, PT, R16, UR14, PT ;  /* 0x0000000e10007c0c */ /* 0x000fe4000bfa3070 */
[----:B------:R-:W-:Y:S01]  /*9510*/  LOP3.LUT R16, R21, 0xffff, RZ, 0xc0, !PT ;  /* 0x0000ffff15107812 */ /* 0x000fe200078ec0ff */
[----:B------:R-:W-:Y:S01]  /*9520*/  @!P2 HFMA2.BF16_V2 R103, -RZ.H0_H0, RZ.H0_H0, -R240.H0_H0 ;  /* 0x200000ffff67a231 */ /* 0x000fe200003409f0 */
[----:B------:R-:W-:Y:S01]  /*9530*/  SHF.R.U32.HI R18, RZ, 0x18, R18 ;  /* 0x00000018ff127819 */ /* 0x000fe20000011612 */
[----:B------:R-:W-:Y:S01]  /*9540*/  HMMA.16816.F32.BF16 R116, R8, R30, R24 ;  /* 0x0000001e0874723c */ /* 0x000fe20000041818 */
[----:B------:R-:W1:Y:S01]  /*9550*/  LDSM.16.MT88.4 R28, [R187+0x14000] ;  /* 0x01400000bb1c783b */ /* 0x000e620000004200 */
[----:B------:R-:W-:-:S02]  /*9560*/  SHF.R.U32.HI R16, RZ, 0x8, R16 ;  /* 0x00000008ff107819 */ /* 0x000fc40000011610 */
[----:B------:R-:W-:Y:S01]  /*9570*/  @!P2 PRMT R240, R103, 0x5410, RZ ;  /* 0x0000541067f0a816 */ /* 0x000fe200000000ff */
[----:B------:R-:W-:Y:S01]  /*9580*/  IMAD.MOV.U32 R103, RZ, RZ, R127 ;  /* 0x000000ffff677224 */ /* 0x000fe200078e007f */
[----:B------:R-:W-:Y:S02]  /*9590*/  LOP3.LUT R16, R16, 0xffff, RZ, 0xc0, !PT ;  /* 0x0000ffff10107812 */ /* 0x000fe400078ec0ff */
[----:B------:R-:W-:Y:S01]  /*95a0*/  @!P5 HFMA2.BF16_V2 R106, -RZ.H0_H0, RZ.H0_H0, -R87.H0_H0 ;  /* 0x200000ffff6ad231 */ /* 0x000fe20000340957 */
[----:B------:R-:W-:Y:S02]  /*95b0*/  SHF.R.U32.HI R20, RZ, 0x18, R4 ;  /* 0x00000018ff147819 */ /* 0x000fe40000011604 */
[----:B------:R-:W-:Y:S02]  /*95c0*/  ISETP.LE.U32.AND P2, PT, R16, UR14, PT ;  /* 0x0000000e10007c0c */ /* 0x000fe4000bf43070 */
[----:B------:R-:W-:Y:S02]  /*95d0*/  LOP3.LUT R16, R21, 0xff, RZ, 0xc0, !PT ;  /* 0x000000ff15107812 */ /* 0x000fe400078ec0ff */
[----:B------:R-:W-:Y:S01]  /*95e0*/  @!P5 PRMT R87, R106, 0x5410, RZ ;  /* 0x000054106a57d816 */ /* 0x000fe200000000ff */
[----:B------:R-:W-:Y:S01]  /*95f0*/  IMAD.MOV.U32 R106, RZ, RZ, R121 ;  /* 0x000000ffff6a7224 */ /* 0x000fe200078e0079 */
[----:B------:R-:W-:-:S02]  /*9600*/  ISETP.LE.U32.AND P3, PT, R16, UR14, PT ;  /* 0x0000000e10007c0c */ /* 0x000fc4000bf63070 */
[----:B------:R-:W-:Y:S02]  /*9610*/  SHF.R.U32.HI R16, RZ, 0x18, R21 ;  /* 0x00000018ff107819 */ /* 0x000fe40000011615 */
[----:B------:R-:W-:Y:S02]  /*9620*/  ISETP.LE.U32.AND P5, PT, R18, UR14, PT ;  /* 0x0000000e12007c0c */ /* 0x000fe4000bfa3070 */
[----:B------:R-:W-:Y:S01]  /*9630*/  ISETP.LE.U32.AND P4, PT, R16, UR14, PT ;  /* 0x0000000e10007c0c */ /* 0x000fe2000bf83070 */
[----:B------:R-:W-:Y:S01]  /*9640*/  @!P2 HFMA2.BF16_V2 R107, -RZ.H0_H0, RZ.H0_H0, -R75.H0_H0 ;  /* 0x200000ffff6ba231 */ /* 0x000fe2000034094b */
[----:B------:R-:W-:Y:S02]  /*9650*/  LOP3.LUT R16, R40, 0xff, RZ, 0xc0, !PT ;  /* 0x000000ff28107812 */ /* 0x000fe400078ec0ff */
[C---:B------:R-:W-:Y:S02]  /*9660*/  LOP3.LUT R18, R4.reuse, 0xff, RZ, 0xc0, !PT ;  /* 0x000000ff04127812 */ /* 0x040fe400078ec0ff */
[----:B------:R-:W-:Y:S01]  /*9670*/  LOP3.LUT R40, R4, 0xffff, RZ, 0xc0, !PT ;  /* 0x0000ffff04287812 */ /* 0x000fe200078ec0ff */
[----:B------:R-:W-:Y:S01]  /*9680*/  @!P3 HFMA2.BF16_V2 R108, -RZ.H0_H0, RZ.H0_H0, -R73.H0_H0 ;  /* 0x200000ffff6cb231 */ /* 0x000fe20000340949 */
[----:B------:R-:W-:Y:S01]  /*9690*/  @!P2 PRMT R75, R107, 0x5410, RZ ;  /* 0x000054106b4ba816 */ /* 0x000fe200000000ff */
[----:B------:R-:W-:Y:S01]  /*96a0*/  IMAD.MOV.U32 R107, RZ, RZ, R122 ;  /* 0x000000ffff6b7224 */ /* 0x000fe200078e007a */
[----:B------:R-:W-:-:S02]  /*96b0*/  ISETP.LE.U32.AND P2, PT, R17, UR14, PT ;  /* 0x0000000e11007c0c */ /* 0x000fc4000bf43070 */
[----:B------:R-:W-:Y:S01]  /*96c0*/  @!P3 PRMT R73, R108, 0x5410, RZ ;  /* 0x000054106c49b816 */ /* 0x000fe200000000ff */
[----:B------:R-:W-:Y:S01]  /*96d0*/  IMAD.MOV.U32 R108, RZ, RZ, R124 ;  /* 0x000000ffff6c7224 */ /* 0x000fe200078e007c */
[----:B------:R-:W-:Y:S01]  /*96e0*/  ISETP.LE.U32.AND P3, PT, R16, UR14, PT ;  /* 0x0000000e10007c0c */ /* 0x000fe2000bf63070 */
[----:B------:R-:W-:Y:S01]  /*96f0*/  @!P4 HFMA2.BF16_V2 R109, -RZ.H0_H0, RZ.H0_H0, -R85.H0_H0 ;  /* 0x200000ffff6dc231 */ /* 0x000fe20000340955 */
[----:B------:R-:W-:Y:S01]  /*9700*/  LOP3.LUT R16, R39, 0xff, RZ, 0xc0, !PT ;  /* 0x000000ff27107812 */ /* 0x000fe200078ec0ff */
[----:B-1----:R-:W-:Y:S01]  /*9710*/  HMMA.16816.F32.BF16 R24, R12, R28, RZ ;  /* 0x0000001c0c18723c */ /* 0x002fe200000418ff */
[----:B------:R-:W-:Y:S01]  /*9720*/  SHF.R.U32.HI R39, RZ, 0x10, R4 ;  /* 0x00000010ff277819 */ /* 0x000fe20000011604 */
[----:B------:R-:W-:Y:S01]  /*9730*/  IMAD.WIDE.U32 R4, R43, -0x2daee0ad, RZ ;  /* 0xd2511f532b047825 */ /* 0x000fe200078e00ff */
[----:B------:R-:W-:Y:S02]  /*9740*/  PRMT R48, R16, 0x5410, R41 ;  /* 0x0000541010307816 */ /* 0x000fe40000000029 */
[----:B------:R-:W-:Y:S01]  /*9750*/  SHF.R.U32.HI R17, RZ, 0x8, R37 ;  /* 0x00000008ff117819 */ /* 0x000fe20000011625 */
[----:B------:R-:W-:Y:S01]  /*9760*/  IMAD.MOV.U32 R43, RZ, RZ, R120 ;  /* 0x000000ffff2b7224 */ /* 0x000fe200078e0078 */
[----:B------:R-:W-:Y:S01]  /*9770*/  LOP3.LUT R16, R5, UR23, R36, 0x96, !PT ;  /* 0x0000001705107c12 */ /* 0x000fe2000f8e9624 */
[----:B------:R-:W-:Y:S01]  /*9780*/  @!P2 HFMA2.BF16_V2 R130, -RZ.H0_H0, RZ.H0_H0, -R236.H0_H0 ;  /* 0x200000ffff82a231 */ /* 0x000fe200003409ec */
[C---:B------:R-:W-:Y:S01]  /*9790*/  LOP3.LUT R21, R4.reuse, 0xffff, RZ, 0xc0, !PT ;  /* 0x0000ffff04157812 */ /* 0x040fe200078ec0ff */
[----:B------:R-:W-:Y:S01]  /*97a0*/  @!P3 HFMA2.BF16_V2 R129, -RZ.H0_H0, RZ.H0_H0, -R239.H0_H0 ;  /* 0x200000ffff81b231 */ /* 0x000fe200003409ef */
[----:B------:R-:W-:-:S02]  /*97b0*/  LOP3.LUT R38, R4, 0xff, RZ, 0xc0, !PT ;  /* 0x000000ff04267812 */ /* 0x000fc400078ec0ff */
[--C-:B------:R-:W-:Y:S02]  /*97c0*/  SHF.R.U32.HI R37, RZ, 0x10, R4.reuse ;  /* 0x00000010ff257819 */ /* 0x100fe40000011604 */
[----:B------:R-:W-:Y:S02]  /*97d0*/  SHF.R.U32.HI R36, RZ, 0x18, R4 ;  /* 0x00000018ff247819 */ /* 0x000fe40000011604 */
[----:B------:R-:W-:Y:S02]  /*97e0*/  SHF.R.U32.HI R4, RZ, 0x8, R44 ;  /* 0x00000008ff047819 */ /* 0x000fe4000001162c */
[----:B------:R-:W-:Y:S02]  /*97f0*/  @!P4 PRMT R85, R109, 0x5410, RZ ;  /* 0x000054106d55c816 */ /* 0x000fe400000000ff */
[----:B------:R-:W-:Y:S02]  /*9800*/  LOP3.LUT R4, R4, 0xffff, RZ, 0xc0, !PT ;  /* 0x0000ffff04047812 */ /* 0x000fe400078ec0ff */
[----:B------:R-:W-:Y:S01]  /*9810*/  @!P3 PRMT R239, R129, 0x5410, RZ ;  /* 0x0000541081efb816 */ /* 0x000fe200000000ff */
[----:B------:R-:W-:Y:S01]  /*9820*/  HMMA.16816.F32.BF16 R120, R8, R32, R24 ;  /* 0x000000200878723c */ /* 0x000fe20000041818 */
[----:B------:R-:W-:-:S02]  /*9830*/  ISETP.LE.U32.AND P4, PT, R4, UR14, PT ;  /* 0x0000000e04007c0c */ /* 0x000fc4000bf83070 */
[----:B------:R-:W-:Y:S02]  /*9840*/  LOP3.LUT R4, R19, 0xff, RZ, 0xc0, !PT ;  /* 0x000000ff13047812 */ /* 0x000fe400078ec0ff */
[----:B------:R-:W-:Y:S01]  /*9850*/  LOP3.LUT R19, R22, 0xff, RZ, 0xc0, !PT ;  /* 0x000000ff16137812 */ /* 0x000fe200078ec0ff */
[----:B------:R-:W-:Y:S01]  /*9860*/  HMMA.16816.F32.BF16 R24, R12, R30, RZ ;  /* 0x0000001e0c18723c */ /* 0x000fe200000418ff */
[----:B------:R-:W-:Y:S01]  /*9870*/  ISETP.LE.U32.AND P6, PT, R4, UR14, PT ;  /* 0x0000000e04007c0c */ /* 0x000fe2000bfc3070 */
[----:B------:R-:W-:Y:S01]  /*9880*/  LDSM.16.MT88.4 R28, [R185+0x16800] ;  /* 0x01680000b91c783b */ /* 0x000fe20000004200 */
[----:B------:R-:W-:Y:S02]  /*9890*/  SHF.R.U32.HI R4, RZ, 0x8, R23 ;  /* 0x00000008ff047819 */ /* 0x000fe40000011617 */
[----:B------:R-:W-:Y:S02]  /*98a0*/  PRMT R49, R42, 0x5410, R17 ;  /* 0x000054102a317816 */ /* 0x000fe40000000011 */
[----:B------:R-:W-:Y:S01]  /*98b0*/  LOP3.LUT R4, R4, 0xffff, RZ, 0xc0, !PT ;  /* 0x0000ffff04047812 */ /* 0x000fe200078ec0ff */
[----:B------:R-:W-:Y:S01]  /*98c0*/  @!P4 HFMA2.BF16_V2 R111, -RZ.H0_H0, RZ.H0_H0, -R86.H0_H0 ;  /* 0x200000ffff6fc231 */ /* 0x000fe20000340956 */
[----:B------:R-:W-:-:S02]  /*98d0*/  SHF.R.U32.HI R17, RZ, 0x18, R22 ;  /* 0x00000018ff117819 */ /* 0x000fc40000011616 */
[----:B------:R-:W-:Y:S02]  /*98e0*/  ISETP.LE.U32.AND P3, PT, R4, UR14, PT ;  /* 0x0000000e04007c0c */ /* 0x000fe4000bf63070 */
[----:B------:R-:W-:Y:S02]  /*98f0*/  LOP3.LUT R4, R22, 0xffff, RZ, 0xc0, !PT ;  /* 0x0000ffff16047812 */ /* 0x000fe400078ec0ff */
[----:B------:R-:W-:Y:S02]  /*9900*/  @!P4 PRMT R86, R111, 0x5410, RZ ;  /* 0x000054106f56c816 */ /* 0x000fe400000000ff */
[----:B------:R-:W-:Y:S02]  /*9910*/  SHF.R.U32.HI R5, RZ, 0x8, R4 ;  /* 0x00000008ff057819 */ /* 0x000fe40000011604 */
[----:B------:R-:W-:Y:S02]  /*9920*/  ISETP.LE.U32.AND P4, PT, R18, UR14, PT ;  /* 0x0000000e12007c0c */ /* 0x000fe4000bf83070 */
[----:B------:R-:W-:-:S02]  /*9930*/  PRMT R41, R19, 0x5410, R5 ;  /* 0x0000541013297816 */ /* 0x000fc40000000005 */
[----:B------:R-:W-:Y:S01]  /*9940*/  SHF.R.U32.HI R18, RZ, 0x10, R22 ;  /* 0x00000010ff127819 */ /* 0x000fe20000011616 */
[----:B------:R-:W-:Y:S01]  /*9950*/  HMMA.16816.F32.BF16 R124, R8, R34, R24 ;  /* 0x00000022087c723c */ /* 0x000fe20000041818 */
[----:B------:R-:W1:Y:S01]  /*9960*/  LDSM.16.MT88.4 R24, [R185+0x16000] ;  /* 0x01600000b918783b */ /* 0x000e620000004200 */
[----:B------:R-:W-:Y:S01]  /*9970*/  ISETP.LE.U32.AND P1, PT, R20, UR14, PT ;  /* 0x0000000e14007c0c */ /* 0x000fe2000bf23070 */
[----:B------:R-:W-:Y:S01]  /*9980*/  @!P3 HFMA2.BF16_V2 R131, -RZ.H0_H0, RZ.H0_H0, -R218.H0_H0 ;  /* 0x200000ffff83b231 */ /* 0x000fe200003409da */
[----:B------:R-:W-:Y:S02]  /*9990*/  SHF.R.U32.HI R5, RZ, 0x8, R21 ;  /* 0x00000008ff057819 */ /* 0x000fe40000011615 */
[----:B------:R-:W-:Y:S02]  /*99a0*/  LOP3.LUT R4, R18, 0xff, RZ, 0xc0, !PT ;  /* 0x000000ff12047812 */ /* 0x000fe400078ec0ff */
[----:B------:R-:W-:Y:S02]  /*99b0*/  @!P3 PRMT R218, R131, 0x5410, RZ ;  /* 0x0000541083dab816 */ /* 0x000fe400000000ff */
[----:B------:R-:W-:-:S02]  /*99c0*/  PRMT R42, R4, 0x5410, R17 ;  /* 0x00005410042a7816 */ /* 0x000fc40000000011 */
[----:B------:R-:W-:Y:S02]  /*99d0*/  LOP3.LUT R4, R37, 0xff, RZ, 0xc0, !PT ;  /* 0x000000ff25047812 */ /* 0x000fe400078ec0ff */
[----:B------:R-:W-:Y:S02]  /*99e0*/  PRMT R38, R38, 0x5410, R5 ;  /* 0x0000541026267816 */ /* 0x000fe40000000005 */
[----:B------:R-:W-:Y:S02]  /*99f0*/  PRMT R36, R4, 0x5410, R36 ;  /* 0x0000541004247816 */ /* 0x000fe40000000024 */
[----:B------:R-:W-:Y:S02]  /*9a00*/  SHF.R.U32.HI R4, RZ, 0x8, R40 ;  /* 0x00000008ff047819 */ /* 0x000fe40000011628 */
[----:B------:R-:W-:Y:S02]  /*9a10*/  LOP3.LUT R17, R39, 0xff, RZ, 0xc0, !PT ;  /* 0x000000ff27117812 */ /* 0x000fe400078ec0ff */
[----:B------:R-:W-:-:S02]  /*9a20*/  LOP3.LUT R4, R4, 0xffff, RZ, 0xc0, !PT ;  /* 0x0000ffff04047812 */ /* 0x000fc400078ec0ff */
[----:B------:R-:W-:Y:S02]  /*9a30*/  @!P2 PRMT R236, R130, 0x5410, RZ ;  /* 0x0000541082eca816 */ /* 0x000fe400000000ff */
[----:B------:R-:W-:Y:S02]  /*9a40*/  ISETP.LE.U32.AND P3, PT, R4, UR14, PT ;  /* 0x0000000e04007c0c */ /* 0x000fe4000bf63070 */
[----:B------:R-:W-:Y:S02]  /*9a50*/  LOP3.LUT R4, R16, 0xffff, RZ, 0xc0, !PT ;  /* 0x0000ffff10047812 */ /* 0x000fe400078ec0ff */
[----:B------:R-:W-:Y:S01]  /*9a60*/  ISETP.LE.U32.AND P2, PT, R17, UR14, PT ;  /* 0x0000000e11007c0c */ /* 0x000fe2000bf43070 */
[--C-:B------:R-:W-:Y:S01]  /*9a70*/  FFMA.FTZ R17, R133, UR8, -R7.reuse ;  /* 0x0000000885117c23 */ /* 0x100fe20008010807 */
[----:B------:R-:W-:Y:S01]  /*9a80*/  SHF.R.U32.HI R5, RZ, 0x8, R4 ;  /* 0x00000008ff057819 */ /* 0x000fe20000011604 */
[----:B------:R-:W-:Y:S01]  /*9a90*/  FFMA.FTZ R7, R132, UR8, -R7 ;  /* 0x0000000884077c23 */ /* 0x000fe20008010807 */
[----:B------:R-:W-:Y:S01]  /*9aa0*/  LOP3.LUT R4, R16, 0xff, RZ, 0xc0, !PT ;  /* 0x000000ff10047812 */ /* 0x000fe200078ec0ff */
[----:B------:R2:W-:Y:S03]  /*9ab0*/  MUFU.EX2 R94, R17 ;  /* 0x00000011005e7308 */ /* 0x0005e60000000800 */
[----:B------:R-:W-:-:S02]  /*9ac0*/  PRMT R34, R4, 0x5410, R5 ;  /* 0x0000541004227816 */ /* 0x000fc40000000005 */
[--C-:B------:R-:W-:Y:S01]  /*9ad0*/  SHF.R.U32.HI R4, RZ, 0x10, R16.reuse ;  /* 0x00000010ff047819 */ /* 0x100fe20000011610 */
[----:B-1----:R-:W-:Y:S01]  /*9ae0*/  HMMA.16816.F32.BF16 R20, R12, R24, RZ ;  /* 0x000000180c14723c */ /* 0x002fe200000418ff */
[----:B------:R-:W-:Y:S01]  /*9af0*/  SHF.R.U32.HI R5, RZ, 0x18, R16 ;  /* 0x00000018ff057819 */ /* 0x000fe20000011610 */
[----:B------:R-:W-:Y:S01]  /*9b00*/  FADD.FTZ R16, R106, R43 ;  /* 0x0000002b6a107221 */ /* 0x000fe20000010000 */
[----:B------:R-:W-:Y:S01]  /*9b10*/  LOP3.LUT R4, R4, 0xff, RZ, 0xc0, !PT ;  /* 0x000000ff04047812 */ /* 0x000fe200078ec0ff */
[----:B------:R-:W-:Y:S02]  /*9b20*/  IMAD.MOV.U32 R106, RZ, RZ, R108 ;  /* 0x000000ffff6a7224 */ /* 0x000fe400078e006c */
[----:B------:R-:W-:Y:S01]  /*9b30*/  IMAD.MOV.U32 R108, RZ, RZ, R101 ;  /* 0x000000ffff6c7224 */ /* 0x000fe200078e0065 */
[----:B------:R-:W-:Y:S01]  /*9b40*/  PRMT R32, R4, 0x5410, R5 ;  /* 0x0000541004207816 */ /* 0x000fe20000000005 */
[----:B------:R-:W-:Y:S02]  /*9b50*/  IMAD.MOV.U32 R101, RZ, RZ, R99 ;  /* 0x000000ffff657224 */ /* 0x000fe400078e0063 */
[----:B------:R-:W-:-:S02]  /*9b60*/  IMAD.MOV.U32 R99, RZ, RZ, R93 ;  /* 0x000000ffff637224 */ /* 0x000fc400078e005d */
[----:B--2---:R-:W-:-:S12]  /*9b70*/  FADD.FTZ R17, R107, R252 ;  /* 0x000000fc6b117221 */ /* 0x004fd80000010000 */
[----:B------:R-:W-:Y:S01]  /*9b80*/  HMMA.16816.F32.BF16 R192, R8, R28, R20 ;  /* 0x0000001c08c0723c */ /* 0x000fe20000041814 */
[----:B------:R1:W2:Y:S01]  /*9b90*/  MUFU.EX2 R93, R7 ;  /* 0x00000007005d7308 */ /* 0x0002a20000000800 */
[----:B------:R-:W-:Y:S01]  /*9ba0*/  FADD.FTZ R5, R106, R16 ;  /* 0x000000106a057221 */ /* 0x000fe20000010000 */
[----:B------:R-:W-:Y:S02]  /*9bb0*/  IMAD.MOV.U32 R107, RZ, RZ, R103 ;  /* 0x000000ffff6b7224 */ /* 0x000fe400078e0067 */
[----:B------:R-:W-:Y:S01]  /*9bc0*/  FFMA.FTZ R4, R134, UR8, -R0 ;  /* 0x0000000886047c23 */ /* 0x000fe20008010800 */
[----:B------:R-:W-:Y:S01]  /*9bd0*/  IMAD.MOV.U32 R103, RZ, RZ, R102 ;  /* 0x000000ffff677224 */ /* 0x000fe200078e0066 */
[----:B------:R-:W-:Y:S01]  /*9be0*/  HMMA.16816.F32.BF16 R20, R12, R26, RZ ;  /* 0x0000001a0c14723c */ /* 0x000fe200000418ff */
[----:B------:R-:W-:Y:S01]  /*9bf0*/  LDSM.16.MT88.4 R24, [R186+0x16800] ;  /* 0x01680000ba18783b */ /* 0x000fe20000004200 */
[----:B-1----:R-:W-:Y:S01]  /*9c00*/  FADD.FTZ R7, R243, R17 ;  /* 0x00000011f3077221 */ /* 0x002fe20000010000 */
[----:B------:R-:W-:-:S02]  /*9c10*/  IMAD.MOV.U32 R106, RZ, RZ, R107 ;  /* 0x000000ffff6a7224 */ /* 0x000fc400078e006b */
[----:B------:R-:W-:Y:S01]  /*9c20*/  FFMA.FTZ R0, R135, UR8, -R0 ;  /* 0x0000000887007c23 */ /* 0x000fe20008010800 */
[----:B------:R-:W-:Y:S02]  /*9c30*/  @!P6 HFMA2.BF16_V2 R132, -RZ.H0_H0, RZ.H0_H0, -R196.H0_H0 ;  /* 0x200000ffff84e231 */ /* 0x000fe400003409c4 */
[----:B------:R-:W-:-:S15]  /*9c40*/  IMAD.MOV.U32 R102, RZ, RZ, R100 ;  /* 0x000000ffff667224 */ /* 0x000fde00078e0064 */
[----:B------:R-:W-:-:S01]  /*9c50*/  NOP ;  /* 0x0000000000007918 */ /* 0x000fc20000000000 */
[----:B------:R-:W-:Y:S01]  /*9c60*/  HMMA.16816.F32.BF16 R180, R8, R30, R20 ;  /* 0x0000001e08b4723c */ /* 0x000fe20000041814 */
[----:B------:R-:W1:Y:S01]  /*9c70*/  LDSM.16.MT88.4 R20, [R186+0x16000] ;  /* 0x01600000ba14783b */ /* 0x000e620000004200 */
[----:B------:R-:W-:Y:S02]  /*9c80*/  IMAD.MOV.U32 R107, RZ, RZ, R108 ;  /* 0x000000ffff6b7224 */ /* 0x000fe400078e006c */
[----:B------:R-:W-:Y:S02]  /*9c90*/  IMAD.MOV.U32 R108, RZ, RZ, R101 ;  /* 0x000000ffff6c7224 */ /* 0x000fe400078e0065 */
[----:B------:R-:W-:Y:S02]  /*9ca0*/  IMAD.MOV.U32 R101, RZ, RZ, R92 ;  /* 0x000000ffff657224 */ /* 0x000fe400078e005c */
[----:B------:R3:W-:Y:S01]  /*9cb0*/  MUFU.EX2 R92, R4 ;  /* 0x00000004005c7308 */ /* 0x0007e20000000800 */
[----:B------:R-:W-:Y:S01]  /*9cc0*/  FADD.FTZ R5, R106, R5 ;  /* 0x000000056a057221 */ /* 0x000fe20000010000 */
[----:B------:R-:W-:-:S02]  /*9cd0*/  @!P5 HFMA2.BF16_V2 R133, -RZ.H0_H0, RZ.H0_H0, -R191.H0_H0 ;  /* 0x200000ffff85d231 */ /* 0x000fc400003409bf */
[----:B------:R-:W-:Y:S02]  /*9ce0*/  IMAD.MOV.U32 R100, RZ, RZ, R74 ;  /* 0x000000ffff647224 */ /* 0x000fe400078e004a */
[----:B------:R-:W-:Y:S02]  /*9cf0*/  IMAD.MOV.U32 R74, RZ, RZ, R46 ;  /* 0x000000ffff4a7224 */ /* 0x000fe400078e002e */
[----:B------:R2:W4:Y:S01]  /*9d00*/  MUFU.EX2 R252, R0 ;  /* 0x0000000000fc7308 */ /* 0x0005220000000800 */
[----:B-1----:R-:W-:Y:S01]  /*9d10*/  HMMA.16816.F32.BF16 R16, R12, R20, RZ ;  /* 0x000000140c10723c */ /* 0x002fe200000418ff */
[----:B---3--:R-:W-:Y:S01]  /*9d20*/  FADD.FTZ R4, R242, R7 ;  /* 0x00000007f2047221 */ /* 0x008fe20000010000 */
[----:B--2---:R-:W-:Y:S01]  /*9d30*/  F2FP.BF16.F32.PACK_AB R0, R93, R94 ;  /* 0x0000005e5d00723e */ /* 0x004fe200000010ff */
[----:B------:R-:W-:Y:S01]  /*9d40*/  FADD.FTZ R5, R107, R5 ;  /* 0x000000056b057221 */ /* 0x000fe20000010000 */
[----:B------:R-:W-:Y:S02]  /*9d50*/  IMAD.MOV.U32 R46, RZ, RZ, R47 ;  /* 0x000000ffff2e7224 */ /* 0x000fe400078e002f */
[----:B------:R-:W-:Y:S01]  /*9d60*/  FADD.FTZ R4, R108, R4 ;  /* 0x000000046c047221 */ /* 0x000fe20000010000 */
[C---:B------:R-:W-:Y:S01]  /*9d70*/  PRMT R134, R0.reuse, 0x7632, R134 ;  /* 0x0000763200867816 */ /* 0x040fe20000000086 */
[----:B------:R-:W-:Y:S01]  /*9d80*/  IMAD.MOV.U32 R47, RZ, RZ, R68 ;  /* 0x000000ffff2f7224 */ /* 0x000fe200078e0044 */
[----:B------:R-:W-:Y:S01]  /*9d90*/  PRMT R135, R0, 0x7610, R135 ;  /* 0x0000761000877816 */ /* 0x000fe20000000087 */
[----:B------:R-:W-:-:S02]  /*9da0*/  IMAD.MOV.U32 R68, RZ, RZ, R69 ;  /* 0x000000ffff447224 */ /* 0x000fc400078e0045 */
[----:B------:R-:W-:-:S12]  /*9db0*/  @!P3 HFMA2.BF16_V2 R137, -RZ.H0_H0, RZ.H0_H0, -R134.H0_H0 ;  /* 0x200000ffff89b231 */ /* 0x000fd80000340986 */
[----:B------:R-:W-:Y:S01]  /*9dc0*/  HMMA.16816.F32.BF16 R108, R8, R24, R16 ;  /* 0x00000018086c723c */ /* 0x000fe20000041810 */
[----:B------:R-:W-:Y:S01]  /*9dd0*/  PRMT R35, R135, 0x5410, R134 ;  /* 0x0000541087237816 */ /* 0x000fe20000000086 */
[----:B------:R-:W-:-:S04]  /*9de0*/  IMAD.MOV.U32 R69, RZ, RZ, R76 ;  /* 0x000000ffff457224 */ /* 0x000fc800078e004c */
[----:B------:R-:W-:Y:S01]  /*9df0*/  HMMA.16816.F32.BF16 R16, R12, R22, RZ ;  /* 0x000000160c10723c */ /* 0x000fe200000418ff */
[----:B------:R-:W1:Y:S01]  /*9e00*/  LDSM.16.MT88.4 R20, [R188+0x16000] ;  /* 0x01600000bc14783b */ /* 0x000e620000004200 */
[----:B----4-:R-:W-:Y:S02]  /*9e10*/  F2FP.BF16.F32.PACK_AB R0, R252, R92 ;  /* 0x0000005cfc00723e */ /* 0x010fe400000010ff */
[----:B------:R-:W-:Y:S02]  /*9e20*/  @!P6 PRMT R196, R132, 0x5410, RZ ;  /* 0x0000541084c4e816 */ /* 0x000fe400000000ff */
[----:B------:R-:W-:Y:S01]  /*9e30*/  @!P5 PRMT R191, R133, 0x5410, RZ ;  /* 0x0000541085bfd816 */ /* 0x000fe200000000ff */
[----:B------:R-:W-:Y:S01]  /*9e40*/  USHF.L.U32 UR22, UR22, 0x3, URZ ;  /* 0x0000000316167899 */ /* 0x000fe2000800063f */
[----:B------:R-:W-:Y:S02]  /*9e50*/  @!P3 PRMT R134, R137, 0x5410, RZ ;  /* 0x000054108986b816 */ /* 0x000fe400000000ff */
[----:B------:R-:W-:Y:S01]  /*9e60*/  HSET2.LE.AND R7, R48, R6, PT ;  /* 0x0000000630077233 */ /* 0x000fe20003803000 */
[----:B------:R-:W-:Y:S01]  /*9e70*/  @!P4 HFMA2.BF16_V2 R136, -RZ.H0_H0, RZ.H0_H0, -R135.H0_H0 ;  /* 0x200000ffff88c231 */ /* 0x000fe20000340987 */
[----:B------:R-:W-:Y:S01]  /*9e80*/  LEA R28, P3, R104, UR6, 0x1 ;  /* 0x00000006681c7c11 */ /* 0x000fe2000f8608ff */
[----:B------:R-:W-:Y:S01]  /*9e90*/  IMAD.MOV.U32 R106, RZ, RZ, R203 ;  /* 0x000000ffff6a7224 */ /* 0x000fe200078e00cb */
[C---:B------:R-:W-:Y:S01]  /*9ea0*/  PRMT R133, R0.reuse, 0x7610, R133 ;  /* 0x0000761000857816 */ /* 0x040fe20000000085 */
[----:B------:R-:W-:Y:S01]  /*9eb0*/  IMAD.MOV.U32 R107, RZ, RZ, R202 ;  /* 0x000000ffff6b7224 */ /* 0x000fe200078e00ca */
[----:B------:R-:W-:Y:S01]  /*9ec0*/  PRMT R132, R0, 0x7632, R132 ;  /* 0x0000763200847816 */ /* 0x000fe20000000084 */
[----:B------:R-:W-:Y:S01]  /*9ed0*/  FADD.FTZ R0, R103, R5 ;  /* 0x0000000567007221 */ /* 0x000fe20000010000 */
[----:B------:R-:W-:Y:S01]  /*9ee0*/  LEA.HI.X R29, R104, UR7, R105, 0x1, P3 ;  /* 0x00000007681d7c11 */ /* 0x000fe200098f0c69 */
[----:B------:R-:W-:Y:S01]  /*9ef0*/  FADD.FTZ R5, R102, R4 ;  /* 0x0000000466057221 */ /* 0x000fe20000010000 */
        /* <DEDUP_REMOVED lines=16> */
[----:B------:R-:W-:Y:S01]  /*a000*/  HMMA.16816.F32.BF16 R80, R8, R26, R16 ;  /* 0x0000001a0850723c */ /* 0x000fe20000041810 */
[----:B------:R-:W2:Y:S01]  /*a010*/  LDSM.16.MT88.4 R24, [R188+0x16800] ;  /* 0x01680000bc18783b */ /* 0x000ea20000004200 */
[----:B------:R-:W-:Y:S02]  /*a020*/  IMAD.MOV.U32 R76, RZ, RZ, R77 ;  /* 0x000000ffff4c7224 */ /* 0x000fe400078e004d */
[----:B------:R-:W-:-:S02]  /*a030*/  FADD.FTZ R4, R105, R0 ;  /* 0x0000000069047221 */ /* 0x000fc40000010000 */
[----:B-1----:R-:W-:Y:S01]  /*a040*/  HMMA.16816.F32.BF16 R16, R12, R20, RZ ;  /* 0x000000140c10723c */ /* 0x002fe200000418ff */
[----:B------:R-:W-:Y:S02]  /*a050*/  IMAD.U32 R0, RZ, RZ, UR22 ;  /* 0x00000016ff007e24 */ /* 0x000fe4000f8e00ff */
[----:B------:R-:W-:Y:S01]  /*a060*/  FADD.FTZ R242, R104, R4 ;  /* 0x0000000468f27221 */ /* 0x000fe20000010000 */
[----:B------:R-:W-:Y:S02]  /*a070*/  IMAD.MOV.U32 R104, RZ, RZ, R102 ;  /* 0x000000ffff687224 */ /* 0x000fe400078e0066 */
[----:B------:R-:W-:Y:S01]  /*a080*/  IMAD.WIDE R30, R0, 0x2, R28 ;  /* 0x00000002001e7825 */ /* 0x000fe200078e021c */
[----:B------:R-:W-:Y:S03]  /*a090*/  STG.E.U16 desc[UR32][R28.64], R73 ;  /* 0x000000491c007986 */ /* 0x000fe6000c101520 */
[----:B------:R-:W-:-:S02]  /*a0a0*/  IMAD.MOV.U32 R102, RZ, RZ, R84 ;  /* 0x000000ffff667224 */ /* 0x000fc400078e0054 */
[----:B------:R-:W-:Y:S01]  /*a0b0*/  IMAD.MOV.U32 R84, RZ, RZ, R74 ;  /* 0x000000ffff547224 */ /* 0x000fe200078e004a */
[----:B------:R-:W-:Y:S01]  /*a0c0*/  STG.E.U16 desc[UR32][R28.64+0x2], R75 ;  /* 0x0000024b1c007986 */ /* 0x000fe2000c101520 */
[----:B------:R-:W-:Y:S01]  /*a0d0*/  FADD.FTZ R5, R205, R5 ;  /* 0x00000005cd057221 */ /* 0x000fe20000010000 */
[----:B------:R-:W-:Y:S01]  /*a0e0*/  LOP3.LUT R7, R7, R52, RZ, 0xc0, !PT ;  /* 0x0000003407077212 */ /* 0x000fe200078ec0ff */
[----:B------:R-:W-:Y:S01]  /*a0f0*/  IMAD.MOV.U32 R43, RZ, RZ, R84 ;  /* 0x000000ffff2b7224 */ /* 0x000fe200078e0054 */
[----:B------:R1:W-:Y:S01]  /*a100*/  STG.E.U16 desc[UR32][R30.64], R87 ;  /* 0x000000571e007986 */ /* 0x0003e2000c101520 */
[----:B------:R-:W-:Y:S01]  /*a110*/  IMAD.MOV.U32 R84, RZ, RZ, R58 ;  /* 0x000000ffff547224 */ /* 0x000fe200078e003a */
[----:B------:R-:W-:Y:S01]  /*a120*/  PRMT R33, R133, 0x5410, R132 ;  /* 0x0000541085217816 */ /* 0x000fe20000000084 */
[----:B------:R-:W-:Y:S01]  /*a130*/  @!P2 HFMA2.BF16_V2 R139, -RZ.H0_H0, RZ.H0_H0, -R133.H0_H0 ;  /* 0x200000ffff8ba231 */ /* 0x000fe20000340985 */
[----:B------:R3:W-:Y:S01]  /*a140*/  STG.E.U16 desc[UR32][R30.64+0x2], R85 ;  /* 0x000002551e007986 */ /* 0x0007e2000c101520 */
[----:B------:R-:W-:Y:S01]  /*a150*/  @!P1 HFMA2.BF16_V2 R138, -RZ.H0_H0, RZ.H0_H0, -R132.H0_H0 ;  /* 0x200000ffff8a9231 */ /* 0x000fe20000340984 */
[----:B------:R-:W-:Y:S01]  /*a160*/  @!P4 PRMT R135, R136, 0x5410, RZ ;  /* 0x000054108887c816 */ /* 0x000fe200000000ff */
[----:B------:R-:W-:Y:S01]  /*a170*/  IMAD.MOV.U32 R137, RZ, RZ, R200 ;  /* 0x000000ffff897224 */ /* 0x000fe200078e00c8 */
[----:B------:R4:W-:Y:S01]  /*a180*/  STG.E.U16 desc[UR32][R28.64+0x12], R86 ;  /* 0x000012561c007986 */ /* 0x0009e2000c101520 */
[----:B------:R-:W-:-:S02]  /*a190*/  IMAD.MOV.U32 R77, RZ, RZ, R66 ;  /* 0x000000ffff4d7224 */ /* 0x000fc400078e0042 */
[----:B-1----:R-:W-:Y:S02]  /*a1a0*/  IMAD.MOV.U32 R87, RZ, RZ, R57 ;  /* 0x000000ffff577224 */ /* 0x002fe400078e0039 */
[----:B---3--:R-:W-:Y:S01]  /*a1b0*/  IMAD.MOV.U32 R85, RZ, RZ, R59 ;  /* 0x000000ffff557224 */ /* 0x008fe200078e003b */
[----:B------:R-:W-:Y:S01]  /*a1c0*/  HSET2.LE.AND R0, R41, R6, PT ;  /* 0x0000000629007233 */ /* 0x000fe20003803000 */
[----:B----4-:R-:W-:Y:S02]  /*a1d0*/  IMAD.MOV.U32 R86, RZ, RZ, R56 ;  /* 0x000000ffff567224 */ /* 0x010fe400078e0038 */
[----:B--2---:R-:W-:Y:S01]  /*a1e0*/  HMMA.16816.F32.BF16 R56, R8, R24, R16 ;  /* 0x000000180838723c */ /* 0x004fe20000041810 */
[----:B------:R-:W-:Y:S01]  /*a1f0*/  FADD.FTZ R243, R104, R5 ;  /* 0x0000000568f37221 */ /* 0x000fe20000010000 */
[----:B------:R-:W-:Y:S02]  /*a200*/  IMAD.MOV.U32 R74, RZ, RZ, R204 ;  /* 0x000000ffff4a7224 */ /* 0x000fe400078e00cc */
[----:B------:R-:W-:-:S02]  /*a210*/  IMAD.MOV.U32 R40, RZ, RZ, R43 ;  /* 0x000000ffff287224 */ /* 0x000fc400078e002b */
[----:B------:R-:W-:Y:S01]  /*a220*/  HMMA.16816.F32.BF16 R16, R12, R22, RZ ;  /* 0x000000160c10723c */ /* 0x000fe200000418ff */
[----:B------:R-:W1:Y:S01]  /*a230*/  LDSM.16.MT88.4 R20, [R187+0x16000] ;  /* 0x01600000bb14783b */ /* 0x000e620000004200 */
[----:B------:R-:W-:Y:S01]  /*a240*/  LOP3.LUT R4, R0, R45, RZ, 0xc0, !PT ;  /* 0x0000002d00047212 */ /* 0x000fe200078ec0ff */
[----:B------:R-:W-:Y:S01]  /*a250*/  IMAD.MOV.U32 R41, RZ, RZ, R46 ;  /* 0x000000ffff297224 */ /* 0x000fe200078e002e */
[----:B------:R-:W-:Y:S01]  /*a260*/  HSET2.LE.AND R0, R42, R6, PT ;  /* 0x000000062a007233 */ /* 0x000fe20003803000 */
[----:B------:R-:W-:Y:S02]  /*a270*/  IMAD.MOV.U32 R42, RZ, RZ, R47 ;  /* 0x000000ffff2a7224 */ /* 0x000fe400078e002f */
[----:B------:R-:W-:Y:S02]  /*a280*/  IMAD.MOV.U32 R105, RZ, RZ, R72 ;  /* 0x000000ffff697224 */ /* 0x000fe400078e0048 */
[----:B------:R-:W-:Y:S02]  /*a290*/  IMAD.MOV.U32 R73, RZ, RZ, R190 ;  /* 0x000000ffff497224 */ /* 0x000fe400078e00be */
[----:B------:R-:W-:Y:S01]  /*a2a0*/  IMAD.MOV.U32 R75, RZ, RZ, R184 ;  /* 0x000000ffff4b7224 */ /* 0x000fe200078e00b8 */
[----:B------:R-:W-:Y:S01]  /*a2b0*/  @!P2 PRMT R133, R139, 0x5410, RZ ;  /* 0x000054108b85a816 */ /* 0x000fe200000000ff */
[----:B------:R-:W-:Y:S01]  /*a2c0*/  IMAD.MOV.U32 R136, RZ, RZ, R201 ;  /* 0x000000ffff887224 */ /* 0x000fe200078e00c9 */
[----:B------:R-:W-:Y:S01]  /*a2d0*/  @!P1 PRMT R132, R138, 0x5410, RZ ;  /* 0x000054108a849816 */ /* 0x000fe200000000ff */
[----:B------:R-:W-:-:S09]  /*a2e0*/  IMAD.MOV.U32 R66, RZ, RZ, R206 ;  /* 0x000000ffff427224 */ /* 0x000fd200078e00ce */
[----:B------:R-:W-:Y:S01]  /*a2f0*/  HMMA.16816.F32.BF16 R44, R8, R26, R16 ;  /* 0x0000001a082c723c */ /* 0x000fe20000041810 */
[----:B------:R-:W-:Y:S01]  /*a300*/  LOP3.LUT R5, R0, R54, RZ, 0xc0, !PT ;  /* 0x0000003600057212 */ /* 0x000fe200078ec0ff */
[----:B------:R-:W-:Y:S01]  /*a310*/  IMAD.MOV.U32 R104, RZ, RZ, R74 ;  /* 0x000000ffff687224 */ /* 0x000fe200078e004a */
[----:B------:R-:W-:Y:S01]  /*a320*/  STG.E.U16 desc[UR32][R28.64+0x10], R88 ;  /* 0x000010581c007986 */ /* 0x000fe2000c101520 */
[----:B------:R-:W-:Y:S02]  /*a330*/  IMAD.MOV.U32 R43, RZ, RZ, R55 ;  /* 0x000000ffff2b7224 */ /* 0x000fe400078e0037 */
[----:B------:R-:W-:Y:S01]  /*a340*/  IMAD.MOV.U32 R72, RZ, RZ, R197 ;  /* 0x000000ffff487224 */ /* 0x000fe200078e00c5 */
[----:B------:R2:W5:Y:S01]  /*a350*/  LDL.LU R206, [R1+0x138] ;  /* 0x0001380001ce7983 */ /* 0x0005620000300800 */
[----:B-1----:R-:W-:Y:S01]  /*a360*/  HMMA.16816.F32.BF16 R24, R12, R20, RZ ;  /* 0x000000140c18723c */ /* 0x002fe200000418ff */
[--C-:B------:R-:W-:Y:S02]  /*a370*/  HSET2.LE.AND R0, R49, R6.reuse, PT ;  /* 0x0000000631007233 */ /* 0x100fe40003803000 */
[----:B------:R-:W-:-:S02]  /*a380*/  HSET2.LE.AND R18, R38, R6, PT ;  /* 0x0000000626127233 */ /* 0x000fc40003803000 */
[--C-:B------:R-:W-:Y:S01]  /*a390*/  HSET2.LE.AND R19, R36, R6.reuse, PT ;  /* 0x0000000624137233 */ /* 0x100fe20003803000 */
[----:B------:R-:W-:Y:S01]  /*a3a0*/  HMMA.16816.F32.BF16 R20, R12, R22, RZ ;  /* 0x000000160c14723c */ /* 0x000fe200000418ff */
[----:B------:R-:W1:Y:S01]  /*a3b0*/  LDSM.16.MT88.4 R12, [R187+0x16800] ;  /* 0x01680000bb0c783b */ /* 0x000e620000004200 */
[--C-:B------:R-:W-:Y:S02]  /*a3c0*/  HSET2.LE.AND R17, R34, R6.reuse, PT ;  /* 0x0000000622117233 */ /* 0x100fe40003803000 */
[----:B------:R-:W-:Y:S01]  /*a3d0*/  HSET2.LE.AND R16, R32, R6, PT ;  /* 0x0000000620107233 */ /* 0x000fe20003803000 */
[----:B------:R-:W-:Y:S01]  /*a3e0*/  IMAD.MOV.U32 R74, RZ, RZ, R189 ;  /* 0x000000ffff4a7224 */ /* 0x000fe200078e00bd */
[----:B------:R-:W-:Y:S01]  /*a3f0*/  LOP3.LUT R6, R0, R53, RZ, 0xc0, !PT ;  /* 0x0000003500067212 */ /* 0x000fe200078ec0ff */
[----:B------:R-:W-:Y:S01]  /*a400*/  IMAD.MOV.U32 R138, RZ, RZ, R199 ;  /* 0x000000ffff8a7224 */ /* 0x000fe200078e00c7 */
[----:B------:R2:W5:Y:S10]  /*a410*/  LDL.LU R205, [R1+0x134] ;  /* 0x0001340001cd7983 */ /* 0x0005740000300800 */
[C---:B-1----:R-:W-:Y:S06]  /*a420*/  HMMA.16816.F32.BF16 R24, R8.reuse, R12, R24 ;  /* 0x0000000c0818723c */ /* 0x042fec0000041818 */
[----:B------:R-:W-:Y:S01]  /*a430*/  HMMA.16816.F32.BF16 R20, R8, R14, R20 ;  /* 0x0000000e0814723c */ /* 0x000fe20000041814 */
[----:B------:R-:W1:Y:S01]  /*a440*/  LDSM.16.MT88.4 R8, [R185+0x11000] ;  /* 0x01100000b908783b */ /* 0x000e620000004200 */
[----:B------:R-:W-:-:S02]  /*a450*/  LOP3.LUT R128, R17, R51, RZ, 0xc0, !PT ;  /* 0x0000003311807212 */ /* 0x000fc400078ec0ff */
[----:B------:R-:W-:Y:S01]  /*a460*/  LOP3.LUT R129, R16, R50, RZ, 0xc0, !PT ;  /* 0x0000003210817212 */ /* 0x000fe200078ec0ff */
[----:B------:R-:W3:Y:S01]  /*a470*/  LDSM.16.MT88.4 R12, [R186+0x11000] ;  /* 0x01100000ba0c783b */ /* 0x000ee20000004200 */
[----:B------:R-:W-:Y:S02]  /*a480*/  LOP3.LUT R130, R18, R35, RZ, 0xc0, !PT ;  /* 0x0000002312827212 */ /* 0x000fe400078ec0ff */
[----:B------:R-:W-:Y:S01]  /*a490*/  LOP3.LUT R131, R19, R33, RZ, 0xc0, !PT ;  /* 0x0000002113837212 */ /* 0x000fe200078ec0ff */
[----:B------:R-:W-:Y:S02]  /*a4a0*/  IMAD.MOV.U32 R139, RZ, RZ, R198 ;  /* 0x000000ffff8b7224 */ /* 0x000fe400078e00c6 */
[----:B------:R-:W-:Y:S01]  /*a4b0*/  IMAD.MOV.U32 R48, RZ, RZ, R97 ;  /* 0x000000ffff307224 */ /* 0x000fe200078e0061 */
[----:B------:R-:W-:Y:S01]  /*a4c0*/  STG.E.U16 desc[UR32][R30.64+0x10], R239 ;  /* 0x000010ef1e007986 */ /* 0x000fe2000c101520 */
[----:B------:R-:W-:Y:S02]  /*a4d0*/  IMAD.MOV.U32 R49, RZ, RZ, R98 ;  /* 0x000000ffff317224 */ /* 0x000fe400078e0062 */
[----:B------:R-:W-:Y:S01]  /*a4e0*/  IMAD.MOV.U32 R0, RZ, RZ, R96 ;  /* 0x000000ffff007224 */ /* 0x000fe200078e0060 */
[----:B------:R-:W-:Y:S04]  /*a4f0*/  STG.E.U16 desc[UR32][R30.64+0x12], R238 ;  /* 0x000012ee1e007986 */ /* 0x000fe8000c101520 */
[----:B------:R2:W5:Y:S01]  /*a500*/  LDL.LU R204, [R1+0x130] ;  /* 0x0001300001cc7983 */ /* 0x0005620000300800 */
[C---:B-1----:R-:W-:Y:S06]  /*a510*/  HMMA.16816.F32.BF16 R164, R4.reuse, R8, R164 ;  /* 0x0000000804a4723c */ /* 0x042fec00000418a4 */
[C---:B------:R-:W-:Y:S01]  /*a520*/  HMMA.16816.F32.BF16 R16, R4.reuse, R10, R148 ;  /* 0x0000000a0410723c */ /* 0x040fe20000041894 */
[----:B------:R-:W1:Y:S05]  /*a530*/  LDSM.16.MT88.4 R8, [R188+0x11000] ;  /* 0x01100000bc08783b */ /* 0x000e6a0000004200 */
[C---:B---3--:R-:W-:Y:S06]  /*a540*/  HMMA.16816.F32.BF16 R156, R4.reuse, R12, R156 ;  /* 0x0000000c049c723c */ /* 0x048fec000004189c */
[----:B------:R-:W-:Y:S01]  /*a550*/  HMMA.16816.F32.BF16 R32, R4, R14, R40 ;  /* 0x0000000e0420723c */ /* 0x000fe20000041828 */
[----:B------:R-:W3:Y:S01]  /*a560*/  LDSM.16.MT88.4 R12, [R187+0x11000] ;  /* 0x01100000bb0c783b */ /* 0x000ee20000004200 */
[----:B------:R-:W-:-:S02]  /*a570*/  IMAD.MOV.U32 R50, RZ, RZ, R90 ;  /* 0x000000ffff327224 */ /* 0x000fc400078e005a */
[----:B------:R-:W-:Y:S01]  /*a580*/  IMAD.MOV.U32 R51, RZ, RZ, R89 ;  /* 0x000000ffff337224 */ /* 0x000fe200078e0059 */
[----:B------:R-:W-:Y:S04]  /*a590*/  STG.E.U16 desc[UR32][R28.64+0x20], R241 ;  /* 0x000020f11c007986 */ /* 0x000fe8000c101520 */
[----:B------:R-:W-:Y:S04]  /*a5a0*/  STG.E.U16 desc[UR32][R28.64+0x22], R240 ;  /* 0x000022f01c007986 */ /* 0x000fe8000c101520 */
[----:B------:R2:W5:Y:S01]  /*a5b0*/  LDL.LU R203, [R1+0x12c] ;  /* 0x00012c0001cb7983 */ /* 0x0005620000300800 */
[C---:B-1----:R-:W-:Y:S06]  /*a5c0*/  HMMA.16816.F32.BF16 R148, R4.reuse, R8, R84 ;  /* 0x000000080494723c */ /* 0x042fec0000041854 */
[C---:B------:R-:W-:Y:S01]  /*a5d0*/  HMMA.16816.F32.BF16 R36, R4.reuse, R10, R72 ;  /* 0x0000000a0424723c */ /* 0x040fe20000041848 */
[----:B------:R-:W1:Y:S05]  /*a5e0*/  LDSM.16.MT88.4 R8, [R185+0x13000] ;  /* 0x01300000b908783b */ /* 0x000e6a0000004200 */
[C---:B---3--:R-:W-:Y:S06]  /*a5f0*/  HMMA.16816.F32.BF16 R140, R4.reuse, R12, R140 ;  /* 0x0000000c048c723c */ /* 0x048fec000004188c */
[C---:B------:R-:W-:Y:S01]  /*a600*/  HMMA.16816.F32.BF16 R40, R4.reuse, R14, R136 ;  /* 0x0000000e0428723c */ /* 0x040fe20000041888 */
[----:B------:R-:W3:Y:S04]  /*a610*/  LDSM.16.MT88.4 R12, [R186+0x13000] ;  /* 0x01300000ba0c783b */ /* 0x000ee80000004200 */
[----:B------:R-:W-:Y:S04]  /*a620*/  STG.E.U16 desc[UR32][R30.64+0x20], R237 ;  /* 0x000020ed1e007986 */ /* 0x000fe8000c101520 */
        /* <DEDUP_REMOVED lines=9> */
[----:B------:R-:W-:Y:S02]  /*a6c0*/  IMAD.MOV.U32 R136, RZ, RZ, R102 ;  /* 0x000000ffff887224 */ /* 0x000fe400078e0066 */
[----:B------:R-:W-:Y:S02]  /*a6d0*/  IMAD.MOV.U32 R137, RZ, RZ, R101 ;  /* 0x000000ffff897224 */ /* 0x000fe400078e0065 */
[----:B------:R-:W-:Y:S01]  /*a6e0*/  IMAD.MOV.U32 R139, RZ, RZ, R100 ;  /* 0x000000ffff8b7224 */ /* 0x000fe200078e0064 */
[----:B------:R-:W-:Y:S04]  /*a6f0*/  STG.E.U16 desc[UR32][R28.64+0x30], R236 ;  /* 0x000030ec1c007986 */ /* 0x000fe8000c101520 */
[----:B------:R-:W-:Y:S04]  /*a700*/  STG.E.U16 desc[UR32][R28.64+0x32], R218 ;  /* 0x000032da1c007986 */ /* 0x000fe8000c101520 */
[----:B------:R2:W5:Y:S01]  /*a710*/  LDL.LU R201, [R1+0x124] ;  /* 0x0001240001c97983 */ /* 0x0005620000300800 */
[C---:B-1----:R-:W-:Y:S06]  /*a720*/  HMMA.16816.F32.BF16 R72, R4.reuse, R8, R76 ;  /* 0x000000080448723c */ /* 0x042fec000004184c */
[C---:B---3--:R-:W-:Y:S01]  /*a730*/  HMMA.16816.F32.BF16 R84, R4.reuse, R12, R244 ;  /* 0x0000000c0454723c */ /* 0x048fe200000418f4 */
[----:B------:R-:W-:Y:S04]  /*a740*/  STG.E.U16 desc[UR32][R30.64+0x30], R196 ;  /* 0x000030c41e007986 */ /* 0x000fe8000c101520 */
[----:B------:R-:W-:Y:S01]  /*a750*/  STG.E.U16 desc[UR32][R30.64+0x32], R191 ;  /* 0x000032bf1e007986 */ /* 0x000fe2000c101520 */
[----:B------:R-:W-:Y:S03]  /*a760*/  HMMA.16816.F32.BF16 R76, R4, R10, R248 ;  /* 0x0000000a044c723c */ /* 0x000fe600000418f8 */
[----:B------:R-:W1:Y:S01]  /*a770*/  LDSM.16.MT88.4 R8, [R185+0x15000] ;  /* 0x01500000b908783b */ /* 0x000e620000004200 */
[----:B------:R-:W-:-:S03]  /*a780*/  IMAD.MOV.U32 R247, RZ, RZ, R95 ;  /* 0x000000fffff77224 */ /* 0x000fc600078e005f */
[----:B------:R-:W-:Y:S01]  /*a790*/  IMAD.MOV.U32 R248, RZ, RZ, R91 ;  /* 0x000000fffff87224 */ /* 0x000fe200078e005b */
[----:B------:R2:W5:Y:S01]  /*a7a0*/  LDL.LU R200, [R1+0x120] ;  /* 0x0001200001c87983 */ /* 0x0005620000300800 */
[----:B------:R-:W-:Y:S01]  /*a7b0*/  IMAD.MOV.U32 R250, RZ, RZ, R94 ;  /* 0x000000fffffa7224 */ /* 0x000fe200078e005e */
[----:B------:R-:W-:Y:S01]  /*a7c0*/  HMMA.16816.F32.BF16 R88, R4, R14, R232 ;  /* 0x0000000e0458723c */ /* 0x000fe200000418e8 */
[----:B------:R-:W-:Y:S01]  /*a7d0*/  IMAD.MOV.U32 R251, RZ, RZ, R93 ;  /* 0x000000fffffb7224 */ /* 0x000fe200078e005d */
[----:B------:R-:W3:Y:S01]  /*a7e0*/  LDSM.16.MT88.4 R12, [R186+0x15000] ;  /* 0x01500000ba0c783b */ /* 0x000ee20000004200 */
[----:B------:R-:W-:Y:S02]  /*a7f0*/  IMAD.MOV.U32 R249, RZ, RZ, R92 ;  /* 0x000000fffff97224 */ /* 0x000fe400078e005c */
[----:B------:R-:W-:Y:S02]  /*a800*/  IMAD.MOV.U32 R244, RZ, RZ, R103 ;  /* 0x000000fffff47224 */ /* 0x000fe400078e0067 */
[----:B------:R-:W-:-:S02]  /*a810*/  IMAD.MOV.U32 R245, RZ, RZ, R0 ;  /* 0x000000fffff57224 */ /* 0x000fc400078e0000 */
[----:B------:R-:W-:Y:S01]  /*a820*/  IMAD.MOV.U32 R246, RZ, RZ, R51 ;  /* 0x000000fffff67224 */ /* 0x000fe200078e0033 */
[----:B------:R-:W-:Y:S04]  /*a830*/  STG.E.U16 desc[UR32][R28.64+0x40], R179 ;  /* 0x000040b31c007986 */ /* 0x000fe8000c101520 */
[----:B------:R-:W-:Y:S04]  /*a840*/  STG.E.U16 desc[UR32][R28.64+0x42], R178 ;  /* 0x000042b21c007986 */ /* 0x000fe8000c101520 */
[----:B------:R2:W5:Y:S01]  /*a850*/  LDL.LU R199, [R1+0x11c] ;  /* 0x00011c0001c77983 */ /* 0x0005620000300800 */
[C---:B-1----:R-:W-:Y:S06]  /*a860*/  HMMA.16816.F32.BF16 R92, R4.reuse, R8, R220 ;  /* 0x00000008045c723c */ /* 0x042fec00000418dc */
[C---:B------:R-:W-:Y:S01]  /*a870*/  HMMA.16816.F32.BF16 R96, R4.reuse, R10, R160 ;  /* 0x0000000a0460723c */ /* 0x040fe200000418a0 */
[----:B------:R-:W1:Y:S04]  /*a880*/  LDSM.16.MT88.4 R8, [R188+0x15000] ;  /* 0x01500000bc08783b */ /* 0x000e680000004200 */
[----:B------:R-:W-:Y:S01]  /*a890*/  LDSM.16.MT88.4 R160, [R185+0x11800] ;  /* 0x01180000b9a0783b */ /* 0x000fe20000004200 */
[C---:B---3--:R-:W-:Y:S06]  /*a8a0*/  HMMA.16816.F32.BF16 R100, R4.reuse, R12, R152 ;  /* 0x0000000c0464723c */ /* 0x048fec0000041898 */
[----:B------:R-:W-:Y:S01]  /*a8b0*/  HMMA.16816.F32.BF16 R104, R4, R14, R144 ;  /* 0x0000000e0468723c */ /* 0x000fe20000041890 */
[----:B------:R-:W3:Y:S01]  /*a8c0*/  LDSM.16.MT88.4 R12, [R187+0x15000] ;  /* 0x01500000bb0c783b */ /* 0x000ee20000004200 */
[----:B------:R-:W-:-:S03]  /*a8d0*/  IMAD.MOV.U32 R0, RZ, RZ, R136 ;  /* 0x000000ffff007224 */ /* 0x000fc600078e0088 */
[----:B------:R-:W4:Y:S04]  /*a8e0*/  LDSM.16.MT88.4 R144, [R188+0x11800] ;  /* 0x01180000bc90783b */ /* 0x000f280000004200 */
[----:B------:R-:W-:Y:S04]  /*a8f0*/  LDSM.16.MT88.4 R152, [R186+0x11800] ;  /* 0x01180000ba98783b */ /* 0x000fe80000004200 */
        /* <DEDUP_REMOVED lines=8> */
[----:B------:R-:W3:Y:S05]  /*a980*/  LDSM.16.MT88.4 R12, [R186+0x17000] ;  /* 0x01700000ba0c783b */ /* 0x000eea0000004200 */
[C---:B------:R-:W-:Y:S06]  /*a990*/  HMMA.16816.F32.BF16 R164, R128.reuse, R160, R164 ;  /* 0x000000a080a4723c */ /* 0x040fec00000418a4 */
[----:B----4-:R-:W-:Y:S01]  /*a9a0*/  HMMA.16816.F32.BF16 R148, R128, R144, R148 ;  /* 0x000000908094723c */ /* 0x010fe20000041894 */
[----:B------:R-:W-:Y:S01]  /*a9b0*/  FADD.FTZ R0, R0, R242 ;  /* 0x000000f200007221 */ /* 0x000fe20000010000 */
        /* <DEDUP_REMOVED lines=8> */
[----:B------:R-:W-:Y:S05]  /*aa40*/  LDSM.16.MT88.4 R80, [R186+0x15800] ;  /* 0x01580000ba50783b */ /* 0x000fea0000004200 */
[C---:B------:R-:W-:Y:S06]  /*aa50*/  HMMA.16816.F32.BF16 R160, R128.reuse, R162, R16 ;  /* 0x000000a280a0723c */ /* 0x040fec0000041810 */
[----:B------:R-:W-:Y:S01]  /*aa60*/  HMMA.16816.F32.BF16 R144, R128, R146, R36 ;  /* 0x000000928090723c */ /* 0x000fe20000041824 */
[----:B------:R-:W-:Y:S04]  /*aa70*/  STG.E.U16 desc[UR32][R30.64+0x50], R172 ;  /* 0x000050ac1e007986 */ /* 0x000fe8000c101520 */
[----:B------:R-:W-:Y:S04]  /*aa80*/  STG.E.U16 desc[UR32][R30.64+0x52], R173 ;  /* 0x000052ad1e007986 */ /* 0x000fe8000c101520 */
[----:B------:R2:W5:Y:S01]  /*aa90*/  LDL.LU R190, [R1+0x110] ;  /* 0x0001100001be7983 */ /* 0x0005620000300800 */
[C---:B-1----:R-:W-:Y:S06]  /*aaa0*/  HMMA.16816.F32.BF16 R220, R4.reuse, R8, R56 ;  /* 0x0000000804dc723c */ /* 0x042fec0000041838 */
[----:B------:R-:W-:Y:S01]  /*aab0*/  HMMA.16816.F32.BF16 R12, R4, R10, R44 ;  /* 0x0000000a040c723c */ /* 0x000fe2000004182c */
[----:B------:R-:W1:Y:S01]  /*aac0*/  LDSM.16.MT88.4 R8, [R187+0x17000] ;  /* 0x01700000bb08783b */ /* 0x000e620000004200 */
[----:B------:R-:W-:-:S02]  /*aad0*/  IMAD.MOV.U32 R19, RZ, RZ, R139 ;  /* 0x000000ffff137224 */ /* 0x000fc400078e008b */
[----:B------:R-:W-:Y:S01]  /*aae0*/  IMAD.MOV.U32 R18, RZ, RZ, R137 ;  /* 0x000000ffff127224 */ /* 0x000fe200078e0089 */
[----:B------:R-:W-:Y:S04]  /*aaf0*/  LDSM.16.MT88.4 R56, [R188+0x13800] ;  /* 0x01380000bc38783b */ /* 0x000fe80000004200 */
[----:B------:R-:W-:Y:S04]  /*ab00*/  STG.E.U16 desc[UR32][R28.64+0x60], R171 ;  /* 0x000060ab1c007986 */ /* 0x000fe8000c101520 */
[----:B------:R-:W-:Y:S04]  /*ab10*/  STG.E.U16 desc[UR32][R28.64+0x62], R170 ;  /* 0x000062aa1c007986 */ /* 0x000fe8000c101520 */
[----:B------:R2:W5:Y:S01]  /*ab20*/  LDL.LU R189, [R1+0x10c] ;  /* 0x00010c0001bd7983 */ /* 0x0005620000300800 */
[C---:B-1----:R-:W-:Y:S06]  /*ab30*/  HMMA.16816.F32.BF16 R20, R4.reuse, R10, R20 ;  /* 0x0000000a0414723c */ /* 0x042fec0000041814 */
[----:B------:R-:W-:Y:S01]  /*ab40*/  HMMA.16816.F32.BF16 R24, R4, R8, R24 ;  /* 0x000000080418723c */ /* 0x000fe20000041818 */
[----:B------:R-:W-:Y:S01]  /*ab50*/  IMAD.MOV.U32 R10, RZ, RZ, R138 ;  /* 0x000000ffff0a7224 */ /* 0x000fe200078e008a */
[----:B------:R-:W-:Y:S04]  /*ab60*/  LDSM.16.MT88.4 R4, [R187+0x17800] ;  /* 0x01780000bb04783b */ /* 0x000fe80000004200 */
[----:B------:R-:W1:Y:S01]  /*ab70*/  LDSM.16.MT88.4 R136, [R187+0x11800] ;  /* 0x01180000bb88783b */ /* 0x000e620000004200 */
[----:B------:R-:W-:-:S02]  /*ab80*/  IMAD.MOV.U32 R9, RZ, RZ, R247 ;  /* 0x000000ffff097224 */ /* 0x000fc400078e00f7 */
[----:B------:R-:W-:Y:S02]  /*ab90*/  IMAD.MOV.U32 R247, RZ, RZ, R50 ;  /* 0x000000fffff77224 */ /* 0x000fe400078e0032 */
[----:B------:R-:W-:Y:S01]  /*aba0*/  FADD.FTZ R0, R19, R0 ;  /* 0x0000000013007221 */ /* 0x000fe20000010000 */
[----:B------:R-:W-:Y:S01]  /*abb0*/  IMAD.MOV.U32 R8, RZ, RZ, R48 ;  /* 0x000000ffff087224 */ /* 0x000fe200078e0030 */
[----:B------:R-:W-:Y:S01]  /*abc0*/  STG.E.U16 desc[UR32][R30.64+0x60], R168 ;  /* 0x000060a81e007986 */ /* 0x000fe2000c101520 */
[----:B------:R-:W-:-:S03]  /*abd0*/  IMAD.MOV.U32 R11, RZ, RZ, R49 ;  /* 0x000000ffff0b7224 */ /* 0x000fc600078e0031 */
[----:B------:R-:W3:Y:S04]  /*abe0*/  LDSM.16.MT88.4 R48, [R186+0x13800] ;  /* 0x01380000ba30783b */ /* 0x000ee80000004200 */
[----:B------:R-:W-:Y:S04]  /*abf0*/  STG.E.U16 desc[UR32][R30.64+0x62], R169 ;  /* 0x000062a91e007986 */ /* 0x000fe8000c101520 */
[----:B------:R2:W5:Y:S01]  /*ac00*/  LDL.LU R184, [R1+0x108] ;  /* 0x0001080001b87983 */ /* 0x0005620000300800 */
[----:B------:R-:W-:Y:S01]  /*ac10*/  FADD.FTZ R0, R11, R0 ;  /* 0x000000000b007221 */ /* 0x000fe20000010000 */
[----:B------:R-:W-:Y:S02]  /*ac20*/  HMMA.16816.F32.BF16 R156, R128, R152, R156 ;  /* 0x00000098809c723c */ /* 0x000fe4000004189c */
[----:B------:R-:W-:Y:S01]  /*ac30*/  STG.E.U16 desc[UR32][R28.64+0x70], R135 ;  /* 0x000070871c007986 */ /* 0x000fe2000c101520 */
[----:B------:R-:W-:-:S03]  /*ac40*/  FADD.FTZ R0, R9, R0 ;  /* 0x0000000009007221 */ /* 0x000fc60000010000 */
[----:B------:R-:W-:Y:S01]  /*ac50*/  STG.E.U16 desc[UR32][R28.64+0x72], R134 ;  /* 0x000072861c007986 */ /* 0x000fe2000c101520 */
[----:B------:R-:W-:Y:S01]  /*ac60*/  FADD.FTZ R0, R245, R0 ;  /* 0x00000000f5007221 */ /* 0x000fe20000010000 */
[----:B------:R-:W-:Y:S02]  /*ac70*/  HMMA.16816.F32.BF16 R152, R128, R154, R32 ;  /* 0x0000009a8098723c */ /* 0x000fe40000041820 */
[----:B------:R-:W-:Y:S01]  /*ac80*/  STG.E.U16 desc[UR32][R30.64+0x70], R133 ;  /* 0x000070851e007986 */ /* 0x000fe2000c101520 */
[----:B------:R-:W-:-:S03]  /*ac90*/  FADD.FTZ R0, R247, R0 ;  /* 0x00000000f7007221 */ /* 0x000fc60000010000 */
[----:B------:R-:W-:Y:S01]  /*aca0*/  STG.E.U16 desc[UR32][R30.64+0x72], R132 ;  /* 0x000072841e007986 */ /* 0x000fe2000c101520 */
[----:B------:R-:W-:-:S04]  /*acb0*/  FADD.FTZ R0, R249, R0 ;  /* 0x00000000f9007221 */ /* 0x000fc80000010000 */
[----:B------:R-:W-:Y:S01]  /*acc0*/  FADD.FTZ R252, R252, R0 ;  /* 0x00000000fcfc7221 */ /* 0x000fe20000010000 */
[C---:B-1----:R-:W-:Y:S06]  /*acd0*/  HMMA.16816.F32.BF16 R140, R128.reuse, R136, R140 ;  /* 0x00000088808c723c */ /* 0x042fec000004188c */
[C---:B------:R-:W-:Y:S01]  /*ace0*/  HMMA.16816.F32.BF16 R136, R128.reuse, R138, R40 ;  /* 0x0000008a8088723c */ /* 0x040fe20000041828 */
[----:B------:R-:W1:Y:S05]  /*acf0*/  LDSM.16.MT88.4 R40, [R185+0x13800] ;  /* 0x01380000b928783b */ /* 0x000e6a0000004200 */
[C---:B---3--:R-:W-:Y:S01]  /*ad00*/  HMMA.16816.F32.BF16 R44, R128.reuse, R48, R64 ;  /* 0x00000030802c723c */ /* 0x048fe20000041840 */
[----:B------:R-:W3:Y:S05]  /*ad10*/  LDSM.16.MT88.4 R64, [R187+0x13800] ;  /* 0x01380000bb40783b */ /* 0x000eea0000004200 */
[C---:B------:R-:W-:Y:S06]  /*ad20*/  HMMA.16816.F32.BF16 R48, R128.reuse, R50, R68 ;  /* 0x000000328030723c */ /* 0x040fec0000041844 */
[C---:B-1----:R-:W-:Y:S06]  /*ad30*/  HMMA.16816.F32.BF16 R36, R128.reuse, R40, R52 ;  /* 0x000000288024723c */ /* 0x042fec0000041834 */
[C---:B------:R-:W-:Y:S01]  /*ad40*/  HMMA.16816.F32.BF16 R52, R128.reuse, R56, R72 ;  /* 0x000000388034723c */ /* 0x040fe20000041848 */
[----:B------:R-:W1:Y:S05]  /*ad50*/  LDSM.16.MT88.4 R72, [R185+0x15800] ;  /* 0x01580000b948783b */ /* 0x000e6a0000004200 */
[C---:B------:R-:W-:Y:S06]  /*ad60*/  HMMA.16816.F32.BF16 R40, R128.reuse, R42, R60 ;  /* 0x0000002a8028723c */ /* 0x040fec000004183c */
[C---:B---3--:R-:W-:Y:S06]  /*ad70*/  HMMA.16816.F32.BF16 R60, R128.reuse, R64, R84 ;  /* 0x00000040803c723c */ /* 0x048fec0000041854 */
[C---:B------:R-:W-:Y:S01]  /*ad80*/  HMMA.16816.F32.BF16 R64, R128.reuse, R66, R88 ;  /* 0x000000428040723c */ /* 0x040fe20000041858 */
[----:B------:R-:W3:Y:S05]  /*ad90*/  LDSM.16.MT88.4 R88, [R188+0x15800] ;  /* 0x01580000bc58783b */ /* 0x000eea0000004200 */
[C---:B------:R-:W-:Y:S06]  /*ada0*/  HMMA.16816.F32.BF16 R56, R128.reuse, R58, R76 ;  /* 0x0000003a8038723c */ /* 0x040fec000004184c */
[C---:B------:R-:W-:Y:S06]  /*adb0*/  HMMA.16816.F32.BF16 R76, R128.reuse, R80, R100 ;  /* 0x00000050804c723c */ /* 0x040fec0000041864 */
[C---:B------:R-:W-:Y:S01]  /*adc0*/  HMMA.16816.F32.BF16 R80, R128.reuse, R82, R104 ;  /* 0x000000528050723c */ /* 0x040fe20000041868 */
[----:B------:R-:W4:Y:S05]  /*add0*/  LDSM.16.MT88.4 R104, [R185+0x17800] ;  /* 0x01780000b968783b */ /* 0x000f2a0000004200 */
[C---:B-1----:R-:W-:Y:S06]  /*ade0*/  HMMA.16816.F32.BF16 R68, R128.reuse, R72, R92 ;  /* 0x000000488044723c */ /* 0x042fec000004185c */
[C---:B------:R-:W-:Y:S01]  /*adf0*/  HMMA.16816.F32.BF16 R72, R128.reuse, R74, R96 ;  /* 0x0000004a8048723c */ /* 0x040fe20000041860 */
[----:B------:R-:W1:Y:S05]  /*ae00*/  LDSM.16.MT88.4 R96, [R187+0x15800] ;  /* 0x01580000bb60783b */ /* 0x000e6a0000004200 */
[C---:B---3--:R-:W-:Y:S01]  /*ae10*/  HMMA.16816.F32.BF16 R84, R128.reuse, R88, R112 ;  /* 0x000000588054723c */ /* 0x048fe20000041870 */
[----:B------:R-:W3:Y:S05]  /*ae20*/  LDSM.16.MT88.4 R112, [R186+0x17800] ;  /* 0x01780000ba70783b */ /* 0x000eea0000004200 */
[C---:B------:R-:W-:Y:S06]  /*ae30*/  HMMA.16816.F32.BF16 R88, R128.reuse, R90, R116 ;  /* 0x0000005a8058723c */ /* 0x040fec0000041874 */
[C---:B----4-:R-:W-:Y:S06]  /*ae40*/  HMMA.16816.F32.BF16 R100, R128.reuse, R104, R192 ;  /* 0x000000688064723c */ /* 0x050fec00000418c0 */
[C---:B------:R-:W-:Y:S06]  /*ae50*/  HMMA.16816.F32.BF16 R104, R128.reuse, R106, R180 ;  /* 0x0000006a8068723c */ /* 0x040fec00000418b4 */
[C---:B-1----:R-:W-:Y:S01]  /*ae60*/  HMMA.16816.F32.BF16 R92, R128.reuse, R96, R120 ;  /* 0x00000060805c723c */ /* 0x042fe20000041878 */
[----:B------:R-:W1:Y:S05]  /*ae70*/  LDSM.16.MT88.4 R120, [R188+0x17800] ;  /* 0x01780000bc78783b */ /* 0x000e6a0000004200 */
[C---:B------:R-:W-:Y:S06]  /*ae80*/  HMMA.16816.F32.BF16 R96, R128.reuse, R98, R124 ;  /* 0x000000628060723c */ /* 0x040fec000004187c */
[C---:B------:R-:W-:Y:S06]  /*ae90*/  HMMA.16816.F32.BF16 R124, R128.reuse, R4, R24 ;  /* 0x00000004807c723c */ /* 0x040fec0000041818 */
[----:B---3--:R-:W-:Y:S01]  /*aea0*/  HMMA.16816.F32.BF16 R108, R128, R112, R108 ;  /* 0x00000070806c723c */ /* 0x008fe2000004186c */
[----:B------:R-:W-:-:S04]  /*aeb0*/  FADD.FTZ R4, R18, R243 ;  /* 0x000000f312047221 */ /* 0x000fc80000010000 */
[----:B------:R-:W-:Y:S01]  /*aec0*/  FADD.FTZ R4, R10, R4 ;  /* 0x000000040a047221 */ /* 0x000fe20000010000 */
[----:B------:R-:W-:Y:S03]  /*aed0*/  HMMA.16816.F32.BF16 R112, R128, R114, R232 ;  /* 0x000000728070723c */ /* 0x000fe600000418e8 */
[----:B------:R-:W-:-:S04]  /*aee0*/  FADD.FTZ R4, R8, R4 ;  /* 0x0000000408047221 */ /* 0x000fc80000010000 */
[----:B------:R-:W-:-:S04]  /*aef0*/  FADD.FTZ R4, R244, R4 ;  /* 0x00000004f4047221 */ /* 0x000fc80000010000 */
[----:B------:R-:W-:-:S04]  /*af00*/  FADD.FTZ R4, R246, R4 ;  /* 0x00000004f6047221 */ /* 0x000fc80000010000 */
[----:B------:R-:W-:Y:S01]  /*af10*/  FADD.FTZ R4, R248, R4 ;  /* 0x00000004f8047221 */ /* 0x000fe20000010000 */
[----:B-1----:R-:W-:Y:S03]  /*af20*/  HMMA.16816.F32.BF16 R116, R128, R120, R220 ;  /* 0x000000788074723c */ /* 0x002fe600000418dc */
[----:B------:R-:W-:-:S04]  /*af30*/  FADD.FTZ R4, R250, R4 ;  /* 0x00000004fa047221 */ /* 0x000fc80000010000 */
[----:B------:R-:W-:Y:S01]  /*af40*/  FADD.FTZ R244, R251, R4 ;  /* 0x00000004fbf47221 */ /* 0x000fe20000010000 */
[----:B------:R-:W-:Y:S01]  /*af50*/  HMMA.16816.F32.BF16 R120, R128, R122, R12 ;  /* 0x0000007a8078723c */ /* 0x000fe2000004180c */
[----:B------:R-:W-:-:S03]  /*af60*/  IADD3 R220, P1, R28, -0x80, RZ ;  /* 0xffffff801cdc7810 */ /* 0x000fc60007f3e0ff */
[----:B------:R2:W-:Y:S01]  /*af70*/  STL [R1+0x90], R244 ;  /* 0x000090f401007387 */ /* 0x0005e20000100800 */
[----:B------:R-:W-:Y:S01]  /*af80*/  IADD3.X R221, R29, -0x1, RZ, P1, !PT ;  /* 0xffffffff1ddd7810 */ /* 0x000fe20000ffe4ff */
[----:B------:R-:W-:Y:S01]  /*af90*/  HMMA.16816.F32.BF16 R128, R128, R6, R20 ;  /* 0x000000068080723c */ /* 0x000fe20000041814 */
[----:B------:R-:W-:-:S08]  /*afa0*/  NOP ;  /* 0x0000000000007918 */ /* 0x000fd00000000000 */
[----:B------:R-:W-:-:S15]  /*afb0*/  @!P0 BRA `(.L_x_1449) ;  /* 0x0000008c003c8947 */ /* 0x000fde0003800000 */
[----:B------:R-:W3:Y:S01]  /*afc0*/  LDL R245, [R1+0xc8] ;  /* 0x0000c80001f57983 */ /* 0x000ee20000100800 */
[----:B------:R-:W-:-:S03]  /*afd0*/  ULDC UR4, c[0x0][0x2d0] ;  /* 0x0000b40000047ab9 */ /* 0x000fc60000000800 */
[----:B------:R-:W4:Y:S04]  /*afe0*/  LDL R246, [R1+0x94] ;  /* 0x0000940001f67983 */ /* 0x000f280000100800 */
[----:B------:R-:W2:Y:S04]  /*aff0*/  LDL R247, [R1+0xcc] ;  /* 0x0000cc0001f77983 */ /* 0x000ea80000100800 */
[----:B------:R-:W2:Y:S04]  /*b000*/  LDL.64 R248, [R1+0xe8] ;  /* 0x0000e80001f87983 */ /* 0x000ea80000100a00 */
[----:B------:R-:W2:Y:S01]  /*b010*/  LDL.64 R250, [R1+0xf8] ;  /* 0x0000f80001fa7983 */ /* 0x000ea20000100a00 */
        /* <DEDUP_REMOVED lines=18> */
[----:B---3--:R-:W-:-:S02]  /*b140*/  ISETP.GE.AND P5, PT, R245, UR4, PT ;  /* 0x00000004f5007c0c */ /* 0x008fc4000bfa6270 */
[----:B----4-:R-:W-:Y:S02]  /*b150*/  ISETP.GE.AND P4, PT, R246, UR4, PT ;  /* 0x00000004f6007c0c */ /* 0x010fe4000bf86270 */
[----:B--2---:R-:W-:Y:S01]  /*b160*/  ISETP.GE.AND P3, PT, R247, UR4, PT ;  /* 0x00000004f7007c0c */ /* 0x004fe2000bf66270 */
        /* <DEDUP_REMOVED lines=17> */
[----:B------:R-:W1:Y:S01]  /*b280*/  @!P5 LDC.64 R16, c[0x0][0x220] ;  /* 0x00008800ff10db82 */ /* 0x000e620000000a00 */
        /* <DEDUP_REMOVED lines=22> */
[----:B------:R-:W1:Y:S01]  /*b3f0*/  @!P5 LDC.64 R18, c[0x0][0x220] ;  /* 0x00008800ff12db82 */ /* 0x000e620000000a00 */
[C---:B------:R-:W-:Y:S01]  /*b400*/  @!P6 LEA R6, P0, R5.reuse, R14, 0x1 ;  /* 0x0000000e0506e211 */ /* 0x040fe200078008ff */
[----:B------:R-:W-:Y:S01]  /*b410*/  @!PT LDS RZ, [RZ] ;  /* 0x00000000fffff984 */ /* 0x000fe20000000800 */
[----:B------:R-:W-:Y:S01]  /*b420*/  @!PT LDS RZ, [RZ] ;  /* 0x00000000fffff984 */ /* 0x000fe20000000800 */
[----:B------:R-:W-:Y:S01]  /*b430*/  @!PT LDS RZ, [RZ] ;  /* 0x00000000fffff984 */ /* 0x000fe20000000800 */
[----:B------:R3:W-:Y:S01]  /*b440*/  @!P3 LDGSTS.E.BYPASS.LTC128B.128 [R217+0x16000], desc[UR32][R10.64+0x180] ;  /* 0x160001800ad9bfae */ /* 0x0007e2000b901d60 */
[C---:B------:R-:W-:Y:S02]  /*b450*/  IADD3 R0, P1, R5.reuse, UR30, RZ ;  /* 0x0000001e05007c10 */ /* 0x040fe4000ff3e0ff */
[C---:B------:R-:W-:Y:S01]  /*b460*/  @!P6 LEA.HI.X R7, R5.reuse, R15, R4, 0x1, P0 ;  /* 0x0000000f0507e211 */ /* 0x040fe200000f0c04 */
[----:B------:R-:W-:Y:S02]  /*b470*/  @P6 STS.128 [R217+0x10800], RZ ;  /* 0x010800ffd9006388 */ /* 0x000fe40000000c00 */
[----:B------:R-:W1:Y:S02]  /*b480*/  @!P3 LDC.64 R26, c[0x0][0x220] ;  /* 0x00008800ff1abb82 */ /* 0x000e640000000a00 */
[----:B------:R-:W-:Y:S01]  /*b490*/  @!PT LDS RZ, [RZ] ;  /* 0x00000000fffff984 */ /* 0x000fe20000000800 */
[----:B------:R-:W-:Y:S01]  /*b4a0*/  @!PT LDS RZ, [RZ] ;  /* 0x00000000fffff984 */ /* 0x000fe20000000800 */
[----:B------:R-:W-:Y:S01]  /*b4b0*/  @!PT LDS RZ, [RZ] ;  /* 0x00000000fffff984 */ /* 0x000fe20000000800 */
[----:B------:R3:W-:Y:S01]  /*b4c0*/  @!P6 LDGSTS.E.BYPASS.LTC128B.128 [R217+0x10800], desc[UR32][R6.64] ;  /* 0x1080000006d9efae */ /* 0x0007e2000b901d60 */
[----:B----4-:R-:W-:-:S03]  /*b4d0*/  @!P5 LEA R8, P0, R5, R16, 0x1 ;  /* 0x000000100508d211 */ /* 0x010fc600078008ff */
[----:B------:R-:W-:Y:S01]  /*b4e0*/  @P5 STS.128 [R217+0x12800], RZ ;  /* 0x012800ffd9005388 */ /* 0x000fe20000000c00 */
[C-C-:B------:R-:W-:Y:S02]  /*b4f0*/  @!P5 LEA.HI.X R9, R5.reuse, R17, R4.reuse, 0x1, P0 ;  /* 0x000000110509d211 */ /* 0x140fe400000f0c04 */
[----:B------:R-:W4:Y:S01]  /*b500*/  @!P4 LDC.64 R16, c[0x0][0x220] ;  /* 0x00008800ff10cb82 */ /* 0x000f220000000a00 */
        /* <DEDUP_REMOVED lines=8> */
[----:B---3--:R-:W-:-:S02]  /*b590*/  @!P3 LEA R10, P0, R5, R22, 0x1 ;  /* 0x00000016050ab211 */ /* 0x008fc400078008ff */
[----:B------:R-:W-:Y:S01]  /*b5a0*/  @!PT LDS RZ, [RZ] ;  /* 0x00000000fffff984 */ /* 0x000fe20000000800 */
[----:B------:R-:W-:Y:S01]  /*b5b0*/  @!PT LDS RZ, [RZ] ;  /* 0x00000000fffff984 */ /* 0x000fe20000000800 */
[----:B------:R-:W-:Y:S01]  /*b5c0*/  @!PT LDS RZ, [RZ] ;  /* 0x00000000fffff984 */ /* 0x000fe20000000800 */
[----:B------:R-:W-:Y:S02]  /*b5d0*/  @!P4 LDGSTS.E.BYPASS.LTC128B.128 [R217+0x14800], desc[UR32][R12.64+0x100] ;  /* 0x148001000cd9cfae */ /* 0x000fe4000b901d60 */
[----:B------:R-:W-:Y:S02]  /*b5e0*/  @!P3 LEA.HI.X R11, R5, R23, R4, 0x1, P0 ;  /* 0x00000017050bb211 */ /* 0x000fe400000f0c04 */
[----:B------:R-:W-:Y:S01]  /*b5f0*/  @P3 STS.128 [R217+0x16800], RZ ;  /* 0x016800ffd9003388 */ /* 0x000fe20000000c00 */
[----:B------:R-:W3:Y:S01]  /*b600*/  @!P4 LDC.64 R22, c[0x0][0x220] ;  /* 0x00008800ff16cb82 */ /* 0x000ee20000000a00 */
        /* <DEDUP_REMOVED lines=8> */
[----:B------:R-:W3:Y:S01]  /*b690*/  @!P5 LDC.64 R20, c[0x0][0x220] ;  /* 0x00008800ff14db82 */ /* 0x000ee20000000a00 */
        /* <DEDUP_REMOVED lines=14> */
[----:B----4-:R-:W-:-:S04]  /*b780*/  @!P4 LEA R10, P0, R0, R16, 0x1 ;  /* 0x00000010000ac211 */ /* 0x010fc800078008ff */
        /* <DEDUP_REMOVED lines=17> */
[C---:B---3--:R-:W-:Y:S01]  /*b8a0*/  @!P4 LEA R8, P1, R4.reuse, R22, 0x1 ;  /* 0x000000160408c211 */ /* 0x048fe200078208ff */
        /* <DEDUP_REMOVED lines=29> */
[----:B--2---:R-:W-:Y:S04]  /*ba80*/  LDSM.16.M88.4 R12, [R184+0x8800] ;  /* 0x00880000b80c783b */ /* 0x004fe80000000200 */
[----:B------:R-:W-:Y:S04]  /*ba90*/  LDSM.16.M88.4 R24, [R184+0x9000] ;  /* 0x00900000b818783b */ /* 0x000fe80000000200 */
[----:B------:R-:W-:Y:S04]  /*baa0*/  LDSM.16.M88.4 R176, [R184+0x9800] ;  /* 0x00980000b8b0783b */ /* 0x000fe80000000200 */
        /* <DEDUP_REMOVED lines=17> */
[C---:B------:R-:W-:Y:S06]  /*bbc0*/  HMMA.16816.F32.BF16 R232, R8.reuse, R194, R168 ;  /* 0x000000c208e8723c */ /* 0x040fec00000418a8 */
[C---:B--2---:R-:W-:Y:S06]  /*bbd0*/  HMMA.16816.F32.BF16 R192, R8.reuse, R180, R132 ;  /* 0x000000b408c0723c */ /* 0x044fec0000041884 */
[C---:B---3--:R-:W-:Y:S01]  /*bbe0*/  HMMA.16816.F32.BF16 R172, R8.reuse, R222, R16 ;  /* 0x000000de08ac723c */ /* 0x048fe20000041810 */
[----:B------:R-:W1:Y:S05]  /*bbf0*/  LDSM.16.M88.4 R16, [R190+0x8000] ;  /* 0x00800000be10783b */ /* 0x000e6a0000000200 */
[C---:B----4-:R-:W-:Y:S01]  /*bc00*/  HMMA.16816.F32.BF16 R132, R8.reuse, R240, R12 ;  /* 0x000000f00884723c */ /* 0x050fe2000004180c */
[----:B------:R-:W2:Y:S05]  /*bc10*/  LDSM.16.M88.4 R12, [R190+0x8800] ;  /* 0x00880000be0c783b */ /* 0x000eaa0000000200 */
[C---:B------:R-:W-:Y:S01]  /*bc20*/  HMMA.16816.F32.BF16 R176, R8.reuse, R182, R32 ;  /* 0x000000b608b0723c */ /* 0x040fe20000041820 */
[----:B------:R-:W3:Y:S05]  /*bc30*/  LDSM.16.M88.4 R32, [R190+0x9000] ;  /* 0x00900000be20783b */ /* 0x000eea0000000200 */
[C---:B------:R-:W-:Y:S06]  /*bc40*/  HMMA.16816.F32.BF16 R168, R8.reuse, R220, R20 ;  /* 0x000000dc08a8723c */ /* 0x040fec0000041814 */
[----:B------:R-:W-:Y:S01]  /*bc50*/  HMMA.16816.F32.BF16 R20, R8, R242, R24 ;  /* 0x000000f20814723c */ /* 0x000fe20000041818 */
[----:B------:R-:W4:Y:S04]  /*bc60*/  LDSM.16.M88.4 R24, [R190+0x9800] ;  /* 0x00980000be18783b */ /* 0x000f280000000200 */
[----:B------:R-:W-:Y:S01]  /*bc70*/  LDSM.16.M88.4 R8, [R199] ;  /* 0x00000000c708783b */ /* 0x000fe20000000200 */
[C---:B-1----:R-:W-:Y:S06]  /*bc80*/  HMMA.16816.F32.BF16 R240, R4.reuse, R18, R232 ;  /* 0x0000001204f0723c */ /* 0x042fec00000418e8 */
[C---:B--2---:R-:W-:Y:S06]  /*bc90*/  HMMA.16816.F32.BF16 R220, R4.reuse, R14, R176 ;  /* 0x0000000e04dc723c */ /* 0x044fec00000418b0 */
[C---:B------:R-:W-:Y:S01]  /*bca0*/  HMMA.16816.F32.BF16 R236, R4.reuse, R16, R236 ;  /* 0x0000001004ec723c */ /* 0x040fe200000418ec */
[----:B------:R-:W1:Y:S05]  /*bcb0*/  LDSM.16.M88.4 R16, [R189] ;  /* 0x00000000bd10783b */ /* 0x000e6a0000000200 */
[C---:B------:R-:W-:Y:S01]  /*bcc0*/  HMMA.16816.F32.BF16 R232, R4.reuse, R12, R192 ;  /* 0x0000000c04e8723c */ /* 0x040fe200000418c0 */
[----:B------:R-:W2:Y:S05]  /*bcd0*/  LDSM.16.M88.4 R12, [R189+0x800] ;  /* 0x00080000bd0c783b */ /* 0x000eaa0000000200 */
[C---:B---3--:R-:W-:Y:S06]  /*bce0*/  HMMA.16816.F32.BF16 R176, R4.reuse, R34, R172 ;  /* 0x0000002204b0723c */ /* 0x048fec00000418ac */
[C---:B------:R-:W-:Y:S01]  /*bcf0*/  HMMA.16816.F32.BF16 R192, R4.reuse, R32, R168 ;  /* 0x0000002004c0723c */ /* 0x040fe200000418a8 */
[----:B------:R-:W3:Y:S05]  /*bd00*/  LDSM.16.M88.4 R168, [R189+0x1800] ;  /* 0x00180000bda8783b */ /* 0x000eea0000000200 */
[C---:B----4-:R-:W-:Y:S06]  /*bd10*/  HMMA.16816.F32.BF16 R180, R4.reuse, R24, R132 ;  /* 0x0000001804b4723c */ /* 0x050fec0000041884 */
[----:B------:R-:W-:Y:S01]  /*bd20*/  HMMA.16816.F32.BF16 R172, R4, R26, R20 ;  /* 0x0000001a04ac723c */ /* 0x000fe20000041814 */
[----:B------:R-:W4:Y:S05]  /*bd30*/  LDSM.16.M88.4 R4, [R189+0x1000] ;  /* 0x00100000bd04783b */ /* 0x000f2a0000000200 */
[C---:B-1----:R-:W-:Y:S06]  /*bd40*/  HMMA.16816.F32.BF16 R132, R8.reuse, R16, R236 ;  /* 0x000000100884723c */ /* 0x042fec00000418ec */
[C---:B--2---:R-:W-:Y:S06]  /*bd50*/  HMMA.16816.F32.BF16 R20, R8.reuse, R14, R220 ;  /* 0x0000000e0814723c */ /* 0x044fec00000418dc */
[C---:B------:R-:W-:Y:S01]  /*bd60*/  HMMA.16816.F32.BF16 R24, R8.reuse, R12, R232 ;  /* 0x0000000c0818723c */ /* 0x040fe200000418e8 */
[----:B------:R-:W-:Y:S05]  /*bd70*/  LDSM.16.M88.4 R12, [R184+0xa800] ;  /* 0x00a80000b80c783b */ /* 0x000fea0000000200 */
[C---:B------:R-:W-:Y:S01]  /*bd80*/  HMMA.16816.F32.BF16 R32, R8.reuse, R18, R240 ;  /* 0x000000120820723c */ /* 0x040fe200000418f0 */
[----:B------:R-:W-:Y:S05]  /*bd90*/  LDSM.16.M88.4 R16, [R184+0xa000] ;  /* 0x00a00000b810783b */ /* 0x000fea0000000200 */
[C---:B---3--:R-:W-:Y:S06]  /*bda0*/  HMMA.16816.F32.BF16 R232, R8.reuse, R168, R180 ;  /* 0x000000a808e8723c */ /* 0x048fec00000418b4 */
[C---:B----4-:R-:W-:Y:S06]  /*bdb0*/  HMMA.16816.F32.BF16 R220, R8.reuse, R4, R192 ;  /* 0x0000000408dc723c */ /* 0x050fec00000418c0 */
[C---:B------:R-:W-:Y:S01]  /*bdc0*/  HMMA.16816.F32.BF16 R236, R8.reuse, R6, R176 ;  /* 0x0000000608ec723c */ /* 0x040fe200000418b0 */
[----:B------:R-:W1:Y:S05]  /*bdd0*/  LDSM.16.M88.4 R4, [R197+0x2000] ;  /* 0x00200000c504783b */ /* 0x000e6a0000000200 */
[----:B------:R-:W-:Y:S01]  /*bde0*/  HMMA.16816.F32.BF16 R192, R8, R170, R172 ;  /* 0x000000aa08c0723c */ /* 0x000fe200000418ac */
[----:B------:R-:W2:Y:S04]  /*bdf0*/  LDSM.16.M88.4 R172, [R184+0xb000] ;  /* 0x00b00000b8ac783b */ /* 0x000ea80000000200 */
[----:B------:R-:W-:Y:S01]  /*be00*/  LDSM.16.M88.4 R8, [R198+0x2000] ;  /* 0x00200000c608783b */ /* 0x000fe20000000200 */
[C---:B-1----:R-:W-:Y:S03]  /*be10*/  HMMA.16816.F32.BF16 R168, R4.reuse, R12, R24 ;  /* 0x0000000c04a8723c */ /* 0x042fe60000041818 */
[----:B------:R-:W1:Y:S03]  /*be20*/  LDSM.16.M88.4 R24, [R213] ;  /* 0x00000000d518783b */ /* 0x000e660000000200 */
[C---:B------:R-:W-:Y:S01]  /*be30*/  HMMA.16816.F32.BF16 R180, R4.reuse, R16, R132 ;  /* 0x0000001004b4723c */ /* 0x040fe20000041884 */
[----:B------:R-:W-:Y:S05]  /*be40*/  LDSM.16.M88.4 R132, [R211] ;  /* 0x00000000d384783b */ /* 0x000fea0000000200 */
[C---:B------:R-:W-:Y:S01]  /*be50*/  HMMA.16816.F32.BF16 R176, R4.reuse, R18, R32 ;  /* 0x0000001204b0723c */ /* 0x040fe20000041820 */
[----:B------:R-:W3:Y:S05]  /*be60*/  LDSM.16.M88.4 R32, [R184+0xb800] ;  /* 0x00b80000b820783b */ /* 0x000eea0000000200 */
[C---:B------:R-:W-:Y:S01]  /*be70*/  HMMA.16816.F32.BF16 R16, R4.reuse, R14, R20 ;  /* 0x0000000e0410723c */ /* 0x040fe20000041814 */
[----:B------:R-:W4:Y:S05]  /*be80*/  LDSM.16.M88.4 R20, [R212] ;  /* 0x00000000d414783b */ /* 0x000f2a0000000200 */
[C---:B--2---:R-:W-:Y:S06]  /*be90*/  HMMA.16816.F32.BF16 R12, R4.reuse, R172, R220 ;  /* 0x000000ac040c723c */ /* 0x044fec00000418dc */
[----:B------:R-:W-:Y:S01]  /*bea0*/  HMMA.16816.F32.BF16 R172, R4, R174, R236 ;  /* 0x000000ae04ac723c */ /* 0x000fe200000418ec */
[----:B------:R-:W-:Y:S05]  /*beb0*/  LDSM.16.M88.4 R236, [R190+0xb800] ;  /* 0x00b80000beec783b */ /* 0x000fea0000000200 */
[----:B-1----:R-:W-:Y:S01]  /*bec0*/  HMMA.16816.F32.BF16 R220, R8, R24, R180 ;  /* 0x0000001808dc723c */ /* 0x002fe200000418b4 */
[----:B------:R-:W1:Y:S05]  /*bed0*/  LDSM.16.M88.4 R180, [R210] ;  /* 0x00000000d2b4783b */ /* 0x000e6a0000000200 */
[C---:B---3--:R-:W-:Y:S06]  /*bee0*/  HMMA.16816.F32.BF16 R240, R4.reuse, R32, R232 ;  /* 0x0000002004f0723c */ /* 0x048fec00000418e8 */
[----:B------:R-:W-:Y:S01]  /*bef0*/  HMMA.16816.F32.BF16 R232, R4, R34, R192 ;  /* 0x0000002204e8723c */ /* 0x000fe200000418c0 */
[----:B------:R-:W-:Y:S04]  /*bf00*/  LDSM.16.M88.4 R4, [R200+0x2000] ;  /* 0x00200000c804783b */ /* 0x000fe80000000200 */
[----:B------:R-:W2:Y:S01]  /*bf10*/  LDSM.16.M88.4 R32, [R190+0xa800] ;  /* 0x00a80000be20783b */ /* 0x000ea20000000200 */
[C---:B------:R-:W-:Y:S03]  /*bf20*/  HMMA.16816.F32.BF16 R192, R8.reuse, R26, R176 ;  /* 0x0000001a08c0723c */ /* 0x040fe600000418b0 */
[----:B------:R-:W3:Y:S03]  /*bf30*/  LDSM.16.M88.4 R24, [R190+0xb000] ;  /* 0x00b00000be18783b */ /* 0x000ee60000000200 */
[C---:B----4-:R-:W-:Y:S06]  /*bf40*/  HMMA.16816.F32.BF16 R176, R8.reuse, R20, R168 ;  /* 0x0000001408b0723c */ /* 0x050fec00000418a8 */
[C---:B------:R-:W-:Y:S06]  /*bf50*/  HMMA.16816.F32.BF16 R168, R8.reuse, R22, R16 ;  /* 0x0000001608a8723c */ /* 0x040fec0000041810 */
[C---:B------:R-:W-:Y:S06]  /*bf60*/  HMMA.16816.F32.BF16 R20, R8.reuse, R132, R12 ;  /* 0x000000840814723c */ /* 0x040fec000004180c */
[C---:B------:R-:W-:Y:S01]  /*bf70*/  HMMA.16816.F32.BF16 R16, R8.reuse, R134, R172 ;  /* 0x000000860810723c */ /* 0x040fe200000418ac */
[----:B------:R-:W4:Y:S05]  /*bf80*/  LDSM.16.M88.4 R132, [R190+0xa000] ;  /* 0x00a00000be84783b */ /* 0x000f2a0000000200 */
[C---:B-1----:R-:W-:Y:S06]  /*bf90*/  HMMA.16816.F32.BF16 R12, R8.reuse, R180, R240 ;  /* 0x000000b4080c723c */ /* 0x042fec00000418f0 */
[----:B------:R-:W-:Y:S01]  /*bfa0*/  HMMA.16816.F32.BF16 R232, R8, R182, R232 ;  /* 0x000000b608e8723c */ /* 0x000fe200000418e8 */
[----:B------:R-:W-:Y:S05]  /*bfb0*/  LDSM.16.M88.4 R8, [R199+0x2000] ;  /* 0x00200000c708783b */ /* 0x000fea0000000200 */
[C---:B--2---:R-:W-:Y:S06]  /*bfc0*/  HMMA.16816.F32.BF16 R180, R4.reuse, R32, R176 ;  /* 0x0000002004b4723c */ /* 0x044fec00000418b0 */
[C---:B---3--:R-:W-:Y:S01]  /*bfd0*/  HMMA.16816.F32.BF16 R172, R4.reuse, R26, R16 ;  /* 0x0000001a04ac723c */ /* 0x048fe20000041810 */
[----:B------:R-:W1:Y:S05]  /*bfe0*/  LDSM.16.M88.4 R16, [R189+0x2000] ;  /* 0x00200000bd10783b */ /* 0x000e6a0000000200 */
[C---:B------:R-:W-:Y:S01]  /*bff0*/  HMMA.16816.F32.BF16 R176, R4.reuse, R34, R168 ;  /* 0x0000002204b0723c */ /* 0x040fe200000418a8 */
[----:B------:R-:W2:Y:S05]  /*c000*/  LDSM.16.M88.4 R32, [R189+0x3000] ;  /* 0x00300000bd20783b */ /* 0x000eaa0000000200 */
[C---:B------:R-:W-:Y:S01]  /*c010*/  HMMA.16816.F32.BF16 R168, R4.reuse, R24, R20 ;  /* 0x0000001804a8723c */ /* 0x040fe20000041814 */
[----:B------:R-:W-:Y:S05]  /*c020*/  LDSM.16.M88.4 R24, [R189+0x3800] ;  /* 0x00380000bd18783b */ /* 0x000fea0000000200 */
[C---:B----4-:R-:W-:Y:S06]  /*c030*/  HMMA.16816.F32.BF16 R220, R4.reuse, R132, R220 ;  /* 0x0000008404dc723c */ /* 0x050fec00000418dc */
[C---:B------:R-:W-:Y:S06]  /*c040*/  HMMA.16816.F32.BF16 R192, R4.reuse, R134, R192 ;  /* 0x0000008604c0723c */ /* 0x040fec00000418c0 */
[C---:B------:R-:W-:Y:S01]  /*c050*/  HMMA.16816.F32.BF16 R132, R4.reuse, R236, R12 ;  /* 0x000000ec0484723c */ /* 0x040fe2000004180c */
[----:B------:R-:W3:Y:S05]  /*c060*/  LDSM.16.M88.4 R12, [R189+0x2800] ;  /* 0x00280000bd0c783b */ /* 0x000eea0000000200 */
[----:B------:R-:W-:Y:S01]  /*c070*/  HMMA.16816.F32.BF16 R20, R4, R238, R232 ;  /* 0x000000ee0414723c */ /* 0x000fe200000418e8 */
[----:B------:R-:W-:Y:S05]  /*c080*/  LDSM.16.M88.4 R4, [R197+0x4000] ;  /* 0x00400000c504783b */ /* 0x000fea0000000200 */
[C---:B-1----:R-:W-:Y:S06]  /*c090*/  HMMA.16816.F32.BF16 R236, R8.reuse, R16, R220 ;  /* 0x0000001008ec723c */ /* 0x042fec00000418dc */
[C---:B------:R-:W-:Y:S01]  /*c0a0*/  HMMA.16816.F32.BF16 R240, R8.reuse, R18, R192 ;  /* 0x0000001208f0723c */ /* 0x040fe200000418c0 */
[----:B------:R-:W1:Y:S05]  /*c0b0*/  LDSM.16.M88.4 R16, [R184+0xc000] ;  /* 0x00c00000b810783b */ /* 0x000e6a0000000200 */
[C---:B--2---:R-:W-:Y:S01]  /*c0c0*/  HMMA.16816.F32.BF16 R192, R8.reuse, R32, R168 ;  /* 0x0000002008c0723c */ /* 0x044fe200000418a8 */
[----:B------:R-:W-:Y:S05]  /*c0d0*/  LDSM.16.M88.4 R168, [R184+0xd800] ;  /* 0x00d80000b8a8783b */ /* 0x000fea0000000200 */
[C---:B---3--:R-:W-:Y:S06]  /*c0e0*/  HMMA.16816.F32.BF16 R220, R8.reuse, R14, R176 ;  /* 0x0000000e08dc723c */ /* 0x048fec00000418b0 */
[C---:B------:R-:W-:Y:S01]  /*c0f0*/  HMMA.16816.F32.BF16 R232, R8.reuse, R12, R180 ;  /* 0x0000000c08e8723c */ /* 0x040fe200000418b4 */
[----:B------:R-:W2:Y:S05]  /*c100*/  LDSM.16.M88.4 R12, [R184+0xc800] ;  /* 0x00c80000b80c783b */ /* 0x000eaa0000000200 */
[C---:B------:R-:W-:Y:S06]  /*c110*/  HMMA.16816.F32.BF16 R176, R8.reuse, R34, R172 ;  /* 0x0000002208b0723c */ /* 0x040fec00000418ac */
[C---:B------:R-:W-:Y:S06]  /*c120*/  HMMA.16816.F32.BF16 R180, R8.reuse, R24, R132 ;  /* 0x0000001808b4723c */ /* 0x040fec0000041884 */
[----:B------:R-:W-:Y:S01]  /*c130*/  HMMA.16816.F32.BF16 R172, R8, R26, R20 ;  /* 0x0000001a08ac723c */ /* 0x000fe20000041814 */
[----:B------:R-:W3:Y:S05]  /*c140*/  LDSM.16.M88.4 R8, [R184+0xd000] ;  /* 0x00d00000b808783b */ /* 0x000eea0000000200 */
[C---:B-1----:R-:W-:Y:S06]  /*c150*/  HMMA.16816.F32.BF16 R132, R4.reuse, R16, R236 ;  /* 0x000000100484723c */ /* 0x042fec00000418ec */
[C---:B------:R-:W-:Y:S01]  /*c160*/  HMMA.16816.F32.BF16 R32, R4.reuse, R18, R240 ;  /* 0x000000120420723c */ /* 0x040fe200000418f0 */
[----:B------:R-:W-:Y:S05]  /*c170*/  LDSM.16.M88.4 R16, [R209] ;  /* 0x00000000d110783b */ /* 0x000fea0000000200 */
[C---:B--2---:R-:W-:Y:S06]  /*c180*/  HMMA.16816.F32.BF16 R20, R4.reuse, R14, R220 ;  /* 0x0000000e0414723c */ /* 0x044fec00000418dc */
[C---:B------:R-:W-:Y:S01]  /*c190*/  HMMA.16816.F32.BF16 R24, R4.reuse, R12, R232 ;  /* 0x0000000c0418723c */ /* 0x040fe200000418e8 */
[----:B------:R-:W-:Y:S05]  /*c1a0*/  LDSM.16.M88.4 R12, [R208] ;  /* 0x00000000d00c783b */ /* 0x000fea0000000200 */
[C---:B------:R-:W-:Y:S06]  /*c1b0*/  HMMA.16816.F32.BF16 R232, R4.reuse, R168, R180 ;  /* 0x000000a804e8723c */ /* 0x040fec00000418b4 */
[C---:B---3--:R-:W-:Y:S06]  /*c1c0*/  HMMA.16816.F32.BF16 R220, R4.reuse, R8, R192 ;  /* 0x0000000804dc723c */ /* 0x048fec00000418c0 */
[C---:B------:R-:W-:Y:S01]  /*c1d0*/  HMMA.16816.F32.BF16 R236, R4.reuse, R10, R176 ;  /* 0x0000000a04ec723c */ /* 0x040fe200000418b0 */
[----:B------:R-:W1:Y:S05]  /*c1e0*/  LDSM.16.M88.4 R8, [R198+0x4000] ;  /* 0x00400000c608783b */ /* 0x000e6a0000000200 */
[----:B------:R-:W-:Y:S01]  /*c1f0*/  HMMA.16816.F32.BF16 R192, R4, R170, R172 ;  /* 0x000000aa04c0723c */ /* 0x000fe200000418ac */
[----:B------:R-:W2:Y:S04]  /*c200*/  LDSM.16.M88.4 R172, [R207] ;  /* 0x00000000cfac783b */ /* 0x000ea80000000200 */
[----:B------:R-:W-:Y:S01]  /*c210*/  LDSM.16.M88.4 R4, [R200+0x4000] ;  /* 0x00400000c804783b */ /* 0x000fe20000000200 */
[C---:B-1----:R-:W-:Y:S03]  /*c220*/  HMMA.16816.F32.BF16 R176, R8.reuse, R18, R32 ;  /* 0x0000001208b0723c */ /* 0x042fe60000041820 */
[----:B------:R-:W1:Y:S03]  /*c230*/  LDSM.16.M88.4 R32, [R206] ;  /* 0x00000000ce20783b */ /* 0x000e660000000200 */
[C---:B------:R-:W-:Y:S01]  /*c240*/  HMMA.16816.F32.BF16 R168, R8.reuse, R12, R24 ;  /* 0x0000000c08a8723c */ /* 0x040fe20000041818 */
[----:B------:R-:W3:Y:S05]  /*c250*/  LDSM.16.M88.4 R24, [R190+0xc000] ;  /* 0x00c00000be18783b */ /* 0x000eea0000000200 */
[C---:B------:R-:W-:Y:S01]  /*c260*/  HMMA.16816.F32.BF16 R180, R8.reuse, R16, R132 ;  /* 0x0000001008b4723c */ /* 0x040fe20000041884 */
[----:B------:R-:W-:Y:S05]  /*c270*/  LDSM.16.M88.4 R132, [R190+0xd000] ;  /* 0x00d00000be84783b */ /* 0x000fea0000000200 */
[C---:B------:R-:W-:Y:S01]  /*c280*/  HMMA.16816.F32.BF16 R16, R8.reuse, R14, R20 ;  /* 0x0000000e0810723c */ /* 0x040fe20000041814 */
[----:B------:R-:W4:Y:S05]  /*c290*/  LDSM.16.M88.4 R20, [R190+0xc800] ;  /* 0x00c80000be14783b */ /* 0x000f2a0000000200 */
[C---:B--2---:R-:W-:Y:S06]  /*c2a0*/  HMMA.16816.F32.BF16 R12, R8.reuse, R172, R220 ;  /* 0x000000ac080c723c */ /* 0x044fec00000418dc */
[C---:B------:R-:W-:Y:S01]  /*c2b0*/  HMMA.16816.F32.BF16 R172, R8.reuse, R174, R236 ;  /* 0x000000ae08ac723c */ /* 0x040fe200000418ec */
[----:B------:R-:W-:Y:S05]  /*c2c0*/  LDSM.16.M88.4 R236, [R189+0x5800] ;  /* 0x00580000bdec783b */ /* 0x000fea0000000200 */
[C---:B-1----:R-:W-:Y:S06]  /*c2d0*/  HMMA.16816.F32.BF16 R240, R8.reuse, R32, R232 ;  /* 0x0000002008f0723c */ /* 0x042fec00000418e8 */
[----:B------:R-:W-:Y:S01]  /*c2e0*/  HMMA.16816.F32.BF16 R232, R8, R34, R192 ;  /* 0x0000002208e8723c */ /* 0x000fe200000418c0 */
[----:B------:R-:W-:Y:S04]  /*c2f0*/  LDSM.16.M88.4 R8, [R199+0x4000] ;  /* 0x00400000c708783b */ /* 0x000fe80000000200 */
[----:B------:R-:W-:Y:S01]  /*c300*/  LDSM.16.M88.4 R32, [R189+0x4800] ;  /* 0x00480000bd20783b */ /* 0x000fe20000000200 */
[C---:B---3--:R-:W-:Y:S03]  /*c310*/  HMMA.16816.F32.BF16 R220, R4.reuse, R24, R180 ;  /* 0x0000001804dc723c */ /* 0x048fe600000418b4 */
[----:B------:R-:W1:Y:S03]  /*c320*/  LDSM.16.M88.4 R180, [R190+0xd800] ;  /* 0x00d80000beb4783b */ /* 0x000e660000000200 */
[C---:B------:R-:W-:Y:S01]  /*c330*/  HMMA.16816.F32.BF16 R192, R4.reuse, R26, R176 ;  /* 0x0000001a04c0723c */ /* 0x040fe200000418b0 */
[----:B------:R-:W2:Y:S05]  /*c340*/  LDSM.16.M88.4 R24, [R189+0x5000] ;  /* 0x00500000bd18783b */ /* 0x000eaa0000000200 */
[C---:B----4-:R-:W-:Y:S06]  /*c350*/  HMMA.16816.F32.BF16 R176, R4.reuse, R20, R168 ;  /* 0x0000001404b0723c */ /* 0x050fec00000418a8 */
[C---:B------:R-:W-:Y:S06]  /*c360*/  HMMA.16816.F32.BF16 R168, R4.reuse, R22, R16 ;  /* 0x0000001604a8723c */ /* 0x040fec0000041810 */
[C---:B------:R-:W-:Y:S06]  /*c370*/  HMMA.16816.F32.BF16 R20, R4.reuse, R132, R12 ;  /* 0x000000840414723c */ /* 0x040fec000004180c */
[C---:B------:R-:W-:Y:S01]  /*c380*/  HMMA.16816.F32.BF16 R16, R4.reuse, R134, R172 ;  /* 0x000000860410723c */ /* 0x040fe200000418ac */
[----:B------:R-:W3:Y:S05]  /*c390*/  LDSM.16.M88.4 R132, [R189+0x4000] ;  /* 0x00400000bd84783b */ /* 0x000eea0000000200 */
[C---:B-1----:R-:W-:Y:S06]  /*c3a0*/  HMMA.16816.F32.BF16 R12, R4.reuse, R180, R240 ;  /* 0x000000b4040c723c */ /* 0x042fec00000418f0 */
[----:B------:R-:W-:Y:S01]  /*c3b0*/  HMMA.16816.F32.BF16 R232, R4, R182, R232 ;  /* 0x000000b604e8723c */ /* 0x000fe200000418e8 */
[----:B------:R-:W-:Y:S05]  /*c3c0*/  LDSM.16.M88.4 R4, [R197+0x6000] ;  /* 0x00600000c504783b */ /* 0x000fea0000000200 */
[C---:B------:R-:W-:Y:S06]  /*c3d0*/  HMMA.16816.F32.BF16 R180, R8.reuse, R32, R176 ;  /* 0x0000002008b4723c */ /* 0x040fec00000418b0 */
[C---:B--2---:R-:W-:Y:S01]  /*c3e0*/  HMMA.16816.F32.BF16 R172, R8.reuse, R24, R20 ;  /* 0x0000001808ac723c */ /* 0x044fe20000041814 */
[----:B------:R-:W1:Y:S05]  /*c3f0*/  LDSM.16.M88.4 R20, [R184+0xe800] ;  /* 0x00e80000b814783b */ /* 0x000e6a0000000200 */
[C---:B------:R-:W-:Y:S01]  /*c400*/  HMMA.16816.F32.BF16 R176, R8.reuse, R34, R168 ;  /* 0x0000002208b0723c */ /* 0x040fe200000418a8 */
[----:B------:R-:W2:Y:S05]  /*c410*/  LDSM.16.M88.4 R32, [R184+0xf000] ;  /* 0x00f00000b820783b */ /* 0x000eaa0000000200 */
[C---:B------:R-:W-:Y:S01]  /*c420*/  HMMA.16816.F32.BF16 R168, R8.reuse, R26, R16 ;  /* 0x0000001a08a8723c */ /* 0x040fe20000041810 */
[----:B------:R-:W4:Y:S04]  /*c430*/  LDSM.16.M88.4 R24, [R184+0xe000] ;  /* 0x00e00000b818783b */ /* 0x000f280000000200 */
[----:B------:R-:W4:Y:S01]  /*c440*/  LDSM.16.M88.4 R16, [R184+0xf800] ;  /* 0x00f80000b810783b */ /* 0x000f220000000200 */
[C---:B---3--:R-:W-:Y:S06]  /*c450*/  HMMA.16816.F32.BF16 R220, R8.reuse, R132, R220 ;  /* 0x0000008408dc723c */ /* 0x048fec00000418dc */
[C---:B------:R-:W-:Y:S06]  /*c460*/  HMMA.16816.F32.BF16 R192, R8.reuse, R134, R192 ;  /* 0x0000008608c0723c */ /* 0x040fec00000418c0 */
[C---:B------:R-:W-:Y:S06]  /*c470*/  HMMA.16816.F32.BF16 R132, R8.reuse, R236, R12 ;  /* 0x000000ec0884723c */ /* 0x040fec000004180c */
[----:B------:R-:W-:Y:S01]  /*c480*/  HMMA.16816.F32.BF16 R12, R8, R238, R232 ;  /* 0x000000ee080c723c */ /* 0x000fe200000418e8 */
[----:B------:R-:W-:Y:S05]  /*c490*/  LDSM.16.M88.4 R8, [R198+0x6000] ;  /* 0x00600000c608783b */ /* 0x000fea0000000200 */
[C---:B-1----:R-:W-:Y:S06]  /*c4a0*/  HMMA.16816.F32.BF16 R232, R4.reuse, R20, R180 ;  /* 0x0000001404e8723c */ /* 0x042fec00000418b4 */
[C---:B--2---:R-:W-:Y:S01]  /*c4b0*/  HMMA.16816.F32.BF16 R180, R4.reuse, R32, R172 ;  /* 0x0000002004b4723c */ /* 0x044fe200000418ac */
[----:B------:R-:W1:Y:S05]  /*c4c0*/  LDSM.16.M88.4 R172, [R205] ;  /* 0x00000000cdac783b */ /* 0x000e6a0000000200 */
[C---:B----4-:R-:W-:Y:S06]  /*c4d0*/  HMMA.16816.F32.BF16 R236, R4.reuse, R24, R220 ;  /* 0x0000001804ec723c */ /* 0x050fec00000418dc */
[C---:B------:R-:W-:Y:S01]  /*c4e0*/  HMMA.16816.F32.BF16 R192, R4.reuse, R26, R192 ;  /* 0x0000001a04c0723c */ /* 0x040fe200000418c0 */
[----:B------:R-:W2:Y:S05]  /*c4f0*/  LDSM.16.M88.4 R24, [R204] ;  /* 0x00000000cc18783b */ /* 0x000eaa0000000200 */
[C---:B------:R-:W-:Y:S01]  /*c500*/  HMMA.16816.F32.BF16 R220, R4.reuse, R22, R176 ;  /* 0x0000001604dc723c */ /* 0x040fe200000418b0 */
[----:B------:R-:W3:Y:S04]  /*c510*/  LDSM.16.M88.4 R20, [R203] ;  /* 0x00000000cb14783b */ /* 0x000ee80000000200 */
[----:B------:R-:W-:Y:S01]  /*c520*/  LDSM.16.M88.4 R176, [R190+0xe000] ;  /* 0x00e00000beb0783b */ /* 0x000fe20000000200 */
[C---:B------:R-:W-:Y:S06]  /*c530*/  HMMA.16816.F32.BF16 R132, R4.reuse, R16, R132 ;  /* 0x000000100484723c */ /* 0x040fec0000041884 */
[C---:B------:R-:W-:Y:S01]  /*c540*/  HMMA.16816.F32.BF16 R12, R4.reuse, R18, R12 ;  /* 0x00000012040c723c */ /* 0x040fe2000004180c */
[----:B------:R-:W4:Y:S05]  /*c550*/  LDSM.16.M88.4 R16, [R202] ;  /* 0x00000000ca10783b */ /* 0x000f2a0000000200 */
[----:B------:R-:W-:Y:S01]  /*c560*/  HMMA.16816.F32.BF16 R168, R4, R34, R168 ;  /* 0x0000002204a8723c */ /* 0x000fe200000418a8 */
[----:B------:R-:W4:Y:S05]  /*c570*/  LDSM.16.M88.4 R4, [R200+0x6000] ;  /* 0x00600000c804783b */ /* 0x000f2a0000000200 */
[C---:B-1----:R-:W-:Y:S06]  /*c580*/  HMMA.16816.F32.BF16 R32, R8.reuse, R172, R236 ;  /* 0x000000ac0820723c */ /* 0x042fec00000418ec */
[C---:B------:R-:W-:Y:S06]  /*c590*/  HMMA.16816.F32.BF16 R192, R8.reuse, R174, R192 ;  /* 0x000000ae08c0723c */ /* 0x040fec00000418c0 */
[C---:B--2---:R-:W-:Y:S06]  /*c5a0*/  HMMA.16816.F32.BF16 R236, R8.reuse, R24, R232 ;  /* 0x0000001808ec723c */ /* 0x044fec00000418e8 */
[C---:B------:R-:W-:Y:S01]  /*c5b0*/  HMMA.16816.F32.BF16 R232, R8.reuse, R26, R220 ;  /* 0x0000001a08e8723c */ /* 0x040fe200000418dc */
[----:B------:R-:W1:Y:S05]  /*c5c0*/  LDSM.16.M88.4 R24, [R190+0xe800] ;  /* 0x00e80000be18783b */ /* 0x000e6a0000000200 */
[C---:B---3--:R-:W-:Y:S06]  /*c5d0*/  HMMA.16816.F32.BF16 R220, R8.reuse, R20, R180 ;  /* 0x0000001408dc723c */ /* 0x048fec00000418b4 */
[C---:B----4-:R-:W-:Y:S01]  /*c5e0*/  HMMA.16816.F32.BF16 R172, R8.reuse, R16, R132 ;  /* 0x0000001008ac723c */ /* 0x050fe20000041884 */
[----:B------:R-:W-:Y:S05]  /*c5f0*/  LDSM.16.M88.4 R132, [R189+0x6000] ;  /* 0x00600000bd84783b */ /* 0x000fea0000000200 */
[C---:B------:R-:W-:Y:S01]  /*c600*/  HMMA.16816.F32.BF16 R12, R8.reuse, R18, R12 ;  /* 0x00000012080c723c */ /* 0x040fe2000004180c */
[----:B------:R-:W2:Y:S05]  /*c610*/  LDSM.16.M88.4 R16, [R190+0xf800] ;  /* 0x00f80000be10783b */ /* 0x000eaa0000000200 */
[----:B------:R-:W-:Y:S01]  /*c620*/  HMMA.16816.F32.BF16 R180, R8, R22, R168 ;  /* 0x0000001608b4723c */ /* 0x000fe200000418a8 */
[----:B------:R-:W3:Y:S04]  /*c630*/  LDSM.16.M88.4 R8, [R199+0x6000] ;  /* 0x00600000c708783b */ /* 0x000ee80000000200 */
[----:B------:R-:W4:Y:S01]  /*c640*/  LDSM.16.M88.4 R20, [R190+0xf000] ;  /* 0x00f00000be14783b */ /* 0x000f220000000200 */
[C---:B------:R-:W-:Y:S06]  /*c650*/  HMMA.16816.F32.BF16 R32, R4.reuse, R176, R32 ;  /* 0x000000b00420723c */ /* 0x040fec0000041820 */
[C---:B------:R-:W-:Y:S06]  /*c660*/  HMMA.16816.F32.BF16 R168, R4.reuse, R178, R192 ;  /* 0x000000b204a8723c */ /* 0x040fec00000418c0 */
[C---:B-1----:R-:W-:Y:S06]  /*c670*/  HMMA.16816.F32.BF16 R176, R4.reuse, R24, R236 ;  /* 0x0000001804b0723c */ /* 0x042fec00000418ec */
[C---:B------:R-:W-:Y:S06]  /*c680*/  HMMA.16816.F32.BF16 R192, R4.reuse, R26, R232 ;  /* 0x0000001a04c0723c */ /* 0x040fec00000418e8 */
[C---:B--2---:R-:W-:Y:S06]  /*c690*/  HMMA.16816.F32.BF16 R236, R4.reuse, R16, R172 ;  /* 0x0000001004ec723c */ /* 0x044fec00000418ac */
[----:B------:R-:W-:Y:S06]  /*c6a0*/  HMMA.16816.F32.BF16 R240, R4, R18, R12 ;  /* 0x0000001204f0723c */ /* 0x000fec000004180c */
[----:B---3--:R-:W-:Y:S06]  /*c6b0*/  HMMA.16816.F32.BF16 R16, R8, R132, R32 ;  /* 0x000000840810723c */ /* 0x008fec0000041820 */
[C---:B----4-:R-:W-:Y:S06]  /*c6c0*/  HMMA.16816.F32.BF16 R220, R4.reuse, R20, R220 ;  /* 0x0000001404dc723c */ /* 0x050fec00000418dc */
[----:B------:R-:W-:Y:S01]  /*c6d0*/  HMMA.16816.F32.BF16 R232, R4, R22, R180 ;  /* 0x0000001604e8723c */ /* 0x000fe200000418b4 */
[----:B------:R-:W1:Y:S05]  /*c6e0*/  LDSM.16.M88.4 R20, [R189+0x6800] ;  /* 0x00680000bd14783b */ /* 0x000e6a0000000200 */
[----:B------:R-:W-:Y:S01]  /*c6f0*/  HMMA.16816.F32.BF16 R168, R8, R134, R168 ;  /* 0x0000008608a8723c */ /* 0x000fe200000418a8 */
[----:B------:R-:W-:-:S02]  /*c700*/  VIADD R5, R0, 0x1 ;  /* 0x0000000100057836 */ /* 0x000fc40000000000 */
[C-C-:B------:R-:W-:Y:S02]  /*c710*/  IMAD.IADD R6, R224.reuse, 0x1, -R0.reuse ;  /* 0x00000001e0067824 */ /* 0x140fe400078e0a00 */
[----:B------:R-:W-:Y:S01]  /*c720*/  IMAD.IADD R4, R227, 0x1, -R0 ;  /* 0x00000001e3047824 */ /* 0x000fe200078e0a00 */
[C---:B------:R-:W-:Y:S01]  /*c730*/  ISETP.GE.AND P0, PT, R5.reuse, R229, PT ;  /* 0x000000e50500720c */ /* 0x040fe20003f06270 */
[----:B------:R-:W-:Y:S01]  /*c740*/  IMAD.IADD R12, R224, 0x1, -R5 ;  /* 0x00000001e00c7824 */ /* 0x000fe200078e0a05 */
[----:B------:R-:W-:Y:S02]  /*c750*/  IABS R7, R6 ;  /* 0x0000000600077213 */ /* 0x000fe40000000000 */
[----:B------:R-:W-:Y:S02]  /*c760*/  IABS R4, R4 ;  /* 0x0000000400047213 */ /* 0x000fe40000000000 */
[----:B------:R-:W-:Y:S01]  /*c770*/  IABS R6, R12 ;  /* 0x0000000c00067213 */ /* 0x000fe20000000000 */
[----:B------:R-:W-:Y:S01]  /*c780*/  IMAD.MOV.U32 R12, RZ, RZ, R7 ;  /* 0x000000ffff0c7224 */ /* 0x000fe200078e0007 */
[----:B------:R-:W-:Y:S01]  /*c790*/  ISETP.LT.OR P0, PT, R5, R226, P0 ;  /* 0x000000e20500720c */ /* 0x000fe20000701670 */
[----:B------:R-:W-:-:S02]  /*c7a0*/  IMAD.MOV.U32 R7, RZ, RZ, R4 ;  /* 0x000000ffff077224 */ /* 0x000fc400078e0004 */
[----:B------:R-:W-:Y:S01]  /*c7b0*/  IMAD.MOV.U32 R4, RZ, RZ, R6 ;  /* 0x000000ffff047224 */ /* 0x000fe200078e0006 */
[----:B------:R-:W-:Y:S02]  /*c7c0*/  I2FP.F32.S32 R6, R12 ;  /* 0x0000000c00067245 */ /* 0x000fe40000201400 */
[----:B------:R-:W-:Y:S02]  /*c7d0*/  I2FP.F32.S32 R7, R7 ;  /* 0x0000000700077245 */ /* 0x000fe40000201400 */
[----:B------:R-:W-:Y:S01]  /*c7e0*/  I2FP.F32.S32 R4, R4 ;  /* 0x0000000400047245 */ /* 0x000fe20000201400 */
[----:B------:R-:W-:Y:S02]  /*c7f0*/  FFMA.FTZ R6, R6, -UR19, R16 ;  /* 0x8000001306067c23 */ /* 0x000fe40008010010 */
[----:B------:R-:W-:Y:S02]  /*c800*/  FFMA.FTZ R7, R7, -UR19, R18 ;  /* 0x8000001307077c23 */ /* 0x000fe40008010012 */
[----:B------:R-:W-:Y:S01]  /*c810*/  FFMA.FTZ R12, R4, -UR19, R17 ;  /* 0x80000013040c7c23 */ /* 0x000fe20008010011 */
[----:B------:R-:W-:Y:S01]  /*c820*/  FSEL R183, R6, -INF , !P2 ;  /* 0xff80000006b77808 */ /* 0x000fe20005000000 */
[----:B------:R-:W-:Y:S01]  /*c830*/  VIADD R4, R0, 0x8 ;  /* 0x0000000800047836 */ /* 0x000fe20000000000 */
[----:B------:R-:W-:-:S02]  /*c840*/  ISETP.GE.AND P2, PT, R5, R228, PT ;  /* 0x000000e40500720c */ /* 0x000fc40003f46270 */
[----:B------:R-:W-:Y:S01]  /*c850*/  FSEL R196, R7, -INF , !P1 ;  /* 0xff80000007c47808 */ /* 0x000fe20004800000 */
[--C-:B------:R-:W-:Y:S01]  /*c860*/  IMAD.IADD R7, R227, 0x1, -R4.reuse ;  /* 0x00000001e3077824 */ /* 0x100fe200078e0a04 */
[----:B------:R-:W-:Y:S01]  /*c870*/  ISETP.LT.OR P2, PT, R5, R225, P2 ;  /* 0x000000e10500720c */ /* 0x000fe20001741670 */
[----:B------:R-:W-:Y:S01]  /*c880*/  IMAD.IADD R5, R227, 0x1, -R5 ;  /* 0x00000001e3057824 */ /* 0x000fe200078e0a05 */
[----:B------:R-:W-:Y:S01]  /*c890*/  FSEL R218, R12, -INF , !P0 ;  /* 0xff8000000cda7808 */ /* 0x000fe20004000000 */
[----:B------:R-:W-:Y:S01]  /*c8a0*/  IMAD.IADD R6, R224, 0x1, -R4 ;  /* 0x00000001e0067824 */ /* 0x000fe200078e0a04 */
[----:B------:R-:W-:Y:S01]  /*c8b0*/  ISETP.GE.AND P1, PT, R4, R229, PT ;  /* 0x000000e50400720c */ /* 0x000fe20003f26270 */
[----:B-1----:R-:W-:Y:S01]  /*c8c0*/  HMMA.16816.F32.BF16 R24, R8, R20, R176 ;  /* 0x000000140818723c */ /* 0x002fe200000418b0 */
[----:B------:R-:W-:Y:S02]  /*c8d0*/  IABS R13, R5 ;  /* 0x00000005000d7213 */ /* 0x000fe40000000000 */
[----:B------:R-:W-:-:S02]  /*c8e0*/  IABS R5, R7 ;  /* 0x0000000700057213 */ /* 0x000fc40000000000 */
[----:B------:R-:W-:Y:S01]  /*c8f0*/  IABS R6, R6 ;  /* 0x0000000600067213 */ /* 0x000fe20000000000 */
[----:B------:R-:W-:Y:S01]  /*c900*/  IMAD.MOV.U32 R7, RZ, RZ, R13 ;  /* 0x000000ffff077224 */ /* 0x000fe200078e000d */
[C---:B------:R-:W-:Y:S01]  /*c910*/  ISETP.GE.AND P0, PT, R4.reuse, R228, PT ;  /* 0x000000e40400720c */ /* 0x040fe20003f06270 */
[----:B------:R-:W-:Y:S01]  /*c920*/  HMMA.16816.F32.BF16 R132, R8, R22, R192 ;  /* 0x000000160884723c */ /* 0x000fe200000418c0 */
[C---:B------:R-:W-:Y:S02]  /*c930*/  ISETP.LT.OR P1, PT, R4.reuse, R226, P1 ;  /* 0x000000e20400720c */ /* 0x040fe40000f21670 */
[----:B------:R-:W-:Y:S02]  /*c940*/  I2FP.F32.S32 R12, R7 ;  /* 0x00000007000c7245 */ /* 0x000fe40000201400 */
[----:B------:R-:W-:Y:S02]  /*c950*/  I2FP.F32.S32 R7, R6 ;  /* 0x0000000600077245 */ /* 0x000fe40000201400 */
[----:B------:R-:W-:Y:S01]  /*c960*/  ISETP.LT.OR P0, PT, R4, R225, P0 ;  /* 0x000000e10400720c */ /* 0x000fe20000701670 */
[----:B------:R-:W-:Y:S01]  /*c970*/  VIADD R4, R0, 0x9 ;  /* 0x0000000900047836 */ /* 0x000fe20000000000 */
[----:B------:R-:W-:Y:S01]  /*c980*/  I2FP.F32.S32 R6, R5 ;  /* 0x0000000500067245 */ /* 0x000fe20000201400 */
[----:B------:R-:W-:Y:S01]  /*c990*/  FFMA.FTZ R12, R12, -UR19, R19 ;  /* 0x800000130c0c7c23 */ /* 0x000fe20008010013 */
[----:B------:R-:W-:Y:S01]  /*c9a0*/  FFMA.FTZ R14, R7, -UR19, R168 ;  /* 0x80000013070e7c23 */ /* 0x000fe200080100a8 */
[----:B------:R-:W-:Y:S01]  /*c9b0*/  VIADD R5, R0, 0x10 ;  /* 0x0000001000057836 */ /* 0x000fe20000000000 */
[----:B------:R-:W1:Y:S01]  /*c9c0*/  LDSM.16.M88.4 R16, [R189+0x7000] ;  /* 0x00700000bd10783b */ /* 0x000e620000000200 */
[----:B------:R-:W-:-:S02]  /*c9d0*/  IMAD.IADD R7, R224, 0x1, -R4 ;  /* 0x00000001e0077824 */ /* 0x000fc400078e0a04 */
[----:B------:R-:W-:Y:S01]  /*c9e0*/  FFMA.FTZ R15, R6, -UR19, R170 ;  /* 0x80000013060f7c23 */ /* 0x000fe200080100aa */
[----:B------:R-:W-:Y:S01]  /*c9f0*/  IMAD.IADD R6, R227, 0x1, -R4 ;  /* 0x00000001e3067824 */ /* 0x000fe200078e0a04 */
[----:B------:R-:W-:Y:S01]  /*ca00*/  FSEL R191, R12, -INF , !P2 ;  /* 0xff8000000cbf7808 */ /* 0x000fe20005000000 */
[----:B------:R-:W-:Y:S01]  /*ca10*/  IMAD.IADD R13, R224, 0x1, -R5 ;  /* 0x00000001e00d7824 */ /* 0x000fe200078e0a05 */
[----:B------:R-:W-:Y:S02]  /*ca20*/  IABS R12, R7 ;  /* 0x00000007000c7213 */ /* 0x000fe40000000000 */
[----:B------:R-:W-:Y:S02]  /*ca30*/  FSEL R182, R14, -INF , !P1 ;  /* 0xff8000000eb67808 */ /* 0x000fe40004800000 */
[C---:B------:R-:W-:Y:S02]  /*ca40*/  ISETP.GE.AND P2, PT, R4.reuse, R229, PT ;  /* 0x000000e50400720c */ /* 0x040fe40003f46270 */
[----:B------:R-:W-:-:S02]  /*ca50*/  ISETP.GE.AND P1, PT, R4, R228, PT ;  /* 0x000000e40400720c */ /* 0x000fc40003f26270 */
[----:B------:R-:W-:Y:S02]  /*ca60*/  IABS R6, R6 ;  /* 0x0000000600067213 */ /* 0x000fe40000000000 */
[----:B------:R-:W-:Y:S02]  /*ca70*/  IABS R7, R13 ;  /* 0x0000000d00077213 */ /* 0x000fe40000000000 */
[----:B------:R-:W-:Y:S02]  /*ca80*/  I2FP.F32.S32 R12, R12 ;  /* 0x0000000c000c7245 */ /* 0x000fe40000201400 */
[C---:B------:R-:W-:Y:S02]  /*ca90*/  ISETP.LT.OR P2, PT, R4.reuse, R226, P2 ;  /* 0x000000e20400720c */ /* 0x040fe40001741670 */
[----:B------:R-:W-:Y:S01]  /*caa0*/  ISETP.LT.OR P1, PT, R4, R225, P1 ;  /* 0x000000e10400720c */ /* 0x000fe20000f21670 */
[----:B------:R-:W-:Y:S01]  /*cab0*/  FFMA.FTZ R12, R12, -UR19, R169 ;  /* 0x800000130c0c7c23 */ /* 0x000fe200080100a9 */
[----:B------:R-:W-:-:S02]  /*cac0*/  I2FP.F32.S32 R4, R6 ;  /* 0x0000000600047245 */ /* 0x000fc40000201400 */
[----:B------:R-:W-:Y:S02]  /*cad0*/  I2FP.F32.S32 R6, R7 ;  /* 0x0000000700067245 */ /* 0x000fe40000201400 */
[----:B------:R-:W-:Y:S01]  /*cae0*/  FSEL R181, R15, -INF , !P0 ;  /* 0xff8000000fb57808 */ /* 0x000fe20004000000 */
[----:B------:R-:W-:Y:S01]  /*caf0*/  FFMA.FTZ R7, R4, -UR19, R171 ;  /* 0x8000001304077c23 */ /* 0x000fe200080100ab */
[C---:B------:R-:W-:Y:S01]  /*cb00*/  ISETP.GE.AND P0, PT, R5.reuse, R229, PT ;  /* 0x000000e50500720c */ /* 0x040fe20003f06270 */
[----:B------:R-:W-:Y:S01]  /*cb10*/  FFMA.FTZ R6, R6, -UR19, R24 ;  /* 0x8000001306067c23 */ /* 0x000fe20008010018 */
[----:B------:R-:W-:Y:S01]  /*cb20*/  VIADD R4, R0, 0x11 ;  /* 0x0000001100047836 */ /* 0x000fe20000000000 */
[----:B------:R-:W-:Y:S02]  /*cb30*/  FSEL R179, R12, -INF , !P2 ;  /* 0xff8000000cb37808 */ /* 0x000fe40005000000 */
[C---:B------:R-:W-:Y:S02]  /*cb40*/  ISETP.LT.OR P0, PT, R5.reuse, R226, P0 ;  /* 0x000000e20500720c */ /* 0x040fe40000701670 */
[----:B------:R-:W-:-:S02]  /*cb50*/  ISETP.GE.AND P2, PT, R5, R228, PT ;  /* 0x000000e40500720c */ /* 0x000fc40003f46270 */
[----:B------:R-:W-:Y:S01]  /*cb60*/  FSEL R180, R7, -INF , !P1 ;  /* 0xff80000007b47808 */ /* 0x000fe20004800000 */
[C---:B-1----:R-:W-:Y:S01]  /*cb70*/  HMMA.16816.F32.BF16 R20, R8.reuse, R16, R220 ;  /* 0x000000100814723c */ /* 0x042fe200000418dc */
[----:B------:R-:W-:Y:S01]  /*cb80*/  FSEL R178, R6, -INF , !P0 ;  /* 0xff80000006b27808 */ /* 0x000fe20004000000 */
[----:B------:R-:W-:Y:S01]  /*cb90*/  IMAD.IADD R6, R224, 0x1, -R4 ;  /* 0x00000001e0067824 */ /* 0x000fe200078e0a04 */
[C---:B------:R-:W-:Y:S02]  /*cba0*/  ISETP.GE.AND P1, PT, R4.reuse, R229, PT ;  /* 0x000000e50400720c */ /* 0x040fe40003f26270 */
[C---:B------:R-:W-:Y:S01]  /*cbb0*/  ISETP.GE.AND P0, PT, R4.reuse, R228, PT ;  /* 0x000000e40400720c */ /* 0x040fe20003f06270 */
[----:B------:R-:W-:Y:S01]  /*cbc0*/  HMMA.16816.F32.BF16 R32, R8, R18, R232 ;  /* 0x000000120820723c */ /* 0x000fe200000418e8 */
[----:B------:R-:W-:Y:S01]  /*cbd0*/  ISETP.LT.OR P2, PT, R5, R225, P2 ;  /* 0x000000e10500720c */ /* 0x000fe20001741670 */
[----:B------:R-:W-:Y:S01]  /*cbe0*/  IMAD.IADD R5, R227, 0x1, -R5 ;  /* 0x00000001e3057824 */ /* 0x000fe200078e0a05 */
[----:B------:R-:W-:-:S02]  /*cbf0*/  ISETP.LT.OR P1, PT, R4, R226, P1 ;  /* 0x000000e20400720c */ /* 0x000fc40000f21670 */
[----:B------:R-:W-:Y:S01]  /*cc00*/  ISETP.LT.OR P0, PT, R4, R225, P0 ;  /* 0x000000e10400720c */ /* 0x000fe20000701670 */
[----:B------:R-:W-:Y:S01]  /*cc10*/  IMAD.IADD R4, R227, 0x1, -R4 ;  /* 0x00000001e3047824 */ /* 0x000fe200078e0a04 */
[----:B------:R-:W-:Y:S01]  /*cc20*/  IABS R7, R5 ;  /* 0x0000000500077213 */ /* 0x000fe20000000000 */
[----:B------:R-:W-:Y:S01]  /*cc30*/  VIADD R5, R0, 0x18 ;  /* 0x0000001800057836 */ /* 0x000fe20000000000 */
[----:B------:R-:W-:Y:S02]  /*cc40*/  IABS R6, R6 ;  /* 0x0000000600067213 */ /* 0x000fe40000000000 */
[----:B------:R-:W-:Y:S01]  /*cc50*/  IABS R12, R4 ;  /* 0x00000004000c7213 */ /* 0x000fe20000000000 */
[----:B------:R-:W-:Y:S01]  /*cc60*/  IMAD.IADD R4, R224, 0x1, -R5 ;  /* 0x00000001e0047824 */ /* 0x000fe200078e0a05 */
[----:B------:R-:W-:Y:S02]  /*cc70*/  I2FP.F32.S32 R7, R7 ;  /* 0x0000000700077245 */ /* 0x000fe40000201400 */
[----:B------:R-:W-:-:S02]  /*cc80*/  I2FP.F32.S32 R6, R6 ;  /* 0x0000000600067245 */ /* 0x000fc40000201400 */
[----:B------:R-:W-:Y:S01]  /*cc90*/  IABS R4, R4 ;  /* 0x0000000400047213 */ /* 0x000fe20000000000 */
        /* <DEDUP_REMOVED lines=8> */
[C---:B------:R-:W-:Y:S01]  /*cd20*/  ISETP.GE.AND P2, PT, R5.reuse, R229, PT ;  /* 0x000000e50500720c */ /* 0x040fe20003f46270 */
[----:B------:R-:W-:Y:S01]  /*cd30*/  VIADD R4, R0, 0x19 ;  /* 0x0000001900047836 */ /* 0x000fe20000000000 */
[C---:B------:R-:W-:Y:S01]  /*cd40*/  ISETP.GE.AND P1, PT, R5.reuse, R228, PT ;  /* 0x000000e40500720c */ /* 0x040fe20003f26270 */
[----:B------:R-:W1:Y:S01]  /*cd50*/  LDSM.16.M88.4 R24, [R189+0x7800] ;  /* 0x00780000bd18783b */ /* 0x000e620000000200 */
[C---:B------:R-:W-:Y:S01]  /*cd60*/  ISETP.LT.OR P2, PT, R5.reuse, R226, P2 ;  /* 0x000000e20500720c */ /* 0x040fe20001741670 */
[--C-:B------:R-:W-:Y:S01]  /*cd70*/  IMAD.IADD R6, R224, 0x1, -R4.reuse ;  /* 0x00000001e0067824 */ /* 0x100fe200078e0a04 */
[----:B------:R-:W-:Y:S01]  /*cd80*/  ISETP.LT.OR P1, PT, R5, R225, P1 ;  /* 0x000000e10500720c */ /* 0x000fe20000f21670 */
[----:B------:R-:W-:Y:S01]  /*cd90*/  IMAD.IADD R5, R227, 0x1, -R5 ;  /* 0x00000001e3057824 */ /* 0x000fe200078e0a05 */
[----:B------:R-:W-:Y:S01]  /*cda0*/  FSEL R174, R7, -INF , !P2 ;  /* 0xff80000007ae7808 */ /* 0x000fe20005000000 */
[----:B------:R-:W-:Y:S01]  /*cdb0*/  IMAD.IADD R7, R227, 0x1, -R4 ;  /* 0x00000001e3077824 */ /* 0x000fe200078e0a04 */
[----:B------:R-:W-:Y:S01]  /*cdc0*/  FSEL R176, R12, -INF , !P0 ;  /* 0xff8000000cb07808 */ /* 0x000fe20004000000 */
[----:B------:R-:W-:-:S04]  /*cdd0*/  DEPBAR.LE SB0, 0x0 ;  /* 0x000080000000791a */ /* 0x000fc80000000000 */
[----:B------:R-:W-:Y:S02]  /*cde0*/  IABS R12, R5 ;  /* 0x00000005000c7213 */ /* 0x000fe40000000000 */
[----:B------:R-:W-:Y:S02]  /*cdf0*/  IABS R5, R7 ;  /* 0x0000000700057213 */ /* 0x000fe40000000000 */
[----:B------:R-:W-:Y:S01]  /*ce00*/  IABS R6, R6 ;  /* 0x0000000600067213 */ /* 0x000fe20000000000 */
[----:B------:R-:W-:Y:S01]  /*ce10*/  IMAD.MOV.U32 R7, RZ, RZ, R12 ;  /* 0x000000ffff077224 */ /* 0x000fe200078e000c */
[----:B------:R-:W-:Y:S01]  /*ce20*/  BAR.SYNC.DEFER_BLOCKING 0x0 ;  /* 0x0000000000007b1d */ /* 0x000fe20000010000 */
[C---:B------:R-:W-:Y:S02]  /*ce30*/  ISETP.GE.AND P0, PT, R4.reuse, R229, PT ;  /* 0x000000e50400720c */ /* 0x040fe40003f06270 */
[----:B------:R-:W-:Y:S02]  /*ce40*/  ISETP.GE.AND P2, PT, R4, R228, PT ;  /* 0x000000e40400720c */ /* 0x000fe40003f46270 */
[----:B------:R-:W-:-:S02]  /*ce50*/  I2FP.F32.S32 R14, R7 ;  /* 0x00000007000e7245 */ /* 0x000fc40000201400 */
[----:B------:R-:W-:Y:S02]  /*ce60*/  I2FP.F32.S32 R7, R6 ;  /* 0x0000000600077245 */ /* 0x000fe40000201400 */
[----:B------:R-:W-:Y:S01]  /*ce70*/  ISETP.LT.OR P0, PT, R4, R226, P0 ;  /* 0x000000e20400720c */ /* 0x000fe20000701670 */
[----:B------:R-:W-:Y:S01]  /*ce80*/  FFMA.FTZ R14, R14, -UR19, R134 ;  /* 0x800000130e0e7c23 */ /* 0x000fe20008010086 */
[----:B------:R-:W-:Y:S01]  /*ce90*/  ISETP.LT.OR P2, PT, R4, R225, P2 ;  /* 0x000000e10400720c */ /* 0x000fe20001741670 */
[C---:B------:R-:W-:Y:S01]  /*cea0*/  VIADD R4, R0.reuse, 0x20 ;  /* 0x0000002000047836 */ /* 0x040fe20000000000 */
[----:B------:R-:W-:Y:S01]  /*ceb0*/  I2FP.F32.S32 R6, R5 ;  /* 0x0000000500067245 */ /* 0x000fe20000201400 */
[----:B------:R-:W-:Y:S02]  /*cec0*/  VIADD R5, R0, 0x21 ;  /* 0x0000002100057836 */ /* 0x000fe40000000000 */
[----:B------:R-:W-:Y:S01]  /*ced0*/  FFMA.FTZ R15, R7, -UR19, R133 ;  /* 0x80000013070f7c23 */ /* 0x000fe20008010085 */
[--C-:B------:R-:W-:Y:S01]  /*cee0*/  IMAD.IADD R7, R224, 0x1, -R4.reuse ;  /* 0x00000001e0077824 */ /* 0x100fe200078e0a04 */
[----:B------:R-:W-:Y:S01]  /*cef0*/  FSEL R173, R14, -INF , !P1 ;  /* 0xff8000000ead7808 */ /* 0x000fe20004800000 */
[----:B------:R-:W-:Y:S01]  /*cf00*/  FFMA.FTZ R16, R6, -UR19, R135 ;  /* 0x8000001306107c23 */ /* 0x000fe20008010087 */
[----:B------:R-:W-:Y:S01]  /*cf10*/  IMAD.IADD R6, R227, 0x1, -R4 ;  /* 0x00000001e3067824 */ /* 0x000fe200078e0a04 */
[----:B------:R-:W-:Y:S01]  /*cf20*/  FSEL R172, R15, -INF , !P0 ;  /* 0xff8000000fac7808 */ /* 0x000fe20004000000 */
[----:B------:R-:W-:Y:S01]  /*cf30*/  IMAD.IADD R13, R224, 0x1, -R5 ;  /* 0x00000001e00d7824 */ /* 0x000fe200078e0a05 */
[----:B------:R-:W-:-:S02]  /*cf40*/  IABS R12, R7 ;  /* 0x00000007000c7213 */ /* 0x000fc40000000000 */
[----:B------:R-:W-:Y:S02]  /*cf50*/  IABS R6, R6 ;  /* 0x0000000600067213 */ /* 0x000fe40000000000 */
[----:B------:R-:W-:Y:S01]  /*cf60*/  IABS R7, R13 ;  /* 0x0000000d00077213 */ /* 0x000fe20000000000 */
[----:B------:R-:W-:Y:S01]  /*cf70*/  IMAD.MOV.U32 R13, RZ, RZ, R12 ;  /* 0x000000ffff0d7224 */ /* 0x000fe200078e000c */
[C---:B------:R-:W-:Y:S01]  /*cf80*/  ISETP.GE.AND P1, PT, R4.reuse, R229, PT ;  /* 0x000000e50400720c */ /* 0x040fe20003f26270 */
[----:B------:R-:W-:Y:S01]  /*cf90*/  IMAD.MOV.U32 R12, RZ, RZ, R6 ;  /* 0x000000ffff0c7224 */ /* 0x000fe200078e0006 */
[C---:B------:R-:W-:Y:S01]  /*cfa0*/  ISETP.GE.AND P0, PT, R4.reuse, R228, PT ;  /* 0x000000e40400720c */ /* 0x040fe20003f06270 */
[----:B------:R-:W-:Y:S01]  /*cfb0*/  IMAD.MOV.U32 R6, RZ, RZ, R7 ;  /* 0x000000ffff067224 */ /* 0x000fe200078e0007 */
[----:B------:R-:W-:Y:S02]  /*cfc0*/  ISETP.LT.OR P1, PT, R4, R226, P1 ;  /* 0x000000e20400720c */ /* 0x000fe40000f21670 */
[----:B------:R-:W-:-:S02]  /*cfd0*/  I2FP.F32.S32 R7, R12 ;  /* 0x0000000c00077245 */ /* 0x000fc40000201400 */
[----:B------:R-:W-:Y:S02]  /*cfe0*/  ISETP.LT.OR P0, PT, R4, R225, P0 ;  /* 0x000000e10400720c */ /* 0x000fe40000701670 */
[----:B------:R-:W-:Y:S01]  /*cff0*/  I2FP.F32.S32 R4, R6 ;  /* 0x0000000600047245 */ /* 0x000fe20000201400 */
[----:B------:R-:W-:Y:S01]  /*d000*/  FFMA.FTZ R12, R7, -UR19, R22 ;  /* 0x80000013070c7c23 */ /* 0x000fe20008010016 */
[----:B------:R-:W-:Y:S01]  /*d010*/  I2FP.F32.S32 R13, R13 ;  /* 0x0000000d000d7245 */ /* 0x000fe20000201400 */
[----:B------:R-:W-:Y:S01]  /*d020*/  VIADD R6, R0, 0x29 ;  /* 0x0000002900067836 */ /* 0x000fe20000000000 */
[----:B------:R-:W-:Y:S01]  /*d030*/  FSEL R171, R16, -INF , !P2 ;  /* 0xff80000010ab7808 */ /* 0x000fe20005000000 */
[----:B------:R-:W-:Y:S01]  /*d040*/  FFMA.FTZ R7, R4, -UR19, R21 ;  /* 0x8000001304077c23 */ /* 0x000fe20008010015 */
[----:B------:R-:W-:Y:S01]  /*d050*/  ISETP.GE.AND P2, PT, R5, R229, PT ;  /* 0x000000e50500720c */ /* 0x000fe20003f46270 */
[----:B------:R-:W-:Y:S01]  /*d060*/  FFMA.FTZ R13, R13, -UR19, R20 ;  /* 0x800000130d0d7c23 */ /* 0x000fe20008010014 */
[----:B------:R-:W-:Y:S01]  /*d070*/  VIADD R4, R0, 0x28 ;  /* 0x0000002800047836 */ /* 0x000fe20000000000 */
[----:B------:R-:W-:Y:S01]  /*d080*/  FSEL R170, R12, -INF , !P0 ;  /* 0xff8000000caa7808 */ /* 0x000fe20004000000 */
[----:B-1----:R-:W-:Y:S01]  /*d090*/  HMMA.16816.F32.BF16 R16, R8, R26, R240 ;  /* 0x0000001a0810723c */ /* 0x002fe200000418f0 */
[----:B------:R-:W-:Y:S01]  /*d0a0*/  ISETP.LT.OR P2, PT, R5, R226, P2 ;  /* 0x000000e20500720c */ /* 0x000fe20001741670 */
[----:B------:R-:W-:Y:S01]  /*d0b0*/  IMAD.IADD R12, R224, 0x1, -R4 ;  /* 0x00000001e00c7824 */ /* 0x000fe200078e0a04 */
[----:B------:R-:W-:-:S02]  /*d0c0*/  FSEL R169, R13, -INF , !P1 ;  /* 0xff8000000da97808 */ /* 0x000fc40004800000 */
[----:B------:R-:W-:Y:S01]  /*d0d0*/  FSEL R168, R7, -INF , !P2 ;  /* 0xff80000007a87808 */ /* 0x000fe20005000000 */
[----:B------:R-:W-:Y:S01]  /*d0e0*/  IMAD.IADD R7, R227, 0x1, -R5 ;  /* 0x00000001e3077824 */ /* 0x000fe200078e0a05 */
[C---:B------:R-:W-:Y:S02]  /*d0f0*/  ISETP.GE.AND P0, PT, R4.reuse, R229, PT ;  /* 0x000000e50400720c */ /* 0x040fe40003f06270 */
[CC--:B------:R-:W-:Y:S02]  /*d100*/  ISETP.GE.AND P2, PT, R4.reuse, R228.reuse, PT ;  /* 0x000000e40400720c */ /* 0x0c0fe40003f46270 */
[----:B------:R-:W-:Y:S02]  /*d110*/  ISETP.GE.AND P1, PT, R5, R228, PT ;  /* 0x000000e40500720c */ /* 0x000fe40003f26270 */
[C---:B------:R-:W-:Y:S02]  /*d120*/  ISETP.LT.OR P0, PT, R4.reuse, R226, P0 ;  /* 0x000000e20400720c */ /* 0x040fe40000701670 */
[-C--:B------:R-:W-:Y:S01]  /*d130*/  ISETP.LT.OR P2, PT, R4, R225.reuse, P2 ;  /* 0x000000e10400720c */ /* 0x080fe20001741670 */
[----:B------:R-:W-:Y:S01]  /*d140*/  IMAD.IADD R4, R227, 0x1, -R4 ;  /* 0x00000001e3047824 */ /* 0x000fe200078e0a04 */
[----:B------:R-:W-:Y:S01]  /*d150*/  ISETP.LT.OR P1, PT, R5, R225, P1 ;  /* 0x000000e10500720c */ /* 0x000fe20000f21670 */
[----:B------:R-:W-:Y:S01]  /*d160*/  IMAD.IADD R5, R224, 0x1, -R6 ;  /* 0x00000001e0057824 */ /* 0x000fe200078e0a06 */
[----:B------:R-:W-:-:S02]  /*d170*/  IABS R12, R12 ;  /* 0x0000000c000c7213 */ /* 0x000fc40000000000 */
[----:B------:R-:W-:Y:S02]  /*d180*/  IABS R7, R7 ;  /* 0x0000000700077213 */ /* 0x000fe40000000000 */
[----:B------:R-:W-:Y:S02]  /*d190*/  IABS R13, R4 ;  /* 0x00000004000d7213 */ /* 0x000fe40000000000 */
[----:B------:R-:W-:Y:S01]  /*d1a0*/  IABS R4, R5 ;  /* 0x0000000500047213 */ /* 0x000fe20000000000 */
[----:B------:R-:W-:Y:S01]  /*d1b0*/  IMAD.MOV.U32 R5, RZ, RZ, R12 ;  /* 0x000000ffff057224 */ /* 0x000fe200078e000c */
[----:B------:R-:W-:Y:S02]  /*d1c0*/  I2FP.F32.S32 R7, R7 ;  /* 0x0000000700077245 */ /* 0x000fe40000201400 */
[----:B------:R-:W-:Y:S02]  /*d1d0*/  I2FP.F32.S32 R13, R13 ;  /* 0x0000000d000d7245 */ /* 0x000fe40000201400 */
[----:B------:R-:W-:-:S02]  /*d1e0*/  I2FP.F32.S32 R12, R5 ;  /* 0x00000005000c7245 */ /* 0x000fc40000201400 */
[----:B------:R-:W-:Y:S01]  /*d1f0*/  I2FP.F32.S32 R5, R4 ;  /* 0x0000000400057245 */ /* 0x000fe20000201400 */
[----:B------:R-:W-:Y:S01]  /*d200*/  FFMA.FTZ R4, R7, -UR19, R23 ;  /* 0x8000001307047c23 */ /* 0x000fe20008010017 */
[----:B------:R-:W-:Y:S01]  /*d210*/  FFMA.FTZ R13, R13, -UR19, R34 ;  /* 0x800000130d0d7c23 */ /* 0x000fe20008010022 */
[----:B------:R-:W-:Y:S01]  /*d220*/  FFMA.FTZ R7, R12, -UR19, R32 ;  /* 0x800000130c077c23 */ /* 0x000fe20008010020 */
[----:B------:R-:W-:Y:S01]  /*d230*/  HMMA.16816.F32.BF16 R20, R8, R24, R236 ;  /* 0x000000180814723c */ /* 0x000fe200000418ec */
[----:B------:R-:W-:Y:S01]  /*d240*/  FFMA.FTZ R12, R5, -UR19, R33 ;  /* 0x80000013050c7c23 */ /* 0x000fe20008010021 */
[----:B------:R-:W-:Y:S01]  /*d250*/  FSEL R135, R4, -INF , !P1 ;  /* 0xff80000004877808 */ /* 0x000fe20004800000 */
[----:B------:R-:W-:Y:S01]  /*d260*/  VIADD R4, R0, 0x30 ;  /* 0x0000003000047836 */ /* 0x000fe20000000000 */
[----:B------:R-:W-:Y:S01]  /*d270*/  ISETP.GE.AND P1, PT, R6, R229, PT ;  /* 0x000000e50600720c */ /* 0x000fe20003f26270 */
[----:B------:R-:W-:Y:S01]  /*d280*/  VIADD R5, R0, 0x31 ;  /* 0x0000003100057836 */ /* 0x000fe20000000000 */
[----:B------:R-:W-:Y:S01]  /*d290*/  FSEL R133, R7, -INF , !P0 ;  /* 0xff80000007857808 */ /* 0x000fe20004000000 */
[----:B------:R-:W-:Y:S01]  /*d2a0*/  IMAD.IADD R7, R224, 0x1, -R4 ;  /* 0x00000001e0077824 */ /* 0x000fe200078e0a04 */
[----:B------:R-:W-:-:S02]  /*d2b0*/  ISETP.GE.AND P0, PT, R6, R228, PT ;  /* 0x000000e40600720c */ /* 0x000fc40003f06270 */
[C---:B------:R-:W-:Y:S02]  /*d2c0*/  ISETP.LT.OR P1, PT, R6.reuse, R226, P1 ;  /* 0x000000e20600720c */ /* 0x040fe40000f21670 */
[----:B------:R-:W-:Y:S01]  /*d2d0*/  ISETP.LT.OR P0, PT, R6, R225, P0 ;  /* 0x000000e10600720c */ /* 0x000fe20000701670 */
[C---:B------:R-:W-:Y:S01]  /*d2e0*/  IMAD.IADD R6, R227.reuse, 0x1, -R6 ;  /* 0x00000001e3067824 */ /* 0x040fe200078e0a06 */
        /* <DEDUP_REMOVED lines=10> */
[C---:B------:R-:W-:Y:S01]  /*d390*/  ISETP.GE.AND P1, PT, R4.reuse, R228, PT ;  /* 0x000000e40400720c */ /* 0x040fe20003f26270 */
[----:B------:R-:W-:Y:S01]  /*d3a0*/  IMAD.MOV.U32 R7, RZ, RZ, R12 ;  /* 0x000000ffff077224 */ /* 0x000fe200078e000c */
[C---:B------:R-:W-:Y:S02]  /*d3b0*/  ISETP.LT.OR P2, PT, R4.reuse, R226, P2 ;  /* 0x000000e20400720c */ /* 0x040fe40001741670 */
[----:B------:R-:W-:-:S02]  /*d3c0*/  ISETP.LT.OR P1, PT, R4, R225, P1 ;  /* 0x000000e10400720c */ /* 0x000fc40000f21670 */
[----:B------:R-:W-:Y:S02]  /*d3d0*/  I2FP.F32.S32 R14, R14 ;  /* 0x0000000e000e7245 */ /* 0x000fe40000201400 */
[----:B------:R-:W-:Y:S02]  /*d3e0*/  I2FP.F32.S32 R4, R13 ;  /* 0x0000000d00047245 */ /* 0x000fe40000201400 */
[----:B------:R-:W-:Y:S01]  /*d3f0*/  I2FP.F32.S32 R12, R7 ;  /* 0x00000007000c7245 */ /* 0x000fe20000201400 */
[----:B------:R-:W-:Y:S01]  /*d400*/  FFMA.FTZ R7, R14, -UR19, R35 ;  /* 0x800000130e077c23 */ /* 0x000fe20008010023 */
[----:B------:R-:W-:Y:S01]  /*d410*/  I2FP.F32.S32 R6, R6 ;  /* 0x0000000600067245 */ /* 0x000fe20000201400 */
[----:B------:R-:W-:Y:S02]  /*d420*/  FFMA.FTZ R4, R4, -UR19, R20 ;  /* 0x8000001304047c23 */ /* 0x000fe40008010014 */
[----:B------:R-:W-:Y:S01]  /*d430*/  FFMA.FTZ R9, R12, -UR19, R21 ;  /* 0x800000130c097c23 */ /* 0x000fe20008010015 */
[----:B------:R-:W-:Y:S01]  /*d440*/  FSEL R35, R7, -INF , !P0 ;  /* 0xff80000007237808 */ /* 0x000fe20004000000 */
[----:B------:R-:W-:Y:S01]  /*d450*/  FFMA.FTZ R8, R6, -UR19, R22 ;  /* 0x8000001306087c23 */ /* 0x000fe20008010016 */
[----:B------:R-:W-:Y:S01]  /*d460*/  FSEL R34, R4, -INF , !P2 ;  /* 0xff80000004227808 */ /* 0x000fe20005000000 */
[C---:B------:R-:W-:Y:S01]  /*d470*/  VIADD R4, R0.reuse, 0x38 ;  /* 0x0000003800047836 */ /* 0x040fe20000000000 */
[C---:B------:R-:W-:Y:S01]  /*d480*/  ISETP.GE.AND P0, PT, R5.reuse, R229, PT ;  /* 0x000000e50500720c */ /* 0x040fe20003f06270 */
[----:B------:R-:W-:Y:S01]  /*d490*/  VIADD R0, R0, 0x39 ;  /* 0x0000003900007836 */ /* 0x000fe20000000000 */
[----:B------:R-:W-:Y:S01]  /*d4a0*/  ISETP.GE.AND P2, PT, R5, R228, PT ;  /* 0x000000e40500720c */ /* 0x000fe20003f46270 */
[--C-:B------:R-:W-:Y:S01]  /*d4b0*/  IMAD.IADD R7, R227, 0x1, -R4.reuse ;  /* 0x00000001e3077824 */ /* 0x100fe200078e0a04 */
[C---:B------:R-:W-:Y:S01]  /*d4c0*/  ISETP.LT.OR P0, PT, R5.reuse, R226, P0 ;  /* 0x000000e20500720c */ /* 0x040fe20000701670 */
[----:B------:R-:W-:Y:S01]  /*d4d0*/  IMAD.IADD R6, R224, 0x1, -R4 ;  /* 0x00000001e0067824 */ /* 0x000fe200078e0a04 */
[----:B------:R-:W-:Y:S01]  /*d4e0*/  ISETP.LT.OR P2, PT, R5, R225, P2 ;  /* 0x000000e10500720c */ /* 0x000fe20001741670 */
[----:B------:R-:W-:Y:S01]  /*d4f0*/  IMAD.IADD R5, R227, 0x1, -R5 ;  /* 0x00000001e3057824 */ /* 0x000fe200078e0a05 */
[----:B------:R-:W-:-:S02]  /*d500*/  FSEL R33, R8, -INF , !P1 ;  /* 0xff80000008217808 */ /* 0x000fc40004800000 */
[----:B------:R-:W-:Y:S02]  /*d510*/  IABS R6, R6 ;  /* 0x0000000600067213 */ /* 0x000fe40000000000 */
[----:B------:R-:W-:Y:S02]  /*d520*/  IABS R8, R5 ;  /* 0x0000000500087213 */ /* 0x000fe40000000000 */
[----:B------:R-:W-:Y:S02]  /*d530*/  IABS R5, R7 ;  /* 0x0000000700057213 */ /* 0x000fe40000000000 */
[----:B------:R-:W-:Y:S01]  /*d540*/  FSEL R32, R9, -INF , !P0 ;  /* 0xff80000009207808 */ /* 0x000fe20004000000 */
[----:B------:R-:W-:Y:S01]  /*d550*/  IMAD.MOV.U32 R7, RZ, RZ, R8 ;  /* 0x000000ffff077224 */ /* 0x000fe200078e0008 */
[----:B------:R-:W-:Y:S02]  /*d560*/  I2FP.F32.S32 R5, R5 ;  /* 0x0000000500057245 */ /* 0x000fe40000201400 */
[----:B------:R-:W-:-:S02]  /*d570*/  ISETP.GE.AND P1, PT, R4, R229, PT ;  /* 0x000000e50400720c */ /* 0x000fc40003f26270 */
[----:B------:R-:W-:Y:S01]  /*d580*/  ISETP.GE.AND P0, PT, R4, R228, PT ;  /* 0x000000e40400720c */ /* 0x000fe20003f06270 */
[----:B------:R-:W-:Y:S01]  /*d590*/  FFMA.FTZ R9, R5, -UR19, R18 ;  /* 0x8000001305097c23 */ /* 0x000fe20008010012 */
[----:B------:R-:W-:Y:S02]  /*d5a0*/  I2FP.F32.S32 R7, R7 ;  /* 0x0000000700077245 */ /* 0x000fe40000201400 */
[----:B------:R-:W-:Y:S01]  /*d5b0*/  I2FP.F32.S32 R8, R6 ;  /* 0x0000000600087245 */ /* 0x000fe20000201400 */
[--C-:B------:R-:W-:Y:S01]  /*d5c0*/  IMAD.IADD R6, R224, 0x1, -R0.reuse ;  /* 0x00000001e0067824 */ /* 0x100fe200078e0a00 */
[C---:B------:R-:W-:Y:S01]  /*d5d0*/  ISETP.LT.OR P1, PT, R4.reuse, R226, P1 ;  /* 0x000000e20400720c */ /* 0x040fe20000f21670 */
[----:B------:R-:W-:Y:S01]  /*d5e0*/  FFMA.FTZ R7, R7, -UR19, R23 ;  /* 0x8000001307077c23 */ /* 0x000fe20008010017 */
[----:B------:R-:W-:Y:S01]  /*d5f0*/  ISETP.LT.OR P0, PT, R4, R225, P0 ;  /* 0x000000e10400720c */ /* 0x000fe20000701670 */
[----:B------:R-:W-:Y:S02]  /*d600*/  IMAD.IADD R4, R227, 0x1, -R0 ;  /* 0x00000001e3047824 */ /* 0x000fe400078e0a00 */
[----:B------:R-:W-:Y:S01]  /*d610*/  FFMA.FTZ R8, R8, -UR19, R16 ;  /* 0x8000001308087c23 */ /* 0x000fe20008010010 */
[----:B------:R-:W-:-:S02]  /*d620*/  IABS R5, R6 ;  /* 0x0000000600057213 */ /* 0x000fc40000000000 */
[----:B------:R-:W-:Y:S02]  /*d630*/  FSEL R18, R9, -INF , !P0 ;  /* 0xff80000009127808 */ /* 0x000fe40004000000 */
        /* <DEDUP_REMOVED lines=27> */
[----:B------:R-:W5:Y:S08]  /*d7f0*/  @!P6 LDC.64 R20, c[0x0][0x218] ;  /* 0x00008600ff14eb82 */ /* 0x000f700000000a00 */
[----:B------:R-:W5:Y:S08]  /*d800*/  @!P5 LDC.64 R14, c[0x0][0x218] ;  /* 0x00008600ff0edb82 */ /* 0x000f700000000a00 */
[----:B------:R-:W5:Y:S08]  /*d810*/  @!P4 LDC.64 R22, c[0x0][0x218] ;  /* 0x00008600ff16cb82 */ /* 0x000f700000000a00 */
[----:B------:R-:W5:Y:S08]  /*d820*/  @!P3 LDC.64 R24, c[0x0][0x218] ;  /* 0x00008600ff18bb82 */ /* 0x000f700000000a00 */
[----:B------:R-:W5:Y:S01]  /*d830*/  @!P4 LDC.64 R26, c[0x0][0x218] ;  /* 0x00008600ff1acb82 */ /* 0x000f620000000a00 */
[----:B--2---:R-:W-:-:S04]  /*d840*/  IMAD.WIDE.U32 R4, R4, UR40, R250 ;  /* 0x0000002804047c25 */ /* 0x004fc8000f8e00fa */
[----:B------:R-:W-:Y:S01]  /*d850*/  VIADD R5, R5, UR4 ;  /* 0x0000000405057c36 */ /* 0x000fe20008000000 */
[C---:B-1----:R-:W-:Y:S02]  /*d860*/  @!P6 LEA R8, P1, R4.reuse, R8, 0x1 ;  /* 0x000000080408e211 */ /* 0x042fe400078208ff */
[C---:B----4-:R-:W-:Y:S02]  /*d870*/  @!P5 LEA R6, P0, R4.reuse, R6, 0x1 ;  /* 0x000000060406d211 */ /* 0x050fe400078008ff */
[C-C-:B------:R-:W-:Y:S02]  /*d880*/  @!P6 LEA.HI.X R9, R4.reuse, R9, R5.reuse, 0x1, P1 ;  /* 0x000000090409e211 */ /* 0x140fe400008f0c05 */
[C---:B------:R-:W-:Y:S02]  /*d890*/  @!P5 LEA.HI.X R7, R4.reuse, R7, R5, 0x1, P0 ;  /* 0x000000070407d211 */ /* 0x040fe400000f0c05 */
        /* <DEDUP_REMOVED lines=11> */
[----:B---3--:R-:W-:-:S04]  /*d950*/  @!P3 LEA R8, P0, R4, R12, 0x1 ;  /* 0x0000000c0408b211 */ /* 0x008fc800078008ff */
[----:B------:R-:W-:Y:S02]  /*d960*/  @!P3 LEA.HI.X R9, R4, R13, R5, 0x1, P0 ;  /* 0x0000000d0409b211 */ /* 0x000fe400000f0c05 */
[----:B-----5:R-:W-:Y:S02]  /*d970*/  @!P6 LEA R12, P0, R0, R20, 0x1 ;  /* 0x00000014000ce211 */ /* 0x020fe400078008ff */
[----:B--2---:R-:W-:-:S04]  /*d980*/  @!P4 LEA R6, P1, R4, R10, 0x1 ;  /* 0x0000000a0406c211 */ /* 0x004fc800078208ff */
[----:B------:R-:W-:Y:S02]  /*d990*/  @!P4 LEA.HI.X R7, R4, R11, R5, 0x1, P1 ;  /* 0x0000000b0407c211 */ /* 0x000fe400008f0c05 */
[----:B------:R-:W-:-:S03]  /*d9a0*/  IADD3.X R5, R5, UR41, RZ, P2, !PT ;  /* 0x0000002905057c10 */ /* 0x000fc600097fe4ff */
[----:B------:R-:W-:Y:S01]  /*d9b0*/  @!PT LDS RZ, [RZ] ;  /* 0x00000000fffff984 */ /* 0x000fe20000000800 */
[----:B------:R-:W-:Y:S01]  /*d9c0*/  @!PT LDS RZ, [RZ] ;  /* 0x00000000fffff984 */ /* 0x000fe20000000800 */
[----:B------:R-:W-:Y:S01]  /*d9d0*/  @!PT LDS RZ, [RZ] ;  /* 0x00000000fffff984 */ /* 0x000fe20000000800 */
[----:B------:R-:W-:Y:S01]  /*d9e0*/  @!P4 LDGSTS.E.BYPASS.LTC128B.128 [R217+0xc000], desc[UR32][R6.64+0x100] ;  /* 0x0c00010006d9cfae */ /* 0x000fe2000b901d60 */
[C-C-:B------:R-:W-:Y:S02]  /*d9f0*/  @!P6 LEA.HI.X R13, R0.reuse, R21, R5.reuse, 0x1, P0 ;  /* 0x00000015000de211 */ /* 0x140fe400000f0c05 */
[C---:B------:R-:W-:Y:S01]  /*da00*/  @!P5 LEA R10, P0, R0.reuse, R14, 0x1 ;  /* 0x0000000e000ad211 */ /* 0x040fe200078008ff */
[----:B------:R-:W2:Y:S01]  /*da10*/  @!P6 LDC.64 R20, c[0x0][0x218] ;  /* 0x00008600ff14eb82 */ /* 0x000ea20000000a00 */
[----:B------:R1:W-:Y:S02]  /*da20*/  @P3 STS.128 [R217+0xe000], RZ ;  /* 0x00e000ffd9003388 */ /* 0x0003e40000000c00 */
[C---:B------:R-:W-:Y:S02]  /*da30*/  @!P5 LEA.HI.X R11, R0.reuse, R15, R5, 0x1, P0 ;  /* 0x0000000f000bd211 */ /* 0x040fe400000f0c05 */
[----:B------:R-:W-:Y:S01]  /*da40*/  @!PT LDS RZ, [RZ] ;  /* 0x00000000fffff984 */ /* 0x000fe20000000800 */
[----:B------:R-:W-:Y:S01]  /*da50*/  @!PT LDS RZ, [RZ] ;  /* 0x00000000fffff984 */ /* 0x000fe20000000800 */
[----:B------:R-:W-:Y:S01]  /*da60*/  @!PT LDS RZ, [RZ] ;  /* 0x00000000fffff984 */ /* 0x000fe20000000800 */
[----:B------:R3:W-:Y:S03]  /*da70*/  @!P3 LDGSTS.E.BYPASS.LTC128B.128 [R217+0xe000], desc[UR32][R8.64+0x180] ;  /* 0x0e00018008d9bfae */ /* 0x0007e6000b901d60 */
[----:B------:R-:W4:Y:S01]  /*da80*/  @!P4 LDC.64 R14, c[0x0][0x218] ;  /* 0x00008600ff0ecb82 */ /* 0x000f220000000a00 */
        /* <DEDUP_REMOVED lines=12> */
[C-C-:B------:R-:W-:Y:S02]  /*db50*/  @!P4 LEA.HI.X R9, R0.reuse, R23, R5.reuse, 0x1, P0 ;  /* 0x000000170009c211 */ /* 0x140fe400000f0c05 */
[C---:B------:R-:W-:Y:S01]  /*db60*/  @!P3 LEA R6, P0, R0.reuse, R24, 0x1 ;  /* 0x000000180006b211 */ /* 0x040fe200078008ff */
[----:B------:R-:W3:Y:S02]  /*db70*/  @!P6 LDC.64 R22, c[0x0][0x218] ;  /* 0x00008600ff16eb82 */ /* 0x000ee40000000a00 */
[----:B------:R-:W-:Y:S01]  /*db80*/  @!PT LDS RZ, [RZ] ;  /* 0x00000000fffff984 */ /* 0x000fe20000000800 */
[----:B------:R-:W-:Y:S01]  /*db90*/  @!PT LDS RZ, [RZ] ;  /* 0x00000000fffff984 */ /* 0x000fe20000000800 */
[----:B------:R-:W-:Y:S01]  /*dba0*/  @!PT LDS RZ, [RZ] ;  /* 0x00000000fffff984 */ /* 0x000fe20000000800 */
[----:B------:R-:W-:Y:S01]  /*dbb0*/  @!P4 LDGSTS.E.BYPASS.LTC128B.128 [R217+0xc800], desc[UR32][R8.64+0x100] ;  /* 0x0c80010008d9cfae */ /* 0x000fe2000b901d60 */
[C---:B------:R-:W-:Y:S02]  /*dbc0*/  @!P3 LEA.HI.X R7, R0.reuse, R25, R5, 0x1, P0 ;  /* 0x000000190007b211 */ /* 0x040fe400000f0c05 */
[----:B------:R-:W-:Y:S01]  /*dbd0*/  IADD3 R0, P0, R0, UR42, RZ ;  /* 0x0000002a00007c10 */ /* 0x000fe2000ff1e0ff */
[----:B------:R2:W-:Y:S02]  /*dbe0*/  @P3 STS.128 [R217+0xe800], RZ ;  /* 0x00e800ffd9003388 */ /* 0x0005e40000000c00 */
[----:B-----5:R-:W5:Y:S01]  /*dbf0*/  @!P5 LDC.64 R12, c[0x0][0x218] ;  /* 0x00008600ff0cdb82 */ /* 0x020f620000000a00 */
[----:B------:R-:W-:Y:S01]  /*dc00*/  IADD3.X R5, R5, UR41, RZ, P0, !PT ;  /* 0x0000002905057c10 */ /* 0x000fe200087fe4ff */
[----:B------:R-:W-:Y:S01]  /*dc10*/  @!PT LDS RZ, [RZ] ;  /* 0x00000000fffff984 */ /* 0x000fe20000000800 */
[----:B------:R-:W-:Y:S01]  /*dc20*/  @!PT LDS RZ, [RZ] ;  /* 0x00000000fffff984 */ /* 0x000fe20000000800 */
[----:B------:R-:W-:Y:S01]  /*dc30*/  @!PT LDS RZ, [RZ] ;  /* 0x00000000fffff984 */ /* 0x000fe20000000800 */
[----:B------:R2:W-:Y:S01]  /*dc40*/  @!P3 LDGSTS.E.BYPASS.LTC128B.128 [R217+0xe800], desc[UR32][R6.64+0x180] ;  /* 0x0e80018006d9bfae */ /* 0x0005e2000b901d60 */
[----:B----4-:R-:W-:-:S02]  /*dc50*/  @!P4 LEA R14, P1, R0, R14, 0x1 ;  /* 0x0000000e000ec211 */ /* 0x010fc400078208ff */
[C---:B------:R-:W-:Y:S01]  /*dc60*/  IADD3 R4, P2, R0.reuse, UR42, RZ ;  /* 0x0000002a00047c10 */ /* 0x040fe2000ff5e0ff */
[----:B------:R4:W-:Y:S01]  /*dc70*/  @P6 STS.128 [R217+0x9000], RZ ;  /* 0x009000ffd9006388 */ /* 0x0009e20000000c00 */
[C---:B------:R-:W-:Y:S01]  /*dc80*/  @!P4 LEA.HI.X R15, R0.reuse, R15, R5, 0x1, P1 ;  /* 0x0000000f000fc211 */ /* 0x040fe200008f0c05 */
[----:B-1----:R-:W1:Y:S08]  /*dc90*/  @!P3 LDC.64 R10, c[0x0][0x218] ;  /* 0x00008600ff0abb82 */ /* 0x002e700000000a00 */
[----:B------:R-:W4:Y:S01]  /*dca0*/  @!P5 LDC.64 R24, c[0x0][0x218] ;  /* 0x00008600ff18db82 */ /* 0x000f220000000a00 */
[----:B--2---:R-:W-:-:S04]  /*dcb0*/  @!P6 LEA R6, P0, R0, R20, 0x1 ;  /* 0x000000140006e211 */ /* 0x004fc800078008ff */
[C---:B------:R-:W-:Y:S02]  /*dcc0*/  @!P6 LEA.HI.X R7, R0.reuse, R21, R5, 0x1, P0 ;  /* 0x000000150007e211 */ /* 0x040fe400000f0c05 */
[----:B-----5:R-:W-:-:S03]  /*dcd0*/  @!P5 LEA R8, P0, R0, R12, 0x1 ;  /* 0x0000000c0008d211 */ /* 0x020fc600078008ff */
[----:B------:R-:W-:Y:S01]  /*dce0*/  @!PT LDS RZ, [RZ] ;  /* 0x00000000fffff984 */ /* 0x000fe20000000800 */
[----:B------:R-:W-:Y:S01]  /*dcf0*/  @!PT LDS RZ, [RZ] ;  /* 0x00000000fffff984 */ /* 0x000fe20000000800 */
[----:B------:R-:W-:Y:S01]  /*dd00*/  @!PT LDS RZ, [RZ] ;  /* 0x00000000fffff984 */ /* 0x000fe20000000800 */
[----:B------:R2:W-:Y:S01]  /*dd10*/  @!P6 LDGSTS.E.BYPASS.LTC128B.128 [R217+0x9000], desc[UR32][R6.64] ;  /* 0x0900000006d9efae */ /* 0x0005e2000b901d60 */
[C-C-:B------:R-:W-:Y:S02]  /*dd20*/  @!P5 LEA.HI.X R9, R0.reuse, R13, R5.reuse, 0x1, P0 ;  /* 0x0000000d0009d211 */ /* 0x140fe400000f0c05 */
[C---:B-1----:R-:W-:Y:S01]  /*dd30*/  @!P3 LEA R12, P0, R0.reuse, R10, 0x1 ;  /* 0x0000000a000cb211 */ /* 0x042fe200078008ff */
[----:B------:R1:W-:Y:S03]  /*dd40*/  @P5 STS.128 [R217+0xb000], RZ ;  /* 0x00b000ffd9005388 */ /* 0x0003e60000000c00 */
[----:B------:R-:W-:Y:S01]  /*dd50*/  @!P3 LEA.HI.X R13, R0, R11, R5, 0x1, P0 ;  /* 0x0000000b000db211 */ /* 0x000fe200000f0c05 */
[----:B------:R-:W-:Y:S01]  /*dd60*/  @!PT LDS RZ, [RZ] ;  /* 0x00000000fffff984 */ /* 0x000fe20000000800 */
[----:B------:R-:W-:Y:S01]  /*dd70*/  @!PT LDS RZ, [RZ] ;  /* 0x00000000fffff984 */ /* 0x000fe20000000800 */
[----:B------:R-:W-:Y:S01]  /*dd80*/  @!PT LDS RZ, [RZ] ;  /* 0x00000000fffff984 */ /* 0x000fe20000000800 */
[----:B------:R4:W-:Y:S01]  /*dd90*/  @!P5 LDGSTS.E.BYPASS.LTC128B.128 [R217+0xb000], desc[UR32][R8.64+0x80] ;  /* 0x0b00008008d9dfae */ /* 0x0009e2000b901d60 */
[----:B------:R-:W-:Y:S02]  /*dda0*/  IADD3.X R5, R5, UR41, RZ, P2, !PT ;  /* 0x0000002905057c10 */ /* 0x000fe400097fe4ff */
[C---:B---3--:R-:W-:Y:S01]  /*ddb0*/  @!P6 LEA R10, P2, R4.reuse, R22, 0x1 ;  /* 0x00000016040ae211 */ /* 0x048fe200078408ff */
        /* <DEDUP_REMOVED lines=18> */
[----:B----4-:R-:W-:-:S03]  /*dee0*/  @!P5 LEA R8, P1, R4, R24, 0x1 ;  /* 0x000000180408d211 */ /* 0x010fc600078208ff */
        /* <DEDUP_REMOVED lines=20> */
.L_x_1452:
[----:B------:R-:W-:Y:S05]  /*e030*/  BSYNC B0 ;  /* 0x0000000000007941 */ /* 0x000fea0003800000 */
.L_x_1451:
[----:B------:R-:W0:Y:S02]  /*e040*/  LDGDEPBAR ;  /* 0x00000000000079af */ /* 0x000e240000000000 */
.L_x_1450:
[----:B-1----:R-:W3:Y:S04]  /*e050*/  LDL R9, [R1+0x100] ;  /* 0x0001000001097983 */ /* 0x002ee80000100800 */
[----:B------:R-:W4:Y:S04]  /*e060*/  LDL R12, [R1+0xe0] ;  /* 0x0000e000010c7983 */ /* 0x000f280000100800 */
[----:B------:R-:W3:Y:S04]  /*e070*/  LDL R10, [R1+0xf0] ;  /* 0x0000f000010a7983 */ /* 0x000ee80000100800 */
[----:B------:R-:W-:Y:S04]  /*e080*/  STL [R1+0x188], R231 ;  /* 0x000188e701007387 */ /* 0x000fe80000100800 */
[----:B------:R-:W-:Y:S04]  /*e090*/  STL [R1+0x184], R230 ;  /* 0x000184e601007387 */ /* 0x000fe80000100800 */
[----:B------:R-:W-:Y:S04]  /*e0a0*/  STL [R1+0x180], R229 ;  /* 0x000180e501007387 */ /* 0x000fe80000100800 */
[----:B------:R-:W-:Y:S04]  /*e0b0*/  STL [R1+0x17c], R228 ;  /* 0x00017ce401007387 */ /* 0x000fe80000100800 */
[----:B------:R-:W-:Y:S04]  /*e0c0*/  STL [R1+0x178], R227 ;  /* 0x000178e301007387 */ /* 0x000fe80000100800 */
[----:B------:R-:W-:Y:S04]  /*e0d0*/  STL [R1+0x174], R226 ;  /* 0x000174e201007387 */ /* 0x000fe80000100800 */
[----:B------:R-:W-:Y:S04]  /*e0e0*/  STL [R1+0x170], R217 ;  /* 0x000170d901007387 */ /* 0x000fe80000100800 */
[----:B------:R-:W-:Y:S04]  /*e0f0*/  STL.64 [R1+0x168], R224 ;  /* 0x000168e001007387 */ /* 0x000fe80000100a00 */
[----:B------:R-:W-:Y:S04]  /*e100*/  STL [R1+0x160], R216 ;  /* 0x000160d801007387 */ /* 0x000fe80000100800 */
[----:B------:R-:W-:Y:S04]  /*e110*/  STL [R1+0x15c], R215 ;  /* 0x00015cd701007387 */ /* 0x000fe80000100800 */
[----:B------:R-:W-:Y:S04]  /*e120*/  STL [R1+0x158], R214 ;  /* 0x000158d601007387 */ /* 0x000fe80000100800 */
[----:B------:R-:W-:Y:S04]  /*e130*/  STL [R1+0x154], R213 ;  /* 0x000154d501007387 */ /* 0x000fe80000100800 */
[----:B------:R-:W-:Y:S04]  /*e140*/  STL [R1+0x150], R212 ;  /* 0x000150d401007387 */ /* 0x000fe80000100800 */
[----:B------:R1:W-:Y:S04]  /*e150*/  STL.64 [R1+0x148], R210 ;  /* 0x000148d201007387 */ /* 0x0003e80000100a00 */
[----:B-1----:R-:W3:Y:S01]  /*e160*/  LDL.LU.64 R210, [R1+0x60] ;  /* 0x0000600001d27983 */ /* 0x002ee20000300a00 */
[----:B------:R-:W-:Y:S01]  /*e170*/  FMNMX.FTZ R0, R2, R183, !PT ;  /* 0x000000b702007209 */ /* 0x000fe20007810000 */
[----:B------:R-:W-:-:S02]  /*e180*/  USHF.L.U32 UR35, UR18, 0x1, URZ ;  /* 0x0000000112237899 */ /* 0x000fc4000800063f */
[----:B------:R-:W-:Y:S01]  /*e190*/  STL [R1+0x144], R209 ;  /* 0x000144d101007387 */ /* 0x000fe20000100800 */
[----:B------:R-:W-:Y:S01]  /*e1a0*/  FMNMX.FTZ R0, R218, R0, !PT ;  /* 0x00000000da007209 */ /* 0x000fe20007810000 */
[----:B------:R-:W-:Y:S02]  /*e1b0*/  ULOP3.LUT UR4, UR35, UR37, URZ, 0x3c, !UPT ;  /* 0x0000002523047292 */ /* 0x000fe4000f8e3c3f */
        /* <DEDUP_REMOVED lines=42> */
[----:B------:R-:W-:Y:S01]  /*e460*/  ULOP3.LUT UR35, UR35, UR37, URZ, 0x3c, !UPT ;  /* 0x0000002523237292 */ /* 0x000fe2000f8e3c3f */
[----:B------:R-:W-:Y:S01]  /*e470*/  FMNMX.FTZ R0, R134, R0, !PT ;  /* 0x0000000086007209 */ /* 0x000fe20007810000 */
[----:B------:R-:W-:Y:S01]  /*e480*/  STL [R1+0x114], R197 ;  /* 0x000114c501007387 */ /* 0x000fe20000100800 */
[----:B------:R-:W-:-:S02]  /*e490*/  FMNMX.FTZ R4, R32, R4, !PT ;  /* 0x0000000420047209 */ /* 0x000fc40007810000 */
[----:B------:R-:W-:Y:S01]  /*e4a0*/  FMNMX.FTZ R0, R35, R0, !PT ;  /* 0x0000000023007209 */ /* 0x000fe20007810000 */
[----:B------:R-:W-:Y:S01]  /*e4b0*/  STL [R1+0x110], R190 ;  /* 0x000110be01007387 */ /* 0x000fe20000100800 */
[----:B------:R-:W-:Y:S02]  /*e4c0*/  FMNMX.FTZ R4, R30, R4, !PT ;  /* 0x000000041e047209 */ /* 0x000fe40007810000 */
[----:B------:R-:W-:Y:S01]  /*e4d0*/  FMNMX.FTZ R0, R33, R0, !PT ;  /* 0x0000000021007209 */ /* 0x000fe20007810000 */
[----:B------:R-:W-:Y:S03]  /*e4e0*/  STL [R1+0x10c], R189 ;  /* 0x00010cbd01007387 */ /* 0x000fe60000100800 */
[----:B------:R-:W-:Y:S01]  /*e4f0*/  FMNMX.FTZ R5, R31, R0, !PT ;  /* 0x000000001f057209 */ /* 0x000fe20007810000 */
[----:B------:R-:W-:Y:S01]  /*e500*/  STL [R1+0x108], R184 ;  /* 0x000108b801007387 */ /* 0x000fe20000100800 */
[----:B------:R-:W-:-:S02]  /*e510*/  FMNMX.FTZ R0, R16, R4, !PT ;  /* 0x0000000410007209 */ /* 0x000fc40007810000 */
[----:B------:R-:W-:-:S03]  /*e520*/  FMNMX.FTZ R5, R18, R5, !PT ;  /* 0x0000000512057209 */ /* 0x000fc60007810000 */
[----:B------:R-:W1:Y:S01]  /*e530*/  SHFL.BFLY PT, R4, R0, 0x2, 0x1f ;  /* 0x0c401f0000047f89 */ /* 0x000e6200000e0000 */
[----:B------:R-:W-:-:S05]  /*e540*/  FMNMX.FTZ R5, R17, R5, !PT ;  /* 0x0000000511057209 */ /* 0x000fca0007810000 */
[----:B--2---:R-:W2:Y:S01]  /*e550*/  SHFL.BFLY PT, R6, R5, 0x2, 0x1f ;  /* 0x0c401f0005067f89 */ /* 0x004ea200000e0000 */
[----:B-1----:R-:W-:-:S05]  /*e560*/  FMNMX.FTZ R4, R0, R4, !PT ;  /* 0x0000000400047209 */ /* 0x002fca0007810000 */
[----:B------:R-:W1:Y:S01]  /*e570*/  SHFL.BFLY PT, R7, R4, 0x1, 0x1f ;  /* 0x0c201f0004077f89 */ /* 0x000e6200000e0000 */
[----:B--2---:R-:W-:-:S05]  /*e580*/  FMNMX.FTZ R0, R5, R6, !PT ;  /* 0x0000000605007209 */ /* 0x004fca0007810000 */
[----:B------:R-:W2:Y:S01]  /*e590*/  SHFL.BFLY PT, R5, R0, 0x1, 0x1f ;  /* 0x0c201f0000057f89 */ /* 0x000ea200000e0000 */
[----:B-1----:R-:W-:-:S04]  /*e5a0*/  FMNMX.FTZ R228, R4, R7, !PT ;  /* 0x0000000704e47209 */ /* 0x002fc80007810000 */
[C---:B------:R-:W-:Y:S01]  /*e5b0*/  FSETP.NEU.FTZ.AND P1, PT, R228.reuse, -INF , PT ;  /* 0xff800000e400780b */ /* 0x040fe20003f3d000 */
[----:B------:R-:W-:Y:S01]  /*e5c0*/  FMUL.FTZ R4, R228, UR8 ;  /* 0x00000008e4047c20 */ /* 0x000fe20008410000 */
[----:B--2---:R-:W-:Y:S01]  /*e5d0*/  FMNMX.FTZ R227, R0, R5, !PT ;  /* 0x0000000500e37209 */ /* 0x004fe20007810000 */
[----:B------:R-:W-:Y:S01]  /*e5e0*/  STL [R1+0x18c], R228 ;  /* 0x00018ce401007387 */ /* 0x000fe20000100800 */
[----:B------:R-:W-:Y:S02]  /*e5f0*/  FSEL R6, R228, RZ, P1 ;  /* 0x000000ffe4067208 */ /* 0x000fe40000800000 */
[----:B------:R-:W-:Y:S01]  /*e600*/  FSEL R0, R4, RZ, P1 ;  /* 0x000000ff04007208 */ /* 0x000fe20000800000 */
[C---:B------:R-:W-:Y:S01]  /*e610*/  FMUL.FTZ R4, R227.reuse, UR8 ;  /* 0x00000008e3047c20 */ /* 0x040fe20008410000 */
[----:B------:R-:W-:Y:S01]  /*e620*/  FSETP.NEU.FTZ.AND P0, PT, R227, -INF , PT ;  /* 0xff800000e300780b */ /* 0x000fe20003f1d000 */
[----:B------:R1:W-:Y:S02]  /*e630*/  STL [R1+0x190], R227 ;  /* 0x000190e301007387 */ /* 0x0003e40000100800 */
[--C-:B------:R-:W-:Y:S01]  /*e640*/  FFMA.FTZ R5, R183, UR8, -R0.reuse ;  /* 0x00000008b7057c23 */ /* 0x100fe20008010800 */
[----:B------:R-:W-:Y:S01]  /*e650*/  FSEL R4, R4, RZ, P0 ;  /* 0x000000ff04047208 */ /* 0x000fe20000000000 */
[--C-:B------:R-:W-:Y:S01]  /*e660*/  FFMA.FTZ R11, R179, UR8, -R0.reuse ;  /* 0x00000008b30b7c23 */ /* 0x100fe20008010800 */
[----:B------:R-:W-:Y:S01]  /*e670*/  FSEL R7, R227, RZ, P0 ;  /* 0x000000ffe3077208 */ /* 0x000fe20000000000 */
[----:B------:R2:W-:Y:S01]  /*e680*/  MUFU.EX2 R8, R5 ;  /* 0x0000000500087308 */ /* 0x0005e20000000800 */
[--C-:B------:R-:W-:Y:S01]  /*e690*/  FFMA.FTZ R20, R178, UR8, -R0.reuse ;  /* 0x00000008b2147c23 */ /* 0x100fe20008010800 */
[--C-:B------:R-:W-:Y:S01]  /*e6a0*/  FFMA.FTZ R23, R175, UR8, -R0.reuse ;  /* 0x00000008af177c23 */ /* 0x100fe20008010800 */
[--C-:B------:R-:W-:Y:S01]  /*e6b0*/  FFMA.FTZ R174, R174, UR8, -R0.reuse ;  /* 0x00000008aeae7c23 */ /* 0x100fe20008010800 */
[----:B------:R-:W-:Y:S01]  /*e6c0*/  FADD.FTZ R3, R3, -R7 ;  /* 0x8000000703037221 */ /* 0x000fe20000010000 */
[--C-:B------:R-:W-:Y:S01]  /*e6d0*/  FFMA.FTZ R7, R182, UR8, -R0.reuse ;  /* 0x00000008b6077c23 */ /* 0x100fe20008010800 */
[--C-:B------:R-:W-:Y:S01]  /*e6e0*/  FFMA.FTZ R172, R172, UR8, -R0.reuse ;  /* 0x00000008acac7c23 */ /* 0x100fe20008010800 */
[--C-:B------:R-:W-:Y:S01]  /*e6f0*/  FFMA.FTZ R219, R133, UR8, -R0.reuse ;  /* 0x0000000885db7c23 */ /* 0x100fe20008010800 */
[----:B------:R-:W-:Y:S01]  /*e700*/  FMUL.FTZ R3, R3, UR8 ;  /* 0x0000000803037c20 */ /* 0x000fe20008410000 */
[--C-:B------:R-:W-:Y:S01]  /*e710*/  FFMA.FTZ R240, R132, UR8, -R0.reuse ;  /* 0x0000000884f07c23 */ /* 0x100fe20008010800 */
[--C-:B------:R-:W-:Y:S01]  /*e720*/  FFMA.FTZ R195, R34, UR8, -R0.reuse ;  /* 0x0000000822c37c23 */ /* 0x100fe20008010800 */
[--C-:B------:R-:W-:Y:S01]  /*e730*/  FFMA.FTZ R222, R32, UR8, -R0.reuse ;  /* 0x0000000820de7c23 */ /* 0x100fe20008010800 */
[--C-:B------:R-:W-:Y:S01]  /*e740*/  FFMA.FTZ R215, R30, UR8, -R0.reuse ;  /* 0x000000081ed77c23 */ /* 0x100fe20008010800 */
[----:B------:R-:W-:Y:S01]  /*e750*/  FFMA.FTZ R189, R16, UR8, -R0 ;  /* 0x0000000810bd7c23 */ /* 0x000fe20008010800 */
[--C-:B------:R-:W-:Y:S01]  /*e760*/  FFMA.FTZ R14, R181, UR8, -R4.reuse ;  /* 0x00000008b50e7c23 */ /* 0x100fe20008010804 */
[--C-:B------:R-:W-:Y:S01]  /*e770*/  FFMA.FTZ R15, R180, UR8, -R4.reuse ;  /* 0x00000008b40f7c23 */ /* 0x100fe20008010804 */
[----:B------:R-:W-:Y:S01]  /*e780*/  FFMA.FTZ R24, R177, UR8, -R4 ;  /* 0x00000008b1187c23 */ /* 0x000fe20008010804 */
[--C-:B--2---:R-:W-:Y:S01]  /*e790*/  FFMA.FTZ R5, R218, UR8, -R0.reuse ;  /* 0x00000008da057c23 */ /* 0x104fe20008010800 */
[----:B------:R-:W-:Y:S01]  /*e7a0*/  FFMA.FTZ R218, R168, UR8, -R0 ;  /* 0x00000008a8da7c23 */ /* 0x000fe20008010800 */
[--C-:B------:R-:W-:Y:S01]  /*e7b0*/  FFMA.FTZ R25, R176, UR8, -R4.reuse ;  /* 0x00000008b0197c23 */ /* 0x100fe20008010804 */
[--C-:B------:R-:W-:Y:S01]  /*e7c0*/  FFMA.FTZ R173, R173, UR8, -R4.reuse ;  /* 0x00000008adad7c23 */ /* 0x100fe20008010804 */
[----:B------:R2:W-:Y:S01]  /*e7d0*/  MUFU.EX2 R21, R5 ;  /* 0x0000000500157308 */ /* 0x0005e20000000800 */
        /* <DEDUP_REMOVED lines=10> */
[----:B--2---:R-:W-:Y:S01]  /*e880*/  FADD.FTZ R5, R2, -R6 ;  /* 0x8000000602057221 */ /* 0x004fe20000010000 */
[----:B------:R-:W-:Y:S01]  /*e890*/  FFMA.FTZ R2, R196, UR8, -R4 ;  /* 0x00000008c4027c23 */ /* 0x000fe20008010804 */
[----:B------:R-:W-:-:S05]  /*e8a0*/  FFMA.FTZ R196, R169, UR8, -R0 ;  /* 0x00000008a9c47c23 */ /* 0x000fca0008010800 */
[----:B------:R-:W-:Y:S08]  /*e8b0*/  MUFU.EX2 R20, R14 ;  /* 0x0000000e00147308 */ /* 0x000ff00000000800 */
[----:B------:R2:W-:Y:S08]  /*e8c0*/  MUFU.EX2 R6, R2 ;  /* 0x0000000200067308 */ /* 0x0005f00000000800 */
[----:B------:R1:W1:Y:S08]  /*e8d0*/  MUFU.EX2 R0, R3 ;  /* 0x0000000300007308 */ /* 0x0002700000000800 */
[----:B------:R-:W-:Y:S01]  /*e8e0*/  MUFU.EX2 R24, R24 ;  /* 0x0000001800187308 */ /* 0x000fe20000000800 */
[----:B--2---:R-:W-:Y:S01]  /*e8f0*/  FMUL.FTZ R2, R5, UR8 ;  /* 0x0000000805027c20 */ /* 0x004fe20008410000 */
[----:B----4-:R-:W-:-:S06]  /*e900*/  IMAD.WIDE.U32 R224, R12, -0x326172a9, RZ ;  /* 0xcd9e8d570ce07825 */ /* 0x010fcc00078e00ff */
[----:B------:R-:W2:Y:S01]  /*e910*/  MUFU.EX2 R2, R2 ;  /* 0x0000000200027308 */ /* 0x000ea20000000800 */
[----:B-1----:R-:W-:Y:S01]  /*e920*/  FFMA.FTZ R3, R191, UR8, -R4 ;  /* 0x00000008bf037c23 */ /* 0x002fe20008010804 */
[-C--:B------:R-:W-:Y:S01]  /*e930*/  FFMA.FTZ R252, R252, R0.reuse, R6 ;  /* 0x00000000fcfc7223 */ /* 0x080fe20000010006 */
[----:B------:R-:W-:Y:S01]  /*e940*/  UIADD3 UR8, UR37, -0x56f99767, URZ ;  /* 0xa906689925087890 */ /* 0x000fe2000fffe03f */
[-C--:B------:R-:W-:Y:S01]  /*e950*/  FMUL.FTZ R166, R166, R0.reuse ;  /* 0x00000000a6a67220 */ /* 0x080fe20000410000 */
[-C--:B------:R-:W-:Y:S01]  /*e960*/  FMUL.FTZ R167, R167, R0.reuse ;  /* 0x00000000a7a77220 */ /* 0x080fe20000410000 */
[-C--:B------:R-:W-:Y:S01]  /*e970*/  FMUL.FTZ R162, R162, R0.reuse ;  /* 0x00000000a2a27220 */ /* 0x080fe20000410000 */
[-C--:B------:R-:W-:Y:S01]  /*e980*/  FMUL.FTZ R163, R163, R0.reuse ;  /* 0x00000000a3a37220 */ /* 0x080fe20000410000 */
[----:B------:R1:W4:Y:S01]  /*e990*/  MUFU.EX2 R22, R3 ;  /* 0x0000000300167308 */ /* 0x0003220000000800 */
[-C--:B------:R-:W-:Y:S01]  /*e9a0*/  FMUL.FTZ R158, R158, R0.reuse ;  /* 0x000000009e9e7220 */ /* 0x080fe20000410000 */
[-C--:B------:R-:W-:Y:S01]  /*e9b0*/  FMUL.FTZ R159, R159, R0.reuse ;  /* 0x000000009f9f7220 */ /* 0x080fe20000410000 */
[-C--:B------:R-:W-:Y:S01]  /*e9c0*/  FMUL.FTZ R154, R154, R0.reuse ;  /* 0x000000009a9a7220 */ /* 0x080fe20000410000 */
[-C--:B------:R-:W-:Y:S01]  /*e9d0*/  FMUL.FTZ R155, R155, R0.reuse ;  /* 0x000000009b9b7220 */ /* 0x080fe20000410000 */
[-C--:B------:R-:W-:Y:S01]  /*e9e0*/  FMUL.FTZ R150, R150, R0.reuse ;  /* 0x0000000096967220 */ /* 0x080fe20000410000 */
[-C--:B------:R-:W-:Y:S01]  /*e9f0*/  FMUL.FTZ R151, R151, R0.reuse ;  /* 0x0000000097977220 */ /* 0x080fe20000410000 */
[----:B------:R-:W-:Y:S01]  /*ea00*/  FMUL.FTZ R146, R146, R0 ;  /* 0x0000000092927220 */ /* 0x000fe20000410000 */
[----:B------:R-:W-:Y:S01]  /*ea10*/  MUFU.EX2 R25, R25 ;  /* 0x0000001900197308 */ /* 0x000fe20000000800 */
[-C--:B--2---:R-:W-:Y:S01]  /*ea20*/  FMUL.FTZ R164, R164, R2.reuse ;  /* 0x00000002a4a47220 */ /* 0x084fe20000410000 */
[-C--:B------:R-:W-:Y:S01]  /*ea30*/  FMUL.FTZ R165, R165, R2.reuse ;  /* 0x00000002a5a57220 */ /* 0x080fe20000410000 */
[-C--:B------:R-:W-:Y:S01]  /*ea40*/  FMUL.FTZ R160, R160, R2.reuse ;  /* 0x00000002a0a07220 */ /* 0x080fe20000410000 */
[-C--:B------:R-:W-:Y:S01]  /*ea50*/  FMUL.FTZ R161, R161, R2.reuse ;  /* 0x00000002a1a17220 */ /* 0x080fe20000410000 */
[-C--:B------:R-:W-:Y:S01]  /*ea60*/  FMUL.FTZ R156, R156, R2.reuse ;  /* 0x000000029c9c7220 */ /* 0x080fe20000410000 */
[-C--:B------:R-:W-:Y:S01]  /*ea70*/  FMUL.FTZ R157, R157, R2.reuse ;  /* 0x000000029d9d7220 */ /* 0x080fe20000410000 */
[-C--:B------:R-:W-:Y:S01]  /*ea80*/  FMUL.FTZ R152, R152, R2.reuse ;  /* 0x0000000298987220 */ /* 0x080fe20000410000 */
[----:B------:R-:W-:Y:S01]  /*ea90*/  MUFU.EX2 R173, R173 ;  /* 0x000000ad00ad7308 */ /* 0x000fe20000000800 */
[----:B-1----:R-:W-:Y:S01]  /*eaa0*/  FFMA.FTZ R3, R244, R2, R8 ;  /* 0x00000002f4037223 */ /* 0x002fe20000010008 */
[C---:B----4-:R-:W-:Y:S01]  /*eab0*/  FADD.FTZ R252, R22.reuse, R252 ;  /* 0x000000fc16fc7221 */ /* 0x050fe20000010000 */
[----:B------:R-:W-:Y:S01]  /*eac0*/  F2FP.BF16.F32.PACK_AB R22, R22, R6 ;  /* 0x000000061616723e */ /* 0x000fe200000010ff */
[----:B------:R-:W-:Y:S01]  /*ead0*/  FMUL.FTZ R153, R153, R2 ;  /* 0x0000000299997220 */ /* 0x000fe20000410000 */
[C---:B------:R-:W-:Y:S01]  /*eae0*/  FADD.FTZ R16, R21.reuse, R3 ;  /* 0x0000000315107221 */ /* 0x040fe20000010000 */
[----:B------:R-:W-:Y:S01]  /*eaf0*/  F2FP.BF16.F32.PACK_AB R21, R21, R8 ;  /* 0x000000081515723e */ /* 0x000fe200000010ff */
[----:B---3--:R-:W-:Y:S01]  /*eb00*/  IMAD.WIDE.U32 R8, R9, -0x2daee0ad, RZ ;  /* 0xd2511f5309087825 */ /* 0x008fe200078e00ff */
[----:B------:R-:W-:-:S03]  /*eb10*/  LOP3.LUT R3, R225, R10, RZ, 0x3c, !PT ;  /* 0x0000000ae1037212 */ /* 0x000fc600078e3cff */
[----:B------:R-:W-:Y:S01]  /*eb20*/  FADD.FTZ R14, R20, R252 ;  /* 0x000000fc140e7221 */ /* 0x000fe20000010000 */
[----:B------:R-:W-:Y:S01]  /*eb30*/  MUFU.EX2 R174, R174 ;  /* 0x000000ae00ae7308 */ /* 0x000fe20000000800 */
[-C--:B------:R-:W-:Y:S01]  /*eb40*/  FMUL.FTZ R148, R148, R2.reuse ;  /* 0x0000000294947220 */ /* 0x080fe20000410000 */
[----:B------:R-:W-:Y:S01]  /*eb50*/  LOP3.LUT R4, R9, UR4, RZ, 0x3c, !PT ;  /* 0x0000000409047c12 */ /* 0x000fe2000f8e3cff */
[----:B------:R-:W-:Y:S01]  /*eb60*/  IMAD R206, R3, -0x2daee0ad, RZ ;  /* 0xd2511f5303ce7824 */ /* 0x000fe200078e02ff */
[----:B------:R-:W-:Y:S01]  /*eb70*/  UIADD3 UR4, UR36, -0x4ab325aa, URZ ;  /* 0xb54cda5624047890 */ /* 0x000fe2000fffe03f */
[-C--:B------:R-:W-:Y:S01]  /*eb80*/  FMUL.FTZ R149, R149, R2.reuse ;  /* 0x0000000295957220 */ /* 0x080fe20000410000 */
[-C--:B------:R-:W-:Y:S01]  /*eb90*/  FMUL.FTZ R144, R144, R2.reuse ;  /* 0x0000000290907220 */ /* 0x080fe20000410000 */
[----:B------:R-:W-:Y:S01]  /*eba0*/  IMAD.WIDE.U32 R4, R4, -0x326172a9, RZ ;  /* 0xcd9e8d5704047825 */ /* 0x000fe200078e00ff */
[----:B------:R-:W-:Y:S03]  /*ebb0*/  MUFU.EX2 R8, R11 ;  /* 0x0000000b00087308 */ /* 0x000fe60000000800 */
[-C--:B------:R-:W-:Y:S01]  /*ebc0*/  FMUL.FTZ R145, R145, R2.reuse ;  /* 0x0000000291917220 */ /* 0x080fe20000410000 */
[-C--:B------:R-:W-:Y:S01]  /*ebd0*/  FMUL.FTZ R140, R140, R2.reuse ;  /* 0x000000028c8c7220 */ /* 0x080fe20000410000 */
[-C--:B------:R-:W-:Y:S01]  /*ebe0*/  FMUL.FTZ R141, R141, R2.reuse ;  /* 0x000000028d8d7220 */ /* 0x080fe20000410000 */
[-C--:B------:R-:W-:Y:S01]  /*ebf0*/  FMUL.FTZ R136, R136, R2.reuse ;  /* 0x0000000288887220 */ /* 0x080fe20000410000 */
[-C--:B------:R-:W-:Y:S01]  /*ec00*/  FMUL.FTZ R137, R137, R2.reuse ;  /* 0x0000000289897220 */ /* 0x080fe20000410000 */
[-C--:B------:R-:W-:Y:S01]  /*ec10*/  FMUL.FTZ R44, R44, R2.reuse ;  /* 0x000000022c2c7220 */ /* 0x080fe20000410000 */
[-C--:B------:R-:W-:Y:S01]  /*ec20*/  FMUL.FTZ R45, R45, R2.reuse ;  /* 0x000000022d2d7220 */ /* 0x080fe20000410000 */
[----:B------:R-:W1:Y:S01]  /*ec30*/  MUFU.EX2 R3, R7 ;  /* 0x0000000700037308 */ /* 0x000e620000000800 */
        /* <DEDUP_REMOVED lines=16> */
[----:B-1----:R-:W-:Y:S01]  /*ed40*/  FADD.FTZ R16, R3, R16 ;  /* 0x0000001003107221 */ /* 0x002fe20000010000 */
[-C--:B------:R-:W-:Y:S01]  /*ed50*/  FMUL.FTZ R84, R84, R2.reuse ;  /* 0x0000000254547220 */ /* 0x080fe20000410000 */
[-C--:B------:R-:W-:Y:S01]  /*ed60*/  FMUL.FTZ R85, R85, R2.reuse ;  /* 0x0000000255557220 */ /* 0x080fe20000410000 */
[-C--:B------:R-:W-:Y:S01]  /*ed70*/  FMUL.FTZ R88, R88, R2.reuse ;  /* 0x0000000258587220 */ /* 0x080fe20000410000 */
[C---:B------:R-:W-:Y:S01]  /*ed80*/  FADD.FTZ R16, R8.reuse, R16 ;  /* 0x0000001008107221 */ /* 0x040fe20000010000 */
[----:B------:R-:W-:Y:S01]  /*ed90*/  F2FP.BF16.F32.PACK_AB R8, R8, R3 ;  /* 0x000000030808723e */ /* 0x000fe200000010ff */
[-C--:B------:R-:W-:Y:S01]  /*eda0*/  FMUL.FTZ R89, R89, R2.reuse ;  /* 0x0000000259597220 */ /* 0x080fe20000410000 */
[----:B------:R-:W-:Y:S01]  /*edb0*/  MUFU.EX2 R135, R135 ;  /* 0x0000008700877308 */ /* 0x000fe20000000800 */
[-C--:B------:R-:W-:Y:S01]  /*edc0*/  FMUL.FTZ R92, R92, R2.reuse ;  /* 0x000000025c5c7220 */ /* 0x080fe20000410000 */
[C---:B------:R-:W-:Y:S01]  /*edd0*/  PRMT R202, R8.reuse, 0x7610, R202 ;  /* 0x0000761008ca7816 */ /* 0x040fe200000000ca */
[-C--:B------:R-:W-:Y:S01]  /*ede0*/  FMUL.FTZ R93, R93, R2.reuse ;  /* 0x000000025d5d7220 */ /* 0x080fe20000410000 */
[----:B------:R-:W-:Y:S01]  /*edf0*/  PRMT R229, R8, 0x7632, R229 ;  /* 0x0000763208e57816 */ /* 0x000fe200000000e5 */
[-C--:B------:R-:W-:Y:S01]  /*ee00*/  FMUL.FTZ R96, R96, R2.reuse ;  /* 0x0000000260607220 */ /* 0x080fe20000410000 */
[-C--:B------:R-:W-:Y:S01]  /*ee10*/  FMUL.FTZ R97, R97, R2.reuse ;  /* 0x0000000261617220 */ /* 0x080fe20000410000 */
[-C--:B------:R-:W-:Y:S01]  /*ee20*/  FMUL.FTZ R100, R100, R2.reuse ;  /* 0x0000000264647220 */ /* 0x080fe20000410000 */
[----:B------:R-:W-:Y:S01]  /*ee30*/  PRMT R216, R202, 0x5410, R229 ;  /* 0x00005410cad87816 */ /* 0x000fe200000000e5 */
        /* <DEDUP_REMOVED lines=11> */
[----:B------:R-:W-:-:S04]  /*eef0*/  IMAD.WIDE.U32 R4, R4, -0x2daee0ad, RZ ;  /* 0xd2511f5304047825 */ /* 0x000fc800078e00ff */
[-C--:B------:R-:W-:Y:S01]  /*ef00*/  FMUL.FTZ R124, R124, R2.reuse ;  /* 0x000000027c7c7220 */ /* 0x080fe20000410000 */
[-C--:B------:R-:W-:Y:S01]  /*ef10*/  FMUL.FTZ R125, R125, R2.reuse ;  /* 0x000000027d7d7220 */ /* 0x080fe20000410000 */
[-C--:B------:R-:W-:Y:S01]  /*ef20*/  FMUL.FTZ R227, R128, R2.reuse ;  /* 0x0000000280e37220 */ /* 0x080fe20000410000 */
[----:B------:R-:W-:Y:S01]  /*ef30*/  FMUL.FTZ R228, R129, R2 ;  /* 0x0000000281e47220 */ /* 0x000fe20000410000 */
[----:B------:R-:W-:Y:S01]  /*ef40*/  LOP3.LUT R10, R5, UR24, R206, 0x96, !PT ;  /* 0x00000018050a7c12 */ /* 0x000fe2000f8e96ce */
[----:B------:R-:W-:Y:S01]  /*ef50*/  IMAD.MOV.U32 R64, RZ, RZ, R195 ;  /* 0x000000ffff407224 */ /* 0x000fe200078e00c3 */
        /* <DEDUP_REMOVED lines=11> */
[----:B------:R-:W-:Y:S01]  /*f010*/  FMUL.FTZ R50, R50, R0 ;  /* 0x0000000032327220 */ /* 0x000fe20000410000 */
[----:B------:R-:W-:Y:S01]  /*f020*/  LOP3.LUT R6, R13, UR7, R10, 0x96, !PT ;  /* 0x000000070d067c12 */ /* 0x000fe2000f8e960a */
        /* <DEDUP_REMOVED lines=21> */
[----:B------:R-:W-:Y:S01]  /*f180*/  LOP3.LUT R5, R4, 0xffff, RZ, 0xc0, !PT ;  /* 0x0000ffff04057812 */ /* 0x000fe200078ec0ff */
[-C--:B------:R-:W-:Y:S01]  /*f190*/  FMUL.FTZ R83, R83, R0.reuse ;  /* 0x0000000053537220 */ /* 0x080fe20000410000 */
[----:B------:R-:W-:Y:S01]  /*f1a0*/  LOP3.LUT R7, R3, 0xff, RZ, 0xc0, !PT ;  /* 0x000000ff03077812 */ /* 0x000fe200078ec0ff */
[-C--:B------:R-:W-:Y:S01]  /*f1b0*/  FMUL.FTZ R86, R86, R0.reuse ;  /* 0x0000000056567220 */ /* 0x080fe20000410000 */
[-C--:B------:R-:W-:Y:S01]  /*f1c0*/  FMUL.FTZ R87, R87, R0.reuse ;  /* 0x0000000057577220 */ /* 0x080fe20000410000 */
[-C--:B------:R-:W-:Y:S01]  /*f1d0*/  FMUL.FTZ R90, R90, R0.reuse ;  /* 0x000000005a5a7220 */ /* 0x080fe20000410000 */
[----:B------:R-:W-:Y:S01]  /*f1e0*/  ISETP.LE.U32.AND P2, PT, R7, UR14, PT ;  /* 0x0000000e07007c0c */ /* 0x000fe2000bf43070 */
[-C--:B------:R-:W-:Y:S01]  /*f1f0*/  FMUL.FTZ R91, R91, R0.reuse ;  /* 0x000000005b5b7220 */ /* 0x080fe20000410000 */
[----:B------:R-:W-:Y:S01]  /*f200*/  LOP3.LUT R7, R3, 0xffff, RZ, 0xc0, !PT ;  /* 0x0000ffff03077812 */ /* 0x000fe200078ec0ff */
[-C--:B------:R-:W-:Y:S01]  /*f210*/  FMUL.FTZ R94, R94, R0.reuse ;  /* 0x000000005e5e7220 */ /* 0x080fe20000410000 */
[-C--:B------:R-:W-:Y:S01]  /*f220*/  FMUL.FTZ R95, R95, R0.reuse ;  /* 0x000000005f5f7220 */ /* 0x080fe20000410000 */
[-C--:B------:R-:W-:Y:S01]  /*f230*/  FMUL.FTZ R98, R98, R0.reuse ;  /* 0x0000000062627220 */ /* 0x080fe20000410000 */
[----:B------:R-:W-:Y:S01]  /*f240*/  SHF.R.U32.HI R7, RZ, 0x8, R7 ;  /* 0x00000008ff077819 */ /* 0x000fe20000011607 */
[-C--:B------:R-:W-:Y:S01]  /*f250*/  FMUL.FTZ R99, R99, R0.reuse ;  /* 0x0000000063637220 */ /* 0x080fe20000410000 */
[-C--:B------:R-:W-:Y:S01]  /*f260*/  FMUL.FTZ R102, R102, R0.reuse ;  /* 0x0000000066667220 */ /* 0x080fe20000410000 */
[-C--:B------:R-:W-:Y:S01]  /*f270*/  FMUL.FTZ R103, R103, R0.reuse ;  /* 0x0000000067677220 */ /* 0x080fe20000410000 */
[----:B------:R-:W-:Y:S01]  /*f280*/  LOP3.LUT R7, R7, 0xffff, RZ, 0xc0, !PT ;  /* 0x0000ffff07077812 */ /* 0x000fe200078ec0ff */
[-C--:B------:R-:W-:Y:S01]  /*f290*/  FMUL.FTZ R106, R106, R0.reuse ;  /* 0x000000006a6a7220 */ /* 0x080fe20000410000 */
[-C--:B------:R-:W-:Y:S01]  /*f2a0*/  FMUL.FTZ R107, R107, R0.reuse ;  /* 0x000000006b6b7220 */ /* 0x080fe20000410000 */
[----:B------:R-:W-:Y:S01]  /*f2b0*/  @!P2 HFMA2.BF16_V2 R17, -RZ.H0_H0, RZ.H0_H0, -R21.H0_H0 ;  /* 0x200000ffff11a231 */ /* 0x000fe20000340915 */
[----:B------:R-:W-:Y:S01]  /*f2c0*/  ISETP.LE.U32.AND P6, PT, R7, UR14, PT ;  /* 0x0000000e07007c0c */ /* 0x000fe2000bfc3070 */
[-C--:B------:R-:W-:Y:S01]  /*f2d0*/  FMUL.FTZ R129, R114, R0.reuse ;  /* 0x0000000072817220 */ /* 0x080fe20000410000 */
[--C-:B------:R-:W-:Y:S01]  /*f2e0*/  SHF.R.U32.HI R7, RZ, 0x10, R3.reuse ;  /* 0x00000010ff077819 */ /* 0x100fe20000011603 */
[-C--:B------:R-:W-:Y:S01]  /*f2f0*/  FMUL.FTZ R128, R115, R0.reuse ;  /* 0x0000000073807220 */ /* 0x080fe20000410000 */
[----:B------:R-:W-:Y:S01]  /*f300*/  SHF.R.U32.HI R3, RZ, 0x18, R3 ;  /* 0x00000018ff037819 */ /* 0x000fe20000011603 */
[-C--:B------:R-:W-:Y:S01]  /*f310*/  FMUL.FTZ R122, R122, R0.reuse ;  /* 0x000000007a7a7220 */ /* 0x080fe20000410000 */
[----:B------:R-:W-:Y:S01]  /*f320*/  LOP3.LUT R7, R7, 0xff, RZ, 0xc0, !PT ;  /* 0x000000ff07077812 */ /* 0x000fe200078ec0ff */
[-C--:B------:R-:W-:Y:S01]  /*f330*/  FMUL.FTZ R123, R123, R0.reuse ;  /* 0x000000007b7b7220 */ /* 0x080fe20000410000 */
[----:B------:R-:W-:Y:S01]  /*f340*/  ISETP.LE.U32.AND P4, PT, R3, UR14, PT ;  /* 0x0000000e03007c0c */ /* 0x000fe2000bf83070 */
[-C--:B------:R-:W-:Y:S01]  /*f350*/  FMUL.FTZ R126, R126, R0.reuse ;  /* 0x000000007e7e7220 */ /* 0x080fe20000410000 */
[----:B------:R-:W-:Y:S01]  /*f360*/  ISETP.LE.U32.AND P5, PT, R7, UR14, PT ;  /* 0x0000000e07007c0c */ /* 0x000fe2000bfa3070 */
[-C--:B------:R-:W-:Y:S01]  /*f370*/  FMUL.FTZ R127, R127, R0.reuse ;  /* 0x000000007f7f7220 */ /* 0x080fe20000410000 */
[----:B------:R-:W1:Y:S01]  /*f380*/  MUFU.EX2 R7, R15 ;  /* 0x0000000f00077308 */ /* 0x000e620000000800 */
[----:B------:R-:W-:Y:S01]  /*f390*/  LOP3.LUT R3, R4, 0xff, RZ, 0xc0, !PT ;  /* 0x000000ff04037812 */ /* 0x000fe200078ec0ff */
[-C--:B------:R-:W-:Y:S01]  /*f3a0*/  FMUL.FTZ R231, R130, R0.reuse ;  /* 0x0000000082e77220 */ /* 0x080fe20000410000 */
[----:B------:R-:W-:Y:S01]  /*f3b0*/  FMUL.FTZ R230, R131, R0 ;  /* 0x0000000083e67220 */ /* 0x000fe20000410000 */
[----:B------:R-:W-:Y:S01]  /*f3c0*/  LOP3.LUT R10, R13, UR7, R10, 0x96, !PT ;  /* 0x000000070d0a7c12 */ /* 0x000fe2000f8e960a */
[----:B------:R-:W-:Y:S01]  /*f3d0*/  IMAD.MOV.U32 R131, RZ, RZ, R112 ;  /* 0x000000ffff837224 */ /* 0x000fe200078e0070 */
[----:B------:R-:W-:-:S02]  /*f3e0*/  ISETP.LE.U32.AND P3, PT, R3, UR14, PT ;  /* 0x0000000e03007c0c */ /* 0x000fc4000bf63070 */
[----:B------:R-:W2:Y:S01]  /*f3f0*/  MUFU.EX2 R15, R23 ;  /* 0x00000017000f7308 */ /* 0x000ea20000000800 */
[--C-:B------:R-:W-:Y:S02]  /*f400*/  SHF.R.U32.HI R3, RZ, 0x10, R4.reuse ;  /* 0x00000010ff037819 */ /* 0x100fe40000011604 */
[----:B------:R-:W-:Y:S01]  /*f410*/  SHF.R.U32.HI R4, RZ, 0x18, R4 ;  /* 0x00000018ff047819 */ /* 0x000fe20000011604 */
[----:B------:R-:W-:Y:S01]  /*f420*/  @!P5 HFMA2.BF16_V2 R169, -RZ.H0_H0, RZ.H0_H0, -R22.H0_H0 ;  /* 0x200000ffffa9d231 */ /* 0x000fe20000340916 */
[----:B------:R-:W-:Y:S02]  /*f430*/  LOP3.LUT R3, R3, 0xff, RZ, 0xc0, !PT ;  /* 0x000000ff03037812 */ /* 0x000fe400078ec0ff */
[----:B------:R-:W-:Y:S01]  /*f440*/  ISETP.LE.U32.AND P0, PT, R4, UR14, PT ;  /* 0x0000000e04007c0c */ /* 0x000fe2000bf03070 */
[----:B------:R-:W-:Y:S01]  /*f450*/  MUFU.EX2 R197, R197 ;  /* 0x000000c500c57308 */ /* 0x000fe20000000800 */
[----:B------:R-:W-:Y:S01]  /*f460*/  ISETP.LE.U32.AND P1, PT, R3, UR14, PT ;  /* 0x0000000e03007c0c */ /* 0x000fe2000bf23070 */
[----:B------:R-:W-:Y:S01]  /*f470*/  FADD.FTZ R3, R179, R16 ;  /* 0x00000010b3037221 */ /* 0x000fe20000010000 */
[----:B------:R-:W-:Y:S01]  /*f480*/  LOP3.LUT R4, R19, UR9, R12, 0x96, !PT ;  /* 0x0000000913047c12 */ /* 0x000fe2000f8e960c */
[C---:B-1----:R-:W-:Y:S01]  /*f490*/  FADD.FTZ R14, R7.reuse, R14 ;  /* 0x0000000e070e7221 */ /* 0x042fe20000010000 */
[----:B------:R-:W-:Y:S01]  /*f4a0*/  F2FP.BF16.F32.PACK_AB R7, R7, R20 ;  /* 0x000000140707723e */ /* 0x000fe200000010ff */
[----:B------:R-:W-:Y:S01]  /*f4b0*/  @!P3 HFMA2.BF16_V2 R178, -RZ.H0_H0, RZ.H0_H0, -R202.H0_H0 ;  /* 0x200000ffffb2b231 */ /* 0x000fe200003409ca */
[----:B------:R-:W-:Y:S01]  /*f4c0*/  PRMT R20, R21, 0x7632, R20 ;  /* 0x0000763215147816 */ /* 0x000fe20000000014 */
[----:B------:R-:W-:Y:S01]  /*f4d0*/  MUFU.EX2 R189, R189 ;  /* 0x000000bd00bd7308 */ /* 0x000fe20000000800 */
[----:B--2---:R-:W-:Y:S01]  /*f4e0*/  FADD.FTZ R16, R15, R3 ;  /* 0x000000030f107221 */ /* 0x004fe20000010000 */
[----:B------:R-:W-:Y:S01]  /*f4f0*/  SHF.R.U32.HI R3, RZ, 0x8, R5 ;  /* 0x00000008ff037819 */ /* 0x000fe20000011605 */
[----:B------:R-:W-:Y:S01]  /*f500*/  IMAD.WIDE.U32 R4, R4, -0x2daee0ad, RZ ;  /* 0xd2511f5304047825 */ /* 0x000fe200078e00ff */
[----:B------:R-:W-:-:S03]  /*f510*/  PRMT R198, R21, 0x5410, R20 ;  /* 0x0000541015c67816 */ /* 0x000fc60000000014 */
[----:B------:R-:W-:Y:S01]  /*f520*/  @!P6 HFMA2.BF16_V2 R133, -RZ.H0_H0, RZ.H0_H0, -R20.H0_H0 ;  /* 0x200000ffff85e231 */ /* 0x000fe20000340914 */
[----:B------:R-:W-:Y:S02]  /*f530*/  LOP3.LUT R3, R3, 0xffff, RZ, 0xc0, !PT ;  /* 0x0000ffff03037812 */ /* 0x000fe400078ec0ff */
[----:B------:R-:W-:Y:S02]  /*f540*/  @!P2 PRMT R21, R17, 0x5410, RZ ;  /* 0x000054101115a816 */ /* 0x000fe400000000ff */
[----:B------:R-:W-:Y:S01]  /*f550*/  ISETP.LE.U32.AND P2, PT, R3, UR14, PT ;  /* 0x0000000e03007c0c */ /* 0x000fe2000bf43070 */
[----:B------:R-:W-:Y:S01]  /*f560*/  MUFU.EX2 R17, R196 ;  /* 0x000000c400117308 */ /* 0x000fe20000000800 */
[----:B------:R-:W-:Y:S01]  /*f570*/  LOP3.LUT R3, R5, UR6, R6, 0x96, !PT ;  /* 0x0000000605037c12 */ /* 0x000fe2000f8e9606 */
[----:B------:R1:W-:Y:S01]  /*f580*/  STG.E.U16 desc[UR32][R28.64+-0x80], R21 ;  /* 0xffff80151c007986 */ /* 0x0003e2000c101520 */
[----:B------:R-:W-:Y:S02]  /*f590*/  PRMT R23, R22, 0x7632, R23 ;  /* 0x0000763216177816 */ /* 0x000fe40000000017 */
[----:B------:R-:W-:-:S02]  /*f5a0*/  SHF.R.U32.HI R6, RZ, 0x10, R3 ;  /* 0x00000010ff067819 */ /* 0x000fc40000011603 */
[----:B------:R-:W-:Y:S01]  /*f5b0*/  PRMT R204, R22, 0x5410, R23 ;  /* 0x0000541016cc7816 */ /* 0x000fe20000000017 */
[----:B------:R-:W-:Y:S01]  /*f5c0*/  @!P4 HFMA2.BF16_V2 R168, -RZ.H0_H0, RZ.H0_H0, -R23.H0_H0 ;  /* 0x200000ffffa8c231 */ /* 0x000fe20000340917 */
[----:B------:R-:W-:Y:S02]  /*f5d0*/  LOP3.LUT R6, R6, 0xff, RZ, 0xc0, !PT ;  /* 0x000000ff06067812 */ /* 0x000fe400078ec0ff */
[----:B------:R-:W-:Y:S01]  /*f5e0*/  @!P5 PRMT R22, R169, 0x5410, RZ ;  /* 0x00005410a916d816 */ /* 0x000fe200000000ff */
[----:B------:R-:W-:Y:S01]  /*f5f0*/  @!P2 HFMA2.BF16_V2 R177, -RZ.H0_H0, RZ.H0_H0, -R229.H0_H0 ;  /* 0x200000ffffb1a231 */ /* 0x000fe200003409e5 */
[----:B------:R-:W-:Y:S01]  /*f600*/  ISETP.LE.U32.AND P5, PT, R6, UR14, PT ;  /* 0x0000000e06007c0c */ /* 0x000fe2000bfa3070 */
[----:B------:R-:W-:Y:S01]  /*f610*/  FADD.FTZ R6, R24, R14 ;  /* 0x0000000e18067221 */ /* 0x000fe20000010000 */
[----:B------:R-:W-:Y:S01]  /*f620*/  PRMT R209, R7, 0x7632, R209 ;  /* 0x0000763207d17816 */ /* 0x000fe200000000d1 */
[----:B------:R-:W-:Y:S01]  /*f630*/  FMUL.FTZ R169, R37, R2 ;  /* 0x0000000225a97220 */ /* 0x000fe20000410000 */
[----:B------:R-:W-:Y:S01]  /*f640*/  PRMT R226, R7, 0x7610, R226 ;  /* 0x0000761007e27816 */ /* 0x000fe200000000e2 */
[----:B------:R-:W-:Y:S01]  /*f650*/  FADD.FTZ R7, R25, R6 ;  /* 0x0000000619077221 */ /* 0x000fe20000010000 */
[----:B------:R-:W-:Y:S01]  /*f660*/  LOP3.LUT R6, R4, 0xff, RZ, 0xc0, !PT ;  /* 0x000000ff04067812 */ /* 0x000fe200078ec0ff */
[----:B------:R-:W-:Y:S01]  /*f670*/  @!P0 HFMA2.BF16_V2 R175, -RZ.H0_H0, RZ.H0_H0, -R209.H0_H0 ;  /* 0x200000ffffaf8231 */ /* 0x000fe200003409d1 */
[----:B------:R-:W-:Y:S01]  /*f680*/  @!P3 PRMT R202, R178, 0x5410, RZ ;  /* 0x00005410b2cab816 */ /* 0x000fe200000000ff */
[----:B------:R-:W-:Y:S01]  /*f690*/  @!P1 HFMA2.BF16_V2 R176, -RZ.H0_H0, RZ.H0_H0, -R226.H0_H0 ;  /* 0x200000ffffb09231 */ /* 0x000fe200003409e2 */
[----:B------:R-:W-:Y:S01]  /*f6a0*/  ISETP.LE.U32.AND P3, PT, R6, UR14, PT ;  /* 0x0000000e06007c0c */ /* 0x000fe2000bf63070 */
[----:B------:R-:W-:Y:S01]  /*f6b0*/  FMUL.FTZ R178, R42, R0 ;  /* 0x000000002ab27220 */ /* 0x000fe20000410000 */
[----:B------:R-:W-:-:S02]  /*f6c0*/  LOP3.LUT R6, R3, 0xff, RZ, 0xc0, !PT ;  /* 0x000000ff03067812 */ /* 0x000fc400078ec0ff */
[----:B------:R-:W-:Y:S01]  /*f6d0*/  @!P2 PRMT R229, R177, 0x5410, RZ ;  /* 0x00005410b1e5a816 */ /* 0x000fe200000000ff */
[----:B------:R-:W-:Y:S01]  /*f6e0*/  FMUL.FTZ R177, R41, R2 ;  /* 0x0000000229b17220 */ /* 0x000fe20000410000 */
[----:B------:R-:W-:Y:S01]  /*f6f0*/  ISETP.LE.U32.AND P2, PT, R6, UR14, PT ;  /* 0x0000000e06007c0c */ /* 0x000fe2000bf43070 */
[----:B-1----:R-:W-:Y:S01]  /*f700*/  IMAD.MOV.U32 R21, RZ, RZ, R81 ;  /* 0x000000ffff157224 */ /* 0x002fe200078e0051 */
[----:B------:R-:W-:Y:S01]  /*f710*/  SHF.R.U32.HI R6, RZ, 0x18, R3 ;  /* 0x00000018ff067819 */ /* 0x000fe20000011603 */
[----:B------:R1:W-:Y:S01]  /*f720*/  STL [R1+0x194], R229 ;  /* 0x000194e501007387 */ /* 0x0003e20000100800 */
[----:B------:R-:W-:Y:S02]  /*f730*/  LOP3.LUT R3, R3, 0xffff, RZ, 0xc0, !PT ;  /* 0x0000ffff03037812 */ /* 0x000fe400078ec0ff */
[----:B------:R-:W-:Y:S01]  /*f740*/  F2FP.BF16.F32.PACK_AB R15, R15, R179 ;  /* 0x000000b30f0f723e */ /* 0x000fe200000010ff */
[----:B------:R-:W-:Y:S01]  /*f750*/  FMUL.FTZ R179, R43, R0 ;  /* 0x000000002bb37220 */ /* 0x000fe20000410000 */
[----:B------:R-:W-:-:S02]  /*f760*/  SHF.R.U32.HI R3, RZ, 0x8, R3 ;  /* 0x00000008ff037819 */ /* 0x000fc40000011603 */
[----:B------:R-:W-:Y:S01]  /*f770*/  @!P4 PRMT R23, R168, 0x5410, RZ ;  /* 0x00005410a817c816 */ /* 0x000fe200000000ff */
[----:B------:R-:W-:Y:S01]  /*f780*/  FMUL.FTZ R168, R36, R2 ;  /* 0x0000000224a87220 */ /* 0x000fe20000410000 */
[----:B------:R-:W-:Y:S02]  /*f790*/  LOP3.LUT R3, R3, 0xffff, RZ, 0xc0, !PT ;  /* 0x0000ffff03037812 */ /* 0x000fe400078ec0ff */
[----:B------:R-:W-:Y:S02]  /*f7a0*/  LOP3.LUT R8, R4, 0xffff, RZ, 0xc0, !PT ;  /* 0x0000ffff04087812 */ /* 0x000fe400078ec0ff */
[----:B------:R-:W-:Y:S02]  /*f7b0*/  ISETP.LE.U32.AND P4, PT, R6, UR14, PT ;  /* 0x0000000e06007c0c */ /* 0x000fe4000bf83070 */
[----:B------:R-:W-:Y:S01]  /*f7c0*/  PRMT R217, R15, 0x7610, R217 ;  /* 0x000076100fd97816 */ /* 0x000fe200000000d9 */
[----:B------:R2:W3:Y:S01]  /*f7d0*/  MUFU.EX2 R6, R171 ;  /* 0x000000ab00067308 */ /* 0x0004e20000000800 */
[----:B------:R-:W-:-:S02]  /*f7e0*/  @!P6 PRMT R20, R133, 0x5410, RZ ;  /* 0x000054108514e816 */ /* 0x000fc400000000ff */
[----:B------:R-:W-:Y:S01]  /*f7f0*/  ISETP.LE.U32.AND P6, PT, R3, UR14, PT ;  /* 0x0000000e03007c0c */ /* 0x000fe2000bfc3070 */
[----:B------:R-:W-:Y:S01]  /*f800*/  @!P2 HFMA2.BF16_V2 R183, -RZ.H0_H0, RZ.H0_H0, -R217.H0_H0 ;  /* 0x200000ffffb7a231 */ /* 0x000fe200003409d9 */
[----:B------:R-:W-:Y:S01]  /*f810*/  SHF.R.U32.HI R5, RZ, 0x10, R4 ;  /* 0x00000010ff057819 */ /* 0x000fe20000011604 */
[----:B------:R-:W-:Y:S01]  /*f820*/  STG.E.U16 desc[UR32][R28.64+-0x7e], R20 ;  /* 0xffff82141c007986 */ /* 0x000fe2000c101520 */
[----:B------:R-:W-:Y:S01]  /*f830*/  SHF.R.U32.HI R3, RZ, 0x8, R8 ;  /* 0x00000008ff037819 */ /* 0x000fe20000011608 */
[----:B------:R-:W-:Y:S01]  /*f840*/  MUFU.EX2 R133, R132 ;  /* 0x0000008400857308 */ /* 0x000fe20000000800 */
[----:B------:R-:W-:Y:S01]  /*f850*/  SHF.R.U32.HI R4, RZ, 0x18, R4 ;  /* 0x00000018ff047819 */ /* 0x000fe20000011604 */
[----:B-1----:R-:W-:Y:S01]  /*f860*/  FMUL.FTZ R229, R119, R0 ;  /* 0x0000000077e57220 */ /* 0x002fe20000410000 */
[----:B------:R-:W-:Y:S02]  /*f870*/  PRMT R207, R15, 0x7632, R207 ;  /* 0x000076320fcf7816 */ /* 0x000fe400000000cf */
[----:B------:R-:W-:-:S02]  /*f880*/  PRMT R220, R226, 0x5410, R209 ;  /* 0x00005410e2dc7816 */ /* 0x000fc400000000d1 */
[----:B------:R-:W-:Y:S01]  /*f890*/  @!P0 PRMT R209, R175, 0x5410, RZ ;  /* 0x00005410afd18816 */ /* 0x000fe200000000ff */
[----:B------:R-:W1:Y:S01]  /*f8a0*/  MUFU.EX2 R8, R134 ;  /* 0x0000008600087308 */ /* 0x000e620000000800 */
[----:B------:R-:W-:Y:S01]  /*f8b0*/  LOP3.LUT R3, R3, 0xffff, RZ, 0xc0, !PT ;  /* 0x0000ffff03037812 */ /* 0x000fe200078ec0ff */
[----:B------:R-:W-:Y:S01]  /*f8c0*/  @!P6 HFMA2.BF16_V2 R182, -RZ.H0_H0, RZ.H0_H0, -R207.H0_H0 ;  /* 0x200000ffffb6e231 */ /* 0x000fe200003409cf */
[----:B------:R-:W-:Y:S01]  /*f8d0*/  ISETP.LE.U32.AND P0, PT, R4, UR14, PT ;  /* 0x0000000e04007c0c */ /* 0x000fe2000bf03070 */
[----:B------:R-:W-:Y:S01]  /*f8e0*/  STL [R1+0x198], R209 ;  /* 0x000198d101007387 */ /* 0x000fe20000100800 */
[----:B------:R-:W-:Y:S01]  /*f8f0*/  LOP3.LUT R4, R5, 0xff, RZ, 0xc0, !PT ;  /* 0x000000ff05047812 */ /* 0x000fe200078ec0ff */
[----:B--2---:R-:W-:Y:S01]  /*f900*/  FMUL.FTZ R171, R39, R0 ;  /* 0x0000000027ab7220 */ /* 0x004fe20000410000 */
[----:B------:R-:W-:Y:S02]  /*f910*/  PRMT R212, R217, 0x5410, R207 ;  /* 0x00005410d9d47816 */ /* 0x000fe400000000cf */
[----:B------:R-:W-:-:S02]  /*f920*/  @!P2 PRMT R217, R183, 0x5410, RZ ;  /* 0x00005410b7d9a816 */ /* 0x000fc400000000ff */
[----:B------:R-:W-:Y:S02]  /*f930*/  ISETP.LE.U32.AND P2, PT, R3, UR14, PT ;  /* 0x0000000e03007c0c */ /* 0x000fe4000bf43070 */
[----:B------:R-:W-:Y:S01]  /*f940*/  @!P1 PRMT R226, R176, 0x5410, RZ ;  /* 0x00005410b0e29816 */ /* 0x000fe200000000ff */
[----:B------:R-:W-:Y:S01]  /*f950*/  FMUL.FTZ R176, R40, R2 ;  /* 0x0000000228b07220 */ /* 0x000fe20000410000 */
[----:B------:R-:W-:Y:S01]  /*f960*/  ISETP.LE.U32.AND P1, PT, R4, UR14, PT ;  /* 0x0000000e04007c0c */ /* 0x000fe2000bf23070 */
[----:B------:R-:W-:Y:S01]  /*f970*/  FADD.FTZ R4, R173, R7 ;  /* 0x00000007ad047221 */ /* 0x000fe20000010000 */
[----:B------:R-:W-:Y:S01]  /*f980*/  F2FP.BF16.F32.PACK_AB R3, R172, R174 ;  /* 0x000000aeac03723e */ /* 0x000fe200000010ff */
[----:B------:R2:W-:Y:S01]  /*f990*/  STL [R1+0x19c], R226 ;  /* 0x00019ce201007387 */ /* 0x0005e20000100800 */
[----:B------:R-:W-:Y:S01]  /*f9a0*/  F2FP.BF16.F32.PACK_AB R14, R25, R24 ;  /* 0x00000018190e723e */ /* 0x000fe200000010ff */
[C---:B---3--:R-:W-:Y:S01]  /*f9b0*/  FADD.FTZ R5, R6.reuse, R4 ;  /* 0x0000000406057221 */ /* 0x048fe20000010000 */
[----:B------:R-:W-:Y:S01]  /*f9c0*/  F2FP.BF16.F32.PACK_AB R6, R6, R173 ;  /* 0x000000ad0606723e */ /* 0x000fe200000010ff */
[----:B------:R3:W-:Y:S01]  /*f9d0*/  STL [R1+0x1a0], R212 ;  /* 0x0001a0d401007387 */ /* 0x0007e20000100800 */
[C---:B------:R-:W-:Y:S01]  /*f9e0*/  PRMT R200, R3.reuse, 0x7632, R200 ;  /* 0x0000763203c87816 */ /* 0x040fe200000000c8 */
[----:B------:R-:W-:Y:S01]  /*f9f0*/  FADD.FTZ R7, R174, R16 ;  /* 0x00000010ae077221 */ /* 0x000fe20000010000 */
[----:B------:R-:W-:Y:S01]  /*fa00*/  PRMT R184, R14, 0x7610, R184 ;  /* 0x000076100eb87816 */ /* 0x000fe200000000b8 */
[----:B------:R4:W-:Y:S01]  /*fa10*/  STL [R1+0x1a4], R217 ;  /* 0x0001a4d901007387 */ /* 0x0009e20000100800 */
[----:B------:R-:W-:Y:S01]  /*fa20*/  PRMT R201, R6, 0x7610, R201 ;  /* 0x0000761006c97816 */ /* 0x000fe200000000c9 */
[----:B------:R-:W-:Y:S01]  /*fa30*/  @!P2 HFMA2.BF16_V2 R193, -RZ.H0_H0, RZ.H0_H0, -R200.H0_H0 ;  /* 0x200000ffffc1a231 */ /* 0x000fe200003409c8 */
[----:B------:R-:W-:Y:S01]  /*fa40*/  PRMT R199, R3, 0x7610, R199 ;  /* 0x0000761003c77816 */ /* 0x000fe200000000c7 */
[----:B------:R-:W-:Y:S01]  /*fa50*/  @!P5 HFMA2.BF16_V2 R181, -RZ.H0_H0, RZ.H0_H0, -R184.H0_H0 ;  /* 0x200000ffffb5d231 */ /* 0x000fe200003409b8 */
[----:B------:R-:W-:Y:S01]  /*fa60*/  LOP3.LUT R4, R9, UR35, RZ, 0x3c, !PT ;  /* 0x0000002309047c12 */ /* 0x000fe2000f8e3cff */
[----:B------:R-:W-:Y:S01]  /*fa70*/  FADD.FTZ R3, R170, R5 ;  /* 0x00000005aa037221 */ /* 0x000fe20000010000 */
[----:B------:R-:W-:Y:S01]  /*fa80*/  PRMT R208, R14, 0x7632, R208 ;  /* 0x000076320ed07816 */ /* 0x000fe200000000d0 */
[----:B------:R-:W-:Y:S01]  /*fa90*/  @!P1 HFMA2.BF16_V2 R192, -RZ.H0_H0, RZ.H0_H0, -R201.H0_H0 ;  /* 0x200000ffffc09231 */ /* 0x000fe200003409c9 */
[----:B------:R-:W-:Y:S01]  /*faa0*/  @!P6 PRMT R207, R182, 0x5410, RZ ;  /* 0x00005410b6cfe816 */ /* 0x000fe200000000ff */
[----:B------:R-:W-:Y:S01]  /*fab0*/  IMAD.WIDE.U32 R24, R4, -0x326172a9, RZ ;  /* 0xcd9e8d5704187825 */ /* 0x000fe200078e00ff */
[----:B------:R-:W-:-:S03]  /*fac0*/  PRMT R213, R6, 0x7632, R213 ;  /* 0x0000763206d57816 */ /* 0x000fc600000000d5 */
[----:B------:R-:W-:Y:S01]  /*fad0*/  FADD.FTZ R3, R135, R3 ;  /* 0x0000000387037221 */ /* 0x000fe20000010000 */
[----:B------:R-:W-:Y:S01]  /*fae0*/  PRMT R182, R199, 0x5410, R200 ;  /* 0x00005410c7b67816 */ /* 0x000fe200000000c8 */
[----:B------:R4:W-:Y:S01]  /*faf0*/  STL [R1+0x1a8], R207 ;  /* 0x0001a8cf01007387 */ /* 0x0009e20000100800 */
[----:B------:R-:W-:Y:S01]  /*fb00*/  @!P2 PRMT R200, R193, 0x5410, RZ ;  /* 0x00005410c1c8a816 */ /* 0x000fe200000000ff */
[-C--:B------:R-:W-:Y:S01]  /*fb10*/  FMUL.FTZ R193, R53, R2.reuse ;  /* 0x0000000235c17220 */ /* 0x080fe20000410000 */
[----:B------:R-:W-:Y:S01]  /*fb20*/  PRMT R183, R184, 0x5410, R208 ;  /* 0x00005410b8b77816 */ /* 0x000fe200000000d0 */
[----:B------:R-:W-:Y:S01]  /*fb30*/  IMAD.MOV.U32 R53, RZ, RZ, R220 ;  /* 0x000000ffff357224 */ /* 0x000fe200078e00dc */
[----:B------:R-:W-:Y:S01]  /*fb40*/  @!P5 PRMT R184, R181, 0x5410, RZ ;  /* 0x00005410b5b8d816 */ /* 0x000fe200000000ff */
[-C--:B------:R-:W-:Y:S01]  /*fb50*/  FMUL.FTZ R220, R56, R2.reuse ;  /* 0x0000000238dc7220 */ /* 0x080fe20000410000 */
[----:B------:R-:W-:Y:S01]  /*fb60*/  PRMT R181, R201, 0x5410, R213 ;  /* 0x00005410c9b57816 */ /* 0x000fe200000000d5 */
[-C--:B--2---:R-:W-:Y:S01]  /*fb70*/  FMUL.FTZ R226, R116, R2.reuse ;  /* 0x0000000274e27220 */ /* 0x084fe20000410000 */
[----:B------:R-:W-:Y:S01]  /*fb80*/  @!P1 PRMT R201, R192, 0x5410, RZ ;  /* 0x00005410c0c99816 */ /* 0x000fe200000000ff */
[-C--:B------:R-:W-:Y:S01]  /*fb90*/  FMUL.FTZ R192, R52, R2.reuse ;  /* 0x0000000234c07220 */ /* 0x080fe20000410000 */
[----:B------:R-:W-:Y:S01]  /*fba0*/  MOV R56, R221 ;  /* 0x000000dd00387202 */ /* 0x000fe20000000f00 */
[-C--:B------:R-:W-:Y:S01]  /*fbb0*/  FMUL.FTZ R221, R57, R2.reuse ;  /* 0x0000000239dd7220 */ /* 0x080fe20000410000 */
[----:B---3--:R-:W-:Y:S01]  /*fbc0*/  FMUL.FTZ R212, R117, R2 ;  /* 0x0000000275d47220 */ /* 0x008fe20000410000 */
[----:B-1----:R-:W-:Y:S01]  /*fbd0*/  FADD.FTZ R3, R8, R3 ;  /* 0x0000000308037221 */ /* 0x002fe20000010000 */
[----:B------:R-:W-:Y:S01]  /*fbe0*/  @!P3 HFMA2.BF16_V2 R194, -RZ.H0_H0, RZ.H0_H0, -R199.H0_H0 ;  /* 0x200000ffffc2b231 */ /* 0x000fe200003409c7 */
[----:B------:R-:W-:Y:S01]  /*fbf0*/  F2FP.BF16.F32.PACK_AB R132, R135, R170 ;  /* 0x000000aa8784723e */ /* 0x000fe200000010ff */
[----:B------:R-:W-:-:S02]  /*fc00*/  IMAD.MOV.U32 R57, RZ, RZ, R222 ;  /* 0x000000ffff397224 */ /* 0x000fc400078e00de */
[----:B------:R-:W-:Y:S01]  /*fc10*/  FADD.FTZ R134, R133, R3 ;  /* 0x0000000385867221 */ /* 0x000fe20000010000 */
[-C--:B------:R-:W-:Y:S01]  /*fc20*/  FMUL.FTZ R170, R38, R0.reuse ;  /* 0x0000000026aa7220 */ /* 0x080fe20000410000 */
[----:B------:R-:W-:Y:S01]  /*fc30*/  @!P3 PRMT R199, R194, 0x5410, RZ ;  /* 0x00005410c2c7b816 */ /* 0x000fe200000000ff */
[-C--:B------:R-:W-:Y:S01]  /*fc40*/  FMUL.FTZ R194, R54, R0.reuse ;  /* 0x0000000036c27220 */ /* 0x080fe20000410000 */
[-C--:B------:R-:W-:Y:S01]  /*fc50*/  FMUL.FTZ R222, R58, R0.reuse ;  /* 0x000000003ade7220 */ /* 0x080fe20000410000 */
[-C--:B----4-:R-:W-:Y:S01]  /*fc60*/  FMUL.FTZ R217, R110, R0.reuse ;  /* 0x000000006ed97220 */ /* 0x090fe20000410000 */
[----:B------:R-:W-:Y:S01]  /*fc70*/  FMUL.FTZ R135, R111, R0 ;  /* 0x000000006f877220 */ /* 0x000fe20000410000 */
[----:B------:R-:W-:Y:S01]  /*fc80*/  FMUL.FTZ R207, R109, R2 ;  /* 0x000000026dcf7220 */ /* 0x000fe20000410000 */
[----:B------:R-:W-:Y:S01]  /*fc90*/  LOP3.LUT R2, R25, UR34, R224, 0x96, !PT ;  /* 0x0000002219027c12 */ /* 0x000fe2000f8e96e0 */
[----:B------:R-:W-:Y:S01]  /*fca0*/  FMUL.FTZ R209, R118, R0 ;  /* 0x0000000076d17220 */ /* 0x000fe20000410000 */
[----:B------:R-:W-:Y:S01]  /*fcb0*/  F2FP.BF16.F32.PACK_AB R133, R133, R8 ;  /* 0x000000088585723e */ /* 0x000fe200000010ff */
[----:B------:R-:W-:Y:S01]  /*fcc0*/  FADD.FTZ R15, R172, R7 ;  /* 0x00000007ac0f7221 */ /* 0x000fe20000010000 */
[----:B------:R-:W-:-:S02]  /*fcd0*/  @!P4 HFMA2.BF16_V2 R180, -RZ.H0_H0, RZ.H0_H0, -R208.H0_H0 ;  /* 0x200000ffffb4c231 */ /* 0x000fc400003409d0 */
[----:B------:R-:W-:-:S04]  /*fce0*/  IMAD.WIDE.U32 R2, R2, -0x2daee0ad, RZ ;  /* 0xd2511f5302027825 */ /* 0x000fc800078e00ff */
[----:B------:R-:W-:Y:S01]  /*fcf0*/  @!P0 HFMA2.BF16_V2 R191, -RZ.H0_H0, RZ.H0_H0, -R213.H0_H0 ;  /* 0x200000ffffbf8231 */ /* 0x000fe200003409d5 */
[----:B------:R1:W2:Y:S01]  /*fd00*/  MUFU.EX2 R16, R218 ;  /* 0x000000da00107308 */ /* 0x0002a20000000800 */
[----:B------:R-:W-:Y:S01]  /*fd10*/  LOP3.LUT R14, R11, UR23, R210, 0x96, !PT ;  /* 0x000000170b0e7c12 */ /* 0x000fe2000f8e96d2 */
[----:B------:R-:W-:Y:S01]  /*fd20*/  IMAD.MOV.U32 R52, RZ, RZ, R216 ;  /* 0x000000ffff347224 */ /* 0x000fe200078e00d8 */
[----:B------:R-:W-:Y:S02]  /*fd30*/  LOP3.LUT R0, R3, UR24, R206, 0x96, !PT ;  /* 0x0000001803007c12 */ /* 0x000fe4000f8e96ce */
[----:B------:R-:W-:Y:S02]  /*fd40*/  LOP3.LUT R3, R211, UR31, R24, 0x96, !PT ;  /* 0x0000001fd3037c12 */ /* 0x000fe4000f8e9618 */
[----:B------:R-:W-:Y:S01]  /*fd50*/  @!P4 PRMT R208, R180, 0x5410, RZ ;  /* 0x00005410b4d0c816 */ /* 0x000fe200000000ff */
[----:B------:R-:W-:Y:S01]  /*fd60*/  IMAD.WIDE.U32 R8, R0, -0x326172a9, RZ ;  /* 0xcd9e8d5700087825 */ /* 0x000fe200078e00ff */
[----:B------:R-:W-:Y:S01]  /*fd70*/  @!P0 PRMT R213, R191, 0x5410, RZ ;  /* 0x00005410bfd58816 */ /* 0x000fe200000000ff */
[----:B------:R-:W-:Y:S01]  /*fd80*/  MUFU.EX2 R11, R240 ;  /* 0x000000f0000b7308 */ /* 0x000fe20000000800 */
[----:B------:R-:W-:Y:S01]  /*fd90*/  PRMT R242, R132, 0x7632, R242 ;  /* 0x0000763284f27816 */ /* 0x000fe200000000f2 */
[----:B------:R-:W-:Y:S01]  /*fda0*/  IMAD.WIDE.U32 R4, R3, -0x2daee0ad, RZ ;  /* 0xd2511f5303047825 */ /* 0x000fe200078e00ff */
[----:B------:R-:W-:-:S02]  /*fdb0*/  LOP3.LUT R3, R9, UR23, R210, 0x96, !PT ;  /* 0x0000001709037c12 */ /* 0x000fc4000f8e96d2 */
[----:B------:R-:W-:Y:S01]  /*fdc0*/  PRMT R241, R132, 0x7610, R241 ;  /* 0x0000761084f17816 */ /* 0x000fe200000000f1 */
[----:B------:R-:W-:Y:S01]  /*fdd0*/  IMAD.MOV.U32 R132, RZ, RZ, R123 ;  /* 0x000000ffff847224 */ /* 0x000fe200078e007b */
[----:B------:R-:W-:Y:S01]  /*fde0*/  LOP3.LUT R0, R5, UR21, R2, 0x96, !PT ;  /* 0x0000001505007c12 */ /* 0x000fe2000f8e9602 */
[----:B------:R-:W-:Y:S01]  /*fdf0*/  IMAD.WIDE.U32 R2, R3, -0x2daee0ad, RZ ;  /* 0xd2511f5303027825 */ /* 0x000fe200078e00ff */
[C---:B-1----:R-:W-:Y:S02]  /*fe00*/  PRMT R218, R133.reuse, 0x7632, R218 ;  /* 0x0000763285da7816 */ /* 0x042fe400000000da */
[----:B------:R-:W-:Y:S01]  /*fe10*/  PRMT R196, R133, 0x7610, R196 ;  /* 0x0000761085c47816 */ /* 0x000fe200000000c4 */
[----:B------:R-:W-:Y:S01]  /*fe20*/  IMAD.WIDE.U32 R6, R0, -0x326172a9, RZ ;  /* 0xcd9e8d5700067825 */ /* 0x000fe200078e00ff */
[----:B------:R-:W-:Y:S02]  /*fe30*/  LOP3.LUT R3, R3, UR12, R4, 0x96, !PT ;  /* 0x0000000c03037c12 */ /* 0x000fe4000f8e9604 */
[----:B------:R-:W-:Y:S01]  /*fe40*/  LOP3.LUT R180, R19, UR9, R12, 0x96, !PT ;  /* 0x0000000913b47c12 */ /* 0x000fe2000f8e960c */
[----:B------:R-:W-:Y:S01]  /*fe50*/  IMAD.WIDE.U32 R12, R10, -0x2daee0ad, RZ ;  /* 0xd2511f530a0c7825 */ /* 0x000fe200078e00ff */
[----:B------:R-:W-:-:S02]  /*fe60*/  LOP3.LUT R0, R7, UR7, R8, 0x96, !PT ;  /* 0x0000000707007c12 */ /* 0x000fc4000f8e9608 */
[----:B------:R-:W-:Y:S01]  /*fe70*/  MOV R20, R80 ;  /* 0x0000005000147202 */ /* 0x000fe20000000f00 */
[----:B------:R-:W-:Y:S01]  /*fe80*/  IMAD.WIDE.U32 R4, R3, -0x326172a9, RZ ;  /* 0xcd9e8d5703047825 */ /* 0x000fe200078e00ff */
[----:B------:R-:W-:-:S03]  /*fe90*/  MOV R130, R113 ;  /* 0x0000007100827202 */ /* 0x000fc60000000f00 */
[----:B------:R-:W-:Y:S01]  /*fea0*/  IMAD.WIDE.U32 R8, R0, -0x2daee0ad, RZ ;  /* 0xd2511f5300087825 */ /* 0x000fe200078e00ff */
[----:B------:R-:W-:-:S03]  /*feb0*/  LOP3.LUT R6, R5, UR9, R6, 0x96, !PT ;  /* 0x0000000905067c12 */ /* 0x000fc6000f8e9606 */
[----:B------:R-:W-:Y:S01]  /*fec0*/  IMAD.MOV.U32 R133, RZ, RZ, R121 ;  /* 0x000000ffff857224 */ /* 0x000fe200078e0079 */
[----:B------:R-:W-:Y:S01]  /*fed0*/  LOP3.LUT R2, R9, UR8, R2, 0x96, !PT ;  /* 0x0000000809027c12 */ /* 0x000fe2000f8e9602 */
[----:B------:R-:W-:Y:S02]  /*fee0*/  IMAD.MOV.U32 R121, RZ, RZ, R97 ;  /* 0x000000ffff797224 */ /* 0x000fe400078e0061 */
[----:B------:R-:W-:Y:S02]  /*fef0*/  IMAD.MOV.U32 R123, RZ, RZ, R99 ;  /* 0x000000ffff7b7224 */ /* 0x000fe400078e0063 */
[----:B------:R-:W-:-:S05]  /*ff00*/  IMAD.WIDE.U32 R2, R2, -0x326172a9, RZ ;  /* 0xcd9e8d5702027825 */ /* 0x000fca00078e00ff */
[----:B------:R-:W-:Y:S02]  /*ff10*/  LOP3.LUT R0, R3, UR4, R4, 0x96, !PT ;  /* 0x0000000403007c12 */ /* 0x000fe4000f8e9604 */
[----:B------:R-:W-:Y:S02]  /*ff20*/  LOP3.LUT R7, R2, 0xffff, RZ, 0xc0, !PT ;  /* 0x0000ffff02077812 */ /* 0x000fe400078ec0ff */
[----:B------:R-:W-:-:S04]  /*ff30*/  LOP3.LUT R4, R0, 0xff, RZ, 0xc0, !PT ;  /* 0x000000ff00047812 */ /* 0x000fc800078ec0ff */
[----:B------:R-:W-:Y:S02]  /*ff40*/  ISETP.LE.U32.AND P4, PT, R4, UR14, PT ;  /* 0x0000000e04007c0c */ /* 0x000fe4000bf83070 */
[----:B------:R-:W-:-:S04]  /*ff50*/  LOP3.LUT R4, R0, 0xffff, RZ, 0xc0, !PT ;  /* 0x0000ffff00047812 */ /* 0x000fc800078ec0ff */
[----:B------:R-:W-:-:S04]  /*ff60*/  SHF.R.U32.HI R4, RZ, 0x8, R4 ;  /* 0x00000008ff047819 */ /* 0x000fc80000011604 */
[----:B------:R-:W-:-:S04]  /*ff70*/  LOP3.LUT R4, R4, 0xffff, RZ, 0xc0, !PT ;  /* 0x0000ffff04047812 */ /* 0x000fc800078ec0ff */
[----:B------:R-:W-:Y:S02]  /*ff80*/  ISETP.LE.U32.AND P3, PT, R4, UR14, PT ;  /* 0x0000000e04007c0c */ /* 0x000fe4000bf63070 */
[--C-:B------:R-:W-:Y:S02]  /*ff90*/  SHF.R.U32.HI R4, RZ, 0x10, R0.reuse ;  /* 0x00000010ff047819 */ /* 0x100fe40000011600 */
[----:B------:R-:W-:Y:S02]  /*ffa0*/  SHF.R.U32.HI R0, RZ, 0x18, R0 ;  /* 0x00000018ff007819 */ /* 0x000fe40000011600 */
[----:B------:R-:W-:Y:S02]  /*ffb0*/  LOP3.LUT R4, R4, 0xff, RZ, 0xc0, !PT ;  /* 0x000000ff04047812 */ /* 0x000fe400078ec0ff */
[----:B------:R-:W-:Y:S02]  /*ffc0*/  ISETP.LE.U32.AND P0, PT, R0, UR14, PT ;  /* 0x0000000e00007c0c */ /* 0x000fe4000bf03070 */
[----:B------:R-:W-:-:S02]  /*ffd0*/  LOP3.LUT R0, R2, 0xff, RZ, 0xc0, !PT ;  /* 0x000000ff02007812 */ /* 0x000fc400078ec0ff */
[----:B------:R-:W-:Y:S02]  /*ffe0*/  ISETP.LE.U32.AND P5, PT, R4, UR14, PT ;  /* 0x0000000e04007c0c */ /* 0x000fe4000bfa3070 */
[----:B------:R-:W-:Y:S01]  /*fff0*/  ISETP.LE.U32.AND P2, PT, R0, UR14, PT ;  /* 0x0000000e00007c0c */ /* 0x000fe2000bf43070 */
[----:B------:R-:W1:Y:S01]  /*10000*/  MUFU.EX2 R4, R219 ;  /* 0x000000db00047308 */ /* 0x000e620000000800 */
[--C-:B------:R-:W-:Y:S02]  /*10010*/  SHF.R.U32.HI R0, RZ, 0x10, R2.reuse ;  /* 0x00000010ff007819 */ /* 0x100fe40000011602 */
[----:B------:R-:W-:Y:S02]  /*10020*/  SHF.R.U32.HI R2, RZ, 0x18, R2 ;  /* 0x00000018ff027819 */ /* 0x000fe40000011602 */
[----:B------:R-:W-:Y:S01]  /*10030*/  LOP3.LUT R0, R0, 0xff, RZ, 0xc0, !PT ;  /* 0x000000ff00007812 */ /* 0x000fe200078ec0ff */
[----:B------:R-:W-:Y:S01]  /*10040*/  @!P0 HFMA2.BF16_V2 R26, -RZ.H0_H0, RZ.H0_H0, -R242.H0_H0 ;  /* 0x200000ffff1a8231 */ /* 0x000fe200003409f2 */
[----:B------:R-:W-:Y:S01]  /*10050*/  ISETP.LE.U32.AND P1, PT, R2, UR14, PT ;  /* 0x0000000e02007c0c */ /* 0x000fe2000bf23070 */
[----:B------:R-:W-:Y:S01]  /*10060*/  IMAD.WIDE.U32 R2, R6, -0x2daee0ad, RZ ;  /* 0xd2511f5306027825 */ /* 0x000fe200078e00ff */
[----:B------:R-:W-:-:S03]  /*10070*/  ISETP.LE.U32.AND P6, PT, R0, UR14, PT ;  /* 0x0000000e00007c0c */ /* 0x000fc6000bfc3070 */
[----:B------:R-:W-:Y:S01]  /*10080*/  @!P5 HFMA2.BF16_V2 R31, -RZ.H0_H0, RZ.H0_H0, -R241.H0_H0 ;  /* 0x200000ffff1fd231 */ /* 0x000fe200003409f1 */
[----:B------:R-:W-:Y:S02]  /*10090*/  LOP3.LUT R0, R3, UR6, R8, 0x96, !PT ;  /* 0x0000000603007c12 */ /* 0x000fe4000f8e9608 */
[----:B------:R-:W-:Y:S02]  /*100a0*/  LOP3.LUT R9, R2, 0xffff, RZ, 0xc0, !PT ;  /* 0x0000ffff02097812 */ /* 0x000fe400078ec0ff */
[----:B--2---:R-:W-:Y:S02]  /*100b0*/  F2FP.BF16.F32.PACK_AB R3, R16, R17 ;  /* 0x000000111003723e */ /* 0x004fe400000010ff */
[----:B------:R-:W-:Y:S01]  /*100c0*/  LOP3.LUT R6, R2, 0xff, RZ, 0xc0, !PT ;  /* 0x000000ff02067812 */ /* 0x000fe200078ec0ff */
[----:B------:R-:W-:Y:S01]  /*100d0*/  @!P1 HFMA2.BF16_V2 R34, -RZ.H0_H0, RZ.H0_H0, -R218.H0_H0 ;  /* 0x200000ffff229231 */ /* 0x000fe200003409da */
[--C-:B------:R-:W-:Y:S01]  /*100e0*/  SHF.R.U32.HI R8, RZ, 0x10, R2.reuse ;  /* 0x00000010ff087819 */ /* 0x100fe20000011602 */
[----:B------:R-:W-:Y:S01]  /*100f0*/  @!P6 HFMA2.BF16_V2 R35, -RZ.H0_H0, RZ.H0_H0, -R196.H0_H0 ;  /* 0x200000ffff23e231 */ /* 0x000fe200003409c4 */
[----:B------:R-:W-:Y:S01]  /*10100*/  SHF.R.U32.HI R5, RZ, 0x18, R2 ;  /* 0x00000018ff057819 */ /* 0x000fe20000011602 */
[----:B------:R-:W-:Y:S01]  /*10110*/  FADD.FTZ R2, R17, R15 ;  /* 0x0000000f11027221 */ /* 0x000fe20000010000 */
[----:B------:R-:W-:-:S02]  /*10120*/  PRMT R243, R3, 0x7632, R243 ;  /* 0x0000763203f37816 */ /* 0x000fc400000000f3 */
[----:B------:R-:W-:Y:S01]  /*10130*/  PRMT R252, R3, 0x7610, R252 ;  /* 0x0000761003fc7816 */ /* 0x000fe200000000fc */
[----:B------:R-:W-:Y:S02]  /*10140*/  FADD.FTZ R2, R16, R2 ;  /* 0x0000000210027221 */ /* 0x000fe40000010000 */
[----:B------:R-:W-:Y:S01]  /*10150*/  @!P3 HFMA2.BF16_V2 R27, -RZ.H0_H0, RZ.H0_H0, -R243.H0_H0 ;  /* 0x200000ffff1bb231 */ /* 0x000fe200003409f3 */
[----:B------:R-:W-:Y:S01]  /*10160*/  PRMT R216, R252, 0x5410, R243 ;  /* 0x00005410fcd87816 */ /* 0x000fe200000000f3 */
[----:B-1----:R-:W-:Y:S01]  /*10170*/  FADD.FTZ R2, R4, R2 ;  /* 0x0000000204027221 */ /* 0x002fe20000010000 */
[----:B------:R-:W-:Y:S01]  /*10180*/  @!P4 HFMA2.BF16_V2 R30, -RZ.H0_H0, RZ.H0_H0, -R252.H0_H0 ;  /* 0x200000ffff1ec231 */ /* 0x000fe200003409fc */
[C---:B------:R-:W-:Y:S02]  /*10190*/  F2FP.BF16.F32.PACK_AB R4, R11.reuse, R4 ;  /* 0x000000040b04723e */ /* 0x040fe400000010ff */
[----:B------:R-:W-:Y:S01]  /*101a0*/  FADD.FTZ R3, R11, R2 ;  /* 0x000000020b037221 */ /* 0x000fe20000010000 */
[----:B------:R-:W-:-:S02]  /*101b0*/  @!P3 PRMT R243, R27, 0x5410, RZ ;  /* 0x000054101bf3b816 */ /* 0x000fc400000000ff */
[----:B------:R-:W-:Y:S02]  /*101c0*/  SHF.R.U32.HI R2, RZ, 0x8, R7 ;  /* 0x00000008ff027819 */ /* 0x000fe40000011607 */
[----:B------:R-:W-:Y:S01]  /*101d0*/  ISETP.LE.U32.AND P3, PT, R6, UR14, PT ;  /* 0x0000000e06007c0c */ /* 0x000fe2000bf63070 */
[----:B------:R-:W-:Y:S01]  /*101e0*/  MUFU.EX2 R7, R215 ;  /* 0x000000d700077308 */ /* 0x000fe20000000800 */
[----:B------:R-:W-:Y:S02]  /*101f0*/  PRMT R27, R241, 0x5410, R242 ;  /* 0x00005410f11b7816 */ /* 0x000fe400000000f2 */
[----:B------:R-:W-:Y:S02]  /*10200*/  @!P0 PRMT R242, R26, 0x5410, RZ ;  /* 0x000054101af28816 */ /* 0x000fe400000000ff */
[----:B------:R-:W-:Y:S02]  /*10210*/  ISETP.LE.U32.AND P0, PT, R5, UR14, PT ;  /* 0x0000000e05007c0c */ /* 0x000fe4000bf03070 */
[----:B------:R-:W-:Y:S01]  /*10220*/  LOP3.LUT R2, R2, 0xffff, RZ, 0xc0, !PT ;  /* 0x0000ffff02027812 */ /* 0x000fe200078ec0ff */
[----:B------:R-:W1:Y:S01]  /*10230*/  MUFU.EX2 R6, R64 ;  /* 0x0000004000067308 */ /* 0x000e620000000800 */
[----:B------:R-:W-:Y:S01]  /*10240*/  @!P4 PRMT R252, R30, 0x5410, RZ ;  /* 0x000054101efcc816 */ /* 0x000fe200000000ff */
[----:B------:R-:W-:Y:S01]  /*10250*/  IMAD.MOV.U32 R30, RZ, RZ, R108 ;  /* 0x000000ffff1e7224 */ /* 0x000fe200078e006c */
[----:B------:R-:W-:-:S02]  /*10260*/  ISETP.LE.U32.AND P4, PT, R2, UR14, PT ;  /* 0x0000000e02007c0c */ /* 0x000fc4000bf83070 */
[----:B------:R-:W-:Y:S02]  /*10270*/  SHF.R.U32.HI R2, RZ, 0x10, R0 ;  /* 0x00000010ff027819 */ /* 0x000fe40000011600 */
[----:B------:R-:W-:Y:S01]  /*10280*/  @!P5 PRMT R241, R31, 0x5410, RZ ;  /* 0x000054101ff1d816 */ /* 0x000fe200000000ff */
[----:B------:R2:W3:Y:S01]  /*10290*/  MUFU.EX2 R5, R57 ;  /* 0x0000003900057308 */ /* 0x0004e20000000800 */
[----:B------:R-:W-:Y:S02]  /*102a0*/  LOP3.LUT R2, R2, 0xff, RZ, 0xc0, !PT ;  /* 0x000000ff02027812 */ /* 0x000fe400078ec0ff */
[----:B------:R-:W-:Y:S02]  /*102b0*/  PRMT R240, R4, 0x7610, R240 ;  /* 0x0000761004f07816 */ /* 0x000fe400000000f0 */
[----:B------:R-:W-:Y:S02]  /*102c0*/  ISETP.LE.U32.AND P5, PT, R2, UR14, PT ;  /* 0x0000000e02007c0c */ /* 0x000fe4000bfa3070 */
[----:B------:R-:W-:Y:S01]  /*102d0*/  PRMT R219, R4, 0x7632, R219 ;  /* 0x0000763204db7816 */ /* 0x000fe200000000db */
[----:B------:R-:W-:-:S02]  /*102e0*/  @!P2 HFMA2.BF16_V2 R33, -RZ.H0_H0, RZ.H0_H0, -R240.H0_H0 ;  /* 0x200000ffff21a231 */ /* 0x000fc400003409f0 */
[----:B-1----:R-:W-:Y:S01]  /*102f0*/  FADD.FTZ R2, R6, R3 ;  /* 0x0000000306027221 */ /* 0x002fe20000010000 */
[----:B------:R-:W-:Y:S01]  /*10300*/  PRMT R215, R196, 0x5410, R218 ;  /* 0x00005410c4d77816 */ /* 0x000fe200000000da */
[----:B------:R-:W-:Y:S02]  /*10310*/  IMAD.MOV.U32 R64, RZ, RZ, R198 ;  /* 0x000000ffff407224 */ /* 0x000fe400078e00c6 */
[----:B------:R-:W-:Y:S01]  /*10320*/  @!P4 HFMA2.BF16_V2 R32, -RZ.H0_H0, RZ.H0_H0, -R219.H0_H0 ;  /* 0x200000ffff20c231 */ /* 0x000fe200003409db */
[----:B------:R-:W-:Y:S02]  /*10330*/  @!P1 PRMT R218, R34, 0x5410, RZ ;  /* 0x0000541022da9816 */ /* 0x000fe400000000ff */
[----:B------:R-:W-:Y:S02]  /*10340*/  @!P6 PRMT R196, R35, 0x5410, RZ ;  /* 0x0000541023c4e816 */ /* 0x000fe400000000ff */
[----:B--2---:R-:W-:Y:S01]  /*10350*/  MOV R57, R56 ;  /* 0x0000003800397202 */ /* 0x004fe20000000f00 */
[----:B------:R-:W-:Y:S01]  /*10360*/  IMAD.MOV.U32 R56, RZ, RZ, R214 ;  /* 0x000000ffff387224 */ /* 0x000fe200078e00d6 */
[C---:B---3--:R-:W-:Y:S01]  /*10370*/  F2FP.BF16.F32.PACK_AB R3, R5.reuse, R6 ;  /* 0x000000060503723e */ /* 0x048fe200000010ff */
[----:B------:R-:W-:Y:S01]  /*10380*/  FADD.FTZ R4, R5, R2 ;  /* 0x0000000205047221 */ /* 0x000fe20000010000 */
[----:B------:R-:W1:Y:S01]  /*10390*/  MUFU.EX2 R6, R57 ;  /* 0x0000003900067308 */ /* 0x000e620000000800 */
[----:B------:R-:W-:-:S02]  /*103a0*/  LOP3.LUT R2, R0, 0xff, RZ, 0xc0, !PT ;  /* 0x000000ff00027812 */ /* 0x000fc400078ec0ff */
[----:B------:R-:W-:Y:S02]  /*103b0*/  PRMT R214, R240, 0x5410, R219 ;  /* 0x00005410f0d67816 */ /* 0x000fe400000000db */
[----:B------:R-:W-:Y:S02]  /*103c0*/  @!P2 PRMT R240, R33, 0x5410, RZ ;  /* 0x0000541021f0a816 */ /* 0x000fe400000000ff */
[----:B------:R-:W-:Y:S01]  /*103d0*/  ISETP.LE.U32.AND P2, PT, R2, UR14, PT ;  /* 0x0000000e02007c0c */ /* 0x000fe2000bf43070 */
[----:B------:R2:W3:Y:S01]  /*103e0*/  MUFU.EX2 R5, R56 ;  /* 0x0000003800057308 */ /* 0x0004e20000000800 */
[----:B------:R-:W-:Y:S02]  /*103f0*/  SHF.R.U32.HI R2, RZ, 0x18, R0 ;  /* 0x00000018ff027819 */ /* 0x000fe40000011600 */
[C---:B------:R-:W-:Y:S02]  /*10400*/  PRMT R191, R3.reuse, 0x7610, R191 ;  /* 0x0000761003bf7816 */ /* 0x040fe400000000bf */
[----:B------:R-:W-:-:S02]  /*10410*/  PRMT R175, R3, 0x7632, R175 ;  /* 0x0000763203af7816 */ /* 0x000fc400000000af */
[----:B------:R-:W-:Y:S01]  /*10420*/  LOP3.LUT R0, R0, 0xffff, RZ, 0xc0, !PT ;  /* 0x0000ffff00007812 */ /* 0x000fe200078ec0ff */
[----:B------:R-:W4:Y:S01]  /*10430*/  MUFU.EX2 R3, R205 ;  /* 0x000000cd00037308 */ /* 0x000f220000000800 */
[----:B------:R-:W-:Y:S02]  /*10440*/  @!P4 PRMT R219, R32, 0x5410, RZ ;  /* 0x0000541020dbc816 */ /* 0x000fe400000000ff */
[----:B------:R-:W-:Y:S01]  /*10450*/  ISETP.LE.U32.AND P4, PT, R2, UR14, PT ;  /* 0x0000000e02007c0c */ /* 0x000fe2000bf83070 */
[----:B------:R-:W-:Y:S01]  /*10460*/  @!P2 HFMA2.BF16_V2 R36, -RZ.H0_H0, RZ.H0_H0, -R191.H0_H0 ;  /* 0x200000ffff24a231 */ /* 0x000fe200003409bf */
[----:B------:R-:W-:Y:S02]  /*10470*/  LOP3.LUT R2, R8, 0xff, RZ, 0xc0, !PT ;  /* 0x000000ff08027812 */ /* 0x000fe400078ec0ff */
[----:B------:R-:W-:Y:S02]  /*10480*/  SHF.R.U32.HI R0, RZ, 0x8, R0 ;  /* 0x00000008ff007819 */ /* 0x000fe40000011600 */
[----:B------:R-:W-:Y:S01]  /*10490*/  ISETP.LE.U32.AND P1, PT, R2, UR14, PT ;  /* 0x0000000e02007c0c */ /* 0x000fe2000bf23070 */
[----:B-1----:R-:W-:Y:S01]  /*104a0*/  FADD.FTZ R2, R6, R134 ;  /* 0x0000008606027221 */ /* 0x002fe20000010000 */
[----:B------:R-:W-:Y:S01]  /*104b0*/  LOP3.LUT R0, R0, 0xffff, RZ, 0xc0, !PT ;  /* 0x0000ffff00007812 */ /* 0x000fe200078ec0ff */
[----:B--2---:R-:W-:Y:S01]  /*104c0*/  IMAD.MOV.U32 R56, RZ, RZ, R52 ;  /* 0x000000ffff387224 */ /* 0x004fe200078e0034 */
[----:B------:R-:W-:Y:S01]  /*104d0*/  MOV R57, R204 ;  /* 0x000000cc00397202 */ /* 0x000fe20000000f00 */
[----:B---3--:R-:W-:Y:S01]  /*104e0*/  FADD.FTZ R2, R5, R2 ;  /* 0x0000000205027221 */ /* 0x008fe20000010000 */
[----:B------:R-:W-:Y:S01]  /*104f0*/  ISETP.LE.U32.AND P6, PT, R0, UR14, PT ;  /* 0x0000000e00007c0c */ /* 0x000fe2000bfc3070 */
[----:B------:R-:W-:Y:S01]  /*10500*/  FADD.FTZ R204, R7, R4 ;  /* 0x0000000407cc7221 */ /* 0x000fe20000010000 */
[----:B------:R-:W-:Y:S01]  /*10510*/  SHF.R.U32.HI R0, RZ, 0x8, R9 ;  /* 0x00000008ff007819 */ /* 0x000fe20000011609 */
[----:B----4-:R-:W-:Y:S01]  /*10520*/  FADD.FTZ R198, R3, R2 ;  /* 0x0000000203c67221 */ /* 0x010fe20000010000 */
[----:B------:R-:W-:Y:S01]  /*10530*/  IMAD R2, R14, -0x2daee0ad, RZ ;  /* 0xd2511f530e027824 */ /* 0x000fe200078e02ff */
[----:B------:R-:W-:Y:S01]  /*10540*/  PRMT R205, R191, 0x5410, R175 ;  /* 0x00005410bfcd7816 */ /* 0x000fe200000000af */
[----:B------:R-:W-:Y:S01]  /*10550*/  IMAD.MOV.U32 R134, RZ, RZ, R120 ;  /* 0x000000ffff867224 */ /* 0x000fe200078e0078 */
[----:B------:R-:W-:Y:S01]  /*10560*/  LOP3.LUT R0, R0, 0xffff, RZ, 0xc0, !PT ;  /* 0x0000ffff00007812 */ /* 0x000fe200078ec0ff */
[----:B------:R-:W-:Y:S01]  /*10570*/  IMAD.MOV.U32 R120, RZ, RZ, R96 ;  /* 0x000000ffff787224 */ /* 0x000fe200078e0060 */
[----:B------:R-:W-:Y:S01]  /*10580*/  @!P2 PRMT R191, R36, 0x5410, RZ ;  /* 0x0000541024bfa816 */ /* 0x000fe200000000ff */
[----:B------:R-:W-:Y:S01]  /*10590*/  IMAD.MOV.U32 R52, RZ, RZ, R202 ;  /* 0x000000ffff347224 */ /* 0x000fe200078e00ca */
[----:B------:R-:W-:Y:S01]  /*105a0*/  ISETP.LE.U32.AND P2, PT, R0, UR14, PT ;  /* 0x0000000e00007c0c */ /* 0x000fe2000bf43070 */
[----:B------:R-:W-:Y:S01]  /*105b0*/  IMAD.MOV.U32 R14, RZ, RZ, R127 ;  /* 0x000000ffff0e7224 */ /* 0x000fe200078e007f */
[----:B------:R-:W-:Y:S01]  /*105c0*/  F2FP.BF16.F32.PACK_AB R0, R5, R6 ;  /* 0x000000060500723e */ /* 0x000fe200000010ff */
[----:B------:R-:W-:Y:S01]  /*105d0*/  @!P6 HFMA2.BF16_V2 R42, -RZ.H0_H0, RZ.H0_H0, -R175.H0_H0 ;  /* 0x200000ffff2ae231 */ /* 0x000fe200003409af */
[----:B------:R-:W-:Y:S01]  /*105e0*/  LOP3.LUT R2, R13, UR8, R2, 0x96, !PT ;  /* 0x000000080d027c12 */ /* 0x000fe2000f8e9602 */
[----:B------:R-:W-:Y:S01]  /*105f0*/  IMAD.MOV.U32 R26, RZ, RZ, R52 ;  /* 0x000000ffff1a7224 */ /* 0x000fe200078e0034 */
[----:B------:R-:W-:-:S02]  /*10600*/  PRMT R174, R0, 0x7610, R174 ;  /* 0x0000761000ae7816 */ /* 0x000fc400000000ae */
[----:B------:R-:W-:Y:S02]  /*10610*/  PRMT R173, R0, 0x7632, R173 ;  /* 0x0000763200ad7816 */ /* 0x000fe400000000ad */
[----:B------:R-:W-:Y:S01]  /*10620*/  F2FP.BF16.F32.PACK_AB R34, R197, R3 ;  /* 0x00000003c522723e */ /* 0x000fe200000010ff */
[----:B------:R-:W-:Y:S01]  /*10630*/  IMAD.WIDE.U32 R2, R2, -0x326172a9, RZ ;  /* 0xcd9e8d5702027825 */ /* 0x000fe200078e00ff */
[----:B------:R-:W-:-:S03]  /*10640*/  F2FP.BF16.F32.PACK_AB R0, R189, R7 ;  /* 0x00000007bd00723e */ /* 0x000fc600000010ff */
[----:B------:R-:W-:Y:S01]  /*10650*/  @!P5 HFMA2.BF16_V2 R40, -RZ.H0_H0, RZ.H0_H0, -R174.H0_H0 ;  /* 0x200000ffff28d231 */ /* 0x000fe200003409ae */
[----:B------:R-:W-:Y:S01]  /*10660*/  MOV R4, UR22 ;  /* 0x0000001600047c02 */ /* 0x000fe20008000f00 */
[----:B------:R-:W-:Y:S01]  /*10670*/  @!P4 HFMA2.BF16_V2 R38, -RZ.H0_H0, RZ.H0_H0, -R173.H0_H0 ;  /* 0x200000ffff26c231 */ /* 0x000fe200003409ad */
[C---:B------:R-:W-:Y:S01]  /*10680*/  PRMT R172, R0.reuse, 0x7610, R172 ;  /* 0x0000761000ac7816 */ /* 0x040fe200000000ac */
[----:B------:R-:W-:Y:S01]  /*10690*/  @!P1 HFMA2.BF16_V2 R39, -RZ.H0_H0, RZ.H0_H0, -R34.H0_H0 ;  /* 0x200000ffff279231 */ /* 0x000fe20000340922 */
[----:B------:R-:W-:Y:S01]  /*106a0*/  PRMT R35, R0, 0x7632, R35 ;  /* 0x0000763200237816 */ /* 0x000fe20000000023 */
[----:B------:R-:W-:Y:S01]  /*106b0*/  IMAD.WIDE R32, R4, 0x2, R28 ;  /* 0x0000000204207825 */ /* 0x000fe200078e021c */
[----:B------:R-:W-:-:S03]  /*106c0*/  LOP3.LUT R0, R3, UR4, R18, 0x96, !PT ;  /* 0x0000000403007c12 */ /* 0x000fc6000f8e9612 */
[----:B------:R-:W-:Y:S01]  /*106d0*/  @!P3 HFMA2.BF16_V2 R43, -RZ.H0_H0, RZ.H0_H0, -R172.H0_H0 ;  /* 0x200000ffff2bb231 */ /* 0x000fe200003409ac */
[----:B------:R-:W-:Y:S01]  /*106e0*/  LOP3.LUT R3, R2, 0xffff, RZ, 0xc0, !PT ;  /* 0x0000ffff02037812 */ /* 0x000fe200078ec0ff */
[----:B------:R-:W-:Y:S01]  /*106f0*/  @!P2 HFMA2.BF16_V2 R41, -RZ.H0_H0, RZ.H0_H0, -R35.H0_H0 ;  /* 0x200000ffff29a231 */ /* 0x000fe20000340923 */
[C---:B------:R-:W-:Y:S01]  /*10700*/  LOP3.LUT R4, R0.reuse, 0xffff, RZ, 0xc0, !PT ;  /* 0x0000ffff00047812 */ /* 0x040fe200078ec0ff */
[----:B------:R1:W-:Y:S01]  /*10710*/  STG.E.U16 desc[UR32][R32.64+-0x80], R22 ;  /* 0xffff801620007986 */ /* 0x0003e2000c101520 */
[----:B------:R-:W-:Y:S01]  /*10720*/  MOV R31, R122 ;  /* 0x0000007a001f7202 */ /* 0x000fe20000000f00 */
[----:B------:R-:W-:Y:S01]  /*10730*/  @!P0 HFMA2.BF16_V2 R37, -RZ.H0_H0, RZ.H0_H0, -R34.H1_H1 ;  /* 0x200000ffff258231 */ /* 0x000fe20000360922 */
[----:B------:R-:W-:Y:S01]  /*10740*/  SHF.R.U32.HI R5, RZ, 0x8, R4 ;  /* 0x00000008ff057819 */ /* 0x000fe20000011604 */
[----:B------:R2:W-:Y:S01]  /*10750*/  STG.E.U16 desc[UR32][R32.64+-0x7e], R23 ;  /* 0xffff821720007986 */ /* 0x0005e2000c101520 */
[----:B------:R-:W-:Y:S02]  /*10760*/  LOP3.LUT R4, R0, 0xff, RZ, 0xc0, !PT ;  /* 0x000000ff00047812 */ /* 0x000fe400078ec0ff */
[----:B------:R-:W-:-:S02]  /*10770*/  MOV R122, R98 ;  /* 0x00000062007a7202 */ /* 0x000fc40000000f00 */
[----:B------:R-:W-:Y:S02]  /*10780*/  PRMT R7, R4, 0x5410, R5 ;  /* 0x0000541004077816 */ /* 0x000fe40000000005 */
[--C-:B------:R-:W-:Y:S02]  /*10790*/  SHF.R.U32.HI R5, RZ, 0x10, R0.reuse ;  /* 0x00000010ff057819 */ /* 0x100fe40000011600 */
[----:B------:R-:W-:Y:S02]  /*107a0*/  SHF.R.U32.HI R4, RZ, 0x18, R0 ;  /* 0x00000018ff047819 */ /* 0x000fe40000011600 */
[----:B------:R-:W-:Y:S01]  /*107b0*/  LOP3.LUT R0, R5, 0xff, RZ, 0xc0, !PT ;  /* 0x000000ff05007812 */ /* 0x000fe200078ec0ff */
[----:B------:R-:W-:Y:S01]  /*107c0*/  IMAD.MOV.U32 R5, RZ, RZ, 0x7054 ;  /* 0x00007054ff057424 */ /* 0x000fe200078e00ff */
[----:B------:R-:W-:Y:S02]  /*107d0*/  PRMT R202, R174, 0x5410, R173 ;  /* 0x00005410aeca7816 */ /* 0x000fe400000000ad */
[----:B------:R-:W-:Y:S01]  /*107e0*/  PRMT R8, R0, 0x5410, R4 ;  /* 0x0000541000087816 */ /* 0x000fe20000000004 */
[----:B------:R-:W-:Y:S01]  /*107f0*/  IMAD.U32 R0, RZ, RZ, UR14 ;  /* 0x0000000eff007e24 */ /* 0x000fe2000f8e00ff */
[----:B------:R-:W-:-:S02]  /*10800*/  SHF.R.U32.HI R4, RZ, 0x8, R3 ;  /* 0x00000008ff047819 */ /* 0x000fc40000011603 */
[----:B------:R-:W-:Y:S02]  /*10810*/  LOP3.LUT R3, R2, 0xff, RZ, 0xc0, !PT ;  /* 0x000000ff02037812 */ /* 0x000fe400078ec0ff */
[----:B------:R-:W-:Y:S02]  /*10820*/  PRMT R0, R0, R5, UR14 ;  /* 0x0000000e00007e16 */ /* 0x000fe40008000005 */
[----:B------:R-:W-:Y:S01]  /*10830*/  PRMT R6, R3, 0x5410, R4 ;  /* 0x0000541003067816 */ /* 0x000fe20000000004 */
[----:B-1----:R-:W-:Y:S01]  /*10840*/  IMAD.MOV.U32 R22, RZ, RZ, R82 ;  /* 0x000000ffff167224 */ /* 0x002fe200078e0052 */
[--C-:B------:R-:W-:Y:S02]  /*10850*/  SHF.R.U32.HI R5, RZ, 0x10, R2.reuse ;  /* 0x00000010ff057819 */ /* 0x100fe40000011602 */
[----:B------:R-:W-:Y:S02]  /*10860*/  HSET2.LE.AND R3, R7, R0, PT ;  /* 0x0000000007037233 */ /* 0x000fe40003803000 */
[----:B------:R-:W-:-:S02]  /*10870*/  SHF.R.U32.HI R7, RZ, 0x18, R2 ;  /* 0x00000018ff077819 */ /* 0x000fc40000011602 */
[--C-:B------:R-:W-:Y:S02]  /*10880*/  HSET2.LE.AND R2, R8, R0.reuse, PT ;  /* 0x0000000008027233 */ /* 0x100fe40003803000 */
[----:B------:R-:W1:Y:S01]  /*10890*/  LDSM.16.MT88.4 R8, [R185+0x10000] ;  /* 0x01000000b908783b */ /* 0x000e620000004200 */
[----:B------:R-:W-:Y:S02]  /*108a0*/  LOP3.LUT R5, R5, 0xff, RZ, 0xc0, !PT ;  /* 0x000000ff05057812 */ /* 0x000fe400078ec0ff */
[----:B------:R-:W-:Y:S02]  /*108b0*/  LOP3.LUT R4, R3, R64, RZ, 0xc0, !PT ;  /* 0x0000004003047212 */ /* 0x000fe400078ec0ff */
[----:B------:R-:W-:Y:S02]  /*108c0*/  PRMT R7, R5, 0x5410, R7 ;  /* 0x0000541005077816 */ /* 0x000fe40000000007 */
[----:B------:R-:W-:Y:S02]  /*108d0*/  LOP3.LUT R5, R2, R57, RZ, 0xc0, !PT ;  /* 0x0000003902057212 */ /* 0x000fe400078ec0ff */
[----:B------:R-:W-:-:S02]  /*108e0*/  HSET2.LE.AND R3, R6, R0, PT ;  /* 0x0000000006037233 */ /* 0x000fc40003803000 */
[----:B------:R-:W-:Y:S02]  /*108f0*/  HSET2.LE.AND R2, R7, R0, PT ;  /* 0x0000000007027233 */ /* 0x000fe40003803000 */
[----:B--2---:R-:W-:Y:S02]  /*10900*/  MOV R23, R83 ;  /* 0x0000005300177202 */ /* 0x004fe40000000f00 */
[----:B------:R-:W-:Y:S01]  /*10910*/  LOP3.LUT R6, R3, R56, RZ, 0xc0, !PT ;  /* 0x0000003803067212 */ /* 0x000fe200078ec0ff */
[----:B------:R-:W-:Y:S01]  /*10920*/  IMAD.MOV.U32 R3, RZ, RZ, R126 ;  /* 0x000000ffff037224 */ /* 0x000fe200078e007e */
[----:B------:R-:W-:Y:S01]  /*10930*/  LOP3.LUT R7, R2, R53, RZ, 0xc0, !PT ;  /* 0x0000003502077212 */ /* 0x000fe200078ec0ff */
[----:B------:R-:W-:Y:S01]  /*10940*/  IMAD.MOV.U32 R126, RZ, RZ, R102 ;  /* 0x000000ffff7e7224 */ /* 0x000fe200078e0066 */
[----:B------:R-:W-:Y:S01]  /*10950*/  PRMT R15, R172, 0x5410, R35 ;  /* 0x00005410ac0f7816 */ /* 0x000fe20000000023 */
[----:B------:R-:W-:Y:S01]  /*10960*/  IMAD.MOV.U32 R102, RZ, RZ, R94 ;  /* 0x000000ffff667224 */ /* 0x000fe200078e005e */
[----:B------:R-:W-:-:S02]  /*10970*/  @!P6 PRMT R175, R42, 0x5410, RZ ;  /* 0x000054102aafe816 */ /* 0x000fc400000000ff */
[----:B------:R-:W-:Y:S02]  /*10980*/  @!P5 PRMT R174, R40, 0x5410, RZ ;  /* 0x0000541028aed816 */ /* 0x000fe400000000ff */
[----:B------:R-:W-:Y:S02]  /*10990*/  @!P3 PRMT R172, R43, 0x5410, RZ ;  /* 0x000054102bacb816 */ /* 0x000fe400000000ff */
[----:B------:R-:W-:Y:S02]  /*109a0*/  @!P2 PRMT R35, R41, 0x5410, RZ ;  /* 0x000054102923a816 */ /* 0x000fe400000000ff */
[----:B------:R-:W-:Y:S01]  /*109b0*/  MOV R2, R125 ;  /* 0x0000007d00027202 */ /* 0x000fe20000000f00 */
[----:B------:R-:W-:Y:S01]  /*109c0*/  IMAD.MOV.U32 R125, RZ, RZ, R101 ;  /* 0x000000ffff7d7224 */ /* 0x000fe200078e0065 */
[----:B------:R-:W-:Y:S01]  /*109d0*/  MOV R127, R103 ;  /* 0x00000067007f7202 */ /* 0x000fe20000000f00 */
[----:B------:R-:W-:Y:S01]  /*109e0*/  IMAD.MOV.U32 R103, RZ, RZ, R95 ;  /* 0x000000ffff677224 */ /* 0x000fe200078e005f */
[----:B------:R-:W-:-:S02]  /*109f0*/  MOV R101, R93 ;  /* 0x0000005d00657202 */ /* 0x000fc40000000f00 */
[C---:B------:R-:W-:Y:S02]  /*10a00*/  @P1 PRMT R203, R34.reuse, 0x7610, R203 ;  /* 0x0000761022cb1816 */ /* 0x040fe400000000cb */
[----:B------:R-:W-:Y:S02]  /*10a10*/  @P0 PRMT R190, R34, 0x7632, R190 ;  /* 0x0000763222be0816 */ /* 0x000fe400000000be */
[----:B------:R-:W-:Y:S01]  /*10a20*/  @!P4 PRMT R173, R38, 0x5410, RZ ;  /* 0x0000541026adc816 */ /* 0x000fe200000000ff */
[----:B-1----:R-:W-:Y:S01]  /*10a30*/  HMMA.16816.F32.BF16 R56, R4, R8, R164 ;  /* 0x000000080438723c */ /* 0x002fe200000418a4 */
[----:B------:R-:W-:Y:S02]  /*10a40*/  @!P1 PRMT R203, R39, 0x5410, RZ ;  /* 0x0000541027cb9816 */ /* 0x000fe400000000ff */
[----:B------:R-:W-:-:S03]  /*10a50*/  @!P0 PRMT R190, R37, 0x5410, RZ ;  /* 0x0000541025be8816 */ /* 0x000fc600000000ff */
[C---:B------:R-:W-:Y:S01]  /*10a60*/  HMMA.16816.F32.BF16 R16, R4.reuse, R10, R160 ;  /* 0x0000000a0410723c */ /* 0x040fe200000418a0 */
[----:B------:R-:W1:Y:S01]  /*10a70*/  LDSM.16.MT88.4 R8, [R186+0x10000] ;  /* 0x01000000ba08783b */ /* 0x000e620000004200 */
[----:B------:R-:W-:Y:S01]  /*10a80*/  MOV R167, R124 ;  /* 0x0000007c00a77202 */ /* 0x000fe20000000f00 */
[----:B------:R-:W-:Y:S01]  /*10a90*/  IMAD.MOV.U32 R124, RZ, RZ, R100 ;  /* 0x000000ffff7c7224 */ /* 0x000fe200078e0064 */
[----:B------:R-:W-:Y:S01]  /*10aa0*/  MOV R100, R92 ;  /* 0x0000005c00647202 */ /* 0x000fe20000000f00 */
[----:B------:R-:W-:Y:S01]  /*10ab0*/  IMAD.MOV.U32 R164, RZ, RZ, R89 ;  /* 0x000000ffffa47224 */ /* 0x000fe200078e0059 */
[----:B------:R-:W-:Y:S01]  /*10ac0*/  MOV R166, R91 ;  /* 0x0000005b00a67202 */ /* 0x000fe20000000f00 */
[----:B------:R-:W-:Y:S02]  /*10ad0*/  IMAD.MOV.U32 R165, RZ, RZ, R90 ;  /* 0x000000ffffa57224 */ /* 0x000fe400078e005a */
[----:B------:R-:W-:Y:S01]  /*10ae0*/  IMAD.MOV.U32 R163, RZ, RZ, R88 ;  /* 0x000000ffffa37224 */ /* 0x000fe200078e0058 */
[C---:B-1----:R-:W-:Y:S06]  /*10af0*/  HMMA.16816.F32.BF16 R116, R4.reuse, R8, R156 ;  /* 0x000000080474723c */ /* 0x042fec000004189c */
[----:B------:R-:W-:Y:S01]  /*10b00*/  HMMA.16816.F32.BF16 R96, R4, R10, R152 ;  /* 0x0000000a0460723c */ /* 0x000fe20000041898 */
[----:B------:R-:W1:Y:S01]  /*10b10*/  LDSM.16.MT88.4 R8, [R188+0x10000] ;  /* 0x01000000bc08783b */ /* 0x000e620000004200 */
        /* <DEDUP_REMOVED lines=18> */
[----:B------:R-:W-:Y:S02]  /*10c40*/  IMAD.MOV.U32 R31, RZ, RZ, R129 ;  /* 0x000000ffff1f7224 */ /* 0x000fe400078e0081 */
[----:B------:R-:W-:Y:S01]  /*10c50*/  IMAD.MOV.U32 R132, RZ, RZ, R128 ;  /* 0x000000ffff847224 */ /* 0x000fe200078e0080 */
[----:B------:R-:W-:Y:S01]  /*10c60*/  MOV R128, R104 ;  /* 0x0000006800807202 */ /* 0x000fe20000000f00 */
[----:B------:R-:W-:-:S02]  /*10c70*/  IMAD.MOV.U32 R129, RZ, RZ, R105 ;  /* 0x000000ffff817224 */ /* 0x000fc400078e0069 */
[----:B------:R-:W-:Y:S02]  /*10c80*/  IMAD.MOV.U32 R130, RZ, RZ, R106 ;  /* 0x000000ffff827224 */ /* 0x000fe400078e006a */
[----:B------:R-:W-:Y:S02]  /*10c90*/  IMAD.MOV.U32 R2, RZ, RZ, R133 ;  /* 0x000000ffff027224 */ /* 0x000fe400078e0085 */
[----:B------:R-:W-:Y:S02]  /*10ca0*/  IMAD.MOV.U32 R133, RZ, RZ, R207 ;  /* 0x000000ffff857224 */ /* 0x000fe400078e00cf */
[----:B------:R-:W-:Y:S01]  /*10cb0*/  IMAD.MOV.U32 R165, RZ, RZ, R3 ;  /* 0x000000ffffa57224 */ /* 0x000fe200078e0003 */
[----:B------:R-:W2:Y:S01]  /*10cc0*/  LDL.LU R207, [R1+0x1a8] ;  /* 0x0001a80001cf7983 */ /* 0x000ea20000300800 */
[----:B------:R-:W-:Y:S02]  /*10cd0*/  IMAD.MOV.U32 R162, RZ, RZ, R166 ;  /* 0x000000ffffa27224 */ /* 0x000fe400078e00a6 */
[----:B------:R-:W-:Y:S01]  /*10ce0*/  IMAD.MOV.U32 R166, RZ, RZ, R14 ;  /* 0x000000ffffa67224 */ /* 0x000fe200078e000e */
[----:B------:R-:W-:Y:S01]  /*10cf0*/  MOV R14, R132 ;  /* 0x00000084000e7202 */ /* 0x000fe20000000f00 */
[----:B-1----:R-:W-:Y:S01]  /*10d00*/  HMMA.16816.F32.BF16 R80, R4, R8, R148 ;  /* 0x000000080450723c */ /* 0x002fe20000041894 */
[----:B------:R-:W-:-:S02]  /*10d10*/  IMAD.MOV.U32 R3, RZ, RZ, R31 ;  /* 0x000000ffff037224 */ /* 0x000fc400078e001f */
[----:B------:R-:W-:-:S03]  /*10d20*/  IMAD.MOV.U32 R132, RZ, RZ, R30 ;  /* 0x000000ffff847224 */ /* 0x000fc600078e001e */
        /* <DEDUP_REMOVED lines=23> */
[----:B------:R-:W-:-:S02]  /*10ea0*/  IMAD.MOV.U32 R30, RZ, RZ, R212 ;  /* 0x000000ffff1e7224 */ /* 0x000fc400078e00d4 */
[----:B------:R-:W-:Y:S02]  /*10eb0*/  IMAD.MOV.U32 R31, RZ, RZ, R226 ;  /* 0x000000ffff1f7224 */ /* 0x000fe400078e00e2 */
[C---:B-1----:R-:W-:Y:S06]  /*10ec0*/  HMMA.16816.F32.BF16 R104, R4.reuse, R8, R84 ;  /* 0x000000080468723c */ /* 0x042fec0000041854 */
[----:B------:R-:W-:Y:S01]  /*10ed0*/  HMMA.16816.F32.BF16 R84, R4, R10, R156 ;  /* 0x0000000a0454723c */ /* 0x000fe2000004189c */
[----:B------:R-:W1:Y:S06]  /*10ee0*/  LDSM.16.MT88.4 R8, [R187+0x14000] ;  /* 0x01400000bb08783b */ /* 0x000e6c0000004200 */
[----:B------:R-:W-:-:S02]  /*10ef0*/  IMAD.MOV.U32 R159, RZ, RZ, R163 ;  /* 0x000000ffff9f7224 */ /* 0x000fc400078e00a3 */
[----:B------:R-:W-:Y:S01]  /*10f00*/  IMAD.MOV.U32 R163, RZ, RZ, R167 ;  /* 0x000000ffffa37224 */ /* 0x000fe200078e00a7 */
[----:B------:R-:W-:Y:S01]  /*10f10*/  MOV R167, R134 ;  /* 0x0000008600a77202 */ /* 0x000fe20000000f00 */
[----:B------:R-:W-:Y:S01]  /*10f20*/  IMAD.MOV.U32 R157, RZ, RZ, R161 ;  /* 0x000000ffff9d7224 */ /* 0x000fe200078e00a1 */
[----:B------:R-:W-:Y:S02]  /*10f30*/  MOV R134, R217 ;  /* 0x000000d900867202 */ /* 0x000fe40000000f00 */
[----:B------:R-:W3:Y:S01]  /*10f40*/  LDL.LU R217, [R1+0x1a4] ;  /* 0x0001a40001d97983 */ /* 0x000ee20000300800 */
[----:B------:R-:W-:Y:S01]  /*10f50*/  MOV R161, R165 ;  /* 0x000000a500a17202 */ /* 0x000fe20000000f00 */
[----:B------:R-:W-:Y:S02]  /*10f60*/  IMAD.MOV.U32 R165, RZ, RZ, R3 ;  /* 0x000000ffffa57224 */ /* 0x000fe400078e0003 */
[----:B------:R-:W4:Y:S01]  /*10f70*/  LDL.LU R212, [R1+0x1a0] ;  /* 0x0001a00001d47983 */ /* 0x000f220000300800 */
[----:B------:R-:W-:-:S03]  /*10f80*/  IMAD.MOV.U32 R3, RZ, RZ, R209 ;  /* 0x000000ffff037224 */ /* 0x000fc600078e00d1 */
[----:B------:R-:W3:Y:S04]  /*10f90*/  LDL.LU R226, [R1+0x19c] ;  /* 0x00019c0001e27983 */ /* 0x000ee80000300800 */
[----:B------:R-:W3:Y:S01]  /*10fa0*/  LDL.LU R209, [R1+0x198] ;  /* 0x0001980001d17983 */ /* 0x000ee20000300800 */
[----:B------:R-:W-:Y:S01]  /*10fb0*/  MOV R155, R159 ;  /* 0x0000009f009b7202 */ /* 0x000fe20000000f00 */
[----:B------:R-:W-:Y:S01]  /*10fc0*/  IMAD.MOV.U32 R156, RZ, RZ, R160 ;  /* 0x000000ffff9c7224 */ /* 0x000fe200078e00a0 */
[----:B------:R-:W-:Y:S01]  /*10fd0*/  MOV R158, R162 ;  /* 0x000000a2009e7202 */ /* 0x000fe20000000f00 */
[----:B------:R-:W-:Y:S02]  /*10fe0*/  IMAD.MOV.U32 R159, RZ, RZ, R163 ;  /* 0x000000ffff9f7224 */ /* 0x000fe400078e00a3 */
[----:B------:R-:W-:-:S02]  /*10ff0*/  IMAD.MOV.U32 R162, RZ, RZ, R166 ;  /* 0x000000ffffa27224 */ /* 0x000fc400078e00a6 */
[----:B------:R-:W-:Y:S01]  /*11000*/  IMAD.MOV.U32 R160, RZ, RZ, R164 ;  /* 0x000000ffffa07224 */ /* 0x000fe200078e00a4 */
[----:B------:R-:W-:Y:S01]  /*11010*/  MOV R164, R2 ;  /* 0x0000000200a47202 */ /* 0x000fe20000000f00 */
[----:B------:R-:W-:Y:S01]  /*11020*/  IMAD.MOV.U32 R163, RZ, RZ, R167 ;  /* 0x000000ffffa37224 */ /* 0x000fe200078e00a7 */
[----:B------:R-:W-:Y:S01]  /*11030*/  MOV R167, R31 ;  /* 0x0000001f00a77202 */ /* 0x000fe20000000f00 */
[----:B------:R-:W-:Y:S01]  /*11040*/  IMAD.MOV.U32 R166, RZ, RZ, R14 ;  /* 0x000000ffffa67224 */ /* 0x000fe200078e000e */
[----:B------:R-:W-:Y:S01]  /*11050*/  MOV R14, R229 ;  /* 0x000000e5000e7202 */ /* 0x000fe20000000f00 */
[----:B------:R-:W-:Y:S01]  /*11060*/  IMAD.MOV.U32 R2, RZ, RZ, R30 ;  /* 0x000000ffff027224 */ /* 0x000fe200078e001e */
[----:B------:R-:W3:Y:S01]  /*11070*/  LDL.LU R229, [R1+0x194] ;  /* 0x0001940001e57983 */ /* 0x000ee20000300800 */
[----:B------:R-:W-:Y:S02]  /*11080*/  IMAD.MOV.U32 R31, RZ, RZ, R227 ;  /* 0x000000ffff1f7224 */ /* 0x000fe400078e00e3 */
[----:B------:R-:W-:Y:S01]  /*11090*/  IMAD.MOV.U32 R30, RZ, RZ, R228 ;  /* 0x000000ffff1e7224 */ /* 0x000fe200078e00e4 */
[----:B------:R-:W3:Y:S04]  /*110a0*/  LDL.LU R227, [R1+0x190] ;  /* 0x0001900001e37983 */ /* 0x000ee80000300800 */
[----:B------:R-:W3:Y:S01]  /*110b0*/  LDL.LU R228, [R1+0x18c] ;  /* 0x00018c0001e47983 */ /* 0x000ee20000300800 */
[C---:B-1----:R-:W-:Y:S06]  /*110c0*/  HMMA.16816.F32.BF16 R100, R4.reuse, R8, R100 ;  /* 0x000000080464723c */ /* 0x042fec0000041864 */
[----:B------:R-:W-:Y:S01]  /*110d0*/  HMMA.16816.F32.BF16 R120, R4, R10, R120 ;  /* 0x0000000a0478723c */ /* 0x000fe20000041878 */
[----:B------:R-:W1:Y:S01]  /*110e0*/  LDSM.16.MT88.4 R8, [R185+0x16000] ;  /* 0x01600000b908783b */ /* 0x000e620000004200 */
        /* <DEDUP_REMOVED lines=8> */
[----:B------:R-:W-:Y:S01]  /*11170*/  IMAD.MOV.U32 R159, RZ, RZ, R162 ;  /* 0x000000ffff9f7224 */ /* 0x000fe200078e00a2 */
[C---:B-1----:R-:W-:Y:S06]  /*11180*/  HMMA.16816.F32.BF16 R124, R4.reuse, R8, R124 ;  /* 0x00000008047c723c */ /* 0x042fec000004187c */
[----:B------:R-:W-:Y:S01]  /*11190*/  HMMA.16816.F32.BF16 R128, R4, R10, R128 ;  /* 0x0000000a0480723c */ /* 0x000fe20000041880 */
[----:B------:R-:W1:Y:S01]  /*111a0*/  LDSM.16.MT88.4 R8, [R186+0x16000] ;  /* 0x01600000ba08783b */ /* 0x000e620000004200 */
[----:B------:R-:W-:Y:S02]  /*111b0*/  IMAD.MOV.U32 R160, RZ, RZ, R163 ;  /* 0x000000ffffa07224 */ /* 0x000fe400078e00a3 */
[----:B------:R-:W-:-:S02]  /*111c0*/  IMAD.MOV.U32 R162, RZ, RZ, R165 ;  /* 0x000000ffffa27224 */ /* 0x000fc400078e00a5 */
[----:B------:R-:W-:Y:S02]  /*111d0*/  IMAD.MOV.U32 R163, RZ, RZ, R166 ;  /* 0x000000ffffa37224 */ /* 0x000fe400078e00a6 */
[----:B------:R-:W-:Y:S01]  /*111e0*/  IMAD.MOV.U32 R136, RZ, RZ, R160 ;  /* 0x000000ffff887224 */ /* 0x000fe200078e00a0 */
[----:B------:R-:W-:Y:S01]  /*111f0*/  MOV R138, R162 ;  /* 0x000000a2008a7202 */ /* 0x000fe20000000f00 */
[----:B------:R-:W-:Y:S02]  /*11200*/  IMAD.MOV.U32 R137, RZ, RZ, R161 ;  /* 0x000000ffff897224 */ /* 0x000fe400078e00a1 */
[----:B------:R-:W-:Y:S01]  /*11210*/  IMAD.MOV.U32 R139, RZ, RZ, R163 ;  /* 0x000000ffff8b7224 */ /* 0x000fe200078e00a3 */
[----:B------:R-:W-:Y:S01]  /*11220*/  MOV R164, R167 ;  /* 0x000000a700a47202 */ /* 0x000fe20000000f00 */
        /* <DEDUP_REMOVED lines=13> */
[----:B------:R-:W-:-:S07]  /*11300*/  IMAD.MOV.U32 R143, RZ, RZ, R167 ;  /* 0x000000ffff8f7224 */ /* 0x000fce00078e00a7 */
[C---:B-1----:R-:W-:Y:S06]  /*11310*/  HMMA.16816.F32.BF16 R140, R4.reuse, R8, R140 ;  /* 0x00000008048c723c */ /* 0x042fec000004188c */
[----:B------:R-:W-:Y:S01]  /*11320*/  HMMA.16816.F32.BF16 R148, R4, R10, R148 ;  /* 0x0000000a0494723c */ /* 0x000fe20000041894 */
[----:B------:R-:W1:Y:S01]  /*11330*/  LDSM.16.MT88.4 R8, [R187+0x16000] ;  /* 0x01600000bb08783b */ /* 0x000e620000004200 */
[----:B------:R-:W-:Y:S02]  /*11340*/  IMAD.MOV.U32 R2, RZ, RZ, R31 ;  /* 0x000000ffff027224 */ /* 0x000fe400078e001f */
[----:B------:R-:W-:Y:S01]  /*11350*/  IMAD.MOV.U32 R3, RZ, RZ, R30 ;  /* 0x000000ffff037224 */ /* 0x000fe200078e001e */
[----:B------:R-:W-:Y:S01]  /*11360*/  MOV R14, R231 ;  /* 0x000000e7000e7202 */ /* 0x000fe20000000f00 */
[----:B------:R-:W-:Y:S01]  /*11370*/  IMAD.MOV.U32 R31, RZ, RZ, R230 ;  /* 0x000000ffff1f7224 */ /* 0x000fe200078e00e6 */
[----:B------:R-:W-:Y:S01]  /*11380*/  MOV R144, R2 ;  /* 0x0000000200907202 */ /* 0x000fe20000000f00 */
[----:B------:R-:W-:Y:S01]  /*11390*/  IMAD.MOV.U32 R145, RZ, RZ, R3 ;  /* 0x000000ffff917224 */ /* 0x000fe200078e0003 */
[----:B------:R-:W-:Y:S01]  /*113a0*/  MOV R162, R206 ;  /* 0x000000ce00a27202 */ /* 0x000fe20000000f00 */
[----:B--2---:R-:W-:Y:S01]  /*113b0*/  IMAD.MOV.U32 R161, RZ, RZ, R207 ;  /* 0x000000ffffa17224 */ /* 0x004fe200078e00cf */
[----:B------:R-:W-:Y:S01]  /*113c0*/  MOV R3, R203 ;  /* 0x000000cb00037202 */ /* 0x000fe20000000f00 */
[----:B------:R-:W-:Y:S01]  /*113d0*/  IMAD.MOV.U32 R2, RZ, RZ, R204 ;  /* 0x000000ffff027224 */ /* 0x000fe200078e00cc */
[----:B------:R-:W-:Y:S01]  /*113e0*/  MOV R147, R31 ;  /* 0x0000001f00937202 */ /* 0x000fe20000000f00 */
[----:B------:R-:W-:Y:S01]  /*113f0*/  IMAD.MOV.U32 R146, RZ, RZ, R14 ;  /* 0x000000ffff927224 */ /* 0x000fe200078e000e */
[----:B------:R-:W-:Y:S01]  /*11400*/  MOV R168, R162 ;  /* 0x000000a200a87202 */ /* 0x000fe20000000f00 */
[----:B------:R-:W-:-:S02]  /*11410*/  IMAD.MOV.U32 R177, RZ, RZ, R161 ;  /* 0x000000ffffb17224 */ /* 0x000fc400078e00a1 */
[----:B------:R-:W-:Y:S01]  /*11420*/  IMAD.MOV.U32 R160, RZ, RZ, R208 ;  /* 0x000000ffffa07224 */ /* 0x000fe200078e00d0 */
[----:B----4-:R-:W-:Y:S01]  /*11430*/  MOV R169, R212 ;  /* 0x000000d400a97202 */ /* 0x010fe20000000f00 */
[----:B------:R-:W-:Y:S01]  /*11440*/  IMAD.MOV.U32 R162, RZ, RZ, R2 ;  /* 0x000000ffffa27224 */ /* 0x000fe200078e0002 */
[----:B-1----:R-:W-:Y:S01]  /*11450*/  HMMA.16816.F32.BF16 R152, R4, R8, R152 ;  /* 0x000000080498723c */ /* 0x002fe20000041898 */
[----:B------:R-:W-:Y:S01]  /*11460*/  IMAD.MOV.U32 R161, RZ, RZ, R3 ;  /* 0x000000ffffa17224 */ /* 0x000fe200078e0003 */
[----:B---3--:R-:W-:Y:S01]  /*11470*/  MOV R156, R209 ;  /* 0x000000d1009c7202 */ /* 0x008fe20000000f00 */
[----:B------:R-:W-:-:S03]  /*11480*/  IMAD.WIDE.U32 R2, R180, -0x2daee0ad, RZ ;  /* 0xd2511f53b4027825 */ /* 0x000fc600078e00ff */
[----:B------:R-:W-:Y:S01]  /*11490*/  HMMA.16816.F32.BF16 R144, R4, R10, R144 ;  /* 0x0000000a0490723c */ /* 0x000fe20000041890 */
[----:B------:R-:W-:Y:S01]  /*114a0*/  MOV R159, R215 ;  /* 0x000000d7009f7202 */ /* 0x000fe20000000f00 */
[----:B------:R1:W5:Y:S01]  /*114b0*/  LDL.LU R231, [R1+0x188] ;  /* 0x0001880001e77983 */ /* 0x0003620000300800 */
[----:B------:R-:W-:Y:S02]  /*114c0*/  IMAD.MOV.U32 R14, RZ, RZ, R202 ;  /* 0x000000ffff0e7224 */ /* 0x000fe400078e00ca */
[----:B------:R-:W-:Y:S01]  /*114d0*/  IMAD.MOV.U32 R195, RZ, RZ, R169 ;  /* 0x000000ffffc37224 */ /* 0x000fe200078e00a9 */
[----:B------:R-:W-:Y:S01]  /*114e0*/  MOV R169, R156 ;  /* 0x0000009c00a97202 */ /* 0x000fe20000000f00 */
[----:B------:R-:W-:Y:S01]  /*114f0*/  IMAD.MOV.U32 R176, RZ, RZ, R160 ;  /* 0x000000ffffb07224 */ /* 0x000fe200078e00a0 */
[----:B------:R-:W-:Y:S01]  /*11500*/  LOP3.LUT R4, R3, UR6, R12, 0x96, !PT ;  /* 0x0000000603047c12 */ /* 0x000fe2000f8e960c */
[----:B------:R-:W-:Y:S01]  /*11510*/  IMAD.MOV.U32 R156, RZ, RZ, R15 ;  /* 0x000000ffff9c7224 */ /* 0x000fe200078e000f */
[----:B------:R-:W-:-:S02]  /*11520*/  LOP3.LUT R3, R2, 0xffff, RZ, 0xc0, !PT ;  /* 0x0000ffff02037812 */ /* 0x000fc400078ec0ff */
[--C-:B------:R-:W-:Y:S02]  /*11530*/  SHF.R.U32.HI R6, RZ, 0x10, R2.reuse ;  /* 0x00000010ff067819 */ /* 0x100fe40000011602 */
[----:B------:R-:W-:Y:S01]  /*11540*/  SHF.R.U32.HI R7, RZ, 0x18, R2 ;  /* 0x00000018ff077819 */ /* 0x000fe20000011602 */
[----:B------:R-:W-:Y:S01]  /*11550*/  IMAD.MOV.U32 R31, RZ, RZ, R26 ;  /* 0x000000ffff1f7224 */ /* 0x000fe200078e001a */
[----:B------:R-:W-:Y:S01]  /*11560*/  MOV R160, R14 ;  /* 0x0000000e00a07202 */ /* 0x000fe20000000f00 */
[----:B------:R-:W-:Y:S01]  /*11570*/  IMAD.MOV.U32 R30, RZ, RZ, R229 ;  /* 0x000000ffff1e7224 */ /* 0x000fe200078e00e5 */
[----:B------:R-:W2:Y:S01]  /*11580*/  LDSM.16.MT88.4 R12, [R185+0x10800] ;  /* 0x01080000b90c783b */ /* 0x000ea20000004200 */
[----:B------:R-:W-:Y:S02]  /*11590*/  SHF.R.U32.HI R5, RZ, 0x8, R3 ;  /* 0x00000008ff057819 */ /* 0x000fe40000011603 */
[----:B------:R-:W-:Y:S01]  /*115a0*/  LOP3.LUT R3, R2, 0xff, RZ, 0xc0, !PT ;  /* 0x000000ff02037812 */ /* 0x000fe200078ec0ff */
[----:B------:R-:W-:Y:S01]  /*115b0*/  IMAD.MOV.U32 R165, RZ, RZ, R226 ;  /* 0x000000ffffa57224 */ /* 0x000fe200078e00e2 */
[----:B------:R-:W-:Y:S01]  /*115c0*/  LOP3.LUT R2, R4, 0xffff, RZ, 0xc0, !PT ;  /* 0x0000ffff04027812 */ /* 0x000fe200078ec0ff */
[----:B------:R-:W-:Y:S01]  /*115d0*/  IMAD.MOV.U32 R167, RZ, RZ, R228 ;  /* 0x000000ffffa77224 */ /* 0x000fe200078e00e4 */
[----:B------:R-:W-:Y:S01]  /*115e0*/  PRMT R8, R3, 0x5410, R5 ;  /* 0x0000541003087816 */ /* 0x000fe20000000005 */
[----:B------:R-:W-:Y:S01]  /*115f0*/  IMAD.MOV.U32 R164, RZ, RZ, R217 ;  /* 0x000000ffffa47224 */ /* 0x000fe200078e00d9 */
[----:B------:R-:W-:-:S02]  /*11600*/  SHF.R.U32.HI R3, RZ, 0x8, R2 ;  /* 0x00000008ff037819 */ /* 0x000fc40000011602 */
[----:B------:R-:W-:Y:S01]  /*11610*/  MOV R166, R227 ;  /* 0x000000e300a67202 */ /* 0x000fe20000000f00 */
[----:B------:R-:W-:Y:S01]  /*11620*/  IMAD.MOV.U32 R223, RZ, RZ, R168 ;  /* 0x000000ffffdf7224 */ /* 0x000fe200078e00a8 */
[----:B------:R-:W-:Y:S02]  /*11630*/  LOP3.LUT R2, R4, 0xff, RZ, 0xc0, !PT ;  /* 0x000000ff04027812 */ /* 0x000fe400078ec0ff */
[----:B------:R-:W-:Y:S01]  /*11640*/  MOV R222, R177 ;  /* 0x000000b100de7202 */ /* 0x000fe20000000f00 */
[----:B------:R-:W-:Y:S01]  /*11650*/  IMAD.MOV.U32 R157, RZ, RZ, R213 ;  /* 0x000000ffff9d7224 */ /* 0x000fe200078e00d5 */
[----:B------:R-:W-:Y:S01]  /*11660*/  PRMT R2, R2, 0x5410, R3 ;  /* 0x0000541002027816 */ /* 0x000fe20000000003 */
[----:B------:R-:W-:Y:S01]  /*11670*/  IMAD.MOV.U32 R158, RZ, RZ, R214 ;  /* 0x000000ffff9e7224 */ /* 0x000fe200078e00d6 */
[--C-:B------:R-:W-:Y:S01]  /*11680*/  SHF.R.U32.HI R3, RZ, 0x10, R4.reuse ;  /* 0x00000010ff037819 */ /* 0x100fe20000011604 */
[----:B------:R-:W-:Y:S01]  /*11690*/  IMAD.MOV.U32 R237, RZ, RZ, R159 ;  /* 0x000000ffffed7224 */ /* 0x000fe200078e009f */
[----:B------:R-:W-:Y:S01]  /*116a0*/  SHF.R.U32.HI R5, RZ, 0x18, R4 ;  /* 0x00000018ff057819 */ /* 0x000fe20000011604 */
[----:B------:R-:W-:Y:S01]  /*116b0*/  IMAD.MOV.U32 R170, RZ, RZ, R210 ;  /* 0x000000ffffaa7224 */ /* 0x000fe200078e00d2 */
[----:B------:R-:W-:Y:S01]  /*116c0*/  LOP3.LUT R3, R3, 0xff, RZ, 0xc0, !PT ;  /* 0x000000ff03037812 */ /* 0x000fe200078ec0ff */
[----:B------:R-:W-:Y:S01]  /*116d0*/  IMAD.MOV.U32 R179, RZ, RZ, R225 ;  /* 0x000000ffffb37224 */ /* 0x000fe200078e00e1 */
[----:B------:R-:W-:Y:S01]  /*116e0*/  LOP3.LUT R4, R6, 0xff, RZ, 0xc0, !PT ;  /* 0x000000ff06047812 */ /* 0x000fe200078ec0ff */
[----:B------:R-:W-:Y:S01]  /*116f0*/  IMAD.MOV.U32 R171, RZ, RZ, R211 ;  /* 0x000000ffffab7224 */ /* 0x000fe200078e00d3 */
[----:B------:R-:W-:-:S02]  /*11700*/  HSET2.LE.AND R2, R2, R0, PT ;  /* 0x0000000002027233 */ /* 0x000fc40003803000 */
[----:B------:R-:W-:Y:S01]  /*11710*/  MOV R178, R224 ;  /* 0x000000e000b27202 */ /* 0x000fe20000000f00 */
[----:B------:R-:W-:Y:S01]  /*11720*/  IMAD.MOV.U32 R163, RZ, RZ, R205 ;  /* 0x000000ffffa37224 */ /* 0x000fe200078e00cd */
[----:B------:R-:W-:Y:S01]  /*11730*/  PRMT R3, R3, 0x5410, R5 ;  /* 0x0000541003037816 */ /* 0x000fe20000000005 */
[----:B------:R1:W5:Y:S01]  /*11740*/  LDL.LU R230, [R1+0x184] ;  /* 0x0001840001e67983 */ /* 0x0003620000300800 */
[----:B------:R-:W-:Y:S02]  /*11750*/  PRMT R7, R4, 0x5410, R7 ;  /* 0x0000541004077816 */ /* 0x000fe40000000007 */
[----:B------:R-:W-:Y:S01]  /*11760*/  LOP3.LUT R4, R2, R195, RZ, 0xc0, !PT ;  /* 0x000000c302047212 */ /* 0x000fe200078ec0ff */
[----:B------:R-:W-:Y:S01]  /*11770*/  IMAD.MOV.U32 R192, RZ, RZ, R176 ;  /* 0x000000ffffc07224 */ /* 0x000fe200078e00b0 */
[--C-:B------:R-:W-:Y:S01]  /*11780*/  HSET2.LE.AND R2, R3, R0.reuse, PT ;  /* 0x0000000003027233 */ /* 0x100fe20003803000 */
[----:B------:R-:W-:Y:S01]  /*11790*/  IMAD.MOV.U32 R193, RZ, RZ, R30 ;  /* 0x000000ffffc17224 */ /* 0x000fe200078e001e */
[--C-:B------:R-:W-:Y:S01]  /*117a0*/  HSET2.LE.AND R3, R8, R0.reuse, PT ;  /* 0x0000000008037233 */ /* 0x100fe20003803000 */
[----:B------:R-:W-:Y:S01]  /*117b0*/  IMAD.MOV.U32 R168, RZ, RZ, R164 ;  /* 0x000000ffffa87224 */ /* 0x000fe200078e00a4 */
[----:B------:R-:W-:Y:S01]  /*117c0*/  HSET2.LE.AND R7, R7, R0, PT ;  /* 0x0000000007077233 */ /* 0x000fe20003803000 */
[----:B------:R-:W-:Y:S01]  /*117d0*/  IMAD.MOV.U32 R176, RZ, RZ, R166 ;  /* 0x000000ffffb07224 */ /* 0x000fe200078e00a6 */
[----:B------:R-:W-:Y:S01]  /*117e0*/  LOP3.LUT R5, R2, R183, RZ, 0xc0, !PT ;  /* 0x000000b702057212 */ /* 0x000fe200078ec0ff */
[----:B------:R-:W-:Y:S01]  /*117f0*/  IMAD.MOV.U32 R195, RZ, RZ, R167 ;  /* 0x000000ffffc37224 */ /* 0x000fe200078e00a7 */
[----:B------:R-:W-:Y:S01]  /*11800*/  LOP3.LUT R6, R3, R182, RZ, 0xc0, !PT ;  /* 0x000000b603067212 */ /* 0x000fe200078ec0ff */
[----:B------:R-:W-:Y:S01]  /*11810*/  LDSM.16.MT88.4 R8, [R187+0x10800] ;  /* 0x01080000bb08783b */ /* 0x000fe20000004200 */
[----:B------:R-:W-:-:S02]  /*11820*/  LOP3.LUT R7, R7, R181, RZ, 0xc0, !PT ;  /* 0x000000b507077212 */ /* 0x000fc400078ec0ff */
[----:B------:R-:W-:Y:S02]  /*11830*/  MOV R194, R31 ;  /* 0x0000001f00c27202 */ /* 0x000fe40000000f00 */
[----:B------:R-:W-:Y:S01]  /*11840*/  MOV R177, R165 ;  /* 0x000000a500b17202 */ /* 0x000fe20000000f00 */
[----:B------:R-:W-:Y:S01]  /*11850*/  IMAD.MOV.U32 R247, RZ, RZ, R156 ;  /* 0x000000fffff77224 */ /* 0x000fe200078e009c */
[----:B------:R-:W-:Y:S01]  /*11860*/  MOV R246, R157 ;  /* 0x0000009d00f67202 */ /* 0x000fe20000000f00 */
[C---:B--2---:R-:W-:Y:S01]  /*11870*/  HMMA.16816.F32.BF16 R16, R4.reuse, R14, R16 ;  /* 0x0000000e0410723c */ /* 0x044fe20000041810 */
[----:B------:R-:W-:Y:S01]  /*11880*/  IMAD.MOV.U32 R236, RZ, RZ, R158 ;  /* 0x000000ffffec7224 */ /* 0x000fe200078e009e */
[----:B------:R-:W-:Y:S01]  /*11890*/  MOV R239, R222 ;  /* 0x000000de00ef7202 */ /* 0x000fe20000000f00 */
[----:B------:R-:W-:Y:S01]  /*118a0*/  IMAD.MOV.U32 R238, RZ, RZ, R223 ;  /* 0x000000ffffee7224 */ /* 0x000fe200078e00df */
[----:B------:R-:W-:Y:S01]  /*118b0*/  MOV R244, R237 ;  /* 0x000000ed00f47202 */ /* 0x000fe20000000f00 */
[----:B------:R-:W-:Y:S01]  /*118c0*/  IMAD.MOV.U32 R26, RZ, RZ, R216 ;  /* 0x000000ffff1a7224 */ /* 0x000fe200078e00d8 */
[----:B------:R-:W-:Y:S01]  /*118d0*/  HMMA.16816.F32.BF16 R164, R4, R12, R56 ;  /* 0x0000000c04a4723c */ /* 0x000fe20000041838 */
[----:B------:R-:W2:Y:S04]  /*118e0*/  LDSM.16.MT88.4 R12, [R188+0x10800] ;  /* 0x01080000bc0c783b */ /* 0x000ea80000004200 */
[----:B------:R1:W5:-:S13]  /*118f0*/  LDL.LU R229, [R1+0x180] ;  /* 0x0001800001e57983 */ /* 0x00035a0000300800 */
[----:B------:R-:W-:Y:S01]  /*11900*/  IMAD.MOV.U32 R181, RZ, RZ, R18 ;  /* 0x000000ffffb57224 */ /* 0x000fe200078e0012 */
[----:B------:R-:W-:Y:S01]  /*11910*/  MOV R3, R17 ;  /* 0x0000001100037202 */ /* 0x000fe20000000f00 */
[----:B------:R-:W-:Y:S01]  /*11920*/  IMAD.MOV.U32 R31, RZ, RZ, R19 ;  /* 0x000000ffff1f7224 */ /* 0x000fe200078e0013 */
[----:B------:R1:W5:Y:S01]  /*11930*/  LDL.LU R228, [R1+0x17c] ;  /* 0x00017c0001e47983 */ /* 0x0003620000300800 */
[----:B------:R-:W-:-:S03]  /*11940*/  IMAD.MOV.U32 R30, RZ, RZ, R16 ;  /* 0x000000ffff1e7224 */ /* 0x000fc600078e0010 */
[----:B------:R-:W3:Y:S01]  /*11950*/  LDSM.16.MT88.4 R16, [R186+0x10800] ;  /* 0x01080000ba10783b */ /* 0x000ee20000004200 */
[----:B------:R-:W-:Y:S02]  /*11960*/  IMAD.MOV.U32 R245, RZ, RZ, R236 ;  /* 0x000000fffff57224 */ /* 0x000fe400078e00ec */
[----:B------:R-:W-:Y:S01]  /*11970*/  IMAD.MOV.U32 R180, RZ, RZ, R238 ;  /* 0x000000ffffb47224 */ /* 0x000fe200078e00ee */
[----:B------:R1:W5:Y:S01]  /*11980*/  LDL.LU R227, [R1+0x178] ;  /* 0x0001780001e37983 */ /* 0x0003620000300800 */
[----:B------:R-:W-:Y:S02]  /*11990*/  IMAD.MOV.U32 R2, RZ, RZ, R239 ;  /* 0x000000ffff027224 */ /* 0x000fe400078e00ef */
[----:B------:R-:W-:Y:S01]  /*119a0*/  IMAD.MOV.U32 R182, RZ, RZ, R168 ;  /* 0x000000ffffb67224 */ /* 0x000fe200078e00a8 */
[----:B------:R1:W5:Y:S01]  /*119b0*/  LDL.LU R226, [R1+0x174] ;  /* 0x0001740001e27983 */ /* 0x0003620000300800 */
[----:B------:R-:W-:-:S03]  /*119c0*/  IMAD.MOV.U32 R183, RZ, RZ, R169 ;  /* 0x000000ffffb77224 */ /* 0x000fc600078e00a9 */
[----:B------:R1:W5:Y:S01]  /*119d0*/  LDL.LU R217, [R1+0x170] ;  /* 0x0001700001d97983 */ /* 0x0003620000300800 */
[C---:B--2---:R-:W-:Y:S03]  /*119e0*/  HMMA.16816.F32.BF16 R232, R4.reuse, R12, R80 ;  /* 0x0000000c04e8723c */ /* 0x044fe60000041850 */
[----:B------:R1:W5:Y:S04]  /*119f0*/  LDL.LU.64 R224, [R1+0x168] ;  /* 0x0001680001e07983 */ /* 0x0003680000300a00 */
[----:B------:R1:W5:Y:S01]  /*11a00*/  LDL.LU R216, [R1+0x160] ;  /* 0x0001600001d87983 */ /* 0x0003620000300800 */
[C---:B------:R-:W-:Y:S03]  /*11a10*/  HMMA.16816.F32.BF16 R220, R4.reuse, R14, R68 ;  /* 0x0000000e04dc723c */ /* 0x040fe60000041844 */
[----:B------:R-:W2:Y:S03]  /*11a20*/  LDSM.16.MT88.4 R12, [R186+0x12800] ;  /* 0x01280000ba0c783b */ /* 0x000ea60000004200 */
[C---:B---3--:R-:W-:Y:S06]  /*11a30*/  HMMA.16816.F32.BF16 R156, R4.reuse, R16, R116 ;  /* 0x00000010049c723c */ /* 0x048fec0000041874 */
[C---:B------:R-:W-:Y:S01]  /*11a40*/  HMMA.16816.F32.BF16 R56, R4.reuse, R18, R96 ;  /* 0x000000120438723c */ /* 0x040fe20000041860 */
[----:B------:R-:W3:Y:S01]  /*11a50*/  LDSM.16.MT88.4 R16, [R185+0x12800] ;  /* 0x01280000b910783b */ /* 0x000ee20000004200 */
[----:B------:R-:W-:Y:S01]  /*11a60*/  IMAD.MOV.U32 R80, RZ, RZ, R195 ;  /* 0x000000ffff507224 */ /* 0x000fe200078e00c3 */
[----:B------:R-:W-:Y:S01]  /*11a70*/  MOV R83, R179 ;  /* 0x000000b300537202 */ /* 0x000fe20000000f00 */
[----:B------:R-:W-:Y:S01]  /*11a80*/  IMAD.MOV.U32 R81, RZ, RZ, R176 ;  /* 0x000000ffff517224 */ /* 0x000fe200078e00b0 */
[----:B------:R1:W5:Y:S01]  /*11a90*/  LDL.LU R215, [R1+0x15c] ;  /* 0x00015c0001d77983 */ /* 0x0003620000300800 */
[----:B------:R-:W-:Y:S01]  /*11aa0*/  HMMA.16816.F32.BF16 R116, R4, R8, R52 ;  /* 0x000000080474723c */ /* 0x000fe20000041834 */
[----:B------:R-:W-:Y:S01]  /*11ab0*/  MOV R71, R192 ;  /* 0x000000c000477202 */ /* 0x000fe20000000f00 */
[----:B------:R-:W-:Y:S01]  /*11ac0*/  IMAD.MOV.U32 R69, RZ, RZ, R193 ;  /* 0x000000ffff457224 */ /* 0x000fe200078e00c1 */
[----:B------:R-:W-:Y:S01]  /*11ad0*/  MOV R70, R194 ;  /* 0x000000c200467202 */ /* 0x000fe20000000f00 */
[----:B------:R-:W-:-:S02]  /*11ae0*/  IMAD.MOV.U32 R68, RZ, RZ, R181 ;  /* 0x000000ffff447224 */ /* 0x000fc400078e00b5 */
[C---:B------:R-:W-:Y:S01]  /*11af0*/  HMMA.16816.F32.BF16 R96, R4.reuse, R10, R40 ;  /* 0x0000000a0460723c */ /* 0x040fe20000041828 */
[----:B------:R-:W4:Y:S05]  /*11b00*/  LDSM.16.MT88.4 R8, [R188+0x12800] ;  /* 0x01280000bc08783b */ /* 0x000f2a0000004200 */
[C---:B--2---:R-:W-:Y:S01]  /*11b10*/  HMMA.16816.F32.BF16 R248, R4.reuse, R12, R76 ;  /* 0x0000000c04f8723c */ /* 0x044fe2000004184c */
[----:B------:R-:W-:Y:S01]  /*11b20*/  IMAD.MOV.U32 R82, RZ, RZ, R178 ;  /* 0x000000ffff527224 */ /* 0x000fe200078e00b2 */
[----:B------:R1:W5:Y:S04]  /*11b30*/  LDL.LU R214, [R1+0x158] ;  /* 0x0001580001d67983 */ /* 0x0003680000300800 */
[C---:B------:R-:W-:Y:S01]  /*11b40*/  HMMA.16816.F32.BF16 R236, R4.reuse, R14, R64 ;  /* 0x0000000e04ec723c */ /* 0x040fe20000041840 */
[----:B------:R-:W2:Y:S05]  /*11b50*/  LDSM.16.MT88.4 R12, [R185+0x14800] ;  /* 0x01480000b90c783b */ /* 0x000eaa0000004200 */
[C---:B---3--:R-:W-:Y:S06]  /*11b60*/  HMMA.16816.F32.BF16 R112, R4.reuse, R16, R112 ;  /* 0x000000100470723c */ /* 0x048fec0000041870 */
[C---:B----4-:R-:W-:Y:S01]  /*11b70*/  HMMA.16816.F32.BF16 R192, R4.reuse, R10, R36 ;  /* 0x0000000a04c0723c */ /* 0x050fe20000041824 */
[----:B------:R-:W-:Y:S01]  /*11b80*/  IMAD.MOV.U32 R78, RZ, RZ, R170 ;  /* 0x000000ffff4e7224 */ /* 0x000fe200078e00aa */
[----:B------:R-:W-:Y:S01]  /*11b90*/  MOV R181, R177 ;  /* 0x000000b100b57202 */ /* 0x000fe20000000f00 */
[----:B------:R-:W-:Y:S01]  /*11ba0*/  IMAD.MOV.U32 R76, RZ, RZ, R245 ;  /* 0x000000ffff4c7224 */ /* 0x000fe200078e00f5 */
[----:B------:R-:W-:Y:S01]  /*11bb0*/  MOV R79, R171 ;  /* 0x000000ab004f7202 */ /* 0x000fe20000000f00 */
[----:B------:R1:W5:Y:S01]  /*11bc0*/  LDL.LU R213, [R1+0x154] ;  /* 0x0001540001d57983 */ /* 0x0003620000300800 */
[----:B------:R-:W-:-:S12]  /*11bd0*/  HMMA.16816.F32.BF16 R16, R4, R18, R92 ;  /* 0x000000120410723c */ /* 0x000fd8000004185c */
[----:B------:R-:W-:Y:S01]  /*11be0*/  MOV R43, R113 ;  /* 0x00000071002b7202 */ /* 0x000fe20000000f00 */
[----:B------:R-:W-:Y:S01]  /*11bf0*/  IMAD.MOV.U32 R42, RZ, RZ, R114 ;  /* 0x000000ffff2a7224 */ /* 0x000fe200078e0072 */
[----:B------:R-:W-:Y:S01]  /*11c00*/  MOV R40, R112 ;  /* 0x0000007000287202 */ /* 0x000fe20000000f00 */
[----:B------:R-:W-:Y:S01]  /*11c10*/  IMAD.MOV.U32 R41, RZ, RZ, R115 ;  /* 0x000000ffff297224 */ /* 0x000fe200078e0073 */
[C---:B--2---:R-:W-:Y:S01]  /*11c20*/  HMMA.16816.F32.BF16 R72, R4.reuse, R12, R72 ;  /* 0x0000000c0448723c */ /* 0x044fe20000041848 */
[----:B------:R-:W-:Y:S01]  /*11c30*/  IMAD.MOV.U32 R37, RZ, RZ, R183 ;  /* 0x000000ffff257224 */ /* 0x000fe200078e00b7 */
[----:B------:R-:W-:Y:S01]  /*11c40*/  MOV R77, R246 ;  /* 0x000000f6004d7202 */ /* 0x000fe20000000f00 */
[----:B------:R-:W-:Y:S01]  /*11c50*/  IMAD.MOV.U32 R39, RZ, RZ, R68 ;  /* 0x000000ffff277224 */ /* 0x000fe200078e0044 */
[----:B------:R-:W-:Y:S01]  /*11c60*/  MOV R38, R69 ;  /* 0x0000004500267202 */ /* 0x000fe20000000f00 */
[----:B------:R-:W-:Y:S01]  /*11c70*/  IMAD.MOV.U32 R36, RZ, RZ, R70 ;  /* 0x000000ffff247224 */ /* 0x000fe200078e0046 */
[----:B------:R-:W-:Y:S01]  /*11c80*/  HMMA.16816.F32.BF16 R112, R4, R8, R48 ;  /* 0x000000080470723c */ /* 0x000fe20000041830 */
[----:B------:R-:W-:Y:S04]  /*11c90*/  LDSM.16.MT88.4 R8, [R186+0x14800] ;  /* 0x01480000ba08783b */ /* 0x000fe80000004200 */
[----:B------:R1:W5:Y:S01]  /*11ca0*/  LDL.LU R212, [R1+0x150] ;  /* 0x0001500001d47983 */ /* 0x0003620000300800 */
[----:B------:R-:W-:Y:S01]  /*11cb0*/  IMAD.MOV.U32 R55, RZ, RZ, R17 ;  /* 0x000000ffff377224 */ /* 0x000fe200078e0011 */
[----:B------:R-:W-:Y:S01]  /*11cc0*/  MOV R53, R19 ;  /* 0x0000001300357202 */ /* 0x000fe20000000f00 */
[----:B------:R-:W-:-:S02]  /*11cd0*/  IMAD.MOV.U32 R54, RZ, RZ, R18 ;  /* 0x000000ffff367224 */ /* 0x000fc400078e0012 */
[----:B------:R-:W-:Y:S01]  /*11ce0*/  IMAD.MOV.U32 R52, RZ, RZ, R16 ;  /* 0x000000ffff347224 */ /* 0x000fe200078e0010 */
[C---:B------:R-:W-:Y:S01]  /*11cf0*/  HMMA.16816.F32.BF16 R12, R4.reuse, R14, R60 ;  /* 0x0000000e040c723c */ /* 0x040fe2000004183c */
[----:B------:R-:W2:Y:S06]  /*11d00*/  LDSM.16.MT88.4 R16, [R187+0x12800] ;  /* 0x01280000bb10783b */ /* 0x000eac0000004200 */
        /* <DEDUP_REMOVED lines=8> */
[----:B------:R1:W5:Y:S01]  /*11d90*/  LDL.LU.64 R210, [R1+0x148] ;  /* 0x0001480001d27983 */ /* 0x0003620000300a00 */
[C---:B--2---:R-:W-:Y:S06]  /*11da0*/  HMMA.16816.F32.BF16 R176, R4.reuse, R16, R108 ;  /* 0x0000001004b0723c */ /* 0x044fec000004186c */
[----:B------:R-:W-:Y:S01]  /*11db0*/  HMMA.16816.F32.BF16 R168, R4, R18, R88 ;  /* 0x0000001204a8723c */ /* 0x000fe20000041858 */
[----:B------:R-:W-:Y:S01]  /*11dc0*/  IMAD.MOV.U32 R108, RZ, RZ, R181 ;  /* 0x000000ffff6c7224 */ /* 0x000fe200078e00b5 */
[----:B------:R-:W2:Y:S01]  /*11dd0*/  LDSM.16.MT88.4 R16, [R188+0x14800] ;  /* 0x01480000bc10783b */ /* 0x000ea20000004200 */
[----:B------:R-:W-:-:S03]  /*11de0*/  IMAD.MOV.U32 R111, RZ, RZ, R244 ;  /* 0x000000ffff6f7224 */ /* 0x000fc600078e00f4 */
[C---:B------:R-:W-:Y:S01]  /*11df0*/  HMMA.16816.F32.BF16 R244, R4.reuse, R8, R44 ;  /* 0x0000000804f4723c */ /* 0x040fe2000004182c */
[----:B------:R-:W-:Y:S01]  /*11e00*/  IMAD.MOV.U32 R91, RZ, RZ, R12 ;  /* 0x000000ffff5b7224 */ /* 0x000fe200078e000c */
[----:B------:R-:W-:Y:S01]  /*11e10*/  MOV R90, R13 ;  /* 0x0000000d005a7202 */ /* 0x000fe20000000f00 */
[----:B------:R-:W-:Y:S01]  /*11e20*/  IMAD.MOV.U32 R89, RZ, RZ, R14 ;  /* 0x000000ffff597224 */ /* 0x000fe200078e000e */
[----:B------:R-:W-:Y:S01]  /*11e30*/  MOV R72, R82 ;  /* 0x0000005200487202 */ /* 0x000fe20000000f00 */
[----:B------:R-:W-:Y:S01]  /*11e40*/  IMAD.MOV.U32 R88, RZ, RZ, R15 ;  /* 0x000000ffff587224 */ /* 0x000fe200078e000f */
[----:B------:R-:W-:Y:S01]  /*11e50*/  HMMA.16816.F32.BF16 R180, R4, R10, R20 ;  /* 0x0000000a04b4723c */ /* 0x000fe20000041814 */
[----:B------:R-:W3:Y:S04]  /*11e60*/  LDSM.16.MT88.4 R12, [R187+0x14800] ;  /* 0x01480000bb0c783b */ /* 0x000ee80000004200 */
[----:B------:R-:W4:Y:S01]  /*11e70*/  LDSM.16.MT88.4 R8, [R185+0x16800] ;  /* 0x01680000b908783b */ /* 0x000f220000004200 */
[----:B------:R-:W-:Y:S01]  /*11e80*/  IMAD.MOV.U32 R94, RZ, RZ, R73 ;  /* 0x000000ffff5e7224 */ /* 0x000fe200078e0049 */
[----:B------:R-:W-:Y:S01]  /*11e90*/  MOV R109, R81 ;  /* 0x00000051006d7202 */ /* 0x000fe20000000f00 */
[----:B------:R-:W-:Y:S01]  /*11ea0*/  IMAD.MOV.U32 R63, RZ, RZ, R79 ;  /* 0x000000ffff3f7224 */ /* 0x000fe200078e004f */
[----:B------:R1:W5:Y:S01]  /*11eb0*/  LDL.LU R209, [R1+0x144] ;  /* 0x0001440001d17983 */ /* 0x0003620000300800 */
[----:B------:R-:W-:-:S02]  /*11ec0*/  IMAD.MOV.U32 R110, RZ, RZ, R80 ;  /* 0x000000ffff6e7224 */ /* 0x000fc400078e0050 */
[----:B------:R-:W-:Y:S02]  /*11ed0*/  IMAD.MOV.U32 R73, RZ, RZ, R83 ;  /* 0x000000ffff497224 */ /* 0x000fe400078e0053 */
[----:B------:R-:W-:Y:S02]  /*11ee0*/  IMAD.MOV.U32 R69, RZ, RZ, R162 ;  /* 0x000000ffff457224 */ /* 0x000fe400078e00a2 */
[----:B------:R-:W-:Y:S01]  /*11ef0*/  IMAD.MOV.U32 R70, RZ, RZ, R163 ;  /* 0x000000ffff467224 */ /* 0x000fe200078e00a3 */
[C---:B--2---:R-:W-:Y:S01]  /*11f00*/  HMMA.16816.F32.BF16 R64, R4.reuse, R18, R84 ;  /* 0x000000120440723c */ /* 0x044fe20000041854 */
[----:B------:R-:W-:Y:S01]  /*11f10*/  IMAD.MOV.U32 R79, RZ, RZ, R160 ;  /* 0x000000ffff4f7224 */ /* 0x000fe200078e00a0 */
[----:B------:R-:W-:Y:S01]  /*11f20*/  MOV R22, R78 ;  /* 0x0000004e00167202 */ /* 0x000fe20000000f00 */
[----:B------:R-:W-:Y:S01]  /*11f30*/  IMAD.MOV.U32 R23, RZ, RZ, R77 ;  /* 0x000000ffff177224 */ /* 0x000fe200078e004d */
[----:B------:R1:W5:Y:S02]  /*11f40*/  LDL.LU R208, [R1+0x140] ;  /* 0x0001400001d07983 */ /* 0x0003640000300800 */
[C---:B------:R-:W-:Y:S02]  /*11f50*/  HMMA.16816.F32.BF16 R160, R4.reuse, R16, R104 ;  /* 0x0000001004a0723c */ /* 0x040fe40000041868 */
[----:B------:R-:W-:Y:S04]  /*11f60*/  LDSM.16.MT88.4 R16, [R186+0x16800] ;  /* 0x01680000ba10783b */ /* 0x000fe80000004200 */
[C---:B---3--:R-:W-:Y:S06]  /*11f70*/  HMMA.16816.F32.BF16 R48, R4.reuse, R12, R100 ;  /* 0x0000000c0430723c */ /* 0x048fec0000041864 */
[C---:B------:R-:W-:Y:S01]  /*11f80*/  HMMA.16816.F32.BF16 R44, R4.reuse, R14, R120 ;  /* 0x0000000e042c723c */ /* 0x040fe20000041878 */
[----:B------:R-:W2:Y:S05]  /*11f90*/  LDSM.16.MT88.4 R12, [R188+0x16800] ;  /* 0x01680000bc0c783b */ /* 0x000eaa0000004200 */
[C---:B----4-:R-:W-:Y:S06]  /*11fa0*/  HMMA.16816.F32.BF16 R84, R4.reuse, R8, R124 ;  /* 0x000000080454723c */ /* 0x050fec000004187c */
[----:B------:R-:W-:Y:S01]  /*11fb0*/  HMMA.16816.F32.BF16 R80, R4, R10, R128 ;  /* 0x0000000a0450723c */ /* 0x000fe20000041880 */
        /* <DEDUP_REMOVED lines=12> */
[----:B------:R1:W5:Y:S01]  /*12080*/  LDL.LU R207, [R1+0x13c] ;  /* 0x00013c0001cf7983 */ /* 0x0003620000300800 */
[----:B------:R-:W-:Y:S01]  /*12090*/  IMAD.MOV.U32 R126, RZ, RZ, R127 ;  /* 0x000000ffff7e7224 */ /* 0x000fe200078e007f */
[----:B------:R-:W-:Y:S01]  /*120a0*/  MOV R127, R120 ;  /* 0x00000078007f7202 */ /* 0x000fe20000000f00 */
[----:B------:R-:W-:-:S02]  /*120b0*/  IMAD.MOV.U32 R105, RZ, RZ, R71 ;  /* 0x000000ffff697224 */ /* 0x000fc400078e0047 */
        /* <DEDUP_REMOVED lines=12> */
[----:B------:R-:W-:Y:S01]  /*12180*/  LOP3.LUT R2, R25, UR34, R130, 0x96, !PT ;  /* 0x0000002219027c12 */ /* 0x000fe2000f8e9682 */
[----:B------:R-:W-:Y:S01]  /*12190*/  IMAD.MOV.U32 R107, RZ, RZ, R108 ;  /* 0x000000ffff6b7224 */ /* 0x000fe200078e006c */
[----:B------:R-:W-:Y:S01]  /*121a0*/  MOV R108, R109 ;  /* 0x0000006d006c7202 */ /* 0x000fe20000000f00 */
[----:B------:R-:W-:Y:S01]  /*121b0*/  IMAD.MOV.U32 R129, RZ, RZ, R63 ;  /* 0x000000ffff817224 */ /* 0x000fe200078e003f */
[----:B------:R1:W5:Y:S01]  /*121c0*/  LDL.LU R206, [R1+0x138] ;  /* 0x0001380001ce7983 */ /* 0x0003620000300800 */
[----:B------:R-:W-:-:S02]  /*121d0*/  IMAD.MOV.U32 R109, RZ, RZ, R110 ;  /* 0x000000ffff6d7224 */ /* 0x000fc400078e006e */
[----:B------:R-:W-:Y:S01]  /*121e0*/  IMAD.MOV.U32 R110, RZ, RZ, R36 ;  /* 0x000000ffff6e7224 */ /* 0x000fe200078e0024 */
[----:B------:R-:W-:Y:S01]  /*121f0*/  MOV R36, R38 ;  /* 0x0000002600247202 */ /* 0x000fe20000000f00 */
[----:B------:R-:W-:Y:S01]  /*12200*/  IMAD.MOV.U32 R131, RZ, RZ, R73 ;  /* 0x000000ffff837224 */ /* 0x000fe200078e0049 */
[C---:B--2---:R-:W-:Y:S01]  /*12210*/  HMMA.16816.F32.BF16 R60, R4.reuse, R14, R148 ;  /* 0x0000000e043c723c */ /* 0x044fe20000041894 */
[----:B------:R-:W-:Y:S01]  /*12220*/  IMAD.MOV.U32 R21, RZ, RZ, R79 ;  /* 0x000000ffff157224 */ /* 0x000fe200078e004f */
[----:B------:R1:W5:Y:S01]  /*12230*/  LDL.LU R205, [R1+0x134] ;  /* 0x0001340001cd7983 */ /* 0x0003620000300800 */
[----:B------:R-:W-:Y:S02]  /*12240*/  IMAD.MOV.U32 R111, RZ, RZ, R68 ;  /* 0x000000ffff6f7224 */ /* 0x000fe400078e0044 */
[----:B------:R-:W-:Y:S01]  /*12250*/  IMAD.MOV.U32 R101, RZ, RZ, R55 ;  /* 0x000000ffff657224 */ /* 0x000fe200078e0037 */
[----:B------:R-:W-:Y:S01]  /*12260*/  HMMA.16816.F32.BF16 R76, R4, R16, R132 ;  /* 0x00000010044c723c */ /* 0x000fe20000041884 */
[----:B------:R-:W-:Y:S01]  /*12270*/  IMAD.MOV.U32 R102, RZ, RZ, R54 ;  /* 0x000000ffff667224 */ /* 0x000fe200078e0036 */
[----:B------:R1:W5:Y:S01]  /*12280*/  LDL.LU R204, [R1+0x130] ;  /* 0x0001300001cc7983 */ /* 0x0003620000300800 */
[----:B------:R-:W-:-:S02]  /*12290*/  IMAD.MOV.U32 R100, RZ, RZ, R52 ;  /* 0x000000ffff647224 */ /* 0x000fc400078e0034 */
[----:B------:R-:W-:Y:S01]  /*122a0*/  IMAD.MOV.U32 R38, RZ, RZ, R3 ;  /* 0x000000ffff267224 */ /* 0x000fe200078e0003 */
[C---:B------:R-:W-:Y:S01]  /*122b0*/  HMMA.16816.F32.BF16 R72, R4.reuse, R18, R136 ;  /* 0x000000120448723c */ /* 0x040fe20000041888 */
[----:B------:R-:W-:Y:S01]  /*122c0*/  IMAD.WIDE.U32 R2, R2, -0x2daee0ad, RZ ;  /* 0xd2511f5302027825 */ /* 0x000fe200078e00ff */
[----:B------:R-:W2:Y:S04]  /*122d0*/  LDSM.16.MT88.4 R16, [R186+0x11000] ;  /* 0x01100000ba10783b */ /* 0x000ea80000004200 */
[----:B------:R-:W-:Y:S01]  /*122e0*/  HMMA.16816.F32.BF16 R68, R4, R12, R140 ;  /* 0x0000000c0444723c */ /* 0x000fe2000004188c */
[----:B------:R-:W-:-:S05]  /*122f0*/  LOP3.LUT R3, R3, UR24, R124, 0x96, !PT ;  /* 0x0000001803037c12 */ /* 0x000fca000f8e967c */
[C---:B---3--:R-:W-:Y:S01]  /*12300*/  HMMA.16816.F32.BF16 R40, R4.reuse, R10, R144 ;  /* 0x0000000a0428723c */ /* 0x048fe20000041890 */
[----:B------:R-:W-:Y:S01]  /*12310*/  IMAD.MOV.U32 R131, RZ, RZ, R126 ;  /* 0x000000ffff837224 */ /* 0x000fe200078e007e */
[----:B------:R-:W-:Y:S01]  /*12320*/  MOV R133, R94 ;  /* 0x0000005e00857202 */ /* 0x000fe20000000f00 */
[----:B------:R-:W-:Y:S03]  /*12330*/  LDSM.16.MT88.4 R12, [R188+0x11000] ;  /* 0x01100000bc0c783b */ /* 0x000fe60000004200 */
[----:B------:R-:W-:Y:S01]  /*12340*/  HMMA.16816.F32.BF16 R52, R4, R8, R152 ;  /* 0x000000080434723c */ /* 0x000fe20000041898 */
[----:B------:R-:W-:Y:S01]  /*12350*/  MOV R124, R125 ;  /* 0x0000007d007c7202 */ /* 0x000fe20000000f00 */
[----:B------:R-:W-:Y:S01]  /*12360*/  IMAD.MOV.U32 R132, RZ, RZ, R95 ;  /* 0x000000ffff847224 */ /* 0x000fe200078e005f */
[----:B------:R-:W-:Y:S01]  /*12370*/  MOV R135, R92 ;  /* 0x0000005c00877202 */ /* 0x000fe20000000f00 */
[----:B------:R-:W-:Y:S01]  /*12380*/  IMAD.MOV.U32 R134, RZ, RZ, R93 ;  /* 0x000000ffff867224 */ /* 0x000fe200078e005d */
[----:B------:R1:W5:Y:S02]  /*12390*/  LDL.LU R203, [R1+0x12c] ;  /* 0x00012c0001cb7983 */ /* 0x0003640000300800 */
[----:B------:R-:W-:Y:S01]  /*123a0*/  LOP3.LUT R4, R129, UR31, R24, 0x96, !PT ;  /* 0x0000001f81047c12 */ /* 0x000fe2000f8e9618 */
[----:B------:R-:W-:Y:S01]  /*123b0*/  IMAD.MOV.U32 R125, RZ, RZ, R122 ;  /* 0x000000ffff7d7224 */ /* 0x000fe200078e007a */
[----:B------:R-:W-:Y:S01]  /*123c0*/  MOV R126, R127 ;  /* 0x0000007f007e7202 */ /* 0x000fe20000000f00 */
[----:B------:R-:W-:Y:S01]  /*123d0*/  IMAD.MOV.U32 R127, RZ, RZ, R120 ;  /* 0x000000ffff7f7224 */ /* 0x000fe200078e0078 */
[----:B------:R1:W5:Y:S01]  /*123e0*/  LDL.LU R202, [R1+0x128] ;  /* 0x0001280001ca7983 */ /* 0x0003620000300800 */
[----:B------:R-:W-:Y:S01]  /*123f0*/  IMAD.WIDE.U32 R6, R4, -0x2daee0ad, RZ ;  /* 0xd2511f5304067825 */ /* 0x000fe200078e00ff */
[----:B------:R-:W-:-:S03]  /*12400*/  MOV R120, R121 ;  /* 0x0000007900787202 */ /* 0x000fc60000000f00 */
        /* <DEDUP_REMOVED lines=9> */
[----:B------:R-:W-:Y:S02]  /*124a0*/  MOV R107, R109 ;  /* 0x0000006d006b7202 */ /* 0x000fe40000000f00 */
[----:B------:R-:W-:Y:S01]  /*124b0*/  MOV R37, R38 ;  /* 0x0000002600257202 */ /* 0x000fe20000000f00 */
[----:B------:R-:W-:Y:S01]  /*124c0*/  IMAD.MOV.U32 R38, RZ, RZ, R39 ;  /* 0x000000ffff267224 */ /* 0x000fe200078e0027 */
[----:B------:R-:W-:Y:S01]  /*124d0*/  MOV R109, R36 ;  /* 0x00000024006d7202 */ /* 0x000fe20000000f00 */
        /* <DEDUP_REMOVED lines=14> */
[----:B------:R-:W-:-:S04]  /*125c0*/  IMAD.WIDE.U32 R24, R5, -0x326172a9, RZ ;  /* 0xcd9e8d5705187825 */ /* 0x000fc800078e00ff */
[----:B------:R-:W-:-:S03]  /*125d0*/  IMAD.WIDE.U32 R2, R2, -0x326172a9, RZ ;  /* 0xcd9e8d5702027825 */ /* 0x000fc600078e00ff */
[C---:B------:R-:W-:Y:S02]  /*125e0*/  LOP3.LUT R4, R2.reuse, 0xffff, RZ, 0xc0, !PT ;  /* 0x0000ffff02047812 */ /* 0x040fe400078ec0ff */
[----:B------:R-:W-:Y:S02]  /*125f0*/  LOP3.LUT R3, R3, UR4, R24, 0x96, !PT ;  /* 0x0000000403037c12 */ /* 0x000fe4000f8e9618 */
[----:B------:R-:W-:Y:S02]  /*12600*/  SHF.R.U32.HI R6, RZ, 0x8, R4 ;  /* 0x00000008ff067819 */ /* 0x000fe40000011604 */
[----:B------:R-:W-:Y:S02]  /*12610*/  LOP3.LUT R5, R2, 0xff, RZ, 0xc0, !PT ;  /* 0x000000ff02057812 */ /* 0x000fe400078ec0ff */
[--C-:B------:R-:W-:Y:S02]  /*12620*/  SHF.R.U32.HI R4, RZ, 0x10, R2.reuse ;  /* 0x00000010ff047819 */ /* 0x100fe40000011602 */
[----:B------:R-:W-:-:S02]  /*12630*/  SHF.R.U32.HI R10, RZ, 0x18, R2 ;  /* 0x00000018ff0a7819 */ /* 0x000fc40000011602 */
[----:B------:R-:W-:Y:S02]  /*12640*/  LOP3.LUT R2, R3, 0xffff, RZ, 0xc0, !PT ;  /* 0x0000ffff03027812 */ /* 0x000fe400078ec0ff */
[----:B------:R-:W-:Y:S02]  /*12650*/  PRMT R9, R5, 0x5410, R6 ;  /* 0x0000541005097816 */ /* 0x000fe40000000006 */
[----:B------:R-:W-:Y:S02]  /*12660*/  LOP3.LUT R6, R4, 0xff, RZ, 0xc0, !PT ;  /* 0x000000ff04067812 */ /* 0x000fe400078ec0ff */
[----:B------:R-:W-:Y:S02]  /*12670*/  SHF.R.U32.HI R4, RZ, 0x10, R3 ;  /* 0x00000010ff047819 */ /* 0x000fe40000011603 */
[----:B------:R-:W-:Y:S02]  /*12680*/  LOP3.LUT R8, R3, 0xff, RZ, 0xc0, !PT ;  /* 0x000000ff03087812 */ /* 0x000fe400078ec0ff */
[----:B------:R-:W-:-:S02]  /*12690*/  SHF.R.U32.HI R5, RZ, 0x8, R2 ;  /* 0x00000008ff057819 */ /* 0x000fc40000011602 */
[----:B------:R-:W-:Y:S02]  /*126a0*/  SHF.R.U32.HI R7, RZ, 0x18, R3 ;  /* 0x00000018ff077819 */ /* 0x000fe40000011603 */
[----:B------:R-:W-:Y:S02]  /*126b0*/  LOP3.LUT R2, R4, 0xff, RZ, 0xc0, !PT ;  /* 0x000000ff04027812 */ /* 0x000fe400078ec0ff */
[----:B------:R-:W-:Y:S02]  /*126c0*/  PRMT R3, R6, 0x5410, R10 ;  /* 0x0000541006037816 */ /* 0x000fe4000000000a */
[----:B------:R-:W-:Y:S02]  /*126d0*/  PRMT R4, R8, 0x5410, R5 ;  /* 0x0000541008047816 */ /* 0x000fe40000000005 */
[----:B------:R-:W-:Y:S02]  /*126e0*/  PRMT R5, R2, 0x5410, R7 ;  /* 0x0000541002057816 */ /* 0x000fe40000000007 */
[----:B------:R-:W-:-:S02]  /*126f0*/  HSET2.LE.AND R2, R9, R0, PT ;  /* 0x0000000009027233 */ /* 0x000fc40003803000 */
[--C-:B------:R-:W-:Y:S01]  /*12700*/  HSET2.LE.AND R3, R3, R0.reuse, PT ;  /* 0x0000000003037233 */ /* 0x100fe20003803000 */
[----:B------:R-:W-:Y:S01]  /*12710*/  LDSM.16.MT88.4 R8, [R187+0x11000] ;  /* 0x01100000bb08783b */ /* 0x000fe20000004200 */
[----:B------:R-:W-:Y:S02]  /*12720*/  HSET2.LE.AND R4, R4, R0, PT ;  /* 0x0000000004047233 */ /* 0x000fe40003803000 */
[----:B------:R-:W-:Y:S01]  /*12730*/  LOP3.LUT R6, R2, R129, RZ, 0xc0, !PT ;  /* 0x0000008102067212 */ /* 0x000fe200078ec0ff */
[----:B------:R-:W-:Y:S01]  /*12740*/  IMAD.MOV.U32 R129, RZ, RZ, R125 ;  /* 0x000000ffff817224 */ /* 0x000fe200078e007d */
[----:B------:R-:W-:Y:S02]  /*12750*/  LOP3.LUT R7, R3, R130, RZ, 0xc0, !PT ;  /* 0x0000008203077212 */ /* 0x000fe400078ec0ff */
[----:B------:R-:W-:Y:S01]  /*12760*/  LOP3.LUT R4, R4, R131, RZ, 0xc0, !PT ;  /* 0x0000008304047212 */ /* 0x000fe200078ec0ff */
[----:B------:R-:W-:Y:S01]  /*12770*/  IMAD.MOV.U32 R131, RZ, RZ, R127 ;  /* 0x000000ffff837224 */ /* 0x000fe200078e007f */
[----:B------:R-:W-:Y:S01]  /*12780*/  MOV R128, R124 ;  /* 0x0000007c00807202 */ /* 0x000fe20000000f00 */
[----:B------:R-:W-:Y:S01]  /*12790*/  IMAD.MOV.U32 R125, RZ, RZ, R20 ;  /* 0x000000ffff7d7224 */ /* 0x000fe200078e0014 */
[----:B------:R-:W-:Y:S01]  /*127a0*/  MOV R130, R126 ;  /* 0x0000007e00827202 */ /* 0x000fe20000000f00 */
[----:B------:R-:W-:Y:S01]  /*127b0*/  IMAD.MOV.U32 R127, RZ, RZ, R22 ;  /* 0x000000ffff7f7224 */ /* 0x000fe200078e0016 */
[----:B------:R-:W-:-:S02]  /*127c0*/  MOV R124, R120 ;  /* 0x00000078007c7202 */ /* 0x000fc40000000f00 */
[----:B------:R-:W-:Y:S02]  /*127d0*/  MOV R126, R21 ;  /* 0x00000015007e7202 */ /* 0x000fe40000000f00 */
[----:B------:R-:W-:Y:S02]  /*127e0*/  MOV R120, R23 ;  /* 0x0000001700787202 */ /* 0x000fe40000000f00 */
[----:B------:R-:W3:Y:S01]  /*127f0*/  LDSM.16.MT88.4 R20, [R185+0x11000] ;  /* 0x01100000b914783b */ /* 0x000ee20000004200 */
[----:B------:R-:W-:-:S05]  /*12800*/  HSET2.LE.AND R2, R5, R0, PT ;  /* 0x0000000005027233 */ /* 0x000fca0003803000 */
[----:B------:R-:W-:-:S07]  /*12810*/  LOP3.LUT R5, R2, R128, RZ, 0xc0, !PT ;  /* 0x0000008002057212 */ /* 0x000fce00078ec0ff */
[C---:B--2---:R-:W-:Y:S06]  /*12820*/  HMMA.16816.F32.BF16 R156, R4.reuse, R16, R156 ;  /* 0x00000010049c723c */ /* 0x044fec000004189c */
[C---:B------:R-:W-:Y:S01]  /*12830*/  HMMA.16816.F32.BF16 R56, R4.reuse, R18, R56 ;  /* 0x000000120438723c */ /* 0x040fe20000041838 */
[----:B------:R-:W-:Y:S05]  /*12840*/  LDSM.16.MT88.4 R16, [R186+0x13000] ;  /* 0x01300000ba10783b */ /* 0x000fea0000004200 */
[C---:B---3--:R-:W-:Y:S06]  /*12850*/  HMMA.16816.F32.BF16 R164, R4.reuse, R20, R164 ;  /* 0x0000001404a4723c */ /* 0x048fec00000418a4 */
        /* <DEDUP_REMOVED lines=17> */
[----:B------:R-:W-:-:S05]  /*12970*/  IMAD.MOV.U32 R120, RZ, RZ, R199 ;  /* 0x000000ffff787224 */ /* 0x000fca00078e00c7 */
[----:B------:R-:W-:Y:S01]  /*12980*/  HMMA.16816.F32.BF16 R88, R4, R14, R220 ;  /* 0x0000000e0458723c */ /* 0x000fe200000418dc */
[----:B------:R-:W3:Y:S01]  /*12990*/  LDSM.16.MT88.4 R12, [R188+0x13000] ;  /* 0x01300000bc0c783b */ /* 0x000ee20000004200 */
[----:B------:R-:W-:Y:S01]  /*129a0*/  MOV R136, R124 ;  /* 0x0000007c00887202 */ /* 0x000fe20000000f00 */
[----:B------:R-:W-:-:S03]  /*129b0*/  IMAD.MOV.U32 R137, RZ, RZ, R125 ;  /* 0x000000ffff897224 */ /* 0x000fc600078e007d */
[C---:B------:R-:W-:Y:S01]  /*129c0*/  HMMA.16816.F32.BF16 R92, R4.reuse, R10, R96 ;  /* 0x0000000a045c723c */ /* 0x040fe20000041860 */
[----:B------:R-:W-:Y:S01]  /*129d0*/  MOV R124, R120 ;  /* 0x00000078007c7202 */ /* 0x000fe20000000f00 */
[----:B------:R-:W-:Y:S01]  /*129e0*/  IMAD.MOV.U32 R125, RZ, RZ, R121 ;  /* 0x000000ffff7d7224 */ /* 0x000fe200078e0079 */
[----:B------:R-:W-:Y:S01]  /*129f0*/  MOV R120, R104 ;  /* 0x0000006800787202 */ /* 0x000fe20000000f00 */
[----:B------:R-:W-:Y:S01]  /*12a00*/  IMAD.MOV.U32 R121, RZ, RZ, R105 ;  /* 0x000000ffff797224 */ /* 0x000fe200078e0069 */
[----:B------:R-:W-:Y:S01]  /*12a10*/  MOV R104, R108 ;  /* 0x0000006c00687202 */ /* 0x000fe20000000f00 */
[----:B------:R-:W-:Y:S01]  /*12a20*/  IMAD.MOV.U32 R105, RZ, RZ, R109 ;  /* 0x000000ffff697224 */ /* 0x000fe200078e006d */
[C---:B------:R-:W-:Y:S01]  /*12a30*/  HMMA.16816.F32.BF16 R140, R4.reuse, R8, R116 ;  /* 0x00000008048c723c */ /* 0x040fe20000041874 */
[----:B------:R1:W5:Y:S05]  /*12a40*/  LDL.LU R201, [R1+0x124] ;  /* 0x0001240001c97983 */ /* 0x00036a0000300800 */
[C---:B--2---:R-:W-:Y:S01]  /*12a50*/  HMMA.16816.F32.BF16 R96, R4.reuse, R20, R152 ;  /* 0x000000140460723c */ /* 0x044fe20000041898 */
[----:B------:R-:W-:Y:S01]  /*12a60*/  MOV R108, R197 ;  /* 0x000000c5006c7202 */ /* 0x000fe20000000f00 */
[----:B------:R-:W-:Y:S01]  /*12a70*/  IMAD.MOV.U32 R109, RZ, RZ, R190 ;  /* 0x000000ffff6d7224 */ /* 0x000fe200078e00be */
[----:B------:R-:W-:Y:S01]  /*12a80*/  MOV R223, R104 ;  /* 0x0000006800df7202 */ /* 0x000fe20000000f00 */
[----:B------:R-:W-:Y:S01]  /*12a90*/  IMAD.MOV.U32 R232, RZ, RZ, R105 ;  /* 0x000000ffffe87224 */ /* 0x000fe200078e0069 */
[----:B------:R-:W2:Y:S02]  /*12aa0*/  LDSM.16.MT88.4 R8, [R187+0x13000] ;  /* 0x01300000bb08783b */ /* 0x000ea40000004200 */
        /* <DEDUP_REMOVED lines=18> */
[----:B------:R-:W-:Y:S05]  /*12bd0*/  LDSM.16.MT88.4 R20, [R185+0x15000] ;  /* 0x01500000b914783b */ /* 0x000fea0000004200 */
[C---:B---3--:R-:W-:Y:S01]  /*12be0*/  HMMA.16816.F32.BF16 R112, R4.reuse, R12, R112 ;  /* 0x0000000c0470723c */ /* 0x048fe20000041870 */
[----:B------:R-:W-:Y:S01]  /*12bf0*/  MOV R251, R111 ;  /* 0x0000006f00fb7202 */ /* 0x000fe20000000f00 */
[----:B------:R-:W-:Y:S01]  /*12c00*/  IMAD.MOV.U32 R220, RZ, RZ, R121 ;  /* 0x000000ffffdc7224 */ /* 0x000fe200078e0079 */
[----:B------:R-:W-:Y:S01]  /*12c10*/  MOV R234, R120 ;  /* 0x0000007800ea7202 */ /* 0x000fe20000000f00 */
[----:B------:R-:W-:Y:S01]  /*12c20*/  IMAD.MOV.U32 R146, RZ, RZ, R136 ;  /* 0x000000ffff927224 */ /* 0x000fe200078e0088 */
[----:B------:R-:W-:Y:S01]  /*12c30*/  MOV R147, R137 ;  /* 0x0000008900937202 */ /* 0x000fe20000000f00 */
[C---:B------:R-:W-:Y:S01]  /*12c40*/  HMMA.16816.F32.BF16 R108, R4.reuse, R18, R236 ;  /* 0x00000012046c723c */ /* 0x040fe200000418ec */
[----:B------:R-:W3:Y:S05]  /*12c50*/  LDSM.16.MT88.4 R16, [R186+0x15000] ;  /* 0x01500000ba10783b */ /* 0x000eea0000004200 */
[----:B------:R-:W-:Y:S01]  /*12c60*/  HMMA.16816.F32.BF16 R116, R4, R14, R192 ;  /* 0x0000000e0474723c */ /* 0x000fe200000418c0 */
[----:B------:R-:W4:Y:S01]  /*12c70*/  LDSM.16.MT88.4 R12, [R188+0x15000] ;  /* 0x01500000bc0c783b */ /* 0x000f220000004200 */
[----:B------:R-:W-:Y:S01]  /*12c80*/  MOV R221, R122 ;  /* 0x0000007a00dd7202 */ /* 0x000fe20000000f00 */
[----:B------:R-:W-:-:S02]  /*12c90*/  IMAD.MOV.U32 R222, RZ, RZ, R123 ;  /* 0x000000ffffde7224 */ /* 0x000fc400078e007b */
[----:B------:R1:W5:Y:S01]  /*12ca0*/  LDL.LU R200, [R1+0x120] ;  /* 0x0001200001c87983 */ /* 0x0003620000300800 */
[----:B--2---:R-:W-:Y:S01]  /*12cb0*/  HMMA.16816.F32.BF16 R120, R4, R8, R176 ;  /* 0x000000080478723c */ /* 0x004fe200000418b0 */
[----:B------:R-:W-:Y:S01]  /*12cc0*/  IMAD.MOV.U32 R144, RZ, RZ, R154 ;  /* 0x000000ffff907224 */ /* 0x000fe200078e009a */
[----:B------:R-:W-:Y:S01]  /*12cd0*/  MOV R145, R155 ;  /* 0x0000009b00917202 */ /* 0x000fe20000000f00 */
[----:B------:R-:W-:Y:S01]  /*12ce0*/  IMAD.MOV.U32 R137, RZ, RZ, R131 ;  /* 0x000000ffff897224 */ /* 0x000fe200078e0083 */
        /* <DEDUP_REMOVED lines=9> */
[----:B------:R1:W5:Y:S01]  /*12d80*/  LDL.LU R199, [R1+0x11c] ;  /* 0x00011c0001c77983 */ /* 0x0003620000300800 */
[C---:B---3--:R-:W-:Y:S06]  /*12d90*/  HMMA.16816.F32.BF16 R176, R4.reuse, R16, R244 ;  /* 0x0000001004b0723c */ /* 0x048fec00000418f4 */
[C---:B------:R-:W-:Y:S01]  /*12da0*/  HMMA.16816.F32.BF16 R124, R4.reuse, R10, R168 ;  /* 0x0000000a047c723c */ /* 0x040fe200000418a8 */
[----:B------:R-:W2:Y:S01]  /*12db0*/  LDSM.16.MT88.4 R8, [R187+0x15000] ;  /* 0x01500000bb08783b */ /* 0x000ea20000004200 */
[----:B------:R-:W-:Y:S01]  /*12dc0*/  IMAD.MOV.U32 R154, RZ, RZ, R184 ;  /* 0x000000ffff9a7224 */ /* 0x000fe200078e00b8 */
[----:B------:R-:W-:Y:S01]  /*12dd0*/  MOV R251, R220 ;  /* 0x000000dc00fb7202 */ /* 0x000fe20000000f00 */
[----:B------:R-:W-:Y:S01]  /*12de0*/  IMAD.MOV.U32 R153, RZ, RZ, R136 ;  /* 0x000000ffff997224 */ /* 0x000fe200078e0088 */
[----:B------:R-:W-:Y:S01]  /*12df0*/  MOV R152, R155 ;  /* 0x0000009b00987202 */ /* 0x000fe20000000f00 */
[C---:B------:R-:W-:Y:S01]  /*12e00*/  HMMA.16816.F32.BF16 R16, R4.reuse, R18, R180 ;  /* 0x000000120410723c */ /* 0x040fe200000418b4 */
[----:B------:R-:W-:Y:S01]  /*12e10*/  IMAD.MOV.U32 R194, RZ, RZ, R250 ;  /* 0x000000ffffc27224 */ /* 0x000fe200078e00fa */
[----:B------:R1:W5:Y:S04]  /*12e20*/  LDL.LU R198, [R1+0x118] ;  /* 0x0001180001c67983 */ /* 0x0003680000300800 */
[----:B------:R-:W-:Y:S01]  /*12e30*/  HMMA.16816.F32.BF16 R168, R4, R22, R144 ;  /* 0x0000001604a8723c */ /* 0x000fe20000041890 */
[----:B------:R-:W-:-:S02]  /*12e40*/  IMAD.MOV.U32 R220, RZ, RZ, R221 ;  /* 0x000000ffffdc7224 */ /* 0x000fc400078e00dd */
[----:B------:R-:W-:Y:S01]  /*12e50*/  IMAD.MOV.U32 R3, RZ, RZ, R154 ;  /* 0x000000ffff037224 */ /* 0x000fe200078e009a */
[----:B------:R-:W-:Y:S01]  /*12e60*/  MOV R195, R251 ;  /* 0x000000fb00c37202 */ /* 0x000fe20000000f00 */
[----:B------:R-:W-:Y:S01]  /*12e70*/  IMAD.MOV.U32 R155, RZ, RZ, R138 ;  /* 0x000000ffff9b7224 */ /* 0x000fe200078e008a */
[----:B------:R-:W-:Y:S01]  /*12e80*/  HMMA.16816.F32.BF16 R132, R4, R20, R132 ;  /* 0x000000140484723c */ /* 0x000fe20000041884 */
[----:B------:R-:W-:Y:S01]  /*12e90*/  IMAD.MOV.U32 R147, RZ, RZ, R176 ;  /* 0x000000ffff937224 */ /* 0x000fe200078e00b0 */
[----:B------:R-:W-:Y:S01]  /*12ea0*/  MOV R146, R177 ;  /* 0x000000b100927202 */ /* 0x000fe20000000f00 */
[----:B------:R-:W-:-:S09]  /*12eb0*/  IMAD.MOV.U32 R145, RZ, RZ, R178 ;  /* 0x000000ffff917224 */ /* 0x000fd200078e00b2 */
[----:B------:R-:W-:Y:S01]  /*12ec0*/  MOV R2, R17 ;  /* 0x0000001100027202 */ /* 0x000fe20000000f00 */
[----:B------:R-:W-:Y:S01]  /*12ed0*/  IMAD.MOV.U32 R178, RZ, RZ, R19 ;  /* 0x000000ffffb27224 */ /* 0x000fe200078e0013 */
[----:B------:R-:W-:Y:S01]  /*12ee0*/  MOV R177, R16 ;  /* 0x0000001000b17202 */ /* 0x000fe20000000f00 */
[----:B------:R-:W-:Y:S01]  /*12ef0*/  IMAD.MOV.U32 R176, RZ, RZ, R18 ;  /* 0x000000ffffb07224 */ /* 0x000fe200078e0012 */
[----:B------:R-:W-:Y:S01]  /*12f00*/  MOV R221, R222 ;  /* 0x000000de00dd7202 */ /* 0x000fe20000000f00 */
[C---:B----4-:R-:W-:Y:S01]  /*12f10*/  HMMA.16816.F32.BF16 R16, R4.reuse, R12, R160 ;  /* 0x0000000c0410723c */ /* 0x050fe200000418a0 */
[----:B------:R-:W-:Y:S01]  /*12f20*/  IMAD.MOV.U32 R222, RZ, RZ, R223 ;  /* 0x000000ffffde7224 */ /* 0x000fe200078e00df */
[----:B------:R-:W-:Y:S01]  /*12f30*/  MOV R223, R232 ;  /* 0x000000e800df7202 */ /* 0x000fe20000000f00 */
[----:B------:R-:W-:Y:S01]  /*12f40*/  LDSM.16.MT88.4 R20, [R187+0x17000] ;  /* 0x01700000bb14783b */ /* 0x000fe20000004200 */
[----:B------:R-:W-:Y:S02]  /*12f50*/  MOV R154, R137 ;  /* 0x00000089009a7202 */ /* 0x000fe40000000f00 */
[----:B------:R-:W-:Y:S01]  /*12f60*/  MOV R232, R139 ;  /* 0x0000008b00e87202 */ /* 0x000fe20000000f00 */
[C---:B------:R-:W-:Y:S01]  /*12f70*/  HMMA.16816.F32.BF16 R248, R4.reuse, R14, R64 ;  /* 0x0000000e04f8723c */ /* 0x040fe20000041840 */
[----:B------:R-:W3:Y:S05]  /*12f80*/  LDSM.16.MT88.4 R12, [R186+0x17000] ;  /* 0x01700000ba0c783b */ /* 0x000eea0000004200 */
[----:B--2---:R-:W-:Y:S01]  /*12f90*/  HMMA.16816.F32.BF16 R244, R4, R8, R48 ;  /* 0x0000000804f4723c */ /* 0x004fe20000041830 */
[----:B------:R-:W-:Y:S01]  /*12fa0*/  IMAD.MOV.U32 R67, RZ, RZ, R236 ;  /* 0x000000ffff437224 */ /* 0x000fe200078e00ec */
[----:B------:R-:W-:Y:S01]  /*12fb0*/  MOV R144, R179 ;  /* 0x000000b300907202 */ /* 0x000fe20000000f00 */
[----:B------:R-:W-:Y:S04]  /*12fc0*/  LDSM.16.MT88.4 R160, [R185+0x11800] ;  /* 0x01180000b9a0783b */ /* 0x000fe80000004200 */
[----:B------:R1:W5:Y:S04]  /*12fd0*/  LDL.LU R197, [R1+0x114] ;  /* 0x0001140001c57983 */ /* 0x0003680000300800 */
[----:B------:R-:W-:Y:S01]  /*12fe0*/  IMAD.MOV.U32 R139, RZ, RZ, R16 ;  /* 0x000000ffff8b7224 */ /* 0x000fe200078e0010 */
[----:B------:R-:W-:Y:S01]  /*12ff0*/  MOV R138, R17 ;  /* 0x00000011008a7202 */ /* 0x000fe20000000f00 */
[----:B------:R-:W-:Y:S01]  /*13000*/  IMAD.MOV.U32 R137, RZ, RZ, R18 ;  /* 0x000000ffff897224 */ /* 0x000fe200078e0012 */
[----:B------:R-:W-:Y:S01]  /*13010*/  MOV R136, R19 ;  /* 0x0000001300887202 */ /* 0x000fe20000000f00 */
[----:B------:R-:W-:Y:S01]  /*13020*/  IMAD.MOV.U32 R65, RZ, RZ, R238 ;  /* 0x000000ffff417224 */ /* 0x000fe200078e00ee */
[----:B------:R-:W2:Y:S01]  /*13030*/  LDSM.16.MT88.4 R16, [R185+0x17000] ;  /* 0x01700000b910783b */ /* 0x000ea20000004200 */
[----:B------:R-:W-:-:S02]  /*13040*/  MOV R66, R237 ;  /* 0x000000ed00427202 */ /* 0x000fc40000000f00 */
[----:B------:R-:W-:Y:S01]  /*13050*/  MOV R64, R239 ;  /* 0x000000ef00407202 */ /* 0x000fe20000000f00 */
[----:B------:R-:W-:Y:S01]  /*13060*/  IMAD.MOV.U32 R51, RZ, RZ, R232 ;  /* 0x000000ffff337224 */ /* 0x000fe200078e00e8 */
[C---:B------:R-:W-:Y:S01]  /*13070*/  HMMA.16816.F32.BF16 R236, R4.reuse, R10, R44 ;  /* 0x0000000a04ec723c */ /* 0x040fe2000004182c */
[----:B------:R-:W4:Y:S01]  /*13080*/  LDSM.16.MT88.4 R8, [R188+0x17000] ;  /* 0x01700000bc08783b */ /* 0x000f220000004200 */
[----:B------:R-:W-:Y:S01]  /*13090*/  MOV R50, R233 ;  /* 0x000000e900327202 */ /* 0x000fe20000000f00 */
[----:B------:R-:W-:Y:S01]  /*130a0*/  IMAD.MOV.U32 R49, RZ, RZ, R234 ;  /* 0x000000ffff317224 */ /* 0x000fe200078e00ea */
[----:B------:R-:W-:Y:S01]  /*130b0*/  MOV R48, R235 ;  /* 0x000000eb00307202 */ /* 0x000fe20000000f00 */
[----:B------:R1:W5:Y:S02]  /*130c0*/  LDL.LU R190, [R1+0x110] ;  /* 0x0001100001be7983 */ /* 0x0003640000300800 */
[----:B------:R-:W-:Y:S01]  /*130d0*/  IMAD.MOV.U32 R44, RZ, RZ, R220 ;  /* 0x000000ffff2c7224 */ /* 0x000fe200078e00dc */
[----:B------:R-:W-:Y:S01]  /*130e0*/  MOV R45, R221 ;  /* 0x000000dd002d7202 */ /* 0x000fe20000000f00 */
[----:B------:R-:W-:Y:S01]  /*130f0*/  IMAD.MOV.U32 R46, RZ, RZ, R222 ;  /* 0x000000ffff2e7224 */ /* 0x000fe200078e00de */
[----:B------:R-:W-:Y:S01]  /*13100*/  MOV R47, R223 ;  /* 0x000000df002f7202 */ /* 0x000fe20000000f00 */
[C---:B---3--:R-:W-:Y:S06]  /*13110*/  HMMA.16816.F32.BF16 R180, R4.reuse, R14, R72 ;  /* 0x0000000e04b4723c */ /* 0x048fec0000041848 */
[C---:B--2---:R-:W-:Y:S01]  /*13120*/  HMMA.16816.F32.BF16 R232, R4.reuse, R16, R84 ;  /* 0x0000001004e8723c */ /* 0x044fe20000041854 */
[----:B------:R-:W-:Y:S01]  /*13130*/  IMAD.MOV.U32 R31, RZ, RZ, R48 ;  /* 0x000000ffff1f7224 */ /* 0x000fe200078e0030 */
[----:B------:R-:W-:Y:S04]  /*13140*/  LDSM.16.MT88.4 R72, [R185+0x15800] ;  /* 0x01580000b948783b */ /* 0x000fe80000004200 */
[C---:B------:R-:W-:Y:S01]  /*13150*/  HMMA.16816.F32.BF16 R220, R4.reuse, R18, R80 ;  /* 0x0000001204dc723c */ /* 0x040fe20000041850 */
[----:B------:R1:W5:Y:S01]  /*13160*/  LDL.LU R189, [R1+0x10c] ;  /* 0x00010c0001bd7983 */ /* 0x0003620000300800 */
[----:B------:R-:W-:Y:S01]  /*13170*/  IMAD.MOV.U32 R84, RZ, RZ, R178 ;  /* 0x000000ffff547224 */ /* 0x000fe200078e00b2 */
[----:B------:R-:W-:Y:S01]  /*13180*/  MOV R85, R177 ;  /* 0x000000b100557202 */ /* 0x000fe20000000f00 */
[----:B------:R-:W-:Y:S01]  /*13190*/  IMAD.MOV.U32 R87, RZ, RZ, R194 ;  /* 0x000000ffff577224 */ /* 0x000fe200078e00c2 */
[----:B------:R-:W-:Y:S01]  /*131a0*/  MOV R86, R195 ;  /* 0x000000c300567202 */ /* 0x000fe20000000f00 */
[C---:B----4-:R-:W-:Y:S01]  /*131b0*/  HMMA.16816.F32.BF16 R16, R4.reuse, R10, R60 ;  /* 0x0000000a0410723c */ /* 0x050fe2000004183c */
[----:B------:R-:W-:Y:S01]  /*131c0*/  MOV R82, R2 ;  /* 0x0000000200527202 */ /* 0x000fe20000000f00 */
[----:B------:R-:W-:Y:S01]  /*131d0*/  IMAD.MOV.U32 R81, RZ, RZ, R3 ;  /* 0x000000ffff517224 */ /* 0x000fe200078e0003 */
[----:B------:R-:W-:Y:S01]  /*131e0*/  LOP3.LUT R2, R25, UR9, R30, 0x96, !PT ;  /* 0x0000000919027c12 */ /* 0x000fe2000f8e961e */
[----:B------:R-:W-:Y:S01]  /*131f0*/  IMAD.MOV.U32 R83, RZ, RZ, R176 ;  /* 0x000000ffff537224 */ /* 0x000fe200078e00b0 */
[----:B------:R-:W-:Y:S01]  /*13200*/  MOV R80, R152 ;  /* 0x0000009800507202 */ /* 0x000fe20000000f00 */
[----:B------:R1:W5:Y:S02]  /*13210*/  LDL.LU R184, [R1+0x108] ;  /* 0x0001080001b87983 */ /* 0x0003640000300800 */
[----:B------:R-:W-:Y:S01]  /*13220*/  IMAD.WIDE.U32 R2, R2, -0x2daee0ad, RZ ;  /* 0xd2511f5302027825 */ /* 0x000fe200078e00ff */
[C---:B------:R-:W-:Y:S06]  /*13230*/  HMMA.16816.F32.BF16 R176, R4.reuse, R8, R68 ;  /* 0x0000000804b0723c */ /* 0x040fec0000041844 */
[----:B------:R-:W-:Y:S01]  /*13240*/  HMMA.16816.F32.BF16 R192, R4, R12, R76 ;  /* 0x0000000c04c0723c */ /* 0x000fe2000004184c */
[----:B------:R-:W-:-:S02]  /*13250*/  LOP3.LUT R8, R3, UR6, R26, 0x96, !PT ;  /* 0x0000000603087c12 */ /* 0x000fc4000f8e961a */
[----:B------:R-:W-:-:S03]  /*13260*/  LOP3.LUT R3, R2, 0xffff, RZ, 0xc0, !PT ;  /* 0x0000ffff02037812 */ /* 0x000fc600078ec0ff */
[C---:B------:R-:W-:Y:S01]  /*13270*/  HMMA.16816.F32.BF16 R12, R4.reuse, R20, R52 ;  /* 0x00000014040c723c */ /* 0x040fe20000041834 */
[----:B------:R-:W-:Y:S01]  /*13280*/  IMAD.MOV.U32 R79, RZ, RZ, R153 ;  /* 0x000000ffff4f7224 */ /* 0x000fe200078e0099 */
[----:B------:R-:W-:Y:S01]  /*13290*/  MOV R78, R154 ;  /* 0x0000009a004e7202 */ /* 0x000fe20000000f00 */
[----:B------:R-:W-:Y:S02]  /*132a0*/  IMAD.MOV.U32 R77, RZ, RZ, R155 ;  /* 0x000000ffff4d7224 */ /* 0x000fe400078e009b */
[----:B------:R-:W2:Y:S01]  /*132b0*/  LDSM.16.MT88.4 R152, [R186+0x11800] ;  /* 0x01180000ba98783b */ /* 0x000ea20000004200 */
[----:B------:R-:W-:Y:S01]  /*132c0*/  HMMA.16816.F32.BF16 R20, R4, R22, R40 ;  /* 0x000000160414723c */ /* 0x000fe20000041828 */
[----:B------:R-:W-:Y:S02]  /*132d0*/  SHF.R.U32.HI R9, RZ, 0x18, R2 ;  /* 0x00000018ff097819 */ /* 0x000fe40000011602 */
[----:B------:R-:W-:-:S04]  /*132e0*/  MOV R76, R128 ;  /* 0x00000080004c7202 */ /* 0x000fc80000000f00 */
[----:B------:R-:W-:Y:S01]  /*132f0*/  SHF.R.U32.HI R4, RZ, 0x8, R3 ;  /* 0x00000008ff047819 */ /* 0x000fe20000011603 */
[----:B------:R-:W-:Y:S01]  /*13300*/  IMAD.MOV.U32 R71, RZ, RZ, R86 ;  /* 0x000000ffff477224 */ /* 0x000fe200078e0056 */
[----:B------:R-:W-:Y:S01]  /*13310*/  LOP3.LUT R3, R2, 0xff, RZ, 0xc0, !PT ;  /* 0x000000ff02037812 */ /* 0x000fe200078ec0ff */
[----:B------:R-:W3:Y:S01]  /*13320*/  LDSM.16.MT88.4 R40, [R185+0x13800] ;  /* 0x01380000b928783b */ /* 0x000ee20000004200 */
[----:B------:R-:W-:Y:S02]  /*13330*/  SHF.R.U32.HI R5, RZ, 0x10, R2 ;  /* 0x00000010ff057819 */ /* 0x000fe40000011602 */
[----:B------:R-:W-:Y:S02]  /*13340*/  PRMT R10, R3, 0x5410, R4 ;  /* 0x00005410030a7816 */ /* 0x000fe40000000004 */
[----:B------:R-:W-:Y:S02]  /*13350*/  LOP3.LUT R3, R8, 0xffff, RZ, 0xc0, !PT ;  /* 0x0000ffff08037812 */ /* 0x000fe400078ec0ff */
[----:B------:R-:W-:-:S02]  /*13360*/  SHF.R.U32.HI R4, RZ, 0x10, R8 ;  /* 0x00000010ff047819 */ /* 0x000fc40000011608 */
[----:B------:R-:W-:Y:S02]  /*13370*/  LOP3.LUT R2, R5, 0xff, RZ, 0xc0, !PT ;  /* 0x000000ff05027812 */ /* 0x000fe400078ec0ff */
[----:B------:R-:W-:Y:S02]  /*13380*/  SHF.R.U32.HI R5, RZ, 0x8, R3 ;  /* 0x00000008ff057819 */ /* 0x000fe40000011603 */
[----:B------:R-:W-:Y:S02]  /*13390*/  LOP3.LUT R7, R8, 0xff, RZ, 0xc0, !PT ;  /* 0x000000ff08077812 */ /* 0x000fe400078ec0ff */
[----:B------:R-:W-:Y:S02]  /*133a0*/  SHF.R.U32.HI R6, RZ, 0x18, R8 ;  /* 0x00000018ff067819 */ /* 0x000fe40000011608 */
[----:B------:R-:W-:Y:S02]  /*133b0*/  LOP3.LUT R3, R4, 0xff, RZ, 0xc0, !PT ;  /* 0x000000ff04037812 */ /* 0x000fe400078ec0ff */
[----:B------:R-:W-:-:S02]  /*133c0*/  PRMT R2, R2, 0x5410, R9 ;  /* 0x0000541002027816 */ /* 0x000fc40000000009 */
[----:B------:R-:W-:Y:S02]  /*133d0*/  PRMT R5, R7, 0x5410, R5 ;  /* 0x0000541007057816 */ /* 0x000fe40000000005 */
[----:B------:R-:W-:Y:S02]  /*133e0*/  PRMT R4, R3, 0x5410, R6 ;  /* 0x0000541003047816 */ /* 0x000fe40000000006 */
[--C-:B------:R-:W-:Y:S02]  /*133f0*/  HSET2.LE.AND R2, R2, R0.reuse, PT ;  /* 0x0000000002027233 */ /* 0x100fe40003803000 */
[--C-:B------:R-:W-:Y:S02]  /*13400*/  HSET2.LE.AND R3, R5, R0.reuse, PT ;  /* 0x0000000005037233 */ /* 0x100fe40003803000 */
[--C-:B------:R-:W-:Y:S02]  /*13410*/  HSET2.LE.AND R4, R4, R0.reuse, PT ;  /* 0x0000000004047233 */ /* 0x100fe40003803000 */
[----:B------:R-:W-:Y:S01]  /*13420*/  HSET2.LE.AND R0, R10, R0, PT ;  /* 0x000000000a007233 */ /* 0x000fe20003803000 */
[----:B------:R-:W-:Y:S01]  /*13430*/  IMAD.MOV.U32 R128, RZ, RZ, R131 ;  /* 0x000000ffff807224 */ /* 0x000fe200078e0083 */
[----:B------:R-:W-:-:S03]  /*13440*/  MOV R5, R34 ;  /* 0x0000002200057202 */ /* 0x000fc60000000f00 */
[----:B------:R-:W-:Y:S02]  /*13450*/  LOP3.LUT R130, R0, R130, RZ, 0xc0, !PT ;  /* 0x0000008200827212 */ /* 0x000fe400078ec0ff */
[----:B------:R-:W-:Y:S01]  /*13460*/  MOV R0, R81 ;  /* 0x0000005100007202 */ /* 0x000fe20000000f00 */
        /* <DEDUP_REMOVED lines=9> */
[----:B------:R-:W-:-:S02]  /*13500*/  LOP3.LUT R131, R2, R5, RZ, 0xc0, !PT ;  /* 0x0000000502837212 */ /* 0x000fc400078ec0ff */
[----:B------:R-:W-:Y:S02]  /*13510*/  LOP3.LUT R129, R4, R129, RZ, 0xc0, !PT ;  /* 0x0000008104817212 */ /* 0x000fe400078ec0ff */
[----:B------:R-:W-:Y:S01]  /*13520*/  MOV R85, R138 ;  /* 0x0000008a00557202 */ /* 0x000fe20000000f00 */
[----:B------:R-:W-:Y:S01]  /*13530*/  IMAD.MOV.U32 R60, RZ, RZ, R50 ;  /* 0x000000ffff3c7224 */ /* 0x000fe200078e0032 */
[----:B------:R-:W-:Y:S02]  /*13540*/  MOV R87, R136 ;  /* 0x0000008800577202 */ /* 0x000fe40000000f00 */
[----:B------:R-:W-:Y:S01]  /*13550*/  MOV R11, R49 ;  /* 0x00000031000b7202 */ /* 0x000fe20000000f00 */
[----:B------:R-:W4:Y:S01]  /*13560*/  LDSM.16.MT88.4 R136, [R187+0x11800] ;  /* 0x01180000bb88783b */ /* 0x000f220000004200 */
[----:B------:R-:W-:Y:S01]  /*13570*/  MOV R61, R51 ;  /* 0x00000033003d7202 */ /* 0x000fe20000000f00 */
[----:B------:R-:W-:Y:S01]  /*13580*/  IMAD.MOV.U32 R9, RZ, RZ, R76 ;  /* 0x000000ffff097224 */ /* 0x000fe200078e004c */
[----:B------:R-:W-:Y:S01]  /*13590*/  MOV R10, R77 ;  /* 0x0000004d000a7202 */ /* 0x000fe20000000f00 */
[----:B------:R-:W1:Y:S01]  /*135a0*/  LDSM.16.MT88.4 R48, [R186+0x13800] ;  /* 0x01380000ba30783b */ /* 0x000e620000004200 */
[----:B------:R-:W-:Y:S01]  /*135b0*/  IMAD.MOV.U32 R34, RZ, RZ, R78 ;  /* 0x000000ffff227224 */ /* 0x000fe200078e004e */
[----:B------:R-:W-:Y:S01]  /*135c0*/  MOV R2, R79 ;  /* 0x0000004f00027202 */ /* 0x000fe20000000f00 */
[----:B------:R-:W-:Y:S01]  /*135d0*/  IMAD.MOV.U32 R76, RZ, RZ, R147 ;  /* 0x000000ffff4c7224 */ /* 0x000fe200078e0093 */
        /* <DEDUP_REMOVED lines=8> */
[----:B------:R-:W2:Y:S01]  /*13660*/  LDSM.16.MT88.4 R144, [R188+0x11800] ;  /* 0x01180000bc90783b */ /* 0x000ea20000004200 */
[C---:B------:R-:W-:Y:S03]  /*13670*/  HMMA.16816.F32.BF16 R152, R128.reuse, R154, R56 ;  /* 0x0000009a8098723c */ /* 0x040fe60000041838 */
[----:B------:R-:W2:Y:S04]  /*13680*/  LDSM.16.MT88.4 R56, [R188+0x13800] ;  /* 0x01380000bc38783b */ /* 0x000ea80000004200 */
[----:B------:R-:W2:Y:S01]  /*13690*/  LDSM.16.MT88.4 R64, [R187+0x13800] ;  /* 0x01380000bb40783b */ /* 0x000ea20000004200 */
[C---:B------:R-:W-:Y:S03]  /*136a0*/  HMMA.16816.F32.BF16 R164, R128.reuse, R160, R164 ;  /* 0x000000a080a4723c */ /* 0x040fe600000418a4 */
[----:B------:R-:W-:Y:S03]  /*136b0*/  LDSM.16.MT88.4 R4, [R187+0x17800] ;  /* 0x01780000bb04783b */ /* 0x000fe60000004200 */
[C---:B------:R-:W-:Y:S06]  /*136c0*/  HMMA.16816.F32.BF16 R160, R128.reuse, R162, R36 ;  /* 0x000000a280a0723c */ /* 0x040fec0000041824 */
[C---:B---3--:R-:W-:Y:S06]  /*136d0*/  HMMA.16816.F32.BF16 R36, R128.reuse, R40, R96 ;  /* 0x000000288024723c */ /* 0x048fec0000041860 */
[C---:B----4-:R-:W-:Y:S01]  /*136e0*/  HMMA.16816.F32.BF16 R140, R128.reuse, R136, R140 ;  /* 0x00000088808c723c */ /* 0x050fe2000004188c */
[----:B------:R-:W-:Y:S01]  /*136f0*/  MOV R27, R61 ;  /* 0x0000003d001b7202 */ /* 0x000fe20000000f00 */
[----:B------:R-:W-:Y:S01]  /*13700*/  IMAD.MOV.U32 R24, RZ, RZ, R62 ;  /* 0x000000ffff187224 */ /* 0x000fe200078e003e */
[----:B------:R-:W-:Y:S01]  /*13710*/  MOV R26, R63 ;  /* 0x0000003f001a7202 */ /* 0x000fe20000000f00 */
[----:B------:R-:W-:Y:S02]  /*13720*/  LDSM.16.MT88.4 R96, [R187+0x15800] ;  /* 0x01580000bb60783b */ /* 0x000fe40000004200 */
[C---:B------:R-:W-:Y:S06]  /*13730*/  HMMA.16816.F32.BF16 R136, R128.reuse, R138, R92 ;  /* 0x0000008a8088723c */ /* 0x040fec000004185c */
[----:B------:R-:W-:Y:S01]  /*13740*/  HMMA.16816.F32.BF16 R40, R128, R42, R100 ;  /* 0x0000002a8028723c */ /* 0x000fe20000041864 */
[----:B------:R-:W-:Y:S01]  /*13750*/  IMAD.MOV.U32 R95, RZ, RZ, R31 ;  /* 0x000000ffff5f7224 */ /* 0x000fe200078e001f */
[----:B------:R-:W-:Y:S01]  /*13760*/  MOV R94, R11 ;  /* 0x0000000b005e7202 */ /* 0x000fe20000000f00 */
[----:B------:R-:W-:Y:S01]  /*13770*/  IMAD.MOV.U32 R31, RZ, RZ, R44 ;  /* 0x000000ffff1f7224 */ /* 0x000fe200078e002c */
[----:B------:R-:W-:-:S03]  /*13780*/  MOV R11, R45 ;  /* 0x0000002d000b7202 */ /* 0x000fc60000000f00 */
[----:B------:R-:W-:Y:S01]  /*13790*/  IMAD.MOV.U32 R102, RZ, RZ, R46 ;  /* 0x000000ffff667224 */ /* 0x000fe200078e002e */
[----:B------:R-:W-:Y:S02]  /*137a0*/  MOV R103, R47 ;  /* 0x0000002f00677202 */ /* 0x000fe40000000f00 */
[C---:B-1----:R-:W-:Y:S01]  /*137b0*/  HMMA.16816.F32.BF16 R44, R128.reuse, R48, R104 ;  /* 0x00000030802c723c */ /* 0x042fe20000041868 */
[----:B------:R-:W-:Y:S01]  /*137c0*/  IMAD.MOV.U32 R93, RZ, RZ, R60 ;  /* 0x000000ffff5d7224 */ /* 0x000fe200078e003c */
[----:B------:R-:W-:Y:S04]  /*137d0*/  LDSM.16.MT88.4 R104, [R185+0x17800] ;  /* 0x01780000b968783b */ /* 0x000fe80000004200 */
[C---:B------:R-:W-:Y:S06]  /*137e0*/  HMMA.16816.F32.BF16 R48, R128.reuse, R50, R108 ;  /* 0x000000328030723c */ /* 0x040fec000004186c */
[----:B--2---:R-:W-:Y:S01]  /*137f0*/  HMMA.16816.F32.BF16 R148, R128, R144, R148 ;  /* 0x000000908094723c */ /* 0x004fe20000041894 */
[----:B------:R-:W-:Y:S01]  /*13800*/  IMAD.MOV.U32 R108, RZ, RZ, R80 ;  /* 0x000000ffff6c7224 */ /* 0x000fe200078e0050 */
[----:B------:R-:W-:Y:S01]  /*13810*/  MOV R109, R81 ;  /* 0x00000051006d7202 */ /* 0x000fe20000000f00 */
[----:B------:R-:W-:Y:S01]  /*13820*/  IMAD.MOV.U32 R110, RZ, RZ, R82 ;  /* 0x000000ffff6e7224 */ /* 0x000fe200078e0052 */
[----:B------:R-:W-:-:S02]  /*13830*/  MOV R111, R83 ;  /* 0x00000053006f7202 */ /* 0x000fc40000000f00 */
[----:B------:R-:W1:Y:S01]  /*13840*/  LDSM.16.MT88.4 R80, [R186+0x15800] ;  /* 0x01580000ba50783b */ /* 0x000e620000004200 */
[C---:B------:R-:W-:Y:S03]  /*13850*/  HMMA.16816.F32.BF16 R144, R128.reuse, R146, R88 ;  /* 0x000000928090723c */ /* 0x040fe60000041858 */
[----:B------:R-:W2:Y:S03]  /*13860*/  LDSM.16.MT88.4 R88, [R188+0x15800] ;  /* 0x01580000bc58783b */ /* 0x000ea60000004200 */
[C---:B------:R-:W-:Y:S01]  /*13870*/  HMMA.16816.F32.BF16 R52, R128.reuse, R56, R112 ;  /* 0x000000388034723c */ /* 0x040fe20000041870 */
[----:B------:R-:W3:Y:S05]  /*13880*/  LDSM.16.MT88.4 R112, [R186+0x17800] ;  /* 0x01780000ba70783b */ /* 0x000eea0000004200 */
[----:B------:R-:W-:Y:S01]  /*13890*/  HMMA.16816.F32.BF16 R60, R128, R64, R120 ;  /* 0x00000040803c723c */ /* 0x000fe20000041878 */
[----:B------:R-:W4:Y:S01]  /*138a0*/  LDSM.16.MT88.4 R120, [R188+0x17800] ;  /* 0x01780000bc78783b */ /* 0x000f220000004200 */
[----:B------:R-:W-:Y:S01]  /*138b0*/  MOV R92, R71 ;  /* 0x00000047005c7202 */ /* 0x000fe20000000f00 */
[----:B------:R-:W-:Y:S01]  /*138c0*/  IMAD.MOV.U32 R30, RZ, RZ, R68 ;  /* 0x000000ffff1e7224 */ /* 0x000fe200078e0044 */
[----:B------:R-:W-:Y:S01]  /*138d0*/  MOV R25, R69 ;  /* 0x0000004500197202 */ /* 0x000fe20000000f00 */
[----:B------:R-:W-:-:S02]  /*138e0*/  IMAD.MOV.U32 R8, RZ, RZ, R70 ;  /* 0x000000ffff087224 */ /* 0x000fc400078e0046 */
[C---:B------:R-:W-:Y:S06]  /*138f0*/  HMMA.16816.F32.BF16 R68, R128.reuse, R72, R132 ;  /* 0x000000488044723c */ /* 0x040fec0000041884 */
[----:B------:R-:W-:Y:S01]  /*13900*/  HMMA.16816.F32.BF16 R72, R128, R74, R168 ;  /* 0x0000004a8048723c */ /* 0x000fe200000418a8 */
[----:B------:R-:W-:Y:S01]  /*13910*/  IMAD.MOV.U32 R132, RZ, RZ, R92 ;  /* 0x000000ffff847224 */ /* 0x000fe200078e005c */
[----:B------:R-:W-:Y:S01]  /*13920*/  MOV R133, R93 ;  /* 0x0000005d00857202 */ /* 0x000fe20000000f00 */
[----:B------:R-:W-:Y:S01]  /*13930*/  IMAD.MOV.U32 R134, RZ, RZ, R94 ;  /* 0x000000ffff867224 */ /* 0x000fe200078e005e */
[----:B------:R-:W-:-:S03]  /*13940*/  MOV R135, R95 ;  /* 0x0000005f00877202 */ /* 0x000fc60000000f00 */
[----:B------:R-:W-:Y:S01]  /*13950*/  IMAD.MOV.U32 R170, RZ, RZ, R102 ;  /* 0x000000ffffaa7224 */ /* 0x000fe200078e0066 */
[----:B------:R-:W-:-:S04]  /*13960*/  MOV R171, R103 ;  /* 0x0000006700ab7202 */ /* 0x000fc80000000f00 */
[----:B------:R-:W-:Y:S04]  /*13970*/  STG.E.U16 desc[UR32][R28.64+-0x70], R170 ;  /* 0xffff90aa1c007986 */ /* 0x000fe8000c101520 */
[----:B------:R-:W-:Y:S04]  /*13980*/  STG.E.U16 desc[UR32][R28.64+-0x6e], R171 ;  /* 0xffff92ab1c007986 */ /* 0x000fe8000c101520 */
[----:B------:R-:W-:Y:S04]  /*13990*/  STG.E.U16 desc[UR32][R32.64+-0x70], R132 ;  /* 0xffff908420007986 */ /* 0x000fe8000c101520 */
[----:B------:R-:W-:Y:S04]  /*139a0*/  STG.E.U16 desc[UR32][R32.64+-0x6e], R133 ;  /* 0xffff928520007986 */ /* 0x000fe8000c101520 */
[----:B------:R-:W-:Y:S04]  /*139b0*/  STG.E.U16 desc[UR32][R28.64+-0x60], R134 ;  /* 0xffffa0861c007986 */ /* 0x000fe8000c101520 */
[----:B------:R-:W-:Y:S04]  /*139c0*/  STG.E.U16 desc[UR32][R28.64+-0x5e], R135 ;  /* 0xffffa2871c007986 */ /* 0x000fe8000c101520 */
[----:B------:R1:W-:Y:S04]  /*139d0*/  STG.E.U16 desc[UR32][R32.64+-0x60], R0 ;  /* 0xffffa00020007986 */ /* 0x0003e8000c101520 */
[----:B------:R-:W-:Y:S04]  /*139e0*/  STG.E.U16 desc[UR32][R32.64+-0x5e], R3 ;  /* 0xffffa20320007986 */ /* 0x000fe8000c101520 */
[----:B------:R-:W-:Y:S04]  /*139f0*/  STG.E.U16 desc[UR32][R28.64+-0x50], R2 ;  /* 0xffffb0021c007986 */ /* 0x000fe8000c101520 */
[----:B------:R-:W-:Y:S04]  /*13a00*/  STG.E.U16 desc[UR32][R28.64+-0x4e], R34 ;  /* 0xffffb2221c007986 */ /* 0x000fe8000c101520 */
[----:B------:R-:W-:Y:S04]  /*13a10*/  STG.E.U16 desc[UR32][R32.64+-0x50], R10 ;  /* 0xffffb00a20007986 */ /* 0x000fe8000c101520 */
[----:B------:R-:W-:Y:S04]  /*13a20*/  STG.E.U16 desc[UR32][R32.64+-0x4e], R9 ;  /* 0xffffb20920007986 */ /* 0x000fe8000c101520 */
[----:B------:R4:W-:Y:S04]  /*13a30*/  STG.E.U16 desc[UR32][R28.64+-0x40], R252 ;  /* 0xffffc0fc1c007986 */ /* 0x0009e8000c101520 */
[----:B------:R2:W-:Y:S01]  /*13a40*/  STG.E.U16 desc[UR32][R28.64+-0x3e], R243 ;  /* 0xffffc2f31c007986 */ /* 0x0005e2000c101520 */
[----:B-1----:R-:W-:-:S03]  /*13a50*/  FADD.FTZ R0, R24, R27 ;  /* 0x0000001b18007221 */ /* 0x002fc60000010000 */
        /* <DEDUP_REMOVED lines=14> */
[C---:B--2---:R-:W-:Y:S03]  /*13b40*/  HMMA.16816.F32.BF16 R84, R128.reuse, R88, R84 ;  /* 0x000000588054723c */ /* 0x044fe60000041854 */
[----:B------:R1:W-:Y:S03]  /*13b50*/  STG.E.U16 desc[UR32][R28.64+-0x10], R172 ;  /* 0xfffff0ac1c007986 */ /* 0x0003e6000c101520 */
[C---:B------:R-:W-:Y:S01]  /*13b60*/  HMMA.16816.F32.BF16 R92, R128.reuse, R96, R244 ;  /* 0x00000060805c723c */ /* 0x040fe200000418f4 */
[----:B------:R1:W-:Y:S04]  /*13b70*/  STG.E.U16 desc[UR32][R28.64+-0xe], R35 ;  /* 0xfffff2231c007986 */ /* 0x0003e8000c101520 */
[----:B------:R1:W-:Y:S01]  /*13b80*/  STG.E.U16 desc[UR32][R32.64+-0x10], R8 ;  /* 0xfffff00820007986 */ /* 0x0003e2000c101520 */
[C---:B------:R-:W-:Y:S03]  /*13b90*/  HMMA.16816.F32.BF16 R100, R128.reuse, R104, R232 ;  /* 0x000000688064723c */ /* 0x040fe600000418e8 */
[----:B------:R1:W-:Y:S03]  /*13ba0*/  STG.E.U16 desc[UR32][R32.64+-0xe], R26 ;  /* 0xfffff21a20007986 */ /* 0x0003e6000c101520 */
[C---:B---3--:R-:W-:Y:S01]  /*13bb0*/  HMMA.16816.F32.BF16 R108, R128.reuse, R112, R192 ;  /* 0x00000070806c723c */ /* 0x048fe200000418c0 */
[----:B------:R1:W-:Y:S05]  /*13bc0*/  STL [R1+0x90], R0 ;  /* 0x0000900001007387 */ /* 0x0003ea0000100800 */
[C---:B----4-:R-:W-:Y:S06]  /*13bd0*/  HMMA.16816.F32.BF16 R116, R128.reuse, R120, R176 ;  /* 0x000000788074723c */ /* 0x050fec00000418b0 */
[C---:B------:R-:W-:Y:S06]  /*13be0*/  HMMA.16816.F32.BF16 R88, R128.reuse, R90, R248 ;  /* 0x0000005a8058723c */ /* 0x040fec00000418f8 */
[C---:B------:R-:W-:Y:S06]  /*13bf0*/  HMMA.16816.F32.BF16 R96, R128.reuse, R98, R236 ;  /* 0x000000628060723c */ /* 0x040fec00000418ec */
[C---:B------:R-:W-:Y:S06]  /*13c00*/  HMMA.16816.F32.BF16 R104, R128.reuse, R106, R220 ;  /* 0x0000006a8068723c */ /* 0x040fec00000418dc */
[C---:B------:R-:W-:Y:S06]  /*13c10*/  HMMA.16816.F32.BF16 R112, R128.reuse, R114, R180 ;  /* 0x000000728070723c */ /* 0x040fec00000418b4 */
[C---:B------:R-:W-:Y:S06]  /*13c20*/  HMMA.16816.F32.BF16 R120, R128.reuse, R122, R16 ;  /* 0x0000007a8078723c */ /* 0x040fec0000041810 */
[C---:B------:R-:W-:Y:S06]  /*13c30*/  HMMA.16816.F32.BF16 R124, R128.reuse, R4, R12 ;  /* 0x00000004807c723c */ /* 0x040fec000004180c */
[----:B------:R-:W-:Y:S01]  /*13c40*/  HMMA.16816.F32.BF16 R128, R128, R6, R20 ;  /* 0x000000068080723c */ /* 0x000fe20000041814 */
[----:B------:R-:W-:Y:S01]  /*13c50*/  IADD3 R220, P0, R28, -0x100, RZ ;  /* 0xffffff001cdc7810 */ /* 0x000fe20007f1e0ff */
[----:B------:R-:W-:Y:S01]  /*13c60*/  FADD.FTZ R252, R30, R25 ;  /* 0x000000191efc7221 */ /* 0x000fe20000010000 */
[----:B------:R-:W-:Y:S01]  /*13c70*/  IMAD.MOV.U32 R3, RZ, RZ, R31 ;  /* 0x000000ffff037224 */ /* 0x000fe200078e001f */
[----:B------:R-:W-:-:S02]  /*13c80*/  MOV R2, R11 ;  /* 0x0000000b00027202 */ /* 0x000fc40000000f00 */
[----:B-1----:R-:W-:-:S15]  /*13c90*/  IADD3.X R221, R29, -0x1, RZ, P0, !PT ;  /* 0xffffffff1ddd7810 */ /* 0x002fde00007fe4ff */
[----:B------:R-:W-:-:S03]  /*13ca0*/  NOP ;  /* 0x0000000000007918 */ /* 0x000fc60000000000 */
.L_x_1449:
[----:B------:R-:W-:-:S06]  /*13cb0*/  UISETP.GT.AND UP0, UPT, UR18, UR5, UPT ;  /* 0x000000051200728c */ /* 0x000fcc000bf04270 */
[----:B------:R-:W-:-:S13]  /*13cc0*/  PLOP3.LUT P0, PT, PT, PT, UP0, 0x80, 0x0 ;  /* 0x000000000000781c */ /* 0x000fda0003f0f008 */
[----:B------:R-:W-:Y:S05]  /*13cd0*/  @!P0 BRA `(.L_x_1453) ;  /* 0x0000007000948947 */ /* 0x000fea0003800000 */
[----:B------:R-:W3:Y:S01]  /*13ce0*/  LDL.LU R7, [R1+0xf0] ;  /* 0x0000f00001077983 */ /* 0x000ee20000300800 */
[----:B------:R-:W-:Y:S01]  /*13cf0*/  ULDC UR4, c[0x0][0x260] ;  /* 0x0000980000047ab9 */ /* 0x000fe20000000800 */
[----:B------:R-:W-:Y:S01]  /*13d00*/  ULDC.64 UR8, c[0x0][0x218] ;  /* 0x0000860000087ab9 */ /* 0x000fe20000000a00 */
[----:B------:R-:W-:Y:S01]  /*13d10*/  ULDC.64 UR6, c[0x0][0x220] ;  /* 0x0000880000067ab9 */ /* 0x000fe20000000a00 */
[----:B------:R-:W4:Y:S04]  /*13d20*/  LDL.LU R4, [R1+0x100] ;  /* 0x0001000001047983 */ /* 0x000f280000300800 */
[----:B------:R-:W2:Y:S04]  /*13d30*/  LDL.LU R0, [R1+0xe0] ;  /* 0x0000e00001007983 */ /* 0x000ea80000300800 */
[----:B------:R-:W2:Y:S01]  /*13d40*/  LDL.LU R6, [R1+0x104] ;  /* 0x0001040001067983 */ /* 0x000ea20000300800 */
[----:B------:R-:W-:Y:S01]  /*13d50*/  MOV R8, UR4 ;  /* 0x0000000400087c02 */ /* 0x000fe20008000f00 */
[----:B------:R-:W-:Y:S01]  /*13d60*/  ULDC UR4, c[0x0][0x2d0] ;  /* 0x0000b40000047ab9 */ /* 0x000fe20000000800 */
[----:B------:R-:W-:Y:S01]  /*13d70*/  IMAD.MOV.U32 R133, RZ, RZ, R3 ;  /* 0x000000ffff857224 */ /* 0x000fe200078e0003 */
[----:B------:R-:W-:Y:S01]  /*13d80*/  MOV R132, R2 ;  /* 0x0000000200847202 */ /* 0x000fe20000000f00 */
[----:B------:R-:W-:Y:S01]  /*13d90*/  USHF.R.S32.HI UR24, URZ, 0x1f, UR22 ;  /* 0x0000001f3f187899 */ /* 0x000fe20008011416 */
[--C-:B-----5:R-:W-:Y:S01]  /*13da0*/  SHF.R.S32.HI R241, RZ, 0x1f, R230.reuse ;  /* 0x0000001ffff17819 */ /* 0x120fe200000114e6 */
[----:B------:R-:W-:Y:S01]  /*13db0*/  UIADD3 UR12, UR18, -0x2, URZ ;  /* 0xfffffffe120c7890 */ /* 0x000fe2000fffe03f */
[----:B------:R-:W-:Y:S01]  /*13dc0*/  IADD3 R246, P3, R230, 0x10, RZ ;  /* 0x00000010e6f67810 */ /* 0x000fe20007f7e0ff */
[----:B------:R-:W-:Y:S01]  /*13dd0*/  IMAD.MOV.U32 R240, RZ, RZ, R230 ;  /* 0x000000fffff07224 */ /* 0x000fe200078e00e6 */
[----:B------:R-:W-:Y:S01]  /*13de0*/  USHF.L.U32 UR21, UR22, 0x1, URZ ;  /* 0x0000000116157899 */ /* 0x000fe2000800063f */
[----:B------:R-:W-:-:S02]  /*13df0*/  UMOV UR23, URZ ;  /* 0x0000003f00177c82 */ /* 0x000fc40008000000 */
[----:B------:R-:W-:Y:S01]  /*13e00*/  IMAD.X R247, RZ, RZ, R241, P3 ;  /* 0x000000fffff77224 */ /* 0x000fe200018e06f1 */
[----:B------:R-:W-:Y:S01]  /*13e10*/  USHF.L.U64.HI UR24, UR22, 0x1, UR24 ;  /* 0x0000000116187899 */ /* 0x000fe20008010218 */
[----:B---3--:R-:W-:Y:S02]  /*13e20*/  IMAD.MOV.U32 R10, RZ, RZ, R7 ;  /* 0x000000ffff0a7224 */ /* 0x008fe400078e0007 */
[----:B----4-:R-:W-:Y:S02]  /*13e30*/  IMAD.MOV.U32 R11, RZ, RZ, R4 ;  /* 0x000000ffff0b7224 */ /* 0x010fe400078e0004 */
[----:B--2---:R-:W-:Y:S02]  /*13e40*/  IMAD.MOV.U32 R12, RZ, RZ, R0 ;  /* 0x000000ffff0c7224 */ /* 0x004fe400078e0000 */
[----:B------:R-:W1:Y:S01]  /*13e50*/  S2R R0, SR_TID.X ;  /* 0x0000000000007919 */ /* 0x000e620000002100 */
[----:B------:R-:W-:Y:S01]  /*13e60*/  IMAD.WIDE.U32 R2, R11, -0x2daee0ad, RZ ;  /* 0xd2511f530b027825 */ /* 0x000fe200078e00ff */
[----:B-1----:R-:W-:-:S04]  /*13e70*/  SHF.R.S32.HI R4, RZ, 0x1f, R0 ;  /* 0x0000001fff047819 */ /* 0x002fc80000011400 */
[----:B------:R-:W-:-:S04]  /*13e80*/  LEA.HI R4, R4, R0, RZ, 0x3 ;  /* 0x0000000004047211 */ /* 0x000fc800078f18ff */
[----:B------:R-:W-:-:S05]  /*13e90*/  LOP3.LUT R4, R4, 0xfffffff8, RZ, 0xc0, !PT ;  /* 0xfffffff804047812 */ /* 0x000fca00078ec0ff */
[----:B------:R-:W-:Y:S02]  /*13ea0*/  IMAD.IADD R4, R0, 0x1, -R4 ;  /* 0x0000000100047824 */ /* 0x000fe400078e0a04 */
[----:B------:R-:W-:Y:S02]  /*13eb0*/  IMAD.U32 R0, RZ, RZ, UR25 ;  /* 0x00000019ff007e24 */ /* 0x000fe4000f8e00ff */
[----:B------:R-:W-:-:S05]  /*13ec0*/  IMAD.SHL.U32 R4, R4, 0x8, RZ ;  /* 0x0000000804047824 */ /* 0x000fca00078e00ff */
[--C-:B------:R-:W-:Y:S02]  /*13ed0*/  SHF.R.S32.HI R5, RZ, 0x1f, R4.reuse ;  /* 0x0000001fff057819 */ /* 0x100fe40000011404 */
[----:B------:R-:W-:Y:S01]  /*13ee0*/  ISETP.GE.AND P1, PT, R4, UR4, PT ;  /* 0x0000000404007c0c */ /* 0x000fe2000bf26270 */
[----:B------:R-:W-:Y:S01]  /*13ef0*/  ULDC UR4, c[0x0][0x2ec] ;  /* 0x0000bb0000047ab9 */ /* 0x000fe20000000800 */
[----:B------:R-:W-:-:S04]  /*13f00*/  IMAD.WIDE.U32 R6, R6, UR20, R4 ;  /* 0x0000001406067c25 */ /* 0x000fc8000f8e0004 */
[----:B------:R-:W-:Y:S01]  /*13f10*/  IMAD.WIDE.U32 R8, R8, UR20, R4 ;  /* 0x0000001408087c25 */ /* 0x000fe2000f8e0004 */
[----:B------:R-:W-:Y:S01]  /*13f20*/  IADD3 R248, P0, R6, UR28, RZ ;  /* 0x0000001c06f87c10 */ /* 0x000fe2000ff1e0ff */
[----:B------:R-:W-:Y:S02]  /*13f30*/  ULDC UR20, c[0x0][0x2d0] ;  /* 0x0000b40000147ab9 */ /* 0x000fe40000000800 */
[----:B------:R-:W-:Y:S01]  /*13f40*/  IMAD.U32 R5, RZ, RZ, UR27 ;  /* 0x0000001bff057e24 */ /* 0x000fe2000f8e00ff */
[----:B------:R-:W-:-:S04]  /*13f50*/  IADD3 R250, P2, R8, UR26, RZ ;  /* 0x0000001a08fa7c10 */ /* 0x000fc8000ff5e0ff */
[----:B------:R-:W-:Y:S01]  /*13f60*/  IADD3.X R6, R5, UR13, R7, P0, !PT ;  /* 0x0000000d05067c10 */ /* 0x000fe200087fe407 */
[----:B------:R-:W-:Y:S01]  /*13f70*/  UIADD3 UR13, UR18, -0x1, URZ ;  /* 0xffffffff120d7890 */ /* 0x000fe2000fffe03f */
[----:B------:R-:W1:Y:S01]  /*13f80*/  @!P1 LDC.64 R4, c[0x0][0x220] ;  /* 0x00008800ff049b82 */ /* 0x000e620000000a00 */
[----:B------:R-:W-:Y:S02]  /*13f90*/  IADD3.X R8, R0, UR38, R9, P2, !PT ;  /* 0x0000002600087c10 */ /* 0x000fe400097fe409 */
[----:B------:R-:W-:Y:S02]  /*13fa0*/  LEA R251, P2, R250, UR8, 0x1 ;  /* 0x00000008fafb7c11 */ /* 0x000fe4000f8408ff */
[----:B------:R-:W-:Y:S02]  /*13fb0*/  LEA R249, P0, R248, UR6, 0x1 ;  /* 0x00000006f8f97c11 */ /* 0x000fe4000f8008ff */
[----:B------:R-:W-:Y:S01]  /*13fc0*/  LEA.HI.X R250, R250, UR9, R8, 0x1, P2 ;  /* 0x00000009fafa7c11 */ /* 0x000fe200090f0c08 */
[----:B------:R-:W-:Y:S01]  /*13fd0*/  ULDC.64 UR8, c[0x0][0x248] ;  /* 0x0000920000087ab9 */ /* 0x000fe20000000a00 */
[----:B------:R-:W-:Y:S01]  /*13fe0*/  LEA.HI.X R248, R248, UR7, R6, 0x1, P0 ;  /* 0x00000007f8f87c11 */ /* 0x000fe200080f0c06 */
[----:B------:R-:W2:Y:S01]  /*13ff0*/  @!P1 LDC.64 R8, c[0x0][0x220] ;  /* 0x00008800ff089b82 */ /* 0x000ea20000000a00 */
[C---:B------:R-:W-:Y:S01]  /*14000*/  IADD3 R244, P2, R230.reuse, 0x20, RZ ;  /* 0x00000020e6f47810 */ /* 0x040fe20007f5e0ff */
[----:B------:R-:W-:Y:S01]  /*14010*/  ULDC.64 UR6, c[0x0][0x250] ;  /* 0x0000940000067ab9 */ /* 0x000fe20000000a00 */
[----:B------:R-:W-:-:S03]  /*14020*/  IADD3 R242, P0, R230, 0x30, RZ ;  /* 0x00000030e6f27810 */ /* 0x000fc60007f1e0ff */
[----:B------:R-:W-:Y:S02]  /*14030*/  IMAD.X R245, RZ, RZ, R241, P2 ;  /* 0x000000fffff57224 */ /* 0x000fe400010e06f1 */
[----:B------:R-:W3:Y:S01]  /*14040*/  @!P1 LDC.64 R6, c[0x0][0x220] ;  /* 0x00008800ff069b82 */ /* 0x000ee20000000a00 */
[----:B-1----:R1:W-:Y:S04]  /*14050*/  @!P1 STL.64 [R1+0xc0], R4 ;  /* 0x0000c00401009387 */ /* 0x0023e80000100a00 */
[----:B--2---:R-:W-:Y:S04]  /*14060*/  @!P1 STL.64 [R1+0xb8], R8 ;  /* 0x0000b80801009387 */ /* 0x004fe80000100a00 */
[----:B---3--:R-:W-:Y:S01]  /*14070*/  @!P1 STL.64 [R1+0xb0], R6 ;  /* 0x0000b00601009387 */ /* 0x008fe20000100a00 */
[----:B-1----:R-:W1:Y:S03]  /*14080*/  @!P1 LDC.64 R4, c[0x0][0x220] ;  /* 0x00008800ff049b82 */ /* 0x002e660000000a00 */
[----:B-1----:R1:W-:Y:S02]  /*14090*/  @!P1 STL.64 [R1+0xa8], R4 ;  /* 0x0000a80401009387 */ /* 0x0023e40000100a00 */
[----:B-1----:R-:W-:-:S05]  /*140a0*/  IMAD.WIDE.U32 R4, R12, -0x326172a9, RZ ;  /* 0xcd9e8d570c047825 */ /* 0x002fca00078e00ff */
[----:B------:R-:W-:Y:S01]  /*140b0*/  STL.64 [R1+0x98], R4 ;  /* 0x0000980401007387 */ /* 0x000fe20000100a00 */
[----:B------:R-:W-:-:S03]  /*140c0*/  LOP3.LUT R0, R5, R10, RZ, 0x3c, !PT ;  /* 0x0000000a05007212 */ /* 0x000fc600078e3cff */
[----:B------:R1:W-:Y:S04]  /*140d0*/  STL.64 [R1+0x8], R2 ;  /* 0x0000080201007387 */ /* 0x0003e80000100a00 */
[----:B------:R-:W2:Y:S04]  /*140e0*/  LDL.LU.64 R12, [R1+0xe8] ;  /* 0x0000e800010c7983 */ /* 0x000ea80000300a00 */
[----:B------:R-:W3:Y:S01]  /*140f0*/  LDL.LU.64 R10, [R1+0xf8] ;  /* 0x0000f800010a7983 */ /* 0x000ee20000300a00 */
[----:B------:R-:W-:Y:S02]  /*14100*/  IMAD.X R243, RZ, RZ, R241, P0 ;  /* 0x000000fffff37224 */ /* 0x000fe400000e06f1 */
[----:B-1----:R-:W-:-:S05]  /*14110*/  IMAD.WIDE.U32 R2, R0, -0x2daee0ad, RZ ;  /* 0xd2511f5300027825 */ /* 0x002fca00078e00ff */
[----:B------:R2:W-:Y:S02]  /*14120*/  STL.64 [R1], R2 ;  /* 0x0000000201007387 */ /* 0x0005e40000100a00 */
[----:B--2---:R-:W-:Y:S01]  /*14130*/  IMAD.MOV.U32 R3, RZ, RZ, R13 ;  /* 0x000000ffff037224 */ /* 0x004fe200078e000d */
[----:B---3--:R-:W-:-:S05]  /*14140*/  MOV R2, R10 ;  /* 0x0000000a00027202 */ /* 0x008fca0000000f00 */
[----:B------:R1:W-:Y:S01]  /*14150*/  STL.64 [R1+0xa0], R2 ;  /* 0x0000a00201007387 */ /* 0x0003e20000100a00 */
[----:B------:R-:W-:Y:S05]  /*14160*/  BRA `(.L_x_1454) ;  /* 0x0000000400c47947 */ /* 0x000fea0003800000 */
.L_x_1456:
        /* <DEDUP_REMOVED lines=113> */
.L_x_1454:
        /* <DEDUP_REMOVED lines=10> */
[----:B-----5:R-:W5:Y:S01]  /*14920*/  LDL R12, [R1+0xc4] ;  /* 0x0000c400010c7983 */ /* 0x020f620000100800 */
        /* <DEDUP_REMOVED lines=11> */
[----:B------:R-:W-:Y:S01]  /*149e0*/  @P1 STS.128 [R217+0x10000], RZ ;  /* 0x010000ffd9001388 */ /* 0x000fe20000000c00 */
        /* <DEDUP_REMOVED lines=11> */
[----:B-----5:R-:W-:Y:S01]  /*14aa0*/  @!P1 LEA.HI.X R17, R4, R12, R6, 0x1, P0 ;  /* 0x0000000c04119211 */ /* 0x020fe200000f0c06 */
        /* <DEDUP_REMOVED lines=43> */
[----:B------:R-:W-:Y:S01]  /*14d60*/  LEA R6, P3, R22, R249, 0x1 ;  /* 0x000000f916067211 */ /* 0x000fe200078608ff */
        /* <DEDUP_REMOVED lines=321> */
.L_x_1455:
[----:B------:R2:W-:Y:S01]  /*16180*/  STL.64 [R1+0x108], R198 ;  /* 0x000108c601007387 */ /* 0x0005e20000100a00 */
[----:B-1----:R-:W-:Y:S01]  /*16190*/  IMAD.U32 R134, RZ, RZ, UR22 ;  /* 0x00000016ff867e24 */ /* 0x002fe2000f8e00ff */
[----:B------:R-:W-:Y:S02]  /*161a0*/  USHF.L.U32 UR43, UR22, 0x1, URZ ;  /* 0x00000001162b7899 */ /* 0x000fe4000800063f */
[----:B------:R-:W-:Y:S01]  /*161b0*/  UIADD3 UR18, UR37, -0x4498517b, URZ ;  /* 0xbb67ae8525127890 */ /* 0x000fe2000fffe03f */
[----:B------:R-:W1:Y:S01]  /*161c0*/  S2R R0, SR_TID.X ;  /* 0x0000000000007919 */ /* 0x000e620000002100 */
        /* <DEDUP_REMOVED lines=9> */
[----:B------:R-:W-:Y:S01]  /*16260*/  UIADD3 UR38, UR37, 0x646e171e, URZ ;  /* 0x646e171e25267890 */ /* 0x000fe2000fffe03f */
[----:B--2---:R-:W2:Y:S01]  /*16270*/  LDL.LU R198, [R1+0x90] ;  /* 0x0000900001c67983 */ /* 0x004ea20000300800 */
[----:B------:R-:W-:Y:S02]  /*16280*/  UIADD3 UR43, UR43, 0x1, URZ ;  /* 0x000000012b2b7890 */ /* 0x000fe4000fffe03f */
[----:B------:R-:W-:Y:S01]  /*16290*/  UISETP.GT.AND UP0, UPT, UR22, UR5, UPT ;  /* 0x000000051600728c */ /* 0x000fe2000bf04270 */
[----:B------:R-:W3:Y:S01]  /*162a0*/  LDL.64 R236, [R1] ;  /* 0x0000000001ec7983 */ /* 0x000ee20000100a00 */
[----:B------:R-:W-:Y:S02]  /*162b0*/  ULOP3.LUT UR43, UR43, UR37, URZ, 0x3c, !UPT ;  /* 0x000000252b2b7292 */ /* 0x000fe4000f8e3c3f */
[----:B------:R-:W-:Y:S03]  /*162c0*/  UIADD3 UR23, UR23, 0x1, URZ ;  /* 0x0000000117177890 */ /* 0x000fe6000fffe03f */
[----:B------:R-:W4:Y:S01]  /*162d0*/  LDL.64 R238, [R1+0x98] ;  /* 0x0000980001ee7983 */ /* 0x000f220000100a00 */
[----:B-1----:R-:W-:Y:S05]  /*162e0*/  IMAD.SHL.U32 R0, R0, 0x2, RZ ;  /* 0x0000000200007824 */ /* 0x002fea00078e00ff */
[----:B------:R-:W-:Y:S05]  /*162f0*/  LOP3.LUT R0, R0, 0x6, RZ, 0xc0, !PT ;  /* 0x0000000600007812 */ /* 0x000fea00078ec0ff */
[----:B------:R-:W-:Y:S04]  /*16300*/  IMAD R134, R134, 0x40, R0 ;  /* 0x0000004086867824 */ /* 0x000fe800078e0200 */
[C---:B------:R-:W-:Y:S01]  /*16310*/  VIADD R181, R134.reuse, 0x1 ;  /* 0x0000000186b57836 */ /* 0x040fe20000000000 */
[-C--:B------:R-:W-:Y:S01]  /*16320*/  ISETP.GE.AND P0, PT, R134, R226.reuse, PT ;  /* 0x000000e28600720c */ /* 0x080fe20003f06270 */
[C---:B------:R-:W-:Y:S02]  /*16330*/  IMAD.IADD R0, R224.reuse, 0x1, -R134 ;  /* 0x00000001e0007824 */ /* 0x040fe400078e0a86 */
[----:B------:R-:W-:Y:S01]  /*16340*/  IMAD.IADD R3, R224, 0x1, -R181 ;  /* 0x00000001e0037824 */ /* 0x000fe200078e0ab5 */
[C---:B------:R-:W-:Y:S01]  /*16350*/  ISETP.GE.AND P3, PT, R181.reuse, R226, PT ;  /* 0x000000e2b500720c */ /* 0x040fe20003f66270 */
[C---:B------:R-:W-:Y:S01]  /*16360*/  VIADD R179, R134.reuse, 0x9 ;  /* 0x0000000986b37836 */ /* 0x040fe20000000000 */
[----:B------:R-:W-:Y:S01]  /*16370*/  IABS R2, R0 ;  /* 0x0000000000027213 */ /* 0x000fe20000000000 */
[C---:B------:R-:W-:Y:S01]  /*16380*/  VIADD R177, R134.reuse, 0x11 ;  /* 0x0000001186b17836 */ /* 0x040fe20000000000 */
[----:B------:R-:W-:Y:S01]  /*16390*/  IABS R0, R3 ;  /* 0x0000000300007213 */ /* 0x000fe20000000000 */
[C---:B------:R-:W-:Y:S01]  /*163a0*/  VIADD R178, R134.reuse, 0x10 ;  /* 0x0000001086b27836 */ /* 0x040fe20000000000 */
[----:B------:R-:W-:Y:S01]  /*163b0*/  I2FP.F32.S32 R2, R2 ;  /* 0x0000000200027245 */ /* 0x000fe20000201400 */
[----:B------:R-:W-:Y:S01]  /*163c0*/  VIADD R180, R134, 0x8 ;  /* 0x0000000886b47836 */ /* 0x000fe20000000000 */
[----:B------:R-:W-:Y:S01]  /*163d0*/  I2FP.F32.S32 R0, R0 ;  /* 0x0000000000007245 */ /* 0x000fe20000201400 */
[----:B------:R-:W-:Y:S01]  /*163e0*/  IMAD.IADD R169, R224, 0x1, -R177 ;  /* 0x00000001e0a97824 */ /* 0x000fe200078e0ab1 */
[CC--:B------:R-:W-:Y:S01]  /*163f0*/  ISETP.GE.OR P0, PT, R134.reuse, R229.reuse, !P0 ;  /* 0x000000e58600720c */ /* 0x0c0fe20004706670 */
[----:B------:R-:W-:Y:S01]  /*16400*/  VIADD R176, R134, 0x18 ;  /* 0x0000001886b07836 */ /* 0x000fe20000000000 */
[----:B------:R-:W-:Y:S01]  /*16410*/  ISETP.GE.AND P2, PT, R180, R226, PT ;  /* 0x000000e2b400720c */ /* 0x000fe20003f46270 */
[----:B------:R-:W-:Y:S01]  /*16420*/  FFMA.FTZ R5, R0, -UR19, R5 ;  /* 0x8000001300057c23 */ /* 0x000fe20008010005 */
[-C--:B------:R-:W-:Y:S01]  /*16430*/  ISETP.GE.OR P3, PT, R181, R229.reuse, !P3 ;  /* 0x000000e5b500720c */ /* 0x080fe20005f66670 */
[----:B------:R-:W-:Y:S01]  /*16440*/  IMAD.IADD R0, R224, 0x1, -R179 ;  /* 0x00000001e0007824 */ /* 0x000fe200078e0ab3 */
[----:B------:R-:W-:Y:S01]  /*16450*/  ISETP.GE.OR P2, PT, R180, R229, !P2 ;  /* 0x000000e5b400720c */ /* 0x000fe20005746670 */
[----:B------:R-:W-:Y:S01]  /*16460*/  IMAD.IADD R3, R224, 0x1, -R178 ;  /* 0x00000001e0037824 */ /* 0x000fe200078e0ab2 */
[----:B------:R-:W-:Y:S01]  /*16470*/  FSEL R5, R5, -INF , !P3 ;  /* 0xff80000005057808 */ /* 0x000fe20005800000 */
[----:B------:R-:W-:Y:S01]  /*16480*/  FFMA.FTZ R4, R2, -UR19, R4 ;  /* 0x8000001302047c23 */ /* 0x000fe20008010004 */
[----:B------:R-:W-:Y:S01]  /*16490*/  IABS R135, R0 ;  /* 0x0000000000877213 */ /* 0x000fe20000000000 */
[C---:B------:R-:W-:Y:S01]  /*164a0*/  IMAD.IADD R2, R224.reuse, 0x1, -R180 ;  /* 0x00000001e0027824 */ /* 0x040fe200078e0ab4 */
[----:B------:R-:W-:Y:S01]  /*164b0*/  IABS R0, R169 ;  /* 0x000000a900007213 */ /* 0x000fe20000000000 */
[----:B------:R-:W-:Y:S01]  /*164c0*/  IMAD.IADD R170, R224, 0x1, -R176 ;  /* 0x00000001e0aa7824 */ /* 0x000fe200078e0ab0 */
[----:B------:R-:W-:Y:S01]  /*164d0*/  IABS R3, R3 ;  /* 0x0000000300037213 */ /* 0x000fe20000000000 */
[C---:B------:R-:W-:Y:S01]  /*164e0*/  VIADD R175, R134.reuse, 0x19 ;  /* 0x0000001986af7836 */ /* 0x040fe20000000000 */
[----:B------:R-:W-:Y:S01]  /*164f0*/  IABS R168, R2 ;  /* 0x0000000200a87213 */ /* 0x000fe20000000000 */
[C---:B------:R-:W-:Y:S01]  /*16500*/  VIADD R174, R134.reuse, 0x20 ;  /* 0x0000002086ae7836 */ /* 0x040fe20000000000 */
[----:B------:R-:W-:Y:S01]  /*16510*/  I2FP.F32.S32 R0, R0 ;  /* 0x0000000000007245 */ /* 0x000fe20000201400 */
[C---:B------:R-:W-:Y:S01]  /*16520*/  VIADD R172, R134.reuse, 0x28 ;  /* 0x0000002886ac7836 */ /* 0x040fe20000000000 */
[----:B------:R-:W-:Y:S01]  /*16530*/  IABS R2, R170 ;  /* 0x000000aa00027213 */ /* 0x000fe20000000000 */
[C---:B------:R-:W-:Y:S01]  /*16540*/  VIADD R170, R134.reuse, 0x30 ;  /* 0x0000003086aa7836 */ /* 0x040fe20000000000 */
[----:B------:R-:W-:Y:S01]  /*16550*/  I2FP.F32.S32 R3, R3 ;  /* 0x0000000300037245 */ /* 0x000fe20000201400 */
[----:B------:R-:W-:Y:S01]  /*16560*/  VIADD R169, R134, 0x31 ;  /* 0x0000003186a97836 */ /* 0x000fe20000000000 */
[----:B------:R-:W-:Y:S01]  /*16570*/  I2FP.F32.S32 R2, R2 ;  /* 0x0000000200027245 */ /* 0x000fe20000201400 */
[----:B------:R-:W-:Y:S01]  /*16580*/  FFMA.FTZ R13, R0, -UR19, R13 ;  /* 0x80000013000d7c23 */ /* 0x000fe2000801000d */
[----:B------:R-:W-:Y:S01]  /*16590*/  I2FP.F32.S32 R168, R168 ;  /* 0x000000a800a87245 */ /* 0x000fe20000201400 */
[----:B------:R-:W-:Y:S01]  /*165a0*/  IMAD.IADD R0, R224, 0x1, -R175 ;  /* 0x00000001e0007824 */ /* 0x000fe200078e0aaf */
[----:B------:R-:W-:Y:S01]  /*165b0*/  I2FP.F32.S32 R135, R135 ;  /* 0x0000008700877245 */ /* 0x000fe20000201400 */
[----:B------:R-:W-:Y:S01]  /*165c0*/  FFMA.FTZ R12, R3, -UR19, R12 ;  /* 0x80000013030c7c23 */ /* 0x000fe2000801000c */
[----:B------:R-:W-:Y:S01]  /*165d0*/  FSEL R4, R4, -INF , !P0 ;  /* 0xff80000004047808 */ /* 0x000fe20004000000 */
[----:B------:R-:W-:Y:S01]  /*165e0*/  IMAD.IADD R3, R224, 0x1, -R174 ;  /* 0x00000001e0037824 */ /* 0x000fe200078e0aae */
[C---:B------:R-:W-:Y:S01]  /*165f0*/  ISETP.GE.AND P0, PT, R179.reuse, R226, PT ;  /* 0x000000e2b300720c */ /* 0x040fe20003f06270 */
[----:B------:R-:W-:Y:S01]  /*16600*/  FFMA.FTZ R16, R2, -UR19, R16 ;  /* 0x8000001302107c23 */ /* 0x000fe20008010010 */
[----:B------:R-:W-:Y:S01]  /*16610*/  IABS R2, R0 ;  /* 0x0000000000027213 */ /* 0x000fe20000000000 */
[----:B------:R-:W-:Y:S01]  /*16620*/  VIADD R173, R134, 0x21 ;  /* 0x0000002186ad7836 */ /* 0x000fe20000000000 */
[----:B------:R-:W-:Y:S01]  /*16630*/  IABS R0, R3 ;  /* 0x0000000300007213 */ /* 0x000fe20000000000 */
[----:B------:R-:W-:Y:S01]  /*16640*/  FFMA.FTZ R8, R168, -UR19, R8 ;  /* 0x80000013a8087c23 */ /* 0x000fe20008010008 */
[----:B------:R-:W-:Y:S01]  /*16650*/  ISETP.GE.AND P3, PT, R178, R226, PT ;  /* 0x000000e2b200720c */ /* 0x000fe20003f66270 */
[----:B------:R-:W-:Y:S01]  /*16660*/  IMAD.IADD R168, R224, 0x1, -R172 ;  /* 0x00000001e0a87824 */ /* 0x000fe200078e0aac */
[-C--:B------:R-:W-:Y:S01]  /*16670*/  ISETP.GE.OR P0, PT, R179, R229.reuse, !P0 ;  /* 0x000000e5b300720c */ /* 0x080fe20004706670 */
[----:B------:R-:W-:Y:S01]  /*16680*/  IMAD.MOV.U32 R3, RZ, RZ, R0 ;  /* 0x000000ffff037224 */ /* 0x000fe200078e0000 */
[----:B------:R-:W-:Y:S01]  /*16690*/  FSEL R8, R8, -INF , !P2 ;  /* 0xff80000008087808 */ /* 0x000fe20005000000 */
[C---:B------:R-:W-:Y:S01]  /*166a0*/  VIADD R171, R134.reuse, 0x29 ;  /* 0x0000002986ab7836 */ /* 0x040fe20000000000 */
[----:B------:R-:W-:Y:S01]  /*166b0*/  IABS R0, R168 ;  /* 0x000000a800007213 */ /* 0x000fe20000000000 */
[----:B------:R-:W-:Y:S01]  /*166c0*/  VIADD R168, R134, 0x38 ;  /* 0x0000003886a87836 */ /* 0x000fe20000000000 */
[----:B------:R-:W-:Y:S01]  /*166d0*/  ISETP.GE.AND P2, PT, R177, R226, PT ;  /* 0x000000e2b100720c */ /* 0x000fe20003f46270 */
[----:B------:R-:W-:Y:S01]  /*166e0*/  FFMA.FTZ R9, R135, -UR19, R9 ;  /* 0x8000001387097c23 */ /* 0x000fe20008010009 */
[----:B------:R-:W-:Y:S01]  /*166f0*/  I2FP.F32.S32 R0, R0 ;  /* 0x0000000000007245 */ /* 0x000fe20000201400 */
[----:B------:R-:W-:Y:S01]  /*16700*/  IMAD.IADD R135, R224, 0x1, -R173 ;  /* 0x00000001e0877824 */ /* 0x000fe200078e0aad */
[----:B------:R-:W-:Y:S02]  /*16710*/  ISETP.GE.OR P3, PT, R178, R229, !P3 ;  /* 0x000000e5b200720c */ /* 0x000fe40005f66670 */
[----:B------:R-:W-:Y:S01]  /*16720*/  FSEL R9, R9, -INF , !P0 ;  /* 0xff80000009097808 */ /* 0x000fe20004000000 */
[----:B------:R-:W-:Y:S01]  /*16730*/  FFMA.FTZ R24, R0, -UR19, R24 ;  /* 0x8000001300187c23 */ /* 0x000fe20008010018 */
[----:B------:R-:W-:Y:S01]  /*16740*/  IABS R135, R135 ;  /* 0x0000008700877213 */ /* 0x000fe20000000000 */
[----:B------:R-:W-:Y:S01]  /*16750*/  IMAD.IADD R0, R224, 0x1, -R170 ;  /* 0x00000001e0007824 */ /* 0x000fe200078e0aaa */
[----:B------:R-:W-:Y:S02]  /*16760*/  ISETP.GE.AND P0, PT, R176, R226, PT ;  /* 0x000000e2b000720c */ /* 0x000fe40003f06270 */
[----:B------:R-:W-:Y:S02]  /*16770*/  I2FP.F32.S32 R135, R135 ;  /* 0x0000008700877245 */ /* 0x000fe40000201400 */
[----:B------:R-:W-:Y:S02]  /*16780*/  IABS R0, R0 ;  /* 0x0000000000007213 */ /* 0x000fe40000000000 */
[-C--:B------:R-:W-:Y:S01]  /*16790*/  ISETP.GE.OR P2, PT, R177, R229.reuse, !P2 ;  /* 0x000000e5b100720c */ /* 0x080fe20005746670 */
[----:B------:R-:W-:Y:S01]  /*167a0*/  FFMA.FTZ R21, R135, -UR19, R21 ;  /* 0x8000001387157c23 */ /* 0x000fe20008010015 */
[----:B------:R-:W-:Y:S01]  /*167b0*/  I2FP.F32.S32 R0, R0 ;  /* 0x0000000000007245 */ /* 0x000fe20000201400 */
[----:B------:R-:W-:Y:S01]  /*167c0*/  VIADD R135, R134, 0x39 ;  /* 0x0000003986877836 */ /* 0x000fe20000000000 */
[----:B------:R-:W-:Y:S02]  /*167d0*/  FSEL R12, R12, -INF , !P3 ;  /* 0xff8000000c0c7808 */ /* 0x000fe40005800000 */
[----:B------:R-:W-:Y:S01]  /*167e0*/  I2FP.F32.S32 R2, R2 ;  /* 0x0000000200027245 */ /* 0x000fe20000201400 */
[----:B------:R-:W-:Y:S01]  /*167f0*/  FFMA.FTZ R28, R0, -UR19, R28 ;  /* 0x80000013001c7c23 */ /* 0x000fe2000801001c */
[----:B------:R-:W-:Y:S01]  /*16800*/  ISETP.GE.AND P3, PT, R175, R226, PT ;  /* 0x000000e2af00720c */ /* 0x000fe20003f66270 */
[----:B------:R-:W-:Y:S01]  /*16810*/  IMAD.IADD R0, R224, 0x1, -R169 ;  /* 0x00000001e0007824 */ /* 0x000fe200078e0aa9 */
[----:B------:R-:W-:Y:S01]  /*16820*/  ISETP.GE.OR P0, PT, R176, R229, !P0 ;  /* 0x000000e5b000720c */ /* 0x000fe20004706670 */
[----:B------:R-:W-:Y:S01]  /*16830*/  FFMA.FTZ R17, R2, -UR19, R17 ;  /* 0x8000001302117c23 */ /* 0x000fe20008010011 */
[----:B------:R-:W-:Y:S01]  /*16840*/  FSEL R13, R13, -INF , !P2 ;  /* 0xff8000000d0d7808 */ /* 0x000fe20005000000 */
[----:B------:R-:W-:Y:S01]  /*16850*/  IMAD.IADD R2, R224, 0x1, -R171 ;  /* 0x00000001e0027824 */ /* 0x000fe200078e0aab */
[----:B------:R-:W-:Y:S02]  /*16860*/  IABS R0, R0 ;  /* 0x0000000000007213 */ /* 0x000fe40000000000 */
[----:B------:R-:W-:Y:S02]  /*16870*/  I2FP.F32.S32 R3, R3 ;  /* 0x0000000300037245 */ /* 0x000fe40000201400 */
[----:B------:R-:W-:Y:S02]  /*16880*/  I2FP.F32.S32 R0, R0 ;  /* 0x0000000000007245 */ /* 0x000fe40000201400 */
[-C--:B------:R-:W-:Y:S01]  /*16890*/  ISETP.GE.AND P2, PT, R174, R226.reuse, PT ;  /* 0x000000e2ae00720c */ /* 0x080fe20003f46270 */
[----:B------:R-:W-:Y:S01]  /*168a0*/  FFMA.FTZ R20, R3, -UR19, R20 ;  /* 0x8000001303147c23 */ /* 0x000fe20008010014 */
[-C--:B------:R-:W-:Y:S01]  /*168b0*/  ISETP.GE.OR P3, PT, R175, R229.reuse, !P3 ;  /* 0x000000e5af00720c */ /* 0x080fe20005f66670 */
[----:B------:R-:W-:Y:S01]  /*168c0*/  FFMA.FTZ R29, R0, -UR19, R29 ;  /* 0x80000013001d7c23 */ /* 0x000fe2000801001d */
[----:B------:R-:W-:Y:S01]  /*168d0*/  FSEL R16, R16, -INF , !P0 ;  /* 0xff80000010107808 */ /* 0x000fe20004000000 */
[----:B------:R-:W-:Y:S01]  /*168e0*/  IMAD.IADD R0, R224, 0x1, -R168 ;  /* 0x00000001e0007824 */ /* 0x000fe200078e0aa8 */
[----:B------:R-:W-:Y:S02]  /*168f0*/  ISETP.GE.AND P0, PT, R173, R226, PT ;  /* 0x000000e2ad00720c */ /* 0x000fe40003f06270 */
[-C--:B------:R-:W-:Y:S02]  /*16900*/  ISETP.GE.OR P2, PT, R174, R229.reuse, !P2 ;  /* 0x000000e5ae00720c */ /* 0x080fe40005746670 */
[----:B------:R-:W-:Y:S02]  /*16910*/  IABS R0, R0 ;  /* 0x0000000000007213 */ /* 0x000fe40000000000 */
[----:B------:R-:W-:Y:S02]  /*16920*/  FSEL R17, R17, -INF , !P3 ;  /* 0xff80000011117808 */ /* 0x000fe40005800000 */
[----:B------:R-:W-:Y:S02]  /*16930*/  I2FP.F32.S32 R0, R0 ;  /* 0x0000000000007245 */ /* 0x000fe40000201400 */
[----:B------:R-:W-:Y:S02]  /*16940*/  IABS R2, R2 ;  /* 0x0000000200027213 */ /* 0x000fe40000000000 */
[----:B------:R-:W-:Y:S01]  /*16950*/  ISETP.GE.AND P3, PT, R172, R226, PT ;  /* 0x000000e2ac00720c */ /* 0x000fe20003f66270 */
[----:B------:R-:W-:Y:S01]  /*16960*/  FFMA.FTZ R32, R0, -UR19, R32 ;  /* 0x8000001300207c23 */ /* 0x000fe20008010020 */
[-C--:B------:R-:W-:Y:S01]  /*16970*/  ISETP.GE.OR P0, PT, R173, R229.reuse, !P0 ;  /* 0x000000e5ad00720c */ /* 0x080fe20004706670 */
[----:B------:R-:W-:Y:S01]  /*16980*/  IMAD.IADD R0, R224, 0x1, -R135 ;  /* 0x00000001e0007824 */ /* 0x000fe200078e0a87 */
[----:B------:R-:W-:Y:S02]  /*16990*/  FSEL R20, R20, -INF , !P2 ;  /* 0xff80000014147808 */ /* 0x000fe40005000000 */
[----:B------:R-:W-:Y:S02]  /*169a0*/  I2FP.F32.S32 R2, R2 ;  /* 0x0000000200027245 */ /* 0x000fe40000201400 */
[----:B------:R-:W-:Y:S02]  /*169b0*/  IABS R0, R0 ;  /* 0x0000000000007213 */ /* 0x000fe40000000000 */
[----:B------:R-:W-:Y:S01]  /*169c0*/  ISETP.GE.AND P2, PT, R171, R226, PT ;  /* 0x000000e2ab00720c */ /* 0x000fe20003f46270 */
[----:B------:R-:W-:Y:S01]  /*169d0*/  FFMA.FTZ R25, R2, -UR19, R25 ;  /* 0x8000001302197c23 */ /* 0x000fe20008010019 */
[----:B------:R-:W-:Y:S02]  /*169e0*/  I2FP.F32.S32 R0, R0 ;  /* 0x0000000000007245 */ /* 0x000fe40000201400 */
[-C--:B------:R-:W-:Y:S02]  /*169f0*/  ISETP.GE.OR P3, PT, R172, R229.reuse, !P3 ;  /* 0x000000e5ac00720c */ /* 0x080fe40005f66670 */
[----:B------:R-:W-:Y:S01]  /*16a00*/  FSEL R21, R21, -INF , !P0 ;  /* 0xff80000015157808 */ /* 0x000fe20004000000 */
[----:B------:R-:W-:Y:S01]  /*16a10*/  FFMA.FTZ R33, R0, -UR19, R33 ;  /* 0x8000001300217c23 */ /* 0x000fe20008010021 */
[----:B------:R-:W-:Y:S02]  /*16a20*/  FMNMX.FTZ R0, R4, R132, !PT ;  /* 0x0000008404007209 */ /* 0x000fe40007810000 */
[----:B------:R-:W-:Y:S02]  /*16a30*/  ISETP.GE.AND P0, PT, R170, R226, PT ;  /* 0x000000e2aa00720c */ /* 0x000fe40003f06270 */
[----:B------:R-:W-:Y:S02]  /*16a40*/  FMNMX.FTZ R0, R5, R0, !PT ;  /* 0x0000000005007209 */ /* 0x000fe40007810000 */
[-C--:B------:R-:W-:Y:S02]  /*16a50*/  ISETP.GE.OR P2, PT, R171, R229.reuse, !P2 ;  /* 0x000000e5ab00720c */ /* 0x080fe40005746670 */
[----:B------:R-:W-:Y:S02]  /*16a60*/  FMNMX.FTZ R0, R8, R0, !PT ;  /* 0x0000000008007209 */ /* 0x000fe40007810000 */
[----:B------:R-:W-:Y:S02]  /*16a70*/  FSEL R24, R24, -INF , !P3 ;  /* 0xff80000018187808 */ /* 0x000fe40005800000 */
[----:B------:R-:W-:Y:S02]  /*16a80*/  FMNMX.FTZ R0, R9, R0, !PT ;  /* 0x0000000009007209 */ /* 0x000fe40007810000 */
[----:B------:R-:W-:Y:S02]  /*16a90*/  ISETP.GE.AND P3, PT, R169, R226, PT ;  /* 0x000000e2a900720c */ /* 0x000fe40003f66270 */
[----:B------:R-:W-:Y:S02]  /*16aa0*/  FMNMX.FTZ R0, R12, R0, !PT ;  /* 0x000000000c007209 */ /* 0x000fe40007810000 */
[----:B------:R-:W-:Y:S02]  /*16ab0*/  FSEL R25, R25, -INF , !P2 ;  /* 0xff80000019197808 */ /* 0x000fe40005000000 */
[----:B------:R-:W-:Y:S02]  /*16ac0*/  FMNMX.FTZ R0, R13, R0, !PT ;  /* 0x000000000d007209 */ /* 0x000fe40007810000 */
[-C--:B------:R-:W-:Y:S02]  /*16ad0*/  ISETP.GE.OR P0, PT, R170, R229.reuse, !P0 ;  /* 0x000000e5aa00720c */ /* 0x080fe40004706670 */
[----:B------:R-:W-:Y:S02]  /*16ae0*/  FMNMX.FTZ R0, R16, R0, !PT ;  /* 0x0000000010007209 */ /* 0x000fe40007810000 */
[-C--:B------:R-:W-:Y:S02]  /*16af0*/  ISETP.GE.OR P3, PT, R169, R229.reuse, !P3 ;  /* 0x000000e5a900720c */ /* 0x080fe40005f66670 */
[----:B------:R-:W-:Y:S02]  /*16b00*/  FMNMX.FTZ R0, R17, R0, !PT ;  /* 0x0000000011007209 */ /* 0x000fe40007810000 */
[----:B------:R-:W-:Y:S02]  /*16b10*/  FSEL R28, R28, -INF , !P0 ;  /* 0xff8000001c1c7808 */ /* 0x000fe40004000000 */
[----:B------:R-:W-:Y:S02]  /*16b20*/  FMNMX.FTZ R0, R20, R0, !PT ;  /* 0x0000000014007209 */ /* 0x000fe40007810000 */
[----:B------:R-:W-:Y:S02]  /*16b30*/  ISETP.GE.AND P2, PT, R168, R226, PT ;  /* 0x000000e2a800720c */ /* 0x000fe40003f46270 */
[----:B------:R-:W-:Y:S02]  /*16b40*/  FMNMX.FTZ R0, R21, R0, !PT ;  /* 0x0000000015007209 */ /* 0x000fe40007810000 */
[----:B------:R-:W-:Y:S02]  /*16b50*/  ISETP.GE.AND P0, PT, R135, R226, PT ;  /* 0x000000e28700720c */ /* 0x000fe40003f06270 */
[----:B------:R-:W-:Y:S02]  /*16b60*/  FMNMX.FTZ R0, R24, R0, !PT ;  /* 0x0000000018007209 */ /* 0x000fe40007810000 */
[----:B------:R-:W-:Y:S02]  /*16b70*/  FSEL R29, R29, -INF , !P3 ;  /* 0xff8000001d1d7808 */ /* 0x000fe40005800000 */
[----:B------:R-:W-:Y:S02]  /*16b80*/  FMNMX.FTZ R0, R25, R0, !PT ;  /* 0x0000000019007209 */ /* 0x000fe40007810000 */
[-C--:B------:R-:W-:Y:S02]  /*16b90*/  ISETP.GE.OR P2, PT, R168, R229.reuse, !P2 ;  /* 0x000000e5a800720c */ /* 0x080fe40005746670 */
[----:B------:R-:W-:Y:S02]  /*16ba0*/  FMNMX.FTZ R0, R28, R0, !PT ;  /* 0x000000001c007209 */ /* 0x000fe40007810000 */
[----:B------:R-:W-:Y:S02]  /*16bb0*/  ISETP.GE.OR P0, PT, R135, R229, !P0 ;  /* 0x000000e58700720c */ /* 0x000fe40004706670 */
[----:B------:R-:W-:Y:S02]  /*16bc0*/  FSEL R32, R32, -INF , !P2 ;  /* 0xff80000020207808 */ /* 0x000fe40005000000 */
[----:B------:R-:W-:Y:S02]  /*16bd0*/  FMNMX.FTZ R0, R29, R0, !PT ;  /* 0x000000001d007209 */ /* 0x000fe40007810000 */
[----:B------:R-:W-:Y:S02]  /*16be0*/  FSEL R33, R33, -INF , !P0 ;  /* 0xff80000021217808 */ /* 0x000fe40004000000 */
[----:B------:R-:W-:Y:S02]  /*16bf0*/  FMNMX.FTZ R2, R32, R0, !PT ;  /* 0x0000000020027209 */ /* 0x000fe40007810000 */
[-C--:B------:R-:W-:Y:S02]  /*16c00*/  ISETP.GE.AND P6, PT, R179, R225.reuse, PT ;  /* 0x000000e1b300720c */ /* 0x080fe40003fc6270 */
[----:B------:R-:W-:Y:S02]  /*16c10*/  FMNMX.FTZ R2, R33, R2, !PT ;  /* 0x0000000221027209 */ /* 0x000fe40007810000 */
[-C--:B------:R-:W-:Y:S01]  /*16c20*/  ISETP.GE.OR P6, PT, R179, R228.reuse, !P6 ;  /* 0x000000e4b300720c */ /* 0x080fe200077c6670 */
[----:B------:R-:W-:Y:S01]  /*16c30*/  IMAD.IADD R179, R227, 0x1, -R179 ;  /* 0x00000001e3b37824 */ /* 0x000fe200078e0ab3 */
[CC--:B------:R-:W-:Y:S01]  /*16c40*/  ISETP.GE.AND P3, PT, R134.reuse, R225.reuse, PT ;  /* 0x000000e18600720c */ /* 0x0c0fe20003f66270 */
[----:B------:R-:W1:Y:S01]  /*16c50*/  SHFL.BFLY PT, R0, R2, 0x2, 0x1f ;  /* 0x0c401f0002007f89 */ /* 0x000e6200000e0000 */
[CC--:B------:R-:W-:Y:S02]  /*16c60*/  ISETP.GE.AND P2, PT, R181.reuse, R225.reuse, PT ;  /* 0x000000e1b500720c */ /* 0x0c0fe40003f46270 */
[-C--:B------:R-:W-:Y:S02]  /*16c70*/  ISETP.GE.OR P3, PT, R134, R228.reuse, !P3 ;  /* 0x000000e48600720c */ /* 0x080fe40005f66670 */
[-C--:B------:R-:W-:Y:S01]  /*16c80*/  ISETP.GE.OR P2, PT, R181, R228.reuse, !P2 ;  /* 0x000000e4b500720c */ /* 0x080fe20005746670 */
[----:B------:R-:W-:Y:S01]  /*16c90*/  IMAD.IADD R181, R227, 0x1, -R181 ;  /* 0x00000001e3b57824 */ /* 0x000fe200078e0ab5 */
[CC--:B------:R-:W-:Y:S02]  /*16ca0*/  ISETP.GE.AND P4, PT, R177.reuse, R225.reuse, PT ;  /* 0x000000e1b100720c */ /* 0x0c0fe40003f86270 */
[CC--:B------:R-:W-:Y:S02]  /*16cb0*/  ISETP.GE.AND P5, PT, R178.reuse, R225.reuse, PT ;  /* 0x000000e1b200720c */ /* 0x0c0fe40003fa6270 */
[-C--:B------:R-:W-:Y:S01]  /*16cc0*/  ISETP.GE.OR P4, PT, R177, R228.reuse, !P4 ;  /* 0x000000e4b100720c */ /* 0x080fe20006786670 */
[----:B------:R-:W-:Y:S01]  /*16cd0*/  IMAD.IADD R177, R227, 0x1, -R177 ;  /* 0x00000001e3b17824 */ /* 0x000fe200078e0ab1 */
        /* <DEDUP_REMOVED lines=27> */
[----:B------:R-:W1:Y:S01]  /*16e90*/  MUFU.EX2 R0, R0 ;  /* 0x0000000000007308 */ /* 0x000e620000000800 */
[----:B------:R-:W-:Y:S01]  /*16ea0*/  ISETP.GE.OR P0, PT, R180, R228, !P0 ;  /* 0x000000e4b400720c */ /* 0x000fe20004706670 */
[C---:B------:R-:W-:Y:S08]  /*16eb0*/  IMAD.IADD R180, R227.reuse, 0x1, -R180 ;  /* 0x00000001e3b47824 */ /* 0x040ff000078e0ab4 */
[----:B------:R2:W3:Y:S01]  /*16ec0*/  MUFU.EX2 R3, R4 ;  /* 0x0000000400037308 */ /* 0x0004e20000000800 */
        /* <DEDUP_REMOVED lines=64> */
[----:B---3--:R-:W-:Y:S01]  /*172d0*/  FFMA.FTZ R0, R0, R198, R3 ;  /* 0x000000c600007223 */ /* 0x008fe20000010003 */
[----:B------:R-:W1:Y:S01]  /*172e0*/  MUFU.EX2 R140, R132 ;  /* 0x00000084008c7308 */ /* 0x000e620000000800 */
[----:B------:R-:W2:Y:S09]  /*172f0*/  LDL.64 R198, [R1+0x8] ;  /* 0x0000080001c67983 */ /* 0x000eb20000100a00 */
[----:B------:R-:W-:Y:S10]  /*17300*/  MUFU.EX2 R156, R183 ;  /* 0x000000b7009c7308 */ /* 0x000ff40000000800 */
[----:B------:R-:W-:Y:S01]  /*17310*/  MUFU.EX2 R149, R192 ;  /* 0x000000c000957308 */ /* 0x000fe20000000800 */
[C---:B-1----:R-:W-:Y:S01]  /*17320*/  FADD.FTZ R165, R140.reuse, R0 ;  /* 0x000000008ca57221 */ /* 0x042fe20000010000 */
[C---:B------:R-:W-:Y:S01]  /*17330*/  IMAD.IADD R0, R227.reuse, 0x1, -R134 ;  /* 0x00000001e3007824 */ /* 0x040fe200078e0a86 */
[----:B------:R-:W-:Y:S02]  /*17340*/  IABS R134, R179 ;  /* 0x000000b300867213 */ /* 0x000fe40000000000 */
[----:B------:R3:W3:Y:S01]  /*17350*/  LDL.S16 R179, [R1+0x54] ;  /* 0x0000540001b37983 */ /* 0x0006e20000100600 */
[----:B------:R-:W-:Y:S02]  /*17360*/  IABS R132, R180 ;  /* 0x000000b400847213 */ /* 0x000fe40000000000 */
[----:B------:R-:W-:Y:S01]  /*17370*/  F2FP.BF16.F32.PACK_AB R140, R140, R3 ;  /* 0x000000038c8c723e */ /* 0x000fe200000010ff */
[----:B------:R1:W3:Y:S01]  /*17380*/  LDL.S16 R180, [R1+0x50] ;  /* 0x0000500001b47983 */ /* 0x0002e20000100600 */
[----:B------:R-:W-:Y:S01]  /*17390*/  IABS R0, R0 ;  /* 0x0000000000007213 */ /* 0x000fe20000000000 */
[----:B------:R-:W-:Y:S01]  /*173a0*/  MUFU.EX2 R153, R194 ;  /* 0x000000c200997308 */ /* 0x000fe20000000800 */
[----:B------:R-:W-:Y:S02]  /*173b0*/  IABS R3, R181 ;  /* 0x000000b500037213 */ /* 0x000fe40000000000 */
[----:B------:R-:W-:Y:S02]  /*173c0*/  I2FP.F32.S32 R0, R0 ;  /* 0x0000000000007245 */ /* 0x000fe40000201400 */
[----:B------:R-:W-:Y:S02]  /*173d0*/  I2FP.F32.S32 R3, R3 ;  /* 0x0000000300037245 */ /* 0x000fe40000201400 */
[----:B------:R-:W-:Y:S01]  /*173e0*/  I2FP.F32.S32 R132, R132 ;  /* 0x0000008400847245 */ /* 0x000fe20000201400 */
[----:B------:R-:W-:Y:S01]  /*173f0*/  FFMA.FTZ R6, R0, -UR19, R6 ;  /* 0x8000001300067c23 */ /* 0x000fe20008010006 */
[----:B------:R-:W-:Y:S02]  /*17400*/  IMAD.IADD R0, R227, 0x1, -R178 ;  /* 0x00000001e3007824 */ /* 0x000fe400078e0ab2 */
[----:B------:R-:W-:Y:S01]  /*17410*/  FFMA.FTZ R7, R3, -UR19, R7 ;  /* 0x8000001303077c23 */ /* 0x000fe20008010007 */
[----:B------:R-:W-:Y:S01]  /*17420*/  I2FP.F32.S32 R134, R134 ;  /* 0x0000008600867245 */ /* 0x000fe20000201400 */
[----:B------:R-:W-:Y:S01]  /*17430*/  FFMA.FTZ R10, R132, -UR19, R10 ;  /* 0x80000013840a7c23 */ /* 0x000fe2000801000a */
[----:B------:R-:W-:Y:S01]  /*17440*/  FSEL R141, R6, -INF , !P3 ;  /* 0xff800000068d7808 */ /* 0x000fe20005800000 */
[----:B------:R-:W-:Y:S01]  /*17450*/  MUFU.EX2 R178, R233 ;  /* 0x000000e900b27308 */ /* 0x000fe20000000800 */
[----:B------:R-:W-:Y:S01]  /*17460*/  IABS R0, R0 ;  /* 0x0000000000007213 */ /* 0x000fe20000000000 */
[----:B------:R-:W-:Y:S01]  /*17470*/  FFMA.FTZ R11, R134, -UR19, R11 ;  /* 0x80000013860b7c23 */ /* 0x000fe2000801000b */
[----:B------:R-:W-:Y:S02]  /*17480*/  FSEL R148, R7, -INF , !P2 ;  /* 0xff80000007947808 */ /* 0x000fe40005000000 */
[----:B------:R-:W-:Y:S02]  /*17490*/  I2FP.F32.S32 R0, R0 ;  /* 0x0000000000007245 */ /* 0x000fe40000201400 */
[CC--:B------:R-:W-:Y:S02]  /*174a0*/  ISETP.GE.AND P2, PT, R175.reuse, R225.reuse, PT ;  /* 0x000000e1af00720c */ /* 0x0c0fe40003f46270 */
[----:B------:R-:W-:Y:S01]  /*174b0*/  ISETP.GE.AND P3, PT, R176, R225, PT ;  /* 0x000000e1b000720c */ /* 0x000fe20003f66270 */
[----:B------:R-:W-:Y:S01]  /*174c0*/  FFMA.FTZ R14, R0, -UR19, R14 ;  /* 0x80000013000e7c23 */ /* 0x000fe2000801000e */
[-C--:B------:R-:W-:Y:S01]  /*174d0*/  ISETP.GE.OR P2, PT, R175, R228.reuse, !P2 ;  /* 0x000000e4af00720c */ /* 0x080fe20005746670 */
[C---:B------:R-:W-:Y:S01]  /*174e0*/  IMAD.IADD R175, R227.reuse, 0x1, -R175 ;  /* 0x00000001e3af7824 */ /* 0x040fe200078e0aaf */
[----:B------:R-:W-:Y:S02]  /*174f0*/  IABS R0, R177 ;  /* 0x000000b100007213 */ /* 0x000fe40000000000 */
[----:B------:R-:W-:Y:S01]  /*17500*/  ISETP.GE.OR P3, PT, R176, R228, !P3 ;  /* 0x000000e4b000720c */ /* 0x000fe20005f66670 */
[----:B------:R-:W-:Y:S01]  /*17510*/  IMAD.IADD R176, R227, 0x1, -R176 ;  /* 0x00000001e3b07824 */ /* 0x000fe200078e0ab0 */
[----:B------:R-:W-:Y:S02]  /*17520*/  I2FP.F32.S32 R0, R0 ;  /* 0x0000000000007245 */ /* 0x000fe40000201400 */
[----:B------:R-:W-:Y:S02]  /*17530*/  IABS R6, R175 ;  /* 0x000000af00067213 */ /* 0x000fe40000000000 */
[----:B------:R-:W-:Y:S01]  /*17540*/  FSEL R164, R10, -INF , !P0 ;  /* 0xff8000000aa47808 */ /* 0x000fe20004000000 */
[----:B------:R-:W-:Y:S01]  /*17550*/  FFMA.FTZ R15, R0, -UR19, R15 ;  /* 0x80000013000f7c23 */ /* 0x000fe2000801000f */
[----:B------:R-:W-:Y:S02]  /*17560*/  I2FP.F32.S32 R6, R6 ;  /* 0x0000000600067245 */ /* 0x000fe40000201400 */
[----:B------:R-:W-:Y:S02]  /*17570*/  ISETP.GE.AND P0, PT, R174, R225, PT ;  /* 0x000000e1ae00720c */ /* 0x000fe40003f06270 */
[----:B------:R-:W-:Y:S01]  /*17580*/  IABS R3, R176 ;  /* 0x000000b000037213 */ /* 0x000fe20000000000 */
[----:B------:R-:W-:Y:S01]  /*17590*/  FFMA.FTZ R19, R6, -UR19, R19 ;  /* 0x8000001306137c23 */ /* 0x000fe20008010013 */
[----:B------:R-:W-:Y:S02]  /*175a0*/  FMNMX.FTZ R0, R141, R133, !PT ;  /* 0x000000858d007209 */ /* 0x000fe40007810000 */
[----:B------:R-:W-:Y:S02]  /*175b0*/  FSEL R152, R15, -INF , !P4 ;  /* 0xff8000000f987808 */ /* 0x000fe40006000000 */
[----:B------:R-:W-:Y:S02]  /*175c0*/  ISETP.GE.AND P4, PT, R171, R225, PT ;  /* 0x000000e1ab00720c */ /* 0x000fe40003f86270 */
[----:B------:R-:W-:Y:S01]  /*175d0*/  ISETP.GE.OR P0, PT, R174, R228, !P0 ;  /* 0x000000e4ae00720c */ /* 0x000fe20004706670 */
[----:B------:R-:W-:Y:S01]  /*175e0*/  IMAD.IADD R174, R227, 0x1, -R174 ;  /* 0x00000001e3ae7824 */ /* 0x000fe200078e0aae */
[----:B------:R-:W-:Y:S02]  /*175f0*/  I2FP.F32.S32 R3, R3 ;  /* 0x0000000300037245 */ /* 0x000fe40000201400 */
[----:B------:R-:W-:Y:S02]  /*17600*/  FMNMX.FTZ R0, R148, R0, !PT ;  /* 0x0000000094007209 */ /* 0x000fe40007810000 */
[----:B------:R-:W-:Y:S01]  /*17610*/  ISETP.GE.OR P4, PT, R171, R228, !P4 ;  /* 0x000000e4ab00720c */ /* 0x000fe20006786670 */
[----:B------:R-:W-:Y:S01]  /*17620*/  IMAD.IADD R171, R227, 0x1, -R171 ;  /* 0x00000001e3ab7824 */ /* 0x000fe200078e0aab */
[----:B------:R-:W-:Y:S01]  /*17630*/  FSEL R161, R11, -INF , !P6 ;  /* 0xff8000000ba17808 */ /* 0x000fe20007000000 */
[----:B------:R-:W-:Y:S01]  /*17640*/  FFMA.FTZ R18, R3, -UR19, R18 ;  /* 0x8000001303127c23 */ /* 0x000fe20008010012 */
[----:B------:R-:W-:Y:S02]  /*17650*/  FSEL R145, R19, -INF , !P2 ;  /* 0xff80000013917808 */ /* 0x000fe40005000000 */
[----:B------:R-:W-:Y:S02]  /*17660*/  IABS R7, R174 ;  /* 0x000000ae00077213 */ /* 0x000fe40000000000 */
[-C--:B------:R-:W-:Y:S02]  /*17670*/  ISETP.GE.AND P6, PT, R173, R225.reuse, PT ;  /* 0x000000e1ad00720c */ /* 0x080fe40003fc6270 */
[----:B------:R-:W-:Y:S02]  /*17680*/  FSEL R157, R14, -INF , !P5 ;  /* 0xff8000000e9d7808 */ /* 0x000fe40006800000 */
[-C--:B------:R-:W-:Y:S02]  /*17690*/  ISETP.GE.AND P2, PT, R169, R225.reuse, PT ;  /* 0x000000e1a900720c */ /* 0x080fe40003f46270 */
[----:B------:R-:W-:Y:S02]  /*176a0*/  FMNMX.FTZ R0, R164, R0, !PT ;  /* 0x00000000a4007209 */ /* 0x000fe40007810000 */
[C---:B------:R-:W-:Y:S02]  /*176b0*/  ISETP.GE.AND P5, PT, R172.reuse, R225, PT ;  /* 0x000000e1ac00720c */ /* 0x040fe40003fa6270 */
[----:B------:R-:W-:Y:S02]  /*176c0*/  IABS R3, R171 ;  /* 0x000000ab00037213 */ /* 0x000fe40000000000 */
[-C--:B------:R-:W-:Y:S01]  /*176d0*/  ISETP.GE.OR P6, PT, R173, R228.reuse, !P6 ;  /* 0x000000e4ad00720c */ /* 0x080fe200077c6670 */
[----:B------:R-:W-:Y:S01]  /*176e0*/  IMAD.IADD R173, R227, 0x1, -R173 ;  /* 0x00000001e3ad7824 */ /* 0x000fe200078e0aad */
        /* <DEDUP_REMOVED lines=8> */
[C---:B------:R-:W-:Y:S02]  /*17770*/  ISETP.GE.AND P3, PT, R170.reuse, R225, PT ;  /* 0x000000e1aa00720c */ /* 0x040fe40003f66270 */
[----:B------:R-:W-:Y:S02]  /*17780*/  I2FP.F32.S32 R3, R3 ;  /* 0x0000000300037245 */ /* 0x000fe40000201400 */
[----:B------:R-:W-:Y:S02]  /*17790*/  FMNMX.FTZ R0, R157, R0, !PT ;  /* 0x000000009d007209 */ /* 0x000fe40007810000 */
[----:B------:R-:W-:Y:S01]  /*177a0*/  IABS R10, R173 ;  /* 0x000000ad000a7213 */ /* 0x000fe20000000000 */
[----:B------:R-:W-:Y:S01]  /*177b0*/  FFMA.FTZ R27, R3, -UR19, R27 ;  /* 0x80000013031b7c23 */ /* 0x000fe2000801001b */
[----:B------:R-:W-:Y:S01]  /*177c0*/  ISETP.GE.OR P3, PT, R170, R228, !P3 ;  /* 0x000000e4aa00720c */ /* 0x000fe20005f66670 */
[----:B------:R-:W-:Y:S01]  /*177d0*/  IMAD.IADD R170, R227, 0x1, -R170 ;  /* 0x00000001e3aa7824 */ /* 0x000fe200078e0aaa */
[----:B------:R-:W-:Y:S02]  /*177e0*/  IABS R7, R169 ;  /* 0x000000a900077213 */ /* 0x000fe40000000000 */
[----:B------:R-:W-:Y:S02]  /*177f0*/  IABS R6, R172 ;  /* 0x000000ac00067213 */ /* 0x000fe40000000000 */
[----:B------:R-:W-:Y:S02]  /*17800*/  FMNMX.FTZ R0, R152, R0, !PT ;  /* 0x0000000098007209 */ /* 0x000fe40007810000 */
[----:B------:R-:W-:Y:S02]  /*17810*/  I2FP.F32.S32 R10, R10 ;  /* 0x0000000a000a7245 */ /* 0x000fe40000201400 */
[----:B------:R-:W-:Y:S02]  /*17820*/  I2FP.F32.S32 R3, R7 ;  /* 0x0000000700037245 */ /* 0x000fe40000201400 */
[----:B------:R-:W-:Y:S01]  /*17830*/  I2FP.F32.S32 R6, R6 ;  /* 0x0000000600067245 */ /* 0x000fe20000201400 */
[----:B------:R-:W-:Y:S01]  /*17840*/  FFMA.FTZ R23, R10, -UR19, R23 ;  /* 0x800000130a177c23 */ /* 0x000fe20008010017 */
[----:B------:R-:W-:Y:S01]  /*17850*/  IABS R170, R170 ;  /* 0x000000aa00aa7213 */ /* 0x000fe20000000000 */
[----:B------:R-:W-:Y:S01]  /*17860*/  FFMA.FTZ R31, R3, -UR19, R31 ;  /* 0x80000013031f7c23 */ /* 0x000fe2000801001f */
[----:B------:R-:W-:Y:S01]  /*17870*/  FMNMX.FTZ R0, R160, R0, !PT ;  /* 0x00000000a0007209 */ /* 0x000fe20007810000 */
[----:B------:R-:W-:Y:S01]  /*17880*/  FFMA.FTZ R26, R6, -UR19, R26 ;  /* 0x80000013061a7c23 */ /* 0x000fe2000801001a */
[----:B------:R-:W-:Y:S01]  /*17890*/  FSEL R144, R22, -INF , !P0 ;  /* 0xff80000016907808 */ /* 0x000fe20004000000 */
[----:B------:R-:W-:Y:S01]  /*178a0*/  IMAD.MOV.U32 R6, RZ, RZ, R170 ;  /* 0x000000ffff067224 */ /* 0x000fe200078e00aa */
[----:B------:R-:W-:Y:S01]  /*178b0*/  FMNMX.FTZ R3, R145, R0, !PT ;  /* 0x0000000091037209 */ /* 0x000fe20007810000 */
[----:B------:R-:W-:Y:S01]  /*178c0*/  IMAD.IADD R0, R227, 0x1, -R135 ;  /* 0x00000001e3007824 */ /* 0x000fe200078e0a87 */
[----:B------:R-:W-:Y:S02]  /*178d0*/  ISETP.GE.AND P0, PT, R168, R225, PT ;  /* 0x000000e1a800720c */ /* 0x000fe40003f06270 */
[----:B------:R-:W-:Y:S02]  /*178e0*/  FSEL R137, R23, -INF , !P6 ;  /* 0xff80000017897808 */ /* 0x000fe40007000000 */
[----:B------:R-:W-:Y:S02]  /*178f0*/  FMNMX.FTZ R3, R144, R3, !PT ;  /* 0x0000000390037209 */ /* 0x000fe40007810000 */
[----:B------:R-:W-:Y:S01]  /*17900*/  ISETP.GE.OR P0, PT, R168, R228, !P0 ;  /* 0x000000e4a800720c */ /* 0x000fe20004706670 */
[----:B------:R-:W-:Y:S01]  /*17910*/  IMAD.IADD R168, R227, 0x1, -R168 ;  /* 0x00000001e3a87824 */ /* 0x000fe200078e0aa8 */
[----:B------:R-:W-:Y:S02]  /*17920*/  I2FP.F32.S32 R6, R6 ;  /* 0x0000000600067245 */ /* 0x000fe40000201400 */
[----:B------:R-:W-:Y:S02]  /*17930*/  FSEL R136, R26, -INF , !P5 ;  /* 0xff8000001a887808 */ /* 0x000fe40006800000 */
[----:B------:R-:W-:Y:S01]  /*17940*/  FMNMX.FTZ R3, R137, R3, !PT ;  /* 0x0000000389037209 */ /* 0x000fe20007810000 */
[----:B------:R-:W-:Y:S01]  /*17950*/  FFMA.FTZ R30, R6, -UR19, R30 ;  /* 0x80000013061e7c23 */ /* 0x000fe2000801001e */
[----:B------:R-:W-:Y:S01]  /*17960*/  IABS R7, R168 ;  /* 0x000000a800077213 */ /* 0x000fe20000000000 */
[----:B------:R1:W-:Y:S01]  /*17970*/  MUFU.EX2 R26, R191 ;  /* 0x000000bf001a7308 */ /* 0x0003e20000000800 */
[----:B------:R-:W-:Y:S02]  /*17980*/  FSEL R134, R27, -INF , !P4 ;  /* 0xff8000001b867808 */ /* 0x000fe40006000000 */
[----:B------:R-:W-:Y:S02]  /*17990*/  FMNMX.FTZ R3, R136, R3, !PT ;  /* 0x0000000388037209 */ /* 0x000fe40007810000 */
[----:B------:R-:W-:Y:S02]  /*179a0*/  IABS R0, R0 ;  /* 0x0000000000007213 */ /* 0x000fe40000000000 */
[----:B------:R-:W-:Y:S03]  /*179b0*/  I2FP.F32.S32 R7, R7 ;  /* 0x0000000700077245 */ /* 0x000fe60000201400 */
[----:B------:R1:W3:Y:S01]  /*179c0*/  MUFU.EX2 R27, R182 ;  /* 0x000000b6001b7308 */ /* 0x0002e20000000800 */
[----:B------:R-:W-:Y:S02]  /*179d0*/  FMNMX.FTZ R3, R134, R3, !PT ;  /* 0x0000000386037209 */ /* 0x000fe40007810000 */
[----:B------:R-:W-:Y:S01]  /*179e0*/  FSEL R132, R30, -INF , !P3 ;  /* 0xff8000001e847808 */ /* 0x000fe20005800000 */
[----:B------:R-:W-:Y:S01]  /*179f0*/  FFMA.FTZ R34, R7, -UR19, R34 ;  /* 0x8000001307227c23 */ /* 0x000fe20008010022 */
[----:B------:R-:W-:Y:S02]  /*17a00*/  I2FP.F32.S32 R6, R0 ;  /* 0x0000000000067245 */ /* 0x000fe40000201400 */
[----:B------:R-:W-:Y:S02]  /*17a10*/  FSEL R31, R31, -INF , !P2 ;  /* 0xff8000001f1f7808 */ /* 0x000fe40005000000 */
[----:B------:R-:W-:Y:S01]  /*17a20*/  FMNMX.FTZ R0, R132, R3, !PT ;  /* 0x0000000384007209 */ /* 0x000fe20007810000 */
[----:B------:R-:W-:Y:S01]  /*17a30*/  FFMA.FTZ R35, R6, -UR19, R35 ;  /* 0x8000001306237c23 */ /* 0x000fe20008010023 */
[C---:B------:R-:W-:Y:S02]  /*17a40*/  ISETP.GE.AND P4, PT, R135.reuse, R225, PT ;  /* 0x000000e18700720c */ /* 0x040fe40003f86270 */
[----:B------:R-:W-:Y:S02]  /*17a50*/  FSEL R34, R34, -INF , !P0 ;  /* 0xff80000022227808 */ /* 0x000fe40004000000 */
[----:B------:R-:W-:Y:S02]  /*17a60*/  ISETP.GE.OR P4, PT, R135, R228, !P4 ;  /* 0x000000e48700720c */ /* 0x000fe40006786670 */
[----:B------:R-:W-:Y:S02]  /*17a70*/  FMNMX.FTZ R0, R31, R0, !PT ;  /* 0x000000001f007209 */ /* 0x000fe40007810000 */
[----:B------:R-:W-:Y:S02]  /*17a80*/  FSEL R35, R35, -INF , !P4 ;  /* 0xff80000023237808 */ /* 0x000fe40006000000 */
[----:B------:R-:W-:Y:S02]  /*17a90*/  FMNMX.FTZ R0, R34, R0, !PT ;  /* 0x0000000022007209 */ /* 0x000fe40007810000 */
[----:B------:R-:W-:Y:S02]  /*17aa0*/  IADD3 R222, P2, R220, UR21, RZ ;  /* 0x00000015dcde7c10 */ /* 0x000fe4000ff5e0ff */
[----:B------:R-:W-:Y:S02]  /*17ab0*/  FMNMX.FTZ R0, R35, R0, !PT ;  /* 0x0000000023007209 */ /* 0x000fe40007810000 */
[----:B------:R-:W-:Y:S03]  /*17ac0*/  IADD3.X R223, R221, UR24, RZ, P2, !PT ;  /* 0x00000018dddf7c10 */ /* 0x000fe600097fe4ff */
[----:B------:R-:W4:Y:S02]  /*17ad0*/  SHFL.BFLY PT, R7, R0, 0x2, 0x1f ;  /* 0x0c401f0000077f89 */ /* 0x000f2400000e0000 */
[----:B----4-:R-:W-:Y:S02]  /*17ae0*/  FMNMX.FTZ R0, R0, R7, !PT ;  /* 0x0000000700007209 */ /* 0x010fe40007810000 */
[----:B--2---:R-:W-:Y:S01]  /*17af0*/  LOP3.LUT R6, R199, UR25, RZ, 0x3c, !PT ;  /* 0x00000019c7067c12 */ /* 0x004fe2000f8e3cff */
[----:B------:R-:W-:Y:S01]  /*17b00*/  UIADD3 UR25, UR36, 0x1715609d, URZ ;  /* 0x1715609d24197890 */ /* 0x000fe2000fffe03f */
[----:B------:R-:W-:Y:S01]  /*17b10*/  LOP3.LUT R3, R237, UR18, R198, 0x96, !PT ;  /* 0x00000012ed037c12 */ /* 0x000fe2000f8e96c6 */
[----:B------:R-:W-:Y:S02]  /*17b20*/  UIADD3 UR18, UR36, -0x255992d5, URZ ;  /* 0xdaa66d2b24127890 */ /* 0x000fe4000fffe03f */
[----:B------:R-:W-:Y:S04]  /*17b30*/  IMAD.WIDE.U32 R10, R6, -0x326172a9, RZ ;  /* 0xcd9e8d57060a7825 */ /* 0x000fe800078e00ff */
[----:B------:R-:W-:Y:S01]  /*17b40*/  IMAD.WIDE.U32 R234, R3, -0x326172a9, RZ ;  /* 0xcd9e8d5703ea7825 */ /* 0x000fe200078e00ff */
[----:B------:R-:W-:Y:S01]  /*17b50*/  LOP3.LUT R6, R11, UR34, R238, 0x96, !PT ;  /* 0x000000220b067c12 */ /* 0x000fe2000f8e96ee */
[----:B------:R-:W2:Y:S03]  /*17b60*/  SHFL.BFLY PT, R3, R0, 0x1, 0x1f ;  /* 0x0c201f0000037f89 */ /* 0x000ea600000e0000 */
[----:B------:R-:W-:Y:S01]  /*17b70*/  LOP3.LUT R10, R235, UR27, R10, 0x96, !PT ;  /* 0x0000001beb0a7c12 */ /* 0x000fe2000f8e960a */
        /* <DEDUP_REMOVED lines=9> */
[----:B--2---:R-:W-:Y:S01]  /*17c10*/  FMNMX.FTZ R3, R0, R3, !PT ;  /* 0x0000000300037209 */ /* 0x004fe20007810000 */
[----:B------:R-:W-:Y:S02]  /*17c20*/  MUFU.EX2 R23, R193 ;  /* 0x000000c100177308 */ /* 0x000fe40000000800 */
[----:B------:R-:W-:Y:S01]  /*17c30*/  IMAD.WIDE.U32 R18, R18, -0x2daee0ad, RZ ;  /* 0xd2511f5312127825 */ /* 0x000fe200078e00ff */
[----:B------:R-:W-:Y:S02]  /*17c40*/  LOP3.LUT R14, R7, UR28, R10, 0x96, !PT ;  /* 0x0000001c070e7c12 */ /* 0x000fe4000f8e960a */
[----:B------:R-:W-:Y:S02]  /*17c50*/  FSETP.NEU.FTZ.AND P0, PT, R3, -INF , PT ;  /* 0xff8000000300780b */ /* 0x000fe40003f1d000 */
[----:B------:R-:W-:Y:S01]  /*17c60*/  LOP3.LUT R10, R19, UR26, R6, 0x96, !PT ;  /* 0x0000001a130a7c12 */ /* 0x000fe2000f8e9606 */
[----:B------:R-:W-:Y:S04]  /*17c70*/  IMAD.WIDE.U32 R14, R14, -0x326172a9, RZ ;  /* 0xcd9e8d570e0e7825 */ /* 0x000fe800078e00ff */
[----:B------:R-:W-:Y:S01]  /*17c80*/  FMUL.FTZ R6, R3, UR4 ;  /* 0x0000000403067c20 */ /* 0x000fe20008410000 */
[----:B------:R2:W-:Y:S01]  /*17c90*/  MUFU.EX2 R193, R218 ;  /* 0x000000da00c17308 */ /* 0x0005e20000000800 */
[----:B------:R-:W-:Y:S01]  /*17ca0*/  IMAD.WIDE.U32 R10, R10, -0x326172a9, RZ ;  /* 0xcd9e8d570a0a7825 */ /* 0x000fe200078e00ff */
[----:B------:R-:W-:Y:S02]  /*17cb0*/  LOP3.LUT R168, R15, UR25, R22, 0x96, !PT ;  /* 0x000000190fa87c12 */ /* 0x000fe4000f8e9616 */
[----:B------:R-:W-:Y:S02]  /*17cc0*/  FSEL R6, R6, RZ, P0 ;  /* 0x000000ff06067208 */ /* 0x000fe40000000000 */
[----:B------:R-:W-:Y:S01]  /*17cd0*/  LOP3.LUT R0, R11, UR31, R14, 0x96, !PT ;  /* 0x0000001f0b007c12 */ /* 0x000fe2000f8e960e */
[----:B------:R-:W-:Y:S01]  /*17ce0*/  IMAD.WIDE.U32 R168, R168, -0x2daee0ad, RZ ;  /* 0xd2511f53a8a87825 */ /* 0x000fe200078e00ff */
[----:B------:R-:W-:Y:S02]  /*17cf0*/  LOP3.LUT R19, R10, 0xff, RZ, 0xc0, !PT ;  /* 0x000000ff0a137812 */ /* 0x000fe400078ec0ff */
[----:B------:R-:W-:Y:S01]  /*17d00*/  SHF.R.U32.HI R7, RZ, 0x18, R0 ;  /* 0x00000018ff077819 */ /* 0x000fe20000011600 */
[--C-:B------:R-:W-:Y:S01]  /*17d10*/  FFMA.FTZ R30, R141, UR4, -R6.reuse ;  /* 0x000000048d1e7c23 */ /* 0x100fe20008010806 */
[----:B------:R-:W-:Y:S01]  /*17d20*/  LOP3.LUT R15, R0, 0xff, RZ, 0xc0, !PT ;  /* 0x000000ff000f7812 */ /* 0x000fe200078ec0ff */
[--C-:B-1----:R-:W-:Y:S01]  /*17d30*/  FFMA.FTZ R191, R134, UR4, -R6.reuse ;  /* 0x0000000486bf7c23 */ /* 0x102fe20008010806 */
[----:B------:R-:W-:Y:S01]  /*17d40*/  ISETP.LE.U32.AND P4, PT, R7, UR14, PT ;  /* 0x0000000e07007c0c */ /* 0x000fe2000bf83070 */
[--C-:B------:R-:W-:Y:S01]  /*17d50*/  FFMA.FTZ R148, R148, UR4, -R6.reuse ;  /* 0x0000000494947c23 */ /* 0x100fe20008010806 */
[----:B------:R-:W-:Y:S01]  /*17d60*/  LOP3.LUT R7, R0, 0xffff, RZ, 0xc0, !PT ;  /* 0x0000ffff00077812 */ /* 0x000fe200078ec0ff */
[--C-:B------:R-:W-:Y:S01]  /*17d70*/  FFMA.FTZ R182, R137, UR4, -R6.reuse ;  /* 0x0000000489b67c23 */ /* 0x100fe20008010806 */
[----:B------:R-:W-:Y:S01]  /*17d80*/  ISETP.LE.U32.AND P6, PT, R15, UR14, PT ;  /* 0x0000000e0f007c0c */ /* 0x000fe2000bfc3070 */
[----:B------:R-:W-:Y:S01]  /*17d90*/  FFMA.FTZ R183, R136, UR4, -R6 ;  /* 0x0000000488b77c23 */ /* 0x000fe20008010806 */
[----:B------:R-:W-:Y:S01]  /*17da0*/  SHF.R.U32.HI R7, RZ, 0x8, R7 ;  /* 0x00000008ff077819 */ /* 0x000fe20000011607 */
[----:B------:R-:W-:Y:S01]  /*17db0*/  IMAD.MOV.U32 R136, RZ, RZ, R236 ;  /* 0x000000ffff887224 */ /* 0x000fe200078e00ec */
[----:B------:R-:W-:Y:S01]  /*17dc0*/  PRMT R141, R140, 0x7632, R141 ;  /* 0x000076328c8d7816 */ /* 0x000fe2000000008d */
[----:B------:R-:W-:Y:S01]  /*17dd0*/  IMAD.MOV.U32 R137, RZ, RZ, R237 ;  /* 0x000000ffff897224 */ /* 0x000fe200078e00ed */
[----:B------:R-:W-:Y:S01]  /*17de0*/  LOP3.LUT R7, R7, 0xffff, RZ, 0xc0, !PT ;  /* 0x0000ffff07077812 */ /* 0x000fe200078ec0ff */
[----:B--2---:R-:W-:Y:S01]  /*17df0*/  IMAD.MOV.U32 R218, RZ, RZ, R238 ;  /* 0x000000ffffda7224 */ /* 0x004fe200078e00ee */
[----:B------:R-:W-:Y:S01]  /*17e00*/  SHF.R.U32.HI R15, RZ, 0x10, R0 ;  /* 0x00000010ff0f7819 */ /* 0x000fe20000011600 */
[--C-:B------:R-:W-:Y:S01]  /*17e10*/  FFMA.FTZ R175, R152, UR4, -R6.reuse ;  /* 0x0000000498af7c23 */ /* 0x100fe20008010806 */
[----:B------:R-:W-:Y:S01]  /*17e20*/  ISETP.LE.U32.AND P2, PT, R7, UR14, PT ;  /* 0x0000000e07007c0c */ /* 0x000fe2000bf43070 */
[--C-:B------:R-:W-:Y:S01]  /*17e30*/  FFMA.FTZ R236, R132, UR4, -R6.reuse ;  /* 0x0000000484ec7c23 */ /* 0x100fe20008010806 */
[----:B------:R-:W-:Y:S01]  /*17e40*/  LOP3.LUT R0, R10, 0xffff, RZ, 0xc0, !PT ;  /* 0x0000ffff0a007812 */ /* 0x000fe200078ec0ff */
[----:B---3--:R-:W-:Y:S02]  /*17e50*/  @!P6 HFMA2.BF16_V2 R179, -RZ.H0_H0, RZ.H0_H0, -R140.H0_H0 ;  /* 0x200000ffffb3e231 */ /* 0x008fe4000034098c */
[--C-:B------:R-:W-:Y:S01]  /*17e60*/  FFMA.FTZ R237, R31, UR4, -R6.reuse ;  /* 0x000000041fed7c23 */ /* 0x100fe20008010806 */
[----:B------:R-:W-:Y:S01]  /*17e70*/  FFMA.FTZ R238, R34, UR4, -R6 ;  /* 0x0000000422ee7c23 */ /* 0x000fe20008010806 */
[----:B------:R1:W-:Y:S01]  /*17e80*/  MUFU.EX2 R173, R148 ;  /* 0x0000009400ad7308 */ /* 0x0003e20000000800 */
[----:B------:R-:W-:Y:S01]  /*17e90*/  LOP3.LUT R132, R169, UR38, R18, 0x96, !PT ;  /* 0x00000026a9847c12 */ /* 0x000fe2000f8e9612 */
[----:B------:R2:W-:Y:S01]  /*17ea0*/  @!P6 STL.S16 [R1+0x54], R179 ;  /* 0x000054b30100e387 */ /* 0x0005e20000100600 */
[----:B------:R-:W-:Y:S01]  /*17eb0*/  SHF.R.U32.HI R0, RZ, 0x8, R0 ;  /* 0x00000008ff007819 */ /* 0x000fe20000011600 */
[--C-:B------:R-:W-:Y:S01]  /*17ec0*/  FFMA.FTZ R164, R164, UR4, -R6.reuse ;  /* 0x00000004a4a47c23 */ /* 0x100fe20008010806 */
[----:B------:R-:W-:Y:S01]  /*17ed0*/  LOP3.LUT R15, R15, 0xff, RZ, 0xc0, !PT ;  /* 0x000000ff0f0f7812 */ /* 0x000fe200078ec0ff */
[--C-:B------:R-:W-:Y:S01]  /*17ee0*/  FFMA.FTZ R161, R161, UR4, -R6.reuse ;  /* 0x00000004a1a17c23 */ /* 0x100fe20008010806 */
[----:B------:R-:W-:Y:S01]  /*17ef0*/  @!P2 HFMA2.BF16_V2 R180, -RZ.H0_H0, RZ.H0_H0, -R141.H0_H0 ;  /* 0x200000ffffb4a231 */ /* 0x000fe2000034098d */
[----:B------:R-:W-:Y:S01]  /*17f00*/  ISETP.LE.U32.AND P3, PT, R19, UR14, PT ;  /* 0x0000000e13007c0c */ /* 0x000fe2000bf63070 */
[--C-:B------:R-:W-:Y:S01]  /*17f10*/  FFMA.FTZ R176, R157, UR4, -R6.reuse ;  /* 0x000000049db07c23 */ /* 0x100fe20008010806 */
[----:B------:R-:W-:Y:S01]  /*17f20*/  ISETP.LE.U32.AND P5, PT, R15, UR14, PT ;  /* 0x0000000e0f007c0c */ /* 0x000fe2000bfa3070 */
[----:B------:R-:W-:Y:S01]  /*17f30*/  MUFU.EX2 R172, R161 ;  /* 0x000000a100ac7308 */ /* 0x000fe20000000800 */
[----:B------:R3:W-:Y:S01]  /*17f40*/  @!P2 STL.S16 [R1+0x50], R180 ;  /* 0x000050b40100a387 */ /* 0x0007e20000100600 */
[----:B------:R-:W-:Y:S01]  /*17f50*/  LOP3.LUT R7, R0, 0xffff, RZ, 0xc0, !PT ;  /* 0x0000ffff00077812 */ /* 0x000fe200078ec0ff */
[----:B------:R-:W-:Y:S01]  /*17f60*/  FFMA.FTZ R177, R160, UR4, -R6 ;  /* 0x00000004a0b17c23 */ /* 0x000fe20008010806 */
[----:B------:R-:W-:Y:S01]  /*17f70*/  FSEL R0, R3, RZ, P0 ;  /* 0x000000ff03007208 */ /* 0x000fe20000000000 */
[----:B------:R4:W4:Y:S01]  /*17f80*/  LDL.S16 R134, [R1+0x68] ;  /* 0x0000680001867983 */ /* 0x0009220000100600 */
[----:B------:R-:W-:Y:S02]  /*17f90*/  ISETP.LE.U32.AND P0, PT, R7, UR14, PT ;  /* 0x0000000e07007c0c */ /* 0x000fe4000bf03070 */
[----:B------:R-:W-:Y:S01]  /*17fa0*/  SHF.R.U32.HI R7, RZ, 0x10, R10 ;  /* 0x00000010ff077819 */ /* 0x000fe2000001160a */
[----:B------:R3:W4:Y:S01]  /*17fb0*/  LDL.S16 R171, [R1+0x88] ;  /* 0x0000880001ab7983 */ /* 0x0007220000100600 */
[----:B------:R-:W-:Y:S01]  /*17fc0*/  PRMT R15, R179, 0x7610, R15 ;  /* 0x00007610b30f7816 */ /* 0x000fe2000000000f */
[----:B------:R-:W-:Y:S01]  /*17fd0*/  FADD.FTZ R0, -R0, R133 ;  /* 0x0000008500007221 */ /* 0x000fe20000010100 */
[----:B------:R-:W-:Y:S01]  /*17fe0*/  LOP3.LUT R7, R7, 0xff, RZ, 0xc0, !PT ;  /* 0x000000ff07077812 */ /* 0x000fe200078ec0ff */
[----:B------:R-:W3:Y:S01]  /*17ff0*/  MUFU.EX2 R30, R30 ;  /* 0x0000001e001e7308 */ /* 0x000ee20000000800 */
[----:B------:R-:W-:Y:S01]  /*18000*/  PRMT R22, R180, 0x7610, R22 ;  /* 0x00007610b4167816 */ /* 0x000fe20000000016 */
[----:B------:R-:W-:Y:S01]  /*18010*/  FMUL.FTZ R0, R0, UR4 ;  /* 0x0000000400007c20 */ /* 0x000fe20008410000 */
[----:B------:R-:W-:Y:S01]  /*18020*/  PRMT R133, R140, 0x5410, R141 ;  /* 0x000054108c857816 */ /* 0x000fe2000000008d */
[----:B--2---:R-:W-:Y:S01]  /*18030*/  FFMA.FTZ R179, R145, UR4, -R6 ;  /* 0x0000000491b37c23 */ /* 0x004fe20008010806 */
[----:B------:R-:W-:Y:S02]  /*18040*/  @!P6 PRMT R140, R15, 0x5410, RZ ;  /* 0x000054100f8ce816 */ /* 0x000fe400000000ff */
[----:B------:R-:W-:Y:S03]  /*18050*/  ISETP.LE.U32.AND P6, PT, R7, UR14, PT ;  /* 0x0000000e07007c0c */ /* 0x000fe6000bfc3070 */
[----:B------:R-:W-:Y:S01]  /*18060*/  MUFU.EX2 R19, R195 ;  /* 0x000000c300137308 */ /* 0x000fe20000000800 */
[----:B------:R-:W-:Y:S01]  /*18070*/  @!P2 PRMT R141, R22, 0x5410, RZ ;  /* 0x00005410168da816 */ /* 0x000fe200000000ff */
[----:B------:R-:W-:Y:S01]  /*18080*/  STG.E.U16 desc[UR32][R220.64], R140 ;  /* 0x0000008cdc007986 */ /* 0x000fe2000c101520 */
[----:B------:R-:W-:Y:S02]  /*18090*/  LOP3.LUT R7, R11, UR31, R14, 0x96, !PT ;  /* 0x0000001f0b077c12 */ /* 0x000fe4000f8e960e */
[----:B------:R-:W-:Y:S01]  /*180a0*/  SHF.R.U32.HI R15, RZ, 0x18, R10 ;  /* 0x00000018ff0f7819 */ /* 0x000fe2000001160a */
[----:B------:R-:W-:Y:S01]  /*180b0*/  STG.E.U16 desc[UR32][R220.64+0x2], R141 ;  /* 0x0000028ddc007986 */ /* 0x000fe2000c101520 */
[----:B-1----:R-:W-:Y:S03]  /*180c0*/  LOP3.LUT R148, R169, UR38, R18, 0x96, !PT ;  /* 0x00000026a9947c12 */ /* 0x002fe6000f8e9612 */
[----:B------:R1:W-:Y:S01]  /*180d0*/  MUFU.EX2 R22, R219 ;  /* 0x000000db00167308 */ /* 0x0003e20000000800 */
[----:B------:R-:W-:Y:S01]  /*180e0*/  ISETP.LE.U32.AND P2, PT, R15, UR14, PT ;  /* 0x0000000e0f007c0c */ /* 0x000fe2000bf43070 */
[----:B------:R-:W-:Y:S01]  /*180f0*/  FADD.FTZ R15, R27, R165 ;  /* 0x000000a51b0f7221 */ /* 0x000fe20000010000 */
[--C-:B------:R-:W-:Y:S02]  /*18100*/  SHF.R.U32.HI R31, RZ, 0x10, R10.reuse ;  /* 0x00000010ff1f7819 */ /* 0x100fe4000001160a */
[----:B------:R-:W-:Y:S05]  /*18110*/  SHF.R.U32.HI R34, RZ, 0x18, R10 ;  /* 0x00000018ff227819 */ /* 0x000fea000001160a */
[----:B------:R2:W2:Y:S10]  /*18120*/  MUFU.EX2 R14, R196 ;  /* 0x000000c4000e7308 */ /* 0x0004b40000000800 */
[----:B---3--:R3:W-:Y:S01]  /*18130*/  MUFU.EX2 R180, R231 ;  /* 0x000000e700b47308 */ /* 0x0087e20000000800 */
[----:B-1----:R-:W-:Y:S02]  /*18140*/  IMAD.MOV.U32 R219, RZ, RZ, R239 ;  /* 0x000000ffffdb7224 */ /* 0x002fe400078e00ef */
[--C-:B------:R-:W-:Y:S07]  /*18150*/  FFMA.FTZ R239, R35, UR4, -R6.reuse ;  /* 0x0000000423ef7c23 */ /* 0x100fee0008010806 */
[----:B------:R-:W1:Y:S01]  /*18160*/  MUFU.EX2 R0, R0 ;  /* 0x0000000000007308 */ /* 0x000e620000000800 */
[----:B--2---:R-:W-:Y:S01]  /*18170*/  FFMA.FTZ R196, R144, UR4, -R6 ;  /* 0x0000000490c47c23 */ /* 0x004fe20008010806 */
[----:B------:R-:W-:Y:S01]  /*18180*/  FADD.FTZ R6, R156, R15 ;  /* 0x0000000f9c067221 */ /* 0x000fe20000010000 */
[----:B------:R-:W-:Y:S02]  /*18190*/  F2FP.BF16.F32.PACK_AB R144, R173, R30 ;  /* 0x0000001ead90723e */ /* 0x000fe400000010ff */
[----:B------:R-:W-:Y:S01]  /*181a0*/  F2FP.BF16.F32.PACK_AB R181, R14, R19 ;  /* 0x000000130eb5723e */ /* 0x000fe200000010ff */
[----:B------:R-:W-:Y:S01]  /*181b0*/  FADD.FTZ R18, R26, R6 ;  /* 0x000000061a127221 */ /* 0x000fe20000010000 */
[C---:B------:R-:W-:Y:S03]  /*181c0*/  LOP3.LUT R6, R10.reuse, 0xffff, RZ, 0xc0, !PT ;  /* 0x0000ffff0a067812 */ /* 0x040fe600078ec0ff */
[----:B------:R2:W2:Y:S01]  /*181d0*/  MUFU.EX2 R15, R230 ;  /* 0x000000e6000f7308 */ /* 0x0004a20000000800 */
[----:B---3--:R-:W-:Y:S02]  /*181e0*/  IMAD.MOV.U32 R231, RZ, RZ, R199 ;  /* 0x000000ffffe77224 */ /* 0x008fe400078e00c7 */
[----:B------:R-:W-:Y:S01]  /*181f0*/  FADD.FTZ R18, R149, R18 ;  /* 0x0000001295127221 */ /* 0x000fe20000010000 */
[----:B------:R-:W-:Y:S02]  /*18200*/  LOP3.LUT R11, R10, 0xff, RZ, 0xc0, !PT ;  /* 0x000000ff0a0b7812 */ /* 0x000fe400078ec0ff */
[----:B------:R-:W-:Y:S01]  /*18210*/  SHF.R.U32.HI R6, RZ, 0x8, R6 ;  /* 0x00000008ff067819 */ /* 0x000fe20000011606 */
[----:B------:R-:W-:Y:S01]  /*18220*/  FADD.FTZ R10, R23, R18 ;  /* 0x00000012170a7221 */ /* 0x000fe20000010000 */
[----:B------:R-:W-:Y:S02]  /*18230*/  PRMT R145, R144, 0x7632, R145 ;  /* 0x0000763290917816 */ /* 0x000fe40000000091 */
[----:B------:R-:W-:Y:S01]  /*18240*/  MUFU.EX2 R196, R196 ;  /* 0x000000c400c47308 */ /* 0x000fe20000000800 */
[----:B------:R-:W-:Y:S01]  /*18250*/  PRMT R170, R11, 0x5410, R6 ;  /* 0x000054100baa7816 */ /* 0x000fe20000000006 */
[C---:B------:R-:W-:Y:S01]  /*18260*/  FADD.FTZ R10, R153.reuse, R10 ;  /* 0x0000000a990a7221 */ /* 0x040fe20000010000 */
[----:B------:R-:W-:Y:S01]  /*18270*/  F2FP.BF16.F32.PACK_AB R153, R153, R23 ;  /* 0x000000179999723e */ /* 0x000fe200000010ff */
[----:B-1----:R-:W-:Y:S01]  /*18280*/  FFMA.FTZ R174, R0, R252, R30 ;  /* 0x000000fc00ae7223 */ /* 0x002fe2000001001e */
[----:B------:R-:W-:Y:S01]  /*18290*/  F2FP.BF16.F32.PACK_AB R156, R156, R27 ;  /* 0x0000001b9c9c723e */ /* 0x000fe200000010ff */
[----:B------:R-:W-:Y:S01]  /*182a0*/  FADD.FTZ R10, R19, R10 ;  /* 0x0000000a130a7221 */ /* 0x000fe20000010000 */
[----:B------:R-:W-:Y:S03]  /*182b0*/  F2FP.BF16.F32.PACK_AB R149, R149, R26 ;  /* 0x0000001a9595723e */ /* 0x000fe600000010ff */
[----:B------:R1:W3:Y:S01]  /*182c0*/  MUFU.EX2 R6, R232 ;  /* 0x000000e800067308 */ /* 0x0002e20000000800 */
[----:B--2---:R-:W-:Y:S02]  /*182d0*/  IMAD.MOV.U32 R230, RZ, RZ, R198 ;  /* 0x000000ffffe67224 */ /* 0x004fe400078e00c6 */
[----:B------:R-:W-:Y:S01]  /*182e0*/  FADD.FTZ R11, R14, R10 ;  /* 0x0000000a0e0b7221 */ /* 0x000fe20000010000 */
[----:B------:R2:W5:Y:S01]  /*182f0*/  LDL.LU.64 R198, [R1+0x108] ;  /* 0x0001080001c67983 */ /* 0x0005620000300a00 */
[----:B------:R-:W-:Y:S01]  /*18300*/  LOP3.LUT R10, R148, 0xff, RZ, 0xc0, !PT ;  /* 0x000000ff940a7812 */ /* 0x000fe200078ec0ff */
[----:B------:R-:W-:Y:S02]  /*18310*/  IMAD.MOV.U32 R26, RZ, RZ, R230 ;  /* 0x000000ffff1a7224 */ /* 0x000fe400078e00e6 */
[----:B------:R-:W-:Y:S01]  /*18320*/  FADD.FTZ R11, R22, R11 ;  /* 0x0000000b160b7221 */ /* 0x000fe20000010000 */
[----:B------:R-:W-:Y:S01]  /*18330*/  LOP3.LUT R14, R31, 0xff, RZ, 0xc0, !PT ;  /* 0x000000ff1f0e7812 */ /* 0x000fe200078ec0ff */
[----:B------:R-:W-:Y:S01]  /*18340*/  IMAD.MOV.U32 R230, RZ, RZ, R218 ;  /* 0x000000ffffe67224 */ /* 0x000fe200078e00da */
[----:B------:R-:W-:Y:S01]  /*18350*/  PRMT R160, R156, 0x7632, R160 ;  /* 0x000076329ca07816 */ /* 0x000fe200000000a0 */
[----:B------:R-:W-:Y:S01]  /*18360*/  FADD.FTZ R11, R193, R11 ;  /* 0x0000000bc10b7221 */ /* 0x000fe20000010000 */
[----:B------:R-:W-:Y:S01]  /*18370*/  PRMT R165, R14, 0x5410, R34 ;  /* 0x000054100ea57816 */ /* 0x000fe20000000022 */
[----:B------:R-:W-:Y:S01]  /*18380*/  IMAD.MOV.U32 R218, RZ, RZ, R136 ;  /* 0x000000ffffda7224 */ /* 0x000fe200078e0088 */
[----:B------:R-:W-:Y:S01]  /*18390*/  LOP3.LUT R19, R7, 0xff, RZ, 0xc0, !PT ;  /* 0x000000ff07137812 */ /* 0x000fe200078ec0ff */
[----:B------:R-:W-:Y:S01]  /*183a0*/  FADD.FTZ R11, R15, R11 ;  /* 0x0000000b0f0b7221 */ /* 0x000fe20000010000 */
[----:B------:R-:W-:Y:S01]  /*183b0*/  PRMT R136, R156, 0x5410, R160 ;  /* 0x000054109c887816 */ /* 0x000fe200000000a0 */
[----:B------:R-:W-:Y:S02]  /*183c0*/  IMAD.MOV.U32 R27, RZ, RZ, R231 ;  /* 0x000000ffff1b7224 */ /* 0x000fe400078e00e7 */
[----:B------:R-:W-:Y:S01]  /*183d0*/  FMUL.FTZ R30, R0, R142 ;  /* 0x0000008e001e7220 */ /* 0x000fe20000410000 */
[C---:B------:R-:W-:Y:S01]  /*183e0*/  FADD.FTZ R11, R180.reuse, R11 ;  /* 0x0000000bb40b7221 */ /* 0x040fe20000010000 */
[----:B------:R-:W-:Y:S01]  /*183f0*/  F2FP.BF16.F32.PACK_AB R180, R180, R15 ;  /* 0x0000000fb4b4723e */ /* 0x000fe200000010ff */
[----:B------:R-:W-:Y:S01]  /*18400*/  IMAD.MOV.U32 R231, RZ, RZ, R219 ;  /* 0x000000ffffe77224 */ /* 0x000fe200078e00db */
[----:B------:R-:W-:Y:S01]  /*18410*/  F2FP.BF16.F32.PACK_AB R193, R193, R22 ;  /* 0x00000016c1c1723e */ /* 0x000fe200000010ff */
[----:B------:R-:W-:Y:S01]  /*18420*/  IMAD.MOV.U32 R219, RZ, RZ, R137 ;  /* 0x000000ffffdb7224 */ /* 0x000fe200078e0089 */
[----:B------:R-:W-:Y:S01]  /*18430*/  SHF.R.U32.HI R137, RZ, 0x10, R168 ;  /* 0x00000010ff897819 */ /* 0x000fe200000116a8 */
[----:B-1----:R-:W-:Y:S02]  /*18440*/  IMAD.MOV.U32 R232, RZ, RZ, R26 ;  /* 0x000000ffffe87224 */ /* 0x002fe400078e001a */
[C---:B------:R-:W-:Y:S01]  /*18450*/  FMUL.FTZ R22, R0.reuse, R150 ;  /* 0x0000009600167220 */ /* 0x040fe20000410000 */
[----:B------:R-:W-:Y:S01]  /*18460*/  IMAD.MOV.U32 R233, RZ, RZ, R27 ;  /* 0x000000ffffe97224 */ /* 0x000fe200078e001b */
        /* <DEDUP_REMOVED lines=53> */
[----:B------:R-:W-:Y:S01]  /*187c0*/  SHF.R.U32.HI R138, RZ, 0x18, R168 ;  /* 0x00000018ff8a7819 */ /* 0x000fe200000116a8 */
[----:B------:R-:W-:Y:S01]  /*187d0*/  MUFU.EX2 R146, R176 ;  /* 0x000000b000927308 */ /* 0x000fe20000000800 */
[----:B------:R-:W-:Y:S09]  /*187e0*/  PRMT R194, R193, 0x7632, R194 ;  /* 0x00007632c1c27816 */ /* 0x000ff200000000c2 */
[----:B------:R-:W-:Y:S10]  /*187f0*/  MUFU.EX2 R147, R175 ;  /* 0x000000af00937308 */ /* 0x000ff40000000800 */
[----:B------:R-:W-:Y:S10]  /*18800*/  MUFU.EX2 R150, R177 ;  /* 0x000000b100967308 */ /* 0x000ff40000000800 */
[----:B------:R-:W-:Y:S10]  /*18810*/  MUFU.EX2 R232, R237 ;  /* 0x000000ed00e87308 */ /* 0x000ff40000000800 */
[----:B------:R-:W-:Y:S01]  /*18820*/  MUFU.EX2 R231, R238 ;  /* 0x000000ee00e77308 */ /* 0x000fe20000000800 */
[----:B----4-:R-:W-:Y:S02]  /*18830*/  @!P5 HFMA2.BF16_V2 R134, -RZ.H0_H0, RZ.H0_H0, -R144.H0_H0 ;  /* 0x200000ffff86d231 */ /* 0x010fe40000340990 */
[----:B------:R-:W-:Y:S03]  /*18840*/  @!P4 HFMA2.BF16_V2 R171, -RZ.H0_H0, RZ.H0_H0, -R145.H0_H0 ;  /* 0x200000ffffabc231 */ /* 0x000fe60000340991 */
[----:B------:R1:W-:Y:S01]  /*18850*/  @!P5 STL.S16 [R1+0x68], R134 ;  /* 0x000068860100d387 */ /* 0x0003e20000100600 */
[----:B------:R-:W-:Y:S03]  /*18860*/  PRMT R18, R134, 0x7610, R18 ;  /* 0x0000761086127816 */ /* 0x000fe60000000012 */
[----:B------:R2:W4:Y:S01]  /*18870*/  LDL.S16 R35, [R1+0x7c] ;  /* 0x00007c0001237983 */ /* 0x0005220000100600 */
[----:B------:R-:W-:Y:S03]  /*18880*/  PRMT R135, R171, 0x7610, R135 ;  /* 0x00007610ab877816 */ /* 0x000fe60000000087 */
[----:B------:R2:W2:Y:S04]  /*18890*/  LDL.S16 R23, [R1+0x78] ;  /* 0x0000780001177983 */ /* 0x0004a80000100600 */
[----:B------:R3:W-:Y:S04]  /*188a0*/  @!P4 STL.S16 [R1+0x88], R171 ;  /* 0x000088ab0100c387 */ /* 0x0007e80000100600 */
[----:B------:R2:W2:Y:S01]  /*188b0*/  LDL.S16 R14, [R1+0x84] ;  /* 0x00008400010e7983 */ /* 0x0004a20000100600 */
[----:B-1----:R-:W-:Y:S02]  /*188c0*/  PRMT R134, R144, 0x5410, R145 ;  /* 0x0000541090867816 */ /* 0x002fe40000000091 */
[----:B------:R-:W-:Y:S02]  /*188d0*/  @!P5 PRMT R144, R18, 0x5410, RZ ;  /* 0x000054101290d816 */ /* 0x000fe400000000ff */
[----:B------:R-:W-:Y:S02]  /*188e0*/  ISETP.LE.U32.AND P5, PT, R10, UR14, PT ;  /* 0x0000000e0a007c0c */ /* 0x000fe4000bfa3070 */
[----:B------:R-:W-:Y:S01]  /*188f0*/  LOP3.LUT R10, R7, 0xffff, RZ, 0xc0, !PT ;  /* 0x0000ffff070a7812 */ /* 0x000fe200078ec0ff */
[----:B------:R-:W-:Y:S01]  /*18900*/  STG.E.U16 desc[UR32][R222.64], R144 ;  /* 0x00000090de007986 */ /* 0x000fe2000c101520 */
[----:B------:R-:W-:Y:S02]  /*18910*/  @!P4 PRMT R145, R135, 0x5410, RZ ;  /* 0x000054108791c816 */ /* 0x000fe400000000ff */
[----:B------:R-:W-:Y:S02]  /*18920*/  SHF.R.U32.HI R18, RZ, 0x8, R10 ;  /* 0x00000008ff127819 */ /* 0x000fe4000001160a */
[----:B------:R-:W-:Y:S01]  /*18930*/  LOP3.LUT R10, R148, 0xffff, RZ, 0xc0, !PT ;  /* 0x0000ffff940a7812 */ /* 0x000fe200078ec0ff */
[----:B------:R-:W-:Y:S01]  /*18940*/  STG.E.U16 desc[UR32][R222.64+0x2], R145 ;  /* 0x00000291de007986 */ /* 0x000fe2000c101520 */
[----:B---3--:R-:W1:Y:S01]  /*18950*/  MUFU.EX2 R171, R164 ;  /* 0x000000a400ab7308 */ /* 0x008e620000000800 */
[----:B------:R-:W-:Y:S01]  /*18960*/  PRMT R157, R19, 0x5410, R18 ;  /* 0x00005410139d7816 */ /* 0x000fe20000000012 */
[C---:B------:R-:W-:Y:S01]  /*18970*/  FMUL.FTZ R18, R0.reuse, R154 ;  /* 0x0000009a00127220 */ /* 0x040fe20000410000 */
[----:B------:R-:W-:Y:S01]  /*18980*/  SHF.R.U32.HI R10, RZ, 0x8, R10 ;  /* 0x00000008ff0a7819 */ /* 0x000fe2000001160a */
[----:B------:R-:W-:Y:S01]  /*18990*/  FMUL.FTZ R19, R0, R155 ;  /* 0x0000009b00137220 */ /* 0x000fe20000410000 */
[----:B------:R-:W-:Y:S02]  /*189a0*/  LOP3.LUT R135, R132, 0xffff, RZ, 0xc0, !PT ;  /* 0x0000ffff84877812 */ /* 0x000fe400078ec0ff */
[----:B------:R-:W-:Y:S02]  /*189b0*/  LOP3.LUT R10, R10, 0xffff, RZ, 0xc0, !PT ;  /* 0x0000ffff0a0a7812 */ /* 0x000fe400078ec0ff */
[----:B------:R-:W-:Y:S02]  /*189c0*/  SHF.R.U32.HI R135, RZ, 0x8, R135 ;  /* 0x00000008ff877819 */ /* 0x000fe40000011687 */
[----:B------:R-:W-:Y:S01]  /*189d0*/  ISETP.LE.U32.AND P4, PT, R10, UR14, PT ;  /* 0x0000000e0a007c0c */ /* 0x000fe2000bf83070 */
[----:B------:R-:W-:Y:S04]  /*189e0*/  FADD.FTZ R10, R6, R11 ;  /* 0x0000000b060a7221 */ /* 0x000fe80000010000 */
[----:B------:R-:W-:Y:S01]  /*189f0*/  FADD.FTZ R10, R178, R10 ;  /* 0x0000000ab20a7221 */ /* 0x000fe20000010000 */
[----:B-1----:R-:W-:Y:S02]  /*18a00*/  F2FP.BF16.F32.PACK_AB R161, R172, R171 ;  /* 0x000000abaca1723e */ /* 0x002fe400000010ff */
[----:B------:R-:W-:Y:S02]  /*18a10*/  F2FP.BF16.F32.PACK_AB R178, R178, R6 ;  /* 0x00000006b2b2723e */ /* 0x000fe400000010ff */
[----:B------:R1:W-:Y:S01]  /*18a20*/  STL [R1+0x90], R10 ;  /* 0x0000900a01007387 */ /* 0x0003e20000100800 */
[----:B------:R-:W-:Y:S02]  /*18a30*/  PRMT R164, R161, 0x7632, R164 ;  /* 0x00007632a1a47816 */ /* 0x000fe400000000a4 */
[--C-:B------:R-:W-:Y:S02]  /*18a40*/  SHF.R.U32.HI R6, RZ, 0x10, R7.reuse ;  /* 0x00000010ff067819 */ /* 0x100fe40000011607 */
[----:B-1----:R-:W-:Y:S02]  /*18a50*/  SHF.R.U32.HI R10, RZ, 0x18, R7 ;  /* 0x00000018ff0a7819 */ /* 0x002fe40000011607 */
[----:B------:R-:W-:Y:S02]  /*18a60*/  LOP3.LUT R7, R6, 0xff, RZ, 0xc0, !PT ;  /* 0x000000ff06077812 */ /* 0x000fe400078ec0ff */
[----:B------:R-:W-:Y:S02]  /*18a70*/  SHF.R.U32.HI R6, RZ, 0x18, R148 ;  /* 0x00000018ff067819 */ /* 0x000fe40000011694 */
[----:B------:R-:W-:Y:S01]  /*18a80*/  PRMT R152, R7, 0x5410, R10 ;  /* 0x0000541007987816 */ /* 0x000fe2000000000a */
[C---:B------:R-:W-:Y:S01]  /*18a90*/  FMUL.FTZ R10, R0.reuse, R162 ;  /* 0x000000a2000a7220 */ /* 0x040fe20000410000 */
[----:B----4-:R-:W-:Y:S02]  /*18aa0*/  @!P3 HFMA2.BF16_V2 R35, -RZ.H0_H0, RZ.H0_H0, -R156.H0_H0 ;  /* 0x200000ffff23b231 */ /* 0x010fe4000034099c */
[----:B--2---:R-:W-:Y:S03]  /*18ab0*/  @!P0 HFMA2.BF16_V2 R23, -RZ.H0_H0, RZ.H0_H0, -R160.H0_H0 ;  /* 0x200000ffff178231 */ /* 0x004fe600003409a0 */
[----:B------:R1:W-:Y:S01]  /*18ac0*/  @!P3 STL.S16 [R1+0x7c], R35 ;  /* 0x00007c230100b387 */ /* 0x0003e20000100600 */
[----:B------:R-:W-:Y:S03]  /*18ad0*/  PRMT R15, R35, 0x7610, R15 ;  /* 0x00007610230f7816 */ /* 0x000fe6000000000f */
[----:B------:R2:W-:Y:S01]  /*18ae0*/  @!P0 STL.S16 [R1+0x78], R23 ;  /* 0x0000781701008387 */ /* 0x0005e20000100600 */
[----:B------:R-:W-:Y:S01]  /*18af0*/  @!P3 PRMT R156, R15, 0x5410, RZ ;  /* 0x000054100f9cb816 */ /* 0x000fe200000000ff */
[----:B------:R-:W-:Y:S01]  /*18b00*/  FMUL.FTZ R15, R0, R159 ;  /* 0x0000009f000f7220 */ /* 0x000fe20000410000 */
[----:B------:R-:W-:Y:S01]  /*18b10*/  @!P6 HFMA2.BF16_V2 R14, -RZ.H0_H0, RZ.H0_H0, -R161.H0_H0 ;  /* 0x200000ffff0ee231 */ /* 0x000fe200003409a1 */
[----:B------:R3:W4:Y:S01]  /*18b20*/  LDL.S16 R252, [R1+0x8c] ;  /* 0x00008c0001fc7983 */ /* 0x0007220000100600 */
[----:B------:R-:W-:Y:S01]  /*18b30*/  ISETP.LE.U32.AND P3, PT, R6, UR14, PT ;  /* 0x0000000e06007c0c */ /* 0x000fe2000bf63070 */
[----:B------:R-:W-:Y:S01]  /*18b40*/  IMAD.U32 R159, RZ, RZ, UR14 ;  /* 0x0000000eff9f7e24 */ /* 0x000fe2000f8e00ff */
[----:B------:R-:W-:Y:S01]  /*18b50*/  PRMT R11, R23, 0x7610, R11 ;  /* 0x00007610170b7816 */ /* 0x000fe2000000000b */
[----:B------:R2:W-:Y:S01]  /*18b60*/  @!P6 STL.S16 [R1+0x84], R14 ;  /* 0x0000840e0100e387 */ /* 0x0005e20000100600 */
[----:B------:R-:W-:Y:S02]  /*18b70*/  LOP3.LUT R6, R168, 0xff, RZ, 0xc0, !PT ;  /* 0x000000ffa8067812 */ /* 0x000fe400078ec0ff */
[----:B------:R-:W-:Y:S01]  /*18b80*/  PRMT R7, R14, 0x7610, R7 ;  /* 0x000076100e077816 */ /* 0x000fe20000000007 */
[----:B------:R3:W-:Y:S01]  /*18b90*/  STG.E.U16 desc[UR32][R220.64+0x10], R156 ;  /* 0x0000109cdc007986 */ /* 0x0007e2000c101520 */
[----:B------:R-:W-:Y:S01]  /*18ba0*/  @!P0 PRMT R160, R11, 0x5410, RZ ;  /* 0x000054100ba08816 */ /* 0x000fe200000000ff */
[----:B------:R-:W-:Y:S01]  /*18bb0*/  FMUL.FTZ R11, R0, R163 ;  /* 0x000000a3000b7220 */ /* 0x000fe20000410000 */
[----:B------:R-:W-:Y:S01]  /*18bc0*/  ISETP.LE.U32.AND P0, PT, R6, UR14, PT ;  /* 0x0000000e06007c0c */ /* 0x000fe2000bf03070 */
[C---:B------:R-:W-:Y:S01]  /*18bd0*/  FMUL.FTZ R6, R0.reuse, R166 ;  /* 0x000000a600067220 */ /* 0x040fe20000410000 */
[----:B------:R-:W-:Y:S01]  /*18be0*/  PRMT R166, R7, 0x7610, R166 ;  /* 0x0000761007a67816 */ /* 0x000fe200000000a6 */
[----:B------:R-:W-:Y:S01]  /*18bf0*/  STG.E.U16 desc[UR32][R220.64+0x12], R160 ;  /* 0x000012a0dc007986 */ /* 0x000fe2000c101520 */
[C---:B------:R-:W-:Y:S01]  /*18c00*/  FMUL.FTZ R7, R0.reuse, R167 ;  /* 0x000000a700077220 */ /* 0x040fe20000410000 */
[C---:B-1----:R-:W-:Y:S01]  /*18c10*/  FMUL.FTZ R35, R0.reuse, R139 ;  /* 0x0000008b00237220 */ /* 0x042fe20000410000 */
[C---:B--2---:R-:W-:Y:S01]  /*18c20*/  FMUL.FTZ R23, R0.reuse, R151 ;  /* 0x0000009700177220 */ /* 0x044fe20000410000 */
[----:B------:R-:W-:Y:S01]  /*18c30*/  FMUL.FTZ R14, R0, R158 ;  /* 0x0000009e000e7220 */ /* 0x000fe20000410000 */
[----:B------:R-:W-:Y:S02]  /*18c40*/  PRMT R0, R161, 0x5410, R164 ;  /* 0x00005410a1007816 */ /* 0x000fe400000000a4 */
[----:B------:R-:W-:Y:S02]  /*18c50*/  @!P6 PRMT R161, R166, 0x5410, RZ ;  /* 0x00005410a6a1e816 */ /* 0x000fe400000000ff */
[----:B------:R-:W-:Y:S02]  /*18c60*/  ISETP.LE.U32.AND P6, PT, R137, UR14, PT ;  /* 0x0000000e89007c0c */ /* 0x000fe4000bfc3070 */
[----:B------:R-:W-:Y:S01]  /*18c70*/  LOP3.LUT R137, R132, 0xff, RZ, 0xc0, !PT ;  /* 0x000000ff84897812 */ /* 0x000fe200078ec0ff */
[----:B------:R-:W-:Y:S01]  /*18c80*/  STG.E.U16 desc[UR32][R222.64+0x10], R161 ;  /* 0x000010a1de007986 */ /* 0x000fe2000c101520 */
[----:B---3--:R-:W-:Y:S02]  /*18c90*/  PRMT R156, R181, 0x7632, R156 ;  /* 0x00007632b59c7816 */ /* 0x008fe4000000009c */
[----:B------:R-:W-:Y:S02]  /*18ca0*/  PRMT R154, R137, 0x5410, R135 ;  /* 0x00005410899a7816 */ /* 0x000fe40000000087 */
[--C-:B------:R-:W-:Y:S02]  /*18cb0*/  SHF.R.U32.HI R137, RZ, 0x18, R132.reuse ;  /* 0x00000018ff897819 */ /* 0x100fe40000011684 */
[----:B------:R-:W-:Y:S04]  /*18cc0*/  SHF.R.U32.HI R135, RZ, 0x10, R132 ;  /* 0x00000010ff877819 */ /* 0x000fe80000011684 */
[----:B------:R-:W-:Y:S04]  /*18cd0*/  LOP3.LUT R135, R135, 0xff, RZ, 0xc0, !PT ;  /* 0x000000ff87877812 */ /* 0x000fe800078ec0ff */
[----:B------:R-:W-:Y:S02]  /*18ce0*/  PRMT R143, R135, 0x5410, R137 ;  /* 0x00005410878f7816 */ /* 0x000fe40000000089 */
[----:B------:R-:W-:Y:S01]  /*18cf0*/  LOP3.LUT R137, R168, 0xff, RZ, 0xc0, !PT ;  /* 0x000000ffa8897812 */ /* 0x000fe200078ec0ff */
[----:B----4-:R-:W-:Y:S05]  /*18d00*/  @!P2 HFMA2.BF16_V2 R252, -RZ.H0_H0, RZ.H0_H0, -R164.H0_H0 ;  /* 0x200000fffffca231 */ /* 0x010fea00003409a4 */
[----:B------:R1:W-:Y:S01]  /*18d10*/  @!P2 STL.S16 [R1+0x8c], R252 ;  /* 0x00008cfc0100a387 */ /* 0x0003e20000100600 */
[----:B------:R-:W-:Y:S03]  /*18d20*/  PRMT R142, R252, 0x7610, R142 ;  /* 0x00007610fc8e7816 */ /* 0x000fe6000000008e */
[----:B------:R3:W2:Y:S01]  /*18d30*/  LDL.S16 R151, [R1+0x80] ;  /* 0x0000800001977983 */ /* 0x0006a20000100600 */
[----:B------:R-:W-:Y:S05]  /*18d40*/  @!P2 PRMT R164, R142, 0x5410, RZ ;  /* 0x000054108ea4a816 */ /* 0x000fea00000000ff */
[----:B------:R-:W-:Y:S01]  /*18d50*/  STG.E.U16 desc[UR32][R222.64+0x12], R164 ;  /* 0x000012a4de007986 */ /* 0x000fe2000c101520 */
[----:B-1----:R-:W-:Y:S05]  /*18d60*/  IMAD.MOV.U32 R252, RZ, RZ, 0x7054 ;  /* 0x00007054fffc7424 */ /* 0x002fea00078e00ff */
[----:B------:R-:W-:Y:S05]  /*18d70*/  PRMT R159, R159, R252, UR14 ;  /* 0x0000000e9f9f7e16 */ /* 0x000fea00080000fc */
[--C-:B------:R-:W-:Y:S05]  /*18d80*/  HSET2.LE.AND R132, R157, R159.reuse, PT ;  /* 0x0000009f9d847233 */ /* 0x100fea0003803000 */
[----:B------:R-:W-:Y:S02]  /*18d90*/  LOP3.LUT R132, R132, R133, RZ, 0xc0, !PT ;  /* 0x0000008584847212 */ /* 0x000fe400078ec0ff */
[----:B------:R-:W-:Y:S04]  /*18da0*/  LOP3.LUT R133, R168, 0xffff, RZ, 0xc0, !PT ;  /* 0x0000ffffa8857812 */ /* 0x000fe800078ec0ff */
[----:B------:R-:W-:Y:S02]  /*18db0*/  SHF.R.U32.HI R135, RZ, 0x8, R133 ;  /* 0x00000008ff877819 */ /* 0x000fe40000011685 */
[--C-:B------:R-:W-:Y:S02]  /*18dc0*/  HSET2.LE.AND R133, R152, R159.reuse, PT ;  /* 0x0000009f98857233 */ /* 0x100fe40003803000 */
[----:B------:R-:W-:Y:S02]  /*18dd0*/  PRMT R157, R137, 0x5410, R135 ;  /* 0x00005410899d7816 */ /* 0x000fe40000000087 */
[--C-:B------:R-:W-:Y:S02]  /*18de0*/  HSET2.LE.AND R135, R165, R159.reuse, PT ;  /* 0x0000009fa5877233 */ /* 0x100fe40003803000 */
[----:B------:R-:W-:Y:S01]  /*18df0*/  LOP3.LUT R133, R133, R134, RZ, 0xc0, !PT ;  /* 0x0000008685857212 */ /* 0x000fe200078ec0ff */
[----:B------:R1:W4:Y:S01]  /*18e00*/  MUFU.EX2 R165, R179 ;  /* 0x000000b300a57308 */ /* 0x0003220000000800 */
[----:B------:R-:W-:Y:S02]  /*18e10*/  SHF.R.U32.HI R134, RZ, 0x10, R168 ;  /* 0x00000010ff867819 */ /* 0x000fe400000116a8 */
[----:B------:R-:W-:Y:S02]  /*18e20*/  LOP3.LUT R135, R135, R0, RZ, 0xc0, !PT ;  /* 0x0000000087877212 */ /* 0x000fe400078ec0ff */
[----:B------:R-:W-:Y:S02]  /*18e30*/  LOP3.LUT R137, R134, 0xff, RZ, 0xc0, !PT ;  /* 0x000000ff86897812 */ /* 0x000fe400078ec0ff */
[----:B------:R-:W-:Y:S02]  /*18e40*/  HSET2.LE.AND R134, R170, R159, PT ;  /* 0x0000009faa867233 */ /* 0x000fe40003803000 */
[----:B------:R-:W-:Y:S02]  /*18e50*/  PRMT R155, R137, 0x5410, R138 ;  /* 0x00005410899b7816 */ /* 0x000fe4000000008a */
[--C-:B------:R-:W-:Y:S02]  /*18e60*/  SHF.R.U32.HI R0, RZ, 0x10, R148.reuse ;  /* 0x00000010ff007819 */ /* 0x100fe40000011694 */
[----:B------:R-:W-:Y:S02]  /*18e70*/  LOP3.LUT R134, R134, R136, RZ, 0xc0, !PT ;  /* 0x0000008886867212 */ /* 0x000fe400078ec0ff */
[----:B------:R-:W3:Y:S01]  /*18e80*/  LDSM.16.MT88.4 R136, [R185+0x10000] ;  /* 0x01000000b988783b */ /* 0x000ee20000004200 */
[----:B------:R-:W-:Y:S02]  /*18e90*/  PRMT R148, R149, 0x7632, R148 ;  /* 0x0000763295947816 */ /* 0x000fe40000000094 */
[----:B------:R-:W-:Y:S02]  /*18ea0*/  LOP3.LUT R0, R0, 0xff, RZ, 0xc0, !PT ;  /* 0x000000ff00007812 */ /* 0x000fe400078ec0ff */
[----:B-1----:R-:W-:Y:S02]  /*18eb0*/  PRMT R179, R180, 0x7632, R179 ;  /* 0x00007632b4b37816 */ /* 0x002fe400000000b3 */
[----:B------:R-:W-:Y:S01]  /*18ec0*/  ISETP.LE.U32.AND P2, PT, R0, UR14, PT ;  /* 0x0000000e00007c0c */ /* 0x000fe2000bf43070 */
[----:B------:R-:W-:Y:S04]  /*18ed0*/  FADD.FTZ R0, R173, R174 ;  /* 0x000000aead007221 */ /* 0x000fe80000010000 */
[----:B------:R-:W-:Y:S01]  /*18ee0*/  FADD.FTZ R142, R171, R0 ;  /* 0x00000000ab8e7221 */ /* 0x000fe20000010000 */
[----:B------:R-:W-:Y:S02]  /*18ef0*/  LOP3.LUT R0, R168, 0xffff, RZ, 0xc0, !PT ;  /* 0x0000ffffa8007812 */ /* 0x000fe400078ec0ff */
[----:B------:R-:W-:Y:S02]  /*18f00*/  SHF.R.U32.HI R168, RZ, 0x18, R168 ;  /* 0x00000018ffa87819 */ /* 0x000fe400000116a8 */
[----:B------:R-:W-:Y:S01]  /*18f10*/  SHF.R.U32.HI R0, RZ, 0x8, R0 ;  /* 0x00000008ff007819 */ /* 0x000fe20000011600 */
[C---:B---3--:R-:W-:Y:S06]  /*18f20*/  HMMA.16816.F32.BF16 R4, R132.reuse, R136, R4 ;  /* 0x000000888404723c */ /* 0x048fec0000041804 */
        /* <DEDUP_REMOVED lines=14> */
[----:B--2---:R-:W-:Y:S05]  /*19010*/  @!P5 HFMA2.BF16_V2 R151, -RZ.H0_H0, RZ.H0_H0, -R149.H0_H0 ;  /* 0x200000ffff97d231 */ /* 0x004fea0000340995 */
[----:B------:R2:W-:Y:S01]  /*19020*/  @!P5 STL.S16 [R1+0x80], R151 ;  /* 0x000080970100d387 */ /* 0x0005e20000100600 */
[----:B------:R-:W-:Y:S01]  /*19030*/  PRMT R163, R151, 0x7610, R163 ;  /* 0x0000761097a37816 */ /* 0x000fe200000000a3 */
[----:B--2---:R-:W-:Y:S04]  /*19040*/  FADD.FTZ R151, R172, R142 ;  /* 0x0000008eac977221 */ /* 0x004fe80000010000 */
[----:B------:R-:W-:Y:S01]  /*19050*/  FADD.FTZ R151, R146, R151 ;  /* 0x0000009792977221 */ /* 0x000fe20000010000 */
        /* <DEDUP_REMOVED lines=33> */
[----:B------:R-:W-:Y:S04]  /*19270*/  PRMT R134, R149, 0x5410, R148 ;  /* 0x0000541095867816 */ /* 0x000fe80000000094 */
[----:B------:R-:W-:Y:S02]  /*19280*/  @!P5 PRMT R149, R163, 0x5410, RZ ;  /* 0x00005410a395d816 */ /* 0x000fe400000000ff */
[----:B------:R3:W2:Y:S01]  /*19290*/  LDL.S16 R163, [R1+0x74] ;  /* 0x0000740001a37983 */ /* 0x0006a20000100600 */
[----:B------:R-:W-:Y:S02]  /*192a0*/  LOP3.LUT R132, R0, 0xffff, RZ, 0xc0, !PT ;  /* 0x0000ffff00847812 */ /* 0x000fe400078ec0ff */
[----:B------:R-:W-:Y:S01]  /*192b0*/  F2FP.BF16.F32.PACK_AB R0, R147, R146 ;  /* 0x000000929300723e */ /* 0x000fe200000010ff */
[----:B------:R-:W-:Y:S01]  /*192c0*/  STG.E.U16 desc[UR32][R220.64+0x20], R149 ;  /* 0x00002095dc007986 */ /* 0x000fe2000c101520 */
[----:B------:R-:W-:Y:S02]  /*192d0*/  ISETP.LE.U32.AND P5, PT, R132, UR14, PT ;  /* 0x0000000e84007c0c */ /* 0x000fe4000bfa3070 */
[--C-:B------:R-:W-:Y:S02]  /*192e0*/  HSET2.LE.AND R132, R154, R159.reuse, PT ;  /* 0x0000009f9a847233 */ /* 0x100fe40003803000 */
[----:B------:R-:W-:Y:S02]  /*192f0*/  PRMT R152, R0, 0x7632, R152 ;  /* 0x0000763200987816 */ /* 0x000fe40000000098 */
[--C-:B------:R-:W-:Y:S02]  /*19300*/  HSET2.LE.AND R133, R143, R159.reuse, PT ;  /* 0x0000009f8f857233 */ /* 0x100fe40003803000 */
[----:B------:R-:W3:Y:S01]  /*19310*/  LDSM.16.MT88.4 R140, [R186+0x10800] ;  /* 0x01080000ba8c783b */ /* 0x000ee20000004200 */
[----:B------:R-:W-:Y:S02]  /*19320*/  LOP3.LUT R132, R132, R134, RZ, 0xc0, !PT ;  /* 0x0000008684847212 */ /* 0x000fe400078ec0ff */
[----:B------:R-:W-:Y:S02]  /*19330*/  PRMT R134, R0, 0x5410, R152 ;  /* 0x0000541000867816 */ /* 0x000fe40000000098 */
[----:B------:R-:W-:Y:S02]  /*19340*/  PRMT R154, R153, 0x7632, R154 ;  /* 0x00007632999a7816 */ /* 0x000fe4000000009a */
[----:B------:R-:W-:Y:S02]  /*19350*/  LOP3.LUT R133, R133, R134, RZ, 0xc0, !PT ;  /* 0x0000008685857212 */ /* 0x000fe400078ec0ff */
[--C-:B------:R-:W-:Y:S02]  /*19360*/  HSET2.LE.AND R134, R157, R159.reuse, PT ;  /* 0x0000009f9d867233 */ /* 0x100fe40003803000 */
[----:B----4-:R-:W-:Y:S02]  /*19370*/  F2FP.BF16.F32.PACK_AB R157, R165, R150 ;  /* 0x00000096a59d723e */ /* 0x010fe400000010ff */
[----:B------:R-:W-:Y:S02]  /*19380*/  PRMT R135, R153, 0x5410, R154 ;  /* 0x0000541099877816 */ /* 0x000fe4000000009a */
[----:B------:R-:W-:Y:S02]  /*19390*/  PRMT R158, R157, 0x7632, R158 ;  /* 0x000076329d9e7816 */ /* 0x000fe4000000009e */
[----:B------:R-:W-:Y:S02]  /*193a0*/  LOP3.LUT R134, R134, R135, RZ, 0xc0, !PT ;  /* 0x0000008786867212 */ /* 0x000fe400078ec0ff */
[----:B------:R-:W-:Y:S01]  /*193b0*/  HSET2.LE.AND R135, R155, R159, PT ;  /* 0x0000009f9b877233 */ /* 0x000fe20003803000 */
[----:B------:R-:W-:Y:S01]  /*193c0*/  FADD.FTZ R155, R147, R151 ;  /* 0x00000097939b7221 */ /* 0x000fe20000010000 */
[----:B------:R-:W-:Y:S02]  /*193d0*/  PRMT R144, R157, 0x5410, R158 ;  /* 0x000054109d907816 */ /* 0x000fe4000000009e */
[----:B------:R-:W-:Y:S01]  /*193e0*/  LOP3.LUT R151, R233, UR43, RZ, 0x3c, !PT ;  /* 0x0000002be9977c12 */ /* 0x000fe2000f8e3cff */
[----:B------:R-:W-:Y:S01]  /*193f0*/  FADD.FTZ R155, R150, R155 ;  /* 0x0000009b969b7221 */ /* 0x000fe20000010000 */
[----:B------:R-:W-:Y:S02]  /*19400*/  LOP3.LUT R135, R135, R144, RZ, 0xc0, !PT ;  /* 0x0000009087877212 */ /* 0x000fe400078ec0ff */
[----:B------:R-:W-:Y:S05]  /*19410*/  LDSM.16.MT88.4 R144, [R186+0x12800] ;  /* 0x01280000ba90783b */ /* 0x000fea0000004200 */
        /* <DEDUP_REMOVED lines=15> */
[C---:B------:R-:W-:Y:S06]  /*19510*/  HMMA.16816.F32.BF16 R44, R132.reuse, R144, R44 ;  /* 0x00000090842c723c */ /* 0x040fec000004182c */
[C---:B------:R-:W-:Y:S06]  /*19520*/  HMMA.16816.F32.BF16 R48, R132.reuse, R146, R48 ;  /* 0x000000928430723c */ /* 0x040fec0000041830 */
[C---:B---3--:R-:W-:Y:S06]  /*19530*/  HMMA.16816.F32.BF16 R52, R132.reuse, R140, R52 ;  /* 0x0000008c8434723c */ /* 0x048fec0000041834 */
[C---:B------:R-:W-:Y:S01]  /*19540*/  HMMA.16816.F32.BF16 R56, R132.reuse, R142, R56 ;  /* 0x0000008e8438723c */ /* 0x040fe20000041838 */
[----:B------:R-:W-:Y:S05]  /*19550*/  LDSM.16.MT88.4 R140, [R186+0x14800] ;  /* 0x01480000ba8c783b */ /* 0x000fea0000004200 */
[C---:B-1----:R-:W-:Y:S06]  /*19560*/  HMMA.16816.F32.BF16 R60, R132.reuse, R136, R60 ;  /* 0x00000088843c723c */ /* 0x042fec000004183c */
[C---:B------:R-:W-:Y:S01]  /*19570*/  HMMA.16816.F32.BF16 R64, R132.reuse, R138, R64 ;  /* 0x0000008a8440723c */ /* 0x040fe20000041840 */
[----:B------:R-:W-:Y:S04]  /*19580*/  LDSM.16.MT88.4 R136, [R188+0x14800] ;  /* 0x01480000bc88783b */ /* 0x000fe80000004200 */
[----:B--2---:R-:W-:Y:S05]  /*19590*/  @!P4 HFMA2.BF16_V2 R163, -RZ.H0_H0, RZ.H0_H0, -R148.H0_H0 ;  /* 0x200000ffffa3c231 */ /* 0x004fea0000340994 */
[----:B------:R1:W-:Y:S01]  /*195a0*/  @!P4 STL.S16 [R1+0x74], R163 ;  /* 0x000074a30100c387 */ /* 0x0003e20000100600 */
[----:B------:R-:W-:Y:S03]  /*195b0*/  PRMT R162, R163, 0x7610, R162 ;  /* 0x00007610a3a27816 */ /* 0x000fe600000000a2 */
[----:B------:R3:W2:Y:S01]  /*195c0*/  LDL.S16 R172, [R1+0x5c] ;  /* 0x00005c0001ac7983 */ /* 0x0006a20000100600 */
[----:B------:R-:W-:Y:S02]  /*195d0*/  @!P4 PRMT R148, R162, 0x5410, RZ ;  /* 0x00005410a294c816 */ /* 0x000fe400000000ff */
[----:B------:R-:W-:Y:S01]  /*195e0*/  ISETP.LE.U32.AND P4, PT, R168, UR14, PT ;  /* 0x0000000ea8007c0c */ /* 0x000fe2000bf83070 */
[----:B------:R3:W4:Y:S04]  /*195f0*/  LDL.S16 R171, [R1+0x70] ;  /* 0x0000700001ab7983 */ /* 0x0007280000100600 */
[----:B------:R3:W3:Y:S04]  /*19600*/  LDL.S16 R168, [R1+0x64] ;  /* 0x0000640001a87983 */ /* 0x0006e80000100600 */
[----:B------:R2:W3:Y:S04]  /*19610*/  LDL.S16 R169, [R1+0x4c] ;  /* 0x00004c0001a97983 */ /* 0x0004e80000100600 */
[----:B------:R-:W-:Y:S01]  /*19620*/  STG.E.U16 desc[UR32][R220.64+0x22], R148 ;  /* 0x00002294dc007986 */ /* 0x000fe2000c101520 */
[----:B-1----:R-:W-:Y:S03]  /*19630*/  IMAD.WIDE.U32 R162, R151, -0x326172a9, RZ ;  /* 0xcd9e8d5797a27825 */ /* 0x002fe600078e00ff */
[----:B------:R-:W-:Y:S02]  /*19640*/  LOP3.LUT R162, R235, UR27, R162, 0x96, !PT ;  /* 0x0000001beba27c12 */ /* 0x000fe4000f8e96a2 */
[----:B------:R-:W-:Y:S02]  /*19650*/  LOP3.LUT R151, R163, UR34, R230, 0x96, !PT ;  /* 0x00000022a3977c12 */ /* 0x000fe4000f8e96e6 */
[----:B------:R-:W1:Y:S01]  /*19660*/  MUFU.EX2 R230, R239 ;  /* 0x000000ef00e67308 */ /* 0x000e620000000800 */
[----:B------:R-:W-:Y:S04]  /*19670*/  IMAD.WIDE.U32 R162, R162, -0x2daee0ad, RZ ;  /* 0xd2511f53a2a27825 */ /* 0x000fe800078e00ff */
[----:B------:R-:W-:Y:S05]  /*19680*/  IMAD.WIDE.U32 R144, R151, -0x2daee0ad, RZ ;  /* 0xd2511f5397907825 */ /* 0x000fea00078e00ff */
[----:B------:R-:W-:Y:S02]  /*19690*/  LOP3.LUT R160, R145, UR35, R218, 0x96, !PT ;  /* 0x0000002391a07c12 */ /* 0x000fe4000f8e96da */
[----:B------:R-:W-:Y:S02]  /*196a0*/  LOP3.LUT R163, R163, UR40, R144, 0x96, !PT ;  /* 0x00000028a3a37c12 */ /* 0x000fe4000f8e9690 */
[----:B------:R-:W1:Y:S01]  /*196b0*/  LDSM.16.MT88.4 R144, [R185+0x14800] ;  /* 0x01480000b990783b */ /* 0x000e620000004200 */
[----:B------:R-:W-:Y:S01]  /*196c0*/  IMAD.WIDE.U32 R160, R160, -0x326172a9, RZ ;  /* 0xcd9e8d57a0a07825 */ /* 0x000fe200078e00ff */
[----:B-1----:R-:W-:Y:S04]  /*196d0*/  F2FP.BF16.F32.PACK_AB R177, R230, R231 ;  /* 0x000000e7e6b1723e */ /* 0x002fe800000010ff */
[----:B------:R-:W-:Y:S01]  /*196e0*/  LOP3.LUT R150, R161, UR18, R234, 0x96, !PT ;  /* 0x00000012a1967c12 */ /* 0x000fe2000f8e96ea */
[----:B------:R-:W-:Y:S01]  /*196f0*/  UMOV UR18, UR22 ;  /* 0x0000001600127c82 */ /* 0x000fe20008000000 */
[----:B------:R-:W-:Y:S03]  /*19700*/  PRMT R176, R177, 0x7632, R176 ;  /* 0x00007632b1b07816 */ /* 0x000fe600000000b0 */
[----:B------:R-:W-:Y:S05]  /*19710*/  IMAD.WIDE.U32 R150, R150, -0x2daee0ad, RZ ;  /* 0xd2511f5396967825 */ /* 0x000fea00078e00ff */
[----:B------:R-:W-:Y:S01]  /*19720*/  LOP3.LUT R151, R151, UR28, R162, 0x96, !PT ;  /* 0x0000001c97977c12 */ /* 0x000fe2000f8e96a2 */
[----:B------:R-:W-:Y:S05]  /*19730*/  IMAD.WIDE.U32 R162, R163, -0x326172a9, RZ ;  /* 0xcd9e8d57a3a27825 */ /* 0x000fea00078e00ff */
[----:B------:R-:W-:Y:S05]  /*19740*/  LOP3.LUT R160, R163, UR39, R160, 0x96, !PT ;  /* 0x00000027a3a07c12 */ /* 0x000fea000f8e96a0 */
[----:B------:R-:W-:Y:S05]  /*19750*/  IMAD.WIDE.U32 R166, R160, -0x2daee0ad, RZ ;  /* 0xd2511f53a0a67825 */ /* 0x000fea00078e00ff */
[----:B------:R-:W-:Y:S01]  /*19760*/  LOP3.LUT R160, R167, UR26, R150, 0x96, !PT ;  /* 0x0000001aa7a07c12 */ /* 0x000fe2000f8e9696 */
[----:B------:R-:W-:Y:S04]  /*19770*/  IMAD.WIDE.U32 R150, R151, -0x326172a9, RZ ;  /* 0xcd9e8d5797967825 */ /* 0x000fe800078e00ff */
[----:B------:R-:W-:Y:S01]  /*19780*/  IMAD.WIDE.U32 R160, R160, -0x326172a9, RZ ;  /* 0xcd9e8d57a0a07825 */ /* 0x000fe200078e00ff */
[----:B------:R-:W-:Y:S01]  /*19790*/  LOP3.LUT R218, R151, UR25, R162, 0x96, !PT ;  /* 0x0000001997da7c12 */ /* 0x000fe2000f8e96a2 */
[C---:B------:R-:W-:Y:S03]  /*197a0*/  HMMA.16816.F32.BF16 R68, R132.reuse, R144, R68 ;  /* 0x000000908444723c */ /* 0x040fe60000041844 */
[C-C-:B------:R-:W-:Y:S01]  /*197b0*/  LOP3.LUT R151, R161.reuse, UR31, R150.reuse, 0x96, !PT ;  /* 0x0000001fa1977c12 */ /* 0x140fe2000f8e9696 */
[----:B------:R-:W-:Y:S01]  /*197c0*/  IMAD.WIDE.U32 R218, R218, -0x2daee0ad, RZ ;  /* 0xd2511f53dada7825 */ /* 0x000fe200078e00ff */
[----:B------:R-:W-:Y:S01]  /*197d0*/  LOP3.LUT R150, R161, UR31, R150, 0x96, !PT ;  /* 0x0000001fa1967c12 */ /* 0x000fe2000f8e9696 */
[C---:B------:R-:W-:Y:S01]  /*197e0*/  HMMA.16816.F32.BF16 R72, R132.reuse, R146, R72 ;  /* 0x000000928448723c */ /* 0x040fe20000041848 */
[----:B------:R-:W1:Y:S05]  /*197f0*/  LDSM.16.MT88.4 R144, [R187+0x14800] ;  /* 0x01480000bb90783b */ /* 0x000e6a0000004200 */
[C---:B------:R-:W-:Y:S06]  /*19800*/  HMMA.16816.F32.BF16 R76, R132.reuse, R140, R76 ;  /* 0x0000008c844c723c */ /* 0x040fec000004184c */
[C---:B------:R-:W-:Y:S01]  /*19810*/  HMMA.16816.F32.BF16 R80, R132.reuse, R142, R80 ;  /* 0x0000008e8450723c */ /* 0x040fe20000041850 */
[----:B------:R-:W1:Y:S05]  /*19820*/  LDSM.16.MT88.4 R140, [R185+0x16800] ;  /* 0x01680000b98c783b */ /* 0x000e6a0000004200 */
[C---:B------:R-:W-:Y:S06]  /*19830*/  HMMA.16816.F32.BF16 R84, R132.reuse, R136, R84 ;  /* 0x000000888454723c */ /* 0x040fec0000041854 */
[C---:B------:R-:W-:Y:S05]  /*19840*/  HMMA.16816.F32.BF16 R88, R132.reuse, R138, R88 ;  /* 0x0000008a8458723c */ /* 0x040fea0000041858 */
[----:B------:R-:W-:Y:S01]  /*19850*/  LOP3.LUT R136, R151, 0xff, RZ, 0xc0, !PT ;  /* 0x000000ff97887812 */ /* 0x000fe200078ec0ff */
[C---:B-1----:R-:W-:Y:S06]  /*19860*/  HMMA.16816.F32.BF16 R92, R132.reuse, R144, R92 ;  /* 0x00000090845c723c */ /* 0x042fec000004185c */
[C---:B------:R-:W-:Y:S06]  /*19870*/  HMMA.16816.F32.BF16 R96, R132.reuse, R146, R96 ;  /* 0x000000928460723c */ /* 0x040fec0000041860 */
[C---:B------:R-:W-:Y:S06]  /*19880*/  HMMA.16816.F32.BF16 R100, R132.reuse, R140, R100 ;  /* 0x0000008c8464723c */ /* 0x040fec0000041864 */
[C---:B------:R-:W-:Y:S05]  /*19890*/  HMMA.16816.F32.BF16 R104, R132.reuse, R142, R104 ;  /* 0x0000008e8468723c */ /* 0x040fea0000041868 */
[----:B------:R-:W-:Y:S02]  /*198a0*/  SHF.R.U32.HI R141, RZ, 0x10, R160 ;  /* 0x00000010ff8d7819 */ /* 0x000fe400000116a0 */
[----:B------:R-:W-:Y:S04]  /*198b0*/  LOP3.LUT R140, R160, 0xffff, RZ, 0xc0, !PT ;  /* 0x0000ffffa08c7812 */ /* 0x000fe800078ec0ff */
[----:B------:R-:W-:Y:S02]  /*198c0*/  LOP3.LUT R141, R141, 0xff, RZ, 0xc0, !PT ;  /* 0x000000ff8d8d7812 */ /* 0x000fe400078ec0ff */
[----:B------:R-:W-:Y:S01]  /*198d0*/  SHF.R.U32.HI R140, RZ, 0x8, R140 ;  /* 0x00000008ff8c7819 */ /* 0x000fe2000001168c */
[----:B--2---:R-:W-:Y:S02]  /*198e0*/  @!P3 HFMA2.BF16_V2 R172, -RZ.H0_H0, RZ.H0_H0, -R152.H0_H0 ;  /* 0x200000ffffacb231 */ /* 0x004fe40000340998 */
[----:B----4-:R-:W-:Y:S03]  /*198f0*/  @!P0 HFMA2.BF16_V2 R171, -RZ.H0_H0, RZ.H0_H0, -R153.H0_H0 ;  /* 0x200000ffffab8231 */ /* 0x010fe60000340999 */
[----:B------:R-:W-:Y:S01]  /*19900*/  PRMT R164, R172, 0x7610, R164 ;  /* 0x00007610aca47816 */ /* 0x000fe200000000a4 */
[----:B---3--:R-:W-:Y:S03]  /*19910*/  @!P2 HFMA2.BF16_V2 R168, -RZ.H0_H0, RZ.H0_H0, -R0.H0_H0 ;  /* 0x200000ffffa8a231 */ /* 0x008fe60000340900 */
[----:B------:R-:W-:Y:S02]  /*19920*/  @!P3 PRMT R152, R164, 0x5410, RZ ;  /* 0x00005410a498b816 */ /* 0x000fe400000000ff */
[----:B------:R-:W-:Y:S01]  /*19930*/  PRMT R145, R171, 0x7610, R145 ;  /* 0x00007610ab917816 */ /* 0x000fe20000000091 */
[----:B------:R-:W-:Y:S01]  /*19940*/  @!P5 HFMA2.BF16_V2 R169, -RZ.H0_H0, RZ.H0_H0, -R154.H0_H0 ;  /* 0x200000ffffa9d231 */ /* 0x000fe2000034099a */
[----:B------:R1:W-:Y:S01]  /*19950*/  @!P2 STL.S16 [R1+0x64], R168 ;  /* 0x000064a80100a387 */ /* 0x0003e20000100600 */
[----:B------:R-:W-:Y:S02]  /*19960*/  PRMT R163, R168, 0x7610, R163 ;  /* 0x00007610a8a37816 */ /* 0x000fe400000000a3 */
[----:B------:R-:W-:Y:S01]  /*19970*/  @!P0 PRMT R153, R145, 0x5410, RZ ;  /* 0x0000541091998816 */ /* 0x000fe200000000ff */
[----:B------:R-:W-:Y:S01]  /*19980*/  STG.E.U16 desc[UR32][R222.64+0x22], R152 ;  /* 0x00002298de007986 */ /* 0x000fe2000c101520 */
[----:B------:R-:W-:Y:S02]  /*19990*/  @!P2 PRMT R0, R163, 0x5410, RZ ;  /* 0x00005410a300a816 */ /* 0x000fe400000000ff */
[----:B------:R-:W-:Y:S01]  /*199a0*/  PRMT R146, R169, 0x7610, R146 ;  /* 0x00007610a9927816 */ /* 0x000fe20000000092 */
[----:B------:R3:W2:Y:S01]  /*199b0*/  LDL.S16 R163, [R1+0x6c] ;  /* 0x00006c0001a37983 */ /* 0x0006a20000100600 */
[----:B------:R-:W-:Y:S02]  /*199c0*/  ISETP.LE.U32.AND P2, PT, R136, UR14, PT ;  /* 0x0000000e88007c0c */ /* 0x000fe4000bf43070 */
[----:B------:R-:W-:Y:S01]  /*199d0*/  LOP3.LUT R136, R151, 0xffff, RZ, 0xc0, !PT ;  /* 0x0000ffff97887812 */ /* 0x000fe200078ec0ff */
[----:B------:R-:W-:Y:S01]  /*199e0*/  @!P3 STL.S16 [R1+0x5c], R172 ;  /* 0x00005cac0100b387 */ /* 0x000fe20000100600 */
[----:B------:R-:W-:Y:S02]  /*199f0*/  LOP3.LUT R145, R160, 0xff, RZ, 0xc0, !PT ;  /* 0x000000ffa0917812 */ /* 0x000fe400078ec0ff */
[----:B------:R-:W-:Y:S01]  /*19a00*/  @!P5 PRMT R154, R146, 0x5410, RZ ;  /* 0x00005410929ad816 */ /* 0x000fe200000000ff */
[----:B------:R-:W-:Y:S08]  /*19a10*/  LDSM.16.MT88.4 R172, [R185+0x13800] ;  /* 0x01380000b9ac783b */ /* 0x000ff00000004200 */
[----:B------:R-:W-:Y:S01]  /*19a20*/  @!P0 STL.S16 [R1+0x70], R171 ;  /* 0x000070ab01008387 */ /* 0x000fe20000100600 */
[----:B-1----:R-:W-:Y:S01]  /*19a30*/  FADD.FTZ R168, R165, R155 ;  /* 0x0000009ba5a87221 */ /* 0x002fe20000010000 */
[----:B------:R-:W-:Y:S02]  /*19a40*/  SHF.R.U32.HI R155, RZ, 0x8, R136 ;  /* 0x00000008ff9b7819 */ /* 0x000fe40000011688 */
[----:B------:R3:W4:Y:S02]  /*19a50*/  LDL.S16 R164, [R1+0x60] ;  /* 0x0000600001a47983 */ /* 0x0007240000100600 */
[----:B------:R-:W-:Y:S02]  /*19a60*/  LOP3.LUT R144, R155, 0xffff, RZ, 0xc0, !PT ;  /* 0x0000ffff9b907812 */ /* 0x000fe400078ec0ff */
[----:B------:R-:W1:Y:S01]  /*19a70*/  LDSM.16.MT88.4 R136, [R186+0x16800] ;  /* 0x01680000ba88783b */ /* 0x000e620000004200 */
[----:B------:R-:W-:Y:S02]  /*19a80*/  SHF.R.U32.HI R155, RZ, 0x18, R160 ;  /* 0x00000018ff9b7819 */ /* 0x000fe400000116a0 */
[----:B------:R-:W-:Y:S02]  /*19a90*/  ISETP.LE.U32.AND P3, PT, R144, UR14, PT ;  /* 0x0000000e90007c0c */ /* 0x000fe4000bf63070 */
[----:B------:R-:W-:Y:S02]  /*19aa0*/  SHF.R.U32.HI R144, RZ, 0x18, R151 ;  /* 0x00000018ff907819 */ /* 0x000fe40000011697 */
[--C-:B------:R-:W-:Y:S01]  /*19ab0*/  PRMT R167, R141, 0x5410, R155.reuse ;  /* 0x000054108da77816 */ /* 0x100fe2000000009b */
[----:B------:R3:W-:Y:S01]  /*19ac0*/  @!P5 STL.S16 [R1+0x4c], R169 ;  /* 0x00004ca90100d387 */ /* 0x0007e20000100600 */
[----:B------:R-:W-:Y:S02]  /*19ad0*/  ISETP.LE.U32.AND P0, PT, R144, UR14, PT ;  /* 0x0000000e90007c0c */ /* 0x000fe4000bf03070 */
[----:B------:R-:W-:Y:S01]  /*19ae0*/  LOP3.LUT R144, R160, 0xff, RZ, 0xc0, !PT ;  /* 0x000000ffa0907812 */ /* 0x000fe200078ec0ff */
[----:B------:R-:W-:Y:S01]  /*19af0*/  STG.E.U16 desc[UR32][R222.64+0x20], R0 ;  /* 0x00002000de007986 */ /* 0x000fe2000c101520 */
[----:B------:R-:W-:Y:S02]  /*19b00*/  ISETP.LE.U32.AND P5, PT, R145, UR14, PT ;  /* 0x0000000e91007c0c */ /* 0x000fe4000bfa3070 */
[----:B------:R-:W-:Y:S01]  /*19b10*/  PRMT R165, R144, 0x5410, R140 ;  /* 0x0000541090a57816 */ /* 0x000fe2000000008c */
[----:B------:R-:W-:Y:S01]  /*19b20*/  STG.E.U16 desc[UR32][R220.64+0x30], R153 ;  /* 0x00003099dc007986 */ /* 0x000fe2000c101520 */
[----:B------:R-:W-:Y:S02]  /*19b30*/  PRMT R155, R181, 0x7610, R155 ;  /* 0x00007610b59b7816 */ /* 0x000fe4000000009b */
[----:B------:R-:W-:Y:S01]  /*19b40*/  SHF.R.U32.HI R141, RZ, 0x10, R160 ;  /* 0x00000010ff8d7819 */ /* 0x000fe200000116a0 */
[----:B------:R-:W1:Y:S01]  /*19b50*/  LDSM.16.MT88.4 R144, [R188+0x16800] ;  /* 0x01680000bc90783b */ /* 0x000e620000004200 */
[C---:B------:R-:W-:Y:S02]  /*19b60*/  LOP3.LUT R140, R150.reuse, 0xffff, RZ, 0xc0, !PT ;  /* 0x0000ffff968c7812 */ /* 0x040fe400078ec0ff */
[----:B------:R-:W-:Y:S02]  /*19b70*/  LOP3.LUT R142, R141, 0xff, RZ, 0xc0, !PT ;  /* 0x000000ff8d8e7812 */ /* 0x000fe400078ec0ff */
[----:B------:R-:W-:Y:S02]  /*19b80*/  LOP3.LUT R141, R150, 0xff, RZ, 0xc0, !PT ;  /* 0x000000ff968d7812 */ /* 0x000fe400078ec0ff */
[----:B------:R-:W-:Y:S01]  /*19b90*/  SHF.R.U32.HI R140, RZ, 0x8, R140 ;  /* 0x00000008ff8c7819 */ /* 0x000fe2000001168c */
[----:B------:R-:W-:Y:S01]  /*19ba0*/  STG.E.U16 desc[UR32][R220.64+0x32], R154 ;  /* 0x0000329adc007986 */ /* 0x000fe2000c101520 */
[----:B------:R-:W-:Y:S03]  /*19bb0*/  PRMT R181, R178, 0x7632, R181 ;  /* 0x00007632b2b57816 */ /* 0x000fe600000000b5 */
[----:B---3--:R3:W3:Y:S01]  /*19bc0*/  LDL.S16 R169, [R1+0x58] ;  /* 0x0000580001a97983 */ /* 0x0086e20000100600 */
[C---:B-1----:R-:W-:Y:S06]  /*19bd0*/  HMMA.16816.F32.BF16 R108, R132.reuse, R136, R108 ;  /* 0x00000088846c723c */ /* 0x042fec000004186c */
[C---:B------:R-:W-:Y:S05]  /*19be0*/  HMMA.16816.F32.BF16 R112, R132.reuse, R138, R112 ;  /* 0x0000008a8470723c */ /* 0x040fea0000041870 */
[----:B------:R-:W-:Y:S02]  /*19bf0*/  SHF.R.U32.HI R136, RZ, 0x10, R151 ;  /* 0x00000010ff887819 */ /* 0x000fe40000011697 */
[----:B------:R-:W-:Y:S04]  /*19c00*/  FADD.FTZ R138, R196, R168 ;  /* 0x000000a8c48a7221 */ /* 0x000fe80000010000 */
[----:B------:R-:W-:Y:S01]  /*19c10*/  LOP3.LUT R136, R136, 0xff, RZ, 0xc0, !PT ;  /* 0x000000ff88887812 */ /* 0x000fe200078ec0ff */
[C---:B------:R-:W-:Y:S06]  /*19c20*/  HMMA.16816.F32.BF16 R116, R132.reuse, R144, R116 ;  /* 0x000000908474723c */ /* 0x040fec0000041874 */
[C---:B------:R-:W-:Y:S01]  /*19c30*/  HMMA.16816.F32.BF16 R120, R132.reuse, R146, R120 ;  /* 0x000000928478723c */ /* 0x040fe20000041878 */
[----:B------:R-:W-:Y:S04]  /*19c40*/  LDSM.16.MT88.4 R144, [R186+0x11000] ;  /* 0x01100000ba90783b */ /* 0x000fe80000004200 */
[----:B--2---:R-:W-:Y:S05]  /*19c50*/  @!P6 HFMA2.BF16_V2 R163, -RZ.H0_H0, RZ.H0_H0, -R157.H0_H0 ;  /* 0x200000ffffa3e231 */ /* 0x004fea000034099d */
[----:B------:R1:W-:Y:S01]  /*19c60*/  @!P6 STL.S16 [R1+0x6c], R163 ;  /* 0x00006ca30100e387 */ /* 0x0003e20000100600 */
[----:B------:R-:W-:Y:S04]  /*19c70*/  PRMT R143, R163, 0x7610, R143 ;  /* 0x00007610a38f7816 */ /* 0x000fe8000000008f */
[----:B------:R-:W-:Y:S02]  /*19c80*/  @!P6 PRMT R157, R143, 0x5410, RZ ;  /* 0x000054108f9de816 */ /* 0x000fe400000000ff */
[----:B------:R-:W-:Y:S03]  /*19c90*/  ISETP.LE.U32.AND P6, PT, R142, UR14, PT ;  /* 0x0000000e8e007c0c */ /* 0x000fe6000bfc3070 */
[----:B------:R2:W-:Y:S01]  /*19ca0*/  STG.E.U16 desc[UR32][R222.64+0x30], R157 ;  /* 0x0000309dde007986 */ /* 0x0005e2000c101520 */
[----:B----4-:R-:W-:Y:S05]  /*19cb0*/  @!P4 HFMA2.BF16_V2 R164, -RZ.H0_H0, RZ.H0_H0, -R158.H0_H0 ;  /* 0x200000ffffa4c231 */ /* 0x010fea000034099e */
[----:B------:R4:W-:Y:S01]  /*19cc0*/  @!P4 STL.S16 [R1+0x60], R164 ;  /* 0x000060a40100c387 */ /* 0x0009e20000100600 */
[----:B------:R-:W-:Y:S04]  /*19cd0*/  PRMT R162, R164, 0x7610, R162 ;  /* 0x00007610a4a27816 */ /* 0x000fe800000000a2 */
[----:B------:R-:W-:Y:S02]  /*19ce0*/  @!P4 PRMT R158, R162, 0x5410, RZ ;  /* 0x00005410a29ec816 */ /* 0x000fe400000000ff */
[----:B------:R-:W-:Y:S01]  /*19cf0*/  ISETP.LE.U32.AND P4, PT, R136, UR14, PT ;  /* 0x0000000e88007c0c */ /* 0x000fe2000bf83070 */
[----:B------:R-:W4:Y:S01]  /*19d00*/  MUFU.EX2 R162, R182 ;  /* 0x000000b600a27308 */ /* 0x000f220000000800 */
[--C-:B------:R-:W-:Y:S01]  /*19d10*/  SHF.R.U32.HI R136, RZ, 0x10, R150.reuse ;  /* 0x00000010ff887819 */ /* 0x100fe20000011696 */
[----:B------:R-:W-:Y:S01]  /*19d20*/  STG.E.U16 desc[UR32][R222.64+0x32], R158 ;  /* 0x0000329ede007986 */ /* 0x000fe2000c101520 */
[----:B------:R-:W-:Y:S02]  /*19d30*/  SHF.R.U32.HI R150, RZ, 0x18, R150 ;  /* 0x00000018ff967819 */ /* 0x000fe40000011696 */
[----:B------:R-:W-:Y:S02]  /*19d40*/  LOP3.LUT R137, R136, 0xff, RZ, 0xc0, !PT ;  /* 0x000000ff88897812 */ /* 0x000fe400078ec0ff */
[----:B-1----:R-:W-:Y:S02]  /*19d50*/  PRMT R163, R141, 0x5410, R140 ;  /* 0x000054108da37816 */ /* 0x002fe4000000008c */
[----:B------:R-:W1:Y:S01]  /*19d60*/  LDSM.16.MT88.4 R140, [R187+0x16800] ;  /* 0x01680000bb8c783b */ /* 0x000e620000004200 */
[----:B------:R-:W-:Y:S01]  /*19d70*/  PRMT R139, R137, 0x5410, R150 ;  /* 0x00005410898b7816 */ /* 0x000fe20000000096 */
[----:B--2---:R-:W2:Y:S01]  /*19d80*/  MUFU.EX2 R157, R236 ;  /* 0x000000ec009d7308 */ /* 0x004ea20000000800 */
[----:B------:R-:W-:Y:S02]  /*19d90*/  PRMT R137, R155, 0x5410, R156 ;  /* 0x000054109b897816 */ /* 0x000fe4000000009c */
[----:B------:R-:W-:Y:S02]  /*19da0*/  LOP3.LUT R136, R160, 0xffff, RZ, 0xc0, !PT ;  /* 0x0000ffffa0887812 */ /* 0x000fe400078ec0ff */
[----:B------:R-:W-:Y:S01]  /*19db0*/  SHF.R.U32.HI R160, RZ, 0x18, R160 ;  /* 0x00000018ffa07819 */ /* 0x000fe200000116a0 */
[----:B------:R-:W1:Y:S01]  /*19dc0*/  LDSM.16.MT88.4 R148, [R185+0x11000] ;  /* 0x01100000b994783b */ /* 0x000e620000004200 */
[----:B------:R-:W-:Y:S03]  /*19dd0*/  SHF.R.U32.HI R136, RZ, 0x8, R136 ;  /* 0x00000008ff887819 */ /* 0x000fe60000011688 */
[----:B----4-:R2:W-:Y:S01]  /*19de0*/  MUFU.EX2 R164, R183 ;  /* 0x000000b700a47308 */ /* 0x0105e20000000800 */
[C---:B------:R-:W-:Y:S01]  /*19df0*/  F2FP.BF16.F32.PACK_AB R196, R162.reuse, R196 ;  /* 0x000000c4a2c4723e */ /* 0x040fe200000010ff */
[----:B------:R-:W-:Y:S01]  /*19e00*/  FADD.FTZ R162, R162, R138 ;  /* 0x0000008aa2a27221 */ /* 0x000fe20000010000 */
[----:B------:R-:W-:Y:S01]  /*19e10*/  LOP3.LUT R136, R136, 0xffff, RZ, 0xc0, !PT ;  /* 0x0000ffff88887812 */ /* 0x000fe200078ec0ff */
[----:B---3--:R-:W-:Y:S01]  /*19e20*/  @!P2 HFMA2.BF16_V2 R169, -RZ.H0_H0, RZ.H0_H0, -R155.H0_H0 ;  /* 0x200000ffffa9a231 */ /* 0x008fe2000034099b */
[C---:B------:R-:W-:Y:S02]  /*19e30*/  PRMT R195, R196.reuse, 0x7632, R195 ;  /* 0x00007632c4c37816 */ /* 0x040fe400000000c3 */
[--C-:B------:R-:W-:Y:S02]  /*19e40*/  HSET2.LE.AND R138, R165, R159.reuse, PT ;  /* 0x0000009fa58a7233 */ /* 0x100fe40003803000 */
[----:B------:R3:W-:Y:S01]  /*19e50*/  @!P2 STL.S16 [R1+0x58], R169 ;  /* 0x000058a90100a387 */ /* 0x0007e20000100600 */
[----:B------:R-:W-:Y:S02]  /*19e60*/  PRMT R170, R169, 0x7610, R170 ;  /* 0x00007610a9aa7816 */ /* 0x000fe400000000aa */
[----:B------:R-:W-:Y:S01]  /*19e70*/  PRMT R0, R196, 0x5410, R195 ;  /* 0x00005410c4007816 */ /* 0x000fe200000000c3 */
[----:B------:R4:W4:Y:S01]  /*19e80*/  LDL.S16 R171, [R1+0x48] ;  /* 0x0000480001ab7983 */ /* 0x0009220000100600 */
[----:B------:R-:W-:Y:S02]  /*19e90*/  @!P2 PRMT R155, R170, 0x5410, RZ ;  /* 0x00005410aa9ba816 */ /* 0x000fe400000000ff */
[----:B------:R-:W-:Y:S01]  /*19ea0*/  ISETP.LE.U32.AND P2, PT, R136, UR14, PT ;  /* 0x0000000e88007c0c */ /* 0x000fe2000bf43070 */
[----:B------:R4:W4:Y:S01]  /*19eb0*/  LDL.S16 R170, [R1+0x44] ;  /* 0x0000440001aa7983 */ /* 0x0009220000100600 */
[--C-:B------:R-:W-:Y:S02]  /*19ec0*/  HSET2.LE.AND R136, R163, R159.reuse, PT ;  /* 0x0000009fa3887233 */ /* 0x100fe40003803000 */
[----:B--2---:R-:W-:Y:S01]  /*19ed0*/  F2FP.BF16.F32.PACK_AB R183, R232, R157 ;  /* 0x0000009de8b7723e */ /* 0x004fe200000010ff */
[----:B------:R2:W2:Y:S02]  /*19ee0*/  LDL.S16 R168, [R1+0x2c] ;  /* 0x00002c0001a87983 */ /* 0x0004a40000100600 */
[----:B------:R-:W-:Y:S02]  /*19ef0*/  LOP3.LUT R136, R136, R137, RZ, 0xc0, !PT ;  /* 0x0000008988887212 */ /* 0x000fe400078ec0ff */
[----:B------:R-:W-:Y:S01]  /*19f00*/  STG.E.U16 desc[UR32][R220.64+0x40], R155 ;  /* 0x0000409bdc007986 */ /* 0x000fe2000c101520 */
[--C-:B------:R-:W-:Y:S02]  /*19f10*/  HSET2.LE.AND R137, R139, R159.reuse, PT ;  /* 0x0000009f8b897233 */ /* 0x100fe40003803000 */
[----:B------:R-:W-:Y:S01]  /*19f20*/  HSET2.LE.AND R139, R167, R159, PT ;  /* 0x0000009fa78b7233 */ /* 0x000fe20003803000 */
[C---:B-1----:R-:W-:Y:S03]  /*19f30*/  HMMA.16816.F32.BF16 R124, R132.reuse, R140, R124 ;  /* 0x0000008c847c723c */ /* 0x042fe6000004187c */
[----:B------:R-:W-:Y:S01]  /*19f40*/  LOP3.LUT R137, R137, R0, RZ, 0xc0, !PT ;  /* 0x0000000089897212 */ /* 0x000fe200078ec0ff */
[----:B---3--:R-:W1:Y:S02]  /*19f50*/  MUFU.EX2 R169, R191 ;  /* 0x000000bf00a97308 */ /* 0x008e640000000800 */
[----:B------:R-:W-:Y:S01]  /*19f60*/  HMMA.16816.F32.BF16 R128, R132, R142, R128 ;  /* 0x0000008e8480723c */ /* 0x000fe20000041880 */
[----:B------:R-:W3:Y:S04]  /*19f70*/  LDSM.16.MT88.4 R132, [R188+0x11000] ;  /* 0x01100000bc84783b */ /* 0x000ee80000004200 */
[----:B------:R-:W-:Y:S02]  /*19f80*/  PRMT R0, R193, 0x5410, R194 ;  /* 0x00005410c1007816 */ /* 0x000fe400000000c2 */
[----:B------:R-:W-:Y:S02]  /*19f90*/  PRMT R182, R183, 0x7632, R182 ;  /* 0x00007632b7b67816 */ /* 0x000fe400000000b6 */
[----:B------:R-:W3:Y:S02]  /*19fa0*/  LDSM.16.MT88.4 R140, [R187+0x11000] ;  /* 0x01100000bb8c783b */ /* 0x000ee40000004200 */
[----:B------:R-:W-:Y:S02]  /*19fb0*/  LOP3.LUT R138, R138, R0, RZ, 0xc0, !PT ;  /* 0x000000008a8a7212 */ /* 0x000fe400078ec0ff */
[----:B-1----:R-:W-:Y:S01]  /*19fc0*/  F2FP.BF16.F32.PACK_AB R192, R169, R164 ;  /* 0x000000a4a9c0723e */ /* 0x002fe200000010ff */
[----:B------:R-:W-:Y:S03]  /*19fd0*/  FADD.FTZ R164, R164, R162 ;  /* 0x000000a2a4a47221 */ /* 0x000fe60000010000 */
[C---:B------:R-:W-:Y:S04]  /*19fe0*/  PRMT R191, R192.reuse, 0x7632, R191 ;  /* 0x00007632c0bf7816 */ /* 0x040fe800000000bf */
[----:B------:R-:W-:Y:S04]  /*19ff0*/  PRMT R0, R192, 0x5410, R191 ;  /* 0x00005410c0007816 */ /* 0x000fe800000000bf */
[----:B------:R-:W-:Y:S07]  /*1a000*/  LOP3.LUT R139, R139, R0, RZ, 0xc0, !PT ;  /* 0x000000008b8b7212 */ /* 0x000fee00078ec0ff */
[C---:B------:R-:W-:Y:S06]  /*1a010*/  HMMA.16816.F32.BF16 R4, R136.reuse, R148, R4 ;  /* 0x000000948804723c */ /* 0x040fec0000041804 */
        /* <DEDUP_REMOVED lines=27> */
[C---:B------:R-:W-:Y:S05]  /*1a1d0*/  HMMA.16816.F32.BF16 R80, R136.reuse, R146, R80 ;  /* 0x000000928850723c */ /* 0x040fea0000041850 */
[----:B------:R-:W-:Y:S01]  /*1a1e0*/  LOP3.LUT R144, R219, UR38, R166, 0x96, !PT ;  /* 0x00000026db907c12 */ /* 0x000fe2000f8e96a6 */
[C---:B---3--:R-:W-:Y:S05]  /*1a1f0*/  HMMA.16816.F32.BF16 R84, R136.reuse, R132, R84 ;  /* 0x000000848854723c */ /* 0x048fea0000041854 */
[C---:B------:R-:W-:Y:S01]  /*1a200*/  LOP3.LUT R145, R144.reuse, 0xff, RZ, 0xc0, !PT ;  /* 0x000000ff90917812 */ /* 0x040fe200078ec0ff */
[C---:B------:R-:W-:Y:S05]  /*1a210*/  HMMA.16816.F32.BF16 R88, R136.reuse, R134, R88 ;  /* 0x000000868858723c */ /* 0x040fea0000041858 */
[----:B------:R-:W-:Y:S01]  /*1a220*/  LOP3.LUT R132, R144, 0xffff, RZ, 0xc0, !PT ;  /* 0x0000ffff90847812 */ /* 0x000fe200078ec0ff */
[C---:B------:R-:W-:Y:S05]  /*1a230*/  HMMA.16816.F32.BF16 R92, R136.reuse, R140, R92 ;  /* 0x0000008c885c723c */ /* 0x040fea000004185c */
[----:B------:R-:W-:Y:S01]  /*1a240*/  SHF.R.U32.HI R132, RZ, 0x8, R132 ;  /* 0x00000008ff847819 */ /* 0x000fe20000011684 */
[C---:B------:R-:W-:Y:S05]  /*1a250*/  HMMA.16816.F32.BF16 R96, R136.reuse, R142, R96 ;  /* 0x0000008e8860723c */ /* 0x040fea0000041860 */
[--C-:B------:R-:W-:Y:S01]  /*1a260*/  SHF.R.U32.HI R140, RZ, 0x10, R218.reuse ;  /* 0x00000010ff8c7819 */ /* 0x100fe200000116da */
[C---:B-1----:R-:W-:Y:S05]  /*1a270*/  HMMA.16816.F32.BF16 R100, R136.reuse, R148, R100 ;  /* 0x000000948864723c */ /* 0x042fea0000041864 */
[----:B------:R-:W-:Y:S01]  /*1a280*/  SHF.R.U32.HI R141, RZ, 0x18, R218 ;  /* 0x00000018ff8d7819 */ /* 0x000fe200000116da */
[C---:B------:R-:W-:Y:S05]  /*1a290*/  HMMA.16816.F32.BF16 R104, R136.reuse, R150, R104 ;  /* 0x000000968868723c */ /* 0x040fea0000041868 */
[----:B------:R-:W-:Y:S02]  /*1a2a0*/  LOP3.LUT R140, R140, 0xff, RZ, 0xc0, !PT ;  /* 0x000000ff8c8c7812 */ /* 0x000fe400078ec0ff */
[----:B------:R-:W-:Y:S04]  /*1a2b0*/  FADD.FTZ R151, R169, R164 ;  /* 0x000000a4a9977221 */ /* 0x000fe80000010000 */
[----:B------:R-:W-:Y:S01]  /*1a2c0*/  FADD.FTZ R233, R157, R151 ;  /* 0x000000979de97221 */ /* 0x000fe20000010000 */
[----:B----4-:R-:W-:Y:S02]  /*1a2d0*/  @!P3 HFMA2.BF16_V2 R171, -RZ.H0_H0, RZ.H0_H0, -R156.H0_H0 ;  /* 0x200000ffffabb231 */ /* 0x010fe4000034099c */
[----:B------:R-:W-:Y:S03]  /*1a2e0*/  @!P4 HFMA2.BF16_V2 R170, -RZ.H0_H0, RZ.H0_H0, -R196.H0_H0 ;  /* 0x200000ffffaac231 */ /* 0x000fe600003409c4 */
[----:B------:R-:W-:Y:S01]  /*1a2f0*/  @!P3 STL.S16 [R1+0x48], R171 ;  /* 0x000048ab0100b387 */ /* 0x000fe20000100600 */
[----:B------:R-:W-:Y:S01]  /*1a300*/  PRMT R0, R171, 0x7610, R0 ;  /* 0x00007610ab007816 */ /* 0x000fe20000000000 */
[----:B--2---:R-:W-:Y:S02]  /*1a310*/  @!P0 HFMA2.BF16_V2 R168, -RZ.H0_H0, RZ.H0_H0, -R195.H0_H0 ;  /* 0x200000ffffa88231 */ /* 0x004fe400003409c3 */
[----:B------:R3:W2:Y:S01]  /*1a320*/  LDL.S16 R153, [R1+0x38] ;  /* 0x0000380001997983 */ /* 0x0006a20000100600 */
[----:B------:R-:W-:Y:S02]  /*1a330*/  PRMT R154, R170, 0x7610, R154 ;  /* 0x00007610aa9a7816 */ /* 0x000fe4000000009a */
[----:B------:R-:W-:Y:S01]  /*1a340*/  @!P3 PRMT R156, R0, 0x5410, RZ ;  /* 0x00005410009cb816 */ /* 0x000fe200000000ff */
[----:B------:R3:W4:Y:S01]  /*1a350*/  LDL.S16 R152, [R1+0x40] ;  /* 0x0000400001987983 */ /* 0x0007220000100600 */
[----:B------:R-:W-:Y:S02]  /*1a360*/  LOP3.LUT R0, R218, 0xffff, RZ, 0xc0, !PT ;  /* 0x0000ffffda007812 */ /* 0x000fe400078ec0ff */
[----:B------:R-:W-:Y:S01]  /*1a370*/  @!P4 PRMT R196, R154, 0x5410, RZ ;  /* 0x000054109ac4c816 */ /* 0x000fe200000000ff */
[----:B------:R-:W-:Y:S01]  /*1a380*/  @!P4 STL.S16 [R1+0x44], R170 ;  /* 0x000044aa0100c387 */ /* 0x000fe20000100600 */
[----:B------:R-:W-:Y:S02]  /*1a390*/  ISETP.LE.U32.AND P4, PT, R145, UR14, PT ;  /* 0x0000000e91007c0c */ /* 0x000fe4000bf83070 */
[----:B------:R-:W-:Y:S01]  /*1a3a0*/  SHF.R.U32.HI R133, RZ, 0x8, R0 ;  /* 0x00000008ff857819 */ /* 0x000fe20000011600 */
[----:B------:R-:W-:Y:S01]  /*1a3b0*/  @!P0 STL.S16 [R1+0x2c], R168 ;  /* 0x00002ca801008387 */ /* 0x000fe20000100600 */
[----:B------:R-:W-:Y:S02]  /*1a3c0*/  LOP3.LUT R145, R218, 0xff, RZ, 0xc0, !PT ;  /* 0x000000ffda917812 */ /* 0x000fe400078ec0ff */
[----:B------:R-:W-:Y:S01]  /*1a3d0*/  PRMT R147, R168, 0x7610, R147 ;  /* 0x00007610a8937816 */ /* 0x000fe20000000093 */
[----:B------:R-:W-:Y:S01]  /*1a3e0*/  STG.E.U16 desc[UR32][R220.64+0x42], R156 ;  /* 0x0000429cdc007986 */ /* 0x000fe2000c101520 */
[----:B------:R-:W-:Y:S02]  /*1a3f0*/  PRMT R158, R145, 0x5410, R133 ;  /* 0x00005410919e7816 */ /* 0x000fe40000000085 */
[----:B------:R-:W-:Y:S01]  /*1a400*/  LOP3.LUT R145, R132, 0xffff, RZ, 0xc0, !PT ;  /* 0x0000ffff84917812 */ /* 0x000fe200078ec0ff */
[----:B------:R-:W-:Y:S01]  /*1a410*/  LDSM.16.MT88.4 R168, [R187+0x11800] ;  /* 0x01180000bba8783b */ /* 0x000fe20000004200 */
[----:B------:R-:W-:Y:S02]  /*1a420*/  @!P0 PRMT R195, R147, 0x5410, RZ ;  /* 0x0000541093c38816 */ /* 0x000fe400000000ff */
[----:B------:R-:W-:Y:S02]  /*1a430*/  ISETP.LE.U32.AND P0, PT, R145, UR14, PT ;  /* 0x0000000e91007c0c */ /* 0x000fe4000bf03070 */
[----:B------:R-:W-:Y:S02]  /*1a440*/  ISETP.LE.U32.AND P3, PT, R160, UR14, PT ;  /* 0x0000000ea0007c0c */ /* 0x000fe4000bf63070 */
[----:B------:R-:W-:Y:S01]  /*1a450*/  PRMT R154, R140, 0x5410, R141 ;  /* 0x000054108c9a7816 */ /* 0x000fe2000000008d */
[----:B------:R-:W1:Y:S01]  /*1a460*/  LDSM.16.MT88.4 R132, [R186+0x17000] ;  /* 0x01700000ba84783b */ /* 0x000e620000004200 */
[----:B------:R-:W-:Y:S02]  /*1a470*/  LOP3.LUT R0, R219, UR38, R166, 0x96, !PT ;  /* 0x00000026db007c12 */ /* 0x000fe4000f8e96a6 */
[----:B------:R-:W-:Y:S02]  /*1a480*/  SHF.R.U32.HI R145, RZ, 0x18, R144 ;  /* 0x00000018ff917819 */ /* 0x000fe40000011690 */
[----:B------:R-:W-:Y:S03]  /*1a490*/  HSET2.LE.AND R150, R154, R159, PT ;  /* 0x0000009f9a967233 */ /* 0x000fe60003803000 */
[----:B------:R-:W3:Y:S08]  /*1a4a0*/  LDSM.16.MT88.4 R140, [R188+0x17000] ;  /* 0x01700000bc8c783b */ /* 0x000ef00000004200 */
[----:B------:R-:W-:Y:S04]  /*1a4b0*/  STG.E.U16 desc[UR32][R222.64+0x40], R196 ;  /* 0x000040c4de007986 */ /* 0x000fe8000c101520 */
[----:B------:R-:W-:Y:S01]  /*1a4c0*/  STG.E.U16 desc[UR32][R222.64+0x42], R195 ;  /* 0x000042c3de007986 */ /* 0x000fe2000c101520 */
[C---:B-1----:R-:W-:Y:S06]  /*1a4d0*/  HMMA.16816.F32.BF16 R108, R136.reuse, R132, R108 ;  /* 0x00000084886c723c */ /* 0x042fec000004186c */
[C---:B------:R-:W-:Y:S05]  /*1a4e0*/  HMMA.16816.F32.BF16 R112, R136.reuse, R134, R112 ;  /* 0x000000868870723c */ /* 0x040fea0000041870 */
[----:B------:R-:W-:Y:S01]  /*1a4f0*/  PRMT R132, R180, 0x5410, R179 ;  /* 0x00005410b4847816 */ /* 0x000fe200000000b3 */
[C---:B---3--:R-:W-:Y:S05]  /*1a500*/  HMMA.16816.F32.BF16 R116, R136.reuse, R140, R116 ;  /* 0x0000008c8874723c */ /* 0x048fea0000041874 */
[----:B------:R-:W-:Y:S01]  /*1a510*/  PRMT R133, R183, 0x5410, R182 ;  /* 0x00005410b7857816 */ /* 0x000fe200000000b6 */
[C---:B------:R-:W-:Y:S01]  /*1a520*/  HMMA.16816.F32.BF16 R120, R136.reuse, R142, R120 ;  /* 0x0000008e8878723c */ /* 0x040fe20000041878 */
[----:B------:R-:W-:Y:S04]  /*1a530*/  LDSM.16.MT88.4 R140, [R188+0x11800] ;  /* 0x01180000bc8c783b */ /* 0x000fe80000004200 */
[----:B------:R-:W-:Y:S02]  /*1a540*/  PRMT R134, R178, 0x5410, R181 ;  /* 0x00005410b2867816 */ /* 0x000fe400000000b5 */
[----:B------:R-:W-:Y:S04]  /*1a550*/  PRMT R135, R177, 0x5410, R176 ;  /* 0x00005410b1877816 */ /* 0x000fe800000000b0 */
[----:B------:R-:W-:Y:S01]  /*1a560*/  LOP3.LUT R135, R150, R135, RZ, 0xc0, !PT ;  /* 0x0000008796877212 */ /* 0x000fe200078ec0ff */
[----:B--2---:R-:W-:Y:S02]  /*1a570*/  @!P5 HFMA2.BF16_V2 R153, -RZ.H0_H0, RZ.H0_H0, -R193.H0_H0 ;  /* 0x200000ffff99d231 */ /* 0x004fe400003409c1 */
[----:B----4-:R-:W-:Y:S03]  /*1a580*/  @!P2 HFMA2.BF16_V2 R152, -RZ.H0_H0, RZ.H0_H0, -R194.H0_H0 ;  /* 0x200000ffff98a231 */ /* 0x010fe600003409c2 */
[----:B------:R1:W-:Y:S01]  /*1a590*/  @!P5 STL.S16 [R1+0x38], R153 ;  /* 0x000038990100d387 */ /* 0x0003e20000100600 */
[----:B------:R-:W-:Y:S03]  /*1a5a0*/  PRMT R146, R153, 0x7610, R146 ;  /* 0x0000761099927816 */ /* 0x000fe60000000092 */
[----:B------:R2:W-:Y:S01]  /*1a5b0*/  @!P2 STL.S16 [R1+0x40], R152 ;  /* 0x000040980100a387 */ /* 0x0005e20000100600 */
[----:B------:R-:W-:Y:S02]  /*1a5c0*/  @!P5 PRMT R193, R146, 0x5410, RZ ;  /* 0x0000541092c1d816 */ /* 0x000fe400000000ff */
[----:B------:R-:W-:Y:S01]  /*1a5d0*/  SHF.R.U32.HI R146, RZ, 0x10, R144 ;  /* 0x00000010ff927819 */ /* 0x000fe20000011690 */
[----:B------:R3:W4:Y:S01]  /*1a5e0*/  LDL.S16 R252, [R1+0x34] ;  /* 0x0000340001fc7983 */ /* 0x0007220000100600 */
[----:B------:R-:W-:Y:S02]  /*1a5f0*/  LOP3.LUT R144, R0, 0xffff, RZ, 0xc0, !PT ;  /* 0x0000ffff00907812 */ /* 0x000fe400078ec0ff */
[----:B------:R-:W-:Y:S01]  /*1a600*/  ISETP.LE.U32.AND P5, PT, R145, UR14, PT ;  /* 0x0000000e91007c0c */ /* 0x000fe2000bfa3070 */
[----:B------:R3:W3:Y:S01]  /*1a610*/  LDL.S16 R239, [R1+0x3c] ;  /* 0x00003c0001ef7983 */ /* 0x0006e20000100600 */
[----:B------:R-:W-:Y:S02]  /*1a620*/  SHF.R.U32.HI R149, RZ, 0x8, R144 ;  /* 0x00000008ff957819 */ /* 0x000fe40000011690 */
[----:B------:R-:W-:Y:S01]  /*1a630*/  PRMT R160, R152, 0x7610, R160 ;  /* 0x0000761098a07816 */ /* 0x000fe200000000a0 */
[----:B------:R3:W3:Y:S01]  /*1a640*/  LDL.S16 R238, [R1+0x30] ;  /* 0x0000300001ee7983 */ /* 0x0006e20000100600 */
[--C-:B------:R-:W-:Y:S02]  /*1a650*/  SHF.R.U32.HI R145, RZ, 0x10, R0.reuse ;  /* 0x00000010ff917819 */ /* 0x100fe40000011600 */
[----:B------:R-:W-:Y:S01]  /*1a660*/  @!P2 PRMT R194, R160, 0x5410, RZ ;  /* 0x00005410a0c2a816 */ /* 0x000fe200000000ff */
[----:B------:R3:W3:Y:S01]  /*1a670*/  LDL.S16 R237, [R1+0x24] ;  /* 0x0000240001ed7983 */ /* 0x0006e20000100600 */
[----:B------:R-:W-:Y:S03]  /*1a680*/  LOP3.LUT R148, R145, 0xff, RZ, 0xc0, !PT ;  /* 0x000000ff91947812 */ /* 0x000fe600078ec0ff */
[----:B------:R-:W-:Y:S01]  /*1a690*/  LDSM.16.MT88.4 R160, [R185+0x11800] ;  /* 0x01180000b9a0783b */ /* 0x000fe20000004200 */
[----:B-1----:R-:W-:Y:S02]  /*1a6a0*/  LOP3.LUT R153, R0, 0xff, RZ, 0xc0, !PT ;  /* 0x000000ff00997812 */ /* 0x002fe400078ec0ff */
[----:B--2---:R-:W-:Y:S02]  /*1a6b0*/  SHF.R.U32.HI R152, RZ, 0x18, R0 ;  /* 0x00000018ff987819 */ /* 0x004fe40000011600 */
[----:B------:R-:W-:Y:S03]  /*1a6c0*/  LOP3.LUT R0, R146, 0xff, RZ, 0xc0, !PT ;  /* 0x000000ff92007812 */ /* 0x000fe600078ec0ff */
[----:B------:R1:W2:Y:S01]  /*1a6d0*/  LDL.S16 R236, [R1+0x20] ;  /* 0x0000200001ec7983 */ /* 0x0002a20000100600 */
[----:B------:R-:W-:Y:S02]  /*1a6e0*/  PRMT R153, R153, 0x5410, R149 ;  /* 0x0000541099997816 */ /* 0x000fe40000000095 */
[----:B------:R-:W-:Y:S01]  /*1a6f0*/  ISETP.LE.U32.AND P2, PT, R0, UR14, PT ;  /* 0x0000000e00007c0c */ /* 0x000fe2000bf43070 */
[----:B------:R-:W1:Y:S01]  /*1a700*/  LDSM.16.MT88.4 R144, [R187+0x17000] ;  /* 0x01700000bb90783b */ /* 0x000e620000004200 */
[----:B------:R-:W-:Y:S02]  /*1a710*/  PRMT R148, R148, 0x5410, R152 ;  /* 0x0000541094947816 */ /* 0x000fe40000000098 */
[--C-:B------:R-:W-:Y:S02]  /*1a720*/  HSET2.LE.AND R0, R153, R159.reuse, PT ;  /* 0x0000009f99007233 */ /* 0x100fe40003803000 */
[--C-:B------:R-:W-:Y:S02]  /*1a730*/  HSET2.LE.AND R149, R158, R159.reuse, PT ;  /* 0x0000009f9e957233 */ /* 0x100fe40003803000 */
[----:B------:R-:W-:Y:S01]  /*1a740*/  HSET2.LE.AND R148, R148, R159, PT ;  /* 0x0000009f94947233 */ /* 0x000fe20003803000 */
[----:B------:R-:W1:Y:S01]  /*1a750*/  LDSM.16.MT88.4 R152, [R186+0x11800] ;  /* 0x01180000ba98783b */ /* 0x000e620000004200 */
[----:B------:R-:W-:Y:S02]  /*1a760*/  LOP3.LUT R132, R0, R132, RZ, 0xc0, !PT ;  /* 0x0000008400847212 */ /* 0x000fe400078ec0ff */
[----:B------:R-:W-:Y:S02]  /*1a770*/  LOP3.LUT R134, R149, R134, RZ, 0xc0, !PT ;  /* 0x0000008695867212 */ /* 0x000fe400078ec0ff */
[----:B------:R-:W-:Y:S03]  /*1a780*/  LOP3.LUT R133, R148, R133, RZ, 0xc0, !PT ;  /* 0x0000008594857212 */ /* 0x000fe600078ec0ff */
[----:B------:R1:W2:Y:S04]  /*1a790*/  LDL.S16 R0, [R1+0x28] ;  /* 0x0000280001007983 */ /* 0x0002a80000100600 */
[----:B------:R2:W2:Y:S04]  /*1a7a0*/  LDL.S16 R235, [R1+0x1c] ;  /* 0x00001c0001eb7983 */ /* 0x0004a80000100600 */
[----:B------:R2:W2:Y:S04]  /*1a7b0*/  LDL.S16 R234, [R1+0x18] ;  /* 0x0000180001ea7983 */ /* 0x0004a80000100600 */
[----:B------:R-:W-:Y:S04]  /*1a7c0*/  STG.E.U16 desc[UR32][R220.64+0x50], R193 ;  /* 0x000050c1dc007986 */ /* 0x000fe8000c101520 */
[----:B------:R-:W-:Y:S01]  /*1a7d0*/  STG.E.U16 desc[UR32][R220.64+0x52], R194 ;  /* 0x000052c2dc007986 */ /* 0x000fe2000c101520 */
[C---:B-1----:R-:W-:Y:S06]  /*1a7e0*/  HMMA.16816.F32.BF16 R124, R136.reuse, R144, R124 ;  /* 0x00000090887c723c */ /* 0x042fec000004187c */
[----:B------:R-:W-:Y:S06]  /*1a7f0*/  HMMA.16816.F32.BF16 R128, R136, R146, R128 ;  /* 0x000000928880723c */ /* 0x000fec0000041880 */
[C---:B------:R-:W-:Y:S01]  /*1a800*/  HMMA.16816.F32.BF16 R164, R132.reuse, R160, R4 ;  /* 0x000000a084a4723c */ /* 0x040fe20000041804 */
[----:B------:R-:W1:Y:S05]  /*1a810*/  LDSM.16.MT88.4 R4, [R186+0x13800] ;  /* 0x01380000ba04783b */ /* 0x000e6a0000004200 */
[C---:B------:R-:W-:Y:S03]  /*1a820*/  HMMA.16816.F32.BF16 R160, R132.reuse, R162, R8 ;  /* 0x000000a284a0723c */ /* 0x040fe60000041808 */
[----:B------:R-:W1:Y:S03]  /*1a830*/  LDSM.16.MT88.4 R8, [R188+0x13800] ;  /* 0x01380000bc08783b */ /* 0x000e660000004200 */
[C---:B------:R-:W-:Y:S05]  /*1a840*/  HMMA.16816.F32.BF16 R156, R132.reuse, R152, R12 ;  /* 0x00000098849c723c */ /* 0x040fea000004180c */
[----:B------:R-:W1:Y:S01]  /*1a850*/  LDSM.16.MT88.4 R12, [R187+0x13800] ;  /* 0x01380000bb0c783b */ /* 0x000e620000004200 */
[C---:B------:R-:W-:Y:S06]  /*1a860*/  HMMA.16816.F32.BF16 R152, R132.reuse, R154, R16 ;  /* 0x0000009a8498723c */ /* 0x040fec0000041810 */
[C---:B------:R-:W-:Y:S01]  /*1a870*/  HMMA.16816.F32.BF16 R148, R132.reuse, R140, R20 ;  /* 0x0000008c8494723c */ /* 0x040fe20000041814 */
[----:B------:R-:W1:Y:S05]  /*1a880*/  LDSM.16.MT88.4 R16, [R185+0x15800] ;  /* 0x01580000b910783b */ /* 0x000e6a0000004200 */
[C---:B------:R-:W-:Y:S03]  /*1a890*/  HMMA.16816.F32.BF16 R144, R132.reuse, R142, R24 ;  /* 0x0000008e8490723c */ /* 0x040fe60000041818 */
[----:B------:R-:W1:Y:S03]  /*1a8a0*/  LDSM.16.MT88.4 R20, [R186+0x15800] ;  /* 0x01580000ba14783b */ /* 0x000e660000004200 */
[C---:B------:R-:W-:Y:S05]  /*1a8b0*/  HMMA.16816.F32.BF16 R140, R132.reuse, R168, R28 ;  /* 0x000000a8848c723c */ /* 0x040fea000004181c */
[----:B------:R-:W1:Y:S01]  /*1a8c0*/  LDSM.16.MT88.4 R24, [R188+0x15800] ;  /* 0x01580000bc18783b */ /* 0x000e620000004200 */
[C---:B------:R-:W-:Y:S06]  /*1a8d0*/  HMMA.16816.F32.BF16 R136, R132.reuse, R170, R32 ;  /* 0x000000aa8488723c */ /* 0x040fec0000041820 */
[C---:B------:R-:W-:Y:S06]  /*1a8e0*/  HMMA.16816.F32.BF16 R36, R132.reuse, R172, R36 ;  /* 0x000000ac8424723c */ /* 0x040fec0000041824 */
[C---:B------:R-:W-:Y:S06]  /*1a8f0*/  HMMA.16816.F32.BF16 R40, R132.reuse, R174, R40 ;  /* 0x000000ae8428723c */ /* 0x040fec0000041828 */
        /* <DEDUP_REMOVED lines=15> */
[C---:B------:R-:W-:Y:S06]  /*1a9f0*/  HMMA.16816.F32.BF16 R84, R132.reuse, R24, R84 ;  /* 0x000000188454723c */ /* 0x040fec0000041854 */
[C---:B------:R-:W-:Y:S05]  /*1aa00*/  HMMA.16816.F32.BF16 R88, R132.reuse, R26, R88 ;  /* 0x0000001a8458723c */ /* 0x040fea0000041858 */
[----:B------:R-:W-:Y:S01]  /*1aa10*/  SHF.R.U32.HI R24, RZ, 0x10, R218 ;  /* 0x00000010ff187819 */ /* 0x000fe200000116da */
[C---:B-1----:R-:W-:Y:S06]  /*1aa20*/  HMMA.16816.F32.BF16 R92, R132.reuse, R4, R92 ;  /* 0x00000004845c723c */ /* 0x042fec000004185c */
[C---:B------:R-:W-:Y:S05]  /*1aa30*/  HMMA.16816.F32.BF16 R96, R132.reuse, R6, R96 ;  /* 0x000000068460723c */ /* 0x040fea0000041860 */
[----:B------:R-:W-:Y:S01]  /*1aa40*/  LOP3.LUT R4, R24, 0xff, RZ, 0xc0, !PT ;  /* 0x000000ff18047812 */ /* 0x000fe200078ec0ff */
[C---:B------:R-:W-:Y:S06]  /*1aa50*/  HMMA.16816.F32.BF16 R100, R132.reuse, R8, R100 ;  /* 0x000000088464723c */ /* 0x040fec0000041864 */
[C---:B------:R-:W-:Y:S06]  /*1aa60*/  HMMA.16816.F32.BF16 R104, R132.reuse, R10, R104 ;  /* 0x0000000a8468723c */ /* 0x040fec0000041868 */
[C---:B------:R-:W-:Y:S06]  /*1aa70*/  HMMA.16816.F32.BF16 R108, R132.reuse, R12, R108 ;  /* 0x0000000c846c723c */ /* 0x040fec000004186c */
[C---:B------:R-:W-:Y:S06]  /*1aa80*/  HMMA.16816.F32.BF16 R112, R132.reuse, R14, R112 ;  /* 0x0000000e8470723c */ /* 0x040fec0000041870 */
[C---:B------:R-:W-:Y:S06]  /*1aa90*/  HMMA.16816.F32.BF16 R116, R132.reuse, R16, R116 ;  /* 0x000000108474723c */ /* 0x040fec0000041874 */
[C---:B------:R-:W-:Y:S05]  /*1aaa0*/  HMMA.16816.F32.BF16 R120, R132.reuse, R18, R120 ;  /* 0x000000128478723c */ /* 0x040fea0000041878 */
[----:B----4-:R-:W-:Y:S02]  /*1aab0*/  @!P4 HFMA2.BF16_V2 R252, -RZ.H0_H0, RZ.H0_H0, -R180.H0_H0 ;  /* 0x200000fffffcc231 */ /* 0x010fe400003409b4 */
[----:B---3--:R-:W-:Y:S04]  /*1aac0*/  @!P3 HFMA2.BF16_V2 R239, -RZ.H0_H0, RZ.H0_H0, -R191.H0_H0 ;  /* 0x200000ffffefb231 */ /* 0x008fe800003409bf */
[----:B------:R-:W-:Y:S01]  /*1aad0*/  PRMT R28, R252, 0x7610, R28 ;  /* 0x00007610fc1c7816 */ /* 0x000fe2000000001c */
[----:B------:R-:W-:Y:S03]  /*1aae0*/  @!P0 HFMA2.BF16_V2 R238, -RZ.H0_H0, RZ.H0_H0, -R179.H0_H0 ;  /* 0x200000ffffee8231 */ /* 0x000fe600003409b3 */
[----:B------:R-:W-:Y:S02]  /*1aaf0*/  @!P4 PRMT R180, R28, 0x5410, RZ ;  /* 0x000054101cb4c816 */ /* 0x000fe400000000ff */
[----:B------:R-:W-:Y:S01]  /*1ab00*/  PRMT R29, R239, 0x7610, R29 ;  /* 0x00007610ef1d7816 */ /* 0x000fe2000000001d */
[----:B------:R-:W-:Y:S01]  /*1ab10*/  @!P2 HFMA2.BF16_V2 R237, -RZ.H0_H0, RZ.H0_H0, -R183.H0_H0 ;  /* 0x200000ffffeda231 */ /* 0x000fe200003409b7 */
[----:B------:R-:W-:Y:S02]  /*1ab20*/  PRMT R27, R238, 0x7610, R27 ;  /* 0x00007610ee1b7816 */ /* 0x000fe4000000001b */
[----:B------:R-:W-:Y:S02]  /*1ab30*/  @!P3 PRMT R191, R29, 0x5410, RZ ;  /* 0x000054101dbfb816 */ /* 0x000fe400000000ff */
[----:B------:R-:W-:Y:S02]  /*1ab40*/  @!P0 PRMT R179, R27, 0x5410, RZ ;  /* 0x000054101bb38816 */ /* 0x000fe400000000ff */
[----:B------:R-:W-:Y:S01]  /*1ab50*/  PRMT R8, R237, 0x7610, R8 ;  /* 0x00007610ed087816 */ /* 0x000fe20000000008 */
[----:B------:R-:W-:Y:S03]  /*1ab60*/  STG.E.U16 desc[UR32][R222.64+0x52], R191 ;  /* 0x000052bfde007986 */ /* 0x000fe6000c101520 */
[----:B------:R-:W-:Y:S01]  /*1ab70*/  @!P2 PRMT R183, R8, 0x5410, RZ ;  /* 0x0000541008b7a816 */ /* 0x000fe200000000ff */
[----:B--2---:R-:W-:Y:S05]  /*1ab80*/  @!P5 HFMA2.BF16_V2 R236, -RZ.H0_H0, RZ.H0_H0, -R182.H0_H0 ;  /* 0x200000ffffecd231 */ /* 0x004fea00003409b6 */
[----:B------:R-:W-:Y:S04]  /*1ab90*/  PRMT R7, R236, 0x7610, R7 ;  /* 0x00007610ec077816 */ /* 0x000fe80000000007 */
[----:B------:R-:W-:Y:S01]  /*1aba0*/  @!P5 PRMT R182, R7, 0x5410, RZ ;  /* 0x0000541007b6d816 */ /* 0x000fe200000000ff */
[----:B------:R-:W-:Y:S05]  /*1abb0*/  @!P6 HFMA2.BF16_V2 R0, -RZ.H0_H0, RZ.H0_H0, -R192.H0_H0 ;  /* 0x200000ffff00e231 */ /* 0x000fea00003409c0 */
[----:B------:R1:W-:Y:S01]  /*1abc0*/  @!P6 STL.S16 [R1+0x28], R0 ;  /* 0x000028000100e387 */ /* 0x0003e20000100600 */
[----:B------:R-:W-:Y:S03]  /*1abd0*/  PRMT R21, R0, 0x7610, R21 ;  /* 0x0000761000157816 */ /* 0x000fe60000000015 */
[----:B------:R3:W2:Y:S01]  /*1abe0*/  LDL.S16 R26, [R1+0x14] ;  /* 0x00001400011a7983 */ /* 0x0006a20000100600 */
[----:B------:R-:W-:Y:S03]  /*1abf0*/  @!P6 PRMT R192, R21, 0x5410, RZ ;  /* 0x0000541015c0e816 */ /* 0x000fe600000000ff */
[----:B------:R3:W4:Y:S04]  /*1ac00*/  LDL.S16 R25, [R1+0x10] ;  /* 0x0000100001197983 */ /* 0x0007280000100600 */
[----:B------:R-:W-:Y:S01]  /*1ac10*/  @!P3 STL.S16 [R1+0x3c], R239 ;  /* 0x00003cef0100b387 */ /* 0x000fe20000100600 */
[----:B------:R-:W-:Y:S03]  /*1ac20*/  ISETP.LE.U32.AND P3, PT, R4, UR14, PT ;  /* 0x0000000e04007c0c */ /* 0x000fe6000bf63070 */
[----:B------:R-:W-:Y:S04]  /*1ac30*/  @!P4 STL.S16 [R1+0x34], R252 ;  /* 0x000034fc0100c387 */ /* 0x000fe80000100600 */
[----:B------:R-:W-:Y:S04]  /*1ac40*/  @!P0 STL.S16 [R1+0x30], R238 ;  /* 0x000030ee01008387 */ /* 0x000fe80000100600 */
[----:B------:R-:W-:Y:S01]  /*1ac50*/  STG.E.U16 desc[UR32][R222.64+0x50], R192 ;  /* 0x000050c0de007986 */ /* 0x000fe2000c101520 */
[----:B-1----:R-:W-:Y:S02]  /*1ac60*/  LOP3.LUT R0, R218, 0xff, RZ, 0xc0, !PT ;  /* 0x000000ffda007812 */ /* 0x002fe400078ec0ff */
[----:B------:R-:W-:Y:S01]  /*1ac70*/  SHF.R.U32.HI R218, RZ, 0x18, R218 ;  /* 0x00000018ffda7819 */ /* 0x000fe200000116da */
[----:B------:R-:W-:Y:S01]  /*1ac80*/  @!P2 STL.S16 [R1+0x24], R237 ;  /* 0x000024ed0100a387 */ /* 0x000fe20000100600 */
[----:B------:R-:W-:Y:S02]  /*1ac90*/  ISETP.LE.U32.AND P6, PT, R0, UR14, PT ;  /* 0x0000000e00007c0c */ /* 0x000fe4000bfc3070 */
[----:B------:R-:W-:Y:S01]  /*1aca0*/  SHF.R.U32.HI R0, RZ, 0x8, R20 ;  /* 0x00000008ff007819 */ /* 0x000fe20000011614 */
[----:B------:R-:W-:Y:S01]  /*1acb0*/  STG.E.U16 desc[UR32][R220.64+0x60], R180 ;  /* 0x000060b4dc007986 */ /* 0x000fe2000c101520 */
[----:B------:R-:W-:Y:S02]  /*1acc0*/  ISETP.LE.U32.AND P0, PT, R218, UR14, PT ;  /* 0x0000000eda007c0c */ /* 0x000fe4000bf03070 */
[----:B------:R-:W-:Y:S01]  /*1acd0*/  LOP3.LUT R0, R0, 0xffff, RZ, 0xc0, !PT ;  /* 0x0000ffff00007812 */ /* 0x000fe200078ec0ff */
[----:B------:R-:W1:Y:S03]  /*1ace0*/  LDSM.16.MT88.4 R20, [R187+0x17800] ;  /* 0x01780000bb14783b */ /* 0x000e660000004200 */
[----:B------:R-:W-:Y:S03]  /*1acf0*/  ISETP.LE.U32.AND P4, PT, R0, UR14, PT ;  /* 0x0000000e00007c0c */ /* 0x000fe6000bf83070 */
[----:B------:R-:W-:Y:S02]  /*1ad00*/  @!P6 HFMA2.BF16_V2 R235, -RZ.H0_H0, RZ.H0_H0, -R178.H0_H0 ;  /* 0x200000ffffebe231 */ /* 0x000fe400003409b2 */
[----:B------:R-:W-:Y:S03]  /*1ad10*/  STG.E.U16 desc[UR32][R220.64+0x62], R179 ;  /* 0x000062b3dc007986 */ /* 0x000fe6000c101520 */
[----:B------:R-:W-:Y:S01]  /*1ad20*/  PRMT R6, R235, 0x7610, R6 ;  /* 0x00007610eb067816 */ /* 0x000fe20000000006 */
[----:B------:R-:W-:Y:S03]  /*1ad30*/  @!P5 STL.S16 [R1+0x20], R236 ;  /* 0x000020ec0100d387 */ /* 0x000fe60000100600 */
[----:B------:R-:W-:Y:S01]  /*1ad40*/  @!P6 PRMT R178, R6, 0x5410, RZ ;  /* 0x0000541006b2e816 */ /* 0x000fe200000000ff */
[----:B------:R-:W-:Y:S01]  /*1ad50*/  STG.E.U16 desc[UR32][R222.64+0x60], R183 ;  /* 0x000060b7de007986 */ /* 0x000fe2000c101520 */
[----:B------:R-:W-:Y:S03]  /*1ad60*/  @!P4 HFMA2.BF16_V2 R234, -RZ.H0_H0, RZ.H0_H0, -R181.H0_H0 ;  /* 0x200000ffffeac231 */ /* 0x000fe600003409b5 */
[----:B------:R-:W-:Y:S02]  /*1ad70*/  STG.E.U16 desc[UR32][R222.64+0x62], R182 ;  /* 0x000062b6de007986 */ /* 0x000fe4000c101520 */
[----:B------:R-:W-:Y:S02]  /*1ad80*/  PRMT R5, R234, 0x7610, R5 ;  /* 0x00007610ea057816 */ /* 0x000fe40000000005 */
[----:B------:R-:W-:Y:S02]  /*1ad90*/  @!P6 STL.S16 [R1+0x1c], R235 ;  /* 0x00001ceb0100e387 */ /* 0x000fe40000100600 */
[----:B------:R-:W-:Y:S02]  /*1ada0*/  @!P4 PRMT R181, R5, 0x5410, RZ ;  /* 0x0000541005b5c816 */ /* 0x000fe400000000ff */
[----:B------:R-:W-:Y:S04]  /*1adb0*/  STG.E.U16 desc[UR32][R220.64+0x70], R178 ;  /* 0x000070b2dc007986 */ /* 0x000fe8000c101520 */
[----:B------:R3:W-:Y:S04]  /*1adc0*/  STG.E.U16 desc[UR32][R220.64+0x72], R181 ;  /* 0x000072b5dc007986 */ /* 0x0007e8000c101520 */
[----:B------:R2:W-:Y:S01]  /*1add0*/  @!P4 STL.S16 [R1+0x18], R234 ;  /* 0x000018ea0100c387 */ /* 0x0005e20000100600 */
[C---:B-1----:R-:W-:Y:S06]  /*1ade0*/  HMMA.16816.F32.BF16 R124, R132.reuse, R20, R124 ;  /* 0x00000014847c723c */ /* 0x042fec000004187c */
[----:B------:R-:W-:Y:S07]  /*1adf0*/  HMMA.16816.F32.BF16 R128, R132, R22, R128 ;  /* 0x000000168480723c */ /* 0x000fee0000041880 */
[----:B------:R-:W-:Y:S04]  /*1ae00*/  IMAD.MOV.U32 R133, RZ, RZ, R3 ;  /* 0x000000ffff857224 */ /* 0x000fe800078e0003 */
[----:B------:R-:W-:Y:S01]  /*1ae10*/  IMAD.MOV.U32 R132, RZ, RZ, R2 ;  /* 0x000000ffff847224 */ /* 0x000fe200078e0002 */
[----:B---3--:R-:W-:Y:S04]  /*1ae20*/  IADD3 R220, P2, R220, -0x80, RZ ;  /* 0xffffff80dcdc7810 */ /* 0x008fe80007f5e0ff */
[----:B------:R-:W-:Y:S01]  /*1ae30*/  IADD3.X R221, R221, -0x1, RZ, P2, !PT ;  /* 0xffffffffdddd7810 */ /* 0x000fe200017fe4ff */
[----:B--2---:R-:W-:Y:S02]  /*1ae40*/  @!P3 HFMA2.BF16_V2 R26, -RZ.H0_H0, RZ.H0_H0, -R177.H0_H0 ;  /* 0x200000ffff1ab231 */ /* 0x004fe400003409b1 */
[----:B----4-:R-:W-:Y:S03]  /*1ae50*/  @!P0 HFMA2.BF16_V2 R25, -RZ.H0_H0, RZ.H0_H0, -R176.H0_H0 ;  /* 0x200000ffff198231 */ /* 0x010fe600003409b0 */
[----:B------:R3:W-:Y:S01]  /*1ae60*/  @!P3 STL.S16 [R1+0x14], R26 ;  /* 0x0000141a0100b387 */ /* 0x0007e20000100600 */
[----:B------:R-:W-:Y:S03]  /*1ae70*/  PRMT R4, R26, 0x7610, R4 ;  /* 0x000076101a047816 */ /* 0x000fe60000000004 */
[----:B------:R3:W-:Y:S01]  /*1ae80*/  @!P0 STL.S16 [R1+0x10], R25 ;  /* 0x0000101901008387 */ /* 0x0007e20000100600 */
[----:B------:R-:W-:Y:S02]  /*1ae90*/  PRMT R0, R25, 0x7610, R0 ;  /* 0x0000761019007816 */ /* 0x000fe40000000000 */
[----:B------:R-:W-:Y:S02]  /*1aea0*/  @!P3 PRMT R177, R4, 0x5410, RZ ;  /* 0x0000541004b1b816 */ /* 0x000fe400000000ff */
[----:B------:R-:W-:Y:S01]  /*1aeb0*/  @!P0 PRMT R176, R0, 0x5410, RZ ;  /* 0x0000541000b08816 */ /* 0x000fe200000000ff */
[----:B------:R-:W-:Y:S01]  /*1aec0*/  FADD.FTZ R0, R232, R233 ;  /* 0x000000e9e8007221 */ /* 0x000fe20000010000 */
[----:B------:R-:W-:Y:S01]  /*1aed0*/  PLOP3.LUT P0, PT, PT, PT, UP0, 0x80, 0x0 ;  /* 0x000000000000781c */ /* 0x000fe20003f0f008 */
[----:B------:R3:W-:Y:S02]  /*1aee0*/  STG.E.U16 desc[UR32][R222.64+0x70], R177 ;  /* 0x000070b1de007986 */ /* 0x0007e4000c101520 */
[----:B------:R-:W-:Y:S02]  /*1aef0*/  FADD.FTZ R0, R231, R0 ;  /* 0x00000000e7007221 */ /* 0x000fe40000010000 */
[----:B------:R3:W-:Y:S02]  /*1af00*/  STG.E.U16 desc[UR32][R222.64+0x72], R176 ;  /* 0x000072b0de007986 */ /* 0x0007e4000c101520 */
[----:B------:R-:W-:Y:S06]  /*1af10*/  FADD.FTZ R252, R230, R0 ;  /* 0x00000000e6fc7221 */ /* 0x000fec0000010000 */
[----:B------:R-:W-:Y:S05]  /*1af20*/  @P0 BRA `(.L_x_1454) ;  /* 0xffffff9800540947 */ /* 0x000fea000383ffff */
.L_x_1453:
[----:B------:R-:W4:Y:S01]  /*1af30*/  LDL.LU R5, [R1+0x90] ;  /* 0x0000900001057983 */ /* 0x000f220000300800 */
[----:B------:R-:W-:Y:S01]  /*1af40*/  ULDC UR4, c[0x0][0x38c] ;  /* 0x0000e30000047ab9 */ /* 0x000fe20000000800 */
[----:B------:R-:W-:Y:S01]  /*1af50*/  UMOV UR5, 0x400 ;  /* 0x0000040000057882 */ /* 0x000fe20000000000 */
[----:B------:R-:W-:Y:S01]  /*1af60*/  UISETP.NE.AND UP0, UPT, UR15, -0x1, UPT ;  /* 0xffffffff0f00788c */ /* 0x000fe2000bf05270 */
[----:B------:R-:W1:Y:S01]  /*1af70*/  SHFL.BFLY PT, R0, R252, 0x2, 0x1f ;  /* 0x0c401f00fc007f89 */ /* 0x000e6200000e0000 */
[----:B------:R-:W2:Y:S01]  /*1af80*/  S2R R170, SR_TID.X ;  /* 0x0000000000aa7919 */ /* 0x000ea20000002100 */
[----:B-1----:R-:W-:Y:S01]  /*1af90*/  FADD.FTZ R0, R0, R252 ;  /* 0x000000fc00007221 */ /* 0x002fe20000010000 */
[----:B--2---:R-:W-:-:S04]  /*1afa0*/  SHF.R.S32.HI R171, RZ, 0x1f, R170 ;  /* 0x0000001fffab7819 */ /* 0x004fc800000114aa */
[CC--:B------:R-:W-:Y:S02]  /*1afb0*/  LEA.HI R7, R171.reuse, R170.reuse, RZ, 0x2 ;  /* 0x000000aaab077211 */ /* 0x0c0fe400078f10ff */
[----:B------:R-:W-:-:S04]  /*1afc0*/  LEA.HI R169, R171, R170, RZ, 0x5 ;  /* 0x000000aaaba97211 */ /* 0x000fc800078f28ff */
[----:B------:R-:W-:Y:S01]  /*1afd0*/  SHF.R.S32.HI R8, RZ, 0x5, R169 ;  /* 0x00000005ff087819 */ /* 0x000fe200000114a9 */
[----:B----4-:R-:W1:Y:S02]  /*1afe0*/  SHFL.BFLY PT, R4, R5, 0x2, 0x1f ;  /* 0x0c401f0005047f89 */ /* 0x010e6400000e0000 */
[----:B-1----:R-:W-:Y:S02]  /*1aff0*/  FADD.FTZ R4, R4, R5 ;  /* 0x0000000504047221 */ /* 0x002fe40000010000 */
[----:B------:R-:W1:Y:S04]  /*1b000*/  SHFL.BFLY PT, R5, R0, 0x1, 0x1f ;  /* 0x0c201f0000057f89 */ /* 0x000e6800000e0000 */
[----:B------:R-:W2:Y:S01]  /*1b010*/  SHFL.BFLY PT, R6, R4, 0x1, 0x1f ;  /* 0x0c201f0004067f89 */ /* 0x000ea200000e0000 */
[----:B-1----:R-:W-:Y:S01]  /*1b020*/  FADD.FTZ R133, R0, R5 ;  /* 0x0000000500857221 */ /* 0x002fe20000010000 */
[----:B------:R-:W-:-:S02]  /*1b030*/  MOV R5, 0x3f800000 ;  /* 0x3f80000000057802 */ /* 0x000fc40000000f00 */
[--C-:B------:R-:W-:Y:S01]  /*1b040*/  SHF.R.S32.HI R0, RZ, 0x2, R7.reuse ;  /* 0x00000002ff007819 */ /* 0x100fe20000011407 */
[----:B--2---:R-:W-:Y:S01]  /*1b050*/  FADD.FTZ R132, R4, R6 ;  /* 0x0000000604847221 */ /* 0x004fe20000010000 */
[----:B------:R-:W-:Y:S02]  /*1b060*/  FSETP.NE.FTZ.AND P0, PT, R133, RZ, PT ;  /* 0x000000ff8500720b */ /* 0x000fe40003f15000 */
[----:B------:R-:W-:Y:S02]  /*1b070*/  MOV R4, 0x3f800000 ;  /* 0x3f80000000047802 */ /* 0x000fe40000000f00 */
[----:B------:R-:W-:Y:S02]  /*1b080*/  FSETP.NE.FTZ.AND P3, PT, R132, RZ, PT ;  /* 0x000000ff8400720b */ /* 0x000fe40003f75000 */
[----:B------:R-:W-:Y:S02]  /*1b090*/  SHF.R.S32.HI R6, RZ, 0x1f, R7 ;  /* 0x0000001fff067819 */ /* 0x000fe40000011407 */
[----:B------:R-:W-:-:S02]  /*1b0a0*/  LOP3.LUT R7, R7, 0x3ffffffc, RZ, 0xc0, !PT ;  /* 0x3ffffffc07077812 */ /* 0x000fc400078ec0ff */
[----:B------:R-:W-:Y:S02]  /*1b0b0*/  LEA.HI R6, R6, R0, RZ, 0x3 ;  /* 0x0000000006067211 */ /* 0x000fe400078f18ff */
[----:B------:R-:W-:Y:S01]  /*1b0c0*/  IADD3 R7, -R7, R170, RZ ;  /* 0x000000aa07077210 */ /* 0x000fe20007ffe1ff */
[----:B------:R-:W1:Y:S01]  /*1b0d0*/  @P0 MUFU.RCP R5, R133 ;  /* 0x0000008500050308 */ /* 0x000e620000001000 */
[----:B------:R-:W-:Y:S02]  /*1b0e0*/  LOP3.LUT R6, R6, 0xfffffff8, RZ, 0xc0, !PT ;  /* 0xfffffff806067812 */ /* 0x000fe400078ec0ff */
[----:B------:R-:W-:Y:S02]  /*1b0f0*/  LEA R168, R8, R7, 0x9 ;  /* 0x0000000708a87211 */ /* 0x000fe400078e48ff */
        /* <DEDUP_REMOVED lines=153> */
[----:B------:R-:W-:Y:S02]  /*1ba90*/  IADD3 R4, R0, -0x10, RZ ;  /* 0xfffffff000047810 */ /* 0x000fe40007ffe0ff */
        /* <DEDUP_REMOVED lines=26> */
[-C--:B----4-:R-:W-:Y:S02]  /*1bc40*/  IADD3 R10, R0, R11.reuse, RZ ;  /* 0x0000000b000a7210 */ /* 0x090fe40007ffe0ff */
        /* <DEDUP_REMOVED lines=40> */
[----:B--2---:R-:W-:Y:S02]  /*1bed0*/  F2FP.BF16.F32.PACK_AB R16, R111, R110 ;  /* 0x0000006e6f10723e */ /* 0x004fe400000010ff */
[----:B------:R-:W-:Y:S01]  /*1bee0*/  F2FP.BF16.F32.PACK_AB R15, R113, R112 ;  /* 0x00000070710f723e */ /* 0x000fe200000010ff */
[----:B------:R2:W-:Y:S01]  /*1bef0*/  STS [R6+0x2400], R24 ;  /* 0x0024001806007388 */ /* 0x0005e20000000800 */
[----:B-1----:R-:W-:-:S03]  /*1bf00*/  F2FP.BF16.F32.PACK_AB R30, R89, R88 ;  /* 0x00000058591e723e */ /* 0x002fc600000010ff */
[----:B------:R-:W-:Y:S01]  /*1bf10*/  STS [R5+0x2000], R23 ;  /* 0x0020001705007388 */ /* 0x000fe20000000800 */
[----:B---3--:R-:W-:-:S03]  /*1bf20*/  F2FP.BF16.F32.PACK_AB R29, R91, R90 ;  /* 0x0000005a5b1d723e */ /* 0x008fc600000010ff */
[----:B------:R-:W-:Y:S04]  /*1bf30*/  STS [R5+0x2400], R22 ;  /* 0x0024001605007388 */ /* 0x000fe80000000800 */
[----:B------:R1:W-:Y:S01]  /*1bf40*/  STS [R10+0x2000], R21 ;  /* 0x002000150a007388 */ /* 0x0003e20000000800 */
        /* <DEDUP_REMOVED lines=21> */
.L_x_1457:
        /* <DEDUP_REMOVED lines=23> */
.L_x_1458:
        /* <DEDUP_REMOVED lines=122> */
.L_x_1460:
[----:B------:R-:W-:Y:S05]  /*1c9b0*/  BSYNC B0 ;  /* 0x0000000000007941 */ /* 0x000fea0003800000 */
.L_x_1459:
        /* <DEDUP_REMOVED lines=43> */
.L_x_1462:
[----:B------:R-:W-:Y:S05]  /*1cc70*/  BSYNC B0 ;  /* 0x0000000000007941 */ /* 0x000fea0003800000 */
.L_x_1461:
        /* <DEDUP_REMOVED lines=27> */
.L_x_1464:
[----:B------:R-:W-:Y:S05]  /*1ce30*/  BSYNC B0 ;  /* 0x0000000000007941 */ /* 0x000fea0003800000 */
.L_x_1463:
        /* <DEDUP_REMOVED lines=27> */
.L_x_1466:
[----:B------:R-:W-:Y:S05]  /*1cff0*/  BSYNC B0 ;  /* 0x0000000000007941 */ /* 0x000fea0003800000 */
.L_x_1465:
        /* <DEDUP_REMOVED lines=27> */
.L_x_1467:
        /* <DEDUP_REMOVED lines=13> */
.L_x_2413:


//--------------------- .text._ZN5flash16flash_fwd_kernelI23Flash_fwd_kernel_traitsILi256ELi64ELi64ELi4ELb0ELb0EN7cutlass10bfloat16_tE19Flash_kernel_traitsILi256ELi64ELi64ELi4ES3_EELb0ELb0ELb1ELb1ELb0ELb0ELb1ELb0EEEvNS_16Flash_fwd_paramsE --------------------------
	.section	.text._ZN5flash16flash_fwd_kernelI23Flash_fwd_kernel_traitsILi256ELi64ELi64ELi4ELb0ELb0EN7cutlass10bfloat16_tE19Flash_kernel_traitsILi256ELi64ELi64ELi4ES3_EELb0ELb0ELb1ELb1ELb0ELb0ELb1ELb0EEEvNS_16Flash_fwd_paramsE,"ax",@progbits
	.align	128
        .global         _ZN5flash16flash_fwd_kernelI23Flash_fwd_kernel_traitsILi256ELi64ELi64ELi4ELb0ELb0EN7cutlass10bfloat16_tE19Flash_kernel_traitsILi256ELi64ELi64ELi4ES3_EELb0ELb0ELb1ELb1ELb0ELb0ELb1ELb0EEEvNS_16Flash_fwd_paramsE
        .type           _ZN5flash16flash_fwd_kernelI23Flash_fwd_kernel_traitsILi256ELi64ELi64ELi4ELb0ELb0EN7cutlass10bfloat16_tE19Flash_kernel_traitsILi256ELi64ELi64ELi4ES3_EELb0ELb0ELb1ELb1ELb0ELb0ELb1ELb0EEEvNS_16Flash_fwd_paramsE,@function
        .size           _ZN5flash16flash_fwd_kernelI23Flash_fwd_kernel_traitsILi256ELi64ELi64ELi4ELb0ELb0EN7cutlass10bfloat16_tE19Flash_kernel_traitsILi256ELi64ELi64ELi4ES3_EELb0ELb0ELb1ELb1ELb0ELb0ELb1ELb0EEEvNS_16Flash_fwd_paramsE,(.L_x_2414 - _ZN5flash16flash_fwd_kernelI23Flash_fwd_kernel_traitsILi256ELi64ELi64ELi4ELb0ELb0EN7cutlass10bfloat16_tE19Flash_kernel_traitsILi256ELi64ELi64ELi4ES3_EELb0ELb0ELb1ELb1ELb0ELb0ELb1ELb0EEEvNS_16Flash_fwd_paramsE)
        .other          _ZN5flash16flash_fwd_kernelI23Flash_fwd_kernel_traitsILi256ELi64ELi64ELi4ELb0ELb0EN7cutlass10bfloat16_tE19Flash_kernel_traitsILi256ELi64ELi64ELi4ES3_EELb0ELb0ELb1ELb1ELb0ELb0ELb1ELb0EEEvNS_16Flash_fwd_paramsE,@"STO_CUDA_ENTRY STV_DEFAULT"
_ZN5flash16flash_fwd_kernelI23Flash_fwd_kernel_traitsILi256ELi64ELi64ELi4ELb0ELb0EN7cutlass10bfloat16_tE19Flash_kernel_traitsILi256ELi64ELi64ELi4ES3_EELb0ELb0ELb1ELb1ELb0ELb0ELb1ELb0EEEvNS_16Flash_fwd_paramsE:
.text._ZN5flash16flash_fwd_kernelI23Flash_fwd_kernel_traitsILi256ELi64ELi64ELi4ELb0ELb0EN7cutlass10bfloat16_tE19Flash_kernel_traitsILi256ELi64ELi64ELi4ES3_EELb0ELb0ELb1ELb1ELb0ELb0ELb1ELb0EEEvNS_16Flash_fwd_paramsE:
        /* <DEDUP_REMOVED lines=56> */
.L_x_1468:
[----:B------:R-:W-:-:S03]  /*0380*/  ULDC UR7, c[0x0][0x2c8] ;  /* 0x0000b20000077ab9 */ /* 0x000fc60000000800 */
.L_x_1469:
        /* <DEDUP_REMOVED lines=134> */
.L_x_1472:
[----:B------:R-:W-:Y:S05]  /*0bf0*/  BSYNC B0 ;  /* 0x0000000000007941 */ /* 0x000fea0003800000 */
.L_x_1471:
        /* <DEDUP_REMOVED lines=25> */
.L_x_1474:
[----:B------:R-:W-:Y:S05]  /*0d90*/  BSYNC B0 ;  /* 0x0000000000007941 */ /* 0x000fea0003800000 */
.L_x_1473:
        /* <DEDUP_REMOVED lines=24> */
.L_x_1476:
[----:B------:R-:W-:Y:S05]  /*0f20*/  BSYNC B0 ;  /* 0x0000000000007941 */ /* 0x000fea0003800000 */
.L_x_1475:
        /* <DEDUP_REMOVED lines=26> */
.L_x_1478:
[----:B------:R-:W-:Y:S05]  /*10d0*/  BSYNC B0 ;  /* 0x0000000000007941 */ /* 0x000fea0003800000 */
.L_x_1477:
        /* <DEDUP_REMOVED lines=10> */
.L_x_1480:
[----:B------:R-:W-:Y:S05]  /*1180*/  BSYNC B0 ;  /* 0x0000000000007941 */ /* 0x000fea0003800000 */
.L_x_1479:
        /* <DEDUP_REMOVED lines=10> */
.L_x_1482:
[----:B------:R-:W-:Y:S05]  /*1230*/  BSYNC B0 ;  /* 0x0000000000007941 */ /* 0x000fea0003800000 */
.L_x_1481:
        /* <DEDUP_REMOVED lines=10> */
.L_x_1484:
[----:B------:R-:W-:Y:S05]  /*12e0*/  BSYNC B0 ;  /* 0x0000000000007941 */ /* 0x000fea0003800000 */
.L_x_1483:
        /* <DEDUP_REMOVED lines=10> */
.L_x_1470:
        /* <DEDUP_REMOVED lines=33> */
.L_x_1485:
[----:B------:R-:W-:Y:S01]  /*15a0*/  ULDC UR4, c[0x0][0x278] ;  /* 0x00009e0000047ab9 */ /* 0x000fe20000000800 */
[----:B------:R-:W1:Y:S01]  /*15b0*/  S2R R2, SR_CTAID.Z ;  /* 0x0000000000027919 */ /* 0x000e620000002700 */
[----:B------:R-:W-:Y:S01]  /*15c0*/  IMAD.U32 R0, RZ, RZ, UR4 ;  /* 0x00000004ff007e24 */ /* 0x000fe2000f8e00ff */
[----:B------:R-:W-:Y:S01]  /*15d0*/  SHF.R.S32.HI R13, RZ, 0x1f, R4 ;  /* 0x0000001fff0d7819 */ /* 0x000fe20000011404 */
[----:B------:R-:W-:Y:S01]  /*15e0*/  IMAD.U32 R23, RZ, RZ, UR16 ;  /* 0x00000010ff177e24 */ /* 0x000fe2000f8e00ff */
[----:B------:R-:W-:Y:S02]  /*15f0*/  USHF.R.S32.HI UR19, URZ, 0x1f, UR30 ;  /* 0x0000001f3f137899 */ /* 0x000fe4000801141e */
[----:B------:R-:W-:Y:S01]  /*1600*/  IABS R0, R0 ;  /* 0x0000000000007213 */ /* 0x000fe20000000000 */
[----:B------:R-:W-:Y:S01]  /*1610*/  UIADD3 UR37, -UR31, UR17, URZ ;  /* 0x000000111f257290 */ /* 0x000fe2000fffe13f */
[----:B------:R-:W-:Y:S02]  /*1620*/  LEA.HI R166, R13, R4, RZ, 0x3 ;  /* 0x000000040da67211 */ /* 0x000fe400078f18ff */
        /* <DEDUP_REMOVED lines=23> */
[----:B------:R-:W-:-:S03]  /*17a0*/  UIMAD UR18, UR12, UR5, URZ ;  /* 0x000000050c1272a4 */ /* 0x000fc6000f8e023f */
[----:B------:R-:W-:Y:S02]  /*17b0*/  UMOV UR12, URZ ;  /* 0x0000003f000c7c82 */ /* 0x000fe40008000000 */
[----:B------:R-:W-:-:S04]  /*17c0*/  UIMAD.WIDE.U32 UR12, UR13, UR18, UR12 ;  /* 0x000000120d0c72a5 */ /* 0x000fc8000f8e000c */
[----:B------:R-:W-:Y:S02]  /*17d0*/  UIMAD.WIDE.U32 UR20, UR13, UR7, URZ ;  /* 0x000000070d1472a5 */ /* 0x000fe4000f8e003f */
[----:B------:R-:W-:Y:S02]  /*17e0*/  UIADD3 UR20, UR22, -0x1, URZ ;  /* 0xffffffff16147890 */ /* 0x000fe4000fffe03f */
[----:B------:R-:W-:Y:S02]  /*17f0*/  UIADD3 UR12, -UR21, URZ, URZ ;  /* 0x0000003f150c7290 */ /* 0x000fe4000fffe13f */
[----:B------:R-:W-:Y:S02]  /*1800*/  USHF.R.S32.HI UR18, URZ, 0x1f, UR20 ;  /* 0x0000001f3f127899 */ /* 0x000fe40008011414 */
        /* <DEDUP_REMOVED lines=27> */
[----:B------:R-:W-:Y:S01]  /*19c0*/  UIMAD UR11, UR11, UR4, URZ ;  /* 0x000000040b0b72a4 */ /* 0x000fe2000f8e023f */
[----:B------:R-:W-:Y:S02]  /*19d0*/  UMOV UR12, UR38 ;  /* 0x00000026000c7c82 */ /* 0x000fe40008000000 */
[----:B------:R-:W-:Y:S02]  /*19e0*/  UIMAD.WIDE.U32 UR12, UR29, UR4, UR12 ;  /* 0x000000041d0c72a5 */ /* 0x000fe4000f8e000c */
[----:B------:R-:W-:-:S04]  /*19f0*/  UIMAD UR5, UR29, UR5, UR11 ;  /* 0x000000051d0572a4 */ /* 0x000fc8000f8e020b */
[----:B------:R-:W-:Y:S01]  /*1a00*/  UIADD3 UR27, UR13, UR5, URZ ;  /* 0x000000050d1b7290 */ /* 0x000fe2000fffe03f */
[----:B------:R-:W-:-:S11]  /*1a10*/  UMOV UR28, UR12 ;  /* 0x0000000c001c7c82 */ /* 0x000fd60008000000 */
.L_x_1486:
[----:B------:R-:W1:Y:S01]  /*1a20*/  S2UR UR39, SR_CgaCtaId ;  /* 0x00000000002779c3 */ /* 0x000e620000008800 */
[----:B------:R-:W-:Y:S01]  /*1a30*/  IADD3 R6, P0, R84, UR10, RZ ;  /* 0x0000000a54067c10 */ /* 0x000fe2000ff1e0ff */
[----:B------:R-:W-:Y:S01]  /*1a40*/  ULDC.64 UR4, c[0x0][0x258] ;  /* 0x0000960000047ab9 */ /* 0x000fe20000000a00 */
[----:B------:R-:W-:Y:S01]  /*1a50*/  ISETP.GE.AND P1, PT, R166, UR37, PT ;  /* 0x00000025a6007c0c */ /* 0x000fe2000bf26270 */
[----:B------:R-:W-:Y:S01]  /*1a60*/  UIMAD UR38, UR19, UR4, URZ ;  /* 0x00000004132672a4 */ /* 0x000fe2000f8e023f */
[----:B------:R-:W-:Y:S01]  /*1a70*/  IADD3.X R7, R85, UR36, RZ, P0, !PT ;  /* 0x0000002455077c10 */ /* 0x000fe200087fe4ff */
[----:B------:R-:W-:Y:S01]  /*1a80*/  IMAD.U32 R18, RZ, RZ, UR4 ;  /* 0x00000004ff127e24 */ /* 0x000fe2000f8e00ff */
[----:B------:R-:W-:Y:S01]  /*1a90*/  ULDC.64 UR12, c[0x0][0x260] ;  /* 0x00009800000c7ab9 */ /* 0x000fe20000000a00 */
[----:B------:R-:W-:Y:S01]  /*1aa0*/  ULDC.64 UR10, c[0x0][0x268] ;  /* 0x00009a00000a7ab9 */ /* 0x000fe20000000a00 */
[----:B------:R-:W-:Y:S01]  /*1ab0*/  UIMAD UR38, UR30, UR5, UR38 ;  /* 0x000000051e2672a4 */ /* 0x000fe2000f8e0226 */
[----:B------:R-:W-:Y:S01]  /*1ac0*/  IMAD.WIDE.U32 R18, R18, UR30, R6 ;  /* 0x0000001e12127c25 */ /* 0x000fe2000f8e0006 */
[----:B------:R-:W-:Y:S01]  /*1ad0*/  UIMAD UR5, UR35, UR12, URZ ;  /* 0x0000000c230572a4 */ /* 0x000fe2000f8e023f */
[----:B------:R-:W-:Y:S01]  /*1ae0*/  LOP3.LUT R242, R242, 0xfffffe00, R3, 0xf8, !PT ;  /* 0xfffffe00f2f27812 */ /* 0x000fe200078ef803 */
[----:B------:R-:W-:Y:S01]  /*1af0*/  UMOV UR4, 0x400 ;  /* 0x0000040000047882 */ /* 0x000fe20000000000 */
[----:B------:R-:W-:Y:S01]  /*1b00*/  UIMAD UR35, UR35, UR10, URZ ;  /* 0x0000000a232372a4 */ /* 0x000fe2000f8e023f */
[C---:B------:R-:W-:Y:S01]  /*1b10*/  VIADD R2, R166.reuse, 0x10 ;  /* 0x00000010a6027836 */ /* 0x040fe20000000000 */
[----:B------:R-:W-:Y:S01]  /*1b20*/  UIMAD UR5, UR21, UR13, UR5 ;  /* 0x0000000d150572a4 */ /* 0x000fe2000f8e0205 */
[C---:B------:R-:W-:Y:S01]  /*1b30*/  VIADD R0, R166.reuse, 0x20 ;  /* 0x00000020a6007836 */ /* 0x040fe20000000000 */
[----:B------:R-:W-:Y:S01]  /*1b40*/  UIMAD UR35, UR21, UR11, UR35 ;  /* 0x0000000b152372a4 */ /* 0x000fe2000f8e0223 */
[----:B------:R-:W-:Y:S01]  /*1b50*/  IMAD.U32 R244, RZ, RZ, UR12 ;  /* 0x0000000cfff47e24 */ /* 0x000fe2000f8e00ff */
[----:B------:R-:W-:Y:S01]  /*1b60*/  MOV R196, UR10 ;  /* 0x0000000a00c47c02 */ /* 0x000fe20008000f00 */
[----:B------:R-:W-:Y:S01]  /*1b70*/  UIMAD UR36, UR20, -0x40, UR34 ;  /* 0xffffffc0142478a4 */ /* 0x000fe2000f8e0222 */
[----:B------:R-:W-:Y:S01]  /*1b80*/  IADD3 R21, R19, UR38, RZ ;  /* 0x0000002613157c10 */ /* 0x000fe2000fffe0ff */
[----:B------:R-:W-:Y:S01]  /*1b90*/  BSSY B0, `(.L_x_1487) ;  /* 0x0000038000007945 */ /* 0x000fe20003800000 */
[----:B-1----:R-:W-:Y:S01]  /*1ba0*/  ULEA UR4, UR39, UR4, 0x18 ;  /* 0x0000000427047291 */ /* 0x002fe2000f8ec03f */
[----:B------:R-:W-:Y:S01]  /*1bb0*/  IADD3 R14, R166, 0x30, RZ ;  /* 0x00000030a60e7810 */ /* 0x000fe20007ffe0ff */
[----:B------:R-:W-:Y:S01]  /*1bc0*/  VIADD R241, R84, 0x40 ;  /* 0x0000004054f17836 */ /* 0x000fe20000000000 */
[----:B------:R-:W-:Y:S01]  /*1bd0*/  ISETP.GE.AND P0, PT, R2, UR37, PT ;  /* 0x0000002502007c0c */ /* 0x000fe2000bf06270 */
[----:B------:R-:W-:Y:S01]  /*1be0*/  VIADD R231, R84, 0xc0 ;  /* 0x000000c054e77836 */ /* 0x000fe20000000000 */
[----:B------:R-:W-:Y:S01]  /*1bf0*/  ISETP.GE.AND P5, PT, R0, UR37, PT ;  /* 0x0000002500007c0c */ /* 0x000fe2000bfa6270 */
[----:B------:R-:W-:Y:S01]  /*1c00*/  IMAD R3, R167, UR8, RZ ;  /* 0x00000008a7037c24 */ /* 0x000fe2000f8e02ff */
[----:B------:R-:W-:Y:S01]  /*1c10*/  IADD3 R240, R84, 0x80, RZ ;  /* 0x0000008054f07810 */ /* 0x000fe20007ffe0ff */
[----:B------:R-:W-:Y:S01]  /*1c20*/  IMAD.WIDE.U32 R24, R166, UR8, R84 ;  /* 0x00000008a6187c25 */ /* 0x000fe2000f8e0054 */
        /* <DEDUP_REMOVED lines=46> */
.L_x_1488:
[----:B------:R-:W-:Y:S05]  /*1f10*/  BSYNC B0 ;  /* 0x0000000000007941 */ /* 0x000fea0003800000 */
.L_x_1487:
        /* <DEDUP_REMOVED lines=56> */
.L_x_1490:
[----:B------:R-:W-:Y:S05]  /*22a0*/  BSYNC B0 ;  /* 0x0000000000007941 */ /* 0x000fea0003800000 */
.L_x_1489:
        /* <DEDUP_REMOVED lines=49> */
.L_x_1492:
[----:B------:R-:W-:Y:S05]  /*25c0*/  BSYNC B0 ;  /* 0x0000000000007941 */ /* 0x000fea0003800000 */
.L_x_1491:
        /* <DEDUP_REMOVED lines=50> */
.L_x_1494:
[----:B------:R-:W-:Y:S05]  /*28f0*/  BSYNC B0 ;  /* 0x0000000000007941 */ /* 0x000fea0003800000 */
.L_x_1493:
        /* <DEDUP_REMOVED lines=51> */
.L_x_1496:
[----:B------:R-:W-:Y:S05]  /*2c30*/  BSYNC B0 ;  /* 0x0000000000007941 */ /* 0x000fea0003800000 */
.L_x_1495:
        /* <DEDUP_REMOVED lines=45> */
.L_x_1498:
[----:B------:R-:W-:Y:S05]  /*2f10*/  BSYNC B0 ;  /* 0x0000000000007941 */ /* 0x000fea0003800000 */
.L_x_1497:
        /* <DEDUP_REMOVED lines=45> */
.L_x_1500:
[----:B------:R-:W-:Y:S05]  /*31f0*/  BSYNC B0 ;  /* 0x0000000000007941 */ /* 0x000fea0003800000 */
.L_x_1499:
        /* <DEDUP_REMOVED lines=45> */
.L_x_1502:
[----:B------:R-:W-:Y:S05]  /*34d0*/  BSYNC B0 ;  /* 0x0000000000007941 */ /* 0x000fea0003800000 */
.L_x_1501:
        /* <DEDUP_REMOVED lines=26> */
[----:B------:R-:W-:Y:S01]  /*3680*/  BAR.SYNC.DEFER_BLOCKING 0x0 ;  /* 0x0000000000007b1d */ /* 0x000fe20000010000 */
[----:B------:R-:W-:Y:S01]  /*3690*/  IMAD.IADD R18, R4, 0x1, -R7 ;  /* 0x0000000104127824 */ /* 0x000fe200078e0a07 */
[----:B------:R-:W-:Y:S01]  /*36a0*/  IADD3 R16, P2, R16, UR28, RZ ;  /* 0x0000001c10107c10 */ /* 0x000fe2000ff5e0ff */
[----:B------:R-:W-:Y:S01]  /*36b0*/  USHF.L.U32 UR13, UR6, 0x6, URZ ;  /* 0x00000006060d7899 */ /* 0x000fe2000800063f */
[----:B------:R-:W-:Y:S01]  /*36c0*/  LEA.HI R229, R229, R10, RZ, 0x1 ;  /* 0x0000000ae5e57211 */ /* 0x000fe200078f08ff */
[----:B------:R-:W-:Y:S01]  /*36d0*/  UIMAD UR11, UR12, UR20, URZ ;  /* 0x000000140c0b72a4 */ /* 0x000fe2000f8e023f */
[----:B------:R-:W-:Y:S01]  /*36e0*/  SHF.R.S32.HI R7, RZ, 0x1f, R18 ;  /* 0x0000001fff077819 */ /* 0x000fe20000011412 */
[----:B------:R-:W-:Y:S01]  /*36f0*/  BSSY B0, `(.L_x_1503) ;  /* 0x0000051000007945 */ /* 0x000fe20003800000 */
[----:B------:R-:W-:Y:S01]  /*3700*/  IADD3.X R17, R17, UR27, R12, P2, !PT ;  /* 0x0000001b11117c10 */ /* 0x000fe200097fe40c */
[----:B------:R-:W-:Y:S01]  /*3710*/  UIMAD UR11, UR18, UR13, UR11 ;  /* 0x0000000d120b72a4 */ /* 0x000fe2000f8e020b */
[----:B------:R-:W-:-:S02]  /*3720*/  LEA.HI R8, R7, R18, RZ, 0x3 ;  /* 0x0000001207087211 */ /* 0x000fc400078f18ff */
[----:B------:R-:W-:Y:S01]  /*3730*/  ISETP.GE.AND P2, PT, R166, UR36, PT ;  /* 0x00000024a6007c0c */ /* 0x000fe2000bf46270 */
[----:B------:R-:W-:Y:S01]  /*3740*/  IMAD.WIDE.U32 R196, R196, UR21, R16 ;  /* 0x00000015c4c47c25 */ /* 0x000fe2000f8e0010 */
[----:B------:R-:W-:Y:S01]  /*3750*/  LOP3.LUT R7, R8, 0xfffffff8, RZ, 0xc0, !PT ;  /* 0xfffffff808077812 */ /* 0x000fe200078ec0ff */
[----:B------:R-:W-:Y:S01]  /*3760*/  UMOV UR18, URZ ;  /* 0x0000003f00127c82 */ /* 0x000fe20008000000 */
[----:B------:R-:W-:Y:S01]  /*3770*/  LOP3.LUT R229, R229, 0xfffffffe, RZ, 0xc0, !PT ;  /* 0xfffffffee5e57812 */ /* 0x000fe200078ec0ff */
[----:B------:R-:W-:Y:S01]  /*3780*/  VIADD R199, R197, UR35 ;  /* 0x00000023c5c77c36 */ /* 0x000fe20008000000 */
[----:B------:R-:W-:Y:S01]  /*3790*/  ISETP.GE.AND P5, PT, R0, UR36, PT ;  /* 0x0000002400007c0c */ /* 0x000fe2000bfa6270 */
[----:B------:R-:W-:Y:S02]  /*37a0*/  IMAD.IADD R2, R18, 0x1, -R7 ;  /* 0x0000000112027824 */ /* 0x000fe400078e0a07 */
[----:B------:R-:W2:Y:S01]  /*37b0*/  @P1 MUFU.RCP R7, UR10 ;  /* 0x0000000a00071d08 */ /* 0x000ea20008001000 */
[----:B------:R-:W-:-:S02]  /*37c0*/  IMAD.IADD R229, R10, 0x1, -R229 ;  /* 0x000000010ae57824 */ /* 0x000fc400078e0ae5 */
[----:B------:R-:W-:Y:S01]  /*37d0*/  IMAD.SHL.U32 R10, R5, 0x40, RZ ;  /* 0x00000040050a7824 */ /* 0x000fe200078e00ff */
[----:B------:R1:W-:Y:S01]  /*37e0*/  @P2 STS.128 [R242+0x10000], RZ ;  /* 0x010000fff2002388 */ /* 0x0003e20000000c00 */
[----:B------:R-:W-:Y:S02]  /*37f0*/  IMAD.SHL.U32 R18, R2, 0x40, RZ ;  /* 0x0000004002127824 */ /* 0x000fe400078e00ff */
[----:B------:R-:W-:Y:S01]  /*3800*/  IMAD.SHL.U32 R11, R229, 0x8, RZ ;  /* 0x00000008e50b7824 */ /* 0x000fe200078e00ff */
[----:B------:R-:W-:Y:S01]  /*3810*/  LOP3.LUT R10, R10, 0x1c0, RZ, 0xc0, !PT ;  /* 0x000001c00a0a7812 */ /* 0x000fe200078ec0ff */
[----:B------:R1:W-:Y:S01]  /*3820*/  @P2 STS.128 [R242+0x12000], RZ ;  /* 0x012000fff2002388 */ /* 0x0003e20000000c00 */
[----:B------:R-:W-:Y:S01]  /*3830*/  LOP3.LUT R18, R18, 0x1c0, RZ, 0xc0, !PT ;  /* 0x000001c012127812 */ /* 0x000fe200078ec0ff */
[----:B------:R-:W-:Y:S01]  /*3840*/  IMAD.U32 R17, RZ, RZ, UR20 ;  /* 0x00000014ff117e24 */ /* 0x000fe2000f8e00ff */
[----:B------:R-:W-:Y:S01]  /*3850*/  LOP3.LUT R9, R10, 0x8, R9, 0xf8, !PT ;  /* 0x000000080a097812 */ /* 0x000fe200078ef809 */
[----:B------:R1:W-:Y:S01]  /*3860*/  @P2 STS.128 [R242+0x14000], RZ ;  /* 0x014000fff2002388 */ /* 0x0003e20000000c00 */
[----:B------:R-:W-:Y:S01]  /*3870*/  SHF.R.U32.HI R10, RZ, 0x3, R10 ;  /* 0x00000003ff0a7819 */ /* 0x000fe2000001160a */
[----:B------:R-:W-:Y:S01]  /*3880*/  IMAD.MOV.U32 R198, RZ, RZ, R196 ;  /* 0x000000ffffc67224 */ /* 0x000fe200078e00c4 */
[----:B------:R-:W-:Y:S01]  /*3890*/  LOP3.LUT R11, R18, 0x8, R11, 0xf8, !PT ;  /* 0x00000008120b7812 */ /* 0x000fe200078ef80b */
[----:B------:R1:W-:Y:S01]  /*38a0*/  @P2 STS.128 [R242+0x16000], RZ ;  /* 0x016000fff2002388 */ /* 0x0003e20000000c00 */
[----:B------:R-:W-:Y:S01]  /*38b0*/  SHF.R.U32.HI R18, RZ, 0x3, R18 ;  /* 0x00000003ff127819 */ /* 0x000fe20000011612 */
[----:B------:R-:W-:Y:S01]  /*38c0*/  IMAD.WIDE.U32 R16, R17, UR13, R198 ;  /* 0x0000000d11107c25 */ /* 0x000fe2000f8e00c6 */
[----:B------:R-:W-:-:S02]  /*38d0*/  LOP3.LUT R10, R9, R10, RZ, 0x3c, !PT ;  /* 0x0000000a090a7212 */ /* 0x000fc400078e3cff */
[----:B------:R-:W-:Y:S01]  /*38e0*/  LOP3.LUT R0, R11, R18, RZ, 0x3c, !PT ;  /* 0x000000120b007212 */ /* 0x000fe200078e3cff */
[----:B------:R-:W-:Y:S02]  /*38f0*/  IMAD.SHL.U32 R9, R8, 0x40, RZ ;  /* 0x0000004008097824 */ /* 0x000fe400078e00ff */
[----:B------:R-:W-:Y:S02]  /*3900*/  VIADD R15, R17, UR11 ;  /* 0x0000000b110f7c36 */ /* 0x000fe40008000000 */
        /* <DEDUP_REMOVED lines=47> */
.L_x_1504:
[----:B------:R-:W-:Y:S05]  /*3c00*/  BSYNC B0 ;  /* 0x0000000000007941 */ /* 0x000fea0003800000 */
.L_x_1503:
        /* <DEDUP_REMOVED lines=51> */
.L_x_1506:
[----:B------:R-:W-:Y:S05]  /*3f40*/  BSYNC B0 ;  /* 0x0000000000007941 */ /* 0x000fea0003800000 */
.L_x_1505:
        /* <DEDUP_REMOVED lines=48> */
.L_x_1508:
[----:B------:R-:W-:Y:S05]  /*4250*/  BSYNC B0 ;  /* 0x0000000000007941 */ /* 0x000fea0003800000 */
.L_x_1507:
        /* <DEDUP_REMOVED lines=49> */
.L_x_1510:
[----:B------:R-:W-:Y:S05]  /*4570*/  BSYNC B0 ;  /* 0x0000000000007941 */ /* 0x000fea0003800000 */
.L_x_1509:
        /* <DEDUP_REMOVED lines=13> */
[----:B------:R-:W-:Y:S01]  /*4650*/  IMAD R228, R7, 0x2, R230 ;  /* 0x0000000207e47824 */ /* 0x000fe200078e02e6 */
[----:B------:R-:W3:Y:S01]  /*4660*/  LDSM.16.M88.4 R28, [R229+0x9000] ;  /* 0x00900000e51c783b */ /* 0x000ee20000000200 */
[----:B------:R-:W-:Y:S01]  /*4670*/  @P1 VIADD R227, R5, 0xffffffe0 ;  /* 0xffffffe005e31836 */ /* 0x000fe20000000000 */
[----:B------:R-:W-:Y:S01]  /*4680*/  SEL R2, R2, 0xffffffc0, !P2 ;  /* 0xffffffc002027807 */ /* 0x000fe20005000000 */
[----:B------:R-:W-:Y:S01]  /*4690*/  IMAD.MOV.U32 R5, RZ, RZ, 0x20 ;  /* 0x00000020ff057424 */ /* 0x000fe200078e00ff */
[----:B------:R-:W-:Y:S01]  /*46a0*/  LDSM.16.M88.4 R68, [R228] ;  /* 0x00000000e444783b */ /* 0x000fe20000000200 */
[----:B------:R-:W-:Y:S01]  /*46b0*/  UIADD3 UR6, UR7, UR23, URZ ;  /* 0x0000001707067290 */ /* 0x000fe2000fffe03f */
[----:B------:R-:W-:Y:S01]  /*46c0*/  VIADD R219, R227, 0x800 ;  /* 0x00000800e3db7836 */ /* 0x000fe20000000000 */
[----:B------:R-:W-:Y:S01]  /*46d0*/  UIADD3 UR11, UR34, -UR17, URZ ;  /* 0x80000011220b7290 */ /* 0x000fe2000fffe03f */
[----:B-12-4-:R-:W1:Y:S01]  /*46e0*/  LDSM.16.M88.4 R8, [R227] ;  /* 0x00000000e308783b */ /* 0x016e620000000200 */
[----:B------:R-:W-:Y:S01]  /*46f0*/  SEL R5, R5, 0xffffffe0, !P0 ;  /* 0xffffffe005057807 */ /* 0x000fe20004000000 */
[----:B------:R-:W-:Y:S01]  /*4700*/  IMAD.IADD R223, R229, 0x1, R2 ;  /* 0x00000001e5df7824 */ /* 0x000fe200078e0202 */
[----:B------:R-:W-:Y:S01]  /*4710*/  ULDC UR10, c[0x0][0x39c] ;  /* 0x0000e700000a7ab9 */ /* 0x000fe20000000800 */
[----:B------:R-:W2:Y:S01]  /*4720*/  LDSM.16.M88.4 R20, [R229+0x9800] ;  /* 0x00980000e514783b */ /* 0x000ea20000000200 */
[----:B------:R-:W-:Y:S01]  /*4730*/  IMAD.IADD R216, R2, 0x1, R227 ;  /* 0x0000000102d87824 */ /* 0x000fe200078e02e3 */
[----:B------:R-:W-:Y:S01]  /*4740*/  UISETP.GT.AND UP0, UPT, UR20, UR14, UPT ;  /* 0x0000000e1400728c */ /* 0x000fe2000bf04270 */
[C---:B------:R-:W-:Y:S01]  /*4750*/  IMAD R226, R5.reuse, 0x2, R230 ;  /* 0x0000000205e27824 */ /* 0x040fe200078e02e6 */
[----:B------:R-:W4:Y:S01]  /*4760*/  LDSM.16.M88.4 R16, [R227+0x800] ;  /* 0x00080000e310783b */ /* 0x000f220000000200 */
[----:B------:R-:W-:-:S02]  /*4770*/  IMAD R225, R5, 0x2, R228 ;  /* 0x0000000205e17824 */ /* 0x000fc400078e02e4 */
[C---:B------:R-:W-:Y:S01]  /*4780*/  VIADD R218, R227.reuse, 0x1000 ;  /* 0x00001000e3da7836 */ /* 0x040fe20000000000 */
[----:B------:R-:W4:Y:S01]  /*4790*/  LDSM.16.M88.4 R12, [R227+0x1000] ;  /* 0x00100000e30c783b */ /* 0x000f220000000200 */
[C---:B------:R-:W-:Y:S02]  /*47a0*/  VIADD R217, R227.reuse, 0x1800 ;  /* 0x00001800e3d97836 */ /* 0x040fe40000000000 */
[C---:B------:R-:W-:Y:S01]  /*47b0*/  VIADD R215, R227.reuse, 0x2000 ;  /* 0x00002000e3d77836 */ /* 0x040fe20000000000 */
[----:B------:R-:W4:Y:S01]  /*47c0*/  LDSM.16.M88.4 R76, [R227+0x1800] ;  /* 0x00180000e34c783b */ /* 0x000f220000000200 */
[C---:B------:R-:W-:Y:S02]  /*47d0*/  VIADD R214, R227.reuse, 0x2800 ;  /* 0x00002800e3d67836 */ /* 0x040fe40000000000 */
[C---:B------:R-:W-:Y:S01]  /*47e0*/  VIADD R213, R227.reuse, 0x3000 ;  /* 0x00003000e3d57836 */ /* 0x040fe20000000000 */
[----:B------:R-:W-:Y:S01]  /*47f0*/  LDSM.16.M88.4 R72, [R226] ;  /* 0x00000000e248783b */ /* 0x000fe20000000200 */
[C---:B------:R-:W-:Y:S01]  /*4800*/  VIADD R212, R227.reuse, 0x3800 ;  /* 0x00003800e3d47836 */ /* 0x040fe20000000000 */
[----:B-----5:R-:W-:Y:S01]  /*4810*/  HMMA.16816.F32.BF16 R48, R56, R44, RZ ;  /* 0x0000002c3830723c */ /* 0x020fe200000418ff */
[C---:B------:R-:W-:Y:S01]  /*4820*/  VIADD R211, R227.reuse, 0x4000 ;  /* 0x00004000e3d37836 */ /* 0x040fe20000000000 */
[----:B------:R-:W-:Y:S01]  /*4830*/  LDSM.16.M88.4 R60, [R223+0x8800] ;  /* 0x00880000df3c783b */ /* 0x000fe20000000200 */
[----:B------:R-:W-:-:S02]  /*4840*/  VIADD R210, R227, 0x4800 ;  /* 0x00004800e3d27836 */ /* 0x000fc40000000000 */
[C---:B------:R-:W-:Y:S01]  /*4850*/  VIADD R209, R227.reuse, 0x5000 ;  /* 0x00005000e3d17836 */ /* 0x040fe20000000000 */
[C---:B------:R-:W-:Y:S01]  /*4860*/  HMMA.16816.F32.BF16 R44, R56.reuse, R46, RZ ;  /* 0x0000002e382c723c */ /* 0x040fe200000418ff */
[----:B------:R-:W-:Y:S01]  /*4870*/  LDSM.16.M88.4 R52, [R223+0x9000] ;  /* 0x00900000df34783b */ /* 0x000fe20000000200 */
[C---:B------:R-:W-:Y:S02]  /*4880*/  VIADD R208, R227.reuse, 0x5800 ;  /* 0x00005800e3d07836 */ /* 0x040fe40000000000 */
[C---:B------:R-:W-:Y:S01]  /*4890*/  VIADD R207, R227.reuse, 0x6000 ;  /* 0x00006000e3cf7836 */ /* 0x040fe20000000000 */
[----:B------:R-:W-:Y:S01]  /*48a0*/  LDSM.16.M88.4 R64, [R223+0x9800] ;  /* 0x00980000df40783b */ /* 0x000fe20000000200 */
[----:B---3--:R-:W-:Y:S01]  /*48b0*/  HMMA.16816.F32.BF16 R40, R56, R36, RZ ;  /* 0x000000243828723c */ /* 0x008fe200000418ff */
[C---:B------:R-:W-:Y:S02]  /*48c0*/  VIADD R206, R227.reuse, 0x6800 ;  /* 0x00006800e3ce7836 */ /* 0x040fe40000000000 */
[----:B------:R-:W-:Y:S01]  /*48d0*/  LDSM.16.M88.4 R80, [R216+0x5800] ;  /* 0x00580000d850783b */ /* 0x000fe20000000200 */
[----:B------:R-:W-:-:S02]  /*48e0*/  VIADD R205, R227, 0x7000 ;  /* 0x00007000e3cd7836 */ /* 0x000fc40000000000 */
[----:B------:R-:W-:Y:S01]  /*48f0*/  HMMA.16816.F32.BF16 R32, R56, R28, RZ ;  /* 0x0000001c3820723c */ /* 0x000fe200000418ff */
[----:B------:R-:W0:Y:S01]  /*4900*/  LDGDEPBAR ;  /* 0x00000000000079af */ /* 0x000e220000000000 */
[----:B------:R-:W-:-:S04]  /*4910*/  VIADD R204, R227, 0x7800 ;  /* 0x00007800e3cc7836 */ /* 0x000fc80000000000 */
[C---:B------:R-:W-:Y:S06]  /*4920*/  HMMA.16816.F32.BF16 R36, R56.reuse, R38, RZ ;  /* 0x000000263824723c */ /* 0x040fec00000418ff */
[----:B------:R-:W-:Y:S06]  /*4930*/  HMMA.16816.F32.BF16 R28, R56, R30, RZ ;  /* 0x0000001e381c723c */ /* 0x000fec00000418ff */
[C---:B-1----:R-:W-:Y:S06]  /*4940*/  HMMA.16816.F32.BF16 R48, R68.reuse, R8, R48 ;  /* 0x000000084430723c */ /* 0x042fec0000041830 */
[----:B------:R-:W-:Y:S01]  /*4950*/  HMMA.16816.F32.BF16 R44, R68, R10, R44 ;  /* 0x0000000a442c723c */ /* 0x000fe2000004182c */
[----:B------:R-:W1:Y:S05]  /*4960*/  LDSM.16.M88.4 R8, [R223+0x8000] ;  /* 0x00800000df08783b */ /* 0x000e6a0000000200 */
[C---:B--2---:R-:W-:Y:S06]  /*4970*/  HMMA.16816.F32.BF16 R24, R56.reuse, R20, RZ ;  /* 0x000000143818723c */ /* 0x044fec00000418ff */
[----:B------:R-:W-:Y:S01]  /*4980*/  HMMA.16816.F32.BF16 R56, R56, R22, RZ ;  /* 0x000000163838723c */ /* 0x000fe200000418ff */
[----:B------:R-:W-:Y:S05]  /*4990*/  LDSM.16.M88.4 R20, [R216+0x800] ;  /* 0x00080000d814783b */ /* 0x000fea0000000200 */
[C---:B----4-:R-:W-:Y:S06]  /*49a0*/  HMMA.16816.F32.BF16 R40, R68.reuse, R16, R40 ;  /* 0x000000104428723c */ /* 0x050fec0000041828 */
[C---:B------:R-:W-:Y:S01]  /*49b0*/  HMMA.16816.F32.BF16 R36, R68.reuse, R18, R36 ;  /* 0x000000124424723c */ /* 0x040fe20000041824 */
[----:B------:R-:W-:Y:S05]  /*49c0*/  LDSM.16.M88.4 R16, [R225] ;  /* 0x00000000e110783b */ /* 0x000fea0000000200 */
[C---:B------:R-:W-:Y:S06]  /*49d0*/  HMMA.16816.F32.BF16 R32, R68.reuse, R12, R32 ;  /* 0x0000000c4420723c */ /* 0x040fec0000041820 */
[C---:B------:R-:W-:Y:S01]  /*49e0*/  HMMA.16816.F32.BF16 R28, R68.reuse, R14, R28 ;  /* 0x0000000e441c723c */ /* 0x040fe2000004181c */
[----:B------:R-:W2:Y:S05]  /*49f0*/  LDSM.16.M88.4 R12, [R216] ;  /* 0x00000000d80c783b */ /* 0x000eaa0000000200 */
        /* <DEDUP_REMOVED lines=29> */
[----:B------:R-:W5:Y:S01]  /*4bd0*/  LDSM.16.M88.4 R76, [R227+0x3800] ;  /* 0x00380000e34c783b */ /* 0x000f620000000200 */
[C---:B---3--:R-:W-:Y:S06]  /*4be0*/  HMMA.16816.F32.BF16 R48, R52.reuse, R60, R48 ;  /* 0x0000003c3430723c */ /* 0x048fec0000041830 */
[C---:B------:R-:W-:Y:S01]  /*4bf0*/  HMMA.16816.F32.BF16 R44, R52.reuse, R62, R44 ;  /* 0x0000003e342c723c */ /* 0x040fe2000004182c */
[----:B------:R-:W-:Y:S05]  /*4c00*/  LDSM.16.M88.4 R60, [R226+0x2000] ;  /* 0x00200000e23c783b */ /* 0x000fea0000000200 */
[C---:B----4-:R-:W-:Y:S06]  /*4c10*/  HMMA.16816.F32.BF16 R40, R52.reuse, R56, R40 ;  /* 0x000000383428723c */ /* 0x050fec0000041828 */
[C---:B------:R-:W-:Y:S01]  /*4c20*/  HMMA.16816.F32.BF16 R36, R52.reuse, R58, R36 ;  /* 0x0000003a3424723c */ /* 0x040fe20000041824 */
[----:B------:R-:W3:Y:S05]  /*4c30*/  LDSM.16.M88.4 R56, [R223+0xa000] ;  /* 0x00a00000df38783b */ /* 0x000eea0000000200 */
[C---:B--2---:R-:W-:Y:S06]  /*4c40*/  HMMA.16816.F32.BF16 R32, R52.reuse, R12, R32 ;  /* 0x0000000c3420723c */ /* 0x044fec0000041820 */
[C---:B------:R-:W-:Y:S01]  /*4c50*/  HMMA.16816.F32.BF16 R28, R52.reuse, R14, R28 ;  /* 0x0000000e341c723c */ /* 0x040fe2000004181c */
[----:B------:R-:W2:Y:S05]  /*4c60*/  LDSM.16.M88.4 R12, [R223+0xa800] ;  /* 0x00a80000df0c783b */ /* 0x000eaa0000000200 */
[C---:B------:R-:W-:Y:S06]  /*4c70*/  HMMA.16816.F32.BF16 R24, R52.reuse, R68, R24 ;  /* 0x000000443418723c */ /* 0x040fec0000041818 */
[----:B------:R-:W-:Y:S01]  /*4c80*/  HMMA.16816.F32.BF16 R72, R52, R70, R72 ;  /* 0x000000463448723c */ /* 0x000fe20000041848 */
[----:B------:R-:W4:Y:S04]  /*4c90*/  LDSM.16.M88.4 R52, [R223+0xb000] ;  /* 0x00b00000df34783b */ /* 0x000f280000000200 */
[----:B------:R-:W4:Y:S01]  /*4ca0*/  LDSM.16.M88.4 R68, [R223+0xb800] ;  /* 0x00b80000df44783b */ /* 0x000f220000000200 */
[C---:B-1----:R-:W-:Y:S06]  /*4cb0*/  HMMA.16816.F32.BF16 R48, R8.reuse, R64, R48 ;  /* 0x000000400830723c */ /* 0x042fec0000041830 */
[C---:B------:R-:W-:Y:S01]  /*4cc0*/  HMMA.16816.F32.BF16 R44, R8.reuse, R66, R44 ;  /* 0x00000042082c723c */ /* 0x040fe2000004182c */
[----:B------:R-:W-:Y:S05]  /*4cd0*/  LDSM.16.M88.4 R64, [R225+0x2000] ;  /* 0x00200000e140783b */ /* 0x000fea0000000200 */
[C---:B------:R-:W-:Y:S06]  /*4ce0*/  HMMA.16816.F32.BF16 R40, R8.reuse, R20, R40 ;  /* 0x000000140828723c */ /* 0x040fec0000041828 */
[C---:B------:R-:W-:Y:S01]  /*4cf0*/  HMMA.16816.F32.BF16 R36, R8.reuse, R22, R36 ;  /* 0x000000160824723c */ /* 0x040fe20000041824 */
[----:B------:R-:W1:Y:S05]  /*4d00*/  LDSM.16.M88.4 R20, [R216+0x2000] ;  /* 0x00200000d814783b */ /* 0x000e6a0000000200 */
[C---:B-----5:R-:W-:Y:S06]  /*4d10*/  HMMA.16816.F32.BF16 R32, R8.reuse, R16, R32 ;  /* 0x000000100820723c */ /* 0x060fec0000041820 */
[C---:B------:R-:W-:Y:S01]  /*4d20*/  HMMA.16816.F32.BF16 R28, R8.reuse, R18, R28 ;  /* 0x00000012081c723c */ /* 0x040fe2000004181c */
[----:B------:R-:W-:Y:S05]  /*4d30*/  LDSM.16.M88.4 R16, [R216+0x2800] ;  /* 0x00280000d810783b */ /* 0x000fea0000000200 */
[C---:B------:R-:W-:Y:S06]  /*4d40*/  HMMA.16816.F32.BF16 R24, R8.reuse, R76, R24 ;  /* 0x0000004c0818723c */ /* 0x040fec0000041818 */
[----:B------:R-:W-:Y:S01]  /*4d50*/  HMMA.16816.F32.BF16 R72, R8, R78, R72 ;  /* 0x0000004e0848723c */ /* 0x000fe20000041848 */
[----:B------:R-:W5:Y:S04]  /*4d60*/  LDSM.16.M88.4 R8, [R216+0x3000] ;  /* 0x00300000d808783b */ /* 0x000f680000000200 */
[----:B------:R-:W-:Y:S01]  /*4d70*/  LDSM.16.M88.4 R76, [R216+0x3800] ;  /* 0x00380000d84c783b */ /* 0x000fe20000000200 */
[C---:B---3--:R-:W-:Y:S06]  /*4d80*/  HMMA.16816.F32.BF16 R48, R60.reuse, R56, R48 ;  /* 0x000000383c30723c */ /* 0x048fec0000041830 */
[C---:B------:R-:W-:Y:S01]  /*4d90*/  HMMA.16816.F32.BF16 R44, R60.reuse, R58, R44 ;  /* 0x0000003a3c2c723c */ /* 0x040fe2000004182c */
[----:B------:R-:W-:Y:S05]  /*4da0*/  LDSM.16.M88.4 R56, [R230+0x4000] ;  /* 0x00400000e638783b */ /* 0x000fea0000000200 */
        /* <DEDUP_REMOVED lines=13> */
[C---:B-----5:R-:W-:Y:S06]  /*4e80*/  HMMA.16816.F32.BF16 R32, R64.reuse, R8, R32 ;  /* 0x000000084020723c */ /* 0x060fec0000041820 */
[C---:B------:R-:W-:Y:S01]  /*4e90*/  HMMA.16816.F32.BF16 R28, R64.reuse, R10, R28 ;  /* 0x0000000a401c723c */ /* 0x040fe2000004181c */
[----:B------:R-:W1:Y:S05]  /*4ea0*/  LDSM.16.M88.4 R8, [R228+0x4000] ;  /* 0x00400000e408783b */ /* 0x000e6a0000000200 */
[C---:B------:R-:W-:Y:S06]  /*4eb0*/  HMMA.16816.F32.BF16 R40, R64.reuse, R16, R40 ;  /* 0x000000104028723c */ /* 0x040fec0000041828 */
[----:B------:R-:W-:Y:S01]  /*4ec0*/  HMMA.16816.F32.BF16 R36, R64, R18, R36 ;  /* 0x000000124024723c */ /* 0x000fe20000041824 */
[----:B------:R-:W5:Y:S05]  /*4ed0*/  LDSM.16.M88.4 R16, [R227+0x4800] ;  /* 0x00480000e310783b */ /* 0x000f6a0000000200 */
        /* <DEDUP_REMOVED lines=10> */
[C---:B----4-:R-:W-:Y:S06]  /*4f80*/  HMMA.16816.F32.BF16 R32, R56.reuse, R60, R32 ;  /* 0x0000003c3820723c */ /* 0x050fec0000041820 */
[----:B------:R-:W-:Y:S01]  /*4f90*/  HMMA.16816.F32.BF16 R28, R56, R62, R28 ;  /* 0x0000003e381c723c */ /* 0x000fe2000004181c */
[----:B------:R-:W3:Y:S05]  /*4fa0*/  LDSM.16.M88.4 R60, [R223+0xc800] ;  /* 0x00c80000df3c783b */ /* 0x000eea0000000200 */
[C---:B-1----:R-:W-:Y:S06]  /*4fb0*/  HMMA.16816.F32.BF16 R48, R8.reuse, R20, R48 ;  /* 0x000000140830723c */ /* 0x042fec0000041830 */
[----:B------:R-:W-:Y:S01]  /*4fc0*/  HMMA.16816.F32.BF16 R44, R8, R22, R44 ;  /* 0x00000016082c723c */ /* 0x000fe2000004182c */
[----:B------:R-:W1:Y:S05]  /*4fd0*/  LDSM.16.M88.4 R20, [R223+0xd000] ;  /* 0x00d00000df14783b */ /* 0x000e6a0000000200 */
[C---:B------:R-:W-:Y:S06]  /*4fe0*/  HMMA.16816.F32.BF16 R24, R56.reuse, R68, R24 ;  /* 0x000000443818723c */ /* 0x040fec0000041818 */
[----:B------:R-:W-:Y:S01]  /*4ff0*/  HMMA.16816.F32.BF16 R72, R56, R70, R72 ;  /* 0x000000463848723c */ /* 0x000fe20000041848 */
[----:B------:R-:W4:Y:S04]  /*5000*/  LDSM.16.M88.4 R56, [R223+0xd800] ;  /* 0x00d80000df38783b */ /* 0x000f280000000200 */
[----:B------:R-:W-:Y:S01]  /*5010*/  LDSM.16.M88.4 R68, [R225+0x4000] ;  /* 0x00400000e144783b */ /* 0x000fe20000000200 */
        /* <DEDUP_REMOVED lines=26> */
[C---:B------:R-:W-:Y:S06]  /*51c0*/  HMMA.16816.F32.BF16 R48, R68.reuse, R16, R48 ;  /* 0x000000104430723c */ /* 0x040fec0000041830 */
[C---:B-----5:R-:W-:Y:S06]  /*51d0*/  HMMA.16816.F32.BF16 R32, R68.reuse, R8, R32 ;  /* 0x000000084420723c */ /* 0x060fec0000041820 */
[C---:B------:R-:W-:Y:S01]  /*51e0*/  HMMA.16816.F32.BF16 R44, R68.reuse, R18, R44 ;  /* 0x00000012442c723c */ /* 0x040fe2000004182c */
[----:B------:R-:W5:Y:S05]  /*51f0*/  LDSM.16.M88.4 R16, [R227+0x6000] ;  /* 0x00600000e310783b */ /* 0x000f6a0000000200 */
[----:B------:R-:W-:Y:S01]  /*5200*/  HMMA.16816.F32.BF16 R28, R68, R10, R28 ;  /* 0x0000000a441c723c */ /* 0x000fe2000004181c */
[----:B------:R-:W5:Y:S05]  /*5210*/  LDSM.16.M88.4 R8, [R227+0x7000] ;  /* 0x00700000e308783b */ /* 0x000f6a0000000200 */
[----:B-1----:R-:W-:Y:S06]  /*5220*/  HMMA.16816.F32.BF16 R40, R20, R60, R40 ;  /* 0x0000003c1428723c */ /* 0x002fec0000041828 */
[C---:B------:R-:W-:Y:S06]  /*5230*/  HMMA.16816.F32.BF16 R24, R68.reuse, R80, R24 ;  /* 0x000000504418723c */ /* 0x040fec0000041818 */
[----:B------:R-:W-:Y:S01]  /*5240*/  HMMA.16816.F32.BF16 R72, R68, R82, R72 ;  /* 0x000000524448723c */ /* 0x000fe20000041848 */
[----:B------:R-:W-:Y:S04]  /*5250*/  LDSM.16.M88.4 R68, [R226+0x6000] ;  /* 0x00600000e244783b */ /* 0x000fe80000000200 */
[----:B------:R-:W-:Y:S01]  /*5260*/  LDSM.16.M88.4 R80, [R227+0x7800] ;  /* 0x00780000e350783b */ /* 0x000fe20000000200 */
[C---:B------:R-:W-:Y:S03]  /*5270*/  HMMA.16816.F32.BF16 R36, R20.reuse, R62, R36 ;  /* 0x0000003e1424723c */ /* 0x040fe60000041824 */
[----:B------:R-:W1:Y:S03]  /*5280*/  LDSM.16.M88.4 R60, [R223+0xe800] ;  /* 0x00e80000df3c783b */ /* 0x000e660000000200 */
[C---:B---3--:R-:W-:Y:S06]  /*5290*/  HMMA.16816.F32.BF16 R48, R20.reuse, R64, R48 ;  /* 0x000000401430723c */ /* 0x048fec0000041830 */
[C---:B----4-:R-:W-:Y:S06]  /*52a0*/  HMMA.16816.F32.BF16 R32, R20.reuse, R56, R32 ;  /* 0x000000381420723c */ /* 0x050fec0000041820 */
[C---:B------:R-:W-:Y:S01]  /*52b0*/  HMMA.16816.F32.BF16 R44, R20.reuse, R66, R44 ;  /* 0x00000042142c723c */ /* 0x040fe2000004182c */
[----:B------:R-:W3:Y:S05]  /*52c0*/  LDSM.16.M88.4 R64, [R223+0xe000] ;  /* 0x00e00000df40783b */ /* 0x000eea0000000200 */
[----:B------:R-:W-:Y:S01]  /*52d0*/  HMMA.16816.F32.BF16 R28, R20, R58, R28 ;  /* 0x0000003a141c723c */ /* 0x000fe2000004181c */
[----:B------:R-:W4:Y:S05]  /*52e0*/  LDSM.16.M88.4 R56, [R223+0xf000] ;  /* 0x00f00000df38783b */ /* 0x000f2a0000000200 */
[----:B--2---:R-:W-:Y:S06]  /*52f0*/  HMMA.16816.F32.BF16 R40, R76, R12, R40 ;  /* 0x0000000c4c28723c */ /* 0x004fec0000041828 */
[C---:B------:R-:W-:Y:S06]  /*5300*/  HMMA.16816.F32.BF16 R24, R20.reuse, R52, R24 ;  /* 0x000000341418723c */ /* 0x040fec0000041818 */
[----:B------:R-:W-:Y:S01]  /*5310*/  HMMA.16816.F32.BF16 R72, R20, R54, R72 ;  /* 0x000000361448723c */ /* 0x000fe20000041848 */
[----:B------:R-:W-:Y:S04]  /*5320*/  LDSM.16.M88.4 R20, [R225+0x6000] ;  /* 0x00600000e114783b */ /* 0x000fe80000000200 */
[----:B------:R-:W-:Y:S01]  /*5330*/  LDSM.16.M88.4 R52, [R223+0xf800] ;  /* 0x00f80000df34783b */ /* 0x000fe20000000200 */
[C---:B------:R-:W-:Y:S03]  /*5340*/  HMMA.16816.F32.BF16 R36, R76.reuse, R14, R36 ;  /* 0x0000000e4c24723c */ /* 0x040fe60000041824 */
[----:B------:R-:W2:Y:S03]  /*5350*/  LDSM.16.M88.4 R12, [R216+0x6800] ;  /* 0x00680000d80c783b */ /* 0x000ea60000000200 */
[C---:B-----5:R-:W-:Y:S06]  /*5360*/  HMMA.16816.F32.BF16 R48, R76.reuse, R16, R48 ;  /* 0x000000104c30723c */ /* 0x060fec0000041830 */
[C---:B------:R-:W-:Y:S06]  /*5370*/  HMMA.16816.F32.BF16 R32, R76.reuse, R8, R32 ;  /* 0x000000084c20723c */ /* 0x040fec0000041820 */
[C---:B------:R-:W-:Y:S01]  /*5380*/  HMMA.16816.F32.BF16 R44, R76.reuse, R18, R44 ;  /* 0x000000124c2c723c */ /* 0x040fe2000004182c */
[----:B------:R-:W5:Y:S05]  /*5390*/  LDSM.16.M88.4 R16, [R216+0x6000] ;  /* 0x00600000d810783b */ /* 0x000f6a0000000200 */
[----:B------:R-:W-:Y:S01]  /*53a0*/  HMMA.16816.F32.BF16 R28, R76, R10, R28 ;  /* 0x0000000a4c1c723c */ /* 0x000fe2000004181c */
[----:B------:R-:W5:Y:S05]  /*53b0*/  LDSM.16.M88.4 R8, [R216+0x7000] ;  /* 0x00700000d808783b */ /* 0x000f6a0000000200 */
[C---:B-1----:R-:W-:Y:S06]  /*53c0*/  HMMA.16816.F32.BF16 R40, R68.reuse, R60, R40 ;  /* 0x0000003c4428723c */ /* 0x042fec0000041828 */
[C---:B---3--:R-:W-:Y:S06]  /*53d0*/  HMMA.16816.F32.BF16 R48, R68.reuse, R64, R48 ;  /* 0x000000404430723c */ /* 0x048fec0000041830 */
[C---:B----4-:R-:W-:Y:S06]  /*53e0*/  HMMA.16816.F32.BF16 R32, R68.reuse, R56, R32 ;  /* 0x000000384420723c */ /* 0x050fec0000041820 */
[----:B------:R-:W-:Y:S01]  /*53f0*/  HMMA.16816.F32.BF16 R36, R68, R62, R36 ;  /* 0x0000003e4424723c */ /* 0x000fe20000041824 */
[----:B------:R-:W1:Y:S01]  /*5400*/  LDSM.16.M88.4 R60, [R216+0x7800] ;  /* 0x00780000d83c783b */ /* 0x000e620000000200 */
[----:B------:R-:W-:-:S04]  /*5410*/  DEPBAR.LE SB0, 0x0 ;  /* 0x000080000000791a */ /* 0x000fc80000000000 */
[----:B--2---:R-:W-:Y:S06]  /*5420*/  HMMA.16816.F32.BF16 R40, R20, R12, R40 ;  /* 0x0000000c1428723c */ /* 0x004fec0000041828 */
[----:B------:R-:W-:Y:S01]  /*5430*/  HMMA.16816.F32.BF16 R44, R68, R66, R44 ;  /* 0x00000042442c723c */ /* 0x000fe2000004182c */
[----:B------:R-:W-:-:S05]  /*5440*/  LOP3.LUT R13, R6, 0xffffffe0, RZ, 0xc0, !PT ;  /* 0xffffffe0060d7812 */ /* 0x000fca00078ec0ff */
[----:B------:R-:W-:Y:S01]  /*5450*/  HMMA.16816.F32.BF16 R28, R68, R58, R28 ;  /* 0x0000003a441c723c */ /* 0x000fe2000004181c */
[C---:B------:R-:W-:Y:S02]  /*5460*/  IMAD.IADD R13, R4.reuse, 0x1, -R13 ;  /* 0x00000001040d7824 */ /* 0x040fe400078e0a0d */
[----:B------:R-:W-:-:S03]  /*5470*/  IMAD.SHL.U32 R4, R4, 0x2, RZ ;  /* 0x0000000204047824 */ /* 0x000fc600078e00ff */
[C---:B-----5:R-:W-:Y:S01]  /*5480*/  HMMA.16816.F32.BF16 R48, R20.reuse, R16, R48 ;  /* 0x000000101430723c */ /* 0x060fe20000041830 */
[----:B------:R-:W-:Y:S02]  /*5490*/  SHF.R.S32.HI R2, RZ, 0x1f, R13 ;  /* 0x0000001fff027819 */ /* 0x000fe4000001140d */
[----:B------:R-:W-:Y:S02]  /*54a0*/  LOP3.LUT R232, R4, 0x6, RZ, 0xc0, !PT ;  /* 0x0000000604e87812 */ /* 0x000fe400078ec0ff */
[----:B------:R-:W-:Y:S01]  /*54b0*/  LEA.HI R13, R2, R13, RZ, 0x2 ;  /* 0x0000000d020d7211 */ /* 0x000fe200078f10ff */
[C---:B------:R-:W-:Y:S01]  /*54c0*/  HMMA.16816.F32.BF16 R32, R20.reuse, R8, R32 ;  /* 0x000000081420723c */ /* 0x040fe20000041820 */
[----:B------:R-:W-:Y:S02]  /*54d0*/  IMAD.U32 R2, RZ, RZ, UR20 ;  /* 0x00000014ff027e24 */ /* 0x000fe4000f8e00ff */
[----:B------:R-:W-:Y:S01]  /*54e0*/  FMUL.FTZ R40, R40, UR10 ;  /* 0x0000000a28287c20 */ /* 0x000fe20008410000 */
[----:B------:R-:W-:Y:S01]  /*54f0*/  SHF.R.S32.HI R13, RZ, 0x2, R13 ;  /* 0x00000002ff0d7819 */ /* 0x000fe2000001140d */
[----:B------:R-:W-:Y:S01]  /*5500*/  FMUL.FTZ R43, R43, UR10 ;  /* 0x0000000a2b2b7c20 */ /* 0x000fe20008410000 */
[----:B------:R-:W-:Y:S01]  /*5510*/  IMAD R2, R2, 0x40, R232 ;  /* 0x0000004002027824 */ /* 0x000fe200078e02e8 */
[----:B------:R-:W-:Y:S01]  /*5520*/  HMMA.16816.F32.BF16 R36, R20, R14, R36 ;  /* 0x0000000e1424723c */ /* 0x000fe20000041824 */
[----:B------:R-:W-:-:S02]  /*5530*/  IMAD.U32 R9, RZ, RZ, UR34 ;  /* 0x00000022ff097e24 */ /* 0x000fc4000f8e00ff */
[----:B------:R-:W-:Y:S01]  /*5540*/  FMUL.FTZ R41, R41, UR10 ;  /* 0x0000000a29297c20 */ /* 0x000fe20008410000 */
[----:B------:R-:W-:Y:S02]  /*5550*/  IMAD.IADD R252, R13, 0x1, R252 ;  /* 0x000000010dfc7824 */ /* 0x000fe400078e02fc */
[----:B------:R-:W-:Y:S01]  /*5560*/  FMUL.FTZ R42, R42, UR10 ;  /* 0x0000000a2a2a7c20 */ /* 0x000fe20008410000 */
[----:B------:R-:W-:Y:S01]  /*5570*/  IMAD.U32 R8, RZ, RZ, UR7 ;  /* 0x00000007ff087e24 */ /* 0x000fe2000f8e00ff */
[C---:B------:R-:W-:Y:S01]  /*5580*/  HMMA.16816.F32.BF16 R24, R76.reuse, R80, R24 ;  /* 0x000000504c18723c */ /* 0x040fe20000041818 */
[C---:B------:R-:W-:Y:S01]  /*5590*/  VIADD R249, R252.reuse, 0x8 ;  /* 0x00000008fcf97836 */ /* 0x040fe20000000000 */
[C---:B------:R-:W-:Y:S01]  /*55a0*/  VIADDMNMX R250, R252.reuse, UR6, R9, PT ;  /* 0x00000006fcfa7c46 */ /* 0x040fe2000b800109 */
[----:B------:R-:W-:Y:S02]  /*55b0*/  VIADD R252, R252, UR11 ;  /* 0x0000000bfcfc7c36 */ /* 0x000fe40008000000 */
[----:B------:R-:W-:Y:S01]  /*55c0*/  VIADD R6, R2, 0x1 ;  /* 0x0000000102067836 */ /* 0x000fe20000000000 */
[----:B------:R-:W-:Y:S01]  /*55d0*/  HMMA.16816.F32.BF16 R72, R76, R82, R72 ;  /* 0x000000524c48723c */ /* 0x000fe20000041848 */
[----:B------:R-:W-:Y:S01]  /*55e0*/  FMUL.FTZ R49, R49, UR10 ;  /* 0x0000000a31317c20 */ /* 0x000fe20008410000 */
[----:B------:R-:W-:Y:S01]  /*55f0*/  FMUL.FTZ R50, R50, UR10 ;  /* 0x0000000a32327c20 */ /* 0x000fe20008410000 */
[C---:B------:R-:W-:Y:S01]  /*5600*/  IADD3 R243, R249.reuse, UR23, R8 ;  /* 0x00000017f9f37c10 */ /* 0x040fe2000fffe008 */
[----:B------:R-:W-:-:S02]  /*5610*/  VIADD R249, R249, UR11 ;  /* 0x0000000bf9f97c36 */ /* 0x000fc40008000000 */
[----:B------:R-:W-:Y:S01]  /*5620*/  FMUL.FTZ R48, R48, UR10 ;  /* 0x0000000a30307c20 */ /* 0x000fe20008410000 */
[C---:B------:R-:W-:Y:S01]  /*5630*/  HMMA.16816.F32.BF16 R44, R20.reuse, R18, R44 ;  /* 0x00000012142c723c */ /* 0x040fe2000004182c */
[----:B------:R-:W-:Y:S01]  /*5640*/  FMUL.FTZ R9, R33, UR10 ;  /* 0x0000000a21097c20 */ /* 0x000fe20008410000 */
[--C-:B------:R-:W-:Y:S01]  /*5650*/  IMAD.IADD R8, R249, 0x1, -R2.reuse ;  /* 0x00000001f9087824 */ /* 0x100fe200078e0a02 */
[----:B------:R-:W2:Y:S01]  /*5660*/  MUFU.TANH R33, R49 ;  /* 0x0000003100217308 */ /* 0x000ea20000002400 */
[----:B------:R-:W-:Y:S01]  /*5670*/  FMUL.FTZ R51, R51, UR10 ;  /* 0x0000000a33337c20 */ /* 0x000fe20008410000 */
[----:B------:R-:W-:Y:S01]  /*5680*/  VIMNMX R243, R243, UR34, PT ;  /* 0x00000022f3f37c48 */ /* 0x000fe2000bfe0100 */
[----:B------:R-:W-:Y:S01]  /*5690*/  HMMA.16816.F32.BF16 R28, R20, R10, R28 ;  /* 0x0000000a141c723c */ /* 0x000fe2000004181c */
[----:B------:R-:W-:Y:S01]  /*56a0*/  FMUL.FTZ R4, R37, UR10 ;  /* 0x0000000a25047c20 */ /* 0x000fe20008410000 */
[----:B------:R-:W-:Y:S01]  /*56b0*/  VIADDMNMX R251, R252, -UR24, RZ, !PT ;  /* 0x80000018fcfb7c46 */ /* 0x000fe2000f8001ff */
[----:B------:R-:W-:Y:S01]  /*56c0*/  VIADD R19, R2, 0x18 ;  /* 0x0000001802137836 */ /* 0x000fe20000000000 */
[----:B------:R-:W-:Y:S01]  /*56d0*/  ISETP.GE.AND P2, PT, R6, R250, PT ;  /* 0x000000fa0600720c */ /* 0x000fe20003f46270 */
[----:B------:R-:W3:Y:S01]  /*56e0*/  MUFU.TANH R50, R50 ;  /* 0x0000003200327308 */ /* 0x000ee20000002400 */
[C---:B------:R-:W-:Y:S01]  /*56f0*/  HMMA.16816.F32.BF16 R24, R68.reuse, R52, R24 ;  /* 0x000000344418723c */ /* 0x040fe20000041818 */
[C---:B------:R-:W-:Y:S01]  /*5700*/  IMAD.IADD R11, R252.reuse, 0x1, -R2 ;  /* 0x00000001fc0b7824 */ /* 0x040fe200078e0a02 */
[----:B------:R-:W-:Y:S01]  /*5710*/  VIADDMNMX R248, R249, -UR24, RZ, !PT ;  /* 0x80000018f9f87c46 */ /* 0x000fe2000f8001ff */
[----:B------:R-:W-:Y:S01]  /*5720*/  IMAD.IADD R10, R252, 0x1, -R6 ;  /* 0x00000001fc0a7824 */ /* 0x000fe200078e0a06 */
[----:B------:R-:W-:Y:S01]  /*5730*/  ISETP.GE.AND P1, PT, R6, R243, PT ;  /* 0x000000f30600720c */ /* 0x000fe20003f26270 */
[----:B------:R-:W-:Y:S01]  /*5740*/  FMUL.FTZ R36, R36, UR10 ;  /* 0x0000000a24247c20 */ /* 0x000fe20008410000 */
[----:B------:R-:W-:Y:S01]  /*5750*/  IABS R37, R11 ;  /* 0x0000000b00257213 */ /* 0x000fe20000000000 */
[----:B------:R-:W-:Y:S01]  /*5760*/  HMMA.16816.F32.BF16 R72, R68, R54, R72 ;  /* 0x000000364448723c */ /* 0x000fe20000041848 */
[----:B------:R-:W-:Y:S01]  /*5770*/  IABS R11, R8 ;  /* 0x00000008000b7213 */ /* 0x000fe20000000000 */
[----:B------:R-:W4:Y:S01]  /*5780*/  MUFU.TANH R48, R48 ;  /* 0x0000003000307308 */ /* 0x000f220000002400 */
[----:B------:R-:W-:Y:S01]  /*5790*/  IABS R8, R10 ;  /* 0x0000000a00087213 */ /* 0x000fe20000000000 */
[----:B------:R-:W-:-:S02]  /*57a0*/  VIADD R10, R2, 0x8 ;  /* 0x00000008020a7836 */ /* 0x000fc40000000000 */
[----:B------:R-:W-:Y:S01]  /*57b0*/  FMUL.FTZ R44, R44, UR10 ;  /* 0x0000000a2c2c7c20 */ /* 0x000fe20008410000 */
[----:B------:R-:W-:Y:S01]  /*57c0*/  I2FP.F32.S32 R11, R11 ;  /* 0x0000000b000b7245 */ /* 0x000fe20000201400 */
[----:B------:R-:W-:Y:S01]  /*57d0*/  FMUL.FTZ R47, R47, UR10 ;  /* 0x0000000a2f2f7c20 */ /* 0x000fe20008410000 */
[----:B------:R-:W-:Y:S01]  /*57e0*/  I2FP.F32.S32 R8, R8 ;  /* 0x0000000800087245 */ /* 0x000fe20000201400 */
[----:B------:R-:W-:Y:S01]  /*57f0*/  IMAD.IADD R13, R252, 0x1, -R10 ;  /* 0x00000001fc0d7824 */ /* 0x000fe200078e0a0a */
[-C--:B------:R-:W-:Y:S01]  /*5800*/  ISETP.GE.AND P0, PT, R10, R250.reuse, PT ;  /* 0x000000fa0a00720c */ /* 0x080fe20003f06270 */
[----:B------:R-:W-:Y:S01]  /*5810*/  FMUL.FTZ R17, R28, UR10 ;  /* 0x0000000a1c117c20 */ /* 0x000fe20008410000 */
[----:B------:R-:W-:Y:S01]  /*5820*/  FMUL.FTZ R18, R31, UR10 ;  /* 0x0000000a1f127c20 */ /* 0x000fe20008410000 */
[----:B--2---:R-:W-:Y:S01]  /*5830*/  FFMA.FTZ R33, R8, -UR18, R33 ;  /* 0x8000001208217c23 */ /* 0x004fe20008010021 */
[----:B------:R-:W-:Y:S01]  /*5840*/  VIADD R8, R2, 0x9 ;  /* 0x0000000902087836 */ /* 0x000fe20000000000 */
[----:B------:R-:W2:Y:S01]  /*5850*/  MUFU.TANH R28, R51 ;  /* 0x00000033001c7308 */ /* 0x000ea20000002400 */
[----:B------:R-:W-:Y:S01]  /*5860*/  FMUL.FTZ R16, R30, UR10 ;  /* 0x0000000a1e107c20 */ /* 0x000fe20008410000 */
[----:B---3--:R-:W-:Y:S01]  /*5870*/  FFMA.FTZ R30, R11, -UR18, R50 ;  /* 0x800000120b1e7c23 */ /* 0x008fe20008010032 */
[----:B------:R-:W-:Y:S01]  /*5880*/  IMAD.IADD R11, R249, 0x1, -R6 ;  /* 0x00000001f90b7824 */ /* 0x000fe200078e0a06 */
[C---:B------:R-:W-:Y:S01]  /*5890*/  ISETP.GE.AND P3, PT, R8.reuse, R250, PT ;  /* 0x000000fa0800720c */ /* 0x040fe20003f66270 */
[----:B------:R-:W-:Y:S01]  /*58a0*/  FMUL.FTZ R45, R45, UR10 ;  /* 0x0000000a2d2d7c20 */ /* 0x000fe20008410000 */
[----:B------:R-:W-:Y:S01]  /*58b0*/  ISETP.GE.AND P5, PT, R8, R243, PT ;  /* 0x000000f30800720c */ /* 0x000fe20003fa6270 */
[----:B------:R-:W-:Y:S01]  /*58c0*/  FMUL.FTZ R12, R29, UR10 ;  /* 0x0000000a1d0c7c20 */ /* 0x000fe20008410000 */
[----:B------:R-:W3:Y:S01]  /*58d0*/  MUFU.TANH R31, R44 ;  /* 0x0000002c001f7308 */ /* 0x000ee20000002400 */
[----:B------:R-:W-:Y:S01]  /*58e0*/  ISETP.LT.OR P2, PT, R6, R251, P2 ;  /* 0x000000fb0600720c */ /* 0x000fe20001741670 */
[C---:B-1----:R-:W-:Y:S01]  /*58f0*/  HMMA.16816.F32.BF16 R24, R20.reuse, R60, R24 ;  /* 0x0000003c1418723c */ /* 0x042fe20000041818 */
[----:B------:R-:W-:Y:S01]  /*5900*/  ISETP.GE.AND P6, PT, R10, R243, PT ;  /* 0x000000f30a00720c */ /* 0x000fe20003fc6270 */
[----:B------:R-:W-:Y:S01]  /*5910*/  FMUL.FTZ R46, R46, UR10 ;  /* 0x0000000a2e2e7c20 */ /* 0x000fe20008410000 */
[-C--:B------:R-:W-:Y:S01]  /*5920*/  ISETP.LT.OR P1, PT, R6, R248.reuse, P1 ;  /* 0x000000f80600720c */ /* 0x080fe20000f21670 */
[--C-:B------:R-:W-:Y:S01]  /*5930*/  IMAD.IADD R6, R252, 0x1, -R8.reuse ;  /* 0x00000001fc067824 */ /* 0x100fe200078e0a08 */
[----:B------:R-:W-:Y:S01]  /*5940*/  IABS R11, R11 ;  /* 0x0000000b000b7213 */ /* 0x000fe20000000000 */
[----:B------:R-:W1:Y:S01]  /*5950*/  MUFU.TANH R15, R47 ;  /* 0x0000002f000f7308 */ /* 0x000e620000002400 */
[----:B------:R-:W-:Y:S01]  /*5960*/  IABS R13, R13 ;  /* 0x0000000d000d7213 */ /* 0x000fe20000000000 */
[----:B------:R-:W-:Y:S01]  /*5970*/  HMMA.16816.F32.BF16 R72, R20, R62, R72 ;  /* 0x0000003e1448723c */ /* 0x000fe20000041848 */
[----:B------:R-:W-:Y:S01]  /*5980*/  ISETP.LT.OR P3, PT, R8, R251, P3 ;  /* 0x000000fb0800720c */ /* 0x000fe20001f61670 */
[----:B------:R-:W-:Y:S01]  /*5990*/  FMUL.FTZ R38, R38, UR10 ;  /* 0x0000000a26267c20 */ /* 0x000fe20008410000 */
[-C--:B------:R-:W-:Y:S01]  /*59a0*/  ISETP.LT.OR P5, PT, R8, R248.reuse, P5 ;  /* 0x000000f80800720c */ /* 0x080fe20002fa1670 */
[C---:B------:R-:W-:Y:S01]  /*59b0*/  IMAD.IADD R8, R249.reuse, 0x1, -R8 ;  /* 0x00000001f9087824 */ /* 0x040fe200078e0a08 */
[----:B------:R-:W-:Y:S01]  /*59c0*/  I2FP.F32.S32 R37, R37 ;  /* 0x0000002500257245 */ /* 0x000fe20000201400 */
[----:B------:R-:W-:Y:S01]  /*59d0*/  MUFU.TANH R29, R45 ;  /* 0x0000002d001d7308 */ /* 0x000fe20000002400 */
[----:B------:R-:W-:Y:S01]  /*59e0*/  ISETP.LT.OR P0, PT, R10, R251, P0 ;  /* 0x000000fb0a00720c */ /* 0x000fe20000701670 */
[----:B------:R-:W-:Y:S01]  /*59f0*/  VIADD R21, R2, 0x11 ;  /* 0x0000001102157836 */ /* 0x000fe20000000000 */
[----:B------:R-:W-:Y:S01]  /*5a00*/  ISETP.LT.OR P6, PT, R10, R248, P6 ;  /* 0x000000f80a00720c */ /* 0x000fe200037c1670 */
[----:B------:R-:W-:Y:S01]  /*5a10*/  IMAD.IADD R10, R249, 0x1, -R10 ;  /* 0x00000001f90a7824 */ /* 0x000fe200078e0a0a */
[----:B------:R-:W-:Y:S01]  /*5a20*/  I2FP.F32.S32 R11, R11 ;  /* 0x0000000b000b7245 */ /* 0x000fe20000201400 */
[----:B----4-:R-:W-:Y:S01]  /*5a30*/  FFMA.FTZ R37, R37, -UR18, R48 ;  /* 0x8000001225257c23 */ /* 0x010fe20008010030 */
[----:B------:R-:W-:Y:S01]  /*5a40*/  I2FP.F32.S32 R14, R13 ;  /* 0x0000000d000e7245 */ /* 0x000fe20000201400 */
[C---:B------:R-:W-:Y:S01]  /*5a50*/  VIADD R23, R2.reuse, 0x10 ;  /* 0x0000001002177836 */ /* 0x040fe20000000000 */
[----:B------:R-:W-:Y:S01]  /*5a60*/  ISETP.GE.AND P4, PT, R2, R250, PT ;  /* 0x000000fa0200720c */ /* 0x000fe20003f86270 */
[----:B--2---:R-:W-:Y:S01]  /*5a70*/  FFMA.FTZ R28, R11, -UR18, R28 ;  /* 0x800000120b1c7c23 */ /* 0x004fe2000801001c */
[----:B------:R-:W-:Y:S01]  /*5a80*/  IABS R8, R8 ;  /* 0x0000000800087213 */ /* 0x000fe20000000000 */
[----:B---3--:R-:W-:Y:S01]  /*5a90*/  FFMA.FTZ R31, R14, -UR18, R31 ;  /* 0x800000120e1f7c23 */ /* 0x008fe2000801001f */
[----:B------:R-:W-:Y:S01]  /*5aa0*/  IABS R10, R10 ;  /* 0x0000000a000a7213 */ /* 0x000fe20000000000 */
[----:B------:R-:W2:Y:S01]  /*5ab0*/  MUFU.TANH R46, R46 ;  /* 0x0000002e002e7308 */ /* 0x000ea20000002400 */
[----:B------:R-:W-:Y:S01]  /*5ac0*/  IABS R6, R6 ;  /* 0x0000000600067213 */ /* 0x000fe20000000000 */
[----:B------:R-:W-:Y:S01]  /*5ad0*/  IMAD.IADD R14, R252, 0x1, -R21 ;  /* 0x00000001fc0e7824 */ /* 0x000fe200078e0a15 */
[----:B------:R-:W-:Y:S01]  /*5ae0*/  ISETP.LT.OR P4, PT, R2, R251, P4 ;  /* 0x000000fb0200720c */ /* 0x000fe20002781670 */
[----:B------:R-:W-:Y:S01]  /*5af0*/  IMAD.IADD R22, R252, 0x1, -R23 ;  /* 0x00000001fc167824 */ /* 0x000fe200078e0a17 */
[----:B------:R-:W-:Y:S01]  /*5b00*/  I2FP.F32.S32 R8, R8 ;  /* 0x0000000800087245 */ /* 0x000fe20000201400 */
[----:B------:R-:W-:Y:S01]  /*5b10*/  FMUL.FTZ R39, R39, UR10 ;  /* 0x0000000a27277c20 */ /* 0x000fe20008410000 */
[----:B------:R-:W-:Y:S01]  /*5b20*/  I2FP.F32.S32 R11, R10 ;  /* 0x0000000a000b7245 */ /* 0x000fe20000201400 */
[----:B------:R-:W-:Y:S01]  /*5b30*/  IMAD.MOV.U32 R10, RZ, RZ, R6 ;  /* 0x000000ffff0a7224 */ /* 0x000fe200078e0006 */
[----:B------:R-:W-:Y:S01]  /*5b40*/  FSEL R37, R37, -INF , !P4 ;  /* 0xff80000025257808 */ /* 0x000fe20006000000 */
[----:B-1----:R-:W-:Y:S01]  /*5b50*/  FFMA.FTZ R15, R8, -UR18, R15 ;  /* 0x80000012080f7c23 */ /* 0x002fe2000801000f */
[----:B------:R-:W-:Y:S01]  /*5b60*/  FSEL R28, R28, -INF , !P1 ;  /* 0xff8000001c1c7808 */ /* 0x000fe20004800000 */
[----:B------:R-:W-:Y:S01]  /*5b70*/  MUFU.TANH R20, R40 ;  /* 0x0000002800147308 */ /* 0x000fe20000002400 */
[----:B------:R-:W-:Y:S01]  /*5b80*/  FSEL R31, R31, -INF , !P0 ;  /* 0xff8000001f1f7808 */ /* 0x000fe20004000000 */
[----:B------:R-:W-:Y:S01]  /*5b90*/  FMUL.FTZ R32, R32, UR10 ;  /* 0x0000000a20207c20 */ /* 0x000fe20008410000 */
[CC--:B------:R-:W-:Y:S01]  /*5ba0*/  ISETP.GE.AND P4, PT, R2.reuse, R243.reuse, PT ;  /* 0x000000f30200720c */ /* 0x0c0fe20003f86270 */
[C---:B------:R-:W-:Y:S01]  /*5bb0*/  VIADD R184, R2.reuse, 0x20 ;  /* 0x0000002002b87836 */ /* 0x040fe20000000000 */
[----:B------:R-:W-:Y:S01]  /*5bc0*/  ISETP.GE.AND P1, PT, R21, R250, PT ;  /* 0x000000fa1500720c */ /* 0x000fe20003f26270 */
[----:B--2---:R-:W-:Y:S01]  /*5bd0*/  FFMA.FTZ R6, R11, -UR18, R46 ;  /* 0x800000120b067c23 */ /* 0x004fe2000801002e */
[C---:B------:R-:W-:Y:S01]  /*5be0*/  ISETP.GE.AND P0, PT, R21.reuse, R243, PT ;  /* 0x000000f31500720c */ /* 0x040fe20003f06270 */
[----:B------:R-:W1:Y:S01]  /*5bf0*/  MUFU.TANH R8, R43 ;  /* 0x0000002b00087308 */ /* 0x000e620000002400 */
[-C--:B------:R-:W-:Y:S01]  /*5c00*/  ISETP.LT.OR P4, PT, R2, R248.reuse, P4 ;  /* 0x000000f80200720c */ /* 0x080fe20002781670 */
[----:B------:R-:W-:Y:S01]  /*5c10*/  IMAD.IADD R11, R252, 0x1, -R19 ;  /* 0x00000001fc0b7824 */ /* 0x000fe200078e0a13 */
[C---:B------:R-:W-:Y:S01]  /*5c20*/  ISETP.LT.OR P1, PT, R21.reuse, R251, P1 ;  /* 0x000000fb1500720c */ /* 0x040fe20000f21670 */
[----:B------:R-:W-:Y:S01]  /*5c30*/  FMUL.FTZ R34, R34, UR10 ;  /* 0x0000000a22227c20 */ /* 0x000fe20008410000 */
[----:B------:R-:W-:Y:S01]  /*5c40*/  ISETP.LT.OR P0, PT, R21, R248, P0 ;  /* 0x000000f81500720c */ /* 0x000fe20000701670 */
[----:B------:R-:W-:Y:S01]  /*5c50*/  IMAD.IADD R21, R249, 0x1, -R21 ;  /* 0x00000001f9157824 */ /* 0x000fe200078e0a15 */
[----:B------:R-:W-:Y:S01]  /*5c60*/  I2FP.F32.S32 R10, R10 ;  /* 0x0000000a000a7245 */ /* 0x000fe20000201400 */
[----:B------:R2:W3:Y:S01]  /*5c70*/  MUFU.TANH R13, R41 ;  /* 0x00000029000d7308 */ /* 0x0004e20000002400 */
[----:B------:R-:W-:Y:S01]  /*5c80*/  FSEL R30, R30, -INF , !P4 ;  /* 0xff8000001e1e7808 */ /* 0x000fe20006000000 */
[----:B------:R-:W-:Y:S01]  /*5c90*/  IMAD.IADD R189, R252, 0x1, -R184 ;  /* 0x00000001fcbd7824 */ /* 0x000fe200078e0ab8 */
[----:B------:R-:W-:Y:S01]  /*5ca0*/  FSEL R33, R33, -INF , !P2 ;  /* 0xff80000021217808 */ /* 0x000fe20005000000 */
[----:B------:R-:W-:Y:S01]  /*5cb0*/  FFMA.FTZ R29, R10, -UR18, R29 ;  /* 0x800000120a1d7c23 */ /* 0x000fe2000801001d */
[C---:B------:R-:W-:Y:S01]  /*5cc0*/  ISETP.GE.AND P4, PT, R23.reuse, R250, PT ;  /* 0x000000fa1700720c */ /* 0x040fe20003f86270 */
[----:B------:R-:W-:Y:S01]  /*5cd0*/  VIADD R200, R2, 0x21 ;  /* 0x0000002102c87836 */ /* 0x000fe20000000000 */
[----:B------:R-:W-:Y:S01]  /*5ce0*/  ISETP.GE.AND P2, PT, R23, R243, PT ;  /* 0x000000f31700720c */ /* 0x000fe20003f46270 */
[----:B------:R-:W4:Y:S01]  /*5cf0*/  MUFU.TANH R10, R42 ;  /* 0x0000002a000a7308 */ /* 0x000f220000002400 */
[----:B------:R-:W-:Y:S01]  /*5d00*/  IABS R21, R21 ;  /* 0x0000001500157213 */ /* 0x000fe20000000000 */
[----:B------:R-:W-:Y:S01]  /*5d10*/  FMUL.FTZ R35, R35, UR10 ;  /* 0x0000000a23237c20 */ /* 0x000fe20008410000 */
[----:B------:R-:W-:Y:S01]  /*5d20*/  ISETP.LT.OR P4, PT, R23, R251, P4 ;  /* 0x000000fb1700720c */ /* 0x000fe20002781670 */
[----:B------:R-:W-:Y:S01]  /*5d30*/  FMUL.FTZ R27, R27, UR10 ;  /* 0x0000000a1b1b7c20 */ /* 0x000fe20008410000 */
[----:B------:R-:W-:Y:S01]  /*5d40*/  ISETP.LT.OR P2, PT, R23, R248, P2 ;  /* 0x000000f81700720c */ /* 0x000fe20001741670 */
[----:B------:R-:W-:Y:S01]  /*5d50*/  IMAD.IADD R23, R249, 0x1, -R23 ;  /* 0x00000001f9177824 */ /* 0x000fe200078e0a17 */
[----:B------:R-:W-:Y:S01]  /*5d60*/  I2FP.F32.S32 R21, R21 ;  /* 0x0000001500157245 */ /* 0x000fe20000201400 */
[----:B------:R-:W5:Y:S01]  /*5d70*/  MUFU.TANH R36, R36 ;  /* 0x0000002400247308 */ /* 0x000f620000002400 */
[----:B--2---:R-:W-:Y:S01]  /*5d80*/  IABS R41, R22 ;  /* 0x0000001600297213 */ /* 0x004fe20000000000 */
[----:B------:R-:W-:Y:S01]  /*5d90*/  FMUL.FTZ R24, R24, UR10 ;  /* 0x0000000a18187c20 */ /* 0x000fe20008410000 */
[----:B------:R-:W-:Y:S01]  /*5da0*/  IABS R14, R14 ;  /* 0x0000000e000e7213 */ /* 0x000fe20000000000 */
[----:B-1----:R-:W-:Y:S01]  /*5db0*/  FFMA.FTZ R8, R21, -UR18, R8 ;  /* 0x8000001215087c23 */ /* 0x002fe20008010008 */
[----:B------:R-:W-:Y:S01]  /*5dc0*/  I2FP.F32.S32 R41, R41 ;  /* 0x0000002900297245 */ /* 0x000fe20000201400 */
[----:B------:R-:W-:Y:S01]  /*5dd0*/  VIADD R21, R2, 0x19 ;  /* 0x0000001902157836 */ /* 0x000fe20000000000 */
[----:B------:R-:W-:Y:S01]  /*5de0*/  IABS R23, R23 ;  /* 0x0000001700177213 */ /* 0x000fe20000000000 */
[----:B------:R1:W-:Y:S01]  /*5df0*/  MUFU.TANH R22, R4 ;  /* 0x0000000400167308 */ /* 0x0003e20000002400 */
[----:B------:R-:W-:Y:S01]  /*5e00*/  I2FP.F32.S32 R14, R14 ;  /* 0x0000000e000e7245 */ /* 0x000fe20000201400 */
[----:B------:R-:W-:Y:S01]  /*5e10*/  FFMA.FTZ R20, R41, -UR18, R20 ;  /* 0x8000001229147c23 */ /* 0x000fe20008010014 */
[----:B------:R-:W-:Y:S01]  /*5e20*/  I2FP.F32.S32 R23, R23 ;  /* 0x0000001700177245 */ /* 0x000fe20000201400 */
[----:B------:R-:W-:Y:S01]  /*5e30*/  FMUL.FTZ R26, R26, UR10 ;  /* 0x0000000a1a1a7c20 */ /* 0x000fe20008410000 */
[----:B------:R-:W-:Y:S01]  /*5e40*/  FSEL R6, R6, -INF , !P6 ;  /* 0xff80000006067808 */ /* 0x000fe20007000000 */
[----:B---3--:R-:W-:Y:S01]  /*5e50*/  FFMA.FTZ R13, R14, -UR18, R13 ;  /* 0x800000120e0d7c23 */ /* 0x008fe2000801000d */
[----:B------:R-:W-:Y:S01]  /*5e60*/  FSEL R29, R29, -INF , !P3 ;  /* 0xff8000001d1d7808 */ /* 0x000fe20005800000 */
[----:B------:R-:W2:Y:S01]  /*5e70*/  MUFU.TANH R14, R38 ;  /* 0x00000026000e7308 */ /* 0x000ea20000002400 */
[----:B------:R-:W-:Y:S01]  /*5e80*/  ISETP.GE.AND P6, PT, R19, R250, PT ;  /* 0x000000fa1300720c */ /* 0x000fe20003fc6270 */
[----:B----4-:R-:W-:Y:S01]  /*5e90*/  FFMA.FTZ R10, R23, -UR18, R10 ;  /* 0x80000012170a7c23 */ /* 0x010fe2000801000a */
[C---:B------:R-:W-:Y:S01]  /*5ea0*/  ISETP.GE.AND P3, PT, R19.reuse, R243, PT ;  /* 0x000000f31300720c */ /* 0x040fe20003f66270 */
[----:B------:R-:W-:Y:S01]  /*5eb0*/  IMAD.IADD R23, R252, 0x1, -R21 ;  /* 0x00000001fc177824 */ /* 0x000fe200078e0a15 */
[----:B------:R-:W-:Y:S01]  /*5ec0*/  ISETP.LT.OR P6, PT, R19, R251, P6 ;  /* 0x000000fb1300720c */ /* 0x000fe200037c1670 */
[----:B------:R-:W-:Y:S01]  /*5ed0*/  FMUL.FTZ R25, R25, UR10 ;  /* 0x0000000a19197c20 */ /* 0x000fe20008410000 */
[----:B------:R-:W-:Y:S01]  /*5ee0*/  ISETP.LT.OR P3, PT, R19, R248, P3 ;  /* 0x000000f81300720c */ /* 0x000fe20001f61670 */
[----:B------:R-:W-:Y:S01]  /*5ef0*/  IMAD.IADD R19, R249, 0x1, -R19 ;  /* 0x00000001f9137824 */ /* 0x000fe200078e0a13 */
[----:B-1----:R-:W-:Y:S01]  /*5f00*/  FSEL R4, R15, -INF , !P5 ;  /* 0xff8000000f047808 */ /* 0x002fe20006800000 */
[----:B------:R-:W-:Y:S01]  /*5f10*/  MUFU.TANH R32, R32 ;  /* 0x0000002000207308 */ /* 0x000fe20000002400 */
[----:B------:R-:W-:Y:S01]  /*5f20*/  FSEL R15, R20, -INF , !P4 ;  /* 0xff800000140f7808 */ /* 0x000fe20006000000 */
[----:B------:R-:W-:Y:S01]  /*5f30*/  FMUL.FTZ R72, R72, UR10 ;  /* 0x0000000a48487c20 */ /* 0x000fe20008410000 */
[----:B------:R-:W-:Y:S01]  /*5f40*/  ISETP.GE.AND P5, PT, R21, R250, PT ;  /* 0x000000fa1500720c */ /* 0x000fe20003fa6270 */
[----:B------:R-:W-:Y:S01]  /*5f50*/  FMUL.FTZ R73, R73, UR10 ;  /* 0x0000000a49497c20 */ /* 0x000fe20008410000 */
[C---:B------:R-:W-:Y:S01]  /*5f60*/  ISETP.GE.AND P4, PT, R21.reuse, R243, PT ;  /* 0x000000f31500720c */ /* 0x040fe20003f86270 */
[----:B------:R-:W-:Y:S01]  /*5f70*/  FMUL.FTZ R74, R74, UR10 ;  /* 0x0000000a4a4a7c20 */ /* 0x000fe20008410000 */
[C---:B------:R-:W-:Y:S01]  /*5f80*/  ISETP.LT.OR P5, PT, R21.reuse, R251, P5 ;  /* 0x000000fb1500720c */ /* 0x040fe20002fa1670 */
[----:B------:R1:W3:Y:S01]  /*5f90*/  MUFU.TANH R20, R39 ;  /* 0x0000002700147308 */ /* 0x0002e20000002400 */
[----:B------:R-:W-:Y:S01]  /*5fa0*/  ISETP.LT.OR P4, PT, R21, R248, P4 ;  /* 0x000000f81500720c */ /* 0x000fe20002781670 */
[----:B------:R-:W-:Y:S01]  /*5fb0*/  IMAD.IADD R21, R249, 0x1, -R21 ;  /* 0x00000001f9157824 */ /* 0x000fe200078e0a15 */
[----:B------:R-:W-:Y:S01]  /*5fc0*/  IABS R11, R11 ;  /* 0x0000000b000b7213 */ /* 0x000fe20000000000 */
[----:B------:R-:W-:Y:S01]  /*5fd0*/  FMUL.FTZ R75, R75, UR10 ;  /* 0x0000000a4b4b7c20 */ /* 0x000fe20008410000 */
[----:B------:R-:W-:-:S02]  /*5fe0*/  FSEL R10, R10, -INF , !P2 ;  /* 0xff8000000a0a7808 */ /* 0x000fc40005000000 */
[----:B------:R-:W-:Y:S01]  /*5ff0*/  FSEL R13, R13, -INF , !P1 ;  /* 0xff8000000d0d7808 */ /* 0x000fe20004800000 */
[----:B------:R4:W-:Y:S01]  /*6000*/  MUFU.TANH R183, R9 ;  /* 0x0000000900b77308 */ /* 0x0009e20000002400 */
[----:B------:R-:W-:Y:S02]  /*6010*/  IABS R23, R23 ;  /* 0x0000001700177213 */ /* 0x000fe40000000000 */
[----:B------:R-:W-:Y:S02]  /*6020*/  IABS R21, R21 ;  /* 0x0000001500157213 */ /* 0x000fe40000000000 */
[C---:B------:R-:W-:Y:S02]  /*6030*/  ISETP.GE.AND P2, PT, R184.reuse, R250, PT ;  /* 0x000000fab800720c */ /* 0x040fe40003f46270 */
[----:B------:R-:W-:Y:S01]  /*6040*/  ISETP.GE.AND P1, PT, R184, R243, PT ;  /* 0x000000f3b800720c */ /* 0x000fe20003f26270 */
[----:B------:R-:W-:Y:S01]  /*6050*/  MUFU.TANH R35, R35 ;  /* 0x0000002300237308 */ /* 0x000fe20000002400 */
[----:B-1----:R-:W-:-:S02]  /*6060*/  IABS R39, R19 ;  /* 0x0000001300277213 */ /* 0x002fc40000000000 */
[----:B------:R-:W-:Y:S02]  /*6070*/  I2FP.F32.S32 R11, R11 ;  /* 0x0000000b000b7245 */ /* 0x000fe40000201400 */
[----:B------:R-:W-:Y:S02]  /*6080*/  I2FP.F32.S32 R39, R39 ;  /* 0x0000002700277245 */ /* 0x000fe40000201400 */
[----:B------:R-:W-:Y:S01]  /*6090*/  I2FP.F32.S32 R23, R23 ;  /* 0x0000001700177245 */ /* 0x000fe20000201400 */
[----:B------:R-:W1:Y:S01]  /*60a0*/  MUFU.TANH R19, R34 ;  /* 0x0000002200137308 */ /* 0x000e620000002400 */
[----:B------:R-:W-:Y:S01]  /*60b0*/  I2FP.F32.S32 R21, R21 ;  /* 0x0000001500157245 */ /* 0x000fe20000201400 */
[----:B-----5:R-:W-:Y:S01]  /*60c0*/  FFMA.FTZ R11, R11, -UR18, R36 ;  /* 0x800000120b0b7c23 */ /* 0x020fe20008010024 */
[C---:B------:R-:W-:Y:S01]  /*60d0*/  ISETP.LT.OR P2, PT, R184.reuse, R251, P2 ;  /* 0x000000fbb800720c */ /* 0x040fe20001741670 */
[----:B--2---:R-:W-:Y:S01]  /*60e0*/  FFMA.FTZ R14, R39, -UR18, R14 ;  /* 0x80000012270e7c23 */ /* 0x004fe2000801000e */
[----:B------:R-:W-:Y:S01]  /*60f0*/  ISETP.LT.OR P1, PT, R184, R248, P1 ;  /* 0x000000f8b800720c */ /* 0x000fe20000f21670 */
[----:B------:R-:W-:Y:S01]  /*6100*/  IMAD.IADD R184, R249, 0x1, -R184 ;  /* 0x00000001f9b87824 */ /* 0x000fe200078e0ab8 */
[----:B------:R-:W-:Y:S01]  /*6110*/  IABS R189, R189 ;  /* 0x000000bd00bd7213 */ /* 0x000fe20000000000 */
[----:B------:R-:W-:Y:S01]  /*6120*/  FFMA.FTZ R22, R23, -UR18, R22 ;  /* 0x8000001217167c23 */ /* 0x000fe20008010016 */
[----:B---3--:R-:W-:Y:S01]  /*6130*/  FFMA.FTZ R20, R21, -UR18, R20 ;  /* 0x8000001215147c23 */ /* 0x008fe20008010014 */
[----:B------:R-:W-:Y:S01]  /*6140*/  VIADD R21, R2, 0x28 ;  /* 0x0000002802157836 */ /* 0x000fe20000000000 */
[----:B------:R-:W-:Y:S01]  /*6150*/  IABS R184, R184 ;  /* 0x000000b800b87213 */ /* 0x000fe20000000000 */
[----:B------:R-:W2:Y:S01]  /*6160*/  MUFU.TANH R17, R17 ;  /* 0x0000001100117308 */ /* 0x000ea20000002400 */
[----:B------:R-:W-:-:S02]  /*6170*/  I2FP.F32.S32 R189, R189 ;  /* 0x000000bd00bd7245 */ /* 0x000fc40000201400 */
[----:B------:R-:W-:Y:S02]  /*6180*/  FSEL R8, R8, -INF , !P0 ;  /* 0xff80000008087808 */ /* 0x000fe40004000000 */
[----:B------:R-:W-:Y:S01]  /*6190*/  FSEL R11, R11, -INF , !P6 ;  /* 0xff8000000b0b7808 */ /* 0x000fe20007000000 */
[----:B------:R-:W-:Y:S01]  /*61a0*/  FFMA.FTZ R189, R189, -UR18, R32 ;  /* 0x80000012bdbd7c23 */ /* 0x000fe20008010020 */
[----:B------:R-:W-:Y:S01]  /*61b0*/  FSEL R14, R14, -INF , !P3 ;  /* 0xff8000000e0e7808 */ /* 0x000fe20005800000 */
[----:B------:R-:W3:Y:S01]  /*61c0*/  MUFU.TANH R16, R16 ;  /* 0x0000001000107308 */ /* 0x000ee20000002400 */
[----:B----4-:R-:W-:Y:S01]  /*61d0*/  FSEL R9, R22, -INF , !P5 ;  /* 0xff80000016097808 */ /* 0x010fe20006800000 */
[C---:B------:R-:W-:Y:S01]  /*61e0*/  IMAD.IADD R32, R252.reuse, 0x1, -R200 ;  /* 0x00000001fc207824 */ /* 0x040fe200078e0ac8 */
[----:B------:R-:W-:Y:S01]  /*61f0*/  I2FP.F32.S32 R184, R184 ;  /* 0x000000b800b87245 */ /* 0x000fe20000201400 */
[----:B------:R-:W-:Y:S01]  /*6200*/  IMAD.IADD R22, R252, 0x1, -R21 ;  /* 0x00000001fc167824 */ /* 0x000fe200078e0a15 */
[----:B------:R-:W-:-:S02]  /*6210*/  ISETP.GE.AND P0, PT, R200, R250, PT ;  /* 0x000000fac800720c */ /* 0x000fc40003f06270 */
[-C--:B------:R-:W-:Y:S01]  /*6220*/  ISETP.GE.AND P6, PT, R200, R243.reuse, PT ;  /* 0x000000f3c800720c */ /* 0x080fe20003fc6270 */
[----:B-1----:R-:W-:Y:S01]  /*6230*/  FFMA.FTZ R184, R184, -UR18, R19 ;  /* 0x80000012b8b87c23 */ /* 0x002fe20008010013 */
[C---:B------:R-:W-:Y:S01]  /*6240*/  ISETP.GE.AND P3, PT, R21.reuse, R250, PT ;  /* 0x000000fa1500720c */ /* 0x040fe20003f66270 */
[----:B------:R-:W-:Y:S01]  /*6250*/  VIADD R19, R2, 0x29 ;  /* 0x0000002902137836 */ /* 0x000fe20000000000 */
[----:B------:R-:W-:Y:S01]  /*6260*/  ISETP.GE.AND P5, PT, R21, R243, PT ;  /* 0x000000f31500720c */ /* 0x000fe20003fa6270 */
[----:B------:R-:W1:Y:S01]  /*6270*/  MUFU.TANH R12, R12 ;  /* 0x0000000c000c7308 */ /* 0x000e620000002400 */
[-C--:B------:R-:W-:Y:S01]  /*6280*/  ISETP.LT.OR P0, PT, R200, R251.reuse, P0 ;  /* 0x000000fbc800720c */ /* 0x080fe20000701670 */
[----:B------:R-:W-:Y:S01]  /*6290*/  IMAD.IADD R185, R252, 0x1, -R19 ;  /* 0x00000001fcb97824 */ /* 0x000fe200078e0a13 */
[----:B------:R-:W-:Y:S01]  /*62a0*/  ISETP.LT.OR P6, PT, R200, R248, P6 ;  /* 0x000000f8c800720c */ /* 0x000fe200037c1670 */
[----:B------:R-:W-:Y:S01]  /*62b0*/  IMAD.IADD R200, R249, 0x1, -R200 ;  /* 0x00000001f9c87824 */ /* 0x000fe200078e0ac8 */
[----:B------:R-:W-:-:S02]  /*62c0*/  ISETP.LT.OR P3, PT, R21, R251, P3 ;  /* 0x000000fb1500720c */ /* 0x000fc40001f61670 */
[----:B------:R-:W-:Y:S01]  /*62d0*/  ISETP.LT.OR P5, PT, R21, R248, P5 ;  /* 0x000000f81500720c */ /* 0x000fe20002fa1670 */
[----:B------:R-:W-:Y:S01]  /*62e0*/  IMAD.IADD R21, R249, 0x1, -R21 ;  /* 0x00000001f9157824 */ /* 0x000fe200078e0a15 */
[----:B------:R-:W-:Y:S01]  /*62f0*/  IABS R200, R200 ;  /* 0x000000c800c87213 */ /* 0x000fe20000000000 */
[----:B------:R-:W4:Y:S01]  /*6300*/  MUFU.TANH R27, R27 ;  /* 0x0000001b001b7308 */ /* 0x000f220000002400 */
[----:B------:R-:W-:Y:S02]  /*6310*/  IABS R22, R22 ;  /* 0x0000001600167213 */ /* 0x000fe40000000000 */
[----:B------:R-:W-:Y:S02]  /*6320*/  IABS R21, R21 ;  /* 0x0000001500157213 */ /* 0x000fe40000000000 */
[----:B------:R-:W-:Y:S02]  /*6330*/  I2FP.F32.S32 R200, R200 ;  /* 0x000000c800c87245 */ /* 0x000fe40000201400 */
[----:B------:R-:W-:Y:S01]  /*6340*/  I2FP.F32.S32 R22, R22 ;  /* 0x0000001600167245 */ /* 0x000fe20000201400 */
[----:B------:R-:W5:Y:S01]  /*6350*/  MUFU.TANH R18, R18 ;  /* 0x0000001200127308 */ /* 0x000f620000002400 */
[----:B------:R-:W-:Y:S01]  /*6360*/  I2FP.F32.S32 R21, R21 ;  /* 0x0000001500157245 */ /* 0x000fe20000201400 */
[----:B------:R-:W-:Y:S01]  /*6370*/  FFMA.FTZ R200, R200, -UR18, R35 ;  /* 0x80000012c8c87c23 */ /* 0x000fe20008010023 */
[----:B------:R-:W-:Y:S01]  /*6380*/  IABS R185, R185 ;  /* 0x000000b900b97213 */ /* 0x000fe20000000000 */
[----:B--2---:R-:W-:Y:S01]  /*6390*/  FFMA.FTZ R187, R22, -UR18, R17 ;  /* 0x8000001216bb7c23 */ /* 0x004fe20008010011 */
[----:B------:R-:W-:Y:S01]  /*63a0*/  IABS R32, R32 ;  /* 0x0000002000207213 */ /* 0x000fe20000000000 */
[----:B---3--:R-:W-:Y:S01]  /*63b0*/  FFMA.FTZ R186, R21, -UR18, R16 ;  /* 0x8000001215ba7c23 */ /* 0x008fe20008010010 */
[----:B------:R-:W-:Y:S01]  /*63c0*/  I2FP.F32.S32 R185, R185 ;  /* 0x000000b900b97245 */ /* 0x000fe20000201400 */
[C---:B------:R-:W-:Y:S01]  /*63d0*/  VIADD R16, R2.reuse, 0x31 ;  /* 0x0000003102107836 */ /* 0x040fe20000000000 */
[----:B------:R-:W-:Y:S01]  /*63e0*/  I2FP.F32.S32 R32, R32 ;  /* 0x0000002000207245 */ /* 0x000fe20000201400 */
[----:B------:R-:W-:Y:S01]  /*63f0*/  VIADD R17, R2, 0x30 ;  /* 0x0000003002117836 */ /* 0x000fe20000000000 */
[----:B------:R-:W-:Y:S01]  /*6400*/  FSEL R200, R200, -INF , !P6 ;  /* 0xff800000c8c87808 */ /* 0x000fe20007000000 */
[----:B-1----:R-:W-:Y:S01]  /*6410*/  FFMA.FTZ R185, R185, -UR18, R12 ;  /* 0x80000012b9b97c23 */ /* 0x002fe2000801000c */
[----:B------:R-:W-:Y:S01]  /*6420*/  FSEL R187, R187, -INF , !P3 ;  /* 0xff800000bbbb7808 */ /* 0x000fe20005800000 */
[----:B------:R-:W1:Y:S01]  /*6430*/  MUFU.TANH R24, R24 ;  /* 0x0000001800187308 */ /* 0x000e620000002400 */
[----:B------:R-:W-:Y:S01]  /*6440*/  FSEL R12, R20, -INF , !P4 ;  /* 0xff800000140c7808 */ /* 0x000fe20006000000 */
[----:B------:R-:W-:Y:S01]  /*6450*/  FFMA.FTZ R183, R32, -UR18, R183 ;  /* 0x8000001220b77c23 */ /* 0x000fe200080100b7 */
[----:B------:R-:W-:Y:S01]  /*6460*/  FSEL R189, R189, -INF , !P2 ;  /* 0xff800000bdbd7808 */ /* 0x000fe20005000000 */
[----:B------:R-:W-:Y:S01]  /*6470*/  IMAD.IADD R21, R252, 0x1, -R16 ;  /* 0x00000001fc157824 */ /* 0x000fe200078e0a10 */
[-C--:B------:R-:W-:Y:S01]  /*6480*/  ISETP.GE.AND P6, PT, R16, R250.reuse, PT ;  /* 0x000000fa1000720c */ /* 0x080fe20003fc6270 */
[----:B------:R-:W-:Y:S01]  /*6490*/  IMAD.IADD R20, R252, 0x1, -R17 ;  /* 0x00000001fc147824 */ /* 0x000fe200078e0a11 */
[----:B------:R-:W-:Y:S01]  /*64a0*/  ISETP.GE.AND P3, PT, R16, R243, PT ;  /* 0x000000f31000720c */ /* 0x000fe20003f66270 */
[----:B------:R-:W2:Y:S01]  /*64b0*/  MUFU.TANH R26, R26 ;  /* 0x0000001a001a7308 */ /* 0x000ea20000002400 */
[----:B------:R-:W-:-:S02]  /*64c0*/  ISETP.GE.AND P4, PT, R19, R250, PT ;  /* 0x000000fa1300720c */ /* 0x000fc40003f86270 */
[----:B------:R-:W-:Y:S02]  /*64d0*/  ISETP.GE.AND P2, PT, R19, R243, PT ;  /* 0x000000f31300720c */ /* 0x000fe40003f46270 */
[CC--:B------:R-:W-:Y:S02]  /*64e0*/  ISETP.LT.OR P6, PT, R16.reuse, R251.reuse, P6 ;  /* 0x000000fb1000720c */ /* 0x0c0fe400037c1670 */
[-C--:B------:R-:W-:Y:S01]  /*64f0*/  ISETP.LT.OR P3, PT, R16, R248.reuse, P3 ;  /* 0x000000f81000720c */ /* 0x080fe20001f61670 */
[----:B------:R-:W-:Y:S01]  /*6500*/  IMAD.IADD R16, R249, 0x1, -R16 ;  /* 0x00000001f9107824 */ /* 0x000fe200078e0a10 */
[C---:B------:R-:W-:Y:S01]  /*6510*/  ISETP.LT.OR P4, PT, R19.reuse, R251, P4 ;  /* 0x000000fb1300720c */ /* 0x040fe20002781670 */
[----:B------:R-:W-:Y:S01]  /*6520*/  MUFU.TANH R25, R25 ;  /* 0x0000001900197308 */ /* 0x000fe20000002400 */
[----:B------:R-:W-:Y:S01]  /*6530*/  ISETP.LT.OR P2, PT, R19, R248, P2 ;  /* 0x000000f81300720c */ /* 0x000fe20001741670 */
[----:B------:R-:W-:Y:S01]  /*6540*/  IMAD.IADD R19, R249, 0x1, -R19 ;  /* 0x00000001f9137824 */ /* 0x000fe200078e0a13 */
[----:B------:R-:W-:-:S02]  /*6550*/  FSEL R184, R184, -INF , !P1 ;  /* 0xff800000b8b87808 */ /* 0x000fc40004800000 */
[----:B------:R-:W-:Y:S02]  /*6560*/  FSEL R183, R183, -INF , !P0 ;  /* 0xff800000b7b77808 */ /* 0x000fe40004000000 */
[C---:B------:R-:W-:Y:S01]  /*6570*/  ISETP.GE.AND P1, PT, R17.reuse, R250, PT ;  /* 0x000000fa1100720c */ /* 0x040fe20003f26270 */
[----:B------:R-:W3:Y:S01]  /*6580*/  MUFU.TANH R72, R72 ;  /* 0x0000004800487308 */ /* 0x000ee20000002400 */
[C---:B------:R-:W-:Y:S02]  /*6590*/  ISETP.GE.AND P0, PT, R17.reuse, R243, PT ;  /* 0x000000f31100720c */ /* 0x040fe40003f06270 */
[----:B------:R-:W-:Y:S02]  /*65a0*/  IABS R16, R16 ;  /* 0x0000001000107213 */ /* 0x000fe40000000000 */
[----:B------:R-:W-:Y:S02]  /*65b0*/  IABS R19, R19 ;  /* 0x0000001300137213 */ /* 0x000fe40000000000 */
[----:B------:R-:W-:Y:S01]  /*65c0*/  IABS R20, R20 ;  /* 0x0000001400147213 */ /* 0x000fe20000000000 */
[----:B------:R-:W-:Y:S01]  /*65d0*/  MUFU.TANH R35, R73 ;  /* 0x0000004900237308 */ /* 0x000fe20000002400 */
[----:B------:R-:W-:-:S02]  /*65e0*/  ISETP.LT.OR P1, PT, R17, R251, P1 ;  /* 0x000000fb1100720c */ /* 0x000fc40000f21670 */
[----:B------:R-:W-:Y:S01]  /*65f0*/  ISETP.LT.OR P0, PT, R17, R248, P0 ;  /* 0x000000f81100720c */ /* 0x000fe20000701670 */
[----:B------:R-:W-:Y:S01]  /*6600*/  IMAD.IADD R17, R249, 0x1, -R17 ;  /* 0x00000001f9117824 */ /* 0x000fe200078e0a11 */
[----:B------:R-:W-:Y:S02]  /*6610*/  I2FP.F32.S32 R16, R16 ;  /* 0x0000001000107245 */ /* 0x000fe40000201400 */
[----:B------:R-:W-:Y:S01]  /*6620*/  I2FP.F32.S32 R19, R19 ;  /* 0x0000001300137245 */ /* 0x000fe20000201400 */
[----:B------:R-:W3:Y:S01]  /*6630*/  MUFU.TANH R34, R74 ;  /* 0x0000004a00227308 */ /* 0x000ee20000002400 */
[----:B------:R-:W-:Y:S01]  /*6640*/  I2FP.F32.S32 R23, R20 ;  /* 0x0000001400177245 */ /* 0x000fe20000201400 */
[----:B----4-:R-:W-:Y:S01]  /*6650*/  FFMA.FTZ R188, R16, -UR18, R27 ;  /* 0x8000001210bc7c23 */ /* 0x010fe2000801001b */
[----:B------:R-:W-:Y:S01]  /*6660*/  IABS R17, R17 ;  /* 0x0000001100117213 */ /* 0x000fe20000000000 */
[----:B-----5:R-:W-:Y:S01]  /*6670*/  FFMA.FTZ R18, R19, -UR18, R18 ;  /* 0x8000001213127c23 */ /* 0x020fe20008010012 */
[----:B------:R-:W-:-:S02]  /*6680*/  VIADD R16, R2, 0x38 ;  /* 0x0000003802107836 */ /* 0x000fc40000000000 */
[----:B-1----:R-:W-:Y:S01]  /*6690*/  FFMA.FTZ R24, R23, -UR18, R24 ;  /* 0x8000001217187c23 */ /* 0x002fe20008010018 */
[----:B------:R-:W-:Y:S01]  /*66a0*/  VIADD R2, R2, 0x39 ;  /* 0x0000003902027836 */ /* 0x000fe20000000000 */
[----:B------:R-:W-:Y:S01]  /*66b0*/  I2FP.F32.S32 R17, R17 ;  /* 0x0000001100117245 */ /* 0x000fe20000201400 */
[----:B------:R-:W1:Y:S01]  /*66c0*/  MUFU.TANH R32, R75 ;  /* 0x0000004b00207308 */ /* 0x000e620000002400 */
[----:B------:R-:W-:Y:S02]  /*66d0*/  FSEL R186, R186, -INF , !P5 ;  /* 0xff800000baba7808 */ /* 0x000fe40006800000 */
[----:B------:R-:W-:Y:S01]  /*66e0*/  FSEL R185, R185, -INF , !P4 ;  /* 0xff800000b9b97808 */ /* 0x000fe20006000000 */
[----:B--2---:R-:W-:Y:S01]  /*66f0*/  FFMA.FTZ R190, R17, -UR18, R26 ;  /* 0x8000001211be7c23 */ /* 0x004fe2000801001a */
[----:B------:R-:W-:Y:S01]  /*6700*/  FSEL R194, R18, -INF , !P2 ;  /* 0xff80000012c27808 */ /* 0x000fe20005000000 */
[----:B------:R-:W-:Y:S01]  /*6710*/  IMAD.IADD R17, R252, 0x1, -R16 ;  /* 0x00000001fc117824 */ /* 0x000fe200078e0a10 */
[----:B------:R-:W-:Y:S01]  /*6720*/  FSEL R195, R24, -INF , !P1 ;  /* 0xff80000018c37808 */ /* 0x000fe20004800000 */
[----:B------:R-:W-:Y:S01]  /*6730*/  IMAD.IADD R18, R252, 0x1, -R2 ;  /* 0x00000001fc127824 */ /* 0x000fe200078e0a02 */
[----:B------:R-:W-:-:S02]  /*6740*/  ISETP.GE.AND P5, PT, R16, R250, PT ;  /* 0x000000fa1000720c */ /* 0x000fc40003fa6270 */
[----:B------:R-:W-:Y:S02]  /*6750*/  ISETP.GE.AND P4, PT, R2, R250, PT ;  /* 0x000000fa0200720c */ /* 0x000fe40003f86270 */
[-C--:B------:R-:W-:Y:S02]  /*6760*/  ISETP.GE.AND P2, PT, R16, R243.reuse, PT ;  /* 0x000000f31000720c */ /* 0x080fe40003f46270 */
[----:B------:R-:W-:Y:S02]  /*6770*/  ISETP.GE.AND P1, PT, R2, R243, PT ;  /* 0x000000f30200720c */ /* 0x000fe40003f26270 */
[CC--:B------:R-:W-:Y:S02]  /*6780*/  ISETP.LT.OR P5, PT, R16.reuse, R251.reuse, P5 ;  /* 0x000000fb1000720c */ /* 0x0c0fe40002fa1670 */
[-C--:B------:R-:W-:Y:S01]  /*6790*/  ISETP.LT.OR P2, PT, R16, R248.reuse, P2 ;  /* 0x000000f81000720c */ /* 0x080fe20001741670 */
[C---:B------:R-:W-:Y:S01]  /*67a0*/  IMAD.IADD R16, R249.reuse, 0x1, -R16 ;  /* 0x00000001f9107824 */ /* 0x040fe200078e0a10 */
[C---:B------:R-:W-:Y:S01]  /*67b0*/  ISETP.LT.OR P4, PT, R2.reuse, R251, P4 ;  /* 0x000000fb0200720c */ /* 0x040fe20002781670 */
[----:B------:R-:W-:Y:S01]  /*67c0*/  BAR.SYNC.DEFER_BLOCKING 0x0 ;  /* 0x0000000000007b1d */ /* 0x000fe20000010000 */
        /* <DEDUP_REMOVED lines=8> */
[----:B------:R-:W-:-:S02]  /*6850*/  IABS R2, R2 ;  /* 0x0000000200027213 */ /* 0x000fc40000000000 */
[----:B------:R-:W-:Y:S02]  /*6860*/  I2FP.F32.S32 R191, R17 ;  /* 0x0000001100bf7245 */ /* 0x000fe40000201400 */
[----:B------:R-:W-:Y:S02]  /*6870*/  I2FP.F32.S32 R20, R21 ;  /* 0x0000001500147245 */ /* 0x000fe40000201400 */
[----:B------:R-:W-:Y:S01]  /*6880*/  I2FP.F32.S32 R19, R16 ;  /* 0x0000001000137245 */ /* 0x000fe20000201400 */
[----:B---3--:R-:W-:Y:S01]  /*6890*/  FFMA.FTZ R191, R191, -UR18, R72 ;  /* 0x80000012bfbf7c23 */ /* 0x008fe20008010048 */
[----:B------:R-:W-:Y:S01]  /*68a0*/  I2FP.F32.S32 R18, R18 ;  /* 0x0000001200127245 */ /* 0x000fe20000201400 */
[----:B------:R-:W-:Y:S01]  /*68b0*/  FFMA.FTZ R193, R20, -UR18, R25 ;  /* 0x8000001214c17c23 */ /* 0x000fe20008010019 */
[----:B------:R-:W-:Y:S01]  /*68c0*/  I2FP.F32.S32 R17, R2 ;  /* 0x0000000200117245 */ /* 0x000fe20000201400 */
[----:B------:R-:W-:Y:S01]  /*68d0*/  FFMA.FTZ R34, R19, -UR18, R34 ;  /* 0x8000001213227c23 */ /* 0x000fe20008010022 */
[----:B------:R-:W-:Y:S01]  /*68e0*/  FSEL R188, R188, -INF , !P3 ;  /* 0xff800000bcbc7808 */ /* 0x000fe20005800000 */
[----:B------:R-:W-:Y:S01]  /*68f0*/  FFMA.FTZ R35, R18, -UR18, R35 ;  /* 0x8000001212237c23 */ /* 0x000fe20008010023 */
[----:B------:R-:W-:Y:S01]  /*6900*/  FSEL R193, R193, -INF , !P6 ;  /* 0xff800000c1c17808 */ /* 0x000fe20007000000 */
[----:B-1----:R-:W-:Y:S01]  /*6910*/  FFMA.FTZ R32, R17, -UR18, R32 ;  /* 0x8000001211207c23 */ /* 0x002fe20008010020 */
        /* <DEDUP_REMOVED lines=152> */
.L_x_1513:
[----:B------:R-:W-:Y:S05]  /*72a0*/  BSYNC B0 ;  /* 0x0000000000007941 */ /* 0x000fea0003800000 */
.L_x_1512:
[----:B------:R-:W0:Y:S02]  /*72b0*/  LDGDEPBAR ;  /* 0x00000000000079af */ /* 0x000e240000000000 */
.L_x_1511:
        /* <DEDUP_REMOVED lines=53> */
[----:B------:R-:W-:Y:S01]  /*7610*/  FMUL.FTZ R192, R164, UR11 ;  /* 0x0000000ba4c07c20 */ /* 0x000fe20008410000 */
[----:B--2---:R-:W-:Y:S01]  /*7620*/  FMNMX.FTZ R3, R2, R3, !PT ;  /* 0x0000000302037209 */ /* 0x004fe20007810000 */
[----:B------:R-:W2:Y:S03]  /*7630*/  LDSM.16.MT88.4 R88, [R221+0x14000] ;  /* 0x01400000dd58783b */ /* 0x000ea60000004200 */
[----:B------:R-:W-:Y:S01]  /*7640*/  FSEL R192, R192, RZ, P1 ;  /* 0x000000ffc0c07208 */ /* 0x000fe20000800000 */
[----:B------:R-:W2:Y:S01]  /*7650*/  LDSM.16.MT88.4 R96, [R220+0x14000] ;  /* 0x01400000dc60783b */ /* 0x000ea20000004200 */
[----:B------:R-:W-:-:S03]  /*7660*/  FSETP.NEU.FTZ.AND P1, PT, R3, -INF , PT ;  /* 0xff8000000300780b */ /* 0x000fc60003f3d000 */
[--C-:B------:R-:W-:Y:S01]  /*7670*/  FFMA.FTZ R176, R33, UR11, -R192.reuse ;  /* 0x0000000b21b07c23 */ /* 0x100fe200080108c0 */
[----:B------:R-:W-:Y:S01]  /*7680*/  FMUL.FTZ R33, R3, UR11 ;  /* 0x0000000b03217c20 */ /* 0x000fe20008410000 */
[--C-:B------:R-:W-:Y:S01]  /*7690*/  FFMA.FTZ R179, R37, UR11, -R192.reuse ;  /* 0x0000000b25b37c23 */ /* 0x100fe200080108c0 */
[--C-:B------:R-:W-:Y:S01]  /*76a0*/  FFMA.FTZ R175, R31, UR11, -R192.reuse ;  /* 0x0000000b1faf7c23 */ /* 0x100fe200080108c0 */
[--C-:B------:R-:W-:Y:S01]  /*76b0*/  FFMA.FTZ R172, R29, UR11, -R192.reuse ;  /* 0x0000000b1dac7c23 */ /* 0x100fe200080108c0 */
[----:B------:R-:W2:Y:S01]  /*76c0*/  LDSM.16.MT88.4 R104, [R224+0x16000] ;  /* 0x01600000e068783b */ /* 0x000ea20000004200 */
[----:B------:R-:W-:Y:S01]  /*76d0*/  FSEL R33, R33, RZ, P1 ;  /* 0x000000ff21217208 */ /* 0x000fe20000800000 */
[----:B------:R-:W-:Y:S01]  /*76e0*/  MUFU.EX2 R176, R176 ;  /* 0x000000b000b07308 */ /* 0x000fe20000000800 */
[--C-:B------:R-:W-:Y:S01]  /*76f0*/  FFMA.FTZ R169, R11, UR11, -R192.reuse ;  /* 0x0000000b0ba97c23 */ /* 0x100fe200080108c0 */
[----:B------:R-:W2:Y:S01]  /*7700*/  LDSM.16.MT88.4 R112, [R222+0x16000] ;  /* 0x01600000de70783b */ /* 0x000ea20000004200 */
[--C-:B------:R-:W-:Y:S01]  /*7710*/  FFMA.FTZ R2, R9, UR11, -R192.reuse ;  /* 0x0000000b09027c23 */ /* 0x100fe200080108c0 */
[--C-:B------:R-:W-:Y:S01]  /*7720*/  FFMA.FTZ R178, R30, UR11, -R33.reuse ;  /* 0x0000000b1eb27c23 */ /* 0x100fe20008010821 */
        /* <DEDUP_REMOVED lines=23> */
[----:B------:R-:W3:Y:S01]  /*78a0*/  LDSM.16.MT88.4 R28, [R222+0x10800] ;  /* 0x01080000de1c783b */ /* 0x000ee20000004200 */
[--C-:B------:R-:W-:Y:S01]  /*78b0*/  FFMA.FTZ R187, R200, UR11, -R33.reuse ;  /* 0x0000000bc8bb7c23 */ /* 0x100fe20008010821 */
[--C-:B------:R-:W-:Y:S01]  /*78c0*/  FFMA.FTZ R186, R186, UR11, -R33.reuse ;  /* 0x0000000bbaba7c23 */ /* 0x100fe20008010821 */
[--C-:B------:R-:W-:Y:S01]  /*78d0*/  FFMA.FTZ R189, R194, UR11, -R33.reuse ;  /* 0x0000000bc2bd7c23 */ /* 0x100fe20008010821 */
[----:B------:R-:W-:Y:S01]  /*78e0*/  LDSM.16.MT88.4 R24, [R221+0x10800] ;  /* 0x01080000dd18783b */ /* 0x000fe20000004200 */
[----:B------:R-:W-:Y:S01]  /*78f0*/  MUFU.EX2 R178, R178 ;  /* 0x000000b200b27308 */ /* 0x000fe20000000800 */
[--C-:B------:R-:W-:Y:S01]  /*7900*/  FFMA.FTZ R194, R195, UR11, -R192.reuse ;  /* 0x0000000bc3c27c23 */ /* 0x100fe200080108c0 */
[--C-:B------:R-:W-:Y:S01]  /*7910*/  FFMA.FTZ R193, R193, UR11, -R192.reuse ;  /* 0x0000000bc1c17c23 */ /* 0x100fe200080108c0 */
[----:B------:R-:W-:Y:S01]  /*7920*/  LDSM.16.MT88.4 R20, [R221+0x12800] ;  /* 0x01280000dd14783b */ /* 0x000fe20000004200 */
[--C-:B------:R-:W-:Y:S01]  /*7930*/  FFMA.FTZ R191, R191, UR11, -R192.reuse ;  /* 0x0000000bbfbf7c23 */ /* 0x100fe200080108c0 */
[--C-:B------:R-:W-:Y:S01]  /*7940*/  FFMA.FTZ R195, R188, UR11, -R33.reuse ;  /* 0x0000000bbcc37c23 */ /* 0x100fe20008010821 */
[----:B------:R-:W-:Y:S01]  /*7950*/  FFMA.FTZ R192, R35, UR11, -R192 ;  /* 0x0000000b23c07c23 */ /* 0x000fe200080108c0 */
[--C-:B------:R-:W-:Y:S01]  /*7960*/  FFMA.FTZ R190, R190, UR11, -R33.reuse ;  /* 0x0000000bbebe7c23 */ /* 0x100fe20008010821 */
[----:B------:R-:W5:Y:S01]  /*7970*/  MUFU.EX2 R181, R181 ;  /* 0x000000b500b57308 */ /* 0x000f620000000800 */
[----:B----4-:R-:W-:Y:S01]  /*7980*/  F2FP.BF16.F32.PACK_AB R130, R172, R175 ;  /* 0x000000afac82723e */ /* 0x010fe200000010ff */
[--C-:B------:R-:W-:Y:S01]  /*7990*/  FFMA.FTZ R188, R34, UR11, -R33.reuse ;  /* 0x0000000b22bc7c23 */ /* 0x100fe20008010821 */
[----:B------:R-:W-:Y:S01]  /*79a0*/  FFMA.FTZ R201, R32, UR11, -R33 ;  /* 0x0000000b20c97c23 */ /* 0x000fe20008010821 */
[----:B------:R-:W-:Y:S01]  /*79b0*/  FADD.FTZ R176, R179, R176 ;  /* 0x000000b0b3b07221 */ /* 0x000fe20000010000 */
[----:B------:R-:W-:Y:S03]  /*79c0*/  LDSM.16.MT88.4 R32, [R221+0x11800] ;  /* 0x01180000dd20783b */ /* 0x000fe60000004200 */
[----:B------:R-:W-:Y:S01]  /*79d0*/  MUFU.EX2 R177, R177 ;  /* 0x000000b100b17308 */ /* 0x000fe20000000800 */
[----:B------:R-:W-:-:S04]  /*79e0*/  FADD.FTZ R175, R175, R176 ;  /* 0x000000b0afaf7221 */ /* 0x000fc80000010000 */
[----:B------:R-:W-:-:S03]  /*79f0*/  FADD.FTZ R172, R172, R175 ;  /* 0x000000afacac7221 */ /* 0x000fc60000010000 */
[----:B------:R-:W4:Y:S01]  /*7a00*/  MUFU.EX2 R174, R174 ;  /* 0x000000ae00ae7308 */ /* 0x000f220000000800 */
[----:B-----5:R-:W-:Y:S01]  /*7a10*/  F2FP.BF16.F32.PACK_AB R129, R181, R178 ;  /* 0x000000b2b581723e */ /* 0x020fe200000010ff */
[----:B------:R-:W-:-:S06]  /*7a20*/  FADD.FTZ R178, R178, R181 ;  /* 0x000000b5b2b27221 */ /* 0x000fcc0000010000 */
[----:B------:R-:W-:Y:S08]  /*7a30*/  MUFU.EX2 R173, R173 ;  /* 0x000000ad00ad7308 */ /* 0x000ff00000000800 */
[----:B------:R-:W5:Y:S01]  /*7a40*/  MUFU.EX2 R170, R170 ;  /* 0x000000aa00aa7308 */ /* 0x000f620000000800 */
        /* <DEDUP_REMOVED lines=57> */
[----:B-----5:R-:W-:Y:S01]  /*7de0*/  F2FP.BF16.F32.PACK_AB R4, R170, R173 ;  /* 0x000000adaa04723e */ /* 0x020fe200000010ff */
[----:B------:R-:W-:Y:S01]  /*7df0*/  FADD.FTZ R173, R173, R172 ;  /* 0x000000acadad7221 */ /* 0x000fe20000010000 */
[----:B----4-:R-:W-:Y:S01]  /*7e00*/  F2FP.BF16.F32.PACK_AB R5, R168, R171 ;  /* 0x000000aba805723e */ /* 0x010fe200000010ff */
[----:B------:R-:W-:-:S02]  /*7e10*/  FADD.FTZ R171, R171, R174 ;  /* 0x000000aeabab7221 */ /* 0x000fc40000010000 */
[----:B------:R-:W-:Y:S01]  /*7e20*/  FADD.FTZ R170, R170, R173 ;  /* 0x000000adaaaa7221 */ /* 0x000fe20000010000 */
[----:B------:R-:W-:Y:S01]  /*7e30*/  F2FP.BF16.F32.PACK_AB R6, R2, R169 ;  /* 0x000000a90206723e */ /* 0x000fe200000010ff */
[----:B------:R-:W-:Y:S01]  /*7e40*/  FADD.FTZ R168, R168, R171 ;  /* 0x000000aba8a87221 */ /* 0x000fe20000010000 */
[----:B---3--:R-:W-:Y:S01]  /*7e50*/  F2FP.BF16.F32.PACK_AB R7, R0, R165 ;  /* 0x000000a50007723e */ /* 0x008fe200000010ff */
        /* <DEDUP_REMOVED lines=48> */
[----:B------:R-:W-:Y:S05]  /*8160*/  LDSM.16.MT88.4 R16, [R220+0x11000] ;  /* 0x01100000dc10783b */ /* 0x000fea0000004200 */
[C---:B---3--:R-:W-:Y:S06]  /*8170*/  HMMA.16816.F32.BF16 R124, R4.reuse, R8, R124 ;  /* 0x00000008047c723c */ /* 0x048fec000004187c */
[----:B------:R-:W-:Y:S01]  /*8180*/  HMMA.16816.F32.BF16 R128, R4, R10, R128 ;  /* 0x0000000a0480723c */ /* 0x000fe20000041880 */
[----:B------:R-:W3:Y:S01]  /*8190*/  LDSM.16.MT88.4 R4, [R224+0x13000] ;  /* 0x01300000e004783b */ /* 0x000ee20000004200 */
[----:B------:R-:W-:Y:S01]  /*81a0*/  F2FP.BF16.F32.PACK_AB R8, R183, R180 ;  /* 0x000000b4b708723e */ /* 0x000fe200000010ff */
[----:B------:R-:W-:Y:S01]  /*81b0*/  FADD.FTZ R180, R180, R169 ;  /* 0x000000a9b4b47221 */ /* 0x000fe20000010000 */
[----:B------:R-:W-:Y:S01]  /*81c0*/  F2FP.BF16.F32.PACK_AB R9, R187, R184 ;  /* 0x000000b8bb09723e */ /* 0x000fe200000010ff */
[----:B------:R-:W-:-:S02]  /*81d0*/  FADD.FTZ R184, R184, R165 ;  /* 0x000000a5b8b87221 */ /* 0x000fc40000010000 */
        /* <DEDUP_REMOVED lines=8> */
[----:B------:R-:W-:-:S04]  /*8260*/  FADD.FTZ R189, R189, R186 ;  /* 0x000000babdbd7221 */ /* 0x000fc80000010000 */
[C---:B------:R-:W-:Y:S01]  /*8270*/  HMMA.16816.F32.BF16 R156, R8.reuse, R26, R156 ;  /* 0x0000001a089c723c */ /* 0x040fe2000004189c */
[----:B------:R-:W-:Y:S05]  /*8280*/  LDSM.16.MT88.4 R24, [R220+0x13000] ;  /* 0x01300000dc18783b */ /* 0x000fea0000004200 */
[C---:B--2---:R-:W-:Y:S06]  /*8290*/  HMMA.16816.F32.BF16 R152, R8.reuse, R12, R152 ;  /* 0x0000000c0898723c */ /* 0x044fec0000041898 */
[C---:B------:R-:W-:Y:S01]  /*82a0*/  HMMA.16816.F32.BF16 R148, R8.reuse, R14, R148 ;  /* 0x0000000e0894723c */ /* 0x040fe20000041894 */
[----:B------:R-:W1:Y:S05]  /*82b0*/  LDSM.16.MT88.4 R12, [R221+0x13000] ;  /* 0x01300000dd0c783b */ /* 0x000e6a0000004200 */
[C---:B------:R-:W-:Y:S06]  /*82c0*/  HMMA.16816.F32.BF16 R144, R8.reuse, R20, R144 ;  /* 0x000000140890723c */ /* 0x040fec0000041890 */
        /* <DEDUP_REMOVED lines=32> */
[C---:B-----5:R-:W-:Y:S06]  /*84d0*/  HMMA.16816.F32.BF16 R108, R8.reuse, R24, R108 ;  /* 0x00000018086c723c */ /* 0x060fec000004186c */
        /* <DEDUP_REMOVED lines=14> */
[----:B------:R-:W2:Y:S01]  /*85c0*/  LDSM.16.MT88.4 R8, [R222+0x13800] ;  /* 0x01380000de08783b */ /* 0x000ea20000004200 */
[----:B------:R-:W-:Y:S01]  /*85d0*/  FADD.FTZ R188, R188, R195 ;  /* 0x000000c3bcbc7221 */ /* 0x000fe20000010000 */
[----:B------:R-:W-:Y:S02]  /*85e0*/  FADD.FTZ R191, R191, R194 ;  /* 0x000000c2bfbf7221 */ /* 0x000fe40000010000 */
[----:B------:R-:W5:Y:S01]  /*85f0*/  LDSM.16.MT88.4 R20, [R221+0x13800] ;  /* 0x01380000dd14783b */ /* 0x000f620000004200 */
[----:B---3--:R-:W-:Y:S01]  /*8600*/  HMMA.16816.F32.BF16 R160, R4, R16, R160 ;  /* 0x0000001004a0723c */ /* 0x008fe200000418a0 */
[----:B------:R-:W-:Y:S01]  /*8610*/  FADD.FTZ R202, R201, R188 ;  /* 0x000000bcc9ca7221 */ /* 0x000fe20000010000 */
[----:B------:R-:W-:-:S04]  /*8620*/  FADD.FTZ R203, R192, R191 ;  /* 0x000000bfc0cb7221 */ /* 0x000fc80000010000 */
[C---:B------:R-:W-:Y:S01]  /*8630*/  HMMA.16816.F32.BF16 R156, R4.reuse, R18, R156 ;  /* 0x00000012049c723c */ /* 0x040fe2000004189c */
[----:B------:R-:W3:Y:S04]  /*8640*/  LDSM.16.MT88.4 R16, [R220+0x13800] ;  /* 0x01380000dc10783b */ /* 0x000ee80000004200 */
[----:B------:R-:W-:Y:S01]  /*8650*/  STL [R1+0x14], R202 ;  /* 0x000014ca01007387 */ /* 0x000fe20000100800 */
[C---:B-1----:R-:W-:Y:S03]  /*8660*/  HMMA.16816.F32.BF16 R152, R4.reuse, R12, R152 ;  /* 0x0000000c0498723c */ /* 0x042fe60000041898 */
[----:B------:R-:W-:Y:S03]  /*8670*/  STL [R1+0x28], R203 ;  /* 0x000028cb01007387 */ /* 0x000fe60000100800 */
[C---:B------:R-:W-:Y:S01]  /*8680*/  HMMA.16816.F32.BF16 R148, R4.reuse, R14, R148 ;  /* 0x0000000e0494723c */ /* 0x040fe20000041894 */
[----:B------:R-:W1:Y:S05]  /*8690*/  LDSM.16.MT88.4 R12, [R224+0x15800] ;  /* 0x01580000e00c783b */ /* 0x000e6a0000004200 */
[C---:B----4-:R-:W-:Y:S06]  /*86a0*/  HMMA.16816.F32.BF16 R136, R4.reuse, R28, R136 ;  /* 0x0000001c0488723c */ /* 0x050fec0000041888 */
[C---:B------:R-:W-:Y:S01]  /*86b0*/  HMMA.16816.F32.BF16 R132, R4.reuse, R30, R132 ;  /* 0x0000001e0484723c */ /* 0x040fe20000041884 */
[----:B------:R-:W-:Y:S05]  /*86c0*/  LDSM.16.MT88.4 R28, [R222+0x15800] ;  /* 0x01580000de1c783b */ /* 0x000fea0000004200 */
[C---:B--2---:R-:W-:Y:S06]  /*86d0*/  HMMA.16816.F32.BF16 R44, R4.reuse, R8, R44 ;  /* 0x00000008042c723c */ /* 0x044fec000004182c */
[C---:B------:R-:W-:Y:S01]  /*86e0*/  HMMA.16816.F32.BF16 R48, R4.reuse, R10, R48 ;  /* 0x0000000a0430723c */ /* 0x040fe20000041830 */
[----:B------:R-:W2:Y:S05]  /*86f0*/  LDSM.16.MT88.4 R8, [R221+0x15800] ;  /* 0x01580000dd08783b */ /* 0x000eaa0000004200 */
[C---:B------:R-:W-:Y:S06]  /*8700*/  HMMA.16816.F32.BF16 R36, R4.reuse, R24, R36 ;  /* 0x000000180424723c */ /* 0x040fec0000041824 */
        /* <DEDUP_REMOVED lines=22> */
[C---:B---3--:R-:W-:Y:S06]  /*8870*/  HMMA.16816.F32.BF16 R108, R4.reuse, R16, R108 ;  /* 0x00000010046c723c */ /* 0x048fec000004186c */
[C---:B------:R-:W-:Y:S06]  /*8880*/  HMMA.16816.F32.BF16 R112, R4.reuse, R18, R112 ;  /* 0x000000120470723c */ /* 0x040fec0000041870 */
[C---:B-1----:R-:W-:Y:S06]  /*8890*/  HMMA.16816.F32.BF16 R116, R4.reuse, R12, R116 ;  /* 0x0000000c0474723c */ /* 0x042fec0000041874 */
[C---:B------:R-:W-:Y:S06]  /*88a0*/  HMMA.16816.F32.BF16 R120, R4.reuse, R14, R120 ;  /* 0x0000000e0478723c */ /* 0x040fec0000041878 */
[C---:B--2---:R-:W-:Y:S06]  /*88b0*/  HMMA.16816.F32.BF16 R124, R4.reuse, R8, R124 ;  /* 0x00000008047c723c */ /* 0x044fec000004187c */
        /* <DEDUP_REMOVED lines=102> */
[----:B------:R-:W-:Y:S01]  /*8f20*/  @!P2 LDGSTS.E.BYPASS.LTC128B.128 [R242+0x16800], desc[UR32][R20.64+0x180] ;  /* 0x1680018014f2afae */ /* 0x000fe2000b901d60 */
        /* <DEDUP_REMOVED lines=24> */
[----:B------:R1:W-:Y:S01]  /*90b0*/  @!P3 LDGSTS.E.BYPASS.LTC128B.128 [R242+0x15000], desc[UR32][R14.64+0x100] ;  /* 0x150001000ef2bfae */ /* 0x0003e2000b901d60 */
[----:B------:R-:W-:Y:S02]  /*90c0*/  @!P2 LEA.HI.X R19, R2, R13, R19, 0x1, P0 ;  /* 0x0000000d0213a211 */ /* 0x000fe400000f0c13 */
[C---:B------:R-:W-:Y:S01]  /*90d0*/  @!P5 LEA.HI.X R11, R0.reuse, R11, R12, 0x1, P1 ;  /* 0x0000000b000bd211 */ /* 0x040fe200008f0c0c */
[----:B------:R-:W-:Y:S01]  /*90e0*/  @P2 STS.128 [R242+0x17000], RZ ;  /* 0x017000fff2002388 */ /* 0x000fe20000000c00 */
[----:B---3--:R-:W-:-:S02]  /*90f0*/  @!P3 LEA R168, P1, R0, R6, 0x1 ;  /* 0x0000000600a8b211 */ /* 0x008fc400078208ff */
[C---:B------:R-:W-:Y:S01]  /*9100*/  @!P2 LEA R170, P0, R0.reuse, R4, 0x1 ;  /* 0x0000000400aaa211 */ /* 0x040fe200078008ff */
[----:B------:R-:W-:Y:S01]  /*9110*/  @!PT LDS RZ, [RZ] ;  /* 0x00000000fffff984 */ /* 0x000fe20000000800 */
[----:B------:R-:W-:Y:S01]  /*9120*/  @!PT LDS RZ, [RZ] ;  /* 0x00000000fffff984 */ /* 0x000fe20000000800 */
[----:B------:R-:W-:Y:S01]  /*9130*/  @!PT LDS RZ, [RZ] ;  /* 0x00000000fffff984 */ /* 0x000fe20000000800 */
[----:B------:R-:W-:Y:S01]  /*9140*/  @!P2 LDGSTS.E.BYPASS.LTC128B.128 [R242+0x17000], desc[UR32][R18.64+0x180] ;  /* 0x1700018012f2afae */ /* 0x000fe2000b901d60 */
[C-C-:B------:R-:W-:Y:S02]  /*9150*/  @!P4 LEA.HI.X R9, R0.reuse, R9, R12.reuse, 0x1, P6 ;  /* 0x000000090009c211 */ /* 0x140fe400030f0c0c */
[C-C-:B------:R-:W-:Y:S01]  /*9160*/  @!P3 LEA.HI.X R169, R0.reuse, R7, R12.reuse, 0x1, P1 ;  /* 0x0000000700a9b211 */ /* 0x140fe200008f0c0c */
[----:B------:R-:W-:Y:S01]  /*9170*/  @P5 STS.128 [R242+0x11800], RZ ;  /* 0x011800fff2005388 */ /* 0x000fe20000000c00 */
[----:B------:R-:W-:-:S03]  /*9180*/  @!P2 LEA.HI.X R171, R0, R5, R12, 0x1, P0 ;  /* 0x0000000500aba211 */ /* 0x000fc600000f0c0c */
        /* <DEDUP_REMOVED lines=20> */
[----:B-----5:R-:W3:Y:S04]  /*92d0*/  LDSM.16.M88.4 R20, [R229+0x8000] ;  /* 0x00800000e514783b */ /* 0x020ee80000000200 */
[----:B-1----:R-:W1:Y:S04]  /*92e0*/  LDSM.16.M88.4 R12, [R229+0x8800] ;  /* 0x00880000e50c783b */ /* 0x002e680000000200 */
[----:B------:R-:W4:Y:S04]  /*92f0*/  LDSM.16.M88.4 R4, [R229+0x9000] ;  /* 0x00900000e504783b */ /* 0x000f280000000200 */
[----:B------:R-:W5:Y:S04]  /*9300*/  LDSM.16.M88.4 R32, [R229+0x9800] ;  /* 0x00980000e520783b */ /* 0x000f680000000200 */
[----:B------:R-:W-:Y:S04]  /*9310*/  LDSM.16.M88.4 R28, [R228] ;  /* 0x00000000e41c783b */ /* 0x000fe80000000200 */
[----:B------:R-:W5:Y:S04]  /*9320*/  LDSM.16.M88.4 R172, [R227] ;  /* 0x00000000e3ac783b */ /* 0x000f680000000200 */
[----:B--2---:R-:W2:Y:S04]  /*9330*/  LDSM.16.M88.4 R168, [R217] ;  /* 0x00000000d9a8783b */ /* 0x004ea80000000200 */
[----:B------:R-:W2:Y:S04]  /*9340*/  LDSM.16.M88.4 R192, [R219] ;  /* 0x00000000dbc0783b */ /* 0x000ea80000000200 */
[----:B------:R-:W2:Y:S04]  /*9350*/  LDSM.16.M88.4 R188, [R218] ;  /* 0x00000000dabc783b */ /* 0x000ea80000000200 */
[----:B------:R-:W-:Y:S01]  /*9360*/  LDSM.16.M88.4 R176, [R223+0x8000] ;  /* 0x00800000dfb0783b */ /* 0x000fe20000000200 */
[C---:B---3--:R-:W-:Y:S03]  /*9370*/  HMMA.16816.F32.BF16 R24, R180.reuse, R20, RZ ;  /* 0x00000014b418723c */ /* 0x048fe600000418ff */
[----:B------:R-:W0:Y:S03]  /*9380*/  LDGDEPBAR ;  /* 0x00000000000079af */ /* 0x000e260000000000 */
[C---:B------:R-:W-:Y:S06]  /*9390*/  HMMA.16816.F32.BF16 R20, R180.reuse, R22, RZ ;  /* 0x00000016b414723c */ /* 0x040fec00000418ff */
[C---:B-1----:R-:W-:Y:S06]  /*93a0*/  HMMA.16816.F32.BF16 R16, R180.reuse, R12, RZ ;  /* 0x0000000cb410723c */ /* 0x042fec00000418ff */
[C---:B----4-:R-:W-:Y:S06]  /*93b0*/  HMMA.16816.F32.BF16 R8, R180.reuse, R4, RZ ;  /* 0x00000004b408723c */ /* 0x050fec00000418ff */
[C---:B------:R-:W-:Y:S06]  /*93c0*/  HMMA.16816.F32.BF16 R12, R180.reuse, R14, RZ ;  /* 0x0000000eb40c723c */ /* 0x040fec00000418ff */
[C---:B------:R-:W-:Y:S06]  /*93d0*/  HMMA.16816.F32.BF16 R4, R180.reuse, R6, RZ ;  /* 0x00000006b404723c */ /* 0x040fec00000418ff */
[C---:B-----5:R-:W-:Y:S06]  /*93e0*/  HMMA.16816.F32.BF16 R184, R180.reuse, R32, RZ ;  /* 0x00000020b4b8723c */ /* 0x060fec00000418ff */
[----:B------:R-:W-:Y:S01]  /*93f0*/  HMMA.16816.F32.BF16 R180, R180, R34, RZ ;  /* 0x00000022b4b4723c */ /* 0x000fe200000418ff */
[----:B------:R-:W1:Y:S05]  /*9400*/  LDSM.16.M88.4 R32, [R226] ;  /* 0x00000000e220783b */ /* 0x000e6a0000000200 */
[C---:B------:R-:W-:Y:S06]  /*9410*/  HMMA.16816.F32.BF16 R24, R28.reuse, R172, R24 ;  /* 0x000000ac1c18723c */ /* 0x040fec0000041818 */
[C---:B------:R-:W-:Y:S01]  /*9420*/  HMMA.16816.F32.BF16 R20, R28.reuse, R174, R20 ;  /* 0x000000ae1c14723c */ /* 0x040fe20000041814 */
[----:B------:R-:W3:Y:S05]  /*9430*/  LDSM.16.M88.4 R172, [R223+0x8800] ;  /* 0x00880000dfac783b */ /* 0x000eea0000000200 */
        /* <DEDUP_REMOVED lines=8> */
[----:B------:R-:W-:Y:S04]  /*94c0*/  LDSM.16.M88.4 R28, [R225] ;  /* 0x00000000e11c783b */ /* 0x000fe80000000200 */
[----:B------:R-:W5:Y:S01]  /*94d0*/  LDSM.16.M88.4 R188, [R216] ;  /* 0x00000000d8bc783b */ /* 0x000f620000000200 */
        /* <DEDUP_REMOVED lines=8> */
[----:B------:R-:W2:Y:S05]  /*9560*/  LDSM.16.M88.4 R168, [R216+0x1800] ;  /* 0x00180000d8a8783b */ /* 0x000eaa0000000200 */
[C---:B----4-:R-:W-:Y:S06]  /*9570*/  HMMA.16816.F32.BF16 R8, R32.reuse, R192, R8 ;  /* 0x000000c02008723c */ /* 0x050fec0000041808 */
[----:B------:R-:W-:Y:S01]  /*9580*/  HMMA.16816.F32.BF16 R4, R32, R194, R4 ;  /* 0x000000c22004723c */ /* 0x000fe20000041804 */
[----:B------:R-:W-:Y:S04]  /*9590*/  LDSM.16.M88.4 R32, [R230+0x2000] ;  /* 0x00200000e620783b */ /* 0x000fe80000000200 */
[----:B------:R-:W4:Y:S01]  /*95a0*/  LDSM.16.M88.4 R192, [R229+0xa000] ;  /* 0x00a00000e5c0783b */ /* 0x000f220000000200 */
[C---:B-----5:R-:W-:Y:S06]  /*95b0*/  HMMA.16816.F32.BF16 R24, R28.reuse, R188, R24 ;  /* 0x000000bc1c18723c */ /* 0x060fec0000041818 */
[C---:B------:R-:W-:Y:S01]  /*95c0*/  HMMA.16816.F32.BF16 R20, R28.reuse, R190, R20 ;  /* 0x000000be1c14723c */ /* 0x040fe20000041814 */
[----:B------:R-:W5:Y:S05]  /*95d0*/  LDSM.16.M88.4 R188, [R229+0xa800] ;  /* 0x00a80000e5bc783b */ /* 0x000f6a0000000200 */
        /* <DEDUP_REMOVED lines=9> */
[----:B------:R-:W2:Y:S01]  /*9670*/  LDSM.16.M88.4 R168, [R215] ;  /* 0x00000000d7a8783b */ /* 0x000ea20000000200 */
[C---:B----4-:R-:W-:Y:S06]  /*9680*/  HMMA.16816.F32.BF16 R24, R32.reuse, R192, R24 ;  /* 0x000000c02018723c */ /* 0x050fec0000041818 */
[C---:B------:R-:W-:Y:S01]  /*9690*/  HMMA.16816.F32.BF16 R20, R32.reuse, R194, R20 ;  /* 0x000000c22014723c */ /* 0x040fe20000041814 */
[----:B------:R-:W4:Y:S05]  /*96a0*/  LDSM.16.M88.4 R192, [R214] ;  /* 0x00000000d6c0783b */ /* 0x000f2a0000000200 */
[C---:B-----5:R-:W-:Y:S06]  /*96b0*/  HMMA.16816.F32.BF16 R16, R32.reuse, R188, R16 ;  /* 0x000000bc2010723c */ /* 0x060fec0000041810 */
[C---:B------:R-:W-:Y:S01]  /*96c0*/  HMMA.16816.F32.BF16 R12, R32.reuse, R190, R12 ;  /* 0x000000be200c723c */ /* 0x040fe2000004180c */
[----:B------:R-:W5:Y:S05]  /*96d0*/  LDSM.16.M88.4 R188, [R213] ;  /* 0x00000000d5bc783b */ /* 0x000f6a0000000200 */
[C---:B-1----:R-:W-:Y:S06]  /*96e0*/  HMMA.16816.F32.BF16 R8, R32.reuse, R176, R8 ;  /* 0x000000b02008723c */ /* 0x042fec0000041808 */
[C---:B------:R-:W-:Y:S01]  /*96f0*/  HMMA.16816.F32.BF16 R4, R32.reuse, R178, R4 ;  /* 0x000000b22004723c */ /* 0x040fe20000041804 */
[----:B------:R-:W1:Y:S05]  /*9700*/  LDSM.16.M88.4 R176, [R212] ;  /* 0x00000000d4b0783b */ /* 0x000e6a0000000200 */
[C---:B---3--:R-:W-:Y:S06]  /*9710*/  HMMA.16816.F32.BF16 R184, R32.reuse, R172, R184 ;  /* 0x000000ac20b8723c */ /* 0x048fec00000418b8 */
[----:B------:R-:W-:Y:S01]  /*9720*/  HMMA.16816.F32.BF16 R180, R32, R174, R180 ;  /* 0x000000ae20b4723c */ /* 0x000fe200000418b4 */
[----:B------:R-:W-:Y:S04]  /*9730*/  LDSM.16.M88.4 R32, [R226+0x2000] ;  /* 0x00200000e220783b */ /* 0x000fe80000000200 */
[----:B------:R-:W3:Y:S01]  /*9740*/  LDSM.16.M88.4 R172, [R223+0xa000] ;  /* 0x00a00000dfac783b */ /* 0x000ee20000000200 */
        /* <DEDUP_REMOVED lines=16> */
[C---:B--2---:R-:W-:Y:S06]  /*9850*/  HMMA.16816.F32.BF16 R16, R32.reuse, R168, R16 ;  /* 0x000000a82010723c */ /* 0x044fec0000041810 */
[C---:B------:R-:W-:Y:S01]  /*9860*/  HMMA.16816.F32.BF16 R12, R32.reuse, R170, R12 ;  /* 0x000000aa200c723c */ /* 0x040fe2000004180c */
[----:B------:R-:W2:Y:S05]  /*9870*/  LDSM.16.M88.4 R168, [R216+0x3000] ;  /* 0x00300000d8a8783b */ /* 0x000eaa0000000200 */
[C---:B----4-:R-:W-:Y:S06]  /*9880*/  HMMA.16816.F32.BF16 R8, R32.reuse, R192, R8 ;  /* 0x000000c02008723c */ /* 0x050fec0000041808 */
[C---:B------:R-:W-:Y:S01]  /*9890*/  HMMA.16816.F32.BF16 R4, R32.reuse, R194, R4 ;  /* 0x000000c22004723c */ /* 0x040fe20000041804 */
[----:B------:R-:W4:Y:S05]  /*98a0*/  LDSM.16.M88.4 R192, [R216+0x3800] ;  /* 0x00380000d8c0783b */ /* 0x000f2a0000000200 */
[C---:B-1----:R-:W-:Y:S06]  /*98b0*/  HMMA.16816.F32.BF16 R184, R32.reuse, R176, R184 ;  /* 0x000000b020b8723c */ /* 0x042fec00000418b8 */
[----:B------:R-:W-:Y:S01]  /*98c0*/  HMMA.16816.F32.BF16 R180, R32, R178, R180 ;  /* 0x000000b220b4723c */ /* 0x000fe200000418b4 */
[----:B------:R-:W-:Y:S04]  /*98d0*/  LDSM.16.M88.4 R32, [R229+0xc000] ;  /* 0x00c00000e520783b */ /* 0x000fe80000000200 */
[----:B------:R-:W-:Y:S01]  /*98e0*/  LDSM.16.M88.4 R176, [R229+0xc800] ;  /* 0x00c80000e5b0783b */ /* 0x000fe20000000200 */
[C---:B-----5:R-:W-:Y:S06]  /*98f0*/  HMMA.16816.F32.BF16 R24, R188.reuse, R28, R24 ;  /* 0x0000001cbc18723c */ /* 0x060fec0000041818 */
        /* <DEDUP_REMOVED lines=10> */
[----:B------:R-:W-:Y:S04]  /*99a0*/  LDSM.16.M88.4 R192, [R211] ;  /* 0x00000000d3c0783b */ /* 0x000fe80000000200 */
[----:B------:R-:W-:Y:S01]  /*99b0*/  LDSM.16.M88.4 R188, [R210] ;  /* 0x00000000d2bc783b */ /* 0x000fe20000000200 */
[C---:B-1----:R-:W-:Y:S06]  /*99c0*/  HMMA.16816.F32.BF16 R24, R28.reuse, R32, R24 ;  /* 0x000000201c18723c */ /* 0x042fec0000041818 */
[C---:B------:R-:W-:Y:S01]  /*99d0*/  HMMA.16816.F32.BF16 R20, R28.reuse, R34, R20 ;  /* 0x000000221c14723c */ /* 0x040fe20000041814 */
[----:B------:R-:W1:Y:S05]  /*99e0*/  LDSM.16.M88.4 R32, [R228+0x4000] ;  /* 0x00400000e420783b */ /* 0x000e6a0000000200 */
        /* <DEDUP_REMOVED lines=16> */
[C---:B----4-:R-:W-:Y:S06]  /*9af0*/  HMMA.16816.F32.BF16 R8, R32.reuse, R176, R8 ;  /* 0x000000b02008723c */ /* 0x050fec0000041808 */
[C---:B------:R-:W-:Y:S01]  /*9b00*/  HMMA.16816.F32.BF16 R4, R32.reuse, R178, R4 ;  /* 0x000000b22004723c */ /* 0x040fe20000041804 */
[----:B------:R-:W4:Y:S05]  /*9b10*/  LDSM.16.M88.4 R176, [R223+0xd800] ;  /* 0x00d80000dfb0783b */ /* 0x000f2a0000000200 */
[C---:B---3--:R-:W-:Y:S06]  /*9b20*/  HMMA.16816.F32.BF16 R184, R32.reuse, R172, R184 ;  /* 0x000000ac20b8723c */ /* 0x048fec00000418b8 */
[----:B------:R-:W-:Y:S01]  /*9b30*/  HMMA.16816.F32.BF16 R180, R32, R174, R180 ;  /* 0x000000ae20b4723c */ /* 0x000fe200000418b4 */
[----:B------:R-:W-:Y:S04]  /*9b40*/  LDSM.16.M88.4 R172, [R225+0x4000] ;  /* 0x00400000e1ac783b */ /* 0x000fe80000000200 */
[----:B------:R-:W3:Y:S01]  /*9b50*/  LDSM.16.M88.4 R32, [R216+0x4000] ;  /* 0x00400000d820783b */ /* 0x000ee20000000200 */
[C---:B--2---:R-:W-:Y:S06]  /*9b60*/  HMMA.16816.F32.BF16 R24, R168.reuse, R28, R24 ;  /* 0x0000001ca818723c */ /* 0x044fec0000041818 */
[C---:B------:R-:W-:Y:S01]  /*9b70*/  HMMA.16816.F32.BF16 R20, R168.reuse, R30, R20 ;  /* 0x0000001ea814723c */ /* 0x040fe20000041814 */
[----:B------:R-:W2:Y:S05]  /*9b80*/  LDSM.16.M88.4 R28, [R216+0x4800] ;  /* 0x00480000d81c783b */ /* 0x000eaa0000000200 */
[C---:B-1----:R-:W-:Y:S06]  /*9b90*/  HMMA.16816.F32.BF16 R16, R168.reuse, R192, R16 ;  /* 0x000000c0a810723c */ /* 0x042fec0000041810 */
[C---:B------:R-:W-:Y:S01]  /*9ba0*/  HMMA.16816.F32.BF16 R12, R168.reuse, R194, R12 ;  /* 0x000000c2a80c723c */ /* 0x040fe2000004180c */
[----:B------:R-:W-:Y:S05]  /*9bb0*/  LDSM.16.M88.4 R192, [R230+0x6000] ;  /* 0x00600000e6c0783b */ /* 0x000fea0000000200 */
[C---:B-----5:R-:W-:Y:S06]  /*9bc0*/  HMMA.16816.F32.BF16 R8, R168.reuse, R188, R8 ;  /* 0x000000bca808723c */ /* 0x060fec0000041808 */
[C---:B------:R-:W-:Y:S01]  /*9bd0*/  HMMA.16816.F32.BF16 R4, R168.reuse, R190, R4 ;  /* 0x000000bea804723c */ /* 0x040fe20000041804 */
[----:B------:R-:W1:Y:S05]  /*9be0*/  LDSM.16.M88.4 R188, [R216+0x5000] ;  /* 0x00500000d8bc783b */ /* 0x000e6a0000000200 */
[C---:B----4-:R-:W-:Y:S06]  /*9bf0*/  HMMA.16816.F32.BF16 R184, R168.reuse, R176, R184 ;  /* 0x000000b0a8b8723c */ /* 0x050fec00000418b8 */
[----:B------:R-:W-:Y:S01]  /*9c00*/  HMMA.16816.F32.BF16 R180, R168, R178, R180 ;  /* 0x000000b2a8b4723c */ /* 0x000fe200000418b4 */
[----:B------:R-:W4:Y:S04]  /*9c10*/  LDSM.16.M88.4 R176, [R216+0x5800] ;  /* 0x00580000d8b0783b */ /* 0x000f280000000200 */
[----:B------:R-:W5:Y:S01]  /*9c20*/  LDSM.16.M88.4 R168, [R229+0xe000] ;  /* 0x00e00000e5a8783b */ /* 0x000f620000000200 */
[C---:B---3--:R-:W-:Y:S06]  /*9c30*/  HMMA.16816.F32.BF16 R24, R172.reuse, R32, R24 ;  /* 0x00000020ac18723c */ /* 0x048fec0000041818 */
[C---:B------:R-:W-:Y:S01]  /*9c40*/  HMMA.16816.F32.BF16 R20, R172.reuse, R34, R20 ;  /* 0x00000022ac14723c */ /* 0x040fe20000041814 */
[----:B------:R-:W3:Y:S05]  /*9c50*/  LDSM.16.M88.4 R32, [R229+0xe800] ;  /* 0x00e80000e520783b */ /* 0x000eea0000000200 */
[C---:B--2---:R-:W-:Y:S06]  /*9c60*/  HMMA.16816.F32.BF16 R16, R172.reuse, R28, R16 ;  /* 0x0000001cac10723c */ /* 0x044fec0000041810 */
[C---:B------:R-:W-:Y:S01]  /*9c70*/  HMMA.16816.F32.BF16 R12, R172.reuse, R30, R12 ;  /* 0x0000001eac0c723c */ /* 0x040fe2000004180c */
[----:B------:R-:W2:Y:S05]  /*9c80*/  LDSM.16.M88.4 R28, [R229+0xf000] ;  /* 0x00f00000e51c783b */ /* 0x000eaa0000000200 */
[C---:B-1----:R-:W-:Y:S06]  /*9c90*/  HMMA.16816.F32.BF16 R8, R172.reuse, R188, R8 ;  /* 0x000000bcac08723c */ /* 0x042fec0000041808 */
[C---:B------:R-:W-:Y:S01]  /*9ca0*/  HMMA.16816.F32.BF16 R4, R172.reuse, R190, R4 ;  /* 0x000000beac04723c */ /* 0x040fe20000041804 */
[----:B------:R-:W1:Y:S05]  /*9cb0*/  LDSM.16.M88.4 R188, [R229+0xf800] ;  /* 0x00f80000e5bc783b */ /* 0x000e6a0000000200 */
[C---:B----4-:R-:W-:Y:S06]  /*9cc0*/  HMMA.16816.F32.BF16 R184, R172.reuse, R176, R184 ;  /* 0x000000b0acb8723c */ /* 0x050fec00000418b8 */
[----:B------:R-:W-:Y:S01]  /*9cd0*/  HMMA.16816.F32.BF16 R180, R172, R178, R180 ;  /* 0x000000b2acb4723c */ /* 0x000fe200000418b4 */
[----:B------:R-:W-:Y:S04]  /*9ce0*/  LDSM.16.M88.4 R176, [R228+0x6000] ;  /* 0x00600000e4b0783b */ /* 0x000fe80000000200 */
[----:B------:R-:W4:Y:S01]  /*9cf0*/  LDSM.16.M88.4 R172, [R207] ;  /* 0x00000000cfac783b */ /* 0x000f220000000200 */
[C---:B-----5:R-:W-:Y:S06]  /*9d00*/  HMMA.16816.F32.BF16 R24, R192.reuse, R168, R24 ;  /* 0x000000a8c018723c */ /* 0x060fec0000041818 */
[C---:B------:R-:W-:Y:S01]  /*9d10*/  HMMA.16816.F32.BF16 R20, R192.reuse, R170, R20 ;  /* 0x000000aac014723c */ /* 0x040fe20000041814 */
[----:B------:R-:W5:Y:S05]  /*9d20*/  LDSM.16.M88.4 R168, [R206] ;  /* 0x00000000cea8783b */ /* 0x000f6a0000000200 */
[C---:B---3--:R-:W-:Y:S06]  /*9d30*/  HMMA.16816.F32.BF16 R16, R192.reuse, R32, R16 ;  /* 0x00000020c010723c */ /* 0x048fec0000041810 */
[C---:B------:R-:W-:Y:S01]  /*9d40*/  HMMA.16816.F32.BF16 R12, R192.reuse, R34, R12 ;  /* 0x00000022c00c723c */ /* 0x040fe2000004180c */
[----:B------:R-:W3:Y:S05]  /*9d50*/  LDSM.16.M88.4 R32, [R205] ;  /* 0x00000000cd20783b */ /* 0x000eea0000000200 */
[C---:B--2---:R-:W-:Y:S06]  /*9d60*/  HMMA.16816.F32.BF16 R8, R192.reuse, R28, R8 ;  /* 0x0000001cc008723c */ /* 0x044fec0000041808 */
[C---:B------:R-:W-:Y:S01]  /*9d70*/  HMMA.16816.F32.BF16 R4, R192.reuse, R30, R4 ;  /* 0x0000001ec004723c */ /* 0x040fe20000041804 */
[----:B------:R-:W2:Y:S05]  /*9d80*/  LDSM.16.M88.4 R28, [R204] ;  /* 0x00000000cc1c783b */ /* 0x000eaa0000000200 */
[C---:B-1----:R-:W-:Y:S06]  /*9d90*/  HMMA.16816.F32.BF16 R184, R192.reuse, R188, R184 ;  /* 0x000000bcc0b8723c */ /* 0x042fec00000418b8 */
[----:B------:R-:W-:Y:S01]  /*9da0*/  HMMA.16816.F32.BF16 R180, R192, R190, R180 ;  /* 0x000000bec0b4723c */ /* 0x000fe200000418b4 */
[----:B------:R-:W-:Y:S04]  /*9db0*/  LDSM.16.M88.4 R188, [R226+0x6000] ;  /* 0x00600000e2bc783b */ /* 0x000fe80000000200 */
[----:B------:R-:W-:Y:S01]  /*9dc0*/  LDSM.16.M88.4 R192, [R216+0x7000] ;  /* 0x00700000d8c0783b */ /* 0x000fe20000000200 */
[C---:B----4-:R-:W-:Y:S06]  /*9dd0*/  HMMA.16816.F32.BF16 R24, R176.reuse, R172, R24 ;  /* 0x000000acb018723c */ /* 0x050fec0000041818 */
[C---:B------:R-:W-:Y:S01]  /*9de0*/  HMMA.16816.F32.BF16 R20, R176.reuse, R174, R20 ;  /* 0x000000aeb014723c */ /* 0x040fe20000041814 */
[----:B------:R-:W1:Y:S05]  /*9df0*/  LDSM.16.M88.4 R172, [R223+0xe000] ;  /* 0x00e00000dfac783b */ /* 0x000e6a0000000200 */
[C---:B-----5:R-:W-:Y:S06]  /*9e00*/  HMMA.16816.F32.BF16 R16, R176.reuse, R168, R16 ;  /* 0x000000a8b010723c */ /* 0x060fec0000041810 */
[C---:B------:R-:W-:Y:S01]  /*9e10*/  HMMA.16816.F32.BF16 R12, R176.reuse, R170, R12 ;  /* 0x000000aab00c723c */ /* 0x040fe2000004180c */
[----:B------:R-:W4:Y:S05]  /*9e20*/  LDSM.16.M88.4 R168, [R223+0xe800] ;  /* 0x00e80000dfa8783b */ /* 0x000f2a0000000200 */
[C---:B---3--:R-:W-:Y:S06]  /*9e30*/  HMMA.16816.F32.BF16 R8, R176.reuse, R32, R8 ;  /* 0x00000020b008723c */ /* 0x048fec0000041808 */
[C---:B------:R-:W-:Y:S01]  /*9e40*/  HMMA.16816.F32.BF16 R4, R176.reuse, R34, R4 ;  /* 0x00000022b004723c */ /* 0x040fe20000041804 */
[----:B------:R-:W3:Y:S05]  /*9e50*/  LDSM.16.M88.4 R32, [R223+0xf000] ;  /* 0x00f00000df20783b */ /* 0x000eea0000000200 */
[C---:B--2---:R-:W-:Y:S06]  /*9e60*/  HMMA.16816.F32.BF16 R184, R176.reuse, R28, R184 ;  /* 0x0000001cb0b8723c */ /* 0x044fec00000418b8 */
[----:B------:R-:W-:Y:S01]  /*9e70*/  HMMA.16816.F32.BF16 R180, R176, R30, R180 ;  /* 0x0000001eb0b4723c */ /* 0x000fe200000418b4 */
[----:B------:R-:W-:Y:S04]  /*9e80*/  LDSM.16.M88.4 R176, [R225+0x6000] ;  /* 0x00600000e1b0783b */ /* 0x000fe80000000200 */
[----:B------:R-:W2:Y:S01]  /*9e90*/  LDSM.16.M88.4 R28, [R216+0x6000] ;  /* 0x00600000d81c783b */ /* 0x000ea20000000200 */
[C---:B-1----:R-:W-:Y:S06]  /*9ea0*/  HMMA.16816.F32.BF16 R24, R188.reuse, R172, R24 ;  /* 0x000000acbc18723c */ /* 0x042fec0000041818 */
[C---:B------:R-:W-:Y:S01]  /*9eb0*/  HMMA.16816.F32.BF16 R20, R188.reuse, R174, R20 ;  /* 0x000000aebc14723c */ /* 0x040fe20000041814 */
[----:B------:R-:W1:Y:S05]  /*9ec0*/  LDSM.16.M88.4 R172, [R223+0xf800] ;  /* 0x00f80000dfac783b */ /* 0x000e6a0000000200 */
[C---:B----4-:R-:W-:Y:S06]  /*9ed0*/  HMMA.16816.F32.BF16 R16, R188.reuse, R168, R16 ;  /* 0x000000a8bc10723c */ /* 0x050fec0000041810 */
[C---:B------:R-:W-:Y:S01]  /*9ee0*/  HMMA.16816.F32.BF16 R12, R188.reuse, R170, R12 ;  /* 0x000000aabc0c723c */ /* 0x040fe2000004180c */
[----:B------:R-:W-:Y:S05]  /*9ef0*/  LDSM.16.M88.4 R168, [R216+0x6800] ;  /* 0x00680000d8a8783b */ /* 0x000fea0000000200 */
[C---:B---3--:R-:W-:Y:S06]  /*9f00*/  HMMA.16816.F32.BF16 R8, R188.reuse, R32, R8 ;  /* 0x00000020bc08723c */ /* 0x048fec0000041808 */
[----:B------:R-:W-:Y:S01]  /*9f10*/  HMMA.16816.F32.BF16 R4, R188, R34, R4 ;  /* 0x00000022bc04723c */ /* 0x000fe20000041804 */
[----:B------:R-:W3:Y:S01]  /*9f20*/  LDSM.16.M88.4 R32, [R216+0x7800] ;  /* 0x00780000d820783b */ /* 0x000ee20000000200 */
[----:B------:R-:W-:-:S04]  /*9f30*/  DEPBAR.LE SB0, 0x0 ;  /* 0x000080000000791a */ /* 0x000fc80000000000 */
[C---:B--2---:R-:W-:Y:S06]  /*9f40*/  HMMA.16816.F32.BF16 R24, R176.reuse, R28, R24 ;  /* 0x0000001cb018723c */ /* 0x044fec0000041818 */
[----:B------:R-:W-:Y:S01]  /*9f50*/  HMMA.16816.F32.BF16 R20, R176, R30, R20 ;  /* 0x0000001eb014723c */ /* 0x000fe20000041814 */
[----:B------:R-:W-:-:S04]  /*9f60*/  IMAD.U32 R28, RZ, RZ, UR20 ;  /* 0x00000014ff1c7e24 */ /* 0x000fc8000f8e00ff */
[----:B------:R-:W-:Y:S01]  /*9f70*/  IMAD R28, R28, 0x40, R232 ;  /* 0x000000401c1c7824 */ /* 0x000fe200078e02e8 */
[C---:B-1----:R-:W-:Y:S03]  /*9f80*/  HMMA.16816.F32.BF16 R180, R188.reuse, R174, R180 ;  /* 0x000000aebcb4723c */ /* 0x042fe600000418b4 */
[----:B------:R-:W-:Y:S01]  /*9f90*/  IMAD.IADD R29, R252, 0x1, -R28 ;  /* 0x00000001fc1d7824 */ /* 0x000fe200078e0a1c */
[C---:B------:R-:W-:Y:S02]  /*9fa0*/  ISETP.GE.AND P6, PT, R28.reuse, R250, PT ;  /* 0x000000fa1c00720c */ /* 0x040fe40003fc6270 */
[----:B------:R-:W-:Y:S01]  /*9fb0*/  HMMA.16816.F32.BF16 R184, R188, R172, R184 ;  /* 0x000000acbcb8723c */ /* 0x000fe200000418b8 */
[----:B------:R-:W-:Y:S02]  /*9fc0*/  ISETP.GE.AND P1, PT, R28, R243, PT ;  /* 0x000000f31c00720c */ /* 0x000fe40003f26270 */
[----:B------:R-:W-:-:S02]  /*9fd0*/  IABS R29, R29 ;  /* 0x0000001d001d7213 */ /* 0x000fc40000000000 */
[----:B------:R-:W-:Y:S01]  /*9fe0*/  ISETP.LT.OR P6, PT, R28, R251, P6 ;  /* 0x000000fb1c00720c */ /* 0x000fe200037c1670 */
[----:B------:R-:W-:Y:S01]  /*9ff0*/  FMUL.FTZ R0, R24, UR10 ;  /* 0x0000000a18007c20 */ /* 0x000fe20008410000 */
[----:B------:R-:W-:Y:S01]  /*a000*/  FMUL.FTZ R2, R26, UR10 ;  /* 0x0000000a1a027c20 */ /* 0x000fe20008410000 */
[----:B------:R-:W-:Y:S02]  /*a010*/  VIADD R24, R28, 0x1 ;  /* 0x000000011c187836 */ /* 0x000fe40000000000 */
[----:B------:R-:W-:Y:S01]  /*a020*/  FMUL.FTZ R25, R25, UR10 ;  /* 0x0000000a19197c20 */ /* 0x000fe20008410000 */
[----:B------:R-:W-:Y:S02]  /*a030*/  IMAD.IADD R26, R249, 0x1, -R28 ;  /* 0x00000001f91a7824 */ /* 0x000fe400078e0a1c */
[----:B------:R-:W-:Y:S01]  /*a040*/  FMUL.FTZ R27, R27, UR10 ;  /* 0x0000000a1b1b7c20 */ /* 0x000fe20008410000 */
[----:B------:R-:W1:Y:S01]  /*a050*/  MUFU.TANH R0, R0 ;  /* 0x0000000000007308 */ /* 0x000e620000002400 */
[----:B------:R-:W-:Y:S01]  /*a060*/  IMAD.IADD R30, R252, 0x1, -R24 ;  /* 0x00000001fc1e7824 */ /* 0x000fe200078e0a18 */
[----:B------:R-:W-:Y:S01]  /*a070*/  ISETP.GE.AND P0, PT, R24, R250, PT ;  /* 0x000000fa1800720c */ /* 0x000fe20003f06270 */
[----:B------:R-:W-:Y:S01]  /*a080*/  IMAD.MOV.U32 R31, RZ, RZ, R29 ;  /* 0x000000ffff1f7224 */ /* 0x000fe200078e001d */
[----:B------:R-:W-:Y:S01]  /*a090*/  IABS R26, R26 ;  /* 0x0000001a001a7213 */ /* 0x000fe20000000000 */
[----:B------:R-:W-:Y:S01]  /*a0a0*/  FMUL.FTZ R20, R20, UR10 ;  /* 0x0000000a14147c20 */ /* 0x000fe20008410000 */
[----:B------:R-:W-:Y:S01]  /*a0b0*/  IABS R30, R30 ;  /* 0x0000001e001e7213 */ /* 0x000fe20000000000 */
[C---:B---3--:R-:W-:Y:S01]  /*a0c0*/  HMMA.16816.F32.BF16 R180, R176.reuse, R34, R180 ;  /* 0x00000022b0b4723c */ /* 0x048fe200000418b4 */
[----:B------:R-:W2:Y:S01]  /*a0d0*/  MUFU.TANH R2, R2 ;  /* 0x0000000200027308 */ /* 0x000ea20000002400 */
[----:B------:R-:W-:Y:S01]  /*a0e0*/  I2FP.F32.S32 R31, R31 ;  /* 0x0000001f001f7245 */ /* 0x000fe20000201400 */
[----:B------:R-:W-:Y:S01]  /*a0f0*/  IMAD.MOV.U32 R29, RZ, RZ, R26 ;  /* 0x000000ffff1d7224 */ /* 0x000fe200078e001a */
[----:B------:R-:W-:Y:S01]  /*a100*/  ISETP.LT.OR P1, PT, R28, R248, P1 ;  /* 0x000000f81c00720c */ /* 0x000fe20000f21670 */
[----:B------:R-:W-:Y:S01]  /*a110*/  IMAD.MOV.U32 R26, RZ, RZ, R30 ;  /* 0x000000ffff1a7224 */ /* 0x000fe200078e001e */
[----:B------:R-:W-:Y:S01]  /*a120*/  ISETP.LT.OR P0, PT, R24, R251, P0 ;  /* 0x000000fb1800720c */ /* 0x000fe20000701670 */
[----:B------:R-:W-:Y:S01]  /*a130*/  FMUL.FTZ R22, R22, UR10 ;  /* 0x0000000a16167c20 */ /* 0x000fe20008410000 */
[----:B------:R-:W-:Y:S01]  /*a140*/  I2FP.F32.S32 R29, R29 ;  /* 0x0000001d001d7245 */ /* 0x000fe20000201400 */
[----:B------:R-:W3:Y:S01]  /*a150*/  MUFU.TANH R25, R25 ;  /* 0x0000001900197308 */ /* 0x000ee20000002400 */
[----:B-1----:R-:W-:Y:S01]  /*a160*/  FFMA.FTZ R0, R31, -UR18, R0 ;  /* 0x800000121f007c23 */ /* 0x002fe20008010000 */
[----:B------:R-:W-:Y:S01]  /*a170*/  I2FP.F32.S32 R26, R26 ;  /* 0x0000001a001a7245 */ /* 0x000fe20000201400 */
[----:B------:R-:W-:Y:S01]  /*a180*/  FMUL.FTZ R21, R21, UR10 ;  /* 0x0000000a15157c20 */ /* 0x000fe20008410000 */
[----:B------:R-:W-:Y:S01]  /*a190*/  HMMA.16816.F32.BF16 R16, R176, R168, R16 ;  /* 0x000000a8b010723c */ /* 0x000fe20000041810 */
[----:B------:R-:W-:Y:S01]  /*a1a0*/  FMUL.FTZ R23, R23, UR10 ;  /* 0x0000000a17177c20 */ /* 0x000fe20008410000 */
[----:B------:R-:W-:-:S02]  /*a1b0*/  FSEL R35, R0, -INF , !P6 ;  /* 0xff80000000237808 */ /* 0x000fc40007000000 */
[CC--:B------:R-:W-:Y:S01]  /*a1c0*/  ISETP.GE.AND P6, PT, R24.reuse, R243.reuse, PT ;  /* 0x000000f31800720c */ /* 0x0c0fe20003fc6270 */
[----:B--2---:R-:W-:Y:S01]  /*a1d0*/  FFMA.FTZ R2, R29, -UR18, R2 ;  /* 0x800000121d027c23 */ /* 0x004fe20008010002 */
[----:B------:R-:W1:Y:S01]  /*a1e0*/  MUFU.TANH R27, R27 ;  /* 0x0000001b001b7308 */ /* 0x000e620000002400 */
[C---:B------:R-:W-:Y:S01]  /*a1f0*/  HMMA.16816.F32.BF16 R184, R176.reuse, R32, R184 ;  /* 0x00000020b0b8723c */ /* 0x040fe200000418b8 */
[----:B------:R-:W-:Y:S01]  /*a200*/  ISETP.LT.OR P6, PT, R24, R248, P6 ;  /* 0x000000f81800720c */ /* 0x000fe200037c1670 */
[----:B------:R-:W-:Y:S01]  /*a210*/  IMAD.IADD R24, R249, 0x1, -R24 ;  /* 0x00000001f9187824 */ /* 0x000fe200078e0a18 */
[----:B------:R-:W-:Y:S01]  /*a220*/  FSEL R0, R2, -INF , !P1 ;  /* 0xff80000002007808 */ /* 0x000fe20004800000 */
[----:B------:R-:W-:Y:S01]  /*a230*/  FMUL.FTZ R182, R182, UR10 ;  /* 0x0000000ab6b67c20 */ /* 0x000fe20008410000 */
[----:B------:R-:W-:Y:S01]  /*a240*/  FMUL.FTZ R181, R181, UR10 ;  /* 0x0000000ab5b57c20 */ /* 0x000fe20008410000 */
[----:B---3--:R-:W-:Y:S01]  /*a250*/  FFMA.FTZ R29, R26, -UR18, R25 ;  /* 0x800000121a1d7c23 */ /* 0x008fe20008010019 */
[C---:B------:R-:W-:Y:S01]  /*a260*/  VIADD R26, R28.reuse, 0x8 ;  /* 0x000000081c1a7836 */ /* 0x040fe20000000000 */
[----:B------:R-:W2:Y:S01]  /*a270*/  MUFU.TANH R20, R20 ;  /* 0x0000001400147308 */ /* 0x000ea20000002400 */
[----:B------:R-:W-:Y:S01]  /*a280*/  VIADD R25, R28, 0x9 ;  /* 0x000000091c197836 */ /* 0x000fe20000000000 */
[----:B------:R-:W-:Y:S01]  /*a290*/  IABS R24, R24 ;  /* 0x0000001800187213 */ /* 0x000fe20000000000 */
[C-C-:B------:R-:W-:Y:S01]  /*a2a0*/  IMAD.IADD R2, R252.reuse, 0x1, -R26.reuse ;  /* 0x00000001fc027824 */ /* 0x140fe200078e0a1a */
[----:B------:R-:W-:Y:S01]  /*a2b0*/  FSEL R29, R29, -INF , !P0 ;  /* 0xff8000001d1d7808 */ /* 0x000fe20004000000 */
[----:B------:R-:W-:Y:S01]  /*a2c0*/  IMAD.IADD R30, R252, 0x1, -R25 ;  /* 0x00000001fc1e7824 */ /* 0x000fe200078e0a19 */
[C---:B------:R-:W-:Y:S01]  /*a2d0*/  ISETP.GE.AND P1, PT, R26.reuse, R250, PT ;  /* 0x000000fa1a00720c */ /* 0x040fe20003f26270 */
[C---:B------:R-:W-:Y:S01]  /*a2e0*/  HMMA.16816.F32.BF16 R12, R176.reuse, R170, R12 ;  /* 0x000000aab00c723c */ /* 0x040fe2000004180c */
[C---:B------:R-:W-:Y:S01]  /*a2f0*/  ISETP.GE.AND P0, PT, R26.reuse, R243, PT ;  /* 0x000000f31a00720c */ /* 0x040fe20003f06270 */
[----:B------:R-:W3:Y:S01]  /*a300*/  MUFU.TANH R22, R22 ;  /* 0x0000001600167308 */ /* 0x000ee20000002400 */
[CC--:B------:R-:W-:Y:S01]  /*a310*/  ISETP.LT.OR P1, PT, R26.reuse, R251.reuse, P1 ;  /* 0x000000fb1a00720c */ /* 0x0c0fe20000f21670 */
[----:B------:R-:W-:Y:S01]  /*a320*/  FMUL.FTZ R19, R19, UR10 ;  /* 0x0000000a13137c20 */ /* 0x000fe20008410000 */
[----:B------:R-:W-:Y:S01]  /*a330*/  ISETP.LT.OR P0, PT, R26, R248, P0 ;  /* 0x000000f81a00720c */ /* 0x000fe20000701670 */
[----:B------:R-:W-:Y:S01]  /*a340*/  IMAD.IADD R26, R249, 0x1, -R26 ;  /* 0x00000001f91a7824 */ /* 0x000fe200078e0a1a */
[----:B------:R-:W-:Y:S01]  /*a350*/  IABS R2, R2 ;  /* 0x0000000200027213 */ /* 0x000fe20000000000 */
[C---:B------:R-:W-:Y:S01]  /*a360*/  HMMA.16816.F32.BF16 R8, R176.reuse, R192, R8 ;  /* 0x000000c0b008723c */ /* 0x040fe20000041808 */
[----:B------:R-:W-:Y:S01]  /*a370*/  I2FP.F32.S32 R24, R24 ;  /* 0x0000001800187245 */ /* 0x000fe20000201400 */
[----:B------:R-:W4:Y:S01]  /*a380*/  MUFU.TANH R21, R21 ;  /* 0x0000001500157308 */ /* 0x000f220000002400 */
[----:B------:R-:W-:Y:S01]  /*a390*/  I2FP.F32.S32 R31, R2 ;  /* 0x00000002001f7245 */ /* 0x000fe20000201400 */
[----:B------:R-:W-:Y:S01]  /*a3a0*/  FMUL.FTZ R184, R184, UR10 ;  /* 0x0000000ab8b87c20 */ /* 0x000fe20008410000 */
[----:B------:R-:W-:Y:S01]  /*a3b0*/  IABS R26, R26 ;  /* 0x0000001a001a7213 */ /* 0x000fe20000000000 */
[----:B-1----:R-:W-:Y:S01]  /*a3c0*/  FFMA.FTZ R2, R24, -UR18, R27 ;  /* 0x8000001218027c23 */ /* 0x002fe2000801001b */
[----:B------:R-:W-:Y:S01]  /*a3d0*/  IABS R30, R30 ;  /* 0x0000001e001e7213 */ /* 0x000fe20000000000 */
[----:B--2---:R-:W-:Y:S01]  /*a3e0*/  FFMA.FTZ R20, R31, -UR18, R20 ;  /* 0x800000121f147c23 */ /* 0x004fe20008010014 */
[----:B------:R-:W-:Y:S01]  /*a3f0*/  I2FP.F32.S32 R33, R26 ;  /* 0x0000001a00217245 */ /* 0x000fe20000201400 */
[----:B------:R-:W-:Y:S01]  /*a400*/  FMUL.FTZ R24, R16, UR10 ;  /* 0x0000000a10187c20 */ /* 0x000fe20008410000 */
[----:B------:R-:W-:Y:S01]  /*a410*/  I2FP.F32.S32 R30, R30 ;  /* 0x0000001e001e7245 */ /* 0x000fe20000201400 */
[----:B------:R-:W-:Y:S01]  /*a420*/  FMUL.FTZ R27, R18, UR10 ;  /* 0x0000000a121b7c20 */ /* 0x000fe20008410000 */
[----:B------:R-:W-:Y:S01]  /*a430*/  FSEL R2, R2, -INF , !P6 ;  /* 0xff80000002027808 */ /* 0x000fe20007000000 */
[----:B---3--:R-:W-:Y:S01]  /*a440*/  FFMA.FTZ R22, R33, -UR18, R22 ;  /* 0x8000001221167c23 */ /* 0x008fe20008010016 */
[-C--:B------:R-:W-:Y:S01]  /*a450*/  ISETP.GE.AND P6, PT, R25, R250.reuse, PT ;  /* 0x000000fa1900720c */ /* 0x080fe20003fc6270 */
[----:B------:R-:W1:Y:S01]  /*a460*/  MUFU.TANH R23, R23 ;  /* 0x0000001700177308 */ /* 0x000e620000002400 */
[----:B------:R-:W-:Y:S01]  /*a470*/  FSEL R171, R20, -INF , !P1 ;  /* 0xff80000014ab7808 */ /* 0x000fe20004800000 */
[----:B------:R-:W-:Y:S01]  /*a480*/  FMUL.FTZ R26, R17, UR10 ;  /* 0x0000000a111a7c20 */ /* 0x000fe20008410000 */
[----:B----4-:R-:W-:Y:S01]  /*a490*/  FFMA.FTZ R30, R30, -UR18, R21 ;  /* 0x800000121e1e7c23 */ /* 0x010fe20008010015 */
[C---:B------:R-:W-:Y:S01]  /*a4a0*/  VIADD R21, R28.reuse, 0x10 ;  /* 0x000000101c157836 */ /* 0x040fe20000000000 */
[C---:B------:R-:W-:Y:S01]  /*a4b0*/  ISETP.LT.OR P6, PT, R25.reuse, R251, P6 ;  /* 0x000000fb1900720c */ /* 0x040fe200037c1670 */
[----:B------:R-:W-:Y:S01]  /*a4c0*/  VIADD R16, R28, 0x11 ;  /* 0x000000111c107836 */ /* 0x000fe20000000000 */
[-C--:B------:R-:W-:Y:S01]  /*a4d0*/  ISETP.GE.AND P1, PT, R25, R243.reuse, PT ;  /* 0x000000f31900720c */ /* 0x080fe20003f26270 */
[----:B------:R2:W3:Y:S01]  /*a4e0*/  MUFU.TANH R20, R24 ;  /* 0x0000001800147308 */ /* 0x0004e20000002400 */
[----:B------:R-:W-:Y:S01]  /*a4f0*/  FSEL R18, R22, -INF , !P0 ;  /* 0xff80000016127808 */ /* 0x000fe20004000000 */
[----:B------:R-:W-:Y:S01]  /*a500*/  IMAD.IADD R17, R252, 0x1, -R16 ;  /* 0x00000001fc117824 */ /* 0x000fe200078e0a10 */
[----:B------:R-:W-:Y:S01]  /*a510*/  FSEL R33, R30, -INF , !P6 ;  /* 0xff8000001e217808 */ /* 0x000fe20007000000 */
[----:B------:R-:W-:Y:S01]  /*a520*/  FMUL.FTZ R13, R13, UR10 ;  /* 0x0000000a0d0d7c20 */ /* 0x000fe20008410000 */
[----:B------:R-:W-:Y:S01]  /*a530*/  ISETP.GE.AND P0, PT, R21, R250, PT ;  /* 0x000000fa1500720c */ /* 0x000fe20003f06270 */
[----:B------:R-:W-:Y:S01]  /*a540*/  FMUL.FTZ R15, R15, UR10 ;  /* 0x0000000a0f0f7c20 */ /* 0x000fe20008410000 */
[----:B------:R-:W-:Y:S01]  /*a550*/  ISETP.GE.AND P6, PT, R21, R243, PT ;  /* 0x000000f31500720c */ /* 0x000fe20003fc6270 */
[----:B------:R-:W4:Y:S01]  /*a560*/  MUFU.TANH R22, R27 ;  /* 0x0000001b00167308 */ /* 0x000f220000002400 */
[-C--:B------:R-:W-:Y:S01]  /*a570*/  ISETP.LT.OR P1, PT, R25, R248.reuse, P1 ;  /* 0x000000f81900720c */ /* 0x080fe20000f21670 */
[----:B------:R-:W-:Y:S01]  /*a580*/  IMAD.IADD R25, R249, 0x1, -R25 ;  /* 0x00000001f9197824 */ /* 0x000fe200078e0a19 */
[C---:B------:R-:W-:Y:S01]  /*a590*/  ISETP.LT.OR P0, PT, R21.reuse, R251, P0 ;  /* 0x000000fb1500720c */ /* 0x040fe20000701670 */
[----:B------:R-:W-:Y:S01]  /*a5a0*/  HMMA.16816.F32.BF16 R4, R176, R194, R4 ;  /* 0x000000c2b004723c */ /* 0x000fe20000041804 */
[----:B------:R-:W-:Y:S01]  /*a5b0*/  ISETP.LT.OR P6, PT, R21, R248, P6 ;  /* 0x000000f81500720c */ /* 0x000fe200037c1670 */
[----:B------:R-:W-:Y:S01]  /*a5c0*/  FMUL.FTZ R10, R10, UR10 ;  /* 0x0000000a0a0a7c20 */ /* 0x000fe20008410000 */
[----:B------:R-:W-:Y:S01]  /*a5d0*/  IABS R25, R25 ;  /* 0x0000001900197213 */ /* 0x000fe20000000000 */
[----:B------:R-:W5:Y:S01]  /*a5e0*/  MUFU.TANH R26, R26 ;  /* 0x0000001a001a7308 */ /* 0x000f620000002400 */
[--C-:B--2---:R-:W-:Y:S01]  /*a5f0*/  IMAD.IADD R24, R252, 0x1, -R21.reuse ;  /* 0x00000001fc187824 */ /* 0x104fe200078e0a15 */
[----:B------:R-:W-:Y:S01]  /*a600*/  IABS R17, R17 ;  /* 0x0000001100117213 */ /* 0x000fe20000000000 */
[----:B------:R-:W-:Y:S01]  /*a610*/  IMAD.IADD R21, R249, 0x1, -R21 ;  /* 0x00000001f9157824 */ /* 0x000fe200078e0a15 */
[----:B------:R-:W-:Y:S01]  /*a620*/  I2FP.F32.S32 R30, R25 ;  /* 0x00000019001e7245 */ /* 0x000fe20000201400 */
[----:B------:R-:W-:Y:S01]  /*a630*/  FMUL.FTZ R11, R11, UR10 ;  /* 0x0000000a0b0b7c20 */ /* 0x000fe20008410000 */
[----:B------:R-:W-:Y:S01]  /*a640*/  IABS R24, R24 ;  /* 0x0000001800187213 */ /* 0x000fe20000000000 */
[----:B------:R-:W-:Y:S01]  /*a650*/  FMUL.FTZ R185, R185, UR10 ;  /* 0x0000000ab9b97c20 */ /* 0x000fe20008410000 */
[----:B------:R-:W-:Y:S01]  /*a660*/  IABS R21, R21 ;  /* 0x0000001500157213 */ /* 0x000fe20000000000 */
[----:B-1----:R-:W-:Y:S01]  /*a670*/  FFMA.FTZ R23, R30, -UR18, R23 ;  /* 0x800000121e177c23 */ /* 0x002fe20008010017 */
[----:B------:R-:W-:Y:S01]  /*a680*/  I2FP.F32.S32 R25, R24 ;  /* 0x0000001800197245 */ /* 0x000fe20000201400 */
[----:B------:R-:W1:Y:S01]  /*a690*/  MUFU.TANH R19, R19 ;  /* 0x0000001300137308 */ /* 0x000e620000002400 */
[----:B------:R-:W-:Y:S01]  /*a6a0*/  I2FP.F32.S32 R21, R21 ;  /* 0x0000001500157245 */ /* 0x000fe20000201400 */
[----:B------:R-:W-:Y:S01]  /*a6b0*/  FMUL.FTZ R24, R14, UR10 ;  /* 0x0000000a0e187c20 */ /* 0x000fe20008410000 */
[----:B------:R-:W-:Y:S01]  /*a6c0*/  I2FP.F32.S32 R17, R17 ;  /* 0x0000001100117245 */ /* 0x000fe20000201400 */
[----:B---3--:R-:W-:Y:S01]  /*a6d0*/  FFMA.FTZ R25, R25, -UR18, R20 ;  /* 0x8000001219197c23 */ /* 0x008fe20008010014 */
[----:B------:R-:W-:Y:S01]  /*a6e0*/  FSEL R20, R23, -INF , !P1 ;  /* 0xff80000017147808 */ /* 0x000fe20004800000 */
[----:B----4-:R-:W-:Y:S01]  /*a6f0*/  FFMA.FTZ R21, R21, -UR18, R22 ;  /* 0x8000001215157c23 */ /* 0x010fe20008010016 */
[----:B------:R-:W-:Y:S01]  /*a700*/  FMUL.FTZ R22, R12, UR10 ;  /* 0x0000000a0c167c20 */ /* 0x000fe20008410000 */
[----:B-----5:R-:W-:Y:S01]  /*a710*/  FFMA.FTZ R26, R17, -UR18, R26 ;  /* 0x80000012111a7c23 */ /* 0x020fe2000801001a */
[----:B------:R-:W-:Y:S01]  /*a720*/  FSEL R27, R25, -INF , !P0 ;  /* 0xff800000191b7808 */ /* 0x000fe20004000000 */
[----:B------:R-:W-:Y:S01]  /*a730*/  VIADD R17, R28, 0x18 ;  /* 0x000000181c117836 */ /* 0x000fe20000000000 */
[----:B------:R-:W-:Y:S01]  /*a740*/  ISETP.GE.AND P1, PT, R16, R250, PT ;  /* 0x000000fa1000720c */ /* 0x000fe20003f26270 */
[----:B------:R-:W-:Y:S01]  /*a750*/  VIADD R12, R28, 0x19 ;  /* 0x000000191c0c7836 */ /* 0x000fe20000000000 */
[C---:B------:R-:W-:Y:S01]  /*a760*/  ISETP.GE.AND P0, PT, R16.reuse, R243, PT ;  /* 0x000000f31000720c */ /* 0x040fe20003f06270 */
[----:B------:R-:W2:Y:S01]  /*a770*/  MUFU.TANH R22, R22 ;  /* 0x0000001600167308 */ /* 0x000ea20000002400 */
[----:B------:R-:W-:Y:S01]  /*a780*/  ISETP.LT.OR P1, PT, R16, R251, P1 ;  /* 0x000000fb1000720c */ /* 0x000fe20000f21670 */
[--C-:B------:R-:W-:Y:S01]  /*a790*/  IMAD.IADD R14, R252, 0x1, -R17.reuse ;  /* 0x00000001fc0e7824 */ /* 0x100fe200078e0a11 */
[----:B------:R-:W-:Y:S01]  /*a7a0*/  ISETP.LT.OR P0, PT, R16, R248, P0 ;  /* 0x000000f81000720c */ /* 0x000fe20000701670 */
[----:B------:R-:W-:Y:S01]  /*a7b0*/  IMAD.IADD R16, R249, 0x1, -R16 ;  /* 0x00000001f9107824 */ /* 0x000fe200078e0a10 */
[----:B------:R-:W-:Y:S01]  /*a7c0*/  FSEL R200, R21, -INF , !P6 ;  /* 0xff80000015c87808 */ /* 0x000fe20007000000 */
[----:B------:R-:W-:Y:S01]  /*a7d0*/  IMAD.IADD R23, R252, 0x1, -R12 ;  /* 0x00000001fc177824 */ /* 0x000fe200078e0a0c */
[----:B------:R-:W-:Y:S01]  /*a7e0*/  FSEL R25, R26, -INF , !P1 ;  /* 0xff8000001a197808 */ /* 0x000fe20004800000 */
[----:B------:R3:W4:Y:S01]  /*a7f0*/  MUFU.TANH R21, R24 ;  /* 0x0000001800157308 */ /* 0x0007220000002400 */
[----:B------:R-:W-:Y:S01]  /*a800*/  ISETP.GE.AND P6, PT, R17, R250, PT ;  /* 0x000000fa1100720c */ /* 0x000fe20003fc6270 */
[----:B------:R-:W-:Y:S01]  /*a810*/  FMUL.FTZ R5, R5, UR10 ;  /* 0x0000000a05057c20 */ /* 0x000fe20008410000 */
[----:B------:R-:W-:Y:S01]  /*a820*/  ISETP.GE.AND P1, PT, R17, R243, PT ;  /* 0x000000f31100720c */ /* 0x000fe20003f26270 */
[----:B------:R-:W-:Y:S01]  /*a830*/  FMUL.FTZ R7, R7, UR10 ;  /* 0x0000000a07077c20 */ /* 0x000fe20008410000 */
[----:B------:R-:W-:Y:S01]  /*a840*/  IABS R16, R16 ;  /* 0x0000001000107213 */ /* 0x000fe20000000000 */
[----:B------:R-:W-:Y:S01]  /*a850*/  FMUL.FTZ R186, R186, UR10 ;  /* 0x0000000ababa7c20 */ /* 0x000fe20008410000 */
[----:B------:R-:W-:Y:S01]  /*a860*/  IABS R14, R14 ;  /* 0x0000000e000e7213 */ /* 0x000fe20000000000 */
[----:B------:R-:W5:Y:S01]  /*a870*/  MUFU.TANH R13, R13 ;  /* 0x0000000d000d7308 */ /* 0x000f620000002400 */
[----:B------:R-:W-:Y:S01]  /*a880*/  ISETP.LT.OR P6, PT, R17, R251, P6 ;  /* 0x000000fb1100720c */ /* 0x000fe200037c1670 */
[----:B------:R-:W-:Y:S01]  /*a890*/  FMUL.FTZ R187, R187, UR10 ;  /* 0x0000000abbbb7c20 */ /* 0x000fe20008410000 */
[----:B------:R-:W-:Y:S01]  /*a8a0*/  ISETP.LT.OR P1, PT, R17, R248, P1 ;  /* 0x000000f81100720c */ /* 0x000fe20000f21670 */
[----:B------:R-:W-:Y:S01]  /*a8b0*/  IMAD.IADD R17, R249, 0x1, -R17 ;  /* 0x00000001f9117824 */ /* 0x000fe200078e0a11 */
[----:B------:R-:W-:Y:S01]  /*a8c0*/  I2FP.F32.S32 R16, R16 ;  /* 0x0000001000107245 */ /* 0x000fe20000201400 */
[----:B------:R-:W-:Y:S01]  /*a8d0*/  FMUL.FTZ R183, R183, UR10 ;  /* 0x0000000ab7b77c20 */ /* 0x000fe20008410000 */
[----:B------:R-:W-:Y:S01]  /*a8e0*/  I2FP.F32.S32 R31, R14 ;  /* 0x0000000e001f7245 */ /* 0x000fe20000201400 */
[----:B------:R-:W5:Y:S01]  /*a8f0*/  MUFU.TANH R15, R15 ;  /* 0x0000000f000f7308 */ /* 0x000f620000002400 */
[----:B------:R-:W-:Y:S01]  /*a900*/  IABS R17, R17 ;  /* 0x0000001100117213 */ /* 0x000fe20000000000 */
[----:B-1----:R-:W-:Y:S01]  /*a910*/  FFMA.FTZ R16, R16, -UR18, R19 ;  /* 0x8000001210107c23 */ /* 0x002fe20008010013 */
[----:B------:R-:W-:Y:S01]  /*a920*/  IABS R23, R23 ;  /* 0x0000001700177213 */ /* 0x000fe20000000000 */
[----:B--2---:R-:W-:Y:S01]  /*a930*/  FFMA.FTZ R22, R31, -UR18, R22 ;  /* 0x800000121f167c23 */ /* 0x004fe20008010016 */
[----:B------:R-:W-:Y:S01]  /*a940*/  I2FP.F32.S32 R14, R17 ;  /* 0x00000011000e7245 */ /* 0x000fe20000201400 */
[----:B------:R-:W-:Y:S01]  /*a950*/  FMUL.FTZ R17, R8, UR10 ;  /* 0x0000000a08117c20 */ /* 0x000fe20008410000 */
[----:B---3--:R-:W-:Y:S01]  /*a960*/  I2FP.F32.S32 R24, R23 ;  /* 0x0000001700187245 */ /* 0x008fe20000201400 */
[----:B------:R-:W-:Y:S01]  /*a970*/  VIADD R8, R28, 0x21 ;  /* 0x000000211c087836 */ /* 0x000fe20000000000 */
[----:B------:R-:W-:Y:S01]  /*a980*/  FSEL R194, R16, -INF , !P0 ;  /* 0xff80000010c27808 */ /* 0x000fe20004000000 */
[----:B----4-:R-:W-:Y:S01]  /*a990*/  FFMA.FTZ R14, R14, -UR18, R21 ;  /* 0x800000120e0e7c23 */ /* 0x010fe20008010015 */
[----:B------:R-:W-:Y:S01]  /*a9a0*/  FSEL R23, R22, -INF , !P6 ;  /* 0xff80000016177808 */ /* 0x000fe20007000000 */
[----:B-----5:R-:W-:Y:S01]  /*a9b0*/  FFMA.FTZ R21, R24, -UR18, R13 ;  /* 0x8000001218157c23 */ /* 0x020fe2000801000d */
[----:B------:R-:W-:Y:S01]  /*a9c0*/  ISETP.GE.AND P0, PT, R12, R250, PT ;  /* 0x000000fa0c00720c */ /* 0x000fe20003f06270 */
[----:B------:R-:W-:Y:S01]  /*a9d0*/  VIADD R13, R28, 0x20 ;  /* 0x000000201c0d7836 */ /* 0x000fe20000000000 */
[C---:B------:R-:W-:Y:S01]  /*a9e0*/  ISETP.GE.AND P6, PT, R12.reuse, R243, PT ;  /* 0x000000f30c00720c */ /* 0x040fe20003fc6270 */
[----:B------:R1:W2:Y:S01]  /*a9f0*/  MUFU.TANH R16, R17 ;  /* 0x0000001100107308 */ /* 0x0002a20000002400 */
[----:B------:R-:W-:-:S02]  /*aa00*/  ISETP.LT.OR P0, PT, R12, R251, P0 ;  /* 0x000000fb0c00720c */ /* 0x000fc40000701670 */
[----:B------:R-:W-:Y:S01]  /*aa10*/  ISETP.LT.OR P6, PT, R12, R248, P6 ;  /* 0x000000f80c00720c */ /* 0x000fe200037c1670 */
[----:B------:R-:W-:Y:S01]  /*aa20*/  IMAD.IADD R12, R249, 0x1, -R12 ;  /* 0x00000001f90c7824 */ /* 0x000fe200078e0a0c */
[----:B------:R-:W-:Y:S01]  /*aa30*/  FSEL R24, R14, -INF , !P1 ;  /* 0xff8000000e187808 */ /* 0x000fe20004800000 */
[----:B------:R-:W-:Y:S01]  /*aa40*/  IMAD.IADD R14, R252, 0x1, -R13 ;  /* 0x00000001fc0e7824 */ /* 0x000fe200078e0a0d */
[----:B------:R-:W-:Y:S01]  /*aa50*/  FSEL R21, R21, -INF , !P0 ;  /* 0xff80000015157808 */ /* 0x000fe20004000000 */
[----:B------:R-:W-:Y:S01]  /*aa60*/  MUFU.TANH R10, R10 ;  /* 0x0000000a000a7308 */ /* 0x000fe20000002400 */
[----:B------:R-:W-:Y:S02]  /*aa70*/  IABS R12, R12 ;  /* 0x0000000c000c7213 */ /* 0x000fe40000000000 */
[----:B------:R-:W-:Y:S02]  /*aa80*/  IABS R14, R14 ;  /* 0x0000000e000e7213 */ /* 0x000fe40000000000 */
[----:B------:R-:W-:-:S02]  /*aa90*/  I2FP.F32.S32 R12, R12 ;  /* 0x0000000c000c7245 */ /* 0x000fc40000201400 */
[----:B------:R-:W-:Y:S01]  /*aaa0*/  ISETP.GE.AND P1, PT, R13, R250, PT ;  /* 0x000000fa0d00720c */ /* 0x000fe20003f26270 */
[----:B------:R-:W-:Y:S01]  /*aab0*/  MUFU.TANH R11, R11 ;  /* 0x0000000b000b7308 */ /* 0x000fe20000002400 */
[----:B-1----:R-:W-:Y:S01]  /*aac0*/  FMUL.FTZ R17, R9, UR10 ;  /* 0x0000000a09117c20 */ /* 0x002fe20008410000 */
[C---:B------:R-:W-:Y:S01]  /*aad0*/  ISETP.GE.AND P0, PT, R13.reuse, R243, PT ;  /* 0x000000f30d00720c */ /* 0x040fe20003f06270 */
[----:B------:R-:W-:Y:S01]  /*aae0*/  FFMA.FTZ R12, R12, -UR18, R15 ;  /* 0x800000120c0c7c23 */ /* 0x000fe2000801000f */
[----:B------:R-:W-:Y:S01]  /*aaf0*/  I2FP.F32.S32 R19, R14 ;  /* 0x0000000e00137245 */ /* 0x000fe20000201400 */
[----:B------:R-:W-:Y:S01]  /*ab00*/  IMAD.IADD R9, R252, 0x1, -R8 ;  /* 0x00000001fc097824 */ /* 0x000fe200078e0a08 */
[C---:B------:R-:W-:Y:S01]  /*ab10*/  ISETP.LT.OR P1, PT, R13.reuse, R251, P1 ;  /* 0x000000fb0d00720c */ /* 0x040fe20000f21670 */
[----:B------:R-:W-:Y:S01]  /*ab20*/  FMUL.FTZ R15, R6, UR10 ;  /* 0x0000000a060f7c20 */ /* 0x000fe20008410000 */
[----:B------:R-:W-:Y:S01]  /*ab30*/  ISETP.LT.OR P0, PT, R13, R248, P0 ;  /* 0x000000f80d00720c */ /* 0x000fe20000701670 */
[----:B------:R-:W-:Y:S01]  /*ab40*/  IMAD.IADD R13, R249, 0x1, -R13 ;  /* 0x00000001f90d7824 */ /* 0x000fe200078e0a0d */
[----:B------:R-:W1:Y:S01]  /*ab50*/  MUFU.TANH R17, R17 ;  /* 0x0000001100117308 */ /* 0x000e620000002400 */
[----:B--2---:R-:W-:Y:S01]  /*ab60*/  FFMA.FTZ R16, R19, -UR18, R16 ;  /* 0x8000001213107c23 */ /* 0x004fe20008010010 */
[----:B------:R-:W-:Y:S01]  /*ab70*/  FSEL R26, R12, -INF , !P6 ;  /* 0xff8000000c1a7808 */ /* 0x000fe20007000000 */
[----:B------:R-:W-:Y:S01]  /*ab80*/  FMUL.FTZ R12, R4, UR10 ;  /* 0x0000000a040c7c20 */ /* 0x000fe20008410000 */
[----:B------:R-:W-:Y:S01]  /*ab90*/  IABS R9, R9 ;  /* 0x0000000900097213 */ /* 0x000fe20000000000 */
[----:B------:R-:W-:Y:S01]  /*aba0*/  VIADD R4, R28, 0x29 ;  /* 0x000000291c047836 */ /* 0x000fe20000000000 */
[----:B------:R-:W-:-:S02]  /*abb0*/  IABS R13, R13 ;  /* 0x0000000d000d7213 */ /* 0x000fc40000000000 */
[----:B------:R-:W-:Y:S01]  /*abc0*/  FSEL R195, R16, -INF , !P1 ;  /* 0xff80000010c37808 */ /* 0x000fe20004800000 */
[----:B------:R-:W-:Y:S01]  /*abd0*/  MUFU.TANH R12, R12 ;  /* 0x0000000c000c7308 */ /* 0x000fe20000002400 */
[----:B------:R-:W-:Y:S01]  /*abe0*/  I2FP.F32.S32 R14, R9 ;  /* 0x00000009000e7245 */ /* 0x000fe20000201400 */
[----:B------:R-:W-:Y:S01]  /*abf0*/  VIADD R9, R28, 0x28 ;  /* 0x000000281c097836 */ /* 0x000fe20000000000 */
[C---:B------:R-:W-:Y:S02]  /*ac00*/  ISETP.GE.AND P6, PT, R8.reuse, R250, PT ;  /* 0x000000fa0800720c */ /* 0x040fe40003fc6270 */
[----:B------:R-:W-:Y:S01]  /*ac10*/  ISETP.GE.AND P1, PT, R8, R243, PT ;  /* 0x000000f30800720c */ /* 0x000fe20003f26270 */
[----:B------:R-:W-:Y:S01]  /*ac20*/  IMAD.IADD R6, R252, 0x1, -R9 ;  /* 0x00000001fc067824 */ /* 0x000fe200078e0a09 */
[----:B------:R-:W-:Y:S01]  /*ac30*/  I2FP.F32.S32 R13, R13 ;  /* 0x0000000d000d7245 */ /* 0x000fe20000201400 */
[----:B-1----:R-:W-:Y:S01]  /*ac40*/  FFMA.FTZ R14, R14, -UR18, R17 ;  /* 0x800000120e0e7c23 */ /* 0x002fe20008010011 */
[C---:B------:R-:W-:Y:S01]  /*ac50*/  ISETP.LT.OR P6, PT, R8.reuse, R251, P6 ;  /* 0x000000fb0800720c */ /* 0x040fe200037c1670 */
[----:B------:R-:W-:Y:S01]  /*ac60*/  MUFU.TANH R5, R5 ;  /* 0x0000000500057308 */ /* 0x000fe20000002400 */
[----:B------:R-:W-:Y:S01]  /*ac70*/  ISETP.LT.OR P1, PT, R8, R248, P1 ;  /* 0x000000f80800720c */ /* 0x000fe20000f21670 */
[----:B------:R-:W-:-:S02]  /*ac80*/  IMAD.IADD R8, R249, 0x1, -R8 ;  /* 0x00000001f9087824 */ /* 0x000fc400078e0a08 */
[----:B------:R-:W-:Y:S01]  /*ac90*/  FFMA.FTZ R10, R13, -UR18, R10 ;  /* 0x800000120d0a7c23 */ /* 0x000fe2000801000a */
[----:B------:R-:W-:Y:S01]  /*aca0*/  IABS R6, R6 ;  /* 0x0000000600067213 */ /* 0x000fe20000000000 */
[----:B------:R-:W-:Y:S01]  /*acb0*/  IMAD.IADD R13, R252, 0x1, -R4 ;  /* 0x00000001fc0d7824 */ /* 0x000fe200078e0a04 */
[----:B------:R-:W-:Y:S02]  /*acc0*/  FSEL R193, R14, -INF , !P6 ;  /* 0xff8000000ec17808 */ /* 0x000fe40007000000 */
[----:B------:R-:W-:Y:S01]  /*acd0*/  IABS R8, R8 ;  /* 0x0000000800087213 */ /* 0x000fe20000000000 */
[----:B------:R-:W-:Y:S01]  /*ace0*/  MUFU.TANH R7, R7 ;  /* 0x0000000700077308 */ /* 0x000fe20000002400 */
[----:B------:R-:W-:Y:S02]  /*acf0*/  FSEL R192, R10, -INF , !P0 ;  /* 0xff8000000ac07808 */ /* 0x000fe40004000000 */
[----:B------:R-:W-:Y:S02]  /*ad00*/  I2FP.F32.S32 R8, R8 ;  /* 0x0000000800087245 */ /* 0x000fe40000201400 */
[----:B------:R-:W-:-:S02]  /*ad10*/  ISETP.GE.AND P0, PT, R9, R250, PT ;  /* 0x000000fa0900720c */ /* 0x000fc40003f06270 */
[C---:B------:R-:W-:Y:S01]  /*ad20*/  ISETP.GE.AND P6, PT, R9.reuse, R243, PT ;  /* 0x000000f30900720c */ /* 0x040fe20003fc6270 */
[----:B------:R1:W2:Y:S01]  /*ad30*/  MUFU.TANH R10, R15 ;  /* 0x0000000f000a7308 */ /* 0x0002a20000002400 */
[----:B------:R-:W-:Y:S01]  /*ad40*/  FFMA.FTZ R8, R8, -UR18, R11 ;  /* 0x8000001208087c23 */ /* 0x000fe2000801000b */
[C---:B------:R-:W-:Y:S02]  /*ad50*/  ISETP.LT.OR P0, PT, R9.reuse, R251, P0 ;  /* 0x000000fb0900720c */ /* 0x040fe40000701670 */
[----:B------:R-:W-:Y:S01]  /*ad60*/  ISETP.LT.OR P6, PT, R9, R248, P6 ;  /* 0x000000f80900720c */ /* 0x000fe200037c1670 */
[----:B------:R-:W-:Y:S01]  /*ad70*/  IMAD.IADD R9, R249, 0x1, -R9 ;  /* 0x00000001f9097824 */ /* 0x000fe200078e0a09 */
[----:B------:R-:W-:Y:S02]  /*ad80*/  IABS R13, R13 ;  /* 0x0000000d000d7213 */ /* 0x000fe40000000000 */
[----:B------:R-:W-:Y:S01]  /*ad90*/  FSEL R190, R8, -INF , !P1 ;  /* 0xff80000008be7808 */ /* 0x000fe20004800000 */
[----:B------:R-:W-:Y:S01]  /*ada0*/  MUFU.TANH R185, R185 ;  /* 0x000000b900b97308 */ /* 0x000fe20000002400 */
[----:B------:R-:W-:-:S02]  /*adb0*/  ISETP.GE.AND P1, PT, R4, R250, PT ;  /* 0x000000fa0400720c */ /* 0x000fc40003f26270 */
[----:B------:R-:W-:Y:S02]  /*adc0*/  IABS R9, R9 ;  /* 0x0000000900097213 */ /* 0x000fe40000000000 */
[----:B------:R-:W-:Y:S02]  /*add0*/  ISETP.LT.OR P1, PT, R4, R251, P1 ;  /* 0x000000fb0400720c */ /* 0x000fe40000f21670 */
[----:B------:R-:W-:Y:S01]  /*ade0*/  I2FP.F32.S32 R9, R9 ;  /* 0x0000000900097245 */ /* 0x000fe20000201400 */
[----:B------:R-:W3:Y:S01]  /*adf0*/  MUFU.TANH R8, R184 ;  /* 0x000000b800087308 */ /* 0x000ee20000002400 */
[----:B-1----:R-:W-:Y:S02]  /*ae00*/  I2FP.F32.S32 R15, R6 ;  /* 0x00000006000f7245 */ /* 0x002fe40000201400 */
[----:B------:R-:W-:Y:S01]  /*ae10*/  I2FP.F32.S32 R6, R13 ;  /* 0x0000000d00067245 */ /* 0x000fe20000201400 */
[----:B--2---:R-:W-:Y:S02]  /*ae20*/  FFMA.FTZ R9, R9, -UR18, R10 ;  /* 0x8000001209097c23 */ /* 0x004fe4000801000a */
[----:B------:R-:W-:-:S02]  /*ae30*/  FFMA.FTZ R12, R15, -UR18, R12 ;  /* 0x800000120f0c7c23 */ /* 0x000fc4000801000c */
[----:B------:R-:W-:Y:S01]  /*ae40*/  FFMA.FTZ R189, R6, -UR18, R5 ;  /* 0x8000001206bd7c23 */ /* 0x000fe20008010005 */
[C---:B------:R-:W-:Y:S01]  /*ae50*/  VIADD R5, R28.reuse, 0x30 ;  /* 0x000000301c057836 */ /* 0x040fe20000000000 */
[----:B------:R-:W-:Y:S01]  /*ae60*/  FSEL R188, R9, -INF , !P6 ;  /* 0xff80000009bc7808 */ /* 0x000fe20007000000 */
[----:B------:R-:W-:Y:S01]  /*ae70*/  VIADD R6, R28, 0x31 ;  /* 0x000000311c067836 */ /* 0x000fe20000000000 */
[----:B------:R-:W-:Y:S01]  /*ae80*/  FSEL R191, R12, -INF , !P0 ;  /* 0xff8000000cbf7808 */ /* 0x000fe20004000000 */
[--C-:B------:R-:W-:Y:S01]  /*ae90*/  IMAD.IADD R11, R252, 0x1, -R5.reuse ;  /* 0x00000001fc0b7824 */ /* 0x100fe200078e0a05 */
[C---:B------:R-:W-:Y:S01]  /*aea0*/  ISETP.GE.AND P0, PT, R4.reuse, R243, PT ;  /* 0x000000f30400720c */ /* 0x040fe20003f06270 */
[----:B------:R1:W2:Y:S01]  /*aeb0*/  MUFU.TANH R9, R186 ;  /* 0x000000ba00097308 */ /* 0x0002a20000002400 */
[----:B------:R-:W-:Y:S01]  /*aec0*/  FSEL R189, R189, -INF , !P1 ;  /* 0xff800000bdbd7808 */ /* 0x000fe20004800000 */
[C---:B------:R-:W-:Y:S01]  /*aed0*/  IMAD.IADD R10, R249.reuse, 0x1, -R5 ;  /* 0x00000001f90a7824 */ /* 0x040fe200078e0a05 */
[----:B------:R-:W-:Y:S01]  /*aee0*/  ISETP.LT.OR P0, PT, R4, R248, P0 ;  /* 0x000000f80400720c */ /* 0x000fe20000701670 */
[----:B------:R-:W-:Y:S01]  /*aef0*/  IMAD.IADD R4, R249, 0x1, -R4 ;  /* 0x00000001f9047824 */ /* 0x000fe200078e0a04 */
[----:B------:R-:W-:Y:S01]  /*af00*/  IABS R11, R11 ;  /* 0x0000000b000b7213 */ /* 0x000fe20000000000 */
[----:B------:R-:W-:Y:S01]  /*af10*/  IMAD.IADD R12, R252, 0x1, -R6 ;  /* 0x00000001fc0c7824 */ /* 0x000fe200078e0a06 */
[----:B------:R-:W-:Y:S01]  /*af20*/  ISETP.GE.AND P6, PT, R5, R250, PT ;  /* 0x000000fa0500720c */ /* 0x000fe20003fc6270 */
[----:B------:R-:W4:Y:S01]  /*af30*/  MUFU.TANH R182, R182 ;  /* 0x000000b600b67308 */ /* 0x000f220000002400 */
[----:B------:R-:W-:-:S02]  /*af40*/  IABS R4, R4 ;  /* 0x0000000400047213 */ /* 0x000fc40000000000 */
[C---:B------:R-:W-:Y:S02]  /*af50*/  ISETP.GE.AND P1, PT, R5.reuse, R243, PT ;  /* 0x000000f30500720c */ /* 0x040fe40003f26270 */
[----:B------:R-:W-:Y:S02]  /*af60*/  I2FP.F32.S32 R4, R4 ;  /* 0x0000000400047245 */ /* 0x000fe40000201400 */
[----:B------:R-:W-:Y:S01]  /*af70*/  I2FP.F32.S32 R11, R11 ;  /* 0x0000000b000b7245 */ /* 0x000fe20000201400 */
[----:B------:R-:W-:Y:S01]  /*af80*/  MUFU.TANH R187, R187 ;  /* 0x000000bb00bb7308 */ /* 0x000fe20000002400 */
[C---:B------:R-:W-:Y:S01]  /*af90*/  ISETP.LT.OR P6, PT, R5.reuse, R251, P6 ;  /* 0x000000fb0500720c */ /* 0x040fe200037c1670 */
[----:B------:R-:W-:Y:S01]  /*afa0*/  FFMA.FTZ R4, R4, -UR18, R7 ;  /* 0x8000001204047c23 */ /* 0x000fe20008010007 */
[----:B------:R-:W-:Y:S01]  /*afb0*/  BAR.SYNC.DEFER_BLOCKING 0x0 ;  /* 0x0000000000007b1d */ /* 0x000fe20000010000 */
[----:B------:R-:W-:Y:S01]  /*afc0*/  ISETP.LT.OR P1, PT, R5, R248, P1 ;  /* 0x000000f80500720c */ /* 0x000fe20000f21670 */
[----:B------:R-:W-:Y:S01]  /*afd0*/  FMUL.FTZ R5, R180, UR10 ;  /* 0x0000000ab4057c20 */ /* 0x000fe20008410000 */
[----:B---3--:R-:W-:Y:S01]  /*afe0*/  FFMA.FTZ R8, R11, -UR18, R8 ;  /* 0x800000120b087c23 */ /* 0x008fe20008010008 */
[----:B-1----:R-:W-:Y:S01]  /*aff0*/  FSEL R186, R4, -INF , !P0 ;  /* 0xff80000004ba7808 */ /* 0x002fe20004000000 */
[C---:B------:R-:W-:Y:S01]  /*b000*/  VIADD R4, R28.reuse, 0x38 ;  /* 0x000000381c047836 */ /* 0x040fe20000000000 */
[----:B------:R-:W-:Y:S01]  /*b010*/  IABS R10, R10 ;  /* 0x0000000a000a7213 */ /* 0x000fe20000000000 */
[----:B------:R-:W-:Y:S01]  /*b020*/  VIADD R28, R28, 0x39 ;  /* 0x000000391c1c7836 */ /* 0x000fe20000000000 */
[----:B------:R-:W-:Y:S01]  /*b030*/  IABS R12, R12 ;  /* 0x0000000c000c7213 */ /* 0x000fe20000000000 */
[----:B------:R-:W1:Y:S01]  /*b040*/  MUFU.TANH R5, R5 ;  /* 0x0000000500057308 */ /* 0x000e620000002400 */
[----:B------:R-:W-:Y:S01]  /*b050*/  I2FP.F32.S32 R10, R10 ;  /* 0x0000000a000a7245 */ /* 0x000fe20000201400 */
[----:B------:R-:W-:Y:S01]  /*b060*/  IMAD.IADD R7, R249, 0x1, -R4 ;  /* 0x00000001f9077824 */ /* 0x000fe200078e0a04 */
[----:B------:R-:W-:-:S02]  /*b070*/  I2FP.F32.S32 R12, R12 ;  /* 0x0000000c000c7245 */ /* 0x000fc40000201400 */
[----:B------:R-:W-:Y:S01]  /*b080*/  FSEL R177, R8, -INF , !P6 ;  /* 0xff80000008b17808 */ /* 0x000fe20007000000 */
[----:B------:R-:W-:Y:S01]  /*b090*/  IMAD.IADD R8, R252, 0x1, -R4 ;  /* 0x00000001fc087824 */ /* 0x000fe200078e0a04 */
[----:B------:R-:W-:Y:S01]  /*b0a0*/  ISETP.GE.AND P0, PT, R6, R250, PT ;  /* 0x000000fa0600720c */ /* 0x000fe20003f06270 */
[----:B--2---:R-:W-:Y:S01]  /*b0b0*/  FFMA.FTZ R9, R10, -UR18, R9 ;  /* 0x800000120a097c23 */ /* 0x004fe20008010009 */
[----:B------:R-:W-:Y:S01]  /*b0c0*/  ISETP.GE.AND P6, PT, R6, R243, PT ;  /* 0x000000f30600720c */ /* 0x000fe20003fc6270 */
[----:B------:R-:W-:Y:S01]  /*b0d0*/  FFMA.FTZ R12, R12, -UR18, R185 ;  /* 0x800000120c0c7c23 */ /* 0x000fe200080100b9 */
[----:B------:R-:W-:Y:S01]  /*b0e0*/  IABS R7, R7 ;  /* 0x0000000700077213 */ /* 0x000fe20000000000 */
[----:B------:R-:W2:Y:S01]  /*b0f0*/  MUFU.TANH R181, R181 ;  /* 0x000000b500b57308 */ /* 0x000ea20000002400 */
[C---:B------:R-:W-:Y:S02]  /*b100*/  ISETP.LT.OR P0, PT, R6.reuse, R251, P0 ;  /* 0x000000fb0600720c */ /* 0x040fe40000701670 */
[----:B------:R-:W-:Y:S01]  /*b110*/  ISETP.LT.OR P6, PT, R6, R248, P6 ;  /* 0x000000f80600720c */ /* 0x000fe200037c1670 */
[----:B------:R-:W-:Y:S01]  /*b120*/  IMAD.IADD R6, R249, 0x1, -R6 ;  /* 0x00000001f9067824 */ /* 0x000fe200078e0a06 */
[----:B------:R-:W-:-:S02]  /*b130*/  IABS R8, R8 ;  /* 0x0000000800087213 */ /* 0x000fc40000000000 */
[----:B------:R-:W-:Y:S01]  /*b140*/  I2FP.F32.S32 R7, R7 ;  /* 0x0000000700077245 */ /* 0x000fe20000201400 */
[----:B------:R-:W3:Y:S01]  /*b150*/  MUFU.TANH R183, R183 ;  /* 0x000000b700b77308 */ /* 0x000ee20000002400 */
[----:B------:R-:W-:Y:S02]  /*b160*/  FSEL R174, R9, -INF , !P1 ;  /* 0xff80000009ae7808 */ /* 0x000fe40004800000 */
[----:B------:R-:W-:Y:S01]  /*b170*/  FSEL R175, R12, -INF , !P0 ;  /* 0xff8000000caf7808 */ /* 0x000fe20004000000 */
[----:B----4-:R-:W-:Y:S01]  /*b180*/  FFMA.FTZ R7, R7, -UR18, R182 ;  /* 0x8000001207077c23 */ /* 0x010fe200080100b6 */
[----:B------:R-:W-:Y:S02]  /*b190*/  I2FP.F32.S32 R8, R8 ;  /* 0x0000000800087245 */ /* 0x000fe40000201400 */
[C---:B------:R-:W-:Y:S02]  /*b1a0*/  ISETP.GE.AND P1, PT, R4.reuse, R250, PT ;  /* 0x000000fa0400720c */ /* 0x040fe40003f26270 */
[----:B------:R-:W-:Y:S01]  /*b1b0*/  ISETP.GE.AND P0, PT, R4, R243, PT ;  /* 0x000000f30400720c */ /* 0x000fe20003f06270 */
[----:B-1----:R-:W-:Y:S01]  /*b1c0*/  FFMA.FTZ R5, R8, -UR18, R5 ;  /* 0x8000001208057c23 */ /* 0x002fe20008010005 */
[----:B------:R-:W-:Y:S01]  /*b1d0*/  IABS R6, R6 ;  /* 0x0000000600067213 */ /* 0x000fe20000000000 */
[----:B------:R-:W-:Y:S01]  /*b1e0*/  IMAD.IADD R8, R249, 0x1, -R28 ;  /* 0x00000001f9087824 */ /* 0x000fe200078e0a1c */
        /* <DEDUP_REMOVED lines=9> */
[----:B------:R-:W-:Y:S02]  /*b280*/  I2FP.F32.S32 R4, R4 ;  /* 0x0000000400047245 */ /* 0x000fe40000201400 */
[----:B------:R-:W-:Y:S02]  /*b290*/  I2FP.F32.S32 R8, R8 ;  /* 0x0000000800087245 */ /* 0x000fe40000201400 */
[----:B------:R-:W-:Y:S01]  /*b2a0*/  FSEL R172, R6, -INF , !P6 ;  /* 0xff80000006ac7808 */ /* 0x000fe20007000000 */
[----:B--2---:R-:W-:Y:S01]  /*b2b0*/  FFMA.FTZ R4, R4, -UR18, R181 ;  /* 0x8000001204047c23 */ /* 0x004fe200080100b5 */
[----:B------:R-:W-:Y:S01]  /*b2c0*/  FSEL R173, R5, -INF , !P1 ;  /* 0xff80000005ad7808 */ /* 0x000fe20004800000 */
[----:B---3--:R-:W-:Y:S01]  /*b2d0*/  FFMA.FTZ R8, R8, -UR18, R183 ;  /* 0x8000001208087c23 */ /* 0x008fe200080100b7 */
        /* <DEDUP_REMOVED lines=154> */
.L_x_1517:
[----:B------:R-:W-:Y:S05]  /*bc80*/  BSYNC B0 ;  /* 0x0000000000007941 */ /* 0x000fea0003800000 */
.L_x_1516:
[----:B------:R-:W0:Y:S02]  /*bc90*/  LDGDEPBAR ;  /* 0x00000000000079af */ /* 0x000e240000000000 */
.L_x_1515:
[----:B-1-3--:R-:W-:Y:S01]  /*bca0*/  FMNMX.FTZ R4, R164, R35, !PT ;  /* 0x00000023a4047209 */ /* 0x00afe20007810000 */
        /* <DEDUP_REMOVED lines=41> */
[----:B------:R-:W-:Y:S01]  /*bf40*/  FMUL.FTZ R176, R169, UR11 ;  /* 0x0000000ba9b07c20 */ /* 0x000fe20008410000 */
[----:B--2---:R-:W-:Y:S02]  /*bf50*/  FMNMX.FTZ R168, R5, R168, !PT ;  /* 0x000000a805a87209 */ /* 0x004fe40007810000 */
[----:B------:R-:W-:Y:S02]  /*bf60*/  FSEL R5, R169, RZ, P1 ;  /* 0x000000ffa9057208 */ /* 0x000fe40000800000 */
[----:B------:R-:W-:Y:S02]  /*bf70*/  FSEL R176, R176, RZ, P1 ;  /* 0x000000ffb0b07208 */ /* 0x000fe40000800000 */
[----:B------:R-:W-:Y:S01]  /*bf80*/  FSETP.NEU.FTZ.AND P0, PT, R168, -INF , PT ;  /* 0xff800000a800780b */ /* 0x000fe20003f1d000 */
[----:B------:R-:W-:Y:S02]  /*bf90*/  FADD.FTZ R4, R164, -R5 ;  /* 0x80000005a4047221 */ /* 0x000fe40000010000 */
[--C-:B------:R-:W-:Y:S01]  /*bfa0*/  FFMA.FTZ R34, R29, UR11, -R176.reuse ;  /* 0x0000000b1d227c23 */ /* 0x100fe200080108b0 */
[C---:B------:R-:W-:Y:S01]  /*bfb0*/  FMUL.FTZ R29, R168.reuse, UR11 ;  /* 0x0000000ba81d7c20 */ /* 0x040fe20008410000 */
[----:B------:R-:W-:Y:S01]  /*bfc0*/  FSEL R6, R168, RZ, P0 ;  /* 0x000000ffa8067208 */ /* 0x000fe20000000000 */
[--C-:B------:R-:W-:Y:S01]  /*bfd0*/  FFMA.FTZ R165, R35, UR11, -R176.reuse ;  /* 0x0000000b23a57c23 */ /* 0x100fe200080108b0 */
[--C-:B------:R-:W-:Y:S01]  /*bfe0*/  FFMA.FTZ R32, R33, UR11, -R176.reuse ;  /* 0x0000000b21207c23 */ /* 0x100fe200080108b0 */
[----:B------:R-:W-:Y:S01]  /*bff0*/  FFMA.FTZ R35, R171, UR11, -R176 ;  /* 0x0000000bab237c23 */ /* 0x000fe200080108b0 */
[----:B------:R-:W-:Y:S01]  /*c000*/  FSEL R29, R29, RZ, P0 ;  /* 0x000000ff1d1d7208 */ /* 0x000fe20000000000 */
[----:B------:R-:W-:Y:S01]  /*c010*/  FADD.FTZ R6, R3, -R6 ;  /* 0x8000000603067221 */ /* 0x000fe20000010000 */
[----:B------:R-:W-:Y:S01]  /*c020*/  FMUL.FTZ R170, R4, UR11 ;  /* 0x0000000b04aa7c20 */ /* 0x000fe20008410000 */
[----:B------:R-:W-:Y:S01]  /*c030*/  MUFU.EX2 R165, R165 ;  /* 0x000000a500a57308 */ /* 0x000fe20000000800 */
[--C-:B------:R-:W-:Y:S01]  /*c040*/  FFMA.FTZ R178, R23, UR11, -R176.reuse ;  /* 0x0000000b17b27c23 */ /* 0x100fe200080108b0 */
[--C-:B------:R-:W-:Y:S01]  /*c050*/  FFMA.FTZ R33, R0, UR11, -R29.reuse ;  /* 0x0000000b00217c23 */ /* 0x100fe2000801081d */
[--C-:B------:R-:W-:Y:S01]  /*c060*/  FFMA.FTZ R2, R2, UR11, -R29.reuse ;  /* 0x0000000b02027c23 */ /* 0x100fe2000801081d */
[--C-:B------:R-:W-:Y:S01]  /*c070*/  FFMA.FTZ R0, R18, UR11, -R29.reuse ;  /* 0x0000000b12007c23 */ /* 0x100fe2000801081d */
[--C-:B------:R-:W-:Y:S01]  /*c080*/  FFMA.FTZ R171, R20, UR11, -R29.reuse ;  /* 0x0000000b14ab7c23 */ /* 0x100fe2000801081d */
[----:B------:R-:W-:Y:S01]  /*c090*/  FMUL.FTZ R164, R6, UR11 ;  /* 0x0000000b06a47c20 */ /* 0x000fe20008410000 */
[----:B------:R-:W1:Y:S01]  /*c0a0*/  LDSM.16.MT88.4 R16, [R224+0x10000] ;  /* 0x01000000e010783b */ /* 0x000e620000004200 */
[----:B------:R-:W2:Y:S01]  /*c0b0*/  MUFU.EX2 R34, R34 ;  /* 0x0000002200227308 */ /* 0x000ea20000000800 */
[--C-:B------:R-:W-:Y:S01]  /*c0c0*/  FFMA.FTZ R179, R21, UR11, -R176.reuse ;  /* 0x0000000b15b37c23 */ /* 0x100fe200080108b0 */
[--C-:B------:R-:W-:Y:S01]  /*c0d0*/  FFMA.FTZ R3, R27, UR11, -R176.reuse ;  /* 0x0000000b1b037c23 */ /* 0x100fe200080108b0 */
[----:B------:R-:W-:Y:S01]  /*c0e0*/  LDSM.16.MT88.4 R20, [R220+0x16000] ;  /* 0x01600000dc14783b */ /* 0x000fe20000004200 */
[--C-:B------:R-:W-:Y:S01]  /*c0f0*/  FFMA.FTZ R180, R25, UR11, -R176.reuse ;  /* 0x0000000b19b47c23 */ /* 0x100fe200080108b0 */
[--C-:B------:R-:W-:Y:S01]  /*c100*/  FFMA.FTZ R181, R200, UR11, -R29.reuse ;  /* 0x0000000bc8b57c23 */ /* 0x100fe2000801081d */
[--C-:B------:R-:W-:Y:S01]  /*c110*/  FFMA.FTZ R184, R194, UR11, -R29.reuse ;  /* 0x0000000bc2b87c23 */ /* 0x100fe2000801081d */
[--C-:B------:R-:W-:Y:S01]  /*c120*/  FFMA.FTZ R182, R24, UR11, -R29.reuse ;  /* 0x0000000b18b67c23 */ /* 0x100fe2000801081d */
        /* <DEDUP_REMOVED lines=8> */
[----:B------:R-:W3:Y:S01]  /*c1b0*/  MUFU.EX2 R32, R32 ;  /* 0x0000002000207308 */ /* 0x000ee20000000800 */
[----:B--2---:R-:W-:Y:S01]  /*c1c0*/  F2FP.BF16.F32.PACK_AB R4, R34, R165 ;  /* 0x000000a52204723e */ /* 0x004fe200000010ff */
        /* <DEDUP_REMOVED lines=8> */
[----:B------:R-:W-:Y:S01]  /*c250*/  FFMA.FTZ R176, R31, UR11, -R176 ;  /* 0x0000000b1fb07c23 */ /* 0x000fe200080108b0 */
[--C-:B------:R-:W-:Y:S01]  /*c260*/  FFMA.FTZ R174, R174, UR11, -R29.reuse ;  /* 0x0000000baeae7c23 */ /* 0x100fe2000801081d */
[--C-:B------:R-:W-:Y:S01]  /*c270*/  FFMA.FTZ R172, R30, UR11, -R29.reuse ;  /* 0x0000000b1eac7c23 */ /* 0x100fe2000801081d */
[----:B------:R-:W-:-:S02]  /*c280*/  FFMA.FTZ R193, R28, UR11, -R29 ;  /* 0x0000000b1cc17c23 */ /* 0x000fc4000801081d */
[----:B------:R-:W-:Y:S01]  /*c290*/  LDSM.16.MT88.4 R28, [R222+0x13800] ;  /* 0x01380000de1c783b */ /* 0x000fe20000004200 */
[----:B------:R-:W2:Y:S01]  /*c2a0*/  MUFU.EX2 R2, R2 ;  /* 0x0000000200027308 */ /* 0x000ea20000000800 */
[----:B---3--:R-:W-:-:S07]  /*c2b0*/  F2FP.BF16.F32.PACK_AB R6, R32, R35 ;  /* 0x000000232006723e */ /* 0x008fce00000010ff */
[----:B------:R-:W-:Y:S08]  /*c2c0*/  MUFU.EX2 R0, R0 ;  /* 0x0000000000007308 */ /* 0x000ff00000000800 */
[----:B------:R-:W3:Y:S01]  /*c2d0*/  MUFU.EX2 R171, R171 ;  /* 0x000000ab00ab7308 */ /* 0x000ee20000000800 */
[----:B--2---:R-:W-:-:S07]  /*c2e0*/  F2FP.BF16.F32.PACK_AB R5, R2, R33 ;  /* 0x000000210205723e */ /* 0x004fce00000010ff */
[----:B------:R-:W2:Y:S08]  /*c2f0*/  MUFU.EX2 R170, R170 ;  /* 0x000000aa00aa7308 */ /* 0x000eb00000000800 */
[----:B------:R-:W4:Y:S01]  /*c300*/  MUFU.EX2 R164, R164 ;  /* 0x000000a400a47308 */ /* 0x000f220000000800 */
[----:B---3--:R-:W-:-:S07]  /*c310*/  F2FP.BF16.F32.PACK_AB R7, R171, R0 ;  /* 0x00000000ab07723e */ /* 0x008fce00000010ff */
        /* <DEDUP_REMOVED lines=36> */
[----:B------:R-:W3:Y:S01]  /*c560*/  LDSM.16.MT88.4 R8, [R222+0x12000] ;  /* 0x01200000de08783b */ /* 0x000ee20000004200 */
        /* <DEDUP_REMOVED lines=27> */
[C---:B--2---:R-:W-:Y:S01]  /*c720*/  HMMA.16816.F32.BF16 R36, R4.reuse, R12, R36 ;  /* 0x0000000c0424723c */ /* 0x044fe20000041824 */
[-C--:B------:R-:W-:Y:S01]  /*c730*/  FMUL.FTZ R66, R66, R164.reuse ;  /* 0x000000a442427220 */ /* 0x080fe20000410000 */
        /* <DEDUP_REMOVED lines=10> */
[C---:B---3--:R-:W-:Y:S01]  /*c7e0*/  HMMA.16816.F32.BF16 R44, R4.reuse, R8, R44 ;  /* 0x00000008042c723c */ /* 0x048fe2000004182c */
[----:B------:R-:W-:Y:S01]  /*c7f0*/  FMUL.FTZ R75, R75, R164 ;  /* 0x000000a44b4b7220 */ /* 0x000fe20000410000 */
[-C--:B------:R-:W-:Y:S01]  /*c800*/  FMUL.FTZ R52, R52, R170.reuse ;  /* 0x000000aa34347220 */ /* 0x080fe20000410000 */
[-C--:B------:R-:W-:Y:S01]  /*c810*/  FMUL.FTZ R53, R53, R170.reuse ;  /* 0x000000aa35357220 */ /* 0x080fe20000410000 */
[-C--:B------:R-:W-:Y:S01]  /*c820*/  FMUL.FTZ R56, R56, R170.reuse ;  /* 0x000000aa38387220 */ /* 0x080fe20000410000 */
[----:B------:R-:W-:Y:S01]  /*c830*/  FMUL.FTZ R57, R57, R170 ;  /* 0x000000aa39397220 */ /* 0x000fe20000410000 */
        /* <DEDUP_REMOVED lines=18> */
[-C--:B------:R-:W-:Y:S01]  /*c960*/  FMUL.FTZ R93, R93, R170.reuse ;  /* 0x000000aa5d5d7220 */ /* 0x080fe20000410000 */
[----:B------:R-:W-:Y:S01]  /*c970*/  FMUL.FTZ R96, R96, R170 ;  /* 0x000000aa60607220 */ /* 0x000fe20000410000 */
[-C--:B------:R-:W-:Y:S01]  /*c980*/  FMUL.FTZ R94, R94, R164.reuse ;  /* 0x000000a45e5e7220 */ /* 0x080fe20000410000 */
[----:B------:R-:W-:Y:S01]  /*c990*/  FMUL.FTZ R95, R95, R164 ;  /* 0x000000a45f5f7220 */ /* 0x000fe20000410000 */
[----:B------:R-:W-:Y:S01]  /*c9a0*/  FMUL.FTZ R97, R97, R170 ;  /* 0x000000aa61617220 */ /* 0x000fe20000410000 */
[-C--:B------:R-:W-:Y:S01]  /*c9b0*/  FMUL.FTZ R98, R98, R164.reuse ;  /* 0x000000a462627220 */ /* 0x080fe20000410000 */
[----:B------:R-:W-:Y:S01]  /*c9c0*/  FMUL.FTZ R99, R99, R164 ;  /* 0x000000a463637220 */ /* 0x000fe20000410000 */
[-C--:B------:R-:W-:Y:S01]  /*c9d0*/  FMUL.FTZ R76, R76, R170.reuse ;  /* 0x000000aa4c4c7220 */ /* 0x080fe20000410000 */
[-C--:B------:R-:W-:Y:S01]  /*c9e0*/  FMUL.FTZ R77, R77, R170.reuse ;  /* 0x000000aa4d4d7220 */ /* 0x080fe20000410000 */
[-C--:B------:R-:W-:Y:S01]  /*c9f0*/  FMUL.FTZ R80, R80, R170.reuse ;  /* 0x000000aa50507220 */ /* 0x080fe20000410000 */
[----:B------:R-:W-:Y:S01]  /*ca00*/  FMUL.FTZ R81, R81, R170 ;  /* 0x000000aa51517220 */ /* 0x000fe20000410000 */
[C---:B--2---:R-:W-:Y:S01]  /*ca10*/  HMMA.16816.F32.BF16 R60, R4.reuse, R12, R60 ;  /* 0x0000000c043c723c */ /* 0x044fe2000004183c */
[-C--:B------:R-:W-:Y:S01]  /*ca20*/  FMUL.FTZ R78, R78, R164.reuse ;  /* 0x000000a44e4e7220 */ /* 0x080fe20000410000 */
[-C--:B------:R-:W-:Y:S01]  /*ca30*/  FMUL.FTZ R79, R79, R164.reuse ;  /* 0x000000a44f4f7220 */ /* 0x080fe20000410000 */
[-C--:B------:R-:W-:Y:S01]  /*ca40*/  FMUL.FTZ R82, R82, R164.reuse ;  /* 0x000000a452527220 */ /* 0x080fe20000410000 */
[----:B------:R-:W-:Y:S01]  /*ca50*/  FMUL.FTZ R83, R83, R164 ;  /* 0x000000a453537220 */ /* 0x000fe20000410000 */
[-C--:B------:R-:W-:Y:S01]  /*ca60*/  FMUL.FTZ R108, R108, R170.reuse ;  /* 0x000000aa6c6c7220 */ /* 0x080fe20000410000 */
[C---:B------:R-:W-:Y:S01]  /*ca70*/  HMMA.16816.F32.BF16 R64, R4.reuse, R14, R64 ;  /* 0x0000000e0440723c */ /* 0x040fe20000041840 */
[----:B------:R-:W2:Y:S01]  /*ca80*/  LDSM.16.MT88.4 R12, [R221+0x14000] ;  /* 0x01400000dd0c783b */ /* 0x000ea20000004200 */
[----:B------:R-:W-:Y:S01]  /*ca90*/  FMUL.FTZ R109, R109, R170 ;  /* 0x000000aa6d6d7220 */ /* 0x000fe20000410000 */
[-C--:B------:R-:W-:Y:S01]  /*caa0*/  FMUL.FTZ R110, R110, R164.reuse ;  /* 0x000000a46e6e7220 */ /* 0x080fe20000410000 */
[----:B------:R-:W-:Y:S01]  /*cab0*/  FMUL.FTZ R111, R111, R164 ;  /* 0x000000a46f6f7220 */ /* 0x000fe20000410000 */
[-C--:B------:R-:W-:Y:S01]  /*cac0*/  FMUL.FTZ R112, R112, R170.reuse ;  /* 0x000000aa70707220 */ /* 0x080fe20000410000 */
[C---:B---3--:R-:W-:Y:S01]  /*cad0*/  HMMA.16816.F32.BF16 R68, R4.reuse, R8, R68 ;  /* 0x000000080444723c */ /* 0x048fe20000041844 */
[----:B------:R-:W-:Y:S01]  /*cae0*/  FMUL.FTZ R113, R113, R170 ;  /* 0x000000aa71717220 */ /* 0x000fe20000410000 */
[-C--:B------:R-:W-:Y:S01]  /*caf0*/  FMUL.FTZ R114, R114, R164.reuse ;  /* 0x000000a472727220 */ /* 0x080fe20000410000 */
        /* <DEDUP_REMOVED lines=12> */
[----:B------:R-:W1:Y:S01]  /*cbc0*/  MUFU.EX2 R180, R180 ;  /* 0x000000b400b47308 */ /* 0x000e620000000800 */
        /* <DEDUP_REMOVED lines=13> */
[-C--:B------:R-:W-:Y:S01]  /*cca0*/  FMUL.FTZ R128, R128, R170.reuse ;  /* 0x000000aa80807220 */ /* 0x080fe20000410000 */
[----:B------:R-:W-:Y:S01]  /*ccb0*/  FMUL.FTZ R129, R129, R170 ;  /* 0x000000aa81817220 */ /* 0x000fe20000410000 */
[----:B------:R-:W-:Y:S01]  /*ccc0*/  MUFU.EX2 R179, R179 ;  /* 0x000000b300b37308 */ /* 0x000fe20000000800 */
[-C--:B------:R-:W-:Y:S01]  /*ccd0*/  FMUL.FTZ R126, R126, R164.reuse ;  /* 0x000000a47e7e7220 */ /* 0x080fe20000410000 */
[-C--:B------:R-:W-:Y:S01]  /*cce0*/  FMUL.FTZ R127, R127, R164.reuse ;  /* 0x000000a47f7f7220 */ /* 0x080fe20000410000 */
[-C--:B------:R-:W-:Y:S01]  /*ccf0*/  FMUL.FTZ R130, R130, R164.reuse ;  /* 0x000000a482827220 */ /* 0x080fe20000410000 */
[C---:B--2---:R-:W-:Y:S01]  /*cd00*/  HMMA.16816.F32.BF16 R84, R4.reuse, R12, R84 ;  /* 0x0000000c0454723c */ /* 0x044fe20000041854 */
[----:B------:R-:W-:Y:S01]  /*cd10*/  FMUL.FTZ R131, R131, R164 ;  /* 0x000000a483837220 */ /* 0x000fe20000410000 */
[----:B------:R-:W-:Y:S01]  /*cd20*/  FFMA.FTZ R165, R203, R170, R165 ;  /* 0x000000aacba57223 */ /* 0x000fe200000100a5 */
[----:B------:R-:W-:Y:S01]  /*cd30*/  FFMA.FTZ R33, R202, R164, R33 ;  /* 0x000000a4ca217223 */ /* 0x000fe20000010021 */
[----:B------:R-:W-:Y:S01]  /*cd40*/  MUFU.EX2 R181, R181 ;  /* 0x000000b500b57308 */ /* 0x000fe20000000800 */
[----:B------:R-:W-:Y:S01]  /*cd50*/  MOV R164, R169 ;  /* 0x000000a900a47202 */ /* 0x000fe20000000f00 */
[----:B------:R-:W-:Y:S01]  /*cd60*/  HMMA.16816.F32.BF16 R88, R4, R14, R88 ;  /* 0x0000000e0458723c */ /* 0x000fe20000041858 */
[----:B------:R-:W2:Y:S01]  /*cd70*/  LDSM.16.MT88.4 R12, [R222+0x16000] ;  /* 0x01600000de0c783b */ /* 0x000ea20000004200 */
[----:B------:R-:W-:Y:S01]  /*cd80*/  FADD.FTZ R34, R34, R165 ;  /* 0x000000a522227221 */ /* 0x000fe20000010000 */
[----:B------:R-:W-:-:S03]  /*cd90*/  FADD.FTZ R33, R2, R33 ;  /* 0x0000002102217221 */ /* 0x000fc60000010000 */
[----:B---3--:R-:W-:Y:S01]  /*cda0*/  HMMA.16816.F32.BF16 R92, R4, R8, R92 ;  /* 0x00000008045c723c */ /* 0x008fe2000004185c */
[----:B------:R-:W3:Y:S01]  /*cdb0*/  MUFU.EX2 R184, R184 ;  /* 0x000000b800b87308 */ /* 0x000ee20000000800 */
[----:B------:R-:W-:Y:S01]  /*cdc0*/  FADD.FTZ R35, R35, R34 ;  /* 0x0000002223237221 */ /* 0x000fe20000010000 */
[----:B------:R-:W-:-:S03]  /*cdd0*/  FADD.FTZ R0, R0, R33 ;  /* 0x0000002100007221 */ /* 0x000fc60000010000 */
[C---:B------:R-:W-:Y:S01]  /*cde0*/  HMMA.16816.F32.BF16 R96, R4.reuse, R10, R96 ;  /* 0x0000000a0460723c */ /* 0x040fe20000041860 */
[----:B------:R-:W5:Y:S01]  /*cdf0*/  LDSM.16.MT88.4 R8, [R221+0x16000] ;  /* 0x01600000dd08783b */ /* 0x000f620000004200 */
[----:B------:R-:W-:Y:S01]  /*ce00*/  FADD.FTZ R32, R32, R35 ;  /* 0x0000002320207221 */ /* 0x000fe20000010000 */
[----:B------:R-:W-:Y:S01]  /*ce10*/  MUFU.EX2 R182, R182 ;  /* 0x000000b600b67308 */ /* 0x000fe20000000800 */
[----:B------:R-:W-:Y:S02]  /*ce20*/  FADD.FTZ R0, R171, R0 ;  /* 0x00000000ab007221 */ /* 0x000fe40000010000 */
[C---:B----4-:R-:W-:Y:S05]  /*ce30*/  HMMA.16816.F32.BF16 R76, R4.reuse, R16, R76 ;  /* 0x00000010044c723c */ /* 0x050fea000004184c */
[----:B------:R-:W4:Y:S01]  /*ce40*/  MUFU.EX2 R183, R183 ;  /* 0x000000b700b77308 */ /* 0x000f220000000800 */
[C---:B------:R-:W-:Y:S01]  /*ce50*/  HMMA.16816.F32.BF16 R80, R4.reuse, R18, R80 ;  /* 0x000000120450723c */ /* 0x040fe20000041850 */
[----:B------:R-:W1:Y:S05]  /*ce60*/  LDSM.16.MT88.4 R16, [R224+0x16000] ;  /* 0x01600000e010783b */ /* 0x000e6a0000004200 */
[C---:B------:R-:W-:Y:S01]  /*ce70*/  HMMA.16816.F32.BF16 R124, R4.reuse, R20, R124 ;  /* 0x00000014047c723c */ /* 0x040fe2000004187c */
[----:B------:R-:W-:Y:S05]  /*ce80*/  MUFU.EX2 R185, R185 ;  /* 0x000000b900b97308 */ /* 0x000fea0000000800 */
[C---:B------:R-:W-:Y:S01]  /*ce90*/  HMMA.16816.F32.BF16 R128, R4.reuse, R22, R128 ;  /* 0x000000160480723c */ /* 0x040fe20000041880 */
[----:B------:R-:W-:Y:S02]  /*cea0*/  LDSM.16.MT88.4 R20, [R221+0x12800] ;  /* 0x01280000dd14783b */ /* 0x000fe40000004200 */
[----:B------:R-:W4:Y:S03]  /*ceb0*/  MUFU.EX2 R194, R194 ;  /* 0x000000c200c27308 */ /* 0x000f260000000800 */
[C---:B--2---:R-:W-:Y:S05]  /*cec0*/  HMMA.16816.F32.BF16 R108, R4.reuse, R12, R108 ;  /* 0x0000000c046c723c */ /* 0x044fea000004186c */
[----:B------:R-:W-:Y:S01]  /*ced0*/  MUFU.EX2 R187, R187 ;  /* 0x000000bb00bb7308 */ /* 0x000fe20000000800 */
[C---:B------:R-:W-:Y:S01]  /*cee0*/  HMMA.16816.F32.BF16 R112, R4.reuse, R14, R112 ;  /* 0x0000000e0470723c */ /* 0x040fe20000041870 */
[----:B------:R-:W2:Y:S05]  /*cef0*/  LDSM.16.MT88.4 R12, [R224+0x10800] ;  /* 0x01080000e00c783b */ /* 0x000eaa0000004200 */
[C---:B-----5:R-:W-:Y:S01]  /*cf00*/  HMMA.16816.F32.BF16 R116, R4.reuse, R8, R116 ;  /* 0x000000080474723c */ /* 0x060fe20000041874 */
[----:B------:R-:W-:Y:S05]  /*cf10*/  MUFU.EX2 R200, R200 ;  /* 0x000000c800c87308 */ /* 0x000fea0000000800 */
[C---:B------:R-:W-:Y:S01]  /*cf20*/  HMMA.16816.F32.BF16 R120, R4.reuse, R10, R120 ;  /* 0x0000000a0478723c */ /* 0x040fe20000041878 */
[----:B------:R-:W5:Y:S02]  /*cf30*/  LDSM.16.MT88.4 R8, [R222+0x10800] ;  /* 0x01080000de08783b */ /* 0x000f640000004200 */
[----:B------:R-:W-:Y:S03]  /*cf40*/  MUFU.EX2 R189, R189 ;  /* 0x000000bd00bd7308 */ /* 0x000fe60000000800 */
[C---:B-1----:R-:W-:Y:S05]  /*cf50*/  HMMA.16816.F32.BF16 R100, R4.reuse, R16, R100 ;  /* 0x000000100464723c */ /* 0x042fea0000041864 */
[----:B------:R-:W1:Y:S01]  /*cf60*/  MUFU.EX2 R190, R190 ;  /* 0x000000be00be7308 */ /* 0x000e620000000800 */
[----:B------:R-:W-:Y:S01]  /*cf70*/  HMMA.16816.F32.BF16 R104, R4, R18, R104 ;  /* 0x000000120468723c */ /* 0x000fe20000041868 */
[----:B------:R-:W1:Y:S06]  /*cf80*/  LDSM.16.MT88.4 R16, [R221+0x10800] ;  /* 0x01080000dd10783b */ /* 0x000e6c0000004200 */
[----:B------:R-:W-:Y:S01]  /*cf90*/  F2FP.BF16.F32.PACK_AB R4, R180, R3 ;  /* 0x00000003b404723e */ /* 0x000fe200000010ff */
[----:B------:R-:W-:Y:S01]  /*cfa0*/  MUFU.EX2 R188, R188 ;  /* 0x000000bc00bc7308 */ /* 0x000fe20000000800 */
[----:B---3--:R-:W-:Y:S01]  /*cfb0*/  F2FP.BF16.F32.PACK_AB R5, R184, R181 ;  /* 0x000000b5b805723e */ /* 0x008fe200000010ff */
[----:B------:R-:W-:Y:S01]  /*cfc0*/  FADD.FTZ R3, R3, R32 ;  /* 0x0000002003037221 */ /* 0x000fe20000010000 */
[----:B------:R-:W-:-:S02]  /*cfd0*/  F2FP.BF16.F32.PACK_AB R6, R179, R178 ;  /* 0x000000b2b306723e */ /* 0x000fc400000010ff */
[----:B----4-:R-:W-:Y:S01]  /*cfe0*/  F2FP.BF16.F32.PACK_AB R7, R183, R182 ;  /* 0x000000b6b707723e */ /* 0x010fe200000010ff */
[----:B------:R-:W-:Y:S02]  /*cff0*/  FADD.FTZ R3, R180, R3 ;  /* 0x00000003b4037221 */ /* 0x000fe40000010000 */
[----:B------:R-:W3:Y:S04]  /*d000*/  MUFU.EX2 R191, R191 ;  /* 0x000000bf00bf7308 */ /* 0x000ee80000000800 */
[C---:B--2---:R-:W-:Y:S04]  /*d010*/  HMMA.16816.F32.BF16 R160, R4.reuse, R12, R160 ;  /* 0x0000000c04a0723c */ /* 0x044fe800000418a0 */
[----:B------:R-:W-:Y:S02]  /*d020*/  MUFU.EX2 R177, R177 ;  /* 0x000000b100b17308 */ /* 0x000fe40000000800 */
[C---:B------:R-:W-:Y:S01]  /*d030*/  HMMA.16816.F32.BF16 R156, R4.reuse, R14, R156 ;  /* 0x0000000e049c723c */ /* 0x040fe2000004189c */
[----:B------:R-:W2:Y:S05]  /*d040*/  LDSM.16.MT88.4 R12, [R224+0x12800] ;  /* 0x01280000e00c783b */ /* 0x000eaa0000004200 */
[C---:B-----5:R-:W-:Y:S01]  /*d050*/  HMMA.16816.F32.BF16 R152, R4.reuse, R8, R152 ;  /* 0x000000080498723c */ /* 0x060fe20000041898 */
[----:B------:R-:W4:Y:S05]  /*d060*/  MUFU.EX2 R186, R186 ;  /* 0x000000ba00ba7308 */ /* 0x000f2a0000000800 */
[C---:B------:R-:W-:Y:S01]  /*d070*/  HMMA.16816.F32.BF16 R148, R4.reuse, R10, R148 ;  /* 0x0000000a0494723c */ /* 0x040fe20000041894 */
[----:B------:R-:W5:Y:S02]  /*d080*/  LDSM.16.MT88.4 R8, [R222+0x12800] ;  /* 0x01280000de08783b */ /* 0x000f640000004200 */
[----:B------:R-:W-:Y:S03]  /*d090*/  MUFU.EX2 R173, R173 ;  /* 0x000000ad00ad7308 */ /* 0x000fe60000000800 */
[C---:B-1----:R-:W-:Y:S05]  /*d0a0*/  HMMA.16816.F32.BF16 R144, R4.reuse, R16, R144 ;  /* 0x000000100490723c */ /* 0x042fea0000041890 */
[----:B------:R-:W-:Y:S01]  /*d0b0*/  MUFU.EX2 R176, R176 ;  /* 0x000000b000b07308 */ /* 0x000fe20000000800 */
        /* <DEDUP_REMOVED lines=12> */
[----:B------:R-:W5:Y:S05]  /*d180*/  MUFU.EX2 R193, R193 ;  /* 0x000000c100c17308 */ /* 0x000f6a0000000800 */
        /* <DEDUP_REMOVED lines=28> */
[----:B------:R-:W5:Y:S05]  /*d350*/  LDSM.16.MT88.4 R24, [R220+0x11000] ;  /* 0x01100000dc18783b */ /* 0x000f6a0000004200 */
[C---:B----4-:R-:W-:Y:S06]  /*d360*/  HMMA.16816.F32.BF16 R124, R4.reuse, R20, R124 ;  /* 0x00000014047c723c */ /* 0x050fec000004187c */
[----:B------:R-:W-:Y:S01]  /*d370*/  HMMA.16816.F32.BF16 R128, R4, R22, R128 ;  /* 0x000000160480723c */ /* 0x000fe20000041880 */
[----:B------:R-:W-:Y:S06]  /*d380*/  LDSM.16.MT88.4 R20, [R224+0x13000] ;  /* 0x01300000e014783b */ /* 0x000fec0000004200 */
[----:B------:R-:W-:-:S02]  /*d390*/  F2FP.BF16.F32.PACK_AB R4, R194, R185 ;  /* 0x000000b9c204723e */ /* 0x000fc400000010ff */
[----:B------:R-:W-:Y:S02]  /*d3a0*/  F2FP.BF16.F32.PACK_AB R5, R190, R189 ;  /* 0x000000bdbe05723e */ /* 0x000fe400000010ff */
[----:B------:R-:W-:Y:S02]  /*d3b0*/  F2FP.BF16.F32.PACK_AB R6, R200, R187 ;  /* 0x000000bbc806723e */ /* 0x000fe400000010ff */
[----:B------:R-:W-:-:S07]  /*d3c0*/  F2FP.BF16.F32.PACK_AB R7, R191, R188 ;  /* 0x000000bcbf07723e */ /* 0x000fce00000010ff */
        /* <DEDUP_REMOVED lines=48> */
[----:B------:R-:W-:-:S02]  /*d6d0*/  F2FP.BF16.F32.PACK_AB R4, R186, R177 ;  /* 0x000000b1ba04723e */ /* 0x000fc400000010ff */
[----:B------:R-:W-:Y:S02]  /*d6e0*/  F2FP.BF16.F32.PACK_AB R5, R175, R174 ;  /* 0x000000aeaf05723e */ /* 0x000fe400000010ff */
[----:B------:R-:W-:Y:S02]  /*d6f0*/  F2FP.BF16.F32.PACK_AB R6, R176, R173 ;  /* 0x000000adb006723e */ /* 0x000fe400000010ff */
[----:B------:R-:W-:-:S07]  /*d700*/  F2FP.BF16.F32.PACK_AB R7, R193, R172 ;  /* 0x000000acc107723e */ /* 0x000fce00000010ff */
        /* <DEDUP_REMOVED lines=25> */
[----:B------:R-:W-:Y:S01]  /*d8a0*/  HMMA.16816.F32.BF16 R76, R4, R12, R76 ;  /* 0x0000000c044c723c */ /* 0x000fe2000004184c */
[----:B------:R-:W-:Y:S01]  /*d8b0*/  FADD.FTZ R9, R181, R0 ;  /* 0x00000000b5097221 */ /* 0x000fe20000010000 */
[----:B------:R-:W-:-:S03]  /*d8c0*/  FADD.FTZ R0, R178, R3 ;  /* 0x00000003b2007221 */ /* 0x000fc60000010000 */
[----:B------:R-:W-:Y:S01]  /*d8d0*/  FADD.FTZ R9, R184, R9 ;  /* 0x00000009b8097221 */ /* 0x000fe20000010000 */
[----:B------:R-:W-:Y:S01]  /*d8e0*/  HMMA.16816.F32.BF16 R80, R4, R14, R80 ;  /* 0x0000000e0450723c */ /* 0x000fe20000041850 */
[----:B------:R-:W2:Y:S01]  /*d8f0*/  LDSM.16.MT88.4 R12, [R221+0x17800] ;  /* 0x01780000dd0c783b */ /* 0x000ea20000004200 */
[----:B------:R-:W-:Y:S01]  /*d900*/  FADD.FTZ R0, R179, R0 ;  /* 0x00000000b3007221 */ /* 0x000fe20000010000 */
[----:B------:R-:W-:-:S03]  /*d910*/  FADD.FTZ R2, R182, R9 ;  /* 0x00000009b6027221 */ /* 0x000fc60000010000 */
        /* <DEDUP_REMOVED lines=8> */
[----:B------:R-:W-:Y:S01]  /*d9a0*/  FADD.FTZ R187, R187, R194 ;  /* 0x000000c2bbbb7221 */ /* 0x000fe20000010000 */
[----:B------:R-:W-:Y:S01]  /*d9b0*/  FADD.FTZ R188, R188, R3 ;  /* 0x00000003bcbc7221 */ /* 0x000fe20000010000 */
[----:B------:R-:W-:Y:S01]  /*d9c0*/  HMMA.16816.F32.BF16 R44, R4, R28, R44 ;  /* 0x0000001c042c723c */ /* 0x000fe2000004182c */
[----:B------:R-:W-:Y:S01]  /*d9d0*/  MOV R3, R168 ;  /* 0x000000a800037202 */ /* 0x000fe20000000f00 */
        /* <DEDUP_REMOVED lines=9> */
[----:B----4-:R-:W-:Y:S02]  /*da70*/  HMMA.16816.F32.BF16 R84, R4, R24, R84 ;  /* 0x000000180454723c */ /* 0x010fe40000041854 */
[----:B------:R-:W-:Y:S01]  /*da80*/  FADD.FTZ R2, R176, R173 ;  /* 0x000000adb0027221 */ /* 0x000fe20000010000 */
[----:B------:R-:W-:-:S03]  /*da90*/  FADD.FTZ R0, R193, R172 ;  /* 0x000000acc1007221 */ /* 0x000fc60000010000 */
[C---:B------:R-:W-:Y:S01]  /*daa0*/  HMMA.16816.F32.BF16 R88, R4.reuse, R26, R88 ;  /* 0x0000001a0458723c */ /* 0x040fe20000041858 */
[----:B------:R4:W-:Y:S04]  /*dab0*/  STL [R1+0x28], R2 ;  /* 0x0000280201007387 */ /* 0x0009e80000100800 */
[----:B------:R4:W-:Y:S01]  /*dac0*/  STL [R1+0x14], R0 ;  /* 0x0000140001007387 */ /* 0x0009e20000100800 */
[C---:B-1----:R-:W-:Y:S06]  /*dad0*/  HMMA.16816.F32.BF16 R100, R4.reuse, R16, R100 ;  /* 0x000000100464723c */ /* 0x042fec0000041864 */
[C---:B------:R-:W-:Y:S06]  /*dae0*/  HMMA.16816.F32.BF16 R104, R4.reuse, R18, R104 ;  /* 0x000000120468723c */ /* 0x040fec0000041868 */
[C---:B------:R-:W-:Y:S06]  /*daf0*/  HMMA.16816.F32.BF16 R112, R4.reuse, R10, R112 ;  /* 0x0000000a0470723c */ /* 0x040fec0000041870 */
[C---:B--2---:R-:W-:Y:S06]  /*db00*/  HMMA.16816.F32.BF16 R116, R4.reuse, R12, R116 ;  /* 0x0000000c0474723c */ /* 0x044fec0000041874 */
[C---:B------:R-:W-:Y:S06]  /*db10*/  HMMA.16816.F32.BF16 R120, R4.reuse, R14, R120 ;  /* 0x0000000e0478723c */ /* 0x040fec0000041878 */
[C---:B---3--:R-:W-:Y:S06]  /*db20*/  HMMA.16816.F32.BF16 R124, R4.reuse, R20, R124 ;  /* 0x00000014047c723c */ /* 0x048fec000004187c */
[----:B----4-:R-:W-:-:S15]  /*db30*/  HMMA.16816.F32.BF16 R128, R4, R22, R128 ;  /* 0x000000160480723c */ /* 0x010fde0000041880 */
[----:B------:R-:W-:-:S09]  /*db40*/  NOP ;  /* 0x0000000000007918 */ /* 0x000fd20000000000 */
.L_x_1514:
[----:B------:R-:W-:-:S06]  /*db50*/  UISETP.GT.AND UP0, UPT, UR20, UR14, UPT ;  /* 0x0000000e1400728c */ /* 0x000fcc000bf04270 */
[----:B------:R-:W-:-:S13]  /*db60*/  PLOP3.LUT P0, PT, PT, PT, UP0, 0x80, 0x0 ;  /* 0x000000000000781c */ /* 0x000fda0003f0f008 */
[----:B------:R-:W-:Y:S05]  /*db70*/  @!P0 BRA `(.L_x_1518) ;  /* 0x0000005400e08947 */ /* 0x000fea0003800000 */
[----:B------:R-:W1:Y:S01]  /*db80*/  S2R R5, SR_TID.X ;  /* 0x0000000000057919 */ /* 0x000e620000002100 */
[----:B------:R-:W-:Y:S01]  /*db90*/  ULDC UR4, c[0x0][0x260] ;  /* 0x0000980000047ab9 */ /* 0x000fe20000000800 */
[----:B------:R-:W-:Y:S01]  /*dba0*/  IMAD.U32 R2, RZ, RZ, UR25 ;  /* 0x00000019ff027e24 */ /* 0x000fe2000f8e00ff */
[----:B------:R-:W-:Y:S02]  /*dbb0*/  UIADD3 UR10, UR20, -0x2, URZ ;  /* 0xfffffffe140a7890 */ /* 0x000fe4000fffe03f */
[----:B------:R-:W-:Y:S01]  /*dbc0*/  UIADD3 UR22, UR20, -0x1, URZ ;  /* 0xffffffff14167890 */ /* 0x000fe2000fffe03f */
        /* <DEDUP_REMOVED lines=8> */
[----:B------:R-:W-:Y:S02]  /*dc50*/  IMAD.SHL.U32 R8, R0, 0x8, RZ ;  /* 0x0000000800087824 */ /* 0x000fe400078e00ff */
[----:B------:R-:W-:Y:S01]  /*dc60*/  IMAD.U32 R0, RZ, RZ, UR4 ;  /* 0x00000004ff007e24 */ /* 0x000fe2000f8e00ff */
[----:B------:R-:W-:Y:S02]  /*dc70*/  ULDC UR4, c[0x0][0x268] ;  /* 0x00009a0000047ab9 */ /* 0x000fe40000000800 */
[----:B------:R-:W-:-:S03]  /*dc80*/  SHF.R.S32.HI R9, RZ, 0x1f, R8 ;  /* 0x0000001fff097819 */ /* 0x000fc60000011408 */
[----:B------:R-:W-:-:S04]  /*dc90*/  IMAD.WIDE.U32 R4, R0, UR21, R8 ;  /* 0x0000001500047c25 */ /* 0x000fc8000f8e0008 */
[----:B------:R-:W-:Y:S01]  /*dca0*/  IMAD.U32 R0, RZ, RZ, UR4 ;  /* 0x00000004ff007e24 */ /* 0x000fe2000f8e00ff */
[----:B------:R-:W-:Y:S01]  /*dcb0*/  IADD3 R7, P0, R4, UR26, RZ ;  /* 0x0000001a04077c10 */ /* 0x000fe2000ff1e0ff */
[----:B------:R-:W-:Y:S02]  /*dcc0*/  ULDC UR4, c[0x0][0x2d0] ;  /* 0x0000b40000047ab9 */ /* 0x000fe40000000800 */
[----:B------:R-:W-:Y:S01]  /*dcd0*/  ISETP.GE.AND P2, PT, R8, UR4, PT ;  /* 0x0000000408007c0c */ /* 0x000fe2000bf46270 */
[----:B------:R-:W-:Y:S01]  /*dce0*/  IMAD.WIDE.U32 R8, R0, UR21, R8 ;  /* 0x0000001500087c25 */ /* 0x000fe2000f8e0008 */
[----:B------:R-:W-:Y:S01]  /*dcf0*/  IADD3.X R2, R2, UR5, R5, P0, !PT ;  /* 0x0000000502027c10 */ /* 0x000fe200087fe405 */
[----:B------:R-:W-:Y:S02]  /*dd00*/  ULDC.64 UR4, c[0x0][0x218] ;  /* 0x0000860000047ab9 */ /* 0x000fe40000000a00 */
[----:B------:R-:W-:Y:S01]  /*dd10*/  LEA R4, P1, R7, UR4, 0x1 ;  /* 0x0000000407047c11 */ /* 0x000fe2000f8208ff */
[----:B------:R-:W-:Y:S01]  /*dd20*/  IMAD.U32 R0, RZ, RZ, UR27 ;  /* 0x0000001bff007e24 */ /* 0x000fe2000f8e00ff */
[----:B------:R-:W-:-:S02]  /*dd30*/  IADD3 R5, P0, R8, UR28, RZ ;  /* 0x0000001c08057c10 */ /* 0x000fc4000ff1e0ff */
[----:B------:R-:W-:Y:S01]  /*dd40*/  LEA.HI.X R2, R7, UR5, R2, 0x1, P1 ;  /* 0x0000000507027c11 */ /* 0x000fe200088f0c02 */
[----:B------:R1:W-:Y:S01]  /*dd50*/  STL [R1+0x10], R4 ;  /* 0x0000100401007387 */ /* 0x0003e20000100800 */
[----:B------:R-:W-:Y:S01]  /*dd60*/  ULDC.64 UR4, c[0x0][0x220] ;  /* 0x0000880000047ab9 */ /* 0x000fe20000000a00 */
[----:B------:R-:W-:Y:S01]  /*dd70*/  IADD3.X R0, R0, UR35, R9, P0, !PT ;  /* 0x0000002300007c10 */ /* 0x000fe200087fe409 */
[----:B------:R-:W2:Y:S01]  /*dd80*/  @!P2 LDC.64 R238, c[0x0][0x220] ;  /* 0x00008800ffeeab82 */ /* 0x000ea20000000a00 */
[----:B------:R3:W-:Y:S01]  /*dd90*/  STL [R1+0xc], R2 ;  /* 0x00000c0201007387 */ /* 0x0007e20000100800 */
[----:B------:R-:W-:Y:S02]  /*dda0*/  SHF.R.S32.HI R9, RZ, 0x1f, R166 ;  /* 0x0000001fff097819 */ /* 0x000fe400000114a6 */
[----:B------:R-:W-:-:S04]  /*ddb0*/  IADD3 R10, P1, R166, 0x20, RZ ;  /* 0x00000020a60a7810 */ /* 0x000fc80007f3e0ff */
[----:B------:R-:W4:Y:S08]  /*ddc0*/  @!P2 LDC.64 R236, c[0x0][0x220] ;  /* 0x00008800ffecab82 */ /* 0x000f300000000a00 */
[----:B------:R-:W2:Y:S01]  /*ddd0*/  @!P2 LDC.64 R234, c[0x0][0x220] ;  /* 0x00008800ffeaab82 */ /* 0x000ea20000000a00 */
[----:B-1----:R-:W-:Y:S02]  /*dde0*/  MOV R4, R8 ;  /* 0x0000000800047202 */ /* 0x002fe40000000f00 */
[----:B------:R-:W-:-:S05]  /*ddf0*/  IADD3 R8, P3, R166, 0x10, RZ ;  /* 0x00000010a6087810 */ /* 0x000fca0007f7e0ff */
[----:B------:R-:W1:Y:S01]  /*de00*/  @!P2 LDC.64 R232, c[0x0][0x220] ;  /* 0x00008800ffe8ab82 */ /* 0x000e620000000a00 */
[C---:B---3--:R-:W-:Y:S01]  /*de10*/  LEA R2, P0, R5.reuse, UR4, 0x1 ;  /* 0x0000000405027c11 */ /* 0x048fe2000f8008ff */
[----:B------:R-:W-:Y:S01]  /*de20*/  IMAD.MOV.U32 R4, RZ, RZ, R166 ;  /* 0x000000ffff047224 */ /* 0x000fe200078e00a6 */
[----:B------:R-:W-:Y:S02]  /*de30*/  ULDC UR4, c[0x0][0x2ec] ;  /* 0x0000bb0000047ab9 */ /* 0x000fe40000000800 */
[----:B------:R-:W-:Y:S01]  /*de40*/  LEA.HI.X R0, R5, UR5, R0, 0x1, P0 ;  /* 0x0000000505007c11 */ /* 0x000fe200080f0c00 */
[----:B------:R-:W-:Y:S01]  /*de50*/  IMAD.MOV.U32 R5, RZ, RZ, R9 ;  /* 0x000000ffff057224 */ /* 0x000fe200078e0009 */
[----:B------:R3:W-:Y:S01]  /*de60*/  STL [R1+0x8], R2 ;  /* 0x0000080201007387 */ /* 0x0007e20000100800 */
[----:B------:R-:W-:Y:S01]  /*de70*/  IADD3 R6, P0, R166, 0x30, RZ ;  /* 0x00000030a6067810 */ /* 0x000fe20007f1e0ff */
[----:B------:R-:W-:Y:S02]  /*de80*/  ULDC UR5, c[0x0][0x39c] ;  /* 0x0000e70000057ab9 */ /* 0x000fe40000000800 */
[----:B------:R5:W-:Y:S04]  /*de90*/  STL [R1+0x4], R0 ;  /* 0x0000040001007387 */ /* 0x000be80000100800 */
[----:B------:R4:W-:Y:S04]  /*dea0*/  STL [R1+0x44], R9 ;  /* 0x0000440901007387 */ /* 0x0009e80000100800 */
[----:B------:R-:W-:Y:S04]  /*deb0*/  STL [R1+0x20], R10 ;  /* 0x0000200a01007387 */ /* 0x000fe80000100800 */
[----:B------:R-:W-:Y:S01]  /*dec0*/  STL [R1+0x18], R6 ;  /* 0x0000180601007387 */ /* 0x000fe20000100800 */
[----:B------:R-:W-:-:S02]  /*ded0*/  IMAD.X R7, RZ, RZ, R5, P0 ;  /* 0x000000ffff077224 */ /* 0x000fc400000e0605 */
[----:B---3--:R-:W-:Y:S02]  /*dee0*/  IMAD.MOV.U32 R2, RZ, RZ, R3 ;  /* 0x000000ffff027224 */ /* 0x008fe400078e0003 */
[----:B-----5:R-:W-:Y:S02]  /*def0*/  IMAD.MOV.U32 R0, RZ, RZ, R164 ;  /* 0x000000ffff007224 */ /* 0x020fe400078e00a4 */
[----:B----4-:R-:W-:-:S05]  /*df00*/  IMAD.X R9, RZ, RZ, R5, P3 ;  /* 0x000000ffff097224 */ /* 0x010fca00018e0605 */
[----:B------:R3:W-:Y:S04]  /*df10*/  STL.64 [R1+0x30], R8 ;  /* 0x0000300801007387 */ /* 0x0007e80000100a00 */
[----:B---3--:R3:W4:Y:S01]  /*df20*/  LDL.64 R8, [R1+0x20] ;  /* 0x0000200001087983 */ /* 0x0087220000100a00 */
[----:B------:R-:W-:Y:S01]  /*df30*/  MOV R6, R196 ;  /* 0x000000c400067202 */ /* 0x000fe20000000f00 */
[----:B----4-:R-:W-:-:S05]  /*df40*/  IMAD.X R9, RZ, RZ, R5, P1 ;  /* 0x000000ffff097224 */ /* 0x010fca00008e0605 */
[----:B------:R-:W-:Y:S04]  /*df50*/  STL [R1+0x24], R9 ;  /* 0x0000240901007387 */ /* 0x000fe80000100800 */
[----:B------:R4:W-:Y:S04]  /*df60*/  STL [R1+0x1c], R7 ;  /* 0x00001c0701007387 */ /* 0x0009e80000100800 */
[----:B------:R3:W-:Y:S01]  /*df70*/  STL.64 [R1+0x40], R4 ;  /* 0x0000400401007387 */ /* 0x0007e20000100a00 */
[----:B----4-:R-:W-:-:S05]  /*df80*/  IMAD.MOV.U32 R7, RZ, RZ, R199 ;  /* 0x000000ffff077224 */ /* 0x010fca00078e00c7 */
[----:B------:R3:W-:Y:S01]  /*df90*/  STL.64 [R1+0x38], R6 ;  /* 0x0000380601007387 */ /* 0x0007e20000100a00 */
[----:B-12---:R-:W-:Y:S05]  /*dfa0*/  BRA `(.L_x_1519) ;  /* 0x0000000400bc7947 */ /* 0x006fea0003800000 */
.L_x_1521:
        /* <DEDUP_REMOVED lines=13> */
[----:B------:R-:W-:Y:S05]  /*e080*/  IMAD.U32 R165, RZ, RZ, UR23 ;  /* 0x00000017ffa57e24 */ /* 0x000fea000f8e00ff */
[----:B------:R-:W-:Y:S02]  /*e090*/  LEA.HI.X R10, R10, R247, R165, 0x6, P0 ;  /* 0x000000f70a0a7211 */ /* 0x000fe400000f34a5 */
[C---:B--2---:R-:W-:Y:S04]  /*e0a0*/  @!P2 LEA R164, P0, R11.reuse, R4, 0x1 ;  /* 0x000000040ba4a211 */ /* 0x044fe800078008ff */
[C---:B------:R-:W-:Y:S02]  /*e0b0*/  @!P2 LEA.HI.X R165, R11.reuse, R5, R10, 0x1, P0 ;  /* 0x000000050ba5a211 */ /* 0x040fe400000f0c0a */
[----:B------:R-:W2:Y:S01]  /*e0c0*/  @!P2 LDC.64 R4, c[0x0][0x218] ;  /* 0x00008600ff04ab82 */ /* 0x000ea20000000a00 */
[----:B------:R-:W-:Y:S02]  /*e0d0*/  IADD3 R11, P0, R11, UR40, RZ ;  /* 0x000000280b0b7c10 */ /* 0x000fe4000ff1e0ff */
[----:B------:R-:W-:Y:S01]  /*e0e0*/  @!PT LDS RZ, [RZ] ;  /* 0x00000000fffff984 */ /* 0x000fe20000000800 */
[----:B------:R-:W-:Y:S01]  /*e0f0*/  @!PT LDS RZ, [RZ] ;  /* 0x00000000fffff984 */ /* 0x000fe20000000800 */
[----:B------:R-:W-:Y:S01]  /*e100*/  @!PT LDS RZ, [RZ] ;  /* 0x00000000fffff984 */ /* 0x000fe20000000800 */
[----:B------:R1:W-:Y:S02]  /*e110*/  @!P2 LDGSTS.E.BYPASS.LTC128B.128 [R242+0x8000], desc[UR32][R164.64] ;  /* 0x08000000a4f2afae */ /* 0x0003e4000b901d60 */
[----:B------:R-:W-:Y:S02]  /*e120*/  IADD3.X R10, R10, UR39, RZ, P0, !PT ;  /* 0x000000270a0a7c10 */ /* 0x000fe400087fe4ff */
[----:B------:R1:W-:Y:S01]  /*e130*/  @P6 STS.128 [R242+0xa000], RZ ;  /* 0x00a000fff2006388 */ /* 0x0003e20000000c00 */
[C---:B---3--:R-:W-:Y:S03]  /*e140*/  @!P2 LEA R8, P0, R11.reuse, R8, 0x1 ;  /* 0x000000080b08a211 */ /* 0x048fe600078008ff */
[----:B------:R-:W-:Y:S01]  /*e150*/  @!PT LDS RZ, [RZ] ;  /* 0x00000000fffff984 */ /* 0x000fe20000000800 */
[----:B------:R-:W-:Y:S01]  /*e160*/  @!PT LDS RZ, [RZ] ;  /* 0x00000000fffff984 */ /* 0x000fe20000000800 */
[----:B------:R-:W-:Y:S01]  /*e170*/  @!PT LDS RZ, [RZ] ;  /* 0x00000000fffff984 */ /* 0x000fe20000000800 */
[----:B------:R1:W-:Y:S01]  /*e180*/  @!P6 LDGSTS.E.BYPASS.LTC128B.128 [R242+0xa000], desc[UR32][R202.64+0x80] ;  /* 0x0a000080caf2efae */ /* 0x0003e2000b901d60 */
[C---:B------:R-:W-:Y:S02]  /*e190*/  @!P2 LEA.HI.X R9, R11.reuse, R9, R10, 0x1, P0 ;  /* 0x000000090b09a211 */ /* 0x040fe400000f0c0a */
[----:B------:R-:W-:Y:S01]  /*e1a0*/  IADD3 R11, P0, R11, UR40, RZ ;  /* 0x000000280b0b7c10 */ /* 0x000fe2000ff1e0ff */
[----:B------:R1:W-:Y:S03]  /*e1b0*/  @P5 STS.128 [R242+0xc000], RZ ;  /* 0x00c000fff2005388 */ /* 0x0003e60000000c00 */
[----:B------:R-:W-:Y:S01]  /*e1c0*/  IADD3.X R10, R10, UR39, RZ, P0, !PT ;  /* 0x000000270a0a7c10 */ /* 0x000fe200087fe4ff */
[----:B------:R-:W-:Y:S01]  /*e1d0*/  @!PT LDS RZ, [RZ] ;  /* 0x00000000fffff984 */ /* 0x000fe20000000800 */
[----:B------:R-:W-:Y:S01]  /*e1e0*/  @!PT LDS RZ, [RZ] ;  /* 0x00000000fffff984 */ /* 0x000fe20000000800 */
[----:B------:R-:W-:Y:S01]  /*e1f0*/  @!PT LDS RZ, [RZ] ;  /* 0x00000000fffff984 */ /* 0x000fe20000000800 */
[----:B------:R1:W-:Y:S01]  /*e200*/  @!P5 LDGSTS.E.BYPASS.LTC128B.128 [R242+0xc000], desc[UR32][R202.64+0x100] ;  /* 0x0c000100caf2dfae */ /* 0x0003e2000b901d60 */
[C---:B----4-:R-:W-:Y:S03]  /*e210*/  @!P2 LEA R6, P0, R11.reuse, R6, 0x1 ;  /* 0x000000060b06a211 */ /* 0x050fe600078008ff */
[----:B------:R1:W-:Y:S01]  /*e220*/  @P4 STS.128 [R242+0xe000], RZ ;  /* 0x00e000fff2004388 */ /* 0x0003e20000000c00 */
[C---:B------:R-:W-:Y:S02]  /*e230*/  @!P2 LEA.HI.X R7, R11.reuse, R7, R10, 0x1, P0 ;  /* 0x000000070b07a211 */ /* 0x040fe400000f0c0a */
[----:B------:R-:W-:Y:S01]  /*e240*/  IADD3 R11, P0, R11, UR40, RZ ;  /* 0x000000280b0b7c10 */ /* 0x000fe2000ff1e0ff */
[----:B------:R-:W-:Y:S01]  /*e250*/  @!PT LDS RZ, [RZ] ;  /* 0x00000000fffff984 */ /* 0x000fe20000000800 */
[----:B------:R-:W-:Y:S01]  /*e260*/  @!PT LDS RZ, [RZ] ;  /* 0x00000000fffff984 */ /* 0x000fe20000000800 */
[----:B------:R-:W-:Y:S01]  /*e270*/  @!PT LDS RZ, [RZ] ;  /* 0x00000000fffff984 */ /* 0x000fe20000000800 */
[----:B------:R1:W-:Y:S03]  /*e280*/  @!P4 LDGSTS.E.BYPASS.LTC128B.128 [R242+0xe000], desc[UR32][R202.64+0x180] ;  /* 0x0e000180caf2cfae */ /* 0x0003e6000b901d60 */
[----:B------:R-:W-:Y:S01]  /*e290*/  IADD3.X R10, R10, UR39, RZ, P0, !PT ;  /* 0x000000270a0a7c10 */ /* 0x000fe200087fe4ff */
[----:B------:R1:W-:Y:S01]  /*e2a0*/  @P2 STS.128 [R242+0x8800], RZ ;  /* 0x008800fff2002388 */ /* 0x0003e20000000c00 */
[C---:B--2---:R-:W-:Y:S03]  /*e2b0*/  @!P2 LEA R4, P0, R11.reuse, R4, 0x1 ;  /* 0x000000040b04a211 */ /* 0x044fe600078008ff */
[----:B------:R-:W-:Y:S01]  /*e2c0*/  @!PT LDS RZ, [RZ] ;  /* 0x00000000fffff984 */ /* 0x000fe20000000800 */
[----:B------:R-:W-:Y:S01]  /*e2d0*/  @!PT LDS RZ, [RZ] ;  /* 0x00000000fffff984 */ /* 0x000fe20000000800 */
[----:B------:R-:W-:Y:S01]  /*e2e0*/  @!PT LDS RZ, [RZ] ;  /* 0x00000000fffff984 */ /* 0x000fe20000000800 */
[----:B------:R1:W-:Y:S01]  /*e2f0*/  @!P2 LDGSTS.E.BYPASS.LTC128B.128 [R242+0x8800], desc[UR32][R8.64] ;  /* 0x0880000008f2afae */ /* 0x0003e2000b901d60 */
[----:B------:R-:W-:Y:S03]  /*e300*/  @!P2 LEA.HI.X R5, R11, R5, R10, 0x1, P0 ;  /* 0x000000050b05a211 */ /* 0x000fe600000f0c0a */
        /* <DEDUP_REMOVED lines=57> */
.L_x_1519:
[----:B------:R-:W2:Y:S01]  /*e6a0*/  LDL.64 R8, [R1+0x38] ;  /* 0x0000380001087983 */ /* 0x000ea20000100a00 */
[----:B------:R-:W-:Y:S01]  /*e6b0*/  UIADD3 UR21, UR20, -0x1, URZ ;  /* 0xffffffff14157890 */ /* 0x000fe2000fffe03f */
[----:B------:R-:W-:Y:S04]  /*e6c0*/  DEPBAR.LE SB0, 0x0 ;  /* 0x000080000000791a */ /* 0x000fe80000000000 */
[----:B---3--:R-:W3:Y:S01]  /*e6d0*/  LDL.64 R4, [R1+0x40] ;  /* 0x0000400001047983 */ /* 0x008ee20000100a00 */
[----:B------:R-:W-:Y:S01]  /*e6e0*/  IMAD.U32 R21, RZ, RZ, UR21 ;  /* 0x00000015ff157e24 */ /* 0x000fe2000f8e00ff */
[----:B------:R-:W-:Y:S01]  /*e6f0*/  UIADD3 UR26, UR22, -UR25, URZ ;  /* 0x80000019161a7290 */ /* 0x000fe2000fffe03f */
[----:B------:R-:W-:Y:S01]  /*e700*/  ISETP.GE.AND P6, PT, R241, UR11, PT ;  /* 0x0000000bf1007c0c */ /* 0x000fe2000bfc6270 */
[----:B------:R-:W4:Y:S01]  /*e710*/  LDL R7, [R1+0x8] ;  /* 0x0000080001077983 */ /* 0x000f220000100800 */
[----:B------:R-:W-:Y:S01]  /*e720*/  USHF.R.S32.HI UR24, URZ, 0x1f, UR21 ;  /* 0x0000001f3f187899 */ /* 0x000fe20008011415 */
[----:B------:R-:W-:Y:S01]  /*e730*/  ISETP.GE.AND P5, PT, R240, UR11, PT ;  /* 0x0000000bf0007c0c */ /* 0x000fe2000bfa6270 */
[----:B------:R-:W-:Y:S01]  /*e740*/  UIMAD UR23, UR12, UR21, URZ ;  /* 0x000000150c1772a4 */ /* 0x000fe2000f8e023f */
[----:B------:R-:W5:Y:S01]  /*e750*/  LDL R6, [R1+0x4] ;  /* 0x0000040001067983 */ /* 0x000f620000100800 */
[----:B------:R-:W-:Y:S01]  /*e760*/  IMAD.U32 R3, RZ, RZ, UR26 ;  /* 0x0000001aff037e24 */ /* 0x000fe2000f8e00ff */
[----:B------:R-:W-:Y:S02]  /*e770*/  UISETP.GT.AND UP0, UPT, UR21, UR14, UPT ;  /* 0x0000000e1500728c */ /* 0x000fe4000bf04270 */
[----:B------:R-:W5:Y:S01]  /*e780*/  LDL.64 R28, [R1+0x30] ;  /* 0x00003000011c7983 */ /* 0x000f620000100a00 */
[----:B------:R-:W-:Y:S03]  /*e790*/  UIMAD UR23, UR24, UR13, UR23 ;  /* 0x0000000d181772a4 */ /* 0x000fe6000f8e0217 */
[----:B------:R-:W5:Y:S01]  /*e7a0*/  LDL.64 R32, [R1+0x20] ;  /* 0x0000200001207983 */ /* 0x000f620000100a00 */
[----:B------:R-:W-:Y:S06]  /*e7b0*/  BAR.SYNC.DEFER_BLOCKING 0x0 ;  /* 0x0000000000007b1d */ /* 0x000fec0000010000 */
[----:B------:R-:W-:Y:S01]  /*e7c0*/  @P2 STS.128 [R242+0x10000], RZ ;  /* 0x010000fff2002388 */ /* 0x000fe20000000c00 */
[----:B--2---:R-:W-:Y:S03]  /*e7d0*/  IMAD.WIDE.U32 R34, R21, UR13, R8 ;  /* 0x0000000d15227c25 */ /* 0x004fe6000f8e0008 */
[----:B------:R-:W2:Y:S01]  /*e7e0*/  LDL.64 R8, [R1+0x18] ;  /* 0x0000180001087983 */ /* 0x000ea20000100a00 */
[----:B------:R-:W-:Y:S01]  /*e7f0*/  VIADD R22, R35, UR23 ;  /* 0x0000001723167c36 */ /* 0x000fe20008000000 */
[----:B------:R-:W-:Y:S01]  /*e800*/  IADD3 R23, P1, R34, UR29, RZ ;  /* 0x0000001d22177c10 */ /* 0x000fe2000ff3e0ff */
[----:B---3--:R-:W-:Y:S01]  /*e810*/  IMAD.MOV.U32 R24, RZ, RZ, R4 ;  /* 0x000000ffff187224 */ /* 0x008fe200078e0004 */
[C---:B------:R-:W-:Y:S01]  /*e820*/  LEA R30, P0, R3.reuse, R4, 0x6 ;  /* 0x00000004031e7211 */ /* 0x040fe200078030ff */
[----:B------:R-:W-:Y:S01]  /*e830*/  UIADD3 UR23, UR10, -UR25, URZ ;  /* 0x800000190a177290 */ /* 0x000fe2000fffe03f */
[----:B------:R-:W-:Y:S02]  /*e840*/  IADD3.X R26, R22, UR19, RZ, P1, !PT ;  /* 0x00000013161a7c10 */ /* 0x000fe40008ffe4ff */
[----:B------:R-:W-:Y:S01]  /*e850*/  LEA.HI.X.SX32 R31, R3, R5, 0x6, P0 ;  /* 0x00000005031f7211 */ /* 0x000fe200000f36ff */
[----:B------:R-:W-:Y:S01]  /*e860*/  IMAD.WIDE.U32 R178, R30, UR6, RZ ;  /* 0x000000061eb27c25 */ /* 0x000fe2000f8e00ff */
[C---:B------:R-:W-:Y:S02]  /*e870*/  @!P2 LEA R174, P0, R34.reuse, R238, 0x1 ;  /* 0x000000ee22aea211 */ /* 0x040fe400078008ff */
[----:B------:R-:W-:Y:S01]  /*e880*/  IADD3 R21, P1, R23, UR29, RZ ;  /* 0x0000001d17157c10 */ /* 0x000fe2000ff3e0ff */
[----:B------:R-:W-:Y:S01]  /*e890*/  IMAD R25, R31, UR6, RZ ;  /* 0x000000061f197c24 */ /* 0x000fe2000f8e02ff */
[----:B------:R-:W-:Y:S02]  /*e8a0*/  @!P2 LEA.HI.X R175, R34, R239, R22, 0x1, P0 ;  /* 0x000000ef22afa211 */ /* 0x000fe400000f0c16 */
[----:B----4-:R-:W-:Y:S01]  /*e8b0*/  LEA R34, P4, R178, R7, 0x1 ;  /* 0x00000007b2227211 */ /* 0x010fe200078808ff */
[----:B------:R-:W-:Y:S01]  /*e8c0*/  IMAD R25, R30, UR7, R25 ;  /* 0x000000071e197c24 */ /* 0x000fe2000f8e0219 */
[----:B------:R-:W-:Y:S01]  /*e8d0*/  IADD3.X R22, R26, UR19, RZ, P1, !PT ;  /* 0x000000131a167c10 */ /* 0x000fe20008ffe4ff */
[----:B------:R-:W-:Y:S01]  /*e8e0*/  @!PT LDS RZ, [RZ] ;  /* 0x00000000fffff984 */ /* 0x000fe20000000800 */
[----:B------:R-:W-:Y:S01]  /*e8f0*/  @!PT LDS RZ, [RZ] ;  /* 0x00000000fffff984 */ /* 0x000fe20000000800 */
[----:B------:R-:W-:Y:S01]  /*e900*/  @!PT LDS RZ, [RZ] ;  /* 0x00000000fffff984 */ /* 0x000fe20000000800 */
[----:B------:R-:W-:Y:S01]  /*e910*/  @!P2 LDGSTS.E.BYPASS.LTC128B.128 [R242+0x10000], desc[UR32][R174.64] ;  /* 0x10000000aef2afae */ /* 0x000fe2000b901d60 */
[----:B------:R-:W-:Y:S01]  /*e920*/  @!P2 IADD3 R27, P0, R21, UR29, RZ ;  /* 0x0000001d151bac10 */ /* 0x000fe2000ff1e0ff */
[----:B------:R-:W-:Y:S01]  /*e930*/  IMAD.IADD R25, R179, 0x1, R25 ;  /* 0x00000001b3197824 */ /* 0x000fe200078e0219 */
[----:B------:R-:W-:Y:S01]  /*e940*/  @!P2 LEA R170, P3, R23, R236, 0x1 ;  /* 0x000000ec17aaa211 */ /* 0x000fe200078608ff */
[----:B------:R-:W-:Y:S01]  /*e950*/  @P6 STS.128 [R242+0x12000], RZ ;  /* 0x012000fff2006388 */ /* 0x000fe20000000c00 */
[----:B------:R-:W-:Y:S02]  /*e960*/  @!P2 IADD3.X R30, R22, UR19, RZ, P0, !PT ;  /* 0x00000013161eac10 */ /* 0x000fe400087fe4ff */
[----:B-----5:R-:W-:Y:S01]  /*e970*/  LEA.HI.X R35, R178, R6, R25, 0x1, P4 ;  /* 0x00000006b2237211 */ /* 0x020fe200020f0c19 */
[----:B------:R-:W-:Y:S01]  /*e980*/  IMAD.MOV.U32 R25, RZ, RZ, R5 ;  /* 0x000000ffff197224 */ /* 0x000fe200078e0005 */
[----:B------:R-:W-:Y:S02]  /*e990*/  ISETP.GE.AND P4, PT, R231, UR11, PT ;  /* 0x0000000be7007c0c */ /* 0x000fe4000bf86270 */
[----:B------:R-:W-:Y:S01]  /*e9a0*/  @!P2 LEA R198, P0, R27, R232, 0x1 ;  /* 0x000000e81bc6a211 */ /* 0x000fe200078008ff */
[----:B------:R-:W-:Y:S01]  /*e9b0*/  @!PT LDS RZ, [RZ] ;  /* 0x00000000fffff984 */ /* 0x000fe20000000800 */
[----:B------:R-:W-:Y:S01]  /*e9c0*/  @!PT LDS RZ, [RZ] ;  /* 0x00000000fffff984 */ /* 0x000fe20000000800 */
[----:B------:R-:W-:Y:S01]  /*e9d0*/  @!PT LDS RZ, [RZ] ;  /* 0x00000000fffff984 */ /* 0x000fe20000000800 */
[----:B------:R-:W-:Y:S01]  /*e9e0*/  @!P6 LDGSTS.E.BYPASS.LTC128B.128 [R242+0x12000], desc[UR32][R34.64+0x80] ;  /* 0x1200008022f2efae */ /* 0x000fe2000b901d60 */
[----:B------:R-:W-:Y:S02]  /*e9f0*/  @!P2 LEA.HI.X R171, R23, R237, R26, 0x1, P3 ;  /* 0x000000ed17aba211 */ /* 0x000fe400018f0c1a */
[----:B------:R-:W-:Y:S01]  /*ea00*/  LEA R26, P3, R3, R28, 0x6 ;  /* 0x0000001c031a7211 */ /* 0x000fe200078630ff */
[----:B------:R-:W-:Y:S01]  /*ea10*/  @P5 STS.128 [R242+0x14000], RZ ;  /* 0x014000fff2005388 */ /* 0x000fe20000000c00 */
[----:B------:R-:W-:Y:S02]  /*ea20*/  @!P2 LEA.HI.X R199, R27, R233, R30, 0x1, P0 ;  /* 0x000000e91bc7a211 */ /* 0x000fe400000f0c1e */
[----:B------:R-:W-:Y:S01]  /*ea30*/  @!P2 LEA R202, P1, R21, R234, 0x1 ;  /* 0x000000ea15caa211 */ /* 0x000fe200078208ff */
[----:B------:R-:W-:Y:S01]  /*ea40*/  @!PT LDS RZ, [RZ] ;  /* 0x00000000fffff984 */ /* 0x000fe20000000800 */
[----:B------:R-:W-:Y:S01]  /*ea50*/  @!PT LDS RZ, [RZ] ;  /* 0x00000000fffff984 */ /* 0x000fe20000000800 */
[----:B------:R-:W-:Y:S01]  /*ea60*/  @!PT LDS RZ, [RZ] ;  /* 0x00000000fffff984 */ /* 0x000fe20000000800 */
[----:B------:R-:W-:Y:S01]  /*ea70*/  @!P5 LDGSTS.E.BYPASS.LTC128B.128 [R242+0x14000], desc[UR32][R34.64+0x100] ;  /* 0x1400010022f2dfae */ /* 0x000fe2000b901d60 */
[----:B------:R-:W-:Y:S02]  /*ea80*/  LEA.HI.X.SX32 R27, R3, R29, 0x6, P3 ;  /* 0x0000001d031b7211 */ /* 0x000fe400018f36ff */
[----:B------:R-:W-:Y:S01]  /*ea90*/  @!P2 LEA.HI.X R203, R21, R235, R22, 0x1, P1 ;  /* 0x000000eb15cba211 */ /* 0x000fe200008f0c16 */
[----:B------:R-:W-:Y:S01]  /*eaa0*/  @P4 STS.128 [R242+0x16000], RZ ;  /* 0x016000fff2004388 */ /* 0x000fe20000000c00 */
[----:B------:R-:W-:Y:S01]  /*eab0*/  LEA R30, P1, R3, R32, 0x6 ;  /* 0x00000020031e7211 */ /* 0x000fe200078230ff */
[----:B------:R-:W-:Y:S02]  /*eac0*/  IMAD R22, R27, UR6, RZ ;  /* 0x000000061b167c24 */ /* 0x000fe4000f8e02ff */
[----:B------:R-:W-:Y:S01]  /*ead0*/  @!PT LDS RZ, [RZ] ;  /* 0x00000000fffff984 */ /* 0x000fe20000000800 */
[----:B------:R-:W-:Y:S01]  /*eae0*/  @!PT LDS RZ, [RZ] ;  /* 0x00000000fffff984 */ /* 0x000fe20000000800 */
[----:B------:R-:W-:Y:S01]  /*eaf0*/  @!PT LDS RZ, [RZ] ;  /* 0x00000000fffff984 */ /* 0x000fe20000000800 */
[----:B------:R-:W-:Y:S01]  /*eb00*/  @!P4 LDGSTS.E.BYPASS.LTC128B.128 [R242+0x16000], desc[UR32][R34.64+0x180] ;  /* 0x1600018022f2cfae */ /* 0x000fe2000b901d60 */
[----:B------:R-:W-:Y:S01]  /*eb10*/  LEA.HI.X.SX32 R31, R3, R33, 0x6, P1 ;  /* 0x00000021031f7211 */ /* 0x000fe200008f36ff */
[C---:B------:R-:W-:Y:S02]  /*eb20*/  IMAD R22, R26.reuse, UR7, R22 ;  /* 0x000000071a167c24 */ /* 0x040fe4000f8e0216 */
[----:B------:R-:W-:Y:S01]  /*eb30*/  IMAD.WIDE.U32 R26, R26, UR6, RZ ;  /* 0x000000061a1a7c25 */ /* 0x000fe2000f8e00ff */
[----:B------:R-:W-:Y:S03]  /*eb40*/  @P2 STS.128 [R242+0x10800], RZ ;  /* 0x010800fff2002388 */ /* 0x000fe60000000c00 */
[----:B------:R-:W-:Y:S01]  /*eb50*/  IMAD.IADD R22, R27, 0x1, R22 ;  /* 0x000000011b167824 */ /* 0x000fe200078e0216 */
[CC--:B------:R-:W-:Y:S01]  /*eb60*/  LEA R182, P3, R26.reuse, R7.reuse, 0x1 ;  /* 0x000000071ab67211 */ /* 0x0c0fe200078608ff */
[----:B------:R-:W-:Y:S01]  /*eb70*/  @!PT LDS RZ, [RZ] ;  /* 0x00000000fffff984 */ /* 0x000fe20000000800 */
[----:B------:R-:W-:Y:S01]  /*eb80*/  @!PT LDS RZ, [RZ] ;  /* 0x00000000fffff984 */ /* 0x000fe20000000800 */
[----:B------:R-:W-:Y:S01]  /*eb90*/  @!PT LDS RZ, [RZ] ;  /* 0x00000000fffff984 */ /* 0x000fe20000000800 */
[----:B------:R1:W-:Y:S01]  /*eba0*/  @!P2 LDGSTS.E.BYPASS.LTC128B.128 [R242+0x10800], desc[UR32][R170.64] ;  /* 0x10800000aaf2afae */ /* 0x0003e2000b901d60 */
        /* <DEDUP_REMOVED lines=8> */
[----:B------:R-:W-:Y:S04]  /*ec30*/  @!P6 LDGSTS.E.BYPASS.LTC128B.128 [R242+0x12800], desc[UR32][R182.64+0x80] ;  /* 0x12800080b6f2efae */ /* 0x000fe8000b901d60 */
[----:B------:R-:W-:Y:S01]  /*ec40*/  @P5 STS.128 [R242+0x14800], RZ ;  /* 0x014800fff2005388 */ /* 0x000fe20000000c00 */
[C---:B------:R-:W-:Y:S02]  /*ec50*/  LEA R178, P1, R30.reuse, R7, 0x1 ;  /* 0x000000071eb27211 */ /* 0x040fe400078208ff */
[----:B------:R-:W-:Y:S01]  /*ec60*/  IADD3 R21, R31, R21, RZ ;  /* 0x000000151f157210 */ /* 0x000fe20007ffe0ff */
[----:B------:R-:W-:Y:S01]  /*ec70*/  @!PT LDS RZ, [RZ] ;  /* 0x00000000fffff984 */ /* 0x000fe20000000800 */
[----:B------:R-:W-:Y:S01]  /*ec80*/  @!PT LDS RZ, [RZ] ;  /* 0x00000000fffff984 */ /* 0x000fe20000000800 */
[----:B------:R-:W-:Y:S01]  /*ec90*/  @!PT LDS RZ, [RZ] ;  /* 0x00000000fffff984 */ /* 0x000fe20000000800 */
[----:B------:R-:W-:Y:S03]  /*eca0*/  @!P5 LDGSTS.E.BYPASS.LTC128B.128 [R242+0x14800], desc[UR32][R182.64+0x100] ;  /* 0x14800100b6f2dfae */ /* 0x000fe6000b901d60 */
[----:B------:R-:W-:Y:S01]  /*ecb0*/  LEA.HI.X R179, R30, R6, R21, 0x1, P1 ;  /* 0x000000061eb37211 */ /* 0x000fe200008f0c15 */
        /* <DEDUP_REMOVED lines=31> */
[C---:B--2---:R-:W-:Y:S04]  /*eeb0*/  LEA R190, P0, R3.reuse, R8, 0x6 ;  /* 0x0000000803be7211 */ /* 0x044fe800078030ff */
[----:B------:R-:W-:Y:S05]  /*eec0*/  LEA.HI.X.SX32 R191, R3, R9, 0x6, P0 ;  /* 0x0000000903bf7211 */ /* 0x000fea00000f36ff */
[----:B------:R-:W-:Y:S04]  /*eed0*/  IMAD R3, R191, UR6, RZ ;  /* 0x00000006bf037c24 */ /* 0x000fe8000f8e02ff */
[C---:B------:R-:W-:Y:S02]  /*eee0*/  IMAD R3, R190.reuse, UR7, R3 ;  /* 0x00000007be037c24 */ /* 0x040fe4000f8e0203 */
[----:B------:R-:W-:Y:S04]  /*eef0*/  IMAD.WIDE.U32 R190, R190, UR6, RZ ;  /* 0x00000006bebe7c25 */ /* 0x000fe8000f8e00ff */
[----:B------:R-:W-:Y:S01]  /*ef00*/  IMAD.IADD R3, R191, 0x1, R3 ;  /* 0x00000001bf037824 */ /* 0x000fe200078e0203 */
[C---:B------:R-:W-:Y:S04]  /*ef10*/  LEA R20, P0, R190.reuse, R7, 0x1 ;  /* 0x00000007be147211 */ /* 0x040fe800078008ff */
[----:B------:R-:W-:Y:S02]  /*ef20*/  LEA.HI.X R21, R190, R6, R3, 0x1, P0 ;  /* 0x00000006be157211 */ /* 0x000fe400000f0c03 */
[----:B------:R-:W-:Y:S03]  /*ef30*/  MOV R3, UR23 ;  /* 0x0000001700037c02 */ /* 0x000fe60008000f00 */
        /* <DEDUP_REMOVED lines=17> */
[----:B---3--:R-:W2:Y:S04]  /*f050*/  LDSM.16.M88.4 R176, [R229+0x9000] ;  /* 0x00900000e5b0783b */ /* 0x008ea80000000200 */
[----:B------:R-:W0:Y:S04]  /*f060*/  LDGDEPBAR ;  /* 0x00000000000079af */ /* 0x000e280000000000 */
[----:B------:R-:W3:Y:S04]  /*f070*/  LDSM.16.M88.4 R180, [R229+0x9800] ;  /* 0x00980000e5b4783b */ /* 0x000ee80000000200 */
[----:B------:R-:W-:Y:S04]  /*f080*/  LDSM.16.M88.4 R184, [R228] ;  /* 0x00000000e4b8783b */ /* 0x000fe80000000200 */
[----:B------:R-:W3:Y:S04]  /*f090*/  LDSM.16.M88.4 R188, [R227] ;  /* 0x00000000e3bc783b */ /* 0x000ee80000000200 */
[----:B------:R-:W3:Y:S04]  /*f0a0*/  LDSM.16.M88.4 R192, [R219] ;  /* 0x00000000dbc0783b */ /* 0x000ee80000000200 */
[----:B----4-:R-:W4:Y:S04]  /*f0b0*/  LDSM.16.M88.4 R196, [R218] ;  /* 0x00000000dac4783b */ /* 0x010f280000000200 */
[----:B------:R-:W4:Y:S01]  /*f0c0*/  LDSM.16.M88.4 R200, [R217] ;  /* 0x00000000d9c8783b */ /* 0x000f220000000200 */
[C---:B-1----:R-:W-:Y:S07]  /*f0d0*/  HMMA.16816.F32.BF16 R4, R164.reuse, R168, RZ ;  /* 0x000000a8a404723c */ /* 0x042fee00000418ff */
[----:B------:R-:W-:Y:S01]  /*f0e0*/  IMAD.MOV.U32 R168, RZ, RZ, R8 ;  /* 0x000000ffffa87224 */ /* 0x000fe200078e0008 */
[----:B------:R-:W-:Y:S02]  /*f0f0*/  MOV R169, R9 ;  /* 0x0000000900a97202 */ /* 0x000fe40000000f00 */
[C---:B------:R-:W-:Y:S06]  /*f100*/  HMMA.16816.F32.BF16 R8, R164.reuse, R170, RZ ;  /* 0x000000aaa408723c */ /* 0x040fec00000418ff */
[C---:B-----5:R-:W-:Y:S06]  /*f110*/  HMMA.16816.F32.BF16 R12, R164.reuse, R172, RZ ;  /* 0x000000aca40c723c */ /* 0x060fec00000418ff */
[C---:B------:R-:W-:Y:S01]  /*f120*/  HMMA.16816.F32.BF16 R16, R164.reuse, R174, RZ ;  /* 0x000000aea410723c */ /* 0x040fe200000418ff */
[----:B------:R-:W-:Y:S05]  /*f130*/  LDSM.16.M88.4 R172, [R223+0x8800] ;  /* 0x00880000dfac783b */ /* 0x000fea0000000200 */
[C---:B--2---:R-:W-:Y:S07]  /*f140*/  HMMA.16816.F32.BF16 R20, R164.reuse, R176, RZ ;  /* 0x000000b0a414723c */ /* 0x044fee00000418ff */
[----:B------:R-:W-:Y:S04]  /*f150*/  IMAD.MOV.U32 R176, RZ, RZ, R24 ;  /* 0x000000ffffb07224 */ /* 0x000fe800078e0018 */
[----:B------:R-:W-:Y:S02]  /*f160*/  IMAD.MOV.U32 R177, RZ, RZ, R25 ;  /* 0x000000ffffb17224 */ /* 0x000fe400078e0019 */
[C---:B------:R-:W-:Y:S07]  /*f170*/  HMMA.16816.F32.BF16 R24, R164.reuse, R178, RZ ;  /* 0x000000b2a418723c */ /* 0x040fee00000418ff */
[----:B------:R-:W-:Y:S04]  /*f180*/  IMAD.MOV.U32 R178, RZ, RZ, R28 ;  /* 0x000000ffffb27224 */ /* 0x000fe800078e001c */
[----:B------:R-:W-:Y:S02]  /*f190*/  IMAD.MOV.U32 R179, RZ, RZ, R29 ;  /* 0x000000ffffb37224 */ /* 0x000fe400078e001d */
[C---:B---3--:R-:W-:Y:S07]  /*f1a0*/  HMMA.16816.F32.BF16 R28, R164.reuse, R180, RZ ;  /* 0x000000b4a41c723c */ /* 0x048fee00000418ff */
[----:B------:R-:W-:Y:S01]  /*f1b0*/  MOV R180, R32 ;  /* 0x0000002000b47202 */ /* 0x000fe20000000f00 */
[----:B------:R-:W-:Y:S02]  /*f1c0*/  IMAD.MOV.U32 R181, RZ, RZ, R33 ;  /* 0x000000ffffb57224 */ /* 0x000fe400078e0021 */
[----:B------:R-:W-:Y:S01]  /*f1d0*/  HMMA.16816.F32.BF16 R32, R164, R182, RZ ;  /* 0x000000b6a420723c */ /* 0x000fe200000418ff */
[----:B------:R-:W-:Y:S05]  /*f1e0*/  LDSM.16.M88.4 R164, [R226] ;  /* 0x00000000e2a4783b */ /* 0x000fea0000000200 */
[C---:B------:R-:W-:Y:S01]  /*f1f0*/  HMMA.16816.F32.BF16 R4, R184.reuse, R188, R4 ;  /* 0x000000bcb804723c */ /* 0x040fe20000041804 */
[----:B------:R-:W2:Y:S04]  /*f200*/  LDL R188, [R1+0x10] ;  /* 0x0000100001bc7983 */ /* 0x000ea80000100800 */
[----:B------:R-:W3:Y:S01]  /*f210*/  LDL R189, [R1+0xc] ;  /* 0x00000c0001bd7983 */ /* 0x000ee20000100800 */
[C---:B------:R-:W-:Y:S06]  /*f220*/  HMMA.16816.F32.BF16 R8, R184.reuse, R190, R8 ;  /* 0x000000beb808723c */ /* 0x040fec0000041808 */
[C---:B------:R-:W-:Y:S05]  /*f230*/  HMMA.16816.F32.BF16 R12, R184.reuse, R192, R12 ;  /* 0x000000c0b80c723c */ /* 0x040fea000004180c */
[----:B------:R-:W-:Y:S01]  /*f240*/  IMAD.MOV.U32 R190, RZ, RZ, R176 ;  /* 0x000000ffffbe7224 */ /* 0x000fe200078e00b0 */
[C---:B------:R-:W-:Y:S05]  /*f250*/  HMMA.16816.F32.BF16 R16, R184.reuse, R194, R16 ;  /* 0x000000c2b810723c */ /* 0x040fea0000041810 */
[----:B------:R-:W-:Y:S01]  /*f260*/  IMAD.MOV.U32 R192, RZ, RZ, R168 ;  /* 0x000000ffffc07224 */ /* 0x000fe200078e00a8 */
[C---:B----4-:R-:W-:Y:S05]  /*f270*/  HMMA.16816.F32.BF16 R20, R184.reuse, R196, R20 ;  /* 0x000000c4b814723c */ /* 0x050fea0000041814 */
[----:B------:R-:W-:Y:S01]  /*f280*/  IMAD.MOV.U32 R193, RZ, RZ, R169 ;  /* 0x000000ffffc17224 */ /* 0x000fe200078e00a9 */
[C---:B------:R-:W-:Y:S01]  /*f290*/  HMMA.16816.F32.BF16 R24, R184.reuse, R198, R24 ;  /* 0x000000c6b818723c */ /* 0x040fe20000041818 */
[----:B------:R-:W1:Y:S04]  /*f2a0*/  LDSM.16.M88.4 R168, [R223+0x8000] ;  /* 0x00800000dfa8783b */ /* 0x000e680000000200 */
[----:B------:R-:W-:Y:S01]  /*f2b0*/  IMAD.MOV.U32 R194, RZ, RZ, R178 ;  /* 0x000000ffffc27224 */ /* 0x000fe200078e00b2 */
[C---:B------:R-:W-:Y:S05]  /*f2c0*/  HMMA.16816.F32.BF16 R28, R184.reuse, R200, R28 ;  /* 0x000000c8b81c723c */ /* 0x040fea000004181c */
[----:B------:R-:W-:Y:S01]  /*f2d0*/  IMAD.MOV.U32 R195, RZ, RZ, R179 ;  /* 0x000000ffffc37224 */ /* 0x000fe200078e00b3 */
[----:B------:R-:W-:Y:S01]  /*f2e0*/  HMMA.16816.F32.BF16 R32, R184, R202, R32 ;  /* 0x000000cab820723c */ /* 0x000fe20000041820 */
[----:B------:R-:W-:Y:S04]  /*f2f0*/  LDSM.16.M88.4 R184, [R216+0x1000] ;  /* 0x00100000d8b8783b */ /* 0x000fe80000000200 */
[----:B------:R-:W-:Y:S01]  /*f300*/  IMAD.MOV.U32 R191, RZ, RZ, R177 ;  /* 0x000000ffffbf7224 */ /* 0x000fe200078e00b1 */
[----:B------:R-:W-:Y:S01]  /*f310*/  MOV R201, R181 ;  /* 0x000000b500c97202 */ /* 0x000fe20000000f00 */
[----:B------:R-:W4:Y:S01]  /*f320*/  LDSM.16.M88.4 R176, [R223+0x9000] ;  /* 0x00900000dfb0783b */ /* 0x000f220000000200 */
[----:B------:R-:W-:Y:S03]  /*f330*/  IMAD.MOV.U32 R200, RZ, RZ, R180 ;  /* 0x000000ffffc87224 */ /* 0x000fe600078e00b4 */
[----:B------:R-:W5:Y:S01]  /*f340*/  LDSM.16.M88.4 R180, [R223+0x9800] ;  /* 0x00980000dfb4783b */ /* 0x000f620000000200 */
[C---:B------:R-:W-:Y:S04]  /*f350*/  LEA R198, P0, R3.reuse, R190, 0x6 ;  /* 0x000000be03c67211 */ /* 0x040fe800078030ff */
[C---:B------:R-:W-:Y:S02]  /*f360*/  LEA.HI.X.SX32 R199, R3.reuse, R191, 0x6, P0 ;  /* 0x000000bf03c77211 */ /* 0x040fe400000f36ff */
[----:B------:R-:W-:Y:S03]  /*f370*/  LEA R190, P0, R3, R194, 0x6 ;  /* 0x000000c203be7211 */ /* 0x000fe600078030ff */
[----:B------:R-:W-:Y:S01]  /*f380*/  IMAD R197, R199, UR8, RZ ;  /* 0x00000008c7c57c24 */ /* 0x000fe2000f8e02ff */
[----:B------:R-:W-:Y:S01]  /*f390*/  LEA.HI.X.SX32 R191, R3, R195, 0x6, P0 ;  /* 0x000000c303bf7211 */ /* 0x000fe200000f36ff */
[----:B------:R-:W-:Y:S01]  /*f3a0*/  IMAD.WIDE.U32 R194, R190, UR8, RZ ;  /* 0x00000008bec27c25 */ /* 0x000fe2000f8e00ff */
[C---:B-1----:R-:W-:Y:S06]  /*f3b0*/  HMMA.16816.F32.BF16 R4, R164.reuse, R168, R4 ;  /* 0x000000a8a404723c */ /* 0x042fec0000041804 */
[C---:B------:R-:W-:Y:S01]  /*f3c0*/  HMMA.16816.F32.BF16 R8, R164.reuse, R170, R8 ;  /* 0x000000aaa408723c */ /* 0x040fe20000041808 */
[----:B------:R-:W-:Y:S05]  /*f3d0*/  LDSM.16.M88.4 R168, [R225] ;  /* 0x00000000e1a8783b */ /* 0x000fea0000000200 */
[C---:B------:R-:W-:Y:S06]  /*f3e0*/  HMMA.16816.F32.BF16 R12, R164.reuse, R172, R12 ;  /* 0x000000aca40c723c */ /* 0x040fec000004180c */
[C---:B------:R-:W-:Y:S01]  /*f3f0*/  HMMA.16816.F32.BF16 R16, R164.reuse, R174, R16 ;  /* 0x000000aea410723c */ /* 0x040fe20000041810 */
[----:B------:R-:W1:Y:S05]  /*f400*/  LDSM.16.M88.4 R172, [R216] ;  /* 0x00000000d8ac783b */ /* 0x000e6a0000000200 */
[C---:B----4-:R-:W-:Y:S06]  /*f410*/  HMMA.16816.F32.BF16 R20, R164.reuse, R176, R20 ;  /* 0x000000b0a414723c */ /* 0x050fec0000041814 */
[C---:B------:R-:W-:Y:S01]  /*f420*/  HMMA.16816.F32.BF16 R24, R164.reuse, R178, R24 ;  /* 0x000000b2a418723c */ /* 0x040fe20000041818 */
[----:B------:R-:W4:Y:S05]  /*f430*/  LDSM.16.M88.4 R176, [R216+0x800] ;  /* 0x00080000d8b0783b */ /* 0x000f2a0000000200 */
[C---:B-----5:R-:W-:Y:S06]  /*f440*/  HMMA.16816.F32.BF16 R28, R164.reuse, R180, R28 ;  /* 0x000000b4a41c723c */ /* 0x060fec000004181c */
        /* <DEDUP_REMOVED lines=22> */
[C---:B----4-:R-:W-:Y:S06]  /*f5b0*/  HMMA.16816.F32.BF16 R20, R172.reuse, R184, R20 ;  /* 0x000000b8ac14723c */ /* 0x050fec0000041814 */
[C---:B------:R-:W-:Y:S01]  /*f5c0*/  HMMA.16816.F32.BF16 R24, R172.reuse, R186, R24 ;  /* 0x000000baac18723c */ /* 0x040fe20000041818 */
[----:B------:R-:W4:Y:S05]  /*f5d0*/  LDSM.16.M88.4 R184, [R213] ;  /* 0x00000000d5b8783b */ /* 0x000f2a0000000200 */
        /* <DEDUP_REMOVED lines=128> */
[C---:B------:R-:W-:Y:S06]  /*fde0*/  HMMA.16816.F32.BF16 R24, R172.reuse, R186, R24 ;  /* 0x000000baac18723c */ /* 0x040fec0000041818 */
[C---:B-----5:R-:W-:Y:S06]  /*fdf0*/  HMMA.16816.F32.BF16 R28, R172.reuse, R164, R28 ;  /* 0x000000a4ac1c723c */ /* 0x060fec000004181c */
[----:B------:R-:W-:Y:S01]  /*fe00*/  HMMA.16816.F32.BF16 R32, R172, R166, R32 ;  /* 0x000000a6ac20723c */ /* 0x000fe20000041820 */
[----:B------:R-:W4:Y:S01]  /*fe10*/  S2R R172, SR_TID.X ;  /* 0x0000000000ac7919 */ /* 0x000f220000002100 */
[----:B------:R-:W5:Y:S04]  /*fe20*/  LDSM.16.M88.4 R164, [R216+0x7000] ;  /* 0x00700000d8a4783b */ /* 0x000f680000000200 */
[C---:B-1----:R-:W-:Y:S05]  /*fe30*/  HMMA.16816.F32.BF16 R4, R168.reuse, R176, R4 ;  /* 0x000000b0a804723c */ /* 0x042fea0000041804 */
[----:B------:R-:W-:Y:S01]  /*fe40*/  IMAD.WIDE.U32 R174, R198, UR8, RZ ;  /* 0x00000008c6ae7c25 */ /* 0x000fe2000f8e00ff */
[C---:B------:R-:W-:Y:S05]  /*fe50*/  HMMA.16816.F32.BF16 R8, R168.reuse, R178, R8 ;  /* 0x000000b2a808723c */ /* 0x040fea0000041808 */
[----:B------:R-:W-:Y:S01]  /*fe60*/  LEA R202, P0, R174, R188, 0x1 ;  /* 0x000000bcaeca7211 */ /* 0x000fe200078008ff */
[----:B------:R-:W-:Y:S01]  /*fe70*/  IMAD R198, R198, UR9, R197 ;  /* 0x00000009c6c67c24 */ /* 0x000fe2000f8e02c5 */
[C---:B--2---:R-:W-:Y:S04]  /*fe80*/  HMMA.16816.F32.BF16 R12, R168.reuse, R180, R12 ;  /* 0x000000b4a80c723c */ /* 0x044fe8000004180c */
[----:B------:R-:W-:Y:S02]  /*fe90*/  IMAD.IADD R198, R175, 0x1, R198 ;  /* 0x00000001afc67824 */ /* 0x000fe400078e02c6 */
[----:B------:R-:W-:Y:S01]  /*fea0*/  IMAD R197, R191, UR8, RZ ;  /* 0x00000008bfc57c24 */ /* 0x000fe2000f8e02ff */
[C---:B------:R-:W-:Y:S04]  /*feb0*/  HMMA.16816.F32.BF16 R16, R168.reuse, R182, R16 ;  /* 0x000000b6a810723c */ /* 0x040fe80000041810 */
[----:B---3--:R-:W-:Y:S01]  /*fec0*/  LEA.HI.X R203, R174, R189, R198, 0x1, P0 ;  /* 0x000000bdaecb7211 */ /* 0x008fe200000f0cc6 */
[----:B------:R-:W-:Y:S01]  /*fed0*/  IMAD R197, R190, UR9, R197 ;  /* 0x00000009bec57c24 */ /* 0x000fe2000f8e02c5 */
[C---:B------:R-:W-:Y:S01]  /*fee0*/  LEA R174, P1, R3.reuse, R200, 0x6 ;  /* 0x000000c803ae7211 */ /* 0x040fe200078230ff */
[----:B------:R-:W-:Y:S01]  /*fef0*/  FMUL.FTZ R182, R4, UR5 ;  /* 0x0000000504b67c20 */ /* 0x000fe20008410000 */
[----:B------:R-:W-:Y:S03]  /*ff00*/  LEA R190, P0, R3, R192, 0x6 ;  /* 0x000000c003be7211 */ /* 0x000fe600078030ff */
[CC--:B------:R-:W-:Y:S01]  /*ff10*/  LEA R198, P3, R194.reuse, R188.reuse, 0x1 ;  /* 0x000000bcc2c67211 */ /* 0x0c0fe200078608ff */
[----:B------:R-:W-:Y:S01]  /*ff20*/  IMAD.IADD R197, R195, 0x1, R197 ;  /* 0x00000001c3c57824 */ /* 0x000fe200078e02c5 */
[C---:B------:R-:W-:Y:S01]  /*ff30*/  LEA.HI.X.SX32 R175, R3.reuse, R201, 0x6, P1 ;  /* 0x000000c903af7211 */ /* 0x040fe200008f36ff */
[----:B------:R-:W1:Y:S01]  /*ff40*/  MUFU.TANH R182, R182 ;  /* 0x000000b600b67308 */ /* 0x000e620000002400 */
[----:B------:R-:W-:Y:S01]  /*ff50*/  LEA.HI.X.SX32 R191, R3, R193, 0x6, P0 ;  /* 0x000000c103bf7211 */ /* 0x000fe200000f36ff */
[----:B------:R-:W-:Y:S01]  /*ff60*/  FMUL.FTZ R193, R5, UR5 ;  /* 0x0000000505c17c20 */ /* 0x000fe20008410000 */
[-C--:B------:R-:W-:Y:S01]  /*ff70*/  LEA.HI.X R199, R194, R189.reuse, R197, 0x1, P3 ;  /* 0x000000bdc2c77211 */ /* 0x080fe200018f0cc5 */
[----:B------:R-:W-:Y:S01]  /*ff80*/  IMAD R197, R175, UR8, RZ ;  /* 0x00000008afc57c24 */ /* 0x000fe2000f8e02ff */
[----:B----4-:R-:W-:Y:S01]  /*ff90*/  SHF.L.U32 R172, R172, 0x1, RZ ;  /* 0x00000001acac7819 */ /* 0x010fe200000006ff */
[----:B------:R-:W-:Y:S01]  /*ffa0*/  IMAD R3, R191, UR8, RZ ;  /* 0x00000008bf037c24 */ /* 0x000fe2000f8e02ff */
[C---:B-----5:R-:W-:Y:S03]  /*ffb0*/  HMMA.16816.F32.BF16 R20, R168.reuse, R164, R20 ;  /* 0x000000a4a814723c */ /* 0x060fe60000041814 */
[----:B------:R-:W2:Y:S01]  /*ffc0*/  MUFU.TANH R193, R193 ;  /* 0x000000c100c17308 */ /* 0x000ea20000002400 */
[----:B------:R-:W-:Y:S01]  /*ffd0*/  LOP3.LUT R172, R172, 0x6, RZ, 0xc0, !PT ;  /* 0x00000006acac7812 */ /* 0x000fe200078ec0ff */
[C---:B------:R-:W-:Y:S02]  /*ffe0*/  IMAD R197, R174.reuse, UR9, R197 ;  /* 0x00000009aec57c24 */ /* 0x040fe4000f8e02c5 */
[----:B------:R-:W-:Y:S04]  /*fff0*/  FMUL.FTZ R177, R7, UR5 ;  /* 0x0000000507b17c20 */ /* 0x000fe80008410000 */
[----:B------:R-:W-:Y:S01]  /*10000*/  IMAD.WIDE.U32 R174, R174, UR8, RZ ;  /* 0x00000008aeae7c25 */ /* 0x000fe2000f8e00ff */
[C---:B------:R-:W-:Y:S03]  /*10010*/  HMMA.16816.F32.BF16 R24, R168.reuse, R166, R24 ;  /* 0x000000a6a818723c */ /* 0x040fe60000041818 */
[C---:B------:R-:W-:Y:S01]  /*10020*/  IMAD R3, R190.reuse, UR9, R3 ;  /* 0x00000009be037c24 */ /* 0x040fe2000f8e0203 */
[----:B------:R-:W-:Y:S01]  /*10030*/  MUFU.TANH R177, R177 ;  /* 0x000000b100b17308 */ /* 0x000fe20000002400 */
[----:B------:R-:W-:Y:S01]  /*10040*/  IMAD.WIDE.U32 R194, R190, UR8, RZ ;  /* 0x00000008bec27c25 */ /* 0x000fe2000f8e00ff */
[-C--:B------:R-:W-:Y:S02]  /*10050*/  LEA R190, P1, R174, R188.reuse, 0x1 ;  /* 0x000000bcaebe7211 */ /* 0x080fe400078208ff */
[----:B------:R-:W-:Y:S03]  /*10060*/  LEA R178, P0, R194, R188, 0x1 ;  /* 0x000000bcc2b27211 */ /* 0x000fe600078008ff */
[----:B------:R-:W-:Y:S02]  /*10070*/  IMAD.IADD R197, R175, 0x1, R197 ;  /* 0x00000001afc57824 */ /* 0x000fe400078e02c5 */
[----:B------:R-:W-:Y:S01]  /*10080*/  FMUL.FTZ R181, R10, UR5 ;  /* 0x000000050ab57c20 */ /* 0x000fe20008410000 */
[----:B------:R-:W-:Y:S02]  /*10090*/  IMAD.IADD R201, R195, 0x1, R3 ;  /* 0x00000001c3c97824 */ /* 0x000fe400078e0203 */
[----:B------:R-:W-:Y:S01]  /*100a0*/  FMUL.FTZ R183, R11, UR5 ;  /* 0x000000050bb77c20 */ /* 0x000fe20008410000 */
[----:B------:R-:W-:Y:S01]  /*100b0*/  IMAD.U32 R3, RZ, RZ, UR21 ;  /* 0x00000015ff037e24 */ /* 0x000fe2000f8e00ff */
[-C--:B------:R-:W-:Y:S02]  /*100c0*/  LEA.HI.X R191, R174, R189.reuse, R197, 0x1, P1 ;  /* 0x000000bdaebf7211 */ /* 0x080fe400008f0cc5 */
[----:B------:R-:W-:Y:S01]  /*100d0*/  LEA.HI.X R179, R194, R189, R201, 0x1, P0 ;  /* 0x000000bdc2b37211 */ /* 0x000fe200000f0cc9 */
[----:B------:R-:W-:Y:S01]  /*100e0*/  IMAD R3, R3, 0x40, R172 ;  /* 0x0000004003037824 */ /* 0x000fe200078e02ac */
[----:B------:R-:W-:Y:S01]  /*100f0*/  PLOP3.LUT P0, PT, PT, PT, UP0, 0x80, 0x0 ;  /* 0x000000000000781c */ /* 0x000fe20003f0f008 */
[----:B------:R-:W3:Y:S01]  /*10100*/  LDSM.16.M88.4 R172, [R216+0x7800] ;  /* 0x00780000d8ac783b */ /* 0x000ee20000000200 */
[----:B------:R-:W-:Y:S01]  /*10110*/  FMUL.FTZ R189, R6, UR5 ;  /* 0x0000000506bd7c20 */ /* 0x000fe20008410000 */
[----:B------:R-:W-:Y:S01]  /*10120*/  IMAD.IADD R197, R252, 0x1, -R3 ;  /* 0x00000001fcc57824 */ /* 0x000fe200078e0a03 */
[----:B------:R-:W-:Y:S04]  /*10130*/  DEPBAR.LE SB0, 0x0 ;  /* 0x000080000000791a */ /* 0x000fe80000000000 */
[----:B------:R-:W-:Y:S01]  /*10140*/  IABS R197, R197 ;  /* 0x000000c500c57213 */ /* 0x000fe20000000000 */
[----:B------:R-:W-:Y:S01]  /*10150*/  BAR.SYNC.DEFER_BLOCKING 0x0 ;  /* 0x0000000000007b1d */ /* 0x000fe20000010000 */
[----:B------:R-:W-:Y:S02]  /*10160*/  VIADD R194, R3, 0x1 ;  /* 0x0000000103c27836 */ /* 0x000fe40000000000 */
[----:B------:R-:W-:Y:S01]  /*10170*/  FMUL.FTZ R201, R9, UR5 ;  /* 0x0000000509c97c20 */ /* 0x000fe20008410000 */
[----:B------:R-:W-:Y:S01]  /*10180*/  I2FP.F32.S32 R195, R197 ;  /* 0x000000c500c37245 */ /* 0x000fe20000201400 */
[----:B------:R-:W-:Y:S01]  /*10190*/  FMUL.FTZ R197, R8, UR5 ;  /* 0x0000000508c57c20 */ /* 0x000fe20008410000 */
[----:B------:R-:W-:Y:S01]  /*101a0*/  IMAD.IADD R6, R252, 0x1, -R194 ;  /* 0x00000001fc067824 */ /* 0x000fe200078e0ac2 */
[C---:B------:R-:W-:Y:S02]  /*101b0*/  ISETP.GE.AND P3, PT, R194.reuse, R251, PT ;  /* 0x000000fbc200720c */ /* 0x040fe40003f66270 */
[C---:B------:R-:W-:Y:S01]  /*101c0*/  ISETP.GE.AND P1, PT, R194.reuse, R248, PT ;  /* 0x000000f8c200720c */ /* 0x040fe20003f26270 */
[----:B-1----:R-:W-:Y:S01]  /*101d0*/  FFMA.FTZ R182, R195, -UR18, R182 ;  /* 0x80000012c3b67c23 */ /* 0x002fe200080100b6 */
[C---:B------:R-:W-:Y:S02]  /*101e0*/  IADD3 R195, R249.reuse, -R3, RZ ;  /* 0x80000003f9c37210 */ /* 0x040fe40007ffe0ff */
[C---:B------:R-:W-:Y:S02]  /*101f0*/  ISETP.GE.OR P3, PT, R194.reuse, R250, !P3 ;  /* 0x000000fac200720c */ /* 0x040fe40005f66670 */
[----:B------:R-:W-:Y:S02]  /*10200*/  IABS R5, R195 ;  /* 0x000000c300057213 */ /* 0x000fe40000000000 */
[----:B------:R-:W-:Y:S02]  /*10210*/  IABS R195, R6 ;  /* 0x0000000600c37213 */ /* 0x000fe40000000000 */
[----:B------:R-:W-:Y:S03]  /*10220*/  ISETP.GE.OR P1, PT, R194, R243, !P1 ;  /* 0x000000f3c200720c */ /* 0x000fe60004f26670 */
[----:B------:R-:W-:Y:S02]  /*10230*/  IMAD.MOV.U32 R6, RZ, RZ, R195 ;  /* 0x000000ffff067224 */ /* 0x000fe400078e00c3 */
[----:B------:R-:W-:Y:S01]  /*10240*/  IMAD.IADD R195, R249, 0x1, -R194 ;  /* 0x00000001f9c37824 */ /* 0x000fe200078e0ac2 */
[----:B------:R-:W1:Y:S01]  /*10250*/  MUFU.TANH R189, R189 ;  /* 0x000000bd00bd7308 */ /* 0x000e620000002400 */
[----:B------:R-:W-:Y:S02]  /*10260*/  I2FP.F32.S32 R194, R5 ;  /* 0x0000000500c27245 */ /* 0x000fe40000201400 */
[----:B------:R-:W-:Y:S02]  /*10270*/  I2FP.F32.S32 R6, R6 ;  /* 0x0000000600067245 */ /* 0x000fe40000201400 */
[----:B------:R-:W-:Y:S01]  /*10280*/  IABS R195, R195 ;  /* 0x000000c300c37213 */ /* 0x000fe20000000000 */
[C---:B---3--:R-:W-:Y:S05]  /*10290*/  HMMA.16816.F32.BF16 R28, R168.reuse, R172, R28 ;  /* 0x000000aca81c723c */ /* 0x048fea000004181c */
[----:B--2---:R-:W-:Y:S01]  /*102a0*/  FFMA.FTZ R193, R6, -UR18, R193 ;  /* 0x8000001206c17c23 */ /* 0x004fe200080100c1 */
[----:B------:R-:W-:Y:S05]  /*102b0*/  HMMA.16816.F32.BF16 R32, R168, R174, R32 ;  /* 0x000000aea820723c */ /* 0x000fea0000041820 */
[----:B-1----:R-:W-:Y:S02]  /*102c0*/  FFMA.FTZ R173, R194, -UR18, R189 ;  /* 0x80000012c2ad7c23 */ /* 0x002fe400080100bd */
[----:B------:R-:W-:Y:S01]  /*102d0*/  I2FP.F32.S32 R170, R195 ;  /* 0x000000c300aa7245 */ /* 0x000fe20000201400 */
[----:B------:R-:W-:Y:S05]  /*102e0*/  @!UPT UIADD3 URZ, URZ, URZ, URZ ;  /* 0x0000003f3f3ff290 */ /* 0x000fea000fffe03f */
[----:B------:R-:W-:Y:S11]  /*102f0*/  @P0 BRA `(.L_x_1521) ;  /* 0xffffffdc002c0947 */ /* 0x000ff6000383ffff */
.L_x_1520:
[C---:B------:R-:W-:Y:S01]  /*10300*/  ISETP.GE.AND P0, PT, R3.reuse, R251, PT ;  /* 0x000000fb0300720c */ /* 0x040fe20003f06270 */
[----:B------:R-:W2:Y:S01]  /*10310*/  MUFU.TANH R197, R197 ;  /* 0x000000c500c57308 */ /* 0x000ea20000002400 */
[C---:B-1----:R-:W-:Y:S01]  /*10320*/  IADD3 R5, R3.reuse, 0x8, RZ ;  /* 0x0000000803057810 */ /* 0x042fe20007ffe0ff */
[----:B------:R-:W-:Y:S01]  /*10330*/  FMUL.FTZ R7, R12, UR5 ;  /* 0x000000050c077c20 */ /* 0x000fe20008410000 */
[C---:B------:R-:W-:Y:S01]  /*10340*/  ISETP.GE.OR P0, PT, R3.reuse, R250, !P0 ;  /* 0x000000fa0300720c */ /* 0x040fe20004706670 */
[----:B------:R-:W-:Y:S01]  /*10350*/  FFMA.FTZ R177, R170, -UR18, R177 ;  /* 0x80000012aab17c23 */ /* 0x000fe200080100b1 */
[----:B------:R-:W-:Y:S01]  /*10360*/  IADD3 R4, R3, 0x9, RZ ;  /* 0x0000000903047810 */ /* 0x000fe20007ffe0ff */
[----:B------:R-:W-:Y:S01]  /*10370*/  FMUL.FTZ R189, R14, UR5 ;  /* 0x000000050ebd7c20 */ /* 0x000fe20008410000 */
[----:B------:R-:W-:Y:S03]  /*10380*/  IADD3 R8, R252, -R5, RZ ;  /* 0x80000005fc087210 */ /* 0x000fe60007ffe0ff */
[----:B------:R-:W-:Y:S01]  /*10390*/  MUFU.TANH R201, R201 ;  /* 0x000000c900c97308 */ /* 0x000fe20000002400 */
[----:B------:R-:W-:Y:S01]  /*103a0*/  FSEL R166, R182, -INF , !P0 ;  /* 0xff800000b6a67808 */ /* 0x000fe20004000000 */
[----:B------:R-:W-:Y:S01]  /*103b0*/  FMUL.FTZ R13, R13, UR5 ;  /* 0x000000050d0d7c20 */ /* 0x000fe20008410000 */
[-C--:B------:R-:W-:Y:S01]  /*103c0*/  ISETP.GE.AND P4, PT, R5, R248.reuse, PT ;  /* 0x000000f80500720c */ /* 0x080fe20003f86270 */
[----:B------:R-:W-:Y:S01]  /*103d0*/  FMUL.FTZ R15, R15, UR5 ;  /* 0x000000050f0f7c20 */ /* 0x000fe20008410000 */
[-C--:B------:R-:W-:Y:S01]  /*103e0*/  ISETP.GE.AND P6, PT, R5, R251.reuse, PT ;  /* 0x000000fb0500720c */ /* 0x080fe20003fc6270 */
[----:B------:R-:W-:Y:S01]  /*103f0*/  FMUL.FTZ R187, R16, UR5 ;  /* 0x0000000510bb7c20 */ /* 0x000fe20008410000 */
[C---:B------:R-:W-:Y:S03]  /*10400*/  ISETP.GE.AND P0, PT, R4.reuse, R248, PT ;  /* 0x000000f80400720c */ /* 0x040fe60003f06270 */
[----:B------:R-:W-:Y:S01]  /*10410*/  MUFU.TANH R181, R181 ;  /* 0x000000b500b57308 */ /* 0x000fe20000002400 */
[----:B------:R-:W-:Y:S01]  /*10420*/  ISETP.GE.AND P5, PT, R4, R251, PT ;  /* 0x000000fb0400720c */ /* 0x000fe20003fa6270 */
[----:B------:R-:W-:Y:S01]  /*10430*/  FMUL.FTZ R17, R17, UR5 ;  /* 0x0000000511117c20 */ /* 0x000fe20008410000 */
[----:B------:R-:W-:Y:S01]  /*10440*/  IABS R8, R8 ;  /* 0x0000000800087213 */ /* 0x000fe20000000000 */
[----:B------:R-:W-:Y:S01]  /*10450*/  FMUL.FTZ R19, R19, UR5 ;  /* 0x0000000513137c20 */ /* 0x000fe20008410000 */
[CC--:B------:R-:W-:Y:S01]  /*10460*/  ISETP.GE.OR P4, PT, R5.reuse, R243.reuse, !P4 ;  /* 0x000000f30500720c */ /* 0x0c0fe20006786670 */
[----:B------:R-:W-:Y:S01]  /*10470*/  FMUL.FTZ R18, R18, UR5 ;  /* 0x0000000512127c20 */ /* 0x000fe20008410000 */
[-C--:B------:R-:W-:Y:S03]  /*10480*/  ISETP.GE.OR P6, PT, R5, R250.reuse, !P6 ;  /* 0x000000fa0500720c */ /* 0x080fe600077c6670 */
[----:B------:R-:W1:Y:S01]  /*10490*/  MUFU.TANH R183, R183 ;  /* 0x000000b700b77308 */ /* 0x000e620000002400 */
[----:B------:R-:W-:Y:S01]  /*104a0*/  ISETP.GE.OR P0, PT, R4, R243, !P0 ;  /* 0x000000f30400720c */ /* 0x000fe20004706670 */
[----:B------:R-:W-:Y:S01]  /*104b0*/  FMUL.FTZ R22, R22, UR5 ;  /* 0x0000000516167c20 */ /* 0x000fe20008410000 */
[----:B------:R-:W-:Y:S01]  /*104c0*/  ISETP.GE.OR P5, PT, R4, R250, !P5 ;  /* 0x000000fa0400720c */ /* 0x000fe20006fa6670 */
[----:B------:R-:W-:Y:S01]  /*104d0*/  FMUL.FTZ R20, R20, UR5 ;  /* 0x0000000514147c20 */ /* 0x000fe20008410000 */
[-C--:B------:R-:W-:Y:S01]  /*104e0*/  IADD3 R6, R252, -R4.reuse, RZ ;  /* 0x80000004fc067210 */ /* 0x080fe20007ffe0ff */
[----:B------:R-:W-:Y:S01]  /*104f0*/  FMUL.FTZ R21, R21, UR5 ;  /* 0x0000000515157c20 */ /* 0x000fe20008410000 */
[C---:B------:R-:W-:Y:S03]  /*10500*/  IADD3 R5, R249.reuse, -R5, RZ ;  /* 0x80000005f9057210 */ /* 0x040fe60007ffe0ff */
[----:B------:R-:W3:Y:S01]  /*10510*/  MUFU.TANH R7, R7 ;  /* 0x0000000700077308 */ /* 0x000ee20000002400 */
[----:B------:R-:W-:Y:S01]  /*10520*/  IADD3 R4, R249, -R4, RZ ;  /* 0x80000004f9047210 */ /* 0x000fe20007ffe0ff */
[----:B------:R-:W-:Y:S01]  /*10530*/  FMUL.FTZ R23, R23, UR5 ;  /* 0x0000000517177c20 */ /* 0x000fe20008410000 */
[----:B------:R-:W-:Y:S01]  /*10540*/  I2FP.F32.S32 R8, R8 ;  /* 0x0000000800087245 */ /* 0x000fe20000201400 */
[----:B------:R-:W-:Y:S01]  /*10550*/  FMUL.FTZ R24, R24, UR5 ;  /* 0x0000000518187c20 */ /* 0x000fe20008410000 */
[----:B------:R-:W-:Y:S01]  /*10560*/  IABS R6, R6 ;  /* 0x0000000600067213 */ /* 0x000fe20000000000 */
[----:B------:R-:W-:Y:S01]  /*10570*/  FMUL.FTZ R25, R25, UR5 ;  /* 0x0000000519197c20 */ /* 0x000fe20008410000 */
[----:B------:R-:W-:Y:S03]  /*10580*/  FSEL R172, R193, -INF , !P3 ;  /* 0xff800000c1ac7808 */ /* 0x000fe60005800000 */
[----:B------:R-:W4:Y:S01]  /*10590*/  MUFU.TANH R190, R13 ;  /* 0x0000000d00be7308 */ /* 0x000f220000002400 */
[----:B------:R-:W-:Y:S01]  /*105a0*/  IABS R5, R5 ;  /* 0x0000000500057213 */ /* 0x000fe20000000000 */
[----:B------:R-:W-:Y:S01]  /*105b0*/  FMUL.FTZ R27, R27, UR5 ;  /* 0x000000051b1b7c20 */ /* 0x000fe20008410000 */
[----:B------:R-:W-:Y:S01]  /*105c0*/  IABS R4, R4 ;  /* 0x0000000400047213 */ /* 0x000fe20000000000 */
[----:B------:R-:W-:Y:S01]  /*105d0*/  FMUL.FTZ R28, R28, UR5 ;  /* 0x000000051c1c7c20 */ /* 0x000fe20008410000 */
[----:B------:R-:W-:Y:S01]  /*105e0*/  ISETP.GE.AND P3, PT, R3, R248, PT ;  /* 0x000000f80300720c */ /* 0x000fe20003f66270 */
[----:B------:R-:W-:Y:S01]  /*105f0*/  FMUL.FTZ R29, R29, UR5 ;  /* 0x000000051d1d7c20 */ /* 0x000fe20008410000 */
[----:B------:R-:W-:Y:S03]  /*10600*/  I2FP.F32.S32 R4, R4 ;  /* 0x0000000400047245 */ /* 0x000fe60000201400 */
[----:B------:R-:W5:Y:S01]  /*10610*/  MUFU.TANH R189, R189 ;  /* 0x000000bd00bd7308 */ /* 0x000f620000002400 */
[----:B------:R-:W-:Y:S01]  /*10620*/  ISETP.GE.OR P3, PT, R3, R243, !P3 ;  /* 0x000000f30300720c */ /* 0x000fe20005f66670 */
[----:B------:R-:W-:Y:S01]  /*10630*/  FMUL.FTZ R32, R32, UR5 ;  /* 0x0000000520207c20 */ /* 0x000fe20008410000 */
[----:B------:R-:W-:Y:S01]  /*10640*/  FSEL R12, R177, -INF , !P1 ;  /* 0xff800000b10c7808 */ /* 0x000fe20004800000 */
[----:B------:R-:W-:Y:S01]  /*10650*/  FMUL.FTZ R31, R31, UR5 ;  /* 0x000000051f1f7c20 */ /* 0x000fe20008410000 */
[----:B------:R-:W-:Y:S01]  /*10660*/  FSEL R14, R173, -INF , !P3 ;  /* 0xff800000ad0e7808 */ /* 0x000fe20005800000 */
[----:B------:R-:W-:Y:S01]  /*10670*/  FMUL.FTZ R26, R26, UR5 ;  /* 0x000000051a1a7c20 */ /* 0x000fe20008410000 */
[----:B------:R-:W-:Y:S03]  /*10680*/  FMUL.FTZ R30, R30, UR5 ;  /* 0x000000051e1e7c20 */ /* 0x000fe60008410000 */
[----:B------:R-:W5:Y:S01]  /*10690*/  MUFU.TANH R191, R15 ;  /* 0x0000000f00bf7308 */ /* 0x000f620000002400 */
[----:B------:R-:W-:Y:S01]  /*106a0*/  FMUL.FTZ R33, R33, UR5 ;  /* 0x0000000521217c20 */ /* 0x000fe20008410000 */
[----:B------:R-:W-:Y:S01]  /*106b0*/  FMUL.FTZ R34, R34, UR5 ;  /* 0x0000000522227c20 */ /* 0x000fe20008410000 */
[----:B------:R-:W-:Y:S01]  /*106c0*/  FMUL.FTZ R35, R35, UR5 ;  /* 0x0000000523237c20 */ /* 0x000fe20008410000 */
[----:B------:R-:W-:Y:S02]  /*106d0*/  UISETP.GT.AND UP0, UPT, UR21, UR14, UPT ;  /* 0x0000000e1500728c */ /* 0x000fe4000bf04270 */
[----:B------:R-:W-:Y:S04]  /*106e0*/  UIADD3 UR25, UR25, 0x1, URZ ;  /* 0x0000000119197890 */ /* 0x000fe8000fffe03f */
[----:B------:R-:W-:Y:S01]  /*106f0*/  MUFU.TANH R192, R17 ;  /* 0x0000001100c07308 */ /* 0x000fe20000002400 */
[----:B------:R-:W-:Y:S09]  /*10700*/  UIADD3 UR20, UR20, -0x1, URZ ;  /* 0xffffffff14147890 */ /* 0x000ff2000fffe03f */
[----:B------:R-:W-:Y:S10]  /*10710*/  MUFU.TANH R196, R19 ;  /* 0x0000001300c47308 */ /* 0x000ff40000002400 */
[----:B------:R-:W5:Y:S10]  /*10720*/  MUFU.TANH R187, R187 ;  /* 0x000000bb00bb7308 */ /* 0x000f740000002400 */
[----:B------:R-:W5:Y:S10]  /*10730*/  MUFU.TANH R194, R18 ;  /* 0x0000001200c27308 */ /* 0x000f740000002400 */
[----:B------:R-:W5:Y:S10]  /*10740*/  MUFU.TANH R193, R22 ;  /* 0x0000001600c17308 */ /* 0x000f740000002400 */
[----:B------:R-:W-:Y:S10]  /*10750*/  MUFU.TANH R199, R21 ;  /* 0x0000001500c77308 */ /* 0x000ff40000002400 */
        /* <DEDUP_REMOVED lines=11> */
[----:B------:R-:W-:Y:S01]  /*10810*/  MUFU.TANH R35, R35 ;  /* 0x0000002300237308 */ /* 0x000fe20000002400 */
[----:B--2---:R-:W-:Y:S01]  /*10820*/  FFMA.FTZ R197, R8, -UR18, R197 ;  /* 0x8000001208c57c23 */ /* 0x004fe200080100c5 */
[----:B------:R-:W-:Y:S01]  /*10830*/  I2FP.F32.S32 R8, R6 ;  /* 0x0000000600087245 */ /* 0x000fe20000201400 */
[----:B-1----:R-:W-:Y:S01]  /*10840*/  FFMA.FTZ R183, R4, -UR18, R183 ;  /* 0x8000001204b77c23 */ /* 0x002fe200080100b7 */
[----:B------:R-:W-:Y:S02]  /*10850*/  I2FP.F32.S32 R6, R5 ;  /* 0x0000000500067245 */ /* 0x000fe40000201400 */
[C---:B------:R-:W-:Y:S01]  /*10860*/  IADD3 R5, R3.reuse, 0x10, RZ ;  /* 0x0000001003057810 */ /* 0x040fe20007ffe0ff */
[----:B------:R-:W-:Y:S01]  /*10870*/  FFMA.FTZ R201, R8, -UR18, R201 ;  /* 0x8000001208c97c23 */ /* 0x000fe200080100c9 */
[----:B------:R-:W-:Y:S01]  /*10880*/  IADD3 R4, R3, 0x11, RZ ;  /* 0x0000001103047810 */ /* 0x000fe20007ffe0ff */
[----:B------:R-:W-:Y:S01]  /*10890*/  FFMA.FTZ R181, R6, -UR18, R181 ;  /* 0x8000001206b57c23 */ /* 0x000fe200080100b5 */
[C---:B------:R-:W-:Y:S02]  /*108a0*/  ISETP.GE.AND P3, PT, R5.reuse, R251, PT ;  /* 0x000000fb0500720c */ /* 0x040fe40003f66270 */
[-C--:B------:R-:W-:Y:S02]  /*108b0*/  ISETP.GE.AND P1, PT, R5, R248.reuse, PT ;  /* 0x000000f80500720c */ /* 0x080fe40003f26270 */
[----:B------:R-:W-:Y:S02]  /*108c0*/  IADD3 R6, R252, -R5, RZ ;  /* 0x80000005fc067210 */ /* 0x000fe40007ffe0ff */
[----:B------:R-:W-:Y:S02]  /*108d0*/  FSEL R170, R197, -INF , !P6 ;  /* 0xff800000c5aa7808 */ /* 0x000fe40007000000 */
[----:B------:R-:W-:Y:S01]  /*108e0*/  FSEL R168, R201, -INF , !P5 ;  /* 0xff800000c9a87808 */ /* 0x000fe20006800000 */
[----:B------:R1:W-:Y:S01]  /*108f0*/  MUFU.TANH R197, R24 ;  /* 0x0000001800c57308 */ /* 0x0003e20000002400 */
[C---:B------:R-:W-:Y:S02]  /*10900*/  ISETP.GE.AND P5, PT, R4.reuse, R248, PT ;  /* 0x000000f80400720c */ /* 0x040fe40003fa6270 */
[C---:B------:R-:W-:Y:S02]  /*10910*/  ISETP.GE.OR P3, PT, R5.reuse, R250, !P3 ;  /* 0x000000fa0500720c */ /* 0x040fe40005f66670 */
[----:B------:R-:W-:Y:S02]  /*10920*/  ISETP.GE.AND P6, PT, R4, R251, PT ;  /* 0x000000fb0400720c */ /* 0x000fe40003fc6270 */
[----:B------:R-:W-:Y:S03]  /*10930*/  ISETP.GE.OR P1, PT, R5, R243, !P1 ;  /* 0x000000f30500720c */ /* 0x000fe60004f26670 */
[----:B------:R-:W2:Y:S01]  /*10940*/  MUFU.TANH R201, R20 ;  /* 0x0000001400c97308 */ /* 0x000ea20000002400 */
[----:B------:R-:W-:Y:S02]  /*10950*/  IABS R6, R6 ;  /* 0x0000000600067213 */ /* 0x000fe40000000000 */
[-C--:B------:R-:W-:Y:S02]  /*10960*/  IADD3 R9, R252, -R4.reuse, RZ ;  /* 0x80000004fc097210 */ /* 0x080fe40007ffe0ff */
[C---:B------:R-:W-:Y:S02]  /*10970*/  IADD3 R5, R249.reuse, -R5, RZ ;  /* 0x80000005f9057210 */ /* 0x040fe40007ffe0ff */
[----:B------:R-:W-:Y:S02]  /*10980*/  IADD3 R8, R249, -R4, RZ ;  /* 0x80000004f9087210 */ /* 0x000fe40007ffe0ff */
[C---:B------:R-:W-:Y:S01]  /*10990*/  ISETP.GE.OR P5, PT, R4.reuse, R243, !P5 ;  /* 0x000000f30400720c */ /* 0x040fe20006fa6670 */
[----:B-1----:R-:W-:Y:S01]  /*109a0*/  LDSM.16.MT88.4 R24, [R222+0x10000] ;  /* 0x01000000de18783b */ /* 0x002fe20000004200 */
[----:B------:R-:W-:Y:S02]  /*109b0*/  ISETP.GE.OR P6, PT, R4, R250, !P6 ;  /* 0x000000fa0400720c */ /* 0x000fe400077c6670 */
[----:B------:R-:W-:Y:S02]  /*109c0*/  I2FP.F32.S32 R6, R6 ;  /* 0x0000000600067245 */ /* 0x000fe40000201400 */
[----:B------:R-:W-:Y:S02]  /*109d0*/  IABS R9, R9 ;  /* 0x0000000900097213 */ /* 0x000fe40000000000 */
[----:B------:R-:W-:Y:S01]  /*109e0*/  IABS R4, R5 ;  /* 0x0000000500047213 */ /* 0x000fe20000000000 */
[----:B---3--:R-:W-:Y:S01]  /*109f0*/  FFMA.FTZ R7, R6, -UR18, R7 ;  /* 0x8000001206077c23 */ /* 0x008fe20008010007 */
[----:B------:R-:W-:Y:S02]  /*10a00*/  IABS R5, R8 ;  /* 0x0000000800057213 */ /* 0x000fe40000000000 */
[----:B------:R-:W-:Y:S02]  /*10a10*/  I2FP.F32.S32 R9, R9 ;  /* 0x0000000900097245 */ /* 0x000fe40000201400 */
[----:B------:R-:W-:Y:S02]  /*10a20*/  I2FP.F32.S32 R4, R4 ;  /* 0x0000000400047245 */ /* 0x000fe40000201400 */
[----:B------:R-:W-:Y:S01]  /*10a30*/  I2FP.F32.S32 R6, R5 ;  /* 0x0000000500067245 */ /* 0x000fe20000201400 */
[----:B----4-:R-:W-:Y:S01]  /*10a40*/  FFMA.FTZ R190, R9, -UR18, R190 ;  /* 0x8000001209be7c23 */ /* 0x010fe200080100be */
[----:B------:R-:W-:Y:S01]  /*10a50*/  IADD3 R5, R3, 0x18, RZ ;  /* 0x0000001803057810 */ /* 0x000fe20007ffe0ff */
[----:B-----5:R-:W-:Y:S01]  /*10a60*/  FFMA.FTZ R189, R4, -UR18, R189 ;  /* 0x8000001204bd7c23 */ /* 0x020fe200080100bd */
[----:B------:R-:W-:Y:S01]  /*10a70*/  FSEL R16, R181, -INF , !P4 ;  /* 0xff800000b5107808 */ /* 0x000fe20006000000 */
[----:B------:R-:W-:Y:S01]  /*10a80*/  FFMA.FTZ R191, R6, -UR18, R191 ;  /* 0x8000001206bf7c23 */ /* 0x000fe200080100bf */
[----:B------:R-:W-:Y:S02]  /*10a90*/  FSEL R10, R183, -INF , !P0 ;  /* 0xff800000b70a7808 */ /* 0x000fe40004000000 */
[----:B------:R-:W-:Y:S02]  /*10aa0*/  IADD3 R4, R3, 0x19, RZ ;  /* 0x0000001903047810 */ /* 0x000fe40007ffe0ff */
[C---:B------:R-:W-:Y:S02]  /*10ab0*/  ISETP.GE.AND P0, PT, R5.reuse, R248, PT ;  /* 0x000000f80500720c */ /* 0x040fe40003f06270 */
[----:B------:R-:W-:Y:S02]  /*10ac0*/  ISETP.GE.AND P4, PT, R5, R251, PT ;  /* 0x000000fb0500720c */ /* 0x000fe40003f86270 */
[----:B------:R-:W-:Y:S02]  /*10ad0*/  FSEL R185, R7, -INF , !P3 ;  /* 0xff80000007b97808 */ /* 0x000fe40005800000 */
[----:B------:R-:W-:Y:S02]  /*10ae0*/  FSEL R190, R190, -INF , !P6 ;  /* 0xff800000bebe7808 */ /* 0x000fe40007000000 */
[C---:B------:R-:W-:Y:S02]  /*10af0*/  ISETP.GE.OR P0, PT, R5.reuse, R243, !P0 ;  /* 0x000000f30500720c */ /* 0x040fe40004706670 */
[----:B------:R-:W-:Y:S02]  /*10b00*/  ISETP.GE.OR P4, PT, R5, R250, !P4 ;  /* 0x000000fa0500720c */ /* 0x000fe40006786670 */
[C---:B------:R-:W-:Y:S02]  /*10b10*/  ISETP.GE.AND P3, PT, R4.reuse, R251, PT ;  /* 0x000000fb0400720c */ /* 0x040fe40003f66270 */
[----:B------:R-:W-:Y:S02]  /*10b20*/  ISETP.GE.AND P6, PT, R4, R248, PT ;  /* 0x000000f80400720c */ /* 0x000fe40003fc6270 */
[CC--:B------:R-:W-:Y:S02]  /*10b30*/  IADD3 R6, R252.reuse, -R5.reuse, RZ ;  /* 0x80000005fc067210 */ /* 0x0c0fe40007ffe0ff */
[C---:B------:R-:W-:Y:S02]  /*10b40*/  IADD3 R7, R249.reuse, -R5, RZ ;  /* 0x80000005f9077210 */ /* 0x040fe40007ffe0ff */
[-C--:B------:R-:W-:Y:S02]  /*10b50*/  IADD3 R9, R252, -R4.reuse, RZ ;  /* 0x80000004fc097210 */ /* 0x080fe40007ffe0ff */
[----:B------:R-:W-:Y:S02]  /*10b60*/  IADD3 R5, R249, -R4, RZ ;  /* 0x80000004f9057210 */ /* 0x000fe40007ffe0ff */
[C---:B------:R-:W-:Y:S02]  /*10b70*/  ISETP.GE.OR P3, PT, R4.reuse, R250, !P3 ;  /* 0x000000fa0400720c */ /* 0x040fe40005f66670 */
[----:B------:R-:W-:Y:S02]  /*10b80*/  ISETP.GE.OR P6, PT, R4, R243, !P6 ;  /* 0x000000f30400720c */ /* 0x000fe400077c6670 */
[----:B------:R-:W-:Y:S02]  /*10b90*/  IABS R4, R6 ;  /* 0x0000000600047213 */ /* 0x000fe40000000000 */
[----:B------:R-:W-:Y:S02]  /*10ba0*/  IABS R9, R9 ;  /* 0x0000000900097213 */ /* 0x000fe40000000000 */
[----:B------:R-:W-:Y:S02]  /*10bb0*/  IABS R5, R5 ;  /* 0x0000000500057213 */ /* 0x000fe40000000000 */
[----:B------:R-:W-:Y:S02]  /*10bc0*/  I2FP.F32.S32 R4, R4 ;  /* 0x0000000400047245 */ /* 0x000fe40000201400 */
[----:B------:R-:W-:Y:S02]  /*10bd0*/  I2FP.F32.S32 R9, R9 ;  /* 0x0000000900097245 */ /* 0x000fe40000201400 */
[----:B------:R-:W-:Y:S01]  /*10be0*/  I2FP.F32.S32 R5, R5 ;  /* 0x0000000500057245 */ /* 0x000fe20000201400 */
[----:B------:R-:W-:Y:S01]  /*10bf0*/  FFMA.FTZ R187, R4, -UR18, R187 ;  /* 0x8000001204bb7c23 */ /* 0x000fe200080100bb */
[----:B------:R-:W-:Y:S01]  /*10c00*/  IADD3 R4, R3, 0x21, RZ ;  /* 0x0000002103047810 */ /* 0x000fe20007ffe0ff */
[----:B------:R-:W-:Y:S01]  /*10c10*/  FFMA.FTZ R192, R9, -UR18, R192 ;  /* 0x8000001209c07c23 */ /* 0x000fe200080100c0 */
[----:B------:R-:W-:Y:S01]  /*10c20*/  IABS R7, R7 ;  /* 0x0000000700077213 */ /* 0x000fe20000000000 */
[----:B------:R-:W-:Y:S01]  /*10c30*/  FFMA.FTZ R196, R5, -UR18, R196 ;  /* 0x8000001205c47c23 */ /* 0x000fe200080100c4 */
[----:B------:R-:W-:Y:S02]  /*10c40*/  IADD3 R5, R3, 0x20, RZ ;  /* 0x0000002003057810 */ /* 0x000fe40007ffe0ff */
[----:B------:R-:W-:Y:S02]  /*10c50*/  FSEL R191, R191, -INF , !P5 ;  /* 0xff800000bfbf7808 */ /* 0x000fe40006800000 */
[----:B------:R-:W-:Y:S02]  /*10c60*/  FSEL R189, R189, -INF , !P1 ;  /* 0xff800000bdbd7808 */ /* 0x000fe40004800000 */
[----:B------:R-:W-:Y:S02]  /*10c70*/  FSEL R187, R187, -INF , !P4 ;  /* 0xff800000bbbb7808 */ /* 0x000fe40006000000 */
[----:B------:R-:W-:Y:S02]  /*10c80*/  FSEL R192, R192, -INF , !P3 ;  /* 0xff800000c0c07808 */ /* 0x000fe40005800000 */
[CC--:B------:R-:W-:Y:S02]  /*10c90*/  ISETP.GE.AND P1, PT, R5.reuse, R251.reuse, PT ;  /* 0x000000fb0500720c */ /* 0x0c0fe40003f26270 */
[-C--:B------:R-:W-:Y:S02]  /*10ca0*/  ISETP.GE.AND P5, PT, R5, R248.reuse, PT ;  /* 0x000000f80500720c */ /* 0x080fe40003fa6270 */
[C---:B------:R-:W-:Y:S02]  /*10cb0*/  ISETP.GE.AND P4, PT, R4.reuse, R251, PT ;  /* 0x000000fb0400720c */ /* 0x040fe40003f86270 */
[----:B------:R-:W-:Y:S02]  /*10cc0*/  ISETP.GE.AND P3, PT, R4, R248, PT ;  /* 0x000000f80400720c */ /* 0x000fe40003f66270 */
[----:B------:R-:W-:Y:S02]  /*10cd0*/  I2FP.F32.S32 R7, R7 ;  /* 0x0000000700077245 */ /* 0x000fe40000201400 */
[-C--:B------:R-:W-:Y:S02]  /*10ce0*/  IADD3 R9, R249, -R5.reuse, RZ ;  /* 0x80000005f9097210 */ /* 0x080fe40007ffe0ff */
[C---:B------:R-:W-:Y:S01]  /*10cf0*/  IADD3 R18, R252.reuse, -R5, RZ ;  /* 0x80000005fc127210 */ /* 0x040fe20007ffe0ff */
[----:B------:R-:W-:Y:S01]  /*10d00*/  FFMA.FTZ R194, R7, -UR18, R194 ;  /* 0x8000001207c27c23 */ /* 0x000fe200080100c2 */
[----:B------:R-:W-:Y:S02]  /*10d10*/  IADD3 R6, R3, 0x28, RZ ;  /* 0x0000002803067810 */ /* 0x000fe40007ffe0ff */
[C---:B------:R-:W-:Y:S02]  /*10d20*/  ISETP.GE.OR P1, PT, R5.reuse, R250, !P1 ;  /* 0x000000fa0500720c */ /* 0x040fe40004f26670 */
[-C--:B------:R-:W-:Y:S02]  /*10d30*/  ISETP.GE.OR P5, PT, R5, R243.reuse, !P5 ;  /* 0x000000f30500720c */ /* 0x080fe40006fa6670 */
[----:B------:R-:W-:Y:S02]  /*10d40*/  IADD3 R8, R252, -R4, RZ ;  /* 0x80000004fc087210 */ /* 0x000fe40007ffe0ff */
[C---:B------:R-:W-:Y:S02]  /*10d50*/  ISETP.GE.OR P4, PT, R4.reuse, R250, !P4 ;  /* 0x000000fa0400720c */ /* 0x040fe40006786670 */
[----:B------:R-:W-:Y:S02]  /*10d60*/  ISETP.GE.OR P3, PT, R4, R243, !P3 ;  /* 0x000000f30400720c */ /* 0x000fe40005f66670 */
[----:B------:R-:W-:Y:S02]  /*10d70*/  IADD3 R5, R249, -R4, RZ ;  /* 0x80000004f9057210 */ /* 0x000fe40007ffe0ff */
[----:B------:R-:W-:Y:S02]  /*10d80*/  IABS R4, R9 ;  /* 0x0000000900047213 */ /* 0x000fe40000000000 */
[----:B------:R-:W-:Y:S02]  /*10d90*/  IABS R18, R18 ;  /* 0x0000001200127213 */ /* 0x000fe40000000000 */
[----:B------:R-:W-:Y:S02]  /*10da0*/  IADD3 R7, R252, -R6, RZ ;  /* 0x80000006fc077210 */ /* 0x000fe40007ffe0ff */
[----:B------:R-:W-:Y:S02]  /*10db0*/  IABS R8, R8 ;  /* 0x0000000800087213 */ /* 0x000fe40000000000 */
[----:B------:R-:W-:Y:S02]  /*10dc0*/  I2FP.F32.S32 R4, R4 ;  /* 0x0000000400047245 */ /* 0x000fe40000201400 */
[----:B------:R-:W-:Y:S02]  /*10dd0*/  IABS R5, R5 ;  /* 0x0000000500057213 */ /* 0x000fe40000000000 */
[----:B------:R-:W-:Y:S01]  /*10de0*/  I2FP.F32.S32 R18, R18 ;  /* 0x0000001200127245 */ /* 0x000fe20000201400 */
[----:B------:R-:W-:Y:S01]  /*10df0*/  FFMA.FTZ R193, R4, -UR18, R193 ;  /* 0x8000001204c17c23 */ /* 0x000fe200080100c1 */
[----:B------:R-:W-:Y:S02]  /*10e00*/  IABS R7, R7 ;  /* 0x0000000700077213 */ /* 0x000fe40000000000 */
[----:B------:R-:W-:Y:S01]  /*10e10*/  I2FP.F32.S32 R8, R8 ;  /* 0x0000000800087245 */ /* 0x000fe20000201400 */
[----:B--2---:R-:W-:Y:S01]  /*10e20*/  FFMA.FTZ R201, R18, -UR18, R201 ;  /* 0x8000001212c97c23 */ /* 0x004fe200080100c9 */
[----:B------:R-:W-:Y:S02]  /*10e30*/  I2FP.F32.S32 R5, R5 ;  /* 0x0000000500057245 */ /* 0x000fe40000201400 */
[----:B------:R-:W-:Y:S01]  /*10e40*/  FSEL R194, R194, -INF , !P0 ;  /* 0xff800000c2c27808 */ /* 0x000fe20004000000 */
[----:B------:R-:W-:Y:S01]  /*10e50*/  FFMA.FTZ R199, R8, -UR18, R199 ;  /* 0x8000001208c77c23 */ /* 0x000fe200080100c7 */
[----:B------:R-:W-:Y:S01]  /*10e60*/  FSEL R196, R196, -INF , !P6 ;  /* 0xff800000c4c47808 */ /* 0x000fe20007000000 */
[----:B------:R-:W-:Y:S01]  /*10e70*/  FFMA.FTZ R202, R5, -UR18, R202 ;  /* 0x8000001205ca7c23 */ /* 0x000fe200080100ca */
[----:B------:R-:W-:Y:S02]  /*10e80*/  I2FP.F32.S32 R4, R7 ;  /* 0x0000000700047245 */ /* 0x000fe40000201400 */
[C---:B------:R-:W-:Y:S02]  /*10e90*/  ISETP.GE.AND P0, PT, R6.reuse, R251, PT ;  /* 0x000000fb0600720c */ /* 0x040fe40003f06270 */
[----:B------:R-:W-:Y:S01]  /*10ea0*/  ISETP.GE.AND P6, PT, R6, R248, PT ;  /* 0x000000f80600720c */ /* 0x000fe20003fc6270 */
[----:B------:R-:W-:Y:S01]  /*10eb0*/  FFMA.FTZ R197, R4, -UR18, R197 ;  /* 0x8000001204c57c23 */ /* 0x000fe200080100c5 */
[C---:B------:R-:W-:Y:S02]  /*10ec0*/  IADD3 R7, R3.reuse, 0x29, RZ ;  /* 0x0000002903077810 */ /* 0x040fe40007ffe0ff */
[----:B------:R-:W-:Y:S02]  /*10ed0*/  IADD3 R5, R3, 0x30, RZ ;  /* 0x0000003003057810 */ /* 0x000fe40007ffe0ff */
[C---:B------:R-:W-:Y:S02]  /*10ee0*/  ISETP.GE.OR P0, PT, R6.reuse, R250, !P0 ;  /* 0x000000fa0600720c */ /* 0x040fe40004706670 */
[----:B------:R-:W-:Y:S02]  /*10ef0*/  ISETP.GE.OR P6, PT, R6, R243, !P6 ;  /* 0x000000f30600720c */ /* 0x000fe400077c6670 */
[----:B------:R-:W-:Y:S02]  /*10f00*/  IADD3 R13, R249, -R6, RZ ;  /* 0x80000006f90d7210 */ /* 0x000fe40007ffe0ff */
[C---:B------:R-:W-:Y:S02]  /*10f10*/  IADD3 R6, R252.reuse, -R7, RZ ;  /* 0x80000007fc067210 */ /* 0x040fe40007ffe0ff */
[----:B------:R-:W-:Y:S02]  /*10f20*/  FSEL R201, R201, -INF , !P1 ;  /* 0xff800000c9c97808 */ /* 0x000fe40004800000 */
[----:B------:R-:W-:Y:S02]  /*10f30*/  FSEL R199, R199, -INF , !P4 ;  /* 0xff800000c7c77808 */ /* 0x000fe40006000000 */
[C---:B------:R-:W-:Y:S02]  /*10f40*/  ISETP.GE.AND P4, PT, R7.reuse, R248, PT ;  /* 0x000000f80700720c */ /* 0x040fe40003f86270 */
[----:B------:R-:W-:Y:S02]  /*10f50*/  ISETP.GE.AND P1, PT, R7, R251, PT ;  /* 0x000000fb0700720c */ /* 0x000fe40003f26270 */
[----:B------:R-:W-:Y:S02]  /*10f60*/  IADD3 R11, R249, -R7, RZ ;  /* 0x80000007f90b7210 */ /* 0x000fe40007ffe0ff */
[----:B------:R-:W-:Y:S02]  /*10f70*/  IADD3 R4, R3, 0x31, RZ ;  /* 0x0000003103047810 */ /* 0x000fe40007ffe0ff */
[C---:B------:R-:W-:Y:S02]  /*10f80*/  IADD3 R9, R252.reuse, -R5, RZ ;  /* 0x80000005fc097210 */ /* 0x040fe40007ffe0ff */
[----:B------:R-:W-:Y:S02]  /*10f90*/  IABS R6, R6 ;  /* 0x0000000600067213 */ /* 0x000fe40000000000 */
[C---:B------:R-:W-:Y:S02]  /*10fa0*/  ISETP.GE.OR P4, PT, R7.reuse, R243, !P4 ;  /* 0x000000f30700720c */ /* 0x040fe40006786670 */
[----:B------:R-:W-:Y:S02]  /*10fb0*/  ISETP.GE.OR P1, PT, R7, R250, !P1 ;  /* 0x000000fa0700720c */ /* 0x000fe40004f26670 */
[----:B------:R-:W-:Y:S02]  /*10fc0*/  IABS R11, R11 ;  /* 0x0000000b000b7213 */ /* 0x000fe40000000000 */
[----:B------:R-:W-:Y:S02]  /*10fd0*/  IADD3 R7, R252, -R4, RZ ;  /* 0x80000004fc077210 */ /* 0x000fe40007ffe0ff */
[----:B------:R-:W-:Y:S02]  /*10fe0*/  IABS R9, R9 ;  /* 0x0000000900097213 */ /* 0x000fe40000000000 */
[----:B------:R-:W-:Y:S02]  /*10ff0*/  I2FP.F32.S32 R6, R6 ;  /* 0x0000000600067245 */ /* 0x000fe40000201400 */
[----:B------:R-:W-:Y:S02]  /*11000*/  I2FP.F32.S32 R11, R11 ;  /* 0x0000000b000b7245 */ /* 0x000fe40000201400 */
[----:B------:R-:W-:Y:S01]  /*11010*/  IABS R7, R7 ;  /* 0x0000000700077213 */ /* 0x000fe20000000000 */
[----:B------:R-:W-:Y:S01]  /*11020*/  FFMA.FTZ R195, R6, -UR18, R195 ;  /* 0x8000001206c37c23 */ /* 0x000fe200080100c3 */
[----:B------:R-:W-:Y:S01]  /*11030*/  I2FP.F32.S32 R9, R9 ;  /* 0x0000000900097245 */ /* 0x000fe20000201400 */
[----:B------:R-:W-:Y:S01]  /*11040*/  FFMA.FTZ R198, R11, -UR18, R198 ;  /* 0x800000120bc67c23 */ /* 0x000fe200080100c6 */
[----:B------:R-:W-:Y:S02]  /*11050*/  FSEL R193, R193, -INF , !P5 ;  /* 0xff800000c1c17808 */ /* 0x000fe40006800000 */
[----:B------:R-:W-:Y:S01]  /*11060*/  FSEL R202, R202, -INF , !P3 ;  /* 0xff800000caca7808 */ /* 0x000fe20005800000 */
[----:B------:R-:W-:Y:S01]  /*11070*/  FFMA.FTZ R188, R9, -UR18, R188 ;  /* 0x8000001209bc7c23 */ /* 0x000fe200080100bc */
[C---:B------:R-:W-:Y:S02]  /*11080*/  ISETP.GE.AND P5, PT, R5.reuse, R251, PT ;  /* 0x000000fb0500720c */ /* 0x040fe40003fa6270 */
[----:B------:R-:W-:Y:S02]  /*11090*/  ISETP.GE.AND P3, PT, R5, R248, PT ;  /* 0x000000f80500720c */ /* 0x000fe40003f66270 */
[----:B------:R-:W-:Y:S02]  /*110a0*/  IADD3 R6, R3, 0x38, RZ ;  /* 0x0000003803067810 */ /* 0x000fe40007ffe0ff */
[----:B------:R-:W-:Y:S02]  /*110b0*/  I2FP.F32.S32 R7, R7 ;  /* 0x0000000700077245 */ /* 0x000fe40000201400 */
[----:B------:R-:W-:Y:S02]  /*110c0*/  FMNMX.FTZ R11, R166, R0, !PT ;  /* 0x00000000a60b7209 */ /* 0x000fe40007810000 */
[----:B------:R-:W-:Y:S01]  /*110d0*/  ISETP.GE.OR P3, PT, R5, R243, !P3 ;  /* 0x000000f30500720c */ /* 0x000fe20005f66670 */
[----:B------:R-:W-:Y:S01]  /*110e0*/  FFMA.FTZ R186, R7, -UR18, R186 ;  /* 0x8000001207ba7c23 */ /* 0x000fe200080100ba */
[----:B------:R-:W-:Y:S02]  /*110f0*/  ISETP.GE.OR P5, PT, R5, R250, !P5 ;  /* 0x000000fa0500720c */ /* 0x000fe40006fa6670 */
[C---:B------:R-:W-:Y:S02]  /*11100*/  IADD3 R9, R249.reuse, -R5, RZ ;  /* 0x80000005f9097210 */ /* 0x040fe40007ffe0ff */
[----:B------:R-:W-:Y:S02]  /*11110*/  IADD3 R5, R252, -R6, RZ ;  /* 0x80000006fc057210 */ /* 0x000fe40007ffe0ff */
[----:B------:R-:W-:Y:S02]  /*11120*/  FMNMX.FTZ R11, R172, R11, !PT ;  /* 0x0000000bac0b7209 */ /* 0x000fe40007810000 */
[----:B------:R-:W-:Y:S02]  /*11130*/  IADD3 R7, R249, -R4, RZ ;  /* 0x80000004f9077210 */ /* 0x000fe40007ffe0ff */
[----:B------:R-:W-:Y:S02]  /*11140*/  FSEL R197, R197, -INF , !P0 ;  /* 0xff800000c5c57808 */ /* 0x000fe40004000000 */
[----:B------:R-:W-:Y:S02]  /*11150*/  FSEL R195, R195, -INF , !P1 ;  /* 0xff800000c3c37808 */ /* 0x000fe40004800000 */
[----:B------:R-:W-:Y:S02]  /*11160*/  IABS R5, R5 ;  /* 0x0000000500057213 */ /* 0x000fe40000000000 */
[C---:B------:R-:W-:Y:S02]  /*11170*/  ISETP.GE.AND P0, PT, R4.reuse, R251, PT ;  /* 0x000000fb0400720c */ /* 0x040fe40003f06270 */
[----:B------:R-:W-:Y:S02]  /*11180*/  ISETP.GE.AND P1, PT, R4, R248, PT ;  /* 0x000000f80400720c */ /* 0x000fe40003f26270 */
[----:B------:R-:W-:Y:S02]  /*11190*/  FMNMX.FTZ R11, R170, R11, !PT ;  /* 0x0000000baa0b7209 */ /* 0x000fe40007810000 */
[----:B------:R-:W-:Y:S02]  /*111a0*/  IABS R7, R7 ;  /* 0x0000000700077213 */ /* 0x000fe40000000000 */
[----:B------:R-:W-:Y:S02]  /*111b0*/  I2FP.F32.S32 R5, R5 ;  /* 0x0000000500057245 */ /* 0x000fe40000201400 */
[----:B------:R-:W-:Y:S02]  /*111c0*/  IABS R13, R13 ;  /* 0x0000000d000d7213 */ /* 0x000fe40000000000 */
[C---:B------:R-:W-:Y:S01]  /*111d0*/  ISETP.GE.OR P0, PT, R4.reuse, R250, !P0 ;  /* 0x000000fa0400720c */ /* 0x040fe20004706670 */
[----:B------:R-:W-:Y:S01]  /*111e0*/  FFMA.FTZ R32, R5, -UR18, R32 ;  /* 0x8000001205207c23 */ /* 0x000fe20008010020 */
[----:B------:R-:W-:Y:S02]  /*111f0*/  ISETP.GE.OR P1, PT, R4, R243, !P1 ;  /* 0x000000f30400720c */ /* 0x000fe40004f26670 */
[----:B------:R-:W-:Y:S02]  /*11200*/  FMNMX.FTZ R4, R168, R11, !PT ;  /* 0x0000000ba8047209 */ /* 0x000fe40007810000 */
[----:B------:R-:W-:Y:S02]  /*11210*/  I2FP.F32.S32 R7, R7 ;  /* 0x0000000700077245 */ /* 0x000fe40000201400 */
[----:B------:R-:W-:Y:S02]  /*11220*/  I2FP.F32.S32 R13, R13 ;  /* 0x0000000d000d7245 */ /* 0x000fe40000201400 */
[----:B------:R-:W-:Y:S01]  /*11230*/  FMNMX.FTZ R5, R185, R4, !PT ;  /* 0x00000004b9057209 */ /* 0x000fe20007810000 */
[----:B------:R-:W-:Y:S01]  /*11240*/  FFMA.FTZ R178, R7, -UR18, R178 ;  /* 0x8000001207b27c23 */ /* 0x000fe200080100b2 */
[----:B------:R-:W-:Y:S01]  /*11250*/  FMNMX.FTZ R7, R14, R2, !PT ;  /* 0x000000020e077209 */ /* 0x000fe20007810000 */
[----:B------:R-:W-:Y:S01]  /*11260*/  FFMA.FTZ R200, R13, -UR18, R200 ;  /* 0x800000120dc87c23 */ /* 0x000fe200080100c8 */
        /* <DEDUP_REMOVED lines=11> */
[----:B------:R-:W-:Y:S02]  /*11320*/  IADD3 R5, R249, -R6, RZ ;  /* 0x80000006f9057210 */ /* 0x000fe40007ffe0ff */
[----:B------:R-:W-:Y:S02]  /*11330*/  FMNMX.FTZ R6, R10, R7, !PT ;  /* 0x000000070a067209 */ /* 0x000fe40007810000 */
[----:B------:R-:W-:Y:S02]  /*11340*/  FMNMX.FTZ R4, R201, R4, !PT ;  /* 0x00000004c9047209 */ /* 0x000fe40007810000 */
[----:B------:R-:W-:Y:S02]  /*11350*/  IADD3 R3, R3, 0x39, RZ ;  /* 0x0000003903037810 */ /* 0x000fe40007ffe0ff */
[----:B------:R-:W-:Y:S02]  /*11360*/  IABS R9, R9 ;  /* 0x0000000900097213 */ /* 0x000fe40000000000 */
[----:B------:R-:W-:Y:S02]  /*11370*/  FMNMX.FTZ R6, R189, R6, !PT ;  /* 0x00000006bd067209 */ /* 0x000fe40007810000 */
[----:B------:R-:W-:Y:S02]  /*11380*/  FMNMX.FTZ R4, R199, R4, !PT ;  /* 0x00000004c7047209 */ /* 0x000fe40007810000 */
[----:B------:R-:W-:Y:S02]  /*11390*/  I2FP.F32.S32 R9, R9 ;  /* 0x0000000900097245 */ /* 0x000fe40000201400 */
[----:B------:R-:W-:Y:S02]  /*113a0*/  IADD3 R8, R252, -R3, RZ ;  /* 0x80000003fc087210 */ /* 0x000fe40007ffe0ff */
[----:B------:R-:W-:Y:S01]  /*113b0*/  FMNMX.FTZ R7, R191, R6, !PT ;  /* 0x00000006bf077209 */ /* 0x000fe20007810000 */
[----:B------:R-:W-:Y:S01]  /*113c0*/  FFMA.FTZ R30, R9, -UR18, R30 ;  /* 0x80000012091e7c23 */ /* 0x000fe2000801001e */
[----:B------:R-:W-:Y:S02]  /*113d0*/  FMNMX.FTZ R4, R197, R4, !PT ;  /* 0x00000004c5047209 */ /* 0x000fe40007810000 */
[----:B------:R-:W-:Y:S02]  /*113e0*/  IABS R8, R8 ;  /* 0x0000000800087213 */ /* 0x000fe40000000000 */
[----:B------:R-:W-:Y:S02]  /*113f0*/  FMNMX.FTZ R7, R194, R7, !PT ;  /* 0x00000007c2077209 */ /* 0x000fe40007810000 */
[----:B------:R-:W-:Y:S02]  /*11400*/  FMNMX.FTZ R9, R195, R4, !PT ;  /* 0x00000004c3097209 */ /* 0x000fe40007810000 */
[----:B------:R-:W-:Y:S02]  /*11410*/  I2FP.F32.S32 R8, R8 ;  /* 0x0000000800087245 */ /* 0x000fe40000201400 */
[----:B------:R-:W-:Y:S02]  /*11420*/  FMNMX.FTZ R4, R196, R7, !PT ;  /* 0x00000007c4047209 */ /* 0x000fe40007810000 */
[----:B------:R-:W-:Y:S01]  /*11430*/  FSEL R186, R186, -INF , !P0 ;  /* 0xff800000baba7808 */ /* 0x000fe20004000000 */
[----:B------:R-:W-:Y:S01]  /*11440*/  FFMA.FTZ R33, R8, -UR18, R33 ;  /* 0x8000001208217c23 */ /* 0x000fe20008010021 */
[----:B------:R-:W-:Y:S02]  /*11450*/  ISETP.GE.AND P0, PT, R3, R251, PT ;  /* 0x000000fb0300720c */ /* 0x000fe40003f06270 */
[----:B------:R-:W-:Y:S02]  /*11460*/  FMNMX.FTZ R9, R188, R9, !PT ;  /* 0x00000009bc097209 */ /* 0x000fe40007810000 */
[----:B------:R-:W-:Y:S02]  /*11470*/  FMNMX.FTZ R7, R193, R4, !PT ;  /* 0x00000004c1077209 */ /* 0x000fe40007810000 */
[----:B------:R-:W-:Y:S02]  /*11480*/  FSEL R184, R32, -INF , !P6 ;  /* 0xff80000020b87808 */ /* 0x000fe40007000000 */
[----:B------:R-:W-:Y:S02]  /*11490*/  ISETP.GE.OR P0, PT, R3, R250, !P0 ;  /* 0x000000fa0300720c */ /* 0x000fe40004706670 */
[----:B------:R-:W-:Y:S02]  /*114a0*/  FMNMX.FTZ R9, R186, R9, !PT ;  /* 0x00000009ba097209 */ /* 0x000fe40007810000 */
[----:B------:R-:W-:Y:S02]  /*114b0*/  FMNMX.FTZ R7, R202, R7, !PT ;  /* 0x00000007ca077209 */ /* 0x000fe40007810000 */
[----:B------:R-:W-:Y:S02]  /*114c0*/  FSEL R182, R33, -INF , !P0 ;  /* 0xff80000021b67808 */ /* 0x000fe40004000000 */
[----:B------:R-:W-:Y:S02]  /*114d0*/  FMNMX.FTZ R9, R184, R9, !PT ;  /* 0x00000009b8097209 */ /* 0x000fe40007810000 */
[----:B------:R-:W-:Y:S02]  /*114e0*/  IABS R5, R5 ;  /* 0x0000000500057213 */ /* 0x000fe40000000000 */
[----:B------:R-:W-:Y:S02]  /*114f0*/  IADD3 R6, R249, -R3, RZ ;  /* 0x80000003f9067210 */ /* 0x000fe40007ffe0ff */
[----:B------:R-:W-:Y:S02]  /*11500*/  FSEL R198, R198, -INF , !P4 ;  /* 0xff800000c6c67808 */ /* 0x000fe40006000000 */
[----:B------:R-:W-:Y:S02]  /*11510*/  FMNMX.FTZ R7, R200, R7, !PT ;  /* 0x00000007c8077209 */ /* 0x000fe40007810000 */
[----:B------:R-:W-:Y:S02]  /*11520*/  FMNMX.FTZ R4, R182, R9, !PT ;  /* 0x00000009b6047209 */ /* 0x000fe40007810000 */
[----:B------:R-:W-:Y:S02]  /*11530*/  I2FP.F32.S32 R9, R5 ;  /* 0x0000000500097245 */ /* 0x000fe40000201400 */
[----:B------:R-:W-:Y:S01]  /*11540*/  IABS R6, R6 ;  /* 0x0000000600067213 */ /* 0x000fe20000000000 */
[----:B------:R-:W1:Y:S01]  /*11550*/  SHFL.BFLY PT, R5, R4, 0x2, 0x1f ;  /* 0x0c401f0004057f89 */ /* 0x000e6200000e0000 */
[----:B------:R-:W-:Y:S01]  /*11560*/  FMNMX.FTZ R7, R198, R7, !PT ;  /* 0x00000007c6077209 */ /* 0x000fe20007810000 */
[----:B------:R-:W-:Y:S01]  /*11570*/  FFMA.FTZ R34, R9, -UR18, R34 ;  /* 0x8000001209227c23 */ /* 0x000fe20008010022 */
[----:B------:R-:W-:Y:S02]  /*11580*/  FSEL R180, R30, -INF , !P3 ;  /* 0xff8000001eb47808 */ /* 0x000fe40005800000 */
[----:B------:R-:W-:Y:S02]  /*11590*/  I2FP.F32.S32 R6, R6 ;  /* 0x0000000600067245 */ /* 0x000fe40000201400 */
[C---:B------:R-:W-:Y:S02]  /*115a0*/  ISETP.GE.AND P6, PT, R3.reuse, R248, PT ;  /* 0x000000f80300720c */ /* 0x040fe40003fc6270 */
[----:B------:R-:W-:Y:S01]  /*115b0*/  FSEL R178, R178, -INF , !P1 ;  /* 0xff800000b2b27808 */ /* 0x000fe20004800000 */
[----:B------:R-:W-:Y:S01]  /*115c0*/  FFMA.FTZ R35, R6, -UR18, R35 ;  /* 0x8000001206237c23 */ /* 0x000fe20008010023 */
[----:B------:R-:W-:Y:S02]  /*115d0*/  FMNMX.FTZ R7, R180, R7, !PT ;  /* 0x00000007b4077209 */ /* 0x000fe40007810000 */
[----:B------:R-:W-:Y:S02]  /*115e0*/  FSEL R176, R34, -INF , !P5 ;  /* 0xff80000022b07808 */ /* 0x000fe40006800000 */
[----:B------:R-:W-:Y:S02]  /*115f0*/  ISETP.GE.OR P6, PT, R3, R243, !P6 ;  /* 0x000000f30300720c */ /* 0x000fe400077c6670 */
[----:B------:R-:W-:Y:S02]  /*11600*/  FMNMX.FTZ R7, R178, R7, !PT ;  /* 0x00000007b2077209 */ /* 0x000fe40007810000 */
[----:B------:R-:W-:Y:S02]  /*11610*/  FSEL R165, R35, -INF , !P6 ;  /* 0xff80000023a57808 */ /* 0x000fe40007000000 */
[----:B------:R-:W-:Y:S01]  /*11620*/  FMNMX.FTZ R8, R176, R7, !PT ;  /* 0x00000007b0087209 */ /* 0x000fe20007810000 */
[----:B------:R-:W-:Y:S01]  /*11630*/  LDSM.16.MT88.4 R32, [R221+0x10000] ;  /* 0x01000000dd20783b */ /* 0x000fe20000004200 */
[----:B-1----:R-:W-:Y:S02]  /*11640*/  FMNMX.FTZ R5, R4, R5, !PT ;  /* 0x0000000504057209 */ /* 0x002fe40007810000 */
[----:B------:R-:W-:Y:S05]  /*11650*/  FMNMX.FTZ R6, R165, R8, !PT ;  /* 0x00000008a5067209 */ /* 0x000fea0007810000 */
[----:B------:R-:W1:Y:S08]  /*11660*/  SHFL.BFLY PT, R164, R5, 0x1, 0x1f ;  /* 0x0c201f0005a47f89 */ /* 0x000e7000000e0000 */
[----:B------:R-:W2:Y:S01]  /*11670*/  SHFL.BFLY PT, R3, R6, 0x2, 0x1f ;  /* 0x0c401f0006037f89 */ /* 0x000ea200000e0000 */
[----:B-1----:R-:W-:Y:S02]  /*11680*/  FMNMX.FTZ R164, R5, R164, !PT ;  /* 0x000000a405a47209 */ /* 0x002fe40007810000 */
[----:B--2---:R-:W-:Y:S03]  /*11690*/  FMNMX.FTZ R4, R6, R3, !PT ;  /* 0x0000000306047209 */ /* 0x004fe60007810000 */
[C---:B------:R-:W-:Y:S01]  /*116a0*/  FMUL.FTZ R183, R164.reuse, UR4 ;  /* 0x00000004a4b77c20 */ /* 0x040fe20008410000 */
[C---:B------:R-:W-:Y:S01]  /*116b0*/  FSETP.NEU.FTZ.AND P1, PT, R164.reuse, -INF , PT ;  /* 0xff800000a400780b */ /* 0x040fe20003f3d000 */
[----:B------:R-:W1:Y:S03]  /*116c0*/  SHFL.BFLY PT, R3, R4, 0x1, 0x1f ;  /* 0x0c201f0004037f89 */ /* 0x000e6600000e0000 */
[----:B------:R-:W-:Y:S02]  /*116d0*/  FSEL R183, R183, RZ, P1 ;  /* 0x000000ffb7b77208 */ /* 0x000fe40000800000 */
[----:B------:R-:W-:Y:S03]  /*116e0*/  FSEL R5, R164, RZ, P1 ;  /* 0x000000ffa4057208 */ /* 0x000fe60000800000 */
[--C-:B------:R-:W-:Y:S01]  /*116f0*/  FFMA.FTZ R177, R166, UR4, -R183.reuse ;  /* 0x00000004a6b17c23 */ /* 0x100fe200080108b7 */
[--C-:B------:R-:W-:Y:S01]  /*11700*/  FFMA.FTZ R174, R172, UR4, -R183.reuse ;  /* 0x00000004acae7c23 */ /* 0x100fe200080108b7 */
[----:B------:R-:W-:Y:S01]  /*11710*/  FADD.FTZ R0, -R5, R0 ;  /* 0x0000000005007221 */ /* 0x000fe20000010100 */
        /* <DEDUP_REMOVED lines=14> */
[--C-:B------:R-:W-:Y:S01]  /*11800*/  FFMA.FTZ R186, R186, UR4, -R183.reuse ;  /* 0x00000004baba7c23 */ /* 0x100fe200080108b7 */
[----:B-1----:R-:W-:Y:S01]  /*11810*/  FMNMX.FTZ R3, R4, R3, !PT ;  /* 0x0000000304037209 */ /* 0x002fe20007810000 */
[--C-:B------:R-:W-:Y:S01]  /*11820*/  FFMA.FTZ R184, R184, UR4, -R183.reuse ;  /* 0x00000004b8b87c23 */ /* 0x100fe200080108b7 */
[----:B------:R-:W-:Y:S02]  /*11830*/  FFMA.FTZ R183, R182, UR4, -R183 ;  /* 0x00000004b6b77c23 */ /* 0x000fe400080108b7 */
[C---:B------:R-:W-:Y:S01]  /*11840*/  FSETP.NEU.FTZ.AND P0, PT, R3.reuse, -INF , PT ;  /* 0xff8000000300780b */ /* 0x040fe20003f1d000 */
[C---:B------:R-:W-:Y:S02]  /*11850*/  FMUL.FTZ R181, R3.reuse, UR4 ;  /* 0x0000000403b57c20 */ /* 0x040fe40008410000 */
[----:B------:R-:W-:Y:S01]  /*11860*/  MUFU.EX2 R173, R173 ;  /* 0x000000ad00ad7308 */ /* 0x000fe20000000800 */
[----:B------:R-:W-:Y:S02]  /*11870*/  FSEL R5, R3, RZ, P0 ;  /* 0x000000ff03057208 */ /* 0x000fe40000000000 */
[----:B------:R-:W-:Y:S02]  /*11880*/  FSEL R181, R181, RZ, P0 ;  /* 0x000000ffb5b57208 */ /* 0x000fe40000000000 */
[----:B------:R-:W-:Y:S01]  /*11890*/  PLOP3.LUT P0, PT, PT, PT, UP0, 0x80, 0x0 ;  /* 0x000000000000781c */ /* 0x000fe20003f0f008 */
[----:B------:R-:W-:Y:S04]  /*118a0*/  FADD.FTZ R0, -R5, R2 ;  /* 0x0000000205007221 */ /* 0x000fe80000010100 */
[----:B------:R-:W1:Y:S01]  /*118b0*/  MUFU.EX2 R172, R172 ;  /* 0x000000ac00ac7308 */ /* 0x000e620000000800 */
[--C-:B------:R-:W-:Y:S01]  /*118c0*/  FFMA.FTZ R166, R16, UR4, -R181.reuse ;  /* 0x0000000410a67c23 */ /* 0x100fe200080108b5 */
[--C-:B------:R-:W-:Y:S01]  /*118d0*/  FFMA.FTZ R179, R14, UR4, -R181.reuse ;  /* 0x000000040eb37c23 */ /* 0x100fe200080108b5 */
[----:B------:R-:W3:Y:S01]  /*118e0*/  LDSM.16.MT88.4 R16, [R224+0x10000] ;  /* 0x01000000e010783b */ /* 0x000ee20000004200 */
[--C-:B------:R-:W-:Y:S01]  /*118f0*/  FFMA.FTZ R167, R12, UR4, -R181.reuse ;  /* 0x000000040ca77c23 */ /* 0x100fe200080108b5 */
[--C-:B------:R-:W-:Y:S01]  /*11900*/  FFMA.FTZ R175, R10, UR4, -R181.reuse ;  /* 0x000000040aaf7c23 */ /* 0x100fe200080108b5 */
[----:B------:R-:W-:Y:S01]  /*11910*/  FMUL.FTZ R8, R0, UR4 ;  /* 0x0000000400087c20 */ /* 0x000fe20008410000 */
[----:B--2---:R-:W-:Y:S03]  /*11920*/  F2FP.BF16.F32.PACK_AB R168, R174, R177 ;  /* 0x000000b1aea8723e */ /* 0x004fe600000010ff */
[----:B------:R-:W2:Y:S01]  /*11930*/  MUFU.EX2 R2, R6 ;  /* 0x0000000600027308 */ /* 0x000ea20000000800 */
[--C-:B------:R-:W-:Y:S01]  /*11940*/  FFMA.FTZ R203, R198, UR4, -R181.reuse ;  /* 0x00000004c6cb7c23 */ /* 0x100fe200080108b5 */
[--C-:B------:R-:W-:Y:S01]  /*11950*/  FFMA.FTZ R193, R193, UR4, -R181.reuse ;  /* 0x00000004c1c17c23 */ /* 0x100fe200080108b5 */
[----:B------:R-:W4:Y:S01]  /*11960*/  LDL.LU R198, [R1+0x14] ;  /* 0x0000140001c67983 */ /* 0x000f220000300800 */
[--C-:B------:R-:W-:Y:S01]  /*11970*/  FFMA.FTZ R202, R202, UR4, -R181.reuse ;  /* 0x00000004caca7c23 */ /* 0x100fe200080108b5 */
[--C-:B------:R-:W-:Y:S01]  /*11980*/  FFMA.FTZ R200, R200, UR4, -R181.reuse ;  /* 0x00000004c8c87c23 */ /* 0x100fe200080108b5 */
[--C-:B------:R-:W-:Y:S01]  /*11990*/  FFMA.FTZ R189, R189, UR4, -R181.reuse ;  /* 0x00000004bdbd7c23 */ /* 0x100fe200080108b5 */
[----:B------:R-:W5:Y:S03]  /*119a0*/  LDL.LU R182, [R1+0x28] ;  /* 0x0000280001b67983 */ /* 0x000f660000300800 */
[----:B------:R-:W3:Y:S01]  /*119b0*/  MUFU.EX2 R0, R8 ;  /* 0x0000000800007308 */ /* 0x000ee20000000800 */
[----:B-1----:R-:W-:Y:S01]  /*119c0*/  F2FP.BF16.F32.PACK_AB R170, R172, R173 ;  /* 0x000000adacaa723e */ /* 0x002fe200000010ff */
[--C-:B------:R-:W-:Y:S01]  /*119d0*/  FFMA.FTZ R196, R196, UR4, -R181.reuse ;  /* 0x00000004c4c47c23 */ /* 0x100fe200080108b5 */
[--C-:B------:R-:W-:Y:S01]  /*119e0*/  FFMA.FTZ R180, R180, UR4, -R181.reuse ;  /* 0x00000004b4b47c23 */ /* 0x100fe200080108b5 */
[--C-:B------:R-:W-:Y:S01]  /*119f0*/  FFMA.FTZ R178, R178, UR4, -R181.reuse ;  /* 0x00000004b2b27c23 */ /* 0x100fe200080108b5 */
[--C-:B------:R-:W-:Y:S05]  /*11a00*/  FFMA.FTZ R176, R176, UR4, -R181.reuse ;  /* 0x00000004b0b07c23 */ /* 0x100fea00080108b5 */
        /* <DEDUP_REMOVED lines=10> */
[----:B------:R-:W-:Y:S01]  /*11ab0*/  FMUL.FTZ R7, R0, R163 ;  /* 0x000000a300077220 */ /* 0x000fe20000410000 */
[----:B------:R-:W-:Y:S01]  /*11ac0*/  FMUL.FTZ R8, R2, R156 ;  /* 0x0000009c02087220 */ /* 0x000fe20000410000 */
[C---:B------:R-:W-:Y:S01]  /*11ad0*/  FMUL.FTZ R10, R0.reuse, R158 ;  /* 0x0000009e000a7220 */ /* 0x040fe20000410000 */
[C---:B------:R-:W-:Y:S01]  /*11ae0*/  FMUL.FTZ R11, R0.reuse, R159 ;  /* 0x0000009f000b7220 */ /* 0x040fe20000410000 */
[----:B------:R-:W2:Y:S01]  /*11af0*/  LDSM.16.MT88.4 R160, [R220+0x10000] ;  /* 0x01000000dca0783b */ /* 0x000ea20000004200 */
[C---:B------:R-:W-:Y:S03]  /*11b00*/  FMUL.FTZ R14, R0.reuse, R154 ;  /* 0x0000009a000e7220 */ /* 0x040fe60000410000 */
[----:B------:R-:W-:Y:S01]  /*11b10*/  MUFU.EX2 R166, R166 ;  /* 0x000000a600a67308 */ /* 0x000fe20000000800 */
[C---:B------:R-:W-:Y:S01]  /*11b20*/  FMUL.FTZ R15, R0.reuse, R155 ;  /* 0x0000009b000f7220 */ /* 0x040fe20000410000 */
[C---:B------:R-:W-:Y:S01]  /*11b30*/  FMUL.FTZ R22, R0.reuse, R146 ;  /* 0x0000009200167220 */ /* 0x040fe20000410000 */
[----:B------:R-:W-:Y:S01]  /*11b40*/  FMUL.FTZ R23, R0, R147 ;  /* 0x0000009300177220 */ /* 0x000fe20000410000 */
[C---:B------:R-:W-:Y:S01]  /*11b50*/  FMUL.FTZ R28, R2.reuse, R136 ;  /* 0x00000088021c7220 */ /* 0x040fe20000410000 */
[----:B------:R-:W-:Y:S01]  /*11b60*/  FMUL.FTZ R29, R2, R137 ;  /* 0x00000089021d7220 */ /* 0x000fe20000410000 */
[----:B------:R-:W3:Y:S01]  /*11b70*/  LDSM.16.MT88.4 R152, [R224+0x12000] ;  /* 0x01200000e098783b */ /* 0x000ee20000004200 */
[C---:B------:R-:W-:Y:S03]  /*11b80*/  FMUL.FTZ R30, R0.reuse, R138 ;  /* 0x0000008a001e7220 */ /* 0x040fe60000410000 */
[----:B------:R-:W2:Y:S01]  /*11b90*/  MUFU.EX2 R175, R175 ;  /* 0x000000af00af7308 */ /* 0x000ea20000000800 */
[----:B-1----:R-:W-:Y:S01]  /*11ba0*/  F2FP.BF16.F32.PACK_AB R169, R167, R179 ;  /* 0x000000b3a7a9723e */ /* 0x002fe200000010ff */
[----:B------:R-:W-:Y:S01]  /*11bb0*/  FMUL.FTZ R31, R0, R139 ;  /* 0x0000008b001f7220 */ /* 0x000fe20000410000 */
[C---:B------:R-:W-:Y:S01]  /*11bc0*/  FMUL.FTZ R36, R2.reuse, R36 ;  /* 0x0000002402247220 */ /* 0x040fe20000410000 */
[----:B------:R-:W-:Y:S01]  /*11bd0*/  FMUL.FTZ R37, R2, R37 ;  /* 0x0000002502257220 */ /* 0x000fe20000410000 */
[C---:B------:R-:W-:Y:S01]  /*11be0*/  FMUL.FTZ R38, R0.reuse, R38 ;  /* 0x0000002600267220 */ /* 0x040fe20000410000 */
[----:B------:R-:W1:Y:S01]  /*11bf0*/  LDSM.16.MT88.4 R144, [R222+0x12000] ;  /* 0x01200000de90783b */ /* 0x000e620000004200 */
[----:B------:R-:W-:Y:S01]  /*11c00*/  FMUL.FTZ R39, R0, R39 ;  /* 0x0000002700277220 */ /* 0x000fe20000410000 */
[C---:B------:R-:W-:Y:S01]  /*11c10*/  FMUL.FTZ R40, R2.reuse, R40 ;  /* 0x0000002802287220 */ /* 0x040fe20000410000 */
[----:B------:R-:W-:Y:S01]  /*11c20*/  FMUL.FTZ R41, R2, R41 ;  /* 0x0000002902297220 */ /* 0x000fe20000410000 */
[C---:B------:R-:W-:Y:S01]  /*11c30*/  FMUL.FTZ R42, R0.reuse, R42 ;  /* 0x0000002a002a7220 */ /* 0x040fe20000410000 */
[----:B------:R-:W-:Y:S01]  /*11c40*/  FMUL.FTZ R43, R0, R43 ;  /* 0x0000002b002b7220 */ /* 0x000fe20000410000 */
[C---:B------:R-:W-:Y:S01]  /*11c50*/  FMUL.FTZ R44, R2.reuse, R44 ;  /* 0x0000002c022c7220 */ /* 0x040fe20000410000 */
[----:B------:R-:W-:Y:S01]  /*11c60*/  FMUL.FTZ R45, R2, R45 ;  /* 0x0000002d022d7220 */ /* 0x000fe20000410000 */
[----:B------:R-:W1:Y:S01]  /*11c70*/  LDSM.16.MT88.4 R136, [R221+0x12000] ;  /* 0x01200000dd88783b */ /* 0x000e620000004200 */
[C---:B------:R-:W-:Y:S01]  /*11c80*/  FMUL.FTZ R46, R0.reuse, R46 ;  /* 0x0000002e002e7220 */ /* 0x040fe20000410000 */
[----:B------:R-:W-:Y:S01]  /*11c90*/  FMUL.FTZ R47, R0, R47 ;  /* 0x0000002f002f7220 */ /* 0x000fe20000410000 */
[----:B--2---:R-:W-:Y:S01]  /*11ca0*/  F2FP.BF16.F32.PACK_AB R171, R175, R166 ;  /* 0x000000a6afab723e */ /* 0x004fe200000010ff */
[C---:B------:R-:W-:Y:S01]  /*11cb0*/  FMUL.FTZ R48, R2.reuse, R48 ;  /* 0x0000003002307220 */ /* 0x040fe20000410000 */
[----:B------:R-:W-:Y:S01]  /*11cc0*/  FMUL.FTZ R49, R2, R49 ;  /* 0x0000003102317220 */ /* 0x000fe20000410000 */
[C---:B------:R-:W-:Y:S01]  /*11cd0*/  FMUL.FTZ R50, R0.reuse, R50 ;  /* 0x0000003200327220 */ /* 0x040fe20000410000 */
[----:B------:R-:W-:Y:S01]  /*11ce0*/  FMUL.FTZ R51, R0, R51 ;  /* 0x0000003300337220 */ /* 0x000fe20000410000 */
[----:B------:R-:W-:Y:S01]  /*11cf0*/  LDSM.16.MT88.4 R156, [R224+0x11800] ;  /* 0x01180000e09c783b */ /* 0x000fe20000004200 */
[C---:B------:R-:W-:Y:S01]  /*11d00*/  FMUL.FTZ R52, R2.reuse, R52 ;  /* 0x0000003402347220 */ /* 0x040fe20000410000 */
[C---:B------:R-:W-:Y:S01]  /*11d10*/  HMMA.16816.F32.BF16 R4, R168.reuse, R16, R4 ;  /* 0x00000010a804723c */ /* 0x040fe20000041804 */
[----:B------:R-:W-:Y:S04]  /*11d20*/  MUFU.EX2 R201, R201 ;  /* 0x000000c900c97308 */ /* 0x000fe80000000800 */
        /* <DEDUP_REMOVED lines=34> */
[C---:B------:R-:W-:Y:S01]  /*11f50*/  FMUL.FTZ R35, R0.reuse, R135 ;  /* 0x0000008700237220 */ /* 0x040fe20000410000 */
[----:B------:R-:W-:Y:S01]  /*11f60*/  FMUL.FTZ R63, R0, R63 ;  /* 0x0000003f003f7220 */ /* 0x000fe20000410000 */
[----:B------:R-:W2:Y:S03]  /*11f70*/  LDSM.16.MT88.4 R132, [R220+0x12000] ;  /* 0x01200000dc84783b */ /* 0x000ea60000004200 */
[----:B------:R-:W-:Y:S01]  /*11f80*/  MUFU.EX2 R200, R200 ;  /* 0x000000c800c87308 */ /* 0x000fe20000000800 */
[C---:B------:R-:W-:Y:S01]  /*11f90*/  FMUL.FTZ R64, R2.reuse, R64 ;  /* 0x0000004002407220 */ /* 0x040fe20000410000 */
[----:B------:R-:W-:Y:S01]  /*11fa0*/  FMUL.FTZ R65, R2, R65 ;  /* 0x0000004102417220 */ /* 0x000fe20000410000 */
[C---:B------:R-:W-:Y:S03]  /*11fb0*/  HMMA.16816.F32.BF16 R32, R168.reuse, R162, R32 ;  /* 0x000000a2a820723c */ /* 0x040fe60000041820 */
[C---:B------:R-:W-:Y:S01]  /*11fc0*/  FMUL.FTZ R66, R0.reuse, R66 ;  /* 0x0000004200427220 */ /* 0x040fe20000410000 */
[----:B------:R-:W-:Y:S01]  /*11fd0*/  FMUL.FTZ R67, R0, R67 ;  /* 0x0000004300437220 */ /* 0x000fe20000410000 */
[C---:B------:R-:W-:Y:S01]  /*11fe0*/  FMUL.FTZ R68, R2.reuse, R68 ;  /* 0x0000004402447220 */ /* 0x040fe20000410000 */
[C---:B---3--:R-:W-:Y:S01]  /*11ff0*/  HMMA.16816.F32.BF16 R36, R168.reuse, R152, R36 ;  /* 0x00000098a824723c */ /* 0x048fe20000041824 */
[----:B------:R-:W-:Y:S04]  /*12000*/  MUFU.EX2 R203, R203 ;  /* 0x000000cb00cb7308 */ /* 0x000fe80000000800 */
[----:B------:R-:W-:Y:S01]  /*12010*/  FMUL.FTZ R69, R2, R69 ;  /* 0x0000004502457220 */ /* 0x000fe20000410000 */
[C---:B------:R-:W-:Y:S05]  /*12020*/  HMMA.16816.F32.BF16 R40, R168.reuse, R154, R40 ;  /* 0x0000009aa828723c */ /* 0x040fea0000041828 */
[----:B------:R-:W-:Y:S01]  /*12030*/  MUFU.EX2 R183, R183 ;  /* 0x000000b700b77308 */ /* 0x000fe20000000800 */
[C---:B------:R-:W-:Y:S01]  /*12040*/  FMUL.FTZ R70, R0.reuse, R70 ;  /* 0x0000004600467220 */ /* 0x040fe20000410000 */
[C---:B-1----:R-:W-:Y:S04]  /*12050*/  HMMA.16816.F32.BF16 R44, R168.reuse, R144, R44 ;  /* 0x00000090a82c723c */ /* 0x042fe8000004182c */
[----:B------:R-:W-:Y:S02]  /*12060*/  FMUL.FTZ R71, R0, R71 ;  /* 0x0000004700477220 */ /* 0x000fe40000410000 */
[C---:B------:R-:W-:Y:S01]  /*12070*/  HMMA.16816.F32.BF16 R48, R168.reuse, R146, R48 ;  /* 0x00000092a830723c */ /* 0x040fe20000041830 */
[----:B------:R-:W1:Y:S01]  /*12080*/  LDSM.16.MT88.4 R144, [R222+0x14000] ;  /* 0x01400000de90783b */ /* 0x000e620000004200 */
[----:B------:R-:W-:Y:S03]  /*12090*/  MUFU.EX2 R185, R185 ;  /* 0x000000b900b97308 */ /* 0x000fe60000000800 */
[C---:B------:R-:W-:Y:S01]  /*120a0*/  FMUL.FTZ R72, R2.reuse, R72 ;  /* 0x0000004802487220 */ /* 0x040fe20000410000 */
[C---:B------:R-:W-:Y:S06]  /*120b0*/  HMMA.16816.F32.BF16 R52, R168.reuse, R136, R52 ;  /* 0x00000088a834723c */ /* 0x040fec0000041834 */
[----:B------:R-:W3:Y:S01]  /*120c0*/  MUFU.EX2 R190, R190 ;  /* 0x000000be00be7308 */ /* 0x000ee20000000800 */
[----:B------:R-:W-:Y:S01]  /*120d0*/  FMUL.FTZ R73, R2, R73 ;  /* 0x0000004902497220 */ /* 0x000fe20000410000 */
[C---:B------:R-:W-:Y:S01]  /*120e0*/  HMMA.16816.F32.BF16 R56, R168.reuse, R138, R56 ;  /* 0x0000008aa838723c */ /* 0x040fe20000041838 */
[----:B------:R-:W3:Y:S02]  /*120f0*/  LDSM.16.MT88.4 R136, [R221+0x14000] ;  /* 0x01400000dd88783b */ /* 0x000ee40000004200 */
[C---:B------:R-:W-:Y:S03]  /*12100*/  FMUL.FTZ R74, R0.reuse, R74 ;  /* 0x0000004a004a7220 */ /* 0x040fe60000410000 */
[C---:B--2---:R-:W-:Y:S02]  /*12110*/  HMMA.16816.F32.BF16 R60, R168.reuse, R132, R60 ;  /* 0x00000084a83c723c */ /* 0x044fe4000004183c */
[----:B------:R-:W-:Y:S03]  /*12120*/  MUFU.EX2 R187, R187 ;  /* 0x000000bb00bb7308 */ /* 0x000fe60000000800 */
[----:B------:R-:W-:Y:S01]  /*12130*/  FMUL.FTZ R75, R0, R75 ;  /* 0x0000004b004b7220 */ /* 0x000fe20000410000 */
[C---:B------:R-:W-:Y:S01]  /*12140*/  HMMA.16816.F32.BF16 R64, R168.reuse, R134, R64 ;  /* 0x00000086a840723c */ /* 0x040fe20000041840 */
[----:B------:R-:W2:Y:S05]  /*12150*/  LDSM.16.MT88.4 R132, [R220+0x14000] ;  /* 0x01400000dc84783b */ /* 0x000eaa0000004200 */
[----:B------:R-:W5:Y:S01]  /*12160*/  MUFU.EX2 R192, R192 ;  /* 0x000000c000c07308 */ /* 0x000f620000000800 */
[C---:B------:R-:W-:Y:S01]  /*12170*/  FMUL.FTZ R76, R2.reuse, R76 ;  /* 0x0000004c024c7220 */ /* 0x040fe20000410000 */
[C---:B------:R-:W-:Y:S03]  /*12180*/  HMMA.16816.F32.BF16 R68, R168.reuse, R140, R68 ;  /* 0x0000008ca844723c */ /* 0x040fe60000041844 */
[----:B------:R-:W-:Y:S03]  /*12190*/  FMUL.FTZ R77, R2, R77 ;  /* 0x0000004d024d7220 */ /* 0x000fe60000410000 */
[C---:B------:R-:W-:Y:S01]  /*121a0*/  HMMA.16816.F32.BF16 R72, R168.reuse, R142, R72 ;  /* 0x0000008ea848723c */ /* 0x040fe20000041848 */
[----:B------:R-:W2:Y:S01]  /*121b0*/  LDSM.16.MT88.4 R140, [R224+0x16000] ;  /* 0x01600000e08c783b */ /* 0x000ea20000004200 */
        /* <DEDUP_REMOVED lines=8> */
[C---:B-1----:R-:W-:Y:S03]  /*12240*/  HMMA.16816.F32.BF16 R76, R168.reuse, R144, R76 ;  /* 0x00000090a84c723c */ /* 0x042fe6000004184c */
[C---:B------:R-:W-:Y:S01]  /*12250*/  FMUL.FTZ R84, R2.reuse, R84 ;  /* 0x0000005402547220 */ /* 0x040fe20000410000 */
[----:B------:R-:W-:Y:S01]  /*12260*/  FMUL.FTZ R85, R2, R85 ;  /* 0x0000005502557220 */ /* 0x000fe20000410000 */
[C---:B------:R-:W-:Y:S01]  /*12270*/  FMUL.FTZ R86, R0.reuse, R86 ;  /* 0x0000005600567220 */ /* 0x040fe20000410000 */
[C---:B------:R-:W-:Y:S01]  /*12280*/  HMMA.16816.F32.BF16 R80, R168.reuse, R146, R80 ;  /* 0x00000092a850723c */ /* 0x040fe20000041850 */
[----:B------:R-:W-:Y:S01]  /*12290*/  LDSM.16.MT88.4 R144, [R221+0x16000] ;  /* 0x01600000dd90783b */ /* 0x000fe20000004200 */
        /* <DEDUP_REMOVED lines=20> */
[C---:B--2---:R-:W-:Y:S03]  /*123e0*/  HMMA.16816.F32.BF16 R92, R168.reuse, R132, R92 ;  /* 0x00000084a85c723c */ /* 0x044fe6000004185c */
[C---:B------:R-:W-:Y:S01]  /*123f0*/  FMUL.FTZ R100, R2.reuse, R100 ;  /* 0x0000006402647220 */ /* 0x040fe20000410000 */
[----:B------:R-:W-:Y:S01]  /*12400*/  FMUL.FTZ R101, R2, R101 ;  /* 0x0000006502657220 */ /* 0x000fe20000410000 */
[C---:B------:R-:W-:Y:S01]  /*12410*/  FMUL.FTZ R102, R0.reuse, R102 ;  /* 0x0000006600667220 */ /* 0x040fe20000410000 */
[C---:B------:R-:W-:Y:S01]  /*12420*/  HMMA.16816.F32.BF16 R96, R168.reuse, R134, R96 ;  /* 0x00000086a860723c */ /* 0x040fe20000041860 */
[----:B------:R-:W2:Y:S01]  /*12430*/  LDSM.16.MT88.4 R132, [R220+0x16000] ;  /* 0x01600000dc84783b */ /* 0x000ea20000004200 */
[----:B------:R-:W-:Y:S03]  /*12440*/  MUFU.EX2 R178, R178 ;  /* 0x000000b200b27308 */ /* 0x000fe60000000800 */
[----:B------:R-:W-:Y:S01]  /*12450*/  FMUL.FTZ R103, R0, R103 ;  /* 0x0000006700677220 */ /* 0x000fe20000410000 */
[C---:B------:R-:W-:Y:S01]  /*12460*/  FMUL.FTZ R104, R2.reuse, R104 ;  /* 0x0000006802687220 */ /* 0x040fe20000410000 */
[----:B------:R-:W-:Y:S01]  /*12470*/  FMUL.FTZ R105, R2, R105 ;  /* 0x0000006902697220 */ /* 0x000fe20000410000 */
[C---:B------:R-:W-:Y:S04]  /*12480*/  FMUL.FTZ R106, R0.reuse, R106 ;  /* 0x0000006a006a7220 */ /* 0x040fe80000410000 */
[----:B------:R-:W-:Y:S01]  /*12490*/  MUFU.EX2 R176, R176 ;  /* 0x000000b000b07308 */ /* 0x000fe20000000800 */
        /* <DEDUP_REMOVED lines=26> */
[----:B------:R-:W-:Y:S01]  /*12640*/  FMUL.FTZ R126, R0, R126 ;  /* 0x0000007e007e7220 */ /* 0x000fe20000410000 */
[C---:B------:R-:W-:Y:S05]  /*12650*/  HMMA.16816.F32.BF16 R120, R168.reuse, R146, R120 ;  /* 0x00000092a878723c */ /* 0x040fea0000041878 */
[--C-:B------:R-:W-:Y:S01]  /*12660*/  FFMA.FTZ R144, R191, UR4, -R181.reuse ;  /* 0x00000004bf907c23 */ /* 0x100fe200080108b5 */
[----:B------:R-:W-:Y:S01]  /*12670*/  FFMA.FTZ R191, R194, UR4, -R181 ;  /* 0x00000004c2bf7c23 */ /* 0x000fe200080108b5 */
[----:B------:R-:W-:Y:S01]  /*12680*/  FMUL.FTZ R127, R0, R127 ;  /* 0x0000007f007f7220 */ /* 0x000fe20000410000 */
[C---:B------:R-:W-:Y:S01]  /*12690*/  FMUL.FTZ R128, R2.reuse, R128 ;  /* 0x0000008002807220 */ /* 0x040fe20000410000 */
[----:B------:R3:W4:Y:S02]  /*126a0*/  MUFU.EX2 R194, R144 ;  /* 0x0000009000c27308 */ /* 0x0007240000000800 */
[----:B------:R-:W-:Y:S01]  /*126b0*/  FMUL.FTZ R129, R2, R129 ;  /* 0x0000008102817220 */ /* 0x000fe20000410000 */
[C---:B------:R-:W-:Y:S01]  /*126c0*/  FMUL.FTZ R130, R0.reuse, R130 ;  /* 0x0000008200827220 */ /* 0x040fe20000410000 */
[----:B------:R-:W-:Y:S01]  /*126d0*/  FMUL.FTZ R131, R0, R131 ;  /* 0x0000008300837220 */ /* 0x000fe20000410000 */
[C---:B--2---:R-:W-:Y:S05]  /*126e0*/  HMMA.16816.F32.BF16 R124, R168.reuse, R132, R124 ;  /* 0x00000084a87c723c */ /* 0x044fea000004187c */
[----:B------:R-:W2:Y:S01]  /*126f0*/  MUFU.EX2 R191, R191 ;  /* 0x000000bf00bf7308 */ /* 0x000ea20000000800 */
[----:B-----5:R-:W-:Y:S01]  /*12700*/  FFMA.FTZ R177, R2, R182, R177 ;  /* 0x000000b602b17223 */ /* 0x020fe200000100b1 */
[----:B------:R-:W-:Y:S01]  /*12710*/  FFMA.FTZ R181, R165, UR4, -R181 ;  /* 0x00000004a5b57c23 */ /* 0x000fe200080108b5 */
[----:B------:R-:W-:Y:S03]  /*12720*/  HMMA.16816.F32.BF16 R128, R168, R134, R128 ;  /* 0x00000086a880723c */ /* 0x000fe60000041880 */
[----:B------:R-:W-:Y:S01]  /*12730*/  F2FP.BF16.F32.PACK_AB R132, R190, R185 ;  /* 0x000000b9be84723e */ /* 0x000fe200000010ff */
[----:B---3--:R-:W3:Y:S03]  /*12740*/  LDSM.16.MT88.4 R144, [R221+0x10800] ;  /* 0x01080000dd90783b */ /* 0x008ee60000004200 */
[----:B------:R-:W-:Y:S01]  /*12750*/  F2FP.BF16.F32.PACK_AB R134, R192, R187 ;  /* 0x000000bbc086723e */ /* 0x000fe200000010ff */
[----:B------:R-:W5:Y:S03]  /*12760*/  MUFU.EX2 R181, R181 ;  /* 0x000000b500b57308 */ /* 0x000f660000000800 */
[----:B----4-:R-:W-:Y:S01]  /*12770*/  F2FP.BF16.F32.PACK_AB R133, R194, R189 ;  /* 0x000000bdc285723e */ /* 0x010fe200000010ff */
[----:B------:R-:W-:Y:S01]  /*12780*/  FFMA.FTZ R179, R0, R198, R179 ;  /* 0x000000c600b37223 */ /* 0x000fe200000100b3 */
[----:B------:R-:W-:Y:S01]  /*12790*/  F2FP.BF16.F32.PACK_AB R168, R186, R188 ;  /* 0x000000bcbaa8723e */ /* 0x000fe200000010ff */
[----:B------:R-:W-:Y:S01]  /*127a0*/  FADD.FTZ R174, R174, R177 ;  /* 0x000000b1aeae7221 */ /* 0x000fe20000010000 */
[----:B--2---:R-:W-:Y:S01]  /*127b0*/  F2FP.BF16.F32.PACK_AB R135, R196, R191 ;  /* 0x000000bfc487723e */ /* 0x004fe200000010ff */
[----:B------:R-:W-:Y:S01]  /*127c0*/  FADD.FTZ R179, R167, R179 ;  /* 0x000000b3a7b37221 */ /* 0x000fe20000010000 */
[----:B------:R-:W-:Y:S01]  /*127d0*/  F2FP.BF16.F32.PACK_AB R170, R183, R184 ;  /* 0x000000b8b7aa723e */ /* 0x000fe200000010ff */
[----:B------:R-:W-:Y:S01]  /*127e0*/  FADD.FTZ R173, R173, R174 ;  /* 0x000000aeadad7221 */ /* 0x000fe20000010000 */
[----:B------:R-:W-:Y:S01]  /*127f0*/  F2FP.BF16.F32.PACK_AB R169, R178, R180 ;  /* 0x000000b4b2a9723e */ /* 0x000fe200000010ff */
[----:B------:R-:W-:Y:S02]  /*12800*/  FADD.FTZ R0, R166, R179 ;  /* 0x000000b3a6007221 */ /* 0x000fe40000010000 */
[C---:B-1----:R-:W-:Y:S05]  /*12810*/  HMMA.16816.F32.BF16 R4, R132.reuse, R136, R4 ;  /* 0x000000888404723c */ /* 0x042fea0000041804 */
[----:B-----5:R-:W-:Y:S01]  /*12820*/  F2FP.BF16.F32.PACK_AB R171, R181, R176 ;  /* 0x000000b0b5ab723e */ /* 0x020fe200000010ff */
        /* <DEDUP_REMOVED lines=60> */
[----:B------:R-:W-:Y:S04]  /*12bf0*/  F2FP.BF16.F32.PACK_AB R132, R199, R201 ;  /* 0x000000c9c784723e */ /* 0x000fe800000010ff */
[C---:B------:R-:W-:Y:S01]  /*12c00*/  F2FP.BF16.F32.PACK_AB R134, R195.reuse, R197 ;  /* 0x000000c5c386723e */ /* 0x040fe200000010ff */
[----:B------:R-:W-:Y:S01]  /*12c10*/  FADD.FTZ R195, R195, R0 ;  /* 0x00000000c3c37221 */ /* 0x000fe20000010000 */
[----:B------:R-:W-:Y:S02]  /*12c20*/  F2FP.BF16.F32.PACK_AB R133, R202, R193 ;  /* 0x000000c1ca85723e */ /* 0x000fe400000010ff */
[----:B------:R-:W-:Y:S01]  /*12c30*/  F2FP.BF16.F32.PACK_AB R135, R203, R200 ;  /* 0x000000c8cb87723e */ /* 0x000fe200000010ff */
[----:B------:R-:W-:Y:S04]  /*12c40*/  FADD.FTZ R195, R188, R195 ;  /* 0x000000c3bcc37221 */ /* 0x000fe80000010000 */
[----:B------:R-:W-:Y:S02]  /*12c50*/  FADD.FTZ R195, R186, R195 ;  /* 0x000000c3bac37221 */ /* 0x000fe40000010000 */
[C---:B-1----:R-:W-:Y:S03]  /*12c60*/  HMMA.16816.F32.BF16 R4, R132.reuse, R136, R4 ;  /* 0x000000888404723c */ /* 0x042fe60000041804 */
[----:B------:R-:W-:Y:S03]  /*12c70*/  FADD.FTZ R184, R184, R195 ;  /* 0x000000c3b8b87221 */ /* 0x000fe60000010000 */
[C---:B------:R-:W-:Y:S01]  /*12c80*/  HMMA.16816.F32.BF16 R8, R132.reuse, R138, R8 ;  /* 0x0000008a8408723c */ /* 0x040fe20000041808 */
[----:B------:R-:W1:Y:S04]  /*12c90*/  LDSM.16.MT88.4 R136, [R224+0x13000] ;  /* 0x01300000e088783b */ /* 0x000e680000004200 */
[----:B------:R-:W-:Y:S01]  /*12ca0*/  FADD.FTZ R2, R183, R184 ;  /* 0x000000b8b7027221 */ /* 0x000fe20000010000 */
[C---:B--2---:R-:W-:Y:S04]  /*12cb0*/  HMMA.16816.F32.BF16 R12, R132.reuse, R140, R12 ;  /* 0x0000008c840c723c */ /* 0x044fe8000004180c */
[----:B------:R2:W-:Y:S02]  /*12cc0*/  STL [R1+0x28], R2 ;  /* 0x0000280201007387 */ /* 0x0005e40000100800 */
[C---:B------:R-:W-:Y:S02]  /*12cd0*/  HMMA.16816.F32.BF16 R16, R132.reuse, R142, R16 ;  /* 0x0000008e8410723c */ /* 0x040fe40000041810 */
[----:B------:R-:W5:Y:S04]  /*12ce0*/  LDSM.16.MT88.4 R140, [R222+0x13000] ;  /* 0x01300000de8c783b */ /* 0x000f680000004200 */
[C---:B---3--:R-:W-:Y:S06]  /*12cf0*/  HMMA.16816.F32.BF16 R20, R132.reuse, R144, R20 ;  /* 0x000000908414723c */ /* 0x048fec0000041814 */
[C---:B------:R-:W-:Y:S01]  /*12d00*/  HMMA.16816.F32.BF16 R24, R132.reuse, R146, R24 ;  /* 0x000000928418723c */ /* 0x040fe20000041818 */
[----:B------:R-:W3:Y:S05]  /*12d10*/  LDSM.16.MT88.4 R144, [R221+0x13000] ;  /* 0x01300000dd90783b */ /* 0x000eea0000004200 */
[C---:B----4-:R-:W-:Y:S05]  /*12d20*/  HMMA.16816.F32.BF16 R28, R132.reuse, R148, R28 ;  /* 0x00000094841c723c */ /* 0x050fea000004181c */
[----:B--2---:R-:W-:Y:S01]  /*12d30*/  MOV R2, R3 ;  /* 0x0000000300027202 */ /* 0x004fe20000000f00 */
[C---:B------:R-:W-:Y:S01]  /*12d40*/  HMMA.16816.F32.BF16 R32, R132.reuse, R150, R32 ;  /* 0x000000968420723c */ /* 0x040fe20000041820 */
[----:B------:R-:W2:Y:S05]  /*12d50*/  LDSM.16.MT88.4 R148, [R220+0x13000] ;  /* 0x01300000dc94783b */ /* 0x000eaa0000004200 */
[C---:B-1----:R-:W-:Y:S06]  /*12d60*/  HMMA.16816.F32.BF16 R36, R132.reuse, R136, R36 ;  /* 0x000000888424723c */ /* 0x042fec0000041824 */
[C---:B------:R-:W-:Y:S01]  /*12d70*/  HMMA.16816.F32.BF16 R40, R132.reuse, R138, R40 ;  /* 0x0000008a8428723c */ /* 0x040fe20000041828 */
[----:B------:R-:W1:Y:S05]  /*12d80*/  LDSM.16.MT88.4 R136, [R224+0x15000] ;  /* 0x01500000e088783b */ /* 0x000e6a0000004200 */
[C---:B-----5:R-:W-:Y:S06]  /*12d90*/  HMMA.16816.F32.BF16 R44, R132.reuse, R140, R44 ;  /* 0x0000008c842c723c */ /* 0x060fec000004182c */
        /* <DEDUP_REMOVED lines=27> */
[C---:B------:R-:W-:Y:S06]  /*12f50*/  HMMA.16816.F32.BF16 R120, R132.reuse, R146, R120 ;  /* 0x000000928478723c */ /* 0x040fec0000041878 */
[C---:B--2---:R-:W-:Y:S06]  /*12f60*/  HMMA.16816.F32.BF16 R124, R132.reuse, R148, R124 ;  /* 0x00000094847c723c */ /* 0x044fec000004187c */
[----:B------:R-:W-:Y:S01]  /*12f70*/  HMMA.16816.F32.BF16 R128, R132, R150, R128 ;  /* 0x000000968480723c */ /* 0x000fe20000041880 */
[----:B------:R-:W2:Y:S05]  /*12f80*/  LDSM.16.MT88.4 R132, [R220+0x11800] ;  /* 0x01180000dc84783b */ /* 0x000eaa0000004200 */
[C---:B------:R-:W-:Y:S03]  /*12f90*/  HMMA.16816.F32.BF16 R160, R168.reuse, R156, R4 ;  /* 0x0000009ca8a0723c */ /* 0x040fe60000041804 */
[----:B------:R-:W3:Y:S03]  /*12fa0*/  LDSM.16.MT88.4 R4, [R224+0x13800] ;  /* 0x01380000e004783b */ /* 0x000ee60000004200 */
[C---:B------:R-:W-:Y:S05]  /*12fb0*/  HMMA.16816.F32.BF16 R156, R168.reuse, R158, R8 ;  /* 0x0000009ea89c723c */ /* 0x040fea0000041808 */
[----:B------:R-:W5:Y:S01]  /*12fc0*/  LDSM.16.MT88.4 R8, [R222+0x13800] ;  /* 0x01380000de08783b */ /* 0x000f620000004200 */
[C---:B-1----:R-:W-:Y:S06]  /*12fd0*/  HMMA.16816.F32.BF16 R152, R168.reuse, R136, R12 ;  /* 0x00000088a898723c */ /* 0x042fec000004180c */
[C---:B------:R-:W-:Y:S01]  /*12fe0*/  HMMA.16816.F32.BF16 R148, R168.reuse, R138, R16 ;  /* 0x0000008aa894723c */ /* 0x040fe20000041810 */
[----:B------:R-:W1:Y:S05]  /*12ff0*/  LDSM.16.MT88.4 R12, [R221+0x13800] ;  /* 0x01380000dd0c783b */ /* 0x000e6a0000004200 */
[C---:B----4-:R-:W-:Y:S03]  /*13000*/  HMMA.16816.F32.BF16 R144, R168.reuse, R140, R20 ;  /* 0x0000008ca890723c */ /* 0x050fe60000041814 */
[----:B------:R-:W4:Y:S03]  /*13010*/  LDSM.16.MT88.4 R16, [R220+0x13800] ;  /* 0x01380000dc10783b */ /* 0x000f260000004200 */
[C---:B------:R-:W-:Y:S06]  /*13020*/  HMMA.16816.F32.BF16 R140, R168.reuse, R142, R24 ;  /* 0x0000008ea88c723c */ /* 0x040fec0000041818 */
[C---:B--2---:R-:W-:Y:S06]  /*13030*/  HMMA.16816.F32.BF16 R136, R168.reuse, R132, R28 ;  /* 0x00000084a888723c */ /* 0x044fec000004181c */
[C---:B------:R-:W-:Y:S06]  /*13040*/  HMMA.16816.F32.BF16 R132, R168.reuse, R134, R32 ;  /* 0x00000086a884723c */ /* 0x040fec0000041820 */
[C---:B---3--:R-:W-:Y:S06]  /*13050*/  HMMA.16816.F32.BF16 R36, R168.reuse, R4, R36 ;  /* 0x00000004a824723c */ /* 0x048fec0000041824 */
[C---:B------:R-:W-:Y:S01]  /*13060*/  HMMA.16816.F32.BF16 R40, R168.reuse, R6, R40 ;  /* 0x00000006a828723c */ /* 0x040fe20000041828 */
[----:B------:R-:W2:Y:S05]  /*13070*/  LDSM.16.MT88.4 R4, [R224+0x15800] ;  /* 0x01580000e004783b */ /* 0x000eaa0000004200 */
[C---:B-----5:R-:W-:Y:S06]  /*13080*/  HMMA.16816.F32.BF16 R44, R168.reuse, R8, R44 ;  /* 0x00000008a82c723c */ /* 0x060fec000004182c */
        /* <DEDUP_REMOVED lines=33> */
[----:B------:R-:W-:Y:S05]  /*132a0*/  HMMA.16816.F32.BF16 R128, R168, R18, R128 ;  /* 0x00000012a880723c */ /* 0x000fea0000041880 */
[----:B------:R-:W-:Y:S06]  /*132b0*/  FADD.FTZ R176, R176, R5 ;  /* 0x00000005b0b07221 */ /* 0x000fec0000010000 */
[----:B------:R-:W-:Y:S05]  /*132c0*/  FADD.FTZ R0, R181, R176 ;  /* 0x000000b0b5007221 */ /* 0x000fea0000010000 */
[----:B------:R1:W-:Y:S02]  /*132d0*/  STL [R1+0x14], R0 ;  /* 0x0000140001007387 */ /* 0x0003e40000100800 */
[----:B-1----:R-:W-:Y:S01]  /*132e0*/  MOV R0, R164 ;  /* 0x000000a400007202 */ /* 0x002fe20000000f00 */
[----:B------:R-:W-:Y:S06]  /*132f0*/  @P0 BRA `(.L_x_1519) ;  /* 0xffffffb000e80947 */ /* 0x000fec000383ffff */
.L_x_1518:
        /* <DEDUP_REMOVED lines=47> */
.L_x_1522:
        /* <DEDUP_REMOVED lines=14> */
.L_x_1523:
        /* <DEDUP_REMOVED lines=358> */
.L_x_1525:
[----:B------:R-:W-:Y:S05]  /*14d30*/  BSYNC B0 ;  /* 0x0000000000007941 */ /* 0x000fea0003800000 */
.L_x_1524:
        /* <DEDUP_REMOVED lines=40> */
.L_x_1527:
[----:B------:R-:W-:Y:S05]  /*14fc0*/  BSYNC B0 ;  /* 0x0000000000007941 */ /* 0x000fea0003800000 */
.L_x_1526:
        /* <DEDUP_REMOVED lines=27> */
.L_x_1529:
[----:B------:R-:W-:Y:S05]  /*15180*/  BSYNC B0 ;  /* 0x0000000000007941 */ /* 0x000fea0003800000 */
.L_x_1528:
        /* <DEDUP_REMOVED lines=27> */
.L_x_1531:
[----:B------:R-:W-:Y:S05]  /*15340*/  BSYNC B0 ;  /* 0x0000000000007941 */ /* 0x000fea0003800000 */
.L_x_1530:
        /* <DEDUP_REMOVED lines=27> */
.L_x_1532:
        /* <DEDUP_REMOVED lines=16> */
.L_x_2414:


//--------------------- .text._ZN5flash16flash_fwd_kernelI23Flash_fwd_kernel_traitsILi256ELi128ELi64ELi8ELb0ELb0EN7cutlass10bfloat16_tE19Flash_kernel_traitsILi256ELi128ELi64ELi8ES3_EELb1ELb0ELb0ELb0ELb0ELb0ELb0ELb0EEEvNS_16Flash_fwd_paramsE --------------------------
	.section	.text._ZN5flash16flash_fwd_kernelI23Flash_fwd_kernel_traitsILi256ELi128ELi64ELi8ELb0ELb0EN7cutlass10bfloat16_tE19Flash_kernel_traitsILi256ELi128ELi64ELi8ES3_EELb1ELb0ELb0ELb0ELb0ELb0ELb0ELb0EEEvNS_16Flash_fwd_paramsE,"ax",@progbits
	.align	128
        .global         _ZN5flash16flash_fwd_kernelI23Flash_fwd_kernel_traitsILi256ELi128ELi64ELi8ELb0ELb0EN7cutlass10bfloat16_tE19Flash_kernel_traitsILi256ELi128ELi64ELi8ES3_EELb1ELb0ELb0ELb0ELb0ELb0ELb0ELb0EEEvNS_16Flash_fwd_paramsE
        .type           _ZN5flash16flash_fwd_kernelI23Flash_fwd_kernel_traitsILi256ELi128ELi64ELi8ELb0ELb0EN7cutlass10bfloat16_tE19Flash_kernel_traitsILi256ELi128ELi64ELi8ES3_EELb1ELb0ELb0ELb0ELb0ELb0ELb0ELb0EEEvNS_16Flash_fwd_paramsE,@function
        .size           _ZN5flash16flash_fwd_kernelI23Flash_fwd_kernel_traitsILi256ELi128ELi64ELi8ELb0ELb0EN7cutlass10bfloat16_tE19Flash_kernel_traitsILi256ELi128ELi64ELi8ES3_EELb1ELb0ELb0ELb0ELb0ELb0ELb0ELb0EEEvNS_16Flash_fwd_paramsE,(.L_x_2415 - _ZN5flash16flash_fwd_kernelI23Flash_fwd_kernel_traitsILi256ELi128ELi64ELi8ELb0ELb0EN7cutlass10bfloat16_tE19Flash_kernel_traitsILi256ELi128ELi64ELi8ES3_EELb1ELb0ELb0ELb0ELb0ELb0ELb0ELb0EEEvNS_16Flash_fwd_paramsE)
        .other          _ZN5flash16flash_fwd_kernelI23Flash_fwd_kernel_traitsILi256ELi128ELi64ELi8ELb0ELb0EN7cutlass10bfloat16_tE19Flash_kernel_traitsILi256ELi128ELi64ELi8ES3_EELb1ELb0ELb0ELb0ELb0ELb0ELb0ELb0EEEvNS_16Flash_fwd_paramsE,@"STO_CUDA_ENTRY STV_DEFAULT"
_ZN5flash16flash_fwd_kernelI23Flash_fwd_kernel_traitsILi256ELi128ELi64ELi8ELb0ELb0EN7cutlass10bfloat16_tE19Flash_kernel_traitsILi256ELi128ELi64ELi8ES3_EELb1ELb0ELb0ELb0ELb0ELb0ELb0ELb0EEEvNS_16Flash_fwd_paramsE:
.text._ZN5flash16flash_fwd_kernelI23Flash_fwd_kernel_traitsILi256ELi128ELi64ELi8ELb0ELb0EN7cutlass10bfloat16_tE19Flash_kernel_traitsILi256ELi128ELi64ELi8ES3_EELb1ELb0ELb0ELb0ELb0ELb0ELb0ELb0EEEvNS_16Flash_fwd_paramsE:
        /* <DEDUP_REMOVED lines=11> */
[----:B-1----:R-:W-:-:S05]  /*00b0*/  VIADD R1, R1, 0xffffffd8 ;  /* 0xffffffd801017836 */ /* 0x002fca0000000000 */
[----:B------:R-:W-:Y:S01]  /*00c0*/  S2UR UR17, SR_CTAID.X ;  /* 0x00000000001179c3 */ /* 0x000fe20000002500 */
[----:B------:R-:W4:Y:S07]  /*00d0*/  @P2 LDG.E.64 R8, desc[UR26][R8.64] ;  /* 0x0000001a08082981 */ /* 0x000f2e000c1e1b00 */
[----:B------:R-:W1:Y:S08]  /*00e0*/  S2UR UR6, SR_CTAID.Y ;  /* 0x00000000000679c3 */ /* 0x000e700000002600 */
[----:B------:R-:W5:Y:S01]  /*00f0*/  S2UR UR9, SR_CTAID.Z ;  /* 0x00000000000979c3 */ /* 0x000f620000002700 */
[----:B--2---:R-:W2:Y:S01]  /*0100*/  @P2 LDG.E.64 R4, desc[UR26][R2.64] ;  /* 0x0000001a02042981 */ /* 0x004ea2000c1e1b00 */
[----:B------:R-:W-:Y:S01]  /*0110*/  UISETP.NE.U32.AND UP2, UPT, UR10, URZ, UPT ;  /* 0x0000003f0a00728c */ /* 0x000fe2000bf45070 */
[----:B------:R-:W-:Y:S01]  /*0120*/  ULDC.U8 UR7, c[0x0][0x3c2] ;  /* 0x0000f08000077ab9 */ /* 0x000fe20000000000 */
[----:B------:R-:W-:-:S02]  /*0130*/  UMOV UR16, 0xffffffff ;  /* 0xffffffff00107882 */ /* 0x000fc40000000000 */
[----:B------:R-:W-:Y:S02]  /*0140*/  UISETP.NE.AND.EX UP2, UPT, UR11, URZ, UPT, UP2 ;  /* 0x0000003f0b00728c */ /* 0x000fe4000bf45320 */
[----:B------:R-:W2:Y:S01]  /*0150*/  @P2 LDC R0, c[0x0][0x3b0] ;  /* 0x0000ec00ff002b82 */ /* 0x000ea20000000800 */
[----:B------:R-:W-:Y:S01]  /*0160*/  ULDC.64 UR10, c[0x0][0x2f0] ;  /* 0x0000bc00000a7ab9 */ /* 0x000fe20000000a00 */
[----:B------:R-:W-:Y:S02]  /*0170*/  UISETP.NE.AND UP3, UPT, UR7, URZ, UPT ;  /* 0x0000003f0700728c */ /* 0x000fe4000bf65270 */
[----:B------:R-:W-:Y:S01]  /*0180*/  PLOP3.LUT P0, PT, PT, PT, UP2, 0x80, 0x0 ;  /* 0x000000000000781c */ /* 0x000fe20003f0f028 */
[----:B------:R-:W-:Y:S01]  /*0190*/  ULDC UR8, c[0x0][0x270] ;  /* 0x00009c0000087ab9 */ /* 0x000fe20000000800 */
[----:B-1----:R-:W-:-:S06]  /*01a0*/  UIMAD.WIDE UR10, UR6, 0x4, UR10 ;  /* 0x00000004060a78a5 */ /* 0x002fcc000f8e020a */
[----:B------:R-:W-:Y:S01]  /*01b0*/  IMAD.U32 R14, RZ, RZ, UR10 ;  /* 0x0000000aff0e7e24 */ /* 0x000fe2000f8e00ff */
[----:B-----5:R-:W-:Y:S01]  /*01c0*/  ULOP3.LUT UR4, UR9, UR17, UR6, 0xfe, !UPT ;  /* 0x0000001109047292 */ /* 0x020fe2000f8efe06 */
[----:B------:R-:W-:Y:S01]  /*01d0*/  IMAD.U32 R15, RZ, RZ, UR11 ;  /* 0x0000000bff0f7e24 */ /* 0x000fe2000f8e00ff */
[----:B------:R-:W-:-:S04]  /*01e0*/  ULDC.64 UR10, c[0x0][0x2f8] ;  /* 0x0000be00000a7ab9 */ /* 0x000fc80000000a00 */
        /* <DEDUP_REMOVED lines=8> */
[----:B------:R-:W-:Y:S01]  /*0270*/  @UP1 ULDC.64 UR12, c[0x0][0x300] ;  /* 0x0000c000000c1ab9 */ /* 0x000fe20000000a00 */
[----:B------:R-:W-:Y:S02]  /*0280*/  UIMAD.WIDE UR10, UR6, 0x4, UR10 ;  /* 0x00000004060a78a5 */ /* 0x000fe4000f8e020a */
        /* <DEDUP_REMOVED lines=10> */
[----:B------:R-:W-:Y:S02]  /*0330*/  PLOP3.LUT P2, PT, PT, PT, UP0, 0x80, 0x0 ;  /* 0x000000000000781c */ /* 0x000fe40003f4f008 */
[----:B------:R-:W-:Y:S02]  /*0340*/  PLOP3.LUT P1, PT, PT, PT, UP1, 0x80, 0x0 ;  /* 0x000000000000781c */ /* 0x000fe40003f2f018 */
[----:B------:R2:W-:Y:S04]  /*0350*/  @!P3 STG.E.64 desc[UR26][R10.64+0x8], R2 ;  /* 0x000008020a00b986 */ /* 0x0005e8000c101b1a */
[----:B------:R-:W3:Y:S04]  /*0360*/  @P0 LDG.E R5, desc[UR26][R14.64+0x4] ;  /* 0x0000041a0e050981 */ /* 0x000ee8000c1e1900 */
[----:B------:R-:W4:Y:S04]  /*0370*/  @P0 LDG.E R7, desc[UR26][R14.64] ;  /* 0x0000001a0e070981 */ /* 0x000f28000c1e1900 */
[----:B------:R-:W5:Y:S01]  /*0380*/  @P1 LDG.E R0, desc[UR26][R12.64] ;  /* 0x0000001a0c001981 */ /* 0x000f62000c1e1900 */
[----:B-1----:R-:W-:-:S02]  /*0390*/  IMAD.U32 R8, RZ, RZ, UR10 ;  /* 0x0000000aff087e24 */ /* 0x002fc4000f8e00ff */
[----:B------:R-:W-:-:S05]  /*03a0*/  IMAD.U32 R9, RZ, RZ, UR11 ;  /* 0x0000000bff097e24 */ /* 0x000fca000f8e00ff */
[----:B------:R-:W2:Y:S01]  /*03b0*/  @!P2 LDG.E R4, desc[UR26][R8.64] ;  /* 0x0000001a0804a981 */ /* 0x000ea2000c1e1900 */
[----:B------:R-:W-:Y:S01]  /*03c0*/  UIMAD UR7, UR6, UR8, UR9 ;  /* 0x00000008060772a4 */ /* 0x000fe2000f8e0209 */
[----:B------:R-:W-:Y:S01]  /*03d0*/  UMOV UR10, 0xffffffff ;  /* 0xffffffff000a7882 */ /* 0x000fe20000000000 */
[----:B------:R-:W-:Y:S01]  /*03e0*/  UMOV UR31, URZ ;  /* 0x0000003f001f7c82 */ /* 0x000fe20008000000 */
[----:B---3--:R-:W-:Y:S02]  /*03f0*/  @P0 R2UR UR18, R5 ;  /* 0x00000000051202ca */ /* 0x008fe400000e0000 */
[----:B------:R-:W-:Y:S02]  /*0400*/  SHF.R.S32.HI R5, RZ, 0x1f, R6 ;  /* 0x0000001fff057819 */ /* 0x000fe40000011406 */
[----:B----4-:R-:W-:Y:S02]  /*0410*/  @P0 R2UR UR16, R7 ;  /* 0x00000000071002ca */ /* 0x010fe400000e0000 */
[----:B------:R-:W-:-:S02]  /*0420*/  LEA.HI R81, R5, R6, RZ, 0x5 ;  /* 0x0000000605517211 */ /* 0x000fc400078f28ff */
[----:B------:R-:W-:Y:S02]  /*0430*/  ISETP.NE.U32.AND P0, PT, RZ, UR4, PT ;  /* 0x00000004ff007c0c */ /* 0x000fe4000bf05070 */
[----:B------:R-:W-:Y:S01]  /*0440*/  LOP3.LUT R7, R81, 0xffffffe0, RZ, 0xc0, !PT ;  /* 0xffffffe051077812 */ /* 0x000fe200078ec0ff */
[----:B------:R-:W-:Y:S01]  /*0450*/  USHF.L.U32 UR4, UR7, 0x5, URZ ;  /* 0x0000000507047899 */ /* 0x000fe2000800063f */
[----:B-----5:R-:W-:-:S03]  /*0460*/  @P1 R2UR UR31, R0 ;  /* 0x00000000001f12ca */ /* 0x020fc600000e0000 */
[----:B------:R-:W-:Y:S02]  /*0470*/  IMAD.IADD R0, R6, 0x1, -R7 ;  /* 0x0000000106007824 */ /* 0x000fe400078e0a07 */
[----:B------:R-:W-:Y:S01]  /*0480*/  @UP2 UIADD3 UR18, UR18, -UR16, URZ ;  /* 0x8000001012122290 */ /* 0x000fe2000fffe03f */
[----:B--2---:R-:W-:Y:S02]  /*0490*/  @!P2 R2UR UR10, R4 ;  /* 0x00000000040aa2ca */ /* 0x004fe400000e0000 */
        /* <DEDUP_REMOVED lines=14> */
.L_x_1533:
[----:B------:R-:W-:-:S05]  /*0580*/  ULDC UR11, c[0x0][0x2c8] ;  /* 0x0000b200000b7ab9 */ /* 0x000fca0000000800 */
.L_x_1534:
        /* <DEDUP_REMOVED lines=61> */
.L_x_1536:
[----:B------:R-:W-:Y:S01]  /*0960*/  ULDC UR4, c[0x0][0x278] ;  /* 0x00009e0000047ab9 */ /* 0x000fe20000000800 */
[----:B------:R-:W1:Y:S01]  /*0970*/  S2R R3, SR_CTAID.Z ;  /* 0x0000000000037919 */ /* 0x000e620000002700 */
[----:B------:R-:W-:Y:S01]  /*0980*/  IMAD.U32 R0, RZ, RZ, UR4 ;  /* 0x00000004ff007e24 */ /* 0x000fe2000f8e00ff */
[----:B------:R-:W-:Y:S01]  /*0990*/  UMOV UR32, URZ ;  /* 0x0000003f00207c82 */ /* 0x000fe20008000000 */
[----:B------:R-:W-:-:S03]  /*09a0*/  LEA.HI R7, R5, R6, RZ, 0x4 ;  /* 0x0000000605077211 */ /* 0x000fc600078f20ff */
[----:B------:R-:W-:-:S04]  /*09b0*/  IABS R0, R0 ;  /* 0x0000000000007213 */ /* 0x000fc80000000000 */
[----:B------:R-:W-:-:S13]  /*09c0*/  R2UR UR11, R0 ;  /* 0x00000000000b72ca */ /* 0x000fda00000e0000 */
[----:B------:R-:W2:Y:S01]  /*09d0*/  I2F.RP R4, UR11 ;  /* 0x0000000b00047d06 */ /* 0x000ea20008209400 */
[----:B-1----:R-:W-:-:S04]  /*09e0*/  IABS R3, R3 ;  /* 0x0000000300037213 */ /* 0x002fc80000000000 */
[----:B------:R-:W-:-:S03]  /*09f0*/  R2UR UR5, R3 ;  /* 0x00000000030572ca */ /* 0x000fc600000e0000 */
[----:B--2---:R-:W1:Y:S01]  /*0a00*/  MUFU.RCP R0, R4 ;  /* 0x0000000400007308 */ /* 0x004e620000001000 */
[CC--:B------:R-:W-:Y:S02]  /*0a10*/  LEA.HI R3, R5.reuse, R6.reuse, RZ, 0x3 ;  /* 0x0000000605037211 */ /* 0x0c0fe400078f18ff */
[----:B------:R-:W-:Y:S02]  /*0a20*/  LEA.HI R5, R5, R6, RZ, 0x6 ;  /* 0x0000000605057211 */ /* 0x000fe400078f30ff */
[----:B------:R-:W-:Y:S02]  /*0a30*/  SHF.R.S32.HI R242, RZ, 0x3, R3 ;  /* 0x00000003fff27819 */ /* 0x000fe40000011403 */
[----:B------:R-:W-:Y:S01]  /*0a40*/  LOP3.LUT R3, R3, 0xfffffff8, RZ, 0xc0, !PT ;  /* 0xfffffff803037812 */ /* 0x000fe200078ec0ff */
[----:B------:R-:W-:Y:S02]  /*0a50*/  IMAD.SHL.U32 R5, R5, 0x8, RZ ;  /* 0x0000000805057824 */ /* 0x000fe400078e00ff */
[----:B------:R-:W-:-:S02]  /*0a60*/  IMAD.SHL.U32 R11, R242, 0x40, RZ ;  /* 0x00000040f20b7824 */ /* 0x000fc400078e00ff */
[----:B------:R-:W-:-:S03]  /*0a70*/  IMAD.IADD R3, R6, 0x1, -R3 ;  /* 0x0000000106037824 */ /* 0x000fc600078e0a03 */
[----:B------:R-:W-:Y:S01]  /*0a80*/  LOP3.LUT R11, R11, 0x1c0, RZ, 0xc0, !PT ;  /* 0x000001c00b0b7812 */ /* 0x000fe200078ec0ff */
[----:B------:R-:W-:Y:S02]  /*0a90*/  IMAD.SHL.U32 R240, R3, 0x8, RZ ;  /* 0x0000000803f07824 */ /* 0x000fe400078e00ff */
[----:B-1----:R-:W-:Y:S01]  /*0aa0*/  VIADD R0, R0, 0xffffffe ;  /* 0x0ffffffe00007836 */ /* 0x002fe20000000000 */
[----:B------:R-:W-:Y:S01]  /*0ab0*/  SHF.R.U32.HI R230, RZ, 0x3, R11 ;  /* 0x00000003ffe67819 */ /* 0x000fe2000001160b */
[----:B------:R-:W-:Y:S01]  /*0ac0*/  VIADD R4, R242, 0x40 ;  /* 0x00000040f2047836 */ /* 0x000fe20000000000 */
[--C-:B------:R-:W-:Y:S02]  /*0ad0*/  LOP3.LUT R9, R11, 0x38, R240.reuse, 0xf8, !PT ;  /* 0x000000380b097812 */ /* 0x100fe400078ef8f0 */
[----:B------:R-:W-:Y:S01]  /*0ae0*/  SHF.R.S32.HI R241, RZ, 0x1f, R240 ;  /* 0x0000001ffff17819 */ /* 0x000fe200000114f0 */
[----:B------:R-:W1:Y:S01]  /*0af0*/  F2I.FTZ.U32.TRUNC.NTZ R0, R0 ;  /* 0x0000000000007305 */ /* 0x000e62000021f000 */
[----:B------:R-:W-:-:S02]  /*0b00*/  LOP3.LUT R230, R9, R230, RZ, 0x3c, !PT ;  /* 0x000000e609e67212 */ /* 0x000fc400078e3cff */
        /* <DEDUP_REMOVED lines=8> */
[----:B------:R-:W-:Y:S02]  /*0b90*/  UIMAD UR14, UR14, UR11, URZ ;  /* 0x0000000b0e0e72a4 */ /* 0x000fe4000f8e023f */
[----:B------:R-:W-:Y:S02]  /*0ba0*/  SHF.R.S32.HI R0, RZ, 0x1f, R7 ;  /* 0x0000001fff007819 */ /* 0x000fe40000011407 */
[----:B------:R-:W-:Y:S02]  /*0bb0*/  UIMAD.WIDE.U32 UR14, UR33, UR14, UR32 ;  /* 0x0000000e210e72a5 */ /* 0x000fe4000f8e0020 */
[----:B------:R-:W-:-:S02]  /*0bc0*/  LEA.HI R13, R0, R7, RZ, 0x3 ;  /* 0x00000007000d7211 */ /* 0x000fc400078f18ff */
[----:B------:R-:W-:Y:S02]  /*0bd0*/  UIMAD.WIDE.U32 UR14, UR15, UR5, URZ ;  /* 0x000000050f0e72a5 */ /* 0x000fe4000f8e003f */
[----:B------:R-:W-:-:S05]  /*0be0*/  LOP3.LUT R0, R13, 0xfffffff8, RZ, 0xc0, !PT ;  /* 0xfffffff80d007812 */ /* 0x000fca00078ec0ff */
[----:B------:R-:W-:Y:S01]  /*0bf0*/  UMOV UR19, UR15 ;  /* 0x0000000f00137c82 */ /* 0x000fe20008000000 */
[----:B------:R-:W-:Y:S01]  /*0c00*/  USHF.R.S32.HI UR15, URZ, 0x1f, UR9 ;  /* 0x0000001f3f0f7899 */ /* 0x000fe20008011409 */
[----:B------:R-:W-:Y:S01]  /*0c10*/  IMAD.IADD R0, R7, 0x1, -R0 ;  /* 0x0000000107007824 */ /* 0x000fe200078e0a00 */
        /* <DEDUP_REMOVED lines=33> */
.L_x_1537:
[----:B------:R-:W1:Y:S01]  /*0e30*/  S2UR UR4, SR_CgaCtaId ;  /* 0x00000000000479c3 */ /* 0x000e620000008800 */
[----:B------:R-:W-:Y:S01]  /*0e40*/  UIADD3 UR5, -UR7, UR18, URZ ;  /* 0x0000001207057290 */ /* 0x000fe2000fffe13f */
[----:B------:R-:W-:Y:S01]  /*0e50*/  IADD3 R8, P0, R240, UR30, RZ ;  /* 0x0000001ef0087c10 */ /* 0x000fe2000ff1e0ff */
[----:B------:R-:W-:Y:S01]  /*0e60*/  UMOV UR32, 0x400 ;  /* 0x0000040000207882 */ /* 0x000fe20000000000 */
[----:B------:R-:W-:Y:S01]  /*0e70*/  ULDC.64 UR6, c[0x0][0x258] ;  /* 0x0000960000067ab9 */ /* 0x000fe20000000a00 */
[----:B------:R-:W-:Y:S01]  /*0e80*/  SHF.R.S32.HI R243, RZ, 0x1f, R242 ;  /* 0x0000001ffff37819 */ /* 0x000fe200000114f2 */
[----:B------:R-:W-:Y:S01]  /*0e90*/  IMAD.U32 R16, RZ, RZ, UR6 ;  /* 0x00000006ff107e24 */ /* 0x000fe2000f8e00ff */
[----:B------:R-:W-:Y:S01]  /*0ea0*/  IADD3.X R9, R241, UR8, RZ, P0, !PT ;  /* 0x00000008f1097c10 */ /* 0x000fe200087fe4ff */
[----:B------:R-:W-:Y:S01]  /*0eb0*/  UIMAD UR15, UR15, UR6, URZ ;  /* 0x000000060f0f72a4 */ /* 0x000fe2000f8e023f */
[C---:B------:R-:W-:Y:S01]  /*0ec0*/  ISETP.GE.AND P1, PT, R242.reuse, UR5, PT ;  /* 0x00000005f2007c0c */ /* 0x040fe2000bf26270 */
[----:B------:R-:W-:Y:S01]  /*0ed0*/  IMAD.WIDE.U32 R26, R242, UR12, R240 ;  /* 0x0000000cf21a7c25 */ /* 0x000fe2000f8e00f0 */
[----:B------:R-:W-:Y:S01]  /*0ee0*/  LOP3.LUT R230, R230, 0xfffffe00, R5, 0xf8, !PT ;  /* 0xfffffe00e6e67812 */ /* 0x000fe200078ef805 */
[----:B------:R-:W-:Y:S01]  /*0ef0*/  UIMAD UR15, UR9, UR7, UR15 ;  /* 0x00000007090f72a4 */ /* 0x000fe2000f8e020f */
[----:B------:R-:W-:Y:S01]  /*0f00*/  BSSY B0, `(.L_x_1538) ;  /* 0x0000045000007945 */ /* 0x000fe20003800000 */
[----:B------:R-:W-:Y:S01]  /*0f10*/  IMAD.WIDE.U32 R16, R16, UR9, R8 ;  /* 0x0000000910107c25 */ /* 0x000fe2000f8e0008 */
[----:B------:R-:W-:Y:S01]  /*0f20*/  ULDC.64 UR8, c[0x0][0x260] ;  /* 0x0000980000087ab9 */ /* 0x000fe20000000a00 */
[----:B------:R-:W-:Y:S01]  /*0f30*/  ULDC.64 UR6, c[0x0][0x268] ;  /* 0x00009a0000067ab9 */ /* 0x000fe20000000a00 */
[----:B------:R-:W-:Y:S01]  /*0f40*/  UIMAD UR31, UR14, UR8, URZ ;  /* 0x000000080e1f72a4 */ /* 0x000fe2000f8e023f */
[----:B------:R-:W-:Y:S01]  /*0f50*/  IMAD.U32 R23, RZ, RZ, UR17 ;  /* 0x00000011ff177e24 */ /* 0x000fe2000f8e00ff */
[----:B------:R-:W-:Y:S01]  /*0f60*/  UIMAD UR30, UR14, UR6, URZ ;  /* 0x000000060e1e72a4 */ /* 0x000fe2000f8e023f */
[----:B------:R-:W-:Y:S01]  /*0f70*/  IMAD R7, R243, UR12, RZ ;  /* 0x0000000cf3077c24 */ /* 0x000fe2000f8e02ff */
[----:B------:R-:W-:Y:S01]  /*0f80*/  UIMAD UR9, UR19, UR9, UR31 ;  /* 0x00000009130972a4 */ /* 0x000fe2000f8e021f */
[----:B------:R-:W-:Y:S01]  /*0f90*/  VIADD R19, R17, UR15 ;  /* 0x0000000f11137c36 */ /* 0x000fe20008000000 */
[----:B------:R-:W-:Y:S01]  /*0fa0*/  UIMAD UR30, UR19, UR7, UR30 ;  /* 0x00000007131e72a4 */ /* 0x000fe2000f8e021e */
[----:B------:R-:W-:Y:S01]  /*0fb0*/  ISETP.GE.AND P5, PT, R4, UR5, PT ;  /* 0x0000000504007c0c */ /* 0x000fe2000bfa6270 */
[----:B-1----:R-:W-:Y:S01]  /*0fc0*/  ULEA UR4, UR4, UR32, 0x18 ;  /* 0x0000002004047291 */ /* 0x002fe2000f8ec03f */
[C---:B------:R-:W-:Y:S01]  /*0fd0*/  IADD3 R12, R242.reuse, 0x20, RZ ;  /* 0x00000020f20c7810 */ /* 0x040fe20007ffe0ff */
[----:B------:R-:W-:Y:S01]  /*0fe0*/  VIADD R15, R242, 0x60 ;  /* 0x00000060f20f7836 */ /* 0x000fe20000000000 */
[C---:B------:R-:W-:Y:S01]  /*0ff0*/  IADD3 R233, R240.reuse, 0x40, RZ ;  /* 0x00000040f0e97810 */ /* 0x040fe20007ffe0ff */
[C---:B------:R-:W-:Y:S01]  /*1000*/  VIADD R232, R240.reuse, 0x80 ;  /* 0x00000080f0e87836 */ /* 0x040fe20000000000 */
[----:B------:R-:W-:Y:S01]  /*1010*/  IADD3 R231, R240, 0xc0, RZ ;  /* 0x000000c0f0e77810 */ /* 0x000fe20007ffe0ff */
[----:B------:R-:W-:Y:S01]  /*1020*/  IMAD.WIDE R22, R23, 0x80, R242 ;  /* 0x0000008017167825 */ /* 0x000fe200078e02f2 */
[----:B------:R-:W-:-:S02]  /*1030*/  IADD3 R236, P0, R26, UR22, RZ ;  /* 0x000000161aec7c10 */ /* 0x000fc4000ff1e0ff */
[----:B------:R-:W-:Y:S01]  /*1040*/  MOV R165, UR6 ;  /* 0x0000000600a57c02 */ /* 0x000fe20008000f00 */
[----:B------:R-:W-:Y:S01]  /*1050*/  IMAD R7, R242, UR13, R7 ;  /* 0x0000000df2077c24 */ /* 0x000fe2000f8e0207 */
[----:B------:R-:W-:Y:S01]  /*1060*/  LEA R230, R230, UR4, 0x1 ;  /* 0x00000004e6e67c11 */ /* 0x000fe2000f8e08ff */
[----:B------:R-:W-:Y:S01]  /*1070*/  IMAD.U32 R168, RZ, RZ, UR8 ;  /* 0x00000008ffa87e24 */ /* 0x000fe2000f8e00ff */
[----:B------:R-:W-:Y:S07]  /*1080*/  @P1 BRA `(.L_x_1539) ;  /* 0x0000000000b01947 */ /* 0x000fee0003800000 */
        /* <DEDUP_REMOVED lines=44> */
.L_x_1539:
[----:B------:R-:W-:Y:S05]  /*1350*/  BSYNC B0 ;  /* 0x0000000000007941 */ /* 0x000fea0003800000 */
.L_x_1538:
[----:B------:R-:W-:Y:S01]  /*1360*/  ISETP.GE.AND P1, PT, R12, UR5, PT ;  /* 0x000000050c007c0c */ /* 0x000fe2000bf26270 */
[----:B------:R-:W-:Y:S01]  /*1370*/  IMAD.SHL.U32 R20, R3, 0x40, RZ ;  /* 0x0000004003147824 */ /* 0x000fe200078e00ff */
[----:B------:R-:W-:Y:S01]  /*1380*/  BSSY B0, `(.L_x_1540) ;  /* 0x0000038000007945 */ /* 0x000fe20003800000 */
[----:B-12---:R-:W-:Y:S01]  /*1390*/  IMAD R5, R243, UR10, RZ ;  /* 0x0000000af3057c24 */ /* 0x006fe2000f8e02ff */
[----:B------:R-:W-:Y:S01]  /*13a0*/  IADD3.X R237, R27, UR21, R7, P0, !PT ;  /* 0x000000151bed7c10 */ /* 0x000fe200087fe407 */
[C---:B------:R-:W-:Y:S01]  /*13b0*/  IMAD.WIDE.U32 R24, R242.reuse, UR10, R240 ;  /* 0x0000000af2187c25 */ /* 0x040fe2000f8e00f0 */
[----:B------:R-:W-:Y:S02]  /*13c0*/  ISETP.GE.AND P6, PT, R15, UR5, PT ;  /* 0x000000050f007c0c */ /* 0x000fe4000bfc6270 */
[C---:B------:R-:W-:Y:S01]  /*13d0*/  SHF.L.U32 R7, R242.reuse, 0x3, RZ ;  /* 0x00000003f2077819 */ /* 0x040fe200000006ff */
[----:B------:R-:W-:Y:S01]  /*13e0*/  IMAD R14, R242, UR11, R5 ;  /* 0x0000000bf20e7c24 */ /* 0x000fe2000f8e0205 */
[----:B------:R-:W-:-:S03]  /*13f0*/  LOP3.LUT R20, R20, 0x1c0, RZ, 0xc0, !PT ;  /* 0x000001c014147812 */ /* 0x000fc600078ec0ff */
[----:B------:R-:W-:Y:S06]  /*1400*/  @P1 BRA `(.L_x_1541) ;  /* 0x0000000000bc1947 */ /* 0x000fec0003800000 */
        /* <DEDUP_REMOVED lines=47> */
.L_x_1541:
[----:B------:R-:W-:Y:S05]  /*1700*/  BSYNC B0 ;  /* 0x0000000000007941 */ /* 0x000fea0003800000 */
.L_x_1540:
        /* <DEDUP_REMOVED lines=49> */
.L_x_1543:
[----:B------:R-:W-:Y:S05]  /*1a20*/  BSYNC B0 ;  /* 0x0000000000007941 */ /* 0x000fea0003800000 */
.L_x_1542:
        /* <DEDUP_REMOVED lines=48> */
.L_x_1545:
[----:B------:R-:W-:Y:S05]  /*1d30*/  BSYNC B0 ;  /* 0x0000000000007941 */ /* 0x000fea0003800000 */
.L_x_1544:
[----:B------:R-:W-:Y:S01]  /*1d40*/  ULEA.HI.SX32 UR8, UR20, 0xffffffff, 0x1a ;  /* 0xffffffff14087891 */ /* 0x000fe2000f8fd23f */
[----:B------:R-:W-:Y:S01]  /*1d50*/  IMAD.WIDE.U32 R236, R168, UR19, R236 ;  /* 0x00000013a8ec7c25 */ /* 0x000fe2000f8e00ec */
[----:B------:R-:W-:Y:S01]  /*1d60*/  USHF.L.U32 UR15, UR12, 0x6, URZ ;  /* 0x000000060c0f7899 */ /* 0x000fe2000800063f */
[----:B------:R-:W-:Y:S01]  /*1d70*/  LOP3.LUT R16, R20, 0x8, R7, 0xf8, !PT ;  /* 0x0000000814107812 */ /* 0x000fe200078ef807 */
        /* <DEDUP_REMOVED lines=9> */
[----:B------:R-:W-:Y:S01]  /*1e10*/  IADD3 R234, P0, R24, UR24, RZ ;  /* 0x0000001818ea7c10 */ /* 0x000fe2000ff1e0ff */
[----:B------:R-:W-:Y:S01]  /*1e20*/  IMAD.WIDE.U32 R18, R7, UR8, R238 ;  /* 0x0000000807127c25 */ /* 0x000fe2000f8e00ee */
[----:B------:R-:W-:Y:S01]  /*1e30*/  UIMAD UR6, UR32, UR15, UR6 ;  /* 0x0000000f200672a4 */ /* 0x000fe2000f8e0206 */
[----:B-1234-:R-:W-:Y:S01]  /*1e40*/  SHF.R.U32.HI R5, RZ, 0x3, R20 ;  /* 0x00000003ff057819 */ /* 0x01efe20000011614 */
[----:B------:R-:W-:Y:S01]  /*1e50*/  BSSY B0, `(.L_x_1546) ;  /* 0x000002f000007945 */ /* 0x000fe20003800000 */
[----:B------:R-:W-:Y:S01]  /*1e60*/  IMAD.SHL.U32 R4, R221, 0x8, RZ ;  /* 0x00000008dd047824 */ /* 0x000fe200078e00ff */
[----:B------:R-:W-:-:S02]  /*1e70*/  LOP3.LUT R17, R17, 0x1c0, RZ, 0xc0, !PT ;  /* 0x000001c011117812 */ /* 0x000fc400078ec0ff */
[----:B------:R-:W-:Y:S01]  /*1e80*/  IADD3.X R235, R25, UR23, R14, P0, !PT ;  /* 0x0000001719eb7c10 */ /* 0x000fe200087fe40e */
[----:B------:R-:W-:Y:S01]  /*1e90*/  VIADD R14, R19, UR6 ;  /* 0x00000006130e7c36 */ /* 0x000fe20008000000 */
[----:B------:R-:W-:Y:S02]  /*1ea0*/  ISETP.GE.AND P6, PT, R12, UR31, PT ;  /* 0x0000001f0c007c0c */ /* 0x000fe4000bfc6270 */
[----:B------:R-:W-:Y:S02]  /*1eb0*/  LOP3.LUT R16, R16, R5, RZ, 0x3c, !PT ;  /* 0x0000000510107212 */ /* 0x000fe400078e3cff */
[----:B------:R-:W-:Y:S01]  /*1ec0*/  LOP3.LUT R15, R17, 0x8, R4, 0xf8, !PT ;  /* 0x00000008110f7812 */ /* 0x000fe200078ef804 */
[----:B------:R-:W-:Y:S08]  /*1ed0*/  @P1 BRA `(.L_x_1547) ;  /* 0x0000000000981947 */ /* 0x000ff00003800000 */
        /* <DEDUP_REMOVED lines=38> */
.L_x_1547:
[----:B------:R-:W-:Y:S05]  /*2140*/  BSYNC B0 ;  /* 0x0000000000007941 */ /* 0x000fea0003800000 */
.L_x_1546:
[----:B------:R-:W-:Y:S01]  /*2150*/  USHF.L.U64.HI UR13, UR12, 0x5, UR13 ;  /* 0x000000050c0d7899 */ /* 0x000fe2000801020d */
[----:B------:R-:W-:Y:S01]  /*2160*/  BSSY B0, `(.L_x_1548) ;  /* 0x000002c000007945 */ /* 0x000fe20003800000 */
[----:B------:R-:W-:Y:S01]  /*2170*/  USHF.L.U32 UR12, UR12, 0x5, URZ ;  /* 0x000000050c0c7899 */ /* 0x000fe2000800063f */
[----:B------:R-:W-:Y:S02]  /*2180*/  SHF.R.U32.HI R20, RZ, 0x3, R17 ;  /* 0x00000003ff147819 */ /* 0x000fe40000011611 */
        /* <DEDUP_REMOVED lines=41> */
.L_x_1549:
[----:B------:R-:W-:Y:S05]  /*2420*/  BSYNC B0 ;  /* 0x0000000000007941 */ /* 0x000fea0003800000 */
.L_x_1548:
[----:B------:R-:W0:Y:S01]  /*2430*/  LDGDEPBAR ;  /* 0x00000000000079af */ /* 0x000e220000000000 */
[----:B------:R-:W-:Y:S01]  /*2440*/  ISETP.GE.AND P1, PT, R242, UR31, PT ;  /* 0x0000001ff2007c0c */ /* 0x000fe2000bf26270 */
[----:B------:R-:W-:Y:S01]  /*2450*/  UIMAD UR6, UR32, UR10, URZ ;  /* 0x0000000a200672a4 */ /* 0x000fe2000f8e023f */
[----:B------:R-:W-:Y:S01]  /*2460*/  IMAD.SHL.U32 R13, R13, 0x40, RZ ;  /* 0x000000400d0d7824 */ /* 0x000fe200078e00ff */
[----:B------:R-:W-:Y:S01]  /*2470*/  UIMAD.WIDE.U32 UR32, UR8, UR10, URZ ;  /* 0x0000000a082072a5 */ /* 0x000fe2000f8e003f */
[----:B-1234-:R-:W-:Y:S01]  /*2480*/  LOP3.LUT R4, R15, R20, RZ, 0x3c, !PT ;  /* 0x000000140f047212 */ /* 0x01efe200078e3cff */
[----:B------:R-:W-:Y:S01]  /*2490*/  UIMAD UR6, UR8, UR11, UR6 ;  /* 0x0000000b080672a4 */ /* 0x000fe2000f8e0206 */
[----:B------:R-:W-:Y:S01]  /*24a0*/  SHF.R.S32.HI R81, RZ, 0x5, R81 ;  /* 0x00000005ff517819 */ /* 0x000fe20000011451 */
[----:B------:R-:W-:Y:S01]  /*24b0*/  IMAD.WIDE.U32 R234, R165, UR19, R234 ;  /* 0x00000013a5ea7c25 */ /* 0x000fe2000f8e00ea */
[----:B------:R-:W-:Y:S01]  /*24c0*/  LOP3.LUT R4, R4, 0xfffffe00, R13, 0xf8, !PT ;  /* 0xfffffe0004047812 */ /* 0x000fe200078ef80d */
[----:B------:R-:W-:Y:S01]  /*24d0*/  UIADD3 UR6, UR33, UR6, URZ ;  /* 0x0000000621067290 */ /* 0x000fe2000fffe03f */
[----:B------:R-:W-:Y:S01]  /*24e0*/  BSSY B0, `(.L_x_1550) ;  /* 0x0000039000007945 */ /* 0x000fe20003800000 */
[----:B------:R-:W-:Y:S01]  /*24f0*/  IMAD.U32 R8, RZ, RZ, UR32 ;  /* 0x00000020ff087e24 */ /* 0x000fe2000f8e00ff */
[----:B------:R-:W-:Y:S01]  /*2500*/  ISETP.GE.AND P6, PT, R12, UR31, PT ;  /* 0x0000001f0c007c0c */ /* 0x000fe2000bfc6270 */
[----:B------:R-:W-:-:S02]  /*2510*/  VIADD R223, R235, UR30 ;  /* 0x0000001eebdf7c36 */ /* 0x000fc40008000000 */
[----:B------:R-:W-:Y:S01]  /*2520*/  IMAD.U32 R14, RZ, RZ, UR6 ;  /* 0x00000006ff0e7e24 */ /* 0x000fe2000f8e00ff */
[C---:B------:R-:W-:Y:S01]  /*2530*/  LEA R5, P0, R8.reuse, R234, 0x6 ;  /* 0x000000ea08057211 */ /* 0x040fe200078030ff */
        /* <DEDUP_REMOVED lines=51> */
.L_x_1551:
[----:B------:R-:W-:Y:S05]  /*2870*/  BSYNC B0 ;  /* 0x0000000000007941 */ /* 0x000fea0003800000 */
.L_x_1550:
        /* <DEDUP_REMOVED lines=49> */
.L_x_1553:
[----:B------:R-:W-:Y:S05]  /*2b90*/  BSYNC B0 ;  /* 0x0000000000007941 */ /* 0x000fea0003800000 */
.L_x_1552:
[----:B------:R-:W-:Y:S01]  /*2ba0*/  LDSM.16.M88.4 R56, [R222] ;  /* 0x00000000de38783b */ /* 0x000fe20000000200 */
[----:B------:R-:W-:Y:S01]  /*2bb0*/  R2P PR, R3, 0x6 ;  /* 0x0000000603007804 */ /* 0x000fe20000000000 */
[----:B------:R-:W-:Y:S01]  /*2bc0*/  IMAD.MOV.U32 R5, RZ, RZ, 0x10 ;  /* 0x00000010ff057424 */ /* 0x000fe200078e00ff */
[C---:B------:R-:W-:Y:S01]  /*2bd0*/  LOP3.LUT P0, RZ, R0.reuse, 0x2, RZ, 0xc0, !PT ;  /* 0x0000000200ff7812 */ /* 0x040fe2000780c0ff */
[----:B------:R-:W5:Y:S01]  /*2be0*/  LDSM.16.M88.4 R36, [R221+0x10000] ;  /* 0x01000000dd24783b */ /* 0x000f620000000200 */
[----:B------:R-:W-:Y:S01]  /*2bf0*/  VIADD R3, R221, 0x10000 ;  /* 0x00010000dd037836 */ /* 0x000fe20000000000 */
[----:B------:R-:W-:Y:S01]  /*2c00*/  UISETP.GE.AND UP0, UPT, UR25, 0x41, UPT ;  /* 0x000000411900788c */ /* 0x000fe2000bf06270 */
[----:B------:R-:W-:Y:S01]  /*2c10*/  SEL R5, R5, 0xfffffff0, !P0 ;  /* 0xfffffff005057807 */ /* 0x000fe20004000000 */
[----:B------:R-:W4:Y:S01]  /*2c20*/  LDSM.16.M88.4 R28, [R221+0x10800] ;  /* 0x01080000dd1c783b */ /* 0x000f220000000200 */
[----:B------:R-:W-:Y:S01]  /*2c30*/  VIADD R219, R221, 0x10020 ;  /* 0x00010020dddb7836 */ /* 0x000fe20000000000 */
[----:B------:R-:W-:Y:S01]  /*2c40*/  LOP3.LUT P0, RZ, R0, 0x4, RZ, 0xc0, !PT ;  /* 0x0000000400ff7812 */ /* 0x000fe2000780c0ff */
[----:B------:R-:W-:Y:S01]  /*2c50*/  IMAD.MOV.U32 R0, RZ, RZ, 0x40 ;  /* 0x00000040ff007424 */ /* 0x000fe200078e00ff */
[----:B------:R-:W4:Y:S01]  /*2c60*/  LDSM.16.M88.4 R20, [R221+0x11000] ;  /* 0x01100000dd14783b */ /* 0x000f220000000200 */
[----:B------:R-:W-:Y:S01]  /*2c70*/  IMAD R220, R5, 0x2, R222 ;  /* 0x0000000205dc7824 */ /* 0x000fe200078e02de */
[----:B------:R-:W-:Y:S01]  /*2c80*/  ULDC.U8 UR10, c[0x0][0x388] ;  /* 0x0000e200000a7ab9 */ /* 0x000fe20000000000 */
[----:B------:R-:W-:Y:S01]  /*2c90*/  @P1 VIADD R219, R3, 0xffffffe0 ;  /* 0xffffffe003db1836 */ /* 0x000fe20000000000 */
[----:B-1-3--:R-:W1:Y:S01]  /*2ca0*/  LDSM.16.M88.4 R12, [R221+0x11800] ;  /* 0x01180000dd0c783b */ /* 0x00ae620000000200 */
[----:B------:R-:W-:Y:S01]  /*2cb0*/  IMAD.MOV.U32 R3, RZ, RZ, 0x20 ;  /* 0x00000020ff037424 */ /* 0x000fe200078e00ff */
[----:B------:R-:W-:Y:S01]  /*2cc0*/  SEL R0, R0, 0xffffffc0, !P2 ;  /* 0xffffffc000007807 */ /* 0x000fe20005000000 */
[----:B------:R-:W-:Y:S01]  /*2cd0*/  IMAD.SHL.U32 R6, R6, 0x2, RZ ;  /* 0x0000000206067824 */ /* 0x000fe200078e00ff */
[----:B------:R-:W-:Y:S01]  /*2ce0*/  LDSM.16.M88.4 R48, [R220] ;  /* 0x00000000dc30783b */ /* 0x000fe20000000200 */
[----:B------:R-:W-:Y:S01]  /*2cf0*/  VIADD R211, R219, 0x800 ;  /* 0x00000800dbd37836 */ /* 0x000fe20000000000 */
[----:B------:R-:W-:Y:S01]  /*2d00*/  SEL R3, R3, 0xffffffe0, !P0 ;  /* 0xffffffe003037807 */ /* 0x000fe20004000000 */
[----:B------:R-:W-:Y:S01]  /*2d10*/  IMAD.IADD R215, R221, 0x1, R0 ;  /* 0x00000001ddd77824 */ /* 0x000fe200078e0200 */
[----:B--2---:R-:W2:Y:S01]  /*2d20*/  LDSM.16.M88.4 R8, [R219] ;  /* 0x00000000db08783b */ /* 0x004ea20000000200 */
[----:B------:R-:W-:-:S02]  /*2d30*/  IMAD.IADD R208, R0, 0x1, R219 ;  /* 0x0000000100d07824 */ /* 0x000fc400078e02db */
[C---:B------:R-:W-:Y:S01]  /*2d40*/  IMAD R218, R3.reuse, 0x2, R222 ;  /* 0x0000000203da7824 */ /* 0x040fe200078e02de */
[----:B------:R-:W3:Y:S01]  /*2d50*/  LDSM.16.M88.4 R52, [R219+0x800] ;  /* 0x00080000db34783b */ /* 0x000ee20000000200 */
[----:B------:R-:W-:Y:S02]  /*2d60*/  IMAD R217, R3, 0x2, R220 ;  /* 0x0000000203d97824 */ /* 0x000fe400078e02dc */
[C---:B------:R-:W-:Y:S01]  /*2d70*/  VIADD R210, R219.reuse, 0x1000 ;  /* 0x00001000dbd27836 */ /* 0x040fe20000000000 */
[----:B------:R-:W3:Y:S01]  /*2d80*/  LDSM.16.M88.4 R16, [R219+0x1000] ;  /* 0x00100000db10783b */ /* 0x000ee20000000200 */
[C---:B------:R-:W-:Y:S02]  /*2d90*/  VIADD R209, R219.reuse, 0x1800 ;  /* 0x00001800dbd17836 */ /* 0x040fe40000000000 */
[C---:B------:R-:W-:Y:S01]  /*2da0*/  VIADD R207, R219.reuse, 0x2000 ;  /* 0x00002000dbcf7836 */ /* 0x040fe20000000000 */
[----:B------:R-:W3:Y:S01]  /*2db0*/  LDSM.16.M88.4 R60, [R219+0x1800] ;  /* 0x00180000db3c783b */ /* 0x000ee20000000200 */
[----:B------:R-:W-:-:S02]  /*2dc0*/  VIADD R206, R219, 0x2800 ;  /* 0x00002800dbce7836 */ /* 0x000fc40000000000 */
[C---:B------:R-:W-:Y:S01]  /*2dd0*/  VIADD R205, R219.reuse, 0x3000 ;  /* 0x00003000dbcd7836 */ /* 0x040fe20000000000 */
[----:B------:R-:W-:Y:S01]  /*2de0*/  LDSM.16.M88.4 R64, [R218] ;  /* 0x00000000da40783b */ /* 0x000fe20000000200 */
[C---:B------:R-:W-:Y:S02]  /*2df0*/  VIADD R204, R219.reuse, 0x3800 ;  /* 0x00003800dbcc7836 */ /* 0x040fe40000000000 */
[C---:B------:R-:W-:Y:S01]  /*2e00*/  VIADD R203, R219.reuse, 0x4000 ;  /* 0x00004000dbcb7836 */ /* 0x040fe20000000000 */
[C---:B-----5:R-:W-:Y:S01]  /*2e10*/  HMMA.16816.F32.BF16 R40, R56.reuse, R36, RZ ;  /* 0x000000243828723c */ /* 0x060fe200000418ff */
[----:B------:R-:W5:Y:S01]  /*2e20*/  LDSM.16.M88.4 R44, [R215+0x10000] ;  /* 0x01000000d72c783b */ /* 0x000f620000000200 */
[C---:B------:R-:W-:Y:S02]  /*2e30*/  VIADD R202, R219.reuse, 0x4800 ;  /* 0x00004800dbca7836 */ /* 0x040fe40000000000 */
[C---:B------:R-:W-:Y:S01]  /*2e40*/  VIADD R201, R219.reuse, 0x5000 ;  /* 0x00005000dbc97836 */ /* 0x040fe20000000000 */
[----:B------:R-:W-:Y:S01]  /*2e50*/  LDSM.16.M88.4 R72, [R215+0x11800] ;  /* 0x01180000d748783b */ /* 0x000fe20000000200 */
[----:B------:R-:W-:Y:S01]  /*2e60*/  HMMA.16816.F32.BF16 R36, R56, R38, RZ ;  /* 0x000000263824723c */ /* 0x000fe200000418ff */
[----:B------:R-:W-:-:S02]  /*2e70*/  VIADD R200, R219, 0x5800 ;  /* 0x00005800dbc87836 */ /* 0x000fc40000000000 */
[----:B------:R-:W-:Y:S01]  /*2e80*/  LDSM.16.M88.4 R76, [R219+0x3800] ;  /* 0x00380000db4c783b */ /* 0x000fe20000000200 */
[C---:B------:R-:W-:Y:S02]  /*2e90*/  VIADD R199, R219.reuse, 0x6000 ;  /* 0x00006000dbc77836 */ /* 0x040fe40000000000 */
[C---:B----4-:R-:W-:Y:S01]  /*2ea0*/  HMMA.16816.F32.BF16 R32, R56.reuse, R28, RZ ;  /* 0x0000001c3820723c */ /* 0x050fe200000418ff */
[----:B------:R-:W0:Y:S01]  /*2eb0*/  LDGDEPBAR ;  /* 0x00000000000079af */ /* 0x000e220000000000 */
[C---:B------:R-:W-:Y:S02]  /*2ec0*/  VIADD R198, R219.reuse, 0x6800 ;  /* 0x00006800dbc67836 */ /* 0x040fe40000000000 */
[C---:B------:R-:W-:Y:S02]  /*2ed0*/  VIADD R197, R219.reuse, 0x7000 ;  /* 0x00007000dbc57836 */ /* 0x040fe40000000000 */
[----:B------:R-:W-:Y:S01]  /*2ee0*/  HMMA.16816.F32.BF16 R28, R56, R30, RZ ;  /* 0x0000001e381c723c */ /* 0x000fe200000418ff */
[----:B------:R-:W-:-:S05]  /*2ef0*/  VIADD R196, R219, 0x7800 ;  /* 0x00007800dbc47836 */ /* 0x000fca0000000000 */
        /* <DEDUP_REMOVED lines=8> */
[C---:B---3--:R-:W-:Y:S06]  /*2f80*/  HMMA.16816.F32.BF16 R32, R48.reuse, R52, R32 ;  /* 0x000000343020723c */ /* 0x048fec0000041820 */
[C---:B------:R-:W-:Y:S01]  /*2f90*/  HMMA.16816.F32.BF16 R28, R48.reuse, R54, R28 ;  /* 0x00000036301c723c */ /* 0x040fe2000004181c */
[----:B------:R-:W-:Y:S05]  /*2fa0*/  LDSM.16.M88.4 R52, [R208] ;  /* 0x00000000d034783b */ /* 0x000fea0000000200 */
[C---:B------:R-:W-:Y:S06]  /*2fb0*/  HMMA.16816.F32.BF16 R24, R48.reuse, R16, R24 ;  /* 0x000000103018723c */ /* 0x040fec0000041818 */
[C---:B------:R-:W-:Y:S01]  /*2fc0*/  HMMA.16816.F32.BF16 R20, R48.reuse, R18, R20 ;  /* 0x000000123014723c */ /* 0x040fe20000041814 */
[----:B------:R-:W3:Y:S05]  /*2fd0*/  LDSM.16.M88.4 R16, [R217] ;  /* 0x00000000d910783b */ /* 0x000eea0000000200 */
[C---:B------:R-:W-:Y:S06]  /*2fe0*/  HMMA.16816.F32.BF16 R68, R48.reuse, R60, R68 ;  /* 0x0000003c3044723c */ /* 0x040fec0000041844 */
[----:B------:R-:W-:Y:S01]  /*2ff0*/  HMMA.16816.F32.BF16 R56, R48, R62, R56 ;  /* 0x0000003e3038723c */ /* 0x000fe20000041838 */
[----:B------:R-:W4:Y:S04]  /*3000*/  LDSM.16.M88.4 R48, [R208+0x800] ;  /* 0x00080000d030783b */ /* 0x000f280000000200 */
[----:B------:R-:W-:Y:S01]  /*3010*/  LDSM.16.M88.4 R60, [R208+0x1800] ;  /* 0x00180000d03c783b */ /* 0x000fe20000000200 */
[C---:B-----5:R-:W-:Y:S06]  /*3020*/  HMMA.16816.F32.BF16 R40, R64.reuse, R44, R40 ;  /* 0x0000002c4028723c */ /* 0x060fec0000041828 */
[C---:B------:R-:W-:Y:S01]  /*3030*/  HMMA.16816.F32.BF16 R36, R64.reuse, R46, R36 ;  /* 0x0000002e4024723c */ /* 0x040fe20000041824 */
[----:B------:R-:W5:Y:S05]  /*3040*/  LDSM.16.M88.4 R44, [R208+0x1000] ;  /* 0x00100000d02c783b */ /* 0x000f6a0000000200 */
        /* <DEDUP_REMOVED lines=31> */
[----:B------:R-:W-:Y:S05]  /*3240*/  LDSM.16.M88.4 R52, [R215+0x13000] ;  /* 0x01300000d734783b */ /* 0x000fea0000000200 */
[C---:B----4-:R-:W-:Y:S06]  /*3250*/  HMMA.16816.F32.BF16 R68, R8.reuse, R48, R68 ;  /* 0x000000300844723c */ /* 0x050fec0000041844 */
[----:B------:R-:W-:Y:S01]  /*3260*/  HMMA.16816.F32.BF16 R64, R8, R50, R64 ;  /* 0x000000320840723c */ /* 0x000fe20000041840 */
[----:B------:R-:W-:Y:S04]  /*3270*/  LDSM.16.M88.4 R48, [R218+0x4000] ;  /* 0x00400000da30783b */ /* 0x000fe80000000200 */
[----:B------:R-:W2:Y:S01]  /*3280*/  LDSM.16.M88.4 R8, [R215+0x12000] ;  /* 0x01200000d708783b */ /* 0x000ea20000000200 */
        /* <DEDUP_REMOVED lines=9> */
[C---:B------:R-:W-:Y:S06]  /*3320*/  HMMA.16816.F32.BF16 R68, R72.reuse, R76, R68 ;  /* 0x0000004c4844723c */ /* 0x040fec0000041844 */
[----:B------:R-:W-:Y:S01]  /*3330*/  HMMA.16816.F32.BF16 R64, R72, R78, R64 ;  /* 0x0000004e4840723c */ /* 0x000fe20000041840 */
[----:B------:R-:W-:Y:S04]  /*3340*/  LDSM.16.M88.4 R72, [R208+0x3800] ;  /* 0x00380000d048783b */ /* 0x000fe80000000200 */
        /* <DEDUP_REMOVED lines=17> */
[C---:B---3--:R-:W-:Y:S06]  /*3460*/  HMMA.16816.F32.BF16 R32, R12.reuse, R16, R32 ;  /* 0x000000100c20723c */ /* 0x048fec0000041820 */
[C---:B------:R-:W-:Y:S01]  /*3470*/  HMMA.16816.F32.BF16 R28, R12.reuse, R18, R28 ;  /* 0x000000120c1c723c */ /* 0x040fe2000004181c */
[----:B------:R-:W-:Y:S05]  /*3480*/  LDSM.16.M88.4 R16, [R219+0x4800] ;  /* 0x00480000db10783b */ /* 0x000fea0000000200 */
[C---:B--2---:R-:W-:Y:S06]  /*3490*/  HMMA.16816.F32.BF16 R24, R12.reuse, R8, R24 ;  /* 0x000000080c18723c */ /* 0x044fec0000041818 */
        /* <DEDUP_REMOVED lines=41> */
[C---:B--2---:R-:W-:Y:S06]  /*3730*/  HMMA.16816.F32.BF16 R68, R44.reuse, R48, R68 ;  /* 0x000000302c44723c */ /* 0x044fec0000041844 */
[----:B------:R-:W-:Y:S01]  /*3740*/  HMMA.16816.F32.BF16 R64, R44, R50, R64 ;  /* 0x000000322c40723c */ /* 0x000fe20000041840 */
[----:B------:R-:W2:Y:S04]  /*3750*/  LDSM.16.M88.4 R44, [R221+0x17800] ;  /* 0x01780000dd2c783b */ /* 0x000ea80000000200 */
[----:B------:R-:W4:Y:S01]  /*3760*/  LDSM.16.M88.4 R48, [R221+0x17000] ;  /* 0x01700000dd30783b */ /* 0x000f220000000200 */
[C---:B---3--:R-:W-:Y:S06]  /*3770*/  HMMA.16816.F32.BF16 R32, R76.reuse, R12, R32 ;  /* 0x0000000c4c20723c */ /* 0x048fec0000041820 */
[C---:B------:R-:W-:Y:S01]  /*3780*/  HMMA.16816.F32.BF16 R28, R76.reuse, R14, R28 ;  /* 0x0000000e4c1c723c */ /* 0x040fe2000004181c */
[----:B------:R-:W-:Y:S05]  /*3790*/  LDSM.16.M88.4 R12, [R219+0x6000] ;  /* 0x00600000db0c783b */ /* 0x000fea0000000200 */
[C---:B------:R-:W-:Y:S06]  /*37a0*/  HMMA.16816.F32.BF16 R40, R76.reuse, R16, R40 ;  /* 0x000000104c28723c */ /* 0x040fec0000041828 */
[C---:B------:R-:W-:Y:S01]  /*37b0*/  HMMA.16816.F32.BF16 R36, R76.reuse, R18, R36 ;  /* 0x000000124c24723c */ /* 0x040fe20000041824 */
[----:B------:R-:W-:Y:S05]  /*37c0*/  LDSM.16.M88.4 R16, [R220+0xc000] ;  /* 0x00c00000dc10783b */ /* 0x000fea0000000200 */
[C---:B-----5:R-:W-:Y:S06]  /*37d0*/  HMMA.16816.F32.BF16 R24, R76.reuse, R8, R24 ;  /* 0x000000084c18723c */ /* 0x060fec0000041818 */
[C---:B------:R-:W-:Y:S01]  /*37e0*/  HMMA.16816.F32.BF16 R20, R76.reuse, R10, R20 ;  /* 0x0000000a4c14723c */ /* 0x040fe20000041814 */
[----:B------:R-:W3:Y:S05]  /*37f0*/  LDSM.16.M88.4 R8, [R219+0x6800] ;  /* 0x00680000db08783b */ /* 0x000eea0000000200 */
[C---:B------:R-:W-:Y:S06]  /*3800*/  HMMA.16816.F32.BF16 R68, R76.reuse, R72, R68 ;  /* 0x000000484c44723c */ /* 0x040fec0000041844 */
[----:B------:R-:W-:Y:S01]  /*3810*/  HMMA.16816.F32.BF16 R64, R76, R74, R64 ;  /* 0x0000004a4c40723c */ /* 0x000fe20000041840 */
[----:B------:R-:W-:Y:S05]  /*3820*/  LDSM.16.M88.4 R72, [R218+0xc000] ;  /* 0x00c00000da48783b */ /* 0x000fea0000000200 */
[C---:B-1----:R-:W-:Y:S06]  /*3830*/  HMMA.16816.F32.BF16 R32, R60.reuse, R52, R32 ;  /* 0x000000343c20723c */ /* 0x042fec0000041820 */
[C---:B------:R-:W-:Y:S01]  /*3840*/  HMMA.16816.F32.BF16 R28, R60.reuse, R54, R28 ;  /* 0x000000363c1c723c */ /* 0x040fe2000004181c */
[----:B------:R-:W1:Y:S05]  /*3850*/  LDSM.16.M88.4 R52, [R219+0x7800] ;  /* 0x00780000db34783b */ /* 0x000e6a0000000200 */
[C---:B------:R-:W-:Y:S06]  /*3860*/  HMMA.16816.F32.BF16 R40, R60.reuse, R56, R40 ;  /* 0x000000383c28723c */ /* 0x040fec0000041828 */
[C---:B------:R-:W-:Y:S01]  /*3870*/  HMMA.16816.F32.BF16 R36, R60.reuse, R58, R36 ;  /* 0x0000003a3c24723c */ /* 0x040fe20000041824 */
[----:B------:R-:W5:Y:S05]  /*3880*/  LDSM.16.M88.4 R56, [R219+0x7000] ;  /* 0x00700000db38783b */ /* 0x000f6a0000000200 */
[C---:B--2---:R-:W-:Y:S06]  /*3890*/  HMMA.16816.F32.BF16 R68, R60.reuse, R44, R68 ;  /* 0x0000002c3c44723c */ /* 0x044fec0000041844 */
[C---:B----4-:R-:W-:Y:S01]  /*38a0*/  HMMA.16816.F32.BF16 R76, R60.reuse, R48, R24 ;  /* 0x000000303c4c723c */ /* 0x050fe20000041818 */
[----:B------:R-:W2:Y:S05]  /*38b0*/  LDSM.16.M88.4 R24, [R215+0x16000] ;  /* 0x01600000d718783b */ /* 0x000eaa0000000200 */
[----:B------:R-:W-:Y:S01]  /*38c0*/  HMMA.16816.F32.BF16 R64, R60, R46, R64 ;  /* 0x0000002e3c40723c */ /* 0x000fe20000041840 */
[----:B------:R-:W-:Y:S05]  /*38d0*/  LDSM.16.M88.4 R44, [R215+0x17000] ;  /* 0x01700000d72c783b */ /* 0x000fea0000000200 */
[C---:B---3--:R-:W-:Y:S06]  /*38e0*/  HMMA.16816.F32.BF16 R32, R16.reuse, R8, R32 ;  /* 0x000000081020723c */ /* 0x048fec0000041820 */
[C---:B------:R-:W-:Y:S01]  /*38f0*/  HMMA.16816.F32.BF16 R28, R16.reuse, R10, R28 ;  /* 0x0000000a101c723c */ /* 0x040fe2000004181c */
[----:B------:R-:W3:Y:S05]  /*3900*/  LDSM.16.M88.4 R8, [R215+0x17800] ;  /* 0x01780000d708783b */ /* 0x000eea0000000200 */
[C---:B------:R-:W-:Y:S06]  /*3910*/  HMMA.16816.F32.BF16 R40, R16.reuse, R12, R40 ;  /* 0x0000000c1028723c */ /* 0x040fec0000041828 */
[----:B------:R-:W-:Y:S01]  /*3920*/  HMMA.16816.F32.BF16 R36, R16, R14, R36 ;  /* 0x0000000e1024723c */ /* 0x000fe20000041824 */
[----:B------:R-:W4:Y:S05]  /*3930*/  LDSM.16.M88.4 R12, [R215+0x16800] ;  /* 0x01680000d70c783b */ /* 0x000f2a0000000200 */
[----:B------:R-:W-:Y:S01]  /*3940*/  HMMA.16816.F32.BF16 R20, R60, R50, R20 ;  /* 0x000000323c14723c */ /* 0x000fe20000041814 */
[----:B------:R-:W-:Y:S04]  /*3950*/  LDSM.16.M88.4 R60, [R217+0xc000] ;  /* 0x00c00000d93c783b */ /* 0x000fe80000000200 */
[----:B------:R-:W4:Y:S01]  /*3960*/  LDSM.16.M88.4 R48, [R208+0x6000] ;  /* 0x00600000d030783b */ /* 0x000f220000000200 */
[C---:B-1----:R-:W-:Y:S06]  /*3970*/  HMMA.16816.F32.BF16 R68, R16.reuse, R52, R68 ;  /* 0x000000341044723c */ /* 0x042fec0000041844 */
[C---:B------:R-:W-:Y:S06]  /*3980*/  HMMA.16816.F32.BF16 R64, R16.reuse, R54, R64 ;  /* 0x000000361040723c */ /* 0x040fec0000041840 */
[C---:B-----5:R-:W-:Y:S06]  /*3990*/  HMMA.16816.F32.BF16 R76, R16.reuse, R56, R76 ;  /* 0x00000038104c723c */ /* 0x060fec000004184c */
[----:B------:R-:W-:Y:S01]  /*39a0*/  HMMA.16816.F32.BF16 R20, R16, R58, R20 ;  /* 0x0000003a1014723c */ /* 0x000fe20000041814 */
[----:B------:R-:W1:Y:S05]  /*39b0*/  LDSM.16.M88.4 R56, [R208+0x6800] ;  /* 0x00680000d038783b */ /* 0x000e6a0000000200 */
[C---:B--2---:R-:W-:Y:S06]  /*39c0*/  HMMA.16816.F32.BF16 R40, R72.reuse, R24, R40 ;  /* 0x000000184828723c */ /* 0x044fec0000041828 */
[----:B---3--:R-:W-:Y:S01]  /*39d0*/  HMMA.16816.F32.BF16 R68, R72, R8, R68 ;  /* 0x000000084844723c */ /* 0x008fe20000041844 */
[----:B------:R-:W-:-:S05]  /*39e0*/  IMAD.U32 R24, RZ, RZ, UR8 ;  /* 0x00000008ff187e24 */ /* 0x000fca000f8e00ff */
[----:B----4-:R-:W-:Y:S01]  /*39f0*/  HMMA.16816.F32.BF16 R32, R72, R12, R32 ;  /* 0x0000000c4820723c */ /* 0x010fe20000041820 */
[----:B------:R-:W-:-:S05]  /*3a00*/  LOP3.LUT R9, R6, 0x6, RZ, 0xc0, !PT ;  /* 0x0000000606097812 */ /* 0x000fca00078ec0ff */
[----:B------:R-:W-:Y:S01]  /*3a10*/  HMMA.16816.F32.BF16 R28, R72, R14, R28 ;  /* 0x0000000e481c723c */ /* 0x000fe2000004181c */
[----:B------:R-:W2:Y:S01]  /*3a20*/  LDSM.16.M88.4 R12, [R208+0x7000] ;  /* 0x00700000d00c783b */ /* 0x000ea20000000200 */
[----:B------:R-:W-:-:S04]  /*3a30*/  IMAD R24, R24, 0x40, R9 ;  /* 0x0000004018187824 */ /* 0x000fc800078e0209 */
[C---:B------:R-:W-:Y:S01]  /*3a40*/  HMMA.16816.F32.BF16 R36, R72.reuse, R26, R36 ;  /* 0x0000001a4824723c */ /* 0x040fe20000041824 */
[C---:B------:R-:W-:Y:S01]  /*3a50*/  VIADD R0, R24.reuse, 0x8 ;  /* 0x0000000818007836 */ /* 0x040fe20000000000 */
[C---:B------:R-:W-:Y:S01]  /*3a60*/  ISETP.GE.AND P1, PT, R24.reuse, UR25, PT ;  /* 0x0000001918007c0c */ /* 0x040fe2000bf26270 */
[C---:B------:R-:W-:Y:S02]  /*3a70*/  VIADD R6, R24.reuse, 0x1 ;  /* 0x0000000118067836 */ /* 0x040fe40000000000 */
[----:B------:R-:W-:Y:S01]  /*3a80*/  VIADD R16, R24, 0x9 ;  /* 0x0000000918107836 */ /* 0x000fe20000000000 */
[C---:B------:R-:W-:Y:S01]  /*3a90*/  HMMA.16816.F32.BF16 R64, R72.reuse, R10, R64 ;  /* 0x0000000a4840723c */ /* 0x040fe20000041840 */
[----:B------:R-:W3:Y:S01]  /*3aa0*/  LDSM.16.M88.4 R8, [R208+0x7800] ;  /* 0x00780000d008783b */ /* 0x000ee20000000200 */
[----:B------:R-:W-:Y:S01]  /*3ab0*/  ISETP.GE.AND P6, PT, R0, UR25, PT ;  /* 0x0000001900007c0c */ /* 0x000fe2000bfc6270 */
[----:B------:R-:W-:Y:S01]  /*3ac0*/  VIADD R0, R24, 0x11 ;  /* 0x0000001118007836 */ /* 0x000fe20000000000 */
[----:B------:R-:W-:Y:S01]  /*3ad0*/  ISETP.GE.AND P0, PT, R6, UR25, PT ;  /* 0x0000001906007c0c */ /* 0x000fe2000bf06270 */
[----:B------:R-:W-:Y:S01]  /*3ae0*/  VIADD R6, R24, 0x10 ;  /* 0x0000001018067836 */ /* 0x000fe20000000000 */
[----:B------:R-:W-:Y:S01]  /*3af0*/  HMMA.16816.F32.BF16 R76, R72, R44, R76 ;  /* 0x0000002c484c723c */ /* 0x000fe2000004184c */
[----:B------:R-:W-:Y:S01]  /*3b00*/  ISETP.GE.AND P5, PT, R16, UR25, PT ;  /* 0x0000001910007c0c */ /* 0x000fe2000bfa6270 */
[----:B------:R-:W-:Y:S01]  /*3b10*/  VIADD R16, R24, 0x28 ;  /* 0x0000002818107836 */ /* 0x000fe20000000000 */
[----:B------:R-:W-:Y:S01]  /*3b20*/  ISETP.GE.AND P3, PT, R0, UR25, PT ;  /* 0x0000001900007c0c */ /* 0x000fe2000bf66270 */
[----:B------:R-:W-:Y:S01]  /*3b30*/  VIADD R0, R24, 0x18 ;  /* 0x0000001818007836 */ /* 0x000fe20000000000 */
[----:B------:R-:W-:Y:S01]  /*3b40*/  ISETP.GE.AND P4, PT, R6, UR25, PT ;  /* 0x0000001906007c0c */ /* 0x000fe2000bf86270 */
[----:B------:R-:W-:Y:S01]  /*3b50*/  HMMA.16816.F32.BF16 R40, R60, R48, R40 ;  /* 0x000000303c28723c */ /* 0x000fe20000041828 */
[----:B------:R-:W-:Y:S01]  /*3b60*/  VIADD R6, R24, 0x19 ;  /* 0x0000001918067836 */ /* 0x000fe20000000000 */
[----:B------:R-:W-:-:S04]  /*3b70*/  DEPBAR.LE SB0, 0x0 ;  /* 0x000080000000791a */ /* 0x000fc80000000000 */
[----:B------:R-:W-:Y:S01]  /*3b80*/  HMMA.16816.F32.BF16 R36, R60, R50, R36 ;  /* 0x000000323c24723c */ /* 0x000fe20000041824 */
[----:B------:R-:W-:Y:S01]  /*3b90*/  ISETP.GE.AND P2, PT, R0, UR25, PT ;  /* 0x0000001900007c0c */ /* 0x000fe2000bf46270 */
[----:B------:R-:W-:-:S04]  /*3ba0*/  VIADD R0, R24, 0x20 ;  /* 0x0000002018007836 */ /* 0x000fc80000000000 */
[----:B-1----:R-:W-:Y:S06]  /*3bb0*/  HMMA.16816.F32.BF16 R32, R60, R56, R32 ;  /* 0x000000383c20723c */ /* 0x002fec0000041820 */
[----:B------:R-:W-:Y:S06]  /*3bc0*/  HMMA.16816.F32.BF16 R20, R72, R46, R20 ;  /* 0x0000002e4814723c */ /* 0x000fec0000041814 */
[----:B--2---:R-:W-:Y:S01]  /*3bd0*/  HMMA.16816.F32.BF16 R76, R60, R12, R76 ;  /* 0x0000000c3c4c723c */ /* 0x004fe2000004184c */
[----:B------:R-:W-:-:S02]  /*3be0*/  FSEL R47, R42, -INF , !P1 ;  /* 0xff8000002a2f7808 */ /* 0x000fc40004800000 */
[----:B------:R-:W-:Y:S02]  /*3bf0*/  FSEL R40, R40, -INF , !P1 ;  /* 0xff80000028287808 */ /* 0x000fe40004800000 */
[----:B------:R-:W-:Y:S01]  /*3c00*/  ISETP.GE.AND P1, PT, R6, UR25, PT ;  /* 0x0000001906007c0c */ /* 0x000fe2000bf26270 */
[C---:B---3--:R-:W-:Y:S01]  /*3c10*/  HMMA.16816.F32.BF16 R64, R60.reuse, R10, R64 ;  /* 0x0000000a3c40723c */ /* 0x048fe20000041840 */
[----:B------:R-:W-:Y:S01]  /*3c20*/  VIADD R6, R24, 0x21 ;  /* 0x0000002118067836 */ /* 0x000fe20000000000 */
[----:B------:R-:W-:Y:S02]  /*3c30*/  FSEL R45, R43, -INF , !P0 ;  /* 0xff8000002b2d7808 */ /* 0x000fe40004000000 */
[----:B------:R-:W-:Y:S02]  /*3c40*/  FSEL R42, R41, -INF , !P0 ;  /* 0xff800000292a7808 */ /* 0x000fe40004000000 */
[----:B------:R-:W-:Y:S01]  /*3c50*/  ISETP.GE.AND P0, PT, R0, UR25, PT ;  /* 0x0000001900007c0c */ /* 0x000fe2000bf06270 */
[----:B------:R-:W-:Y:S01]  /*3c60*/  HMMA.16816.F32.BF16 R28, R60, R58, R28 ;  /* 0x0000003a3c1c723c */ /* 0x000fe2000004181c */
[----:B------:R-:W-:Y:S01]  /*3c70*/  FSEL R41, R38, -INF , !P6 ;  /* 0xff80000026297808 */ /* 0x000fe20007000000 */
[----:B------:R-:W-:Y:S01]  /*3c80*/  VIADD R10, R24, 0x38 ;  /* 0x00000038180a7836 */ /* 0x000fe20000000000 */
[----:B------:R-:W-:-:S02]  /*3c90*/  FSEL R0, R36, -INF , !P6 ;  /* 0xff80000024007808 */ /* 0x000fc40007000000 */
[----:B------:R-:W-:Y:S01]  /*3ca0*/  ISETP.GE.AND P6, PT, R6, UR25, PT ;  /* 0x0000001906007c0c */ /* 0x000fe2000bfc6270 */
[----:B------:R-:W-:Y:S01]  /*3cb0*/  VIADD R6, R24, 0x29 ;  /* 0x0000002918067836 */ /* 0x000fe20000000000 */
[----:B------:R-:W-:Y:S01]  /*3cc0*/  FSEL R19, R34, -INF , !P4 ;  /* 0xff80000022137808 */ /* 0x000fe20006000000 */
[C---:B------:R-:W-:Y:S01]  /*3cd0*/  HMMA.16816.F32.BF16 R68, R60.reuse, R8, R68 ;  /* 0x000000083c44723c */ /* 0x040fe20000041844 */
[----:B------:R-:W-:Y:S02]  /*3ce0*/  FSEL R18, R32, -INF , !P4 ;  /* 0xff80000020127808 */ /* 0x000fe40006000000 */
[----:B------:R-:W-:Y:S01]  /*3cf0*/  ISETP.GE.AND P4, PT, R6, UR25, PT ;  /* 0x0000001906007c0c */ /* 0x000fe2000bf86270 */
[----:B------:R-:W-:Y:S01]  /*3d00*/  VIADD R6, R24, 0x30 ;  /* 0x0000003018067836 */ /* 0x000fe20000000000 */
[----:B------:R-:W-:Y:S01]  /*3d10*/  FSEL R27, R78, -INF , !P0 ;  /* 0xff8000004e1b7808 */ /* 0x000fe20004000000 */
[----:B------:R-:W-:Y:S01]  /*3d20*/  HMMA.16816.F32.BF16 R12, R60, R14, R20 ;  /* 0x0000000e3c0c723c */ /* 0x000fe20000041814 */
[----:B------:R-:W-:Y:S01]  /*3d30*/  VIADD R8, R24, 0x31 ;  /* 0x0000003118087836 */ /* 0x000fe20000000000 */
[----:B------:R-:W-:Y:S01]  /*3d40*/  FSEL R26, R76, -INF , !P0 ;  /* 0xff8000004c1a7808 */ /* 0x000fe20004000000 */
[----:B------:R-:W-:Y:S01]  /*3d50*/  VIADD R24, R24, 0x39 ;  /* 0x0000003918187836 */ /* 0x000fe20000000000 */
[----:B------:R-:W-:-:S02]  /*3d60*/  FSEL R39, R39, -INF , !P5 ;  /* 0xff80000027277808 */ /* 0x000fc40006800000 */
[----:B------:R-:W-:Y:S02]  /*3d70*/  FSEL R38, R37, -INF , !P5 ;  /* 0xff80000025267808 */ /* 0x000fe40006800000 */
[----:B------:R-:W-:Y:S02]  /*3d80*/  ISETP.GE.AND P0, PT, R24, UR25, PT ;  /* 0x0000001918007c0c */ /* 0x000fe4000bf06270 */
[----:B------:R-:W-:Y:S02]  /*3d90*/  ISETP.GE.AND P5, PT, R16, UR25, PT ;  /* 0x0000001910007c0c */ /* 0x000fe4000bfa6270 */
[----:B------:R-:W-:Y:S02]  /*3da0*/  FSEL R186, R67, -INF , !P0 ;  /* 0xff80000043ba7808 */ /* 0x000fe40004000000 */
[----:B------:R-:W-:Y:S02]  /*3db0*/  FSEL R194, R65, -INF , !P0 ;  /* 0xff80000041c27808 */ /* 0x000fe40004000000 */
[----:B------:R-:W-:-:S02]  /*3dc0*/  PLOP3.LUT P0, PT, PT, PT, UP0, 0x80, 0x0 ;  /* 0x000000000000781c */ /* 0x000fc40003f0f008 */
[----:B------:R-:W-:Y:S02]  /*3dd0*/  FSEL R17, R35, -INF , !P3 ;  /* 0xff80000023117808 */ /* 0x000fe40005800000 */
[----:B------:R-:W-:Y:S02]  /*3de0*/  FSEL R16, R33, -INF , !P3 ;  /* 0xff80000021107808 */ /* 0x000fe40005800000 */
[----:B------:R-:W-:Y:S02]  /*3df0*/  ISETP.GE.AND P3, PT, R6, UR25, PT ;  /* 0x0000001906007c0c */ /* 0x000fe4000bf66270 */
[----:B------:R-:W-:Y:S02]  /*3e00*/  FSEL R9, R30, -INF , !P2 ;  /* 0xff8000001e097808 */ /* 0x000fe40005000000 */
[----:B------:R-:W-:Y:S02]  /*3e10*/  FSEL R6, R28, -INF , !P2 ;  /* 0xff8000001c067808 */ /* 0x000fe40005000000 */
[----:B------:R-:W-:-:S02]  /*3e20*/  ISETP.GE.AND P2, PT, R8, UR25, PT ;  /* 0x0000001908007c0c */ /* 0x000fc4000bf46270 */
[----:B------:R-:W-:Y:S02]  /*3e30*/  FSEL R11, R31, -INF , !P1 ;  /* 0xff8000001f0b7808 */ /* 0x000fe40004800000 */
[----:B------:R-:W-:Y:S02]  /*3e40*/  FSEL R8, R29, -INF , !P1 ;  /* 0xff8000001d087808 */ /* 0x000fe40004800000 */
        /* <DEDUP_REMOVED lines=94> */
.L_x_1556:
[----:B------:R-:W-:Y:S05]  /*4430*/  BSYNC B0 ;  /* 0x0000000000007941 */ /* 0x000fea0003800000 */
.L_x_1555:
[----:B------:R-:W0:Y:S02]  /*4440*/  LDGDEPBAR ;  /* 0x00000000000079af */ /* 0x000e240000000000 */
.L_x_1554:
[----:B--2---:R-:W-:Y:S01]  /*4450*/  FMNMX.FTZ R15, R40, R42, !PT ;  /* 0x0000002a280f7209 */ /* 0x004fe20007810000 */
[----:B------:R-:W-:Y:S01]  /*4460*/  IMAD.U32 R14, RZ, RZ, UR17 ;  /* 0x00000011ff0e7e24 */ /* 0x000fe2000f8e00ff */
[----:B------:R-:W-:Y:S01]  /*4470*/  FMNMX.FTZ R10, R47, R45, !PT ;  /* 0x0000002d2f0a7209 */ /* 0x000fe20007810000 */
[----:B------:R-:W-:Y:S01]  /*4480*/  USHF.L.U32 UR34, UR8, 0x1, URZ ;  /* 0x0000000108227899 */ /* 0x000fe2000800063f */
[----:B------:R-:W-:Y:S01]  /*4490*/  FMNMX.FTZ R15, R0, R15, !PT ;  /* 0x0000000f000f7209 */ /* 0x000fe20007810000 */
[----:B------:R-:W-:Y:S01]  /*44a0*/  IMAD R167, R14, 0x8, R81 ;  /* 0x000000080ea77824 */ /* 0x000fe200078e0251 */
[----:B------:R-:W-:Y:S01]  /*44b0*/  FMNMX.FTZ R10, R41, R10, !PT ;  /* 0x0000000a290a7209 */ /* 0x000fe20007810000 */
[----:B------:R-:W-:Y:S01]  /*44c0*/  IMAD.WIDE.U32 R34, R164, -0x2daee0ad, RZ ;  /* 0xd2511f53a4227825 */ /* 0x000fe200078e00ff */
[----:B------:R-:W-:Y:S01]  /*44d0*/  FMNMX.FTZ R15, R38, R15, !PT ;  /* 0x0000000f260f7209 */ /* 0x000fe20007810000 */
[----:B------:R-:W-:Y:S01]  /*44e0*/  UIADD3 UR6, UR29, -0x4498517b, URZ ;  /* 0xbb67ae851d067890 */ /* 0x000fe2000fffe03f */
[----:B------:R-:W-:Y:S01]  /*44f0*/  FMNMX.FTZ R10, R39, R10, !PT ;  /* 0x0000000a270a7209 */ /* 0x000fe20007810000 */
[----:B------:R-:W-:Y:S01]  /*4500*/  IMAD.WIDE.U32 R32, R167, -0x326172a9, RZ ;  /* 0xcd9e8d57a7207825 */ /* 0x000fe200078e00ff */
        /* <DEDUP_REMOVED lines=11> */
[----:B------:R-:W-:Y:S01]  /*45c0*/  UIADD3 UR8, UR28, 0x78dde6e4, URZ ;  /* 0x78dde6e41c087890 */ /* 0x000fe2000fffe03f */
[----:B------:R-:W-:Y:S01]  /*45d0*/  FMNMX.FTZ R15, R8, R15, !PT ;  /* 0x0000000f080f7209 */ /* 0x000fe20007810000 */
[----:B------:R-:W-:Y:S01]  /*45e0*/  ULDC UR33, c[0x0][0x2ec] ;  /* 0x0000bb0000217ab9 */ /* 0x000fe20000000800 */
[----:B------:R-:W-:Y:S01]  /*45f0*/  FMNMX.FTZ R10, R11, R10, !PT ;  /* 0x0000000a0b0a7209 */ /* 0x000fe20007810000 */
[----:B------:R-:W-:Y:S01]  /*4600*/  UIADD3 UR7, UR29, -0x126145ec, URZ ;  /* 0xed9eba141d077890 */ /* 0x000fe2000fffe03f */
[----:B------:R-:W-:Y:S01]  /*4610*/  FMNMX.FTZ R15, R26, R15, !PT ;  /* 0x0000000f1a0f7209 */ /* 0x000fe20007810000 */
[----:B------:R-:W-:Y:S01]  /*4620*/  UIADD3 UR32, UR28, -0x4ab325aa, URZ ;  /* 0xb54cda561c207890 */ /* 0x000fe2000fffe03f */
[----:B------:R-:W-:Y:S01]  /*4630*/  FMNMX.FTZ R10, R27, R10, !PT ;  /* 0x0000000a1b0a7209 */ /* 0x000fe20007810000 */
[----:B------:R-:W-:Y:S01]  /*4640*/  IMAD.U32 R183, RZ, RZ, UR10 ;  /* 0x0000000affb77e24 */ /* 0x000fe2000f8e00ff */
[----:B------:R-:W-:Y:S01]  /*4650*/  FMNMX.FTZ R15, R24, R15, !PT ;  /* 0x0000000f180f7209 */ /* 0x000fe20007810000 */
[----:B------:R-:W-:Y:S01]  /*4660*/  UIADD3 UR35, UR29, 0x646e171e, URZ ;  /* 0x646e171e1d237890 */ /* 0x000fe2000fffe03f */
        /* <DEDUP_REMOVED lines=13> */
[----:B------:R-:W-:Y:S01]  /*4740*/  LOP3.LUT R166, R2, UR28, RZ, 0x3c, !PT ;  /* 0x0000001c02a67c12 */ /* 0x000fe2000f8e3cff */
[----:B-1----:R-:W1:Y:S01]  /*4750*/  SHFL.BFLY PT, R12, R15, 0x2, 0x1f ;  /* 0x0c401f000f0c7f89 */ /* 0x002e6200000e0000 */
[----:B------:R-:W-:Y:S01]  /*4760*/  LEA R216, R4, UR4, 0x1 ;  /* 0x0000000404d87c11 */ /* 0x000fe2000f8e08ff */
[----:B------:R-:W-:Y:S01]  /*4770*/  UIADD3 UR4, UR28, 0x1715609d, URZ ;  /* 0x1715609d1c047890 */ /* 0x000fe2000fffe03f */
[----:B------:R-:W-:Y:S01]  /*4780*/  LOP3.LUT R30, R33, R166, RZ, 0x3c, !PT ;  /* 0x000000a6211e7212 */ /* 0x000fe200078e3cff */
[----:B------:R-:W2:Y:S01]  /*4790*/  SHFL.BFLY PT, R10, R7, 0x2, 0x1f ;  /* 0x0c401f00070a7f89 */ /* 0x000ea200000e0000 */
[----:B------:R-:W-:Y:S01]  /*47a0*/  LEA R183, R183, UR10, 0x10 ;  /* 0x0000000ab7b77c11 */ /* 0x000fe2000f8e80ff */
[----:B------:R-:W-:Y:S02]  /*47b0*/  IMAD R214, R5, 0x2, R216 ;  /* 0x0000000205d67824 */ /* 0x000fe400078e02d8 */
[----:B------:R-:W-:Y:S01]  /*47c0*/  IMAD.WIDE.U32 R30, R30, -0x2daee0ad, RZ ;  /* 0xd2511f531e1e7825 */ /* 0x000fe200078e00ff */
[----:B------:R-:W-:Y:S03]  /*47d0*/  LDSM.16.MT88.4 R156, [R216+0x18000] ;  /* 0x01800000d89c783b */ /* 0x000fe60000004200 */
[----:B------:R-:W-:Y:S01]  /*47e0*/  IMAD R212, R3, 0x2, R214 ;  /* 0x0000000203d47824 */ /* 0x000fe200078e02d6 */
[----:B------:R-:W-:Y:S01]  /*47f0*/  LOP3.LUT R28, R31, UR6, R34, 0x96, !PT ;  /* 0x000000061f1c7c12 */ /* 0x000fe2000f8e9622 */
[----:B------:R-:W-:Y:S01]  /*4800*/  UIADD3 UR6, UR29, -0x56f99767, URZ ;  /* 0xa90668991d067890 */ /* 0x000fe2000fffe03f */
[----:B------:R-:W-:Y:S01]  /*4810*/  IMAD R213, R3, 0x2, R216 ;  /* 0x0000000203d57824 */ /* 0x000fe200078e02d8 */
[----:B------:R-:W-:Y:S02]  /*4820*/  LDSM.16.MT88.4 R64, [R216+0x1a000] ;  /* 0x01a00000d840783b */ /* 0x000fe40000004200 */
[----:B------:R-:W-:-:S02]  /*4830*/  IMAD.WIDE.U32 R28, R28, -0x326172a9, RZ ;  /* 0xcd9e8d571c1c7825 */ /* 0x000fc400078e00ff */
[----:B------:R-:W-:Y:S01]  /*4840*/  LDSM.16.MT88.4 R48, [R213+0x18000] ;  /* 0x01800000d530783b */ /* 0x000fe20000004200 */
[----:B-1----:R-:W-:Y:S01]  /*4850*/  FMNMX.FTZ R12, R15, R12, !PT ;  /* 0x0000000c0f0c7209 */ /* 0x002fe20007810000 */
[----:B------:R-:W-:Y:S02]  /*4860*/  IMAD.U32 R15, RZ, RZ, UR34 ;  /* 0x00000022ff0f7e24 */ /* 0x000fe4000f8e00ff */
[----:B------:R-:W-:Y:S01]  /*4870*/  LDSM.16.MT88.4 R56, [R212+0x18000] ;  /* 0x01800000d438783b */ /* 0x000fe20000004200 */
[----:B------:R-:W-:Y:S01]  /*4880*/  UIADD3 UR34, UR34, 0x1, URZ ;  /* 0x0000000122227890 */ /* 0x000fe2000fffe03f */
[----:B--2---:R-:W-:Y:S02]  /*4890*/  FMNMX.FTZ R10, R7, R10, !PT ;  /* 0x0000000a070a7209 */ /* 0x004fe40007810000 */
[----:B------:R-:W1:Y:S01]  /*48a0*/  SHFL.BFLY PT, R13, R12, 0x1, 0x1f ;  /* 0x0c201f000c0d7f89 */ /* 0x000e6200000e0000 */
[----:B------:R-:W-:-:S03]  /*48b0*/  LOP3.LUT R2, R35, UR29, R15, 0x96, !PT ;  /* 0x0000001d23027c12 */ /* 0x000fc6000f8e960f */
[----:B------:R-:W-:Y:S02]  /*48c0*/  LDSM.16.MT88.4 R72, [R214+0x1a000] ;  /* 0x01a00000d648783b */ /* 0x000fe40000004200 */
[----:B------:R-:W-:Y:S02]  /*48d0*/  IMAD.WIDE.U32 R36, R2, -0x326172a9, RZ ;  /* 0xcd9e8d5702247825 */ /* 0x000fe400078e00ff */
[----:B------:R-:W-:Y:S03]  /*48e0*/  LDSM.16.MT88.4 R80, [R213+0x1a000] ;  /* 0x01a00000d550783b */ /* 0x000fe60000004200 */
[----:B------:R-:W-:Y:S01]  /*48f0*/  LOP3.LUT R7, R37, UR31, R32, 0x96, !PT ;  /* 0x0000001f25077c12 */ /* 0x000fe2000f8e9620 */
[----:B------:R-:W-:Y:S01]  /*4900*/  LDSM.16.MT88.4 R88, [R212+0x1a000] ;  /* 0x01a00000d458783b */ /* 0x000fe20000004200 */
[----:B------:R-:W-:-:S03]  /*4910*/  LOP3.LUT R36, R29, UR25, R36, 0x96, !PT ;  /* 0x000000191d247c12 */ /* 0x000fc6000f8e9624 */
[----:B------:R-:W-:Y:S01]  /*4920*/  IMAD.WIDE.U32 R14, R7, -0x2daee0ad, RZ ;  /* 0xd2511f53070e7825 */ /* 0x000fe200078e00ff */
[----:B------:R-:W-:Y:S03]  /*4930*/  LDSM.16.MT88.4 R96, [R216+0x1c000] ;  /* 0x01c00000d860783b */ /* 0x000fe60000004200 */
[----:B------:R-:W-:Y:S01]  /*4940*/  IMAD.WIDE.U32 R36, R36, -0x2daee0ad, RZ ;  /* 0xd2511f5324247825 */ /* 0x000fe200078e00ff */
[----:B------:R-:W2:Y:S01]  /*4950*/  SHFL.BFLY PT, R7, R10, 0x1, 0x1f ;  /* 0x0c201f000a077f89 */ /* 0x000ea200000e0000 */
[----:B-1----:R-:W-:-:S03]  /*4960*/  FMNMX.FTZ R2, R12, R13, !PT ;  /* 0x0000000d0c027209 */ /* 0x002fc60007810000 */
[----:B------:R-:W-:Y:S01]  /*4970*/  LDSM.16.MT88.4 R104, [R214+0x1c000] ;  /* 0x01c00000d668783b */ /* 0x000fe20000004200 */
[----:B------:R-:W-:Y:S02]  /*4980*/  LOP3.LUT R12, R15, UR15, R30, 0x96, !PT ;  /* 0x0000000f0f0c7c12 */ /* 0x000fe4000f8e961e */
[----:B------:R-:W-:Y:S01]  /*4990*/  LOP3.LUT R14, R37, UR11, R14, 0x96, !PT ;  /* 0x0000000b250e7c12 */ /* 0x000fe2000f8e960e */
[C---:B------:R-:W-:Y:S01]  /*49a0*/  FMUL.FTZ R195, R2.reuse, UR33 ;  /* 0x0000002102c37c20 */ /* 0x040fe20008410000 */
[----:B------:R-:W-:Y:S01]  /*49b0*/  FSETP.NEU.FTZ.AND P1, PT, R2, -INF , PT ;  /* 0xff8000000200780b */ /* 0x000fe20003f3d000 */
[----:B------:R-:W-:Y:S01]  /*49c0*/  IMAD.WIDE.U32 R124, R12, -0x326172a9, RZ ;  /* 0xcd9e8d570c7c7825 */ /* 0x000fe200078e00ff */
[----:B------:R-:W-:Y:S02]  /*49d0*/  LDSM.16.MT88.4 R112, [R213+0x1c000] ;  /* 0x01c00000d570783b */ /* 0x000fe40000004200 */
[----:B------:R-:W-:Y:S01]  /*49e0*/  FSEL R195, R195, RZ, P1 ;  /* 0x000000ffc3c37208 */ /* 0x000fe20000800000 */
[----:B------:R-:W-:Y:S01]  /*49f0*/  IMAD.WIDE.U32 R14, R14, -0x326172a9, RZ ;  /* 0xcd9e8d570e0e7825 */ /* 0x000fe200078e00ff */
[----:B------:R-:W-:Y:S01]  /*4a00*/  LOP3.LUT R12, R125, UR14, R28, 0x96, !PT ;  /* 0x0000000e7d0c7c12 */ /* 0x000fe2000f8e961c */
[----:B------:R-:W-:Y:S02]  /*4a10*/  LDSM.16.MT88.4 R120, [R212+0x1c000] ;  /* 0x01c00000d478783b */ /* 0x000fe40000004200 */
[----:B------:R-:W-:Y:S01]  /*4a20*/  FFMA.FTZ R178, R0, UR33, -R195 ;  /* 0x0000002100b27c23 */ /* 0x000fe200080108c3 */
[----:B------:R-:W-:Y:S01]  /*4a30*/  LOP3.LUT R124, R15, UR8, R124, 0x96, !PT ;  /* 0x000000080f7c7c12 */ /* 0x000fe2000f8e967c */
[----:B------:R-:W-:-:S04]  /*4a40*/  IMAD.WIDE.U32 R12, R12, -0x2daee0ad, RZ ;  /* 0xd2511f530c0c7825 */ /* 0x000fc800078e00ff */
[--C-:B------:R-:W-:Y:S01]  /*4a50*/  FFMA.FTZ R175, R38, UR33, -R195.reuse ;  /* 0x0000002126af7c23 */ /* 0x100fe200080108c3 */
[--C-:B------:R-:W-:Y:S01]  /*4a60*/  FFMA.FTZ R182, R40, UR33, -R195.reuse ;  /* 0x0000002128b67c23 */ /* 0x100fe200080108c3 */
[--C-:B------:R-:W-:Y:S01]  /*4a70*/  FFMA.FTZ R181, R42, UR33, -R195.reuse ;  /* 0x000000212ab57c23 */ /* 0x100fe200080108c3 */
[----:B------:R-:W-:Y:S01]  /*4a80*/  IMAD.WIDE.U32 R124, R124, -0x2daee0ad, RZ ;  /* 0xd2511f537c7c7825 */ /* 0x000fe200078e00ff */
[----:B--2---:R-:W-:Y:S01]  /*4a90*/  FMNMX.FTZ R0, R10, R7, !PT ;  /* 0x000000070a007209 */ /* 0x004fe20007810000 */
[----:B------:R-:W-:Y:S01]  /*4aa0*/  MUFU.EX2 R178, R178 ;  /* 0x000000b200b27308 */ /* 0x000fe20000000800 */
[----:B------:R-:W-:Y:S01]  /*4ab0*/  LDSM.16.MT88.4 R128, [R216+0x1e000] ;  /* 0x01e00000d880783b */ /* 0x000fe20000004200 */
[----:B------:R-:W-:Y:S01]  /*4ac0*/  FFMA.FTZ R172, R6, UR33, -R195 ;  /* 0x0000002106ac7c23 */ /* 0x000fe200080108c3 */
[----:B------:R-:W-:Y:S01]  /*4ad0*/  LOP3.LUT R7, R125, UR6, R12, 0x96, !PT ;  /* 0x000000067d077c12 */ /* 0x000fe2000f8e960c */
[C---:B------:R-:W-:Y:S01]  /*4ae0*/  FMUL.FTZ R188, R0.reuse, UR33 ;  /* 0x0000002100bc7c20 */ /* 0x040fe20008410000 */
[----:B------:R-:W-:Y:S01]  /*4af0*/  LOP3.LUT R12, R13, UR7, R36, 0x96, !PT ;  /* 0x000000070d0c7c12 */ /* 0x000fe2000f8e9624 */
[----:B------:R-:W-:Y:S01]  /*4b00*/  LDSM.16.MT88.4 R136, [R214+0x1e000] ;  /* 0x01e00000d688783b */ /* 0x000fe20000004200 */
[----:B------:R-:W-:Y:S01]  /*4b10*/  FSETP.NEU.FTZ.AND P1, PT, R0, -INF , PT ;  /* 0xff8000000000780b */ /* 0x000fe20003f3d000 */
[----:B------:R-:W-:Y:S01]  /*4b20*/  IMAD.WIDE.U32 R36, R7, -0x326172a9, RZ ;  /* 0xcd9e8d5707247825 */ /* 0x000fe200078e00ff */
[----:B------:R-:W-:Y:S01]  /*4b30*/  MUFU.EX2 R175, R175 ;  /* 0x000000af00af7308 */ /* 0x000fe20000000800 */
[----:B------:R-:W-:Y:S01]  /*4b40*/  LDSM.16.MT88.4 R140, [R213+0x1e000] ;  /* 0x01e00000d58c783b */ /* 0x000fe20000004200 */
[----:B------:R-:W-:Y:S01]  /*4b50*/  FSEL R188, R188, RZ, P1 ;  /* 0x000000ffbcbc7208 */ /* 0x000fe20000800000 */
[----:B------:R-:W-:Y:S01]  /*4b60*/  IMAD.WIDE.U32 R12, R12, -0x326172a9, RZ ;  /* 0xcd9e8d570c0c7825 */ /* 0x000fe200078e00ff */
[----:B------:R-:W-:-:S03]  /*4b70*/  SHF.R.U32.HI R10, RZ, 0x10, R36 ;  /* 0x00000010ff0a7819 */ /* 0x000fc60000011624 */
[----:B------:R-:W-:Y:S01]  /*4b80*/  FFMA.FTZ R169, R8, UR33, -R195 ;  /* 0x0000002108a97c23 */ /* 0x000fe200080108c3 */
[----:B------:R-:W-:Y:S01]  /*4b90*/  SHF.R.U32.HI R15, RZ, 0x18, R36 ;  /* 0x00000018ff0f7819 */ /* 0x000fe20000011624 */
[----:B------:R-:W-:Y:S01]  /*4ba0*/  FFMA.FTZ R179, R47, UR33, -R188 ;  /* 0x000000212fb37c23 */ /* 0x000fe200080108bc */
[----:B------:R-:W-:Y:S01]  /*4bb0*/  LOP3.LUT R7, R37, UR32, R12, 0x96, !PT ;  /* 0x0000002025077c12 */ /* 0x000fe2000f8e960c */
[--C-:B------:R-:W-:Y:S01]  /*4bc0*/  FFMA.FTZ R184, R45, UR33, -R188.reuse ;  /* 0x000000212db87c23 */ /* 0x100fe200080108bc */
[----:B------:R-:W-:Y:S01]  /*4bd0*/  LOP3.LUT R10, R10, 0xff, RZ, 0xc0, !PT ;  /* 0x000000ff0a0a7812 */ /* 0x000fe200078ec0ff */
[--C-:B------:R-:W-:Y:S01]  /*4be0*/  FFMA.FTZ R180, R41, UR33, -R188.reuse ;  /* 0x0000002129b47c23 */ /* 0x100fe200080108bc */
[C---:B------:R-:W-:Y:S01]  /*4bf0*/  LOP3.LUT R5, R7.reuse, 0xffff, RZ, 0xc0, !PT ;  /* 0x0000ffff07057812 */ /* 0x040fe200078ec0ff */
[----:B------:R-:W-:Y:S01]  /*4c00*/  MUFU.EX2 R179, R179 ;  /* 0x000000b300b37308 */ /* 0x000fe20000000800 */
[----:B------:R-:W-:Y:S01]  /*4c10*/  LOP3.LUT R148, R7, 0xff, RZ, 0xc0, !PT ;  /* 0x000000ff07947812 */ /* 0x000fe200078ec0ff */
[--C-:B------:R-:W-:Y:S01]  /*4c20*/  FFMA.FTZ R177, R39, UR33, -R188.reuse ;  /* 0x0000002127b17c23 */ /* 0x100fe200080108bc */
[----:B------:R-:W-:Y:S01]  /*4c30*/  SHF.R.U32.HI R5, RZ, 0x8, R5 ;  /* 0x00000008ff057819 */ /* 0x000fe20000011605 */
[----:B------:R-:W1:Y:S01]  /*4c40*/  LDSM.16.MT88.4 R40, [R214+0x18000] ;  /* 0x01800000d628783b */ /* 0x000e620000004200 */
[----:B------:R-:W-:Y:S01]  /*4c50*/  PRMT R4, R10, 0x5410, R15 ;  /* 0x000054100a047816 */ /* 0x000fe2000000000f */
[----:B------:R-:W-:Y:S01]  /*4c60*/  FFMA.FTZ R173, R16, UR33, -R195 ;  /* 0x0000002110ad7c23 */ /* 0x000fe200080108c3 */
[----:B------:R-:W-:Y:S01]  /*4c70*/  PRMT R148, R148, 0x5410, R5 ;  /* 0x0000541094947816 */ /* 0x000fe20000000005 */
[----:B------:R-:W2:Y:S01]  /*4c80*/  MUFU.EX2 R184, R184 ;  /* 0x000000b800b87308 */ /* 0x000ea20000000800 */
[--C-:B------:R-:W-:Y:S01]  /*4c90*/  SHF.R.U32.HI R5, RZ, 0x10, R7.reuse ;  /* 0x00000010ff057819 */ /* 0x100fe20000011607 */
[--C-:B------:R-:W-:Y:S01]  /*4ca0*/  FFMA.FTZ R170, R9, UR33, -R188.reuse ;  /* 0x0000002109aa7c23 */ /* 0x100fe200080108bc */
[----:B------:R-:W-:Y:S01]  /*4cb0*/  SHF.R.U32.HI R12, RZ, 0x18, R7 ;  /* 0x00000018ff0c7819 */ /* 0x000fe20000011607 */
[----:B------:R-:W-:Y:S01]  /*4cc0*/  FFMA.FTZ R16, R11, UR33, -R188 ;  /* 0x000000210b107c23 */ /* 0x000fe200080108bc */
[----:B------:R-:W-:Y:S01]  /*4cd0*/  LOP3.LUT R5, R5, 0xff, RZ, 0xc0, !PT ;  /* 0x000000ff05057812 */ /* 0x000fe200078ec0ff */
[--C-:B------:R-:W-:Y:S01]  /*4ce0*/  FFMA.FTZ R176, R18, UR33, -R195.reuse ;  /* 0x0000002112b07c23 */ /* 0x100fe200080108c3 */
[--C-:B------:R-:W-:Y:S01]  /*4cf0*/  HSET2.LE.AND R151, R4, R183.reuse, PT ;  /* 0x000000b704977233 */ /* 0x100fe20003803000 */
[----:B------:R-:W-:Y:S01]  /*4d00*/  MUFU.EX2 R182, R182 ;  /* 0x000000b600b67308 */ /* 0x000fe20000000800 */
[----:B------:R-:W-:Y:S01]  /*4d10*/  PRMT R4, R5, 0x5410, R12 ;  /* 0x0000541005047816 */ /* 0x000fe2000000000c */
[--C-:B------:R-:W-:Y:S01]  /*4d20*/  FFMA.FTZ R174, R19, UR33, -R188.reuse ;  /* 0x0000002113ae7c23 */ /* 0x100fe200080108bc */
[C---:B------:R-:W-:Y:S01]  /*4d30*/  LOP3.LUT R31, R36.reuse, 0xffff, RZ, 0xc0, !PT ;  /* 0x0000ffff241f7812 */ /* 0x040fe200078ec0ff */
[----:B------:R-:W-:Y:S01]  /*4d40*/  FFMA.FTZ R171, R17, UR33, -R188 ;  /* 0x0000002111ab7c23 */ /* 0x000fe200080108bc */
[----:B------:R-:W-:Y:S01]  /*4d50*/  LOP3.LUT R150, R36, 0xff, RZ, 0xc0, !PT ;  /* 0x000000ff24967812 */ /* 0x000fe200078ec0ff */
[----:B------:R-:W-:Y:S01]  /*4d60*/  FFMA.FTZ R185, R26, UR33, -R195 ;  /* 0x000000211ab97c23 */ /* 0x000fe200080108c3 */
[----:B------:R-:W-:Y:S01]  /*4d70*/  SHF.R.U32.HI R31, RZ, 0x8, R31 ;  /* 0x00000008ff1f7819 */ /* 0x000fe2000001161f */
[----:B------:R-:W3:Y:S01]  /*4d80*/  MUFU.EX2 R181, R181 ;  /* 0x000000b500b57308 */ /* 0x000ee20000000800 */
[--C-:B------:R-:W-:Y:S01]  /*4d90*/  HSET2.LE.AND R149, R4, R183.reuse, PT ;  /* 0x000000b704957233 */ /* 0x100fe20003803000 */
[--C-:B------:R-:W-:Y:S01]  /*4da0*/  FFMA.FTZ R190, R24, UR33, -R195.reuse ;  /* 0x0000002118be7c23 */ /* 0x100fe200080108c3 */
[----:B--2---:R-:W-:Y:S01]  /*4db0*/  F2FP.BF16.F32.PACK_AB R4, R184, R179 ;  /* 0x000000b3b804723e */ /* 0x004fe200000010ff */
[----:B------:R-:W-:Y:S01]  /*4dc0*/  FFMA.FTZ R189, R22, UR33, -R195 ;  /* 0x0000002116bd7c23 */ /* 0x000fe200080108c3 */
[----:B------:R-:W-:Y:S01]  /*4dd0*/  PRMT R150, R150, 0x5410, R31 ;  /* 0x0000541096967816 */ /* 0x000fe2000000001f */
[----:B------:R-:W-:Y:S01]  /*4de0*/  FFMA.FTZ R192, R20, UR33, -R195 ;  /* 0x0000002114c07c23 */ /* 0x000fe200080108c3 */
[----:B------:R-:W-:Y:S01]  /*4df0*/  LOP3.LUT R149, R149, R4, RZ, 0xc0, !PT ;  /* 0x0000000495957212 */ /* 0x000fe200078ec0ff */
[----:B------:R-:W-:Y:S01]  /*4e00*/  MUFU.EX2 R180, R180 ;  /* 0x000000b400b47308 */ /* 0x000fe20000000800 */
[----:B------:R-:W-:Y:S01]  /*4e10*/  LOP3.LUT R4, R13, UR4, R14, 0x96, !PT ;  /* 0x000000040d047c12 */ /* 0x000fe2000f8e960e */
[--C-:B------:R-:W-:Y:S01]  /*4e20*/  FFMA.FTZ R225, R27, UR33, -R188.reuse ;  /* 0x000000211be17c23 */ /* 0x100fe200080108bc */
[----:B------:R-:W2:Y:S01]  /*4e30*/  LDSM.16.MT88.4 R12, [R212+0x1e000] ;  /* 0x01e00000d40c783b */ /* 0x000ea20000004200 */
[--C-:B------:R-:W-:Y:S01]  /*4e40*/  HSET2.LE.AND R150, R150, R183.reuse, PT ;  /* 0x000000b796967233 */ /* 0x100fe20003803000 */
[----:B------:R-:W-:Y:S01]  /*4e50*/  FFMA.FTZ R244, R25, UR33, -R188 ;  /* 0x0000002119f47c23 */ /* 0x000fe200080108bc */
[----:B------:R-:W-:Y:S01]  /*4e60*/  F2FP.BF16.F32.PACK_AB R3, R175, R178 ;  /* 0x000000b2af03723e */ /* 0x000fe200000010ff */
[----:B------:R-:W-:Y:S01]  /*4e70*/  IMAD.WIDE.U32 R4, R4, -0x2daee0ad, RZ ;  /* 0xd2511f5304047825 */ /* 0x000fe200078e00ff */
[----:B------:R-:W4:Y:S01]  /*4e80*/  MUFU.EX2 R177, R177 ;  /* 0x000000b100b17308 */ /* 0x000f220000000800 */
[----:B------:R-:W-:-:S02]  /*4e90*/  HSET2.LE.AND R148, R148, R183, PT ;  /* 0x000000b794947233 */ /* 0x000fc40003803000 */
[--C-:B------:R-:W-:Y:S01]  /*4ea0*/  FFMA.FTZ R227, R21, UR33, -R188.reuse ;  /* 0x0000002115e37c23 */ /* 0x100fe200080108bc */
[----:B------:R-:W-:Y:S01]  /*4eb0*/  LOP3.LUT R150, R150, R3, RZ, 0xc0, !PT ;  /* 0x0000000396967212 */ /* 0x000fe200078ec0ff */
[--C-:B------:R-:W-:Y:S01]  /*4ec0*/  FFMA.FTZ R23, R23, UR33, -R188.reuse ;  /* 0x0000002117177c23 */ /* 0x100fe200080108bc */
[----:B---3--:R-:W-:Y:S01]  /*4ed0*/  F2FP.BF16.F32.PACK_AB R3, R181, R182 ;  /* 0x000000b6b503723e */ /* 0x008fe200000010ff */
[--C-:B------:R-:W-:Y:S01]  /*4ee0*/  FFMA.FTZ R187, R187, UR33, -R188.reuse ;  /* 0x00000021bbbb7c23 */ /* 0x100fe200080108bc */
[----:B------:R-:W-:Y:S01]  /*4ef0*/  LOP3.LUT R6, R4, 0xff, RZ, 0xc0, !PT ;  /* 0x000000ff04067812 */ /* 0x000fe200078ec0ff */
[----:B------:R-:W-:Y:S01]  /*4f00*/  MUFU.EX2 R172, R172 ;  /* 0x000000ac00ac7308 */ /* 0x000fe20000000800 */
[----:B------:R-:W-:Y:S01]  /*4f10*/  LOP3.LUT R148, R148, R3, RZ, 0xc0, !PT ;  /* 0x0000000394947212 */ /* 0x000fe200078ec0ff */
[----:B------:R-:W-:Y:S01]  /*4f20*/  FFMA.FTZ R252, R186, UR33, -R188 ;  /* 0x00000021bafc7c23 */ /* 0x000fe200080108bc */
[----:B------:R-:W-:Y:S01]  /*4f30*/  LOP3.LUT R3, R4, 0xffff, RZ, 0xc0, !PT ;  /* 0x0000ffff04037812 */ /* 0x000fe200078ec0ff */
[----:B------:R-:W-:Y:S01]  /*4f40*/  FADD.FTZ R181, R182, R181 ;  /* 0x000000b5b6b57221 */ /* 0x000fe20000010000 */
[----:B------:R-:W-:Y:S01]  /*4f50*/  LOP3.LUT R34, R5, UR35, R124, 0x96, !PT ;  /* 0x0000002305227c12 */ /* 0x000fe2000f8e967c */
[----:B------:R-:W-:Y:S01]  /*4f60*/  FADD.FTZ R179, R179, R184 ;  /* 0x000000b8b3b37221 */ /* 0x000fe20000010000 */
[----:B------:R-:W-:Y:S01]  /*4f70*/  SHF.R.U32.HI R3, RZ, 0x8, R3 ;  /* 0x00000008ff037819 */ /* 0x000fe20000011603 */
[----:B------:R-:W3:Y:S01]  /*4f80*/  MUFU.EX2 R169, R169 ;  /* 0x000000a900a97308 */ /* 0x000ee20000000800 */
[----:B----4-:R-:W-:Y:S01]  /*4f90*/  F2FP.BF16.F32.PACK_AB R10, R177, R180 ;  /* 0x000000b4b10a723e */ /* 0x010fe200000010ff */
[----:B------:R-:W-:Y:S01]  /*4fa0*/  FADD.FTZ R178, R178, R181 ;  /* 0x000000b5b2b27221 */ /* 0x000fe20000010000 */
[----:B------:R-:W-:Y:S01]  /*4fb0*/  SHF.R.U32.HI R7, RZ, 0x10, R4 ;  /* 0x00000010ff077819 */ /* 0x000fe20000011604 */
[----:B------:R-:W-:Y:S01]  /*4fc0*/  FADD.FTZ R180, R180, R179 ;  /* 0x000000b3b4b47221 */ /* 0x000fe20000010000 */
[----:B------:R-:W-:Y:S01]  /*4fd0*/  LOP3.LUT R151, R151, R10, RZ, 0xc0, !PT ;  /* 0x0000000a97977212 */ /* 0x000fe200078ec0ff */
[----:B------:R-:W-:Y:S01]  /*4fe0*/  FADD.FTZ R175, R175, R178 ;  /* 0x000000b2afaf7221 */ /* 0x000fe20000010000 */
[----:B------:R-:W4:Y:S01]  /*4ff0*/  LDSM.16.MT88.4 R8, [R216+0x18800] ;  /* 0x01880000d808783b */ /* 0x000f220000004200 */
[----:B------:R-:W-:Y:S01]  /*5000*/  PRMT R6, R6, 0x5410, R3 ;  /* 0x0000541006067816 */ /* 0x000fe20000000003 */
[----:B------:R-:W-:Y:S01]  /*5010*/  MUFU.EX2 R170, R170 ;  /* 0x000000aa00aa7308 */ /* 0x000fe20000000800 */
[----:B------:R-:W-:Y:S01]  /*5020*/  LOP3.LUT R5, R34, 0xffff, RZ, 0xc0, !PT ;  /* 0x0000ffff22057812 */ /* 0x000fe200078ec0ff */
[----:B------:R-:W-:Y:S01]  /*5030*/  FADD.FTZ R177, R177, R180 ;  /* 0x000000b4b1b17221 */ /* 0x000fe20000010000 */
[----:B------:R-:W-:Y:S01]  /*5040*/  SHF.R.U32.HI R4, RZ, 0x18, R4 ;  /* 0x00000018ff047819 */ /* 0x000fe20000011604 */
[----:B------:R-:W-:Y:S01]  /*5050*/  HMMA.16816.F32.BF16 R160, R148, R156, RZ ;  /* 0x0000009c94a0723c */ /* 0x000fe200000418ff */
[----:B------:R-:W-:-:S02]  /*5060*/  LOP3.LUT R7, R7, 0xff, RZ, 0xc0, !PT ;  /* 0x000000ff07077812 */ /* 0x000fc400078ec0ff */
[----:B------:R-:W-:Y:S01]  /*5070*/  LOP3.LUT R144, R34, 0xff, RZ, 0xc0, !PT ;  /* 0x000000ff22907812 */ /* 0x000fe200078ec0ff */
[----:B------:R5:W2:Y:S01]  /*5080*/  MUFU.EX2 R3, R16 ;  /* 0x0000001000037308 */ /* 0x000aa20000000800 */
[----:B------:R-:W-:Y:S01]  /*5090*/  SHF.R.U32.HI R5, RZ, 0x8, R5 ;  /* 0x00000008ff057819 */ /* 0x000fe20000011605 */
[C---:B------:R-:W-:Y:S01]  /*50a0*/  HMMA.16816.F32.BF16 R156, R148.reuse, R158, RZ ;  /* 0x0000009e949c723c */ /* 0x040fe200000418ff */
[----:B------:R-:W-:Y:S02]  /*50b0*/  PRMT R4, R7, 0x5410, R4 ;  /* 0x0000541007047816 */ /* 0x000fe40000000004 */
[----:B------:R-:W-:Y:S02]  /*50c0*/  SHF.R.U32.HI R7, RZ, 0x10, R34 ;  /* 0x00000010ff077819 */ /* 0x000fe40000011622 */
[----:B------:R-:W-:Y:S01]  /*50d0*/  PRMT R144, R144, 0x5410, R5 ;  /* 0x0000541090907816 */ /* 0x000fe20000000005 */
[----:B------:R-:W-:Y:S01]  /*50e0*/  MUFU.EX2 R176, R176 ;  /* 0x000000b000b07308 */ /* 0x000fe20000000800 */
[----:B------:R-:W-:Y:S01]  /*50f0*/  HSET2.LE.AND R6, R6, R183, PT ;  /* 0x000000b706067233 */ /* 0x000fe20003803000 */
[----:B-1----:R-:W-:Y:S01]  /*5100*/  HMMA.16816.F32.BF16 R36, R148, R40, RZ ;  /* 0x000000289424723c */ /* 0x002fe200000418ff */
[----:B---3--:R-:W-:-:S02]  /*5110*/  F2FP.BF16.F32.PACK_AB R5, R169, R172 ;  /* 0x000000aca905723e */ /* 0x008fc400000010ff */
[----:B------:R-:W-:Y:S02]  /*5120*/  SHF.R.U32.HI R34, RZ, 0x18, R34 ;  /* 0x00000018ff227819 */ /* 0x000fe40000011622 */
[----:B------:R-:W-:Y:S01]  /*5130*/  LOP3.LUT R7, R7, 0xff, RZ, 0xc0, !PT ;  /* 0x000000ff07077812 */ /* 0x000fe200078ec0ff */
[----:B------:R-:W1:Y:S01]  /*5140*/  MUFU.EX2 R173, R173 ;  /* 0x000000ad00ad7308 */ /* 0x000e620000000800 */
[----:B-----5:R-:W3:Y:S01]  /*5150*/  LDSM.16.MT88.4 R16, [R214+0x18800] ;  /* 0x01880000d610783b */ /* 0x020ee20000004200 */
[----:B------:R-:W-:Y:S01]  /*5160*/  LOP3.LUT R6, R6, R5, RZ, 0xc0, !PT ;  /* 0x0000000506067212 */ /* 0x000fe200078ec0ff */
[C---:B------:R-:W-:Y:S01]  /*5170*/  HMMA.16816.F32.BF16 R40, R148.reuse, R42, RZ ;  /* 0x0000002a9428723c */ /* 0x040fe200000418ff */
[----:B------:R-:W-:Y:S02]  /*5180*/  PRMT R34, R7, 0x5410, R34 ;  /* 0x0000541007227816 */ /* 0x000fe40000000022 */
[--C-:B------:R-:W-:Y:S02]  /*5190*/  HSET2.LE.AND R4, R4, R183.reuse, PT ;  /* 0x000000b704047233 */ /* 0x100fe40003803000 */
[----:B------:R-:W-:Y:S01]  /*51a0*/  MUFU.EX2 R174, R174 ;  /* 0x000000ae00ae7308 */ /* 0x000fe20000000800 */
[----:B------:R-:W-:Y:S01]  /*51b0*/  HSET2.LE.AND R5, R144, R183, PT ;  /* 0x000000b790057233 */ /* 0x000fe20003803000 */
[----:B------:R-:W-:Y:S01]  /*51c0*/  HMMA.16816.F32.BF16 R44, R148, R48, RZ ;  /* 0x00000030942c723c */ /* 0x000fe200000418ff */
[----:B--2---:R-:W-:-:S04]  /*51d0*/  F2FP.BF16.F32.PACK_AB R7, R3, R170 ;  /* 0x000000aa0307723e */ /* 0x004fc800000010ff */
[----:B------:R-:W-:Y:S01]  /*51e0*/  LOP3.LUT R7, R4, R7, RZ, 0xc0, !PT ;  /* 0x0000000704077212 */ /* 0x000fe200078ec0ff */
[----:B------:R-:W2:Y:S01]  /*51f0*/  MUFU.EX2 R171, R171 ;  /* 0x000000ab00ab7308 */ /* 0x000ea20000000800 */
[C---:B------:R-:W-:Y:S06]  /*5200*/  HMMA.16816.F32.BF16 R144, R148.reuse, R12, RZ ;  /* 0x0000000c9490723c */ /* 0x040fec00000418ff */
[----:B------:R-:W-:Y:S01]  /*5210*/  HMMA.16816.F32.BF16 R52, R148, R56, RZ ;  /* 0x000000389434723c */ /* 0x000fe200000418ff */
[----:B-1----:R-:W-:Y:S01]  /*5220*/  F2FP.BF16.F32.PACK_AB R12, R173, R176 ;  /* 0x000000b0ad0c723e */ /* 0x002fe200000010ff */
[----:B------:R-:W-:Y:S01]  /*5230*/  MUFU.EX2 R185, R185 ;  /* 0x000000b900b97308 */ /* 0x000fe20000000800 */
[----:B------:R-:W-:-:S02]  /*5240*/  FADD.FTZ R176, R176, R175 ;  /* 0x000000afb0b07221 */ /* 0x000fc40000010000 */
[----:B------:R-:W-:Y:S01]  /*5250*/  LOP3.LUT R4, R5, R12, RZ, 0xc0, !PT ;  /* 0x0000000c05047212 */ /* 0x000fe200078ec0ff */
[C---:B------:R-:W-:Y:S01]  /*5260*/  HMMA.16816.F32.BF16 R60, R148.reuse, R64, RZ ;  /* 0x00000040943c723c */ /* 0x040fe200000418ff */
[----:B------:R-:W-:Y:S01]  /*5270*/  HSET2.LE.AND R5, R34, R183, PT ;  /* 0x000000b722057233 */ /* 0x000fe20003803000 */
[----:B------:R-:W-:Y:S01]  /*5280*/  FADD.FTZ R173, R173, R176 ;  /* 0x000000b0adad7221 */ /* 0x000fe20000010000 */
[----:B--2---:R-:W-:Y:S01]  /*5290*/  F2FP.BF16.F32.PACK_AB R34, R171, R174 ;  /* 0x000000aeab22723e */ /* 0x004fe200000010ff */
[----:B------:R-:W1:Y:S02]  /*52a0*/  MUFU.EX2 R190, R190 ;  /* 0x000000be00be7308 */ /* 0x000e640000000800 */
[----:B------:R-:W-:Y:S01]  /*52b0*/  HMMA.16816.F32.BF16 R68, R148, R72, RZ ;  /* 0x000000489444723c */ /* 0x000fe200000418ff */
[----:B------:R-:W-:Y:S01]  /*52c0*/  FADD.FTZ R174, R174, R177 ;  /* 0x000000b1aeae7221 */ /* 0x000fe20000010000 */
[----:B------:R-:W-:Y:S01]  /*52d0*/  LOP3.LUT R5, R5, R34, RZ, 0xc0, !PT ;  /* 0x0000002205057212 */ /* 0x000fe200078ec0ff */
[----:B------:R-:W-:-:S02]  /*52e0*/  IMAD.U32 R34, RZ, RZ, UR34 ;  /* 0x00000022ff227e24 */ /* 0x000fc4000f8e00ff */
[----:B------:R-:W-:Y:S01]  /*52f0*/  FADD.FTZ R172, R172, R173 ;  /* 0x000000adacac7221 */ /* 0x000fe20000010000 */
[----:B------:R-:W-:Y:S01]  /*5300*/  FADD.FTZ R171, R171, R174 ;  /* 0x000000aeabab7221 */ /* 0x000fe20000010000 */
[C---:B------:R-:W-:Y:S01]  /*5310*/  HMMA.16816.F32.BF16 R76, R148.reuse, R80, RZ ;  /* 0x00000050944c723c */ /* 0x040fe200000418ff */
[----:B------:R-:W-:Y:S01]  /*5320*/  MUFU.EX2 R189, R189 ;  /* 0x000000bd00bd7308 */ /* 0x000fe20000000800 */
[----:B------:R-:W-:Y:S01]  /*5330*/  LOP3.LUT R34, R35, UR29, R34, 0x96, !PT ;  /* 0x0000001d23227c12 */ /* 0x000fe2000f8e9622 */
[----:B------:R-:W-:Y:S01]  /*5340*/  FADD.FTZ R170, R170, R171 ;  /* 0x000000abaaaa7221 */ /* 0x000fe20000010000 */
[----:B------:R-:W-:Y:S02]  /*5350*/  FADD.FTZ R172, R169, R172 ;  /* 0x000000aca9ac7221 */ /* 0x000fe40000010000 */
[----:B------:R-:W-:Y:S01]  /*5360*/  HMMA.16816.F32.BF16 R84, R148, R88, RZ ;  /* 0x000000589454723c */ /* 0x000fe200000418ff */
[----:B------:R-:W-:-:S04]  /*5370*/  IMAD.WIDE.U32 R34, R34, -0x326172a9, RZ ;  /* 0xcd9e8d5722227825 */ /* 0x000fc800078e00ff */
[----:B------:R-:W-:Y:S01]  /*5380*/  FADD.FTZ R170, R3, R170 ;  /* 0x000000aa03aa7221 */ /* 0x000fe20000010000 */
[----:B------:R-:W-:Y:S01]  /*5390*/  MUFU.EX2 R192, R192 ;  /* 0x000000c000c07308 */ /* 0x000fe20000000800 */
[----:B------:R-:W-:Y:S01]  /*53a0*/  HMMA.16816.F32.BF16 R92, R148, R96, RZ ;  /* 0x00000060945c723c */ /* 0x000fe200000418ff */
[----:B------:R-:W-:Y:S02]  /*53b0*/  LOP3.LUT R32, R35, UR31, R32, 0x96, !PT ;  /* 0x0000001f23207c12 */ /* 0x000fe4000f8e9620 */
[----:B------:R-:W-:-:S04]  /*53c0*/  LOP3.LUT R26, R29, UR25, R34, 0x96, !PT ;  /* 0x000000191d1a7c12 */ /* 0x000fc8000f8e9622 */
[----:B------:R-:W-:Y:S01]  /*53d0*/  MUFU.EX2 R225, R225 ;  /* 0x000000e100e17308 */ /* 0x000fe20000000800 */
[----:B------:R-:W-:Y:S01]  /*53e0*/  HMMA.16816.F32.BF16 R100, R148, R104, RZ ;  /* 0x000000689464723c */ /* 0x000fe200000418ff */
[----:B------:R-:W-:-:S05]  /*53f0*/  IMAD.WIDE.U32 R32, R32, -0x2daee0ad, RZ ;  /* 0xd2511f5320207825 */ /* 0x000fca00078e00ff */
[C---:B------:R-:W-:Y:S01]  /*5400*/  HMMA.16816.F32.BF16 R108, R148.reuse, R112, RZ ;  /* 0x00000070946c723c */ /* 0x040fe200000418ff */
[----:B------:R-:W-:Y:S01]  /*5410*/  LOP3.LUT R30, R33, UR15, R30, 0x96, !PT ;  /* 0x0000000f211e7c12 */ /* 0x000fe2000f8e961e */
[----:B------:R-:W2:Y:S04]  /*5420*/  MUFU.EX2 R244, R244 ;  /* 0x000000f400f47308 */ /* 0x000ea80000000800 */
[----:B------:R-:W-:Y:S01]  /*5430*/  HMMA.16816.F32.BF16 R116, R148, R120, RZ ;  /* 0x000000789474723c */ /* 0x000fe200000418ff */
[----:B------:R-:W-:-:S03]  /*5440*/  IMAD.WIDE.U32 R30, R30, -0x326172a9, RZ ;  /* 0xcd9e8d571e1e7825 */ /* 0x000fc600078e00ff */
[----:B------:R-:W-:Y:S02]  /*5450*/  MUFU.EX2 R227, R227 ;  /* 0x000000e300e37308 */ /* 0x000fe40000000800 */
[----:B------:R-:W-:Y:S01]  /*5460*/  HMMA.16816.F32.BF16 R124, R148, R128, RZ ;  /* 0x00000080947c723c */ /* 0x000fe200000418ff */
[----:B------:R-:W-:-:S05]  /*5470*/  LOP3.LUT R28, R31, UR14, R28, 0x96, !PT ;  /* 0x0000000e1f1c7c12 */ /* 0x000fca000f8e961c */
[C---:B------:R-:W-:Y:S01]  /*5480*/  HMMA.16816.F32.BF16 R132, R148.reuse, R136, RZ ;  /* 0x000000889484723c */ /* 0x040fe200000418ff */
[----:B------:R-:W-:Y:S01]  /*5490*/  IMAD.WIDE.U32 R28, R28, -0x2daee0ad, RZ ;  /* 0xd2511f531c1c7825 */ /* 0x000fe200078e00ff */
[----:B------:R-:W-:Y:S04]  /*54a0*/  MUFU.EX2 R187, R187 ;  /* 0x000000bb00bb7308 */ /* 0x000fe80000000800 */
[C---:B------:R-:W-:Y:S04]  /*54b0*/  HMMA.16816.F32.BF16 R152, R148.reuse, R140, RZ ;  /* 0x0000008c9498723c */ /* 0x040fe800000418ff */
[----:B------:R-:W-:Y:S02]  /*54c0*/  MUFU.EX2 R252, R252 ;  /* 0x000000fc00fc7308 */ /* 0x000fe40000000800 */
        /* <DEDUP_REMOVED lines=55> */
[----:B------:R-:W-:Y:S01]  /*5840*/  HMMA.16816.F32.BF16 R136, R4, R18, R136 ;  /* 0x000000120488723c */ /* 0x000fe20000041888 */
[----:B------:R-:W-:-:S02]  /*5850*/  IMAD.WIDE.U32 R16, R26, -0x2daee0ad, RZ ;  /* 0xd2511f531a107825 */ /* 0x000fc400078e00ff */
[----:B------:R-:W-:Y:S03]  /*5860*/  LDSM.16.MT88.4 R24, [R216+0x1b000] ;  /* 0x01b00000d818783b */ /* 0x000fe60000004200 */
[----:B------:R-:W-:Y:S02]  /*5870*/  LOP3.LUT R248, R17, UR11, R32, 0x96, !PT ;  /* 0x0000000b11f87c12 */ /* 0x000fe4000f8e9620 */
[----:B------:R-:W-:Y:S01]  /*5880*/  LOP3.LUT R246, R29, UR7, R16, 0x96, !PT ;  /* 0x000000071df67c12 */ /* 0x000fe2000f8e9610 */
[----:B------:R-:W-:Y:S02]  /*5890*/  LDSM.16.MT88.4 R32, [R213+0x19000] ;  /* 0x01900000d520783b */ /* 0x000fe40000004200 */
[----:B------:R-:W-:-:S04]  /*58a0*/  IMAD.WIDE.U32 R248, R248, -0x326172a9, RZ ;  /* 0xcd9e8d57f8f87825 */ /* 0x000fc800078e00ff */
[----:B------:R-:W-:Y:S01]  /*58b0*/  IMAD.WIDE.U32 R246, R246, -0x326172a9, RZ ;  /* 0xcd9e8d57f6f67825 */ /* 0x000fe200078e00ff */
[----:B------:R-:W-:Y:S01]  /*58c0*/  LOP3.LUT R250, R249, UR8, R30, 0x96, !PT ;  /* 0x00000008f9fa7c12 */ /* 0x000fe2000f8e961e */
[C---:B-----5:R-:W-:Y:S02]  /*58d0*/  HMMA.16816.F32.BF16 R152, R4.reuse, R12, R152 ;  /* 0x0000000c0498723c */ /* 0x060fe40000041898 */
[----:B------:R-:W-:Y:S01]  /*58e0*/  FFMA.FTZ R249, R194, UR33, -R195 ;  /* 0x00000021c2f97c23 */ /* 0x000fe200080108c3 */
[----:B------:R-:W-:Y:S01]  /*58f0*/  FFMA.FTZ R194, R191, UR33, -R188 ;  /* 0x00000021bfc27c23 */ /* 0x000fe200080108bc */
[----:B------:R-:W-:Y:S01]  /*5900*/  LOP3.LUT R247, R247, UR4, R248, 0x96, !PT ;  /* 0x00000004f7f77c12 */ /* 0x000fe2000f8e96f8 */
[----:B------:R-:W-:Y:S01]  /*5910*/  IMAD.WIDE.U32 R250, R250, -0x2daee0ad, RZ ;  /* 0xd2511f53fafa7825 */ /* 0x000fe200078e00ff */
[----:B------:R-:W-:Y:S01]  /*5920*/  HMMA.16816.F32.BF16 R140, R4, R14, R140 ;  /* 0x0000000e048c723c */ /* 0x000fe2000004188c */
[----:B------:R-:W3:Y:S01]  /*5930*/  LDSM.16.MT88.4 R12, [R216+0x19000] ;  /* 0x01900000d80c783b */ /* 0x000ee20000004200 */
[----:B------:R-:W-:Y:S02]  /*5940*/  MUFU.EX2 R249, R249 ;  /* 0x000000f900f97308 */ /* 0x000fe40000000800 */
[----:B------:R-:W-:-:S02]  /*5950*/  LOP3.LUT R18, R251, UR6, R28, 0x96, !PT ;  /* 0x00000006fb127c12 */ /* 0x000fc4000f8e961c */
[----:B------:R-:W-:Y:S01]  /*5960*/  LDSM.16.MT88.4 R28, [R212+0x19000] ;  /* 0x01900000d41c783b */ /* 0x000fe20000004200 */
[C---:B----4-:R-:W-:Y:S02]  /*5970*/  HMMA.16816.F32.BF16 R144, R4.reuse, R8, R144 ;  /* 0x000000080490723c */ /* 0x050fe40000041890 */
[----:B------:R-:W-:Y:S01]  /*5980*/  IMAD.WIDE.U32 R18, R18, -0x326172a9, RZ ;  /* 0xcd9e8d5712127825 */ /* 0x000fe200078e00ff */
[----:B------:R-:W-:Y:S03]  /*5990*/  MUFU.EX2 R194, R194 ;  /* 0x000000c200c27308 */ /* 0x000fe60000000800 */
[----:B------:R-:W-:Y:S01]  /*59a0*/  HMMA.16816.F32.BF16 R148, R4, R10, R148 ;  /* 0x0000000a0494723c */ /* 0x000fe20000041894 */
[----:B------:R-:W4:Y:S01]  /*59b0*/  LDSM.16.MT88.4 R8, [R214+0x19000] ;  /* 0x01900000d608783b */ /* 0x000f220000004200 */
[----:B------:R-:W-:Y:S02]  /*59c0*/  LOP3.LUT R17, R19, UR32, R246, 0x96, !PT ;  /* 0x0000002013117c12 */ /* 0x000fe4000f8e96f6 */
[C---:B------:R-:W-:Y:S01]  /*59d0*/  LOP3.LUT R16, R18.reuse, 0xff, RZ, 0xc0, !PT ;  /* 0x000000ff12107812 */ /* 0x040fe200078ec0ff */
[----:B------:R5:W2:Y:S02]  /*59e0*/  MUFU.EX2 R246, R23 ;  /* 0x0000001700f67308 */ /* 0x000aa40000000800 */
[----:B------:R-:W-:-:S02]  /*59f0*/  LOP3.LUT R4, R18, 0xffff, RZ, 0xc0, !PT ;  /* 0x0000ffff12047812 */ /* 0x000fc400078ec0ff */
[--C-:B------:R-:W-:Y:S02]  /*5a00*/  SHF.R.U32.HI R7, RZ, 0x10, R18.reuse ;  /* 0x00000010ff077819 */ /* 0x100fe40000011612 */
[----:B------:R-:W-:Y:S02]  /*5a10*/  SHF.R.U32.HI R6, RZ, 0x18, R18 ;  /* 0x00000018ff067819 */ /* 0x000fe40000011612 */
[C---:B------:R-:W-:Y:S02]  /*5a20*/  LOP3.LUT R5, R17.reuse, 0xffff, RZ, 0xc0, !PT ;  /* 0x0000ffff11057812 */ /* 0x040fe400078ec0ff */
[----:B------:R-:W-:Y:S02]  /*5a30*/  SHF.R.U32.HI R18, RZ, 0x10, R17 ;  /* 0x00000010ff127819 */ /* 0x000fe40000011611 */
[----:B------:R-:W-:Y:S02]  /*5a40*/  LOP3.LUT R19, R17, 0xff, RZ, 0xc0, !PT ;  /* 0x000000ff11137812 */ /* 0x000fe400078ec0ff */
[----:B------:R-:W-:-:S02]  /*5a50*/  SHF.R.U32.HI R21, RZ, 0x8, R4 ;  /* 0x00000008ff157819 */ /* 0x000fc40000011604 */
[----:B------:R-:W-:Y:S02]  /*5a60*/  SHF.R.U32.HI R17, RZ, 0x18, R17 ;  /* 0x00000018ff117819 */ /* 0x000fe40000011611 */
[----:B------:R-:W-:Y:S02]  /*5a70*/  LOP3.LUT R7, R7, 0xff, RZ, 0xc0, !PT ;  /* 0x000000ff07077812 */ /* 0x000fe400078ec0ff */
[----:B------:R-:W-:Y:S02]  /*5a80*/  SHF.R.U32.HI R4, RZ, 0x8, R5 ;  /* 0x00000008ff047819 */ /* 0x000fe40000011605 */
[----:B------:R-:W-:Y:S02]  /*5a90*/  LOP3.LUT R18, R18, 0xff, RZ, 0xc0, !PT ;  /* 0x000000ff12127812 */ /* 0x000fe400078ec0ff */
[----:B------:R-:W-:Y:S02]  /*5aa0*/  PRMT R16, R16, 0x5410, R21 ;  /* 0x0000541010107816 */ /* 0x000fe40000000015 */
[----:B------:R-:W-:-:S02]  /*5ab0*/  PRMT R20, R7, 0x5410, R6 ;  /* 0x0000541007147816 */ /* 0x000fc40000000006 */
[----:B------:R-:W-:Y:S02]  /*5ac0*/  PRMT R4, R19, 0x5410, R4 ;  /* 0x0000541013047816 */ /* 0x000fe40000000004 */
[----:B------:R-:W-:Y:S02]  /*5ad0*/  PRMT R18, R18, 0x5410, R17 ;  /* 0x0000541012127816 */ /* 0x000fe40000000011 */
[--C-:B------:R-:W-:Y:S02]  /*5ae0*/  HSET2.LE.AND R6, R16, R183.reuse, PT ;  /* 0x000000b710067233 */ /* 0x100fe40003803000 */
[--C-:B------:R-:W-:Y:S02]  /*5af0*/  HSET2.LE.AND R7, R20, R183.reuse, PT ;  /* 0x000000b714077233 */ /* 0x100fe40003803000 */
[--C-:B------:R-:W-:Y:S01]  /*5b00*/  HSET2.LE.AND R4, R4, R183.reuse, PT ;  /* 0x000000b704047233 */ /* 0x100fe20003803000 */
[----:B-----5:R-:W5:Y:S01]  /*5b10*/  LDSM.16.MT88.4 R20, [R212+0x1b000] ;  /* 0x01b00000d414783b */ /* 0x020f620000004200 */
[----:B------:R-:W-:-:S02]  /*5b20*/  HSET2.LE.AND R5, R18, R183, PT ;  /* 0x000000b712057233 */ /* 0x000fc40003803000 */
[----:B-1----:R-:W-:Y:S01]  /*5b30*/  F2FP.BF16.F32.PACK_AB R19, R190, R185 ;  /* 0x000000b9be13723e */ /* 0x002fe200000010ff */
[----:B------:R-:W-:Y:S01]  /*5b40*/  FADD.FTZ R185, R185, R172 ;  /* 0x000000acb9b97221 */ /* 0x000fe20000010000 */
[----:B--2---:R-:W-:Y:S01]  /*5b50*/  F2FP.BF16.F32.PACK_AB R18, R244, R225 ;  /* 0x000000e1f412723e */ /* 0x004fe200000010ff */
[----:B------:R-:W-:Y:S01]  /*5b60*/  FADD.FTZ R225, R225, R170 ;  /* 0x000000aae1e17221 */ /* 0x000fe20000010000 */
[----:B------:R-:W-:Y:S01]  /*5b70*/  F2FP.BF16.F32.PACK_AB R17, R192, R189 ;  /* 0x000000bdc011723e */ /* 0x000fe200000010ff */
[----:B------:R-:W-:Y:S01]  /*5b80*/  FADD.FTZ R190, R190, R185 ;  /* 0x000000b9bebe7221 */ /* 0x000fe20000010000 */
[----:B------:R-:W-:Y:S01]  /*5b90*/  F2FP.BF16.F32.PACK_AB R16, R227, R246 ;  /* 0x000000f6e310723e */ /* 0x000fe200000010ff */
[----:B------:R-:W-:Y:S01]  /*5ba0*/  FADD.FTZ R225, R244, R225 ;  /* 0x000000e1f4e17221 */ /* 0x000fe20000010000 */
[----:B------:R-:W-:Y:S01]  /*5bb0*/  LOP3.LUT R4, R4, R19, RZ, 0xc0, !PT ;  /* 0x0000001304047212 */ /* 0x000fe200078ec0ff */
[----:B------:R-:W-:Y:S01]  /*5bc0*/  FADD.FTZ R189, R189, R190 ;  /* 0x000000bebdbd7221 */ /* 0x000fe20000010000 */
[----:B------:R-:W-:Y:S01]  /*5bd0*/  LOP3.LUT R5, R5, R18, RZ, 0xc0, !PT ;  /* 0x0000001205057212 */ /* 0x000fe200078ec0ff */
[----:B------:R-:W-:Y:S01]  /*5be0*/  FADD.FTZ R246, R246, R225 ;  /* 0x000000e1f6f67221 */ /* 0x000fe20000010000 */
[----:B------:R-:W-:Y:S01]  /*5bf0*/  LOP3.LUT R6, R6, R17, RZ, 0xc0, !PT ;  /* 0x0000001106067212 */ /* 0x000fe200078ec0ff */
[----:B------:R-:W-:Y:S01]  /*5c00*/  FADD.FTZ R189, R192, R189 ;  /* 0x000000bdc0bd7221 */ /* 0x000fe20000010000 */
[----:B------:R-:W-:Y:S01]  /*5c10*/  LOP3.LUT R7, R7, R16, RZ, 0xc0, !PT ;  /* 0x0000001007077212 */ /* 0x000fe200078ec0ff */
[----:B------:R-:W-:Y:S01]  /*5c20*/  FADD.FTZ R246, R227, R246 ;  /* 0x000000f6e3f67221 */ /* 0x000fe20000010000 */
[----:B------:R-:W1:Y:S05]  /*5c30*/  LDSM.16.MT88.4 R16, [R216+0x1d000] ;  /* 0x01d00000d810783b */ /* 0x000e6a0000004200 */
[C---:B---3--:R-:W-:Y:S06]  /*5c40*/  HMMA.16816.F32.BF16 R160, R4.reuse, R12, R160 ;  /* 0x0000000c04a0723c */ /* 0x048fec00000418a0 */
        /* <DEDUP_REMOVED lines=8> */
[C---:B-1----:R-:W-:Y:S06]  /*5cd0*/  HMMA.16816.F32.BF16 R92, R4.reuse, R16, R92 ;  /* 0x00000010045c723c */ /* 0x042fec000004185c */
[C---:B------:R-:W-:Y:S01]  /*5ce0*/  HMMA.16816.F32.BF16 R96, R4.reuse, R18, R96 ;  /* 0x000000120460723c */ /* 0x040fe20000041860 */
[----:B------:R-:W-:Y:S05]  /*5cf0*/  LDSM.16.MT88.4 R16, [R216+0x1f000] ;  /* 0x01f00000d810783b */ /* 0x000fea0000004200 */
        /* <DEDUP_REMOVED lines=9> */
[C---:B------:R-:W-:Y:S06]  /*5d90*/  HMMA.16816.F32.BF16 R60, R4.reuse, R24, R60 ;  /* 0x00000018043c723c */ /* 0x040fec000004183c */
[C---:B------:R-:W-:Y:S06]  /*5da0*/  HMMA.16816.F32.BF16 R44, R4.reuse, R32, R44 ;  /* 0x00000020042c723c */ /* 0x040fec000004182c */
[----:B-1----:R-:W-:Y:S01]  /*5db0*/  HMMA.16816.F32.BF16 R100, R4, R12, R100 ;  /* 0x0000000c0464723c */ /* 0x002fe20000041864 */
[--C-:B------:R-:W-:Y:S01]  /*5dc0*/  FFMA.FTZ R32, R228, UR33, -R195.reuse ;  /* 0x00000021e4207c23 */ /* 0x100fe200080108c3 */
[----:B------:R-:W-:-:S04]  /*5dd0*/  FFMA.FTZ R33, R226, UR33, -R195 ;  /* 0x00000021e2217c23 */ /* 0x000fc800080108c3 */
[C---:B------:R-:W-:Y:S01]  /*5de0*/  HMMA.16816.F32.BF16 R104, R4.reuse, R14, R104 ;  /* 0x0000000e0468723c */ /* 0x040fe20000041868 */
[----:B------:R-:W1:Y:S01]  /*5df0*/  LDSM.16.MT88.4 R12, [R214+0x1f000] ;  /* 0x01f00000d60c783b */ /* 0x000e620000004200 */
[----:B------:R-:W-:Y:S04]  /*5e00*/  MUFU.EX2 R32, R32 ;  /* 0x0000002000207308 */ /* 0x000fe80000000800 */
[C---:B--2---:R-:W-:Y:S04]  /*5e10*/  HMMA.16816.F32.BF16 R108, R4.reuse, R8, R108 ;  /* 0x00000008046c723c */ /* 0x044fe8000004186c */
[----:B------:R-:W-:Y:S02]  /*5e20*/  MUFU.EX2 R33, R33 ;  /* 0x0000002100217308 */ /* 0x000fe40000000800 */
[C---:B------:R-:W-:Y:S01]  /*5e30*/  HMMA.16816.F32.BF16 R112, R4.reuse, R10, R112 ;  /* 0x0000000a0470723c */ /* 0x040fe20000041870 */
[----:B------:R-:W2:Y:S05]  /*5e40*/  LDSM.16.MT88.4 R8, [R213+0x1f000] ;  /* 0x01f00000d508783b */ /* 0x000eaa0000004200 */
[C---:B------:R-:W-:Y:S06]  /*5e50*/  HMMA.16816.F32.BF16 R48, R4.reuse, R34, R48 ;  /* 0x000000220430723c */ /* 0x040fec0000041830 */
[----:B---3--:R-:W-:Y:S01]  /*5e60*/  HMMA.16816.F32.BF16 R144, R4, R20, R144 ;  /* 0x000000140490723c */ /* 0x008fe20000041890 */
[----:B------:R-:W-:Y:S01]  /*5e70*/  FFMA.FTZ R34, R224, UR33, -R195 ;  /* 0x00000021e0227c23 */ /* 0x000fe200080108c3 */
[----:B------:R-:W-:-:S04]  /*5e80*/  FFMA.FTZ R35, R193, UR33, -R188 ;  /* 0x00000021c1237c23 */ /* 0x000fc800080108bc */
[C---:B------:R-:W-:Y:S01]  /*5e90*/  HMMA.16816.F32.BF16 R52, R4.reuse, R28, R52 ;  /* 0x0000001c0434723c */ /* 0x040fe20000041834 */
[----:B------:R-:W3:Y:S05]  /*5ea0*/  MUFU.EX2 R34, R34 ;  /* 0x0000002200227308 */ /* 0x000eea0000000800 */
[C---:B------:R-:W-:Y:S03]  /*5eb0*/  HMMA.16816.F32.BF16 R64, R4.reuse, R26, R64 ;  /* 0x0000001a0440723c */ /* 0x040fe60000041840 */
[----:B------:R-:W4:Y:S03]  /*5ec0*/  MUFU.EX2 R35, R35 ;  /* 0x0000002300237308 */ /* 0x000f260000000800 */
[C---:B-1----:R-:W-:Y:S06]  /*5ed0*/  HMMA.16816.F32.BF16 R136, R4.reuse, R14, R136 ;  /* 0x0000000e0488723c */ /* 0x042fec0000041888 */
[----:B------:R-:W-:Y:S01]  /*5ee0*/  HMMA.16816.F32.BF16 R132, R4, R12, R132 ;  /* 0x0000000c0484723c */ /* 0x000fe20000041884 */
[----:B------:R-:W-:-:S05]  /*5ef0*/  IMAD.WIDE.U32 R14, R247, -0x2daee0ad, RZ ;  /* 0xd2511f53f70e7825 */ /* 0x000fca00078e00ff */
[C---:B--2---:R-:W-:Y:S01]  /*5f00*/  HMMA.16816.F32.BF16 R152, R4.reuse, R8, R152 ;  /* 0x000000080498723c */ /* 0x044fe20000041898 */
[C---:B------:R-:W-:Y:S02]  /*5f10*/  LOP3.LUT R24, R14.reuse, 0xff, RZ, 0xc0, !PT ;  /* 0x000000ff0e187812 */ /* 0x040fe400078ec0ff */
[----:B------:R-:W-:Y:S02]  /*5f20*/  LOP3.LUT R250, R15, UR35, R250, 0x96, !PT ;  /* 0x000000230ffa7c12 */ /* 0x000fe4000f8e96fa */
[----:B------:R-:W-:Y:S01]  /*5f30*/  SHF.R.U32.HI R12, RZ, 0x10, R14 ;  /* 0x00000010ff0c7819 */ /* 0x000fe2000001160e */
[C---:B------:R-:W-:Y:S01]  /*5f40*/  HMMA.16816.F32.BF16 R140, R4.reuse, R10, R140 ;  /* 0x0000000a048c723c */ /* 0x040fe2000004188c */
[----:B------:R-:W-:Y:S02]  /*5f50*/  LOP3.LUT R9, R14, 0xffff, RZ, 0xc0, !PT ;  /* 0x0000ffff0e097812 */ /* 0x000fe400078ec0ff */
[----:B------:R-:W-:Y:S02]  /*5f60*/  LOP3.LUT R21, R250, 0xffff, RZ, 0xc0, !PT ;  /* 0x0000fffffa157812 */ /* 0x000fe400078ec0ff */
[----:B------:R-:W-:Y:S01]  /*5f70*/  SHF.R.U32.HI R9, RZ, 0x8, R9 ;  /* 0x00000008ff097819 */ /* 0x000fe20000011609 */
[----:B------:R-:W-:Y:S01]  /*5f80*/  HMMA.16816.F32.BF16 R56, R4, R30, R56 ;  /* 0x0000001e0438723c */ /* 0x000fe20000041838 */
[----:B------:R-:W-:-:S02]  /*5f90*/  SHF.R.U32.HI R20, RZ, 0x10, R250 ;  /* 0x00000010ff147819 */ /* 0x000fc400000116fa */
[----:B------:R-:W-:Y:S02]  /*5fa0*/  PRMT R24, R24, 0x5410, R9 ;  /* 0x0000541018187816 */ /* 0x000fe40000000009 */
[----:B------:R-:W1:Y:S01]  /*5fb0*/  LDSM.16.MT88.4 R8, [R216+0x19800] ;  /* 0x01980000d808783b */ /* 0x000e620000004200 */
[----:B------:R-:W-:Y:S01]  /*5fc0*/  SHF.R.U32.HI R25, RZ, 0x18, R14 ;  /* 0x00000018ff197819 */ /* 0x000fe2000001160e */
[C---:B------:R-:W-:Y:S01]  /*5fd0*/  HMMA.16816.F32.BF16 R124, R4.reuse, R16, R124 ;  /* 0x00000010047c723c */ /* 0x040fe2000004187c */
[----:B------:R-:W-:Y:S02]  /*5fe0*/  LOP3.LUT R186, R250, 0xff, RZ, 0xc0, !PT ;  /* 0x000000fffaba7812 */ /* 0x000fe400078ec0ff */
[----:B------:R-:W-:Y:S02]  /*5ff0*/  SHF.R.U32.HI R26, RZ, 0x18, R250 ;  /* 0x00000018ff1a7819 */ /* 0x000fe400000116fa */
[----:B------:R-:W-:Y:S01]  /*6000*/  LOP3.LUT R28, R12, 0xff, RZ, 0xc0, !PT ;  /* 0x000000ff0c1c7812 */ /* 0x000fe200078ec0ff */
[----:B------:R-:W-:Y:S01]  /*6010*/  HMMA.16816.F32.BF16 R128, R4, R18, R128 ;  /* 0x000000120480723c */ /* 0x000fe20000041880 */
[----:B------:R-:W-:Y:S01]  /*6020*/  SHF.R.U32.HI R21, RZ, 0x8, R21 ;  /* 0x00000008ff157819 */ /* 0x000fe20000011615 */
[----:B------:R-:W2:Y:S01]  /*6030*/  LDSM.16.MT88.4 R16, [R214+0x19800] ;  /* 0x01980000d610783b */ /* 0x000ea20000004200 */
[----:B------:R-:W-:-:S02]  /*6040*/  LOP3.LUT R27, R20, 0xff, RZ, 0xc0, !PT ;  /* 0x000000ff141b7812 */ /* 0x000fc400078ec0ff */
[----:B------:R-:W-:Y:S01]  /*6050*/  PRMT R20, R28, 0x5410, R25 ;  /* 0x000054101c147816 */ /* 0x000fe20000000019 */
[----:B------:R-:W-:Y:S01]  /*6060*/  HMMA.16816.F32.BF16 R148, R4, R22, R148 ;  /* 0x000000160494723c */ /* 0x000fe20000041894 */
[----:B------:R-:W-:Y:S01]  /*6070*/  PRMT R186, R186, 0x5410, R21 ;  /* 0x00005410baba7816 */ /* 0x000fe20000000015 */
[----:B------:R-:W5:Y:S01]  /*6080*/  LDSM.16.MT88.4 R12, [R213+0x19800] ;  /* 0x01980000d50c783b */ /* 0x000f620000004200 */
[----:B------:R-:W-:Y:S02]  /*6090*/  PRMT R26, R27, 0x5410, R26 ;  /* 0x000054101b1a7816 */ /* 0x000fe4000000001a */
[----:B---3--:R-:W-:Y:S01]  /*60a0*/  F2FP.BF16.F32.PACK_AB R21, R249, R34 ;  /* 0x00000022f915723e */ /* 0x008fe200000010ff */
[----:B------:R-:W3:Y:S01]  /*60b0*/  LDSM.16.MT88.4 R28, [R212+0x19800] ;  /* 0x01980000d41c783b */ /* 0x000ee20000004200 */
[--C-:B------:R-:W-:Y:S02]  /*60c0*/  HSET2.LE.AND R6, R24, R183.reuse, PT ;  /* 0x000000b718067233 */ /* 0x100fe40003803000 */
[----:B------:R-:W-:-:S02]  /*60d0*/  HSET2.LE.AND R7, R20, R183, PT ;  /* 0x000000b714077233 */ /* 0x000fc40003803000 */
[--C-:B------:R-:W-:Y:S02]  /*60e0*/  HSET2.LE.AND R4, R186, R183.reuse, PT ;  /* 0x000000b7ba047233 */ /* 0x100fe40003803000 */
[----:B------:R-:W-:Y:S02]  /*60f0*/  HSET2.LE.AND R5, R26, R183, PT ;  /* 0x000000b71a057233 */ /* 0x000fe40003803000 */
[----:B------:R-:W-:Y:S01]  /*6100*/  F2FP.BF16.F32.PACK_AB R23, R33, R32 ;  /* 0x000000202117723e */ /* 0x000fe200000010ff */
[----:B------:R-:W-:Y:S01]  /*6110*/  LDSM.16.MT88.4 R24, [R216+0x1b800] ;  /* 0x01b80000d818783b */ /* 0x000fe20000004200 */
[----:B----4-:R-:W-:Y:S01]  /*6120*/  F2FP.BF16.F32.PACK_AB R22, R194, R35 ;  /* 0x00000023c216723e */ /* 0x010fe200000010ff */
        /* <DEDUP_REMOVED lines=11> */
[----:B------:R-:W-:Y:S01]  /*61e0*/  LDSM.16.MT88.4 R20, [R213+0x1b800] ;  /* 0x01b80000d514783b */ /* 0x000fe20000004200 */
[----:B------:R-:W-:-:S02]  /*61f0*/  FADD.FTZ R249, R249, R34 ;  /* 0x00000022f9f97221 */ /* 0x000fc40000010000 */
[----:B------:R-:W-:Y:S02]  /*6200*/  FADD.FTZ R252, R252, R187 ;  /* 0x000000bbfcfc7221 */ /* 0x000fe40000010000 */
        /* <DEDUP_REMOVED lines=8> */
[----:B------:R-:W4:Y:S05]  /*6290*/  LDSM.16.MT88.4 R12, [R216+0x1d800] ;  /* 0x01d80000d80c783b */ /* 0x000f2a0000004200 */
[C---:B---3--:R-:W-:Y:S06]  /*62a0*/  HMMA.16816.F32.BF16 R52, R4.reuse, R28, R52 ;  /* 0x0000001c0434723c */ /* 0x048fec0000041834 */
[C---:B------:R-:W-:Y:S01]  /*62b0*/  HMMA.16816.F32.BF16 R56, R4.reuse, R30, R56 ;  /* 0x0000001e0438723c */ /* 0x040fe20000041838 */
[----:B------:R-:W-:Y:S05]  /*62c0*/  LDSM.16.MT88.4 R28, [R214+0x1d800] ;  /* 0x01d80000d61c783b */ /* 0x000fea0000004200 */
        /* <DEDUP_REMOVED lines=18> */
[C---:B------:R-:W-:Y:S06]  /*63f0*/  HMMA.16816.F32.BF16 R100, R4.reuse, R28, R100 ;  /* 0x0000001c0464723c */ /* 0x040fec0000041864 */
[C---:B------:R-:W-:Y:S06]  /*6400*/  HMMA.16816.F32.BF16 R104, R4.reuse, R30, R104 ;  /* 0x0000001e0468723c */ /* 0x040fec0000041868 */
[C---:B---3--:R-:W-:Y:S06]  /*6410*/  HMMA.16816.F32.BF16 R116, R4.reuse, R24, R116 ;  /* 0x000000180474723c */ /* 0x048fec0000041874 */
[C---:B------:R-:W-:Y:S06]  /*6420*/  HMMA.16816.F32.BF16 R120, R4.reuse, R26, R120 ;  /* 0x0000001a0478723c */ /* 0x040fec0000041878 */
[C---:B-----5:R-:W-:Y:S06]  /*6430*/  HMMA.16816.F32.BF16 R124, R4.reuse, R20, R124 ;  /* 0x00000014047c723c */ /* 0x060fec000004187c */
[C---:B------:R-:W-:Y:S06]  /*6440*/  HMMA.16816.F32.BF16 R128, R4.reuse, R22, R128 ;  /* 0x000000160480723c */ /* 0x040fec0000041880 */
[C---:B--2---:R-:W-:Y:S06]  /*6450*/  HMMA.16816.F32.BF16 R132, R4.reuse, R16, R132 ;  /* 0x000000100484723c */ /* 0x044fec0000041884 */
[C---:B------:R-:W-:Y:S06]  /*6460*/  HMMA.16816.F32.BF16 R136, R4.reuse, R18, R136 ;  /* 0x000000120488723c */ /* 0x040fec0000041888 */
[C---:B----4-:R-:W-:Y:S06]  /*6470*/  HMMA.16816.F32.BF16 R152, R4.reuse, R12, R152 ;  /* 0x0000000c0498723c */ /* 0x050fec0000041898 */
[C---:B------:R-:W-:Y:S06]  /*6480*/  HMMA.16816.F32.BF16 R140, R4.reuse, R14, R140 ;  /* 0x0000000e048c723c */ /* 0x040fec000004188c */
[C---:B-1----:R-:W-:Y:S06]  /*6490*/  HMMA.16816.F32.BF16 R144, R4.reuse, R8, R144 ;  /* 0x000000080490723c */ /* 0x042fec0000041890 */
[----:B------:R-:W-:Y:S01]  /*64a0*/  HMMA.16816.F32.BF16 R148, R4, R10, R148 ;  /* 0x0000000a0494723c */ /* 0x000fe20000041894 */
[----:B------:R-:W-:-:S08]  /*64b0*/  NOP ;  /* 0x0000000000007918 */ /* 0x000fd00000000000 */
[----:B------:R-:W-:-:S15]  /*64c0*/  @!P0 BRA `(.L_x_1557) ;  /* 0x0000004400508947 */ /* 0x000fde0003800000 */
[--C-:B------:R-:W-:Y:S01]  /*64d0*/  SHF.R.S32.HI R5, RZ, 0x1f, R240.reuse ;  /* 0x0000001fff057819 */ /* 0x100fe200000114f0 */
[----:B------:R-:W-:Y:S01]  /*64e0*/  IMAD.MOV.U32 R4, RZ, RZ, R240 ;  /* 0x000000ffff047224 */ /* 0x000fe200078e00f0 */
[----:B------:R-:W-:Y:S01]  /*64f0*/  ULDC.64 UR6, c[0x0][0x220] ;  /* 0x0000880000067ab9 */ /* 0x000fe20000000a00 */
[----:B------:R-:W-:Y:S01]  /*6500*/  IMAD.U32 R247, RZ, RZ, UR21 ;  /* 0x00000015fff77e24 */ /* 0x000fe2000f8e00ff */
[----:B------:R-:W-:Y:S01]  /*6510*/  ULDC UR4, c[0x0][0x2d0] ;  /* 0x0000b40000047ab9 */ /* 0x000fe20000000800 */
[--C-:B------:R-:W-:Y:S01]  /*6520*/  IMAD.WIDE.U32 R168, R168, UR19, R4.reuse ;  /* 0x00000013a8a87c25 */ /* 0x100fe2000f8e0004 */
[----:B------:R-:W-:Y:S01]  /*6530*/  ISETP.GE.AND P4, PT, R240, UR4, PT ;  /* 0x00000004f0007c0c */ /* 0x000fe2000bf86270 */
[----:B------:R-:W1:Y:S01]  /*6540*/  LDC.64 R228, c[0x0][0x250] ;  /* 0x00009400ffe47b82 */ /* 0x000e620000000a00 */
[----:B------:R-:W-:Y:S01]  /*6550*/  ULEA.HI.SX32 UR31, UR20, 0xfffffffd, 0x1a ;  /* 0xfffffffd141f7891 */ /* 0x000fe2000f8fd23f */
[----:B------:R-:W-:Y:S01]  /*6560*/  IMAD.WIDE.U32 R4, R165, UR19, R4 ;  /* 0x00000013a5047c25 */ /* 0x000fe2000f8e0004 */
[----:B------:R-:W-:Y:S01]  /*6570*/  IADD3 R6, P1, R168, UR22, RZ ;  /* 0x00000016a8067c10 */ /* 0x000fe2000ff3e0ff */
[----:B------:R-:W-:Y:S01]  /*6580*/  UMOV UR33, URZ ;  /* 0x0000003f00217c82 */ /* 0x000fe20008000000 */
[----:B------:R-:W-:Y:S01]  /*6590*/  ULDC UR4, c[0x0][0x2ec] ;  /* 0x0000bb0000047ab9 */ /* 0x000fe20000000800 */
[----:B------:R-:W-:Y:S01]  /*65a0*/  IMAD.U32 R245, RZ, RZ, UR23 ;  /* 0x00000017fff57e24 */ /* 0x000fe2000f8e00ff */
[----:B------:R-:W-:Y:S01]  /*65b0*/  IADD3 R4, P0, R4, UR24, RZ ;  /* 0x0000001804047c10 */ /* 0x000fe2000ff1e0ff */
[----:B------:R-:W-:Y:S01]  /*65c0*/  IMAD.WIDE.U32 R8, R167, -0x326172a9, RZ ;  /* 0xcd9e8d57a7087825 */ /* 0x000fe200078e00ff */
[----:B------:R-:W-:Y:S01]  /*65d0*/  IADD3.X R247, R247, UR9, R169, P1, !PT ;  /* 0x00000009f7f77c10 */ /* 0x000fe20008ffe4a9 */
[----:B------:R-:W-:Y:S01]  /*65e0*/  ULDC.64 UR8, c[0x0][0x218] ;  /* 0x0000860000087ab9 */ /* 0x000fe20000000a00 */
[----:B------:R-:W-:Y:S01]  /*65f0*/  IADD3.X R245, R245, UR30, R5, P0, !PT ;  /* 0x0000001ef5f57c10 */ /* 0x000fe200087fe405 */
[----:B------:R-:W-:Y:S01]  /*6600*/  IMAD.MOV.U32 R165, RZ, RZ, R0 ;  /* 0x000000ffffa57224 */ /* 0x000fe200078e0000 */
[----:B------:R-:W-:Y:S01]  /*6610*/  LEA R248, P1, R6, UR8, 0x1 ;  /* 0x0000000806f87c11 */ /* 0x000fe2000f8208ff */
[----:B------:R-:W-:Y:S01]  /*6620*/  STL.64 [R1], R8 ;  /* 0x0000000801007387 */ /* 0x000fe20000100a00 */
[----:B------:R-:W-:Y:S01]  /*6630*/  LEA R246, P0, R4, UR6, 0x1 ;  /* 0x0000000604f67c11 */ /* 0x000fe2000f8008ff */
[----:B------:R-:W2:Y:S01]  /*6640*/  @!P4 LDC.64 R226, c[0x0][0x220] ;  /* 0x00008800ffe2cb82 */ /* 0x000ea20000000a00 */
[----:B------:R-:W-:Y:S01]  /*6650*/  LEA.HI.X R247, R6, UR9, R247, 0x1, P1 ;  /* 0x0000000906f77c11 */ /* 0x000fe200088f0cf7 */
[----:B------:R-:W-:Y:S01]  /*6660*/  IMAD.MOV.U32 R3, RZ, RZ, R2 ;  /* 0x000000ffff037224 */ /* 0x000fe200078e0002 */
[----:B------:R-:W-:Y:S01]  /*6670*/  LEA.HI.X R245, R4, UR7, R245, 0x1, P0 ;  /* 0x0000000704f57c11 */ /* 0x000fe200080f0cf5 */
[----:B------:R-:W-:Y:S01]  /*6680*/  IMAD.WIDE.U32 R4, R164, -0x2daee0ad, RZ ;  /* 0xd2511f53a4047825 */ /* 0x000fe200078e00ff */
[----:B------:R-:W-:Y:S01]  /*6690*/  IADD3 R6, P0, R242, 0x20, RZ ;  /* 0x00000020f2067810 */ /* 0x000fe20007f1e0ff */
[----:B------:R-:W-:Y:S01]  /*66a0*/  ULEA.HI.SX32 UR8, UR20, 0xfffffffe, 0x1a ;  /* 0xfffffffe14087891 */ /* 0x000fe2000f8fd23f */
[----:B------:R-:W-:Y:S01]  /*66b0*/  SHF.R.S32.HI R0, RZ, 0x1f, R242 ;  /* 0x0000001fff007819 */ /* 0x000fe200000114f2 */
[----:B------:R-:W3:Y:S01]  /*66c0*/  @!P4 LDC.64 R224, c[0x0][0x220] ;  /* 0x00008800ffe0cb82 */ /* 0x000ee20000000a00 */
[----:B------:R-:W-:Y:S01]  /*66d0*/  LOP3.LUT R250, R9, R166, RZ, 0x3c, !PT ;  /* 0x000000a609fa7212 */ /* 0x000fe200078e3cff */
[----:B------:R-:W-:Y:S01]  /*66e0*/  STL [R1+0x10], R6 ;  /* 0x0000100601007387 */ /* 0x000fe20000100800 */
[----:B------:R-:W-:Y:S01]  /*66f0*/  IMAD.MOV.U32 R244, RZ, RZ, 0x7054 ;  /* 0x00007054fff47424 */ /* 0x000fe200078e00ff */
[----:B------:R-:W-:Y:S01]  /*6700*/  ULDC UR30, c[0x0][0x2d0] ;  /* 0x0000b400001e7ab9 */ /* 0x000fe20000000800 */
[----:B------:R-:W-:Y:S01]  /*6710*/  ULDC.64 UR6, c[0x0][0x248] ;  /* 0x0000920000067ab9 */ /* 0x000fe20000000a00 */
[----:B------:R4:W-:Y:S04]  /*6720*/  STL.64 [R1+0x8], R4 ;  /* 0x0000080401007387 */ /* 0x0009e80000100a00 */
[----:B----4-:R4:W5:Y:S01]  /*6730*/  LDL.64 R4, [R1+0x10] ;  /* 0x0000100001047983 */ /* 0x0109620000100a00 */
[----:B------:R-:W-:-:S04]  /*6740*/  IMAD.WIDE.U32 R250, R250, -0x2daee0ad, RZ ;  /* 0xd2511f53fafa7825 */ /* 0x000fc800078e00ff */
[----:B-----5:R-:W-:-:S05]  /*6750*/  IMAD.X R5, RZ, RZ, R0, P0 ;  /* 0x000000ffff057224 */ /* 0x020fca00000e0600 */
[----:B------:R4:W-:Y:S01]  /*6760*/  STL [R1+0x14], R5 ;  /* 0x0000140501007387 */ /* 0x0009e20000100800 */
[----:B-123--:R-:W-:Y:S05]  /*6770*/  BRA `(.L_x_1558) ;  /* 0x0000000400287947 */ /* 0x00efea0003800000 */
.L_x_1560:
        /* <DEDUP_REMOVED lines=19> */
[----:B------:R-:W-:Y:S01]  /*68b0*/  @!P4 IMAD R173, R173, UR6, RZ ;  /* 0x00000006adadcc24 */ /* 0x000fe2000f8e02ff */
[----:B------:R-:W-:Y:S01]  /*68c0*/  @!P4 LEA R164, P0, R176, R236, 0x6 ;  /* 0x000000ecb0a4c211 */ /* 0x000fe200078030ff */
[C---:B------:R-:W-:Y:S02]  /*68d0*/  @!P4 IMAD R171, R0.reuse, UR11, R171 ;  /* 0x0000000b00abcc24 */ /* 0x040fe4000f8e02ab */
[----:B------:R-:W-:Y:S02]  /*68e0*/  @!P4 IMAD R173, R0, UR9, R173 ;  /* 0x0000000900adcc24 */ /* 0x000fe4000f8e02ad */
        /* <DEDUP_REMOVED lines=51> */
.L_x_1558:
[----:B----4-:R-:W2:Y:S01]  /*6c20*/  LDL.64 R4, [R1+0x10] ;  /* 0x0000100001047983 */ /* 0x010ea20000100a00 */
        /* <DEDUP_REMOVED lines=9> */
[C---:B------:R-:W-:Y:S01]  /*6cc0*/  IMAD R166, R228.reuse, UR9, RZ ;  /* 0x00000009e4a67c24 */ /* 0x040fe2000f8e02ff */
[----:B------:R-:W-:Y:S01]  /*6cd0*/  LEA.HI.X.SX32 R19, R167, R243, 0x6, P1 ;  /* 0x000000f3a7137211 */ /* 0x000fe200008f36ff */
[----:B------:R-:W-:Y:S01]  /*6ce0*/  IMAD.WIDE.U32 R22, R228, UR32, RZ ;  /* 0x00000020e4167c25 */ /* 0x000fe2000f8e00ff */
[----:B------:R-:W-:Y:S03]  /*6cf0*/  UIADD3 UR9, UR31, -UR33, URZ ;  /* 0x800000211f097290 */ /* 0x000fe6000fffe03f */
[----:B------:R-:W-:Y:S02]  /*6d00*/  IMAD R166, R229, UR32, R166 ;  /* 0x00000020e5a67c24 */ /* 0x000fe4000f8e02a6 */
[-C--:B------:R-:W-:Y:S04]  /*6d10*/  IMAD R13, R19, R228.reuse, RZ ;  /* 0x000000e4130d7224 */ /* 0x080fe800078e02ff */
[C---:B------:R-:W-:Y:S02]  /*6d20*/  IMAD R13, R18.reuse, R229, R13 ;  /* 0x000000e5120d7224 */ /* 0x040fe400078e020d */
[----:B------:R-:W-:Y:S01]  /*6d30*/  IMAD.WIDE.U32 R18, R18, R228, RZ ;  /* 0x000000e412127225 */ /* 0x000fe200078e00ff */
[----:B------:R-:W-:Y:S02]  /*6d40*/  @P4 STS.128 [R230+0x18000], RZ ;  /* 0x018000ffe6004388 */ /* 0x000fe40000000c00 */
[----:B------:R-:W-:Y:S02]  /*6d50*/  LEA R26, P3, R18, R246, 0x1 ;  /* 0x000000f6121a7211 */ /* 0x000fe400078608ff */
[----:B--2---:R-:W-:Y:S01]  /*6d60*/  LEA R14, P0, R2, R4, 0x6 ;  /* 0x00000004020e7211 */ /* 0x004fe200078030ff */
[----:B------:R-:W-:Y:S03]  /*6d70*/  IMAD.IADD R2, R23, 0x1, R166 ;  /* 0x0000000117027824 */ /* 0x000fe600078e02a6 */
[----:B------:R-:W-:Y:S01]  /*6d80*/  LEA.HI.X.SX32 R15, R0, R5, 0x6, P0 ;  /* 0x00000005000f7211 */ /* 0x000fe200000f36ff */
[----:B------:R-:W-:Y:S01]  /*6d90*/  IMAD.WIDE.U32 R194, R14, R228, RZ ;  /* 0x000000e40ec27225 */ /* 0x000fe200078e00ff */
[C---:B------:R-:W-:Y:S03]  /*6da0*/  LEA R164, P0, R22.reuse, R234, 0x6 ;  /* 0x000000ea16a47211 */ /* 0x040fe600078030ff */
[----:B------:R-:W-:Y:S01]  /*6db0*/  IMAD R166, R15, R228, RZ ;  /* 0x000000e40fa67224 */ /* 0x000fe200078e02ff */
[----:B------:R-:W-:Y:S02]  /*6dc0*/  LEA.HI.X R2, R22, R223, R2, 0x6, P0 ;  /* 0x000000df16027211 */ /* 0x000fe400000f3402 */
[----:B------:R-:W-:Y:S01]  /*6dd0*/  LEA R167, P2, R228, R164, 0x5 ;  /* 0x000000a4e4a77211 */ /* 0x000fe200078428ff */
[----:B------:R-:W-:Y:S01]  /*6de0*/  IMAD R166, R14, R229, R166 ;  /* 0x000000e50ea67224 */ /* 0x000fe200078e02a6 */
[----:B------:R-:W-:Y:S01]  /*6df0*/  @!P4 LEA R34, P1, R164, R226, 0x1 ;  /* 0x000000e2a422c211 */ /* 0x000fe200078208ff */
[----:B------:R-:W-:Y:S01]  /*6e00*/  IMAD.IADD R14, R19, 0x1, R13 ;  /* 0x00000001130e7824 */ /* 0x000fe200078e020d */
[----:B------:R-:W-:Y:S01]  /*6e10*/  LEA.HI.X R0, R228, R2, R229, 0x5, P2 ;  /* 0x00000002e4007211 */ /* 0x000fe200010f2ce5 */
[----:B------:R-:W-:Y:S01]  /*6e20*/  IMAD.IADD R166, R195, 0x1, R166 ;  /* 0x00000001c3a67824 */ /* 0x000fe200078e02a6 */
[----:B------:R-:W-:Y:S02]  /*6e30*/  LEA R22, P2, R194, R246, 0x1 ;  /* 0x000000f6c2167211 */ /* 0x000fe400078408ff */
[----:B------:R-:W-:Y:S02]  /*6e40*/  LEA.HI.X R27, R18, R245, R14, 0x1, P3 ;  /* 0x000000f5121b7211 */ /* 0x000fe400018f0c0e */
[----:B------:R-:W-:Y:S02]  /*6e50*/  ISETP.GE.AND P3, PT, R233, UR30, PT ;  /* 0x0000001ee9007c0c */ /* 0x000fe4000bf66270 */
[----:B------:R-:W-:Y:S02]  /*6e60*/  @!P4 LEA.HI.X R35, R164, R227, R2, 0x1, P1 ;  /* 0x000000e3a423c211 */ /* 0x000fe400008f0c02 */
[----:B------:R-:W-:Y:S01]  /*6e70*/  LEA.HI.X R23, R194, R245, R166, 0x1, P2 ;  /* 0x000000f5c2177211 */ /* 0x000fe200010f0ca6 */
[----:B------:R-:W-:Y:S01]  /*6e80*/  IMAD.MOV.U32 R166, RZ, RZ, R4 ;  /* 0x000000ffffa67224 */ /* 0x000fe200078e0004 */
[----:B------:R-:W-:Y:S01]  /*6e90*/  ISETP.GE.AND P2, PT, R232, UR30, PT ;  /* 0x0000001ee8007c0c */ /* 0x000fe2000bf46270 */
[----:B------:R-:W-:Y:S01]  /*6ea0*/  @!PT LDS RZ, [RZ] ;  /* 0x00000000fffff984 */ /* 0x000fe20000000800 */
[----:B------:R-:W-:Y:S01]  /*6eb0*/  @!PT LDS RZ, [RZ] ;  /* 0x00000000fffff984 */ /* 0x000fe20000000800 */
[----:B------:R-:W-:Y:S01]  /*6ec0*/  @!PT LDS RZ, [RZ] ;  /* 0x00000000fffff984 */ /* 0x000fe20000000800 */
[----:B------:R-:W-:Y:S01]  /*6ed0*/  @!P4 LDGSTS.E.BYPASS.LTC128B.128 [R230+0x18000], desc[UR26][R34.64] ;  /* 0x1800000022e6cfae */ /* 0x000fe2000b901d5a */
[----:B------:R-:W-:Y:S02]  /*6ee0*/  ISETP.GE.AND P1, PT, R231, UR30, PT ;  /* 0x0000001ee7007c0c */ /* 0x000fe4000bf26270 */
[C---:B------:R-:W-:Y:S03]  /*6ef0*/  @!P4 LEA R30, P0, R167.reuse, R224, 0x1 ;  /* 0x000000e0a71ec211 */ /* 0x040fe600078008ff */
[----:B------:R-:W-:Y:S01]  /*6f00*/  @P3 STS.128 [R230+0x1a000], RZ ;  /* 0x01a000ffe6003388 */ /* 0x000fe20000000c00 */
[----:B------:R-:W-:Y:S01]  /*6f10*/  @!P4 LEA.HI.X R31, R167, R225, R0, 0x1, P0 ;  /* 0x000000e1a71fc211 */ /* 0x000fe200000f0c00 */
[----:B------:R-:W-:Y:S02]  /*6f20*/  IMAD.MOV.U32 R167, RZ, RZ, R5 ;  /* 0x000000ffffa77224 */ /* 0x000fe400078e0005 */
        /* <DEDUP_REMOVED lines=35> */
[----:B------:R-:W2:Y:S04]  /*7160*/  LDSM.16.M88.4 R172, [R221+0x10000] ;  /* 0x01000000ddac783b */ /* 0x000ea80000000200 */
[----:B------:R-:W3:Y:S04]  /*7170*/  LDSM.16.M88.4 R176, [R221+0x10800] ;  /* 0x01080000ddb0783b */ /* 0x000ee80000000200 */
[----:B------:R-:W1:Y:S04]  /*7180*/  LDSM.16.M88.4 R180, [R221+0x11000] ;  /* 0x01100000ddb4783b */ /* 0x000e680000000200 */
[----:B------:R-:W4:Y:S04]  /*7190*/  LDSM.16.M88.4 R184, [R221+0x11800] ;  /* 0x01180000ddb8783b */ /* 0x000f280000000200 */
[----:B------:R-:W0:Y:S04]  /*71a0*/  LDGDEPBAR ;  /* 0x00000000000079af */ /* 0x000e280000000000 */
[----:B------:R-:W-:Y:S04]  /*71b0*/  LDSM.16.M88.4 R188, [R220] ;  /* 0x00000000dcbc783b */ /* 0x000fe80000000200 */
[----:B-----5:R-:W5:Y:S01]  /*71c0*/  LDSM.16.M88.4 R192, [R219] ;  /* 0x00000000dbc0783b */ /* 0x020f620000000200 */
[C---:B--2---:R-:W-:Y:S06]  /*71d0*/  HMMA.16816.F32.BF16 R4, R168.reuse, R172, RZ ;  /* 0x000000aca804723c */ /* 0x044fec00000418ff */
[C---:B------:R-:W-:Y:S01]  /*71e0*/  HMMA.16816.F32.BF16 R8, R168.reuse, R174, RZ ;  /* 0x000000aea808723c */ /* 0x040fe200000418ff */
[----:B------:R-:W-:Y:S05]  /*71f0*/  LDSM.16.M88.4 R172, [R210] ;  /* 0x00000000d2ac783b */ /* 0x000fea0000000200 */
[C---:B---3--:R-:W-:Y:S06]  /*7200*/  HMMA.16816.F32.BF16 R12, R168.reuse, R176, RZ ;  /* 0x000000b0a80c723c */ /* 0x048fec00000418ff */
[C---:B------:R-:W-:Y:S01]  /*7210*/  HMMA.16816.F32.BF16 R16, R168.reuse, R178, RZ ;  /* 0x000000b2a810723c */ /* 0x040fe200000418ff */
[----:B------:R-:W-:Y:S05]  /*7220*/  LDSM.16.M88.4 R176, [R209] ;  /* 0x00000000d1b0783b */ /* 0x000fea0000000200 */
[C---:B-1----:R-:W-:Y:S06]  /*7230*/  HMMA.16816.F32.BF16 R20, R168.reuse, R180, RZ ;  /* 0x000000b4a814723c */ /* 0x042fec00000418ff */
[C---:B------:R-:W-:Y:S01]  /*7240*/  HMMA.16816.F32.BF16 R24, R168.reuse, R182, RZ ;  /* 0x000000b6a818723c */ /* 0x040fe200000418ff */
[----:B------:R-:W-:Y:S05]  /*7250*/  LDSM.16.M88.4 R180, [R218] ;  /* 0x00000000dab4783b */ /* 0x000fea0000000200 */
[C---:B----4-:R-:W-:Y:S06]  /*7260*/  HMMA.16816.F32.BF16 R28, R168.reuse, R184, RZ ;  /* 0x000000b8a81c723c */ /* 0x050fec00000418ff */
[----:B------:R-:W-:Y:S01]  /*7270*/  HMMA.16816.F32.BF16 R32, R168, R186, RZ ;  /* 0x000000baa820723c */ /* 0x000fe200000418ff */
[----:B------:R-:W1:Y:S04]  /*7280*/  LDSM.16.M88.4 R168, [R211] ;  /* 0x00000000d3a8783b */ /* 0x000e680000000200 */
[----:B------:R-:W2:Y:S01]  /*7290*/  LDSM.16.M88.4 R184, [R215+0x10000] ;  /* 0x01000000d7b8783b */ /* 0x000ea20000000200 */
[C---:B-----5:R-:W-:Y:S06]  /*72a0*/  HMMA.16816.F32.BF16 R4, R188.reuse, R192, R4 ;  /* 0x000000c0bc04723c */ /* 0x060fec0000041804 */
[C---:B------:R-:W-:Y:S05]  /*72b0*/  HMMA.16816.F32.BF16 R8, R188.reuse, R194, R8 ;  /* 0x000000c2bc08723c */ /* 0x040fea0000041808 */
[----:B------:R-:W-:Y:S02]  /*72c0*/  IMAD.MOV.U32 R193, RZ, RZ, R167 ;  /* 0x000000ffffc17224 */ /* 0x000fe400078e00a7 */
[----:B------:R-:W-:Y:S04]  /*72d0*/  IMAD.U32 R167, RZ, RZ, UR9 ;  /* 0x00000009ffa77e24 */ /* 0x000fe8000f8e00ff */
[----:B------:R-:W-:Y:S01]  /*72e0*/  IMAD.MOV.U32 R192, RZ, RZ, R166 ;  /* 0x000000ffffc07224 */ /* 0x000fe200078e00a6 */
[C---:B------:R-:W-:Y:S04]  /*72f0*/  LEA R194, P5, R167.reuse, R242, 0x6 ;  /* 0x000000f2a7c27211 */ /* 0x040fe800078a30ff */
[C---:B------:R-:W-:Y:S02]  /*7300*/  LEA R166, P0, R167.reuse, R192, 0x6 ;  /* 0x000000c0a7a67211 */ /* 0x040fe400078030ff */
[C---:B------:R-:W-:Y:S02]  /*7310*/  LEA.HI.X.SX32 R195, R167.reuse, R243, 0x6, P5 ;  /* 0x000000f3a7c37211 */ /* 0x040fe400028f36ff */
[----:B------:R-:W-:Y:S05]  /*7320*/  LEA.HI.X.SX32 R167, R167, R193, 0x6, P0 ;  /* 0x000000c1a7a77211 */ /* 0x000fea00000f36ff */
[----:B------:R-:W-:Y:S01]  /*7330*/  IMAD R167, R167, UR6, RZ ;  /* 0x00000006a7a77c24 */ /* 0x000fe2000f8e02ff */
        /* <DEDUP_REMOVED lines=10> */
[C---:B--2---:R-:W-:Y:S06]  /*73e0*/  HMMA.16816.F32.BF16 R4, R180.reuse, R184, R4 ;  /* 0x000000b8b404723c */ /* 0x044fec0000041804 */
[C---:B------:R-:W-:Y:S01]  /*73f0*/  HMMA.16816.F32.BF16 R8, R180.reuse, R186, R8 ;  /* 0x000000bab408723c */ /* 0x040fe20000041808 */
[----:B------:R-:W2:Y:S05]  /*7400*/  LDSM.16.M88.4 R184, [R217] ;  /* 0x00000000d9b8783b */ /* 0x000eaa0000000200 */
[C---:B-1----:R-:W-:Y:S06]  /*7410*/  HMMA.16816.F32.BF16 R12, R180.reuse, R168, R12 ;  /* 0x000000a8b40c723c */ /* 0x042fec000004180c */
[C---:B------:R-:W-:Y:S01]  /*7420*/  HMMA.16816.F32.BF16 R16, R180.reuse, R170, R16 ;  /* 0x000000aab410723c */ /* 0x040fe20000041810 */
[----:B------:R-:W1:Y:S05]  /*7430*/  LDSM.16.M88.4 R168, [R208+0x800] ;  /* 0x00080000d0a8783b */ /* 0x000e6a0000000200 */
[C---:B---3--:R-:W-:Y:S06]  /*7440*/  HMMA.16816.F32.BF16 R20, R180.reuse, R172, R20 ;  /* 0x000000acb414723c */ /* 0x048fec0000041814 */
        /* <DEDUP_REMOVED lines=21> */
[----:B------:R-:W2:Y:S05]  /*75a0*/  LDSM.16.M88.4 R188, [R207] ;  /* 0x00000000cfbc783b */ /* 0x000eaa0000000200 */
[C---:B-1----:R-:W-:Y:S06]  /*75b0*/  HMMA.16816.F32.BF16 R12, R180.reuse, R168, R12 ;  /* 0x000000a8b40c723c */ /* 0x042fec000004180c */
[C---:B------:R-:W-:Y:S01]  /*75c0*/  HMMA.16816.F32.BF16 R16, R180.reuse, R170, R16 ;  /* 0x000000aab410723c */ /* 0x040fe20000041810 */
[----:B------:R-:W1:Y:S05]  /*75d0*/  LDSM.16.M88.4 R168, [R206] ;  /* 0x00000000cea8783b */ /* 0x000e6a0000000200 */
[C---:B---3--:R-:W-:Y:S06]  /*75e0*/  HMMA.16816.F32.BF16 R20, R180.reuse, R172, R20 ;  /* 0x000000acb414723c */ /* 0x048fec0000041814 */
[C---:B------:R-:W-:Y:S01]  /*75f0*/  HMMA.16816.F32.BF16 R24, R180.reuse, R174, R24 ;  /* 0x000000aeb418723c */ /* 0x040fe20000041818 */
[----:B------:R-:W3:Y:S05]  /*7600*/  LDSM.16.M88.4 R172, [R205] ;  /* 0x00000000cdac783b */ /* 0x000eea0000000200 */
[C---:B----4-:R-:W-:Y:S06]  /*7610*/  HMMA.16816.F32.BF16 R28, R180.reuse, R176, R28 ;  /* 0x000000b0b41c723c */ /* 0x050fec000004181c */
[----:B------:R-:W-:Y:S01]  /*7620*/  HMMA.16816.F32.BF16 R32, R180, R178, R32 ;  /* 0x000000b2b420723c */ /* 0x000fe20000041820 */
[----:B------:R-:W4:Y:S04]  /*7630*/  LDSM.16.M88.4 R176, [R204] ;  /* 0x00000000ccb0783b */ /* 0x000f280000000200 */
        /* <DEDUP_REMOVED lines=129> */
[----:B------:R-:W4:Y:S01]  /*7e50*/  LDSM.16.M88.4 R176, [R208+0x7800] ;  /* 0x00780000d0b0783b */ /* 0x000f220000000200 */
[----:B------:R-:W-:Y:S04]  /*7e60*/  DEPBAR.LE SB0, 0x0 ;  /* 0x000080000000791a */ /* 0x000fe80000000000 */
[C---:B--2---:R-:W-:Y:S01]  /*7e70*/  HMMA.16816.F32.BF16 R4, R184.reuse, R188, R4 ;  /* 0x000000bcb804723c */ /* 0x044fe20000041804 */
[----:B------:R-:W-:Y:S04]  /*7e80*/  BAR.SYNC.DEFER_BLOCKING 0x0 ;  /* 0x0000000000007b1d */ /* 0x000fe80000010000 */
[C---:B------:R-:W-:Y:S01]  /*7e90*/  IMAD.WIDE.U32 R182, R166.reuse, UR6, RZ ;  /* 0x00000006a6b67c25 */ /* 0x040fe2000f8e00ff */
[C---:B------:R-:W-:Y:S05]  /*7ea0*/  HMMA.16816.F32.BF16 R8, R184.reuse, R190, R8 ;  /* 0x000000beb808723c */ /* 0x040fea0000041808 */
[----:B------:R-:W-:Y:S01]  /*7eb0*/  IMAD R166, R166, UR7, R167 ;  /* 0x00000007a6a67c24 */ /* 0x000fe2000f8e02a7 */
[C---:B-1----:R-:W-:Y:S05]  /*7ec0*/  HMMA.16816.F32.BF16 R12, R184.reuse, R168, R12 ;  /* 0x000000a8b80c723c */ /* 0x042fea000004180c */
[----:B------:R-:W-:Y:S01]  /*7ed0*/  IMAD.IADD R166, R183, 0x1, R166 ;  /* 0x00000001b7a67824 */ /* 0x000fe200078e02a6 */
[C---:B------:R-:W-:Y:S06]  /*7ee0*/  HMMA.16816.F32.BF16 R16, R184.reuse, R170, R16 ;  /* 0x000000aab810723c */ /* 0x040fec0000041810 */
[----:B------:R-:W-:Y:S01]  /*7ef0*/  FMNMX.FTZ R0, R4, R3, !PT ;  /* 0x0000000304007209 */ /* 0x000fe20007810000 */
[C---:B---3--:R-:W-:Y:S04]  /*7f00*/  HMMA.16816.F32.BF16 R20, R184.reuse, R172, R20 ;  /* 0x000000acb814723c */ /* 0x048fe80000041814 */
[----:B------:R-:W-:Y:S02]  /*7f10*/  FMNMX.FTZ R0, R5, R0, !PT ;  /* 0x0000000005007209 */ /* 0x000fe40007810000 */
[----:B------:R-:W-:Y:S01]  /*7f20*/  FMNMX.FTZ R2, R6, R165, !PT ;  /* 0x000000a506027209 */ /* 0x000fe20007810000 */
[C---:B------:R-:W-:Y:S04]  /*7f30*/  HMMA.16816.F32.BF16 R24, R184.reuse, R174, R24 ;  /* 0x000000aeb818723c */ /* 0x040fe80000041818 */
[----:B------:R-:W-:Y:S02]  /*7f40*/  FMNMX.FTZ R0, R8, R0, !PT ;  /* 0x0000000008007209 */ /* 0x000fe40007810000 */
[C---:B----4-:R-:W-:Y:S05]  /*7f50*/  HMMA.16816.F32.BF16 R28, R184.reuse, R176, R28 ;  /* 0x000000b0b81c723c */ /* 0x050fea000004181c */
[----:B------:R-:W-:Y:S01]  /*7f60*/  FMNMX.FTZ R164, R9, R0, !PT ;  /* 0x0000000009a47209 */ /* 0x000fe20007810000 */
[----:B------:R-:W-:Y:S05]  /*7f70*/  HMMA.16816.F32.BF16 R32, R184, R178, R32 ;  /* 0x000000b2b820723c */ /* 0x000fea0000041820 */
[----:B------:R-:W-:Y:S02]  /*7f80*/  FMNMX.FTZ R0, R7, R2, !PT ;  /* 0x0000000207007209 */ /* 0x000fe40007810000 */
[----:B------:R-:W-:Y:S04]  /*7f90*/  FMNMX.FTZ R2, R12, R164, !PT ;  /* 0x000000a40c027209 */ /* 0x000fe80007810000 */
[----:B------:R-:W-:Y:S01]  /*7fa0*/  FMNMX.FTZ R164, R10, R0, !PT ;  /* 0x000000000aa47209 */ /* 0x000fe20007810000 */
[----:B------:R-:W-:Y:S01]  /*7fb0*/  IMAD R0, R195, UR6, RZ ;  /* 0x00000006c3007c24 */ /* 0x000fe2000f8e02ff */
[----:B------:R-:W-:Y:S02]  /*7fc0*/  FMNMX.FTZ R193, R13, R2, !PT ;  /* 0x000000020dc17209 */ /* 0x000fe40007810000 */
[----:B------:R-:W-:Y:S01]  /*7fd0*/  FMNMX.FTZ R2, R11, R164, !PT ;  /* 0x000000a40b027209 */ /* 0x000fe20007810000 */
[----:B------:R-:W-:Y:S01]  /*7fe0*/  IMAD R0, R194, UR7, R0 ;  /* 0x00000007c2007c24 */ /* 0x000fe2000f8e0200 */
[----:B------:R-:W-:Y:S01]  /*7ff0*/  FMNMX.FTZ R164, R16, R193, !PT ;  /* 0x000000c110a47209 */ /* 0x000fe20007810000 */
[----:B------:R-:W-:Y:S01]  /*8000*/  IMAD.WIDE.U32 R194, R194, UR6, RZ ;  /* 0x00000006c2c27c25 */ /* 0x000fe2000f8e00ff */
[----:B------:R-:W-:Y:S02]  /*8010*/  FMNMX.FTZ R2, R14, R2, !PT ;  /* 0x000000020e027209 */ /* 0x000fe40007810000 */
[----:B------:R-:W-:Y:S01]  /*8020*/  FMNMX.FTZ R164, R17, R164, !PT ;  /* 0x000000a411a47209 */ /* 0x000fe20007810000 */
[----:B------:R-:W-:Y:S01]  /*8030*/  IMAD.IADD R0, R195, 0x1, R0 ;  /* 0x00000001c3007824 */ /* 0x000fe200078e0200 */
[----:B------:R-:W-:Y:S02]  /*8040*/  FMNMX.FTZ R2, R15, R2, !PT ;  /* 0x000000020f027209 */ /* 0x000fe40007810000 */
[----:B------:R-:W-:Y:S02]  /*8050*/  FMNMX.FTZ R193, R20, R164, !PT ;  /* 0x000000a414c17209 */ /* 0x000fe40007810000 */
[----:B------:R-:W-:Y:S02]  /*8060*/  FMNMX.FTZ R164, R18, R2, !PT ;  /* 0x0000000212a47209 */ /* 0x000fe40007810000 */
[----:B------:R-:W-:Y:S02]  /*8070*/  FMNMX.FTZ R2, R21, R193, !PT ;  /* 0x000000c115027209 */ /* 0x000fe40007810000 */
[----:B------:R-:W-:Y:S02]  /*8080*/  FMNMX.FTZ R167, R19, R164, !PT ;  /* 0x000000a413a77209 */ /* 0x000fe40007810000 */
[----:B------:R-:W-:Y:S02]  /*8090*/  LEA R178, P5, R194, R248, 0x1 ;  /* 0x000000f8c2b27211 */ /* 0x000fe400078a08ff */
        /* <DEDUP_REMOVED lines=16> */
.L_x_1559:
[----:B------:R2:W-:Y:S01]  /*81a0*/  STL.64 [R1+0x20], R198 ;  /* 0x000020c601007387 */ /* 0x0005e20000100a00 */
[----:B------:R-:W-:Y:S01]  /*81b0*/  FMNMX.FTZ R171, R31, R194, !PT ;  /* 0x000000c21fab7209 */ /* 0x000fe20007810000 */
[----:B------:R-:W-:Y:S01]  /*81c0*/  USHF.L.U32 UR32, UR32, 0x1, URZ ;  /* 0x0000000120207899 */ /* 0x000fe2000800063f */
[----:B-1----:R-:W-:Y:S01]  /*81d0*/  MOV R166, UR29 ;  /* 0x0000001d00a67c02 */ /* 0x002fe20008000f00 */
[----:B------:R-:W-:Y:S01]  /*81e0*/  UIADD3 UR9, UR29, -0x4498517b, URZ ;  /* 0xbb67ae851d097890 */ /* 0x000fe2000fffe03f */
[----:B------:R-:W-:Y:S01]  /*81f0*/  FMNMX.FTZ R0, R34, R171, !PT ;  /* 0x000000ab22007209 */ /* 0x000fe20007810000 */
[----:B------:R-:W1:Y:S01]  /*8200*/  SHFL.BFLY PT, R175, R2, 0x2, 0x1f ;  /* 0x0c401f0002af7f89 */ /* 0x000e6200000e0000 */
[----:B------:R-:W-:Y:S02]  /*8210*/  UIADD3 UR23, UR28, -0x61c88647, URZ ;  /* 0x9e3779b91c177890 */ /* 0x000fe4000fffe03f */
[----:B------:R-:W-:Y:S01]  /*8220*/  FMNMX.FTZ R169, R35, R0, !PT ;  /* 0x0000000023a97209 */ /* 0x000fe20007810000 */
[----:B------:R-:W-:Y:S04]  /*8230*/  UIADD3 UR22, UR28, 0x3c6ef372, URZ ;  /* 0x3c6ef3721c167890 */ /* 0x000fe8000fffe03f */
[----:B------:R-:W-:Y:S01]  /*8240*/  LDSM.16.MT88.4 R176, [R216+0x18000] ;  /* 0x01800000d8b0783b */ /* 0x000fe20000004200 */
[----:B------:R-:W-:Y:S02]  /*8250*/  UIADD3 UR21, UR29, 0x76cf5d0a, URZ ;  /* 0x76cf5d0a1d157890 */ /* 0x000fe4000fffe03f */
[----:B------:R-:W-:Y:S02]  /*8260*/  UIADD3 UR19, UR29, 0x32370b8f, URZ ;  /* 0x32370b8f1d137890 */ /* 0x000fe4000fffe03f */
[----:B------:R-:W-:Y:S02]  /*8270*/  UIADD3 UR15, UR28, 0x78dde6e4, URZ ;  /* 0x78dde6e41c0f7890 */ /* 0x000fe4000fffe03f */
[----:B------:R-:W-:Y:S01]  /*8280*/  UIADD3 UR20, UR28, -0x255992d5, URZ ;  /* 0xdaa66d2b1c147890 */ /* 0x000fe2000fffe03f */
[----:B------:R-:W3:Y:S01]  /*8290*/  SHFL.BFLY PT, R0, R169, 0x2, 0x1f ;  /* 0x0c401f00a9007f89 */ /* 0x000ee200000e0000 */
[----:B------:R-:W-:Y:S02]  /*82a0*/  UIADD3 UR14, UR29, -0x126145ec, URZ ;  /* 0xed9eba141d0e7890 */ /* 0x000fe4000fffe03f */
[----:B------:R-:W-:Y:S02]  /*82b0*/  UIADD3 UR25, UR28, -0x4ab325aa, URZ ;  /* 0xb54cda561c197890 */ /* 0x000fe4000fffe03f */
[----:B------:R-:W-:Y:S02]  /*82c0*/  UIADD3 UR11, UR28, 0x1715609d, URZ ;  /* 0x1715609d1c0b7890 */ /* 0x000fe4000fffe03f */
[----:B------:R-:W-:Y:S01]  /*82d0*/  UIADD3 UR24, UR29, 0x646e171e, URZ ;  /* 0x646e171e1d187890 */ /* 0x000fe2000fffe03f */
[----:B--2---:R-:W2:Y:S01]  /*82e0*/  LDL.64 R198, [R1+0x8] ;  /* 0x0000080001c67983 */ /* 0x004ea20000100a00 */
[----:B------:R-:W-:Y:S05]  /*82f0*/  UIADD3 UR33, UR33, 0x1, URZ ;  /* 0x0000000121217890 */ /* 0x000fea000fffe03f */
[----:B------:R4:W-:Y:S06]  /*8300*/  STL.64 [R1+0x18], R196 ;  /* 0x000018c401007387 */ /* 0x0009ec0000100a00 */
[----:B----4-:R-:W4:Y:S01]  /*8310*/  LDL.64 R196, [R1] ;  /* 0x0000000001c47983 */ /* 0x010f220000100a00 */
[----:B-1----:R-:W-:Y:S02]  /*8320*/  FMNMX.FTZ R173, R2, R175, !PT ;  /* 0x000000af02ad7209 */ /* 0x002fe40007810000 */
[----:B---3--:R-:W-:Y:S03]  /*8330*/  FMNMX.FTZ R167, R169, R0, !PT ;  /* 0x00000000a9a77209 */ /* 0x008fe60007810000 */
[----:B------:R-:W-:Y:S08]  /*8340*/  SHFL.BFLY PT, R164, R173, 0x1, 0x1f ;  /* 0x0c201f00ada47f89 */ /* 0x000ff000000e0000 */
[----:B------:R-:W1:Y:S02]  /*8350*/  SHFL.BFLY PT, R0, R167, 0x1, 0x1f ;  /* 0x0c201f00a7007f89 */ /* 0x000e6400000e0000 */
[----:B-1----:R-:W-:Y:S05]  /*8360*/  FMNMX.FTZ R0, R167, R0, !PT ;  /* 0x00000000a7007209 */ /* 0x002fea0007810000 */
[----:B------:R-:W-:Y:S01]  /*8370*/  FMUL.FTZ R189, R0, UR4 ;  /* 0x0000000400bd7c20 */ /* 0x000fe20008410000 */
[----:B--2---:R-:W-:Y:S01]  /*8380*/  LOP3.LUT R2, R199, UR32, R166, 0x96, !PT ;  /* 0x00000020c7027c12 */ /* 0x004fe2000f8e96a6 */
[----:B------:R-:W-:Y:S01]  /*8390*/  UIADD3 UR32, UR32, 0x1, URZ ;  /* 0x0000000120207890 */ /* 0x000fe2000fffe03f */
[----:B------:R-:W-:Y:S01]  /*83a0*/  LOP3.LUT R194, R251, UR9, R198, 0x96, !PT ;  /* 0x00000009fbc27c12 */ /* 0x000fe2000f8e96c6 */
[----:B------:R-:W-:Y:S02]  /*83b0*/  UIADD3 UR9, UR29, -0x56f99767, URZ ;  /* 0xa90668991d097890 */ /* 0x000fe4000fffe03f */
[----:B------:R-:W-:Y:S01]  /*83c0*/  IMAD.WIDE.U32 R168, R2, -0x326172a9, RZ ;  /* 0xcd9e8d5702a87825 */ /* 0x000fe200078e00ff */
[----:B------:R-:W-:Y:S03]  /*83d0*/  FMNMX.FTZ R2, R173, R164, !PT ;  /* 0x000000a4ad027209 */ /* 0x000fe60007810000 */
[----:B------:R-:W-:Y:S01]  /*83e0*/  IMAD.WIDE.U32 R194, R194, -0x326172a9, RZ ;  /* 0xcd9e8d57c2c27825 */ /* 0x000fe200078e00ff */
[C---:B------:R-:W-:Y:S03]  /*83f0*/  FSETP.NEU.FTZ.AND P0, PT, R2.reuse, -INF , PT ;  /* 0xff8000000200780b */ /* 0x040fe60003f1d000 */
[C---:B------:R-:W-:Y:S01]  /*8400*/  FMUL.FTZ R190, R2.reuse, UR4 ;  /* 0x0000000402be7c20 */ /* 0x040fe20008410000 */
[----:B------:R-:W-:Y:S01]  /*8410*/  FADD.FTZ R3, -R2, R3 ;  /* 0x0000000302037221 */ /* 0x000fe20000010100 */
[----:B------:R-:W-:Y:S03]  /*8420*/  LOP3.LUT R172, R195, UR22, R168, 0x96, !PT ;  /* 0x00000016c3ac7c12 */ /* 0x000fe6000f8e96a8 */
[----:B------:R-:W-:Y:S02]  /*8430*/  FSEL R190, R190, RZ, P0 ;  /* 0x000000ffbebe7208 */ /* 0x000fe40000000000 */
[----:B------:R-:W-:Y:S01]  /*8440*/  IMAD.WIDE.U32 R172, R172, -0x2daee0ad, RZ ;  /* 0xd2511f53acac7825 */ /* 0x000fe200078e00ff */
[----:B------:R-:W-:Y:S03]  /*8450*/  FSETP.NEU.FTZ.AND P0, PT, R0, -INF , PT ;  /* 0xff8000000000780b */ /* 0x000fe60003f1d000 */
[--C-:B------:R-:W-:Y:S01]  /*8460*/  FFMA.FTZ R168, R8, UR4, -R190.reuse ;  /* 0x0000000408a87c23 */ /* 0x100fe200080108be */
[--C-:B------:R-:W-:Y:S01]  /*8470*/  FFMA.FTZ R184, R5, UR4, -R190.reuse ;  /* 0x0000000405b87c23 */ /* 0x100fe200080108be */
[----:B------:R-:W-:Y:S01]  /*8480*/  FSEL R189, R189, RZ, P0 ;  /* 0x000000ffbdbd7208 */ /* 0x000fe20000000000 */
[--C-:B------:R-:W-:Y:S01]  /*8490*/  FFMA.FTZ R187, R4, UR4, -R190.reuse ;  /* 0x0000000404bb7c23 */ /* 0x100fe200080108be */
[--C-:B------:R-:W-:Y:S01]  /*84a0*/  FFMA.FTZ R191, R12, UR4, -R190.reuse ;  /* 0x000000040cbf7c23 */ /* 0x100fe200080108be */
[----:B------:R-:W-:Y:S01]  /*84b0*/  FFMA.FTZ R32, R32, UR4, -R190 ;  /* 0x0000000420207c23 */ /* 0x000fe200080108be */
[----:B------:R-:W-:Y:S01]  /*84c0*/  MUFU.EX2 R168, R168 ;  /* 0x000000a800a87308 */ /* 0x000fe20000000800 */
[--C-:B------:R-:W-:Y:S01]  /*84d0*/  FFMA.FTZ R185, R11, UR4, -R189.reuse ;  /* 0x000000040bb97c23 */ /* 0x100fe200080108bd */
[--C-:B------:R-:W-:Y:S01]  /*84e0*/  FFMA.FTZ R188, R6, UR4, -R189.reuse ;  /* 0x0000000406bc7c23 */ /* 0x100fe200080108bd */
[--C-:B------:R-:W-:Y:S01]  /*84f0*/  FFMA.FTZ R186, R7, UR4, -R189.reuse ;  /* 0x0000000407ba7c23 */ /* 0x100fe200080108bd */
[--C-:B------:R-:W-:Y:S01]  /*8500*/  FFMA.FTZ R170, R10, UR4, -R189.reuse ;  /* 0x000000040aaa7c23 */ /* 0x100fe200080108bd */
[----:B----4-:R-:W-:Y:S01]  /*8510*/  LOP3.LUT R164, R169, UR23, R196, 0x96, !PT ;  /* 0x00000017a9a47c12 */ /* 0x010fe2000f8e96c4 */
[--C-:B------:R-:W-:Y:S01]  /*8520*/  FFMA.FTZ R169, R9, UR4, -R190.reuse ;  /* 0x0000000409a97c23 */ /* 0x100fe200080108be */
[--C-:B------:R-:W-:Y:S03]  /*8530*/  FFMA.FTZ R14, R14, UR4, -R189.reuse ;  /* 0x000000040e0e7c23 */ /* 0x100fe600080108bd */
[----:B------:R-:W-:Y:S01]  /*8540*/  MUFU.EX2 R187, R187 ;  /* 0x000000bb00bb7308 */ /* 0x000fe20000000800 */
[--C-:B------:R-:W-:Y:S01]  /*8550*/  FFMA.FTZ R26, R26, UR4, -R189.reuse ;  /* 0x000000041a1a7c23 */ /* 0x100fe200080108bd */
[----:B------:R-:W-:Y:S04]  /*8560*/  IMAD.WIDE.U32 R192, R164, -0x2daee0ad, RZ ;  /* 0xd2511f53a4c07825 */ /* 0x000fe800078e00ff */
[----:B------:R-:W-:Y:S01]  /*8570*/  FFMA.FTZ R29, R29, UR4, -R190 ;  /* 0x000000041d1d7c23 */ /* 0x000fe200080108be */
[----:B------:R-:W-:Y:S03]  /*8580*/  LOP3.LUT R164, R193, UR21, R250, 0x96, !PT ;  /* 0x00000015c1a47c12 */ /* 0x000fe6000f8e96fa */
[----:B------:R-:W1:Y:S01]  /*8590*/  MUFU.EX2 R169, R169 ;  /* 0x000000a900a97308 */ /* 0x000e620000000800 */
[----:B------:R-:W-:Y:S01]  /*85a0*/  LOP3.LUT R192, R173, UR19, R192, 0x96, !PT ;  /* 0x00000013adc07c12 */ /* 0x000fe2000f8e96c0 */
[----:B------:R-:W-:Y:S04]  /*85b0*/  IMAD.WIDE.U32 R166, R164, -0x326172a9, RZ ;  /* 0xcd9e8d57a4a67825 */ /* 0x000fe800078e00ff */
[----:B------:R-:W-:Y:S01]  /*85c0*/  IMAD.WIDE.U32 R192, R192, -0x326172a9, RZ ;  /* 0xcd9e8d57c0c07825 */ /* 0x000fe200078e00ff */
[----:B------:R-:W-:Y:S03]  /*85d0*/  LOP3.LUT R8, R167, UR20, R194, 0x96, !PT ;  /* 0x00000014a7087c12 */ /* 0x000fe6000f8e96c2 */
[----:B------:R-:W2:Y:S01]  /*85e0*/  MUFU.EX2 R184, R184 ;  /* 0x000000b800b87308 */ /* 0x000ea20000000800 */
[----:B------:R-:W-:Y:S01]  /*85f0*/  LOP3.LUT R166, R193, UR15, R166, 0x96, !PT ;  /* 0x0000000fc1a67c12 */ /* 0x000fe2000f8e96a6 */
[----:B------:R-:W-:Y:S04]  /*8600*/  IMAD.WIDE.U32 R174, R8, -0x2daee0ad, RZ ;  /* 0xd2511f5308ae7825 */ /* 0x000fe800078e00ff */
[----:B------:R-:W-:Y:S01]  /*8610*/  FFMA.FTZ R193, R23, UR4, -R189 ;  /* 0x0000000417c17c23 */ /* 0x000fe200080108bd */
[----:B------:R-:W-:Y:S01]  /*8620*/  IMAD.WIDE.U32 R166, R166, -0x2daee0ad, RZ ;  /* 0xd2511f53a6a67825 */ /* 0x000fe200078e00ff */
[----:B------:R-:W-:Y:S02]  /*8630*/  LOP3.LUT R8, R175, UR14, R172, 0x96, !PT ;  /* 0x0000000eaf087c12 */ /* 0x000fe4000f8e96ac */
[----:B------:R-:W-:Y:S02]  /*8640*/  MUFU.EX2 R170, R170 ;  /* 0x000000aa00aa7308 */ /* 0x000fe40000000800 */
[----:B------:R-:W-:Y:S01]  /*8650*/  LOP3.LUT R9, R167, UR9, R174, 0x96, !PT ;  /* 0x00000009a7097c12 */ /* 0x000fe2000f8e96ae */
[----:B------:R-:W-:Y:S01]  /*8660*/  IMAD.WIDE.U32 R180, R8, -0x326172a9, RZ ;  /* 0xcd9e8d5708b47825 */ /* 0x000fe200078e00ff */
[----:B------:R-:W-:Y:S03]  /*8670*/  MOV R167, UR10 ;  /* 0x0000000a00a77c02 */ /* 0x000fe60008000f00 */
[----:B------:R-:W-:Y:S03]  /*8680*/  IMAD.WIDE.U32 R172, R9, -0x326172a9, RZ ;  /* 0xcd9e8d5709ac7825 */ /* 0x000fe600078e00ff */
[----:B------:R-:W-:Y:S01]  /*8690*/  MUFU.EX2 R185, R185 ;  /* 0x000000b900b97308 */ /* 0x000fe20000000800 */
[----:B------:R-:W-:Y:S02]  /*86a0*/  PRMT R167, R167, R244, UR10 ;  /* 0x0000000aa7a77e16 */ /* 0x000fe400080000f4 */
[--C-:B------:R-:W-:Y:S02]  /*86b0*/  SHF.R.U32.HI R5, RZ, 0x10, R172.reuse ;  /* 0x00000010ff057819 */ /* 0x100fe400000116ac */
[----:B------:R-:W-:Y:S02]  /*86c0*/  SHF.R.U32.HI R8, RZ, 0x18, R172 ;  /* 0x00000018ff087819 */ /* 0x000fe400000116ac */
[----:B------:R-:W-:Y:S03]  /*86d0*/  LOP3.LUT R5, R5, 0xff, RZ, 0xc0, !PT ;  /* 0x000000ff05057812 */ /* 0x000fe600078ec0ff */
[----:B------:R-:W-:Y:S01]  /*86e0*/  MUFU.EX2 R188, R188 ;  /* 0x000000bc00bc7308 */ /* 0x000fe20000000800 */
[----:B------:R-:W-:Y:S02]  /*86f0*/  LOP3.LUT R4, R173, UR25, R180, 0x96, !PT ;  /* 0x00000019ad047c12 */ /* 0x000fe4000f8e96b4 */
[C---:B------:R-:W-:Y:S02]  /*8700*/  LOP3.LUT R11, R172.reuse, 0xffff, RZ, 0xc0, !PT ;  /* 0x0000ffffac0b7812 */ /* 0x040fe400078ec0ff */
[----:B------:R-:W-:Y:S02]  /*8710*/  PRMT R6, R5, 0x5410, R8 ;  /* 0x0000541005067816 */ /* 0x000fe40000000008 */
[----:B------:R-:W-:Y:S03]  /*8720*/  LOP3.LUT R174, R172, 0xff, RZ, 0xc0, !PT ;  /* 0x000000ffacae7812 */ /* 0x000fe600078ec0ff */
[----:B------:R-:W-:Y:S01]  /*8730*/  MUFU.EX2 R186, R186 ;  /* 0x000000ba00ba7308 */ /* 0x000fe20000000800 */
[--C-:B------:R-:W-:Y:S02]  /*8740*/  SHF.R.U32.HI R7, RZ, 0x18, R4.reuse ;  /* 0x00000018ff077819 */ /* 0x100fe40000011604 */
[C---:B------:R-:W-:Y:S02]  /*8750*/  LOP3.LUT R9, R4.reuse, 0xffff, RZ, 0xc0, !PT ;  /* 0x0000ffff04097812 */ /* 0x040fe400078ec0ff */
[----:B------:R-:W-:Y:S02]  /*8760*/  LOP3.LUT R172, R4, 0xff, RZ, 0xc0, !PT ;  /* 0x000000ff04ac7812 */ /* 0x000fe400078ec0ff */
[----:B------:R-:W-:Y:S01]  /*8770*/  SHF.R.U32.HI R8, RZ, 0x10, R4 ;  /* 0x00000010ff087819 */ /* 0x000fe20000011604 */
[----:B------:R-:W-:Y:S01]  /*8780*/  FMUL.FTZ R4, R3, UR4 ;  /* 0x0000000403047c20 */ /* 0x000fe20008410000 */
[----:B------:R-:W-:Y:S01]  /*8790*/  FADD.FTZ R3, -R0, R165 ;  /* 0x000000a500037221 */ /* 0x000fe20000010100 */
[----:B------:R-:W-:Y:S01]  /*87a0*/  SHF.R.U32.HI R11, RZ, 0x8, R11 ;  /* 0x00000008ff0b7819 */ /* 0x000fe2000001160b */
[----:B------:R-:W-:Y:S01]  /*87b0*/  MUFU.EX2 R191, R191 ;  /* 0x000000bf00bf7308 */ /* 0x000fe20000000800 */
[----:B------:R-:W-:Y:S01]  /*87c0*/  SHF.R.U32.HI R9, RZ, 0x8, R9 ;  /* 0x00000008ff097819 */ /* 0x000fe20000011609 */
[----:B------:R-:W-:Y:S01]  /*87d0*/  FMUL.FTZ R10, R3, UR4 ;  /* 0x00000004030a7c20 */ /* 0x000fe20008410000 */
[----:B------:R-:W-:Y:S02]  /*87e0*/  PRMT R174, R174, 0x5410, R11 ;  /* 0x00005410aeae7816 */ /* 0x000fe4000000000b */
[----:B------:R-:W-:Y:S02]  /*87f0*/  LOP3.LUT R8, R8, 0xff, RZ, 0xc0, !PT ;  /* 0x000000ff08087812 */ /* 0x000fe400078ec0ff */
[----:B------:R-:W-:Y:S03]  /*8800*/  PRMT R172, R172, 0x5410, R9 ;  /* 0x00005410acac7816 */ /* 0x000fe60000000009 */
[----:B------:R3:W4:Y:S01]  /*8810*/  MUFU.EX2 R3, R10 ;  /* 0x0000000a00037308 */ /* 0x0007220000000800 */
[--C-:B------:R-:W-:Y:S02]  /*8820*/  HSET2.LE.AND R174, R174, R167.reuse, PT ;  /* 0x000000a7aeae7233 */ /* 0x100fe40003803000 */
[----:B------:R-:W-:Y:S02]  /*8830*/  MOV R11, R181 ;  /* 0x000000b5000b7202 */ /* 0x000fe40000000f00 */
[----:B-1----:R-:W-:Y:S02]  /*8840*/  F2FP.BF16.F32.PACK_AB R5, R169, R168 ;  /* 0x000000a8a905723e */ /* 0x002fe400000010ff */
[----:B------:R-:W-:Y:S03]  /*8850*/  PRMT R8, R8, 0x5410, R7 ;  /* 0x0000541008087816 */ /* 0x000fe60000000007 */
[----:B------:R-:W1:Y:S01]  /*8860*/  MUFU.EX2 R164, R4 ;  /* 0x0000000400a47308 */ /* 0x000e620000000800 */
[----:B------:R-:W-:Y:S02]  /*8870*/  LOP3.LUT R174, R174, R5, RZ, 0xc0, !PT ;  /* 0x00000005aeae7212 */ /* 0x000fe400078ec0ff */
[--C-:B------:R-:W-:Y:S02]  /*8880*/  HSET2.LE.AND R172, R172, R167.reuse, PT ;  /* 0x000000a7acac7233 */ /* 0x100fe40003803000 */
[----:B--2---:R-:W-:Y:S02]  /*8890*/  F2FP.BF16.F32.PACK_AB R5, R184, R187 ;  /* 0x000000bbb805723e */ /* 0x004fe400000010ff */
[--C-:B------:R-:W-:Y:S03]  /*88a0*/  HSET2.LE.AND R175, R6, R167.reuse, PT ;  /* 0x000000a706af7233 */ /* 0x100fe60003803000 */
[----:B------:R-:W-:Y:S01]  /*88b0*/  MUFU.EX2 R171, R32 ;  /* 0x0000002000ab7308 */ /* 0x000fe20000000800 */
[----:B---3--:R-:W-:Y:S01]  /*88c0*/  MOV R10, R180 ;  /* 0x000000b4000a7202 */ /* 0x008fe20000000f00 */
[C---:B----4-:R-:W-:Y:S01]  /*88d0*/  FMUL.FTZ R7, R3.reuse, R163 ;  /* 0x000000a303077220 */ /* 0x050fe20000410000 */
[----:B------:R-:W2:Y:S01]  /*88e0*/  LDSM.16.MT88.4 R180, [R214+0x18000] ;  /* 0x01800000d6b4783b */ /* 0x000ea20000004200 */
[--C-:B------:R-:W-:Y:S01]  /*88f0*/  HSET2.LE.AND R173, R8, R167.reuse, PT ;  /* 0x000000a708ad7233 */ /* 0x100fe20003803000 */
[----:B------:R-:W-:Y:S01]  /*8900*/  FMUL.FTZ R38, R3, R38 ;  /* 0x0000002603267220 */ /* 0x000fe20000410000 */
[----:B------:R-:W-:Y:S01]  /*8910*/  F2FP.BF16.F32.PACK_AB R8, R185, R170 ;  /* 0x000000aab908723e */ /* 0x000fe200000010ff */
[----:B------:R-:W-:Y:S01]  /*8920*/  FMUL.FTZ R39, R3, R39 ;  /* 0x0000002703277220 */ /* 0x000fe20000410000 */
[----:B------:R-:W-:Y:S01]  /*8930*/  LOP3.LUT R172, R172, R5, RZ, 0xc0, !PT ;  /* 0x00000005acac7212 */ /* 0x000fe200078ec0ff */
[C---:B-1----:R-:W-:Y:S01]  /*8940*/  FMUL.FTZ R4, R164.reuse, R160 ;  /* 0x000000a0a4047220 */ /* 0x042fe20000410000 */
[C---:B------:R-:W-:Y:S01]  /*8950*/  FMUL.FTZ R5, R164.reuse, R161 ;  /* 0x000000a1a4057220 */ /* 0x040fe20000410000 */
[----:B------:R-:W-:Y:S01]  /*8960*/  LOP3.LUT R175, R175, R8, RZ, 0xc0, !PT ;  /* 0x00000008afaf7212 */ /* 0x000fe200078ec0ff */
[C---:B------:R-:W-:Y:S01]  /*8970*/  FMUL.FTZ R8, R164.reuse, R156 ;  /* 0x0000009ca4087220 */ /* 0x040fe20000410000 */
[----:B------:R-:W-:Y:S01]  /*8980*/  MOV R160, R10 ;  /* 0x0000000a00a07202 */ /* 0x000fe20000000f00 */
[----:B------:R-:W-:Y:S01]  /*8990*/  FMUL.FTZ R9, R164, R157 ;  /* 0x0000009da4097220 */ /* 0x000fe20000410000 */
[----:B------:R-:W-:Y:S01]  /*89a0*/  MOV R161, R11 ;  /* 0x0000000b00a17202 */ /* 0x000fe20000000f00 */
[C---:B------:R-:W-:Y:S01]  /*89b0*/  FMUL.FTZ R10, R3.reuse, R158 ;  /* 0x0000009e030a7220 */ /* 0x040fe20000410000 */
[----:B------:R-:W-:Y:S01]  /*89c0*/  FMUL.FTZ R11, R3, R159 ;  /* 0x0000009f030b7220 */ /* 0x000fe20000410000 */
[----:B------:R-:W-:Y:S01]  /*89d0*/  F2FP.BF16.F32.PACK_AB R6, R186, R188 ;  /* 0x000000bcba06723e */ /* 0x000fe200000010ff */
[----:B------:R-:W1:Y:S01]  /*89e0*/  LDSM.16.MT88.4 R156, [R213+0x18000] ;  /* 0x01800000d59c783b */ /* 0x000e620000004200 */
[C---:B------:R-:W-:Y:S01]  /*89f0*/  FMUL.FTZ R36, R164.reuse, R36 ;  /* 0x00000024a4247220 */ /* 0x040fe20000410000 */
[C---:B------:R-:W-:Y:S01]  /*8a00*/  FMUL.FTZ R37, R164.reuse, R37 ;  /* 0x00000025a4257220 */ /* 0x040fe20000410000 */
[----:B------:R-:W-:Y:S01]  /*8a10*/  LOP3.LUT R173, R173, R6, RZ, 0xc0, !PT ;  /* 0x00000006adad7212 */ /* 0x000fe200078ec0ff */
[C---:B------:R-:W-:Y:S01]  /*8a20*/  FMUL.FTZ R6, R3.reuse, R162 ;  /* 0x000000a203067220 */ /* 0x040fe20000410000 */
[C---:B------:R-:W-:Y:S01]  /*8a30*/  FMUL.FTZ R40, R164.reuse, R40 ;  /* 0x00000028a4287220 */ /* 0x040fe20000410000 */
[C---:B------:R-:W-:Y:S01]  /*8a40*/  FMUL.FTZ R41, R164.reuse, R41 ;  /* 0x00000029a4297220 */ /* 0x040fe20000410000 */
[C---:B------:R-:W-:Y:S01]  /*8a50*/  FMUL.FTZ R44, R164.reuse, R44 ;  /* 0x0000002ca42c7220 */ /* 0x040fe20000410000 */
[C---:B------:R-:W-:Y:S01]  /*8a60*/  FMUL.FTZ R45, R164.reuse, R45 ;  /* 0x0000002da42d7220 */ /* 0x040fe20000410000 */
[C---:B------:R-:W-:Y:S01]  /*8a70*/  FMUL.FTZ R48, R164.reuse, R48 ;  /* 0x00000030a4307220 */ /* 0x040fe20000410000 */
[C---:B------:R-:W-:Y:S01]  /*8a80*/  FMUL.FTZ R49, R164.reuse, R49 ;  /* 0x00000031a4317220 */ /* 0x040fe20000410000 */
[C---:B------:R-:W-:Y:S01]  /*8a90*/  HMMA.16816.F32.BF16 R4, R172.reuse, R176, R4 ;  /* 0x000000b0ac04723c */ /* 0x040fe20000041804 */
[----:B------:R-:W-:Y:S04]  /*8aa0*/  MUFU.EX2 R193, R193 ;  /* 0x000000c100c17308 */ /* 0x000fe80000000800 */
[C---:B------:R-:W-:Y:S01]  /*8ab0*/  FMUL.FTZ R52, R164.reuse, R52 ;  /* 0x00000034a4347220 */ /* 0x040fe20000410000 */
[C---:B------:R-:W-:Y:S05]  /*8ac0*/  HMMA.16816.F32.BF16 R8, R172.reuse, R178, R8 ;  /* 0x000000b2ac08723c */ /* 0x040fea0000041808 */
[----:B------:R-:W-:Y:S01]  /*8ad0*/  MUFU.EX2 R29, R29 ;  /* 0x0000001d001d7308 */ /* 0x000fe20000000800 */
[C---:B------:R-:W-:Y:S01]  /*8ae0*/  FMUL.FTZ R42, R3.reuse, R42 ;  /* 0x0000002a032a7220 */ /* 0x040fe20000410000 */
[C---:B------:R-:W-:Y:S01]  /*8af0*/  FMUL.FTZ R43, R3.reuse, R43 ;  /* 0x0000002b032b7220 */ /* 0x040fe20000410000 */
[C---:B--2---:R-:W-:Y:S03]  /*8b00*/  HMMA.16816.F32.BF16 R36, R172.reuse, R180, R36 ;  /* 0x000000b4ac24723c */ /* 0x044fe60000041824 */
[----:B------:R-:W-:Y:S01]  /*8b10*/  MOV R176, R160 ;  /* 0x000000a000b07202 */ /* 0x000fe20000000f00 */
[C---:B------:R-:W-:Y:S02]  /*8b20*/  FMUL.FTZ R46, R3.reuse, R46 ;  /* 0x0000002e032e7220 */ /* 0x040fe40000410000 */
[C---:B------:R-:W-:Y:S05]  /*8b30*/  HMMA.16816.F32.BF16 R40, R172.reuse, R182, R40 ;  /* 0x000000b6ac28723c */ /* 0x040fea0000041828 */
[----:B------:R-:W-:Y:S01]  /*8b40*/  MOV R177, R161 ;  /* 0x000000a100b17202 */ /* 0x000fe20000000f00 */
[C---:B------:R-:W-:Y:S01]  /*8b50*/  FMUL.FTZ R47, R3.reuse, R47 ;  /* 0x0000002f032f7220 */ /* 0x040fe20000410000 */
[----:B------:R-:W2:Y:S01]  /*8b60*/  LDSM.16.MT88.4 R160, [R212+0x18000] ;  /* 0x01800000d4a0783b */ /* 0x000ea20000004200 */
[C---:B------:R-:W-:Y:S03]  /*8b70*/  FMUL.FTZ R50, R3.reuse, R50 ;  /* 0x0000003203327220 */ /* 0x040fe60000410000 */
[C---:B------:R-:W-:Y:S01]  /*8b80*/  FMUL.FTZ R51, R3.reuse, R51 ;  /* 0x0000003303337220 */ /* 0x040fe20000410000 */
[C---:B------:R-:W-:Y:S01]  /*8b90*/  FMUL.FTZ R53, R164.reuse, R53 ;  /* 0x00000035a4357220 */ /* 0x040fe20000410000 */
[C---:B-1----:R-:W-:Y:S03]  /*8ba0*/  HMMA.16816.F32.BF16 R44, R172.reuse, R156, R44 ;  /* 0x0000009cac2c723c */ /* 0x042fe6000004182c */
[C---:B------:R-:W-:Y:S01]  /*8bb0*/  FMUL.FTZ R56, R164.reuse, R56 ;  /* 0x00000038a4387220 */ /* 0x040fe20000410000 */
[C---:B------:R-:W-:Y:S01]  /*8bc0*/  FMUL.FTZ R57, R164.reuse, R57 ;  /* 0x00000039a4397220 */ /* 0x040fe20000410000 */
[C---:B------:R-:W-:Y:S01]  /*8bd0*/  FMUL.FTZ R60, R164.reuse, R60 ;  /* 0x0000003ca43c7220 */ /* 0x040fe20000410000 */
[C---:B------:R-:W-:Y:S01]  /*8be0*/  HMMA.16816.F32.BF16 R48, R172.reuse, R158, R48 ;  /* 0x0000009eac30723c */ /* 0x040fe20000041830 */
[----:B------:R-:W1:Y:S04]  /*8bf0*/  LDSM.16.MT88.4 R156, [R216+0x1a000] ;  /* 0x01a00000d89c783b */ /* 0x000e680000004200 */
[C---:B------:R-:W-:Y:S01]  /*8c00*/  FMUL.FTZ R54, R3.reuse, R54 ;  /* 0x0000003603367220 */ /* 0x040fe20000410000 */
[C---:B------:R-:W-:Y:S01]  /*8c10*/  FMUL.FTZ R55, R3.reuse, R55 ;  /* 0x0000003703377220 */ /* 0x040fe20000410000 */
[C---:B------:R-:W-:Y:S01]  /*8c20*/  FMUL.FTZ R58, R3.reuse, R58 ;  /* 0x0000003a033a7220 */ /* 0x040fe20000410000 */
[C---:B------:R-:W-:Y:S03]  /*8c30*/  FMUL.FTZ R59, R3.reuse, R59 ;  /* 0x0000003b033b7220 */ /* 0x040fe60000410000 */
        /* <DEDUP_REMOVED lines=17> */
[C---:B--2---:R-:W-:Y:S03]  /*8d50*/  HMMA.16816.F32.BF16 R52, R172.reuse, R160, R52 ;  /* 0x000000a0ac34723c */ /* 0x044fe60000041834 */
[C---:B------:R-:W-:Y:S01]  /*8d60*/  FMUL.FTZ R62, R3.reuse, R62 ;  /* 0x0000003e033e7220 */ /* 0x040fe20000410000 */
[C---:B------:R-:W-:Y:S01]  /*8d70*/  FMUL.FTZ R63, R3.reuse, R63 ;  /* 0x0000003f033f7220 */ /* 0x040fe20000410000 */
[C---:B------:R-:W-:Y:S01]  /*8d80*/  FMUL.FTZ R96, R164.reuse, R96 ;  /* 0x00000060a4607220 */ /* 0x040fe20000410000 */
[C---:B------:R-:W-:Y:S01]  /*8d90*/  HMMA.16816.F32.BF16 R56, R172.reuse, R162, R56 ;  /* 0x000000a2ac38723c */ /* 0x040fe20000041838 */
[----:B------:R-:W2:Y:S04]  /*8da0*/  LDSM.16.MT88.4 R160, [R214+0x1a000] ;  /* 0x01a00000d6a0783b */ /* 0x000ea80000004200 */
[C---:B------:R-:W-:Y:S01]  /*8db0*/  FMUL.FTZ R66, R3.reuse, R66 ;  /* 0x0000004203427220 */ /* 0x040fe20000410000 */
[C---:B------:R-:W-:Y:S01]  /*8dc0*/  FMUL.FTZ R67, R3.reuse, R67 ;  /* 0x0000004303437220 */ /* 0x040fe20000410000 */
[C---:B-1----:R-:W-:Y:S04]  /*8dd0*/  HMMA.16816.F32.BF16 R60, R172.reuse, R156, R60 ;  /* 0x0000009cac3c723c */ /* 0x042fe8000004183c */
[C---:B------:R-:W-:Y:S01]  /*8de0*/  FMUL.FTZ R97, R164.reuse, R97 ;  /* 0x00000061a4617220 */ /* 0x040fe20000410000 */
[C---:B------:R-:W-:Y:S01]  /*8df0*/  FMUL.FTZ R100, R164.reuse, R100 ;  /* 0x00000064a4647220 */ /* 0x040fe20000410000 */
[C---:B------:R-:W-:Y:S01]  /*8e00*/  HMMA.16816.F32.BF16 R64, R172.reuse, R158, R64 ;  /* 0x0000009eac40723c */ /* 0x040fe20000041840 */
[----:B------:R-:W1:Y:S04]  /*8e10*/  LDSM.16.MT88.4 R156, [R213+0x1a000] ;  /* 0x01a00000d59c783b */ /* 0x000e680000004200 */
[C---:B------:R-:W-:Y:S01]  /*8e20*/  FMUL.FTZ R70, R3.reuse, R70 ;  /* 0x0000004603467220 */ /* 0x040fe20000410000 */
[C---:B------:R-:W-:Y:S01]  /*8e30*/  FMUL.FTZ R71, R3.reuse, R71 ;  /* 0x0000004703477220 */ /* 0x040fe20000410000 */
[C---:B------:R-:W-:Y:S01]  /*8e40*/  FMUL.FTZ R74, R3.reuse, R74 ;  /* 0x0000004a034a7220 */ /* 0x040fe20000410000 */
[----:B------:R-:W-:Y:S03]  /*8e50*/  FMUL.FTZ R75, R3, R75 ;  /* 0x0000004b034b7220 */ /* 0x000fe60000410000 */
        /* <DEDUP_REMOVED lines=15> */
[----:B------:R-:W-:Y:S01]  /*8f50*/  LOP3.LUT R192, R177, UR11, R192, 0x96, !PT ;  /* 0x0000000bb1c07c12 */ /* 0x000fe2000f8e96c0 */
[C---:B------:R-:W-:Y:S01]  /*8f60*/  FMUL.FTZ R132, R164.reuse, R132 ;  /* 0x00000084a4847220 */ /* 0x040fe20000410000 */
[C---:B--2---:R-:W-:Y:S01]  /*8f70*/  HMMA.16816.F32.BF16 R68, R172.reuse, R160, R68 ;  /* 0x000000a0ac44723c */ /* 0x044fe20000041844 */
[----:B------:R-:W-:Y:S02]  /*8f80*/  LDSM.16.MT88.4 R176, [R212+0x1e000] ;  /* 0x01e00000d4b0783b */ /* 0x000fe40000004200 */
[C---:B------:R-:W-:Y:S01]  /*8f90*/  FMUL.FTZ R78, R3.reuse, R78 ;  /* 0x0000004e034e7220 */ /* 0x040fe20000410000 */
[C---:B------:R-:W-:Y:S01]  /*8fa0*/  FMUL.FTZ R79, R3.reuse, R79 ;  /* 0x0000004f034f7220 */ /* 0x040fe20000410000 */
[C---:B------:R-:W-:Y:S01]  /*8fb0*/  FMUL.FTZ R133, R164.reuse, R133 ;  /* 0x00000085a4857220 */ /* 0x040fe20000410000 */
[C---:B------:R-:W-:Y:S03]  /*8fc0*/  HMMA.16816.F32.BF16 R72, R172.reuse, R162, R72 ;  /* 0x000000a2ac48723c */ /* 0x040fe60000041848 */
[----:B------:R-:W2:Y:S02]  /*8fd0*/  LDSM.16.MT88.4 R160, [R212+0x1a000] ;  /* 0x01a00000d4a0783b */ /* 0x000ea40000004200 */
        /* <DEDUP_REMOVED lines=37> */
[C---:B-1----:R-:W-:Y:S05]  /*9230*/  HMMA.16816.F32.BF16 R92, R172.reuse, R156, R92 ;  /* 0x0000009cac5c723c */ /* 0x042fea000004185c */
[C---:B------:R-:W-:Y:S01]  /*9240*/  FMUL.FTZ R130, R3.reuse, R130 ;  /* 0x0000008203827220 */ /* 0x040fe20000410000 */
[C---:B------:R-:W-:Y:S01]  /*9250*/  HMMA.16816.F32.BF16 R96, R172.reuse, R158, R96 ;  /* 0x0000009eac60723c */ /* 0x040fe20000041860 */
[----:B------:R-:W1:Y:S04]  /*9260*/  LDSM.16.MT88.4 R156, [R213+0x1c000] ;  /* 0x01c00000d59c783b */ /* 0x000e680000004200 */
[C---:B------:R-:W-:Y:S01]  /*9270*/  FMUL.FTZ R131, R3.reuse, R131 ;  /* 0x0000008303837220 */ /* 0x040fe20000410000 */
[C---:B------:R-:W-:Y:S01]  /*9280*/  FMUL.FTZ R134, R3.reuse, R134 ;  /* 0x0000008603867220 */ /* 0x040fe20000410000 */
[C---:B------:R-:W-:Y:S01]  /*9290*/  FMUL.FTZ R135, R3.reuse, R135 ;  /* 0x0000008703877220 */ /* 0x040fe20000410000 */
[C---:B------:R-:W-:Y:S03]  /*92a0*/  FMUL.FTZ R138, R3.reuse, R138 ;  /* 0x0000008a038a7220 */ /* 0x040fe60000410000 */
[----:B------:R-:W-:Y:S01]  /*92b0*/  FMUL.FTZ R139, R3, R139 ;  /* 0x0000008b038b7220 */ /* 0x000fe20000410000 */
[--C-:B------:R-:W-:Y:S01]  /*92c0*/  FFMA.FTZ R180, R16, UR4, -R190.reuse ;  /* 0x0000000410b47c23 */ /* 0x100fe200080108be */
[C---:B------:R-:W-:Y:S01]  /*92d0*/  FMUL.FTZ R16, R164.reuse, R152 ;  /* 0x00000098a4107220 */ /* 0x040fe20000410000 */
[----:B------:R-:W-:Y:S01]  /*92e0*/  FFMA.FTZ R181, R17, UR4, -R190 ;  /* 0x0000000411b57c23 */ /* 0x000fe200080108be */
[----:B------:R-:W-:Y:S01]  /*92f0*/  FMUL.FTZ R17, R164, R153 ;  /* 0x00000099a4117220 */ /* 0x000fe20000410000 */
[--C-:B------:R-:W-:Y:S01]  /*9300*/  FFMA.FTZ R182, R18, UR4, -R189.reuse ;  /* 0x0000000412b67c23 */ /* 0x100fe200080108bd */
[----:B------:R-:W-:Y:S01]  /*9310*/  FMUL.FTZ R18, R3, R154 ;  /* 0x0000009a03127220 */ /* 0x000fe20000410000 */
[----:B------:R-:W-:Y:S01]  /*9320*/  FFMA.FTZ R183, R19, UR4, -R189 ;  /* 0x0000000413b77c23 */ /* 0x000fe200080108bd */
[C---:B------:R-:W-:Y:S01]  /*9330*/  FMUL.FTZ R19, R3.reuse, R155 ;  /* 0x0000009b03137220 */ /* 0x040fe20000410000 */
[C---:B------:R-:W-:Y:S01]  /*9340*/  FMUL.FTZ R142, R3.reuse, R142 ;  /* 0x0000008e038e7220 */ /* 0x040fe20000410000 */
[C---:B------:R-:W-:Y:S01]  /*9350*/  FMUL.FTZ R143, R3.reuse, R143 ;  /* 0x0000008f038f7220 */ /* 0x040fe20000410000 */
[C---:B------:R-:W-:Y:S01]  /*9360*/  FMUL.FTZ R146, R3.reuse, R146 ;  /* 0x0000009203927220 */ /* 0x040fe20000410000 */
[C---:B------:R-:W-:Y:S01]  /*9370*/  FMUL.FTZ R147, R3.reuse, R147 ;  /* 0x0000009303937220 */ /* 0x040fe20000410000 */
[----:B------:R-:W-:Y:S01]  /*9380*/  MUFU.EX2 R182, R182 ;  /* 0x000000b600b67308 */ /* 0x000fe20000000800 */
[----:B------:R-:W-:Y:S01]  /*9390*/  FFMA.FTZ R188, R3, R252, R188 ;  /* 0x000000fc03bc7223 */ /* 0x000fe200000100bc */
[----:B------:R-:W-:Y:S01]  /*93a0*/  FADD.FTZ R187, R184, R187 ;  /* 0x000000bbb8bb7221 */ /* 0x000fe20000010000 */
[C---:B--2---:R-:W-:Y:S07]  /*93b0*/  HMMA.16816.F32.BF16 R100, R172.reuse, R160, R100 ;  /* 0x000000a0ac64723c */ /* 0x044fee0000041864 */
[----:B------:R-:W-:Y:S01]  /*93c0*/  MUFU.EX2 R183, R183 ;  /* 0x000000b700b77308 */ /* 0x000fe20000000800 */
[----:B------:R-:W-:Y:S01]  /*93d0*/  FADD.FTZ R168, R168, R187 ;  /* 0x000000bba8a87221 */ /* 0x000fe20000010000 */
[C---:B------:R-:W-:Y:S01]  /*93e0*/  HMMA.16816.F32.BF16 R104, R172.reuse, R162, R104 ;  /* 0x000000a2ac68723c */ /* 0x040fe20000041868 */
[----:B------:R-:W2:Y:S07]  /*93f0*/  LDSM.16.MT88.4 R160, [R212+0x1c000] ;  /* 0x01c00000d4a0783b */ /* 0x000eae0000004200 */
[----:B------:R-:W-:Y:S01]  /*9400*/  MUFU.EX2 R180, R180 ;  /* 0x000000b400b47308 */ /* 0x000fe20000000800 */
[C---:B-1----:R-:W-:Y:S03]  /*9410*/  HMMA.16816.F32.BF16 R108, R172.reuse, R156, R108 ;  /* 0x0000009cac6c723c */ /* 0x042fe6000004186c */
[----:B------:R-:W-:Y:S03]  /*9420*/  FADD.FTZ R168, R169, R168 ;  /* 0x000000a8a9a87221 */ /* 0x000fe60000010000 */
[C---:B------:R-:W-:Y:S01]  /*9430*/  HMMA.16816.F32.BF16 R112, R172.reuse, R158, R112 ;  /* 0x0000009eac70723c */ /* 0x040fe20000041870 */
[----:B------:R-:W1:Y:S02]  /*9440*/  LDSM.16.MT88.4 R156, [R216+0x1e000] ;  /* 0x01e00000d89c783b */ /* 0x000e640000004200 */
[----:B------:R-:W3:Y:S03]  /*9450*/  MUFU.EX2 R181, R181 ;  /* 0x000000b500b57308 */ /* 0x000ee60000000800 */
[C---:B--2---:R-:W-:Y:S06]  /*9460*/  HMMA.16816.F32.BF16 R116, R172.reuse, R160, R116 ;  /* 0x000000a0ac74723c */ /* 0x044fec0000041874 */
[C---:B------:R-:W-:Y:S01]  /*9470*/  HMMA.16816.F32.BF16 R120, R172.reuse, R162, R120 ;  /* 0x000000a2ac78723c */ /* 0x040fe20000041878 */
[----:B------:R-:W2:Y:S05]  /*9480*/  LDSM.16.MT88.4 R160, [R214+0x1e000] ;  /* 0x01e00000d6a0783b */ /* 0x000eaa0000004200 */
[C---:B-1----:R-:W-:Y:S06]  /*9490*/  HMMA.16816.F32.BF16 R124, R172.reuse, R156, R124 ;  /* 0x0000009cac7c723c */ /* 0x042fec000004187c */
[C---:B------:R-:W-:Y:S01]  /*94a0*/  HMMA.16816.F32.BF16 R128, R172.reuse, R158, R128 ;  /* 0x0000009eac80723c */ /* 0x040fe20000041880 */
[----:B------:R-:W1:Y:S05]  /*94b0*/  LDSM.16.MT88.4 R156, [R213+0x1e000] ;  /* 0x01e00000d59c783b */ /* 0x000e6a0000004200 */
[C---:B--2---:R-:W-:Y:S06]  /*94c0*/  HMMA.16816.F32.BF16 R132, R172.reuse, R160, R132 ;  /* 0x000000a0ac84723c */ /* 0x044fec0000041884 */
[C---:B------:R-:W-:Y:S05]  /*94d0*/  HMMA.16816.F32.BF16 R136, R172.reuse, R162, R136 ;  /* 0x000000a2ac88723c */ /* 0x040fea0000041888 */
[----:B------:R-:W-:Y:S01]  /*94e0*/  IMAD.WIDE.U32 R160, R192, -0x2daee0ad, RZ ;  /* 0xd2511f53c0a07825 */ /* 0x000fe200078e00ff */
[C---:B-1----:R-:W-:Y:S05]  /*94f0*/  HMMA.16816.F32.BF16 R16, R172.reuse, R156, R16 ;  /* 0x0000009cac10723c */ /* 0x042fea0000041810 */
[----:B------:R-:W-:Y:S01]  /*9500*/  FFMA.FTZ R192, R13, UR4, -R190 ;  /* 0x000000040dc07c23 */ /* 0x000fe200080108be */
[C---:B------:R-:W-:Y:S05]  /*9510*/  HMMA.16816.F32.BF16 R140, R172.reuse, R158, R140 ;  /* 0x0000009eac8c723c */ /* 0x040fea000004188c */
[----:B------:R-:W-:Y:S01]  /*9520*/  LOP3.LUT R153, R160, 0xffff, RZ, 0xc0, !PT ;  /* 0x0000ffffa0997812 */ /* 0x000fe200078ec0ff */
[C---:B------:R-:W-:Y:S01]  /*9530*/  HMMA.16816.F32.BF16 R144, R172.reuse, R176, R144 ;  /* 0x000000b0ac90723c */ /* 0x040fe20000041890 */
[----:B------:R1:W-:Y:S04]  /*9540*/  MUFU.EX2 R177, R14 ;  /* 0x0000000e00b17308 */ /* 0x0003e80000000800 */
[----:B------:R-:W-:Y:S01]  /*9550*/  SHF.R.U32.HI R153, RZ, 0x8, R153 ;  /* 0x00000008ff997819 */ /* 0x000fe20000011699 */
[----:B------:R-:W-:Y:S01]  /*9560*/  FMUL.FTZ R13, R164, R149 ;  /* 0x00000095a40d7220 */ /* 0x000fe20000410000 */
[----:B------:R-:W-:Y:S04]  /*9570*/  LOP3.LUT R156, R160, 0xff, RZ, 0xc0, !PT ;  /* 0x000000ffa09c7812 */ /* 0x000fe800078ec0ff */
[----:B------:R-:W2:Y:S01]  /*9580*/  MUFU.EX2 R192, R192 ;  /* 0x000000c000c07308 */ /* 0x000ea20000000800 */
[----:B------:R-:W-:Y:S01]  /*9590*/  LOP3.LUT R166, R161, UR24, R166, 0x96, !PT ;  /* 0x00000018a1a67c12 */ /* 0x000fe2000f8e96a6 */
[----:B------:R-:W-:Y:S01]  /*95a0*/  FFMA.FTZ R161, R15, UR4, -R189 ;  /* 0x000000040fa17c23 */ /* 0x000fe200080108bd */
[----:B------:R-:W-:Y:S01]  /*95b0*/  PRMT R156, R156, 0x5410, R153 ;  /* 0x000054109c9c7816 */ /* 0x000fe20000000099 */
[C---:B------:R-:W-:Y:S01]  /*95c0*/  FMUL.FTZ R15, R3.reuse, R151 ;  /* 0x00000097030f7220 */ /* 0x040fe20000410000 */
[----:B------:R-:W4:Y:S01]  /*95d0*/  LDSM.16.MT88.4 R152, [R216+0x18800] ;  /* 0x01880000d898783b */ /* 0x000f220000004200 */
[----:B------:R-:W-:Y:S04]  /*95e0*/  SHF.R.U32.HI R12, RZ, 0x10, R160 ;  /* 0x00000010ff0c7819 */ /* 0x000fe800000116a0 */
[----:B------:R2:W2:Y:S01]  /*95f0*/  MUFU.EX2 R176, R161 ;  /* 0x000000a100b07308 */ /* 0x0004a20000000800 */
[----:B------:R-:W-:Y:S01]  /*9600*/  LOP3.LUT R163, R166, 0xffff, RZ, 0xc0, !PT ;  /* 0x0000ffffa6a37812 */ /* 0x000fe200078ec0ff */
[----:B-1----:R-:W-:Y:S01]  /*9610*/  FMUL.FTZ R14, R3, R150 ;  /* 0x00000096030e7220 */ /* 0x002fe20000410000 */
[--C-:B------:R-:W-:Y:S02]  /*9620*/  SHF.R.U32.HI R162, RZ, 0x10, R166.reuse ;  /* 0x00000010ffa27819 */ /* 0x100fe400000116a6 */
[--C-:B------:R-:W-:Y:S02]  /*9630*/  HSET2.LE.AND R156, R156, R167.reuse, PT ;  /* 0x000000a79c9c7233 */ /* 0x100fe40003803000 */
[----:B------:R-:W-:Y:S01]  /*9640*/  LOP3.LUT R159, R12, 0xff, RZ, 0xc0, !PT ;  /* 0x000000ff0c9f7812 */ /* 0x000fe200078ec0ff */
[----:B------:R-:W-:Y:S01]  /*9650*/  FMUL.FTZ R12, R164, R148 ;  /* 0x00000094a40c7220 */ /* 0x000fe20000410000 */
[----:B------:R-:W-:Y:S02]  /*9660*/  LOP3.LUT R158, R166, 0xff, RZ, 0xc0, !PT ;  /* 0x000000ffa69e7812 */ /* 0x000fe400078ec0ff */
[----:B------:R-:W-:Y:S02]  /*9670*/  SHF.R.U32.HI R157, RZ, 0x18, R166 ;  /* 0x00000018ff9d7819 */ /* 0x000fe400000116a6 */
[----:B------:R-:W-:Y:S02]  /*9680*/  SHF.R.U32.HI R163, RZ, 0x8, R163 ;  /* 0x00000008ffa37819 */ /* 0x000fe400000116a3 */
[----:B------:R-:W-:Y:S01]  /*9690*/  HMMA.16816.F32.BF16 R12, R172, R178, R12 ;  /* 0x000000b2ac0c723c */ /* 0x000fe2000004180c */
[----:B------:R-:W-:Y:S02]  /*96a0*/  LDSM.16.MT88.4 R172, [R212+0x18800] ;  /* 0x01880000d4ac783b */ /* 0x000fe40000004200 */
[----:B------:R-:W-:Y:S02]  /*96b0*/  SHF.R.U32.HI R160, RZ, 0x18, R160 ;  /* 0x00000018ffa07819 */ /* 0x000fe400000116a0 */
[----:B------:R-:W-:Y:S02]  /*96c0*/  LOP3.LUT R162, R162, 0xff, RZ, 0xc0, !PT ;  /* 0x000000ffa2a27812 */ /* 0x000fe400078ec0ff */
[----:B---3--:R-:W-:Y:S04]  /*96d0*/  F2FP.BF16.F32.PACK_AB R149, R181, R180 ;  /* 0x000000b4b595723e */ /* 0x008fe800000010ff */
[----:B------:R-:W-:Y:S02]  /*96e0*/  PRMT R160, R159, 0x5410, R160 ;  /* 0x000054109fa07816 */ /* 0x000fe400000000a0 */
[----:B------:R-:W-:Y:S02]  /*96f0*/  PRMT R148, R158, 0x5410, R163 ;  /* 0x000054109e947816 */ /* 0x000fe400000000a3 */
[----:B------:R-:W-:Y:S02]  /*9700*/  PRMT R162, R162, 0x5410, R157 ;  /* 0x00005410a2a27816 */ /* 0x000fe4000000009d */
[----:B------:R-:W-:Y:S02]  /*9710*/  LOP3.LUT R150, R156, R149, RZ, 0xc0, !PT ;  /* 0x000000959c967212 */ /* 0x000fe400078ec0ff */
[----:B------:R-:W1:Y:S01]  /*9720*/  LDSM.16.MT88.4 R156, [R214+0x18800] ;  /* 0x01880000d69c783b */ /* 0x000e620000004200 */
[--C-:B------:R-:W-:Y:S02]  /*9730*/  HSET2.LE.AND R151, R160, R167.reuse, PT ;  /* 0x000000a7a0977233 */ /* 0x100fe40003803000 */
[--C-:B------:R-:W-:Y:S02]  /*9740*/  HSET2.LE.AND R148, R148, R167.reuse, PT ;  /* 0x000000a794947233 */ /* 0x100fe40003803000 */
[----:B------:R-:W-:Y:S02]  /*9750*/  F2FP.BF16.F32.PACK_AB R160, R183, R182 ;  /* 0x000000b6b7a0723e */ /* 0x000fe400000010ff */
[C---:B--2---:R-:W-:Y:S01]  /*9760*/  F2FP.BF16.F32.PACK_AB R161, R192.reuse, R191 ;  /* 0x000000bfc0a1723e */ /* 0x044fe200000010ff */
[----:B------:R-:W-:Y:S01]  /*9770*/  FADD.FTZ R191, R191, R168 ;  /* 0x000000a8bfbf7221 */ /* 0x000fe20000010000 */
[--C-:B------:R-:W-:Y:S02]  /*9780*/  HSET2.LE.AND R149, R162, R167.reuse, PT ;  /* 0x000000a7a2957233 */ /* 0x100fe40003803000 */
[----:B------:R-:W-:Y:S01]  /*9790*/  LOP3.LUT R151, R151, R160, RZ, 0xc0, !PT ;  /* 0x000000a097977212 */ /* 0x000fe200078ec0ff */
[----:B------:R-:W-:Y:S01]  /*97a0*/  FADD.FTZ R191, R192, R191 ;  /* 0x000000bfc0bf7221 */ /* 0x000fe20000010000 */
[----:B------:R-:W-:Y:S02]  /*97b0*/  LOP3.LUT R148, R148, R161, RZ, 0xc0, !PT ;  /* 0x000000a194947212 */ /* 0x000fe400078ec0ff */
[----:B------:R-:W2:Y:S01]  /*97c0*/  LDSM.16.MT88.4 R160, [R213+0x18800] ;  /* 0x01880000d5a0783b */ /* 0x000ea20000004200 */
[----:B------:R-:W-:Y:S01]  /*97d0*/  F2FP.BF16.F32.PACK_AB R166, R176, R177 ;  /* 0x000000b1b0a6723e */ /* 0x000fe200000010ff */
[----:B------:R-:W-:Y:S01]  /*97e0*/  FADD.FTZ R180, R180, R191 ;  /* 0x000000bfb4b47221 */ /* 0x000fe20000010000 */
[----:B------:R-:W-:Y:S02]  /*97f0*/  MOV R179, R199 ;  /* 0x000000c700b37202 */ /* 0x000fe40000000f00 */
[----:B------:R-:W-:Y:S01]  /*9800*/  LOP3.LUT R149, R149, R166, RZ, 0xc0, !PT ;  /* 0x000000a695957212 */ /* 0x000fe200078ec0ff */
[----:B------:R-:W-:Y:S01]  /*9810*/  FADD.FTZ R181, R181, R180 ;  /* 0x000000b4b5b57221 */ /* 0x000fe20000010000 */
[----:B------:R-:W-:Y:S02]  /*9820*/  MOV R178, R198 ;  /* 0x000000c600b27202 */ /* 0x000fe40000000f00 */
[----:B------:R3:W5:Y:S03]  /*9830*/  LDL.LU.64 R198, [R1+0x20] ;  /* 0x0000200001c67983 */ /* 0x0007660000300a00 */
        /* <DEDUP_REMOVED lines=29> */
[----:B------:R-:W-:Y:S04]  /*9a10*/  MOV R156, UR32 ;  /* 0x00000020009c7c02 */ /* 0x000fe80008000f00 */
[----:B------:R-:W-:Y:S01]  /*9a20*/  LOP3.LUT R156, R179, UR29, R156, 0x96, !PT ;  /* 0x0000001db39c7c12 */ /* 0x000fe2000f8e969c */
[C---:B--2---:R-:W-:Y:S06]  /*9a30*/  HMMA.16816.F32.BF16 R108, R148.reuse, R160, R108 ;  /* 0x000000a0946c723c */ /* 0x044fec000004186c */
[C---:B------:R-:W-:Y:S06]  /*9a40*/  HMMA.16816.F32.BF16 R112, R148.reuse, R162, R112 ;  /* 0x000000a29470723c */ /* 0x040fec0000041870 */
[C---:B---3--:R-:W-:Y:S05]  /*9a50*/  HMMA.16816.F32.BF16 R116, R148.reuse, R172, R116 ;  /* 0x000000ac9474723c */ /* 0x048fea0000041874 */
[----:B------:R-:W-:Y:S01]  /*9a60*/  IMAD.WIDE.U32 R162, R156, -0x326172a9, RZ ;  /* 0xcd9e8d579ca27825 */ /* 0x000fe200078e00ff */
[C---:B------:R-:W-:Y:S01]  /*9a70*/  HMMA.16816.F32.BF16 R120, R148.reuse, R174, R120 ;  /* 0x000000ae9478723c */ /* 0x040fe20000041878 */
[----:B------:R-:W1:Y:S04]  /*9a80*/  LDSM.16.MT88.4 R156, [R214+0x1e800] ;  /* 0x01e80000d69c783b */ /* 0x000e680000004200 */
[----:B------:R-:W-:Y:S01]  /*9a90*/  LOP3.LUT R160, R163, UR23, R196, 0x96, !PT ;  /* 0x00000017a3a07c12 */ /* 0x000fe2000f8e96c4 */
[C---:B----4-:R-:W-:Y:S05]  /*9aa0*/  HMMA.16816.F32.BF16 R124, R148.reuse, R152, R124 ;  /* 0x00000098947c723c */ /* 0x050fea000004187c */
[----:B------:R-:W-:Y:S01]  /*9ab0*/  LOP3.LUT R172, R195, UR22, R162, 0x96, !PT ;  /* 0x00000016c3ac7c12 */ /* 0x000fe2000f8e96a2 */
[C---:B------:R-:W-:Y:S05]  /*9ac0*/  HMMA.16816.F32.BF16 R128, R148.reuse, R154, R128 ;  /* 0x0000009a9480723c */ /* 0x040fea0000041880 */
[----:B------:R-:W-:Y:S02]  /*9ad0*/  IMAD.WIDE.U32 R174, R160, -0x2daee0ad, RZ ;  /* 0xd2511f53a0ae7825 */ /* 0x000fe400078e00ff */
[----:B------:R-:W2:Y:S04]  /*9ae0*/  LDSM.16.MT88.4 R160, [R213+0x1e800] ;  /* 0x01e80000d5a0783b */ /* 0x000ea80000004200 */
[----:B------:R-:W-:Y:S01]  /*9af0*/  IMAD.WIDE.U32 R172, R172, -0x2daee0ad, RZ ;  /* 0xd2511f53acac7825 */ /* 0x000fe200078e00ff */
[----:B------:R-:W-:Y:S04]  /*9b00*/  LOP3.LUT R153, R175, UR21, R250, 0x96, !PT ;  /* 0x00000015af997c12 */ /* 0x000fe8000f8e96fa */
[----:B------:R-:W-:Y:S01]  /*9b10*/  LOP3.LUT R152, R173, UR19, R174, 0x96, !PT ;  /* 0x00000013ad987c12 */ /* 0x000fe2000f8e96ae */
[----:B------:R-:W-:Y:S04]  /*9b20*/  IMAD.WIDE.U32 R174, R153, -0x326172a9, RZ ;  /* 0xcd9e8d5799ae7825 */ /* 0x000fe800078e00ff */
[----:B------:R-:W-:Y:S01]  /*9b30*/  FFMA.FTZ R173, R25, UR4, -R190 ;  /* 0x0000000419ad7c23 */ /* 0x000fe200080108be */
[----:B------:R-:W-:Y:S01]  /*9b40*/  IMAD.WIDE.U32 R178, R152, -0x326172a9, RZ ;  /* 0xcd9e8d5798b27825 */ /* 0x000fe200078e00ff */
[----:B------:R-:W-:Y:S04]  /*9b50*/  LOP3.LUT R194, R175, UR20, R194, 0x96, !PT ;  /* 0x00000014afc27c12 */ /* 0x000fe8000f8e96c2 */
[----:B------:R-:W-:Y:S01]  /*9b60*/  MUFU.EX2 R173, R173 ;  /* 0x000000ad00ad7308 */ /* 0x000fe20000000800 */
[----:B------:R-:W-:Y:S01]  /*9b70*/  LOP3.LUT R152, R179, UR15, R174, 0x96, !PT ;  /* 0x0000000fb3987c12 */ /* 0x000fe2000f8e96ae */
[----:B------:R-:W-:Y:S01]  /*9b80*/  IMAD.WIDE.U32 R194, R194, -0x2daee0ad, RZ ;  /* 0xd2511f53c2c27825 */ /* 0x000fe200078e00ff */
[C---:B-1----:R-:W-:Y:S03]  /*9b90*/  HMMA.16816.F32.BF16 R132, R148.reuse, R156, R132 ;  /* 0x0000009c9484723c */ /* 0x042fe60000041884 */
[----:B------:R-:W-:Y:S02]  /*9ba0*/  IMAD.WIDE.U32 R196, R152, -0x2daee0ad, RZ ;  /* 0xd2511f5398c47825 */ /* 0x000fe400078e00ff */
[----:B------:R-:W1:Y:S01]  /*9bb0*/  LDSM.16.MT88.4 R152, [R212+0x1e800] ;  /* 0x01e80000d498783b */ /* 0x000e620000004200 */
[C---:B------:R-:W-:Y:S05]  /*9bc0*/  HMMA.16816.F32.BF16 R136, R148.reuse, R158, R136 ;  /* 0x0000009e9488723c */ /* 0x040fea0000041888 */
[----:B------:R-:W-:Y:S02]  /*9bd0*/  LOP3.LUT R174, R197, UR9, R194, 0x96, !PT ;  /* 0x00000009c5ae7c12 */ /* 0x000fe4000f8e96c2 */
[----:B------:R-:W-:Y:S01]  /*9be0*/  LOP3.LUT R156, R195, UR14, R172, 0x96, !PT ;  /* 0x0000000ec39c7c12 */ /* 0x000fe2000f8e96ac */
[----:B------:R-:W-:Y:S03]  /*9bf0*/  FFMA.FTZ R172, R24, UR4, -R190 ;  /* 0x0000000418ac7c23 */ /* 0x000fe600080108be */
[----:B------:R-:W-:Y:S01]  /*9c00*/  IMAD.WIDE.U32 R174, R174, -0x326172a9, RZ ;  /* 0xcd9e8d57aeae7825 */ /* 0x000fe200078e00ff */
[C---:B--2---:R-:W-:Y:S02]  /*9c10*/  HMMA.16816.F32.BF16 R16, R148.reuse, R160, R16 ;  /* 0x000000a09410723c */ /* 0x044fe40000041810 */
[----:B------:R-:W2:Y:S01]  /*9c20*/  MUFU.EX2 R172, R172 ;  /* 0x000000ac00ac7308 */ /* 0x000ea20000000800 */
[----:B------:R-:W-:Y:S01]  /*9c30*/  IMAD.WIDE.U32 R156, R156, -0x326172a9, RZ ;  /* 0xcd9e8d579c9c7825 */ /* 0x000fe200078e00ff */
[C---:B------:R-:W-:Y:S02]  /*9c40*/  LOP3.LUT R24, R174.reuse, 0xffff, RZ, 0xc0, !PT ;  /* 0x0000ffffae187812 */ /* 0x040fe400078ec0ff */
[C---:B------:R-:W-:Y:S05]  /*9c50*/  HMMA.16816.F32.BF16 R140, R148.reuse, R162, R140 ;  /* 0x000000a2948c723c */ /* 0x040fea000004188c */
[----:B------:R-:W-:Y:S02]  /*9c60*/  SHF.R.U32.HI R25, RZ, 0x8, R24 ;  /* 0x00000008ff197819 */ /* 0x000fe40000011618 */
[----:B------:R-:W-:Y:S04]  /*9c70*/  LOP3.LUT R158, R174, 0xff, RZ, 0xc0, !PT ;  /* 0x000000ffae9e7812 */ /* 0x000fe800078ec0ff */
[----:B------:R-:W-:Y:S02]  /*9c80*/  LOP3.LUT R24, R175, UR25, R156, 0x96, !PT ;  /* 0x00000019af187c12 */ /* 0x000fe4000f8e969c */
[----:B------:R3:W-:Y:S01]  /*9c90*/  MUFU.EX2 R175, R26 ;  /* 0x0000001a00af7308 */ /* 0x0007e20000000800 */
[----:B------:R-:W-:Y:S02]  /*9ca0*/  PRMT R158, R158, 0x5410, R25 ;  /* 0x000054109e9e7816 */ /* 0x000fe40000000019 */
[--C-:B------:R-:W-:Y:S02]  /*9cb0*/  SHF.R.U32.HI R25, RZ, 0x10, R174.reuse ;  /* 0x00000010ff197819 */ /* 0x100fe400000116ae */
[----:B------:R-:W-:Y:S01]  /*9cc0*/  SHF.R.U32.HI R156, RZ, 0x18, R174 ;  /* 0x00000018ff9c7819 */ /* 0x000fe200000116ae */
[----:B------:R-:W-:Y:S01]  /*9cd0*/  FFMA.FTZ R174, R27, UR4, -R189 ;  /* 0x000000041bae7c23 */ /* 0x000fe200080108bd */
[----:B------:R-:W-:Y:S01]  /*9ce0*/  LOP3.LUT R25, R25, 0xff, RZ, 0xc0, !PT ;  /* 0x000000ff19197812 */ /* 0x000fe200078ec0ff */
[C---:B-1----:R-:W-:Y:S03]  /*9cf0*/  HMMA.16816.F32.BF16 R144, R148.reuse, R152, R144 ;  /* 0x000000989490723c */ /* 0x042fe60000041890 */
[C---:B------:R-:W-:Y:S01]  /*9d00*/  LOP3.LUT R27, R24.reuse, 0xffff, RZ, 0xc0, !PT ;  /* 0x0000ffff181b7812 */ /* 0x040fe200078ec0ff */
[----:B------:R-:W1:Y:S01]  /*9d10*/  MUFU.EX2 R174, R174 ;  /* 0x000000ae00ae7308 */ /* 0x000e620000000800 */
[----:B------:R-:W-:Y:S01]  /*9d20*/  SHF.R.U32.HI R160, RZ, 0x10, R24 ;  /* 0x00000010ffa07819 */ /* 0x000fe20000011618 */
[----:B------:R-:W-:Y:S01]  /*9d30*/  HMMA.16816.F32.BF16 R12, R148, R154, R12 ;  /* 0x0000009a940c723c */ /* 0x000fe2000004180c */
[----:B------:R-:W-:Y:S04]  /*9d40*/  LDSM.16.MT88.4 R148, [R214+0x19000] ;  /* 0x01900000d694783b */ /* 0x000fe80000004200 */
[----:B------:R-:W-:Y:S02]  /*9d50*/  PRMT R156, R25, 0x5410, R156 ;  /* 0x00005410199c7816 */ /* 0x000fe4000000009c */
[----:B------:R-:W-:Y:S04]  /*9d60*/  LOP3.LUT R162, R24, 0xff, RZ, 0xc0, !PT ;  /* 0x000000ff18a27812 */ /* 0x000fe800078ec0ff */
[----:B------:R-:W-:Y:S02]  /*9d70*/  SHF.R.U32.HI R25, RZ, 0x18, R24 ;  /* 0x00000018ff197819 */ /* 0x000fe40000011618 */
[----:B------:R-:W-:Y:S02]  /*9d80*/  SHF.R.U32.HI R27, RZ, 0x8, R27 ;  /* 0x00000008ff1b7819 */ /* 0x000fe4000001161b */
[----:B------:R-:W-:Y:S02]  /*9d90*/  LOP3.LUT R160, R160, 0xff, RZ, 0xc0, !PT ;  /* 0x000000ffa0a07812 */ /* 0x000fe400078ec0ff */
[----:B------:R-:W-:Y:S02]  /*9da0*/  PRMT R162, R162, 0x5410, R27 ;  /* 0x00005410a2a27816 */ /* 0x000fe4000000001b */
[----:B------:R-:W-:Y:S02]  /*9db0*/  PRMT R160, R160, 0x5410, R25 ;  /* 0x00005410a0a07816 */ /* 0x000fe40000000019 */
[----:B---3--:R-:W3:Y:S01]  /*9dc0*/  LDSM.16.MT88.4 R24, [R216+0x19000] ;  /* 0x01900000d818783b */ /* 0x008ee20000004200 */
[----:B------:R-:W-:Y:S01]  /*9dd0*/  MOV R194, R178 ;  /* 0x000000b200c27202 */ /* 0x000fe20000000f00 */
[--C-:B------:R-:W-:Y:S01]  /*9de0*/  FFMA.FTZ R178, R20, UR4, -R190.reuse ;  /* 0x0000000414b27c23 */ /* 0x100fe200080108be */
[----:B------:R-:W-:Y:S01]  /*9df0*/  MOV R195, R179 ;  /* 0x000000b300c37202 */ /* 0x000fe20000000f00 */
[--C-:B------:R-:W-:Y:S01]  /*9e00*/  FFMA.FTZ R179, R21, UR4, -R190.reuse ;  /* 0x0000000415b37c23 */ /* 0x100fe200080108be */
[----:B------:R-:W-:Y:S01]  /*9e10*/  MOV R152, R194 ;  /* 0x000000c200987202 */ /* 0x000fe20000000f00 */
[----:B------:R-:W-:Y:S01]  /*9e20*/  FFMA.FTZ R194, R22, UR4, -R189 ;  /* 0x0000000416c27c23 */ /* 0x000fe200080108bd */
[----:B------:R-:W-:Y:S01]  /*9e30*/  MOV R20, R196 ;  /* 0x000000c400147202 */ /* 0x000fe20000000f00 */
[----:B------:R-:W-:Y:S01]  /*9e40*/  MUFU.EX2 R178, R178 ;  /* 0x000000b200b27308 */ /* 0x000fe20000000800 */
[----:B------:R-:W-:Y:S02]  /*9e50*/  MOV R21, R197 ;  /* 0x000000c500157202 */ /* 0x000fe40000000f00 */
[----:B------:R-:W-:Y:S01]  /*9e60*/  MOV R154, R20 ;  /* 0x00000014009a7202 */ /* 0x000fe20000000f00 */
[----:B------:R4:W5:Y:S01]  /*9e70*/  LDL.LU.64 R196, [R1+0x18] ;  /* 0x0000180001c47983 */ /* 0x0009620000300a00 */
[----:B------:R-:W-:Y:S02]  /*9e80*/  MOV R155, R21 ;  /* 0x00000015009b7202 */ /* 0x000fe40000000f00 */
[--C-:B------:R-:W-:Y:S03]  /*9e90*/  HSET2.LE.AND R22, R158, R167.reuse, PT ;  /* 0x000000a79e167233 */ /* 0x100fe60003803000 */
[----:B------:R-:W4:Y:S01]  /*9ea0*/  MUFU.EX2 R179, R179 ;  /* 0x000000b300b37308 */ /* 0x000f220000000800 */
[--C-:B------:R-:W-:Y:S02]  /*9eb0*/  HSET2.LE.AND R23, R156, R167.reuse, PT ;  /* 0x000000a79c177233 */ /* 0x100fe40003803000 */
[----:B--2---:R-:W-:Y:S02]  /*9ec0*/  F2FP.BF16.F32.PACK_AB R21, R173, R172 ;  /* 0x000000acad15723e */ /* 0x004fe400000010ff */
[----:B-1----:R-:W-:Y:S02]  /*9ed0*/  F2FP.BF16.F32.PACK_AB R20, R174, R175 ;  /* 0x000000afae14723e */ /* 0x002fe400000010ff */
[----:B------:R-:W-:Y:S03]  /*9ee0*/  MOV R153, R195 ;  /* 0x000000c300997202 */ /* 0x000fe60000000f00 */
[----:B------:R-:W1:Y:S01]  /*9ef0*/  MUFU.EX2 R194, R194 ;  /* 0x000000c200c27308 */ /* 0x000e620000000800 */
[----:B------:R-:W-:Y:S01]  /*9f00*/  LOP3.LUT R22, R22, R21, RZ, 0xc0, !PT ;  /* 0x0000001516167212 */ /* 0x000fe200078ec0ff */
[--C-:B------:R-:W-:Y:S01]  /*9f10*/  FFMA.FTZ R195, R28, UR4, -R190.reuse ;  /* 0x000000041cc37c23 */ /* 0x100fe200080108be */
[----:B------:R-:W-:Y:S01]  /*9f20*/  LOP3.LUT R23, R23, R20, RZ, 0xc0, !PT ;  /* 0x0000001417177212 */ /* 0x000fe200078ec0ff */
[----:B------:R-:W-:Y:S01]  /*9f30*/  FFMA.FTZ R190, R33, UR4, -R190 ;  /* 0x0000000421be7c23 */ /* 0x000fe200080108be */
[--C-:B------:R-:W-:Y:S02]  /*9f40*/  HSET2.LE.AND R20, R162, R167.reuse, PT ;  /* 0x000000a7a2147233 */ /* 0x100fe40003803000 */
[--C-:B------:R-:W-:Y:S03]  /*9f50*/  HSET2.LE.AND R21, R160, R167.reuse, PT ;  /* 0x000000a7a0157233 */ /* 0x100fe60003803000 */
[----:B------:R-:W2:Y:S01]  /*9f60*/  MUFU.EX2 R195, R195 ;  /* 0x000000c300c37308 */ /* 0x000ea20000000800 */
[----:B------:R-:W-:Y:S02]  /*9f70*/  MOV R159, R153 ;  /* 0x00000099009f7202 */ /* 0x000fe40000000f00 */
[----:B------:R-:W-:Y:S02]  /*9f80*/  MOV R158, R152 ;  /* 0x00000098009e7202 */ /* 0x000fe40000000f00 */
[----:B----4-:R-:W-:Y:S01]  /*9f90*/  F2FP.BF16.F32.PACK_AB R153, R179, R178 ;  /* 0x000000b2b399723e */ /* 0x010fe200000010ff */
[----:B------:R-:W-:Y:S01]  /*9fa0*/  FADD.FTZ R178, R178, R181 ;  /* 0x000000b5b2b27221 */ /* 0x000fe20000010000 */
[----:B------:R-:W-:Y:S03]  /*9fb0*/  MOV R160, R154 ;  /* 0x0000009a00a07202 */ /* 0x000fe60000000f00 */
[----:B------:R-:W4:Y:S01]  /*9fc0*/  MUFU.EX2 R190, R190 ;  /* 0x000000be00be7308 */ /* 0x000f220000000800 */
[----:B-1----:R-:W-:Y:S01]  /*9fd0*/  F2FP.BF16.F32.PACK_AB R152, R193, R194 ;  /* 0x000000c2c198723e */ /* 0x002fe200000010ff */
[----:B------:R-:W-:Y:S01]  /*9fe0*/  FADD.FTZ R179, R179, R178 ;  /* 0x000000b2b3b37221 */ /* 0x000fe20000010000 */
[----:B------:R-:W-:Y:S02]  /*9ff0*/  MOV R161, R155 ;  /* 0x0000009b00a17202 */ /* 0x000fe40000000f00 */
[----:B------:R-:W-:Y:S01]  /*a000*/  LOP3.LUT R20, R20, R153, RZ, 0xc0, !PT ;  /* 0x0000009914147212 */ /* 0x000fe200078ec0ff */
[----:B------:R-:W-:Y:S01]  /*a010*/  FADD.FTZ R172, R172, R179 ;  /* 0x000000b3acac7221 */ /* 0x000fe20000010000 */
[----:B------:R-:W-:Y:S02]  /*a020*/  LOP3.LUT R21, R21, R152, RZ, 0xc0, !PT ;  /* 0x0000009815157212 */ /* 0x000fe400078ec0ff */
[----:B------:R-:W1:Y:S01]  /*a030*/  LDSM.16.MT88.4 R152, [R213+0x19000] ;  /* 0x01900000d598783b */ /* 0x000e620000004200 */
[----:B------:R-:W-:Y:S01]  /*a040*/  LOP3.LUT R156, R157, UR11, R158, 0x96, !PT ;  /* 0x0000000b9d9c7c12 */ /* 0x000fe2000f8e969e */
[----:B------:R-:W-:Y:S01]  /*a050*/  FFMA.FTZ R158, R31, UR4, -R189 ;  /* 0x000000041f9e7c23 */ /* 0x000fe200080108bd */
[----:B--2---:R-:W-:Y:S01]  /*a060*/  F2FP.BF16.F32.PACK_AB R3, R29, R195 ;  /* 0x000000c31d03723e */ /* 0x004fe200000010ff */
[----:B------:R-:W-:Y:S01]  /*a070*/  FADD.FTZ R172, R173, R172 ;  /* 0x000000acadac7221 */ /* 0x000fe20000010000 */
[C---:B---3--:R-:W-:Y:S01]  /*a080*/  HMMA.16816.F32.BF16 R4, R20.reuse, R24, R4 ;  /* 0x000000181404723c */ /* 0x048fe20000041804 */
[----:B------:R2:W-:Y:S04]  /*a090*/  MUFU.EX2 R31, R158 ;  /* 0x0000009e001f7308 */ /* 0x0005e80000000800 */
[----:B------:R-:W-:Y:S01]  /*a0a0*/  IMAD.WIDE.U32 R162, R156, -0x2daee0ad, RZ ;  /* 0xd2511f539ca27825 */ /* 0x000fe200078e00ff */
[C---:B------:R-:W-:Y:S01]  /*a0b0*/  HMMA.16816.F32.BF16 R8, R20.reuse, R26, R8 ;  /* 0x0000001a1408723c */ /* 0x040fe20000041808 */
[----:B------:R-:W3:Y:S04]  /*a0c0*/  LDSM.16.MT88.4 R24, [R212+0x19000] ;  /* 0x01900000d418783b */ /* 0x000ee80000004200 */
[----:B------:R-:W-:Y:S01]  /*a0d0*/  SHF.R.U32.HI R156, RZ, 0x10, R162 ;  /* 0x00000010ff9c7819 */ /* 0x000fe200000116a2 */
[C---:B------:R-:W-:Y:S05]  /*a0e0*/  HMMA.16816.F32.BF16 R36, R20.reuse, R148, R36 ;  /* 0x000000941424723c */ /* 0x040fea0000041824 */
[----:B------:R-:W-:Y:S01]  /*a0f0*/  LOP3.LUT R157, R162, 0xff, RZ, 0xc0, !PT ;  /* 0x000000ffa29d7812 */ /* 0x000fe200078ec0ff */
[C---:B------:R-:W-:Y:S01]  /*a100*/  HMMA.16816.F32.BF16 R40, R20.reuse, R150, R40 ;  /* 0x000000961428723c */ /* 0x040fe20000041828 */
[----:B------:R-:W2:Y:S04]  /*a110*/  LDSM.16.MT88.4 R148, [R216+0x1b000] ;  /* 0x01b00000d894783b */ /* 0x000ea80000004200 */
[----:B------:R-:W-:Y:S01]  /*a120*/  LOP3.LUT R161, R163, UR24, R160, 0x96, !PT ;  /* 0x00000018a3a17c12 */ /* 0x000fe2000f8e96a0 */
[----:B------:R-:W-:Y:S01]  /*a130*/  FADD.FTZ R172, R195, R172 ;  /* 0x000000acc3ac7221 */ /* 0x000fe20000010000 */
[----:B------:R-:W-:Y:S04]  /*a140*/  SHF.R.U32.HI R160, RZ, 0x18, R162 ;  /* 0x00000018ffa07819 */ /* 0x000fe800000116a2 */
[----:B------:R-:W-:Y:S01]  /*a150*/  LOP3.LUT R33, R161, 0xffff, RZ, 0xc0, !PT ;  /* 0x0000ffffa1217812 */ /* 0x000fe200078ec0ff */
[----:B------:R-:W-:Y:S03]  /*a160*/  FADD.FTZ R172, R29, R172 ;  /* 0x000000ac1dac7221 */ /* 0x000fe60000010000 */
[----:B------:R-:W-:Y:S01]  /*a170*/  SHF.R.U32.HI R33, RZ, 0x8, R33 ;  /* 0x00000008ff217819 */ /* 0x000fe20000011621 */
[----:B------:R-:W-:Y:S01]  /*a180*/  FADD.FTZ R249, R171, R172 ;  /* 0x000000acabf97221 */ /* 0x000fe20000010000 */
[C---:B-1----:R-:W-:Y:S03]  /*a190*/  HMMA.16816.F32.BF16 R44, R20.reuse, R152, R44 ;  /* 0x00000098142c723c */ /* 0x042fe6000004182c */
[----:B----4-:R-:W-:Y:S03]  /*a1a0*/  FADD.FTZ R249, R190, R249 ;  /* 0x000000f9bef97221 */ /* 0x010fe60000010000 */
        /* <DEDUP_REMOVED lines=31> */
[--C-:B------:R-:W-:Y:S01]  /*a3a0*/  FFMA.FTZ R24, R30, UR4, -R189.reuse ;  /* 0x000000041e187c23 */ /* 0x100fe200080108bd */
[C---:B--2---:R-:W-:Y:S03]  /*a3b0*/  HMMA.16816.F32.BF16 R132, R20.reuse, R148, R132 ;  /* 0x000000941484723c */ /* 0x044fe60000041884 */
[----:B------:R2:W-:Y:S02]  /*a3c0*/  MUFU.EX2 R28, R24 ;  /* 0x00000018001c7308 */ /* 0x0005e40000000800 */
[----:B------:R-:W-:Y:S01]  /*a3d0*/  LOP3.LUT R30, R162, 0xffff, RZ, 0xc0, !PT ;  /* 0x0000ffffa21e7812 */ /* 0x000fe200078ec0ff */
[C---:B------:R-:W-:Y:S05]  /*a3e0*/  HMMA.16816.F32.BF16 R136, R20.reuse, R150, R136 ;  /* 0x000000961488723c */ /* 0x040fea0000041888 */
[----:B------:R-:W-:Y:S02]  /*a3f0*/  SHF.R.U32.HI R30, RZ, 0x8, R30 ;  /* 0x00000008ff1e7819 */ /* 0x000fe4000001161e */
[----:B------:R-:W-:Y:S04]  /*a400*/  LOP3.LUT R149, R156, 0xff, RZ, 0xc0, !PT ;  /* 0x000000ff9c957812 */ /* 0x000fe800078ec0ff */
[----:B------:R-:W-:Y:S02]  /*a410*/  PRMT R30, R157, 0x5410, R30 ;  /* 0x000054109d1e7816 */ /* 0x000fe4000000001e */
[----:B------:R-:W-:Y:S01]  /*a420*/  LDSM.16.MT88.4 R156, [R216+0x19800] ;  /* 0x01980000d89c783b */ /* 0x000fe20000004200 */
[----:B------:R-:W-:Y:S01]  /*a430*/  PRMT R160, R149, 0x5410, R160 ;  /* 0x0000541095a07816 */ /* 0x000fe200000000a0 */
[--C-:B------:R-:W-:Y:S01]  /*a440*/  FFMA.FTZ R149, R34, UR4, -R189.reuse ;  /* 0x0000000422957c23 */ /* 0x100fe200080108bd */
[----:B------:R-:W-:Y:S01]  /*a450*/  FFMA.FTZ R189, R35, UR4, -R189 ;  /* 0x0000000423bd7c23 */ /* 0x000fe200080108bd */
[C---:B-1----:R-:W-:Y:S02]  /*a460*/  HMMA.16816.F32.BF16 R16, R20.reuse, R152, R16 ;  /* 0x000000981410723c */ /* 0x042fe40000041810 */
[----:B------:R-:W1:Y:S01]  /*a470*/  MUFU.EX2 R165, R149 ;  /* 0x0000009500a57308 */ /* 0x000e620000000800 */
[----:B------:R-:W-:Y:S01]  /*a480*/  LOP3.LUT R148, R161, 0xff, RZ, 0xc0, !PT ;  /* 0x000000ffa1947812 */ /* 0x000fe200078ec0ff */
[----:B--2---:R-:W2:Y:S01]  /*a490*/  LDSM.16.MT88.4 R24, [R212+0x1f000] ;  /* 0x01f00000d418783b */ /* 0x004ea20000004200 */
[----:B------:R-:W-:Y:S01]  /*a4a0*/  SHF.R.U32.HI R162, RZ, 0x10, R161 ;  /* 0x00000010ffa27819 */ /* 0x000fe200000116a1 */
[C---:B------:R-:W-:Y:S06]  /*a4b0*/  HMMA.16816.F32.BF16 R140, R20.reuse, R154, R140 ;  /* 0x0000009a148c723c */ /* 0x040fec000004188c */
[----:B------:R-:W3:Y:S01]  /*a4c0*/  MUFU.EX2 R189, R189 ;  /* 0x000000bd00bd7308 */ /* 0x000ee20000000800 */
[----:B------:R-:W-:Y:S01]  /*a4d0*/  PRMT R148, R148, 0x5410, R33 ;  /* 0x0000541094947816 */ /* 0x000fe20000000021 */
[----:B------:R-:W-:Y:S03]  /*a4e0*/  LDSM.16.MT88.4 R152, [R213+0x19800] ;  /* 0x01980000d598783b */ /* 0x000fe60000004200 */
[----:B------:R-:W-:Y:S02]  /*a4f0*/  SHF.R.U32.HI R161, RZ, 0x18, R161 ;  /* 0x00000018ffa17819 */ /* 0x000fe400000116a1 */
[----:B------:R-:W-:Y:S02]  /*a500*/  LOP3.LUT R162, R162, 0xff, RZ, 0xc0, !PT ;  /* 0x000000ffa2a27812 */ /* 0x000fe400078ec0ff */
[--C-:B------:R-:W-:Y:S01]  /*a510*/  HSET2.LE.AND R148, R148, R167.reuse, PT ;  /* 0x000000a794947233 */ /* 0x100fe20003803000 */
[----:B------:R-:W4:Y:S01]  /*a520*/  LDSM.16.MT88.4 R32, [R214+0x19800] ;  /* 0x01980000d620783b */ /* 0x000f220000004200 */
[----:B-1----:R-:W-:Y:S02]  /*a530*/  MOV R252, R165 ;  /* 0x000000a500fc7202 */ /* 0x002fe40000000f00 */
[--C-:B------:R-:W-:Y:S02]  /*a540*/  HSET2.LE.AND R150, R30, R167.reuse, PT ;  /* 0x000000a71e967233 */ /* 0x100fe40003803000 */
[--C-:B------:R-:W-:Y:S02]  /*a550*/  HSET2.LE.AND R151, R160, R167.reuse, PT ;  /* 0x000000a7a0977233 */ /* 0x100fe40003803000 */
[----:B------:R-:W-:Y:S02]  /*a560*/  PRMT R162, R162, 0x5410, R161 ;  /* 0x00005410a2a27816 */ /* 0x000fe400000000a1 */
[----:B------:R-:W-:Y:S02]  /*a570*/  LOP3.LUT R148, R148, R3, RZ, 0xc0, !PT ;  /* 0x0000000394947212 */ /* 0x000fe400078ec0ff */
[----:B------:R-:W-:Y:S02]  /*a580*/  F2FP.BF16.F32.PACK_AB R30, R31, R28 ;  /* 0x0000001c1f1e723e */ /* 0x000fe400000010ff */
[----:B------:R-:W-:Y:S02]  /*a590*/  HSET2.LE.AND R149, R162, R167, PT ;  /* 0x000000a7a2957233 */ /* 0x000fe40003803000 */
[----:B------:R-:W1:Y:S01]  /*a5a0*/  LDSM.16.MT88.4 R164, [R212+0x19800] ;  /* 0x01980000d4a4783b */ /* 0x000e620000004200 */
[----:B------:R-:W-:Y:S02]  /*a5b0*/  F2FP.BF16.F32.PACK_AB R3, R190, R171 ;  /* 0x000000abbe03723e */ /* 0x000fe400000010ff */
[----:B------:R-:W-:Y:S02]  /*a5c0*/  LOP3.LUT R149, R149, R30, RZ, 0xc0, !PT ;  /* 0x0000001e95957212 */ /* 0x000fe400078ec0ff */
[----:B------:R-:W-:Y:S01]  /*a5d0*/  LOP3.LUT R150, R150, R3, RZ, 0xc0, !PT ;  /* 0x0000000396967212 */ /* 0x000fe200078ec0ff */
[----:B------:R-:W-:Y:S01]  /*a5e0*/  FADD.FTZ R3, R186, R188 ;  /* 0x000000bcba037221 */ /* 0x000fe20000010000 */
[C---:B--2---:R-:W-:Y:S03]  /*a5f0*/  HMMA.16816.F32.BF16 R144, R20.reuse, R24, R144 ;  /* 0x000000181490723c */ /* 0x044fe60000041890 */
[----:B------:R-:W-:Y:S01]  /*a600*/  FADD.FTZ R170, R170, R3 ;  /* 0x00000003aaaa7221 */ /* 0x000fe20000010000 */
[----:B------:R-:W-:Y:S02]  /*a610*/  MOV R3, R2 ;  /* 0x0000000200037202 */ /* 0x000fe40000000f00 */
[----:B------:R-:W-:Y:S01]  /*a620*/  HMMA.16816.F32.BF16 R12, R20, R26, R12 ;  /* 0x0000001a140c723c */ /* 0x000fe2000004180c */
[----:B------:R-:W2:Y:S04]  /*a630*/  LDSM.16.MT88.4 R20, [R216+0x1b800] ;  /* 0x01b80000d814783b */ /* 0x000ea80000004200 */
[----:B---3--:R-:W-:Y:S01]  /*a640*/  F2FP.BF16.F32.PACK_AB R24, R189, R252 ;  /* 0x000000fcbd18723e */ /* 0x008fe200000010ff */
[----:B------:R-:W-:Y:S05]  /*a650*/  FADD.FTZ R170, R185, R170 ;  /* 0x000000aab9aa7221 */ /* 0x000fea0000010000 */
[----:B------:R-:W-:Y:S01]  /*a660*/  LOP3.LUT R151, R151, R24, RZ, 0xc0, !PT ;  /* 0x0000001897977212 */ /* 0x000fe200078ec0ff */
[----:B------:R-:W-:Y:S01]  /*a670*/  FADD.FTZ R177, R177, R170 ;  /* 0x000000aab1b17221 */ /* 0x000fe20000010000 */
[----:B------:R-:W-:Y:S03]  /*a680*/  LDSM.16.MT88.4 R24, [R212+0x1b800] ;  /* 0x01b80000d418783b */ /* 0x000fe60000004200 */
[----:B------:R-:W-:Y:S02]  /*a690*/  FADD.FTZ R177, R176, R177 ;  /* 0x000000b1b0b17221 */ /* 0x000fe40000010000 */
[C---:B------:R-:W-:Y:S03]  /*a6a0*/  HMMA.16816.F32.BF16 R160, R148.reuse, R156, R4 ;  /* 0x0000009c94a0723c */ /* 0x040fe60000041804 */
[----:B------:R-:W3:Y:S02]  /*a6b0*/  LDSM.16.MT88.4 R4, [R214+0x1b800] ;  /* 0x01b80000d604783b */ /* 0x000ee40000004200 */
[----:B------:R-:W-:Y:S01]  /*a6c0*/  FADD.FTZ R182, R182, R177 ;  /* 0x000000b1b6b67221 */ /* 0x000fe20000010000 */
[C---:B------:R-:W-:Y:S05]  /*a6d0*/  HMMA.16816.F32.BF16 R156, R148.reuse, R158, R8 ;  /* 0x0000009e949c723c */ /* 0x040fea0000041808 */
[----:B------:R-:W3:Y:S01]  /*a6e0*/  LDSM.16.MT88.4 R8, [R213+0x1b800] ;  /* 0x01b80000d508783b */ /* 0x000ee20000004200 */
        /* <DEDUP_REMOVED lines=20> */
[C---:B------:R-:W-:Y:S06]  /*a830*/  HMMA.16816.F32.BF16 R76, R148.reuse, R8, R76 ;  /* 0x00000008944c723c */ /* 0x040fec000004184c */
        /* <DEDUP_REMOVED lines=8> */
[C---:B------:R-:W-:Y:S06]  /*a8c0*/  HMMA.16816.F32.BF16 R100, R148.reuse, R152, R100 ;  /* 0x000000989464723c */ /* 0x040fec0000041864 */
[C---:B------:R-:W-:Y:S06]  /*a8d0*/  HMMA.16816.F32.BF16 R104, R148.reuse, R154, R104 ;  /* 0x0000009a9468723c */ /* 0x040fec0000041868 */
[C---:B-1----:R-:W-:Y:S06]  /*a8e0*/  HMMA.16816.F32.BF16 R108, R148.reuse, R20, R108 ;  /* 0x00000014946c723c */ /* 0x042fec000004186c */
[C---:B------:R-:W-:Y:S06]  /*a8f0*/  HMMA.16816.F32.BF16 R112, R148.reuse, R22, R112 ;  /* 0x000000169470723c */ /* 0x040fec0000041870 */
[C---:B--2---:R-:W-:Y:S06]  /*a900*/  HMMA.16816.F32.BF16 R116, R148.reuse, R4, R116 ;  /* 0x000000049474723c */ /* 0x044fec0000041874 */
        /* <DEDUP_REMOVED lines=8> */
[C---:B------:R-:W-:Y:S06]  /*a990*/  HMMA.16816.F32.BF16 R136, R148.reuse, R26, R136 ;  /* 0x0000001a9488723c */ /* 0x040fec0000041888 */
[C---:B----4-:R-:W-:Y:S06]  /*a9a0*/  HMMA.16816.F32.BF16 R152, R148.reuse, R32, R16 ;  /* 0x000000209498723c */ /* 0x050fec0000041810 */
[C---:B------:R-:W-:Y:S06]  /*a9b0*/  HMMA.16816.F32.BF16 R140, R148.reuse, R34, R140 ;  /* 0x00000022948c723c */ /* 0x040fec000004188c */
[C---:B------:R-:W-:Y:S06]  /*a9c0*/  HMMA.16816.F32.BF16 R144, R148.reuse, R164, R144 ;  /* 0x000000a49490723c */ /* 0x040fec0000041890 */
[----:B------:R-:W-:Y:S05]  /*a9d0*/  HMMA.16816.F32.BF16 R148, R148, R166, R12 ;  /* 0x000000a69494723c */ /* 0x000fea000004180c */
[----:B------:R-:W-:Y:S01]  /*a9e0*/  MOV R165, R0 ;  /* 0x0000000000a57202 */ /* 0x000fe20000000f00 */
[----:B------:R-:W-:Y:S07]  /*a9f0*/  @!UPT UIADD3 URZ, URZ, URZ, URZ ;  /* 0x0000003f3f3ff290 */ /* 0x000fee000fffe03f */
[----:B------:R-:W-:Y:S11]  /*aa00*/  @P5 BRA `(.L_x_1558) ;  /* 0xffffffc000845947 */ /* 0x000ff6000383ffff */
.L_x_1557:
[----:B------:R-:W1:Y:S01]  /*aa10*/  SHFL.BFLY PT, R4, R249, 0x2, 0x1f ;  /* 0x0c401f00f9047f89 */ /* 0x000e6200000e0000 */
[----:B------:R-:W-:Y:S01]  /*aa20*/  MOV R10, 0x3f800000 ;  /* 0x3f800000000a7802 */ /* 0x000fe20000000f00 */
[----:B------:R-:W-:Y:S01]  /*aa30*/  ULDC UR4, c[0x0][0x38c] ;  /* 0x0000e30000047ab9 */ /* 0x000fe20000000800 */
[----:B------:R-:W-:Y:S01]  /*aa40*/  MOV R11, 0x3f800000 ;  /* 0x3f800000000b7802 */ /* 0x000fe20000000f00 */
[----:B------:R-:W2:Y:S01]  /*aa50*/  SHFL.BFLY PT, R3, R252, 0x2, 0x1f ;  /* 0x0c401f00fc037f89 */ /* 0x000ea200000e0000 */
[----:B------:R-:W-:Y:S01]  /*aa60*/  UMOV UR6, 0x400 ;  /* 0x0000040000067882 */ /* 0x000fe20000000000 */
[----:B------:R-:W-:Y:S01]  /*aa70*/  UISETP.NE.AND UP0, UPT, UR16, -0x1, UPT ;  /* 0xffffffff1000788c */ /* 0x000fe2000bf05270 */
[----:B-1----:R-:W-:Y:S02]  /*aa80*/  FADD.FTZ R7, R4, R249 ;  /* 0x000000f904077221 */ /* 0x002fe40000010000 */
[----:B------:R-:W1:Y:S01]  /*aa90*/  S2R R4, SR_TID.X ;  /* 0x0000000000047919 */ /* 0x000e620000002100 */
[----:B--2---:R-:W-:-:S02]  /*aaa0*/  FADD.FTZ R8, R3, R252 ;  /* 0x000000fc03087221 */ /* 0x004fc40000010000 */
[----:B------:R-:W2:Y:S04]  /*aab0*/  SHFL.BFLY PT, R6, R7, 0x1, 0x1f ;  /* 0x0c201f0007067f89 */ /* 0x000ea800000e0000 */
[----:B------:R-:W3:Y:S01]  /*aac0*/  SHFL.BFLY PT, R5, R8, 0x1, 0x1f ;  /* 0x0c201f0008057f89 */ /* 0x000ee200000e0000 */
[----:B--2---:R-:W-:Y:S01]  /*aad0*/  FADD.FTZ R6, R7, R6 ;  /* 0x0000000607067221 */ /* 0x004fe20000010000 */
[----:B---3--:R-:W-:-:S04]  /*aae0*/  FADD.FTZ R5, R8, R5 ;  /* 0x0000000508057221 */ /* 0x008fc80000010000 */
        /* <DEDUP_REMOVED lines=15> */
[----:B------:R-:W-:Y:S01]  /*abe0*/  R2P PR, R7, 0x6 ;  /* 0x0000000607007804 */ /* 0x000fe20000000000 */
[----:B-1----:R-:W-:Y:S01]  /*abf0*/  FMUL.FTZ R10, R10, UR4 ;  /* 0x000000040a0a7c20 */ /* 0x002fe20008410000 */
[----:B------:R-:W-:-:S03]  /*ac00*/  LEA R9, R8, R9, 0x9 ;  /* 0x0000000908097211 */ /* 0x000fc600078e48ff */
        /* <DEDUP_REMOVED lines=71> */
[----:B------:R-:W-:Y:S01]  /*b080*/  FMUL.FTZ R163, R11, R163 ;  /* 0x000000a30ba37220 */ /* 0x000fe20000410000 */
[----:B------:R-:W-:Y:S01]  /*b090*/  ISETP.NE.U32.AND P3, PT, R7, 0x1, PT ;  /* 0x000000010700780c */ /* 0x000fe20003f65070 */
[C---:B------:R-:W-:Y:S01]  /*b0a0*/  FMUL.FTZ R158, R11.reuse, R158 ;  /* 0x0000009e0b9e7220 */ /* 0x040fe20000410000 */
[----:B------:R-:W-:Y:S01]  /*b0b0*/  LEA.HI R10, R10, R10, RZ, 0x1d ;  /* 0x0000000a0a0a7211 */ /* 0x000fe200078fe8ff */
[C---:B------:R-:W-:Y:S01]  /*b0c0*/  FMUL.FTZ R159, R11.reuse, R159 ;  /* 0x0000009f0b9f7220 */ /* 0x040fe20000410000 */
[----:B------:R-:W-:Y:S01]  /*b0d0*/  MOV R7, 0x20 ;  /* 0x0000002000077802 */ /* 0x000fe20000000f00 */
[----:B------:R-:W-:Y:S01]  /*b0e0*/  FMUL.FTZ R38, R11, R38 ;  /* 0x000000260b267220 */ /* 0x000fe20000410000 */
[----:B------:R-:W-:Y:S01]  /*b0f0*/  LEA R9, R9, R10, 0x1 ;  /* 0x0000000a09097211 */ /* 0x000fe200078e08ff */
[----:B------:R-:W-:Y:S01]  /*b100*/  FMUL.FTZ R39, R11, R39 ;  /* 0x000000270b277220 */ /* 0x000fe20000410000 */
[----:B------:R-:W-:Y:S01]  /*b110*/  SEL R10, R7, 0xffffffe0, !P1 ;  /* 0xffffffe0070a7807 */ /* 0x000fe20004800000 */
[----:B------:R-:W-:Y:S01]  /*b120*/  FMUL.FTZ R42, R11, R42 ;  /* 0x0000002a0b2a7220 */ /* 0x000fe20000410000 */
[----:B------:R-:W-:Y:S01]  /*b130*/  LEA R9, R9, UR4, 0x1 ;  /* 0x0000000409097c11 */ /* 0x000fe2000f8e08ff */
[C---:B------:R-:W-:Y:S01]  /*b140*/  FMUL.FTZ R43, R11.reuse, R43 ;  /* 0x0000002b0b2b7220 */ /* 0x040fe20000410000 */
[----:B------:R-:W-:Y:S01]  /*b150*/  MOV R7, 0x40 ;  /* 0x0000004000077802 */ /* 0x000fe20000000f00 */
[----:B------:R-:W-:Y:S01]  /*b160*/  FMUL.FTZ R46, R11, R46 ;  /* 0x0000002e0b2e7220 */ /* 0x000fe20000410000 */
[----:B------:R-:W-:Y:S01]  /*b170*/  IADD3 R13, R9, -0x10, RZ ;  /* 0xfffffff0090d7810 */ /* 0x000fe20007ffe0ff */
[----:B------:R-:W-:Y:S01]  /*b180*/  FMUL.FTZ R47, R11, R47 ;  /* 0x0000002f0b2f7220 */ /* 0x000fe20000410000 */
[----:B------:R-:W-:Y:S01]  /*b190*/  @P3 IADD3 R13, R9, 0x10, RZ ;  /* 0x00000010090d3810 */ /* 0x000fe20007ffe0ff */
[C---:B------:R-:W-:Y:S01]  /*b1a0*/  FMUL.FTZ R50, R11.reuse, R50 ;  /* 0x000000320b327220 */ /* 0x040fe20000410000 */
[----:B------:R-:W-:Y:S01]  /*b1b0*/  FMUL.FTZ R51, R11, R51 ;  /* 0x000000330b337220 */ /* 0x000fe20000410000 */
[----:B------:R-:W-:Y:S01]  /*b1c0*/  F2FP.BF16.F32.PACK_AB R160, R161, R160 ;  /* 0x000000a0a1a0723e */ /* 0x000fe200000010ff */
[----:B------:R-:W-:Y:S01]  /*b1d0*/  FMUL.FTZ R54, R11, R54 ;  /* 0x000000360b367220 */ /* 0x000fe20000410000 */
[----:B------:R-:W-:Y:S01]  /*b1e0*/  F2FP.BF16.F32.PACK_AB R162, R163, R162 ;  /* 0x000000a2a3a2723e */ /* 0x000fe200000010ff */
[----:B------:R-:W-:Y:S01]  /*b1f0*/  FMUL.FTZ R55, R11, R55 ;  /* 0x000000370b377220 */ /* 0x000fe20000410000 */
[----:B------:R-:W-:Y:S01]  /*b200*/  SEL R12, R7, 0xffffffc0, !P2 ;  /* 0xffffffc0070c7807 */ /* 0x000fe20005000000 */
        /* <DEDUP_REMOVED lines=8> */
[----:B------:R-:W-:Y:S01]  /*b290*/  FMUL.FTZ R66, R11, R66 ;  /* 0x000000420b427220 */ /* 0x000fe20000410000 */
[----:B------:R-:W-:Y:S01]  /*b2a0*/  IADD3 R15, R9, R10, RZ ;  /* 0x0000000a090f7210 */ /* 0x000fe20007ffe0ff */
[----:B------:R-:W-:Y:S01]  /*b2b0*/  FMUL.FTZ R67, R11, R67 ;  /* 0x000000430b437220 */ /* 0x000fe20000410000 */
[----:B------:R-:W-:Y:S01]  /*b2c0*/  F2FP.BF16.F32.PACK_AB R40, R41, R40 ;  /* 0x000000282928723e */ /* 0x000fe200000010ff */
[----:B------:R-:W-:Y:S01]  /*b2d0*/  FMUL.FTZ R70, R11, R70 ;  /* 0x000000460b467220 */ /* 0x000fe20000410000 */
        /* <DEDUP_REMOVED lines=32> */
[----:B------:R-:W-:Y:S01]  /*b4e0*/  FMUL.FTZ R87, R11, R87 ;  /* 0x000000570b577220 */ /* 0x000fe20000410000 */
        /* <DEDUP_REMOVED lines=68> */
[----:B------:R-:W-:Y:S01]  /*b930*/  PLOP3.LUT P1, PT, PT, PT, UP0, 0x80, 0x0 ;  /* 0x000000000000781c */ /* 0x000fe20003f2f008 */
        /* <DEDUP_REMOVED lines=19> */
[----:B------:R-:W-:Y:S01]  /*ba70*/  @UP0 UIMAD UR9, UR16, UR7, UR11 ;  /* 0x00000007100902a4 */ /* 0x000fe2000f8e020b */
[----:B------:R-:W-:-:S02]  /*ba80*/  F2FP.BF16.F32.PACK_AB R122, R123, R122 ;  /* 0x0000007a7b7a723e */ /* 0x000fc400000010ff */
[----:B------:R1:W-:Y:S01]  /*ba90*/  STS [R23+0x4000], R88 ;  /* 0x0040005817007388 */ /* 0x0003e20000000800 */
[----:B------:R-:W-:Y:S02]  /*baa0*/  F2FP.BF16.F32.PACK_AB R124, R125, R124 ;  /* 0x0000007c7d7c723e */ /* 0x000fe400000010ff */
        /* <DEDUP_REMOVED lines=22> */
[----:B------:R1:W-:Y:S04]  /*bc10*/  STS [R7+0x8000], R104 ;  /* 0x0080006807007388 */ /* 0x0003e80000000800 */
[----:B------:R1:W-:Y:S04]  /*bc20*/  STS [R7+0x8400], R106 ;  /* 0x0084006a07007388 */ /* 0x0003e80000000800 */
[----:B------:R1:W-:Y:S04]  /*bc30*/  STS [R17+0x8000], R108 ;  /* 0x0080006c11007388 */ /* 0x0003e80000000800 */
[----:B------:R1:W-:Y:S04]  /*bc40*/  STS [R17+0x8400], R110 ;  /* 0x0084006e11007388 */ /* 0x0003e80000000800 */
[----:B------:R1:W-:Y:S04]  /*bc50*/  STS [R19+0x8000], R112 ;  /* 0x0080007013007388 */ /* 0x0003e80000000800 */
[----:B------:R1:W-:Y:S04]  /*bc60*/  STS [R19+0x8400], R114 ;  /* 0x0084007213007388 */ /* 0x0003e80000000800 */
[----:B------:R1:W-:Y:S04]  /*bc70*/  STS [R21+0x8000], R116 ;  /* 0x0080007415007388 */ /* 0x0003e80000000800 */
[----:B------:R1:W-:Y:S01]  /*bc80*/  STS [R21+0x8400], R118 ;  /* 0x0084007615007388 */ /* 0x0003e20000000800 */
[----:B------:R-:W2:Y:S03]  /*bc90*/  S2R R10, SR_TID.X ;  /* 0x00000000000a7919 */ /* 0x000ea60000002100 */
        /* <DEDUP_REMOVED lines=9> */
.L_x_1561:
[----:B------:R-:W-:Y:S01]  /*bd30*/  ULDC.U8 UR6, c[0x0][0x3d9] ;  /* 0x0000f64000067ab9 */ /* 0x000fe20000000000 */
[----:B------:R-:W-:Y:S01]  /*bd40*/  STS [R23+0x8400], R122 ;  /* 0x0084007a17007388 */ /* 0x000fe20000000800 */
[----:B------:R-:W-:Y:S01]  /*bd50*/  ISETP.NE.AND P1, PT, RZ, UR6, PT ;  /* 0x00000006ff007c0c */ /* 0x000fe2000bf25270 */
[----:B------:R-:W-:Y:S01]  /*bd60*/  ULDC.U8 UR8, c[0x0][0x3d8] ;  /* 0x0000f60000087ab9 */ /* 0x000fe20000000000 */
[----:B------:R-:W3:Y:S01]  /*bd70*/  @P4 MUFU.LG2 R6, R6 ;  /* 0x0000000600064308 */ /* 0x000ee20000000c00 */
[----:B------:R-:W-:Y:S01]  /*bd80*/  STS [R9+0xc000], R124 ;  /* 0x00c0007c09007388 */ /* 0x000fe20000000800 */
[----:B------:R-:W-:Y:S01]  /*bd90*/  ISETP.NE.AND P2, PT, RZ, UR8, PT ;  /* 0x00000008ff007c0c */ /* 0x000fe2000bf45270 */
[----:B------:R-:W4:Y:S02]  /*bda0*/  S2UR UR4, SR_CTAID.X ;  /* 0x00000000000479c3 */ /* 0x000f240000002500 */
[----:B------:R-:W-:Y:S01]  /*bdb0*/  STS [R9+0xc400], R126 ;  /* 0x00c4007e09007388 */ /* 0x000fe20000000800 */
[----:B------:R-:W-:-:S03]  /*bdc0*/  ISETP.EQ.AND P2, PT, RZ, UR6, P2 ;  /* 0x00000006ff007c0c */ /* 0x000fc60009742270 */
[----:B------:R-:W-:Y:S02]  /*bdd0*/  STS [R13+0xc000], R128 ;  /* 0x00c000800d007388 */ /* 0x000fe40000000800 */
[----:B------:R-:W1:Y:S02]  /*bde0*/  @P1 LDC.64 R24, c[0x0][0x2c0] ;  /* 0x0000b000ff181b82 */ /* 0x000e640000000a00 */
[----:B------:R2:W-:Y:S04]  /*bdf0*/  STS [R13+0xc400], R130 ;  /* 0x00c400820d007388 */ /* 0x0005e80000000800 */
[----:B------:R-:W-:Y:S02]  /*be00*/  STS [R15+0xc000], R132 ;  /* 0x00c000840f007388 */ /* 0x000fe40000000800 */
[----:B------:R-:W-:-:S02]  /*be10*/  @!P2 PLOP3.LUT P6, PT, PT, PT, PT, 0x8, 0x0 ;  /* 0x000000000000a81c */ /* 0x000fc40003fce170 */
[----:B------:R-:W-:Y:S04]  /*be20*/  STS [R15+0xc400], R134 ;  /* 0x00c400860f007388 */ /* 0x000fe80000000800 */
[----:B------:R-:W-:Y:S04]  /*be30*/  STS [R7+0xc000], R136 ;  /* 0x00c0008807007388 */ /* 0x000fe80000000800 */
[----:B------:R3:W-:Y:S04]  /*be40*/  STS [R7+0xc400], R138 ;  /* 0x00c4008a07007388 */ /* 0x0007e80000000800 */
[----:B------:R-:W-:Y:S01]  /*be50*/  STS [R17+0xc000], R152 ;  /* 0x00c0009811007388 */ /* 0x000fe20000000800 */
[----:B-1----:R-:W-:-:S03]  /*be60*/  @P1 IMAD R24, R25, R24, RZ ;  /* 0x0000001819181224 */ /* 0x002fc600078e02ff */
[----:B------:R1:W-:Y:S01]  /*be70*/  STS [R17+0xc400], R154 ;  /* 0x00c4009a11007388 */ /* 0x0003e20000000800 */
[----:B--2---:R-:W-:Y:S01]  /*be80*/  SHF.R.S32.HI R13, RZ, 0x1f, R10 ;  /* 0x0000001fff0d7819 */ /* 0x004fe2000001140a */
[----:B------:R-:W2:Y:S03]  /*be90*/  S2R R11, SR_CTAID.Y ;  /* 0x00000000000b7919 */ /* 0x000ea60000002600 */
[----:B------:R-:W-:Y:S01]  /*bea0*/  LEA.HI R10, R13, R10, RZ, 0x3 ;  /* 0x0000000a0d0a7211 */ /* 0x000fe200078f18ff */
[----:B------:R-:W2:Y:S03]  /*beb0*/  S2R R9, SR_CTAID.Z ;  /* 0x0000000000097919 */ /* 0x000ea60000002700 */
[----:B------:R-:W-:Y:S01]  /*bec0*/  SHF.R.S32.HI R16, RZ, 0x3, R10 ;  /* 0x00000003ff107819 */ /* 0x000fe2000001140a */
[----:B------:R-:W-:Y:S01]  /*bed0*/  @P1 IMAD.MOV.U32 R10, RZ, RZ, 0x1 ;  /* 0x00000001ff0a1424 */ /* 0x000fe200078e00ff */
[----:B------:R-:W-:Y:S04]  /*bee0*/  STS [R19+0xc000], R140 ;  /* 0x00c0008c13007388 */ /* 0x000fe80000000800 */
[----:B------:R4:W-:Y:S01]  /*bef0*/  STS [R19+0xc400], R142 ;  /* 0x00c4008e13007388 */ /* 0x0009e20000000800 */
[----:B---3--:R-:W3:Y:S03]  /*bf00*/  @P1 LDC R7, c[0x0][0x2c0] ;  /* 0x0000b000ff071b82 */ /* 0x008ee60000000800 */
[----:B------:R-:W-:Y:S04]  /*bf10*/  STS [R21+0xc000], R144 ;  /* 0x00c0009015007388 */ /* 0x000fe80000000800 */
[----:B------:R-:W-:Y:S01]  /*bf20*/  STS [R21+0xc400], R146 ;  /* 0x00c4009215007388 */ /* 0x000fe20000000800 */
[----:B-1----:R-:W1:Y:S03]  /*bf30*/  @P4 LDC R17, c[0x0][0x2e8] ;  /* 0x0000ba00ff114b82 */ /* 0x002e660000000800 */
[----:B------:R-:W-:Y:S04]  /*bf40*/  STS [R23+0xc000], R148 ;  /* 0x00c0009417007388 */ /* 0x000fe80000000800 */
[----:B------:R2:W-:Y:S01]  /*bf50*/  STS [R23+0xc400], R150 ;  /* 0x00c4009617007388 */ /* 0x0005e20000000800 */
[----:B----4-:R-:W-:-:S02]  /*bf60*/  LOP3.LUT R19, R3, 0xffffffe0, RZ, 0xc0, !PT ;  /* 0xffffffe003137812 */ /* 0x010fc400078ec0ff */
[----:B--2---:R-:W-:Y:S01]  /*bf70*/  @!P2 CS2R R22, SRZ ;  /* 0x000000000016a805 */ /* 0x004fe2000001ff00 */
[----:B------:R-:W-:Y:S06]  /*bf80*/  @!P2 BRA `(.L_x_1562) ;  /* 0x000000000020a947 */ /* 0x000fec0003800000 */
[----:B------:R-:W2:Y:S01]  /*bf90*/  S2UR UR6, SR_CTAID.Y ;  /* 0x00000000000679c3 */ /* 0x000ea20000002600 */
[----:B------:R-:W-:Y:S01]  /*bfa0*/  ULDC UR7, c[0x0][0x2c4] ;  /* 0x0000b10000077ab9 */ /* 0x000fe20000000800 */
[----:B------:R-:W-:Y:S01]  /*bfb0*/  PLOP3.LUT P6, PT, PT, PT, PT, 0x80, 0x0 ;  /* 0x000000000000781c */ /* 0x000fe20003fcf070 */
[----:B--2---:R-:W-:-:S04]  /*bfc0*/  UIMAD UR6, UR6, UR7, URZ ;  /* 0x00000007060672a4 */ /* 0x004fc8000f8e023f */
[----:B------:R-:W-:-:S04]  /*bfd0*/  USEL UR16, UR6, UR16, !UP0 ;  /* 0x0000001006107287 */ /* 0x000fc8000c000000 */
[----:B------:R-:W-:Y:S02]  /*bfe0*/  USHF.R.S32.HI UR6, URZ, 0x1f, UR16 ;  /* 0x0000001f3f067899 */ /* 0x000fe40008011410 */
[----:B------:R-:W-:-:S04]  /*bff0*/  IMAD.U32 R22, RZ, RZ, UR16 ;  /* 0x00000010ff167e24 */ /* 0x000fc8000f8e00ff */
[----:B------:R-:W-:Y:S02]  /*c000*/  MOV R23, UR6 ;  /* 0x0000000600177c02 */ /* 0x000fe40008000f00 */
.L_x_1562:
[----:B------:R-:W-:Y:S05]  /*c010*/  @P1 BRA `(.L_x_1563) ;  /* 0x0000000000181947 */ /* 0x000fea0003800000 */
[----:B------:R-:W2:Y:S01]  /*c020*/  LDC R24, c[0x0][0x2c4] ;  /* 0x0000b100ff187b82 */ /* 0x000ea20000000800 */
[----:B------:R-:W-:Y:S02]  /*c030*/  ISETP.NE.AND P1, PT, RZ, UR8, PT ;  /* 0x00000008ff007c0c */ /* 0x000fe4000bf25270 */
[----:B---3--:R-:W-:-:S05]  /*c040*/  MOV R7, 0x1 ;  /* 0x0000000100077802 */ /* 0x008fca0000000f00 */
[----:B------:R-:W3:Y:S08]  /*c050*/  LDC R3, c[0x0][0x270] ;  /* 0x00009c00ff037b82 */ /* 0x000ef00000000800 */
[----:B--2---:R-:W3:Y:S02]  /*c060*/  @P1 LDC R24, c[0x0][0x2e4] ;  /* 0x0000b900ff181b82 */ /* 0x004ee40000000800 */
[----:B---3--:R-:W-:-:S07]  /*c070*/  IMAD R10, R24, R3, RZ ;  /* 0x00000003180a7224 */ /* 0x008fce00078e02ff */
.L_x_1563:
[----:B------:R-:W-:Y:S01]  /*c080*/  BAR.SYNC.DEFER_BLOCKING 0x0 ;  /* 0x0000000000007b1d */ /* 0x000fe20000010000 */
[----:B------:R-:W-:Y:S02]  /*c090*/  VIADD R3, R16, 0x20 ;  /* 0x0000002010037836 */ /* 0x000fe40000000000 */
[----:B------:R-:W-:Y:S01]  /*c0a0*/  @P4 FMUL.FTZ R25, R6, 0.69314718246459960938 ;  /* 0x3f31721806194820 */ /* 0x000fe20000410000 */
[----:B------:R-:W-:Y:S01]  /*c0b0*/  IMAD.IADD R19, R4, 0x1, -R19 ;  /* 0x0000000104137824 */ /* 0x000fe200078e0a13 */
[----:B------:R-:W-:Y:S01]  /*c0c0*/  ISETP.GE.AND P3, PT, R242, UR5, PT ;  /* 0x00000005f2007c0c */ /* 0x000fe2000bf66270 */
[----:B------:R-:W-:Y:S01]  /*c0d0*/  IMAD R11, R11, R10, RZ ;  /* 0x0000000a0b0b7224 */ /* 0x000fe200078e02ff */
[----:B------:R-:W-:Y:S01]  /*c0e0*/  ISETP.GE.AND P2, PT, R3, UR5, PT ;  /* 0x0000000503007c0c */ /* 0x000fe2000bf46270 */
[----:B------:R-:W2:Y:S01]  /*c0f0*/  @P0 LDC R21, c[0x0][0x2e8] ;  /* 0x0000ba00ff150b82 */ /* 0x000ea20000000800 */
[----:B------:R-:W-:Y:S01]  /*c100*/  SHF.R.S32.HI R3, RZ, 0x1f, R8 ;  /* 0x0000001fff037819 */ /* 0x000fe20000011408 */
[----:B------:R-:W4:Y:S01]  /*c110*/  @P0 MUFU.LG2 R5, R5 ;  /* 0x0000000500050308 */ /* 0x000f220000000c00 */
[----:B------:R-:W-:Y:S01]  /*c120*/  VIADD R4, R16, 0x40 ;  /* 0x0000004010047836 */ /* 0x000fe20000000000 */
[----:B------:R-:W-:Y:S01]  /*c130*/  LOP3.LUT P5, RZ, R19, 0x3, RZ, 0xc0, !PT ;  /* 0x0000000313ff7812 */ /* 0x000fe200078ac0ff */
[----:B---3--:R-:W-:Y:S01]  /*c140*/  IMAD R6, R7, UR4, RZ ;  /* 0x0000000407067c24 */ /* 0x008fe2000f8e02ff */
[----:B------:R-:W-:Y:S01]  /*c150*/  LEA.HI R3, R3, R8, RZ, 0x3 ;  /* 0x0000000803037211 */ /* 0x000fe200078f18ff */
[----:B------:R-:W-:Y:S01]  /*c160*/  IMAD.MOV.U32 R10, RZ, RZ, 0x7f800000 ;  /* 0x7f800000ff0a7424 */ /* 0x000fe200078e00ff */
[----:B------:R-:W-:Y:S01]  /*c170*/  SEL R11, R11, RZ, !P6 ;  /* 0x000000ff0b0b7207 */ /* 0x000fe20007000000 */
[----:B-1----:R-:W-:Y:S01]  /*c180*/  @P4 FFMA.FTZ R10, R2, R17, R25 ;  /* 0x00000011020a4223 */ /* 0x002fe20000010019 */
[----:B------:R-:W-:Y:S01]  /*c190*/  LOP3.LUT R3, R3, 0xffffff8, RZ, 0xc0, !PT ;  /* 0x0ffffff803037812 */ /* 0x000fe200078ec0ff */
[----:B------:R-:W-:Y:S01]  /*c1a0*/  BSSY B0, `(.L_x_1564) ;  /* 0x0000024000007945 */ /* 0x000fe20003800000 */
[----:B------:R-:W-:Y:S01]  /*c1b0*/  ISETP.GE.AND P1, PT, R4, UR5, PT ;  /* 0x0000000504007c0c */ /* 0x000fe2000bf26270 */
[----:B------:R-:W-:Y:S01]  /*c1c0*/  IMAD R11, R9, R24, R11 ;  /* 0x00000018090b7224 */ /* 0x000fe200078e020b */
[----:B------:R-:W-:Y:S01]  /*c1d0*/  SHF.R.S32.HI R4, RZ, 0x1f, R19 ;  /* 0x0000001fff047819 */ /* 0x000fe20000011413 */
[----:B------:R-:W-:Y:S01]  /*c1e0*/  IMAD.IADD R3, R8, 0x1, -R3 ;  /* 0x0000000108037824 */ /* 0x000fe200078e0a03 */
[----:B------:R1:W3:Y:S01]  /*c1f0*/  LDS.128 R12, [R230+0x3000] ;  /* 0x00300000e60c7984 */ /* 0x0002e20000000c00 */
[----:B------:R-:W-:Y:S01]  /*c200*/  IMAD.SHL.U32 R8, R6, 0x80, RZ ;  /* 0x0000008006087824 */ /* 0x000fe200078e00ff */
[----:B------:R-:W-:Y:S01]  /*c210*/  LEA.HI R4, R4, R19, RZ, 0x2 ;  /* 0x0000001304047211 */ /* 0x000fe200078f10ff */
[----:B----4-:R-:W-:Y:S01]  /*c220*/  @P0 FMUL.FTZ R5, R5, 0.69314718246459960938 ;  /* 0x3f31721805050820 */ /* 0x010fe20000410000 */
[----:B------:R-:W-:-:S02]  /*c230*/  IMAD.MOV.U32 R6, RZ, RZ, 0x7f800000 ;  /* 0x7f800000ff067424 */ /* 0x000fc400078e00ff */
[----:B------:R-:W-:Y:S01]  /*c240*/  SHF.R.S32.HI R19, RZ, 0x1f, R8 ;  /* 0x0000001fff137819 */ /* 0x000fe20000011408 */
[----:B--2---:R-:W-:Y:S01]  /*c250*/  @P0 FFMA.FTZ R6, R0, R21, R5 ;  /* 0x0000001500060223 */ /* 0x004fe20000010005 */
[----:B------:R-:W-:Y:S02]  /*c260*/  SHF.R.S32.HI R4, RZ, 0x2, R4 ;  /* 0x00000002ff047819 */ /* 0x000fe40000011404 */
[--C-:B------:R-:W-:Y:S02]  /*c270*/  IADD3 R8, P6, P4, R8, R22, R11.reuse ;  /* 0x0000001608087210 */ /* 0x100fe40007cde00b */
[----:B------:R-:W-:Y:S01]  /*c280*/  SHF.R.S32.HI R22, RZ, 0x1f, R11 ;  /* 0x0000001fff167819 */ /* 0x000fe2000001140b */
[----:B------:R-:W-:-:S03]  /*c290*/  IMAD R18, R3, 0x10, R4 ;  /* 0x0000001003127824 */ /* 0x000fc600078e0204 */
        /* <DEDUP_REMOVED lines=20> */
.L_x_1565:
[----:B------:R-:W-:Y:S05]  /*c3e0*/  BSYNC B0 ;  /* 0x0000000000007941 */ /* 0x000fea0003800000 */
.L_x_1564:
        /* <DEDUP_REMOVED lines=37> */
[----:B---3--:R2:W-:Y:S02]  /*c640*/  @!P3 STG.E.128 desc[UR26][R28.64+0x180], R4 ;  /* 0x000180041c00b986 */ /* 0x0085e4000c101d1a */
.L_x_1567:
[----:B------:R-:W-:Y:S05]  /*c650*/  BSYNC B0 ;  /* 0x0000000000007941 */ /* 0x000fea0003800000 */
.L_x_1566:
        /* <DEDUP_REMOVED lines=26> */
[----:B---3--:R2:W-:Y:S02]  /*c800*/  @!P2 STG.E.128 desc[UR26][R28.64+0x180], R4 ;  /* 0x000180041c00a986 */ /* 0x0085e4000c101d1a */
.L_x_1569:
[----:B------:R-:W-:Y:S05]  /*c810*/  BSYNC B0 ;  /* 0x0000000000007941 */ /* 0x000fea0003800000 */
.L_x_1568:
        /* <DEDUP_REMOVED lines=27> */
.L_x_1571:
[----:B------:R-:W-:Y:S05]  /*c9d0*/  BSYNC B0 ;  /* 0x0000000000007941 */ /* 0x000fea0003800000 */
.L_x_1570:
        /* <DEDUP_REMOVED lines=27> */
.L_x_1535:
        /* <DEDUP_REMOVED lines=13> */
[----:B------:R-:W-:Y:S01]  /*cc60*/  @!UP3 USHF.R.S32.HI UR20, URZ, 0x1f, UR6 ;  /* 0x0000001f3f14b899 */ /* 0x000fe20008011406 */
[--C-:B------:R-:W-:Y:S01]  /*cc70*/  SHF.R.S32.HI R13, RZ, 0x1f, R12.reuse ;  /* 0x0000001fff0d7819 */ /* 0x100fe2000001140c */
[----:B------:R-:W-:Y:S01]  /*cc80*/  @UP3 UIMAD.WIDE.U32 UR14, UR16, UR10, URZ ;  /* 0x0000000a100e32a5 */ /* 0x000fe2000f8e003f */
[----:B------:R-:W-:Y:S01]  /*cc90*/  IMAD.SHL.U32 R9, R6, 0x8, RZ ;  /* 0x0000000806097824 */ /* 0x000fe200078e00ff */
[----:B------:R-:W-:Y:S01]  /*cca0*/  @UP2 ULDC.64 UR4, c[0x0][0x2c0] ;  /* 0x0000b00000042ab9 */ /* 0x000fe20000000a00 */
[----:B------:R-:W-:Y:S01]  /*ccb0*/  UIADD3 UR18, -UR7, UR18, URZ ;  /* 0x0000001207127290 */ /* 0x000fe2000fffe13f */
[----:B------:R-:W-:Y:S01]  /*ccc0*/  VIADD R5, R12, 0x20 ;  /* 0x000000200c057836 */ /* 0x000fe20000000000 */
[----:B------:R-:W-:Y:S01]  /*ccd0*/  @UP3 UIMAD UR21, UR16, UR11, UR15 ;  /* 0x0000000b101532a4 */ /* 0x000fe2000f8e020f */
[----:B------:R-:W-:Y:S01]  /*cce0*/  BSSY B0, `(.L_x_1572) ;  /* 0x0000042000007945 */ /* 0x000fe20003800000 */
[----:B------:R-:W-:Y:S01]  /*ccf0*/  USHF.R.S32.HI UR15, URZ, 0x1f, UR9 ;  /* 0x0000001f3f0f7899 */ /* 0x000fe20008011409 */
[----:B------:R-:W-:Y:S01]  /*cd00*/  ISETP.NE.AND P3, PT, R6, RZ, PT ;  /* 0x000000ff0600720c */ /* 0x000fe20003f65270 */
[----:B------:R-:W-:Y:S01]  /*cd10*/  @UP2 UIMAD UR19, UR5, UR4, URZ ;  /* 0x00000004051322a4 */ /* 0x000fe2000f8e023f */
[C---:B------:R-:W-:Y:S01]  /*cd20*/  ISETP.GE.AND P1, PT, R12.reuse, UR18, PT ;  /* 0x000000120c007c0c */ /* 0x040fe2000bf26270 */
[----:B------:R-:W-:Y:S01]  /*cd30*/  @!UP3 ULDC.64 UR10, c[0x0][0x290] ;  /* 0x0000a400000abab9 */ /* 0x000fe20000000a00 */
[----:B------:R-:W-:Y:S01]  /*cd40*/  ULDC.64 UR4, c[0x0][0x2a0] ;  /* 0x0000a80000047ab9 */ /* 0x000fe20000000a00 */
[----:B------:R-:W-:Y:S01]  /*cd50*/  @!UP3 UIMAD UR20, UR20, UR10, URZ ;  /* 0x0000000a1414b2a4 */ /* 0x000fe2000f8e023f */
[----:B------:R-:W-:Y:S01]  /*cd60*/  IMAD.U32 R14, RZ, RZ, UR4 ;  /* 0x00000004ff0e7e24 */ /* 0x000fe2000f8e00ff */
[----:B------:R-:W-:Y:S01]  /*cd70*/  UIMAD UR15, UR15, UR4, URZ ;  /* 0x000000040f0f72a4 */ /* 0x000fe2000f8e023f */
[----:B------:R-:W-:Y:S01]  /*cd80*/  IMAD.WIDE R10, R11, 0x80, R12 ;  /* 0x000000800b0a7825 */ /* 0x000fe200078e020c */
[----:B------:R-:W-:Y:S01]  /*cd90*/  @!UP3 UIMAD.WIDE.U32 UR12, UR6, UR10, URZ ;  /* 0x0000000a060cb2a5 */ /* 0x000fe2000f8e003f */
[C---:B------:R-:W-:Y:S01]  /*cda0*/  IADD3 R8, R9.reuse, 0x40, RZ ;  /* 0x0000004009087810 */ /* 0x040fe20007ffe0ff */
[----:B------:R-:W-:Y:S01]  /*cdb0*/  UIMAD UR5, UR9, UR5, UR15 ;  /* 0x00000005090572a4 */ /* 0x000fe2000f8e020f */
[----:B------:R-:W-:Y:S01]  /*cdc0*/  VIADD R4, R12, 0x40 ;  /* 0x000000400c047836 */ /* 0x000fe20000000000 */
[----:B------:R-:W-:Y:S01]  /*cdd0*/  @!UP2 ULDC UR10, c[0x0][0x2c4] ;  /* 0x0000b100000aaab9 */ /* 0x000fe20000000800 */
[----:B------:R-:W-:Y:S01]  /*cde0*/  @UP0 ULDC UR10, c[0x0][0x2e4] ;  /* 0x0000b900000a0ab9 */ /* 0x000fe20000000800 */
[----:B------:R-:W-:Y:S01]  /*cdf0*/  UISETP.NE.OR UP0, UPT, UR16, -0x1, !UP1 ;  /* 0xffffffff1000788c */ /* 0x000fe2000cf05670 */
[C---:B------:R-:W-:Y:S01]  /*ce00*/  VIADD R7, R9.reuse, 0x80 ;  /* 0x0000008009077836 */ /* 0x040fe20000000000 */
[----:B------:R-:W-:Y:S01]  /*ce10*/  @UP2 UMOV UR15, 0x1 ;  /* 0x00000001000f2882 */ /* 0x000fe20000000000 */
[----:B------:R-:W-:Y:S01]  /*ce20*/  @!UP3 UIMAD UR11, UR6, UR11, UR20 ;  /* 0x0000000b060bb2a4 */ /* 0x000fe2000f8e0214 */
[----:B------:R-:W-:Y:S01]  /*ce30*/  VIADD R6, R9, 0xc0 ;  /* 0x000000c009067836 */ /* 0x000fe20000000000 */
[----:B------:R-:W-:-:S02]  /*ce40*/  @!UP2 UIMAD UR15, UR10, UR8, URZ ;  /* 0x000000080a0fa2a4 */ /* 0x000fc4000f8e023f */
[----:B------:R-:W-:Y:S01]  /*ce50*/  @!UP3 UIADD3 UR21, UR13, UR11, URZ ;  /* 0x0000000b0d15b290 */ /* 0x000fe2000fffe03f */
        /* <DEDUP_REMOVED lines=15> */
[----:B------:R-:W-:Y:S01]  /*cf50*/  @!UP1 UMOV UR23, URZ ;  /* 0x0000003f00179c82 */ /* 0x000fe20008000000 */
[----:B------:R-:W-:Y:S01]  /*cf60*/  @UP1 UMOV UR22, UR16 ;  /* 0x0000001000161c82 */ /* 0x000fe20008000000 */
        /* <DEDUP_REMOVED lines=25> */
.L_x_1573:
[----:B------:R-:W-:Y:S05]  /*d100*/  BSYNC B0 ;  /* 0x0000000000007941 */ /* 0x000fea0003800000 */
.L_x_1572:
        /* <DEDUP_REMOVED lines=25> */
.L_x_1575:
[----:B------:R-:W-:Y:S05]  /*d2a0*/  BSYNC B0 ;  /* 0x0000000000007941 */ /* 0x000fea0003800000 */
.L_x_1574:
        /* <DEDUP_REMOVED lines=24> */
.L_x_1577:
[----:B------:R-:W-:Y:S05]  /*d430*/  BSYNC B0 ;  /* 0x0000000000007941 */ /* 0x000fea0003800000 */
.L_x_1576:
        /* <DEDUP_REMOVED lines=27> */
.L_x_1579:
[----:B------:R-:W-:Y:S05]  /*d5f0*/  BSYNC B0 ;  /* 0x0000000000007941 */ /* 0x000fea0003800000 */
.L_x_1578:
[----:B------:R-:W-:Y:S04]  /*d600*/  BSSY B0, `(.L_x_1580) ;  /* 0x000000a000007945 */ /* 0x000fe80003800000 */
[----:B------:R-:W-:Y:S05]  /*d610*/  @P6 BRA `(.L_x_1581) ;  /* 0x0000000000206947 */ /* 0x000fea0003800000 */
[----:B-1--4-:R-:W-:Y:S01]  /*d620*/  IMAD R2, R12, UR20, RZ ;  /* 0x000000140c027c24 */ /* 0x012fe2000f8e02ff */
[----:B------:R-:W-:-:S04]  /*d630*/  ULDC.64 UR4, c[0x0][0x2b0] ;  /* 0x0000ac0000047ab9 */ /* 0x000fc80000000a00 */
[----:B------:R-:W-:-:S04]  /*d640*/  IADD3 R3, P0, R2, UR6, RZ ;  /* 0x0000000602037c10 */ /* 0x000fc8000ff1e0ff */
[----:B------:R-:W-:Y:S02]  /*d650*/  LEA.HI.X.SX32 R2, R2, UR22, 0x1, P0 ;  /* 0x0000001602027c11 */ /* 0x000fe400080f0eff */
[----:B------:R-:W-:-:S04]  /*d660*/  LEA R6, P0, R3, UR4, 0x2 ;  /* 0x0000000403067c11 */ /* 0x000fc8000f8010ff */
[----:B------:R-:W-:Y:S01]  /*d670*/  LEA.HI.X R7, R3, UR5, R2, 0x2, P0 ;  /* 0x0000000503077c11 */ /* 0x000fe200080f1402 */
[----:B------:R-:W-:-:S05]  /*d680*/  IMAD.MOV.U32 R3, RZ, RZ, 0x7f800000 ;  /* 0x7f800000ff037424 */ /* 0x000fca00078e00ff */
[----:B------:R1:W-:Y:S03]  /*d690*/  STG.E desc[UR26][R6.64], R3 ;  /* 0x0000000306007986 */ /* 0x0003e6000c10191a */
.L_x_1581:
[----:B------:R-:W-:Y:S05]  /*d6a0*/  BSYNC B0 ;  /* 0x0000000000007941 */ /* 0x000fea0003800000 */
.L_x_1580:
        /* <DEDUP_REMOVED lines=10> */
.L_x_1583:
[----:B------:R-:W-:Y:S05]  /*d750*/  BSYNC B0 ;  /* 0x0000000000007941 */ /* 0x000fea0003800000 */
.L_x_1582:
        /* <DEDUP_REMOVED lines=10> */
.L_x_1585:
[----:B------:R-:W-:Y:S05]  /*d800*/  BSYNC B0 ;  /* 0x0000000000007941 */ /* 0x000fea0003800000 */
.L_x_1584:
[----:B------:R-:W-:Y:S05]  /*d810*/  @P3 EXIT ;  /* 0x000000000000394d */ /* 0x000fea0003800000 */
[----:B------:R-:W-:Y:S01]  /*d820*/  IMAD R0, R0, UR20, RZ ;  /* 0x0000001400007c24 */ /* 0x000fe2000f8e02ff */
[----:B------:R-:W-:Y:S01]  /*d830*/  ULDC.64 UR4, c[0x0][0x2b0] ;  /* 0x0000ac0000047ab9 */ /* 0x000fe20000000a00 */
[----:B-1----:R-:W-:-:S03]  /*d840*/  IMAD.MOV.U32 R5, RZ, RZ, 0x7f800000 ;  /* 0x7f800000ff057424 */ /* 0x002fc600078e00ff */
[----:B----4-:R-:W-:-:S04]  /*d850*/  IADD3 R3, P0, R0, UR6, RZ ;  /* 0x0000000600037c10 */ /* 0x010fc8000ff1e0ff */
[----:B------:R-:W-:Y:S02]  /*d860*/  LEA.HI.X.SX32 R0, R0, UR22, 0x1, P0 ;  /* 0x0000001600007c11 */ /* 0x000fe400080f0eff */
[----:B------:R-:W-:-:S04]  /*d870*/  LEA R2, P0, R3, UR4, 0x2 ;  /* 0x0000000403027c11 */ /* 0x000fc8000f8010ff */
[----:B------:R-:W-:-:S05]  /*d880*/  LEA.HI.X R3, R3, UR5, R0, 0x2, P0 ;  /* 0x0000000503037c11 */ /* 0x000fca00080f1400 */
[----:B------:R-:W-:Y:S01]  /*d890*/  STG.E desc[UR26][R2.64], R5 ;  /* 0x0000000502007986 */ /* 0x000fe2000c10191a */
[----:B------:R-:W-:Y:S05]  /*d8a0*/  EXIT ;  /* 0x000000000000794d */ /* 0x000fea0003800000 */
.L_x_1586:
        /* <DEDUP_REMOVED lines=13> */
.L_x_2415:


//--------------------- .text._ZN5flash16flash_fwd_kernelI23Flash_fwd_kernel_traitsILi256ELi128ELi64ELi8ELb0ELb0EN7cutlass10bfloat16_tE19Flash_kernel_traitsILi256ELi128ELi64ELi8ES3_EELb1ELb0ELb1ELb0ELb0ELb0ELb0ELb0EEEvNS_16Flash_fwd_paramsE --------------------------
	.section	.text._ZN5flash16flash_fwd_kernelI23Flash_fwd_kernel_traitsILi256ELi128ELi64ELi8ELb0ELb0EN7cutlass10bfloat16_tE19Flash_kernel_traitsILi256ELi128ELi64ELi8ES3_EELb1ELb0ELb1ELb0ELb0ELb0ELb0ELb0EEEvNS_16Flash_fwd_paramsE,"ax",@progbits
	.align	128
        .global         _ZN5flash16flash_fwd_kernelI23Flash_fwd_kernel_traitsILi256ELi128ELi64ELi8ELb0ELb0EN7cutlass10bfloat16_tE19Flash_kernel_traitsILi256ELi128ELi64ELi8ES3_EELb1ELb0ELb1ELb0ELb0ELb0ELb0ELb0EEEvNS_16Flash_fwd_paramsE
        .type           _ZN5flash16flash_fwd_kernelI23Flash_fwd_kernel_traitsILi256ELi128ELi64ELi8ELb0ELb0EN7cutlass10bfloat16_tE19Flash_kernel_traitsILi256ELi128ELi64ELi8ES3_EELb1ELb0ELb1ELb0ELb0ELb0ELb0ELb0EEEvNS_16Flash_fwd_paramsE,@function
        .size           _ZN5flash16flash_fwd_kernelI23Flash_fwd_kernel_traitsILi256ELi128ELi64ELi8ELb0ELb0EN7cutlass10bfloat16_tE19Flash_kernel_traitsILi256ELi128ELi64ELi8ES3_EELb1ELb0ELb1ELb0ELb0ELb0ELb0ELb0EEEvNS_16Flash_fwd_paramsE,(.L_x_2416 - _ZN5flash16flash_fwd_kernelI23Flash_fwd_kernel_traitsILi256ELi128ELi64ELi8ELb0ELb0EN7cutlass10bfloat16_tE19Flash_kernel_traitsILi256ELi128ELi64ELi8ES3_EELb1ELb0ELb1ELb0ELb0ELb0ELb0ELb0EEEvNS_16Flash_fwd_paramsE)
        .other          _ZN5flash16flash_fwd_kernelI23Flash_fwd_kernel_traitsILi256ELi128ELi64ELi8ELb0ELb0EN7cutlass10bfloat16_tE19Flash_kernel_traitsILi256ELi128ELi64ELi8ES3_EELb1ELb0ELb1ELb0ELb0ELb0ELb0ELb0EEEvNS_16Flash_fwd_paramsE,@"STO_CUDA_ENTRY STV_DEFAULT"
_ZN5flash16flash_fwd_kernelI23Flash_fwd_kernel_traitsILi256ELi128ELi64ELi8ELb0ELb0EN7cutlass10bfloat16_tE19Flash_kernel_traitsILi256ELi128ELi64ELi8ES3_EELb1ELb0ELb1ELb0ELb0ELb0ELb0ELb0EEEvNS_16Flash_fwd_paramsE:
.text._ZN5flash16flash_fwd_kernelI23Flash_fwd_kernel_traitsILi256ELi128ELi64ELi8ELb0ELb0EN7cutlass10bfloat16_tE19Flash_kernel_traitsILi256ELi128ELi64ELi8ES3_EELb1ELb0ELb1ELb0ELb0ELb0ELb0ELb0EEEvNS_16Flash_fwd_paramsE:
        /* <DEDUP_REMOVED lines=13> */
[----:B------:R-:W-:Y:S01]  /*00d0*/  S2UR UR18, SR_CTAID.X ;  /* 0x00000000001279c3 */ /* 0x000fe20000002500 */
[----:B------:R-:W4:Y:S07]  /*00e0*/  @P2 LDG.E.64 R8, desc[UR32][R8.64] ;  /* 0x0000002008082981 */ /* 0x000f2e000c1e1b00 */
[----:B------:R-:W1:Y:S08]  /*00f0*/  S2UR UR15, SR_CTAID.Y ;  /* 0x00000000000f79c3 */ /* 0x000e700000002600 */
[----:B------:R-:W5:Y:S01]  /*0100*/  S2UR UR8, SR_CTAID.Z ;  /* 0x00000000000879c3 */ /* 0x000f620000002700 */
[----:B--2---:R-:W2:Y:S01]  /*0110*/  @P2 LDG.E.64 R4, desc[UR32][R2.64] ;  /* 0x0000002002042981 */ /* 0x004ea2000c1e1b00 */
[----:B------:R-:W-:Y:S01]  /*0120*/  UISETP.NE.U32.AND UP2, UPT, UR6, URZ, UPT ;  /* 0x0000003f0600728c */ /* 0x000fe2000bf45070 */
[----:B------:R-:W-:-:S02]  /*0130*/  UMOV UR17, 0xffffffff ;  /* 0xffffffff00117882 */ /* 0x000fc40000000000 */
[----:B------:R-:W-:Y:S01]  /*0140*/  ULDC.U8 UR6, c[0x0][0x3c2] ;  /* 0x0000f08000067ab9 */ /* 0x000fe20000000000 */
[----:B------:R-:W-:Y:S02]  /*0150*/  UISETP.NE.AND.EX UP2, UPT, UR7, URZ, UPT, UP2 ;  /* 0x0000003f0700728c */ /* 0x000fe4000bf45320 */
[----:B------:R-:W2:Y:S01]  /*0160*/  @P2 LDC R0, c[0x0][0x3b0] ;  /* 0x0000ec00ff002b82 */ /* 0x000ea20000000800 */
[----:B------:R-:W-:Y:S01]  /*0170*/  UISETP.NE.AND UP3, UPT, UR6, URZ, UPT ;  /* 0x0000003f0600728c */ /* 0x000fe2000bf65270 */
[----:B------:R-:W-:Y:S02]  /*0180*/  ULDC UR9, c[0x0][0x270] ;  /* 0x00009c0000097ab9 */ /* 0x000fe40000000800 */
[----:B------:R-:W-:Y:S01]  /*0190*/  PLOP3.LUT P0, PT, PT, PT, UP2, 0x80, 0x0 ;  /* 0x000000000000781c */ /* 0x000fe20003f0f028 */
[----:B------:R-:W-:Y:S01]  /*01a0*/  ULDC.64 UR6, c[0x0][0x2f8] ;  /* 0x0000be0000067ab9 */ /* 0x000fe20000000a00 */
[----:B-1----:R-:W-:-:S06]  /*01b0*/  UIMAD.WIDE UR10, UR15, 0x4, UR10 ;  /* 0x000000040f0a78a5 */ /* 0x002fcc000f8e020a */
[----:B------:R-:W-:Y:S01]  /*01c0*/  IMAD.U32 R14, RZ, RZ, UR10 ;  /* 0x0000000aff0e7e24 */ /* 0x000fe2000f8e00ff */
[----:B-----5:R-:W-:Y:S01]  /*01d0*/  ULOP3.LUT UR4, UR8, UR18, UR15, 0xfe, !UPT ;  /* 0x0000001208047292 */ /* 0x020fe2000f8efe0f */
[----:B------:R-:W-:-:S05]  /*01e0*/  IMAD.U32 R15, RZ, RZ, UR11 ;  /* 0x0000000bff0f7e24 */ /* 0x000fca000f8e00ff */
        /* <DEDUP_REMOVED lines=9> */
[----:B------:R-:W-:-:S02]  /*0280*/  @UP1 UIMAD.WIDE UR10, UR15, 0x4, UR10 ;  /* 0x000000040f0a18a5 */ /* 0x000fc4000f8e020a */
[----:B------:R-:W-:Y:S01]  /*0290*/  UIMAD.WIDE UR6, UR15, 0x4, UR6 ;  /* 0x000000040f0678a5 */ /* 0x000fe2000f8e0206 */
        /* <DEDUP_REMOVED lines=9> */
[----:B------:R2:W-:Y:S01]  /*0330*/  @!P3 STG.E.64 desc[UR32][R10.64+0x8], R2 ;  /* 0x000008020a00b986 */ /* 0x0005e2000c101b20 */
[----:B------:R-:W-:-:S03]  /*0340*/  IMAD.U32 R4, RZ, RZ, UR6 ;  /* 0x00000006ff047e24 */ /* 0x000fc6000f8e00ff */
[----:B------:R-:W3:Y:S01]  /*0350*/  @P0 LDG.E R9, desc[UR32][R14.64] ;  /* 0x000000200e090981 */ /* 0x000ee2000c1e1900 */
[----:B------:R-:W-:-:S03]  /*0360*/  IMAD.U32 R5, RZ, RZ, UR7 ;  /* 0x00000007ff057e24 */ /* 0x000fc6000f8e00ff */
[----:B------:R-:W4:Y:S04]  /*0370*/  @P0 LDG.E R8, desc[UR32][R14.64+0x4] ;  /* 0x000004200e080981 */ /* 0x000f28000c1e1900 */
[----:B------:R-:W5:Y:S01]  /*0380*/  @!P2 LDG.E R0, desc[UR32][R4.64] ;  /* 0x000000200400a981 */ /* 0x000f62000c1e1900 */
[----:B-1----:R-:W-:Y:S02]  /*0390*/  IMAD.U32 R12, RZ, RZ, UR10 ;  /* 0x0000000aff0c7e24 */ /* 0x002fe4000f8e00ff */
[----:B------:R-:W-:-:S05]  /*03a0*/  IMAD.U32 R13, RZ, RZ, UR11 ;  /* 0x0000000bff0d7e24 */ /* 0x000fca000f8e00ff */
[----:B------:R-:W2:Y:S01]  /*03b0*/  @P1 LDG.E R7, desc[UR32][R12.64] ;  /* 0x000000200c071981 */ /* 0x000ea2000c1e1900 */
[----:B------:R-:W-:Y:S01]  /*03c0*/  SHF.R.S32.HI R221, RZ, 0x1f, R6 ;  /* 0x0000001fffdd7819 */ /* 0x000fe20000011406 */
[----:B------:R-:W-:Y:S01]  /*03d0*/  UMOV UR6, URZ ;  /* 0x0000003f00067c82 */ /* 0x000fe20008000000 */
[----:B------:R-:W-:Y:S01]  /*03e0*/  UIMAD UR10, UR15, UR9, UR8 ;  /* 0x000000090f0a72a4 */ /* 0x000fe2000f8e0208 */
[----:B------:R-:W-:Y:S01]  /*03f0*/  UMOV UR7, 0xffffffff ;  /* 0xffffffff00077882 */ /* 0x000fe20000000000 */
[----:B---3--:R-:W-:Y:S02]  /*0400*/  @P0 R2UR UR17, R9 ;  /* 0x00000000091102ca */ /* 0x008fe400000e0000 */
[----:B------:R-:W-:Y:S02]  /*0410*/  LEA.HI R9, R221, R6, RZ, 0x5 ;  /* 0x00000006dd097211 */ /* 0x000fe400078f28ff */
[----:B----4-:R-:W-:Y:S02]  /*0420*/  @P0 R2UR UR19, R8 ;  /* 0x00000000081302ca */ /* 0x010fe400000e0000 */
[----:B------:R-:W-:-:S02]  /*0430*/  ISETP.NE.U32.AND P0, PT, RZ, UR4, PT ;  /* 0x00000004ff007c0c */ /* 0x000fc4000bf05070 */
[----:B-----5:R-:W-:Y:S01]  /*0440*/  @!P2 R2UR UR7, R0 ;  /* 0x000000000007a2ca */ /* 0x020fe200000e0000 */
[----:B------:R-:W-:Y:S01]  /*0450*/  USHF.L.U32 UR4, UR10, 0x5, URZ ;  /* 0x000000050a047899 */ /* 0x000fe2000800063f */
[----:B------:R-:W-:-:S03]  /*0460*/  ISETP.NE.AND.EX P2, PT, RZ, UR5, PT, P0 ;  /* 0x00000005ff007c0c */ /* 0x000fc6000bf45300 */
[----:B------:R-:W-:-:S04]  /*0470*/  USHF.R.S32.HI UR5, URZ, 0x1f, UR4 ;  /* 0x0000001f3f057899 */ /* 0x000fc80008011404 */
[----:B------:R-:W-:Y:S01]  /*0480*/  @UP2 UIADD3 UR19, UR19, -UR17, URZ ;  /* 0x8000001113132290 */ /* 0x000fe2000fffe03f */
[----:B--2---:R-:W-:Y:S02]  /*0490*/  @P1 R2UR UR6, R7 ;  /* 0x00000000070612ca */ /* 0x004fe400000e0000 */
[----:B------:R-:W-:-:S05]  /*04a0*/  LOP3.LUT R7, R9, 0xffffffe0, RZ, 0xc0, !PT ;  /* 0xffffffe009077812 */ /* 0x000fca00078ec0ff */
[----:B------:R-:W-:-:S05]  /*04b0*/  IMAD.IADD R14, R6, 0x1, -R7 ;  /* 0x00000001060e7824 */ /* 0x000fca00078e0a07 */
[--C-:B------:R-:W-:Y:S02]  /*04c0*/  IADD3 R8, P1, P0, R2, UR4, R14.reuse ;  /* 0x0000000402087c10 */ /* 0x100fe4000f83e00e */
[----:B------:R-:W-:Y:S01]  /*04d0*/  SHF.R.S32.HI R2, RZ, 0x1f, R14 ;  /* 0x0000001fff027819 */ /* 0x000fe2000001140e */
[----:B------:R-:W-:-:S03]  /*04e0*/  @!UP2 ULDC UR19, c[0x0][0x2c4] ;  /* 0x0000b1000013aab9 */ /* 0x000fc60000000800 */
        /* <DEDUP_REMOVED lines=9> */
.L_x_1587:
[----:B------:R-:W-:Y:S01]  /*0580*/  ULDC UR10, c[0x0][0x2c8] ;  /* 0x0000b200000a7ab9 */ /* 0x000fe20000000800 */
.L_x_1588:
        /* <DEDUP_REMOVED lines=53> */
[----:B------:R-:W-:Y:S01]  /*08e0*/  @!UP1 USHF.R.S32.HI UR11, URZ, 0x1f, UR15 ;  /* 0x0000001f3f0b9899 */ /* 0x000fe2000801140f */
[----:B------:R-:W-:Y:S01]  /*08f0*/  IMAD.IADD R6, R6, 0x1, -R3 ;  /* 0x0000000106067824 */ /* 0x000fe200078e0a03 */
[----:B------:R-:W-:Y:S01]  /*0900*/  @UP1 ULDC.64 UR6, c[0x0][0x298] ;  /* 0x0000a60000061ab9 */ /* 0x000fe20000000a00 */
[----:B------:R-:W-:Y:S01]  /*0910*/  @!UP1 ULDC.64 UR4, c[0x0][0x290] ;  /* 0x0000a40000049ab9 */ /* 0x000fe20000000a00 */
[----:B------:R-:W-:Y:S01]  /*0920*/  @UP1 UIMAD.WIDE.U32 UR12, UR17, UR6, URZ ;  /* 0x00000006110c12a5 */ /* 0x000fe2000f8e003f */
[----:B------:R-:W-:Y:S01]  /*0930*/  IMAD.SHL.U32 R9, R6, 0x8, RZ ;  /* 0x0000000806097824 */ /* 0x000fe200078e00ff */
[----:B------:R-:W-:Y:S01]  /*0940*/  @!UP1 UIMAD UR6, UR11, UR4, URZ ;  /* 0x000000040b0692a4 */ /* 0x000fe2000f8e023f */
[C---:B------:R-:W-:Y:S01]  /*0950*/  ISETP.GE.AND P1, PT, R16.reuse, UR19, PT ;  /* 0x0000001310007c0c */ /* 0x040fe2000bf26270 */
[----:B------:R-:W-:Y:S01]  /*0960*/  @!UP1 UIMAD.WIDE.U32 UR20, UR15, UR4, URZ ;  /* 0x000000040f1492a5 */ /* 0x000fe2000f8e003f */
[--C-:B------:R-:W-:Y:S01]  /*0970*/  SHF.R.S32.HI R17, RZ, 0x1f, R16.reuse ;  /* 0x0000001fff117819 */ /* 0x100fe20000011410 */
[----:B------:R-:W-:Y:S01]  /*0980*/  ULDC.U8 UR11, c[0x0][0x3d8] ;  /* 0x0000f600000b7ab9 */ /* 0x000fe20000000000 */
[----:B------:R-:W-:Y:S01]  /*0990*/  @!UP1 UIMAD UR6, UR15, UR5, UR6 ;  /* 0x000000050f0692a4 */ /* 0x000fe2000f8e0206 */
[----:B------:R-:W-:Y:S01]  /*09a0*/  VIADD R5, R16, 0x20 ;  /* 0x0000002010057836 */ /* 0x000fe20000000000 */
[----:B------:R-:W-:Y:S01]  /*09b0*/  UISETP.NE.AND UP3, UPT, UR11, URZ, UPT ;  /* 0x0000003f0b00728c */ /* 0x000fe2000bf65270 */
[----:B------:R-:W-:Y:S01]  /*09c0*/  ISETP.NE.AND P3, PT, R6, RZ, PT ;  /* 0x000000ff0600720c */ /* 0x000fe20003f65270 */
[----:B------:R-:W-:Y:S01]  /*09d0*/  UISETP.NE.AND UP0, UPT, UR11, URZ, !UP2 ;  /* 0x0000003f0b00728c */ /* 0x000fe2000d705270 */
[----:B------:R-:W-:Y:S01]  /*09e0*/  IMAD.WIDE R14, R15, 0x80, R16 ;  /* 0x000000800f0e7825 */ /* 0x000fe200078e0210 */
[----:B------:R-:W-:Y:S01]  /*09f0*/  UISETP.EQ.AND UP3, UPT, UR10, URZ, UP3 ;  /* 0x0000003f0a00728c */ /* 0x000fe20009f62270 */
[C---:B------:R-:W-:Y:S01]  /*0a00*/  IADD3 R8, R9.reuse, 0x40, RZ ;  /* 0x0000004009087810 */ /* 0x040fe20007ffe0ff */
[----:B------:R-:W-:Y:S01]  /*0a10*/  @UP1 UIMAD UR7, UR17, UR7, UR13 ;  /* 0x00000007110712a4 */ /* 0x000fe2000f8e020d */
[----:B------:R-:W-:Y:S01]  /*0a20*/  VIADD R4, R16, 0x40 ;  /* 0x0000004010047836 */ /* 0x000fe20000000000 */
[----:B------:R-:W-:Y:S01]  /*0a30*/  @UP2 ULDC.64 UR4, c[0x0][0x2c0] ;  /* 0x0000b00000042ab9 */ /* 0x000fe20000000a00 */
[----:B------:R-:W-:Y:S01]  /*0a40*/  USHF.R.S32.HI UR13, URZ, 0x1f, UR8 ;  /* 0x0000001f3f0d7899 */ /* 0x000fe20008011408 */
[C---:B------:R-:W-:Y:S01]  /*0a50*/  VIADD R7, R9.reuse, 0x80 ;  /* 0x0000008009077836 */ /* 0x040fe20000000000 */
[----:B------:R-:W-:Y:S01]  /*0a60*/  @UP2 UIMAD UR14, UR5, UR4, URZ ;  /* 0x00000004050e22a4 */ /* 0x000fe2000f8e023f */
[----:B------:R-:W-:Y:S01]  /*0a70*/  VIADD R6, R9, 0xc0 ;  /* 0x000000c009067836 */ /* 0x000fe20000000000 */
[----:B------:R-:W-:Y:S01]  /*0a80*/  @UP2 UMOV UR10, 0x1 ;  /* 0x00000001000a2882 */ /* 0x000fe20000000000 */
[----:B------:R-:W-:Y:S01]  /*0a90*/  ULDC.64 UR4, c[0x0][0x2a0] ;  /* 0x0000a80000047ab9 */ /* 0x000fe20000000a00 */
[----:B------:R-:W-:Y:S01]  /*0aa0*/  @UP1 UMOV UR16, UR12 ;  /* 0x0000000c00101c82 */ /* 0x000fe20008000000 */
[----:B------:R-:W-:Y:S01]  /*0ab0*/  UIMAD UR13, UR13, UR4, URZ ;  /* 0x000000040d0d72a4 */ /* 0x000fe2000f8e023f */
[----:B------:R-:W-:Y:S01]  /*0ac0*/  IMAD.U32 R10, RZ, RZ, UR4 ;  /* 0x00000004ff0a7e24 */ /* 0x000fe2000f8e00ff */
[----:B------:R-:W-:Y:S01]  /*0ad0*/  @UP3 ULDC UR12, c[0x0][0x2c4] ;  /* 0x0000b100000c3ab9 */ /* 0x000fe20000000800 */
[----:B------:R-:W-:Y:S01]  /*0ae0*/  @!UP2 ULDC UR4, c[0x0][0x2c4] ;  /* 0x0000b1000004aab9 */ /* 0x000fe20000000800 */
[----:B------:R-:W-:Y:S01]  /*0af0*/  @UP0 ULDC UR4, c[0x0][0x2e4] ;  /* 0x0000b90000040ab9 */ /* 0x000fe20000000800 */
[----:B------:R-:W-:-:S02]  /*0b00*/  @UP3 UIMAD UR12, UR15, UR12, URZ ;  /* 0x0000000c0f0c32a4 */ /* 0x000fc4000f8e023f */
[----:B------:R-:W-:Y:S02]  /*0b10*/  @!UP2 UIMAD UR10, UR4, UR9, URZ ;  /* 0x00000009040aa2a4 */ /* 0x000fe4000f8e023f */
[----:B------:R-:W-:Y:S01]  /*0b20*/  @!UP1 UIADD3 UR7, UR21, UR6, URZ ;  /* 0x0000000615079290 */ /* 0x000fe2000fffe03f */
[----:B------:R-:W-:Y:S01]  /*0b30*/  @!UP1 UMOV UR16, UR20 ;  /* 0x0000001400109c82 */ /* 0x000fe20008000000 */
[----:B------:R-:W-:Y:S01]  /*0b40*/  UIMAD UR10, UR15, UR10, URZ ;  /* 0x0000000a0f0a72a4 */ /* 0x000fe2000f8e023f */
[C---:B------:R-:W-:Y:S01]  /*0b50*/  IADD3 R2, P0, R9.reuse, UR16, RZ ;  /* 0x0000001009027c10 */ /* 0x040fe2000ff1e0ff */
[----:B------:R-:W-:Y:S01]  /*0b60*/  @UP3 USEL UR12, UR12, UR17, !UP1 ;  /* 0x000000110c0c3287 */ /* 0x000fe2000c800000 */
[----:B------:R-:W-:Y:S01]  /*0b70*/  @UP2 ULDC UR11, c[0x0][0x2c0] ;  /* 0x0000b000000b2ab9 */ /* 0x000fe20000000800 */
[----:B------:R-:W-:Y:S01]  /*0b80*/  USEL UR10, UR10, URZ, !UP3 ;  /* 0x0000003f0a0a7287 */ /* 0x000fe2000d800000 */
[----:B------:R-:W-:Y:S01]  /*0b90*/  LEA.HI.X.SX32 R3, R9, UR7, 0x1, P0 ;  /* 0x0000000709037c11 */ /* 0x000fe200080f0eff */
[----:B------:R-:W-:Y:S01]  /*0ba0*/  @!UP2 UMOV UR11, 0x1 ;  /* 0x00000001000ba882 */ /* 0x000fe20000000000 */
[----:B------:R-:W-:Y:S01]  /*0bb0*/  @!UP2 UMOV UR14, UR4 ;  /* 0x00000004000eac82 */ /* 0x000fe20008000000 */
[----:B------:R-:W-:Y:S01]  /*0bc0*/  UIMAD UR6, UR29, UR11, URZ ;  /* 0x0000000b1d0672a4 */ /* 0x000fe2000f8e023f */
[----:B------:R-:W-:Y:S01]  /*0bd0*/  ISETP.GE.AND P0, PT, R5, UR19, PT ;  /* 0x0000001305007c0c */ /* 0x000fe2000bf06270 */
[----:B------:R-:W-:Y:S01]  /*0be0*/  UIMAD UR14, UR8, UR14, UR10 ;  /* 0x0000000e080e72a4 */ /* 0x000fe2000f8e020a */
[----:B------:R-:W-:Y:S01]  /*0bf0*/  IMAD.WIDE.U32 R10, R10, UR8, R2 ;  /* 0x000000080a0a7c25 */ /* 0x000fe2000f8e0002 */
[----:B------:R-:W-:Y:S01]  /*0c00*/  @!UP3 UMOV UR22, URZ ;  /* 0x0000003f0016bc82 */ /* 0x000fe20008000000 */
[----:B------:R-:W-:Y:S01]  /*0c10*/  UIMAD UR5, UR8, UR5, UR13 ;  /* 0x00000005080572a4 */ /* 0x000fe2000f8e020d */
[----:B------:R-:W-:Y:S01]  /*0c20*/  @UP3 UMOV UR22, UR12 ;  /* 0x0000000c00163c82 */ /* 0x000fe20008000000 */
[----:B------:R-:W-:Y:S01]  /*0c30*/  @!UP3 UMOV UR23, URZ ;  /* 0x0000003f0017bc82 */ /* 0x000fe20008000000 */
[----:B------:R-:W-:-:S02]  /*0c40*/  USHF.R.S32.HI UR4, URZ, 0x1f, UR6 ;  /* 0x0000001f3f047899 */ /* 0x000fc40008011406 */
[----:B------:R-:W-:Y:S01]  /*0c50*/  @UP3 USHF.R.S32.HI UR23, URZ, 0x1f, UR12 ;  /* 0x0000001f3f173899 */ /* 0x000fe2000801140c */
        /* <DEDUP_REMOVED lines=23> */
.L_x_1591:
[----:B------:R-:W-:Y:S05]  /*0dd0*/  BSYNC B0 ;  /* 0x0000000000007941 */ /* 0x000fea0003800000 */
.L_x_1590:
        /* <DEDUP_REMOVED lines=25> */
.L_x_1593:
[----:B------:R-:W-:Y:S05]  /*0f70*/  BSYNC B0 ;  /* 0x0000000000007941 */ /* 0x000fea0003800000 */
.L_x_1592:
        /* <DEDUP_REMOVED lines=24> */
.L_x_1595:
[----:B------:R-:W-:Y:S05]  /*1100*/  BSYNC B0 ;  /* 0x0000000000007941 */ /* 0x000fea0003800000 */
.L_x_1594:
        /* <DEDUP_REMOVED lines=26> */
.L_x_1597:
[----:B------:R-:W-:Y:S05]  /*12b0*/  BSYNC B0 ;  /* 0x0000000000007941 */ /* 0x000fea0003800000 */
.L_x_1596:
        /* <DEDUP_REMOVED lines=10> */
.L_x_1599:
[----:B------:R-:W-:Y:S05]  /*1360*/  BSYNC B0 ;  /* 0x0000000000007941 */ /* 0x000fea0003800000 */
.L_x_1598:
        /* <DEDUP_REMOVED lines=10> */
.L_x_1601:
[----:B------:R-:W-:Y:S05]  /*1410*/  BSYNC B0 ;  /* 0x0000000000007941 */ /* 0x000fea0003800000 */
.L_x_1600:
        /* <DEDUP_REMOVED lines=10> */
.L_x_1603:
[----:B------:R-:W-:Y:S05]  /*14c0*/  BSYNC B0 ;  /* 0x0000000000007941 */ /* 0x000fea0003800000 */
.L_x_1602:
        /* <DEDUP_REMOVED lines=10> */
.L_x_1589:
        /* <DEDUP_REMOVED lines=33> */
.L_x_1604:
[----:B------:R-:W-:Y:S01]  /*1780*/  ULDC UR14, c[0x0][0x278] ;  /* 0x00009e00000e7ab9 */ /* 0x000fe20000000800 */
[----:B------:R-:W1:Y:S01]  /*1790*/  S2R R3, SR_CTAID.Z ;  /* 0x0000000000037919 */ /* 0x000e620000002700 */
[----:B------:R-:W-:Y:S01]  /*17a0*/  IMAD.U32 R0, RZ, RZ, UR14 ;  /* 0x0000000eff007e24 */ /* 0x000fe2000f8e00ff */
[----:B------:R-:W-:Y:S01]  /*17b0*/  UMOV UR36, URZ ;  /* 0x0000003f00247c82 */ /* 0x000fe20008000000 */
[----:B------:R-:W-:-:S03]  /*17c0*/  @UP0 UIADD3 UR7, UR6, UR7, URZ ;  /* 0x0000000706070290 */ /* 0x000fc6000fffe03f */
[----:B------:R-:W-:-:S04]  /*17d0*/  IABS R0, R0 ;  /* 0x0000000000007213 */ /* 0x000fc80000000000 */
[----:B------:R-:W-:-:S13]  /*17e0*/  R2UR UR4, R0 ;  /* 0x00000000000472ca */ /* 0x000fda00000e0000 */
[----:B------:R-:W2:Y:S01]  /*17f0*/  I2F.RP R4, UR4 ;  /* 0x0000000400047d06 */ /* 0x000ea20008209400 */
[----:B-1----:R-:W-:-:S04]  /*1800*/  IABS R3, R3 ;  /* 0x0000000300037213 */ /* 0x002fc80000000000 */
[----:B------:R-:W-:-:S03]  /*1810*/  R2UR UR5, R3 ;  /* 0x00000000030572ca */ /* 0x000fc600000e0000 */
[----:B--2---:R-:W1:Y:S01]  /*1820*/  MUFU.RCP R0, R4 ;  /* 0x0000000400007308 */ /* 0x004e620000001000 */
[----:B------:R-:W-:-:S04]  /*1830*/  LEA.HI R3, R221, R6, RZ, 0x3 ;  /* 0x00000006dd037211 */ /* 0x000fc800078f18ff */
[----:B------:R-:W-:Y:S02]  /*1840*/  SHF.R.S32.HI R232, RZ, 0x3, R3 ;  /* 0x00000003ffe87819 */ /* 0x000fe40000011403 */
[----:B------:R-:W-:-:S03]  /*1850*/  LOP3.LUT R3, R3, 0xfffffff8, RZ, 0xc0, !PT ;  /* 0xfffffff803037812 */ /* 0x000fc600078ec0ff */
[----:B------:R-:W-:Y:S02]  /*1860*/  IMAD.SHL.U32 R7, R232, 0x40, RZ ;  /* 0x00000040e8077824 */ /* 0x000fe400078e00ff */
[----:B------:R-:W-:-:S03]  /*1870*/  IMAD.IADD R3, R6, 0x1, -R3 ;  /* 0x0000000106037824 */ /* 0x000fc600078e0a03 */
[----:B------:R-:W-:Y:S01]  /*1880*/  LOP3.LUT R7, R7, 0x1c0, RZ, 0xc0, !PT ;  /* 0x000001c007077812 */ /* 0x000fe200078ec0ff */
[----:B------:R-:W-:Y:S02]  /*1890*/  IMAD.SHL.U32 R242, R3, 0x8, RZ ;  /* 0x0000000803f27824 */ /* 0x000fe400078e00ff */
[----:B-1----:R-:W-:Y:S01]  /*18a0*/  VIADD R0, R0, 0xffffffe ;  /* 0x0ffffffe00007836 */ /* 0x002fe20000000000 */
[----:B------:R-:W-:Y:S02]  /*18b0*/  SHF.R.U32.HI R230, RZ, 0x3, R7 ;  /* 0x00000003ffe67819 */ /* 0x000fe40000011607 */
[--C-:B------:R-:W-:Y:S02]  /*18c0*/  LOP3.LUT R5, R7, 0x38, R242.reuse, 0xf8, !PT ;  /* 0x0000003807057812 */ /* 0x100fe400078ef8f2 */
[----:B------:R-:W-:Y:S01]  /*18d0*/  SHF.R.S32.HI R243, RZ, 0x1f, R242 ;  /* 0x0000001ffff37819 */ /* 0x000fe200000114f2 */
[----:B------:R-:W1:Y:S01]  /*18e0*/  F2I.FTZ.U32.TRUNC.NTZ R0, R0 ;  /* 0x0000000000007305 */ /* 0x000e62000021f000 */
[----:B------:R-:W-:-:S02]  /*18f0*/  LOP3.LUT R230, R5, R230, RZ, 0x3c, !PT ;  /* 0x000000e605e67212 */ /* 0x000fc400078e3cff */
[----:B------:R-:W-:Y:S02]  /*1900*/  LEA.HI R5, R221, R6, RZ, 0x6 ;  /* 0x00000006dd057211 */ /* 0x000fe400078f30ff */
[----:B-1----:R-:W-:Y:S01]  /*1910*/  R2UR UR37, R0 ;  /* 0x00000000002572ca */ /* 0x002fe200000e0000 */
[----:B------:R-:W-:-:S12]  /*1920*/  VIADD R0, R232, 0x40 ;  /* 0x00000040e8007836 */ /* 0x000fd80000000000 */
[----:B------:R-:W-:-:S04]  /*1930*/  UIADD3 UR10, URZ, -UR37, URZ ;  /* 0x800000253f0a7290 */ /* 0x000fc8000fffe03f */
[----:B------:R-:W-:-:S04]  /*1940*/  UIMAD UR10, UR10, UR4, URZ ;  /* 0x000000040a0a72a4 */ /* 0x000fc8000f8e023f */
[----:B------:R-:W-:-:S04]  /*1950*/  UIMAD.WIDE.U32 UR10, UR37, UR10, UR36 ;  /* 0x0000000a250a72a5 */ /* 0x000fc8000f8e0024 */
[----:B------:R-:W-:-:S07]  /*1960*/  UIMAD.WIDE.U32 UR10, UR11, UR5, URZ ;  /* 0x000000050b0a72a5 */ /* 0x000fce000f8e003f */
[----:B------:R-:W-:Y:S02]  /*1970*/  UMOV UR22, UR11 ;  /* 0x0000000b00167c82 */ /* 0x000fe40008000000 */
[----:B------:R-:W-:-:S04]  /*1980*/  UIADD3 UR10, -UR22, URZ, URZ ;  /* 0x0000003f160a7290 */ /* 0x000fc8000fffe13f */
[----:B------:R-:W-:Y:S02]  /*1990*/  UIMAD UR10, UR4, UR10, UR5 ;  /* 0x0000000a040a72a4 */ /* 0x000fe4000f8e0205 */
[----:B------:R-:W-:Y:S02]  /*19a0*/  UIADD3 UR5, -UR29, UR19, URZ ;  /* 0x000000131d057290 */ /* 0x000fe4000fffe13f */
[----:B------:R-:W-:-:S04]  /*19b0*/  UISETP.GT.U32.AND UP1, UPT, UR4, UR10, UPT ;  /* 0x0000000a0400728c */ /* 0x000fc8000bf24070 */
[----:B------:R-:W-:Y:S01]  /*19c0*/  ISETP.GE.AND P5, PT, R0, UR5, PT ;  /* 0x0000000500007c0c */ /* 0x000fe2000bfa6270 */
[----:B------:R-:W-:-:S05]  /*19d0*/  VIADD R0, R232, 0x60 ;  /* 0x00000060e8007836 */ /* 0x000fca0000000000 */
[----:B------:R-:W-:Y:S01]  /*19e0*/  ISETP.GE.AND P6, PT, R0, UR5, PT ;  /* 0x0000000500007c0c */ /* 0x000fe2000bfc6270 */
        /* <DEDUP_REMOVED lines=10> */
[----:B------:R-:W-:-:S02]  /*1a90*/  USHF.R.S32.HI UR4, URZ, 0x1f, UR8 ;  /* 0x0000001f3f047899 */ /* 0x000fc40008011408 */
[----:B------:R-:W-:Y:S02]  /*1aa0*/  @!UP1 UIADD3 UR22, -UR22, URZ, URZ ;  /* 0x0000003f16169290 */ /* 0x000fe4000fffe13f */
[----:B------:R-:W-:Y:S01]  /*1ab0*/  @UP0 UIADD3 UR27, UR37, UR7, URZ ;  /* 0x00000007251b0290 */ /* 0x000fe2000fffe03f */
[----:B------:R-:W-:-:S04]  /*1ac0*/  @UP0 UMOV UR30, UR36 ;  /* 0x00000024001e0c82 */ /* 0x000fc80008000000 */
        /* <DEDUP_REMOVED lines=11> */
[----:B------:R-:W-:Y:S02]  /*1b80*/  UIMAD UR21, UR21, UR6, URZ ;  /* 0x00000006151572a4 */ /* 0x000fe4000f8e023f */
[----:B------:R-:W-:Y:S02]  /*1b90*/  UIMAD.WIDE.U32 UR36, UR15, UR6, UR36 ;  /* 0x000000060f2472a5 */ /* 0x000fe4000f8e0024 */
[----:B------:R-:W-:-:S04]  /*1ba0*/  UIMAD UR7, UR15, UR7, UR21 ;  /* 0x000000070f0772a4 */ /* 0x000fc8000f8e0215 */
[----:B------:R-:W-:Y:S01]  /*1bb0*/  UIADD3 UR27, UR37, UR7, URZ ;  /* 0x00000007251b7290 */ /* 0x000fe2000fffe03f */
[----:B------:R-:W-:-:S11]  /*1bc0*/  UMOV UR30, UR36 ;  /* 0x00000024001e7c82 */ /* 0x000fd60008000000 */
.L_x_1605:
[----:B------:R-:W-:Y:S01]  /*1bd0*/  ULDC.64 UR6, c[0x0][0x258] ;  /* 0x0000960000067ab9 */ /* 0x000fe20000000a00 */
[----:B------:R-:W-:Y:S01]  /*1be0*/  IADD3 R10, P0, R242, UR20, RZ ;  /* 0x00000014f20a7c10 */ /* 0x000fe2000ff1e0ff */
[----:B------:R-:W-:Y:S01]  /*1bf0*/  UIMAD UR4, UR4, UR6, URZ ;  /* 0x00000006040472a4 */ /* 0x000fe2000f8e023f */
[----:B------:R-:W-:Y:S01]  /*1c00*/  IMAD.SHL.U32 R5, R5, 0x8, RZ ;  /* 0x0000000805057824 */ /* 0x000fe200078e00ff */
[----:B------:R-:W-:Y:S01]  /*1c10*/  LEA.HI R221, R221, R6, RZ, 0x4 ;  /* 0x00000006dddd7211 */ /* 0x000fe200078f20ff */
[----:B------:R-:W-:Y:S01]  /*1c20*/  IMAD.U32 R22, RZ, RZ, UR6 ;  /* 0x00000006ff167e24 */ /* 0x000fe2000f8e00ff */
[----:B------:R-:W-:Y:S01]  /*1c30*/  UIMAD UR15, UR8, UR7, UR4 ;  /* 0x00000007080f72a4 */ /* 0x000fe2000f8e0204 */
[----:B------:R-:W-:Y:S01]  /*1c40*/  IADD3.X R11, R243, UR9, RZ, P0, !PT ;  /* 0x00000009f30b7c10 */ /* 0x000fe200087fe4ff */
[----:B------:R-:W-:Y:S01]  /*1c50*/  UMOV UR36, 0x400 ;  /* 0x0000040000247882 */ /* 0x000fe20000000000 */
[----:B------:R-:W-:Y:S01]  /*1c60*/  LOP3.LUT R230, R230, 0xfffffe00, R5, 0xf8, !PT ;  /* 0xfffffe00e6e67812 */ /* 0x000fe200078ef805 */
[----:B------:R-:W-:Y:S01]  /*1c70*/  ULDC.64 UR6, c[0x0][0x268] ;  /* 0x00009a0000067ab9 */ /* 0x000fe20000000a00 */
[----:B------:R-:W-:Y:S01]  /*1c80*/  ISETP.GE.AND P0, PT, R232, UR5, PT ;  /* 0x00000005e8007c0c */ /* 0x000fe2000bf06270 */
[----:B------:R-:W-:Y:S01]  /*1c90*/  IMAD.WIDE.U32 R22, R22, UR8, R10 ;  /* 0x0000000816167c25 */ /* 0x000fe2000f8e000a */
[----:B------:R-:W1:Y:S01]  /*1ca0*/  S2UR UR4, SR_CgaCtaId ;  /* 0x00000000000479c3 */ /* 0x000e620000008800 */
[C---:B------:R-:W-:Y:S01]  /*1cb0*/  LOP3.LUT R5, R221.reuse, 0xfffffff0, RZ, 0xc0, !PT ;  /* 0xfffffff0dd057812 */ /* 0x040fe200078ec0ff */
[----:B------:R-:W-:Y:S01]  /*1cc0*/  ULDC.64 UR8, c[0x0][0x260] ;  /* 0x0000980000087ab9 */ /* 0x000fe20000000a00 */
[----:B------:R-:W-:Y:S01]  /*1cd0*/  SHF.R.S32.HI R26, RZ, 0x4, R221 ;  /* 0x00000004ff1a7819 */ /* 0x000fe200000114dd */
[----:B------:R-:W-:Y:S01]  /*1ce0*/  UIADD3 UR21, UR23, -0x1, URZ ;  /* 0xffffffff17157890 */ /* 0x000fe2000fffe03f */
[----:B------:R-:W-:Y:S01]  /*1cf0*/  SHF.R.S32.HI R233, RZ, 0x1f, R232 ;  /* 0x0000001fffe97819 */ /* 0x000fe200000114e8 */
[----:B------:R-:W-:Y:S01]  /*1d00*/  IMAD.IADD R0, R6, 0x1, -R5 ;  /* 0x0000000106007824 */ /* 0x000fe200078e0a05 */
[----:B------:R-:W-:Y:S01]  /*1d10*/  UIMAD UR37, UR14, UR8, URZ ;  /* 0x000000080e2572a4 */ /* 0x000fe2000f8e023f */
[----:B------:R-:W-:Y:S01]  /*1d20*/  IMAD.U32 R21, RZ, RZ, UR18 ;  /* 0x00000012ff157e24 */ /* 0x000fe2000f8e00ff */
[----:B------:R-:W-:Y:S01]  /*1d30*/  LEA.HI R221, R221, R26, RZ, 0x1 ;  /* 0x0000001adddd7211 */ /* 0x000fe200078f08ff */
[----:B------:R-:W-:Y:S01]  /*1d40*/  UIMAD UR20, UR21, -0x40, UR31 ;  /* 0xffffffc0151478a4 */ /* 0x000fe2000f8e021f */
[----:B------:R-:W-:Y:S01]  /*1d50*/  SHF.R.S32.HI R17, RZ, 0x1f, R0 ;  /* 0x0000001fff117819 */ /* 0x000fe20000011400 */
[----:B------:R-:W-:Y:S01]  /*1d60*/  UIMAD UR9, UR22, UR9, UR37 ;  /* 0x00000009160972a4 */ /* 0x000fe2000f8e0225 */
[----:B------:R-:W-:Y:S01]  /*1d70*/  VIADD R25, R23, UR15 ;  /* 0x0000000f17197c36 */ /* 0x000fe20008000000 */
[----:B------:R-:W-:Y:S01]  /*1d80*/  BSSY B0, `(.L_x_1606) ;  /* 0x000003d000007945 */ /* 0x000fe20003800000 */
[----:B------:R-:W-:Y:S01]  /*1d90*/  VIADD R18, R232, 0x20 ;  /* 0x00000020e8127836 */ /* 0x000fe20000000000 */
[----:B------:R-:W-:Y:S01]  /*1da0*/  LOP3.LUT R221, R221, 0xfffffffe, RZ, 0xc0, !PT ;  /* 0xfffffffedddd7812 */ /* 0x000fe200078ec0ff */
[C---:B------:R-:W-:Y:S01]  /*1db0*/  VIADD R228, R242.reuse, 0x80 ;  /* 0x00000080f2e47836 */ /* 0x040fe20000000000 */
[----:B------:R-:W-:Y:S01]  /*1dc0*/  LEA.HI R17, R17, R0, RZ, 0x3 ;  /* 0x0000000011117211 */ /* 0x000fe200078f18ff */
[C---:B------:R-:W-:Y:S01]  /*1dd0*/  VIADD R223, R242.reuse, 0xc0 ;  /* 0x000000c0f2df7836 */ /* 0x040fe20000000000 */
[----:B------:R-:W-:Y:S01]  /*1de0*/  IADD3 R229, R242, 0x40, RZ ;  /* 0x00000040f2e57810 */ /* 0x000fe20007ffe0ff */
[----:B------:R-:W-:Y:S01]  /*1df0*/  IMAD.WIDE R20, R21, 0x80, R232 ;  /* 0x0000008015147825 */ /* 0x000fe200078e02e8 */
[----:B------:R-:W-:Y:S01]  /*1e00*/  MOV R15, UR6 ;  /* 0x00000006000f7c02 */ /* 0x000fe20008000f00 */
[----:B-1----:R-:W-:-:S02]  /*1e10*/  ULEA UR4, UR4, UR36, 0x18 ;  /* 0x0000002404047291 */ /* 0x002fc4000f8ec03f */
[----:B------:R-:W-:Y:S01]  /*1e20*/  IMAD R7, R233, UR12, RZ ;  /* 0x0000000ce9077c24 */ /* 0x000fe2000f8e02ff */
[----:B------:R-:W-:Y:S01]  /*1e30*/  UIMAD UR36, UR14, UR6, URZ ;  /* 0x000000060e2472a4 */ /* 0x000fe2000f8e023f */
[----:B------:R-:W-:-:S03]  /*1e40*/  IMAD.WIDE.U32 R30, R232, UR12, R242 ;  /* 0x0000000ce81e7c25 */ /* 0x000fc6000f8e00f2 */
[----:B------:R-:W-:Y:S01]  /*1e50*/  UIMAD UR36, UR22, UR7, UR36 ;  /* 0x00000007162472a4 */ /* 0x000fe2000f8e0224 */
[----:B------:R-:W-:Y:S01]  /*1e60*/  IMAD.U32 R16, RZ, RZ, UR8 ;  /* 0x00000008ff107e24 */ /* 0x000fe2000f8e00ff */
[----:B------:R-:W-:Y:S01]  /*1e70*/  LEA R230, R230, UR4, 0x1 ;  /* 0x00000004e6e67c11 */ /* 0x000fe2000f8e08ff */
        /* <DEDUP_REMOVED lines=45> */
.L_x_1607:
[----:B------:R-:W-:Y:S05]  /*2150*/  BSYNC B0 ;  /* 0x0000000000007941 */ /* 0x000fea0003800000 */
.L_x_1606:
[----:B------:R-:W-:Y:S01]  /*2160*/  ISETP.GE.AND P1, PT, R18, UR5, PT ;  /* 0x0000000512007c0c */ /* 0x000fe2000bf26270 */
[----:B------:R-:W-:Y:S01]  /*2170*/  IMAD R7, R232, UR13, R7 ;  /* 0x0000000de8077c24 */ /* 0x000fe2000f8e0207 */
[----:B-12---:R-:W-:Y:S01]  /*2180*/  LOP3.LUT R5, R17, 0xfffffff8, RZ, 0xc0, !PT ;  /* 0xfffffff811057812 */ /* 0x006fe200078ec0ff */
[----:B------:R-:W-:Y:S01]  /*2190*/  BSSY B0, `(.L_x_1608) ;  /* 0x0000035000007945 */ /* 0x000fe20003800000 */
[----:B------:R-:W-:Y:S01]  /*21a0*/  IADD3 R234, P0, R30, UR28, RZ ;  /* 0x0000001c1eea7c10 */ /* 0x000fe2000ff1e0ff */
[----:B------:R-:W-:Y:S02]  /*21b0*/  IMAD.IADD R221, R26, 0x1, -R221 ;  /* 0x000000011add7824 */ /* 0x000fe400078e0add */
[----:B------:R-:W-:Y:S01]  /*21c0*/  IMAD.IADD R0, R0, 0x1, -R5 ;  /* 0x0000000100007824 */ /* 0x000fe200078e0a05 */
[----:B------:R-:W-:-:S05]  /*21d0*/  IADD3.X R235, R31, UR26, R7, P0, !PT ;  /* 0x0000001a1feb7c10 */ /* 0x000fca00087fe407 */
        /* <DEDUP_REMOVED lines=48> */
.L_x_1609:
[----:B------:R-:W-:Y:S05]  /*24e0*/  BSYNC B0 ;  /* 0x0000000000007941 */ /* 0x000fea0003800000 */
.L_x_1608:
        /* <DEDUP_REMOVED lines=49> */
.L_x_1611:
[----:B------:R-:W-:Y:S05]  /*2800*/  BSYNC B0 ;  /* 0x0000000000007941 */ /* 0x000fea0003800000 */
.L_x_1610:
        /* <DEDUP_REMOVED lines=48> */
.L_x_1613:
[----:B------:R-:W-:Y:S05]  /*2b10*/  BSYNC B0 ;  /* 0x0000000000007941 */ /* 0x000fea0003800000 */
.L_x_1612:
[----:B------:R-:W-:Y:S01]  /*2b20*/  USHF.L.U32 UR39, UR12, 0x6, URZ ;  /* 0x000000060c277899 */ /* 0x000fe2000800063f */
[----:B------:R-:W-:Y:S01]  /*2b30*/  IMAD.WIDE.U32 R234, R16, UR22, R234 ;  /* 0x0000001610ea7c25 */ /* 0x000fe2000f8e00ea */
[----:B------:R-:W-:Y:S01]  /*2b40*/  USHF.L.U64.HI UR38, UR12, 0x6, UR13 ;  /* 0x000000060c267899 */ /* 0x000fe2000801020d */
[----:B------:R-:W-:Y:S01]  /*2b50*/  ISETP.GE.AND P2, PT, R232, UR20, PT ;  /* 0x00000014e8007c0c */ /* 0x000fe2000bf46270 */
[----:B------:R-:W-:Y:S01]  /*2b60*/  USHF.R.S32.HI UR41, URZ, 0x1f, UR21 ;  /* 0x0000001f3f297899 */ /* 0x000fe20008011415 */
[----:B-1234-:R-:W-:Y:S01]  /*2b70*/  IMAD R5, R233, UR10, RZ ;  /* 0x0000000ae9057c24 */ /* 0x01efe2000f8e02ff */
[----:B------:R-:W-:Y:S01]  /*2b80*/  IADD3 R241, R235, UR9, RZ ;  /* 0x00000009ebf17c10 */ /* 0x000fe2000fffe0ff */
[----:B------:R-:W-:Y:S01]  /*2b90*/  IMAD.SHL.U32 R20, R3, 0x40, RZ ;  /* 0x0000004003147824 */ /* 0x000fe200078e00ff */
[----:B------:R-:W-:Y:S01]  /*2ba0*/  UIMAD UR6, UR38, UR21, URZ ;  /* 0x00000015260672a4 */ /* 0x000fe2000f8e023f */
[----:B------:R-:W-:Y:S01]  /*2bb0*/  IMAD.U32 R7, RZ, RZ, UR39 ;  /* 0x00000027ff077e24 */ /* 0x000fe2000f8e00ff */
[----:B------:R-:W-:Y:S01]  /*2bc0*/  BSSY B0, `(.L_x_1614) ;  /* 0x0000039000007945 */ /* 0x000fe20003800000 */
[----:B------:R-:W-:Y:S01]  /*2bd0*/  IMAD.MOV.U32 R240, RZ, RZ, R234 ;  /* 0x000000fffff07224 */ /* 0x000fe200078e00ea */
[----:B------:R-:W-:Y:S01]  /*2be0*/  LOP3.LUT R20, R20, 0x1c0, RZ, 0xc0, !PT ;  /* 0x000001c014147812 */ /* 0x000fe200078ec0ff */
[C---:B------:R-:W-:Y:S01]  /*2bf0*/  IMAD R4, R232.reuse, UR11, R5 ;  /* 0x0000000be8047c24 */ /* 0x040fe2000f8e0205 */
[----:B------:R-:W-:Y:S01]  /*2c00*/  UIMAD UR6, UR41, UR39, UR6 ;  /* 0x00000027290672a4 */ /* 0x000fe2000f8e0206 */
[C---:B------:R-:W-:Y:S01]  /*2c10*/  IMAD.SHL.U32 R5, R232.reuse, 0x8, RZ ;  /* 0x00000008e8057824 */ /* 0x040fe200078e00ff */
[C---:B------:R-:W-:Y:S01]  /*2c20*/  ISETP.GE.AND P0, PT, R232.reuse, UR20, PT ;  /* 0x00000014e8007c0c */ /* 0x040fe2000bf06270 */
[----:B------:R-:W-:Y:S01]  /*2c30*/  IMAD.WIDE.U32 R10, R232, UR10, R242 ;  /* 0x0000000ae80a7c25 */ /* 0x000fe2000f8e00f2 */
[----:B------:R-:W-:-:S02]  /*2c40*/  ISETP.GE.AND P6, PT, R18, UR20, PT ;  /* 0x0000001412007c0c */ /* 0x000fc4000bfc6270 */
[----:B------:R-:W-:Y:S01]  /*2c50*/  LOP3.LUT R5, R20, 0x8, R5, 0xf8, !PT ;  /* 0x0000000814057812 */ /* 0x000fe200078ef805 */
[----:B------:R-:W-:Y:S01]  /*2c60*/  IMAD.WIDE.U32 R24, R7, UR21, R240 ;  /* 0x0000001507187c25 */ /* 0x000fe2000f8e00f0 */
[----:B------:R-:W-:Y:S02]  /*2c70*/  SHF.R.U32.HI R20, RZ, 0x3, R20 ;  /* 0x00000003ff147819 */ /* 0x000fe40000011614 */
[----:B------:R-:W-:Y:S01]  /*2c80*/  IADD3 R26, P1, R10, UR30, RZ ;  /* 0x0000001e0a1a7c10 */ /* 0x000fe2000ff3e0ff */
[----:B------:R-:W-:Y:S01]  /*2c90*/  IMAD.SHL.U32 R28, R0, 0x40, RZ ;  /* 0x00000040001c7824 */ /* 0x000fe200078e00ff */
[----:B------:R-:W-:Y:S02]  /*2ca0*/  IADD3 R22, R25, UR6, RZ ;  /* 0x0000000619167c10 */ /* 0x000fe4000fffe0ff */
[----:B------:R-:W-:Y:S02]  /*2cb0*/  LOP3.LUT R20, R5, R20, RZ, 0x3c, !PT ;  /* 0x0000001405147212 */ /* 0x000fe400078e3cff */
[----:B------:R-:W-:-:S02]  /*2cc0*/  IADD3.X R27, R11, UR27, R4, P1, !PT ;  /* 0x0000001b0b1b7c10 */ /* 0x000fc40008ffe404 */
[----:B------:R-:W-:Y:S01]  /*2cd0*/  SHF.L.U32 R19, R221, 0x3, RZ ;  /* 0x00000003dd137819 */ /* 0x000fe200000006ff */
        /* <DEDUP_REMOVED lines=39> */
.L_x_1615:
[----:B------:R-:W-:Y:S05]  /*2f50*/  BSYNC B0 ;  /* 0x0000000000007941 */ /* 0x000fea0003800000 */
.L_x_1614:
[----:B------:R-:W-:Y:S01]  /*2f60*/  USHF.L.U64.HI UR8, UR12, 0x5, UR13 ;  /* 0x000000050c087899 */ /* 0x000fe2000801020d */
[----:B------:R-:W-:Y:S01]  /*2f70*/  BSSY B0, `(.L_x_1616) ;  /* 0x000002c000007945 */ /* 0x000fe20003800000 */
[----:B------:R-:W-:Y:S01]  /*2f80*/  USHF.L.U32 UR14, UR12, 0x5, URZ ;  /* 0x000000050c0e7899 */ /* 0x000fe2000800063f */
[----:B------:R-:W-:Y:S02]  /*2f90*/  LOP3.LUT R28, R28, 0x1c0, RZ, 0xc0, !PT ;  /* 0x000001c01c1c7812 */ /* 0x000fe400078ec0ff */
        /* <DEDUP_REMOVED lines=41> */
.L_x_1617:
[----:B------:R-:W-:Y:S05]  /*3230*/  BSYNC B0 ;  /* 0x0000000000007941 */ /* 0x000fea0003800000 */
.L_x_1616:
[----:B------:R-:W0:Y:S01]  /*3240*/  LDGDEPBAR ;  /* 0x00000000000079af */ /* 0x000e220000000000 */
[----:B--23--:R-:W-:Y:S01]  /*3250*/  IMAD.WIDE.U32 R10, R15, UR22, R26 ;  /* 0x000000160f0a7c25 */ /* 0x00cfe2000f8e001a */
[----:B------:R-:W-:Y:S01]  /*3260*/  USHF.L.U64.HI UR15, UR10, 0x6, UR11 ;  /* 0x000000060a0f7899 */ /* 0x000fe2000801020b */
[----:B------:R-:W-:Y:S01]  /*3270*/  LOP3.LUT R19, R28, 0x8, R19, 0xf8, !PT ;  /* 0x000000081c137812 */ /* 0x000fe200078ef813 */
[----:B------:R-:W-:Y:S01]  /*3280*/  USHF.L.U32 UR37, UR10, 0x6, URZ ;  /* 0x000000060a257899 */ /* 0x000fe2000800063f */
[----:B------:R-:W-:Y:S01]  /*3290*/  SHF.R.U32.HI R28, RZ, 0x3, R28 ;  /* 0x00000003ff1c7819 */ /* 0x000fe2000001161c */
[----:B------:R-:W-:Y:S01]  /*32a0*/  UIMAD UR6, UR15, UR21, URZ ;  /* 0x000000150f0672a4 */ /* 0x000fe2000f8e023f */
[----:B------:R-:W-:Y:S01]  /*32b0*/  IADD3 R13, R11, UR36, RZ ;  /* 0x000000240b0d7c10 */ /* 0x000fe2000fffe0ff */
[----:B------:R-:W-:Y:S01]  /*32c0*/  IMAD.U32 R27, RZ, RZ, UR21 ;  /* 0x00000015ff1b7e24 */ /* 0x000fe2000f8e00ff */
[----:B------:R-:W-:Y:S01]  /*32d0*/  MOV R12, R10 ;  /* 0x0000000a000c7202 */ /* 0x000fe20000000f00 */
[----:B------:R-:W-:Y:S01]  /*32e0*/  IMAD.SHL.U32 R17, R17, 0x40, RZ ;  /* 0x0000004011117824 */ /* 0x000fe200078e00ff */
[----:B-1--4-:R-:W-:Y:S01]  /*32f0*/  LOP3.LUT R4, R19, R28, RZ, 0x3c, !PT ;  /* 0x0000001c13047212 */ /* 0x012fe200078e3cff */
[----:B------:R-:W-:Y:S01]  /*3300*/  UIMAD UR6, UR41, UR37, UR6 ;  /* 0x00000025290672a4 */ /* 0x000fe2000f8e0206 */
[----:B------:R-:W-:Y:S01]  /*3310*/  SHF.R.S32.HI R9, RZ, 0x5, R9 ;  /* 0x00000005ff097819 */ /* 0x000fe20000011409 */
[----:B------:R-:W-:Y:S01]  /*3320*/  IMAD.WIDE.U32 R26, R27, UR37, R12 ;  /* 0x000000251b1a7c25 */ /* 0x000fe2000f8e000c */
[----:B------:R-:W-:Y:S01]  /*3330*/  LOP3.LUT R4, R4, 0xfffffe00, R17, 0xf8, !PT ;  /* 0xfffffe0004047812 */ /* 0x000fe200078ef811 */
[----:B------:R-:W-:Y:S01]  /*3340*/  UIADD3 UR40, UR31, -UR25, -UR19 ;  /* 0x800000191f287290 */ /* 0x000fe2000fffe813 */
[----:B------:R-:W-:Y:S01]  /*3350*/  BSSY B0, `(.L_x_1618) ;  /* 0x0000032000007945 */ /* 0x000fe20003800000 */
[----:B------:R-:W-:Y:S01]  /*3360*/  ISETP.GE.AND P6, PT, R18, UR20, PT ;  /* 0x0000001412007c0c */ /* 0x000fe2000bfc6270 */
[----:B------:R-:W-:Y:S01]  /*3370*/  IMAD R221, R221, 0x200, R20 ;  /* 0x00000200dddd7824 */ /* 0x000fe200078e0214 */
[----:B------:R-:W-:Y:S01]  /*3380*/  IADD3 R24, R27, UR6, RZ ;  /* 0x000000061b187c10 */ /* 0x000fe2000fffe0ff */
[----:B------:R-:W-:Y:S01]  /*3390*/  IMAD R222, R9, 0x400, R4 ;  /* 0x0000040009de7824 */ /* 0x000fe200078e0204 */
        /* <DEDUP_REMOVED lines=45> */
.L_x_1619:
[----:B------:R-:W-:Y:S05]  /*3670*/  BSYNC B0 ;  /* 0x0000000000007941 */ /* 0x000fea0003800000 */
.L_x_1618:
[----:B------:R4:W-:Y:S01]  /*3680*/  @P6 STS.128 [R230+0x19000], RZ ;  /* 0x019000ffe6006388 */ /* 0x0009e20000000c00 */
[----:B------:R-:W-:Y:S01]  /*3690*/  UIADD3 UR6, UR31, 0x1, -UR19 ;  /* 0x000000011f067890 */ /* 0x000fe2000fffe813 */
[----:B------:R-:W-:Y:S01]  /*36a0*/  BSSY B0, `(.L_x_1620) ;  /* 0x0000032000007945 */ /* 0x000fe20003800000 */
[----:B------:R-:W-:Y:S01]  /*36b0*/  USHF.L.U64.HI UR20, UR10, 0x5, UR11 ;  /* 0x000000050a147899 */ /* 0x000fe2000801020b */
[----:B------:R4:W-:Y:S01]  /*36c0*/  @P6 STS.128 [R230+0x1b000], RZ ;  /* 0x01b000ffe6006388 */ /* 0x0009e20000000c00 */
[----:B------:R-:W-:Y:S01]  /*36d0*/  USHF.L.U32 UR25, UR10, 0x5, URZ ;  /* 0x000000050a197899 */ /* 0x000fe2000800063f */
[----:B------:R-:W-:Y:S01]  /*36e0*/  LEA R221, R221, UR4, 0x1 ;  /* 0x00000004dddd7c11 */ /* 0x000fe2000f8e08ff */
[----:B------:R-:W-:Y:S01]  /*36f0*/  UIADD3 UR24, UR6, UR24, URZ ;  /* 0x0000001806187290 */ /* 0x000fe2000fffe03f */
[----:B------:R4:W-:Y:S01]  /*3700*/  @P6 STS.128 [R230+0x1d000], RZ ;  /* 0x01d000ffe6006388 */ /* 0x0009e20000000c00 */
[----:B------:R-:W-:-:S03]  /*3710*/  LEA R222, R222, UR4, 0x1 ;  /* 0x00000004dede7c11 */ /* 0x000fc6000f8e08ff */
        /* <DEDUP_REMOVED lines=42> */
.L_x_1621:
[----:B------:R-:W-:Y:S05]  /*39c0*/  BSYNC B0 ;  /* 0x0000000000007941 */ /* 0x000fea0003800000 */
.L_x_1620:
[----:B------:R-:W-:Y:S01]  /*39d0*/  LDSM.16.M88.4 R72, [R222] ;  /* 0x00000000de48783b */ /* 0x000fe20000000200 */
[----:B------:R-:W-:Y:S01]  /*39e0*/  R2P PR, R3, 0x6 ;  /* 0x0000000603007804 */ /* 0x000fe20000000000 */
[----:B------:R-:W-:Y:S01]  /*39f0*/  IMAD.MOV.U32 R5, RZ, RZ, 0x10 ;  /* 0x00000010ff057424 */ /* 0x000fe200078e00ff */
[C---:B------:R-:W-:Y:S01]  /*3a00*/  LOP3.LUT P0, RZ, R0.reuse, 0x2, RZ, 0xc0, !PT ;  /* 0x0000000200ff7812 */ /* 0x040fe2000780c0ff */
[----:B------:R-:W5:Y:S01]  /*3a10*/  LDSM.16.M88.4 R28, [R221+0x10000] ;  /* 0x01000000dd1c783b */ /* 0x000f620000000200 */
[C---:B------:R-:W-:Y:S01]  /*3a20*/  VIADD R3, R221.reuse, 0x10000 ;  /* 0x00010000dd037836 */ /* 0x040fe20000000000 */
[----:B------:R-:W-:Y:S01]  /*3a30*/  SHF.R.S32.HI R17, RZ, 0x1f, R14 ;  /* 0x0000001fff117819 */ /* 0x000fe2000001140e */
[----:B------:R-:W-:Y:S01]  /*3a40*/  VIADD R219, R221, 0x10020 ;  /* 0x00010020dddb7836 */ /* 0x000fe20000000000 */
[----:B------:R-:W4:Y:S01]  /*3a50*/  LDSM.16.M88.4 R64, [R221+0x10800] ;  /* 0x01080000dd40783b */ /* 0x000f220000000200 */
[----:B------:R-:W-:Y:S01]  /*3a60*/  SEL R5, R5, 0xfffffff0, !P0 ;  /* 0xfffffff005057807 */ /* 0x000fe20004000000 */
[----:B------:R-:W-:Y:S01]  /*3a70*/  UISETP.GT.AND UP0, UPT, UR21, UR16, UPT ;  /* 0x000000101500728c */ /* 0x000fe2000bf04270 */
[----:B------:R-:W-:Y:S01]  /*3a80*/  LOP3.LUT P0, RZ, R0, 0x4, RZ, 0xc0, !PT ;  /* 0x0000000400ff7812 */ /* 0x000fe2000780c0ff */
[----:B------:R-:W4:Y:S01]  /*3a90*/  LDSM.16.M88.4 R56, [R221+0x11000] ;  /* 0x01100000dd38783b */ /* 0x000f220000000200 */
[----:B------:R-:W-:Y:S01]  /*3aa0*/  LEA R220, R5, R222, 0x1 ;  /* 0x000000de05dc7211 */ /* 0x000fe200078e08ff */
[----:B------:R-:W-:Y:S01]  /*3ab0*/  @P1 VIADD R219, R3, 0xffffffe0 ;  /* 0xffffffe003db1836 */ /* 0x000fe20000000000 */
[----:B------:R-:W-:Y:S01]  /*3ac0*/  LEA.HI R14, R17, R14, RZ, 0x2 ;  /* 0x0000000e110e7211 */ /* 0x000fe200078f10ff */
[----:B------:R-:W4:Y:S01]  /*3ad0*/  LDSM.16.M88.4 R76, [R221+0x11800] ;  /* 0x01180000dd4c783b */ /* 0x000f220000000200 */
[----:B------:R-:W-:Y:S01]  /*3ae0*/  IMAD.MOV.U32 R0, RZ, RZ, 0x40 ;  /* 0x00000040ff007424 */ /* 0x000fe200078e00ff */
[----:B------:R-:W4:Y:S01]  /*3af0*/  LDC.U8 R17, c[0x0][0x388] ;  /* 0x0000e200ff117b82 */ /* 0x000f220000000000 */
[----:B------:R-:W-:Y:S01]  /*3b00*/  IMAD.MOV.U32 R3, RZ, RZ, 0x20 ;  /* 0x00000020ff037424 */ /* 0x000fe200078e00ff */
[----:B------:R-:W-:Y:S01]  /*3b10*/  LDSM.16.M88.4 R36, [R220] ;  /* 0x00000000dc24783b */ /* 0x000fe20000000200 */
[----:B------:R-:W-:Y:S01]  /*3b20*/  LEA R237, R9, UR29, 0x4 ;  /* 0x0000001d09ed7c11 */ /* 0x000fe2000f8e20ff */
[----:B------:R-:W-:Y:S01]  /*3b30*/  IMAD.SHL.U32 R239, R6, 0x2, RZ ;  /* 0x0000000206ef7824 */ /* 0x000fe200078e00ff */
[----:B------:R-:W-:Y:S01]  /*3b40*/  SEL R0, R0, 0xffffffc0, !P2 ;  /* 0xffffffc000007807 */ /* 0x000fe20005000000 */
[----:B-1-3--:R-:W1:Y:S01]  /*3b50*/  LDSM.16.M88.4 R20, [R219] ;  /* 0x00000000db14783b */ /* 0x00ae620000000200 */
[----:B------:R-:W-:Y:S01]  /*3b60*/  SEL R3, R3, 0xffffffe0, !P0 ;  /* 0xffffffe003037807 */ /* 0x000fe20004000000 */
[----:B------:R-:W-:Y:S01]  /*3b70*/  UIADD3 UR41, UR34, -0x4ab325aa, URZ ;  /* 0xb54cda5622297890 */ /* 0x000fe2000fffe03f */
[----:B--2---:R-:W-:Y:S01]  /*3b80*/  SHF.R.S32.HI R18, RZ, 0x2, R14 ;  /* 0x00000002ff127819 */ /* 0x004fe2000001140e */
[----:B------:R-:W2:Y:S01]  /*3b90*/  LDSM.16.M88.4 R40, [R219+0x800] ;  /* 0x00080000db28783b */ /* 0x000ea20000000200 */
[----:B------:R-:W-:Y:S01]  /*3ba0*/  LEA R218, R3, R222, 0x1 ;  /* 0x000000de03da7211 */ /* 0x000fe200078e08ff */
[----:B------:R-:W-:Y:S01]  /*3bb0*/  IMAD.IADD R215, R221, 0x1, R0 ;  /* 0x00000001ddd77824 */ /* 0x000fe200078e0200 */
[----:B------:R-:W-:Y:S01]  /*3bc0*/  PLOP3.LUT P0, PT, PT, PT, UP0, 0x80, 0x0 ;  /* 0x000000000000781c */ /* 0x000fe20003f0f008 */
[----:B------:R-:W3:Y:S01]  /*3bd0*/  LDSM.16.M88.4 R24, [R219+0x1000] ;  /* 0x00100000db18783b */ /* 0x000ee20000000200 */
[----:B------:R-:W-:Y:S01]  /*3be0*/  IMAD R217, R3, 0x2, R220 ;  /* 0x0000000203d97824 */ /* 0x000fe200078e02dc */
[----:B------:R-:W-:Y:S01]  /*3bf0*/  MOV R231, UR31 ;  /* 0x0000001f00e77c02 */ /* 0x000fe20008000f00 */
[----:B------:R-:W-:Y:S01]  /*3c00*/  IMAD.IADD R208, R0, 0x1, R219 ;  /* 0x0000000100d07824 */ /* 0x000fe200078e02db */
[----:B------:R-:W3:Y:S01]  /*3c10*/  LDSM.16.M88.4 R84, [R219+0x1800] ;  /* 0x00180000db54783b */ /* 0x000ee20000000200 */
[----:B------:R-:W-:Y:S01]  /*3c20*/  IMAD.IADD R237, R18, 0x1, R237 ;  /* 0x0000000112ed7824 */ /* 0x000fe200078e02ed */
[----:B------:R-:W-:Y:S01]  /*3c30*/  MOV R0, UR18 ;  /* 0x0000001200007c02 */ /* 0x000fe20008000f00 */
[----:B------:R-:W-:Y:S01]  /*3c40*/  VIADD R211, R219, 0x800 ;  /* 0x00000800dbd37836 */ /* 0x000fe20000000000 */
[----:B------:R-:W-:Y:S01]  /*3c50*/  LDSM.16.M88.4 R48, [R218] ;  /* 0x00000000da30783b */ /* 0x000fe20000000200 */
[C---:B------:R-:W-:Y:S01]  /*3c60*/  VIADD R236, R237.reuse, 0x8 ;  /* 0x00000008edec7836 */ /* 0x040fe20000000000 */
[C---:B------:R-:W-:Y:S01]  /*3c70*/  VIADDMNMX R238, R237.reuse, UR40, RZ, !PT ;  /* 0x00000028edee7c46 */ /* 0x040fe2000f8001ff */
[----:B------:R-:W-:Y:S01]  /*3c80*/  IMAD R14, R0, 0x8, R9 ;  /* 0x00000008000e7824 */ /* 0x000fe200078e0209 */
[C---:B-----5:R-:W-:Y:S01]  /*3c90*/  HMMA.16816.F32.BF16 R32, R72.reuse, R28, RZ ;  /* 0x0000001c4820723c */ /* 0x060fe200000418ff */
[----:B------:R-:W5:Y:S01]  /*3ca0*/  LDSM.16.M88.4 R44, [R215+0x10000] ;  /* 0x01000000d72c783b */ /* 0x000f620000000200 */
[--C-:B------:R-:W-:Y:S01]  /*3cb0*/  VIADDMNMX R237, R237, UR24, R231.reuse, PT ;  /* 0x00000018eded7c46 */ /* 0x100fe2000b8001e7 */
[----:B------:R-:W-:Y:S01]  /*3cc0*/  VIADD R209, R219, 0x1800 ;  /* 0x00001800dbd17836 */ /* 0x000fe20000000000 */
[C---:B------:R-:W-:Y:S01]  /*3cd0*/  VIADDMNMX R231, R236.reuse, UR24, R231, PT ;  /* 0x00000018ece77c46 */ /* 0x040fe2000b8001e7 */
[----:B------:R-:W-:Y:S01]  /*3ce0*/  LDSM.16.M88.4 R80, [R215+0x11800] ;  /* 0x01180000d750783b */ /* 0x000fe20000000200 */
[C---:B------:R-:W-:Y:S01]  /*3cf0*/  HMMA.16816.F32.BF16 R28, R72.reuse, R30, RZ ;  /* 0x0000001e481c723c */ /* 0x040fe200000418ff */
[----:B------:R-:W-:Y:S01]  /*3d00*/  LOP3.LUT R239, R239, 0x6, RZ, 0xc0, !PT ;  /* 0x00000006efef7812 */ /* 0x000fe200078ec0ff */
[C---:B------:R-:W-:Y:S01]  /*3d10*/  VIADD R207, R219.reuse, 0x2000 ;  /* 0x00002000dbcf7836 */ /* 0x040fe20000000000 */
[----:B------:R-:W-:Y:S01]  /*3d20*/  LDSM.16.M88.4 R88, [R208+0x1800] ;  /* 0x00180000d058783b */ /* 0x000fe20000000200 */
[----:B------:R-:W-:Y:S01]  /*3d30*/  VIADDMNMX R236, R236, UR40, RZ, !PT ;  /* 0x00000028ecec7c46 */ /* 0x000fe2000f8001ff */
[C---:B------:R-:W-:Y:S01]  /*3d40*/  VIADD R205, R219.reuse, 0x3000 ;  /* 0x00003000dbcd7836 */ /* 0x040fe20000000000 */
[C---:B----4-:R-:W-:Y:S01]  /*3d50*/  HMMA.16816.F32.BF16 R68, R72.reuse, R64, RZ ;  /* 0x000000404844723c */ /* 0x050fe200000418ff */
[----:B------:R-:W0:Y:S01]  /*3d60*/  LDGDEPBAR ;  /* 0x00000000000079af */ /* 0x000e220000000000 */
[C---:B------:R-:W-:Y:S01]  /*3d70*/  IADD3 R210, R219.reuse, 0x1000, RZ ;  /* 0x00001000dbd27810 */ /* 0x040fe20007ffe0ff */
[C---:B------:R-:W-:Y:S01]  /*3d80*/  VIADD R204, R219.reuse, 0x3800 ;  /* 0x00003800dbcc7836 */ /* 0x040fe20000000000 */
[C---:B------:R-:W-:Y:S01]  /*3d90*/  IADD3 R206, R219.reuse, 0x2800, RZ ;  /* 0x00002800dbce7810 */ /* 0x040fe20007ffe0ff */
[C---:B------:R-:W-:Y:S01]  /*3da0*/  VIADD R202, R219.reuse, 0x4800 ;  /* 0x00004800dbca7836 */ /* 0x040fe20000000000 */
[C---:B------:R-:W-:Y:S01]  /*3db0*/  HMMA.16816.F32.BF16 R64, R72.reuse, R66, RZ ;  /* 0x000000424840723c */ /* 0x040fe200000418ff */
[C---:B------:R-:W-:Y:S01]  /*3dc0*/  IADD3 R203, R219.reuse, 0x4000, RZ ;  /* 0x00004000dbcb7810 */ /* 0x040fe20007ffe0ff */
[C---:B------:R-:W-:Y:S01]  /*3dd0*/  VIADD R201, R219.reuse, 0x5000 ;  /* 0x00005000dbc97836 */ /* 0x040fe20000000000 */
[C---:B------:R-:W-:Y:S01]  /*3de0*/  IADD3 R200, R219.reuse, 0x5800, RZ ;  /* 0x00005800dbc87810 */ /* 0x040fe20007ffe0ff */
[C---:B------:R-:W-:Y:S01]  /*3df0*/  VIADD R199, R219.reuse, 0x6000 ;  /* 0x00006000dbc77836 */ /* 0x040fe20000000000 */
[C---:B------:R-:W-:Y:S01]  /*3e00*/  IADD3 R197, R219.reuse, 0x7000, RZ ;  /* 0x00007000dbc57810 */ /* 0x040fe20007ffe0ff */
[----:B------:R-:W-:Y:S01]  /*3e10*/  HMMA.16816.F32.BF16 R60, R72, R56, RZ ;  /* 0x00000038483c723c */ /* 0x000fe200000418ff */
[----:B------:R-:W-:-:S02]  /*3e20*/  VIADD R198, R219, 0x6800 ;  /* 0x00006800dbc67836 */ /* 0x000fc40000000000 */
[----:B------:R-:W-:-:S03]  /*3e30*/  VIADD R196, R219, 0x7800 ;  /* 0x00007800dbc47836 */ /* 0x000fc60000000000 */
[C---:B------:R-:W-:Y:S06]  /*3e40*/  HMMA.16816.F32.BF16 R56, R72.reuse, R58, RZ ;  /* 0x0000003a4838723c */ /* 0x040fec00000418ff */
[C---:B------:R-:W-:Y:S06]  /*3e50*/  HMMA.16816.F32.BF16 R52, R72.reuse, R76, RZ ;  /* 0x0000004c4834723c */ /* 0x040fec00000418ff */
[----:B------:R-:W-:Y:S01]  /*3e60*/  HMMA.16816.F32.BF16 R72, R72, R78, RZ ;  /* 0x0000004e4848723c */ /* 0x000fe200000418ff */
[----:B------:R-:W4:Y:S05]  /*3e70*/  LDSM.16.M88.4 R76, [R215+0x10800] ;  /* 0x01080000d74c783b */ /* 0x000f2a0000000200 */
        /* <DEDUP_REMOVED lines=8> */
[----:B------:R-:W-:Y:S05]  /*3f00*/  LDSM.16.M88.4 R24, [R217] ;  /* 0x00000000d918783b */ /* 0x000fea0000000200 */
[C---:B------:R-:W-:Y:S06]  /*3f10*/  HMMA.16816.F32.BF16 R52, R36.reuse, R84, R52 ;  /* 0x000000542434723c */ /* 0x040fec0000041834 */
[----:B------:R-:W-:Y:S01]  /*3f20*/  HMMA.16816.F32.BF16 R72, R36, R86, R72 ;  /* 0x000000562448723c */ /* 0x000fe20000041848 */
[----:B------:R-:W2:Y:S04]  /*3f30*/  LDSM.16.M88.4 R36, [R208+0x800] ;  /* 0x00080000d024783b */ /* 0x000ea80000000200 */
[----:B------:R-:W-:Y:S01]  /*3f40*/  LDSM.16.M88.4 R84, [R221+0x12800] ;  /* 0x01280000dd54783b */ /* 0x000fe20000000200 */
[C---:B-----5:R-:W-:Y:S06]  /*3f50*/  HMMA.16816.F32.BF16 R32, R48.reuse, R44, R32 ;  /* 0x0000002c3020723c */ /* 0x060fec0000041820 */
        /* <DEDUP_REMOVED lines=34> */
[C---:B--2---:R-:W-:Y:S06]  /*4180*/  HMMA.16816.F32.BF16 R52, R20.reuse, R36, R52 ;  /* 0x000000241434723c */ /* 0x044fec0000041834 */
[----:B------:R-:W-:Y:S01]  /*4190*/  HMMA.16816.F32.BF16 R48, R20, R38, R48 ;  /* 0x000000261430723c */ /* 0x000fe20000041830 */
[----:B------:R-:W-:Y:S04]  /*41a0*/  LDSM.16.M88.4 R36, [R218+0x4000] ;  /* 0x00400000da24783b */ /* 0x000fe80000000200 */
[----:B------:R-:W2:Y:S01]  /*41b0*/  LDSM.16.M88.4 R20, [R215+0x12000] ;  /* 0x01200000d714783b */ /* 0x000ea20000000200 */
[C---:B-----5:R-:W-:Y:S06]  /*41c0*/  HMMA.16816.F32.BF16 R32, R72.reuse, R40, R32 ;  /* 0x000000284820723c */ /* 0x060fec0000041820 */
[C---:B------:R-:W-:Y:S01]  /*41d0*/  HMMA.16816.F32.BF16 R28, R72.reuse, R42, R28 ;  /* 0x0000002a481c723c */ /* 0x040fe2000004181c */
[----:B------:R-:W4:Y:S05]  /*41e0*/  LDSM.16.M88.4 R40, [R215+0x13000] ;  /* 0x01300000d728783b */ /* 0x000f2a0000000200 */
[C---:B---3--:R-:W-:Y:S06]  /*41f0*/  HMMA.16816.F32.BF16 R68, R72.reuse, R44, R68 ;  /* 0x0000002c4844723c */ /* 0x048fec0000041844 */
[C---:B------:R-:W-:Y:S01]  /*4200*/  HMMA.16816.F32.BF16 R64, R72.reuse, R46, R64 ;  /* 0x0000002e4840723c */ /* 0x040fe20000041840 */
[----:B------:R-:W-:Y:S05]  /*4210*/  LDSM.16.M88.4 R44, [R217+0x4000] ;  /* 0x00400000d92c783b */ /* 0x000fea0000000200 */
[C---:B------:R-:W-:Y:S06]  /*4220*/  HMMA.16816.F32.BF16 R60, R72.reuse, R24, R60 ;  /* 0x00000018483c723c */ /* 0x040fec000004183c */
[C---:B------:R-:W-:Y:S01]  /*4230*/  HMMA.16816.F32.BF16 R56, R72.reuse, R26, R56 ;  /* 0x0000001a4838723c */ /* 0x040fe20000041838 */
[----:B------:R-:W3:Y:S05]  /*4240*/  LDSM.16.M88.4 R24, [R208+0x2000] ;  /* 0x00200000d018783b */ /* 0x000eea0000000200 */
        /* <DEDUP_REMOVED lines=12> */
[----:B------:R-:W4:Y:S05]  /*4310*/  LDSM.16.M88.4 R40, [R221+0x14000] ;  /* 0x01400000dd28783b */ /* 0x000f2a0000000200 */
        /* <DEDUP_REMOVED lines=16> */
[----:B------:R-:W2:Y:S01]  /*4420*/  LDSM.16.M88.4 R44, [R219+0x5800] ;  /* 0x00580000db2c783b */ /* 0x000ea20000000200 */
[C---:B----4-:R-:W-:Y:S06]  /*4430*/  HMMA.16816.F32.BF16 R32, R84.reuse, R40, R32 ;  /* 0x000000285420723c */ /* 0x050fec0000041820 */
[C---:B------:R-:W-:Y:S01]  /*4440*/  HMMA.16816.F32.BF16 R28, R84.reuse, R42, R28 ;  /* 0x0000002a541c723c */ /* 0x040fe2000004181c */
[----:B------:R-:W-:Y:S05]  /*4450*/  LDSM.16.M88.4 R40, [R215+0x14800] ;  /* 0x01480000d728783b */ /* 0x000fea0000000200 */
        /* <DEDUP_REMOVED lines=17> */
[C---:B------:R-:W-:Y:S01]  /*4570*/  HMMA.16816.F32.BF16 R56, R20.reuse, R74, R56 ;  /* 0x0000004a1438723c */ /* 0x040fe20000041838 */
[----:B------:R-:W-:Y:S05]  /*4580*/  LDSM.16.M88.4 R72, [R222+0xc000] ;  /* 0x00c00000de48783b */ /* 0x000fea0000000200 */
[C---:B------:R-:W-:Y:S06]  /*4590*/  HMMA.16816.F32.BF16 R52, R20.reuse, R44, R52 ;  /* 0x0000002c1434723c */ /* 0x040fec0000041834 */
[----:B------:R-:W-:Y:S01]  /*45a0*/  HMMA.16816.F32.BF16 R48, R20, R46, R48 ;  /* 0x0000002e1430723c */ /* 0x000fe20000041830 */
[----:B------:R-:W2:Y:S04]  /*45b0*/  LDSM.16.M88.4 R20, [R217+0x8000] ;  /* 0x00800000d914783b */ /* 0x000ea80000000200 */
[----:B------:R-:W5:Y:S01]  /*45c0*/  LDSM.16.M88.4 R44, [R208+0x4800] ;  /* 0x00480000d02c783b */ /* 0x000f620000000200 */
[C---:B---3--:R-:W-:Y:S06]  /*45d0*/  HMMA.16816.F32.BF16 R32, R24.reuse, R36, R32 ;  /* 0x000000241820723c */ /* 0x048fec0000041820 */
[C---:B------:R-:W-:Y:S01]  /*45e0*/  HMMA.16816.F32.BF16 R28, R24.reuse, R38, R28 ;  /* 0x00000026181c723c */ /* 0x040fe2000004181c */
[----:B------:R-:W3:Y:S05]  /*45f0*/  LDSM.16.M88.4 R36, [R208+0x5000] ;  /* 0x00500000d024783b */ /* 0x000eea0000000200 */
[C---:B------:R-:W-:Y:S06]  /*4600*/  HMMA.16816.F32.BF16 R68, R24.reuse, R40, R68 ;  /* 0x000000281844723c */ /* 0x040fec0000041844 */
        /* <DEDUP_REMOVED lines=11> */
[----:B------:R-:W-:Y:S05]  /*46c0*/  LDSM.16.M88.4 R88, [R219+0x7800] ;  /* 0x00780000db58783b */ /* 0x000fea0000000200 */
[C---:B-----5:R-:W-:Y:S06]  /*46d0*/  HMMA.16816.F32.BF16 R68, R20.reuse, R44, R68 ;  /* 0x0000002c1444723c */ /* 0x060fec0000041844 */
        /* <DEDUP_REMOVED lines=8> */
[----:B------:R-:W5:Y:S01]  /*4760*/  LDSM.16.M88.4 R20, [R219+0x7000] ;  /* 0x00700000db14783b */ /* 0x000f620000000200 */
        /* <DEDUP_REMOVED lines=9> */
[C---:B----4-:R-:W-:Y:S06]  /*4800*/  HMMA.16816.F32.BF16 R52, R72.reuse, R76, R52 ;  /* 0x0000004c4834723c */ /* 0x050fec0000041834 */
[----:B------:R-:W-:Y:S01]  /*4810*/  HMMA.16816.F32.BF16 R48, R72, R78, R48 ;  /* 0x0000004e4830723c */ /* 0x000fe20000041830 */
[----:B------:R-:W4:Y:S04]  /*4820*/  LDSM.16.M88.4 R76, [R215+0x17000] ;  /* 0x01700000d74c783b */ /* 0x000f280000000200 */
[----:B------:R-:W4:Y:S01]  /*4830*/  LDSM.16.M88.4 R72, [R215+0x17800] ;  /* 0x01780000d748783b */ /* 0x000f220000000200 */
[C---:B--2---:R-:W-:Y:S06]  /*4840*/  HMMA.16816.F32.BF16 R32, R36.reuse, R44, R32 ;  /* 0x0000002c2420723c */ /* 0x044fec0000041820 */
[C---:B------:R-:W-:Y:S01]  /*4850*/  HMMA.16816.F32.BF16 R28, R36.reuse, R46, R28 ;  /* 0x0000002e241c723c */ /* 0x040fe2000004181c */
[----:B------:R-:W-:Y:S05]  /*4860*/  LDSM.16.M88.4 R44, [R208+0x6000] ;  /* 0x00600000d02c783b */ /* 0x000fea0000000200 */
[C---:B---3--:R-:W-:Y:S06]  /*4870*/  HMMA.16816.F32.BF16 R68, R36.reuse, R40, R68 ;  /* 0x000000282444723c */ /* 0x048fec0000041844 */
[C---:B------:R-:W-:Y:S01]  /*4880*/  HMMA.16816.F32.BF16 R64, R36.reuse, R42, R64 ;  /* 0x0000002a2440723c */ /* 0x040fe20000041840 */
[----:B------:R-:W-:Y:S05]  /*4890*/  LDSM.16.M88.4 R40, [R208+0x6800] ;  /* 0x00680000d028783b */ /* 0x000fea0000000200 */
[C---:B-----5:R-:W-:Y:S06]  /*48a0*/  HMMA.16816.F32.BF16 R60, R36.reuse, R20, R60 ;  /* 0x00000014243c723c */ /* 0x060fec000004183c */
[C---:B------:R-:W-:Y:S01]  /*48b0*/  HMMA.16816.F32.BF16 R56, R36.reuse, R22, R56 ;  /* 0x000000162438723c */ /* 0x040fe20000041838 */
[----:B------:R-:W2:Y:S05]  /*48c0*/  LDSM.16.M88.4 R20, [R217+0xc000] ;  /* 0x00c00000d914783b */ /* 0x000eaa0000000200 */
[C---:B------:R-:W-:Y:S06]  /*48d0*/  HMMA.16816.F32.BF16 R52, R36.reuse, R88, R52 ;  /* 0x000000582434723c */ /* 0x040fec0000041834 */
[----:B------:R-:W-:Y:S01]  /*48e0*/  HMMA.16816.F32.BF16 R48, R36, R90, R48 ;  /* 0x0000005a2430723c */ /* 0x000fe20000041830 */
[----:B------:R-:W3:Y:S05]  /*48f0*/  LDSM.16.M88.4 R36, [R208+0x7000] ;  /* 0x00700000d024783b */ /* 0x000eea0000000200 */
[C---:B-1----:R-:W-:Y:S06]  /*4900*/  HMMA.16816.F32.BF16 R32, R84.reuse, R24, R32 ;  /* 0x000000185420723c */ /* 0x042fec0000041820 */
[----:B------:R-:W-:Y:S01]  /*4910*/  HMMA.16816.F32.BF16 R28, R84, R26, R28 ;  /* 0x0000001a541c723c */ /* 0x000fe2000004181c */
[----:B------:R-:W1:Y:S01]  /*4920*/  LDSM.16.M88.4 R24, [R208+0x7800] ;  /* 0x00780000d018783b */ /* 0x000e620000000200 */
[----:B------:R-:W-:-:S04]  /*4930*/  DEPBAR.LE SB0, 0x0 ;  /* 0x000080000000791a */ /* 0x000fc80000000000 */
[C---:B------:R-:W-:Y:S06]  /*4940*/  HMMA.16816.F32.BF16 R68, R84.reuse, R80, R68 ;  /* 0x000000505444723c */ /* 0x040fec0000041844 */
[C---:B------:R-:W-:Y:S06]  /*4950*/  HMMA.16816.F32.BF16 R64, R84.reuse, R82, R64 ;  /* 0x000000525440723c */ /* 0x040fec0000041840 */
[C---:B----4-:R-:W-:Y:S06]  /*4960*/  HMMA.16816.F32.BF16 R60, R84.reuse, R76, R60 ;  /* 0x0000004c543c723c */ /* 0x050fec000004183c */
[C---:B------:R-:W-:Y:S06]  /*4970*/  HMMA.16816.F32.BF16 R56, R84.reuse, R78, R56 ;  /* 0x0000004e5438723c */ /* 0x040fec0000041838 */
[C---:B------:R-:W-:Y:S06]  /*4980*/  HMMA.16816.F32.BF16 R52, R84.reuse, R72, R52 ;  /* 0x000000485434723c */ /* 0x040fec0000041834 */
[----:B------:R-:W-:Y:S06]  /*4990*/  HMMA.16816.F32.BF16 R48, R84, R74, R48 ;  /* 0x0000004a5430723c */ /* 0x000fec0000041830 */
[C---:B--2---:R-:W-:Y:S06]  /*49a0*/  HMMA.16816.F32.BF16 R32, R20.reuse, R44, R32 ;  /* 0x0000002c1420723c */ /* 0x044fec0000041820 */
[C---:B------:R-:W-:Y:S06]  /*49b0*/  HMMA.16816.F32.BF16 R28, R20.reuse, R46, R28 ;  /* 0x0000002e141c723c */ /* 0x040fec000004181c */
[C---:B------:R-:W-:Y:S06]  /*49c0*/  HMMA.16816.F32.BF16 R68, R20.reuse, R40, R68 ;  /* 0x000000281444723c */ /* 0x040fec0000041844 */
[C---:B------:R-:W-:Y:S06]  /*49d0*/  HMMA.16816.F32.BF16 R64, R20.reuse, R42, R64 ;  /* 0x0000002a1440723c */ /* 0x040fec0000041840 */
[C---:B---3--:R-:W-:Y:S06]  /*49e0*/  HMMA.16816.F32.BF16 R60, R20.reuse, R36, R60 ;  /* 0x00000024143c723c */ /* 0x048fec000004183c */
[C---:B------:R-:W-:Y:S06]  /*49f0*/  HMMA.16816.F32.BF16 R56, R20.reuse, R38, R56 ;  /* 0x000000261438723c */ /* 0x040fec0000041838 */
[C---:B-1----:R-:W-:Y:S06]  /*4a00*/  HMMA.16816.F32.BF16 R52, R20.reuse, R24, R52 ;  /* 0x000000181434723c */ /* 0x042fec0000041834 */
[----:B------:R-:W-:Y:S01]  /*4a10*/  HMMA.16816.F32.BF16 R48, R20, R26, R48 ;  /* 0x0000001a1430723c */ /* 0x000fe20000041830 */
[----:B------:R-:W-:Y:S06]  /*4a20*/  BAR.SYNC.DEFER_BLOCKING 0x0 ;  /* 0x0000000000007b1d */ /* 0x000fec0000010000 */
[----:B------:R-:W-:-:S02]  /*4a30*/  NOP ;  /* 0x0000000000007918 */ /* 0x000fc40000000000 */
[----:B------:R-:W-:-:S15]  /*4a40*/  @!P0 BRA `(.L_x_1622) ;  /* 0x0000000400448947 */ /* 0x000fde0003800000 */
        /* <DEDUP_REMOVED lines=79> */
.L_x_1624:
[----:B------:R-:W-:Y:S05]  /*4f40*/  BSYNC B0 ;  /* 0x0000000000007941 */ /* 0x000fea0003800000 */
.L_x_1623:
[----:B------:R-:W0:Y:S02]  /*4f50*/  LDGDEPBAR ;  /* 0x00000000000079af */ /* 0x000e240000000000 */
.L_x_1622:
[----:B------:R-:W-:Y:S01]  /*4f60*/  IMAD.U32 R0, RZ, RZ, UR21 ;  /* 0x00000015ff007e24 */ /* 0x000fe2000f8e00ff */
[----:B------:R-:W-:Y:S01]  /*4f70*/  STL.64 [R1+0x40], R196 ;  /* 0x000040c401007387 */ /* 0x000fe20000100a00 */
[----:B------:R-:W-:Y:S01]  /*4f80*/  USHF.L.U32 UR44, UR21, 0x1, URZ ;  /* 0x00000001152c7899 */ /* 0x000fe2000800063f */
[----:B------:R-:W-:Y:S01]  /*4f90*/  IMAD.WIDE.U32 R248, R8, -0x2daee0ad, RZ ;  /* 0xd2511f5308f87825 */ /* 0x000fe200078e00ff */
[----:B------:R-:W-:Y:S01]  /*4fa0*/  UIADD3 UR6, UR35, -0x4498517b, URZ ;  /* 0xbb67ae8523067890 */ /* 0x000fe2000fffe03f */
[----:B------:R-:W-:Y:S01]  /*4fb0*/  STL.64 [R1+0x38], R12 ;  /* 0x0000380c01007387 */ /* 0x000fe20000100a00 */
[----:B------:R-:W-:Y:S01]  /*4fc0*/  UIADD3 UR7, UR34, -0x61c88647, URZ ;  /* 0x9e3779b922077890 */ /* 0x000fe2000fffe03f */
[----:B-12---:R-:W-:Y:S01]  /*4fd0*/  IMAD R7, R0, 0x40, R239 ;  /* 0x0000004000077824 */ /* 0x006fe200078e02ef */
[----:B------:R-:W-:Y:S01]  /*4fe0*/  ULDC UR38, c[0x0][0x2ec] ;  /* 0x0000bb0000267ab9 */ /* 0x000fe20000000800 */
[----:B------:R1:W-:Y:S01]  /*4ff0*/  STL.64 [R1+0x30], R10 ;  /* 0x0000300a01007387 */ /* 0x0003e20000100a00 */
[----:B------:R-:W-:Y:S01]  /*5000*/  UIADD3 UR43, UR35, 0x76cf5d0a, URZ ;  /* 0x76cf5d0a232b7890 */ /* 0x000fe2000fffe03f */
[C---:B------:R-:W-:Y:S01]  /*5010*/  VIADD R0, R7.reuse, 0x1 ;  /* 0x0000000107007836 */ /* 0x040fe20000000000 */
[C---:B------:R-:W-:Y:S01]  /*5020*/  ISETP.GE.AND P4, PT, R7.reuse, R237, PT ;  /* 0x000000ed0700720c */ /* 0x040fe20003f86270 */
[C---:B------:R-:W-:Y:S01]  /*5030*/  VIADD R6, R7.reuse, 0x8 ;  /* 0x0000000807067836 */ /* 0x040fe20000000000 */
[C---:B------:R-:W-:Y:S01]  /*5040*/  ISETP.GE.AND P1, PT, R7.reuse, R231, PT ;  /* 0x000000e70700720c */ /* 0x040fe20003f26270 */
[C---:B------:R-:W-:Y:S01]  /*5050*/  VIADD R9, R7.reuse, 0x11 ;  /* 0x0000001107097836 */ /* 0x040fe20000000000 */
[C---:B------:R-:W-:Y:S01]  /*5060*/  ISETP.GE.AND P6, PT, R0.reuse, R237, PT ;  /* 0x000000ed0000720c */ /* 0x040fe20003fc6270 */
[C---:B------:R-:W-:Y:S01]  /*5070*/  VIADD R18, R7.reuse, 0x19 ;  /* 0x0000001907127836 */ /* 0x040fe20000000000 */
[C---:B------:R-:W-:Y:S01]  /*5080*/  ISETP.GE.AND P3, PT, R0.reuse, R231, PT ;  /* 0x000000e70000720c */ /* 0x040fe20003f66270 */
[C---:B------:R-:W-:Y:S01]  /*5090*/  VIADD R19, R7.reuse, 0x21 ;  /* 0x0000002107137836 */ /* 0x040fe20000000000 */
[C---:B------:R-:W-:Y:S01]  /*50a0*/  ISETP.LT.OR P6, PT, R0.reuse, R238, P6 ;  /* 0x000000ee0000720c */ /* 0x040fe200037c1670 */
[C---:B------:R-:W-:Y:S01]  /*50b0*/  VIADD R25, R7.reuse, 0x28 ;  /* 0x0000002807197836 */ /* 0x040fe20000000000 */
[----:B------:R-:W-:Y:S01]  /*50c0*/  ISETP.LT.OR P3, PT, R0, R236, P3 ;  /* 0x000000ec0000720c */ /* 0x000fe20001f61670 */
[C---:B------:R-:W-:Y:S01]  /*50d0*/  VIADD R0, R7.reuse, 0x9 ;  /* 0x0000000907007836 */ /* 0x040fe20000000000 */
[C---:B------:R-:W-:Y:S01]  /*50e0*/  ISETP.LT.OR P4, PT, R7.reuse, R238, P4 ;  /* 0x000000ee0700720c */ /* 0x040fe20002781670 */
[C---:B------:R-:W-:Y:S01]  /*50f0*/  VIADD R23, R7.reuse, 0x29 ;  /* 0x0000002907177836 */ /* 0x040fe20000000000 */
[C---:B------:R-:W-:Y:S01]  /*5100*/  ISETP.LT.OR P1, PT, R7.reuse, R236, P1 ;  /* 0x000000ec0700720c */ /* 0x040fe20000f21670 */
[C---:B------:R-:W-:Y:S01]  /*5110*/  VIADD R21, R7.reuse, 0x30 ;  /* 0x0000003007157836 */ /* 0x040fe20000000000 */
[C---:B------:R-:W-:Y:S01]  /*5120*/  ISETP.GE.AND P5, PT, R6.reuse, R237, PT ;  /* 0x000000ed0600720c */ /* 0x040fe20003fa6270 */
[----:B------:R-:W-:Y:S01]  /*5130*/  UIADD3 UR40, UR35, 0x32370b8f, URZ ;  /* 0x32370b8f23287890 */ /* 0x000fe2000fffe03f */
[----:B------:R-:W-:Y:S01]  /*5140*/  ISETP.GE.AND P2, PT, R6, R231, PT ;  /* 0x000000e70600720c */ /* 0x000fe20003f46270 */
[----:B------:R-:W-:Y:S01]  /*5150*/  UIADD3 UR42, UR34, -0x255992d5, URZ ;  /* 0xdaa66d2b222a7890 */ /* 0x000fe2000fffe03f */
[----:B------:R-:W-:Y:S01]  /*5160*/  FSEL R44, R32, -INF , !P4 ;  /* 0xff800000202c7808 */ /* 0x000fe20006000000 */
[----:B------:R-:W-:Y:S01]  /*5170*/  UIADD3 UR39, UR34, 0x78dde6e4, URZ ;  /* 0x78dde6e422277890 */ /* 0x000fe2000fffe03f */
[----:B------:R-:W-:Y:S01]  /*5180*/  FSEL R40, R34, -INF , !P1 ;  /* 0xff80000022287808 */ /* 0x000fe20004800000 */
[----:B------:R-:W-:Y:S01]  /*5190*/  UIADD3 UR24, UR35, -0x56f99767, URZ ;  /* 0xa906689923187890 */ /* 0x000fe2000fffe03f */
[----:B------:R-:W-:Y:S01]  /*51a0*/  ISETP.GE.AND P4, PT, R0, R237, PT ;  /* 0x000000ed0000720c */ /* 0x000fe20003f86270 */
[----:B-1----:R-:W-:Y:S01]  /*51b0*/  IMAD.WIDE.U32 R10, R14, -0x326172a9, RZ ;  /* 0xcd9e8d570e0a7825 */ /* 0x002fe200078e00ff */
[----:B------:R-:W-:Y:S01]  /*51c0*/  ISETP.GE.AND P1, PT, R0, R231, PT ;  /* 0x000000e70000720c */ /* 0x000fe20003f26270 */
[----:B------:R-:W-:Y:S01]  /*51d0*/  UIADD3 UR29, UR35, -0x126145ec, URZ ;  /* 0xed9eba14231d7890 */ /* 0x000fe2000fffe03f */
[C---:B------:R-:W-:Y:S01]  /*51e0*/  ISETP.LT.OR P5, PT, R6.reuse, R238, P5 ;  /* 0x000000ee0600720c */ /* 0x040fe20002fa1670 */
[----:B------:R-:W-:Y:S01]  /*51f0*/  UIADD3 UR31, UR34, 0x1715609d, URZ ;  /* 0x1715609d221f7890 */ /* 0x000fe2000fffe03f */
[----:B------:R-:W-:Y:S01]  /*5200*/  ISETP.LT.OR P2, PT, R6, R236, P2 ;  /* 0x000000ec0600720c */ /* 0x000fe20001741670 */
[----:B------:R-:W-:Y:S01]  /*5210*/  VIADD R6, R7, 0x10 ;  /* 0x0000001007067836 */ /* 0x000fe20000000000 */
[----:B------:R-:W-:-:S02]  /*5220*/  ISETP.LT.OR P4, PT, R0, R238, P4 ;  /* 0x000000ee0000720c */ /* 0x000fc40002781670 */
[----:B------:R-:W-:Y:S02]  /*5230*/  ISETP.LT.OR P1, PT, R0, R236, P1 ;  /* 0x000000ec0000720c */ /* 0x000fe40000f21670 */
[----:B------:R-:W-:Y:S02]  /*5240*/  FSEL R0, R28, -INF , !P5 ;  /* 0xff8000001c007808 */ /* 0x000fe40006800000 */
[----:B------:R-:W-:Y:S02]  /*5250*/  FSEL R42, R30, -INF , !P2 ;  /* 0xff8000001e2a7808 */ /* 0x000fe40005000000 */
[----:B------:R-:W-:Y:S02]  /*5260*/  FSEL R32, R33, -INF , !P6 ;  /* 0xff80000021207808 */ /* 0x000fe40007000000 */
[C---:B------:R-:W-:Y:S02]  /*5270*/  ISETP.GE.AND P5, PT, R9.reuse, R237, PT ;  /* 0x000000ed0900720c */ /* 0x040fe40003fa6270 */
[----:B------:R-:W-:-:S02]  /*5280*/  ISETP.GE.AND P2, PT, R9, R231, PT ;  /* 0x000000e70900720c */ /* 0x000fc40003f46270 */
[----:B------:R-:W-:Y:S02]  /*5290*/  ISETP.GE.AND P6, PT, R6, R237, PT ;  /* 0x000000ed0600720c */ /* 0x000fe40003fc6270 */
[C---:B------:R-:W-:Y:S02]  /*52a0*/  ISETP.LT.OR P5, PT, R9.reuse, R238, P5 ;  /* 0x000000ee0900720c */ /* 0x040fe40002fa1670 */
[----:B------:R-:W-:Y:S01]  /*52b0*/  ISETP.LT.OR P2, PT, R9, R236, P2 ;  /* 0x000000ec0900720c */ /* 0x000fe20001741670 */
[----:B------:R-:W-:Y:S01]  /*52c0*/  VIADD R9, R7, 0x18 ;  /* 0x0000001807097836 */ /* 0x000fe20000000000 */
[----:B------:R-:W-:Y:S02]  /*52d0*/  FMNMX.FTZ R27, R44, R32, !PT ;  /* 0x000000202c1b7209 */ /* 0x000fe40007810000 */
[----:B------:R-:W-:Y:S02]  /*52e0*/  FSEL R36, R35, -INF , !P3 ;  /* 0xff80000023247808 */ /* 0x000fe40005800000 */
[----:B------:R-:W-:-:S02]  /*52f0*/  ISETP.GE.AND P3, PT, R6, R231, PT ;  /* 0x000000e70600720c */ /* 0x000fc40003f66270 */
[----:B------:R-:W-:Y:S02]  /*5300*/  ISETP.LT.OR P6, PT, R6, R238, P6 ;  /* 0x000000ee0600720c */ /* 0x000fe400037c1670 */
[----:B------:R-:W-:Y:S02]  /*5310*/  FSEL R34, R29, -INF , !P4 ;  /* 0xff8000001d227808 */ /* 0x000fe40006000000 */
[----:B------:R-:W-:Y:S02]  /*5320*/  FMNMX.FTZ R27, R0, R27, !PT ;  /* 0x0000001b001b7209 */ /* 0x000fe40007810000 */
[----:B------:R-:W-:Y:S02]  /*5330*/  FSEL R38, R31, -INF , !P1 ;  /* 0xff8000001f267808 */ /* 0x000fe40004800000 */
[C---:B------:R-:W-:Y:S02]  /*5340*/  ISETP.GE.AND P4, PT, R9.reuse, R237, PT ;  /* 0x000000ed0900720c */ /* 0x040fe40003f86270 */
[----:B------:R-:W-:-:S02]  /*5350*/  ISETP.GE.AND P1, PT, R9, R231, PT ;  /* 0x000000e70900720c */ /* 0x000fc40003f26270 */
[----:B------:R-:W-:Y:S02]  /*5360*/  ISETP.LT.OR P3, PT, R6, R236, P3 ;  /* 0x000000ec0600720c */ /* 0x000fe40001f61670 */
[----:B------:R-:W-:Y:S02]  /*5370*/  FSEL R6, R68, -INF , !P6 ;  /* 0xff80000044067808 */ /* 0x000fe40007000000 */
[----:B------:R-:W-:Y:S02]  /*5380*/  FMNMX.FTZ R27, R34, R27, !PT ;  /* 0x0000001b221b7209 */ /* 0x000fe40007810000 */
[C---:B------:R-:W-:Y:S02]  /*5390*/  ISETP.LT.OR P4, PT, R9.reuse, R238, P4 ;  /* 0x000000ee0900720c */ /* 0x040fe40002781670 */
[----:B------:R-:W-:Y:S01]  /*53a0*/  ISETP.LT.OR P1, PT, R9, R236, P1 ;  /* 0x000000ec0900720c */ /* 0x000fe20000f21670 */
[----:B------:R-:W-:Y:S01]  /*53b0*/  VIADD R9, R7, 0x20 ;  /* 0x0000002007097836 */ /* 0x000fe20000000000 */
[----:B------:R-:W-:-:S02]  /*53c0*/  ISETP.GE.AND P6, PT, R18, R237, PT ;  /* 0x000000ed1200720c */ /* 0x000fc40003fc6270 */
[----:B------:R-:W-:Y:S02]  /*53d0*/  FSEL R30, R69, -INF , !P5 ;  /* 0xff800000451e7808 */ /* 0x000fe40006800000 */
[----:B------:R-:W-:Y:S02]  /*53e0*/  FMNMX.FTZ R27, R6, R27, !PT ;  /* 0x0000001b061b7209 */ /* 0x000fe40007810000 */
[----:B------:R-:W-:Y:S02]  /*53f0*/  ISETP.LT.OR P6, PT, R18, R238, P6 ;  /* 0x000000ee1200720c */ /* 0x000fe400037c1670 */
[----:B------:R-:W-:Y:S02]  /*5400*/  ISETP.GE.AND P5, PT, R9, R237, PT ;  /* 0x000000ed0900720c */ /* 0x000fe40003fa6270 */
[----:B------:R-:W-:Y:S02]  /*5410*/  FSEL R28, R64, -INF , !P4 ;  /* 0xff800000401c7808 */ /* 0x000fe40006000000 */
[----:B------:R-:W-:-:S02]  /*5420*/  FMNMX.FTZ R27, R30, R27, !PT ;  /* 0x0000001b1e1b7209 */ /* 0x000fc40007810000 */
[----:B------:R-:W-:Y:S02]  /*5430*/  FSEL R24, R70, -INF , !P3 ;  /* 0xff80000046187808 */ /* 0x000fe40005800000 */
[----:B------:R-:W-:Y:S02]  /*5440*/  ISETP.GE.AND P3, PT, R18, R231, PT ;  /* 0x000000e71200720c */ /* 0x000fe40003f66270 */
[----:B------:R-:W-:Y:S02]  /*5450*/  ISETP.GE.AND P4, PT, R19, R237, PT ;  /* 0x000000ed1300720c */ /* 0x000fe40003f86270 */
[----:B------:R-:W-:Y:S02]  /*5460*/  ISETP.LT.OR P5, PT, R9, R238, P5 ;  /* 0x000000ee0900720c */ /* 0x000fe40002fa1670 */
[----:B------:R-:W-:Y:S02]  /*5470*/  FSEL R26, R65, -INF , !P6 ;  /* 0xff800000411a7808 */ /* 0x000fe40007000000 */
[----:B------:R-:W-:-:S02]  /*5480*/  FMNMX.FTZ R27, R28, R27, !PT ;  /* 0x0000001b1c1b7209 */ /* 0x000fc40007810000 */
[----:B------:R-:W-:Y:S02]  /*5490*/  ISETP.LT.OR P3, PT, R18, R236, P3 ;  /* 0x000000ec1200720c */ /* 0x000fe40001f61670 */
[----:B------:R-:W-:Y:S02]  /*54a0*/  ISETP.LT.OR P4, PT, R19, R238, P4 ;  /* 0x000000ee1300720c */ /* 0x000fe40002781670 */
[----:B------:R-:W-:Y:S02]  /*54b0*/  ISETP.GE.AND P6, PT, R25, R237, PT ;  /* 0x000000ed1900720c */ /* 0x000fe40003fc6270 */
[----:B------:R-:W-:Y:S02]  /*54c0*/  FSEL R165, R60, -INF , !P5 ;  /* 0xff8000003ca57808 */ /* 0x000fe40006800000 */
[----:B------:R-:W-:Y:S02]  /*54d0*/  FMNMX.FTZ R46, R26, R27, !PT ;  /* 0x0000001b1a2e7209 */ /* 0x000fe40007810000 */
[----:B------:R-:W-:-:S02]  /*54e0*/  FSEL R18, R66, -INF , !P1 ;  /* 0xff80000042127808 */ /* 0x000fc40004800000 */
[----:B------:R-:W-:Y:S02]  /*54f0*/  FMNMX.FTZ R27, R40, R36, !PT ;  /* 0x00000024281b7209 */ /* 0x000fe40007810000 */
[----:B------:R-:W-:Y:S02]  /*5500*/  ISETP.GE.AND P1, PT, R19, R231, PT ;  /* 0x000000e71300720c */ /* 0x000fe40003f26270 */
[----:B------:R-:W-:Y:S02]  /*5510*/  FSEL R22, R67, -INF , !P3 ;  /* 0xff80000043167808 */ /* 0x000fe40005800000 */
[----:B------:R-:W-:Y:S02]  /*5520*/  ISETP.GE.AND P3, PT, R23, R237, PT ;  /* 0x000000ed1700720c */ /* 0x000fe40003f66270 */
[----:B------:R-:W-:Y:S02]  /*5530*/  ISETP.LT.OR P6, PT, R25, R238, P6 ;  /* 0x000000ee1900720c */ /* 0x000fe400037c1670 */
[----:B------:R-:W-:-:S02]  /*5540*/  FSEL R226, R61, -INF , !P4 ;  /* 0xff8000003de27808 */ /* 0x000fc40006000000 */
[----:B------:R-:W-:Y:S02]  /*5550*/  FMNMX.FTZ R29, R165, R46, !PT ;  /* 0x0000002ea51d7209 */ /* 0x000fe40007810000 */
[----:B------:R-:W-:Y:S02]  /*5560*/  FSEL R20, R71, -INF , !P2 ;  /* 0xff80000047147808 */ /* 0x000fe40005000000 */
[----:B------:R-:W-:Y:S02]  /*5570*/  FMNMX.FTZ R27, R42, R27, !PT ;  /* 0x0000001b2a1b7209 */ /* 0x000fe40007810000 */
[----:B------:R-:W-:Y:S02]  /*5580*/  ISETP.GE.AND P2, PT, R9, R231, PT ;  /* 0x000000e70900720c */ /* 0x000fe40003f46270 */
[----:B------:R-:W-:Y:S01]  /*5590*/  ISETP.LT.OR P1, PT, R19, R236, P1 ;  /* 0x000000ec1300720c */ /* 0x000fe20000f21670 */
[----:B------:R-:W-:Y:S01]  /*55a0*/  VIADD R19, R7, 0x31 ;  /* 0x0000003107137836 */ /* 0x000fe20000000000 */
[----:B------:R-:W-:-:S02]  /*55b0*/  ISETP.GE.AND P5, PT, R21, R237, PT ;  /* 0x000000ed1500720c */ /* 0x000fc40003fa6270 */
[----:B------:R-:W-:Y:S02]  /*55c0*/  ISETP.LT.OR P3, PT, R23, R238, P3 ;  /* 0x000000ee1700720c */ /* 0x000fe40001f61670 */
[----:B------:R-:W-:Y:S02]  /*55d0*/  FSEL R250, R56, -INF , !P6 ;  /* 0xff80000038fa7808 */ /* 0x000fe40007000000 */
[----:B------:R-:W-:Y:S02]  /*55e0*/  FMNMX.FTZ R29, R226, R29, !PT ;  /* 0x0000001de21d7209 */ /* 0x000fe40007810000 */
[----:B------:R-:W-:Y:S02]  /*55f0*/  FMNMX.FTZ R27, R38, R27, !PT ;  /* 0x0000001b261b7209 */ /* 0x000fe40007810000 */
[----:B------:R-:W-:Y:S01]  /*5600*/  ISETP.LT.OR P2, PT, R9, R236, P2 ;  /* 0x000000ec0900720c */ /* 0x000fe20001741670 */
[----:B------:R-:W-:Y:S01]  /*5610*/  VIADD R9, R7, 0x38 ;  /* 0x0000003807097836 */ /* 0x000fe20000000000 */
[----:B------:R-:W-:Y:S01]  /*5620*/  ISETP.GE.AND P4, PT, R19, R237, PT ;  /* 0x000000ed1300720c */ /* 0x000fe20003f86270 */
[----:B------:R-:W-:Y:S01]  /*5630*/  VIADD R7, R7, 0x39 ;  /* 0x0000003907077836 */ /* 0x000fe20000000000 */
[----:B------:R-:W-:-:S02]  /*5640*/  FSEL R252, R57, -INF , !P3 ;  /* 0xff80000039fc7808 */ /* 0x000fc40005800000 */
[-C--:B------:R-:W-:Y:S02]  /*5650*/  ISETP.LT.OR P5, PT, R21, R238.reuse, P5 ;  /* 0x000000ee1500720c */ /* 0x080fe40002fa1670 */
[----:B------:R-:W-:Y:S02]  /*5660*/  FMNMX.FTZ R29, R250, R29, !PT ;  /* 0x0000001dfa1d7209 */ /* 0x000fe40007810000 */
[----:B------:R-:W-:Y:S02]  /*5670*/  FMNMX.FTZ R27, R24, R27, !PT ;  /* 0x0000001b181b7209 */ /* 0x000fe40007810000 */
        /* <DEDUP_REMOVED lines=13> */
[----:B------:R-:W-:Y:S02]  /*5750*/  ISETP.GE.AND P4, PT, R25, R231, PT ;  /* 0x000000e71900720c */ /* 0x000fe40003f86270 */
[----:B------:R-:W-:-:S02]  /*5760*/  FSEL R170, R62, -INF , !P2 ;  /* 0xff8000003eaa7808 */ /* 0x000fc40005000000 */
[----:B------:R-:W-:Y:S02]  /*5770*/  FMNMX.FTZ R27, R22, R27, !PT ;  /* 0x0000001b161b7209 */ /* 0x000fe40007810000 */
[----:B------:R-:W-:Y:S02]  /*5780*/  FSEL R194, R49, -INF , !P3 ;  /* 0xff80000031c27808 */ /* 0x000fe40005800000 */
[----:B------:R-:W-:Y:S02]  /*5790*/  FMNMX.FTZ R29, R224, R29, !PT ;  /* 0x0000001de01d7209 */ /* 0x000fe40007810000 */
[----:B------:R-:W-:Y:S02]  /*57a0*/  FSEL R168, R63, -INF , !P1 ;  /* 0xff8000003fa87808 */ /* 0x000fe40004800000 */
[----:B------:R-:W-:Y:S02]  /*57b0*/  ISETP.LT.OR P4, PT, R25, R236, P4 ;  /* 0x000000ec1900720c */ /* 0x000fe40002781670 */
[----:B------:R-:W-:-:S02]  /*57c0*/  ISETP.GE.AND P1, PT, R23, R231, PT ;  /* 0x000000e71700720c */ /* 0x000fc40003f26270 */
[----:B------:R-:W-:Y:S02]  /*57d0*/  FMNMX.FTZ R27, R170, R27, !PT ;  /* 0x0000001baa1b7209 */ /* 0x000fe40007810000 */
[----:B------:R-:W-:Y:S02]  /*57e0*/  FMNMX.FTZ R25, R194, R29, !PT ;  /* 0x0000001dc2197209 */ /* 0x000fe40007810000 */
[----:B------:R-:W-:Y:S02]  /*57f0*/  ISETP.GE.AND P3, PT, R21, R231, PT ;  /* 0x000000e71500720c */ /* 0x000fe40003f66270 */
[-C--:B------:R-:W-:Y:S01]  /*5800*/  ISETP.LT.OR P1, PT, R23, R236.reuse, P1 ;  /* 0x000000ec1700720c */ /* 0x080fe20000f21670 */
[----:B------:R-:W1:Y:S01]  /*5810*/  SHFL.BFLY PT, R46, R25, 0x2, 0x1f ;  /* 0x0c401f00192e7f89 */ /* 0x000e6200000e0000 */
[----:B------:R-:W-:Y:S01]  /*5820*/  FSEL R166, R58, -INF , !P4 ;  /* 0xff8000003aa67808 */ /* 0x000fe20006000000 */
[----:B------:R-:W-:Y:S01]  /*5830*/  IMAD.U32 R23, RZ, RZ, UR44 ;  /* 0x0000002cff177e24 */ /* 0x000fe2000f8e00ff */
[----:B------:R-:W-:Y:S01]  /*5840*/  FMNMX.FTZ R27, R168, R27, !PT ;  /* 0x0000001ba81b7209 */ /* 0x000fe20007810000 */
[----:B------:R-:W-:Y:S01]  /*5850*/  UIADD3 UR44, UR44, 0x1, URZ ;  /* 0x000000012c2c7890 */ /* 0x000fe2000fffe03f */
[----:B------:R-:W-:-:S02]  /*5860*/  ISETP.LT.OR P3, PT, R21, R236, P3 ;  /* 0x000000ec1500720c */ /* 0x000fc40001f61670 */
[----:B------:R-:W-:Y:S02]  /*5870*/  ISETP.GE.AND P2, PT, R19, R231, PT ;  /* 0x000000e71300720c */ /* 0x000fe40003f46270 */
[----:B------:R-:W-:Y:S02]  /*5880*/  FSEL R164, R59, -INF , !P1 ;  /* 0xff8000003ba47808 */ /* 0x000fe40004800000 */
[----:B------:R-:W-:Y:S02]  /*5890*/  FMNMX.FTZ R27, R166, R27, !PT ;  /* 0x0000001ba61b7209 */ /* 0x000fe40007810000 */
[----:B------:R-:W-:Y:S02]  /*58a0*/  ISETP.GE.AND P1, PT, R9, R231, PT ;  /* 0x000000e70900720c */ /* 0x000fe40003f26270 */
[----:B------:R-:W-:Y:S02]  /*58b0*/  ISETP.LT.OR P2, PT, R19, R236, P2 ;  /* 0x000000ec1300720c */ /* 0x000fe40001741670 */
[----:B------:R-:W-:-:S02]  /*58c0*/  FSEL R192, R54, -INF , !P3 ;  /* 0xff80000036c07808 */ /* 0x000fc40005800000 */
[----:B------:R-:W-:Y:S02]  /*58d0*/  FMNMX.FTZ R27, R164, R27, !PT ;  /* 0x0000001ba41b7209 */ /* 0x000fe40007810000 */
[-C--:B------:R-:W-:Y:S02]  /*58e0*/  ISETP.LT.OR P3, PT, R9, R236.reuse, P1 ;  /* 0x000000ec0900720c */ /* 0x080fe40000f61670 */
        /* <DEDUP_REMOVED lines=8> */
[----:B-1----:R-:W-:Y:S02]  /*5970*/  FMNMX.FTZ R19, R25, R46, !PT ;  /* 0x0000002e19137209 */ /* 0x002fe40007810000 */
[----:B------:R-:W-:-:S02]  /*5980*/  FMNMX.FTZ R21, R186, R21, !PT ;  /* 0x00000015ba157209 */ /* 0x000fc40007810000 */
[----:B------:R-:W-:Y:S02]  /*5990*/  LOP3.LUT R9, R2, UR34, RZ, 0x3c, !PT ;  /* 0x0000002202097c12 */ /* 0x000fe4000f8e3cff */
[----:B------:R-:W1:Y:S01]  /*59a0*/  SHFL.BFLY PT, R2, R19, 0x1, 0x1f ;  /* 0x0c201f0013027f89 */ /* 0x000e6200000e0000 */
[----:B------:R-:W-:Y:S02]  /*59b0*/  LOP3.LUT R23, R249, UR35, R23, 0x96, !PT ;  /* 0x00000023f9177c12 */ /* 0x000fe4000f8e9617 */
[----:B------:R-:W-:Y:S01]  /*59c0*/  LOP3.LUT R7, R11, R9, RZ, 0x3c, !PT ;  /* 0x000000090b077212 */ /* 0x000fe200078e3cff */
[----:B------:R-:W2:Y:S01]  /*59d0*/  SHFL.BFLY PT, R46, R21, 0x2, 0x1f ;  /* 0x0c401f00152e7f89 */ /* 0x000ea200000e0000 */
[----:B------:R-:W-:Y:S01]  /*59e0*/  LEA R216, R4, UR4, 0x1 ;  /* 0x0000000404d87c11 */ /* 0x000fe2000f8e08ff */
[----:B------:R-:W-:Y:S01]  /*59f0*/  IMAD.WIDE.U32 R48, R23, -0x326172a9, RZ ;  /* 0xcd9e8d5717307825 */ /* 0x000fe200078e00ff */
[----:B------:R-:W-:-:S03]  /*5a00*/  UIADD3 UR4, UR35, 0x646e171e, URZ ;  /* 0x646e171e23047890 */ /* 0x000fc6000fffe03f */
[----:B------:R-:W-:Y:S01]  /*5a10*/  IMAD.WIDE.U32 R12, R7, -0x2daee0ad, RZ ;  /* 0xd2511f53070c7825 */ /* 0x000fe200078e00ff */
[----:B------:R-:W-:Y:S03]  /*5a20*/  LDSM.16.MT88.4 R156, [R216+0x18000] ;  /* 0x01800000d89c783b */ /* 0x000fe60000004200 */
[----:B------:R-:W-:Y:S01]  /*5a30*/  IMAD R214, R5, 0x2, R216 ;  /* 0x0000000205d67824 */ /* 0x000fe200078e02d8 */
[----:B------:R-:W-:Y:S01]  /*5a40*/  LOP3.LUT R7, R13, UR6, R248, 0x96, !PT ;  /* 0x000000060d077c12 */ /* 0x000fe2000f8e96f8 */
[----:B------:R-:W-:Y:S01]  /*5a50*/  UIADD3 UR6, UR34, 0x3c6ef372, URZ ;  /* 0x3c6ef37222067890 */ /* 0x000fe2000fffe03f */
[----:B------:R-:W-:Y:S01]  /*5a60*/  PRMT R248, R17, 0x7054, R17 ;  /* 0x0000705411f87816 */ /* 0x000fe20000000011 */
[----:B------:R-:W-:Y:S01]  /*5a70*/  IMAD R213, R3, 0x2, R216 ;  /* 0x0000000203d57824 */ /* 0x000fe200078e02d8 */
[----:B------:R-:W-:Y:S01]  /*5a80*/  LDSM.16.MT88.4 R148, [R214+0x18000] ;  /* 0x01800000d694783b */ /* 0x000fe20000004200 */
[----:B------:R-:W-:Y:S01]  /*5a90*/  IMAD.WIDE.U32 R196, R7, -0x326172a9, RZ ;  /* 0xcd9e8d5707c47825 */ /* 0x000fe200078e00ff */
[----:B------:R-:W-:-:S02]  /*5aa0*/  LOP3.LUT R7, R49, UR7, R10, 0x96, !PT ;  /* 0x0000000731077c12 */ /* 0x000fc4000f8e960a */
[----:B------:R-:W-:Y:S01]  /*5ab0*/  LDSM.16.MT88.4 R140, [R213+0x18000] ;  /* 0x01800000d58c783b */ /* 0x000fe20000004200 */
[----:B-1----:R-:W-:Y:S01]  /*5ac0*/  FMNMX.FTZ R2, R19, R2, !PT ;  /* 0x0000000213027209 */ /* 0x002fe20007810000 */
[----:B------:R-:W-:Y:S01]  /*5ad0*/  IMAD R212, R3, 0x2, R214 ;  /* 0x0000000203d47824 */ /* 0x000fe200078e02d6 */
[----:B------:R-:W-:Y:S01]  /*5ae0*/  LOP3.LUT R48, R197, UR6, R48, 0x96, !PT ;  /* 0x00000006c5307c12 */ /* 0x000fe2000f8e9630 */
[----:B------:R-:W-:Y:S01]  /*5af0*/  IMAD.WIDE.U32 R104, R7, -0x2daee0ad, RZ ;  /* 0xd2511f5307687825 */ /* 0x000fe200078e00ff */
[----:B--2---:R-:W-:-:S03]  /*5b00*/  FMNMX.FTZ R46, R21, R46, !PT ;  /* 0x0000002e152e7209 */ /* 0x004fc60007810000 */
[C---:B------:R-:W-:Y:S01]  /*5b10*/  FMUL.FTZ R185, R2.reuse, UR38 ;  /* 0x0000002602b97c20 */ /* 0x040fe20008410000 */
[----:B------:R-:W-:Y:S01]  /*5b20*/  FSETP.NEU.FTZ.AND P1, PT, R2, -INF , PT ;  /* 0xff8000000200780b */ /* 0x000fe20003f3d000 */
[----:B------:R-:W-:Y:S01]  /*5b30*/  IMAD.WIDE.U32 R48, R48, -0x2daee0ad, RZ ;  /* 0xd2511f5330307825 */ /* 0x000fe200078e00ff */
[----:B------:R-:W-:Y:S01]  /*5b40*/  LOP3.LUT R19, R105, UR43, R12, 0x96, !PT ;  /* 0x0000002b69137c12 */ /* 0x000fe2000f8e960c */
[----:B------:R-:W1:Y:S01]  /*5b50*/  SHFL.BFLY PT, R7, R46, 0x1, 0x1f ;  /* 0x0c201f002e077f89 */ /* 0x000e6200000e0000 */
[----:B------:R-:W-:Y:S02]  /*5b60*/  FSEL R185, R185, RZ, P1 ;  /* 0x000000ffb9b97208 */ /* 0x000fe40000800000 */
[----:B------:R-:W-:Y:S01]  /*5b70*/  LOP3.LUT R104, R49, UR40, R104, 0x96, !PT ;  /* 0x0000002831687c12 */ /* 0x000fe2000f8e9668 */
[----:B------:R-:W-:Y:S02]  /*5b80*/  LDSM.16.MT88.4 R52, [R214+0x1a000] ;  /* 0x01a00000d634783b */ /* 0x000fe40000004200 */
[----:B------:R-:W-:Y:S01]  /*5b90*/  FFMA.FTZ R182, R44, UR38, -R185 ;  /* 0x000000262cb67c23 */ /* 0x000fe200080108b9 */
[----:B------:R-:W-:-:S04]  /*5ba0*/  IMAD.WIDE.U32 R44, R19, -0x326172a9, RZ ;  /* 0xcd9e8d57132c7825 */ /* 0x000fc800078e00ff */
[--C-:B------:R-:W-:Y:S01]  /*5bb0*/  FFMA.FTZ R179, R32, UR38, -R185.reuse ;  /* 0x0000002620b37c23 */ /* 0x100fe200080108b9 */
[--C-:B------:R-:W-:Y:S01]  /*5bc0*/  FFMA.FTZ R180, R0, UR38, -R185.reuse ;  /* 0x0000002600b47c23 */ /* 0x100fe200080108b9 */
[--C-:B------:R-:W-:Y:S01]  /*5bd0*/  FFMA.FTZ R175, R34, UR38, -R185.reuse ;  /* 0x0000002622af7c23 */ /* 0x100fe200080108b9 */
[----:B------:R-:W-:Y:S01]  /*5be0*/  IMAD.WIDE.U32 R104, R104, -0x326172a9, RZ ;  /* 0xcd9e8d5768687825 */ /* 0x000fe200078e00ff */
[----:B------:R-:W-:Y:S01]  /*5bf0*/  LOP3.LUT R19, R45, UR42, R196, 0x96, !PT ;  /* 0x0000002a2d137c12 */ /* 0x000fe2000f8e96c4 */
[----:B------:R-:W-:Y:S02]  /*5c00*/  LDSM.16.MT88.4 R60, [R213+0x1a000] ;  /* 0x01a00000d53c783b */ /* 0x000fe40000004200 */
[--C-:B------:R-:W-:Y:S01]  /*5c10*/  FFMA.FTZ R174, R6, UR38, -R185.reuse ;  /* 0x0000002606ae7c23 */ /* 0x100fe200080108b9 */
[----:B------:R-:W-:Y:S01]  /*5c20*/  MUFU.EX2 R180, R180 ;  /* 0x000000b400b47308 */ /* 0x000fe20000000800 */
[----:B------:R-:W-:Y:S01]  /*5c30*/  LOP3.LUT R32, R105, UR39, R44, 0x96, !PT ;  /* 0x0000002769207c12 */ /* 0x000fe2000f8e962c */
[----:B------:R-:W-:Y:S01]  /*5c40*/  IMAD.WIDE.U32 R44, R19, -0x2daee0ad, RZ ;  /* 0xd2511f53132c7825 */ /* 0x000fe200078e00ff */
[----:B------:R-:W-:Y:S03]  /*5c50*/  LDSM.16.MT88.4 R68, [R212+0x1a000] ;  /* 0x01a00000d444783b */ /* 0x000fe60000004200 */
[--C-:B------:R-:W-:Y:S01]  /*5c60*/  FFMA.FTZ R172, R28, UR38, -R185.reuse ;  /* 0x000000261cac7c23 */ /* 0x100fe200080108b9 */
[----:B------:R-:W-:Y:S01]  /*5c70*/  FFMA.FTZ R17, R26, UR38, -R185 ;  /* 0x000000261a117c23 */ /* 0x000fe200080108b9 */
[----:B------:R-:W-:Y:S01]  /*5c80*/  IMAD.WIDE.U32 R32, R32, -0x2daee0ad, RZ ;  /* 0xd2511f5320207825 */ /* 0x000fe200078e00ff */
[----:B------:R-:W-:Y:S01]  /*5c90*/  LOP3.LUT R35, R45, UR29, R48, 0x96, !PT ;  /* 0x0000001d2d237c12 */ /* 0x000fe2000f8e9630 */
[----:B------:R-:W-:Y:S01]  /*5ca0*/  MUFU.EX2 R175, R175 ;  /* 0x000000af00af7308 */ /* 0x000fe20000000800 */
[----:B-1----:R-:W-:Y:S01]  /*5cb0*/  FMNMX.FTZ R0, R46, R7, !PT ;  /* 0x000000072e007209 */ /* 0x002fe20007810000 */
[----:B------:R-:W-:Y:S01]  /*5cc0*/  LDSM.16.MT88.4 R76, [R216+0x1c000] ;  /* 0x01c00000d84c783b */ /* 0x000fe20000004200 */
[----:B------:R-:W-:Y:S01]  /*5cd0*/  LOP3.LUT R7, R33, UR24, R44, 0x96, !PT ;  /* 0x0000001821077c12 */ /* 0x000fe2000f8e962c */
[----:B------:R-:W-:Y:S01]  /*5ce0*/  IMAD.WIDE.U32 R34, R35, -0x326172a9, RZ ;  /* 0xcd9e8d5723227825 */ /* 0x000fe200078e00ff */
[----:B------:R-:W-:-:S03]  /*5cf0*/  FSETP.NEU.FTZ.AND P1, PT, R0, -INF , PT ;  /* 0xff8000000000780b */ /* 0x000fc60003f3d000 */
[----:B------:R-:W-:Y:S01]  /*5d00*/  FMUL.FTZ R183, R0, UR38 ;  /* 0x0000002600b77c20 */ /* 0x000fe20008410000 */
[----:B------:R-:W-:Y:S01]  /*5d10*/  LDSM.16.MT88.4 R84, [R214+0x1c000] ;  /* 0x01c00000d654783b */ /* 0x000fe20000004200 */
[----:B------:R-:W-:Y:S01]  /*5d20*/  IMAD.WIDE.U32 R44, R7, -0x326172a9, RZ ;  /* 0xcd9e8d57072c7825 */ /* 0x000fe200078e00ff */
[----:B------:R-:W-:Y:S01]  /*5d30*/  MUFU.EX2 R182, R182 ;  /* 0x000000b600b67308 */ /* 0x000fe20000000800 */
[----:B------:R-:W-:Y:S01]  /*5d40*/  LOP3.LUT R29, R35, UR31, R104, 0x96, !PT ;  /* 0x0000001f231d7c12 */ /* 0x000fe2000f8e9668 */
[----:B------:R-:W-:Y:S01]  /*5d50*/  LDSM.16.MT88.4 R92, [R213+0x1c000] ;  /* 0x01c00000d55c783b */ /* 0x000fe20000004200 */
[----:B------:R-:W-:Y:S01]  /*5d60*/  FSEL R183, R183, RZ, P1 ;  /* 0x000000ffb7b77208 */ /* 0x000fe20000800000 */
[----:B------:R-:W-:Y:S01]  /*5d70*/  FFMA.FTZ R19, R30, UR38, -R185 ;  /* 0x000000261e137c23 */ /* 0x000fe200080108b9 */
[----:B------:R-:W-:Y:S01]  /*5d80*/  LOP3.LUT R7, R44, 0xff, RZ, 0xc0, !PT ;  /* 0x000000ff2c077812 */ /* 0x000fe200078ec0ff */
[----:B------:R-:W-:Y:S01]  /*5d90*/  LDSM.16.MT88.4 R100, [R212+0x1c000] ;  /* 0x01c00000d464783b */ /* 0x000fe20000004200 */
[----:B------:R-:W-:Y:S01]  /*5da0*/  SHF.R.U32.HI R4, RZ, 0x10, R44 ;  /* 0x00000010ff047819 */ /* 0x000fe2000001162c */
[--C-:B------:R-:W-:Y:S01]  /*5db0*/  FFMA.FTZ R177, R42, UR38, -R183.reuse ;  /* 0x000000262ab17c23 */ /* 0x100fe200080108b7 */
[--C-:B------:R-:W-:Y:S01]  /*5dc0*/  FFMA.FTZ R176, R38, UR38, -R183.reuse ;  /* 0x0000002626b07c23 */ /* 0x100fe200080108b7 */
[--C-:B------:R-:W-:Y:S01]  /*5dd0*/  FFMA.FTZ R181, R40, UR38, -R183.reuse ;  /* 0x0000002628b57c23 */ /* 0x100fe200080108b7 */
[----:B------:R-:W-:Y:S01]  /*5de0*/  LOP3.LUT R40, R44, 0xffff, RZ, 0xc0, !PT ;  /* 0x0000ffff2c287812 */ /* 0x000fe200078ec0ff */
[--C-:B------:R-:W-:Y:S01]  /*5df0*/  FFMA.FTZ R184, R36, UR38, -R183.reuse ;  /* 0x0000002624b87c23 */ /* 0x100fe200080108b7 */
[----:B------:R-:W-:Y:S01]  /*5e00*/  LOP3.LUT R34, R45, UR41, R34, 0x96, !PT ;  /* 0x000000292d227c12 */ /* 0x000fe2000f8e9622 */
[----:B------:R-:W-:Y:S01]  /*5e10*/  MUFU.EX2 R177, R177 ;  /* 0x000000b100b17308 */ /* 0x000fe20000000800 */
[----:B------:R-:W-:Y:S01]  /*5e20*/  SHF.R.U32.HI R40, RZ, 0x8, R40 ;  /* 0x00000008ff287819 */ /* 0x000fe20000011628 */
[----:B------:R-:W-:Y:S01]  /*5e30*/  LDSM.16.MT88.4 R108, [R216+0x1e000] ;  /* 0x01e00000d86c783b */ /* 0x000fe20000004200 */
[----:B------:R-:W-:Y:S01]  /*5e40*/  SHF.R.U32.HI R135, RZ, 0x18, R44 ;  /* 0x00000018ff877819 */ /* 0x000fe2000001162c */
[----:B------:R-:W-:Y:S01]  /*5e50*/  IMAD.WIDE.U32 R28, R29, -0x2daee0ad, RZ ;  /* 0xd2511f531d1c7825 */ /* 0x000fe200078e00ff */
[----:B------:R-:W-:Y:S01]  /*5e60*/  PRMT R5, R7, 0x5410, R40 ;  /* 0x0000541007057816 */ /* 0x000fe20000000028 */
[----:B------:R-:W-:Y:S01]  /*5e70*/  LDSM.16.MT88.4 R44, [R216+0x1a000] ;  /* 0x01a00000d82c783b */ /* 0x000fe20000004200 */
[----:B------:R-:W-:Y:S01]  /*5e80*/  LOP3.LUT R38, R4, 0xff, RZ, 0xc0, !PT ;  /* 0x000000ff04267812 */ /* 0x000fe200078ec0ff */
[----:B------:R-:W1:Y:S01]  /*5e90*/  MUFU.EX2 R176, R176 ;  /* 0x000000b000b07308 */ /* 0x000e620000000800 */
[----:B------:R-:W-:Y:S01]  /*5ea0*/  LOP3.LUT R7, R34, 0xffff, RZ, 0xc0, !PT ;  /* 0x0000ffff22077812 */ /* 0x000fe200078ec0ff */
[----:B------:R-:W-:Y:S01]  /*5eb0*/  LDSM.16.MT88.4 R116, [R214+0x1e000] ;  /* 0x01e00000d674783b */ /* 0x000fe20000004200 */
[--C-:B------:R-:W-:Y:S01]  /*5ec0*/  SHF.R.U32.HI R133, RZ, 0x10, R34.reuse ;  /* 0x00000010ff857819 */ /* 0x100fe20000011622 */
[----:B------:R-:W-:Y:S01]  /*5ed0*/  FFMA.FTZ R173, R24, UR38, -R183 ;  /* 0x0000002618ad7c23 */ /* 0x000fe200080108b7 */
[----:B------:R-:W-:Y:S01]  /*5ee0*/  PRMT R135, R38, 0x5410, R135 ;  /* 0x0000541026877816 */ /* 0x000fe20000000087 */
[----:B------:R-:W-:Y:S01]  /*5ef0*/  LDSM.16.MT88.4 R124, [R213+0x1e000] ;  /* 0x01e00000d57c783b */ /* 0x000fe20000004200 */
[----:B------:R-:W-:Y:S01]  /*5f00*/  LOP3.LUT R4, R34, 0xff, RZ, 0xc0, !PT ;  /* 0x000000ff22047812 */ /* 0x000fe200078ec0ff */
[----:B------:R-:W-:Y:S01]  /*5f10*/  MUFU.EX2 R181, R181 ;  /* 0x000000b500b57308 */ /* 0x000fe20000000800 */
[----:B------:R-:W-:Y:S01]  /*5f20*/  SHF.R.U32.HI R7, RZ, 0x8, R7 ;  /* 0x00000008ff077819 */ /* 0x000fe20000011607 */
[----:B------:R-:W2:Y:S01]  /*5f30*/  LDSM.16.MT88.4 R36, [R212+0x18000] ;  /* 0x01800000d424783b */ /* 0x000ea20000004200 */
[----:B------:R-:W-:Y:S01]  /*5f40*/  SHF.R.U32.HI R34, RZ, 0x18, R34 ;  /* 0x00000018ff227819 */ /* 0x000fe20000011622 */
[--C-:B------:R-:W-:Y:S01]  /*5f50*/  FFMA.FTZ R18, R18, UR38, -R183.reuse ;  /* 0x0000002612127c23 */ /* 0x100fe200080108b7 */
[----:B------:R-:W-:Y:S01]  /*5f60*/  LOP3.LUT R133, R133, 0xff, RZ, 0xc0, !PT ;  /* 0x000000ff85857812 */ /* 0x000fe200078ec0ff */
[----:B------:R-:W-:Y:S01]  /*5f70*/  FFMA.FTZ R178, R20, UR38, -R183 ;  /* 0x0000002614b27c23 */ /* 0x000fe200080108b7 */
[----:B------:R-:W-:Y:S01]  /*5f80*/  PRMT R3, R4, 0x5410, R7 ;  /* 0x0000541004037816 */ /* 0x000fe20000000007 */
[----:B------:R-:W3:Y:S01]  /*5f90*/  MUFU.EX2 R184, R184 ;  /* 0x000000b800b87308 */ /* 0x000ee20000000800 */
[--C-:B------:R-:W-:Y:S01]  /*5fa0*/  HSET2.LE.AND R135, R135, R248.reuse, PT ;  /* 0x000000f887877233 */ /* 0x100fe20003803000 */
[----:B------:R-:W-:Y:S01]  /*5fb0*/  FFMA.FTZ R189, R252, UR38, -R185 ;  /* 0x00000026fcbd7c23 */ /* 0x000fe200080108b9 */
[----:B-1----:R-:W-:Y:S01]  /*5fc0*/  F2FP.BF16.F32.PACK_AB R4, R176, R177 ;  /* 0x000000b1b004723e */ /* 0x002fe200000010ff */
[--C-:B------:R-:W-:Y:S01]  /*5fd0*/  FFMA.FTZ R191, R170, UR38, -R183.reuse ;  /* 0x00000026aabf7c23 */ /* 0x100fe200080108b7 */
[----:B------:R-:W-:Y:S01]  /*5fe0*/  PRMT R133, R133, 0x5410, R34 ;  /* 0x0000541085857816 */ /* 0x000fe20000000022 */
[----:B------:R-:W-:Y:S01]  /*5ff0*/  FFMA.FTZ R252, R168, UR38, -R183 ;  /* 0x00000026a8fc7c23 */ /* 0x000fe200080108b7 */
[--C-:B------:R-:W-:Y:S01]  /*6000*/  HSET2.LE.AND R134, R5, R248.reuse, PT ;  /* 0x000000f805867233 */ /* 0x100fe20003803000 */
[----:B------:R-:W1:Y:S01]  /*6010*/  MUFU.EX2 R179, R179 ;  /* 0x000000b300b37308 */ /* 0x000e620000000800 */
[----:B------:R-:W-:Y:S01]  /*6020*/  LOP3.LUT R135, R135, R4, RZ, 0xc0, !PT ;  /* 0x0000000487877212 */ /* 0x000fe200078ec0ff */
[--C-:B------:R-:W-:Y:S01]  /*6030*/  FFMA.FTZ R250, R250, UR38, -R185.reuse ;  /* 0x00000026fafa7c23 */ /* 0x100fe200080108b9 */
[----:B------:R-:W-:Y:S01]  /*6040*/  F2FP.BF16.F32.PACK_AB R5, R175, R180 ;  /* 0x000000b4af05723e */ /* 0x000fe200000010ff */
[--C-:B------:R-:W-:Y:S01]  /*6050*/  FFMA.FTZ R187, R165, UR38, -R185.reuse ;  /* 0x00000026a5bb7c23 */ /* 0x100fe200080108b9 */
[----:B------:R-:W-:Y:S01]  /*6060*/  HSET2.LE.AND R133, R133, R248, PT ;  /* 0x000000f885857233 */ /* 0x000fe20003803000 */
[----:B------:R-:W-:Y:S01]  /*6070*/  FFMA.FTZ R226, R226, UR38, -R185 ;  /* 0x00000026e2e27c23 */ /* 0x000fe200080108b9 */
[----:B------:R-:W-:Y:S01]  /*6080*/  LOP3.LUT R134, R134, R5, RZ, 0xc0, !PT ;  /* 0x0000000586867212 */ /* 0x000fe200078ec0ff */
[----:B------:R-:W-:Y:S01]  /*6090*/  MUFU.EX2 R172, R172 ;  /* 0x000000ac00ac7308 */ /* 0x000fe20000000800 */
[----:B---3--:R-:W-:Y:S01]  /*60a0*/  F2FP.BF16.F32.PACK_AB R4, R184, R181 ;  /* 0x000000b5b804723e */ /* 0x008fe200000010ff */
[--C-:B------:R-:W-:Y:S01]  /*60b0*/  FFMA.FTZ R193, R166, UR38, -R183.reuse ;  /* 0x00000026a6c17c23 */ /* 0x100fe200080108b7 */
[----:B------:R-:W-:Y:S01]  /*60c0*/  LOP3.LUT R26, R28, 0xffff, RZ, 0xc0, !PT ;  /* 0x0000ffff1c1a7812 */ /* 0x000fe200078ec0ff */
[----:B------:R-:W-:Y:S01]  /*60d0*/  FFMA.FTZ R195, R164, UR38, -R183 ;  /* 0x00000026a4c37c23 */ /* 0x000fe200080108b7 */
[----:B------:R-:W-:-:S02]  /*60e0*/  LOP3.LUT R133, R133, R4, RZ, 0xc0, !PT ;  /* 0x0000000485857212 */ /* 0x000fc400078ec0ff */
[----:B------:R-:W3:Y:S01]  /*60f0*/  LDSM.16.MT88.4 R4, [R212+0x1e000] ;  /* 0x01e00000d404783b */ /* 0x000ee20000004200 */
[----:B------:R-:W-:Y:S01]  /*6100*/  HSET2.LE.AND R132, R3, R248, PT ;  /* 0x000000f803847233 */ /* 0x000fe20003803000 */
[----:B------:R-:W-:Y:S01]  /*6110*/  MUFU.EX2 R17, R17 ;  /* 0x0000001100117308 */ /* 0x000fe20000000800 */
[----:B------:R-:W-:Y:S02]  /*6120*/  LOP3.LUT R21, R28, 0xff, RZ, 0xc0, !PT ;  /* 0x000000ff1c157812 */ /* 0x000fe400078ec0ff */
[----:B------:R-:W-:Y:S02]  /*6130*/  SHF.R.U32.HI R26, RZ, 0x8, R26 ;  /* 0x00000008ff1a7819 */ /* 0x000fe4000001161a */
[----:B-1----:R-:W-:Y:S02]  /*6140*/  F2FP.BF16.F32.PACK_AB R3, R179, R182 ;  /* 0x000000b6b303723e */ /* 0x002fe400000010ff */
[----:B------:R-:W-:Y:S01]  /*6150*/  LOP3.LUT R23, R29, UR4, R32, 0x96, !PT ;  /* 0x000000041d177c12 */ /* 0x000fe2000f8e9620 */
[----:B------:R-:W-:Y:S01]  /*6160*/  MUFU.EX2 R18, R18 ;  /* 0x0000001200127308 */ /* 0x000fe20000000800 */
[----:B------:R-:W-:-:S02]  /*6170*/  PRMT R21, R21, 0x5410, R26 ;  /* 0x0000541015157816 */ /* 0x000fc4000000001a */
[----:B------:R-:W-:Y:S01]  /*6180*/  LOP3.LUT R132, R132, R3, RZ, 0xc0, !PT ;  /* 0x0000000384847212 */ /* 0x000fe200078ec0ff */
[----:B------:R-:W-:Y:S01]  /*6190*/  FFMA.FTZ R3, R22, UR38, -R183 ;  /* 0x0000002616037c23 */ /* 0x000fe200080108b7 */
[----:B------:R-:W-:Y:S02]  /*61a0*/  SHF.R.U32.HI R24, RZ, 0x10, R28 ;  /* 0x00000010ff187819 */ /* 0x000fe4000001161c */
[C---:B------:R-:W-:Y:S01]  /*61b0*/  LOP3.LUT R26, R23.reuse, 0xffff, RZ, 0xc0, !PT ;  /* 0x0000ffff171a7812 */ /* 0x040fe200078ec0ff */
[----:B------:R-:W-:Y:S01]  /*61c0*/  MUFU.EX2 R174, R174 ;  /* 0x000000ae00ae7308 */ /* 0x000fe20000000800 */
[----:B------:R-:W-:Y:S01]  /*61d0*/  SHF.R.U32.HI R25, RZ, 0x10, R23 ;  /* 0x00000010ff197819 */ /* 0x000fe20000011617 */
[----:B------:R-:W-:Y:S01]  /*61e0*/  HMMA.16816.F32.BF16 R160, R132, R156, RZ ;  /* 0x0000009c84a0723c */ /* 0x000fe200000418ff */
[----:B------:R-:W-:Y:S02]  /*61f0*/  LOP3.LUT R24, R24, 0xff, RZ, 0xc0, !PT ;  /* 0x000000ff18187812 */ /* 0x000fe400078ec0ff */
[----:B------:R-:W-:-:S02]  /*6200*/  LOP3.LUT R33, R23, 0xff, RZ, 0xc0, !PT ;  /* 0x000000ff17217812 */ /* 0x000fc400078ec0ff */
[----:B------:R-:W-:Y:S01]  /*6210*/  SHF.R.U32.HI R26, RZ, 0x8, R26 ;  /* 0x00000008ff1a7819 */ /* 0x000fe2000001161a */
[C---:B------:R-:W-:Y:S01]  /*6220*/  HMMA.16816.F32.BF16 R152, R132.reuse, R148, RZ ;  /* 0x000000948498723c */ /* 0x040fe200000418ff */
[----:B------:R-:W-:Y:S01]  /*6230*/  SHF.R.U32.HI R35, RZ, 0x18, R28 ;  /* 0x00000018ff237819 */ /* 0x000fe2000001161c */
[----:B------:R-:W-:Y:S01]  /*6240*/  MUFU.EX2 R3, R3 ;  /* 0x0000000300037308 */ /* 0x000fe20000000800 */
[----:B------:R-:W-:Y:S01]  /*6250*/  SHF.R.U32.HI R23, RZ, 0x18, R23 ;  /* 0x00000018ff177819 */ /* 0x000fe20000011617 */
[----:B------:R-:W1:Y:S01]  /*6260*/  LDSM.16.MT88.4 R28, [R216+0x18800] ;  /* 0x01880000d81c783b */ /* 0x000e620000004200 */
[----:B------:R-:W-:Y:S01]  /*6270*/  LOP3.LUT R22, R25, 0xff, RZ, 0xc0, !PT ;  /* 0x000000ff19167812 */ /* 0x000fe200078ec0ff */
[C---:B------:R-:W-:Y:S01]  /*6280*/  HMMA.16816.F32.BF16 R144, R132.reuse, R140, RZ ;  /* 0x0000008c8490723c */ /* 0x040fe200000418ff */
[----:B------:R-:W-:Y:S02]  /*6290*/  PRMT R35, R24, 0x5410, R35 ;  /* 0x0000541018237816 */ /* 0x000fe40000000023 */
[----:B------:R-:W-:Y:S01]  /*62a0*/  PRMT R33, R33, 0x5410, R26 ;  /* 0x0000541021217816 */ /* 0x000fe2000000001a */
[----:B------:R-:W-:Y:S01]  /*62b0*/  MUFU.EX2 R19, R19 ;  /* 0x0000001300137308 */ /* 0x000fe20000000800 */
[----:B------:R-:W4:Y:S01]  /*62c0*/  LDSM.16.MT88.4 R24, [R214+0x18800] ;  /* 0x01880000d618783b */ /* 0x000f220000004200 */
[C---:B--2---:R-:W-:Y:S06]  /*62d0*/  HMMA.16816.F32.BF16 R136, R132.reuse, R36, RZ ;  /* 0x000000248488723c */ /* 0x044fec00000418ff */
[C---:B------:R-:W-:Y:S01]  /*62e0*/  HMMA.16816.F32.BF16 R40, R132.reuse, R44, RZ ;  /* 0x0000002c8428723c */ /* 0x040fe200000418ff */
[----:B------:R-:W-:Y:S05]  /*62f0*/  MUFU.EX2 R173, R173 ;  /* 0x000000ad00ad7308 */ /* 0x000fea0000000800 */
[C---:B------:R-:W-:Y:S03]  /*6300*/  HMMA.16816.F32.BF16 R48, R132.reuse, R52, RZ ;  /* 0x000000348430723c */ /* 0x040fe600000418ff */
[----:B------:R-:W2:Y:S03]  /*6310*/  MUFU.EX2 R178, R178 ;  /* 0x000000b200b27308 */ /* 0x000ea60000000800 */
[C---:B------:R-:W-:Y:S05]  /*6320*/  HMMA.16816.F32.BF16 R56, R132.reuse, R60, RZ ;  /* 0x0000003c8438723c */ /* 0x040fea00000418ff */
[----:B------:R-:W-:Y:S01]  /*6330*/  MUFU.EX2 R191, R191 ;  /* 0x000000bf00bf7308 */ /* 0x000fe20000000800 */
[C---:B------:R-:W-:Y:S06]  /*6340*/  HMMA.16816.F32.BF16 R64, R132.reuse, R68, RZ ;  /* 0x000000448440723c */ /* 0x040fec00000418ff */
[----:B------:R-:W-:Y:S01]  /*6350*/  HMMA.16816.F32.BF16 R72, R132, R76, RZ ;  /* 0x0000004c8448723c */ /* 0x000fe200000418ff */
[----:B------:R-:W-:Y:S01]  /*6360*/  MUFU.EX2 R252, R252 ;  /* 0x000000fc00fc7308 */ /* 0x000fe20000000800 */
[----:B--2---:R-:W-:-:S04]  /*6370*/  F2FP.BF16.F32.PACK_AB R32, R178, R173 ;  /* 0x000000adb220723e */ /* 0x004fc800000010ff */
        /* <DEDUP_REMOVED lines=17> */
[----:B--2---:R-:W-:-:S05]  /*6490*/  F2FP.BF16.F32.PACK_AB R164, R195, R193 ;  /* 0x000000c1c3a4723e */ /* 0x004fca00000010ff */
        /* <DEDUP_REMOVED lines=10> */
[C---:B---3--:R-:W-:Y:S06]  /*6540*/  HMMA.16816.F32.BF16 R128, R132.reuse, R4, RZ ;  /* 0x000000048480723c */ /* 0x048fec00000418ff */
[----:B------:R-:W-:Y:S01]  /*6550*/  HMMA.16816.F32.BF16 R132, R132, R6, RZ ;  /* 0x000000068484723c */ /* 0x000fe200000418ff */
[----:B------:R-:W-:-:S02]  /*6560*/  PRMT R5, R22, 0x5410, R23 ;  /* 0x0000541016057816 */ /* 0x000fc40000000017 */
[----:B------:R-:W-:-:S03]  /*6570*/  F2FP.BF16.F32.PACK_AB R4, R3, R18 ;  /* 0x000000120304723e */ /* 0x000fc600000010ff */
[--C-:B------:R-:W-:Y:S02]  /*6580*/  HSET2.LE.AND R5, R5, R248.reuse, PT ;  /* 0x000000f805057233 */ /* 0x100fe40003803000 */
[--C-:B------:R-:W-:Y:S02]  /*6590*/  HSET2.LE.AND R6, R21, R248.reuse, PT ;  /* 0x000000f815067233 */ /* 0x100fe40003803000 */
[----:B------:R-:W2:Y:S01]  /*65a0*/  LDSM.16.MT88.4 R20, [R213+0x18800] ;  /* 0x01880000d514783b */ /* 0x000ea20000004200 */
[----:B------:R-:W-:Y:S02]  /*65b0*/  F2FP.BF16.F32.PACK_AB R7, R17, R172 ;  /* 0x000000ac1107723e */ /* 0x000fe400000010ff */
[----:B------:R-:W-:Y:S02]  /*65c0*/  LOP3.LUT R5, R5, R32, RZ, 0xc0, !PT ;  /* 0x0000002005057212 */ /* 0x000fe400078ec0ff */
[----:B------:R-:W-:Y:S02]  /*65d0*/  LOP3.LUT R6, R6, R7, RZ, 0xc0, !PT ;  /* 0x0000000706067212 */ /* 0x000fe400078ec0ff */
[----:B------:R-:W-:-:S05]  /*65e0*/  HSET2.LE.AND R7, R35, R248, PT ;  /* 0x000000f823077233 */ /* 0x000fca0003803000 */
[----:B------:R-:W-:Y:S02]  /*65f0*/  LOP3.LUT R7, R7, R4, RZ, 0xc0, !PT ;  /* 0x0000000407077212 */ /* 0x000fe400078ec0ff */
[----:B------:R-:W-:Y:S02]  /*6600*/  HSET2.LE.AND R4, R33, R248, PT ;  /* 0x000000f821047233 */ /* 0x000fe40003803000 */
[----:B------:R-:W-:-:S04]  /*6610*/  F2FP.BF16.F32.PACK_AB R33, R19, R174 ;  /* 0x000000ae1321723e */ /* 0x000fc800000010ff */
[----:B------:R-:W-:Y:S02]  /*6620*/  LOP3.LUT R4, R4, R33, RZ, 0xc0, !PT ;  /* 0x0000002104047212 */ /* 0x000fe400078ec0ff */
        /* <DEDUP_REMOVED lines=23> */
[C---:B------:R-:W-:Y:S06]  /*67a0*/  HMMA.16816.F32.BF16 R76, R4.reuse, R34, R76 ;  /* 0x00000022044c723c */ /* 0x040fec000004184c */
[C---:B-1----:R-:W-:Y:S06]  /*67b0*/  HMMA.16816.F32.BF16 R80, R4.reuse, R28, R80 ;  /* 0x0000001c0450723c */ /* 0x042fec0000041850 */
[C---:B------:R-:W-:Y:S01]  /*67c0*/  HMMA.16816.F32.BF16 R84, R4.reuse, R30, R84 ;  /* 0x0000001e0454723c */ /* 0x040fe20000041854 */
[----:B------:R-:W1:Y:S05]  /*67d0*/  LDSM.16.MT88.4 R28, [R216+0x1e800] ;  /* 0x01e80000d81c783b */ /* 0x000e6a0000004200 */
[C---:B----4-:R-:W-:Y:S06]  /*67e0*/  HMMA.16816.F32.BF16 R64, R4.reuse, R24, R64 ;  /* 0x000000180440723c */ /* 0x050fec0000041840 */
[C---:B------:R-:W-:Y:S01]  /*67f0*/  HMMA.16816.F32.BF16 R68, R4.reuse, R26, R68 ;  /* 0x0000001a0444723c */ /* 0x040fe20000041844 */
[----:B------:R-:W3:Y:S05]  /*6800*/  LDSM.16.MT88.4 R24, [R212+0x1c800] ;  /* 0x01c80000d418783b */ /* 0x000eea0000004200 */
[C---:B--2---:R-:W-:Y:S06]  /*6810*/  HMMA.16816.F32.BF16 R88, R4.reuse, R20, R88 ;  /* 0x000000140458723c */ /* 0x044fec0000041858 */
[----:B------:R-:W-:Y:S01]  /*6820*/  HMMA.16816.F32.BF16 R92, R4, R22, R92 ;  /* 0x00000016045c723c */ /* 0x000fe2000004185c */
[----:B------:R-:W-:-:S05]  /*6830*/  IMAD.U32 R21, RZ, RZ, UR44 ;  /* 0x0000002cff157e24 */ /* 0x000fca000f8e00ff */
[----:B------:R-:W-:Y:S02]  /*6840*/  LOP3.LUT R249, R249, UR35, R21, 0x96, !PT ;  /* 0x00000023f9f97c12 */ /* 0x000fe4000f8e9615 */
[----:B------:R-:W2:Y:S03]  /*6850*/  LDSM.16.MT88.4 R20, [R214+0x1e800] ;  /* 0x01e80000d614783b */ /* 0x000ea60000004200 */
[----:B------:R-:W-:-:S05]  /*6860*/  IMAD.WIDE.U32 R32, R249, -0x326172a9, RZ ;  /* 0xcd9e8d57f9207825 */ /* 0x000fca00078e00ff */
[----:B------:R-:W-:Y:S01]  /*6870*/  LOP3.LUT R33, R33, UR7, R10, 0x96, !PT ;  /* 0x0000000721217c12 */ /* 0x000fe2000f8e960a */
[----:B-1----:R-:W-:Y:S01]  /*6880*/  HMMA.16816.F32.BF16 R104, R4, R28, R104 ;  /* 0x0000001c0468723c */ /* 0x002fe20000041868 */
[----:B------:R-:W-:-:S05]  /*6890*/  LOP3.LUT R32, R197, UR6, R32, 0x96, !PT ;  /* 0x00000006c5207c12 */ /* 0x000fca000f8e9620 */
[----:B------:R-:W-:Y:S01]  /*68a0*/  HMMA.16816.F32.BF16 R108, R4, R30, R108 ;  /* 0x0000001e046c723c */ /* 0x000fe2000004186c */
[----:B------:R-:W-:-:S04]  /*68b0*/  IMAD.WIDE.U32 R28, R33, -0x2daee0ad, RZ ;  /* 0xd2511f53211c7825 */ /* 0x000fc800078e00ff */
[----:B------:R-:W-:Y:S01]  /*68c0*/  IMAD.WIDE.U32 R32, R32, -0x2daee0ad, RZ ;  /* 0xd2511f5320207825 */ /* 0x000fe200078e00ff */
[----:B---3--:R-:W-:Y:S01]  /*68d0*/  HMMA.16816.F32.BF16 R96, R4, R24, R96 ;  /* 0x000000180460723c */ /* 0x008fe20000041860 */
[----:B------:R-:W-:-:S03]  /*68e0*/  LOP3.LUT R29, R29, UR43, R12, 0x96, !PT ;  /* 0x0000002b1d1d7c12 */ /* 0x000fc6000f8e960c */
[----:B------:R-:W-:Y:S02]  /*68f0*/  LOP3.LUT R28, R33, UR40, R28, 0x96, !PT ;  /* 0x00000028211c7c12 */ /* 0x000fe4000f8e961c */
[----:B------:R-:W-:Y:S01]  /*6900*/  HMMA.16816.F32.BF16 R100, R4, R26, R100 ;  /* 0x0000001a0464723c */ /* 0x000fe20000041864 */
[----:B------:R-:W1:Y:S02]  /*6910*/  LDSM.16.MT88.4 R24, [R213+0x1e800] ;  /* 0x01e80000d518783b */ /* 0x000e640000004200 */
[----:B------:R-:W-:-:S03]  /*6920*/  IMAD.WIDE.U32 R12, R28, -0x326172a9, RZ ;  /* 0xcd9e8d571c0c7825 */ /* 0x000fc600078e00ff */
[C---:B--2---:R-:W-:Y:S06]  /*6930*/  HMMA.16816.F32.BF16 R112, R4.reuse, R20, R112 ;  /* 0x000000140470723c */ /* 0x044fec0000041870 */
[----:B------:R-:W-:Y:S01]  /*6940*/  HMMA.16816.F32.BF16 R116, R4, R22, R116 ;  /* 0x000000160474723c */ /* 0x000fe20000041874 */
[----:B------:R-:W-:-:S05]  /*6950*/  IMAD.WIDE.U32 R20, R29, -0x326172a9, RZ ;  /* 0xcd9e8d571d147825 */ /* 0x000fca00078e00ff */
[----:B------:R-:W-:Y:S02]  /*6960*/  LOP3.LUT R29, R21, UR42, R196, 0x96, !PT ;  /* 0x0000002a151d7c12 */ /* 0x000fe4000f8e96c4 */
[----:B------:R-:W-:Y:S02]  /*6970*/  LOP3.LUT R28, R13, UR39, R20, 0x96, !PT ;  /* 0x000000270d1c7c12 */ /* 0x000fe4000f8e9614 */
[----:B------:R-:W2:Y:S01]  /*6980*/  LDSM.16.MT88.4 R20, [R212+0x1e800] ;  /* 0x01e80000d414783b */ /* 0x000ea20000004200 */
[----:B------:R-:W-:-:S04]  /*6990*/  IMAD.WIDE.U32 R30, R29, -0x2daee0ad, RZ ;  /* 0xd2511f531d1e7825 */ /* 0x000fc800078e00ff */
[----:B------:R-:W-:Y:S01]  /*69a0*/  IMAD.WIDE.U32 R10, R28, -0x2daee0ad, RZ ;  /* 0xd2511f531c0a7825 */ /* 0x000fe200078e00ff */
[----:B------:R-:W-:Y:S02]  /*69b0*/  LOP3.LUT R28, R31, UR29, R32, 0x96, !PT ;  /* 0x0000001d1f1c7c12 */ /* 0x000fe4000f8e9620 */
[----:B------:R-:W-:Y:S02]  /*69c0*/  LDSM.16.MT88.4 R32, [R216+0x19000] ;  /* 0x01900000d820783b */ /* 0x000fe40000004200 */
[----:B------:R-:W-:Y:S01]  /*69d0*/  LOP3.LUT R29, R11, UR24, R30, 0x96, !PT ;  /* 0x000000180b1d7c12 */ /* 0x000fe2000f8e961e */
[----:B------:R-:W-:Y:S01]  /*69e0*/  IMAD.WIDE.U32 R196, R28, -0x326172a9, RZ ;  /* 0xcd9e8d571cc47825 */ /* 0x000fe200078e00ff */
[----:B-1----:R-:W-:Y:S03]  /*69f0*/  HMMA.16816.F32.BF16 R120, R4, R24, R120 ;  /* 0x000000180478723c */ /* 0x002fe60000041878 */
[----:B------:R-:W-:-:S03]  /*6a00*/  IMAD.WIDE.U32 R30, R29, -0x326172a9, RZ ;  /* 0xcd9e8d571d1e7825 */ /* 0x000fc600078e00ff */
[----:B------:R-:W-:Y:S01]  /*6a10*/  HMMA.16816.F32.BF16 R124, R4, R26, R124 ;  /* 0x0000001a047c723c */ /* 0x000fe2000004187c */
[C---:B------:R-:W-:Y:S02]  /*6a20*/  LOP3.LUT R24, R30.reuse, 0xffff, RZ, 0xc0, !PT ;  /* 0x0000ffff1e187812 */ /* 0x040fe400078ec0ff */
[----:B------:R-:W-:Y:S02]  /*6a30*/  LOP3.LUT R167, R30, 0xff, RZ, 0xc0, !PT ;  /* 0x000000ff1ea77812 */ /* 0x000fe400078ec0ff */
[----:B------:R-:W-:Y:S02]  /*6a40*/  SHF.R.U32.HI R24, RZ, 0x8, R24 ;  /* 0x00000008ff187819 */ /* 0x000fe40000011618 */
[----:B------:R-:W-:Y:S02]  /*6a50*/  SHF.R.U32.HI R165, RZ, 0x10, R30 ;  /* 0x00000010ffa57819 */ /* 0x000fe4000001161e */
[----:B------:R-:W-:Y:S02]  /*6a60*/  PRMT R167, R167, 0x5410, R24 ;  /* 0x00005410a7a77816 */ /* 0x000fe40000000018 */
[----:B------:R-:W-:-:S02]  /*6a70*/  LOP3.LUT R24, R31, UR41, R196, 0x96, !PT ;  /* 0x000000291f187c12 */ /* 0x000fc4000f8e96c4 */
[----:B------:R-:W-:Y:S02]  /*6a80*/  LOP3.LUT R165, R165, 0xff, RZ, 0xc0, !PT ;  /* 0x000000ffa5a57812 */ /* 0x000fe400078ec0ff */
[----:B------:R-:W-:Y:S02]  /*6a90*/  LOP3.LUT R25, R24, 0xff, RZ, 0xc0, !PT ;  /* 0x000000ff18197812 */ /* 0x000fe400078ec0ff */
[----:B------:R-:W-:Y:S02]  /*6aa0*/  SHF.R.U32.HI R169, RZ, 0x18, R24 ;  /* 0x00000018ffa97819 */ /* 0x000fe40000011618 */
[----:B------:R-:W-:Y:S01]  /*6ab0*/  SHF.R.U32.HI R26, RZ, 0x18, R30 ;  /* 0x00000018ff1a7819 */ /* 0x000fe2000001161e */
[----:B--2---:R-:W-:Y:S01]  /*6ac0*/  HMMA.16816.F32.BF16 R128, R4, R20, R128 ;  /* 0x000000140480723c */ /* 0x004fe20000041880 */
[----:B------:R-:W1:Y:S02]  /*6ad0*/  LDSM.16.MT88.4 R28, [R214+0x19000] ;  /* 0x01900000d61c783b */ /* 0x000e640000004200 */
[----:B------:R-:W-:-:S03]  /*6ae0*/  PRMT R165, R165, 0x5410, R26 ;  /* 0x00005410a5a57816 */ /* 0x000fc6000000001a */
[----:B------:R-:W-:Y:S01]  /*6af0*/  HMMA.16816.F32.BF16 R132, R4, R22, R132 ;  /* 0x000000160484723c */ /* 0x000fe20000041884 */
[----:B------:R-:W-:Y:S02]  /*6b00*/  SHF.R.U32.HI R21, RZ, 0x10, R24 ;  /* 0x00000010ff157819 */ /* 0x000fe40000011618 */
[----:B------:R-:W-:Y:S02]  /*6b10*/  LOP3.LUT R20, R24, 0xffff, RZ, 0xc0, !PT ;  /* 0x0000ffff18147812 */ /* 0x000fe400078ec0ff */
[----:B------:R-:W-:Y:S02]  /*6b20*/  LOP3.LUT R24, R21, 0xff, RZ, 0xc0, !PT ;  /* 0x000000ff15187812 */ /* 0x000fe400078ec0ff */
[----:B------:R-:W-:Y:S02]  /*6b30*/  SHF.R.U32.HI R20, RZ, 0x8, R20 ;  /* 0x00000008ff147819 */ /* 0x000fe40000011614 */
[----:B------:R-:W-:Y:S02]  /*6b40*/  PRMT R169, R24, 0x5410, R169 ;  /* 0x0000541018a97816 */ /* 0x000fe400000000a9 */
[----:B------:R-:W-:-:S02]  /*6b50*/  F2FP.BF16.F32.PACK_AB R6, R252, R191 ;  /* 0x000000bffc06723e */ /* 0x000fc400000010ff */
[----:B------:R-:W-:Y:S02]  /*6b60*/  PRMT R25, R25, 0x5410, R20 ;  /* 0x0000541019197816 */ /* 0x000fe40000000014 */
[--C-:B------:R-:W-:Y:S02]  /*6b70*/  HSET2.LE.AND R5, R169, R248.reuse, PT ;  /* 0x000000f8a9057233 */ /* 0x100fe40003803000 */
[----:B------:R-:W-:Y:S01]  /*6b80*/  F2FP.BF16.F32.PACK_AB R7, R189, R250 ;  /* 0x000000fabd07723e */ /* 0x000fe200000010ff */
[----:B------:R-:W2:Y:S01]  /*6b90*/  LDSM.16.MT88.4 R168, [R216+0x1b000] ;  /* 0x01b00000d8a8783b */ /* 0x000ea20000004200 */
[--C-:B------:R-:W-:Y:S02]  /*6ba0*/  HSET2.LE.AND R20, R25, R248.reuse, PT ;  /* 0x000000f819147233 */ /* 0x100fe40003803000 */
[----:B------:R-:W-:Y:S01]  /*6bb0*/  LOP3.LUT R5, R5, R6, RZ, 0xc0, !PT ;  /* 0x0000000605057212 */ /* 0x000fe200078ec0ff */
[----:B------:R-:W3:Y:S01]  /*6bc0*/  LDSM.16.MT88.4 R24, [R213+0x19000] ;  /* 0x01900000d518783b */ /* 0x000ee20000004200 */
[----:B------:R-:W-:-:S02]  /*6bd0*/  HSET2.LE.AND R6, R167, R248, PT ;  /* 0x000000f8a7067233 */ /* 0x000fc40003803000 */
[----:B------:R-:W-:-:S03]  /*6be0*/  F2FP.BF16.F32.PACK_AB R21, R226, R187 ;  /* 0x000000bbe215723e */ /* 0x000fc600000010ff */
[----:B------:R-:W-:Y:S02]  /*6bf0*/  LOP3.LUT R6, R6, R7, RZ, 0xc0, !PT ;  /* 0x0000000706067212 */ /* 0x000fe400078ec0ff */
[----:B------:R-:W-:Y:S02]  /*6c00*/  HSET2.LE.AND R7, R165, R248, PT ;  /* 0x000000f8a5077233 */ /* 0x000fe40003803000 */
[----:B------:R-:W-:Y:S02]  /*6c10*/  LOP3.LUT R4, R20, R21, RZ, 0xc0, !PT ;  /* 0x0000001514047212 */ /* 0x000fe400078ec0ff */
[----:B------:R-:W4:Y:S01]  /*6c20*/  LDSM.16.MT88.4 R20, [R212+0x19000] ;  /* 0x01900000d414783b */ /* 0x000f220000004200 */
[----:B------:R-:W-:-:S03]  /*6c30*/  LOP3.LUT R7, R7, R164, RZ, 0xc0, !PT ;  /* 0x000000a407077212 */ /* 0x000fc600078ec0ff */
[----:B------:R-:W4:Y:S04]  /*6c40*/  LDSM.16.MT88.4 R164, [R214+0x1b000] ;  /* 0x01b00000d6a4783b */ /* 0x000f280000004200 */
[C---:B-1----:R-:W-:Y:S06]  /*6c50*/  HMMA.16816.F32.BF16 R152, R4.reuse, R28, R152 ;  /* 0x0000001c0498723c */ /* 0x042fec0000041898 */
[C---:B------:R-:W-:Y:S01]  /*6c60*/  HMMA.16816.F32.BF16 R148, R4.reuse, R30, R148 ;  /* 0x0000001e0494723c */ /* 0x040fe20000041894 */
[----:B------:R-:W-:Y:S05]  /*6c70*/  LDSM.16.MT88.4 R28, [R214+0x1d000] ;  /* 0x01d00000d61c783b */ /* 0x000fea0000004200 */
[C---:B------:R-:W-:Y:S06]  /*6c80*/  HMMA.16816.F32.BF16 R160, R4.reuse, R32, R160 ;  /* 0x0000002004a0723c */ /* 0x040fec00000418a0 */
[C---:B--2---:R-:W-:Y:S06]  /*6c90*/  HMMA.16816.F32.BF16 R40, R4.reuse, R168, R40 ;  /* 0x000000a80428723c */ /* 0x044fec0000041828 */
[----:B---3--:R-:W-:Y:S01]  /*6ca0*/  HMMA.16816.F32.BF16 R144, R4, R24, R144 ;  /* 0x000000180490723c */ /* 0x008fe20000041890 */
[----:B------:R-:W-:-:S02]  /*6cb0*/  IMAD.MOV.U32 R168, RZ, RZ, R196 ;  /* 0x000000ffffa87224 */ /* 0x000fc400078e00c4 */
[----:B------:R-:W-:Y:S02]  /*6cc0*/  IMAD.MOV.U32 R169, RZ, RZ, R197 ;  /* 0x000000ffffa97224 */ /* 0x000fe400078e00c5 */
[----:B------:R1:W5:Y:S01]  /*6cd0*/  LDL.LU.64 R196, [R1+0x40] ;  /* 0x0000400001c47983 */ /* 0x0003620000300a00 */
[C---:B------:R-:W-:Y:S03]  /*6ce0*/  HMMA.16816.F32.BF16 R140, R4.reuse, R26, R140 ;  /* 0x0000001a048c723c */ /* 0x040fe6000004188c */
[----:B------:R-:W2:Y:S03]  /*6cf0*/  LDSM.16.MT88.4 R24, [R212+0x1b000] ;  /* 0x01b00000d418783b */ /* 0x000ea60000004200 */
[C---:B----4-:R-:W-:Y:S06]  /*6d00*/  HMMA.16816.F32.BF16 R136, R4.reuse, R20, R136 ;  /* 0x000000140488723c */ /* 0x050fec0000041888 */
[C---:B------:R-:W-:Y:S01]  /*6d10*/  HMMA.16816.F32.BF16 R36, R4.reuse, R22, R36 ;  /* 0x000000160424723c */ /* 0x040fe20000041824 */
[----:B------:R-:W3:Y:S05]  /*6d20*/  LDSM.16.MT88.4 R20, [R216+0x1d000] ;  /* 0x01d00000d814783b */ /* 0x000eea0000004200 */
[C---:B------:R-:W-:Y:S06]  /*6d30*/  HMMA.16816.F32.BF16 R44, R4.reuse, R170, R44 ;  /* 0x000000aa042c723c */ /* 0x040fec000004182c */
[----:B------:R-:W-:Y:S01]  /*6d40*/  HMMA.16816.F32.BF16 R48, R4, R164, R48 ;  /* 0x000000a40430723c */ /* 0x000fe20000041830 */
[----:B------:R-:W-:-:S02]  /*6d50*/  IMAD.MOV.U32 R170, RZ, RZ, R12 ;  /* 0x000000ffffaa7224 */ /* 0x000fc400078e000c */
[----:B------:R-:W-:Y:S02]  /*6d60*/  IMAD.MOV.U32 R171, RZ, RZ, R13 ;  /* 0x000000ffffab7224 */ /* 0x000fe400078e000d */
[----:B------:R1:W5:Y:S01]  /*6d70*/  LDL.LU.64 R12, [R1+0x38] ;  /* 0x00003800010c7983 */ /* 0x0003620000300a00 */
[C---:B------:R-:W-:Y:S01]  /*6d80*/  HMMA.16816.F32.BF16 R156, R4.reuse, R34, R156 ;  /* 0x00000022049c723c */ /* 0x040fe2000004189c */
[----:B------:R-:W-:Y:S02]  /*6d90*/  IMAD.MOV.U32 R164, RZ, RZ, R10 ;  /* 0x000000ffffa47224 */ /* 0x000fe400078e000a */
[----:B------:R-:W-:Y:S01]  /*6da0*/  IMAD.MOV.U32 R165, RZ, RZ, R11 ;  /* 0x000000ffffa57224 */ /* 0x000fe200078e000b */
[----:B------:R-:W-:Y:S04]  /*6db0*/  LDSM.16.MT88.4 R32, [R213+0x1b000] ;  /* 0x01b00000d520783b */ /* 0x000fe80000004200 */
[----:B------:R1:W5:Y:S01]  /*6dc0*/  LDL.LU.64 R10, [R1+0x30] ;  /* 0x00003000010a7983 */ /* 0x0003620000300a00 */
        /* <DEDUP_REMOVED lines=18> */
[C---:B------:R-:W-:Y:S07]  /*6ef0*/  HMMA.16816.F32.BF16 R56, R4.reuse, R32, R56 ;  /* 0x000000200438723c */ /* 0x040fee0000041838 */
[----:B------:R-:W-:Y:S01]  /*6f00*/  LOP3.LUT R32, R169, UR31, R170, 0x96, !PT ;  /* 0x0000001fa9207c12 */ /* 0x000fe2000f8e96aa */
[C---:B--2---:R-:W-:Y:S07]  /*6f10*/  HMMA.16816.F32.BF16 R112, R4.reuse, R24, R112 ;  /* 0x000000180470723c */ /* 0x044fee0000041870 */
[----:B------:R-:W-:Y:S01]  /*6f20*/  IMAD.WIDE.U32 R24, R32, -0x2daee0ad, RZ ;  /* 0xd2511f5320187825 */ /* 0x000fe200078e00ff */
[----:B---3--:R-:W-:Y:S02]  /*6f30*/  HMMA.16816.F32.BF16 R120, R4, R20, R120 ;  /* 0x000000140478723c */ /* 0x008fe40000041878 */
[----:B------:R-:W-:-:S05]  /*6f40*/  LOP3.LUT R165, R24, 0xff, RZ, 0xc0, !PT ;  /* 0x000000ff18a57812 */ /* 0x000fca00078ec0ff */
[----:B------:R-:W-:-:S04]  /*6f50*/  LOP3.LUT R20, R24, 0xffff, RZ, 0xc0, !PT ;  /* 0x0000ffff18147812 */ /* 0x000fc800078ec0ff */
[----:B------:R-:W-:Y:S01]  /*6f60*/  SHF.R.U32.HI R20, RZ, 0x8, R20 ;  /* 0x00000008ff147819 */ /* 0x000fe20000011614 */
[C---:B------:R-:W-:Y:S01]  /*6f70*/  HMMA.16816.F32.BF16 R116, R4.reuse, R26, R116 ;  /* 0x0000001a0474723c */ /* 0x040fe20000041874 */
[----:B------:R-:W-:Y:S01]  /*6f80*/  LOP3.LUT R32, R25, UR4, R164, 0x96, !PT ;  /* 0x0000000419207c12 */ /* 0x000fe2000f8e96a4 */
[--C-:B------:R-:W-:Y:S01]  /*6f90*/  FFMA.FTZ R168, R246, UR38, -R185.reuse ;  /* 0x00000026f6a87c23 */ /* 0x100fe200080108b9 */
[--C-:B------:R-:W-:Y:S01]  /*6fa0*/  SHF.R.U32.HI R164, RZ, 0x10, R24.reuse ;  /* 0x00000010ffa47819 */ /* 0x100fe20000011618 */
[--C-:B------:R-:W-:Y:S01]  /*6fb0*/  FFMA.FTZ R169, R244, UR38, -R185.reuse ;  /* 0x00000026f4a97c23 */ /* 0x100fe200080108b9 */
[----:B------:R-:W-:Y:S01]  /*6fc0*/  SHF.R.U32.HI R33, RZ, 0x18, R24 ;  /* 0x00000018ff217819 */ /* 0x000fe20000011618 */
[C---:B------:R-:W-:Y:S01]  /*6fd0*/  HMMA.16816.F32.BF16 R124, R4.reuse, R22, R124 ;  /* 0x00000016047c723c */ /* 0x040fe2000004187c */
[----:B------:R-:W-:Y:S01]  /*6fe0*/  PRMT R165, R165, 0x5410, R20 ;  /* 0x00005410a5a57816 */ /* 0x000fe20000000014 */
[----:B------:R-:W2:Y:S04]  /*6ff0*/  LDSM.16.MT88.4 R24, [R216+0x19800] ;  /* 0x01980000d818783b */ /* 0x000ea80000004200 */
[----:B------:R-:W3:Y:S01]  /*7000*/  LDSM.16.MT88.4 R20, [R214+0x19800] ;  /* 0x01980000d614783b */ /* 0x000ee20000004200 */
[----:B------:R-:W-:Y:S01]  /*7010*/  MUFU.EX2 R168, R168 ;  /* 0x000000a800a87308 */ /* 0x000fe20000000800 */
[--C-:B------:R-:W-:Y:S01]  /*7020*/  FFMA.FTZ R170, R224, UR38, -R185.reuse ;  /* 0x00000026e0aa7c23 */ /* 0x100fe200080108b9 */
[----:B------:R-:W-:Y:S01]  /*7030*/  FFMA.FTZ R249, R194, UR38, -R185 ;  /* 0x00000026c2f97c23 */ /* 0x000fe200080108b9 */
[--C-:B------:R-:W-:Y:S01]  /*7040*/  FFMA.FTZ R171, R192, UR38, -R183.reuse ;  /* 0x00000026c0ab7c23 */ /* 0x100fe200080108b7 */
[--C-:B------:R-:W-:Y:S01]  /*7050*/  FFMA.FTZ R190, R190, UR38, -R183.reuse ;  /* 0x00000026bebe7c23 */ /* 0x100fe200080108b7 */
[--C-:B------:R-:W-:Y:S01]  /*7060*/  FFMA.FTZ R186, R186, UR38, -R183.reuse ;  /* 0x00000026baba7c23 */ /* 0x100fe200080108b7 */
[----:B------:R-:W-:Y:S02]  /*7070*/  HMMA.16816.F32.BF16 R60, R4, R34, R60 ;  /* 0x00000022043c723c */ /* 0x000fe4000004183c */
[----:B------:R-:W1:Y:S01]  /*7080*/  MUFU.EX2 R169, R169 ;  /* 0x000000a900a97308 */ /* 0x000e620000000800 */
[----:B------:R-:W-:-:S04]  /*7090*/  FFMA.FTZ R188, R188, UR38, -R183 ;  /* 0x00000026bcbc7c23 */ /* 0x000fc800080108b7 */
[----:B------:R-:W-:Y:S01]  /*70a0*/  LOP3.LUT R34, R32, 0xffff, RZ, 0xc0, !PT ;  /* 0x0000ffff20227812 */ /* 0x000fe200078ec0ff */
[----:B------:R-:W-:Y:S02]  /*70b0*/  HMMA.16816.F32.BF16 R52, R4, R166, R52 ;  /* 0x000000a60434723c */ /* 0x000fe40000041834 */
[----:B------:R-:W-:Y:S01]  /*70c0*/  MUFU.EX2 R170, R170 ;  /* 0x000000aa00aa7308 */ /* 0x000fe20000000800 */
[----:B------:R-:W-:-:S03]  /*70d0*/  SHF.R.U32.HI R34, RZ, 0x8, R34 ;  /* 0x00000008ff227819 */ /* 0x000fc60000011622 */
[----:B----4-:R-:W-:Y:S01]  /*70e0*/  HMMA.16816.F32.BF16 R128, R4, R28, R128 ;  /* 0x0000001c0480723c */ /* 0x010fe20000041880 */
[----:B------:R-:W-:-:S03]  /*70f0*/  LOP3.LUT R167, R32, 0xff, RZ, 0xc0, !PT ;  /* 0x000000ff20a77812 */ /* 0x000fc600078ec0ff */
[----:B------:R-:W-:Y:S01]  /*7100*/  MUFU.EX2 R249, R249 ;  /* 0x000000f900f97308 */ /* 0x000fe20000000800 */
[----:B------:R-:W-:Y:S02]  /*7110*/  PRMT R167, R167, 0x5410, R34 ;  /* 0x00005410a7a77816 */ /* 0x000fe40000000022 */
[----:B------:R-:W-:-:S05]  /*7120*/  SHF.R.U32.HI R28, RZ, 0x10, R32 ;  /* 0x00000010ff1c7819 */ /* 0x000fca0000011620 */
[----:B------:R-:W-:Y:S01]  /*7130*/  MUFU.EX2 R171, R171 ;  /* 0x000000ab00ab7308 */ /* 0x000fe20000000800 */
[----:B------:R-:W-:-:S07]  /*7140*/  LOP3.LUT R164, R164, 0xff, RZ, 0xc0, !PT ;  /* 0x000000ffa4a47812 */ /* 0x000fce00078ec0ff */
[----:B------:R-:W4:Y:S01]  /*7150*/  MUFU.EX2 R190, R190 ;  /* 0x000000be00be7308 */ /* 0x000f220000000800 */
[----:B------:R-:W-:-:S07]  /*7160*/  SHF.R.U32.HI R185, RZ, 0x18, R32 ;  /* 0x00000018ffb97819 */ /* 0x000fce0000011620 */
[----:B------:R-:W-:Y:S01]  /*7170*/  MUFU.EX2 R183, R188 ;  /* 0x000000bc00b77308 */ /* 0x000fe20000000800 */
[----:B------:R-:W-:-:S07]  /*7180*/  LOP3.LUT R28, R28, 0xff, RZ, 0xc0, !PT ;  /* 0x000000ff1c1c7812 */ /* 0x000fce00078ec0ff */
[----:B------:R-:W2:Y:S01]  /*7190*/  MUFU.EX2 R186, R186 ;  /* 0x000000ba00ba7308 */ /* 0x000ea20000000800 */
[----:B------:R-:W-:Y:S01]  /*71a0*/  HMMA.16816.F32.BF16 R132, R4, R30, R132 ;  /* 0x0000001e0484723c */ /* 0x000fe20000041884 */
[----:B------:R-:W-:Y:S02]  /*71b0*/  PRMT R29, R164, 0x5410, R33 ;  /* 0x00005410a41d7816 */ /* 0x000fe40000000021 */
[----:B------:R-:W3:Y:S04]  /*71c0*/  LDSM.16.MT88.4 R32, [R213+0x19800] ;  /* 0x01980000d520783b */ /* 0x000ee80000004200 */
[----:B------:R-:W-:Y:S02]  /*71d0*/  HSET2.LE.AND R4, R167, R248, PT ;  /* 0x000000f8a7047233 */ /* 0x000fe40003803000 */
[----:B-1----:R-:W-:-:S02]  /*71e0*/  F2FP.BF16.F32.PACK_AB R7, R169, R168 ;  /* 0x000000a8a907723e */ /* 0x002fc400000010ff */
[----:B------:R-:W-:Y:S02]  /*71f0*/  PRMT R5, R28, 0x5410, R185 ;  /* 0x000054101c057816 */ /* 0x000fe400000000b9 */
[----:B------:R-:W-:Y:S02]  /*7200*/  LOP3.LUT R4, R4, R7, RZ, 0xc0, !PT ;  /* 0x0000000704047212 */ /* 0x000fe400078ec0ff */
[--C-:B------:R-:W-:Y:S02]  /*7210*/  HSET2.LE.AND R6, R165, R248.reuse, PT ;  /* 0x000000f8a5067233 */ /* 0x100fe40003803000 */
[--C-:B------:R-:W-:Y:S02]  /*7220*/  HSET2.LE.AND R5, R5, R248.reuse, PT ;  /* 0x000000f805057233 */ /* 0x100fe40003803000 */
[----:B------:R-:W-:Y:S02]  /*7230*/  HSET2.LE.AND R7, R29, R248, PT ;  /* 0x000000f81d077233 */ /* 0x000fe40003803000 */
[----:B----4-:R-:W-:-:S02]  /*7240*/  F2FP.BF16.F32.PACK_AB R28, R190, R171 ;  /* 0x000000abbe1c723e */ /* 0x010fc400000010ff */
[----:B------:R-:W-:Y:S02]  /*7250*/  F2FP.BF16.F32.PACK_AB R31, R249, R170 ;  /* 0x000000aaf91f723e */ /* 0x000fe400000010ff */
[----:B--2---:R-:W-:Y:S02]  /*7260*/  F2FP.BF16.F32.PACK_AB R164, R186, R183 ;  /* 0x000000b7baa4723e */ /* 0x004fe400000010ff */
[----:B------:R-:W-:Y:S02]  /*7270*/  LOP3.LUT R5, R5, R28, RZ, 0xc0, !PT ;  /* 0x0000001c05057212 */ /* 0x000fe400078ec0ff */
[----:B------:R-:W-:Y:S02]  /*7280*/  LOP3.LUT R6, R6, R31, RZ, 0xc0, !PT ;  /* 0x0000001f06067212 */ /* 0x000fe400078ec0ff */
[----:B------:R-:W-:Y:S01]  /*7290*/  LOP3.LUT R7, R7, R164, RZ, 0xc0, !PT ;  /* 0x000000a407077212 */ /* 0x000fe200078ec0ff */
[----:B------:R-:W1:Y:S04]  /*72a0*/  LDSM.16.MT88.4 R28, [R212+0x19800] ;  /* 0x01980000d41c783b */ /* 0x000e680000004200 */
[----:B------:R-:W-:Y:S02]  /*72b0*/  LDSM.16.MT88.4 R164, [R213+0x1b800] ;  /* 0x01b80000d5a4783b */ /* 0x000fe40000004200 */
        /* <DEDUP_REMOVED lines=16> */
[----:B------:R-:W-:Y:S01]  /*73c0*/  HMMA.16816.F32.BF16 R52, R4, R22, R52 ;  /* 0x000000160434723c */ /* 0x000fe20000041834 */
[----:B------:R-:W3:Y:S01]  /*73d0*/  LDSM.16.MT88.4 R20, [R213+0x1d800] ;  /* 0x01d80000d514783b */ /* 0x000ee20000004200 */
        /* <DEDUP_REMOVED lines=10> */
[----:B------:R-:W3:Y:S01]  /*7480*/  LDSM.16.MT88.4 R164, [R212+0x1d800] ;  /* 0x01d80000d4a4783b */ /* 0x000ee20000004200 */
[----:B------:R-:W-:-:S04]  /*7490*/  FADD.FTZ R19, R19, R174 ;  /* 0x000000ae13137221 */ /* 0x000fc80000010000 */
[----:B----4-:R-:W-:Y:S01]  /*74a0*/  HMMA.16816.F32.BF16 R64, R4, R32, R64 ;  /* 0x000000200440723c */ /* 0x010fe20000041840 */
[----:B------:R-:W-:-:S05]  /*74b0*/  FADD.FTZ R173, R178, R173 ;  /* 0x000000adb2ad7221 */ /* 0x000fca0000010000 */
        /* <DEDUP_REMOVED lines=32> */
[----:B------:R-:W-:-:S04]  /*76c0*/  FADD.FTZ R252, R186, R183 ;  /* 0x000000b7bafc7221 */ /* 0x000fc80000010000 */
[C---:B----4-:R-:W-:Y:S06]  /*76d0*/  HMMA.16816.F32.BF16 R104, R4.reuse, R32, R104 ;  /* 0x000000200468723c */ /* 0x050fec0000041868 */
[C---:B------:R-:W-:Y:S06]  /*76e0*/  HMMA.16816.F32.BF16 R108, R4.reuse, R34, R108 ;  /* 0x00000022046c723c */ /* 0x040fec000004186c */
[C---:B-1----:R-:W-:Y:S06]  /*76f0*/  HMMA.16816.F32.BF16 R112, R4.reuse, R28, R112 ;  /* 0x0000001c0470723c */ /* 0x042fec0000041870 */
[C---:B------:R-:W-:Y:S06]  /*7700*/  HMMA.16816.F32.BF16 R116, R4.reuse, R30, R116 ;  /* 0x0000001e0474723c */ /* 0x040fec0000041874 */
[C---:B--2---:R-:W-:Y:S06]  /*7710*/  HMMA.16816.F32.BF16 R120, R4.reuse, R24, R120 ;  /* 0x000000180478723c */ /* 0x044fec0000041878 */
[C---:B------:R-:W-:Y:S06]  /*7720*/  HMMA.16816.F32.BF16 R124, R4.reuse, R26, R124 ;  /* 0x0000001a047c723c */ /* 0x040fec000004187c */
[C---:B---3--:R-:W-:Y:S06]  /*7730*/  HMMA.16816.F32.BF16 R128, R4.reuse, R20, R128 ;  /* 0x000000140480723c */ /* 0x048fec0000041880 */
[----:B------:R-:W-:Y:S01]  /*7740*/  HMMA.16816.F32.BF16 R132, R4, R22, R132 ;  /* 0x000000160484723c */ /* 0x000fe20000041884 */
[----:B------:R-:W-:-:S08]  /*7750*/  NOP ;  /* 0x0000000000007918 */ /* 0x000fd00000000000 */
[----:B------:R-:W-:-:S15]  /*7760*/  @!P0 BRA `(.L_x_1625) ;  /* 0x0000008c00bc8947 */ /* 0x000fde0003800000 */
[----:B------:R-:W-:Y:S01]  /*7770*/  ULDC UR4, c[0x0][0x2d0] ;  /* 0x0000b40000047ab9 */ /* 0x000fe20000000800 */
[----:B------:R-:W-:Y:S01]  /*7780*/  UIADD3 UR21, UR23, -0x2, URZ ;  /* 0xfffffffe17157890 */ /* 0x000fe2000fffe03f */
[----:B------:R-:W-:Y:S01]  /*7790*/  ISETP.GE.AND P5, PT, R242, UR4, PT ;  /* 0x00000004f2007c0c */ /* 0x000fe2000bfa6270 */
[----:B-----5:R-:W-:Y:S01]  /*77a0*/  IMAD.MOV.U32 R18, RZ, RZ, R10 ;  /* 0x000000ffff127224 */ /* 0x020fe200078e000a */
        /* <DEDUP_REMOVED lines=9> */
[----:B------:R-:W-:Y:S01]  /*7840*/  UIMAD UR4, UR6, UR37, UR4 ;  /* 0x00000025060472a4 */ /* 0x000fe2000f8e0204 */
[----:B------:R-:W-:-:S06]  /*7850*/  IMAD.WIDE.U32 R28, R28, UR37, R18 ;  /* 0x000000251c1c7c25 */ /* 0x000fcc000f8e0012 */
[----:B------:R-:W-:Y:S01]  /*7860*/  BAR.SYNC.DEFER_BLOCKING 0x0 ;  /* 0x0000000000007b1d */ /* 0x000fe20000010000 */
[----:B------:R-:W-:Y:S01]  /*7870*/  UISETP.GT.AND UP0, UPT, UR21, UR16, UPT ;  /* 0x000000101500728c */ /* 0x000fe2000bf04270 */
[----:B------:R-:W-:-:S06]  /*7880*/  VIADD R26, R29, UR4 ;  /* 0x000000041d1a7c36 */ /* 0x000fcc0008000000 */
[----:B------:R-:W2:Y:S08]  /*7890*/  @!P4 LDC.64 R4, c[0x0][0x220] ;  /* 0x00008800ff04cb82 */ /* 0x000eb00000000a00 */
[----:B------:R-:W3:Y:S01]  /*78a0*/  @!P3 LDC.64 R24, c[0x0][0x220] ;  /* 0x00008800ff18bb82 */ /* 0x000ee20000000a00 */
[----:B-1----:R-:W-:-:S07]  /*78b0*/  @!P5 LEA R32, P1, R28, R6, 0x1 ;  /* 0x000000061c20d211 */ /* 0x002fce00078208ff */
[----:B------:R-:W1:Y:S01]  /*78c0*/  @!P2 LDC.64 R22, c[0x0][0x220] ;  /* 0x00008800ff16ab82 */ /* 0x000e620000000a00 */
[----:B------:R-:W-:Y:S01]  /*78d0*/  @P5 STS.128 [R230+0x18000], RZ ;  /* 0x018000ffe6005388 */ /* 0x000fe20000000c00 */
[C---:B------:R-:W-:Y:S02]  /*78e0*/  @!P5 LEA.HI.X R33, R28.reuse, R7, R26, 0x1, P1 ;  /* 0x000000071c21d211 */ /* 0x040fe400008f0c1a */
[----:B------:R-:W-:-:S04]  /*78f0*/  IADD3 R3, P1, R28, UR25, RZ ;  /* 0x000000191c037c10 */ /* 0x000fc8000ff3e0ff */
[----:B------:R-:W4:Y:S01]  /*7900*/  @!P5 LDC.64 R20, c[0x0][0x220] ;  /* 0x00008800ff14db82 */ /* 0x000f220000000a00 */
        /* <DEDUP_REMOVED lines=12> */
[----:B------:R-:W-:Y:S03]  /*79d0*/  @!P4 LDGSTS.E.BYPASS.LTC128B.128 [R230+0x1a000], desc[UR32][R30.64+0x80] ;  /* 0x1a0000801ee6cfae */ /* 0x000fe6000b901d60 */
[C---:B------:R-:W-:Y:S01]  /*79e0*/  @!P3 LEA.HI.X R25, R28.reuse, R25, R26, 0x1, P0 ;  /* 0x000000191c19b211 */ /* 0x040fe200000f0c1a */
[----:B------:R-:W-:Y:S02]  /*79f0*/  @P3 STS.128 [R230+0x1c000], RZ ;  /* 0x01c000ffe6003388 */ /* 0x000fe40000000c00 */
[----:B------:R-:W3:Y:S01]  /*7a00*/  @!P3 LDC.64 R6, c[0x0][0x220] ;  /* 0x00008800ff06bb82 */ /* 0x000ee20000000a00 */
[----:B-1----:R-:W-:Y:S01]  /*7a10*/  @!P2 LEA R34, P0, R28, R22, 0x1 ;  /* 0x000000161c22a211 */ /* 0x002fe200078008ff */
[----:B------:R-:W-:Y:S01]  /*7a20*/  @!PT LDS RZ, [RZ] ;  /* 0x00000000fffff984 */ /* 0x000fe20000000800 */
[----:B------:R-:W-:Y:S01]  /*7a30*/  @!PT LDS RZ, [RZ] ;  /* 0x00000000fffff984 */ /* 0x000fe20000000800 */
[----:B------:R-:W-:Y:S01]  /*7a40*/  @!PT LDS RZ, [RZ] ;  /* 0x00000000fffff984 */ /* 0x000fe20000000800 */
[----:B------:R-:W-:Y:S01]  /*7a50*/  @!P3 LDGSTS.E.BYPASS.LTC128B.128 [R230+0x1c000], desc[UR32][R24.64+0x100] ;  /* 0x1c00010018e6bfae */ /* 0x000fe2000b901d60 */
[----:B------:R-:W-:-:S02]  /*7a60*/  IADD3.X R22, R26, UR20, RZ, P1, !PT ;  /* 0x000000141a167c10 */ /* 0x000fc40008ffe4ff */
[----:B------:R-:W-:Y:S01]  /*7a70*/  @!P2 LEA.HI.X R35, R28, R23, R26, 0x1, P0 ;  /* 0x000000171c23a211 */ /* 0x000fe200000f0c1a */
[----:B------:R-:W-:Y:S02]  /*7a80*/  @P2 STS.128 [R230+0x1e000], RZ ;  /* 0x01e000ffe6002388 */ /* 0x000fe40000000c00 */
[----:B------:R-:W1:Y:S01]  /*7a90*/  @!P2 LDC.64 R4, c[0x0][0x220] ;  /* 0x00008800ff04ab82 */ /* 0x000e620000000a00 */
[C---:B----4-:R-:W-:Y:S01]  /*7aa0*/  @!P5 LEA R20, P1, R3.reuse, R20, 0x1 ;  /* 0x000000140314d211 */ /* 0x050fe200078208ff */
[----:B------:R-:W-:Y:S01]  /*7ab0*/  @!PT LDS RZ, [RZ] ;  /* 0x00000000fffff984 */ /* 0x000fe20000000800 */
[----:B------:R-:W-:Y:S01]  /*7ac0*/  @!PT LDS RZ, [RZ] ;  /* 0x00000000fffff984 */ /* 0x000fe20000000800 */
[----:B------:R-:W-:Y:S01]  /*7ad0*/  @!PT LDS RZ, [RZ] ;  /* 0x00000000fffff984 */ /* 0x000fe20000000800 */
[----:B------:R-:W-:Y:S03]  /*7ae0*/  @!P2 LDGSTS.E.BYPASS.LTC128B.128 [R230+0x1e000], desc[UR32][R34.64+0x180] ;  /* 0x1e00018022e6afae */ /* 0x000fe6000b901d60 */
[C---:B------:R-:W-:Y:S01]  /*7af0*/  @!P5 LEA.HI.X R21, R3.reuse, R21, R22, 0x1, P1 ;  /* 0x000000150315d211 */ /* 0x040fe200008f0c16 */
[----:B------:R-:W-:Y:S01]  /*7b00*/  @P5 STS.128 [R230+0x19000], RZ ;  /* 0x019000ffe6005388 */ /* 0x000fe20000000c00 */
[----:B--2---:R-:W-:-:S03]  /*7b10*/  @!P4 LEA R18, P6, R3, R18, 0x1 ;  /* 0x000000120312c211 */ /* 0x004fc600078c08ff */
[----:B------:R-:W-:Y:S01]  /*7b20*/  @!PT LDS RZ, [RZ] ;  /* 0x00000000fffff984 */ /* 0x000fe20000000800 */
[----:B------:R-:W-:Y:S01]  /*7b30*/  @!PT LDS RZ, [RZ] ;  /* 0x00000000fffff984 */ /* 0x000fe20000000800 */
[----:B------:R-:W-:Y:S01]  /*7b40*/  @!PT LDS RZ, [RZ] ;  /* 0x00000000fffff984 */ /* 0x000fe20000000800 */
[----:B------:R-:W-:Y:S01]  /*7b50*/  @!P5 LDGSTS.E.BYPASS.LTC128B.128 [R230+0x19000], desc[UR32][R20.64] ;  /* 0x1900000014e6dfae */ /* 0x000fe2000b901d60 */
[----:B------:R-:W-:-:S03]  /*7b60*/  @!P4 LEA.HI.X R19, R3, R19, R22, 0x1, P6 ;  /* 0x000000130313c211 */ /* 0x000fc600030f0c16 */
[----:B------:R-:W-:Y:S01]  /*7b70*/  @P4 STS.128 [R230+0x1b000], RZ ;  /* 0x01b000ffe6004388 */ /* 0x000fe20000000c00 */
[----:B---3--:R-:W-:-:S03]  /*7b80*/  @!P3 LEA R28, P1, R3, R6, 0x1 ;  /* 0x00000006031cb211 */ /* 0x008fc600078208ff */
[----:B------:R-:W-:Y:S01]  /*7b90*/  @!PT LDS RZ, [RZ] ;  /* 0x00000000fffff984 */ /* 0x000fe20000000800 */
[----:B------:R-:W-:Y:S01]  /*7ba0*/  @!PT LDS RZ, [RZ] ;  /* 0x00000000fffff984 */ /* 0x000fe20000000800 */
[----:B------:R-:W-:Y:S01]  /*7bb0*/  @!PT LDS RZ, [RZ] ;  /* 0x00000000fffff984 */ /* 0x000fe20000000800 */
[----:B------:R2:W-:Y:S01]  /*7bc0*/  @!P4 LDGSTS.E.BYPASS.LTC128B.128 [R230+0x1b000], desc[UR32][R18.64+0x80] ;  /* 0x1b00008012e6cfae */ /* 0x0005e2000b901d60 */
[----:B------:R-:W-:-:S03]  /*7bd0*/  @!P3 LEA.HI.X R29, R3, R7, R22, 0x1, P1 ;  /* 0x00000007031db211 */ /* 0x000fc600008f0c16 */
[----:B------:R-:W-:Y:S01]  /*7be0*/  @P3 STS.128 [R230+0x1d000], RZ ;  /* 0x01d000ffe6003388 */ /* 0x000fe20000000c00 */
[----:B-1----:R-:W-:-:S03]  /*7bf0*/  @!P2 LEA R168, P0, R3, R4, 0x1 ;  /* 0x0000000403a8a211 */ /* 0x002fc600078008ff */
[----:B------:R-:W-:Y:S01]  /*7c00*/  @!PT LDS RZ, [RZ] ;  /* 0x00000000fffff984 */ /* 0x000fe20000000800 */
[----:B------:R-:W-:Y:S01]  /*7c10*/  @!PT LDS RZ, [RZ] ;  /* 0x00000000fffff984 */ /* 0x000fe20000000800 */
[----:B------:R-:W-:Y:S01]  /*7c20*/  @!PT LDS RZ, [RZ] ;  /* 0x00000000fffff984 */ /* 0x000fe20000000800 */
[----:B------:R1:W-:Y:S01]  /*7c30*/  @!P3 LDGSTS.E.BYPASS.LTC128B.128 [R230+0x1d000], desc[UR32][R28.64+0x100] ;  /* 0x1d0001001ce6bfae */ /* 0x0003e2000b901d60 */
[----:B------:R-:W-:-:S03]  /*7c40*/  @!P2 LEA.HI.X R169, R3, R5, R22, 0x1, P0 ;  /* 0x0000000503a9a211 */ /* 0x000fc600000f0c16 */
[----:B------:R-:W-:Y:S04]  /*7c50*/  @P2 STS.128 [R230+0x1f000], RZ ;  /* 0x01f000ffe6002388 */ /* 0x000fe80000000c00 */
[----:B------:R-:W-:Y:S01]  /*7c60*/  @!PT LDS RZ, [RZ] ;  /* 0x00000000fffff984 */ /* 0x000fe20000000800 */
[----:B------:R-:W-:Y:S01]  /*7c70*/  @!PT LDS RZ, [RZ] ;  /* 0x00000000fffff984 */ /* 0x000fe20000000800 */
[----:B------:R-:W-:Y:S01]  /*7c80*/  @!PT LDS RZ, [RZ] ;  /* 0x00000000fffff984 */ /* 0x000fe20000000800 */
[----:B------:R3:W-:Y:S04]  /*7c90*/  @!P2 LDGSTS.E.BYPASS.LTC128B.128 [R230+0x1f000], desc[UR32][R168.64+0x180] ;  /* 0x1f000180a8e6afae */ /* 0x0007e8000b901d60 */
[----:B------:R-:W-:Y:S04]  /*7ca0*/  LDSM.16.M88.4 R164, [R222] ;  /* 0x00000000dea4783b */ /* 0x000fe80000000200 */
[----:B------:R-:W4:Y:S01]  /*7cb0*/  LDSM.16.M88.4 R4, [R221+0x10000] ;  /* 0x01000000dd04783b */ /* 0x000f220000000200 */
[----:B--2---:R-:W-:-:S03]  /*7cc0*/  IMAD.U32 R18, RZ, RZ, UR21 ;  /* 0x00000015ff127e24 */ /* 0x004fc6000f8e00ff */
[----:B------:R-:W2:Y:S01]  /*7cd0*/  LDSM.16.M88.4 R180, [R221+0x10800] ;  /* 0x01080000ddb4783b */ /* 0x000ea20000000200 */
[----:B------:R-:W-:-:S03]  /*7ce0*/  IMAD R3, R18, 0x40, R239 ;  /* 0x0000004012037824 */ /* 0x000fc600078e02ef */
[----:B------:R-:W3:Y:S01]  /*7cf0*/  LDSM.16.M88.4 R172, [R221+0x11000] ;  /* 0x01100000ddac783b */ /* 0x000ee20000000200 */
[----:B------:R-:W-:-:S03]  /*7d00*/  VIADD R17, R3, 0x1 ;  /* 0x0000000103117836 */ /* 0x000fc60000000000 */
[----:B------:R-:W3:Y:S01]  /*7d10*/  LDSM.16.M88.4 R24, [R221+0x11800] ;  /* 0x01180000dd18783b */ /* 0x000ee20000000200 */
[C---:B------:R-:W-:Y:S01]  /*7d20*/  ISETP.GE.AND P0, PT, R3.reuse, R237, PT ;  /* 0x000000ed0300720c */ /* 0x040fe20003f06270 */
[C---:B------:R-:W-:Y:S01]  /*7d30*/  VIADD R18, R3.reuse, 0x8 ;  /* 0x0000000803127836 */ /* 0x040fe20000000000 */
[C---:B------:R-:W-:Y:S01]  /*7d40*/  ISETP.GE.AND P6, PT, R3.reuse, R231, PT ;  /* 0x000000e70300720c */ /* 0x040fe20003fc6270 */
[----:B------:R-:W-:Y:S01]  /*7d50*/  LDSM.16.M88.4 R32, [R220] ;  /* 0x00000000dc20783b */ /* 0x000fe20000000200 */
[----:B------:R-:W-:Y:S02]  /*7d60*/  ISETP.LT.OR P0, PT, R3, R238, P0 ;  /* 0x000000ee0300720c */ /* 0x000fe40000701670 */
[----:B------:R-:W-:Y:S01]  /*7d70*/  ISETP.GE.AND P1, PT, R17, R237, PT ;  /* 0x000000ed1100720c */ /* 0x000fe20003f26270 */
[----:B------:R-:W3:Y:S01]  /*7d80*/  LDSM.16.M88.4 R244, [R219] ;  /* 0x00000000dbf4783b */ /* 0x000ee20000000200 */
[----:B------:R-:W-:Y:S02]  /*7d90*/  ISETP.LT.OR P6, PT, R3, R236, P6 ;  /* 0x000000ec0300720c */ /* 0x000fe400037c1670 */
[C---:B------:R-:W-:Y:S01]  /*7da0*/  ISETP.LT.OR P1, PT, R17.reuse, R238, P1 ;  /* 0x000000ee1100720c */ /* 0x040fe20000f21670 */
[----:B------:R-:W3:Y:S04]  /*7db0*/  LDSM.16.M88.4 R224, [R211] ;  /* 0x00000000d3e0783b */ /* 0x000ee80000000200 */
[----:B------:R-:W3:Y:S04]  /*7dc0*/  LDSM.16.M88.4 R192, [R210] ;  /* 0x00000000d2c0783b */ /* 0x000ee80000000200 */
[----:B------:R-:W3:Y:S04]  /*7dd0*/  LDSM.16.M88.4 R188, [R209] ;  /* 0x00000000d1bc783b */ /* 0x000ee80000000200 */
[----:B-1----:R-:W-:Y:S01]  /*7de0*/  LDSM.16.M88.4 R28, [R218] ;  /* 0x00000000da1c783b */ /* 0x002fe20000000200 */
[C---:B----4-:R-:W-:Y:S03]  /*7df0*/  HMMA.16816.F32.BF16 R20, R164.reuse, R4, RZ ;  /* 0x00000004a414723c */ /* 0x050fe600000418ff */
[----:B------:R-:W0:Y:S03]  /*7e00*/  LDGDEPBAR ;  /* 0x00000000000079af */ /* 0x000e260000000000 */
[C---:B------:R-:W-:Y:S06]  /*7e10*/  HMMA.16816.F32.BF16 R4, R164.reuse, R6, RZ ;  /* 0x00000006a404723c */ /* 0x040fec00000418ff */
[C---:B--2---:R-:W-:Y:S06]  /*7e20*/  HMMA.16816.F32.BF16 R184, R164.reuse, R180, RZ ;  /* 0x000000b4a4b8723c */ /* 0x044fec00000418ff */
[C---:B---3--:R-:W-:Y:S06]  /*7e30*/  HMMA.16816.F32.BF16 R176, R164.reuse, R172, RZ ;  /* 0x000000aca4b0723c */ /* 0x048fec00000418ff */
[C---:B------:R-:W-:Y:S06]  /*7e40*/  HMMA.16816.F32.BF16 R180, R164.reuse, R182, RZ ;  /* 0x000000b6a4b4723c */ /* 0x040fec00000418ff */
[C---:B------:R-:W-:Y:S06]  /*7e50*/  HMMA.16816.F32.BF16 R172, R164.reuse, R174, RZ ;  /* 0x000000aea4ac723c */ /* 0x040fec00000418ff */
[C---:B------:R-:W-:Y:S06]  /*7e60*/  HMMA.16816.F32.BF16 R168, R164.reuse, R24, RZ ;  /* 0x00000018a4a8723c */ /* 0x040fec00000418ff */
[----:B------:R-:W-:Y:S01]  /*7e70*/  HMMA.16816.F32.BF16 R164, R164, R26, RZ ;  /* 0x0000001aa4a4723c */ /* 0x000fe200000418ff */
[----:B------:R-:W1:Y:S05]  /*7e80*/  LDSM.16.M88.4 R24, [R215+0x10000] ;  /* 0x01000000d718783b */ /* 0x000e6a0000000200 */
[C---:B------:R-:W-:Y:S06]  /*7e90*/  HMMA.16816.F32.BF16 R20, R32.reuse, R244, R20 ;  /* 0x000000f42014723c */ /* 0x040fec0000041814 */
[C---:B------:R-:W-:Y:S01]  /*7ea0*/  HMMA.16816.F32.BF16 R4, R32.reuse, R246, R4 ;  /* 0x000000f62004723c */ /* 0x040fe20000041804 */
[----:B------:R-:W-:Y:S05]  /*7eb0*/  LDSM.16.M88.4 R244, [R208+0x800] ;  /* 0x00080000d0f4783b */ /* 0x000fea0000000200 */
[C---:B------:R-:W-:Y:S06]  /*7ec0*/  HMMA.16816.F32.BF16 R184, R32.reuse, R224, R184 ;  /* 0x000000e020b8723c */ /* 0x040fec00000418b8 */
[C---:B------:R-:W-:Y:S01]  /*7ed0*/  HMMA.16816.F32.BF16 R180, R32.reuse, R226, R180 ;  /* 0x000000e220b4723c */ /* 0x040fe200000418b4 */
[----:B------:R-:W2:Y:S05]  /*7ee0*/  LDSM.16.M88.4 R224, [R215+0x10800] ;  /* 0x01080000d7e0783b */ /* 0x000eaa0000000200 */
[C---:B------:R-:W-:Y:S06]  /*7ef0*/  HMMA.16816.F32.BF16 R176, R32.reuse, R192, R176 ;  /* 0x000000c020b0723c */ /* 0x040fec00000418b0 */
[C---:B------:R-:W-:Y:S01]  /*7f00*/  HMMA.16816.F32.BF16 R172, R32.reuse, R194, R172 ;  /* 0x000000c220ac723c */ /* 0x040fe200000418ac */
[----:B------:R-:W3:Y:S05]  /*7f10*/  LDSM.16.M88.4 R192, [R215+0x11000] ;  /* 0x01100000d7c0783b */ /* 0x000eea0000000200 */
[C---:B------:R-:W-:Y:S06]  /*7f20*/  HMMA.16816.F32.BF16 R168, R32.reuse, R188, R168 ;  /* 0x000000bc20a8723c */ /* 0x040fec00000418a8 */
[----:B------:R-:W-:Y:S01]  /*7f30*/  HMMA.16816.F32.BF16 R164, R32, R190, R164 ;  /* 0x000000be20a4723c */ /* 0x000fe200000418a4 */
[----:B------:R-:W4:Y:S04]  /*7f40*/  LDSM.16.M88.4 R188, [R215+0x11800] ;  /* 0x01180000d7bc783b */ /* 0x000f280000000200 */
[----:B------:R-:W-:Y:S01]  /*7f50*/  LDSM.16.M88.4 R32, [R217] ;  /* 0x00000000d920783b */ /* 0x000fe20000000200 */
        /* <DEDUP_REMOVED lines=22> */
[C---:B---3--:R-:W-:Y:S06]  /*80c0*/  HMMA.16816.F32.BF16 R168, R32.reuse, R192, R168 ;  /* 0x000000c020a8723c */ /* 0x048fec00000418a8 */
[----:B------:R-:W-:Y:S01]  /*80d0*/  HMMA.16816.F32.BF16 R164, R32, R194, R164 ;  /* 0x000000c220a4723c */ /* 0x000fe200000418a4 */
[----:B------:R-:W2:Y:S04]  /*80e0*/  LDSM.16.M88.4 R32, [R207] ;  /* 0x00000000cf20783b */ /* 0x000ea80000000200 */
[----:B------:R-:W-:Y:S01]  /*80f0*/  LDSM.16.M88.4 R192, [R221+0x13800] ;  /* 0x01380000ddc0783b */ /* 0x000fe20000000200 */
[C---:B-1----:R-:W-:Y:S06]  /*8100*/  HMMA.16816.F32.BF16 R184, R188.reuse, R24, R184 ;  /* 0x00000018bcb8723c */ /* 0x042fec00000418b8 */
[C---:B------:R-:W-:Y:S01]  /*8110*/  HMMA.16816.F32.BF16 R180, R188.reuse, R26, R180 ;  /* 0x0000001abcb4723c */ /* 0x040fe200000418b4 */
[----:B------:R-:W1:Y:S05]  /*8120*/  LDSM.16.M88.4 R24, [R206] ;  /* 0x00000000ce18783b */ /* 0x000e6a0000000200 */
[C---:B------:R-:W-:Y:S06]  /*8130*/  HMMA.16816.F32.BF16 R20, R188.reuse, R28, R20 ;  /* 0x0000001cbc14723c */ /* 0x040fec0000041814 */
[C---:B------:R-:W-:Y:S01]  /*8140*/  HMMA.16816.F32.BF16 R4, R188.reuse, R30, R4 ;  /* 0x0000001ebc04723c */ /* 0x040fe20000041804 */
[----:B------:R-:W3:Y:S05]  /*8150*/  LDSM.16.M88.4 R28, [R205] ;  /* 0x00000000cd1c783b */ /* 0x000eea0000000200 */
[C---:B----4-:R-:W-:Y:S06]  /*8160*/  HMMA.16816.F32.BF16 R176, R188.reuse, R244, R176 ;  /* 0x000000f4bcb0723c */ /* 0x050fec00000418b0 */
[----:B------:R-:W-:Y:S01]  /*8170*/  HMMA.16816.F32.BF16 R172, R188, R246, R172 ;  /* 0x000000f6bcac723c */ /* 0x000fe200000418ac */
[----:B------:R-:W4:Y:S05]  /*8180*/  LDSM.16.M88.4 R244, [R204] ;  /* 0x00000000ccf4783b */ /* 0x000f2a0000000200 */
[C---:B--2---:R-:W-:Y:S06]  /*8190*/  HMMA.16816.F32.BF16 R20, R224.reuse, R32, R20 ;  /* 0x00000020e014723c */ /* 0x044fec0000041814 */
[C---:B------:R-:W-:Y:S01]  /*81a0*/  HMMA.16816.F32.BF16 R4, R224.reuse, R34, R4 ;  /* 0x00000022e004723c */ /* 0x040fe20000041804 */
[----:B------:R-:W-:Y:S05]  /*81b0*/  LDSM.16.M88.4 R32, [R215+0x12800] ;  /* 0x01280000d720783b */ /* 0x000fea0000000200 */
[C---:B-1----:R-:W-:Y:S06]  /*81c0*/  HMMA.16816.F32.BF16 R184, R224.reuse, R24, R184 ;  /* 0x00000018e0b8723c */ /* 0x042fec00000418b8 */
[----:B------:R-:W-:Y:S01]  /*81d0*/  HMMA.16816.F32.BF16 R180, R224, R26, R180 ;  /* 0x0000001ae0b4723c */ /* 0x000fe200000418b4 */
[----:B------:R-:W1:Y:S05]  /*81e0*/  LDSM.16.M88.4 R24, [R218+0x4000] ;  /* 0x00400000da18783b */ /* 0x000e6a0000000200 */
[C---:B------:R-:W-:Y:S06]  /*81f0*/  HMMA.16816.F32.BF16 R168, R188.reuse, R192, R168 ;  /* 0x000000c0bca8723c */ /* 0x040fec00000418a8 */
[----:B------:R-:W-:Y:S01]  /*8200*/  HMMA.16816.F32.BF16 R164, R188, R194, R164 ;  /* 0x000000c2bca4723c */ /* 0x000fe200000418a4 */
[----:B------:R-:W2:Y:S04]  /*8210*/  LDSM.16.M88.4 R192, [R215+0x12000] ;  /* 0x01200000d7c0783b */ /* 0x000ea80000000200 */
[----:B------:R-:W2:Y:S01]  /*8220*/  LDSM.16.M88.4 R188, [R215+0x13000] ;  /* 0x01300000d7bc783b */ /* 0x000ea20000000200 */
        /* <DEDUP_REMOVED lines=16> */
[C---:B---3--:R-:W-:Y:S06]  /*8330*/  HMMA.16816.F32.BF16 R168, R24.reuse, R28, R168 ;  /* 0x0000001c18a8723c */ /* 0x048fec00000418a8 */
[----:B------:R-:W-:Y:S01]  /*8340*/  HMMA.16816.F32.BF16 R164, R24, R30, R164 ;  /* 0x0000001e18a4723c */ /* 0x000fe200000418a4 */
[----:B------:R-:W-:Y:S04]  /*8350*/  LDSM.16.M88.4 R28, [R222+0x8000] ;  /* 0x00800000de1c783b */ /* 0x000fe80000000200 */
[----:B------:R-:W3:Y:S01]  /*8360*/  LDSM.16.M88.4 R24, [R221+0x14000] ;  /* 0x01400000dd18783b */ /* 0x000ee20000000200 */
[C---:B-1----:R-:W-:Y:S06]  /*8370*/  HMMA.16816.F32.BF16 R20, R32.reuse, R244, R20 ;  /* 0x000000f42014723c */ /* 0x042fec0000041814 */
[C---:B------:R-:W-:Y:S01]  /*8380*/  HMMA.16816.F32.BF16 R4, R32.reuse, R246, R4 ;  /* 0x000000f62004723c */ /* 0x040fe20000041804 */
[----:B------:R-:W-:Y:S05]  /*8390*/  LDSM.16.M88.4 R244, [R202] ;  /* 0x00000000caf4783b */ /* 0x000fea0000000200 */
[C---:B------:R-:W-:Y:S06]  /*83a0*/  HMMA.16816.F32.BF16 R184, R32.reuse, R224, R184 ;  /* 0x000000e020b8723c */ /* 0x040fec00000418b8 */
[C---:B------:R-:W-:Y:S01]  /*83b0*/  HMMA.16816.F32.BF16 R180, R32.reuse, R226, R180 ;  /* 0x000000e220b4723c */ /* 0x040fe200000418b4 */
[----:B------:R-:W1:Y:S05]  /*83c0*/  LDSM.16.M88.4 R224, [R221+0x14800] ;  /* 0x01480000dde0783b */ /* 0x000e6a0000000200 */
[C---:B--2---:R-:W-:Y:S06]  /*83d0*/  HMMA.16816.F32.BF16 R176, R32.reuse, R192, R176 ;  /* 0x000000c020b0723c */ /* 0x044fec00000418b0 */
[C---:B------:R-:W-:Y:S01]  /*83e0*/  HMMA.16816.F32.BF16 R172, R32.reuse, R194, R172 ;  /* 0x000000c220ac723c */ /* 0x040fe200000418ac */
[----:B------:R-:W2:Y:S05]  /*83f0*/  LDSM.16.M88.4 R192, [R221+0x15000] ;  /* 0x01500000ddc0783b */ /* 0x000eaa0000000200 */
[C---:B----4-:R-:W-:Y:S06]  /*8400*/  HMMA.16816.F32.BF16 R168, R32.reuse, R188, R168 ;  /* 0x000000bc20a8723c */ /* 0x050fec00000418a8 */
[----:B------:R-:W-:Y:S01]  /*8410*/  HMMA.16816.F32.BF16 R164, R32, R190, R164 ;  /* 0x000000be20a4723c */ /* 0x000fe200000418a4 */
[----:B------:R-:W4:Y:S04]  /*8420*/  LDSM.16.M88.4 R188, [R221+0x15800] ;  /* 0x01580000ddbc783b */ /* 0x000f280000000200 */
[----:B------:R-:W-:Y:S01]  /*8430*/  LDSM.16.M88.4 R32, [R220+0x8000] ;  /* 0x00800000dc20783b */ /* 0x000fe20000000200 */
[C---:B---3--:R-:W-:Y:S06]  /*8440*/  HMMA.16816.F32.BF16 R20, R28.reuse, R24, R20 ;  /* 0x000000181c14723c */ /* 0x048fec0000041814 */
        /* <DEDUP_REMOVED lines=8> */
[C---:B----4-:R-:W-:Y:S06]  /*84d0*/  HMMA.16816.F32.BF16 R168, R28.reuse, R188, R168 ;  /* 0x000000bc1ca8723c */ /* 0x050fec00000418a8 */
[----:B------:R-:W-:Y:S01]  /*84e0*/  HMMA.16816.F32.BF16 R164, R28, R190, R164 ;  /* 0x000000be1ca4723c */ /* 0x000fe200000418a4 */
[----:B------:R-:W-:Y:S04]  /*84f0*/  LDSM.16.M88.4 R188, [R218+0x8000] ;  /* 0x00800000dabc783b */ /* 0x000fe80000000200 */
[----:B------:R-:W4:Y:S01]  /*8500*/  LDSM.16.M88.4 R28, [R215+0x14000] ;  /* 0x01400000d71c783b */ /* 0x000f220000000200 */
        /* <DEDUP_REMOVED lines=9> */
[C---:B--2---:R-:W-:Y:S06]  /*85a0*/  HMMA.16816.F32.BF16 R168, R32.reuse, R192, R168 ;  /* 0x000000c020a8723c */ /* 0x044fec00000418a8 */
[----:B------:R-:W-:Y:S01]  /*85b0*/  HMMA.16816.F32.BF16 R164, R32, R194, R164 ;  /* 0x000000c220a4723c */ /* 0x000fe200000418a4 */
[----:B------:R-:W1:Y:S04]  /*85c0*/  LDSM.16.M88.4 R192, [R215+0x15800] ;  /* 0x01580000d7c0783b */ /* 0x000e680000000200 */
[----:B------:R-:W-:Y:S01]  /*85d0*/  LDSM.16.M88.4 R32, [R208+0x5000] ;  /* 0x00500000d020783b */ /* 0x000fe20000000200 */
[C---:B----4-:R-:W-:Y:S06]  /*85e0*/  HMMA.16816.F32.BF16 R20, R188.reuse, R28, R20 ;  /* 0x0000001cbc14723c */ /* 0x050fec0000041814 */
        /* <DEDUP_REMOVED lines=14> */
[----:B------:R-:W-:Y:S05]  /*86d0*/  LDSM.16.M88.4 R28, [R221+0x16800] ;  /* 0x01680000dd1c783b */ /* 0x000fea0000000200 */
[C---:B---3--:R-:W-:Y:S06]  /*86e0*/  HMMA.16816.F32.BF16 R184, R224.reuse, R24, R184 ;  /* 0x00000018e0b8723c */ /* 0x048fec00000418b8 */
[C---:B------:R-:W-:Y:S01]  /*86f0*/  HMMA.16816.F32.BF16 R180, R224.reuse, R26, R180 ;  /* 0x0000001ae0b4723c */ /* 0x040fe200000418b4 */
[----:B------:R-:W1:Y:S05]  /*8700*/  LDSM.16.M88.4 R24, [R222+0xc000] ;  /* 0x00c00000de18783b */ /* 0x000e6a0000000200 */
[C---:B------:R-:W-:Y:S06]  /*8710*/  HMMA.16816.F32.BF16 R176, R224.reuse, R32, R176 ;  /* 0x00000020e0b0723c */ /* 0x040fec00000418b0 */
[C---:B------:R-:W-:Y:S01]  /*8720*/  HMMA.16816.F32.BF16 R172, R224.reuse, R34, R172 ;  /* 0x00000022e0ac723c */ /* 0x040fe200000418ac */
[----:B------:R-:W2:Y:S05]  /*8730*/  LDSM.16.M88.4 R32, [R221+0x17800] ;  /* 0x01780000dd20783b */ /* 0x000eaa0000000200 */
[C---:B----4-:R-:W-:Y:S06]  /*8740*/  HMMA.16816.F32.BF16 R168, R224.reuse, R244, R168 ;  /* 0x000000f4e0a8723c */ /* 0x050fec00000418a8 */
[----:B------:R-:W-:Y:S01]  /*8750*/  HMMA.16816.F32.BF16 R164, R224, R246, R164 ;  /* 0x000000f6e0a4723c */ /* 0x000fe200000418a4 */
[----:B------:R-:W-:Y:S04]  /*8760*/  LDSM.16.M88.4 R224, [R199] ;  /* 0x00000000c7e0783b */ /* 0x000fe80000000200 */
[----:B------:R-:W-:Y:S01]  /*8770*/  LDSM.16.M88.4 R244, [R218+0xc000] ;  /* 0x00c00000daf4783b */ /* 0x000fe20000000200 */
[C---:B-1----:R-:W-:Y:S06]  /*8780*/  HMMA.16816.F32.BF16 R184, R24.reuse, R28, R184 ;  /* 0x0000001c18b8723c */ /* 0x042fec00000418b8 */
[C---:B------:R-:W-:Y:S01]  /*8790*/  HMMA.16816.F32.BF16 R180, R24.reuse, R30, R180 ;  /* 0x0000001e18b4723c */ /* 0x040fe200000418b4 */
[----:B------:R-:W1:Y:S05]  /*87a0*/  LDSM.16.M88.4 R28, [R220+0xc000] ;  /* 0x00c00000dc1c783b */ /* 0x000e6a0000000200 */
[C---:B------:R-:W-:Y:S06]  /*87b0*/  HMMA.16816.F32.BF16 R20, R24.reuse, R192, R20 ;  /* 0x000000c01814723c */ /* 0x040fec0000041814 */
[C---:B------:R-:W-:Y:S01]  /*87c0*/  HMMA.16816.F32.BF16 R4, R24.reuse, R194, R4 ;  /* 0x000000c21804723c */ /* 0x040fe20000041804 */
[----:B------:R-:W3:Y:S05]  /*87d0*/  LDSM.16.M88.4 R192, [R198] ;  /* 0x00000000c6c0783b */ /* 0x000eea0000000200 */
[C---:B------:R-:W-:Y:S06]  /*87e0*/  HMMA.16816.F32.BF16 R176, R24.reuse, R188, R176 ;  /* 0x000000bc18b0723c */ /* 0x040fec00000418b0 */
[C---:B------:R-:W-:Y:S01]  /*87f0*/  HMMA.16816.F32.BF16 R172, R24.reuse, R190, R172 ;  /* 0x000000be18ac723c */ /* 0x040fe200000418ac */
[----:B------:R-:W4:Y:S05]  /*8800*/  LDSM.16.M88.4 R188, [R197] ;  /* 0x00000000c5bc783b */ /* 0x000f2a0000000200 */
[C---:B--2---:R-:W-:Y:S06]  /*8810*/  HMMA.16816.F32.BF16 R168, R24.reuse, R32, R168 ;  /* 0x0000002018a8723c */ /* 0x044fec00000418a8 */
[----:B------:R-:W-:Y:S01]  /*8820*/  HMMA.16816.F32.BF16 R164, R24, R34, R164 ;  /* 0x0000002218a4723c */ /* 0x000fe200000418a4 */
[----:B------:R-:W2:Y:S04]  /*8830*/  LDSM.16.M88.4 R32, [R196] ;  /* 0x00000000c420783b */ /* 0x000ea80000000200 */
[----:B------:R-:W2:Y:S01]  /*8840*/  LDSM.16.M88.4 R24, [R215+0x16000] ;  /* 0x01600000d718783b */ /* 0x000ea20000000200 */
[C---:B-1----:R-:W-:Y:S06]  /*8850*/  HMMA.16816.F32.BF16 R20, R28.reuse, R224, R20 ;  /* 0x000000e01c14723c */ /* 0x042fec0000041814 */
[C---:B------:R-:W-:Y:S01]  /*8860*/  HMMA.16816.F32.BF16 R4, R28.reuse, R226, R4 ;  /* 0x000000e21c04723c */ /* 0x040fe20000041804 */
[----:B------:R-:W1:Y:S05]  /*8870*/  LDSM.16.M88.4 R224, [R215+0x16800] ;  /* 0x01680000d7e0783b */ /* 0x000e6a0000000200 */
[C---:B---3--:R-:W-:Y:S06]  /*8880*/  HMMA.16816.F32.BF16 R184, R28.reuse, R192, R184 ;  /* 0x000000c01cb8723c */ /* 0x048fec00000418b8 */
[C---:B------:R-:W-:Y:S01]  /*8890*/  HMMA.16816.F32.BF16 R180, R28.reuse, R194, R180 ;  /* 0x000000c21cb4723c */ /* 0x040fe200000418b4 */
[----:B------:R-:W-:Y:S05]  /*88a0*/  LDSM.16.M88.4 R192, [R215+0x17000] ;  /* 0x01700000d7c0783b */ /* 0x000fea0000000200 */
[C---:B----4-:R-:W-:Y:S06]  /*88b0*/  HMMA.16816.F32.BF16 R176, R28.reuse, R188, R176 ;  /* 0x000000bc1cb0723c */ /* 0x050fec00000418b0 */
[C---:B------:R-:W-:Y:S01]  /*88c0*/  HMMA.16816.F32.BF16 R172, R28.reuse, R190, R172 ;  /* 0x000000be1cac723c */ /* 0x040fe200000418ac */
[----:B------:R-:W3:Y:S05]  /*88d0*/  LDSM.16.M88.4 R188, [R215+0x17800] ;  /* 0x01780000d7bc783b */ /* 0x000eea0000000200 */
[C---:B--2---:R-:W-:Y:S06]  /*88e0*/  HMMA.16816.F32.BF16 R168, R28.reuse, R32, R168 ;  /* 0x000000201ca8723c */ /* 0x044fec00000418a8 */
[----:B------:R-:W-:Y:S01]  /*88f0*/  HMMA.16816.F32.BF16 R164, R28, R34, R164 ;  /* 0x000000221ca4723c */ /* 0x000fe200000418a4 */
[----:B------:R-:W-:Y:S04]  /*8900*/  LDSM.16.M88.4 R32, [R217+0xc000] ;  /* 0x00c00000d920783b */ /* 0x000fe80000000200 */
[----:B------:R-:W2:Y:S01]  /*8910*/  LDSM.16.M88.4 R28, [R208+0x6000] ;  /* 0x00600000d01c783b */ /* 0x000ea20000000200 */
[C---:B------:R-:W-:Y:S06]  /*8920*/  HMMA.16816.F32.BF16 R20, R244.reuse, R24, R20 ;  /* 0x00000018f414723c */ /* 0x040fec0000041814 */
[C---:B------:R-:W-:Y:S01]  /*8930*/  HMMA.16816.F32.BF16 R4, R244.reuse, R26, R4 ;  /* 0x0000001af404723c */ /* 0x040fe20000041804 */
[----:B------:R-:W4:Y:S05]  /*8940*/  LDSM.16.M88.4 R24, [R208+0x6800] ;  /* 0x00680000d018783b */ /* 0x000f2a0000000200 */
[C---:B-1----:R-:W-:Y:S06]  /*8950*/  HMMA.16816.F32.BF16 R184, R244.reuse, R224, R184 ;  /* 0x000000e0f4b8723c */ /* 0x042fec00000418b8 */
[C---:B------:R-:W-:Y:S06]  /*8960*/  HMMA.16816.F32.BF16 R180, R244.reuse, R226, R180 ;  /* 0x000000e2f4b4723c */ /* 0x040fec00000418b4 */
[C---:B---3--:R-:W-:Y:S06]  /*8970*/  HMMA.16816.F32.BF16 R164, R244.reuse, R190, R164 ;  /* 0x000000bef4a4723c */ /* 0x048fec00000418a4 */
[C---:B------:R-:W-:Y:S06]  /*8980*/  HMMA.16816.F32.BF16 R168, R244.reuse, R188, R168 ;  /* 0x000000bcf4a8723c */ /* 0x040fec00000418a8 */
[----:B------:R-:W-:Y:S06]  /*8990*/  HMMA.16816.F32.BF16 R176, R244, R192, R176 ;  /* 0x000000c0f4b0723c */ /* 0x000fec00000418b0 */
[C---:B--2---:R-:W-:Y:S06]  /*89a0*/  HMMA.16816.F32.BF16 R20, R32.reuse, R28, R20 ;  /* 0x0000001c2014723c */ /* 0x044fec0000041814 */
[C---:B------:R-:W-:Y:S01]  /*89b0*/  HMMA.16816.F32.BF16 R4, R32.reuse, R30, R4 ;  /* 0x0000001e2004723c */ /* 0x040fe20000041804 */
[----:B------:R-:W1:Y:S05]  /*89c0*/  LDSM.16.M88.4 R28, [R208+0x7000] ;  /* 0x00700000d01c783b */ /* 0x000e6a0000000200 */
[----:B----4-:R-:W-:Y:S06]  /*89d0*/  HMMA.16816.F32.BF16 R184, R32, R24, R184 ;  /* 0x0000001820b8723c */ /* 0x010fec00000418b8 */
[----:B------:R-:W-:Y:S06]  /*89e0*/  HMMA.16816.F32.BF16 R172, R244, R194, R172 ;  /* 0x000000c2f4ac723c */ /* 0x000fec00000418ac */
[----:B------:R-:W-:Y:S01]  /*89f0*/  FSEL R190, R20, -INF , !P0 ;  /* 0xff80000014be7808 */ /* 0x000fe20004000000 */
[----:B------:R-:W-:Y:S01]  /*8a00*/  HMMA.16816.F32.BF16 R180, R32, R26, R180 ;  /* 0x0000001a20b4723c */ /* 0x000fe200000418b4 */
[----:B------:R-:W-:-:S02]  /*8a10*/  ISETP.GE.AND P0, PT, R17, R231, PT ;  /* 0x000000e71100720c */ /* 0x000fc40003f06270 */
[----:B------:R-:W-:Y:S02]  /*8a20*/  FSEL R188, R22, -INF , !P6 ;  /* 0xff80000016bc7808 */ /* 0x000fe40007000000 */
[----:B------:R-:W-:Y:S01]  /*8a30*/  ISETP.LT.OR P0, PT, R17, R236, P0 ;  /* 0x000000ec1100720c */ /* 0x000fe20000701670 */
[----:B------:R-:W-:Y:S01]  /*8a40*/  VIADD R17, R3, 0x9 ;  /* 0x0000000903117836 */ /* 0x000fe20000000000 */
[----:B------:R-:W-:Y:S02]  /*8a50*/  FSEL R191, R21, -INF , !P1 ;  /* 0xff80000015bf7808 */ /* 0x000fe40004800000 */
[C---:B------:R-:W-:Y:S02]  /*8a60*/  ISETP.GE.AND P6, PT, R18.reuse, R237, PT ;  /* 0x000000ed1200720c */ /* 0x040fe40003fc6270 */
[----:B------:R-:W-:Y:S02]  /*8a70*/  ISETP.GE.AND P1, PT, R18, R231, PT ;  /* 0x000000e71200720c */ /* 0x000fe40003f26270 */
[----:B------:R-:W-:-:S02]  /*8a80*/  FSEL R247, R23, -INF , !P0 ;  /* 0xff80000017f77808 */ /* 0x000fc40004000000 */
[----:B------:R-:W-:Y:S01]  /*8a90*/  ISETP.GE.AND P0, PT, R17, R237, PT ;  /* 0x000000ed1100720c */ /* 0x000fe20003f06270 */
[----:B------:R-:W2:Y:S01]  /*8aa0*/  LDSM.16.M88.4 R20, [R208+0x7800] ;  /* 0x00780000d014783b */ /* 0x000ea20000000200 */
[----:B------:R-:W-:Y:S01]  /*8ab0*/  ISETP.LT.OR P6, PT, R18, R238, P6 ;  /* 0x000000ee1200720c */ /* 0x000fe200037c1670 */
[----:B------:R-:W-:-:S04]  /*8ac0*/  DEPBAR.LE SB0, 0x0 ;  /* 0x000080000000791a */ /* 0x000fc80000000000 */
[----:B------:R-:W-:Y:S01]  /*8ad0*/  BAR.SYNC.DEFER_BLOCKING 0x0 ;  /* 0x0000000000007b1d */ /* 0x000fe20000010000 */
[----:B------:R-:W-:Y:S01]  /*8ae0*/  ISETP.LT.OR P1, PT, R18, R236, P1 ;  /* 0x000000ec1200720c */ /* 0x000fe20000f21670 */
[----:B------:R-:W-:Y:S01]  /*8af0*/  VIADD R18, R3, 0x10 ;  /* 0x0000001003127836 */ /* 0x000fe20000000000 */
[----:B------:R-:W-:Y:S01]  /*8b00*/  ISETP.LT.OR P0, PT, R17, R238, P0 ;  /* 0x000000ee1100720c */ /* 0x000fe20000701670 */
[C---:B-1----:R-:W-:Y:S01]  /*8b10*/  HMMA.16816.F32.BF16 R176, R32.reuse, R28, R176 ;  /* 0x0000001c20b0723c */ /* 0x042fe200000418b0 */
[----:B------:R-:W-:Y:S01]  /*8b20*/  FSEL R245, R4, -INF , !P6 ;  /* 0xff80000004f57808 */ /* 0x000fe20007000000 */
[C---:B------:R-:W-:Y:S01]  /*8b30*/  VIADD R4, R3.reuse, 0x18 ;  /* 0x0000001803047836 */ /* 0x040fe20000000000 */
[----:B------:R-:W-:Y:S01]  /*8b40*/  FSEL R251, R6, -INF , !P1 ;  /* 0xff80000006fb7808 */ /* 0x000fe20004800000 */
[----:B------:R-:W-:Y:S01]  /*8b50*/  VIADD R6, R3, 0x28 ;  /* 0x0000002803067836 */ /* 0x000fe20000000000 */
[----:B------:R-:W-:Y:S01]  /*8b60*/  ISETP.GE.AND P6, PT, R17, R231, PT ;  /* 0x000000e71100720c */ /* 0x000fe20003fc6270 */
[----:B------:R-:W-:Y:S01]  /*8b70*/  HMMA.16816.F32.BF16 R172, R32, R30, R172 ;  /* 0x0000001e20ac723c */ /* 0x000fe200000418ac */
[----:B------:R-:W-:-:S02]  /*8b80*/  ISETP.GE.AND P1, PT, R18, R237, PT ;  /* 0x000000ed1200720c */ /* 0x000fc40003f26270 */
[----:B------:R-:W-:Y:S01]  /*8b90*/  FSEL R246, R5, -INF , !P0 ;  /* 0xff80000005f67808 */ /* 0x000fe20004000000 */
[----:B------:R-:W-:Y:S01]  /*8ba0*/  VIADD R5, R3, 0x11 ;  /* 0x0000001103057836 */ /* 0x000fe20000000000 */
[C---:B------:R-:W-:Y:S02]  /*8bb0*/  ISETP.GE.AND P0, PT, R18.reuse, R231, PT ;  /* 0x000000e71200720c */ /* 0x040fe40003f06270 */
[----:B------:R-:W-:Y:S02]  /*8bc0*/  ISETP.LT.OR P6, PT, R17, R236, P6 ;  /* 0x000000ec1100720c */ /* 0x000fe400037c1670 */
[C---:B------:R-:W-:Y:S02]  /*8bd0*/  ISETP.LT.OR P1, PT, R18.reuse, R238, P1 ;  /* 0x000000ee1200720c */ /* 0x040fe40000f21670 */
[----:B------:R-:W-:Y:S02]  /*8be0*/  ISETP.LT.OR P0, PT, R18, R236, P0 ;  /* 0x000000ec1200720c */ /* 0x000fe40000701670 */
[----:B------:R-:W-:-:S02]  /*8bf0*/  FSEL R250, R7, -INF , !P6 ;  /* 0xff80000007fa7808 */ /* 0x000fc40007000000 */
[----:B------:R-:W-:Y:S02]  /*8c00*/  FSEL R189, R184, -INF , !P1 ;  /* 0xff800000b8bd7808 */ /* 0x000fe40004800000 */
[C---:B------:R-:W-:Y:S02]  /*8c10*/  ISETP.GE.AND P6, PT, R5.reuse, R237, PT ;  /* 0x000000ed0500720c */ /* 0x040fe40003fc6270 */
[C---:B------:R-:W-:Y:S02]  /*8c20*/  ISETP.GE.AND P1, PT, R5.reuse, R231, PT ;  /* 0x000000e70500720c */ /* 0x040fe40003f26270 */
[----:B------:R-:W-:Y:S02]  /*8c30*/  FSEL R184, R186, -INF , !P0 ;  /* 0xff800000bab87808 */ /* 0x000fe40004000000 */
[----:B------:R-:W-:Y:S01]  /*8c40*/  ISETP.GE.AND P0, PT, R4, R237, PT ;  /* 0x000000ed0400720c */ /* 0x000fe20003f06270 */
[----:B--2---:R-:W-:Y:S01]  /*8c50*/  HMMA.16816.F32.BF16 R168, R32, R20, R168 ;  /* 0x0000001420a8723c */ /* 0x004fe200000418a8 */
[----:B------:R-:W-:-:S02]  /*8c60*/  ISETP.LT.OR P6, PT, R5, R238, P6 ;  /* 0x000000ee0500720c */ /* 0x000fc400037c1670 */
[----:B------:R-:W-:Y:S01]  /*8c70*/  ISETP.LT.OR P1, PT, R5, R236, P1 ;  /* 0x000000ec0500720c */ /* 0x000fe20000f21670 */
[----:B------:R-:W-:Y:S01]  /*8c80*/  VIADD R5, R3, 0x19 ;  /* 0x0000001903057836 */ /* 0x000fe20000000000 */
[----:B------:R-:W-:Y:S01]  /*8c90*/  ISETP.LT.OR P0, PT, R4, R238, P0 ;  /* 0x000000ee0400720c */ /* 0x000fe20000701670 */
[----:B------:R-:W-:Y:S01]  /*8ca0*/  HMMA.16816.F32.BF16 R164, R32, R22, R164 ;  /* 0x0000001620a4723c */ /* 0x000fe200000418a4 */
[----:B------:R-:W-:Y:S02]  /*8cb0*/  FSEL R28, R187, -INF , !P1 ;  /* 0xff800000bb1c7808 */ /* 0x000fe40004800000 */
[----:B------:R-:W-:Y:S02]  /*8cc0*/  FSEL R29, R180, -INF , !P0 ;  /* 0xff800000b41d7808 */ /* 0x000fe40004000000 */
[----:B------:R-:W-:Y:S02]  /*8cd0*/  FSEL R185, R185, -INF , !P6 ;  /* 0xff800000b9b97808 */ /* 0x000fe40007000000 */
[----:B------:R-:W-:-:S02]  /*8ce0*/  ISETP.GE.AND P1, PT, R5, R237, PT ;  /* 0x000000ed0500720c */ /* 0x000fc40003f26270 */
[CC--:B------:R-:W-:Y:S02]  /*8cf0*/  ISETP.GE.AND P0, PT, R5.reuse, R231.reuse, PT ;  /* 0x000000e70500720c */ /* 0x0c0fe40003f06270 */
[C---:B------:R-:W-:Y:S02]  /*8d00*/  ISETP.GE.AND P6, PT, R4.reuse, R231, PT ;  /* 0x000000e70400720c */ /* 0x040fe40003fc6270 */
[C---:B------:R-:W-:Y:S02]  /*8d10*/  ISETP.LT.OR P1, PT, R5.reuse, R238, P1 ;  /* 0x000000ee0500720c */ /* 0x040fe40000f21670 */
[-C--:B------:R-:W-:Y:S01]  /*8d20*/  ISETP.LT.OR P0, PT, R5, R236.reuse, P0 ;  /* 0x000000ec0500720c */ /* 0x080fe20000701670 */
[C---:B------:R-:W-:Y:S01]  /*8d30*/  VIADD R5, R3.reuse, 0x20 ;  /* 0x0000002003057836 */ /* 0x040fe20000000000 */
[----:B------:R-:W-:Y:S01]  /*8d40*/  ISETP.LT.OR P6, PT, R4, R236, P6 ;  /* 0x000000ec0400720c */ /* 0x000fe200037c1670 */
[----:B------:R-:W-:Y:S01]  /*8d50*/  VIADD R4, R3, 0x21 ;  /* 0x0000002103047836 */ /* 0x000fe20000000000 */
[----:B------:R-:W-:-:S02]  /*8d60*/  FSEL R186, R181, -INF , !P1 ;  /* 0xff800000b5ba7808 */ /* 0x000fc40004800000 */
[----:B------:R-:W-:Y:S02]  /*8d70*/  FSEL R30, R182, -INF , !P6 ;  /* 0xff800000b61e7808 */ /* 0x000fe40007000000 */
[C---:B------:R-:W-:Y:S02]  /*8d80*/  ISETP.GE.AND P6, PT, R5.reuse, R237, PT ;  /* 0x000000ed0500720c */ /* 0x040fe40003fc6270 */
[----:B------:R-:W-:Y:S02]  /*8d90*/  ISETP.GE.AND P1, PT, R5, R231, PT ;  /* 0x000000e70500720c */ /* 0x000fe40003f26270 */
[----:B------:R-:W-:Y:S02]  /*8da0*/  FSEL R31, R183, -INF , !P0 ;  /* 0xff800000b71f7808 */ /* 0x000fe40004000000 */
[----:B------:R-:W-:Y:S02]  /*8db0*/  ISETP.GE.AND P0, PT, R4, R237, PT ;  /* 0x000000ed0400720c */ /* 0x000fe40003f06270 */
[----:B------:R-:W-:-:S02]  /*8dc0*/  ISETP.LT.OR P6, PT, R5, R238, P6 ;  /* 0x000000ee0500720c */ /* 0x000fc400037c1670 */
[----:B------:R-:W-:Y:S01]  /*8dd0*/  ISETP.LT.OR P1, PT, R5, R236, P1 ;  /* 0x000000ec0500720c */ /* 0x000fe20000f21670 */
[----:B------:R-:W-:Y:S01]  /*8de0*/  VIADD R5, R3, 0x29 ;  /* 0x0000002903057836 */ /* 0x000fe20000000000 */
[----:B------:R-:W-:Y:S02]  /*8df0*/  ISETP.LT.OR P0, PT, R4, R238, P0 ;  /* 0x000000ee0400720c */ /* 0x000fe40000701670 */
[----:B------:R-:W-:Y:S02]  /*8e00*/  FSEL R193, R176, -INF , !P6 ;  /* 0xff800000b0c17808 */ /* 0x000fe40007000000 */
[----:B------:R-:W-:Y:S02]  /*8e10*/  FSEL R224, R178, -INF , !P1 ;  /* 0xff800000b2e07808 */ /* 0x000fe40004800000 */
[----:B------:R-:W-:Y:S02]  /*8e20*/  ISETP.GE.AND P6, PT, R4, R231, PT ;  /* 0x000000e70400720c */ /* 0x000fe40003fc6270 */
[----:B------:R-:W-:-:S02]  /*8e30*/  ISETP.GE.AND P1, PT, R6, R237, PT ;  /* 0x000000ed0600720c */ /* 0x000fc40003f26270 */
[----:B------:R-:W-:Y:S02]  /*8e40*/  FSEL R195, R177, -INF , !P0 ;  /* 0xff800000b1c37808 */ /* 0x000fe40004000000 */
[----:B------:R-:W-:Y:S02]  /*8e50*/  ISETP.GE.AND P0, PT, R6, R231, PT ;  /* 0x000000e70600720c */ /* 0x000fe40003f06270 */
[----:B------:R-:W-:Y:S01]  /*8e60*/  ISETP.LT.OR P6, PT, R4, R236, P6 ;  /* 0x000000ec0400720c */ /* 0x000fe200037c1670 */
[----:B------:R-:W-:Y:S01]  /*8e70*/  VIADD R4, R3, 0x30 ;  /* 0x0000003003047836 */ /* 0x000fe20000000000 */
[C---:B------:R-:W-:Y:S02]  /*8e80*/  ISETP.LT.OR P1, PT, R6.reuse, R238, P1 ;  /* 0x000000ee0600720c */ /* 0x040fe40000f21670 */
[----:B------:R-:W-:Y:S02]  /*8e90*/  ISETP.LT.OR P0, PT, R6, R236, P0 ;  /* 0x000000ec0600720c */ /* 0x000fe40000701670 */
[----:B------:R-:W-:-:S02]  /*8ea0*/  FSEL R192, R179, -INF , !P6 ;  /* 0xff800000b3c07808 */ /* 0x000fc40007000000 */
[----:B------:R-:W-:Y:S02]  /*8eb0*/  FSEL R225, R172, -INF , !P1 ;  /* 0xff800000ace17808 */ /* 0x000fe40004800000 */
[C---:B------:R-:W-:Y:S02]  /*8ec0*/  ISETP.GE.AND P6, PT, R5.reuse, R237, PT ;  /* 0x000000ed0500720c */ /* 0x040fe40003fc6270 */
[C---:B------:R-:W-:Y:S02]  /*8ed0*/  ISETP.GE.AND P1, PT, R5.reuse, R231, PT ;  /* 0x000000e70500720c */ /* 0x040fe40003f26270 */
[----:B------:R-:W-:Y:S02]  /*8ee0*/  FSEL R194, R174, -INF , !P0 ;  /* 0xff800000aec27808 */ /* 0x000fe40004000000 */
[----:B------:R-:W-:Y:S02]  /*8ef0*/  ISETP.GE.AND P0, PT, R4, R237, PT ;  /* 0x000000ed0400720c */ /* 0x000fe40003f06270 */
[----:B------:R-:W-:-:S02]  /*8f00*/  ISETP.LT.OR P6, PT, R5, R238, P6 ;  /* 0x000000ee0500720c */ /* 0x000fc400037c1670 */
[----:B------:R-:W-:Y:S01]  /*8f10*/  ISETP.LT.OR P1, PT, R5, R236, P1 ;  /* 0x000000ec0500720c */ /* 0x000fe20000f21670 */
[----:B------:R-:W-:Y:S01]  /*8f20*/  VIADD R5, R3, 0x31 ;  /* 0x0000003103057836 */ /* 0x000fe20000000000 */
[C---:B------:R-:W-:Y:S02]  /*8f30*/  ISETP.LT.OR P0, PT, R4.reuse, R238, P0 ;  /* 0x000000ee0400720c */ /* 0x040fe40000701670 */
[----:B------:R-:W-:Y:S02]  /*8f40*/  FSEL R226, R175, -INF , !P1 ;  /* 0xff800000afe27808 */ /* 0x000fe40004800000 */
[-C--:B------:R-:W-:Y:S02]  /*8f50*/  ISETP.GE.AND P1, PT, R4, R231.reuse, PT ;  /* 0x000000e70400720c */ /* 0x080fe40003f26270 */
[----:B------:R-:W-:Y:S02]  /*8f60*/  FSEL R183, R168, -INF , !P0 ;  /* 0xff800000a8b77808 */ /* 0x000fe40004000000 */
[----:B------:R-:W-:-:S02]  /*8f70*/  ISETP.GE.AND P0, PT, R5, R231, PT ;  /* 0x000000e70500720c */ /* 0x000fc40003f06270 */
[-C--:B------:R-:W-:Y:S01]  /*8f80*/  ISETP.LT.OR P1, PT, R4, R236.reuse, P1 ;  /* 0x000000ec0400720c */ /* 0x080fe20000f21670 */
[----:B------:R-:W-:Y:S01]  /*8f90*/  VIADD R4, R3, 0x38 ;  /* 0x0000003803047836 */ /* 0x000fe20000000000 */
[----:B------:R-:W-:Y:S01]  /*8fa0*/  ISETP.LT.OR P0, PT, R5, R236, P0 ;  /* 0x000000ec0500720c */ /* 0x000fe20000701670 */
[----:B------:R-:W-:Y:S01]  /*8fb0*/  VIADD R3, R3, 0x39 ;  /* 0x0000003903037836 */ /* 0x000fe20000000000 */
[----:B------:R-:W-:Y:S02]  /*8fc0*/  FSEL R227, R173, -INF , !P6 ;  /* 0xff800000ade37808 */ /* 0x000fe40007000000 */
[----:B------:R-:W-:Y:S02]  /*8fd0*/  FSEL R178, R171, -INF , !P0 ;  /* 0xff800000abb27808 */ /* 0x000fe40004000000 */
[----:B------:R-:W-:Y:S02]  /*8fe0*/  ISETP.GE.AND P0, PT, R4, R231, PT ;  /* 0x000000e70400720c */ /* 0x000fe40003f06270 */
[----:B------:R-:W-:-:S02]  /*8ff0*/  FSEL R180, R170, -INF , !P1 ;  /* 0xff800000aab47808 */ /* 0x000fc40004800000 */
[C---:B------:R-:W-:Y:S02]  /*9000*/  ISETP.LT.OR P0, PT, R4.reuse, R236, P0 ;  /* 0x000000ec0400720c */ /* 0x040fe40000701670 */
[CC--:B------:R-:W-:Y:S02]  /*9010*/  ISETP.GE.AND P6, PT, R5.reuse, R237.reuse, PT ;  /* 0x000000ed0500720c */ /* 0x0c0fe40003fc6270 */
[----:B------:R-:W-:Y:S02]  /*9020*/  ISETP.GE.AND P1, PT, R4, R237, PT ;  /* 0x000000ed0400720c */ /* 0x000fe40003f26270 */
[----:B------:R-:W-:Y:S02]  /*9030*/  FSEL R170, R166, -INF , !P0 ;  /* 0xff800000a6aa7808 */ /* 0x000fe40004000000 */
[----:B------:R-:W-:Y:S02]  /*9040*/  PLOP3.LUT P0, PT, PT, PT, UP0, 0x80, 0x0 ;  /* 0x000000000000781c */ /* 0x000fe40003f0f008 */
[----:B------:R-:W-:-:S02]  /*9050*/  ISETP.LT.OR P6, PT, R5, R238, P6 ;  /* 0x000000ee0500720c */ /* 0x000fc400037c1670 */
[-C--:B------:R-:W-:Y:S02]  /*9060*/  ISETP.LT.OR P1, PT, R4, R238.reuse, P1 ;  /* 0x000000ee0400720c */ /* 0x080fe40000f21670 */
[----:B------:R-:W-:Y:S02]  /*9070*/  FSEL R181, R169, -INF , !P6 ;  /* 0xff800000a9b57808 */ /* 0x000fe40007000000 */
[----:B------:R-:W-:Y:S02]  /*9080*/  FSEL R179, R164, -INF , !P1 ;  /* 0xff800000a4b37808 */ /* 0x000fe40004800000 */
[C---:B------:R-:W-:Y:S02]  /*9090*/  ISETP.GE.AND P6, PT, R3.reuse, R237, PT ;  /* 0x000000ed0300720c */ /* 0x040fe40003fc6270 */
[C---:B------:R-:W-:Y:S02]  /*90a0*/  ISETP.GE.AND P1, PT, R3.reuse, R231, PT ;  /* 0x000000e70300720c */ /* 0x040fe40003f26270 */
[----:B------:R-:W-:-:S02]  /*90b0*/  ISETP.LT.OR P6, PT, R3, R238, P6 ;  /* 0x000000ee0300720c */ /* 0x000fc400037c1670 */
        /* <DEDUP_REMOVED lines=83> */
.L_x_1628:
[----:B------:R-:W-:Y:S05]  /*95f0*/  BSYNC B0 ;  /* 0x0000000000007941 */ /* 0x000fea0003800000 */
.L_x_1627:
[----:B------:R-:W0:Y:S02]  /*9600*/  LDGDEPBAR ;  /* 0x00000000000079af */ /* 0x000e240000000000 */
.L_x_1626:
[----:B-12---:R-:W-:Y:S01]  /*9610*/  FMNMX.FTZ R4, R2, R190, !PT ;  /* 0x000000be02047209 */ /* 0x006fe20007810000 */
[----:B------:R1:W-:Y:S01]  /*9620*/  STL.64 [R1+0x30], R10 ;  /* 0x0000300a01007387 */ /* 0x0003e20000100a00 */
[----:B------:R-:W-:Y:S01]  /*9630*/  MOV R23, R245 ;  /* 0x000000f500177202 */ /* 0x000fe20000000f00 */
[----:B------:R-:W-:Y:S01]  /*9640*/  USHF.L.U32 UR44, UR21, 0x1, URZ ;  /* 0x00000001152c7899 */ /* 0x000fe2000800063f */
[----:B------:R-:W-:Y:S01]  /*9650*/  FMNMX.FTZ R4, R191, R4, !PT ;  /* 0x00000004bf047209 */ /* 0x000fe20007810000 */
[----:B------:R-:W-:Y:S01]  /*9660*/  UIADD3 UR4, UR35, -0x4498517b, URZ ;  /* 0xbb67ae8523047890 */ /* 0x000fe2000fffe03f */
[----:B------:R-:W-:Y:S01]  /*9670*/  MOV R24, R247 ;  /* 0x000000f700187202 */ /* 0x000fe20000000f00 */
[----:B------:R-:W-:Y:S01]  /*9680*/  UIADD3 UR6, UR34, -0x61c88647, URZ ;  /* 0x9e3779b922067890 */ /* 0x000fe2000fffe03f */
[----:B------:R-:W-:Y:S01]  /*9690*/  FMNMX.FTZ R3, R0, R188, !PT ;  /* 0x000000bc00037209 */ /* 0x000fe20007810000 */
[----:B------:R-:W-:Y:S01]  /*96a0*/  UIADD3 UR41, UR34, 0x3c6ef372, URZ ;  /* 0x3c6ef37222297890 */ /* 0x000fe2000fffe03f */
[----:B------:R-:W-:Y:S01]  /*96b0*/  MOV R25, R246 ;  /* 0x000000f600197202 */ /* 0x000fe20000000f00 */
[----:B------:R-:W-:Y:S01]  /*96c0*/  UIADD3 UR7, UR35, 0x646e171e, URZ ;  /* 0x646e171e23077890 */ /* 0x000fe2000fffe03f */
[----:B------:R-:W-:-:S02]  /*96d0*/  FMNMX.FTZ R4, R23, R4, !PT ;  /* 0x0000000417047209 */ /* 0x000fc40007810000 */
[----:B------:R-:W-:Y:S02]  /*96e0*/  MOV R22, R251 ;  /* 0x000000fb00167202 */ /* 0x000fe40000000f00 */
[----:B------:R-:W-:Y:S02]  /*96f0*/  FMNMX.FTZ R3, R24, R3, !PT ;  /* 0x0000000318037209 */ /* 0x000fe40007810000 */
[----:B------:R-:W-:Y:S02]  /*9700*/  FMNMX.FTZ R4, R25, R4, !PT ;  /* 0x0000000419047209 */ /* 0x000fe40007810000 */
[----:B------:R-:W-:Y:S01]  /*9710*/  MOV R20, R250 ;  /* 0x000000fa00147202 */ /* 0x000fe20000000f00 */
[----:B------:R-:W-:Y:S01]  /*9720*/  IMAD.WIDE.U32 R250, R14, -0x326172a9, RZ ;  /* 0xcd9e8d570efa7825 */ /* 0x000fe200078e00ff */
[----:B------:R-:W-:Y:S02]  /*9730*/  FMNMX.FTZ R3, R22, R3, !PT ;  /* 0x0000000316037209 */ /* 0x000fe40007810000 */
[----:B------:R-:W-:-:S02]  /*9740*/  FMNMX.FTZ R4, R189, R4, !PT ;  /* 0x00000004bd047209 */ /* 0x000fc40007810000 */
[----:B------:R-:W-:Y:S02]  /*9750*/  FMNMX.FTZ R3, R20, R3, !PT ;  /* 0x0000000314037209 */ /* 0x000fe40007810000 */
[----:B------:R-:W-:Y:S01]  /*9760*/  FMNMX.FTZ R4, R185, R4, !PT ;  /* 0x00000004b9047209 */ /* 0x000fe20007810000 */
[----:B-1----:R-:W-:Y:S01]  /*9770*/  IMAD.WIDE.U32 R10, R8, -0x2daee0ad, RZ ;  /* 0xd2511f53080a7825 */ /* 0x002fe200078e00ff */
        /* <DEDUP_REMOVED lines=18> */
[----:B------:R-:W-:Y:S02]  /*98a0*/  LOP3.LUT R246, R251, R9, RZ, 0x3c, !PT ;  /* 0x00000009fbf67212 */ /* 0x000fe400078e3cff */
[----:B------:R-:W-:Y:S02]  /*98b0*/  FMNMX.FTZ R5, R178, R5, !PT ;  /* 0x00000005b2057209 */ /* 0x000fe40007810000 */
[----:B------:R-:W-:Y:S01]  /*98c0*/  FMNMX.FTZ R7, R171, R4, !PT ;  /* 0x00000004ab077209 */ /* 0x000fe20007810000 */
[----:B------:R-:W-:Y:S01]  /*98d0*/  IMAD.WIDE.U32 R246, R246, -0x2daee0ad, RZ ;  /* 0xd2511f53f6f67825 */ /* 0x000fe200078e00ff */
[----:B------:R-:W-:-:S02]  /*98e0*/  MOV R3, UR35 ;  /* 0x0000002300037c02 */ /* 0x000fc40008000f00 */
[----:B------:R-:W-:Y:S01]  /*98f0*/  FMNMX.FTZ R5, R170, R5, !PT ;  /* 0x00000005aa057209 */ /* 0x000fe20007810000 */
[----:B------:R-:W1:Y:S01]  /*9900*/  SHFL.BFLY PT, R6, R7, 0x2, 0x1f ;  /* 0x0c401f0007067f89 */ /* 0x000e6200000e0000 */
[----:B------:R-:W-:Y:S01]  /*9910*/  LOP3.LUT R3, R11, UR44, R3, 0x96, !PT ;  /* 0x0000002c0b037c12 */ /* 0x000fe2000f8e9603 */
[----:B------:R-:W-:Y:S01]  /*9920*/  UIADD3 UR44, UR44, 0x1, URZ ;  /* 0x000000012c2c7890 */ /* 0x000fe2000fffe03f */
[----:B------:R-:W-:Y:S02]  /*9930*/  FMNMX.FTZ R5, R168, R5, !PT ;  /* 0x00000005a8057209 */ /* 0x000fe40007810000 */
[----:B------:R-:W-:Y:S01]  /*9940*/  LOP3.LUT R244, R247, UR4, R10, 0x96, !PT ;  /* 0x00000004f7f47c12 */ /* 0x000fe2000f8e960a */
[----:B------:R-:W-:Y:S01]  /*9950*/  IMAD.WIDE.U32 R18, R3, -0x326172a9, RZ ;  /* 0xcd9e8d5703127825 */ /* 0x000fe200078e00ff */
[----:B------:R-:W-:Y:S01]  /*9960*/  UIADD3 UR4, UR34, -0x4ab325aa, URZ ;  /* 0xb54cda5622047890 */ /* 0x000fe2000fffe03f */
[----:B------:R-:W2:Y:S02]  /*9970*/  SHFL.BFLY PT, R4, R5, 0x2, 0x1f ;  /* 0x0c401f0005047f89 */ /* 0x000ea400000e0000 */
[----:B------:R-:W-:Y:S01]  /*9980*/  IMAD.WIDE.U32 R244, R244, -0x326172a9, RZ ;  /* 0xcd9e8d57f4f47825 */ /* 0x000fe200078e00ff */
[----:B------:R-:W-:-:S04]  /*9990*/  LOP3.LUT R17, R19, UR6, R250, 0x96, !PT ;  /* 0x0000000613117c12 */ /* 0x000fc8000f8e96fa */
[----:B------:R-:W-:Y:S01]  /*99a0*/  LOP3.LUT R3, R245, UR41, R18, 0x96, !PT ;  /* 0x00000029f5037c12 */ /* 0x000fe2000f8e9612 */
[----:B------:R-:W-:-:S04]  /*99b0*/  IMAD.WIDE.U32 R164, R17, -0x2daee0ad, RZ ;  /* 0xd2511f5311a47825 */ /* 0x000fc800078e00ff */
[----:B------:R-:W-:Y:S01]  /*99c0*/  IMAD.WIDE.U32 R34, R3, -0x2daee0ad, RZ ;  /* 0xd2511f5303227825 */ /* 0x000fe200078e00ff */
[----:B------:R-:W-:Y:S02]  /*99d0*/  LOP3.LUT R3, R165, UR43, R246, 0x96, !PT ;  /* 0x0000002ba5037c12 */ /* 0x000fe4000f8e96f6 */
[----:B-1----:R-:W-:-:S03]  /*99e0*/  FMNMX.FTZ R6, R7, R6, !PT ;  /* 0x0000000607067209 */ /* 0x002fc60007810000 */
[----:B------:R-:W-:Y:S01]  /*99f0*/  IMAD.WIDE.U32 R32, R3, -0x326172a9, RZ ;  /* 0xcd9e8d5703207825 */ /* 0x000fe200078e00ff */
[----:B------:R-:W-:Y:S01]  /*9a00*/  LOP3.LUT R164, R35, UR40, R164, 0x96, !PT ;  /* 0x0000002823a47c12 */ /* 0x000fe2000f8e96a4 */
[----:B------:R-:W1:Y:S03]  /*9a10*/  SHFL.BFLY PT, R17, R6, 0x1, 0x1f ;  /* 0x0c201f0006117f89 */ /* 0x000e6600000e0000 */
[----:B------:R-:W-:Y:S01]  /*9a20*/  LOP3.LUT R3, R33, UR42, R244, 0x96, !PT ;  /* 0x0000002a21037c12 */ /* 0x000fe2000f8e96f4 */
[----:B------:R-:W-:Y:S01]  /*9a30*/  IMAD.WIDE.U32 R164, R164, -0x326172a9, RZ ;  /* 0xcd9e8d57a4a47825 */ /* 0x000fe200078e00ff */
[----:B--2---:R-:W-:-:S03]  /*9a40*/  FMNMX.FTZ R4, R5, R4, !PT ;  /* 0x0000000405047209 */ /* 0x004fc60007810000 */
[----:B------:R-:W-:Y:S01]  /*9a50*/  IMAD.WIDE.U32 R18, R3, -0x2daee0ad, RZ ;  /* 0xd2511f5303127825 */ /* 0x000fe200078e00ff */
[----:B------:R-:W-:Y:S01]  /*9a60*/  LOP3.LUT R32, R165, UR39, R32, 0x96, !PT ;  /* 0x00000027a5207c12 */ /* 0x000fe2000f8e9620 */
[----:B------:R-:W2:Y:S03]  /*9a70*/  SHFL.BFLY PT, R3, R4, 0x1, 0x1f ;  /* 0x0c201f0004037f89 */ /* 0x000ea600000e0000 */
[----:B------:R-:W-:Y:S01]  /*9a80*/  LOP3.LUT R34, R19, UR29, R34, 0x96, !PT ;  /* 0x0000001d13227c12 */ /* 0x000fe2000f8e9622 */
[----:B------:R-:W-:-:S04]  /*9a90*/  IMAD.WIDE.U32 R32, R32, -0x2daee0ad, RZ ;  /* 0xd2511f5320207825 */ /* 0x000fc800078e00ff */
[----:B------:R-:W-:Y:S01]  /*9aa0*/  IMAD.WIDE.U32 R34, R34, -0x326172a9, RZ ;  /* 0xcd9e8d5722227825 */ /* 0x000fe200078e00ff */
[----:B------:R-:W-:-:S05]  /*9ab0*/  LOP3.LUT R18, R33, UR24, R18, 0x96, !PT ;  /* 0x0000001821127c12 */ /* 0x000fca000f8e9612 */
[----:B------:R-:W-:Y:S01]  /*9ac0*/  IMAD.WIDE.U32 R18, R18, -0x326172a9, RZ ;  /* 0xcd9e8d5712127825 */ /* 0x000fe200078e00ff */
[----:B-1----:R-:W-:Y:S02]  /*9ad0*/  FMNMX.FTZ R17, R6, R17, !PT ;  /* 0x0000001106117209 */ /* 0x002fe40007810000 */
[----:B------:R-:W-:-:S03]  /*9ae0*/  SHF.R.U32.HI R7, RZ, 0x10, R18 ;  /* 0x00000010ff077819 */ /* 0x000fc60000011612 */
[C---:B------:R-:W-:Y:S01]  /*9af0*/  FMUL.FTZ R182, R17.reuse, UR38 ;  /* 0x0000002611b67c20 */ /* 0x040fe20008410000 */
[----:B------:R-:W-:Y:S02]  /*9b00*/  FSETP.NEU.FTZ.AND P6, PT, R17, -INF , PT ;  /* 0xff8000001100780b */ /* 0x000fe40003fdd000 */
[----:B------:R-:W-:Y:S02]  /*9b10*/  LOP3.LUT R7, R7, 0xff, RZ, 0xc0, !PT ;  /* 0x000000ff07077812 */ /* 0x000fe400078ec0ff */
[----:B--2---:R-:W-:Y:S02]  /*9b20*/  FMNMX.FTZ R3, R4, R3, !PT ;  /* 0x0000000304037209 */ /* 0x004fe40007810000 */
[----:B------:R-:W-:Y:S02]  /*9b30*/  SHF.R.U32.HI R4, RZ, 0x18, R18 ;  /* 0x00000018ff047819 */ /* 0x000fe40000011612 */
[----:B------:R-:W-:Y:S01]  /*9b40*/  FSEL R182, R182, RZ, P6 ;  /* 0x000000ffb6b67208 */ /* 0x000fe20003000000 */
[----:B------:R-:W-:Y:S01]  /*9b50*/  FMUL.FTZ R169, R3, UR38 ;  /* 0x0000002603a97c20 */ /* 0x000fe20008410000 */
[----:B------:R-:W-:-:S02]  /*9b60*/  LOP3.LUT R6, R18, 0xffff, RZ, 0xc0, !PT ;  /* 0x0000ffff12067812 */ /* 0x000fc400078ec0ff */
[----:B------:R-:W-:Y:S01]  /*9b70*/  PRMT R7, R7, 0x5410, R4 ;  /* 0x0000541007077816 */ /* 0x000fe20000000004 */
[----:B------:R-:W-:Y:S01]  /*9b80*/  FFMA.FTZ R172, R23, UR38, -R182 ;  /* 0x0000002617ac7c23 */ /* 0x000fe200080108b6 */
[----:B------:R-:W-:Y:S01]  /*9b90*/  LOP3.LUT R4, R19, UR4, R34, 0x96, !PT ;  /* 0x0000000413047c12 */ /* 0x000fe2000f8e9622 */
[--C-:B------:R-:W-:Y:S01]  /*9ba0*/  FFMA.FTZ R19, R25, UR38, -R182.reuse ;  /* 0x0000002619137c23 */ /* 0x100fe200080108b6 */
[----:B------:R-:W-:Y:S01]  /*9bb0*/  FSETP.NEU.FTZ.AND P1, PT, R3, -INF , PT ;  /* 0xff8000000300780b */ /* 0x000fe20003f3d000 */
[----:B------:R-:W-:Y:S01]  /*9bc0*/  FFMA.FTZ R174, R190, UR38, -R182 ;  /* 0x00000026beae7c23 */ /* 0x000fe200080108b6 */
[----:B------:R-:W-:Y:S01]  /*9bd0*/  SHF.R.U32.HI R6, RZ, 0x8, R6 ;  /* 0x00000008ff067819 */ /* 0x000fe20000011606 */
[--C-:B------:R-:W-:Y:S01]  /*9be0*/  FFMA.FTZ R173, R191, UR38, -R182.reuse ;  /* 0x00000026bfad7c23 */ /* 0x100fe200080108b6 */
[----:B------:R-:W-:Y:S01]  /*9bf0*/  LOP3.LUT R21, R18, 0xff, RZ, 0xc0, !PT ;  /* 0x000000ff12157812 */ /* 0x000fe200078ec0ff */
[----:B------:R-:W-:Y:S01]  /*9c00*/  MUFU.EX2 R172, R172 ;  /* 0x000000ac00ac7308 */ /* 0x000fe20000000800 */
[----:B------:R-:W-:Y:S01]  /*9c10*/  LOP3.LUT R23, R4, 0xffff, RZ, 0xc0, !PT ;  /* 0x0000ffff04177812 */ /* 0x000fe200078ec0ff */
[--C-:B------:R-:W-:Y:S01]  /*9c20*/  FFMA.FTZ R187, R29, UR38, -R182.reuse ;  /* 0x000000261dbb7c23 */ /* 0x100fe200080108b6 */
[----:B------:R-:W-:Y:S01]  /*9c30*/  FSEL R169, R169, RZ, P1 ;  /* 0x000000ffa9a97208 */ /* 0x000fe20000800000 */
[----:B------:R-:W-:Y:S01]  /*9c40*/  FFMA.FTZ R191, R189, UR38, -R182 ;  /* 0x00000026bdbf7c23 */ /* 0x000fe200080108b6 */
[----:B------:R-:W-:Y:S01]  /*9c50*/  PRMT R21, R21, 0x5410, R6 ;  /* 0x0000541015157816 */ /* 0x000fe20000000006 */
[----:B------:R-:W-:Y:S01]  /*9c60*/  FFMA.FTZ R190, R185, UR38, -R182 ;  /* 0x00000026b9be7c23 */ /* 0x000fe200080108b6 */
[----:B------:R-:W-:Y:S01]  /*9c70*/  SHF.R.U32.HI R23, RZ, 0x8, R23 ;  /* 0x00000008ff177819 */ /* 0x000fe20000011617 */
[--C-:B------:R-:W-:Y:S01]  /*9c80*/  FFMA.FTZ R177, R188, UR38, -R169.reuse ;  /* 0x00000026bcb17c23 */ /* 0x100fe200080108a9 */
[----:B------:R-:W-:Y:S01]  /*9c90*/  LOP3.LUT R6, R4, 0xff, RZ, 0xc0, !PT ;  /* 0x000000ff04067812 */ /* 0x000fe200078ec0ff */
[--C-:B------:R-:W-:Y:S01]  /*9ca0*/  FFMA.FTZ R18, R24, UR38, -R169.reuse ;  /* 0x0000002618127c23 */ /* 0x100fe200080108a9 */
[----:B------:R-:W-:Y:S01]  /*9cb0*/  FSEL R27, R17, RZ, P6 ;  /* 0x000000ff111b7208 */ /* 0x000fe20003000000 */
[----:B------:R-:W-:Y:S01]  /*9cc0*/  FFMA.FTZ R175, R22, UR38, -R169 ;  /* 0x0000002616af7c23 */ /* 0x000fe200080108a9 */
[----:B------:R-:W-:Y:S01]  /*9cd0*/  FSEL R25, R3, RZ, P1 ;  /* 0x000000ff03197208 */ /* 0x000fe20000800000 */
[----:B------:R-:W-:Y:S01]  /*9ce0*/  MUFU.EX2 R177, R177 ;  /* 0x000000b100b17308 */ /* 0x000fe20000000800 */
[----:B------:R-:W-:Y:S01]  /*9cf0*/  PRMT R23, R6, 0x5410, R23 ;  /* 0x0000541006177816 */ /* 0x000fe20000000017 */
[----:B------:R-:W-:Y:S01]  /*9d00*/  FADD.FTZ R6, R2, -R27 ;  /* 0x8000001b02067221 */ /* 0x000fe20000010000 */
[--C-:B------:R-:W-:Y:S01]  /*9d10*/  SHF.R.U32.HI R5, RZ, 0x10, R4.reuse ;  /* 0x00000010ff057819 */ /* 0x100fe20000011604 */
[----:B------:R-:W-:Y:S01]  /*9d20*/  FADD.FTZ R2, R0, -R25 ;  /* 0x8000001900027221 */ /* 0x000fe20000010000 */
[--C-:B------:R-:W-:Y:S01]  /*9d30*/  FFMA.FTZ R0, R20, UR38, -R169.reuse ;  /* 0x0000002614007c23 */ /* 0x100fe200080108a9 */
[----:B------:R-:W-:Y:S01]  /*9d40*/  SHF.R.U32.HI R4, RZ, 0x18, R4 ;  /* 0x00000018ff047819 */ /* 0x000fe20000011604 */
[----:B------:R-:W-:Y:S01]  /*9d50*/  FMUL.FTZ R176, R6, UR38 ;  /* 0x0000002606b07c20 */ /* 0x000fe20008410000 */
[----:B------:R-:W1:Y:S01]  /*9d60*/  MUFU.EX2 R18, R18 ;  /* 0x0000001200127308 */ /* 0x000e620000000800 */
[----:B------:R-:W-:Y:S01]  /*9d70*/  LOP3.LUT R5, R5, 0xff, RZ, 0xc0, !PT ;  /* 0x000000ff05057812 */ /* 0x000fe200078ec0ff */
[----:B------:R-:W2:Y:S01]  /*9d80*/  LDSM.16.MT88.4 R24, [R216+0x18000] ;  /* 0x01800000d818783b */ /* 0x000ea20000004200 */
[--C-:B------:R-:W-:Y:S01]  /*9d90*/  HSET2.LE.AND R7, R7, R248.reuse, PT ;  /* 0x000000f807077233 */ /* 0x100fe20003803000 */
[----:B------:R-:W-:Y:S01]  /*9da0*/  FMUL.FTZ R2, R2, UR38 ;  /* 0x0000002602027c20 */ /* 0x000fe20008410000 */
[----:B------:R-:W-:Y:S01]  /*9db0*/  PRMT R5, R5, 0x5410, R4 ;  /* 0x0000541005057816 */ /* 0x000fe20000000004 */
[--C-:B------:R-:W-:Y:S01]  /*9dc0*/  FFMA.FTZ R189, R184, UR38, -R169.reuse ;  /* 0x00000026b8bd7c23 */ /* 0x100fe200080108a9 */
[--C-:B------:R-:W-:Y:S01]  /*9dd0*/  HSET2.LE.AND R4, R23, R248.reuse, PT ;  /* 0x000000f817047233 */ /* 0x100fe20003803000 */
[----:B------:R-:W-:Y:S01]  /*9de0*/  MUFU.EX2 R174, R174 ;  /* 0x000000ae00ae7308 */ /* 0x000fe20000000800 */
[----:B------:R-:W-:Y:S01]  /*9df0*/  LOP3.LUT R34, R35, UR31, R164, 0x96, !PT ;  /* 0x0000001f23227c12 */ /* 0x000fe2000f8e96a4 */
[--C-:B------:R-:W-:Y:S01]  /*9e00*/  FFMA.FTZ R188, R28, UR38, -R169.reuse ;  /* 0x000000261cbc7c23 */ /* 0x100fe200080108a9 */
[----:B------:R-:W-:Y:S01]  /*9e10*/  HSET2.LE.AND R5, R5, R248, PT ;  /* 0x000000f805057233 */ /* 0x000fe20003803000 */
[----:B------:R-:W-:Y:S01]  /*9e20*/  FFMA.FTZ R186, R186, UR38, -R182 ;  /* 0x00000026baba7c23 */ /* 0x000fe200080108b6 */
[----:B------:R-:W-:Y:S01]  /*9e30*/  FFMA.FTZ R185, R30, UR38, -R169 ;  /* 0x000000261eb97c23 */ /* 0x000fe200080108a9 */
[----:B------:R-:W-:-:S04]  /*9e40*/  IMAD.WIDE.U32 R34, R34, -0x2daee0ad, RZ ;  /* 0xd2511f5322227825 */ /* 0x000fc800078e00ff */
[--C-:B------:R-:W-:Y:S01]  /*9e50*/  FFMA.FTZ R184, R31, UR38, -R169.reuse ;  /* 0x000000261fb87c23 */ /* 0x100fe200080108a9 */
[----:B------:R-:W3:Y:S01]  /*9e60*/  MUFU.EX2 R173, R173 ;  /* 0x000000ad00ad7308 */ /* 0x000ee20000000800 */
[----:B-1----:R-:W-:Y:S01]  /*9e70*/  F2FP.BF16.F32.PACK_AB R6, R18, R177 ;  /* 0x000000b11206723e */ /* 0x002fe200000010ff */
[----:B------:R-:W-:Y:S01]  /*9e80*/  LDSM.16.MT88.4 R164, [R212+0x18800] ;  /* 0x01880000d4a4783b */ /* 0x000fe20000004200 */
[----:B------:R-:W-:Y:S01]  /*9e90*/  LOP3.LUT R29, R34, 0xff, RZ, 0xc0, !PT ;  /* 0x000000ff221d7812 */ /* 0x000fe200078ec0ff */
[--C-:B------:R-:W-:Y:S01]  /*9ea0*/  FFMA.FTZ R195, R195, UR38, -R182.reuse ;  /* 0x00000026c3c37c23 */ /* 0x100fe200080108b6 */
[----:B------:R-:W-:Y:S01]  /*9eb0*/  LOP3.LUT R5, R5, R6, RZ, 0xc0, !PT ;  /* 0x0000000605057212 */ /* 0x000fe200078ec0ff */
[--C-:B------:R-:W-:Y:S01]  /*9ec0*/  FFMA.FTZ R194, R194, UR38, -R169.reuse ;  /* 0x00000026c2c27c23 */ /* 0x100fe200080108a9 */
[----:B------:R-:W-:Y:S01]  /*9ed0*/  HSET2.LE.AND R6, R21, R248, PT ;  /* 0x000000f815067233 */ /* 0x000fe20003803000 */
[----:B------:R-:W1:Y:S01]  /*9ee0*/  MUFU.EX2 R19, R19 ;  /* 0x0000001300137308 */ /* 0x000e620000000800 */
[----:B------:R-:W-:Y:S01]  /*9ef0*/  FFMA.FTZ R192, R192, UR38, -R169 ;  /* 0x00000026c0c07c23 */ /* 0x000fe200080108a9 */
[----:B------:R-:W-:-:S06]  /*9f00*/  FFMA.FTZ R227, R227, UR38, -R182 ;  /* 0x00000026e3e37c23 */ /* 0x000fcc00080108b6 */
[----:B------:R-:W-:Y:S01]  /*9f10*/  MUFU.EX2 R175, R175 ;  /* 0x000000af00af7308 */ /* 0x000fe20000000800 */
[----:B---3--:R-:W-:-:S04]  /*9f20*/  F2FP.BF16.F32.PACK_AB R23, R173, R174 ;  /* 0x000000aead17723e */ /* 0x008fc800000010ff */
[----:B------:R-:W-:-:S03]  /*9f30*/  LOP3.LUT R4, R4, R23, RZ, 0xc0, !PT ;  /* 0x0000001704047212 */ /* 0x000fc600078ec0ff */
[----:B------:R-:W3:Y:S01]  /*9f40*/  MUFU.EX2 R0, R0 ;  /* 0x0000000000007308 */ /* 0x000ee20000000800 */
[----:B-1----:R-:W-:-:S04]  /*9f50*/  F2FP.BF16.F32.PACK_AB R21, R19, R172 ;  /* 0x000000ac1315723e */ /* 0x002fc800000010ff */
[----:B------:R-:W-:-:S03]  /*9f60*/  LOP3.LUT R6, R6, R21, RZ, 0xc0, !PT ;  /* 0x0000001506067212 */ /* 0x000fc600078ec0ff */
[----:B------:R-:W1:Y:S08]  /*9f70*/  MUFU.EX2 R176, R176 ;  /* 0x000000b000b07308 */ /* 0x000e700000000800 */
[----:B------:R-:W4:Y:S01]  /*9f80*/  MUFU.EX2 R2, R2 ;  /* 0x0000000200027308 */ /* 0x000f220000000800 */
[----:B---3--:R-:W-:-:S04]  /*9f90*/  F2FP.BF16.F32.PACK_AB R20, R0, R175 ;  /* 0x000000af0014723e */ /* 0x008fc800000010ff */
[----:B------:R-:W-:Y:S02]  /*9fa0*/  LOP3.LUT R7, R7, R20, RZ, 0xc0, !PT ;  /* 0x0000001407077212 */ /* 0x000fe400078ec0ff */
[----:B------:R-:W3:Y:S01]  /*9fb0*/  LDSM.16.MT88.4 R20, [R214+0x18000] ;  /* 0x01800000d614783b */ /* 0x000ee20000004200 */
        /* <DEDUP_REMOVED lines=147> */
[----:B------:R-:W-:Y:S08]  /*a8f0*/  MUFU.EX2 R188, R188 ;  /* 0x000000bc00bc7308 */ /* 0x000ff00000000800 */
[----:B------:R-:W-:Y:S01]  /*a900*/  MUFU.EX2 R191, R191 ;  /* 0x000000bf00bf7308 */ /* 0x000fe20000000800 */
[C---:B-1----:R-:W-:Y:S07]  /*a910*/  HMMA.16816.F32.BF16 R56, R4.reuse, R24, R56 ;  /* 0x000000180438723c */ /* 0x042fee0000041838 */
[----:B------:R-:W1:Y:S01]  /*a920*/  MUFU.EX2 R190, R190 ;  /* 0x000000be00be7308 */ /* 0x000e620000000800 */
[C---:B------:R-:W-:Y:S01]  /*a930*/  HMMA.16816.F32.BF16 R60, R4.reuse, R26, R60 ;  /* 0x0000001a043c723c */ /* 0x040fe2000004183c */
[----:B------:R-:W3:Y:S06]  /*a940*/  LDSM.16.MT88.4 R24, [R216+0x1c000] ;  /* 0x01c00000d818783b */ /* 0x000eec0000004200 */
[----:B------:R-:W-:Y:S08]  /*a950*/  MUFU.EX2 R187, R187 ;  /* 0x000000bb00bb7308 */ /* 0x000ff00000000800 */
[----:B------:R-:W-:Y:S01]  /*a960*/  MUFU.EX2 R186, R186 ;  /* 0x000000ba00ba7308 */ /* 0x000fe20000000800 */
[----:B--2---:R-:W-:Y:S01]  /*a970*/  HMMA.16816.F32.BF16 R64, R4, R20, R64 ;  /* 0x000000140440723c */ /* 0x004fe20000041840 */
[----:B-1----:R-:W-:-:S05]  /*a980*/  F2FP.BF16.F32.PACK_AB R31, R190, R191 ;  /* 0x000000bfbe1f723e */ /* 0x002fca00000010ff */
[C---:B------:R-:W-:Y:S01]  /*a990*/  HMMA.16816.F32.BF16 R68, R4.reuse, R22, R68 ;  /* 0x000000160444723c */ /* 0x040fe20000041844 */
[----:B------:R-:W1:Y:S01]  /*a9a0*/  LDSM.16.MT88.4 R20, [R214+0x1c000] ;  /* 0x01c00000d614783b */ /* 0x000e620000004200 */
[----:B------:R-:W-:Y:S08]  /*a9b0*/  MUFU.EX2 R185, R185 ;  /* 0x000000b900b97308 */ /* 0x000ff00000000800 */
[----:B------:R-:W2:Y:S08]  /*a9c0*/  MUFU.EX2 R184, R184 ;  /* 0x000000b800b87308 */ /* 0x000eb00000000800 */
[----:B------:R-:W-:Y:S01]  /*a9d0*/  MUFU.EX2 R194, R194 ;  /* 0x000000c200c27308 */ /* 0x000fe20000000800 */
[C---:B---3--:R-:W-:Y:S06]  /*a9e0*/  HMMA.16816.F32.BF16 R72, R4.reuse, R24, R72 ;  /* 0x000000180448723c */ /* 0x048fec0000041848 */
[C---:B------:R-:W-:Y:S01]  /*a9f0*/  HMMA.16816.F32.BF16 R76, R4.reuse, R26, R76 ;  /* 0x0000001a044c723c */ /* 0x040fe2000004184c */
[----:B------:R-:W3:Y:S01]  /*aa00*/  LDSM.16.MT88.4 R24, [R213+0x1c000] ;  /* 0x01c00000d518783b */ /* 0x000ee20000004200 */
[----:B--2---:R-:W-:Y:S01]  /*aa10*/  F2FP.BF16.F32.PACK_AB R28, R184, R185 ;  /* 0x000000b9b81c723e */ /* 0x004fe200000010ff */
[----:B------:R-:W-:Y:S03]  /*aa20*/  MUFU.EX2 R192, R192 ;  /* 0x000000c000c07308 */ /* 0x000fe60000000800 */
[C---:B-1----:R-:W-:Y:S06]  /*aa30*/  HMMA.16816.F32.BF16 R80, R4.reuse, R20, R80 ;  /* 0x000000140450723c */ /* 0x042fec0000041850 */
[C---:B------:R-:W-:Y:S01]  /*aa40*/  HMMA.16816.F32.BF16 R84, R4.reuse, R22, R84 ;  /* 0x000000160454723c */ /* 0x040fe20000041854 */
[----:B------:R-:W1:Y:S05]  /*aa50*/  LDSM.16.MT88.4 R20, [R212+0x1c000] ;  /* 0x01c00000d414783b */ /* 0x000e6a0000004200 */
[C---:B---3--:R-:W-:Y:S06]  /*aa60*/  HMMA.16816.F32.BF16 R88, R4.reuse, R24, R88 ;  /* 0x000000180458723c */ /* 0x048fec0000041858 */
        /* <DEDUP_REMOVED lines=15> */
[----:B------:R-:W-:Y:S07]  /*ab60*/  HMMA.16816.F32.BF16 R132, R4, R22, R132 ;  /* 0x000000160484723c */ /* 0x000fee0000041884 */
[----:B------:R-:W-:-:S02]  /*ab70*/  LOP3.LUT R4, R34, 0xffff, RZ, 0xc0, !PT ;  /* 0x0000ffff22047812 */ /* 0x000fc400078ec0ff */
[----:B------:R-:W-:Y:S02]  /*ab80*/  LOP3.LUT R5, R35, UR7, R32, 0x96, !PT ;  /* 0x0000000723057c12 */ /* 0x000fe4000f8e9620 */
[----:B------:R-:W-:Y:S02]  /*ab90*/  SHF.R.U32.HI R4, RZ, 0x8, R4 ;  /* 0x00000008ff047819 */ /* 0x000fe40000011604 */
[----:B------:R-:W-:Y:S02]  /*aba0*/  LOP3.LUT R21, R5, 0xffff, RZ, 0xc0, !PT ;  /* 0x0000ffff05157812 */ /* 0x000fe400078ec0ff */
[----:B------:R-:W-:Y:S02]  /*abb0*/  PRMT R29, R29, 0x5410, R4 ;  /* 0x000054101d1d7816 */ /* 0x000fe40000000004 */
[----:B------:R-:W-:Y:S02]  /*abc0*/  LOP3.LUT R4, R5, 0xff, RZ, 0xc0, !PT ;  /* 0x000000ff05047812 */ /* 0x000fe400078ec0ff */
[----:B------:R-:W-:-:S02]  /*abd0*/  SHF.R.U32.HI R20, RZ, 0x10, R5 ;  /* 0x00000010ff147819 */ /* 0x000fc40000011605 */
[----:B------:R-:W-:Y:S02]  /*abe0*/  SHF.R.U32.HI R21, RZ, 0x8, R21 ;  /* 0x00000008ff157819 */ /* 0x000fe40000011615 */
[----:B------:R-:W-:Y:S02]  /*abf0*/  LOP3.LUT R20, R20, 0xff, RZ, 0xc0, !PT ;  /* 0x000000ff14147812 */ /* 0x000fe400078ec0ff */
[----:B------:R-:W-:Y:S02]  /*ac00*/  PRMT R21, R4, 0x5410, R21 ;  /* 0x0000541004157816 */ /* 0x000fe40000000015 */
[----:B------:R-:W-:Y:S02]  /*ac10*/  SHF.R.U32.HI R5, RZ, 0x18, R5 ;  /* 0x00000018ff057819 */ /* 0x000fe40000011605 */
[----:B------:R-:W-:Y:S02]  /*ac20*/  SHF.R.U32.HI R6, RZ, 0x10, R34 ;  /* 0x00000010ff067819 */ /* 0x000fe40000011622 */
[----:B------:R-:W-:-:S02]  /*ac30*/  PRMT R5, R20, 0x5410, R5 ;  /* 0x0000541014057816 */ /* 0x000fc40000000005 */
[--C-:B------:R-:W-:Y:S02]  /*ac40*/  HSET2.LE.AND R4, R21, R248.reuse, PT ;  /* 0x000000f815047233 */ /* 0x100fe40003803000 */
[----:B------:R-:W1:Y:S01]  /*ac50*/  LDSM.16.MT88.4 R20, [R214+0x18800] ;  /* 0x01880000d614783b */ /* 0x000e620000004200 */
[----:B------:R-:W-:Y:S02]  /*ac60*/  SHF.R.U32.HI R7, RZ, 0x18, R34 ;  /* 0x00000018ff077819 */ /* 0x000fe40000011622 */
[----:B------:R-:W-:Y:S01]  /*ac70*/  LOP3.LUT R6, R6, 0xff, RZ, 0xc0, !PT ;  /* 0x000000ff06067812 */ /* 0x000fe200078ec0ff */
[----:B------:R-:W3:Y:S01]  /*ac80*/  LDSM.16.MT88.4 R32, [R213+0x18800] ;  /* 0x01880000d520783b */ /* 0x000ee20000004200 */
[----:B------:R-:W-:Y:S02]  /*ac90*/  HSET2.LE.AND R5, R5, R248, PT ;  /* 0x000000f805057233 */ /* 0x000fe40003803000 */
[----:B------:R-:W-:Y:S02]  /*aca0*/  PRMT R7, R6, 0x5410, R7 ;  /* 0x0000541006077816 */ /* 0x000fe40000000007 */
[----:B------:R-:W-:-:S02]  /*acb0*/  F2FP.BF16.F32.PACK_AB R6, R188, R189 ;  /* 0x000000bdbc06723e */ /* 0x000fc400000010ff */
[----:B------:R-:W-:Y:S02]  /*acc0*/  LOP3.LUT R4, R4, R31, RZ, 0xc0, !PT ;  /* 0x0000001f04047212 */ /* 0x000fe400078ec0ff */
[----:B------:R-:W-:Y:S02]  /*acd0*/  LOP3.LUT R5, R5, R6, RZ, 0xc0, !PT ;  /* 0x0000000605057212 */ /* 0x000fe400078ec0ff */
[--C-:B------:R-:W-:Y:S02]  /*ace0*/  HSET2.LE.AND R6, R29, R248.reuse, PT ;  /* 0x000000f81d067233 */ /* 0x100fe40003803000 */
[----:B------:R-:W-:Y:S02]  /*acf0*/  HSET2.LE.AND R7, R7, R248, PT ;  /* 0x000000f807077233 */ /* 0x000fe40003803000 */
[----:B------:R-:W-:-:S03]  /*ad00*/  F2FP.BF16.F32.PACK_AB R29, R186, R187 ;  /* 0x000000bbba1d723e */ /* 0x000fc600000010ff */
[----:B------:R-:W-:Y:S02]  /*ad10*/  LOP3.LUT R7, R7, R28, RZ, 0xc0, !PT ;  /* 0x0000001c07077212 */ /* 0x000fe400078ec0ff */
[----:B------:R-:W-:Y:S02]  /*ad20*/  LOP3.LUT R6, R6, R29, RZ, 0xc0, !PT ;  /* 0x0000001d06067212 */ /* 0x000fe400078ec0ff */
        /* <DEDUP_REMOVED lines=9> */
[----:B------:R-:W-:Y:S05]  /*adc0*/  LDSM.16.MT88.4 R32, [R216+0x1c800] ;  /* 0x01c80000d820783b */ /* 0x000fea0000004200 */
[C---:B----4-:R-:W-:Y:S06]  /*add0*/  HMMA.16816.F32.BF16 R40, R4.reuse, R28, R40 ;  /* 0x0000001c0428723c */ /* 0x050fec0000041828 */
        /* <DEDUP_REMOVED lines=16> */
[----:B------:R-:W-:-:S04]  /*aee0*/  MOV R24, UR44 ;  /* 0x0000002c00187c02 */ /* 0x000fc80008000f00 */
[----:B------:R-:W-:Y:S01]  /*aef0*/  LOP3.LUT R24, R11, UR35, R24, 0x96, !PT ;  /* 0x000000230b187c12 */ /* 0x000fe2000f8e9618 */
[C---:B-1----:R-:W-:Y:S04]  /*af00*/  HMMA.16816.F32.BF16 R88, R4.reuse, R20, R88 ;  /* 0x000000140458723c */ /* 0x042fe80000041858 */
[----:B------:R-:W-:Y:S02]  /*af10*/  IMAD.WIDE.U32 R24, R24, -0x326172a9, RZ ;  /* 0xcd9e8d5718187825 */ /* 0x000fe400078e00ff */
[----:B------:R-:W-:Y:S01]  /*af20*/  HMMA.16816.F32.BF16 R92, R4, R22, R92 ;  /* 0x00000016045c723c */ /* 0x000fe2000004185c */
[----:B------:R-:W1:Y:S02]  /*af30*/  LDSM.16.MT88.4 R20, [R213+0x1e800] ;  /* 0x01e80000d514783b */ /* 0x000e640000004200 */
[----:B------:R-:W-:-:S02]  /*af40*/  LOP3.LUT R250, R25, UR6, R250, 0x96, !PT ;  /* 0x0000000619fa7c12 */ /* 0x000fc4000f8e96fa */
[----:B------:R-:W-:Y:S01]  /*af50*/  LOP3.LUT R24, R245, UR41, R24, 0x96, !PT ;  /* 0x00000029f5187c12 */ /* 0x000fe2000f8e9618 */
[----:B------:R-:W-:Y:S01]  /*af60*/  HMMA.16816.F32.BF16 R76, R4, R34, R76 ;  /* 0x00000022044c723c */ /* 0x000fe2000004184c */
[----:B------:R-:W2:Y:S01]  /*af70*/  LDSM.16.MT88.4 R32, [R212+0x1c800] ;  /* 0x01c80000d420783b */ /* 0x000ea20000004200 */
[----:B------:R-:W-:-:S04]  /*af80*/  IMAD.WIDE.U32 R250, R250, -0x2daee0ad, RZ ;  /* 0xd2511f53fafa7825 */ /* 0x000fc800078e00ff */
[--C-:B------:R-:W-:Y:S01]  /*af90*/  FFMA.FTZ R245, R193, UR38, -R182.reuse ;  /* 0x00000026c1f57c23 */ /* 0x100fe200080108b6 */
[----:B------:R-:W-:Y:S01]  /*afa0*/  FFMA.FTZ R193, R225, UR38, -R182 ;  /* 0x00000026e1c17c23 */ /* 0x000fe200080108b6 */
[----:B------:R-:W-:Y:S01]  /*afb0*/  FFMA.FTZ R225, R226, UR38, -R169 ;  /* 0x00000026e2e17c23 */ /* 0x000fe200080108a9 */
[C---:B------:R-:W-:Y:S01]  /*afc0*/  HMMA.16816.F32.BF16 R116, R4.reuse, R26, R116 ;  /* 0x0000001a0474723c */ /* 0x040fe20000041874 */
[----:B------:R-:W-:Y:S02]  /*afd0*/  LOP3.LUT R246, R251, UR43, R246, 0x96, !PT ;  /* 0x0000002bfbf67c12 */ /* 0x000fe4000f8e96f6 */
[----:B------:R-:W-:Y:S03]  /*afe0*/  MUFU.EX2 R245, R245 ;  /* 0x000000f500f57308 */ /* 0x000fe60000000800 */
[----:B---3--:R-:W-:Y:S01]  /*aff0*/  HMMA.16816.F32.BF16 R104, R4, R28, R104 ;  /* 0x0000001c0468723c */ /* 0x008fe20000041868 */
[----:B------:R-:W-:-:S04]  /*b000*/  IMAD.WIDE.U32 R26, R24, -0x2daee0ad, RZ ;  /* 0xd2511f53181a7825 */ /* 0x000fc800078e00ff */
[----:B------:R-:W-:Y:S01]  /*b010*/  MUFU.EX2 R193, R193 ;  /* 0x000000c100c17308 */ /* 0x000fe20000000800 */
[----:B------:R-:W-:Y:S01]  /*b020*/  LOP3.LUT R24, R27, UR40, R250, 0x96, !PT ;  /* 0x000000281b187c12 */ /* 0x000fe2000f8e96fa */
[----:B------:R-:W-:Y:S01]  /*b030*/  IMAD.WIDE.U32 R250, R246, -0x326172a9, RZ ;  /* 0xcd9e8d57f6fa7825 */ /* 0x000fe200078e00ff */
[C---:B------:R-:W-:Y:S03]  /*b040*/  HMMA.16816.F32.BF16 R64, R4.reuse, R164, R64 ;  /* 0x000000a40440723c */ /* 0x040fe60000041840 */
[----:B------:R-:W-:Y:S01]  /*b050*/  IMAD.WIDE.U32 R10, R24, -0x326172a9, RZ ;  /* 0xcd9e8d57180a7825 */ /* 0x000fe200078e00ff */
[----:B------:R-:W-:Y:S01]  /*b060*/  LOP3.LUT R244, R251, UR42, R244, 0x96, !PT ;  /* 0x0000002afbf47c12 */ /* 0x000fe2000f8e96f4 */
[----:B------:R3:W4:Y:S01]  /*b070*/  MUFU.EX2 R246, R195 ;  /* 0x000000c300f67308 */ /* 0x0007220000000800 */
[----:B------:R-:W-:Y:S01]  /*b080*/  HMMA.16816.F32.BF16 R68, R4, R166, R68 ;  /* 0x000000a60444723c */ /* 0x000fe20000041844 */
[----:B------:R-:W-:Y:S01]  /*b090*/  LDSM.16.MT88.4 R164, [R216+0x19000] ;  /* 0x01900000d8a4783b */ /* 0x000fe20000004200 */
[----:B------:R-:W-:Y:S01]  /*b0a0*/  LOP3.LUT R250, R11, UR39, R250, 0x96, !PT ;  /* 0x000000270bfa7c12 */ /* 0x000fe2000f8e96fa */
[----:B------:R-:W-:-:S03]  /*b0b0*/  IMAD.WIDE.U32 R24, R244, -0x2daee0ad, RZ ;  /* 0xd2511f53f4187825 */ /* 0x000fc600078e00ff */
[C---:B------:R-:W-:Y:S01]  /*b0c0*/  HMMA.16816.F32.BF16 R108, R4.reuse, R30, R108 ;  /* 0x0000001e046c723c */ /* 0x040fe2000004186c */
[----:B------:R-:W-:Y:S01]  /*b0d0*/  IMAD.WIDE.U32 R250, R250, -0x2daee0ad, RZ ;  /* 0xd2511f53fafa7825 */ /* 0x000fe200078e00ff */
[----:B------:R-:W-:Y:S01]  /*b0e0*/  LOP3.LUT R25, R25, UR29, R26, 0x96, !PT ;  /* 0x0000001d19197c12 */ /* 0x000fe2000f8e961a */
[----:B------:R4:W4:Y:S03]  /*b0f0*/  MUFU.EX2 R244, R227 ;  /* 0x000000e300f47308 */ /* 0x0009260000000800 */
[----:B-1----:R-:W-:Y:S01]  /*b100*/  HMMA.16816.F32.BF16 R120, R4, R20, R120 ;  /* 0x000000140478723c */ /* 0x002fe20000041878 */
[----:B------:R-:W-:Y:S01]  /*b110*/  LOP3.LUT R24, R251, UR24, R24, 0x96, !PT ;  /* 0x00000018fb187c12 */ /* 0x000fe2000f8e9618 */
[----:B------:R-:W-:-:S04]  /*b120*/  IMAD.WIDE.U32 R28, R25, -0x326172a9, RZ ;  /* 0xcd9e8d57191c7825 */ /* 0x000fc800078e00ff */
[----:B---3--:R-:W-:Y:S01]  /*b130*/  FFMA.FTZ R195, R224, UR38, -R169 ;  /* 0x00000026e0c37c23 */ /* 0x008fe200080108a9 */
[----:B------:R-:W1:Y:S01]  /*b140*/  MUFU.EX2 R225, R225 ;  /* 0x000000e100e17308 */ /* 0x000e620000000800 */
[----:B------:R-:W-:Y:S01]  /*b150*/  HMMA.16816.F32.BF16 R124, R4, R22, R124 ;  /* 0x00000016047c723c */ /* 0x000fe2000004187c */
[----:B------:R-:W3:Y:S01]  /*b160*/  LDSM.16.MT88.4 R20, [R212+0x1e800] ;  /* 0x01e80000d414783b */ /* 0x000ee20000004200 */
[----:B------:R-:W-:Y:S01]  /*b170*/  IMAD.WIDE.U32 R24, R24, -0x326172a9, RZ ;  /* 0xcd9e8d5718187825 */ /* 0x000fe200078e00ff */
[----:B------:R-:W-:-:S03]  /*b180*/  MOV R226, R28 ;  /* 0x0000001c00e27202 */ /* 0x000fc60000000f00 */
[----:B--2---:R-:W-:Y:S01]  /*b190*/  HMMA.16816.F32.BF16 R96, R4, R32, R96 ;  /* 0x000000200460723c */ /* 0x004fe20000041860 */
[----:B------:R-:W2:Y:S01]  /*b1a0*/  MUFU.EX2 R195, R195 ;  /* 0x000000c300c37308 */ /* 0x000ea20000000800 */
[----:B----4-:R-:W-:-:S04]  /*b1b0*/  MOV R227, R29 ;  /* 0x0000001d00e37202 */ /* 0x010fc80000000f00 */
[C---:B------:R-:W-:Y:S01]  /*b1c0*/  HMMA.16816.F32.BF16 R100, R4.reuse, R34, R100 ;  /* 0x000000220464723c */ /* 0x040fe20000041864 */
[----:B------:R-:W-:Y:S05]  /*b1d0*/  LDSM.16.MT88.4 R32, [R214+0x19000] ;  /* 0x01900000d620783b */ /* 0x000fea0000004200 */
[C---:B---3--:R-:W-:Y:S06]  /*b1e0*/  HMMA.16816.F32.BF16 R128, R4.reuse, R20, R128 ;  /* 0x000000140480723c */ /* 0x048fec0000041880 */
[----:B------:R-:W-:Y:S07]  /*b1f0*/  HMMA.16816.F32.BF16 R132, R4, R22, R132 ;  /* 0x000000160484723c */ /* 0x000fee0000041884 */
[----:B------:R-:W-:-:S02]  /*b200*/  LOP3.LUT R4, R25, UR4, R28, 0x96, !PT ;  /* 0x0000000419047c12 */ /* 0x000fc4000f8e961c */
[----:B------:R-:W-:Y:S01]  /*b210*/  LOP3.LUT R5, R24, 0xffff, RZ, 0xc0, !PT ;  /* 0x0000ffff18057812 */ /* 0x000fe200078ec0ff */
[----:B------:R-:W-:Y:S01]  /*b220*/  LDSM.16.MT88.4 R28, [R213+0x19000] ;  /* 0x01900000d51c783b */ /* 0x000fe20000004200 */
[C---:B------:R-:W-:Y:S02]  /*b230*/  LOP3.LUT R21, R4.reuse, 0xffff, RZ, 0xc0, !PT ;  /* 0x0000ffff04157812 */ /* 0x040fe400078ec0ff */
[----:B------:R-:W-:Y:S02]  /*b240*/  LOP3.LUT R20, R4, 0xff, RZ, 0xc0, !PT ;  /* 0x000000ff04147812 */ /* 0x000fe400078ec0ff */
[----:B------:R-:W-:Y:S02]  /*b250*/  SHF.R.U32.HI R21, RZ, 0x8, R21 ;  /* 0x00000008ff157819 */ /* 0x000fe40000011615 */
[----:B------:R-:W-:Y:S02]  /*b260*/  SHF.R.U32.HI R7, RZ, 0x10, R24 ;  /* 0x00000010ff077819 */ /* 0x000fe40000011618 */
[----:B------:R-:W-:-:S02]  /*b270*/  PRMT R21, R20, 0x5410, R21 ;  /* 0x0000541014157816 */ /* 0x000fc40000000015 */
[----:B------:R-:W-:Y:S02]  /*b280*/  SHF.R.U32.HI R20, RZ, 0x10, R4 ;  /* 0x00000010ff147819 */ /* 0x000fe40000011604 */
[----:B------:R-:W-:Y:S02]  /*b290*/  LOP3.LUT R6, R24, 0xff, RZ, 0xc0, !PT ;  /* 0x000000ff18067812 */ /* 0x000fe400078ec0ff */
[----:B------:R-:W-:Y:S02]  /*b2a0*/  SHF.R.U32.HI R5, RZ, 0x8, R5 ;  /* 0x00000008ff057819 */ /* 0x000fe40000011605 */
[----:B------:R-:W-:Y:S02]  /*b2b0*/  SHF.R.U32.HI R24, RZ, 0x18, R24 ;  /* 0x00000018ff187819 */ /* 0x000fe40000011618 */
[----:B------:R-:W-:Y:S02]  /*b2c0*/  LOP3.LUT R7, R7, 0xff, RZ, 0xc0, !PT ;  /* 0x000000ff07077812 */ /* 0x000fe400078ec0ff */
[----:B------:R-:W-:-:S02]  /*b2d0*/  SHF.R.U32.HI R4, RZ, 0x18, R4 ;  /* 0x00000018ff047819 */ /* 0x000fc40000011604 */
[----:B------:R-:W-:Y:S02]  /*b2e0*/  LOP3.LUT R23, R20, 0xff, RZ, 0xc0, !PT ;  /* 0x000000ff14177812 */ /* 0x000fe400078ec0ff */
[----:B------:R-:W-:Y:S02]  /*b2f0*/  PRMT R5, R6, 0x5410, R5 ;  /* 0x0000541006057816 */ /* 0x000fe40000000005 */
[----:B------:R-:W-:Y:S02]  /*b300*/  HSET2.LE.AND R21, R21, R248, PT ;  /* 0x000000f815157233 */ /* 0x000fe40003803000 */
[----:B------:R-:W-:Y:S02]  /*b310*/  PRMT R7, R7, 0x5410, R24 ;  /* 0x0000541007077816 */ /* 0x000fe40000000018 */
[----:B------:R-:W-:Y:S01]  /*b320*/  PRMT R23, R23, 0x5410, R4 ;  /* 0x0000541017177816 */ /* 0x000fe20000000004 */
[----:B------:R-:W3:Y:S01]  /*b330*/  LDSM.16.MT88.4 R24, [R212+0x19000] ;  /* 0x01900000d418783b */ /* 0x000ee20000004200 */
[----:B------:R-:W-:-:S02]  /*b340*/  F2FP.BF16.F32.PACK_AB R20, R246, R245 ;  /* 0x000000f5f614723e */ /* 0x000fc400000010ff */
[--C-:B------:R-:W-:Y:S02]  /*b350*/  HSET2.LE.AND R6, R5, R248.reuse, PT ;  /* 0x000000f805067233 */ /* 0x100fe40003803000 */
[----:B------:R-:W-:Y:S02]  /*b360*/  LOP3.LUT R4, R21, R20, RZ, 0xc0, !PT ;  /* 0x0000001415047212 */ /* 0x000fe400078ec0ff */
[--C-:B------:R-:W-:Y:S02]  /*b370*/  HSET2.LE.AND R7, R7, R248.reuse, PT ;  /* 0x000000f807077233 */ /* 0x100fe40003803000 */
[----:B------:R-:W-:Y:S02]  /*b380*/  HSET2.LE.AND R5, R23, R248, PT ;  /* 0x000000f817057233 */ /* 0x000fe40003803000 */
[----:B------:R-:W-:Y:S02]  /*b390*/  F2FP.BF16.F32.PACK_AB R21, R244, R193 ;  /* 0x000000c1f415723e */ /* 0x000fe400000010ff */
[----:B-1----:R-:W-:-:S02]  /*b3a0*/  F2FP.BF16.F32.PACK_AB R22, R225, R194 ;  /* 0x000000c2e116723e */ /* 0x002fc400000010ff */
[----:B--2---:R-:W-:Y:S02]  /*b3b0*/  F2FP.BF16.F32.PACK_AB R20, R192, R195 ;  /* 0x000000c3c014723e */ /* 0x004fe400000010ff */
[----:B------:R-:W-:Y:S02]  /*b3c0*/  LOP3.LUT R6, R6, R21, RZ, 0xc0, !PT ;  /* 0x0000001506067212 */ /* 0x000fe400078ec0ff */
[----:B------:R-:W-:Y:S02]  /*b3d0*/  LOP3.LUT R7, R7, R22, RZ, 0xc0, !PT ;  /* 0x0000001607077212 */ /* 0x000fe400078ec0ff */
[----:B------:R-:W-:Y:S02]  /*b3e0*/  LOP3.LUT R5, R5, R20, RZ, 0xc0, !PT ;  /* 0x0000001405057212 */ /* 0x000fe400078ec0ff */
        /* <DEDUP_REMOVED lines=26> */
[----:B------:R-:W-:Y:S01]  /*b590*/  HMMA.16816.F32.BF16 R80, R4, R20, R80 ;  /* 0x000000140450723c */ /* 0x000fe20000041850 */
[----:B------:R-:W-:-:S02]  /*b5a0*/  MOV R164, R10 ;  /* 0x0000000a00a47202 */ /* 0x000fc40000000f00 */
[----:B------:R-:W-:Y:S02]  /*b5b0*/  MOV R165, R11 ;  /* 0x0000000b00a57202 */ /* 0x000fe40000000f00 */
[----:B------:R1:W5:Y:S01]  /*b5c0*/  LDL.LU.64 R10, [R1+0x30] ;  /* 0x00003000010a7983 */ /* 0x0003620000300a00 */
[C---:B------:R-:W-:Y:S03]  /*b5d0*/  HMMA.16816.F32.BF16 R84, R4.reuse, R22, R84 ;  /* 0x000000160454723c */ /* 0x040fe60000041854 */
[----:B------:R-:W1:Y:S03]  /*b5e0*/  LDSM.16.MT88.4 R20, [R213+0x1f000] ;  /* 0x01f00000d514783b */ /* 0x000e660000004200 */
[C---:B--2---:R-:W-:Y:S06]  /*b5f0*/  HMMA.16816.F32.BF16 R56, R4.reuse, R32, R56 ;  /* 0x000000200438723c */ /* 0x044fec0000041838 */
[C---:B------:R-:W-:Y:S01]  /*b600*/  HMMA.16816.F32.BF16 R60, R4.reuse, R34, R60 ;  /* 0x00000022043c723c */ /* 0x040fe2000004183c */
[----:B------:R-:W2:Y:S05]  /*b610*/  LDSM.16.MT88.4 R32, [R212+0x1d000] ;  /* 0x01d00000d420783b */ /* 0x000eaa0000004200 */
[C---:B---3--:R-:W-:Y:S06]  /*b620*/  HMMA.16816.F32.BF16 R112, R4.reuse, R24, R112 ;  /* 0x000000180470723c */ /* 0x048fec0000041870 */
[C---:B------:R-:W-:Y:S01]  /*b630*/  HMMA.16816.F32.BF16 R116, R4.reuse, R26, R116 ;  /* 0x0000001a0474723c */ /* 0x040fe20000041874 */
[----:B------:R-:W3:Y:S05]  /*b640*/  LDSM.16.MT88.4 R24, [R212+0x1f000] ;  /* 0x01f00000d418783b */ /* 0x000eea0000004200 */
[C---:B----4-:R-:W-:Y:S07]  /*b650*/  HMMA.16816.F32.BF16 R104, R4.reuse, R28, R104 ;  /* 0x0000001c0468723c */ /* 0x050fee0000041868 */
[----:B------:R-:W-:Y:S01]  /*b660*/  LOP3.LUT R28, R227, UR31, R164, 0x96, !PT ;  /* 0x0000001fe31c7c12 */ /* 0x000fe2000f8e96a4 */
[----:B------:R-:W-:Y:S07]  /*b670*/  HMMA.16816.F32.BF16 R108, R4, R30, R108 ;  /* 0x0000001e046c723c */ /* 0x000fee000004186c */
[----:B------:R-:W-:-:S04]  /*b680*/  IMAD.WIDE.U32 R30, R28, -0x2daee0ad, RZ ;  /* 0xd2511f531c1e7825 */ /* 0x000fc800078e00ff */
[--C-:B------:R-:W-:Y:S01]  /*b690*/  FFMA.FTZ R183, R183, UR38, -R182.reuse ;  /* 0x00000026b7b77c23 */ /* 0x100fe200080108b6 */
[--C-:B------:R-:W-:Y:S01]  /*b6a0*/  FFMA.FTZ R224, R181, UR38, -R182.reuse ;  /* 0x00000026b5e07c23 */ /* 0x100fe200080108b6 */
[----:B------:R-:W-:Y:S01]  /*b6b0*/  LOP3.LUT R28, R30, 0xffff, RZ, 0xc0, !PT ;  /* 0x0000ffff1e1c7812 */ /* 0x000fe200078ec0ff */
[--C-:B------:R-:W-:Y:S01]  /*b6c0*/  FFMA.FTZ R179, R179, UR38, -R182.reuse ;  /* 0x00000026b3b37c23 */ /* 0x100fe200080108b6 */
[----:B------:R-:W-:Y:S01]  /*b6d0*/  FFMA.FTZ R182, R171, UR38, -R182 ;  /* 0x00000026abb67c23 */ /* 0x000fe200080108b6 */
[--C-:B------:R-:W-:Y:S01]  /*b6e0*/  FFMA.FTZ R180, R180, UR38, -R169.reuse ;  /* 0x00000026b4b47c23 */ /* 0x100fe200080108a9 */
[----:B------:R-:W-:Y:S01]  /*b6f0*/  SHF.R.U32.HI R28, RZ, 0x8, R28 ;  /* 0x00000008ff1c7819 */ /* 0x000fe2000001161c */
[----:B------:R-:W-:Y:S01]  /*b700*/  FFMA.FTZ R181, R178, UR38, -R169 ;  /* 0x00000026b2b57c23 */ /* 0x000fe200080108a9 */
[----:B------:R-:W-:Y:S01]  /*b710*/  LOP3.LUT R171, R30, 0xff, RZ, 0xc0, !PT ;  /* 0x000000ff1eab7812 */ /* 0x000fe200078ec0ff */
[----:B-1----:R-:W-:Y:S01]  /*b720*/  HMMA.16816.F32.BF16 R120, R4, R20, R120 ;  /* 0x000000140478723c */ /* 0x002fe20000041878 */
[----:B------:R-:W-:Y:S01]  /*b730*/  LOP3.LUT R250, R31, UR7, R250, 0x96, !PT ;  /* 0x000000071ffa7c12 */ /* 0x000fe2000f8e96fa */
[----:B------:R-:W-:Y:S01]  /*b740*/  MUFU.EX2 R180, R180 ;  /* 0x000000b400b47308 */ /* 0x000fe20000000800 */
[----:B------:R-:W-:-:S02]  /*b750*/  SHF.R.U32.HI R247, RZ, 0x18, R30 ;  /* 0x00000018fff77819 */ /* 0x000fc4000001161e */
[----:B------:R-:W-:Y:S02]  /*b760*/  PRMT R171, R171, 0x5410, R28 ;  /* 0x00005410abab7816 */ /* 0x000fe4000000001c */
[----:B------:R-:W-:Y:S02]  /*b770*/  SHF.R.U32.HI R20, RZ, 0x10, R30 ;  /* 0x00000010ff147819 */ /* 0x000fe4000001161e */
[----:B------:R-:W1:Y:S01]  /*b780*/  LDSM.16.MT88.4 R28, [R213+0x19800] ;  /* 0x01980000d51c783b */ /* 0x000e620000004200 */
[----:B------:R-:W4:Y:S01]  /*b790*/  MUFU.EX2 R181, R181 ;  /* 0x000000b500b57308 */ /* 0x000f220000000800 */
[----:B------:R-:W-:Y:S01]  /*b7a0*/  SHF.R.U32.HI R251, RZ, 0x10, R250 ;  /* 0x00000010fffb7819 */ /* 0x000fe200000116fa */
[----:B------:R-:W-:Y:S01]  /*b7b0*/  HMMA.16816.F32.BF16 R124, R4, R22, R124 ;  /* 0x00000016047c723c */ /* 0x000fe2000004187c */
[----:B------:R-:W-:Y:S01]  /*b7c0*/  LOP3.LUT R21, R250, 0xff, RZ, 0xc0, !PT ;  /* 0x000000fffa157812 */ /* 0x000fe200078ec0ff */
[--C-:B------:R-:W-:Y:S01]  /*b7d0*/  FFMA.FTZ R178, R170, UR38, -R169.reuse ;  /* 0x00000026aab27c23 */ /* 0x100fe200080108a9 */
[----:B------:R-:W-:Y:S01]  /*b7e0*/  FFMA.FTZ R227, R168, UR38, -R169 ;  /* 0x00000026a8e37c23 */ /* 0x000fe200080108a9 */
[----:B------:R-:W-:-:S02]  /*b7f0*/  LOP3.LUT R251, R251, 0xff, RZ, 0xc0, !PT ;  /* 0x000000fffbfb7812 */ /* 0x000fc400078ec0ff */
[----:B------:R-:W-:Y:S01]  /*b800*/  MUFU.EX2 R179, R179 ;  /* 0x000000b300b37308 */ /* 0x000fe20000000800 */
[----:B------:R-:W-:Y:S02]  /*b810*/  LOP3.LUT R22, R250, 0xffff, RZ, 0xc0, !PT ;  /* 0x0000fffffa167812 */ /* 0x000fe400078ec0ff */
[----:B------:R-:W-:-:S05]  /*b820*/  SHF.R.U32.HI R250, RZ, 0x18, R250 ;  /* 0x00000018fffa7819 */ /* 0x000fca00000116fa */
[----:B------:R-:W1:Y:S01]  /*b830*/  MUFU.EX2 R182, R182 ;  /* 0x000000b600b67308 */ /* 0x000e620000000800 */
[----:B------:R-:W-:Y:S01]  /*b840*/  PRMT R251, R251, 0x5410, R250 ;  /* 0x00005410fbfb7816 */ /* 0x000fe200000000fa */
[C---:B------:R-:W-:Y:S06]  /*b850*/  HMMA.16816.F32.BF16 R92, R4.reuse, R166, R92 ;  /* 0x000000a6045c723c */ /* 0x040fec000004185c */
[----:B------:R-:W-:Y:S01]  /*b860*/  MUFU.EX2 R183, R183 ;  /* 0x000000b700b77308 */ /* 0x000fe20000000800 */
[C---:B--2---:R-:W-:Y:S07]  /*b870*/  HMMA.16816.F32.BF16 R96, R4.reuse, R32, R96 ;  /* 0x000000200460723c */ /* 0x044fee0000041860 */
[----:B------:R-:W-:Y:S01]  /*b880*/  MUFU.EX2 R224, R224 ;  /* 0x000000e000e07308 */ /* 0x000fe20000000800 */
[C---:B------:R-:W-:Y:S07]  /*b890*/  HMMA.16816.F32.BF16 R100, R4.reuse, R34, R100 ;  /* 0x000000220464723c */ /* 0x040fee0000041864 */
[----:B------:R-:W-:Y:S01]  /*b8a0*/  MUFU.EX2 R178, R178 ;  /* 0x000000b200b27308 */ /* 0x000fe20000000800 */
[C---:B---3--:R-:W-:Y:S07]  /*b8b0*/  HMMA.16816.F32.BF16 R128, R4.reuse, R24, R128 ;  /* 0x000000180480723c */ /* 0x048fee0000041880 */
[----:B------:R-:W2:Y:S01]  /*b8c0*/  MUFU.EX2 R227, R227 ;  /* 0x000000e300e37308 */ /* 0x000ea20000000800 */
[----:B------:R-:W-:Y:S01]  /*b8d0*/  HMMA.16816.F32.BF16 R132, R4, R26, R132 ;  /* 0x0000001a0484723c */ /* 0x000fe20000041884 */
[----:B------:R-:W-:Y:S01]  /*b8e0*/  LOP3.LUT R20, R20, 0xff, RZ, 0xc0, !PT ;  /* 0x000000ff14147812 */ /* 0x000fe200078ec0ff */
[----:B------:R-:W3:Y:S01]  /*b8f0*/  LDSM.16.MT88.4 R32, [R214+0x19800] ;  /* 0x01980000d620783b */ /* 0x000ee20000004200 */
[----:B------:R-:W-:-:S03]  /*b900*/  SHF.R.U32.HI R22, RZ, 0x8, R22 ;  /* 0x00000008ff167819 */ /* 0x000fc60000011616 */
[----:B------:R-:W-:Y:S01]  /*b910*/  LDSM.16.MT88.4 R164, [R216+0x19800] ;  /* 0x01980000d8a4783b */ /* 0x000fe20000004200 */
[--C-:B------:R-:W-:Y:S02]  /*b920*/  HSET2.LE.AND R5, R251, R248.reuse, PT ;  /* 0x000000f8fb057233 */ /* 0x100fe40003803000 */
[----:B----4-:R-:W-:Y:S01]  /*b930*/  F2FP.BF16.F32.PACK_AB R6, R181, R180 ;  /* 0x000000b4b506723e */ /* 0x010fe200000010ff */
[----:B------:R-:W4:Y:S01]  /*b940*/  LDSM.16.MT88.4 R24, [R212+0x19800] ;  /* 0x01980000d418783b */ /* 0x000f220000004200 */
[----:B------:R-:W-:Y:S02]  /*b950*/  PRMT R247, R20, 0x5410, R247 ;  /* 0x0000541014f77816 */ /* 0x000fe400000000f7 */
[----:B------:R-:W-:Y:S02]  /*b960*/  LOP3.LUT R5, R5, R6, RZ, 0xc0, !PT ;  /* 0x0000000605057212 */ /* 0x000fe400078ec0ff */
[----:B------:R-:W-:Y:S02]  /*b970*/  HSET2.LE.AND R6, R171, R248, PT ;  /* 0x000000f8ab067233 */ /* 0x000fe40003803000 */
[----:B------:R-:W-:-:S02]  /*b980*/  PRMT R21, R21, 0x5410, R22 ;  /* 0x0000541015157816 */ /* 0x000fc40000000016 */
[----:B-1----:R-:W-:Y:S02]  /*b990*/  F2FP.BF16.F32.PACK_AB R7, R182, R179 ;  /* 0x000000b3b607723e */ /* 0x002fe400000010ff */
[----:B--2---:R-:W-:Y:S02]  /*b9a0*/  F2FP.BF16.F32.PACK_AB R168, R227, R178 ;  /* 0x000000b2e3a8723e */ /* 0x004fe400000010ff */
[----:B------:R-:W-:Y:S02]  /*b9b0*/  LOP3.LUT R6, R6, R7, RZ, 0xc0, !PT ;  /* 0x0000000706067212 */ /* 0x000fe400078ec0ff */
[--C-:B------:R-:W-:Y:S02]  /*b9c0*/  HSET2.LE.AND R20, R21, R248.reuse, PT ;  /* 0x000000f815147233 */ /* 0x100fe40003803000 */
[----:B------:R-:W-:Y:S02]  /*b9d0*/  HSET2.LE.AND R7, R247, R248, PT ;  /* 0x000000f8f7077233 */ /* 0x000fe40003803000 */
[----:B------:R-:W-:-:S03]  /*b9e0*/  F2FP.BF16.F32.PACK_AB R21, R224, R183 ;  /* 0x000000b7e015723e */ /* 0x000fc600000010ff */
[----:B------:R-:W-:Y:S02]  /*b9f0*/  LOP3.LUT R7, R7, R168, RZ, 0xc0, !PT ;  /* 0x000000a807077212 */ /* 0x000fe400078ec0ff */
[----:B------:R-:W-:Y:S01]  /*ba00*/  LOP3.LUT R4, R20, R21, RZ, 0xc0, !PT ;  /* 0x0000001514047212 */ /* 0x000fe200078ec0ff */
[----:B------:R-:W-:Y:S01]  /*ba10*/  FFMA.FTZ R174, R249, R176, R174 ;  /* 0x000000b0f9ae7223 */ /* 0x000fe200000100ae */
[----:B------:R-:W1:Y:S01]  /*ba20*/  LDSM.16.MT88.4 R20, [R216+0x1b800] ;  /* 0x01b80000d814783b */ /* 0x000e620000004200 */
[----:B------:R-:W-:-:S03]  /*ba30*/  FFMA.FTZ R177, R252, R2, R177 ;  /* 0x00000002fcb17223 */ /* 0x000fc600000100b1 */
[----:B------:R-:W-:Y:S01]  /*ba40*/  LDSM.16.MT88.4 R168, [R214+0x1b800] ;  /* 0x01b80000d6a8783b */ /* 0x000fe20000004200 */
        /* <DEDUP_REMOVED lines=14> */
[----:B------:R-:W2:Y:S01]  /*bb30*/  LDSM.16.MT88.4 R28, [R212+0x1d800] ;  /* 0x01d80000d41c783b */ /* 0x000ea20000004200 */
        /* <DEDUP_REMOVED lines=10> */
[----:B------:R-:W2:Y:S01]  /*bbe0*/  LDSM.16.MT88.4 R164, [R213+0x1b800] ;  /* 0x01b80000d5a4783b */ /* 0x000ea20000004200 */
[----:B------:R-:W-:-:S04]  /*bbf0*/  FADD.FTZ R190, R190, R191 ;  /* 0x000000bfbebe7221 */ /* 0x000fc80000010000 */
[----:B---3--:R-:W-:Y:S01]  /*bc00*/  HMMA.16816.F32.BF16 R64, R4, R32, R64 ;  /* 0x000000200440723c */ /* 0x008fe20000041840 */
[----:B------:R-:W-:-:S05]  /*bc10*/  FADD.FTZ R188, R188, R189 ;  /* 0x000000bdbcbc7221 */ /* 0x000fca0000010000 */
        /* <DEDUP_REMOVED lines=32> */
[----:B------:R-:W-:Y:S01]  /*be20*/  FADD.FTZ R252, R227, R178 ;  /* 0x000000b2e3fc7221 */ /* 0x000fe20000010000 */
[----:B------:R-:W-:-:S03]  /*be30*/  MOV R0, R3 ;  /* 0x0000000300007202 */ /* 0x000fc60000000f00 */
[----:B------:R-:W-:Y:S01]  /*be40*/  HMMA.16816.F32.BF16 R56, R4, R164, R56 ;  /* 0x000000a40438723c */ /* 0x000fe20000041838 */
[----:B------:R-:W-:-:S05]  /*be50*/  MOV R2, R17 ;  /* 0x0000001100027202 */ /* 0x000fca0000000f00 */
[C---:B------:R-:W-:Y:S06]  /*be60*/  HMMA.16816.F32.BF16 R60, R4.reuse, R166, R60 ;  /* 0x000000a6043c723c */ /* 0x040fec000004183c */
[C---:B---3--:R-:W-:Y:S06]  /*be70*/  HMMA.16816.F32.BF16 R104, R4.reuse, R32, R104 ;  /* 0x000000200468723c */ /* 0x048fec0000041868 */
[C---:B------:R-:W-:Y:S06]  /*be80*/  HMMA.16816.F32.BF16 R108, R4.reuse, R34, R108 ;  /* 0x00000022046c723c */ /* 0x040fec000004186c */
[C---:B----4-:R-:W-:Y:S06]  /*be90*/  HMMA.16816.F32.BF16 R112, R4.reuse, R24, R112 ;  /* 0x000000180470723c */ /* 0x050fec0000041870 */
[C---:B------:R-:W-:Y:S06]  /*bea0*/  HMMA.16816.F32.BF16 R116, R4.reuse, R26, R116 ;  /* 0x0000001a0474723c */ /* 0x040fec0000041874 */
[C---:B-1----:R-:W-:Y:S06]  /*beb0*/  HMMA.16816.F32.BF16 R120, R4.reuse, R20, R120 ;  /* 0x000000140478723c */ /* 0x042fec0000041878 */
[C---:B------:R-:W-:Y:S06]  /*bec0*/  HMMA.16816.F32.BF16 R124, R4.reuse, R22, R124 ;  /* 0x00000016047c723c */ /* 0x040fec000004187c */
[C---:B--2---:R-:W-:Y:S06]  /*bed0*/  HMMA.16816.F32.BF16 R128, R4.reuse, R28, R128 ;  /* 0x0000001c0480723c */ /* 0x044fec0000041880 */
        /* <DEDUP_REMOVED lines=16> */
[----:B-----5:R-:W-:Y:S01]  /*bfe0*/  LEA R27, P0, R18, R10, 0x6 ;  /* 0x0000000a121b7211 */ /* 0x020fe200078030ff */
[----:B------:R-:W3:Y:S03]  /*bff0*/  @!P3 LDC.64 R24, c[0x0][0x220] ;  /* 0x00008800ff18bb82 */ /* 0x000ee60000000a00 */
[----:B------:R-:W-:Y:S01]  /*c000*/  IMAD.U32 R19, RZ, RZ, UR4 ;  /* 0x00000004ff137e24 */ /* 0x000fe2000f8e00ff */
[----:B-1----:R-:W-:-:S02]  /*c010*/  @!P5 LEA R30, P1, R27, R6, 0x1 ;  /* 0x000000061b1ed211 */ /* 0x002fc400078208ff */
[C---:B------:R-:W-:Y:S02]  /*c020*/  IADD3 R2, P6, R27.reuse, UR25, RZ ;  /* 0x000000191b027c10 */ /* 0x040fe4000ffde0ff */
        /* <DEDUP_REMOVED lines=9> */
[----:B------:R2:W-:Y:S03]  /*c0c0*/  @!P5 LDGSTS.E.BYPASS.LTC128B.128 [R230+0x18000], desc[UR32][R30.64] ;  /* 0x180000001ee6dfae */ /* 0x0005e6000b901d60 */
        /* <DEDUP_REMOVED lines=18> */
[----:B------:R-:W1:Y:S01]  /*c1f0*/  @!P2 LDC.64 R4, c[0x0][0x220] ;  /* 0x00008800ff04ab82 */ /* 0x000e620000000a00 */
[----:B----4-:R-:W-:Y:S01]  /*c200*/  @!P5 LEA R164, P1, R2, R20, 0x1 ;  /* 0x0000001402a4d211 */ /* 0x010fe200078208ff */
[----:B------:R-:W-:Y:S01]  /*c210*/  @!PT LDS RZ, [RZ] ;  /* 0x00000000fffff984 */ /* 0x000fe20000000800 */
[----:B------:R-:W-:Y:S01]  /*c220*/  @!PT LDS RZ, [RZ] ;  /* 0x00000000fffff984 */ /* 0x000fe20000000800 */
[----:B------:R-:W-:Y:S01]  /*c230*/  @!PT LDS RZ, [RZ] ;  /* 0x00000000fffff984 */ /* 0x000fe20000000800 */
[----:B------:R-:W-:Y:S01]  /*c240*/  @!P2 LDGSTS.E.BYPASS.LTC128B.128 [R230+0x1e000], desc[UR32][R22.64+0x180] ;  /* 0x1e00018016e6afae */ /* 0x000fe2000b901d60 */
[----:B------:R-:W-:-:S03]  /*c250*/  IADD3.X R20, R0, UR20, RZ, P6, !PT ;  /* 0x0000001400147c10 */ /* 0x000fc6000b7fe4ff */
[----:B------:R-:W-:Y:S01]  /*c260*/  @P5 STS.128 [R230+0x19000], RZ ;  /* 0x019000ffe6005388 */ /* 0x000fe20000000c00 */
[C---:B------:R-:W-:Y:S02]  /*c270*/  @!P5 LEA.HI.X R165, R2.reuse, R21, R20, 0x1, P1 ;  /* 0x0000001502a5d211 */ /* 0x040fe400008f0c14 */
[----:B--2---:R-:W-:-:S03]  /*c280*/  @!P4 LEA R18, P6, R2, R18, 0x1 ;  /* 0x000000120212c211 */ /* 0x004fc600078c08ff */
[----:B------:R-:W-:Y:S01]  /*c290*/  @!PT LDS RZ, [RZ] ;  /* 0x00000000fffff984 */ /* 0x000fe20000000800 */
[----:B------:R-:W-:Y:S01]  /*c2a0*/  @!PT LDS RZ, [RZ] ;  /* 0x00000000fffff984 */ /* 0x000fe20000000800 */
[----:B------:R-:W-:Y:S01]  /*c2b0*/  @!PT LDS RZ, [RZ] ;  /* 0x00000000fffff984 */ /* 0x000fe20000000800 */
[----:B------:R-:W-:Y:S01]  /*c2c0*/  @!P5 LDGSTS.E.BYPASS.LTC128B.128 [R230+0x19000], desc[UR32][R164.64] ;  /* 0x19000000a4e6dfae */ /* 0x000fe2000b901d60 */
[C-C-:B------:R-:W-:Y:S02]  /*c2d0*/  @!P4 LEA.HI.X R19, R2.reuse, R19, R20.reuse, 0x1, P6 ;  /* 0x000000130213c211 */ /* 0x140fe400030f0c14 */
[C---:B---3--:R-:W-:Y:S01]  /*c2e0*/  @!P3 LEA R30, P1, R2.reuse, R6, 0x1 ;  /* 0x00000006021eb211 */ /* 0x048fe200078208ff */
[----:B------:R-:W-:Y:S03]  /*c2f0*/  @P4 STS.128 [R230+0x1b000], RZ ;  /* 0x01b000ffe6004388 */ /* 0x000fe60000000c00 */
[C---:B------:R-:W-:Y:S01]  /*c300*/  @!P3 LEA.HI.X R31, R2.reuse, R7, R20, 0x1, P1 ;  /* 0x00000007021fb211 */ /* 0x040fe200008f0c14 */
[----:B------:R-:W-:Y:S01]  /*c310*/  @!PT LDS RZ, [RZ] ;  /* 0x00000000fffff984 */ /* 0x000fe20000000800 */
[----:B------:R-:W-:Y:S01]  /*c320*/  @!PT LDS RZ, [RZ] ;  /* 0x00000000fffff984 */ /* 0x000fe20000000800 */
[----:B------:R-:W-:Y:S01]  /*c330*/  @!PT LDS RZ, [RZ] ;  /* 0x00000000fffff984 */ /* 0x000fe20000000800 */
[----:B------:R-:W-:Y:S01]  /*c340*/  @!P4 LDGSTS.E.BYPASS.LTC128B.128 [R230+0x1b000], desc[UR32][R18.64+0x80] ;  /* 0x1b00008012e6cfae */ /* 0x000fe2000b901d60 */
[----:B-1----:R-:W-:-:S03]  /*c350*/  @!P2 LEA R184, P0, R2, R4, 0x1 ;  /* 0x0000000402b8a211 */ /* 0x002fc600078008ff */
[----:B------:R-:W-:Y:S01]  /*c360*/  @P3 STS.128 [R230+0x1d000], RZ ;  /* 0x01d000ffe6003388 */ /* 0x000fe20000000c00 */
[----:B------:R-:W-:-:S03]  /*c370*/  @!P2 LEA.HI.X R185, R2, R5, R20, 0x1, P0 ;  /* 0x0000000502b9a211 */ /* 0x000fc600000f0c14 */
[----:B------:R-:W-:Y:S01]  /*c380*/  @!PT LDS RZ, [RZ] ;  /* 0x00000000fffff984 */ /* 0x000fe20000000800 */
[----:B------:R-:W-:Y:S01]  /*c390*/  @!PT LDS RZ, [RZ] ;  /* 0x00000000fffff984 */ /* 0x000fe20000000800 */
[----:B------:R-:W-:Y:S01]  /*c3a0*/  @!PT LDS RZ, [RZ] ;  /* 0x00000000fffff984 */ /* 0x000fe20000000800 */
[----:B------:R-:W-:Y:S01]  /*c3b0*/  @!P3 LDGSTS.E.BYPASS.LTC128B.128 [R230+0x1d000], desc[UR32][R30.64+0x100] ;  /* 0x1d0001001ee6bfae */ /* 0x000fe2000b901d60 */
[----:B------:R-:W-:-:S03]  /*c3c0*/  PLOP3.LUT P0, PT, PT, PT, UP0, 0x80, 0x0 ;  /* 0x000000000000781c */ /* 0x000fc60003f0f008 */
        /* <DEDUP_REMOVED lines=8> */
[----:B------:R-:W4:Y:S04]  /*c450*/  LDSM.16.M88.4 R4, [R221+0x11000] ;  /* 0x01100000dd04783b */ /* 0x000f280000000200 */
[----:B------:R-:W-:Y:S04]  /*c460*/  LDSM.16.M88.4 R224, [R220] ;  /* 0x00000000dce0783b */ /* 0x000fe80000000200 */
[----:B------:R-:W4:Y:S04]  /*c470*/  LDSM.16.M88.4 R176, [R219] ;  /* 0x00000000dbb0783b */ /* 0x000f280000000200 */
[----:B------:R-:W4:Y:S04]  /*c480*/  LDSM.16.M88.4 R168, [R211] ;  /* 0x00000000d3a8783b */ /* 0x000f280000000200 */
[----:B------:R-:W4:Y:S04]  /*c490*/  LDSM.16.M88.4 R180, [R221+0x11800] ;  /* 0x01180000ddb4783b */ /* 0x000f280000000200 */
[----:B------:R-:W4:Y:S04]  /*c4a0*/  LDSM.16.M88.4 R172, [R210] ;  /* 0x00000000d2ac783b */ /* 0x000f280000000200 */
[----:B------:R-:W4:Y:S04]  /*c4b0*/  LDSM.16.M88.4 R244, [R209] ;  /* 0x00000000d1f4783b */ /* 0x000f280000000200 */
[----:B-1----:R-:W-:Y:S01]  /*c4c0*/  LDSM.16.M88.4 R184, [R215+0x10000] ;  /* 0x01000000d7b8783b */ /* 0x002fe20000000200 */
[C---:B--2---:R-:W-:Y:S03]  /*c4d0*/  HMMA.16816.F32.BF16 R164, R188.reuse, R32, RZ ;  /* 0x00000020bca4723c */ /* 0x044fe600000418ff */
[----:B------:R-:W0:Y:S03]  /*c4e0*/  LDGDEPBAR ;  /* 0x00000000000079af */ /* 0x000e260000000000 */
[C---:B---3--:R-:W-:Y:S06]  /*c4f0*/  HMMA.16816.F32.BF16 R28, R188.reuse, R24, RZ ;  /* 0x00000018bc1c723c */ /* 0x048fec00000418ff */
[C---:B------:R-:W-:Y:S06]  /*c500*/  HMMA.16816.F32.BF16 R32, R188.reuse, R34, RZ ;  /* 0x00000022bc20723c */ /* 0x040fec00000418ff */
[C---:B------:R-:W-:Y:S06]  /*c510*/  HMMA.16816.F32.BF16 R24, R188.reuse, R26, RZ ;  /* 0x0000001abc18723c */ /* 0x040fec00000418ff */
[C---:B----4-:R-:W-:Y:S06]  /*c520*/  HMMA.16816.F32.BF16 R20, R188.reuse, R4, RZ ;  /* 0x00000004bc14723c */ /* 0x050fec00000418ff */
[----:B------:R-:W-:Y:S06]  /*c530*/  HMMA.16816.F32.BF16 R4, R188, R6, RZ ;  /* 0x00000006bc04723c */ /* 0x000fec00000418ff */
[C---:B------:R-:W-:Y:S06]  /*c540*/  HMMA.16816.F32.BF16 R164, R224.reuse, R176, R164 ;  /* 0x000000b0e0a4723c */ /* 0x040fec00000418a4 */
[C---:B------:R-:W-:Y:S01]  /*c550*/  HMMA.16816.F32.BF16 R32, R224.reuse, R178, R32 ;  /* 0x000000b2e020723c */ /* 0x040fe20000041820 */
[----:B------:R-:W-:Y:S05]  /*c560*/  LDSM.16.M88.4 R176, [R215+0x10800] ;  /* 0x01080000d7b0783b */ /* 0x000fea0000000200 */
[C---:B------:R-:W-:Y:S06]  /*c570*/  HMMA.16816.F32.BF16 R28, R224.reuse, R168, R28 ;  /* 0x000000a8e01c723c */ /* 0x040fec000004181c */
[----:B------:R-:W-:Y:S01]  /*c580*/  HMMA.16816.F32.BF16 R24, R224, R170, R24 ;  /* 0x000000aae018723c */ /* 0x000fe20000041818 */
[----:B------:R-:W1:Y:S05]  /*c590*/  LDSM.16.M88.4 R168, [R218] ;  /* 0x00000000daa8783b */ /* 0x000e6a0000000200 */
[C---:B------:R-:W-:Y:S06]  /*c5a0*/  HMMA.16816.F32.BF16 R192, R188.reuse, R180, RZ ;  /* 0x000000b4bcc0723c */ /* 0x040fec00000418ff */
[----:B------:R-:W-:Y:S01]  /*c5b0*/  HMMA.16816.F32.BF16 R188, R188, R182, RZ ;  /* 0x000000b6bcbc723c */ /* 0x000fe200000418ff */
[----:B------:R-:W2:Y:S05]  /*c5c0*/  LDSM.16.M88.4 R180, [R215+0x11000] ;  /* 0x01100000d7b4783b */ /* 0x000eaa0000000200 */
[C---:B------:R-:W-:Y:S06]  /*c5d0*/  HMMA.16816.F32.BF16 R20, R224.reuse, R172, R20 ;  /* 0x000000ace014723c */ /* 0x040fec0000041814 */
[C---:B------:R-:W-:Y:S01]  /*c5e0*/  HMMA.16816.F32.BF16 R4, R224.reuse, R174, R4 ;  /* 0x000000aee004723c */ /* 0x040fe20000041804 */
[----:B------:R-:W3:Y:S05]  /*c5f0*/  LDSM.16.M88.4 R172, [R215+0x11800] ;  /* 0x01180000d7ac783b */ /* 0x000eea0000000200 */
[C---:B------:R-:W-:Y:S06]  /*c600*/  HMMA.16816.F32.BF16 R192, R224.reuse, R244, R192 ;  /* 0x000000f4e0c0723c */ /* 0x040fec00000418c0 */
[----:B------:R-:W-:Y:S01]  /*c610*/  HMMA.16816.F32.BF16 R188, R224, R246, R188 ;  /* 0x000000f6e0bc723c */ /* 0x000fe200000418bc */
[----:B------:R-:W-:Y:S04]  /*c620*/  LDSM.16.M88.4 R244, [R208] ;  /* 0x00000000d0f4783b */ /* 0x000fe80000000200 */
[----:B------:R-:W-:Y:S01]  /*c630*/  LDSM.16.M88.4 R224, [R208+0x800] ;  /* 0x00080000d0e0783b */ /* 0x000fe20000000200 */
[C---:B-1----:R-:W-:Y:S06]  /*c640*/  HMMA.16816.F32.BF16 R28, R168.reuse, R176, R28 ;  /* 0x000000b0a81c723c */ /* 0x042fec000004181c */
[C---:B------:R-:W-:Y:S01]  /*c650*/  HMMA.16816.F32.BF16 R24, R168.reuse, R178, R24 ;  /* 0x000000b2a818723c */ /* 0x040fe20000041818 */
[----:B------:R-:W1:Y:S05]  /*c660*/  LDSM.16.M88.4 R176, [R217] ;  /* 0x00000000d9b0783b */ /* 0x000e6a0000000200 */
        /* <DEDUP_REMOVED lines=22> */
[----:B------:R-:W-:Y:S01]  /*c7d0*/  LDSM.16.M88.4 R176, [R220+0x4000] ;  /* 0x00400000dcb0783b */ /* 0x000fe20000000200 */
[C---:B---3--:R-:W-:Y:S06]  /*c7e0*/  HMMA.16816.F32.BF16 R164, R172.reuse, R168, R164 ;  /* 0x000000a8aca4723c */ /* 0x048fec00000418a4 */
[C---:B------:R-:W-:Y:S01]  /*c7f0*/  HMMA.16816.F32.BF16 R32, R172.reuse, R170, R32 ;  /* 0x000000aaac20723c */ /* 0x040fe20000041820 */
[----:B------:R-:W3:Y:S05]  /*c800*/  LDSM.16.M88.4 R168, [R207] ;  /* 0x00000000cfa8783b */ /* 0x000eea0000000200 */
[C---:B-1----:R-:W-:Y:S06]  /*c810*/  HMMA.16816.F32.BF16 R28, R172.reuse, R224, R28 ;  /* 0x000000e0ac1c723c */ /* 0x042fec000004181c */
[C---:B------:R-:W-:Y:S01]  /*c820*/  HMMA.16816.F32.BF16 R24, R172.reuse, R226, R24 ;  /* 0x000000e2ac18723c */ /* 0x040fe20000041818 */
[----:B------:R-:W1:Y:S05]  /*c830*/  LDSM.16.M88.4 R224, [R205] ;  /* 0x00000000cde0783b */ /* 0x000e6a0000000200 */
[C---:B----4-:R-:W-:Y:S06]  /*c840*/  HMMA.16816.F32.BF16 R20, R172.reuse, R184, R20 ;  /* 0x000000b8ac14723c */ /* 0x050fec0000041814 */
[C---:B------:R-:W-:Y:S01]  /*c850*/  HMMA.16816.F32.BF16 R4, R172.reuse, R186, R4 ;  /* 0x000000baac04723c */ /* 0x040fe20000041804 */
[----:B------:R-:W4:Y:S05]  /*c860*/  LDSM.16.M88.4 R184, [R204] ;  /* 0x00000000ccb8783b */ /* 0x000f2a0000000200 */
[C---:B--2---:R-:W-:Y:S06]  /*c870*/  HMMA.16816.F32.BF16 R192, R172.reuse, R180, R192 ;  /* 0x000000b4acc0723c */ /* 0x044fec00000418c0 */
[----:B------:R-:W-:Y:S01]  /*c880*/  HMMA.16816.F32.BF16 R188, R172, R182, R188 ;  /* 0x000000b6acbc723c */ /* 0x000fe200000418bc */
[----:B------:R-:W-:Y:S04]  /*c890*/  LDSM.16.M88.4 R180, [R218+0x4000] ;  /* 0x00400000dab4783b */ /* 0x000fe80000000200 */
[----:B------:R-:W-:Y:S01]  /*c8a0*/  LDSM.16.M88.4 R172, [R215+0x12000] ;  /* 0x01200000d7ac783b */ /* 0x000fe20000000200 */
[C---:B---3--:R-:W-:Y:S06]  /*c8b0*/  HMMA.16816.F32.BF16 R164, R176.reuse, R168, R164 ;  /* 0x000000a8b0a4723c */ /* 0x048fec00000418a4 */
[C---:B------:R-:W-:Y:S01]  /*c8c0*/  HMMA.16816.F32.BF16 R32, R176.reuse, R170, R32 ;  /* 0x000000aab020723c */ /* 0x040fe20000041820 */
[----:B------:R-:W2:Y:S05]  /*c8d0*/  LDSM.16.M88.4 R168, [R215+0x12800] ;  /* 0x01280000d7a8783b */ /* 0x000eaa0000000200 */
        /* <DEDUP_REMOVED lines=22> */
[C---:B--2---:R-:W-:Y:S06]  /*ca40*/  HMMA.16816.F32.BF16 R28, R224.reuse, R168, R28 ;  /* 0x000000a8e01c723c */ /* 0x044fec000004181c */
[----:B------:R-:W-:Y:S01]  /*ca50*/  HMMA.16816.F32.BF16 R24, R224, R170, R24 ;  /* 0x000000aae018723c */ /* 0x000fe20000041818 */
[----:B------:R-:W1:Y:S05]  /*ca60*/  LDSM.16.M88.4 R168, [R222+0x8000] ;  /* 0x00800000dea8783b */ /* 0x000e6a0000000200 */
[C---:B------:R-:W-:Y:S06]  /*ca70*/  HMMA.16816.F32.BF16 R192, R180.reuse, R184, R192 ;  /* 0x000000b8b4c0723c */ /* 0x040fec00000418c0 */
[----:B------:R-:W-:Y:S01]  /*ca80*/  HMMA.16816.F32.BF16 R188, R180, R186, R188 ;  /* 0x000000bab4bc723c */ /* 0x000fe200000418bc */
[----:B------:R-:W2:Y:S04]  /*ca90*/  LDSM.16.M88.4 R184, [R221+0x14000] ;  /* 0x01400000ddb8783b */ /* 0x000ea80000000200 */
[----:B------:R-:W2:Y:S01]  /*caa0*/  LDSM.16.M88.4 R180, [R221+0x15000] ;  /* 0x01500000ddb4783b */ /* 0x000ea20000000200 */
[C---:B----4-:R-:W-:Y:S06]  /*cab0*/  HMMA.16816.F32.BF16 R20, R224.reuse, R172, R20 ;  /* 0x000000ace014723c */ /* 0x050fec0000041814 */
[C---:B------:R-:W-:Y:S01]  /*cac0*/  HMMA.16816.F32.BF16 R4, R224.reuse, R174, R4 ;  /* 0x000000aee004723c */ /* 0x040fe20000041804 */
[----:B------:R-:W4:Y:S05]  /*cad0*/  LDSM.16.M88.4 R172, [R221+0x15800] ;  /* 0x01580000ddac783b */ /* 0x000f2a0000000200 */
[C---:B---3--:R-:W-:Y:S06]  /*cae0*/  HMMA.16816.F32.BF16 R192, R224.reuse, R244, R192 ;  /* 0x000000f4e0c0723c */ /* 0x048fec00000418c0 */
[----:B------:R-:W-:Y:S01]  /*caf0*/  HMMA.16816.F32.BF16 R188, R224, R246, R188 ;  /* 0x000000f6e0bc723c */ /* 0x000fe200000418bc */
[----:B------:R-:W-:Y:S04]  /*cb00*/  LDSM.16.M88.4 R244, [R203] ;  /* 0x00000000cbf4783b */ /* 0x000fe80000000200 */
[----:B------:R-:W-:Y:S01]  /*cb10*/  LDSM.16.M88.4 R224, [R202] ;  /* 0x00000000cae0783b */ /* 0x000fe20000000200 */
[C---:B-1----:R-:W-:Y:S06]  /*cb20*/  HMMA.16816.F32.BF16 R28, R168.reuse, R176, R28 ;  /* 0x000000b0a81c723c */ /* 0x042fec000004181c */
[C---:B------:R-:W-:Y:S01]  /*cb30*/  HMMA.16816.F32.BF16 R24, R168.reuse, R178, R24 ;  /* 0x000000b2a818723c */ /* 0x040fe20000041818 */
[----:B------:R-:W1:Y:S05]  /*cb40*/  LDSM.16.M88.4 R176, [R220+0x8000] ;  /* 0x00800000dcb0783b */ /* 0x000e6a0000000200 */
[C---:B--2---:R-:W-:Y:S06]  /*cb50*/  HMMA.16816.F32.BF16 R164, R168.reuse, R184, R164 ;  /* 0x000000b8a8a4723c */ /* 0x044fec00000418a4 */
[C---:B------:R-:W-:Y:S01]  /*cb60*/  HMMA.16816.F32.BF16 R32, R168.reuse, R186, R32 ;  /* 0x000000baa820723c */ /* 0x040fe20000041820 */
[----:B------:R-:W2:Y:S05]  /*cb70*/  LDSM.16.M88.4 R184, [R201] ;  /* 0x00000000c9b8783b */ /* 0x000eaa0000000200 */
[C---:B------:R-:W-:Y:S06]  /*cb80*/  HMMA.16816.F32.BF16 R20, R168.reuse, R180, R20 ;  /* 0x000000b4a814723c */ /* 0x040fec0000041814 */
        /* <DEDUP_REMOVED lines=41> */
[C---:B--2---:R-:W-:Y:S06]  /*ce20*/  HMMA.16816.F32.BF16 R192, R176.reuse, R184, R192 ;  /* 0x000000b8b0c0723c */ /* 0x044fec00000418c0 */
[----:B------:R-:W-:Y:S01]  /*ce30*/  HMMA.16816.F32.BF16 R188, R176, R186, R188 ;  /* 0x000000bab0bc723c */ /* 0x000fe200000418bc */
[----:B------:R-:W2:Y:S04]  /*ce40*/  LDSM.16.M88.4 R184, [R221+0x17800] ;  /* 0x01780000ddb8783b */ /* 0x000ea80000000200 */
        /* <DEDUP_REMOVED lines=10> */
[C---:B--2---:R-:W-:Y:S06]  /*cef0*/  HMMA.16816.F32.BF16 R192, R180.reuse, R184, R192 ;  /* 0x000000b8b4c0723c */ /* 0x044fec00000418c0 */
[----:B------:R-:W-:Y:S01]  /*cf00*/  HMMA.16816.F32.BF16 R188, R180, R186, R188 ;  /* 0x000000bab4bc723c */ /* 0x000fe200000418bc */
[----:B------:R-:W-:Y:S04]  /*cf10*/  LDSM.16.M88.4 R184, [R218+0xc000] ;  /* 0x00c00000dab8783b */ /* 0x000fe80000000200 */
[----:B------:R-:W2:Y:S01]  /*cf20*/  LDSM.16.M88.4 R180, [R215+0x16000] ;  /* 0x01600000d7b4783b */ /* 0x000ea20000000200 */
        /* <DEDUP_REMOVED lines=18> */
[----:B------:R-:W1:Y:S05]  /*d050*/  LDSM.16.M88.4 R176, [R217+0xc000] ;  /* 0x00c00000d9b0783b */ /* 0x000e6a0000000200 */
[C---:B---3--:R-:W-:Y:S06]  /*d060*/  HMMA.16816.F32.BF16 R20, R184.reuse, R172, R20 ;  /* 0x000000acb814723c */ /* 0x048fec0000041814 */
[----:B------:R-:W-:Y:S01]  /*d070*/  HMMA.16816.F32.BF16 R4, R184, R174, R4 ;  /* 0x000000aeb804723c */ /* 0x000fe20000041804 */
[----:B------:R-:W2:Y:S01]  /*d080*/  LDSM.16.M88.4 R172, [R208+0x6000] ;  /* 0x00600000d0ac783b */ /* 0x000ea20000000200 */
[----:B------:R-:W-:-:S04]  /*d090*/  DEPBAR.LE SB0, 0x0 ;  /* 0x000080000000791a */ /* 0x000fc80000000000 */
[C---:B----4-:R-:W-:Y:S06]  /*d0a0*/  HMMA.16816.F32.BF16 R192, R184.reuse, R168, R192 ;  /* 0x000000a8b8c0723c */ /* 0x050fec00000418c0 */
[----:B------:R-:W-:Y:S06]  /*d0b0*/  HMMA.16816.F32.BF16 R188, R184, R170, R188 ;  /* 0x000000aab8bc723c */ /* 0x000fec00000418bc */
[C---:B-1----:R-:W-:Y:S06]  /*d0c0*/  HMMA.16816.F32.BF16 R28, R176.reuse, R244, R28 ;  /* 0x000000f4b01c723c */ /* 0x042fec000004181c */
[C---:B------:R-:W-:Y:S06]  /*d0d0*/  HMMA.16816.F32.BF16 R24, R176.reuse, R246, R24 ;  /* 0x000000f6b018723c */ /* 0x040fec0000041818 */
[C---:B--2---:R-:W-:Y:S06]  /*d0e0*/  HMMA.16816.F32.BF16 R164, R176.reuse, R172, R164 ;  /* 0x000000acb0a4723c */ /* 0x044fec00000418a4 */
[C---:B------:R-:W-:Y:S06]  /*d0f0*/  HMMA.16816.F32.BF16 R32, R176.reuse, R174, R32 ;  /* 0x000000aeb020723c */ /* 0x040fec0000041820 */
[C---:B------:R-:W-:Y:S06]  /*d100*/  HMMA.16816.F32.BF16 R20, R176.reuse, R224, R20 ;  /* 0x000000e0b014723c */ /* 0x040fec0000041814 */
[C---:B------:R-:W-:Y:S06]  /*d110*/  HMMA.16816.F32.BF16 R4, R176.reuse, R226, R4 ;  /* 0x000000e2b004723c */ /* 0x040fec0000041804 */
[C---:B------:R-:W-:Y:S06]  /*d120*/  HMMA.16816.F32.BF16 R192, R176.reuse, R180, R192 ;  /* 0x000000b4b0c0723c */ /* 0x040fec00000418c0 */
        /* <DEDUP_REMOVED lines=19> */
[----:B------:R-:W5:Y:S01]  /*d260*/  @!P2 LDC.64 R172, c[0x0][0x218] ;  /* 0x00008600ffacab82 */ /* 0x000f620000000a00 */
[----:B-1----:R-:W-:Y:S02]  /*d270*/  @!P5 LEA R178, P1, R0, R178, 0x1 ;  /* 0x000000b200b2d211 */ /* 0x002fe400078208ff */
[----:B------:R-:W-:-:S04]  /*d280*/  LEA.HI.X R181, R180, R241, R181, 0x6, P0 ;  /* 0x000000f1b4b57211 */ /* 0x000fc800000f34b5 */
[C---:B------:R-:W-:Y:S01]  /*d290*/  @!P5 LEA.HI.X R179, R0.reuse, R179, R181, 0x1, P1 ;  /* 0x000000b300b3d211 */ /* 0x040fe200008f0cb5 */
[----:B------:R-:W1:Y:S01]  /*d2a0*/  @!P5 LDC.64 R170, c[0x0][0x218] ;  /* 0x00008600ffaadb82 */ /* 0x000e620000000a00 */
[----:B---3--:R-:W-:-:S03]  /*d2b0*/  @!P4 LEA R176, P0, R0, R176, 0x1 ;  /* 0x000000b000b0c211 */ /* 0x008fc600078008ff */
[----:B------:R-:W-:Y:S01]  /*d2c0*/  @!PT LDS RZ, [RZ] ;  /* 0x00000000fffff984 */ /* 0x000fe20000000800 */
[----:B------:R-:W-:Y:S01]  /*d2d0*/  @!PT LDS RZ, [RZ] ;  /* 0x00000000fffff984 */ /* 0x000fe20000000800 */
[----:B------:R-:W-:Y:S01]  /*d2e0*/  @!PT LDS RZ, [RZ] ;  /* 0x00000000fffff984 */ /* 0x000fe20000000800 */
[----:B------:R2:W-:Y:S01]  /*d2f0*/  @!P5 LDGSTS.E.BYPASS.LTC128B.128 [R230+0x10000], desc[UR32][R178.64] ;  /* 0x10000000b2e6dfae */ /* 0x0005e2000b901d60 */
[C-C-:B------:R-:W-:Y:S02]  /*d300*/  @!P4 LEA.HI.X R177, R0.reuse, R177, R181.reuse, 0x1, P0 ;  /* 0x000000b100b1c211 */ /* 0x140fe400000f0cb5 */
[C---:B------:R-:W-:Y:S01]  /*d310*/  IADD3 R2, P0, R0.reuse, UR14, RZ ;  /* 0x0000000e00027c10 */ /* 0x040fe2000ff1e0ff */
[----:B------:R-:W3:Y:S01]  /*d320*/  @!P4 LDC.64 R168, c[0x0][0x218] ;  /* 0x00008600ffa8cb82 */ /* 0x000ee20000000a00 */
[C---:B----4-:R-:W-:Y:S01]  /*d330*/  @!P3 LEA R174, P6, R0.reuse, R174, 0x1 ;  /* 0x000000ae00aeb211 */ /* 0x050fe200078c08ff */
[----:B------:R2:W-:Y:S03]  /*d340*/  @P4 STS.128 [R230+0x12000], RZ ;  /* 0x012000ffe6004388 */ /* 0x0005e60000000c00 */
[C-C-:B------:R-:W-:Y:S01]  /*d350*/  @!P3 LEA.HI.X R175, R0.reuse, R175, R181.reuse, 0x1, P6 ;  /* 0x000000af00afb211 */ /* 0x140fe200030f0cb5 */
[----:B------:R-:W-:Y:S01]  /*d360*/  @!PT LDS RZ, [RZ] ;  /* 0x00000000fffff984 */ /* 0x000fe20000000800 */
[----:B------:R-:W-:Y:S01]  /*d370*/  @!PT LDS RZ, [RZ] ;  /* 0x00000000fffff984 */ /* 0x000fe20000000800 */
[----:B------:R-:W-:Y:S01]  /*d380*/  @!PT LDS RZ, [RZ] ;  /* 0x00000000fffff984 */ /* 0x000fe20000000800 */
[----:B------:R2:W-:Y:S02]  /*d390*/  @!P4 LDGSTS.E.BYPASS.LTC128B.128 [R230+0x12000], desc[UR32][R176.64+0x80] ;  /* 0x12000080b0e6cfae */ /* 0x0005e4000b901d60 */
[----:B------:R-:W4:Y:S01]  /*d3a0*/  @!P3 LDC.64 R18, c[0x0][0x218] ;  /* 0x00008600ff12bb82 */ /* 0x000f220000000a00 */
[C---:B-----5:R-:W-:Y:S01]  /*d3b0*/  @!P2 LEA R172, P1, R0.reuse, R172, 0x1 ;  /* 0x000000ac00aca211 */ /* 0x060fe200078208ff */
[----:B------:R2:W-:Y:S03]  /*d3c0*/  @P3 STS.128 [R230+0x14000], RZ ;  /* 0x014000ffe6003388 */ /* 0x0005e60000000c00 */
[----:B------:R-:W-:Y:S01]  /*d3d0*/  @!P2 LEA.HI.X R173, R0, R173, R181, 0x1, P1 ;  /* 0x000000ad00ada211 */ /* 0x000fe200008f0cb5 */
[----:B------:R-:W-:Y:S01]  /*d3e0*/  @!PT LDS RZ, [RZ] ;  /* 0x00000000fffff984 */ /* 0x000fe20000000800 */
[----:B------:R-:W-:Y:S01]  /*d3f0*/  @!PT LDS RZ, [RZ] ;  /* 0x00000000fffff984 */ /* 0x000fe20000000800 */
[----:B------:R-:W-:Y:S01]  /*d400*/  @!PT LDS RZ, [RZ] ;  /* 0x00000000fffff984 */ /* 0x000fe20000000800 */
[----:B------:R2:W-:Y:S01]  /*d410*/  @!P3 LDGSTS.E.BYPASS.LTC128B.128 [R230+0x14000], desc[UR32][R174.64+0x100] ;  /* 0x14000100aee6bfae */ /* 0x0005e2000b901d60 */
[----:B------:R-:W-:-:S02]  /*d420*/  IADD3.X R181, R181, UR8, RZ, P0, !PT ;  /* 0x00000008b5b57c10 */ /* 0x000fc400087fe4ff */
[C---:B-1----:R-:W-:Y:S01]  /*d430*/  @!P5 LEA R170, P6, R2.reuse, R170, 0x1 ;  /* 0x000000aa02aad211 */ /* 0x042fe200078c08ff */
        /* <DEDUP_REMOVED lines=34> */
.L_x_1631:
[----:B------:R-:W-:Y:S05]  /*d660*/  BSYNC B0 ;  /* 0x0000000000007941 */ /* 0x000fea0003800000 */
.L_x_1630:
[----:B------:R-:W0:Y:S02]  /*d670*/  LDGDEPBAR ;  /* 0x00000000000079af */ /* 0x000e240000000000 */
.L_x_1629:
[----:B------:R-:W-:Y:S01]  /*d680*/  IMAD.U32 R0, RZ, RZ, UR21 ;  /* 0x00000015ff007e24 */ /* 0x000fe2000f8e00ff */
[----:B------:R-:W-:Y:S01]  /*d690*/  UIADD3 UR4, UR35, -0x4498517b, URZ ;  /* 0xbb67ae8523047890 */ /* 0x000fe2000fffe03f */
[----:B------:R-:W-:Y:S01]  /*d6a0*/  IMAD.WIDE.U32 R250, R14, -0x326172a9, RZ ;  /* 0xcd9e8d570efa7825 */ /* 0x000fe200078e00ff */
[----:B------:R-:W-:Y:S02]  /*d6b0*/  USHF.L.U32 UR39, UR21, 0x1, URZ ;  /* 0x0000000115277899 */ /* 0x000fe4000800063f */
[----:B------:R-:W-:Y:S01]  /*d6c0*/  UIADD3 UR13, UR34, -0x61c88647, URZ ;  /* 0x9e3779b9220d7890 */ /* 0x000fe2000fffe03f */
[----:B------:R-:W-:Y:S01]  /*d6d0*/  IMAD R0, R0, 0x40, R239 ;  /* 0x0000004000007824 */ /* 0x000fe200078e02ef */
[----:B------:R-:W-:Y:S01]  /*d6e0*/  UIADD3 UR11, UR34, 0x3c6ef372, URZ ;  /* 0x3c6ef372220b7890 */ /* 0x000fe2000fffe03f */
[----:B------:R-:W-:Y:S01]  /*d6f0*/  IMAD.WIDE.U32 R184, R8, -0x2daee0ad, RZ ;  /* 0xd2511f5308b87825 */ /* 0x000fe200078e00ff */
[----:B------:R-:W-:Y:S02]  /*d700*/  UIADD3 UR10, UR35, 0x76cf5d0a, URZ ;  /* 0x76cf5d0a230a7890 */ /* 0x000fe4000fffe03f */
[C---:B------:R-:W-:Y:S01]  /*d710*/  ISETP.GE.AND P0, PT, R0.reuse, R237, PT ;  /* 0x000000ed0000720c */ /* 0x040fe20003f06270 */
[C---:B------:R-:W-:Y:S01]  /*d720*/  VIADD R2, R0.reuse, 0x1 ;  /* 0x0000000100027836 */ /* 0x040fe20000000000 */
[C---:B------:R-:W-:Y:S01]  /*d730*/  ISETP.GE.AND P4, PT, R0.reuse, R231, PT ;  /* 0x000000e70000720c */ /* 0x040fe20003f86270 */
[C---:B-12---:R-:W-:Y:S01]  /*d740*/  VIADD R18, R0.reuse, 0x8 ;  /* 0x0000000800127836 */ /* 0x046fe20000000000 */
[CC--:B------:R-:W-:Y:S01]  /*d750*/  ISETP.LT.OR P0, PT, R0.reuse, R238.reuse, P0 ;  /* 0x000000ee0000720c */ /* 0x0c0fe20000701670 */
[----:B------:R-:W-:Y:S01]  /*d760*/  VIADD R19, R0, 0x10 ;  /* 0x0000001000137836 */ /* 0x000fe20000000000 */
[C---:B------:R-:W-:Y:S01]  /*d770*/  ISETP.GE.AND P6, PT, R2.reuse, R237, PT ;  /* 0x000000ed0200720c */ /* 0x040fe20003fc6270 */
[----:B------:R-:W-:Y:S01]  /*d780*/  UIADD3 UR6, UR35, 0x32370b8f, URZ ;  /* 0x32370b8f23067890 */ /* 0x000fe2000fffe03f */
[C---:B------:R-:W-:Y:S01]  /*d790*/  ISETP.GE.AND P1, PT, R2.reuse, R231, PT ;  /* 0x000000e70200720c */ /* 0x040fe20003f26270 */
[----:B------:R-:W-:Y:S01]  /*d7a0*/  UIADD3 UR7, UR34, -0x255992d5, URZ ;  /* 0xdaa66d2b22077890 */ /* 0x000fe2000fffe03f */
[C---:B------:R-:W-:Y:S01]  /*d7b0*/  ISETP.LT.OR P6, PT, R2.reuse, R238, P6 ;  /* 0x000000ee0200720c */ /* 0x040fe200037c1670 */
[----:B------:R-:W-:Y:S01]  /*d7c0*/  UIADD3 UR12, UR34, 0x78dde6e4, URZ ;  /* 0x78dde6e4220c7890 */ /* 0x000fe2000fffe03f */
[----:B------:R-:W-:Y:S01]  /*d7d0*/  ISETP.LT.OR P1, PT, R2, R236, P1 ;  /* 0x000000ec0200720c */ /* 0x000fe20000f21670 */
[----:B------:R-:W-:Y:S01]  /*d7e0*/  VIADD R2, R0, 0x9 ;  /* 0x0000000900027836 */ /* 0x000fe20000000000 */
[----:B------:R-:W-:Y:S01]  /*d7f0*/  FSEL R170, R164, -INF , !P0 ;  /* 0xff800000a4aa7808 */ /* 0x000fe20004000000 */
[----:B------:R-:W-:Y:S01]  /*d800*/  UIADD3 UR23, UR35, 0x646e171e, URZ ;  /* 0x646e171e23177890 */ /* 0x000fe2000fffe03f */
[----:B------:R-:W-:-:S02]  /*d810*/  ISETP.GE.AND P3, PT, R18, R237, PT ;  /* 0x000000ed1200720c */ /* 0x000fc40003f66270 */
[C---:B------:R-:W-:Y:S02]  /*d820*/  ISETP.GE.AND P5, PT, R2.reuse, R237, PT ;  /* 0x000000ed0200720c */ /* 0x040fe40003fa6270 */
[-C--:B------:R-:W-:Y:S02]  /*d830*/  ISETP.GE.AND P0, PT, R2, R231.reuse, PT ;  /* 0x000000e70200720c */ /* 0x080fe40003f06270 */
[----:B------:R-:W-:Y:S02]  /*d840*/  ISETP.GE.AND P2, PT, R18, R231, PT ;  /* 0x000000e71200720c */ /* 0x000fe40003f46270 */
[C---:B------:R-:W-:Y:S02]  /*d850*/  ISETP.LT.OR P5, PT, R2.reuse, R238, P5 ;  /* 0x000000ee0200720c */ /* 0x040fe40002fa1670 */
[----:B------:R-:W-:Y:S01]  /*d860*/  ISETP.LT.OR P0, PT, R2, R236, P0 ;  /* 0x000000ec0200720c */ /* 0x000fe20000701670 */
[----:B------:R-:W-:Y:S01]  /*d870*/  VIADD R2, R0, 0x11 ;  /* 0x0000001100027836 */ /* 0x000fe20000000000 */
[----:B------:R-:W-:-:S02]  /*d880*/  ISETP.LT.OR P3, PT, R18, R238, P3 ;  /* 0x000000ee1200720c */ /* 0x000fc40001f61670 */
[----:B------:R-:W-:Y:S02]  /*d890*/  ISETP.LT.OR P2, PT, R18, R236, P2 ;  /* 0x000000ec1200720c */ /* 0x000fe40001741670 */
[----:B------:R-:W-:Y:S02]  /*d8a0*/  FSEL R18, R165, -INF , !P6 ;  /* 0xff800000a5127808 */ /* 0x000fe40007000000 */
[----:B------:R-:W-:Y:S01]  /*d8b0*/  FSEL R176, R32, -INF , !P3 ;  /* 0xff80000020b07808 */ /* 0x000fe20005800000 */
[----:B------:R-:W-:Y:S01]  /*d8c0*/  VIADD R32, R0, 0x18 ;  /* 0x0000001800207836 */ /* 0x000fe20000000000 */
[----:B------:R-:W-:Y:S02]  /*d8d0*/  FSEL R173, R167, -INF , !P1 ;  /* 0xff800000a7ad7808 */ /* 0x000fe40004800000 */
[C---:B------:R-:W-:Y:S02]  /*d8e0*/  ISETP.GE.AND P6, PT, R2.reuse, R237, PT ;  /* 0x000000ed0200720c */ /* 0x040fe40003fc6270 */
[----:B------:R-:W-:-:S02]  /*d8f0*/  ISETP.GE.AND P3, PT, R2, R231, PT ;  /* 0x000000e70200720c */ /* 0x000fc40003f66270 */
[C---:B------:R-:W-:Y:S02]  /*d900*/  ISETP.GE.AND P1, PT, R19.reuse, R237, PT ;  /* 0x000000ed1300720c */ /* 0x040fe40003f26270 */
[C---:B------:R-:W-:Y:S02]  /*d910*/  ISETP.LT.OR P6, PT, R2.reuse, R238, P6 ;  /* 0x000000ee0200720c */ /* 0x040fe400037c1670 */
[-C--:B------:R-:W-:Y:S01]  /*d920*/  ISETP.LT.OR P3, PT, R2, R236.reuse, P3 ;  /* 0x000000ec0200720c */ /* 0x080fe20001f61670 */
[C---:B------:R-:W-:Y:S01]  /*d930*/  VIADD R2, R0.reuse, 0x19 ;  /* 0x0000001900027836 */ /* 0x040fe20000000000 */
[----:B------:R-:W-:Y:S02]  /*d940*/  ISETP.LT.OR P4, PT, R0, R236, P4 ;  /* 0x000000ec0000720c */ /* 0x000fe40002781670 */
[----:B------:R-:W-:Y:S02]  /*d950*/  ISETP.LT.OR P1, PT, R19, R238, P1 ;  /* 0x000000ee1300720c */ /* 0x000fe40000f21670 */
[----:B------:R-:W-:-:S02]  /*d960*/  FSEL R171, R166, -INF , !P4 ;  /* 0xff800000a6ab7808 */ /* 0x000fc40006000000 */
[----:B------:R-:W-:Y:S02]  /*d970*/  FSEL R168, R33, -INF , !P5 ;  /* 0xff80000021a87808 */ /* 0x000fe40006800000 */
[----:B------:R-:W-:Y:S02]  /*d980*/  FSEL R28, R28, -INF , !P1 ;  /* 0xff8000001c1c7808 */ /* 0x000fe40004800000 */
[C---:B------:R-:W-:Y:S02]  /*d990*/  ISETP.GE.AND P4, PT, R19.reuse, R231, PT ;  /* 0x000000e71300720c */ /* 0x040fe40003f86270 */
[C---:B------:R-:W-:Y:S02]  /*d9a0*/  ISETP.GE.AND P5, PT, R2.reuse, R237, PT ;  /* 0x000000ed0200720c */ /* 0x040fe40003fa6270 */
[----:B------:R-:W-:Y:S02]  /*d9b0*/  ISETP.GE.AND P1, PT, R2, R231, PT ;  /* 0x000000e70200720c */ /* 0x000fe40003f26270 */
[----:B------:R-:W-:-:S02]  /*d9c0*/  ISETP.LT.OR P4, PT, R19, R236, P4 ;  /* 0x000000ec1300720c */ /* 0x000fc40002781670 */
[C---:B------:R-:W-:Y:S02]  /*d9d0*/  ISETP.LT.OR P5, PT, R2.reuse, R238, P5 ;  /* 0x000000ee0200720c */ /* 0x040fe40002fa1670 */
[----:B------:R-:W-:Y:S01]  /*d9e0*/  ISETP.LT.OR P1, PT, R2, R236, P1 ;  /* 0x000000ec0200720c */ /* 0x000fe20000f21670 */
[----:B------:R-:W-:Y:S01]  /*d9f0*/  VIADD R2, R0, 0x21 ;  /* 0x0000002100027836 */ /* 0x000fe20000000000 */
[----:B------:R-:W-:Y:S02]  /*da00*/  FSEL R187, R35, -INF , !P0 ;  /* 0xff80000023bb7808 */ /* 0x000fe40004000000 */
[----:B------:R-:W-:Y:S02]  /*da10*/  ISETP.GE.AND P0, PT, R32, R237, PT ;  /* 0x000000ed2000720c */ /* 0x000fe40003f06270 */
[----:B------:R-:W-:Y:S01]  /*da20*/  FSEL R19, R34, -INF , !P2 ;  /* 0xff80000022137808 */ /* 0x000fe20005000000 */
[----:B------:R-:W-:Y:S01]  /*da30*/  VIADD R34, R0, 0x20 ;  /* 0x0000002000227836 */ /* 0x000fe20000000000 */
[----:B------:R-:W-:-:S02]  /*da40*/  FSEL R33, R30, -INF , !P4 ;  /* 0xff8000001e217808 */ /* 0x000fc40006000000 */
[C---:B------:R-:W-:Y:S02]  /*da50*/  ISETP.GE.AND P2, PT, R32.reuse, R231, PT ;  /* 0x000000e72000720c */ /* 0x040fe40003f46270 */
[----:B------:R-:W-:Y:S02]  /*da60*/  FSEL R30, R29, -INF , !P6 ;  /* 0xff8000001d1e7808 */ /* 0x000fe40007000000 */
[----:B------:R-:W-:Y:S02]  /*da70*/  ISETP.LT.OR P0, PT, R32, R238, P0 ;  /* 0x000000ee2000720c */ /* 0x000fe40000701670 */
[----:B------:R-:W-:Y:S02]  /*da80*/  ISETP.GE.AND P6, PT, R2, R237, PT ;  /* 0x000000ed0200720c */ /* 0x000fe40003fc6270 */
[----:B------:R-:W-:Y:S02]  /*da90*/  ISETP.LT.OR P2, PT, R32, R236, P2 ;  /* 0x000000ec2000720c */ /* 0x000fe40001741670 */
[----:B------:R-:W-:Y:S01]  /*daa0*/  FSEL R32, R24, -INF , !P0 ;  /* 0xff80000018207808 */ /* 0x000fe20004000000 */
[----:B------:R-:W-:Y:S01]  /*dab0*/  VIADD R24, R0, 0x28 ;  /* 0x0000002800187836 */ /* 0x000fe20000000000 */
[----:B------:R-:W-:-:S02]  /*dac0*/  ISETP.LT.OR P6, PT, R2, R238, P6 ;  /* 0x000000ee0200720c */ /* 0x000fc400037c1670 */
[----:B------:R-:W-:Y:S02]  /*dad0*/  ISETP.GE.AND P0, PT, R2, R231, PT ;  /* 0x000000e70200720c */ /* 0x000fe40003f06270 */
[----:B------:R-:W-:Y:S02]  /*dae0*/  ISETP.GE.AND P4, PT, R34, R237, PT ;  /* 0x000000ed2200720c */ /* 0x000fe40003f86270 */
[----:B------:R-:W-:Y:S02]  /*daf0*/  FSEL R244, R21, -INF , !P6 ;  /* 0xff80000015f47808 */ /* 0x000fe40007000000 */
[----:B------:R-:W-:Y:S01]  /*db00*/  ISETP.LT.OR P0, PT, R2, R236, P0 ;  /* 0x000000ec0200720c */ /* 0x000fe20000701670 */
[----:B------:R-:W-:Y:S01]  /*db10*/  VIADD R2, R0, 0x29 ;  /* 0x0000002900027836 */ /* 0x000fe20000000000 */
[----:B------:R-:W-:Y:S02]  /*db20*/  FMNMX.FTZ R21, R17, R170, !PT ;  /* 0x000000aa11157209 */ /* 0x000fe40007810000 */
[----:B------:R-:W-:-:S02]  /*db30*/  ISETP.LT.OR P4, PT, R34, R238, P4 ;  /* 0x000000ee2200720c */ /* 0x000fc40002781670 */
[----:B------:R-:W-:Y:S02]  /*db40*/  FSEL R29, R26, -INF , !P2 ;  /* 0xff8000001a1d7808 */ /* 0x000fe40005000000 */
[----:B------:R-:W-:Y:S02]  /*db50*/  ISETP.GE.AND P2, PT, R24, R237, PT ;  /* 0x000000ed1800720c */ /* 0x000fe40003f46270 */
[----:B------:R-:W-:Y:S02]  /*db60*/  FMNMX.FTZ R21, R18, R21, !PT ;  /* 0x0000001512157209 */ /* 0x000fe40007810000 */
[----:B------:R-:W-:Y:S02]  /*db70*/  FSEL R35, R27, -INF , !P1 ;  /* 0xff8000001b237808 */ /* 0x000fe40004800000 */
[----:B------:R-:W-:Y:S01]  /*db80*/  FSEL R224, R20, -INF , !P4 ;  /* 0xff80000014e07808 */ /* 0x000fe20006000000 */
[----:B------:R-:W-:Y:S01]  /*db90*/  VIADD R20, R0, 0x31 ;  /* 0x0000003100147836 */ /* 0x000fe20000000000 */
[----:B------:R-:W-:-:S02]  /*dba0*/  FSEL R31, R31, -INF , !P3 ;  /* 0xff8000001f1f7808 */ /* 0x000fc40005800000 */
[C---:B------:R-:W-:Y:S02]  /*dbb0*/  ISETP.GE.AND P1, PT, R2.reuse, R237, PT ;  /* 0x000000ed0200720c */ /* 0x040fe40003f26270 */
[-C--:B------:R-:W-:Y:S02]  /*dbc0*/  ISETP.GE.AND P4, PT, R2, R231.reuse, PT ;  /* 0x000000e70200720c */ /* 0x080fe40003f86270 */
[-C--:B------:R-:W-:Y:S02]  /*dbd0*/  ISETP.LT.OR P2, PT, R24, R238.reuse, P2 ;  /* 0x000000ee1800720c */ /* 0x080fe40001741670 */
[----:B------:R-:W-:Y:S02]  /*dbe0*/  ISETP.GE.AND P3, PT, R34, R231, PT ;  /* 0x000000e72200720c */ /* 0x000fe40003f66270 */
[----:B------:R-:W-:Y:S02]  /*dbf0*/  FMNMX.FTZ R21, R176, R21, !PT ;  /* 0x00000015b0157209 */ /* 0x000fe40007810000 */
[----:B------:R-:W-:-:S02]  /*dc00*/  ISETP.LT.OR P1, PT, R2, R238, P1 ;  /* 0x000000ee0200720c */ /* 0x000fc40000f21670 */
[-C--:B------:R-:W-:Y:S01]  /*dc10*/  ISETP.LT.OR P4, PT, R2, R236.reuse, P4 ;  /* 0x000000ec0200720c */ /* 0x080fe20002781670 */
[----:B------:R-:W-:Y:S01]  /*dc20*/  VIADD R2, R0, 0x30 ;  /* 0x0000003000027836 */ /* 0x000fe20000000000 */
[----:B------:R-:W-:Y:S02]  /*dc30*/  FSEL R246, R4, -INF , !P2 ;  /* 0xff80000004f67808 */ /* 0x000fe40005000000 */
[----:B------:R-:W-:Y:S02]  /*dc40*/  ISETP.LT.OR P3, PT, R34, R236, P3 ;  /* 0x000000ec2200720c */ /* 0x000fe40001f61670 */
[----:B------:R-:W-:Y:S02]  /*dc50*/  FMNMX.FTZ R4, R3, R171, !PT ;  /* 0x000000ab03047209 */ /* 0x000fe40007810000 */
[----:B------:R-:W-:Y:S02]  /*dc60*/  FMNMX.FTZ R21, R168, R21, !PT ;  /* 0x00000015a8157209 */ /* 0x000fe40007810000 */
[----:B------:R-:W-:-:S02]  /*dc70*/  FSEL R225, R22, -INF , !P3 ;  /* 0xff80000016e17808 */ /* 0x000fc40005800000 */
[----:B------:R-:W-:Y:S02]  /*dc80*/  FSEL R227, R23, -INF , !P0 ;  /* 0xff80000017e37808 */ /* 0x000fe40004000000 */
[----:B------:R-:W-:Y:S02]  /*dc90*/  FMNMX.FTZ R4, R173, R4, !PT ;  /* 0x00000004ad047209 */ /* 0x000fe40007810000 */
[----:B------:R-:W-:Y:S02]  /*dca0*/  FSEL R34, R25, -INF , !P5 ;  /* 0xff80000019227808 */ /* 0x000fe40006800000 */
[C---:B------:R-:W-:Y:S02]  /*dcb0*/  ISETP.GE.AND P0, PT, R2.reuse, R237, PT ;  /* 0x000000ed0200720c */ /* 0x040fe40003f06270 */
[----:B------:R-:W-:Y:S02]  /*dcc0*/  ISETP.GE.AND P3, PT, R2, R231, PT ;  /* 0x000000e70200720c */ /* 0x000fe40003f66270 */
[----:B------:R-:W-:-:S02]  /*dcd0*/  FMNMX.FTZ R21, R28, R21, !PT ;  /* 0x000000151c157209 */ /* 0x000fc40007810000 */
[----:B------:R-:W-:Y:S02]  /*dce0*/  ISETP.GE.AND P5, PT, R24, R231, PT ;  /* 0x000000e71800720c */ /* 0x000fe40003fa6270 */
[----:B------:R-:W-:Y:S02]  /*dcf0*/  FMNMX.FTZ R4, R19, R4, !PT ;  /* 0x0000000413047209 */ /* 0x000fe40007810000 */
[C---:B------:R-:W-:Y:S02]  /*dd00*/  ISETP.LT.OR P0, PT, R2.reuse, R238, P0 ;  /* 0x000000ee0200720c */ /* 0x040fe40000701670 */
[-C--:B------:R-:W-:Y:S01]  /*dd10*/  ISETP.LT.OR P3, PT, R2, R236.reuse, P3 ;  /* 0x000000ec0200720c */ /* 0x080fe20001f61670 */
[----:B------:R-:W-:Y:S01]  /*dd20*/  VIADD R2, R0, 0x38 ;  /* 0x0000003800027836 */ /* 0x000fe20000000000 */
[----:B------:R-:W-:Y:S01]  /*dd30*/  FMNMX.FTZ R21, R30, R21, !PT ;  /* 0x000000151e157209 */ /* 0x000fe20007810000 */
[----:B------:R-:W-:Y:S01]  /*dd40*/  VIADD R0, R0, 0x39 ;  /* 0x0000003900007836 */ /* 0x000fe20000000000 */
[----:B------:R-:W-:-:S02]  /*dd50*/  ISETP.LT.OR P5, PT, R24, R236, P5 ;  /* 0x000000ec1800720c */ /* 0x000fc40002fa1670 */
[----:B------:R-:W-:Y:S01]  /*dd60*/  FMNMX.FTZ R4, R187, R4, !PT ;  /* 0x00000004bb047209 */ /* 0x000fe20007810000 */
[----:B------:R-:W-:Y:S01]  /*dd70*/  LDSM.16.MT88.4 R24, [R216+0x18000] ;  /* 0x01800000d818783b */ /* 0x000fe20000004200 */
        /* <DEDUP_REMOVED lines=14> */
[----:B------:R-:W-:Y:S02]  /*de60*/  ISETP.GE.AND P6, PT, R20, R237, PT ;  /* 0x000000ed1400720c */ /* 0x000fe40003fc6270 */
[----:B------:R-:W-:Y:S02]  /*de70*/  FMNMX.FTZ R5, R246, R5, !PT ;  /* 0x00000005f6057209 */ /* 0x000fe40007810000 */
[----:B------:R-:W-:-:S02]  /*de80*/  FMNMX.FTZ R2, R225, R2, !PT ;  /* 0x00000002e1027209 */ /* 0x000fc40007810000 */
[----:B------:R-:W-:Y:S02]  /*de90*/  ISETP.LT.OR P6, PT, R20, R238, P6 ;  /* 0x000000ee1400720c */ /* 0x000fe400037c1670 */
[----:B------:R-:W-:Y:S02]  /*dea0*/  FSEL R178, R192, -INF , !P0 ;  /* 0xff800000c0b27808 */ /* 0x000fe40004000000 */
[----:B------:R-:W-:Y:S02]  /*deb0*/  FMNMX.FTZ R5, R226, R5, !PT ;  /* 0x00000005e2057209 */ /* 0x000fe40007810000 */
[----:B------:R-:W-:Y:S02]  /*dec0*/  FSEL R247, R7, -INF , !P4 ;  /* 0xff80000007f77808 */ /* 0x000fe40006000000 */
[C---:B------:R-:W-:Y:S02]  /*ded0*/  ISETP.GE.AND P4, PT, R0.reuse, R237, PT ;  /* 0x000000ed0000720c */ /* 0x040fe40003f86270 */
[----:B------:R-:W-:-:S02]  /*dee0*/  ISETP.GE.AND P0, PT, R0, R231, PT ;  /* 0x000000e70000720c */ /* 0x000fc40003f06270 */
[----:B------:R-:W-:Y:S02]  /*def0*/  FMNMX.FTZ R2, R227, R2, !PT ;  /* 0x00000002e3027209 */ /* 0x000fe40007810000 */
[----:B------:R-:W-:Y:S02]  /*df00*/  FSEL R180, R193, -INF , !P6 ;  /* 0xff800000c1b47808 */ /* 0x000fe40007000000 */
[----:B------:R-:W-:Y:S02]  /*df10*/  FMNMX.FTZ R5, R178, R5, !PT ;  /* 0x00000005b2057209 */ /* 0x000fe40007810000 */
[----:B------:R-:W-:Y:S02]  /*df20*/  ISETP.GE.AND P2, PT, R20, R231, PT ;  /* 0x000000e71400720c */ /* 0x000fe40003f46270 */
[C---:B------:R-:W-:Y:S02]  /*df30*/  ISETP.LT.OR P4, PT, R0.reuse, R238, P4 ;  /* 0x000000ee0000720c */ /* 0x040fe40002781670 */
[----:B------:R-:W-:-:S02]  /*df40*/  ISETP.LT.OR P0, PT, R0, R236, P0 ;  /* 0x000000ec0000720c */ /* 0x000fc40000701670 */
[----:B------:R-:W-:Y:S02]  /*df50*/  FMNMX.FTZ R2, R245, R2, !PT ;  /* 0x00000002f5027209 */ /* 0x000fe40007810000 */
[----:B------:R-:W-:Y:S02]  /*df60*/  FSEL R181, R188, -INF , !P5 ;  /* 0xff800000bcb57808 */ /* 0x000fe40006800000 */
[----:B------:R-:W-:Y:S02]  /*df70*/  FMNMX.FTZ R0, R180, R5, !PT ;  /* 0x00000005b4007209 */ /* 0x000fe40007810000 */
[----:B------:R-:W-:Y:S02]  /*df80*/  ISETP.LT.OR P2, PT, R20, R236, P2 ;  /* 0x000000ec1400720c */ /* 0x000fe40001741670 */
[----:B------:R-:W-:Y:S02]  /*df90*/  FSEL R179, R194, -INF , !P3 ;  /* 0xff800000c2b37808 */ /* 0x000fe40005800000 */
[----:B------:R-:W-:-:S02]  /*dfa0*/  FMNMX.FTZ R2, R247, R2, !PT ;  /* 0x00000002f7027209 */ /* 0x000fc40007810000 */
[----:B------:R-:W-:Y:S02]  /*dfb0*/  FSEL R182, R189, -INF , !P4 ;  /* 0xff800000bdb67808 */ /* 0x000fe40006000000 */
[----:B------:R-:W-:Y:S01]  /*dfc0*/  FMNMX.FTZ R7, R181, R0, !PT ;  /* 0x00000000b5077209 */ /* 0x000fe20007810000 */
[----:B------:R-:W-:Y:S01]  /*dfd0*/  IMAD.U32 R0, RZ, RZ, UR35 ;  /* 0x00000023ff007e24 */ /* 0x000fe2000f8e00ff */
[----:B------:R-:W-:Y:S02]  /*dfe0*/  LOP3.LUT R192, R251, R9, RZ, 0x3c, !PT ;  /* 0x00000009fbc07212 */ /* 0x000fe400078e3cff */
[----:B------:R-:W-:Y:S02]  /*dff0*/  FSEL R174, R195, -INF , !P2 ;  /* 0xff800000c3ae7808 */ /* 0x000fe40005000000 */
[----:B------:R-:W-:Y:S01]  /*e000*/  FMNMX.FTZ R5, R179, R2, !PT ;  /* 0x00000002b3057209 */ /* 0x000fe20007810000 */
[----:B------:R-:W-:Y:S01]  /*e010*/  IMAD.WIDE.U32 R192, R192, -0x2daee0ad, RZ ;  /* 0xd2511f53c0c07825 */ /* 0x000fe200078e00ff */
[----:B------:R-:W-:-:S02]  /*e020*/  FMNMX.FTZ R7, R182, R7, !PT ;  /* 0x00000007b6077209 */ /* 0x000fc40007810000 */
[----:B------:R-:W-:Y:S02]  /*e030*/  FSEL R175, R190, -INF , !P1 ;  /* 0xff800000beaf7808 */ /* 0x000fe40004800000 */
[----:B------:R-:W-:Y:S01]  /*e040*/  FMNMX.FTZ R4, R174, R5, !PT ;  /* 0x00000005ae047209 */ /* 0x000fe20007810000 */
[----:B------:R-:W1:Y:S01]  /*e050*/  SHFL.BFLY PT, R2, R7, 0x2, 0x1f ;  /* 0x0c401f0007027f89 */ /* 0x000e6200000e0000 */
[----:B------:R-:W-:Y:S01]  /*e060*/  LOP3.LUT R0, R185, UR39, R0, 0x96, !PT ;  /* 0x00000027b9007c12 */ /* 0x000fe2000f8e9600 */
[----:B------:R-:W-:Y:S01]  /*e070*/  UIADD3 UR39, UR39, 0x1, URZ ;  /* 0x0000000127277890 */ /* 0x000fe2000fffe03f */
[----:B------:R-:W-:Y:S01]  /*e080*/  LOP3.LUT R194, R193, UR4, R184, 0x96, !PT ;  /* 0x00000004c1c27c12 */ /* 0x000fe2000f8e96b8 */
[----:B------:R-:W-:Y:S01]  /*e090*/  UIADD3 UR4, UR34, -0x4ab325aa, URZ ;  /* 0xb54cda5622047890 */ /* 0x000fe2000fffe03f */
[----:B------:R-:W-:Y:S01]  /*e0a0*/  FSEL R177, R191, -INF , !P0 ;  /* 0xff800000bfb17808 */ /* 0x000fe20004000000 */
[----:B------:R-:W-:Y:S01]  /*e0b0*/  IMAD.WIDE.U32 R20, R0, -0x326172a9, RZ ;  /* 0xcd9e8d5700147825 */ /* 0x000fe200078e00ff */
[----:B------:R-:W-:-:S03]  /*e0c0*/  FMNMX.FTZ R4, R175, R4, !PT ;  /* 0x00000004af047209 */ /* 0x000fc60007810000 */
[----:B------:R-:W-:Y:S01]  /*e0d0*/  IMAD.WIDE.U32 R194, R194, -0x326172a9, RZ ;  /* 0xcd9e8d57c2c27825 */ /* 0x000fe200078e00ff */
[----:B------:R-:W-:Y:S02]  /*e0e0*/  FMNMX.FTZ R4, R177, R4, !PT ;  /* 0x00000004b1047209 */ /* 0x000fe40007810000 */
[----:B------:R-:W-:Y:S02]  /*e0f0*/  LOP3.LUT R6, R21, UR13, R250, 0x96, !PT ;  /* 0x0000000d15067c12 */ /* 0x000fe4000f8e96fa */
[----:B------:R-:W-:Y:S01]  /*e100*/  LOP3.LUT R0, R195, UR11, R20, 0x96, !PT ;  /* 0x0000000bc3007c12 */ /* 0x000fe2000f8e9614 */
[----:B------:R-:W2:Y:S02]  /*e110*/  SHFL.BFLY PT, R5, R4, 0x2, 0x1f ;  /* 0x0c401f0004057f89 */ /* 0x000ea400000e0000 */
[----:B------:R-:W-:-:S04]  /*e120*/  IMAD.WIDE.U32 R184, R6, -0x2daee0ad, RZ ;  /* 0xd2511f5306b87825 */ /* 0x000fc800078e00ff */
[----:B------:R-:W-:Y:S01]  /*e130*/  IMAD.WIDE.U32 R166, R0, -0x2daee0ad, RZ ;  /* 0xd2511f5300a67825 */ /* 0x000fe200078e00ff */
[----:B------:R-:W-:Y:S02]  /*e140*/  LOP3.LUT R0, R185, UR10, R192, 0x96, !PT ;  /* 0x0000000ab9007c12 */ /* 0x000fe4000f8e96c0 */
[----:B-1----:R-:W-:Y:S02]  /*e150*/  FMNMX.FTZ R7, R7, R2, !PT ;  /* 0x0000000207077209 */ /* 0x002fe40007810000 */
[----:B------:R-:W-:Y:S01]  /*e160*/  LOP3.LUT R184, R167, UR6, R184, 0x96, !PT ;  /* 0x00000006a7b87c12 */ /* 0x000fe2000f8e96b8 */
[----:B------:R-:W-:Y:S02]  /*e170*/  IMAD.WIDE.U32 R164, R0, -0x326172a9, RZ ;  /* 0xcd9e8d5700a47825 */ /* 0x000fe400078e00ff */
[----:B------:R-:W1:Y:S02]  /*e180*/  SHFL.BFLY PT, R2, R7, 0x1, 0x1f ;  /* 0x0c201f0007027f89 */ /* 0x000e6400000e0000 */
[----:B------:R-:W-:Y:S01]  /*e190*/  IMAD.WIDE.U32 R184, R184, -0x326172a9, RZ ;  /* 0xcd9e8d57b8b87825 */ /* 0x000fe200078e00ff */
[----:B------:R-:W-:-:S04]  /*e1a0*/  LOP3.LUT R0, R165, UR7, R194, 0x96, !PT ;  /* 0x00000007a5007c12 */ /* 0x000fc8000f8e96c2 */
        /* <DEDUP_REMOVED lines=9> */
[----:B-1----:R-:W-:Y:S02]  /*e240*/  FMNMX.FTZ R2, R7, R2, !PT ;  /* 0x0000000207027209 */ /* 0x002fe40007810000 */
[C---:B------:R-:W-:Y:S02]  /*e250*/  LOP3.LUT R4, R20.reuse, 0xffff, RZ, 0xc0, !PT ;  /* 0x0000ffff14047812 */ /* 0x040fe400078ec0ff */
[----:B------:R-:W-:Y:S01]  /*e260*/  LOP3.LUT R23, R20, 0xff, RZ, 0xc0, !PT ;  /* 0x000000ff14177812 */ /* 0x000fe200078ec0ff */
[C---:B------:R-:W-:Y:S01]  /*e270*/  FMUL.FTZ R183, R2.reuse, UR38 ;  /* 0x0000002602b77c20 */ /* 0x040fe20008410000 */
[----:B------:R-:W-:Y:S02]  /*e280*/  SHF.R.U32.HI R4, RZ, 0x8, R4 ;  /* 0x00000008ff047819 */ /* 0x000fe40000011604 */
[----:B------:R-:W-:Y:S02]  /*e290*/  SHF.R.U32.HI R7, RZ, 0x10, R20 ;  /* 0x00000010ff077819 */ /* 0x000fe40000011614 */
[----:B------:R-:W-:-:S02]  /*e2a0*/  FSETP.NEU.FTZ.AND P1, PT, R2, -INF , PT ;  /* 0xff8000000200780b */ /* 0x000fc40003f3d000 */
[----:B------:R-:W-:Y:S02]  /*e2b0*/  PRMT R23, R23, 0x5410, R4 ;  /* 0x0000541017177816 */ /* 0x000fe40000000004 */
[----:B------:R-:W-:Y:S02]  /*e2c0*/  LOP3.LUT R7, R7, 0xff, RZ, 0xc0, !PT ;  /* 0x000000ff07077812 */ /* 0x000fe400078ec0ff */
[----:B------:R-:W-:Y:S02]  /*e2d0*/  SHF.R.U32.HI R4, RZ, 0x18, R20 ;  /* 0x00000018ff047819 */ /* 0x000fe40000011614 */
[----:B------:R-:W-:Y:S02]  /*e2e0*/  FSEL R183, R183, RZ, P1 ;  /* 0x000000ffb7b77208 */ /* 0x000fe40000800000 */
[----:B--2---:R-:W-:Y:S02]  /*e2f0*/  FMNMX.FTZ R0, R5, R0, !PT ;  /* 0x0000000005007209 */ /* 0x004fe40007810000 */
[----:B------:R-:W-:Y:S01]  /*e300*/  PRMT R7, R7, 0x5410, R4 ;  /* 0x0000541007077816 */ /* 0x000fe20000000004 */
[--C-:B------:R-:W-:Y:S01]  /*e310*/  FFMA.FTZ R169, R176, UR38, -R183.reuse ;  /* 0x00000026b0a97c23 */ /* 0x100fe200080108b7 */
[----:B------:R-:W-:Y:S01]  /*e320*/  LOP3.LUT R4, R21, UR4, R166, 0x96, !PT ;  /* 0x0000000415047c12 */ /* 0x000fe2000f8e96a6 */
[C---:B------:R-:W-:Y:S01]  /*e330*/  FMUL.FTZ R176, R0.reuse, UR38 ;  /* 0x0000002600b07c20 */ /* 0x040fe20008410000 */
[----:B------:R-:W-:Y:S01]  /*e340*/  FSETP.NEU.FTZ.AND P0, PT, R0, -INF , PT ;  /* 0xff8000000000780b */ /* 0x000fe20003f1d000 */
[--C-:B------:R-:W-:Y:S01]  /*e350*/  FFMA.FTZ R172, R170, UR38, -R183.reuse ;  /* 0x00000026aaac7c23 */ /* 0x100fe200080108b7 */
[--C-:B------:R-:W-:Y:S01]  /*e360*/  SHF.R.U32.HI R5, RZ, 0x10, R4.reuse ;  /* 0x00000010ff057819 */ /* 0x100fe20000011604 */
[--C-:B------:R-:W-:Y:S01]  /*e370*/  FFMA.FTZ R170, R18, UR38, -R183.reuse ;  /* 0x0000002612aa7c23 */ /* 0x100fe200080108b7 */
[----:B------:R-:W-:Y:S01]  /*e380*/  LOP3.LUT R21, R4, 0xffff, RZ, 0xc0, !PT ;  /* 0x0000ffff04157812 */ /* 0x000fe200078ec0ff */
[--C-:B------:R-:W-:Y:S01]  /*e390*/  FFMA.FTZ R168, R168, UR38, -R183.reuse ;  /* 0x00000026a8a87c23 */ /* 0x100fe200080108b7 */
[----:B------:R-:W-:Y:S01]  /*e3a0*/  LOP3.LUT R6, R4, 0xff, RZ, 0xc0, !PT ;  /* 0x000000ff04067812 */ /* 0x000fe200078ec0ff */
[----:B------:R-:W-:Y:S01]  /*e3b0*/  MUFU.EX2 R169, R169 ;  /* 0x000000a900a97308 */ /* 0x000fe20000000800 */
[----:B------:R-:W-:Y:S01]  /*e3c0*/  SHF.R.U32.HI R4, RZ, 0x18, R4 ;  /* 0x00000018ff047819 */ /* 0x000fe20000011604 */
[--C-:B------:R-:W-:Y:S01]  /*e3d0*/  FFMA.FTZ R188, R32, UR38, -R183.reuse ;  /* 0x0000002620bc7c23 */ /* 0x100fe200080108b7 */
[----:B------:R-:W-:Y:S01]  /*e3e0*/  LOP3.LUT R5, R5, 0xff, RZ, 0xc0, !PT ;  /* 0x000000ff05057812 */ /* 0x000fe200078ec0ff */
[--C-:B------:R-:W-:Y:S01]  /*e3f0*/  FFMA.FTZ R185, R34, UR38, -R183.reuse ;  /* 0x0000002622b97c23 */ /* 0x100fe200080108b7 */
[----:B------:R-:W-:Y:S01]  /*e400*/  FSEL R176, R176, RZ, P0 ;  /* 0x000000ffb0b07208 */ /* 0x000fe20000000000 */
[----:B------:R-:W-:Y:S01]  /*e410*/  FFMA.FTZ R190, R28, UR38, -R183 ;  /* 0x000000261cbe7c23 */ /* 0x000fe200080108b7 */
[----:B------:R-:W-:Y:S01]  /*e420*/  PRMT R5, R5, 0x5410, R4 ;  /* 0x0000541005057816 */ /* 0x000fe20000000004 */
[----:B------:R-:W1:Y:S01]  /*e430*/  MUFU.EX2 R168, R168 ;  /* 0x000000a800a87308 */ /* 0x000e620000000800 */
[----:B------:R-:W-:Y:S01]  /*e440*/  FSEL R4, R0, RZ, P0 ;  /* 0x000000ff00047208 */ /* 0x000fe20000000000 */
[--C-:B------:R-:W-:Y:S01]  /*e450*/  FFMA.FTZ R19, R19, UR38, -R176.reuse ;  /* 0x0000002613137c23 */ /* 0x100fe200080108b0 */
[--C-:B------:R-:W-:Y:S01]  /*e460*/  FFMA.FTZ R18, R187, UR38, -R176.reuse ;  /* 0x00000026bb127c23 */ /* 0x100fe200080108b0 */
[----:B------:R-:W-:Y:S01]  /*e470*/  FSEL R20, R2, RZ, P1 ;  /* 0x000000ff02147208 */ /* 0x000fe20000800000 */
[----:B------:R-:W-:Y:S01]  /*e480*/  FFMA.FTZ R171, R171, UR38, -R176 ;  /* 0x00000026abab7c23 */ /* 0x000fe200080108b0 */
[----:B------:R-:W-:Y:S01]  /*e490*/  FADD.FTZ R4, R3, -R4 ;  /* 0x8000000403047221 */ /* 0x000fe20000010000 */
[----:B------:R-:W-:Y:S01]  /*e4a0*/  FFMA.FTZ R3, R173, UR38, -R176 ;  /* 0x00000026ad037c23 */ /* 0x000fe200080108b0 */
[----:B------:R-:W-:Y:S01]  /*e4b0*/  MUFU.EX2 R19, R19 ;  /* 0x0000001300137308 */ /* 0x000fe20000000800 */
[----:B------:R-:W-:Y:S01]  /*e4c0*/  FADD.FTZ R20, R17, -R20 ;  /* 0x8000001411147221 */ /* 0x000fe20000010000 */
[----:B------:R-:W-:Y:S01]  /*e4d0*/  SHF.R.U32.HI R21, RZ, 0x8, R21 ;  /* 0x00000008ff157819 */ /* 0x000fe20000011615 */
[--C-:B------:R-:W-:Y:S01]  /*e4e0*/  FFMA.FTZ R187, R29, UR38, -R176.reuse ;  /* 0x000000261dbb7c23 */ /* 0x100fe200080108b0 */
[--C-:B------:R-:W-:Y:S01]  /*e4f0*/  HSET2.LE.AND R7, R7, R248.reuse, PT ;  /* 0x000000f807077233 */ /* 0x100fe20003803000 */
[----:B------:R-:W-:Y:S01]  /*e500*/  FMUL.FTZ R173, R20, UR38 ;  /* 0x0000002614ad7c20 */ /* 0x000fe20008410000 */
[----:B------:R-:W-:Y:S01]  /*e510*/  PRMT R21, R6, 0x5410, R21 ;  /* 0x0000541006157816 */ /* 0x000fe20000000015 */
[--C-:B------:R-:W-:Y:S01]  /*e520*/  FFMA.FTZ R189, R30, UR38, -R183.reuse ;  /* 0x000000261ebd7c23 */ /* 0x100fe200080108b7 */
[----:B------:R-:W2:Y:S01]  /*e530*/  MUFU.EX2 R18, R18 ;  /* 0x0000001200127308 */ /* 0x000ea20000000800 */
[--C-:B------:R-:W-:Y:S01]  /*e540*/  HSET2.LE.AND R6, R23, R248.reuse, PT ;  /* 0x000000f817067233 */ /* 0x100fe20003803000 */
[--C-:B------:R-:W-:Y:S01]  /*e550*/  FFMA.FTZ R191, R33, UR38, -R176.reuse ;  /* 0x0000002621bf7c23 */ /* 0x100fe200080108b0 */
[----:B-1----:R-:W-:Y:S01]  /*e560*/  F2FP.BF16.F32.PACK_AB R23, R168, R169 ;  /* 0x000000a9a817723e */ /* 0x002fe200000010ff */
[----:B------:R-:W-:Y:S01]  /*e570*/  FFMA.FTZ R186, R31, UR38, -R176 ;  /* 0x000000261fba7c23 */ /* 0x000fe200080108b0 */
[--C-:B------:R-:W-:Y:S01]  /*e580*/  HSET2.LE.AND R21, R21, R248.reuse, PT ;  /* 0x000000f815157233 */ /* 0x100fe20003803000 */
[----:B------:R-:W-:Y:S01]  /*e590*/  LDSM.16.MT88.4 R28, [R216+0x18800] ;  /* 0x01880000d81c783b */ /* 0x000fe20000004200 */
[----:B------:R-:W-:Y:S01]  /*e5a0*/  HSET2.LE.AND R5, R5, R248, PT ;  /* 0x000000f805057233 */ /* 0x000fe20003803000 */
[----:B------:R1:W-:Y:S01]  /*e5b0*/  MUFU.EX2 R17, R171 ;  /* 0x000000ab00117308 */ /* 0x0003e20000000800 */
[----:B------:R-:W-:Y:S01]  /*e5c0*/  LOP3.LUT R6, R6, R23, RZ, 0xc0, !PT ;  /* 0x0000001706067212 */ /* 0x000fe200078ec0ff */
[--C-:B------:R-:W-:Y:S01]  /*e5d0*/  FFMA.FTZ R193, R246, UR38, -R183.reuse ;  /* 0x00000026f6c17c23 */ /* 0x100fe200080108b7 */
[----:B------:R-:W-:Y:S01]  /*e5e0*/  LOP3.LUT R166, R167, UR31, R184, 0x96, !PT ;  /* 0x0000001fa7a67c12 */ /* 0x000fe2000f8e96b8 */
[--C-:B------:R-:W-:Y:S01]  /*e5f0*/  FFMA.FTZ R184, R35, UR38, -R176.reuse ;  /* 0x0000002623b87c23 */ /* 0x100fe200080108b0 */
[----:B------:R-:W-:Y:S01]  /*e600*/  FFMA.FTZ R178, R178, UR38, -R183 ;  /* 0x00000026b2b27c23 */ /* 0x000fe200080108b7 */
[--C-:B------:R-:W-:Y:S01]  /*e610*/  FFMA.FTZ R179, R179, UR38, -R176.reuse ;  /* 0x00000026b3b37c23 */ /* 0x100fe200080108b0 */
[----:B------:R-:W-:Y:S01]  /*e620*/  FFMA.FTZ R174, R174, UR38, -R176 ;  /* 0x00000026aeae7c23 */ /* 0x000fe200080108b0 */
[----:B------:R-:W3:Y:S01]  /*e630*/  MUFU.EX2 R3, R3 ;  /* 0x0000000300037308 */ /* 0x000ee20000000800 */
[----:B--2---:R-:W-:Y:S01]  /*e640*/  F2FP.BF16.F32.PACK_AB R20, R18, R19 ;  /* 0x000000131214723e */ /* 0x004fe200000010ff */
[----:B------:R-:W-:-:S03]  /*e650*/  IMAD.WIDE.U32 R166, R166, -0x2daee0ad, RZ ;  /* 0xd2511f53a6a67825 */ /* 0x000fc600078e00ff */
[----:B------:R-:W-:-:S03]  /*e660*/  LOP3.LUT R7, R7, R20, RZ, 0xc0, !PT ;  /* 0x0000001407077212 */ /* 0x000fc600078ec0ff */
[----:B------:R-:W-:Y:S01]  /*e670*/  MUFU.EX2 R172, R172 ;  /* 0x000000ac00ac7308 */ /* 0x000fe20000000800 */
[----:B-1----:R-:W-:-:S07]  /*e680*/  FMUL.FTZ R171, R4, UR38 ;  /* 0x0000002604ab7c20 */ /* 0x002fce0008410000 */
[----:B------:R-:W1:Y:S01]  /*e690*/  MUFU.EX2 R170, R170 ;  /* 0x000000aa00aa7308 */ /* 0x000e620000000800 */
[----:B---3--:R-:W-:-:S04]  /*e6a0*/  F2FP.BF16.F32.PACK_AB R20, R3, R17 ;  /* 0x000000110314723e */ /* 0x008fc800000010ff */
[----:B------:R-:W-:-:S03]  /*e6b0*/  LOP3.LUT R5, R5, R20, RZ, 0xc0, !PT ;  /* 0x0000001405057212 */ /* 0x000fc600078ec0ff */
[----:B------:R-:W2:Y:S08]  /*e6c0*/  MUFU.EX2 R173, R173 ;  /* 0x000000ad00ad7308 */ /* 0x000eb00000000800 */
[----:B------:R-:W3:Y:S01]  /*e6d0*/  MUFU.EX2 R171, R171 ;  /* 0x000000ab00ab7308 */ /* 0x000ee20000000800 */
[----:B-1----:R-:W-:-:S04]  /*e6e0*/  F2FP.BF16.F32.PACK_AB R4, R170, R172 ;  /* 0x000000acaa04723e */ /* 0x002fc800000010ff */
[----:B------:R-:W-:Y:S02]  /*e6f0*/  LOP3.LUT R4, R21, R4, RZ, 0xc0, !PT ;  /* 0x0000000415047212 */ /* 0x000fe400078ec0ff */
[----:B------:R-:W1:Y:S01]  /*e700*/  LDSM.16.MT88.4 R20, [R214+0x18000] ;  /* 0x01800000d614783b */ /* 0x000e620000004200 */
        /* <DEDUP_REMOVED lines=141> */
[-C--:B------:R-:W-:Y:S01]  /*efe0*/  FMUL.FTZ R130, R130, R171.reuse ;  /* 0x000000ab82827220 */ /* 0x080fe20000410000 */
[----:B------:R-:W-:Y:S01]  /*eff0*/  FMUL.FTZ R131, R131, R171 ;  /* 0x000000ab83837220 */ /* 0x000fe20000410000 */
[-C--:B------:R-:W-:Y:S01]  /*f000*/  FMUL.FTZ R132, R132, R173.reuse ;  /* 0x000000ad84847220 */ /* 0x080fe20000410000 */
[----:B------:R-:W-:Y:S01]  /*f010*/  FMUL.FTZ R133, R133, R173 ;  /* 0x000000ad85857220 */ /* 0x000fe20000410000 */
[-C--:B------:R-:W-:Y:S01]  /*f020*/  FMUL.FTZ R134, R134, R171.reuse ;  /* 0x000000ab86867220 */ /* 0x080fe20000410000 */
[----:B------:R-:W-:Y:S01]  /*f030*/  FMUL.FTZ R135, R135, R171 ;  /* 0x000000ab87877220 */ /* 0x000fe20000410000 */
[----:B------:R-:W-:Y:S01]  /*f040*/  MUFU.EX2 R185, R185 ;  /* 0x000000b900b97308 */ /* 0x000fe20000000800 */
[----:B------:R-:W-:Y:S01]  /*f050*/  FFMA.FTZ R173, R249, R173, R172 ;  /* 0x000000adf9ad7223 */ /* 0x000fe200000100ac */
[----:B------:R-:W-:-:S03]  /*f060*/  FFMA.FTZ R252, R252, R171, R17 ;  /* 0x000000abfcfc7223 */ /* 0x000fc60000010011 */
[----:B------:R-:W-:Y:S01]  /*f070*/  FADD.FTZ R170, R170, R173 ;  /* 0x000000adaaaa7221 */ /* 0x000fe20000010000 */
[----:B------:R-:W-:Y:S02]  /*f080*/  FADD.FTZ R252, R3, R252 ;  /* 0x000000fc03fc7221 */ /* 0x000fe40000010000 */
[----:B------:R-:W-:Y:S01]  /*f090*/  MUFU.EX2 R187, R187 ;  /* 0x000000bb00bb7308 */ /* 0x000fe20000000800 */
[----:B------:R-:W-:Y:S01]  /*f0a0*/  FADD.FTZ R169, R169, R170 ;  /* 0x000000aaa9a97221 */ /* 0x000fe20000010000 */
[----:B------:R-:W-:Y:S01]  /*f0b0*/  FADD.FTZ R19, R19, R252 ;  /* 0x000000fc13137221 */ /* 0x000fe20000010000 */
[C---:B--2---:R-:W-:Y:S02]  /*f0c0*/  HMMA.16816.F32.BF16 R56, R4.reuse, R24, R56 ;  /* 0x000000180438723c */ /* 0x044fe40000041838 */
[----:B------:R-:W-:Y:S01]  /*f0d0*/  FADD.FTZ R169, R168, R169 ;  /* 0x000000a9a8a97221 */ /* 0x000fe20000010000 */
[----:B------:R-:W-:Y:S02]  /*f0e0*/  FADD.FTZ R18, R18, R19 ;  /* 0x0000001312127221 */ /* 0x000fe40000010000 */
[----:B------:R-:W-:Y:S01]  /*f0f0*/  MUFU.EX2 R184, R184 ;  /* 0x000000b800b87308 */ /* 0x000fe20000000800 */
[C---:B------:R-:W-:Y:S01]  /*f100*/  HMMA.16816.F32.BF16 R60, R4.reuse, R26, R60 ;  /* 0x0000001a043c723c */ /* 0x040fe2000004183c */
[----:B------:R-:W2:Y:S06]  /*f110*/  LDSM.16.MT88.4 R24, [R216+0x1c000] ;  /* 0x01c00000d818783b */ /* 0x000eac0000004200 */
[----:B------:R-:W-:Y:S08]  /*f120*/  MUFU.EX2 R190, R190 ;  /* 0x000000be00be7308 */ /* 0x000ff00000000800 */
[----:B------:R-:W-:Y:S01]  /*f130*/  MUFU.EX2 R189, R189 ;  /* 0x000000bd00bd7308 */ /* 0x000fe20000000800 */
[C---:B-1----:R-:W-:Y:S06]  /*f140*/  HMMA.16816.F32.BF16 R64, R4.reuse, R20, R64 ;  /* 0x000000140440723c */ /* 0x042fec0000041840 */
[C---:B------:R-:W-:Y:S01]  /*f150*/  HMMA.16816.F32.BF16 R68, R4.reuse, R22, R68 ;  /* 0x000000160444723c */ /* 0x040fe20000041844 */
[----:B------:R-:W1:Y:S01]  /*f160*/  LDSM.16.MT88.4 R20, [R214+0x1c000] ;  /* 0x01c00000d614783b */ /* 0x000e620000004200 */
[----:B------:R-:W-:Y:S08]  /*f170*/  MUFU.EX2 R191, R191 ;  /* 0x000000bf00bf7308 */ /* 0x000ff00000000800 */
[----:B------:R-:W3:Y:S08]  /*f180*/  MUFU.EX2 R186, R186 ;  /* 0x000000ba00ba7308 */ /* 0x000ef00000000800 */
[----:B------:R-:W-:Y:S01]  /*f190*/  MUFU.EX2 R193, R193 ;  /* 0x000000c100c17308 */ /* 0x000fe20000000800 */
[C---:B--2---:R-:W-:Y:S06]  /*f1a0*/  HMMA.16816.F32.BF16 R72, R4.reuse, R24, R72 ;  /* 0x000000180448723c */ /* 0x044fec0000041848 */
[----:B------:R-:W-:Y:S01]  /*f1b0*/  HMMA.16816.F32.BF16 R76, R4, R26, R76 ;  /* 0x0000001a044c723c */ /* 0x000fe2000004184c */
[----:B------:R-:W2:Y:S01]  /*f1c0*/  LDSM.16.MT88.4 R24, [R213+0x1c000] ;  /* 0x01c00000d518783b */ /* 0x000ea20000004200 */
[----:B---3--:R-:W-:Y:S01]  /*f1d0*/  F2FP.BF16.F32.PACK_AB R32, R186, R191 ;  /* 0x000000bfba20723e */ /* 0x008fe200000010ff */
[----:B------:R-:W-:Y:S01]  /*f1e0*/  MUFU.EX2 R178, R178 ;  /* 0x000000b200b27308 */ /* 0x000fe20000000800 */
[----:B------:R-:W-:-:S04]  /*f1f0*/  FADD.FTZ R191, R191, R18 ;  /* 0x00000012bfbf7221 */ /* 0x000fc80000010000 */
[----:B------:R-:W-:-:S03]  /*f200*/  FADD.FTZ R186, R186, R191 ;  /* 0x000000bfbaba7221 */ /* 0x000fc60000010000 */
[----:B------:R-:W-:Y:S01]  /*f210*/  MUFU.EX2 R179, R179 ;  /* 0x000000b300b37308 */ /* 0x000fe20000000800 */
[C---:B-1----:R-:W-:Y:S07]  /*f220*/  HMMA.16816.F32.BF16 R80, R4.reuse, R20, R80 ;  /* 0x000000140450723c */ /* 0x042fee0000041850 */
[----:B------:R-:W-:Y:S01]  /*f230*/  MUFU.EX2 R174, R174 ;  /* 0x000000ae00ae7308 */ /* 0x000fe20000000800 */
        /* <DEDUP_REMOVED lines=15> */
[C---:B------:R-:W-:Y:S06]  /*f330*/  HMMA.16816.F32.BF16 R124, R4.reuse, R26, R124 ;  /* 0x0000001a047c723c */ /* 0x040fec000004187c */
[C---:B-1----:R-:W-:Y:S06]  /*f340*/  HMMA.16816.F32.BF16 R128, R4.reuse, R20, R128 ;  /* 0x000000140480723c */ /* 0x042fec0000041880 */
[----:B------:R-:W-:Y:S01]  /*f350*/  HMMA.16816.F32.BF16 R132, R4, R22, R132 ;  /* 0x000000160484723c */ /* 0x000fe20000041884 */
[----:B------:R-:W-:-:S02]  /*f360*/  LOP3.LUT R21, R166, 0xff, RZ, 0xc0, !PT ;  /* 0x000000ffa6157812 */ /* 0x000fc400078ec0ff */
[----:B------:R-:W-:-:S04]  /*f370*/  SHF.R.U32.HI R20, RZ, 0x18, R166 ;  /* 0x00000018ff147819 */ /* 0x000fc800000116a6 */
[----:B------:R-:W-:Y:S02]  /*f380*/  LOP3.LUT R6, R166, 0xffff, RZ, 0xc0, !PT ;  /* 0x0000ffffa6067812 */ /* 0x000fe400078ec0ff */
[----:B------:R-:W-:Y:S02]  /*f390*/  LOP3.LUT R4, R167, UR23, R164, 0x96, !PT ;  /* 0x00000017a7047c12 */ /* 0x000fe4000f8e96a4 */
[----:B------:R-:W-:Y:S02]  /*f3a0*/  SHF.R.U32.HI R6, RZ, 0x8, R6 ;  /* 0x00000008ff067819 */ /* 0x000fe40000011606 */
[C---:B------:R-:W-:Y:S02]  /*f3b0*/  LOP3.LUT R25, R4.reuse, 0xff, RZ, 0xc0, !PT ;  /* 0x000000ff04197812 */ /* 0x040fe400078ec0ff */
[----:B------:R-:W-:Y:S02]  /*f3c0*/  PRMT R21, R21, 0x5410, R6 ;  /* 0x0000541015157816 */ /* 0x000fe40000000006 */
[----:B------:R-:W-:-:S02]  /*f3d0*/  LOP3.LUT R6, R4, 0xffff, RZ, 0xc0, !PT ;  /* 0x0000ffff04067812 */ /* 0x000fc400078ec0ff */
[----:B------:R-:W-:Y:S02]  /*f3e0*/  SHF.R.U32.HI R7, RZ, 0x10, R166 ;  /* 0x00000010ff077819 */ /* 0x000fe400000116a6 */
[----:B------:R-:W-:Y:S01]  /*f3f0*/  SHF.R.U32.HI R6, RZ, 0x8, R6 ;  /* 0x00000008ff067819 */ /* 0x000fe20000011606 */
[----:B------:R-:W-:Y:S01]  /*f400*/  LDSM.16.MT88.4 R164, [R212+0x1c800] ;  /* 0x01c80000d4a4783b */ /* 0x000fe20000004200 */
[----:B------:R-:W-:Y:S02]  /*f410*/  LOP3.LUT R7, R7, 0xff, RZ, 0xc0, !PT ;  /* 0x000000ff07077812 */ /* 0x000fe400078ec0ff */
[----:B------:R-:W-:Y:S02]  /*f420*/  PRMT R25, R25, 0x5410, R6 ;  /* 0x0000541019197816 */ /* 0x000fe40000000006 */
[----:B------:R-:W-:Y:S02]  /*f430*/  HSET2.LE.AND R6, R21, R248, PT ;  /* 0x000000f815067233 */ /* 0x000fe40003803000 */
[----:B------:R-:W-:-:S02]  /*f440*/  F2FP.BF16.F32.PACK_AB R21, R185, R188 ;  /* 0x000000bcb915723e */ /* 0x000fc400000010ff */
[----:B------:R-:W-:Y:S02]  /*f450*/  PRMT R7, R7, 0x5410, R20 ;  /* 0x0000541007077816 */ /* 0x000fe40000000014 */
[----:B------:R-:W-:Y:S02]  /*f460*/  LOP3.LUT R6, R6, R21, RZ, 0xc0, !PT ;  /* 0x0000001506067212 */ /* 0x000fe400078ec0ff */
[----:B------:R-:W1:Y:S01]  /*f470*/  LDSM.16.MT88.4 R20, [R214+0x18800] ;  /* 0x01880000d614783b */ /* 0x000e620000004200 */
[--C-:B------:R-:W-:Y:S02]  /*f480*/  SHF.R.U32.HI R5, RZ, 0x10, R4.reuse ;  /* 0x00000010ff057819 */ /* 0x100fe40000011604 */
[----:B------:R-:W-:Y:S02]  /*f490*/  SHF.R.U32.HI R4, RZ, 0x18, R4 ;  /* 0x00000018ff047819 */ /* 0x000fe40000011604 */
[----:B------:R-:W-:Y:S02]  /*f4a0*/  LOP3.LUT R5, R5, 0xff, RZ, 0xc0, !PT ;  /* 0x000000ff05057812 */ /* 0x000fe400078ec0ff */
[----:B------:R-:W-:-:S02]  /*f4b0*/  HSET2.LE.AND R7, R7, R248, PT ;  /* 0x000000f807077233 */ /* 0x000fc40003803000 */
[----:B------:R-:W-:Y:S02]  /*f4c0*/  PRMT R5, R5, 0x5410, R4 ;  /* 0x0000541005057816 */ /* 0x000fe40000000004 */
[C---:B------:R-:W-:Y:S01]  /*f4d0*/  F2FP.BF16.F32.PACK_AB R4, R184.reuse, R187 ;  /* 0x000000bbb804723e */ /* 0x040fe200000010ff */
[----:B------:R-:W-:Y:S02]  /*f4e0*/  FADD.FTZ R187, R187, R186 ;  /* 0x000000babbbb7221 */ /* 0x000fe40000010000 */
[--C-:B------:R-:W-:Y:S02]  /*f4f0*/  HSET2.LE.AND R5, R5, R248.reuse, PT ;  /* 0x000000f805057233 */ /* 0x100fe40003803000 */
[----:B------:R-:W-:Y:S01]  /*f500*/  LOP3.LUT R7, R7, R4, RZ, 0xc0, !PT ;  /* 0x0000000407077212 */ /* 0x000fe200078ec0ff */
[----:B------:R-:W-:Y:S01]  /*f510*/  FADD.FTZ R187, R184, R187 ;  /* 0x000000bbb8bb7221 */ /* 0x000fe20000010000 */
[----:B------:R-:W-:Y:S02]  /*f520*/  HSET2.LE.AND R4, R25, R248, PT ;  /* 0x000000f819047233 */ /* 0x000fe40003803000 */
[----:B------:R-:W-:Y:S01]  /*f530*/  F2FP.BF16.F32.PACK_AB R25, R189, R190 ;  /* 0x000000bebd19723e */ /* 0x000fe200000010ff */
[----:B------:R-:W-:Y:S01]  /*f540*/  FADD.FTZ R190, R190, R169 ;  /* 0x000000a9bebe7221 */ /* 0x000fe20000010000 */
[----:B------:R-:W-:-:S02]  /*f550*/  LOP3.LUT R5, R5, R32, RZ, 0xc0, !PT ;  /* 0x0000002005057212 */ /* 0x000fc400078ec0ff */
[----:B------:R-:W-:Y:S01]  /*f560*/  LOP3.LUT R4, R4, R25, RZ, 0xc0, !PT ;  /* 0x0000001904047212 */ /* 0x000fe200078ec0ff */
[----:B------:R-:W2:Y:S01]  /*f570*/  LDSM.16.MT88.4 R32, [R213+0x1c800] ;  /* 0x01c80000d520783b */ /* 0x000ea20000004200 */
[----:B------:R-:W-:-:S03]  /*f580*/  FADD.FTZ R189, R189, R190 ;  /* 0x000000bebdbd7221 */ /* 0x000fc60000010000 */
[----:B------:R-:W3:Y:S01]  /*f590*/  LDSM.16.MT88.4 R24, [R213+0x18800] ;  /* 0x01880000d518783b */ /* 0x000ee20000004200 */
[----:B------:R-:W-:Y:S01]  /*f5a0*/  FADD.FTZ R188, R188, R189 ;  /* 0x000000bdbcbc7221 */ /* 0x000fe20000010000 */
[----:B------:R-:W-:Y:S03]  /*f5b0*/  HMMA.16816.F32.BF16 R160, R4, R28, R160 ;  /* 0x0000001c04a0723c */ /* 0x000fe600000418a0 */
[----:B------:R-:W-:-:S03]  /*f5c0*/  FADD.FTZ R188, R185, R188 ;  /* 0x000000bcb9bc7221 */ /* 0x000fc60000010000 */
[C---:B------:R-:W-:Y:S01]  /*f5d0*/  HMMA.16816.F32.BF16 R156, R4.reuse, R30, R156 ;  /* 0x0000001e049c723c */ /* 0x040fe2000004189c */
[----:B------:R-:W4:Y:S05]  /*f5e0*/  LDSM.16.MT88.4 R28, [R216+0x1a800] ;  /* 0x01a80000d81c783b */ /* 0x000f2a0000004200 */
[C---:B-1----:R-:W-:Y:S06]  /*f5f0*/  HMMA.16816.F32.BF16 R152, R4.reuse, R20, R152 ;  /* 0x000000140498723c */ /* 0x042fec0000041898 */
[C---:B------:R-:W-:Y:S01]  /*f600*/  HMMA.16816.F32.BF16 R148, R4.reuse, R22, R148 ;  /* 0x000000160494723c */ /* 0x040fe20000041894 */
[----:B------:R-:W1:Y:S05]  /*f610*/  LDSM.16.MT88.4 R20, [R212+0x18800] ;  /* 0x01880000d414783b */ /* 0x000e6a0000004200 */
[C---:B------:R-:W-:Y:S06]  /*f620*/  HMMA.16816.F32.BF16 R96, R4.reuse, R164, R96 ;  /* 0x000000a40460723c */ /* 0x040fec0000041860 */
[C---:B------:R-:W-:Y:S06]  /*f630*/  HMMA.16816.F32.BF16 R100, R4.reuse, R166, R100 ;  /* 0x000000a60464723c */ /* 0x040fec0000041864 */
[C---:B--2---:R-:W-:Y:S06]  /*f640*/  HMMA.16816.F32.BF16 R88, R4.reuse, R32, R88 ;  /* 0x000000200458723c */ /* 0x044fec0000041858 */
[----:B---3--:R-:W-:Y:S01]  /*f650*/  HMMA.16816.F32.BF16 R144, R4, R24, R144 ;  /* 0x000000180490723c */ /* 0x008fe20000041890 */
[----:B------:R-:W-:-:S05]  /*f660*/  IMAD.WIDE.U32 R32, R8, -0x2daee0ad, RZ ;  /* 0xd2511f5308207825 */ /* 0x000fca00078e00ff */
[C---:B------:R-:W-:Y:S01]  /*f670*/  HMMA.16816.F32.BF16 R140, R4.reuse, R26, R140 ;  /* 0x0000001a048c723c */ /* 0x040fe2000004188c */
[----:B------:R-:W2:Y:S05]  /*f680*/  LDSM.16.MT88.4 R24, [R214+0x1a800] ;  /* 0x01a80000d618783b */ /* 0x000eaa0000004200 */
[C---:B----4-:R-:W-:Y:S06]  /*f690*/  HMMA.16816.F32.BF16 R40, R4.reuse, R28, R40 ;  /* 0x0000001c0428723c */ /* 0x050fec0000041828 */
[C---:B-1----:R-:W-:Y:S06]  /*f6a0*/  HMMA.16816.F32.BF16 R136, R4.reuse, R20, R136 ;  /* 0x000000140488723c */ /* 0x042fec0000041888 */
[C---:B------:R-:W-:Y:S01]  /*f6b0*/  HMMA.16816.F32.BF16 R36, R4.reuse, R22, R36 ;  /* 0x000000160424723c */ /* 0x040fe20000041824 */
[----:B------:R-:W1:Y:S05]  /*f6c0*/  LDSM.16.MT88.4 R20, [R213+0x1a800] ;  /* 0x01a80000d514783b */ /* 0x000e6a0000004200 */
[C---:B------:R-:W-:Y:S01]  /*f6d0*/  HMMA.16816.F32.BF16 R44, R4.reuse, R30, R44 ;  /* 0x0000001e042c723c */ /* 0x040fe2000004182c */
[----:B------:R-:W3:Y:S05]  /*f6e0*/  LDSM.16.MT88.4 R28, [R212+0x1a800] ;  /* 0x01a80000d41c783b */ /* 0x000eea0000004200 */
[C---:B------:R-:W-:Y:S06]  /*f6f0*/  HMMA.16816.F32.BF16 R92, R4.reuse, R34, R92 ;  /* 0x00000022045c723c */ /* 0x040fec000004185c */
        /* <DEDUP_REMOVED lines=16> */
[C---:B------:R-:W-:Y:S06]  /*f800*/  HMMA.16816.F32.BF16 R108, R4.reuse, R30, R108 ;  /* 0x0000001e046c723c */ /* 0x040fec000004186c */
[C---:B--2---:R-:W-:Y:S06]  /*f810*/  HMMA.16816.F32.BF16 R112, R4.reuse, R24, R112 ;  /* 0x000000180470723c */ /* 0x044fec0000041870 */
[----:B------:R-:W-:Y:S01]  /*f820*/  HMMA.16816.F32.BF16 R116, R4, R26, R116 ;  /* 0x0000001a0474723c */ /* 0x000fe20000041874 */
[----:B------:R-:W-:-:S05]  /*f830*/  IMAD.U32 R24, RZ, RZ, UR39 ;  /* 0x00000027ff187e24 */ /* 0x000fca000f8e00ff */
[----:B------:R-:W-:Y:S02]  /*f840*/  LOP3.LUT R24, R33, UR35, R24, 0x96, !PT ;  /* 0x0000002321187c12 */ /* 0x000fe4000f8e9618 */
[----:B------:R-:W-:Y:S03]  /*f850*/  LDSM.16.MT88.4 R32, [R216+0x19000] ;  /* 0x01900000d820783b */ /* 0x000fe60000004200 */
[----:B------:R-:W-:Y:S01]  /*f860*/  IMAD.WIDE.U32 R24, R24, -0x326172a9, RZ ;  /* 0xcd9e8d5718187825 */ /* 0x000fe200078e00ff */
[----:B-1----:R-:W-:Y:S04]  /*f870*/  HMMA.16816.F32.BF16 R120, R4, R20, R120 ;  /* 0x000000140478723c */ /* 0x002fe80000041878 */
[----:B------:R-:W-:-:S02]  /*f880*/  LOP3.LUT R250, R25, UR13, R250, 0x96, !PT ;  /* 0x0000000d19fa7c12 */ /* 0x000fc4000f8e96fa */
[----:B------:R-:W-:Y:S01]  /*f890*/  HMMA.16816.F32.BF16 R124, R4, R22, R124 ;  /* 0x00000016047c723c */ /* 0x000fe2000004187c */
[----:B------:R-:W1:Y:S01]  /*f8a0*/  LDSM.16.MT88.4 R20, [R212+0x1e800] ;  /* 0x01e80000d414783b */ /* 0x000e620000004200 */
[----:B------:R-:W-:Y:S01]  /*f8b0*/  LOP3.LUT R24, R195, UR11, R24, 0x96, !PT ;  /* 0x0000000bc3187c12 */ /* 0x000fe2000f8e9618 */
[----:B------:R-:W-:-:S04]  /*f8c0*/  IMAD.WIDE.U32 R250, R250, -0x2daee0ad, RZ ;  /* 0xd2511f53fafa7825 */ /* 0x000fc800078e00ff */
[----:B------:R-:W-:Y:S01]  /*f8d0*/  FFMA.FTZ R195, R224, UR38, -R183 ;  /* 0x00000026e0c37c23 */ /* 0x000fe200080108b7 */
[----:B------:R-:W-:Y:S01]  /*f8e0*/  FFMA.FTZ R224, R247, UR38, -R176 ;  /* 0x00000026f7e07c23 */ /* 0x000fe200080108b0 */
[----:B------:R-:W-:Y:S01]  /*f8f0*/  IMAD.WIDE.U32 R26, R24, -0x2daee0ad, RZ ;  /* 0xd2511f53181a7825 */ /* 0x000fe200078e00ff */
[----:B------:R-:W-:-:S03]  /*f900*/  LOP3.LUT R192, R251, UR10, R192, 0x96, !PT ;  /* 0x0000000afbc07c12 */ /* 0x000fc6000f8e96c0 */
[----:B------:R-:W-:Y:S01]  /*f910*/  MUFU.EX2 R195, R195 ;  /* 0x000000c300c37308 */ /* 0x000fe20000000800 */
[----:B------:R-:W-:Y:S01]  /*f920*/  LOP3.LUT R24, R27, UR6, R250, 0x96, !PT ;  /* 0x000000061b187c12 */ /* 0x000fe2000f8e96fa */
[----:B------:R-:W-:-:S04]  /*f930*/  IMAD.WIDE.U32 R250, R192, -0x326172a9, RZ ;  /* 0xcd9e8d57c0fa7825 */ /* 0x000fc800078e00ff */
[----:B------:R-:W-:Y:S01]  /*f940*/  FFMA.FTZ R192, R244, UR38, -R183 ;  /* 0x00000026f4c07c23 */ /* 0x000fe200080108b7 */
[----:B------:R-:W-:Y:S01]  /*f950*/  IMAD.WIDE.U32 R28, R24, -0x326172a9, RZ ;  /* 0xcd9e8d57181c7825 */ /* 0x000fe200078e00ff */
[----:B------:R-:W-:Y:S01]  /*f960*/  LOP3.LUT R194, R251, UR7, R194, 0x96, !PT ;  /* 0x00000007fbc27c12 */ /* 0x000fe2000f8e96c2 */
[----:B------:R-:W-:Y:S02]  /*f970*/  MUFU.EX2 R224, R224 ;  /* 0x000000e000e07308 */ /* 0x000fe40000000800 */
[----:B------:R-:W-:Y:S01]  /*f980*/  IMAD.MOV.U32 R244, RZ, RZ, R28 ;  /* 0x000000fffff47224 */ /* 0x000fe200078e001c */
[----:B------:R-:W-:Y:S01]  /*f990*/  LOP3.LUT R250, R29, UR12, R250, 0x96, !PT ;  /* 0x0000000c1dfa7c12 */ /* 0x000fe2000f8e96fa */
[----:B------:R-:W-:-:S04]  /*f9a0*/  IMAD.WIDE.U32 R24, R194, -0x2daee0ad, RZ ;  /* 0xd2511f53c2187825 */ /* 0x000fc800078e00ff */
[----:B------:R-:W-:Y:S01]  /*f9b0*/  FFMA.FTZ R194, R226, UR38, -R183 ;  /* 0x00000026e2c27c23 */ /* 0x000fe200080108b7 */
[--C-:B------:R-:W-:Y:S01]  /*f9c0*/  FFMA.FTZ R226, R225, UR38, -R176.reuse ;  /* 0x00000026e1e27c23 */ /* 0x100fe200080108b0 */
[----:B------:R-:W-:Y:S01]  /*f9d0*/  FFMA.FTZ R225, R227, UR38, -R176 ;  /* 0x00000026e3e17c23 */ /* 0x000fe200080108b0 */
[----:B------:R-:W-:Y:S01]  /*f9e0*/  IMAD.WIDE.U32 R250, R250, -0x2daee0ad, RZ ;  /* 0xd2511f53fafa7825 */ /* 0x000fe200078e00ff */
[----:B------:R-:W-:Y:S01]  /*f9f0*/  LOP3.LUT R25, R25, UR29, R26, 0x96, !PT ;  /* 0x0000001d19197c12 */ /* 0x000fe2000f8e961a */
[----:B------:R-:W2:Y:S02]  /*fa00*/  MUFU.EX2 R192, R192 ;  /* 0x000000c000c07308 */ /* 0x000ea40000000800 */
[----:B------:R-:W-:Y:S01]  /*fa10*/  FFMA.FTZ R227, R245, UR38, -R176 ;  /* 0x00000026f5e37c23 */ /* 0x000fe200080108b0 */
[----:B------:R-:W-:Y:S01]  /*fa20*/  IMAD.MOV.U32 R245, RZ, RZ, R29 ;  /* 0x000000fffff57224 */ /* 0x000fe200078e001d */
[----:B------:R-:W-:Y:S01]  /*fa30*/  LOP3.LUT R24, R251, UR24, R24, 0x96, !PT ;  /* 0x00000018fb187c12 */ /* 0x000fe2000f8e9618 */
[----:B------:R-:W-:-:S04]  /*fa40*/  IMAD.WIDE.U32 R30, R25, -0x326172a9, RZ ;  /* 0xcd9e8d57191e7825 */ /* 0x000fc800078e00ff */
[----:B------:R-:W-:Y:S01]  /*fa50*/  IMAD.WIDE.U32 R24, R24, -0x326172a9, RZ ;  /* 0xcd9e8d5718187825 */ /* 0x000fe200078e00ff */
[----:B------:R-:W-:Y:S01]  /*fa60*/  MUFU.EX2 R226, R226 ;  /* 0x000000e200e27308 */ /* 0x000fe20000000800 */
[----:B-1----:R-:W-:Y:S01]  /*fa70*/  HMMA.16816.F32.BF16 R128, R4, R20, R128 ;  /* 0x000000140480723c */ /* 0x002fe20000041880 */
[----:B------:R-:W-:Y:S01]  /*fa80*/  LOP3.LUT R165, R24, 0xff, RZ, 0xc0, !PT ;  /* 0x000000ff18a57812 */ /* 0x000fe200078ec0ff */
[----:B------:R-:W-:Y:S02]  /*fa90*/  IMAD.MOV.U32 R246, RZ, RZ, R30 ;  /* 0x000000fffff67224 */ /* 0x000fe400078e001e */
[----:B------:R-:W-:-:S03]  /*faa0*/  IMAD.MOV.U32 R247, RZ, RZ, R31 ;  /* 0x000000fffff77224 */ /* 0x000fc600078e001f */
[----:B------:R-:W1:Y:S01]  /*fab0*/  MUFU.EX2 R225, R225 ;  /* 0x000000e100e17308 */ /* 0x000e620000000800 */
[----:B------:R-:W-:Y:S01]  /*fac0*/  HMMA.16816.F32.BF16 R132, R4, R22, R132 ;  /* 0x000000160484723c */ /* 0x000fe20000041884 */
[----:B------:R-:W-:Y:S02]  /*fad0*/  LOP3.LUT R20, R24, 0xffff, RZ, 0xc0, !PT ;  /* 0x0000ffff18147812 */ /* 0x000fe400078ec0ff */
[C---:B--2---:R-:W-:Y:S01]  /*fae0*/  F2FP.BF16.F32.PACK_AB R21, R192.reuse, R195 ;  /* 0x000000c3c015723e */ /* 0x044fe200000010ff */
[----:B------:R-:W-:Y:S01]  /*faf0*/  FADD.FTZ R195, R195, R188 ;  /* 0x000000bcc3c37221 */ /* 0x000fe20000010000 */
[----:B------:R-:W-:Y:S02]  /*fb00*/  SHF.R.U32.HI R20, RZ, 0x8, R20 ;  /* 0x00000008ff147819 */ /* 0x000fe40000011614 */
[----:B------:R-:W-:Y:S01]  /*fb10*/  LOP3.LUT R5, R25, UR4, R30, 0x96, !PT ;  /* 0x0000000419057c12 */ /* 0x000fe2000f8e961e */
[----:B------:R-:W2:Y:S01]  /*fb20*/  MUFU.EX2 R194, R194 ;  /* 0x000000c200c27308 */ /* 0x000ea20000000800 */
[----:B------:R-:W-:Y:S01]  /*fb30*/  SHF.R.U32.HI R6, RZ, 0x10, R24 ;  /* 0x00000010ff067819 */ /* 0x000fe20000011618 */
[----:B------:R-:W-:Y:S01]  /*fb40*/  LDSM.16.MT88.4 R28, [R214+0x19000] ;  /* 0x01900000d61c783b */ /* 0x000fe20000004200 */
[C---:B------:R-:W-:Y:S01]  /*fb50*/  LOP3.LUT R7, R5.reuse, 0xffff, RZ, 0xc0, !PT ;  /* 0x0000ffff05077812 */ /* 0x040fe200078ec0ff */
[----:B------:R-:W-:Y:S01]  /*fb60*/  FADD.FTZ R192, R192, R195 ;  /* 0x000000c3c0c07221 */ /* 0x000fe20000010000 */
[----:B------:R-:W-:-:S02]  /*fb70*/  LOP3.LUT R4, R5, 0xff, RZ, 0xc0, !PT ;  /* 0x000000ff05047812 */ /* 0x000fc400078ec0ff */
[----:B------:R-:W-:Y:S01]  /*fb80*/  SHF.R.U32.HI R7, RZ, 0x8, R7 ;  /* 0x00000008ff077819 */ /* 0x000fe20000011607 */
[----:B------:R-:W3:Y:S01]  /*fb90*/  MUFU.EX2 R227, R227 ;  /* 0x000000e300e37308 */ /* 0x000ee20000000800 */
[----:B------:R-:W-:Y:S02]  /*fba0*/  SHF.R.U32.HI R24, RZ, 0x18, R24 ;  /* 0x00000018ff187819 */ /* 0x000fe40000011618 */
[----:B------:R-:W-:Y:S02]  /*fbb0*/  PRMT R7, R4, 0x5410, R7 ;  /* 0x0000541004077816 */ /* 0x000fe40000000007 */
[----:B------:R-:W-:Y:S02]  /*fbc0*/  SHF.R.U32.HI R4, RZ, 0x10, R5 ;  /* 0x00000010ff047819 */ /* 0x000fe40000011605 */
[----:B------:R-:W-:Y:S02]  /*fbd0*/  LOP3.LUT R23, R6, 0xff, RZ, 0xc0, !PT ;  /* 0x000000ff06177812 */ /* 0x000fe400078ec0ff */
[----:B------:R-:W-:-:S02]  /*fbe0*/  LOP3.LUT R6, R4, 0xff, RZ, 0xc0, !PT ;  /* 0x000000ff04067812 */ /* 0x000fc400078ec0ff */
[----:B------:R-:W-:Y:S02]  /*fbf0*/  HSET2.LE.AND R4, R7, R248, PT ;  /* 0x000000f807047233 */ /* 0x000fe40003803000 */
[----:B------:R-:W-:Y:S02]  /*fc00*/  PRMT R7, R23, 0x5410, R24 ;  /* 0x0000541017077816 */ /* 0x000fe40000000018 */
[----:B------:R-:W4:Y:S01]  /*fc10*/  LDSM.16.MT88.4 R24, [R213+0x19000] ;  /* 0x01900000d518783b */ /* 0x000f220000004200 */
[----:B------:R-:W-:Y:S02]  /*fc20*/  SHF.R.U32.HI R5, RZ, 0x18, R5 ;  /* 0x00000018ff057819 */ /* 0x000fe40000011605 */
[----:B------:R-:W-:Y:S02]  /*fc30*/  PRMT R165, R165, 0x5410, R20 ;  /* 0x00005410a5a57816 */ /* 0x000fe40000000014 */
[----:B------:R-:W-:Y:S02]  /*fc40*/  PRMT R5, R6, 0x5410, R5 ;  /* 0x0000541006057816 */ /* 0x000fe40000000005 */
[----:B------:R-:W-:-:S02]  /*fc50*/  LOP3.LUT R4, R4, R21, RZ, 0xc0, !PT ;  /* 0x0000001504047212 */ /* 0x000fc400078ec0ff */
[----:B------:R-:W5:Y:S01]  /*fc60*/  LDSM.16.MT88.4 R20, [R212+0x19000] ;  /* 0x01900000d414783b */ /* 0x000f620000004200 */
[--C-:B------:R-:W-:Y:S02]  /*fc70*/  HSET2.LE.AND R5, R5, R248.reuse, PT ;  /* 0x000000f805057233 */ /* 0x100fe40003803000 */
[----:B-1----:R-:W-:Y:S01]  /*fc80*/  F2FP.BF16.F32.PACK_AB R6, R225, R226 ;  /* 0x000000e2e106723e */ /* 0x002fe200000010ff */
[----:B------:R-:W-:Y:S01]  /*fc90*/  FADD.FTZ R226, R226, R187 ;  /* 0x000000bbe2e27221 */ /* 0x000fe20000010000 */
[--C-:B------:R-:W-:Y:S02]  /*fca0*/  HSET2.LE.AND R7, R7, R248.reuse, PT ;  /* 0x000000f807077233 */ /* 0x100fe40003803000 */
[----:B------:R-:W-:Y:S01]  /*fcb0*/  LOP3.LUT R5, R5, R6, RZ, 0xc0, !PT ;  /* 0x0000000605057212 */ /* 0x000fe200078ec0ff */
[----:B------:R-:W-:Y:S01]  /*fcc0*/  FADD.FTZ R226, R225, R226 ;  /* 0x000000e2e1e27221 */ /* 0x000fe20000010000 */
[----:B------:R-:W-:Y:S02]  /*fcd0*/  HSET2.LE.AND R6, R165, R248, PT ;  /* 0x000000f8a5067233 */ /* 0x000fe40003803000 */
[----:B--2---:R-:W-:Y:S01]  /*fce0*/  F2FP.BF16.F32.PACK_AB R165, R194, R193 ;  /* 0x000000c1c2a5723e */ /* 0x004fe200000010ff */
[----:B------:R-:W-:Y:S01]  /*fcf0*/  FADD.FTZ R193, R193, R192 ;  /* 0x000000c0c1c17221 */ /* 0x000fe20000010000 */
[----:B---3--:R-:W-:Y:S01]  /*fd00*/  F2FP.BF16.F32.PACK_AB R164, R224, R227 ;  /* 0x000000e3e0a4723e */ /* 0x008fe200000010ff */
[----:B------:R-:W-:Y:S01]  /*fd10*/  FADD.FTZ R227, R227, R226 ;  /* 0x000000e2e3e37221 */ /* 0x000fe20000010000 */
[----:B------:R-:W-:Y:S01]  /*fd20*/  LOP3.LUT R6, R6, R165, RZ, 0xc0, !PT ;  /* 0x000000a506067212 */ /* 0x000fe200078ec0ff */
[----:B------:R-:W-:Y:S01]  /*fd30*/  FADD.FTZ R193, R194, R193 ;  /* 0x000000c1c2c17221 */ /* 0x000fe20000010000 */
[----:B------:R-:W-:Y:S01]  /*fd40*/  LOP3.LUT R7, R7, R164, RZ, 0xc0, !PT ;  /* 0x000000a407077212 */ /* 0x000fe200078ec0ff */
[----:B------:R-:W-:Y:S01]  /*fd50*/  FADD.FTZ R224, R224, R227 ;  /* 0x000000e3e0e07221 */ /* 0x000fe20000010000 */
[----:B------:R-:W1:Y:S05]  /*fd60*/  LDSM.16.MT88.4 R164, [R216+0x1b000] ;  /* 0x01b00000d8a4783b */ /* 0x000e6a0000004200 */
        /* <DEDUP_REMOVED lines=35> */
[----:B------:R-:W-:-:S02]  /*ffa0*/  IMAD.MOV.U32 R164, RZ, RZ, R244 ;  /* 0x000000ffffa47224 */ /* 0x000fc400078e00f4 */
[----:B------:R-:W-:Y:S02]  /*ffb0*/  IMAD.MOV.U32 R165, RZ, RZ, R245 ;  /* 0x000000ffffa57224 */ /* 0x000fe400078e00f5 */
[--C-:B------:R-:W-:Y:S01]  /*ffc0*/  FFMA.FTZ R245, R180, UR38, -R183.reuse ;  /* 0x00000026b4f57c23 */ /* 0x100fe200080108b7 */
[--C-:B------:R-:W-:Y:S01]  /*ffd0*/  FFMA.FTZ R180, R181, UR38, -R183.reuse ;  /* 0x00000026b5b47c23 */ /* 0x100fe200080108b7 */
[----:B---3--:R-:W-:Y:S01]  /*ffe0*/  HMMA.16816.F32.BF16 R88, R4, R32, R88 ;  /* 0x000000200458723c */ /* 0x008fe20000041858 */
[----:B------:R-:W-:-:S03]  /*fff0*/  FFMA.FTZ R181, R182, UR38, -R183 ;  /* 0x00000026b6b57c23 */ /* 0x000fc600080108b7 */
[----:B------:R-:W3:Y:S02]  /*10000*/  MUFU.EX2 R245, R245 ;  /* 0x000000f500f57308 */ /* 0x000ee40000000800 */
[C---:B------:R-:W-:Y:S01]  /*10010*/  HMMA.16816.F32.BF16 R92, R4.reuse, R34, R92 ;  /* 0x00000022045c723c */ /* 0x040fe2000004185c */
[----:B------:R-:W-:Y:S05]  /*10020*/  LDSM.16.MT88.4 R32, [R212+0x19800] ;  /* 0x01980000d420783b */ /* 0x000fea0000004200 */
[C---:B-1----:R-:W-:Y:S01]  /*10030*/  HMMA.16816.F32.BF16 R120, R4.reuse, R24, R120 ;  /* 0x000000180478723c */ /* 0x042fe20000041878 */
[----:B------:R-:W-:Y:S05]  /*10040*/  MUFU.EX2 R180, R180 ;  /* 0x000000b400b47308 */ /* 0x000fea0000000800 */
[----:B------:R-:W-:Y:S01]  /*10050*/  HMMA.16816.F32.BF16 R124, R4, R26, R124 ;  /* 0x0000001a047c723c */ /* 0x000fe2000004187c */
[----:B------:R-:W-:-:S02]  /*10060*/  LOP3.LUT R24, R247, UR31, R164, 0x96, !PT ;  /* 0x0000001ff7187c12 */ /* 0x000fc4000f8e96a4 */
[----:B------:R-:W1:Y:S01]  /*10070*/  MUFU.EX2 R181, R181 ;  /* 0x000000b500b57308 */ /* 0x000e620000000800 */
[----:B------:R-:W-:Y:S02]  /*10080*/  LDSM.16.MT88.4 R164, [R214+0x19800] ;  /* 0x01980000d6a4783b */ /* 0x000fe40000004200 */
[----:B------:R-:W-:Y:S01]  /*10090*/  IMAD.WIDE.U32 R24, R24, -0x2daee0ad, RZ ;  /* 0xd2511f5318187825 */ /* 0x000fe200078e00ff */
[C---:B------:R-:W-:Y:S03]  /*100a0*/  HMMA.16816.F32.BF16 R96, R4.reuse, R28, R96 ;  /* 0x0000001c0460723c */ /* 0x040fe60000041860 */
[--C-:B------:R-:W-:Y:S01]  /*100b0*/  FFMA.FTZ R26, R175, UR38, -R176.reuse ;  /* 0x00000026af1a7c23 */ /* 0x100fe200080108b0 */
[----:B------:R-:W-:Y:S01]  /*100c0*/  FFMA.FTZ R175, R177, UR38, -R176 ;  /* 0x00000026b1af7c23 */ /* 0x000fe200080108b0 */
[----:B------:R-:W-:Y:S02]  /*100d0*/  LOP3.LUT R250, R25, UR23, R250, 0x96, !PT ;  /* 0x0000001719fa7c12 */ /* 0x000fe4000f8e96fa */
[----:B------:R4:W-:Y:S01]  /*100e0*/  MUFU.EX2 R176, R26 ;  /* 0x0000001a00b07308 */ /* 0x0009e20000000800 */
[----:B------:R-:W-:Y:S01]  /*100f0*/  HMMA.16816.F32.BF16 R100, R4, R30, R100 ;  /* 0x0000001e0464723c */ /* 0x000fe20000041864 */
[----:B---3--:R-:W-:Y:S01]  /*10100*/  F2FP.BF16.F32.PACK_AB R29, R245, R178 ;  /* 0x000000b2f51d723e */ /* 0x008fe200000010ff */
[----:B------:R-:W-:Y:S01]  /*10110*/  FADD.FTZ R178, R178, R193 ;  /* 0x000000c1b2b27221 */ /* 0x000fe20000010000 */
[----:B------:R-:W-:-:S03]  /*10120*/  LOP3.LUT R27, R250, 0xffff, RZ, 0xc0, !PT ;  /* 0x0000fffffa1b7812 */ /* 0x000fc600078ec0ff */
[----:B--2---:R-:W-:Y:S01]  /*10130*/  HMMA.16816.F32.BF16 R128, R4, R20, R128 ;  /* 0x000000140480723c */ /* 0x004fe20000041880 */
[----:B------:R-:W-:Y:S01]  /*10140*/  SHF.R.U32.HI R27, RZ, 0x8, R27 ;  /* 0x00000008ff1b7819 */ /* 0x000fe2000001161b */
[----:B------:R-:W2:Y:S01]  /*10150*/  MUFU.EX2 R175, R175 ;  /* 0x000000af00af7308 */ /* 0x000ea20000000800 */
[----:B------:R-:W-:-:S03]  /*10160*/  FADD.FTZ R245, R245, R178 ;  /* 0x000000b2f5f57221 */ /* 0x000fc60000010000 */
[----:B------:R-:W-:Y:S01]  /*10170*/  HMMA.16816.F32.BF16 R132, R4, R22, R132 ;  /* 0x000000160484723c */ /* 0x000fe20000041884 */
[----:B------:R-:W3:Y:S06]  /*10180*/  LDSM.16.MT88.4 R20, [R216+0x19800] ;  /* 0x01980000d814783b */ /* 0x000eec0000004200 */
[----:B------:R-:W-:Y:S02]  /*10190*/  LOP3.LUT R6, R250, 0xff, RZ, 0xc0, !PT ;  /* 0x000000fffa067812 */ /* 0x000fe400078ec0ff */
[----:B------:R-:W-:Y:S02]  /*101a0*/  LOP3.LUT R4, R24, 0xffff, RZ, 0xc0, !PT ;  /* 0x0000ffff18047812 */ /* 0x000fe400078ec0ff */
[----:B------:R-:W-:-:S02]  /*101b0*/  PRMT R27, R6, 0x5410, R27 ;  /* 0x00005410061b7816 */ /* 0x000fc4000000001b */
[----:B----4-:R-:W-:Y:S02]  /*101c0*/  SHF.R.U32.HI R26, RZ, 0x8, R4 ;  /* 0x00000008ff1a7819 */ /* 0x010fe40000011604 */
[--C-:B------:R-:W-:Y:S02]  /*101d0*/  SHF.R.U32.HI R25, RZ, 0x10, R250.reuse ;  /* 0x00000010ff197819 */ /* 0x100fe400000116fa */
[----:B------:R-:W-:Y:S02]  /*101e0*/  HSET2.LE.AND R4, R27, R248, PT ;  /* 0x000000f81b047233 */ /* 0x000fe40003803000 */
[----:B------:R-:W-:Y:S02]  /*101f0*/  SHF.R.U32.HI R250, RZ, 0x18, R250 ;  /* 0x00000018fffa7819 */ /* 0x000fe400000116fa */
[----:B------:R-:W-:Y:S02]  /*10200*/  LOP3.LUT R25, R25, 0xff, RZ, 0xc0, !PT ;  /* 0x000000ff19197812 */ /* 0x000fe400078ec0ff */
[----:B------:R-:W-:-:S02]  /*10210*/  LOP3.LUT R4, R4, R29, RZ, 0xc0, !PT ;  /* 0x0000001d04047212 */ /* 0x000fc400078ec0ff */
[----:B------:R-:W4:Y:S01]  /*10220*/  LDSM.16.MT88.4 R28, [R213+0x19800] ;  /* 0x01980000d51c783b */ /* 0x000f220000004200 */
[----:B------:R-:W-:Y:S02]  /*10230*/  SHF.R.U32.HI R7, RZ, 0x10, R24 ;  /* 0x00000010ff077819 */ /* 0x000fe40000011618 */
[----:B------:R-:W-:Y:S02]  /*10240*/  PRMT R25, R25, 0x5410, R250 ;  /* 0x0000541019197816 */ /* 0x000fe400000000fa */
[----:B------:R-:W-:Y:S02]  /*10250*/  LOP3.LUT R5, R24, 0xff, RZ, 0xc0, !PT ;  /* 0x000000ff18057812 */ /* 0x000fe400078ec0ff */
[----:B------:R-:W-:Y:S02]  /*10260*/  SHF.R.U32.HI R24, RZ, 0x18, R24 ;  /* 0x00000018ff187819 */ /* 0x000fe40000011618 */
[----:B------:R-:W-:Y:S02]  /*10270*/  LOP3.LUT R7, R7, 0xff, RZ, 0xc0, !PT ;  /* 0x000000ff07077812 */ /* 0x000fe400078ec0ff */
[----:B------:R-:W-:-:S02]  /*10280*/  HSET2.LE.AND R6, R25, R248, PT ;  /* 0x000000f819067233 */ /* 0x000fc40003803000 */
[C---:B------:R-:W-:Y:S01]  /*10290*/  F2FP.BF16.F32.PACK_AB R27, R174.reuse, R179 ;  /* 0x000000b3ae1b723e */ /* 0x040fe200000010ff */
[----:B------:R-:W-:Y:S01]  /*102a0*/  FADD.FTZ R179, R179, R224 ;  /* 0x000000e0b3b37221 */ /* 0x000fe20000010000 */
[----:B------:R-:W-:Y:S02]  /*102b0*/  PRMT R25, R5, 0x5410, R26 ;  /* 0x0000541005197816 */ /* 0x000fe4000000001a */
[----:B------:R-:W-:Y:S01]  /*102c0*/  PRMT R7, R7, 0x5410, R24 ;  /* 0x0000541007077816 */ /* 0x000fe20000000018 */
[----:B------:R-:W-:Y:S01]  /*102d0*/  FADD.FTZ R179, R174, R179 ;  /* 0x000000b3aeb37221 */ /* 0x000fe20000010000 */
[----:B------:R-:W-:Y:S02]  /*102e0*/  LOP3.LUT R5, R6, R27, RZ, 0xc0, !PT ;  /* 0x0000001b06057212 */ /* 0x000fe400078ec0ff */
[--C-:B------:R-:W-:Y:S02]  /*102f0*/  HSET2.LE.AND R6, R25, R248.reuse, PT ;  /* 0x000000f819067233 */ /* 0x100fe40003803000 */
[----:B------:R-:W-:-:S02]  /*10300*/  HSET2.LE.AND R7, R7, R248, PT ;  /* 0x000000f807077233 */ /* 0x000fc40003803000 */
[----:B-1----:R-:W-:Y:S01]  /*10310*/  F2FP.BF16.F32.PACK_AB R25, R181, R180 ;  /* 0x000000b4b519723e */ /* 0x002fe200000010ff */
[----:B------:R-:W-:Y:S01]  /*10320*/  FADD.FTZ R180, R180, R245 ;  /* 0x000000f5b4b47221 */ /* 0x000fe20000010000 */
[----:B--2---:R-:W-:Y:S01]  /*10330*/  F2FP.BF16.F32.PACK_AB R24, R175, R176 ;  /* 0x000000b0af18723e */ /* 0x004fe200000010ff */
        /* <DEDUP_REMOVED lines=48> */
[----:B------:R-:W-:-:S15]  /*10640*/  HMMA.16816.F32.BF16 R132, R4, R30, R132 ;  /* 0x0000001e0484723c */ /* 0x000fde0000041884 */
[----:B------:R-:W-:-:S09]  /*10650*/  NOP ;  /* 0x0000000000007918 */ /* 0x000fd20000000000 */
.L_x_1625:
[----:B------:R-:W-:-:S06]  /*10660*/  UISETP.GT.AND UP0, UPT, UR21, UR16, UPT ;  /* 0x000000101500728c */ /* 0x000fcc000bf04270 */
[----:B------:R-:W-:-:S13]  /*10670*/  PLOP3.LUT P0, PT, PT, PT, UP0, 0x80, 0x0 ;  /* 0x000000000000781c */ /* 0x000fda0003f0f008 */
[----:B------:R-:W-:Y:S05]  /*10680*/  @!P0 BRA `(.L_x_1632) ;  /* 0x0000004c00a88947 */ /* 0x000fea0003800000 */
[----:B------:R-:W1:Y:S01]  /*10690*/  S2R R3, SR_TID.X ;  /* 0x0000000000037919 */ /* 0x000e620000002100 */
[--C-:B------:R-:W-:Y:S01]  /*106a0*/  SHF.R.S32.HI R5, RZ, 0x1f, R242.reuse ;  /* 0x0000001fff057819 */ /* 0x100fe200000114f2 */
[----:B------:R-:W-:Y:S01]  /*106b0*/  IMAD.MOV.U32 R4, RZ, RZ, R242 ;  /* 0x000000ffff047224 */ /* 0x000fe200078e00f2 */
[----:B------:R-:W-:Y:S01]  /*106c0*/  ULDC.64 UR10, c[0x0][0x220] ;  /* 0x00008800000a7ab9 */ /* 0x000fe20000000a00 */
[----:B------:R-:W-:Y:S01]  /*106d0*/  IMAD.U32 R244, RZ, RZ, UR27 ;  /* 0x0000001bfff47e24 */ /* 0x000fe2000f8e00ff */
[----:B------:R-:W-:Y:S01]  /*106e0*/  ULDC.64 UR6, c[0x0][0x218] ;  /* 0x0000860000067ab9 */ /* 0x000fe20000000a00 */
[--C-:B------:R-:W-:Y:S01]  /*106f0*/  IMAD.WIDE.U32 R18, R16, UR22, R4.reuse ;  /* 0x0000001610127c25 */ /* 0x100fe2000f8e0004 */
[----:B------:R-:W-:Y:S01]  /*10700*/  ULDC UR4, c[0x0][0x2d0] ;  /* 0x0000b40000047ab9 */ /* 0x000fe20000000800 */
[----:B------:R-:W-:Y:S01]  /*10710*/  UMOV UR23, URZ ;  /* 0x0000003f00177c82 */ /* 0x000fe20008000000 */
[----:B------:R-:W-:Y:S01]  /*10720*/  ISETP.GE.AND P2, PT, R242, UR4, PT ;  /* 0x00000004f2007c0c */ /* 0x000fe2000bf46270 */
[----:B------:R-:W-:Y:S01]  /*10730*/  IMAD.WIDE.U32 R16, R15, UR22, R4 ;  /* 0x000000160f107c25 */ /* 0x000fe2000f8e0004 */
[----:B------:R-:W-:Y:S01]  /*10740*/  IADD3 R7, P1, R18, UR28, RZ ;  /* 0x0000001c12077c10 */ /* 0x000fe2000ff3e0ff */
[----:B------:R-:W-:-:S02]  /*10750*/  UIADD3 UR22, UR21, -0x1, URZ ;  /* 0xffffffff15167890 */ /* 0x000fc4000fffe03f */
[----:B------:R-:W-:Y:S01]  /*10760*/  IMAD.U32 R246, RZ, RZ, UR26 ;  /* 0x0000001afff67e24 */ /* 0x000fe2000f8e00ff */
[----:B------:R-:W-:Y:S01]  /*10770*/  IADD3 R5, P0, R16, UR30, RZ ;  /* 0x0000001e10057c10 */ /* 0x000fe2000ff1e0ff */
[----:B------:R-:W-:Y:S01]  /*10780*/  IMAD.MOV.U32 R164, RZ, RZ, R0 ;  /* 0x000000ffffa47224 */ /* 0x000fe200078e0000 */
[----:B------:R-:W-:Y:S01]  /*10790*/  ULDC UR12, c[0x0][0x2d0] ;  /* 0x0000b400000c7ab9 */ /* 0x000fe20000000800 */
[----:B------:R-:W-:Y:S01]  /*107a0*/  IMAD.WIDE.U32 R20, R14, -0x326172a9, RZ ;  /* 0xcd9e8d570e147825 */ /* 0x000fe200078e00ff */
[----:B------:R-:W-:Y:S01]  /*107b0*/  IADD3.X R244, R244, UR36, R17, P0, !PT ;  /* 0x00000024f4f47c10 */ /* 0x000fe200087fe411 */
[----:B------:R-:W-:Y:S01]  /*107c0*/  ULDC UR4, c[0x0][0x2ec] ;  /* 0x0000bb0000047ab9 */ /* 0x000fe20000000800 */
[C---:B------:R-:W-:Y:S01]  /*107d0*/  LEA R245, P0, R5.reuse, UR10, 0x1 ;  /* 0x0000000a05f57c11 */ /* 0x040fe2000f8008ff */
[----:B------:R-:W2:Y:S01]  /*107e0*/  @!P2 LDC.64 R226, c[0x0][0x220] ;  /* 0x00008800ffe2ab82 */ /* 0x000ea20000000a00 */
[----:B------:R-:W-:Y:S01]  /*107f0*/  IADD3.X R246, R246, UR9, R19, P1, !PT ;  /* 0x00000009f6f67c10 */ /* 0x000fe20008ffe413 */
[----:B------:R-:W-:Y:S01]  /*10800*/  STL.64 [R1], R20 ;  /* 0x0000001401007387 */ /* 0x000fe20000100a00 */
[----:B------:R-:W-:Y:S01]  /*10810*/  LEA.HI.X R244, R5, UR11, R244, 0x1, P0 ;  /* 0x0000000b05f47c11 */ /* 0x000fe200080f0cf4 */
[----:B------:R-:W-:Y:S01]  /*10820*/  UIADD3 UR9, UR21, -0x2, URZ ;  /* 0xfffffffe15097890 */ /* 0x000fe2000fffe03f */
[----:B------:R-:W-:Y:S01]  /*10830*/  LEA R247, P1, R7, UR6, 0x1 ;  /* 0x0000000607f77c11 */ /* 0x000fe2000f8208ff */
[----:B------:R-:W-:Y:S01]  /*10840*/  ULDC.64 UR10, c[0x0][0x248] ;  /* 0x00009200000a7ab9 */ /* 0x000fe20000000a00 */
[----:B------:R-:W-:Y:S01]  /*10850*/  LOP3.LUT R250, R21, R9, RZ, 0x3c, !PT ;  /* 0x0000000915fa7212 */ /* 0x000fe200078e3cff */
[----:B------:R-:W3:Y:S01]  /*10860*/  @!P2 LDC.64 R224, c[0x0][0x220] ;  /* 0x00008800ffe0ab82 */ /* 0x000ee20000000a00 */
[----:B------:R-:W-:Y:S01]  /*10870*/  LEA.HI.X R246, R7, UR7, R246, 0x1, P1 ;  /* 0x0000000707f67c11 */ /* 0x000fe200088f0cf6 */
[----:B------:R-:W-:Y:S01]  /*10880*/  IMAD.WIDE.U32 R6, R8, -0x2daee0ad, RZ ;  /* 0xd2511f5308067825 */ /* 0x000fe200078e00ff */
[----:B-1----:R-:W-:Y:S01]  /*10890*/  SHF.R.S32.HI R4, RZ, 0x1f, R3 ;  /* 0x0000001fff047819 */ /* 0x002fe20000011403 */
[----:B------:R-:W-:-:S02]  /*108a0*/  ULDC.64 UR6, c[0x0][0x250] ;  /* 0x0000940000067ab9 */ /* 0x000fc40000000a00 */
[----:B------:R-:W-:Y:S01]  /*108b0*/  IMAD.WIDE.U32 R250, R250, -0x2daee0ad, RZ ;  /* 0xd2511f53fafa7825 */ /* 0x000fe200078e00ff */
[----:B------:R-:W-:-:S04]  /*108c0*/  LEA.HI R3, R4, R3, RZ, 0x3 ;  /* 0x0000000304037211 */ /* 0x000fc800078f18ff */
[----:B------:R-:W-:Y:S01]  /*108d0*/  SHF.R.S32.HI R0, RZ, 0x3, R3 ;  /* 0x00000003ff007819 */ /* 0x000fe20000011403 */
[----:B------:R-:W-:-:S03]  /*108e0*/  IMAD.MOV.U32 R3, RZ, RZ, R2 ;  /* 0x000000ffff037224 */ /* 0x000fc600078e0002 */
[----:B------:R-:W-:Y:S02]  /*108f0*/  IADD3 R4, P0, R0, 0x20, RZ ;  /* 0x0000002000047810 */ /* 0x000fe40007f1e0ff */
[----:B------:R-:W-:-:S03]  /*10900*/  SHF.R.S32.HI R0, RZ, 0x1f, R0 ;  /* 0x0000001fff007819 */ /* 0x000fc60000011400 */
[----:B------:R1:W-:Y:S02]  /*10910*/  STL [R1+0x18], R4 ;  /* 0x0000180401007387 */ /* 0x0003e40000100800 */
[----:B------:R-:W-:Y:S02]  /*10920*/  IMAD.X R5, RZ, RZ, R0, P0 ;  /* 0x000000ffff057224 */ /* 0x000fe400000e0600 */
[----:B------:R-:W-:Y:S04]  /*10930*/  STL.64 [R1+0x8], R6 ;  /* 0x0000080601007387 */ /* 0x000fe80000100a00 */
[----:B------:R4:W-:Y:S01]  /*10940*/  STL [R1+0x1c], R5 ;  /* 0x00001c0501007387 */ /* 0x0009e20000100800 */
[----:B-1---5:R-:W-:Y:S02]  /*10950*/  IMAD.MOV.U32 R4, RZ, RZ, R10 ;  /* 0x000000ffff047224 */ /* 0x022fe400078e000a */
[----:B----4-:R-:W-:-:S05]  /*10960*/  IMAD.MOV.U32 R5, RZ, RZ, R13 ;  /* 0x000000ffff057224 */ /* 0x010fca00078e000d */
[----:B------:R1:W-:Y:S01]  /*10970*/  STL.64 [R1+0x10], R4 ;  /* 0x0000100401007387 */ /* 0x0003e20000100a00 */
[----:B--23--:R-:W-:Y:S05]  /*10980*/  BRA `(.L_x_1633) ;  /* 0x0000000000fc7947 */ /* 0x00cfea0003800000 */
.L_x_1635:
[----:B------:R-:W2:Y:S01]  /*10990*/  LDL.LU.64 R168, [R1+0x28] ;  /* 0x0000280001a87983 */ /* 0x000ea20000300a00 */
[----:B------:R-:W1:Y:S01]  /*109a0*/  @!P2 LDC.64 R6, c[0x0][0x218] ;  /* 0x00008600ff06ab82 */ /* 0x000e620000000a00 */
[----:B------:R-:W-:Y:S02]  /*109b0*/  UIADD3 UR26, UR21, -0x2, URZ ;  /* 0xfffffffe151a7890 */ /* 0x000fe4000fffe03f */
[----:B------:R-:W3:Y:S02]  /*109c0*/  LDL.LU.64 R16, [R1+0x20] ;  /* 0x0000200001107983 */ /* 0x000ee40000300a00 */
        /* <DEDUP_REMOVED lines=8> */
[----:B------:R-:W-:Y:S02]  /*10a50*/  UIADD3 UR21, UR39, UR21, URZ ;  /* 0x0000001527157290 */ /* 0x000fe4000fffe03f */
[C---:B------:R-:W-:Y:S04]  /*10a60*/  LEA R8, P0, R12.reuse, R234, 0x6 ;  /* 0x000000ea0c087211 */ /* 0x040fe800078030ff */
[----:B------:R-:W-:Y:S05]  /*10a70*/  IMAD.U32 R13, RZ, RZ, UR21 ;  /* 0x00000015ff0d7e24 */ /* 0x000fea000f8e00ff */
[----:B------:R-:W-:Y:S02]  /*10a80*/  LEA.HI.X R13, R12, R241, R13, 0x6, P0 ;  /* 0x000000f10c0d7211 */ /* 0x000fe400000f340d */
        /* <DEDUP_REMOVED lines=34> */
[----:B---3--:R4:W-:Y:S04]  /*10cb0*/  @!P4 LDGSTS.E.BYPASS.LTC128B.128 [R230+0x13000], desc[UR32][R16.64+0x80] ;  /* 0x1300008010e6cfae */ /* 0x0089e8000b901d60 */
        /* <DEDUP_REMOVED lines=12> */
.L_x_1633:
[----:B-1----:R-:W2:Y:S01]  /*10d80*/  LDL.64 R4, [R1+0x18] ;  /* 0x0000180001047983 */ /* 0x002ea20000100a00 */
[----:B------:R-:W-:Y:S01]  /*10d90*/  UIADD3 UR28, UR22, -UR23, URZ ;  /* 0x80000017161c7290 */ /* 0x000fe2000fffe03f */
[----:B------:R-:W-:Y:S04]  /*10da0*/  DEPBAR.LE SB0, 0x0 ;  /* 0x000080000000791a */ /* 0x000fe80000000000 */
[----:B------:R-:W3:Y:S01]  /*10db0*/  LDL.64 R6, [R1+0x10] ;  /* 0x0000100001067983 */ /* 0x000ee20000100a00 */
[----:B------:R-:W-:Y:S01]  /*10dc0*/  IMAD.U32 R165, RZ, RZ, UR28 ;  /* 0x0000001cffa57e24 */ /* 0x000fe2000f8e00ff */
[----:B------:R-:W-:Y:S01]  /*10dd0*/  UIADD3 UR13, UR21, -0x1, URZ ;  /* 0xffffffff150d7890 */ /* 0x000fe2000fffe03f */
[----:B------:R-:W-:Y:S01]  /*10de0*/  BAR.SYNC.DEFER_BLOCKING 0x0 ;  /* 0x0000000000007b1d */ /* 0x000fe20000010000 */
[----:B------:R-:W-:Y:S02]  /*10df0*/  ISETP.GE.AND P4, PT, R229, UR12, PT ;  /* 0x0000000ce5007c0c */ /* 0x000fe4000bf86270 */
[----:B------:R-:W-:Y:S01]  /*10e00*/  USHF.R.S32.HI UR27, URZ, 0x1f, UR13 ;  /* 0x0000001f3f1b7899 */ /* 0x000fe2000801140d */
[C---:B------:R-:W-:Y:S01]  /*10e10*/  LEA R18, P1, R165.reuse, R232, 0x6 ;  /* 0x000000e8a5127211 */ /* 0x040fe200078230ff */
[----:B------:R-:W-:Y:S01]  /*10e20*/  UIMAD UR26, UR15, UR13, URZ ;  /* 0x0000000d0f1a72a4 */ /* 0x000fe2000f8e023f */
[----:B------:R-:W-:Y:S01]  /*10e30*/  IMAD.U32 R0, RZ, RZ, UR13 ;  /* 0x0000000dff007e24 */ /* 0x000fe2000f8e00ff */
[----:B------:R-:W-:Y:S01]  /*10e40*/  UISETP.GT.AND UP0, UPT, UR13, UR16, UPT ;  /* 0x000000100d00728c */ /* 0x000fe2000bf04270 */
[C---:B------:R-:W-:Y:S01]  /*10e50*/  LEA.HI.X.SX32 R19, R165.reuse, R233, 0x6, P1 ;  /* 0x000000e9a5137211 */ /* 0x040fe200008f36ff */
[----:B------:R-:W-:Y:S01]  /*10e60*/  UIMAD UR26, UR27, UR37, UR26 ;  /* 0x000000251b1a72a4 */ /* 0x000fe2000f8e021a */
[----:B------:R-:W-:Y:S01]  /*10e70*/  @P2 STS.128 [R230+0x18000], RZ ;  /* 0x018000ffe6002388 */ /* 0x000fe20000000c00 */
[----:B---3--:R-:W-:Y:S01]  /*10e80*/  IMAD.WIDE.U32 R26, R0, UR37, R6 ;  /* 0x00000025001a7c25 */ /* 0x008fe2000f8e0006 */
[----:B--2---:R-:W-:Y:S03]  /*10e90*/  LEA R22, P0, R165, R4, 0x6 ;  /* 0x00000004a5167211 */ /* 0x004fe600078030ff */
[----:B------:R-:W-:Y:S01]  /*10ea0*/  VIADD R0, R27, UR26 ;  /* 0x0000001a1b007c36 */ /* 0x000fe20008000000 */
[----:B------:R-:W-:Y:S01]  /*10eb0*/  LEA.HI.X.SX32 R23, R165, R5, 0x6, P0 ;  /* 0x00000005a5177211 */ /* 0x000fe200000f36ff */
[----:B------:R-:W-:Y:S01]  /*10ec0*/  IMAD R165, R19, UR6, RZ ;  /* 0x0000000613a57c24 */ /* 0x000fe2000f8e02ff */
[C---:B------:R-:W-:Y:S01]  /*10ed0*/  @!P2 LEA R14, P1, R26.reuse, R226, 0x1 ;  /* 0x000000e21a0ea211 */ /* 0x040fe200078208ff */
[----:B------:R-:W-:Y:S01]  /*10ee0*/  UIADD3 UR26, UR9, -UR23, URZ ;  /* 0x80000017091a7290 */ /* 0x000fe2000fffe03f */
[----:B------:R-:W-:Y:S01]  /*10ef0*/  @!P2 IADD3 R166, P0, R26, UR25, RZ ;  /* 0x000000191aa6ac10 */ /* 0x000fe2000ff1e0ff */
[----:B------:R-:W-:Y:S01]  /*10f00*/  IMAD R165, R18, UR7, R165 ;  /* 0x0000000712a57c24 */ /* 0x000fe2000f8e02a5 */
[----:B------:R-:W-:Y:S01]  /*10f10*/  @!P2 LEA.HI.X R15, R26, R227, R0, 0x1, P1 ;  /* 0x000000e31a0fa211 */ /* 0x000fe200008f0c00 */
[----:B------:R-:W-:Y:S01]  /*10f20*/  IMAD.WIDE.U32 R18, R18, UR6, RZ ;  /* 0x0000000612127c25 */ /* 0x000fe2000f8e00ff */
[----:B------:R-:W-:Y:S02]  /*10f30*/  @!P2 LEA R30, P1, R166, R224, 0x1 ;  /* 0x000000e0a61ea211 */ /* 0x000fe400078208ff */
[----:B------:R-:W-:Y:S01]  /*10f40*/  @!P2 IADD3.X R0, R0, UR20, RZ, P0, !PT ;  /* 0x000000140000ac10 */ /* 0x000fe200087fe4ff */
[----:B------:R-:W-:Y:S01]  /*10f50*/  IMAD.IADD R165, R19, 0x1, R165 ;  /* 0x0000000113a57824 */ /* 0x000fe200078e02a5 */
[----:B------:R-:W-:Y:S01]  /*10f60*/  LEA R26, P3, R18, R245, 0x1 ;  /* 0x000000f5121a7211 */ /* 0x000fe200078608ff */
[----:B------:R-:W-:Y:S01]  /*10f70*/  @!PT LDS RZ, [RZ] ;  /* 0x00000000fffff984 */ /* 0x000fe20000000800 */
[----:B------:R-:W-:Y:S01]  /*10f80*/  @!PT LDS RZ, [RZ] ;  /* 0x00000000fffff984 */ /* 0x000fe20000000800 */
[----:B------:R-:W-:Y:S01]  /*10f90*/  @!PT LDS RZ, [RZ] ;  /* 0x00000000fffff984 */ /* 0x000fe20000000800 */
[----:B------:R1:W-:Y:S01]  /*10fa0*/  @!P2 LDGSTS.E.BYPASS.LTC128B.128 [R230+0x18000], desc[UR32][R14.64] ;  /* 0x180000000ee6afae */ /* 0x0003e2000b901d60 */
[----:B------:R-:W-:Y:S01]  /*10fb0*/  @!P2 LEA.HI.X R31, R166, R225, R0, 0x1, P1 ;  /* 0x000000e1a61fa211 */ /* 0x000fe200008f0c00 */
[----:B------:R-:W-:Y:S01]  /*10fc0*/  IMAD R2, R23, UR6, RZ ;  /* 0x0000000617027c24 */ /* 0x000fe2000f8e02ff */
[-C--:B------:R-:W-:Y:S02]  /*10fd0*/  LEA.HI.X R27, R18, R244.reuse, R165, 0x1, P3 ;  /* 0x000000f4121b7211 */ /* 0x080fe400018f0ca5 */
[----:B------:R-:W-:Y:S01]  /*10fe0*/  @P4 STS.128 [R230+0x1a000], RZ ;  /* 0x01a000ffe6004388 */ /* 0x000fe20000000c00 */
[----:B------:R-:W-:Y:S01]  /*10ff0*/  ISETP.GE.AND P3, PT, R228, UR12, PT ;  /* 0x0000000ce4007c0c */ /* 0x000fe2000bf66270 */
[C---:B------:R-:W-:Y:S01]  /*11000*/  IMAD R2, R22.reuse, UR7, R2 ;  /* 0x0000000716027c24 */ /* 0x040fe2000f8e0202 */
[----:B------:R-:W-:Y:S02]  /*11010*/  ISETP.GE.AND P1, PT, R223, UR12, PT ;  /* 0x0000000cdf007c0c */ /* 0x000fe4000bf26270 */
[----:B------:R-:W-:Y:S01]  /*11020*/  @!PT LDS RZ, [RZ] ;  /* 0x00000000fffff984 */ /* 0x000fe20000000800 */
[----:B------:R-:W-:Y:S01]  /*11030*/  @!PT LDS RZ, [RZ] ;  /* 0x00000000fffff984 */ /* 0x000fe20000000800 */
[----:B------:R-:W-:Y:S01]  /*11040*/  @!PT LDS RZ, [RZ] ;  /* 0x00000000fffff984 */ /* 0x000fe20000000800 */
[----:B------:R-:W-:Y:S01]  /*11050*/  @!P4 LDGSTS.E.BYPASS.LTC128B.128 [R230+0x1a000], desc[UR32][R26.64+0x80] ;  /* 0x1a0000801ae6cfae */ /* 0x000fe2000b901d60 */
[----:B------:R-:W-:Y:S04]  /*11060*/  IMAD.WIDE.U32 R22, R22, UR6, RZ ;  /* 0x0000000616167c25 */ /* 0x000fe8000f8e00ff */
[----:B------:R-:W-:Y:S01]  /*11070*/  IMAD.IADD R167, R23, 0x1, R2 ;  /* 0x0000000117a77824 */ /* 0x000fe200078e0202 */
[C---:B------:R-:W-:Y:S01]  /*11080*/  LEA R34, P0, R22.reuse, R245, 0x1 ;  /* 0x000000f516227211 */ /* 0x040fe200078008ff */
[----:B------:R-:W-:Y:S02]  /*11090*/  IMAD.MOV.U32 R166, RZ, RZ, R4 ;  /* 0x000000ffffa67224 */ /* 0x000fe400078e0004 */
[----:B------:R-:W-:Y:S01]  /*110a0*/  IMAD.U32 R165, RZ, RZ, UR26 ;  /* 0x0000001affa57e24 */ /* 0x000fe2000f8e00ff */
[----:B------:R-:W-:Y:S01]  /*110b0*/  @P3 STS.128 [R230+0x1c000], RZ ;  /* 0x01c000ffe6003388 */ /* 0x000fe20000000c00 */
[----:B------:R-:W-:Y:S01]  /*110c0*/  LEA.HI.X R35, R22, R244, R167, 0x1, P0 ;  /* 0x000000f416237211 */ /* 0x000fe200000f0ca7 */
[----:B------:R-:W-:Y:S03]  /*110d0*/  IMAD.MOV.U32 R167, RZ, RZ, R5 ;  /* 0x000000ffffa77224 */ /* 0x000fe600078e0005 */
[----:B------:R-:W-:Y:S01]  /*110e0*/  @!PT LDS RZ, [RZ] ;  /* 0x00000000fffff984 */ /* 0x000fe20000000800 */
[----:B------:R-:W-:Y:S01]  /*110f0*/  @!PT LDS RZ, [RZ] ;  /* 0x00000000fffff984 */ /* 0x000fe20000000800 */
[----:B------:R-:W-:Y:S01]  /*11100*/  @!PT LDS RZ, [RZ] ;  /* 0x00000000fffff984 */ /* 0x000fe20000000800 */
[----:B------:R-:W-:Y:S01]  /*11110*/  @!P3 LDGSTS.E.BYPASS.LTC128B.128 [R230+0x1c000], desc[UR32][R26.64+0x100] ;  /* 0x1c0001001ae6bfae */ /* 0x000fe2000b901d60 */
[----:B------:R-:W-:Y:S04]  /*11120*/  IMAD.U32 R0, RZ, RZ, UR13 ;  /* 0x0000000dff007e24 */ /* 0x000fe8000f8e00ff */
[----:B------:R-:W-:Y:S01]  /*11130*/  @P1 STS.128 [R230+0x1e000], RZ ;  /* 0x01e000ffe6001388 */ /* 0x000fe20000000c00 */
[----:B------:R-:W-:Y:S04]  /*11140*/  IMAD R0, R0, 0x40, R239 ;  /* 0x0000004000007824 */ /* 0x000fe800078e02ef */
[----:B------:R-:W-:Y:S01]  /*11150*/  @!PT LDS RZ, [RZ] ;  /* 0x00000000fffff984 */ /* 0x000fe20000000800 */
[----:B------:R-:W-:Y:S01]  /*11160*/  @!PT LDS RZ, [RZ] ;  /* 0x00000000fffff984 */ /* 0x000fe20000000800 */
[----:B------:R-:W-:Y:S01]  /*11170*/  @!PT LDS RZ, [RZ] ;  /* 0x00000000fffff984 */ /* 0x000fe20000000800 */
[----:B------:R2:W-:Y:S01]  /*11180*/  @!P1 LDGSTS.E.BYPASS.LTC128B.128 [R230+0x1e000], desc[UR32][R26.64+0x180] ;  /* 0x1e0001801ae69fae */ /* 0x0005e2000b901d60 */
[C---:B------:R-:W-:Y:S04]  /*11190*/  ISETP.GE.AND P6, PT, R0.reuse, R238, PT ;  /* 0x000000ee0000720c */ /* 0x040fe80003fc6270 */
[----:B------:R-:W-:Y:S01]  /*111a0*/  @P2 STS.128 [R230+0x19000], RZ ;  /* 0x019000ffe6002388 */ /* 0x000fe20000000c00 */
[C---:B------:R-:W-:Y:S04]  /*111b0*/  ISETP.GE.OR P6, PT, R0.reuse, R237, !P6 ;  /* 0x000000ed0000720c */ /* 0x040fe800077c6670 */
        /* <DEDUP_REMOVED lines=20> */
[----:B------:R-:W5:Y:S05]  /*11300*/  LDSM.16.M88.4 R172, [R221+0x10000] ;  /* 0x01000000ddac783b */ /* 0x000f6a0000000200 */
[----:B------:R-:W1:Y:S05]  /*11310*/  LDSM.16.M88.4 R176, [R221+0x10800] ;  /* 0x01080000ddb0783b */ /* 0x000e6a0000000200 */
[----:B------:R-:W2:Y:S05]  /*11320*/  LDSM.16.M88.4 R180, [R221+0x11000] ;  /* 0x01100000ddb4783b */ /* 0x000eaa0000000200 */
[----:B------:R-:W3:Y:S05]  /*11330*/  LDSM.16.M88.4 R184, [R221+0x11800] ;  /* 0x01180000ddb8783b */ /* 0x000eea0000000200 */
[----:B------:R-:W0:Y:S05]  /*11340*/  LDGDEPBAR ;  /* 0x00000000000079af */ /* 0x000e2a0000000000 */
[----:B------:R-:W-:Y:S05]  /*11350*/  LDSM.16.M88.4 R188, [R220] ;  /* 0x00000000dcbc783b */ /* 0x000fea0000000200 */
[----:B------:R-:W4:Y:S01]  /*11360*/  LDSM.16.M88.4 R192, [R219] ;  /* 0x00000000dbc0783b */ /* 0x000f220000000200 */
[C---:B-----5:R-:W-:Y:S06]  /*11370*/  HMMA.16816.F32.BF16 R4, R168.reuse, R172, RZ ;  /* 0x000000aca804723c */ /* 0x060fec00000418ff */
[C---:B------:R-:W-:Y:S01]  /*11380*/  HMMA.16816.F32.BF16 R8, R168.reuse, R174, RZ ;  /* 0x000000aea808723c */ /* 0x040fe200000418ff */
[----:B------:R-:W-:Y:S05]  /*11390*/  LDSM.16.M88.4 R172, [R210] ;  /* 0x00000000d2ac783b */ /* 0x000fea0000000200 */
[C---:B-1----:R-:W-:Y:S06]  /*113a0*/  HMMA.16816.F32.BF16 R12, R168.reuse, R176, RZ ;  /* 0x000000b0a80c723c */ /* 0x042fec00000418ff */
[C---:B------:R-:W-:Y:S01]  /*113b0*/  HMMA.16816.F32.BF16 R16, R168.reuse, R178, RZ ;  /* 0x000000b2a810723c */ /* 0x040fe200000418ff */
[----:B------:R-:W-:Y:S05]  /*113c0*/  LDSM.16.M88.4 R176, [R209] ;  /* 0x00000000d1b0783b */ /* 0x000fea0000000200 */
[C---:B--2---:R-:W-:Y:S06]  /*113d0*/  HMMA.16816.F32.BF16 R20, R168.reuse, R180, RZ ;  /* 0x000000b4a814723c */ /* 0x044fec00000418ff */
[C---:B------:R-:W-:Y:S01]  /*113e0*/  HMMA.16816.F32.BF16 R24, R168.reuse, R182, RZ ;  /* 0x000000b6a818723c */ /* 0x040fe200000418ff */
[----:B------:R-:W-:Y:S05]  /*113f0*/  LDSM.16.M88.4 R180, [R218] ;  /* 0x00000000dab4783b */ /* 0x000fea0000000200 */
[C---:B---3--:R-:W-:Y:S06]  /*11400*/  HMMA.16816.F32.BF16 R28, R168.reuse, R184, RZ ;  /* 0x000000b8a81c723c */ /* 0x048fec00000418ff */
[----:B----4-:R-:W-:Y:S01]  /*11410*/  HMMA.16816.F32.BF16 R32, R168, R186, RZ ;  /* 0x000000baa820723c */ /* 0x010fe200000418ff */
[----:B------:R-:W1:Y:S05]  /*11420*/  LDSM.16.M88.4 R168, [R211] ;  /* 0x00000000d3a8783b */ /* 0x000e6a0000000200 */
[C---:B------:R-:W-:Y:S01]  /*11430*/  HMMA.16816.F32.BF16 R4, R188.reuse, R192, R4 ;  /* 0x000000c0bc04723c */ /* 0x040fe20000041804 */
[----:B------:R-:W2:Y:S05]  /*11440*/  LDSM.16.M88.4 R184, [R215+0x10000] ;  /* 0x01000000d7b8783b */ /* 0x000eaa0000000200 */
[C---:B------:R-:W-:Y:S05]  /*11450*/  HMMA.16816.F32.BF16 R8, R188.reuse, R194, R8 ;  /* 0x000000c2bc08723c */ /* 0x040fea0000041808 */
[----:B------:R-:W-:Y:S02]  /*11460*/  IMAD.MOV.U32 R192, RZ, RZ, R166 ;  /* 0x000000ffffc07224 */ /* 0x000fe400078e00a6 */
[C---:B------:R-:W-:Y:S01]  /*11470*/  LEA R194, P5, R165.reuse, R232, 0x6 ;  /* 0x000000e8a5c27211 */ /* 0x040fe200078a30ff */
[----:B------:R-:W-:Y:S03]  /*11480*/  IMAD.MOV.U32 R193, RZ, RZ, R167 ;  /* 0x000000ffffc17224 */ /* 0x000fe600078e00a7 */
[C---:B------:R-:W-:Y:S02]  /*11490*/  LEA R166, P0, R165.reuse, R192, 0x6 ;  /* 0x000000c0a5a67211 */ /* 0x040fe400078030ff */
[C---:B------:R-:W-:Y:S02]  /*114a0*/  LEA.HI.X.SX32 R195, R165.reuse, R233, 0x6, P5 ;  /* 0x000000e9a5c37211 */ /* 0x040fe400028f36ff */
[----:B------:R-:W-:Y:S01]  /*114b0*/  LEA.HI.X.SX32 R167, R165, R193, 0x6, P0 ;  /* 0x000000c1a5a77211 */ /* 0x000fe200000f36ff */
[----:B------:R-:W-:Y:S02]  /*114c0*/  VIADD R193, R0, 0x9 ;  /* 0x0000000900c17836 */ /* 0x000fe40000000000 */
[----:B------:R-:W-:Y:S02]  /*114d0*/  IMAD R165, R195, UR10, RZ ;  /* 0x0000000ac3a57c24 */ /* 0x000fe4000f8e02ff */
[----:B------:R-:W-:Y:S02]  /*114e0*/  IMAD R2, R167, UR10, RZ ;  /* 0x0000000aa7027c24 */ /* 0x000fe4000f8e02ff */
[C---:B------:R-:W-:Y:S02]  /*114f0*/  IMAD R165, R194.reuse, UR11, R165 ;  /* 0x0000000bc2a57c24 */ /* 0x040fe4000f8e02a5 */
[----:B------:R-:W-:Y:S04]  /*11500*/  IMAD.WIDE.U32 R194, R194, UR10, RZ ;  /* 0x0000000ac2c27c25 */ /* 0x000fe8000f8e00ff */
[----:B------:R-:W-:Y:S01]  /*11510*/  IMAD.IADD R165, R195, 0x1, R165 ;  /* 0x00000001c3a57824 */ /* 0x000fe200078e02a5 */
[C---:B-1----:R-:W-:Y:S03]  /*11520*/  HMMA.16816.F32.BF16 R12, R188.reuse, R168, R12 ;  /* 0x000000a8bc0c723c */ /* 0x042fe6000004180c */
[C---:B------:R-:W-:Y:S02]  /*11530*/  IMAD R2, R166.reuse, UR11, R2 ;  /* 0x0000000ba6027c24 */ /* 0x040fe4000f8e0202 */
[----:B------:R-:W-:Y:S01]  /*11540*/  IMAD.WIDE.U32 R166, R166, UR10, RZ ;  /* 0x0000000aa6a67c25 */ /* 0x000fe2000f8e00ff */
[C---:B------:R-:W-:Y:S01]  /*11550*/  HMMA.16816.F32.BF16 R16, R188.reuse, R170, R16 ;  /* 0x000000aabc10723c */ /* 0x040fe20000041810 */
[----:B------:R-:W1:Y:S04]  /*11560*/  LDSM.16.M88.4 R168, [R215+0x10800] ;  /* 0x01080000d7a8783b */ /* 0x000e680000000200 */
[----:B------:R-:W-:Y:S01]  /*11570*/  IMAD.IADD R167, R167, 0x1, R2 ;  /* 0x00000001a7a77824 */ /* 0x000fe200078e0202 */
[C---:B------:R-:W-:Y:S05]  /*11580*/  HMMA.16816.F32.BF16 R20, R188.reuse, R172, R20 ;  /* 0x000000acbc14723c */ /* 0x040fea0000041814 */
[----:B------:R-:W-:Y:S01]  /*11590*/  VIADD R2, R0, 0x8 ;  /* 0x0000000800027836 */ /* 0x000fe20000000000 */
[C---:B------:R-:W-:Y:S01]  /*115a0*/  HMMA.16816.F32.BF16 R24, R188.reuse, R174, R24 ;  /* 0x000000aebc18723c */ /* 0x040fe20000041818 */
[----:B------:R-:W3:Y:S05]  /*115b0*/  LDSM.16.M88.4 R172, [R215+0x11000] ;  /* 0x01100000d7ac783b */ /* 0x000eea0000000200 */
[C---:B------:R-:W-:Y:S06]  /*115c0*/  HMMA.16816.F32.BF16 R28, R188.reuse, R176, R28 ;  /* 0x000000b0bc1c723c */ /* 0x040fec000004181c */
[----:B------:R-:W-:Y:S01]  /*115d0*/  HMMA.16816.F32.BF16 R32, R188, R178, R32 ;  /* 0x000000b2bc20723c */ /* 0x000fe20000041820 */
[----:B------:R-:W4:Y:S05]  /*115e0*/  LDSM.16.M88.4 R176, [R215+0x11800] ;  /* 0x01180000d7b0783b */ /* 0x000f2a0000000200 */
[C---:B--2---:R-:W-:Y:S01]  /*115f0*/  HMMA.16816.F32.BF16 R4, R180.reuse, R184, R4 ;  /* 0x000000b8b404723c */ /* 0x044fe20000041804 */
[----:B------:R-:W-:Y:S05]  /*11600*/  LDSM.16.M88.4 R188, [R208] ;  /* 0x00000000d0bc783b */ /* 0x000fea0000000200 */
        /* <DEDUP_REMOVED lines=10> */
[----:B------:R-:W4:Y:S05]  /*116b0*/  LDSM.16.M88.4 R176, [R208+0x1800] ;  /* 0x00180000d0b0783b */ /* 0x000f2a0000000200 */
[C---:B--2---:R-:W-:Y:S01]  /*116c0*/  HMMA.16816.F32.BF16 R4, R184.reuse, R188, R4 ;  /* 0x000000bcb804723c */ /* 0x044fe20000041804 */
[----:B------:R-:W-:Y:S05]  /*116d0*/  LDSM.16.M88.4 R180, [R222+0x4000] ;  /* 0x00400000deb4783b */ /* 0x000fea0000000200 */
        /* <DEDUP_REMOVED lines=23> */
[----:B------:R-:W4:Y:S05]  /*11850*/  LDSM.16.M88.4 R176, [R204] ;  /* 0x00000000ccb0783b */ /* 0x000f2a0000000200 */
        /* <DEDUP_REMOVED lines=125> */
[C---:B------:R-:W-:Y:S05]  /*12030*/  HMMA.16816.F32.BF16 R24, R180.reuse, R174, R24 ;  /* 0x000000aeb418723c */ /* 0x040fea0000041818 */
[-C--:B------:R-:W-:Y:S01]  /*12040*/  LEA R172, P0, R166, R247.reuse, 0x1 ;  /* 0x000000f7a6ac7211 */ /* 0x080fe200078008ff */
[C---:B----4-:R-:W-:Y:S05]  /*12050*/  HMMA.16816.F32.BF16 R28, R180.reuse, R176, R28 ;  /* 0x000000b0b41c723c */ /* 0x050fea000004181c */
[C---:B------:R-:W-:Y:S01]  /*12060*/  LEA R174, P5, R194.reuse, R247, 0x1 ;  /* 0x000000f7c2ae7211 */ /* 0x040fe200078a08ff */
[----:B------:R-:W-:Y:S05]  /*12070*/  HMMA.16816.F32.BF16 R32, R180, R178, R32 ;  /* 0x000000b2b420723c */ /* 0x000fea0000041820 */
[-C--:B------:R-:W-:Y:S01]  /*12080*/  LEA.HI.X R175, R194, R246.reuse, R165, 0x1, P5 ;  /* 0x000000f6c2af7211 */ /* 0x080fe200028f0ca5 */
[C---:B--2---:R-:W-:Y:S04]  /*12090*/  HMMA.16816.F32.BF16 R4, R184.reuse, R188, R4 ;  /* 0x000000bcb804723c */ /* 0x044fe80000041804 */
[----:B------:R-:W-:Y:S01]  /*120a0*/  STL.64 [R1+0x28], R174 ;  /* 0x000028ae01007387 */ /* 0x000fe20000100a00 */
[----:B------:R-:W-:Y:S01]  /*120b0*/  LEA.HI.X R173, R166, R246, R167, 0x1, P0 ;  /* 0x000000f6a6ad7211 */ /* 0x000fe200000f0ca7 */
[C---:B------:R-:W-:Y:S04]  /*120c0*/  HMMA.16816.F32.BF16 R8, R184.reuse, R190, R8 ;  /* 0x000000beb808723c */ /* 0x040fe80000041808 */
[----:B------:R-:W-:Y:S01]  /*120d0*/  STL.64 [R1+0x20], R172 ;  /* 0x000020ac01007387 */ /* 0x000fe20000100a00 */
[C---:B------:R-:W-:Y:S01]  /*120e0*/  VIADD R165, R0.reuse, 0x1 ;  /* 0x0000000100a57836 */ /* 0x040fe20000000000 */
[C---:B-1----:R-:W-:Y:S03]  /*120f0*/  HMMA.16816.F32.BF16 R12, R184.reuse, R168, R12 ;  /* 0x000000a8b80c723c */ /* 0x042fe6000004180c */
[----:B------:R-:W1:Y:S01]  /*12100*/  LDSM.16.M88.4 R172, [R208+0x7000] ;  /* 0x00700000d0ac783b */ /* 0x000e620000000200 */
[C---:B------:R-:W-:Y:S01]  /*12110*/  ISETP.GE.AND P5, PT, R165.reuse, R238, PT ;  /* 0x000000eea500720c */ /* 0x040fe20003fa6270 */
[----:B------:R-:W-:Y:S01]  /*12120*/  VIADD R194, R0, 0x11 ;  /* 0x0000001100c27836 */ /* 0x000fe20000000000 */
[CC--:B------:R-:W-:Y:S01]  /*12130*/  ISETP.GE.AND P0, PT, R165.reuse, R236.reuse, PT ;  /* 0x000000eca500720c */ /* 0x0c0fe20003f06270 */
[C---:B------:R-:W-:Y:S01]  /*12140*/  HMMA.16816.F32.BF16 R16, R184.reuse, R170, R16 ;  /* 0x000000aab810723c */ /* 0x040fe20000041810 */
[----:B------:R-:W2:Y:S01]  /*12150*/  LDSM.16.M88.4 R168, [R208+0x7800] ;  /* 0x00780000d0a8783b */ /* 0x000ea20000000200 */
[----:B------:R-:W-:Y:S04]  /*12160*/  DEPBAR.LE SB0, 0x0 ;  /* 0x000080000000791a */ /* 0x000fe80000000000 */
[----:B------:R-:W-:Y:S01]  /*12170*/  BAR.SYNC.DEFER_BLOCKING 0x0 ;  /* 0x0000000000007b1d */ /* 0x000fe20000010000 */
[C---:B------:R-:W-:Y:S02]  /*12180*/  ISETP.GE.OR P5, PT, R165.reuse, R237, !P5 ;  /* 0x000000eda500720c */ /* 0x040fe40006fa6670 */
[-C--:B------:R-:W-:Y:S02]  /*12190*/  ISETP.GE.OR P0, PT, R165, R231.reuse, !P0 ;  /* 0x000000e7a500720c */ /* 0x080fe40004706670 */
[----:B------:R-:W-:Y:S02]  /*121a0*/  FSEL R167, R4, -INF , !P6 ;  /* 0xff80000004a77808 */ /* 0x000fe40007000000 */
[----:B------:R-:W-:Y:S02]  /*121b0*/  ISETP.GE.AND P6, PT, R0, R236, PT ;  /* 0x000000ec0000720c */ /* 0x000fe40003fc6270 */
[----:B------:R-:W-:Y:S02]  /*121c0*/  FSEL R165, R5, -INF , !P5 ;  /* 0xff80000005a57808 */ /* 0x000fe40006800000 */
[----:B------:R-:W-:Y:S02]  /*121d0*/  ISETP.GE.AND P5, PT, R2, R238, PT ;  /* 0x000000ee0200720c */ /* 0x000fe40003fa6270 */
[----:B------:R-:W-:Y:S02]  /*121e0*/  ISETP.GE.OR P6, PT, R0, R231, !P6 ;  /* 0x000000e70000720c */ /* 0x000fe400077c6670 */
[----:B------:R-:W-:Y:S02]  /*121f0*/  ISETP.GE.OR P5, PT, R2, R237, !P5 ;  /* 0x000000ed0200720c */ /* 0x000fe40006fa6670 */
[----:B------:R-:W-:Y:S02]  /*12200*/  FSEL R6, R6, -INF , !P6 ;  /* 0xff80000006067808 */ /* 0x000fe40007000000 */
[----:B------:R-:W-:Y:S02]  /*12210*/  FSEL R166, R7, -INF , !P0 ;  /* 0xff80000007a67808 */ /* 0x000fe40004000000 */
[----:B------:R-:W-:Y:S02]  /*12220*/  ISETP.GE.AND P6, PT, R2, R236, PT ;  /* 0x000000ec0200720c */ /* 0x000fe40003fc6270 */
[----:B------:R-:W-:Y:S02]  /*12230*/  FSEL R181, R8, -INF , !P5 ;  /* 0xff80000008b57808 */ /* 0x000fe40006800000 */
[C---:B------:R-:W-:Y:S02]  /*12240*/  ISETP.GE.AND P0, PT, R193.reuse, R238, PT ;  /* 0x000000eec100720c */ /* 0x040fe40003f06270 */
[C---:B------:R-:W-:Y:S02]  /*12250*/  ISETP.GE.AND P5, PT, R193.reuse, R236, PT ;  /* 0x000000ecc100720c */ /* 0x040fe40003fa6270 */
[----:B------:R-:W-:Y:S01]  /*12260*/  ISETP.GE.OR P6, PT, R2, R231, !P6 ;  /* 0x000000e70200720c */ /* 0x000fe200077c6670 */
[C---:B-1----:R-:W-:Y:S05]  /*12270*/  HMMA.16816.F32.BF16 R20, R184.reuse, R172, R20 ;  /* 0x000000acb814723c */ /* 0x042fea0000041814 */
[C---:B------:R-:W-:Y:S01]  /*12280*/  ISETP.GE.OR P0, PT, R193.reuse, R237, !P0 ;  /* 0x000000edc100720c */ /* 0x040fe20004706670 */
[C---:B------:R-:W-:Y:S01]  /*12290*/  VIADD R2, R0.reuse, 0x10 ;  /* 0x0000001000027836 */ /* 0x040fe20000000000 */
[----:B------:R-:W-:Y:S01]  /*122a0*/  ISETP.GE.OR P5, PT, R193, R231, !P5 ;  /* 0x000000e7c100720c */ /* 0x000fe20006fa6670 */
[----:B------:R-:W-:Y:S01]  /*122b0*/  VIADD R193, R0, 0x18 ;  /* 0x0000001800c17836 */ /* 0x000fe20000000000 */
[C---:B------:R-:W-:Y:S03]  /*122c0*/  HMMA.16816.F32.BF16 R24, R184.reuse, R174, R24 ;  /* 0x000000aeb818723c */ /* 0x040fe60000041818 */
[----:B------:R-:W-:Y:S02]  /*122d0*/  FSEL R182, R9, -INF , !P0 ;  /* 0xff80000009b67808 */ /* 0x000fe40004000000 */
[----:B------:R-:W-:Y:S01]  /*122e0*/  FSEL R11, R11, -INF , !P5 ;  /* 0xff8000000b0b7808 */ /* 0x000fe20006800000 */
[C---:B--2---:R-:W-:Y:S03]  /*122f0*/  HMMA.16816.F32.BF16 R28, R184.reuse, R168, R28 ;  /* 0x000000a8b81c723c */ /* 0x044fe6000004181c */
[-C--:B------:R-:W-:Y:S02]  /*12300*/  ISETP.GE.AND P0, PT, R2, R238.reuse, PT ;  /* 0x000000ee0200720c */ /* 0x080fe40003f06270 */
[----:B------:R-:W-:Y:S01]  /*12310*/  ISETP.GE.AND P5, PT, R194, R238, PT ;  /* 0x000000eec200720c */ /* 0x000fe20003fa6270 */
[----:B------:R-:W-:Y:S03]  /*12320*/  HMMA.16816.F32.BF16 R32, R184, R170, R32 ;  /* 0x000000aab820723c */ /* 0x000fe60000041820 */
[-C--:B------:R-:W-:Y:S02]  /*12330*/  ISETP.GE.OR P0, PT, R2, R237.reuse, !P0 ;  /* 0x000000ed0200720c */ /* 0x080fe40004706670 */
[----:B------:R-:W-:Y:S02]  /*12340*/  ISETP.GE.OR P5, PT, R194, R237, !P5 ;  /* 0x000000edc200720c */ /* 0x000fe40006fa6670 */
[----:B------:R-:W-:Y:S02]  /*12350*/  FSEL R9, R10, -INF , !P6 ;  /* 0xff8000000a097808 */ /* 0x000fe40007000000 */
[-C--:B------:R-:W-:Y:S02]  /*12360*/  ISETP.GE.AND P6, PT, R2, R236.reuse, PT ;  /* 0x000000ec0200720c */ /* 0x080fe40003fc6270 */
[----:B------:R-:W-:Y:S02]  /*12370*/  FSEL R192, R12, -INF , !P0 ;  /* 0xff8000000cc07808 */ /* 0x000fe40004000000 */
[----:B------:R-:W-:Y:S01]  /*12380*/  FSEL R195, R13, -INF , !P5 ;  /* 0xff8000000dc37808 */ /* 0x000fe20006800000 */
[----:B------:R-:W-:Y:S01]  /*12390*/  VIADD R13, R0, 0x28 ;  /* 0x00000028000d7836 */ /* 0x000fe20000000000 */
[----:B------:R-:W-:Y:S02]  /*123a0*/  ISETP.GE.AND P0, PT, R194, R236, PT ;  /* 0x000000ecc200720c */ /* 0x000fe40003f06270 */
[CC--:B------:R-:W-:Y:S02]  /*123b0*/  ISETP.GE.AND P5, PT, R193.reuse, R238.reuse, PT ;  /* 0x000000eec100720c */ /* 0x0c0fe40003fa6270 */
[-C--:B------:R-:W-:Y:S01]  /*123c0*/  ISETP.GE.OR P6, PT, R2, R231.reuse, !P6 ;  /* 0x000000e70200720c */ /* 0x080fe200077c6670 */
[----:B------:R-:W-:Y:S01]  /*123d0*/  VIADD R2, R0, 0x19 ;  /* 0x0000001900027836 */ /* 0x000fe20000000000 */
[----:B------:R-:W-:Y:S02]  /*123e0*/  ISETP.GE.OR P0, PT, R194, R231, !P0 ;  /* 0x000000e7c200720c */ /* 0x000fe40004706670 */
[-C--:B------:R-:W-:Y:S02]  /*123f0*/  ISETP.GE.OR P5, PT, R193, R237.reuse, !P5 ;  /* 0x000000edc100720c */ /* 0x080fe40006fa6670 */
[----:B------:R-:W-:Y:S02]  /*12400*/  FSEL R180, R15, -INF , !P0 ;  /* 0xff8000000fb47808 */ /* 0x000fe40004000000 */
[----:B------:R-:W-:Y:S02]  /*12410*/  FSEL R189, R16, -INF , !P5 ;  /* 0xff80000010bd7808 */ /* 0x000fe40006800000 */
[C---:B------:R-:W-:Y:S02]  /*12420*/  ISETP.GE.AND P0, PT, R2.reuse, R238, PT ;  /* 0x000000ee0200720c */ /* 0x040fe40003f06270 */
[CC--:B------:R-:W-:Y:S02]  /*12430*/  ISETP.GE.AND P5, PT, R2.reuse, R236.reuse, PT ;  /* 0x000000ec0200720c */ /* 0x0c0fe40003fa6270 */
[C---:B------:R-:W-:Y:S02]  /*12440*/  ISETP.GE.OR P0, PT, R2.reuse, R237, !P0 ;  /* 0x000000ed0200720c */ /* 0x040fe40004706670 */
[-C--:B------:R-:W-:Y:S01]  /*12450*/  ISETP.GE.OR P5, PT, R2, R231.reuse, !P5 ;  /* 0x000000e70200720c */ /* 0x080fe20006fa6670 */
[----:B------:R-:W-:Y:S01]  /*12460*/  VIADD R2, R0, 0x20 ;  /* 0x0000002000027836 */ /* 0x000fe20000000000 */
[----:B------:R-:W-:Y:S01]  /*12470*/  FSEL R183, R14, -INF , !P6 ;  /* 0xff8000000eb77808 */ /* 0x000fe20007000000 */
[----:B------:R-:W-:Y:S01]  /*12480*/  VIADD R14, R0, 0x21 ;  /* 0x00000021000e7836 */ /* 0x000fe20000000000 */
[----:B------:R-:W-:Y:S02]  /*12490*/  ISETP.GE.AND P6, PT, R193, R236, PT ;  /* 0x000000ecc100720c */ /* 0x000fe40003fc6270 */
[----:B------:R-:W-:Y:S02]  /*124a0*/  FSEL R188, R17, -INF , !P0 ;  /* 0xff80000011bc7808 */ /* 0x000fe40004000000 */
[CC--:B------:R-:W-:Y:S02]  /*124b0*/  ISETP.GE.AND P0, PT, R2.reuse, R238.reuse, PT ;  /* 0x000000ee0200720c */ /* 0x0c0fe40003f06270 */
[----:B------:R-:W-:Y:S02]  /*124c0*/  ISETP.GE.OR P6, PT, R193, R231, !P6 ;  /* 0x000000e7c100720c */ /* 0x000fe400077c6670 */
[-C--:B------:R-:W-:Y:S02]  /*124d0*/  ISETP.GE.OR P0, PT, R2, R237.reuse, !P0 ;  /* 0x000000ed0200720c */ /* 0x080fe40004706670 */
[----:B------:R-:W-:Y:S02]  /*124e0*/  FSEL R190, R18, -INF , !P6 ;  /* 0xff80000012be7808 */ /* 0x000fe40007000000 */
[----:B------:R-:W-:Y:S02]  /*124f0*/  FSEL R191, R19, -INF , !P5 ;  /* 0xff80000013bf7808 */ /* 0x000fe40006800000 */
[----:B------:R-:W-:Y:S02]  /*12500*/  ISETP.GE.AND P5, PT, R14, R238, PT ;  /* 0x000000ee0e00720c */ /* 0x000fe40003fa6270 */
[-C--:B------:R-:W-:Y:S02]  /*12510*/  ISETP.GE.AND P6, PT, R2, R236.reuse, PT ;  /* 0x000000ec0200720c */ /* 0x080fe40003fc6270 */
[----:B------:R-:W-:Y:S02]  /*12520*/  FSEL R178, R20, -INF , !P0 ;  /* 0xff80000014b27808 */ /* 0x000fe40004000000 */
[C---:B------:R-:W-:Y:S02]  /*12530*/  ISETP.GE.AND P0, PT, R14.reuse, R236, PT ;  /* 0x000000ec0e00720c */ /* 0x040fe40003f06270 */
[----:B------:R-:W-:Y:S02]  /*12540*/  ISETP.GE.OR P5, PT, R14, R237, !P5 ;  /* 0x000000ed0e00720c */ /* 0x000fe40006fa6670 */
[-C--:B------:R-:W-:Y:S01]  /*12550*/  ISETP.GE.OR P6, PT, R2, R231.reuse, !P6 ;  /* 0x000000e70200720c */ /* 0x080fe200077c6670 */
[----:B------:R-:W-:Y:S01]  /*12560*/  VIADD R2, R0, 0x29 ;  /* 0x0000002900027836 */ /* 0x000fe20000000000 */
[----:B------:R-:W-:Y:S01]  /*12570*/  ISETP.GE.OR P0, PT, R14, R231, !P0 ;  /* 0x000000e70e00720c */ /* 0x000fe20004706670 */
[----:B------:R-:W-:Y:S01]  /*12580*/  VIADD R14, R0, 0x30 ;  /* 0x00000030000e7836 */ /* 0x000fe20000000000 */
[----:B------:R-:W-:Y:S01]  /*12590*/  FSEL R177, R21, -INF , !P5 ;  /* 0xff80000015b17808 */ /* 0x000fe20006800000 */
[----:B------:R-:W-:Y:S01]  /*125a0*/  IMAD.MOV.U32 R21, RZ, RZ, R6 ;  /* 0x000000ffff157224 */ /* 0x000fe200078e0006 */
[-C--:B------:R-:W-:Y:S02]  /*125b0*/  ISETP.GE.AND P5, PT, R13, R238.reuse, PT ;  /* 0x000000ee0d00720c */ /* 0x080fe40003fa6270 */
[----:B------:R-:W-:Y:S02]  /*125c0*/  FSEL R175, R23, -INF , !P0 ;  /* 0xff80000017af7808 */ /* 0x000fe40004000000 */
[C---:B------:R-:W-:Y:S02]  /*125d0*/  ISETP.GE.AND P0, PT, R2.reuse, R238, PT ;  /* 0x000000ee0200720c */ /* 0x040fe40003f06270 */
[-C--:B------:R-:W-:Y:S02]  /*125e0*/  ISETP.GE.OR P5, PT, R13, R237.reuse, !P5 ;  /* 0x000000ed0d00720c */ /* 0x080fe40006fa6670 */
[----:B------:R-:W-:Y:S02]  /*125f0*/  ISETP.GE.OR P0, PT, R2, R237, !P0 ;  /* 0x000000ed0200720c */ /* 0x000fe40004706670 */
[----:B------:R-:W-:Y:S02]  /*12600*/  FSEL R20, R24, -INF , !P5 ;  /* 0xff80000018147808 */ /* 0x000fe40006800000 */
[----:B------:R-:W-:Y:S02]  /*12610*/  ISETP.GE.AND P5, PT, R2, R236, PT ;  /* 0x000000ec0200720c */ /* 0x000fe40003fa6270 */
[----:B------:R-:W-:Y:S02]  /*12620*/  FSEL R4, R25, -INF , !P0 ;  /* 0xff80000019047808 */ /* 0x000fe40004000000 */
[----:B------:R-:W-:Y:S02]  /*12630*/  FMNMX.FTZ R18, R167, R3, !PT ;  /* 0x00000003a7127209 */ /* 0x000fe40007810000 */
[----:B------:R-:W-:Y:S02]  /*12640*/  ISETP.GE.AND P0, PT, R14, R238, PT ;  /* 0x000000ee0e00720c */ /* 0x000fe40003f06270 */
[----:B------:R-:W-:Y:S02]  /*12650*/  FSEL R179, R22, -INF , !P6 ;  /* 0xff80000016b37808 */ /* 0x000fe40007000000 */
[----:B------:R-:W-:Y:S02]  /*12660*/  ISETP.GE.AND P6, PT, R13, R236, PT ;  /* 0x000000ec0d00720c */ /* 0x000fe40003fc6270 */
[----:B------:R-:W-:Y:S01]  /*12670*/  ISETP.GE.OR P5, PT, R2, R231, !P5 ;  /* 0x000000e70200720c */ /* 0x000fe20006fa6670 */
[----:B------:R-:W-:Y:S01]  /*12680*/  VIADD R2, R0, 0x31 ;  /* 0x0000003100027836 */ /* 0x000fe20000000000 */
[----:B------:R-:W-:Y:S02]  /*12690*/  FMNMX.FTZ R18, R165, R18, !PT ;  /* 0x00000012a5127209 */ /* 0x000fe40007810000 */
[----:B------:R-:W-:Y:S02]  /*126a0*/  ISETP.GE.OR P0, PT, R14, R237, !P0 ;  /* 0x000000ed0e00720c */ /* 0x000fe40004706670 */
[----:B------:R-:W-:Y:S02]  /*126b0*/  ISETP.GE.OR P6, PT, R13, R231, !P6 ;  /* 0x000000e70d00720c */ /* 0x000fe400077c6670 */
[----:B------:R-:W-:Y:S02]  /*126c0*/  FMNMX.FTZ R13, R181, R18, !PT ;  /* 0x00000012b50d7209 */ /* 0x000fe40007810000 */
[----:B------:R-:W-:Y:S02]  /*126d0*/  FSEL R176, R27, -INF , !P5 ;  /* 0xff8000001bb07808 */ /* 0x000fe40006800000 */
[----:B------:R-:W-:Y:S01]  /*126e0*/  FSEL R193, R28, -INF , !P0 ;  /* 0xff8000001cc17808 */ /* 0x000fe20004000000 */
[----:B------:R-:W-:Y:S01]  /*126f0*/  IMAD.MOV.U32 R28, RZ, RZ, R195 ;  /* 0x000000ffff1c7224 */ /* 0x000fe200078e00c3 */
        /* <DEDUP_REMOVED lines=8> */
[----:B------:R-:W-:Y:S02]  /*12780*/  FMNMX.FTZ R13, R192, R13, !PT ;  /* 0x0000000dc00d7209 */ /* 0x000fe40007810000 */
[----:B------:R-:W-:Y:S01]  /*12790*/  ISETP.GE.AND P6, PT, R14, R236, PT ;  /* 0x000000ec0e00720c */ /* 0x000fe20003fc6270 */
[----:B------:R-:W-:Y:S01]  /*127a0*/  IMAD.MOV.U32 R171, RZ, RZ, R5 ;  /* 0x000000ffffab7224 */ /* 0x000fe200078e0005 */
[----:B------:R-:W-:Y:S02]  /*127b0*/  FMNMX.FTZ R2, R9, R2, !PT ;  /* 0x0000000209027209 */ /* 0x000fe40007810000 */
[----:B------:R-:W-:Y:S02]  /*127c0*/  FMNMX.FTZ R18, R28, R13, !PT ;  /* 0x0000000d1c127209 */ /* 0x000fe40007810000 */
[----:B------:R-:W-:Y:S01]  /*127d0*/  ISETP.GE.OR P6, PT, R14, R231, !P6 ;  /* 0x000000e70e00720c */ /* 0x000fe200077c6670 */
[C---:B------:R-:W-:Y:S01]  /*127e0*/  VIADD R14, R0.reuse, 0x38 ;  /* 0x00000038000e7836 */ /* 0x040fe20000000000 */
[----:B------:R-:W-:Y:S01]  /*127f0*/  FSEL R194, R29, -INF , !P5 ;  /* 0xff8000001dc27808 */ /* 0x000fe20006800000 */
[----:B------:R-:W-:Y:S01]  /*12800*/  IMAD.MOV.U32 R29, RZ, RZ, R183 ;  /* 0x000000ffff1d7224 */ /* 0x000fe200078e00b7 */
[----:B------:R-:W-:Y:S01]  /*12810*/  FMNMX.FTZ R2, R11, R2, !PT ;  /* 0x000000020b027209 */ /* 0x000fe20007810000 */
[----:B------:R-:W-:Y:S01]  /*12820*/  VIADD R0, R0, 0x39 ;  /* 0x0000003900007836 */ /* 0x000fe20000000000 */
[----:B------:R-:W-:Y:S02]  /*12830*/  FMNMX.FTZ R13, R189, R18, !PT ;  /* 0x00000012bd0d7209 */ /* 0x000fe40007810000 */
        /* <DEDUP_REMOVED lines=10> */
[----:B------:R-:W-:Y:S01]  /*128e0*/  FSEL R195, R31, -INF , !P0 ;  /* 0xff8000001fc37808 */ /* 0x000fe20004000000 */
[----:B------:R-:W-:Y:S01]  /*128f0*/  IMAD.MOV.U32 R31, RZ, RZ, R4 ;  /* 0x000000ffff1f7224 */ /* 0x000fe200078e0004 */
[----:B------:R-:W-:Y:S02]  /*12900*/  FMNMX.FTZ R2, R190, R2, !PT ;  /* 0x00000002be027209 */ /* 0x000fe40007810000 */
[----:B------:R-:W-:Y:S02]  /*12910*/  FMNMX.FTZ R13, R177, R14, !PT ;  /* 0x0000000eb10d7209 */ /* 0x000fe40007810000 */
[----:B------:R-:W-:Y:S02]  /*12920*/  ISETP.GE.AND P0, PT, R0, R238, PT ;  /* 0x000000ee0000720c */ /* 0x000fe40003f06270 */
[----:B------:R-:W-:Y:S02]  /*12930*/  FMNMX.FTZ R2, R191, R2, !PT ;  /* 0x00000002bf027209 */ /* 0x000fe40007810000 */
[----:B------:R-:W-:Y:S02]  /*12940*/  FMNMX.FTZ R13, R20, R13, !PT ;  /* 0x0000000d140d7209 */ /* 0x000fe40007810000 */
[----:B------:R-:W-:Y:S02]  /*12950*/  ISETP.GE.OR P0, PT, R0, R237, !P0 ;  /* 0x000000ed0000720c */ /* 0x000fe40004706670 */
[----:B------:R-:W-:Y:S02]  /*12960*/  FSEL R187, R32, -INF , !P5 ;  /* 0xff80000020bb7808 */ /* 0x000fe40006800000 */
[C---:B------:R-:W-:Y:S02]  /*12970*/  ISETP.GE.AND P5, PT, R0.reuse, R236, PT ;  /* 0x000000ec0000720c */ /* 0x040fe40003fa6270 */
[----:B------:R-:W-:Y:S02]  /*12980*/  FMNMX.FTZ R2, R179, R2, !PT ;  /* 0x00000002b3027209 */ /* 0x000fe40007810000 */
[----:B------:R-:W-:Y:S02]  /*12990*/  FMNMX.FTZ R14, R31, R13, !PT ;  /* 0x0000000d1f0e7209 */ /* 0x000fe40007810000 */
[----:B------:R-:W-:Y:S02]  /*129a0*/  FSEL R186, R33, -INF , !P0 ;  /* 0xff80000021ba7808 */ /* 0x000fe40004000000 */
[----:B------:R-:W-:Y:S02]  /*129b0*/  PLOP3.LUT P0, PT, PT, PT, UP0, 0x80, 0x0 ;  /* 0x000000000000781c */ /* 0x000fe40003f0f008 */
        /* <DEDUP_REMOVED lines=10> */
.L_x_1634:
[----:B------:R-:W2:Y:S01]  /*12a60*/  LDL.64 R18, [R1+0x8] ;  /* 0x0000080001127983 */ /* 0x000ea20000100a00 */
[----:B----4-:R-:W-:Y:S01]  /*12a70*/  FSEL R169, R34, -INF , !P6 ;  /* 0xff80000022a97808 */ /* 0x010fe20007000000 */
[----:B------:R-:W-:Y:S01]  /*12a80*/  USHF.L.U32 UR40, UR13, 0x1, URZ ;  /* 0x000000010d287899 */ /* 0x000fe2000800063f */
[----:B------:R-:W-:Y:S01]  /*12a90*/  FMNMX.FTZ R0, R195, R0, !PT ;  /* 0x00000000c3007209 */ /* 0x000fe20007810000 */
[----:B------:R-:W-:Y:S01]  /*12aa0*/  UIADD3 UR21, UR35, -0x4498517b, URZ ;  /* 0xbb67ae8523157890 */ /* 0x000fe2000fffe03f */
[----:B------:R-:W-:Y:S01]  /*12ab0*/  FSEL R35, R35, -INF , !P5 ;  /* 0xff80000023237808 */ /* 0x000fe20006800000 */
[----:B------:R-:W3:Y:S01]  /*12ac0*/  LDL.64 R26, [R1] ;  /* 0x00000000011a7983 */ /* 0x000ee20000100a00 */
[----:B------:R-:W-:Y:S01]  /*12ad0*/  FMNMX.FTZ R0, R169, R0, !PT ;  /* 0x00000000a9007209 */ /* 0x000fe20007810000 */
[----:B------:R-:W-:Y:S01]  /*12ae0*/  UIADD3 UR39, UR34, 0x3c6ef372, URZ ;  /* 0x3c6ef37222277890 */ /* 0x000fe2000fffe03f */
[----:B------:R-:W-:Y:S01]  /*12af0*/  MOV R6, UR35 ;  /* 0x0000002300067c02 */ /* 0x000fe20008000f00 */
[----:B------:R-:W-:Y:S01]  /*12b00*/  UIADD3 UR38, UR34, -0x61c88647, URZ ;  /* 0x9e3779b922267890 */ /* 0x000fe2000fffe03f */
[----:B------:R-:W-:Y:S01]  /*12b10*/  FMNMX.FTZ R7, R35, R0, !PT ;  /* 0x0000000023077209 */ /* 0x000fe20007810000 */
[----:B------:R-:W1:Y:S01]  /*12b20*/  SHFL.BFLY PT, R5, R2, 0x2, 0x1f ;  /* 0x0c401f0002057f89 */ /* 0x000e6200000e0000 */
[----:B------:R-:W-:Y:S01]  /*12b30*/  UIADD3 UR36, UR35, 0x76cf5d0a, URZ ;  /* 0x76cf5d0a23247890 */ /* 0x000fe2000fffe03f */
[----:B------:R-:W-:Y:S01]  /*12b40*/  MOV R34, R20 ;  /* 0x0000001400227202 */ /* 0x000fe20000000f00 */
[----:B------:R-:W-:Y:S05]  /*12b50*/  UIADD3 UR27, UR35, 0x32370b8f, URZ ;  /* 0x32370b8f231b7890 */ /* 0x000fea000fffe03f */
[----:B------:R-:W4:Y:S01]  /*12b60*/  SHFL.BFLY PT, R0, R7, 0x2, 0x1f ;  /* 0x0c401f0007007f89 */ /* 0x000f2200000e0000 */
[----:B------:R-:W-:Y:S02]  /*12b70*/  UIADD3 UR30, UR34, -0x255992d5, URZ ;  /* 0xdaa66d2b221e7890 */ /* 0x000fe4000fffe03f */
[----:B------:R-:W-:Y:S02]  /*12b80*/  UIADD3 UR26, UR34, 0x78dde6e4, URZ ;  /* 0x78dde6e4221a7890 */ /* 0x000fe4000fffe03f */
[----:B------:R-:W-:Y:S02]  /*12b90*/  UIADD3 UR28, UR34, -0x4ab325aa, URZ ;  /* 0xb54cda56221c7890 */ /* 0x000fe4000fffe03f */
[----:B------:R-:W-:Y:S02]  /*12ba0*/  UISETP.GT.AND UP0, UPT, UR13, UR16, UPT ;  /* 0x000000100d00728c */ /* 0x000fe4000bf04270 */
[----:B------:R-:W-:Y:S01]  /*12bb0*/  UIADD3 UR23, UR23, 0x1, URZ ;  /* 0x0000000117177890 */ /* 0x000fe2000fffe03f */
[----:B-1----:R-:W-:Y:S02]  /*12bc0*/  FMNMX.FTZ R13, R2, R5, !PT ;  /* 0x00000005020d7209 */ /* 0x002fe40007810000 */
[----:B----4-:R-:W-:Y:S03]  /*12bd0*/  FMNMX.FTZ R5, R7, R0, !PT ;  /* 0x0000000007057209 */ /* 0x010fe60007810000 */
[----:B------:R-:W-:Y:S08]  /*12be0*/  SHFL.BFLY PT, R4, R13, 0x1, 0x1f ;  /* 0x0c201f000d047f89 */ /* 0x000ff000000e0000 */
[----:B------:R-:W1:Y:S02]  /*12bf0*/  SHFL.BFLY PT, R0, R5, 0x1, 0x1f ;  /* 0x0c201f0005007f89 */ /* 0x000e6400000e0000 */
[----:B-1----:R-:W-:Y:S04]  /*12c00*/  FMNMX.FTZ R0, R5, R0, !PT ;  /* 0x0000000005007209 */ /* 0x002fe80007810000 */
[C---:B------:R-:W-:Y:S01]  /*12c10*/  FSETP.NEU.FTZ.AND P0, PT, R0.reuse, -INF , PT ;  /* 0xff8000000000780b */ /* 0x040fe20003f1d000 */
[----:B------:R-:W-:Y:S05]  /*12c20*/  FMUL.FTZ R170, R0, UR4 ;  /* 0x0000000400aa7c20 */ /* 0x000fea0008410000 */
[----:B------:R-:W-:Y:S05]  /*12c30*/  FSEL R170, R170, RZ, P0 ;  /* 0x000000ffaaaa7208 */ /* 0x000fea0000000000 */
[--C-:B------:R-:W-:Y:S01]  /*12c40*/  FFMA.FTZ R180, R11, UR4, -R170.reuse ;  /* 0x000000040bb47c23 */ /* 0x100fe200080108aa */
[--C-:B------:R-:W-:Y:S01]  /*12c50*/  FFMA.FTZ R168, R21, UR4, -R170.reuse ;  /* 0x0000000415a87c23 */ /* 0x100fe200080108aa */
[--C-:B------:R-:W-:Y:S01]  /*12c60*/  FFMA.FTZ R185, R166, UR4, -R170.reuse ;  /* 0x00000004a6b97c23 */ /* 0x100fe200080108aa */
[----:B------:R-:W-:Y:S01]  /*12c70*/  LDSM.16.MT88.4 R20, [R214+0x18000] ;  /* 0x01800000d614783b */ /* 0x000fe20000004200 */
[--C-:B------:R-:W-:Y:S01]  /*12c80*/  FFMA.FTZ R190, R190, UR4, -R170.reuse ;  /* 0x00000004bebe7c23 */ /* 0x100fe200080108aa */
[--C-:B------:R-:W-:Y:S01]  /*12c90*/  FFMA.FTZ R191, R191, UR4, -R170.reuse ;  /* 0x00000004bfbf7c23 */ /* 0x100fe200080108aa */
[----:B------:R-:W-:Y:S01]  /*12ca0*/  MUFU.EX2 R180, R180 ;  /* 0x000000b400b47308 */ /* 0x000fe20000000800 */
[--C-:B------:R-:W-:Y:S01]  /*12cb0*/  FFMA.FTZ R169, R169, UR4, -R170.reuse ;  /* 0x00000004a9a97c23 */ /* 0x100fe200080108aa */
[--C-:B------:R-:W-:Y:S01]  /*12cc0*/  FFMA.FTZ R176, R176, UR4, -R170.reuse ;  /* 0x00000004b0b07c23 */ /* 0x100fe200080108aa */
[--C-:B------:R-:W-:Y:S01]  /*12cd0*/  FFMA.FTZ R179, R179, UR4, -R170.reuse ;  /* 0x00000004b3b37c23 */ /* 0x100fe200080108aa */
[--C-:B------:R-:W-:Y:S01]  /*12ce0*/  FFMA.FTZ R175, R175, UR4, -R170.reuse ;  /* 0x00000004afaf7c23 */ /* 0x100fe200080108aa */
[----:B------:R-:W-:Y:S05]  /*12cf0*/  FFMA.FTZ R195, R195, UR4, -R170 ;  /* 0x00000004c3c37c23 */ /* 0x000fea00080108aa */
[----:B------:R-:W-:Y:S10]  /*12d00*/  MUFU.EX2 R168, R168 ;  /* 0x000000a800a87308 */ /* 0x000ff40000000800 */
[----:B------:R-:W-:Y:S10]  /*12d10*/  MUFU.EX2 R185, R185 ;  /* 0x000000b900b97308 */ /* 0x000ff40000000800 */
[----:B------:R-:W-:Y:S10]  /*12d20*/  MUFU.EX2 R190, R190 ;  /* 0x000000be00be7308 */ /* 0x000ff40000000800 */
[----:B------:R-:W-:Y:S10]  /*12d30*/  MUFU.EX2 R191, R191 ;  /* 0x000000bf00bf7308 */ /* 0x000ff40000000800 */
[----:B------:R-:W-:Y:S01]  /*12d40*/  MUFU.EX2 R195, R195 ;  /* 0x000000c300c37308 */ /* 0x000fe20000000800 */
[----:B--2---:R-:W-:Y:S01]  /*12d50*/  LOP3.LUT R6, R19, UR40, R6, 0x96, !PT ;  /* 0x0000002813067c12 */ /* 0x004fe2000f8e9606 */
[----:B------:R-:W-:Y:S01]  /*12d60*/  UIADD3 UR40, UR40, 0x1, URZ ;  /* 0x0000000128287890 */ /* 0x000fe2000fffe03f */
[----:B------:R-:W-:Y:S01]  /*12d70*/  LOP3.LUT R2, R251, UR21, R18, 0x96, !PT ;  /* 0x00000015fb027c12 */ /* 0x000fe2000f8e9612 */
[----:B------:R-:W-:Y:S02]  /*12d80*/  UIADD3 UR21, UR35, 0x646e171e, URZ ;  /* 0x646e171e23157890 */ /* 0x000fe4000fffe03f */
[----:B------:R-:W-:Y:S04]  /*12d90*/  IMAD.WIDE.U32 R6, R6, -0x326172a9, RZ ;  /* 0xcd9e8d5706067825 */ /* 0x000fe800078e00ff */
[----:B------:R-:W-:Y:S01]  /*12da0*/  IMAD.WIDE.U32 R14, R2, -0x326172a9, RZ ;  /* 0xcd9e8d57020e7825 */ /* 0x000fe200078e00ff */
[----:B------:R-:W-:Y:S02]  /*12db0*/  FMNMX.FTZ R2, R13, R4, !PT ;  /* 0x000000040d027209 */ /* 0x000fe40007810000 */
[----:B---3--:R-:W-:Y:S02]  /*12dc0*/  LOP3.LUT R4, R7, UR38, R26, 0x96, !PT ;  /* 0x0000002607047c12 */ /* 0x008fe4000f8e961a */
[----:B------:R-:W-:Y:S01]  /*12dd0*/  LOP3.LUT R6, R15, UR39, R6, 0x96, !PT ;  /* 0x000000270f067c12 */ /* 0x000fe2000f8e9606 */
[C---:B------:R-:W-:Y:S01]  /*12de0*/  FMUL.FTZ R174, R2.reuse, UR4 ;  /* 0x0000000402ae7c20 */ /* 0x040fe20008410000 */
[----:B------:R-:W-:Y:S01]  /*12df0*/  FSETP.NEU.FTZ.AND P1, PT, R2, -INF , PT ;  /* 0xff8000000200780b */ /* 0x000fe20003f3d000 */
[----:B------:R-:W-:Y:S01]  /*12e00*/  IMAD.WIDE.U32 R12, R4, -0x2daee0ad, RZ ;  /* 0xd2511f53040c7825 */ /* 0x000fe200078e00ff */
[----:B------:R-:W-:Y:S02]  /*12e10*/  MOV R11, R15 ;  /* 0x0000000f000b7202 */ /* 0x000fe40000000f00 */
[----:B------:R-:W-:Y:S01]  /*12e20*/  FSEL R174, R174, RZ, P1 ;  /* 0x000000ffaeae7208 */ /* 0x000fe20000800000 */
[----:B------:R-:W-:Y:S01]  /*12e30*/  IMAD.WIDE.U32 R6, R6, -0x2daee0ad, RZ ;  /* 0xd2511f5306067825 */ /* 0x000fe200078e00ff */
[----:B------:R-:W-:Y:S03]  /*12e40*/  LOP3.LUT R5, R13, UR36, R250, 0x96, !PT ;  /* 0x000000240d057c12 */ /* 0x000fe6000f8e96fa */
[----:B------:R-:W-:Y:S01]  /*12e50*/  FFMA.FTZ R183, R181, UR4, -R174 ;  /* 0x00000004b5b77c23 */ /* 0x000fe200080108ae */
[----:B------:R-:W-:Y:S01]  /*12e60*/  LOP3.LUT R4, R7, UR27, R12, 0x96, !PT ;  /* 0x0000001b07047c12 */ /* 0x000fe2000f8e960c */
[----:B------:R-:W-:Y:S04]  /*12e70*/  IMAD.WIDE.U32 R12, R5, -0x326172a9, RZ ;  /* 0xcd9e8d57050c7825 */ /* 0x000fe800078e00ff */
[----:B------:R-:W-:Y:S01]  /*12e80*/  FFMA.FTZ R181, R9, UR4, -R170 ;  /* 0x0000000409b57c23 */ /* 0x000fe200080108aa */
[----:B------:R-:W-:Y:S01]  /*12e90*/  FFMA.FTZ R172, R167, UR4, -R174 ;  /* 0x00000004a7ac7c23 */ /* 0x000fe200080108ae */
[----:B------:R-:W-:Y:S01]  /*12ea0*/  IMAD.WIDE.U32 R24, R4, -0x326172a9, RZ ;  /* 0xcd9e8d5704187825 */ /* 0x000fe200078e00ff */
[----:B------:R-:W-:Y:S01]  /*12eb0*/  LOP3.LUT R4, R13, UR30, R14, 0x96, !PT ;  /* 0x0000001e0d047c12 */ /* 0x000fe2000f8e960e */
[----:B------:R-:W-:Y:S02]  /*12ec0*/  MUFU.EX2 R183, R183 ;  /* 0x000000b700b77308 */ /* 0x000fe40000000800 */
[--C-:B------:R-:W-:Y:S01]  /*12ed0*/  FFMA.FTZ R184, R165, UR4, -R174.reuse ;  /* 0x00000004a5b87c23 */ /* 0x100fe200080108ae */
[----:B------:R-:W-:Y:S01]  /*12ee0*/  FFMA.FTZ R182, R182, UR4, -R174 ;  /* 0x00000004b6b67c23 */ /* 0x000fe200080108ae */
[----:B------:R-:W-:Y:S01]  /*12ef0*/  LOP3.LUT R33, R25, UR26, R12, 0x96, !PT ;  /* 0x0000001a19217c12 */ /* 0x000fe2000f8e960c */
[----:B------:R-:W-:Y:S04]  /*12f00*/  IMAD.WIDE.U32 R4, R4, -0x2daee0ad, RZ ;  /* 0xd2511f5304047825 */ /* 0x000fe800078e00ff */
[--C-:B------:R-:W-:Y:S01]  /*12f10*/  FFMA.FTZ R189, R189, UR4, -R174.reuse ;  /* 0x00000004bdbd7c23 */ /* 0x100fe200080108ae */
        /* <DEDUP_REMOVED lines=11> */
[----:B------:R-:W-:Y:S01]  /*12fd0*/  FSEL R4, R2, RZ, P1 ;  /* 0x000000ff02047208 */ /* 0x000fe20000800000 */
[----:B------:R-:W-:Y:S01]  /*12fe0*/  MUFU.EX2 R184, R184 ;  /* 0x000000b800b87308 */ /* 0x000fe20000000800 */
[----:B------:R-:W-:Y:S03]  /*12ff0*/  LOP3.LUT R10, R6, 0xffff, RZ, 0xc0, !PT ;  /* 0x0000ffff060a7812 */ /* 0x000fe600078ec0ff */
[----:B------:R-:W-:Y:S01]  /*13000*/  FADD.FTZ R4, -R4, R3 ;  /* 0x0000000304047221 */ /* 0x000fe20000010100 */
[----:B------:R-:W-:Y:S02]  /*13010*/  LOP3.LUT R5, R6, 0xff, RZ, 0xc0, !PT ;  /* 0x000000ff06057812 */ /* 0x000fe400078ec0ff */
[----:B------:R-:W-:Y:S01]  /*13020*/  SHF.R.U32.HI R10, RZ, 0x8, R10 ;  /* 0x00000008ff0a7819 */ /* 0x000fe2000001160a */
[----:B------:R-:W-:Y:S01]  /*13030*/  FMUL.FTZ R4, R4, UR4 ;  /* 0x0000000404047c20 */ /* 0x000fe20008410000 */
[----:B------:R-:W-:Y:S01]  /*13040*/  FSEL R3, R0, RZ, P0 ;  /* 0x000000ff00037208 */ /* 0x000fe20000000000 */
[----:B------:R-:W-:Y:S01]  /*13050*/  MUFU.EX2 R181, R181 ;  /* 0x000000b500b57308 */ /* 0x000fe20000000800 */
[----:B------:R-:W-:Y:S02]  /*13060*/  PRMT R5, R5, 0x5410, R10 ;  /* 0x0000541005057816 */ /* 0x000fe4000000000a */
[----:B------:R-:W-:Y:S01]  /*13070*/  MOV R10, R14 ;  /* 0x0000000e000a7202 */ /* 0x000fe20000000f00 */
[----:B------:R-:W-:Y:S01]  /*13080*/  FADD.FTZ R3, -R3, R164 ;  /* 0x000000a403037221 */ /* 0x000fe20000010100 */
[----:B------:R-:W1:Y:S01]  /*13090*/  LDSM.16.MT88.4 R12, [R216+0x18000] ;  /* 0x01800000d80c783b */ /* 0x000e620000004200 */
[--C-:B------:R-:W-:Y:S02]  /*130a0*/  SHF.R.U32.HI R8, RZ, 0x10, R6.reuse ;  /* 0x00000010ff087819 */ /* 0x100fe40000011606 */
[----:B------:R-:W-:Y:S02]  /*130b0*/  SHF.R.U32.HI R167, RZ, 0x18, R6 ;  /* 0x00000018ffa77819 */ /* 0x000fe40000011606 */
[----:B------:R-:W2:Y:S01]  /*130c0*/  MUFU.EX2 R33, R4 ;  /* 0x0000000400217308 */ /* 0x000ea20000000800 */
[----:B------:R-:W-:Y:S02]  /*130d0*/  LOP3.LUT R8, R8, 0xff, RZ, 0xc0, !PT ;  /* 0x000000ff08087812 */ /* 0x000fe400078ec0ff */
[----:B------:R-:W-:Y:S02]  /*130e0*/  LOP3.LUT R6, R7, UR28, R16, 0x96, !PT ;  /* 0x0000001c07067c12 */ /* 0x000fe4000f8e9610 */
[--C-:B------:R-:W-:Y:S01]  /*130f0*/  HSET2.LE.AND R166, R5, R248.reuse, PT ;  /* 0x000000f805a67233 */ /* 0x100fe20003803000 */
[----:B------:R-:W-:Y:S01]  /*13100*/  FMUL.FTZ R5, R3, UR4 ;  /* 0x0000000403057c20 */ /* 0x000fe20008410000 */
[----:B------:R-:W-:Y:S03]  /*13110*/  PRMT R167, R8, 0x5410, R167 ;  /* 0x0000541008a77816 */ /* 0x000fe600000000a7 */
[----:B------:R-:W-:Y:S01]  /*13120*/  MUFU.EX2 R182, R182 ;  /* 0x000000b600b67308 */ /* 0x000fe20000000800 */
[C---:B------:R-:W-:Y:S02]  /*13130*/  LOP3.LUT R8, R6.reuse, 0xffff, RZ, 0xc0, !PT ;  /* 0x0000ffff06087812 */ /* 0x040fe400078ec0ff */
[----:B------:R-:W-:Y:S02]  /*13140*/  SHF.R.U32.HI R9, RZ, 0x10, R6 ;  /* 0x00000010ff097819 */ /* 0x000fe40000011606 */
[----:B------:R-:W-:Y:S02]  /*13150*/  LOP3.LUT R7, R6, 0xff, RZ, 0xc0, !PT ;  /* 0x000000ff06077812 */ /* 0x000fe400078ec0ff */
[----:B------:R-:W-:Y:S03]  /*13160*/  SHF.R.U32.HI R8, RZ, 0x8, R8 ;  /* 0x00000008ff087819 */ /* 0x000fe60000011608 */
[----:B------:R3:W4:Y:S01]  /*13170*/  MUFU.EX2 R3, R5 ;  /* 0x0000000500037308 */ /* 0x0007220000000800 */
[----:B------:R-:W-:Y:S01]  /*13180*/  SHF.R.U32.HI R6, RZ, 0x18, R6 ;  /* 0x00000018ff067819 */ /* 0x000fe20000011606 */
[----:B--2---:R-:W-:Y:S01]  /*13190*/  FMUL.FTZ R36, R33, R36 ;  /* 0x0000002421247220 */ /* 0x004fe20000410000 */
[----:B------:R-:W-:Y:S01]  /*131a0*/  LOP3.LUT R9, R9, 0xff, RZ, 0xc0, !PT ;  /* 0x000000ff09097812 */ /* 0x000fe200078ec0ff */
[----:B------:R-:W-:Y:S01]  /*131b0*/  FMUL.FTZ R37, R33, R37 ;  /* 0x0000002521257220 */ /* 0x000fe20000410000 */
[----:B------:R-:W-:Y:S01]  /*131c0*/  PRMT R7, R7, 0x5410, R8 ;  /* 0x0000541007077816 */ /* 0x000fe20000000008 */
[----:B------:R-:W-:Y:S01]  /*131d0*/  FMUL.FTZ R8, R33, R156 ;  /* 0x0000009c21087220 */ /* 0x000fe20000410000 */
[----:B------:R-:W-:Y:S01]  /*131e0*/  PRMT R9, R9, 0x5410, R6 ;  /* 0x0000541009097816 */ /* 0x000fe20000000006 */
[C---:B------:R-:W-:Y:S01]  /*131f0*/  FMUL.FTZ R40, R33.reuse, R40 ;  /* 0x0000002821287220 */ /* 0x040fe20000410000 */
[--C-:B------:R-:W-:Y:S01]  /*13200*/  HSET2.LE.AND R167, R167, R248.reuse, PT ;  /* 0x000000f8a7a77233 */ /* 0x100fe20003803000 */
[C---:B------:R-:W-:Y:S01]  /*13210*/  FMUL.FTZ R41, R33.reuse, R41 ;  /* 0x0000002921297220 */ /* 0x040fe20000410000 */
[--C-:B------:R-:W-:Y:S01]  /*13220*/  HSET2.LE.AND R164, R7, R248.reuse, PT ;  /* 0x000000f807a47233 */ /* 0x100fe20003803000 */
[C---:B------:R-:W-:Y:S01]  /*13230*/  FMUL.FTZ R44, R33.reuse, R44 ;  /* 0x0000002c212c7220 */ /* 0x040fe20000410000 */
[--C-:B------:R-:W-:Y:S01]  /*13240*/  HSET2.LE.AND R165, R9, R248.reuse, PT ;  /* 0x000000f809a57233 */ /* 0x100fe20003803000 */
[C---:B------:R-:W-:Y:S01]  /*13250*/  FMUL.FTZ R45, R33.reuse, R45 ;  /* 0x0000002d212d7220 */ /* 0x040fe20000410000 */
[----:B------:R-:W-:Y:S01]  /*13260*/  F2FP.BF16.F32.PACK_AB R7, R184, R172 ;  /* 0x000000acb807723e */ /* 0x000fe200000010ff */
[----:B------:R-:W-:Y:S01]  /*13270*/  FMUL.FTZ R48, R33, R48 ;  /* 0x0000003021307220 */ /* 0x000fe20000410000 */
[----:B------:R-:W-:Y:S01]  /*13280*/  F2FP.BF16.F32.PACK_AB R4, R185, R168 ;  /* 0x000000a8b904723e */ /* 0x000fe200000010ff */
[----:B---3--:R-:W-:Y:S01]  /*13290*/  FMUL.FTZ R5, R33, R161 ;  /* 0x000000a121057220 */ /* 0x008fe20000410000 */
[----:B------:R-:W-:Y:S01]  /*132a0*/  F2FP.BF16.F32.PACK_AB R6, R180, R181 ;  /* 0x000000b5b406723e */ /* 0x000fe200000010ff */
[C---:B----4-:R-:W-:Y:S01]  /*132b0*/  FMUL.FTZ R38, R3.reuse, R38 ;  /* 0x0000002603267220 */ /* 0x050fe20000410000 */
[----:B------:R-:W-:Y:S01]  /*132c0*/  F2FP.BF16.F32.PACK_AB R9, R182, R183 ;  /* 0x000000b7b609723e */ /* 0x000fe200000010ff */
[----:B------:R-:W-:Y:S01]  /*132d0*/  FMUL.FTZ R39, R3, R39 ;  /* 0x0000002703277220 */ /* 0x000fe20000410000 */
[----:B------:R-:W-:Y:S01]  /*132e0*/  LOP3.LUT R167, R167, R6, RZ, 0xc0, !PT ;  /* 0x00000006a7a77212 */ /* 0x000fe200078ec0ff */
[C---:B------:R-:W-:Y:S01]  /*132f0*/  FMUL.FTZ R6, R3.reuse, R162 ;  /* 0x000000a203067220 */ /* 0x040fe20000410000 */
[----:B------:R-:W-:Y:S01]  /*13300*/  LOP3.LUT R164, R164, R7, RZ, 0xc0, !PT ;  /* 0x00000007a4a47212 */ /* 0x000fe200078ec0ff */
[----:B------:R-:W-:Y:S01]  /*13310*/  FMUL.FTZ R7, R3, R163 ;  /* 0x000000a303077220 */ /* 0x000fe20000410000 */
[----:B------:R-:W-:Y:S01]  /*13320*/  LOP3.LUT R165, R165, R4, RZ, 0xc0, !PT ;  /* 0x00000004a5a57212 */ /* 0x000fe200078ec0ff */
[C---:B------:R-:W-:Y:S01]  /*13330*/  FMUL.FTZ R4, R33.reuse, R160 ;  /* 0x000000a021047220 */ /* 0x040fe20000410000 */
[----:B------:R-:W-:Y:S01]  /*13340*/  LOP3.LUT R166, R166, R9, RZ, 0xc0, !PT ;  /* 0x00000009a6a67212 */ /* 0x000fe200078ec0ff */
[C---:B------:R-:W-:Y:S01]  /*13350*/  FMUL.FTZ R9, R33.reuse, R157 ;  /* 0x0000009d21097220 */ /* 0x040fe20000410000 */
[----:B------:R-:W-:Y:S01]  /*13360*/  MOV R161, R34 ;  /* 0x0000002200a17202 */ /* 0x000fe20000000f00 */
[----:B------:R-:W-:Y:S01]  /*13370*/  FFMA.FTZ R249, R33, R249, R172 ;  /* 0x000000f921f97223 */ /* 0x000fe200000100ac */
[----:B------:R-:W-:Y:S01]  /*13380*/  MOV R160, R31 ;  /* 0x0000001f00a07202 */ /* 0x000fe20000000f00 */
[C---:B------:R-:W-:Y:S01]  /*13390*/  FFMA.FTZ R252, R3.reuse, R252, R168 ;  /* 0x000000fc03fc7223 */ /* 0x040fe200000100a8 */
[----:B------:R-:W-:Y:S01]  /*133a0*/  MOV R156, R30 ;  /* 0x0000001e009c7202 */ /* 0x000fe20000000f00 */
[C---:B-1----:R-:W-:Y:S01]  /*133b0*/  HMMA.16816.F32.BF16 R4, R164.reuse, R12, R4 ;  /* 0x0000000ca404723c */ /* 0x042fe20000041804 */
[----:B------:R-:W-:Y:S01]  /*133c0*/  MUFU.EX2 R189, R189 ;  /* 0x000000bd00bd7308 */ /* 0x000fe20000000800 */
[----:B------:R-:W-:Y:S03]  /*133d0*/  PLOP3.LUT P0, PT, PT, PT, UP0, 0x80, 0x0 ;  /* 0x000000000000781c */ /* 0x000fe60003f0f008 */
[----:B------:R-:W-:Y:S01]  /*133e0*/  MOV R34, R29 ;  /* 0x0000001d00227202 */ /* 0x000fe20000000f00 */
[----:B------:R-:W-:Y:S01]  /*133f0*/  FMUL.FTZ R42, R3, R42 ;  /* 0x0000002a032a7220 */ /* 0x000fe20000410000 */
[----:B------:R-:W-:Y:S01]  /*13400*/  MOV R157, R28 ;  /* 0x0000001c009d7202 */ /* 0x000fe20000000f00 */
[----:B------:R-:W-:Y:S01]  /*13410*/  FMUL.FTZ R12, R33, R152 ;  /* 0x00000098210c7220 */ /* 0x000fe20000410000 */
[----:B------:R-:W1:Y:S02]  /*13420*/  LDSM.16.MT88.4 R28, [R213+0x18000] ;  /* 0x01800000d51c783b */ /* 0x000e640000004200 */
[----:B------:R-:W2:Y:S01]  /*13430*/  MUFU.EX2 R188, R188 ;  /* 0x000000bc00bc7308 */ /* 0x000ea20000000800 */
[----:B------:R-:W-:Y:S01]  /*13440*/  MOV R162, R10 ;  /* 0x0000000a00a27202 */ /* 0x000fe20000000f00 */
[C---:B------:R-:W-:Y:S01]  /*13450*/  FMUL.FTZ R10, R3.reuse, R158 ;  /* 0x0000009e030a7220 */ /* 0x040fe20000410000 */
[----:B------:R-:W-:Y:S01]  /*13460*/  MOV R163, R11 ;  /* 0x0000000b00a37202 */ /* 0x000fe20000000f00 */
[C---:B------:R-:W-:Y:S01]  /*13470*/  FMUL.FTZ R11, R3.reuse, R159 ;  /* 0x0000009f030b7220 */ /* 0x040fe20000410000 */
[----:B------:R-:W-:Y:S01]  /*13480*/  MOV R159, R27 ;  /* 0x0000001b009f7202 */ /* 0x000fe20000000f00 */
[----:B------:R-:W-:Y:S01]  /*13490*/  FMUL.FTZ R27, R3, R143 ;  /* 0x0000008f031b7220 */ /* 0x000fe20000410000 */
[----:B------:R-:W-:Y:S01]  /*134a0*/  FMUL.FTZ R13, R33, R153 ;  /* 0x00000099210d7220 */ /* 0x000fe20000410000 */
[----:B------:R-:W-:Y:S01]  /*134b0*/  MOV R152, R18 ;  /* 0x0000001200987202 */ /* 0x000fe20000000f00 */
[C---:B------:R-:W-:Y:S01]  /*134c0*/  FMUL.FTZ R18, R3.reuse, R150 ;  /* 0x0000009603127220 */ /* 0x040fe20000410000 */
[----:B------:R-:W-:Y:S01]  /*134d0*/  MOV R153, R19 ;  /* 0x0000001300997202 */ /* 0x000fe20000000f00 */
[C---:B------:R-:W-:Y:S01]  /*134e0*/  HMMA.16816.F32.BF16 R8, R164.reuse, R14, R8 ;  /* 0x0000000ea408723c */ /* 0x040fe20000041808 */
[----:B------:R-:W-:Y:S02]  /*134f0*/  MUFU.EX2 R192, R192 ;  /* 0x000000c000c07308 */ /* 0x000fe40000000800 */
[C---:B------:R-:W-:Y:S01]  /*13500*/  FMUL.FTZ R19, R3.reuse, R151 ;  /* 0x0000009703137220 */ /* 0x040fe20000410000 */
[----:B------:R-:W-:Y:S01]  /*13510*/  MOV R158, R26 ;  /* 0x0000001a009e7202 */ /* 0x000fe20000000f00 */
[C---:B------:R-:W-:Y:S01]  /*13520*/  FMUL.FTZ R26, R3.reuse, R142 ;  /* 0x0000008e031a7220 */ /* 0x040fe20000410000 */
[C---:B------:R-:W-:Y:S01]  /*13530*/  FMUL.FTZ R43, R3.reuse, R43 ;  /* 0x0000002b032b7220 */ /* 0x040fe20000410000 */
[C---:B------:R-:W-:Y:S01]  /*13540*/  FMUL.FTZ R14, R3.reuse, R154 ;  /* 0x0000009a030e7220 */ /* 0x040fe20000410000 */
[----:B------:R-:W-:Y:S03]  /*13550*/  FMUL.FTZ R15, R3, R155 ;  /* 0x0000009b030f7220 */ /* 0x000fe60000410000 */
[----:B------:R-:W-:Y:S01]  /*13560*/  MUFU.EX2 R187, R187 ;  /* 0x000000bb00bb7308 */ /* 0x000fe20000000800 */
[----:B------:R-:W-:Y:S01]  /*13570*/  MOV R154, R16 ;  /* 0x00000010009a7202 */ /* 0x000fe20000000f00 */
[C---:B------:R-:W-:Y:S01]  /*13580*/  FMUL.FTZ R16, R33.reuse, R148 ;  /* 0x0000009421107220 */ /* 0x040fe20000410000 */
[----:B------:R-:W-:Y:S01]  /*13590*/  MOV R155, R17 ;  /* 0x00000011009b7202 */ /* 0x000fe20000000f00 */
[----:B------:R-:W-:Y:S01]  /*135a0*/  FMUL.FTZ R17, R33, R149 ;  /* 0x0000009521117220 */ /* 0x000fe20000410000 */
[C---:B------:R-:W-:Y:S01]  /*135b0*/  HMMA.16816.F32.BF16 R12, R164.reuse, R20, R12 ;  /* 0x00000014a40c723c */ /* 0x040fe2000004180c */
[----:B------:R-:W3:Y:S02]  /*135c0*/  LDSM.16.MT88.4 R148, [R212+0x18000] ;  /* 0x01800000d494783b */ /* 0x000ee40000004200 */
[----:B------:R-:W-:Y:S01]  /*135d0*/  MOV R154, R152 ;  /* 0x00000098009a7202 */ /* 0x000fe20000000f00 */
[C---:B------:R-:W-:Y:S01]  /*135e0*/  FMUL.FTZ R46, R3.reuse, R46 ;  /* 0x0000002e032e7220 */ /* 0x040fe20000410000 */
[----:B------:R-:W-:Y:S01]  /*135f0*/  FMUL.FTZ R47, R3, R47 ;  /* 0x0000002f032f7220 */ /* 0x000fe20000410000 */
[C---:B------:R-:W-:Y:S05]  /*13600*/  HMMA.16816.F32.BF16 R16, R164.reuse, R22, R16 ;  /* 0x00000016a410723c */ /* 0x040fea0000041810 */
[C---:B------:R-:W-:Y:S01]  /*13610*/  FMUL.FTZ R20, R33.reuse, R144 ;  /* 0x0000009021147220 */ /* 0x040fe20000410000 */
[C---:B------:R-:W-:Y:S01]  /*13620*/  FMUL.FTZ R21, R33.reuse, R145 ;  /* 0x0000009121157220 */ /* 0x040fe20000410000 */
[----:B------:R-:W-:Y:S01]  /*13630*/  MOV R144, R24 ;  /* 0x0000001800907202 */ /* 0x000fe20000000f00 */
[C---:B------:R-:W-:Y:S03]  /*13640*/  FMUL.FTZ R24, R33.reuse, R140 ;  /* 0x0000008c21187220 */ /* 0x040fe60000410000 */
[----:B------:R-:W-:Y:S01]  /*13650*/  MOV R145, R25 ;  /* 0x0000001900917202 */ /* 0x000fe20000000f00 */
[----:B------:R-:W-:Y:S01]  /*13660*/  FMUL.FTZ R25, R33, R141 ;  /* 0x0000008d21197220 */ /* 0x000fe20000410000 */
[C---:B------:R-:W-:Y:S01]  /*13670*/  FMUL.FTZ R22, R3.reuse, R146 ;  /* 0x0000009203167220 */ /* 0x040fe20000410000 */
[----:B------:R-:W4:Y:S01]  /*13680*/  LDSM.16.MT88.4 R140, [R216+0x1a000] ;  /* 0x01a00000d88c783b */ /* 0x000f220000004200 */
[----:B------:R-:W-:Y:S01]  /*13690*/  FMUL.FTZ R23, R3, R147 ;  /* 0x0000009303177220 */ /* 0x000fe20000410000 */
        /* <DEDUP_REMOVED lines=9> */
[C---:B------:R-:W-:Y:S01]  /*13730*/  FMUL.FTZ R57, R33.reuse, R57 ;  /* 0x0000003921397220 */ /* 0x040fe20000410000 */
[C---:B------:R-:W-:Y:S05]  /*13740*/  HMMA.16816.F32.BF16 R24, R164.reuse, R30, R24 ;  /* 0x0000001ea418723c */ /* 0x040fea0000041818 */
[C---:B------:R-:W-:Y:S01]  /*13750*/  FMUL.FTZ R28, R33.reuse, R136 ;  /* 0x00000088211c7220 */ /* 0x040fe20000410000 */
[----:B------:R-:W-:Y:S01]  /*13760*/  FMUL.FTZ R29, R33, R137 ;  /* 0x00000089211d7220 */ /* 0x000fe20000410000 */
[C---:B------:R-:W-:Y:S01]  /*13770*/  FMUL.FTZ R30, R3.reuse, R138 ;  /* 0x0000008a031e7220 */ /* 0x040fe20000410000 */
[C---:B------:R-:W-:Y:S02]  /*13780*/  FMUL.FTZ R31, R3.reuse, R139 ;  /* 0x0000008b031f7220 */ /* 0x040fe40000410000 */
[----:B------:R-:W1:Y:S01]  /*13790*/  LDSM.16.MT88.4 R136, [R214+0x1a000] ;  /* 0x01a00000d688783b */ /* 0x000e620000004200 */
        /* <DEDUP_REMOVED lines=8> */
[C---:B------:R-:W-:Y:S05]  /*13820*/  HMMA.16816.F32.BF16 R36, R164.reuse, R150, R36 ;  /* 0x00000096a424723c */ /* 0x040fea0000041824 */
[----:B------:R-:W-:Y:S01]  /*13830*/  FMUL.FTZ R65, R33, R65 ;  /* 0x0000004121417220 */ /* 0x000fe20000410000 */
[C---:B----4-:R-:W-:Y:S05]  /*13840*/  HMMA.16816.F32.BF16 R40, R164.reuse, R140, R40 ;  /* 0x0000008ca428723c */ /* 0x050fea0000041828 */
[----:B------:R-:W-:Y:S01]  /*13850*/  LOP3.LUT R150, R155, UR31, R144, 0x96, !PT ;  /* 0x0000001f9b967c12 */ /* 0x000fe2000f8e9690 */
[C---:B------:R-:W-:Y:S01]  /*13860*/  HMMA.16816.F32.BF16 R44, R164.reuse, R142, R44 ;  /* 0x0000008ea42c723c */ /* 0x040fe2000004182c */
[----:B------:R-:W3:Y:S04]  /*13870*/  LDSM.16.MT88.4 R140, [R213+0x1a000] ;  /* 0x01a00000d58c783b */ /* 0x000ee80000004200 */
[C---:B------:R-:W-:Y:S01]  /*13880*/  FMUL.FTZ R66, R3.reuse, R66 ;  /* 0x0000004203427220 */ /* 0x040fe20000410000 */
[----:B------:R-:W-:Y:S01]  /*13890*/  FMUL.FTZ R67, R3, R67 ;  /* 0x0000004303437220 */ /* 0x000fe20000410000 */
[C---:B------:R-:W-:Y:S01]  /*138a0*/  FMUL.FTZ R68, R33.reuse, R68 ;  /* 0x0000004421447220 */ /* 0x040fe20000410000 */
[----:B------:R-:W-:Y:S01]  /*138b0*/  FMUL.FTZ R69, R33, R69 ;  /* 0x0000004521457220 */ /* 0x000fe20000410000 */
[----:B------:R-:W-:Y:S02]  /*138c0*/  LDSM.16.MT88.4 R144, [R214+0x1e000] ;  /* 0x01e00000d690783b */ /* 0x000fe40000004200 */
        /* <DEDUP_REMOVED lines=49> */
[----:B------:R-:W-:Y:S01]  /*13be0*/  IMAD.WIDE.U32 R150, R150, -0x2daee0ad, RZ ;  /* 0xd2511f5396967825 */ /* 0x000fe200078e00ff */
[----:B------:R-:W-:Y:S03]  /*13bf0*/  MOV R155, R153 ;  /* 0x00000099009b7202 */ /* 0x000fe60000000f00 */
[C---:B------:R-:W-:Y:S01]  /*13c00*/  FMUL.FTZ R116, R33.reuse, R116 ;  /* 0x0000007421747220 */ /* 0x040fe20000410000 */
[----:B------:R-:W-:Y:S01]  /*13c10*/  FMUL.FTZ R117, R33, R117 ;  /* 0x0000007521757220 */ /* 0x000fe20000410000 */
[----:B------:R-:W-:Y:S01]  /*13c20*/  LOP3.LUT R148, R151, UR21, R32, 0x96, !PT ;  /* 0x0000001597947c12 */ /* 0x000fe2000f8e9620 */
[C---:B------:R-:W-:Y:S01]  /*13c30*/  FMUL.FTZ R118, R3.reuse, R118 ;  /* 0x0000007603767220 */ /* 0x040fe20000410000 */
[C---:B---3--:R-:W-:Y:S03]  /*13c40*/  HMMA.16816.F32.BF16 R72, R164.reuse, R140, R72 ;  /* 0x0000008ca448723c */ /* 0x048fe60000041848 */
[----:B------:R-:W-:Y:S01]  /*13c50*/  FMUL.FTZ R119, R3, R119 ;  /* 0x0000007703777220 */ /* 0x000fe20000410000 */
[C---:B------:R-:W-:Y:S01]  /*13c60*/  FMUL.FTZ R120, R33.reuse, R120 ;  /* 0x0000007821787220 */ /* 0x040fe20000410000 */
[C---:B------:R-:W-:Y:S01]  /*13c70*/  FMUL.FTZ R121, R33.reuse, R121 ;  /* 0x0000007921797220 */ /* 0x040fe20000410000 */
[C---:B------:R-:W-:Y:S01]  /*13c80*/  HMMA.16816.F32.BF16 R76, R164.reuse, R142, R76 ;  /* 0x0000008ea44c723c */ /* 0x040fe2000004184c */
[----:B------:R-:W3:Y:S04]  /*13c90*/  LDSM.16.MT88.4 R140, [R213+0x1c000] ;  /* 0x01c00000d58c783b */ /* 0x000ee80000004200 */
[C---:B------:R-:W-:Y:S01]  /*13ca0*/  FMUL.FTZ R124, R33.reuse, R124 ;  /* 0x0000007c217c7220 */ /* 0x040fe20000410000 */
[C---:B------:R-:W-:Y:S01]  /*13cb0*/  FMUL.FTZ R125, R33.reuse, R125 ;  /* 0x0000007d217d7220 */ /* 0x040fe20000410000 */
[----:B------:R-:W-:Y:S01]  /*13cc0*/  MOV R152, R157 ;  /* 0x0000009d00987202 */ /* 0x000fe20000000f00 */
[C---:B------:R-:W-:Y:S03]  /*13cd0*/  FMUL.FTZ R128, R33.reuse, R128 ;  /* 0x0000008021807220 */ /* 0x040fe60000410000 */
[----:B------:R-:W-:Y:S01]  /*13ce0*/  LOP3.LUT R153, R148, 0xff, RZ, 0xc0, !PT ;  /* 0x000000ff94997812 */ /* 0x000fe200078ec0ff */
[----:B------:R-:W-:Y:S01]  /*13cf0*/  FFMA.FTZ R149, R152, UR4, -R174 ;  /* 0x0000000498957c23 */ /* 0x000fe200080108ae */
[C---:B------:R-:W-:Y:S01]  /*13d00*/  FMUL.FTZ R129, R33.reuse, R129 ;  /* 0x0000008121817220 */ /* 0x040fe20000410000 */
[----:B------:R-:W-:Y:S01]  /*13d10*/  SHF.R.U32.HI R157, RZ, 0x10, R148 ;  /* 0x00000010ff9d7819 */ /* 0x000fe20000011694 */
[C---:B------:R-:W-:Y:S01]  /*13d20*/  FMUL.FTZ R132, R33.reuse, R132 ;  /* 0x0000008421847220 */ /* 0x040fe20000410000 */
[----:B------:R-:W4:Y:S01]  /*13d30*/  MUFU.EX2 R32, R149 ;  /* 0x0000009500207308 */ /* 0x000f220000000800 */
[C---:B-1----:R-:W-:Y:S03]  /*13d40*/  HMMA.16816.F32.BF16 R80, R164.reuse, R136, R80 ;  /* 0x00000088a450723c */ /* 0x042fe60000041850 */
[----:B------:R-:W-:Y:S01]  /*13d50*/  FMUL.FTZ R133, R33, R133 ;  /* 0x0000008521857220 */ /* 0x000fe20000410000 */
[C---:B------:R-:W-:Y:S01]  /*13d60*/  FMUL.FTZ R134, R3.reuse, R134 ;  /* 0x0000008603867220 */ /* 0x040fe20000410000 */
[----:B------:R-:W-:Y:S01]  /*13d70*/  FMUL.FTZ R135, R3, R135 ;  /* 0x0000008703877220 */ /* 0x000fe20000410000 */
[C---:B------:R-:W-:Y:S01]  /*13d80*/  HMMA.16816.F32.BF16 R84, R164.reuse, R138, R84 ;  /* 0x0000008aa454723c */ /* 0x040fe20000041854 */
[----:B------:R-:W1:Y:S04]  /*13d90*/  LDSM.16.MT88.4 R136, [R212+0x1c000] ;  /* 0x01c00000d488783b */ /* 0x000e680000004200 */
[----:B------:R-:W-:Y:S01]  /*13da0*/  LOP3.LUT R157, R157, 0xff, RZ, 0xc0, !PT ;  /* 0x000000ff9d9d7812 */ /* 0x000fe200078ec0ff */
[----:B------:R-:W-:Y:S01]  /*13db0*/  FFMA.FTZ R152, R156, UR4, -R170 ;  /* 0x000000049c987c23 */ /* 0x000fe200080108aa */
        /* <DEDUP_REMOVED lines=9> */
[C---:B---3--:R-:W-:Y:S03]  /*13e50*/  HMMA.16816.F32.BF16 R88, R164.reuse, R140, R88 ;  /* 0x0000008ca458723c */ /* 0x048fe60000041858 */
[C---:B------:R-:W-:Y:S01]  /*13e60*/  FMUL.FTZ R127, R3.reuse, R127 ;  /* 0x0000007f037f7220 */ /* 0x040fe20000410000 */
[C---:B------:R-:W-:Y:S01]  /*13e70*/  FMUL.FTZ R130, R3.reuse, R130 ;  /* 0x0000008203827220 */ /* 0x040fe20000410000 */
[----:B------:R-:W-:Y:S01]  /*13e80*/  FMUL.FTZ R131, R3, R131 ;  /* 0x0000008303837220 */ /* 0x000fe20000410000 */
[C---:B------:R-:W-:Y:S01]  /*13e90*/  HMMA.16816.F32.BF16 R92, R164.reuse, R142, R92 ;  /* 0x0000008ea45c723c */ /* 0x040fe2000004185c */
[----:B------:R-:W3:Y:S04]  /*13ea0*/  LDSM.16.MT88.4 R140, [R216+0x1e000] ;  /* 0x01e00000d88c783b */ /* 0x000ee80000004200 */
[----:B------:R-:W-:Y:S01]  /*13eb0*/  FADD.FTZ R184, R184, R249 ;  /* 0x000000f9b8b87221 */ /* 0x000fe20000010000 */
[----:B------:R-:W-:Y:S05]  /*13ec0*/  FADD.FTZ R252, R185, R252 ;  /* 0x000000fcb9fc7221 */ /* 0x000fea0000010000 */
[----:B------:R-:W-:Y:S04]  /*13ed0*/  FADD.FTZ R181, R181, R252 ;  /* 0x000000fcb5b57221 */ /* 0x000fe80000010000 */
[----:B------:R-:W-:Y:S01]  /*13ee0*/  FADD.FTZ R181, R180, R181 ;  /* 0x000000b5b4b57221 */ /* 0x000fe20000010000 */
[C---:B-1----:R-:W-:Y:S06]  /*13ef0*/  HMMA.16816.F32.BF16 R96, R164.reuse, R136, R96 ;  /* 0x00000088a460723c */ /* 0x042fec0000041860 */
[C---:B------:R-:W-:Y:S01]  /*13f00*/  HMMA.16816.F32.BF16 R100, R164.reuse, R138, R100 ;  /* 0x0000008aa464723c */ /* 0x040fe20000041864 */
[----:B------:R-:W1:Y:S05]  /*13f10*/  LDSM.16.MT88.4 R136, [R213+0x1e000] ;  /* 0x01e00000d588783b */ /* 0x000e6a0000004200 */
[C---:B---3--:R-:W-:Y:S06]  /*13f20*/  HMMA.16816.F32.BF16 R104, R164.reuse, R140, R104 ;  /* 0x0000008ca468723c */ /* 0x048fec0000041868 */
[C---:B------:R-:W-:Y:S05]  /*13f30*/  HMMA.16816.F32.BF16 R108, R164.reuse, R142, R108 ;  /* 0x0000008ea46c723c */ /* 0x040fea000004186c */
[C---:B------:R-:W-:Y:S01]  /*13f40*/  LOP3.LUT R140, R150.reuse, 0xff, RZ, 0xc0, !PT ;  /* 0x000000ff968c7812 */ /* 0x040fe200078ec0ff */
[C---:B------:R-:W-:Y:S05]  /*13f50*/  HMMA.16816.F32.BF16 R112, R164.reuse, R144, R112 ;  /* 0x00000090a470723c */ /* 0x040fea0000041870 */
[----:B------:R-:W-:Y:S01]  /*13f60*/  LOP3.LUT R141, R150, 0xffff, RZ, 0xc0, !PT ;  /* 0x0000ffff968d7812 */ /* 0x000fe200078ec0ff */
[C---:B------:R-:W-:Y:S05]  /*13f70*/  HMMA.16816.F32.BF16 R116, R164.reuse, R146, R116 ;  /* 0x00000092a474723c */ /* 0x040fea0000041874 */
[----:B------:R-:W-:Y:S01]  /*13f80*/  MOV R142, R154 ;  /* 0x0000009a008e7202 */ /* 0x000fe20000000f00 */
[C---:B-1----:R-:W-:Y:S05]  /*13f90*/  HMMA.16816.F32.BF16 R120, R164.reuse, R136, R120 ;  /* 0x00000088a478723c */ /* 0x042fea0000041878 */
[----:B------:R-:W-:Y:S01]  /*13fa0*/  MOV R143, R155 ;  /* 0x0000009b008f7202 */ /* 0x000fe20000000f00 */
[C---:B------:R-:W-:Y:S05]  /*13fb0*/  HMMA.16816.F32.BF16 R124, R164.reuse, R138, R124 ;  /* 0x0000008aa47c723c */ /* 0x040fea000004187c */
[----:B------:R-:W-:Y:S01]  /*13fc0*/  SHF.R.U32.HI R141, RZ, 0x8, R141 ;  /* 0x00000008ff8d7819 */ /* 0x000fe2000001168d */
[----:B------:R-:W-:Y:S01]  /*13fd0*/  FFMA.FTZ R136, R34, UR4, -R170 ;  /* 0x0000000422887c23 */ /* 0x000fe200080108aa */
[--C-:B------:R-:W-:Y:S03]  /*13fe0*/  SHF.R.U32.HI R144, RZ, 0x10, R150.reuse ;  /* 0x00000010ff907819 */ /* 0x100fe60000011696 */
[----:B------:R1:W-:Y:S01]  /*13ff0*/  MUFU.EX2 R34, R136 ;  /* 0x0000008800227308 */ /* 0x0003e20000000800 */
[----:B------:R-:W-:Y:S02]  /*14000*/  SHF.R.U32.HI R155, RZ, 0x18, R150 ;  /* 0x00000018ff9b7819 */ /* 0x000fe40000011696 */
[----:B------:R-:W-:Y:S02]  /*14010*/  MOV R150, R142 ;  /* 0x0000008e00967202 */ /* 0x000fe40000000f00 */
[----:B------:R-:W-:Y:S02]  /*14020*/  MOV R151, R143 ;  /* 0x0000008f00977202 */ /* 0x000fe40000000f00 */
[----:B------:R-:W-:Y:S02]  /*14030*/  PRMT R145, R140, 0x5410, R141 ;  /* 0x000054108c917816 */ /* 0x000fe4000000008d */
[----:B------:R-:W3:Y:S01]  /*14040*/  LDSM.16.MT88.4 R140, [R212+0x1e000] ;  /* 0x01e00000d48c783b */ /* 0x000ee20000004200 */
[----:B------:R-:W-:Y:S02]  /*14050*/  LOP3.LUT R146, R148, 0xffff, RZ, 0xc0, !PT ;  /* 0x0000ffff94927812 */ /* 0x000fe400078ec0ff */
[----:B------:R-:W-:Y:S02]  /*14060*/  LOP3.LUT R144, R144, 0xff, RZ, 0xc0, !PT ;  /* 0x000000ff90907812 */ /* 0x000fe400078ec0ff */
[----:B------:R-:W-:Y:S02]  /*14070*/  SHF.R.U32.HI R146, RZ, 0x8, R146 ;  /* 0x00000008ff927819 */ /* 0x000fe40000011692 */
[----:B------:R-:W-:Y:S02]  /*14080*/  PRMT R155, R144, 0x5410, R155 ;  /* 0x00005410909b7816 */ /* 0x000fe4000000009b */
[----:B------:R-:W-:Y:S02]  /*14090*/  PRMT R153, R153, 0x5410, R146 ;  /* 0x0000541099997816 */ /* 0x000fe40000000092 */
[--C-:B------:R-:W-:Y:S02]  /*140a0*/  HSET2.LE.AND R138, R145, R248.reuse, PT ;  /* 0x000000f8918a7233 */ /* 0x100fe40003803000 */
[----:B------:R-:W5:Y:S01]  /*140b0*/  LDSM.16.MT88.4 R144, [R216+0x18800] ;  /* 0x01880000d890783b */ /* 0x000f620000004200 */
[----:B------:R-:W-:Y:S02]  /*140c0*/  SHF.R.U32.HI R148, RZ, 0x18, R148 ;  /* 0x00000018ff947819 */ /* 0x000fe40000011694 */
[----:B-1----:R-:W-:Y:S02]  /*140d0*/  MOV R136, R150 ;  /* 0x0000009600887202 */ /* 0x002fe40000000f00 */
[----:B------:R-:W-:Y:S02]  /*140e0*/  PRMT R157, R157, 0x5410, R148 ;  /* 0x000054109d9d7816 */ /* 0x000fe40000000094 */
[--C-:B------:R-:W-:Y:S02]  /*140f0*/  HSET2.LE.AND R139, R155, R248.reuse, PT ;  /* 0x000000f89b8b7233 */ /* 0x100fe40003803000 */
[----:B--2---:R-:W-:Y:S04]  /*14100*/  F2FP.BF16.F32.PACK_AB R137, R188, R189 ;  /* 0x000000bdbc89723e */ /* 0x004fe800000010ff */
[----:B------:R-:W-:Y:S02]  /*14110*/  LOP3.LUT R138, R138, R137, RZ, 0xc0, !PT ;  /* 0x000000898a8a7212 */ /* 0x000fe400078ec0ff */
[----:B------:R-:W-:Y:S02]  /*14120*/  MOV R137, R151 ;  /* 0x0000009700897202 */ /* 0x000fe40000000f00 */
[----:B------:R-:W1:Y:S01]  /*14130*/  LDSM.16.MT88.4 R148, [R214+0x18800] ;  /* 0x01880000d694783b */ /* 0x000e620000004200 */
[C---:B---3--:R-:W-:Y:S06]  /*14140*/  HMMA.16816.F32.BF16 R128, R164.reuse, R140, R128 ;  /* 0x0000008ca480723c */ /* 0x048fec0000041880 */
[----:B------:R-:W-:Y:S05]  /*14150*/  HMMA.16816.F32.BF16 R132, R164, R142, R132 ;  /* 0x0000008ea484723c */ /* 0x000fea0000041884 */
[----:B------:R-:W-:Y:S02]  /*14160*/  MOV R140, R158 ;  /* 0x0000009e008c7202 */ /* 0x000fe40000000f00 */
[----:B------:R-:W2:Y:S01]  /*14170*/  MUFU.EX2 R158, R152 ;  /* 0x00000098009e7308 */ /* 0x000ea20000000800 */
[----:B------:R-:W-:Y:S03]  /*14180*/  MOV R141, R159 ;  /* 0x0000009f008d7202 */ /* 0x000fe60000000f00 */
[----:B------:R-:W-:Y:S02]  /*14190*/  MOV R166, R140 ;  /* 0x0000008c00a67202 */ /* 0x000fe40000000f00 */
[----:B------:R-:W-:Y:S02]  /*141a0*/  F2FP.BF16.F32.PACK_AB R140, R191, R190 ;  /* 0x000000bebf8c723e */ /* 0x000fe400000010ff */
[----:B------:R-:W-:Y:S02]  /*141b0*/  MOV R167, R141 ;  /* 0x0000008d00a77202 */ /* 0x000fe40000000f00 */
[----:B------:R-:W-:Y:S02]  /*141c0*/  LOP3.LUT R139, R139, R140, RZ, 0xc0, !PT ;  /* 0x0000008c8b8b7212 */ /* 0x000fe400078ec0ff */
[----:B------:R-:W3:Y:S01]  /*141d0*/  LDSM.16.MT88.4 R140, [R213+0x18800] ;  /* 0x01880000d58c783b */ /* 0x000ee20000004200 */
[----:B------:R-:W-:Y:S02]  /*141e0*/  MOV R164, R136 ;  /* 0x0000008800a47202 */ /* 0x000fe40000000f00 */
[----:B------:R-:W-:Y:S02]  /*141f0*/  MOV R165, R137 ;  /* 0x0000008900a57202 */ /* 0x000fe40000000f00 */
[--C-:B------:R-:W-:Y:S02]  /*14200*/  HSET2.LE.AND R136, R153, R248.reuse, PT ;  /* 0x000000f899887233 */ /* 0x100fe40003803000 */
[--C-:B------:R-:W-:Y:S01]  /*14210*/  HSET2.LE.AND R137, R157, R248.reuse, PT ;  /* 0x000000f89d897233 */ /* 0x100fe20003803000 */
[----:B------:R1:W-:Y:S01]  /*14220*/  MUFU.EX2 R164, R175 ;  /* 0x000000af00a47308 */ /* 0x0003e20000000800 */
[----:B----4-:R-:W-:Y:S02]  /*14230*/  F2FP.BF16.F32.PACK_AB R153, R32, R192 ;  /* 0x000000c02099723e */ /* 0x010fe400000010ff */
[----:B--2---:R-:W-:Y:S02]  /*14240*/  F2FP.BF16.F32.PACK_AB R152, R158, R34 ;  /* 0x000000229e98723e */ /* 0x004fe400000010ff */
[----:B------:R-:W-:Y:S02]  /*14250*/  LOP3.LUT R136, R136, R153, RZ, 0xc0, !PT ;  /* 0x0000009988887212 */ /* 0x000fe400078ec0ff */
[----:B------:R-:W-:Y:S02]  /*14260*/  LOP3.LUT R137, R137, R152, RZ, 0xc0, !PT ;  /* 0x0000009889897212 */ /* 0x000fe400078ec0ff */
[----:B------:R-:W2:Y:S05]  /*14270*/  LDSM.16.MT88.4 R152, [R212+0x18800] ;  /* 0x01880000d498783b */ /* 0x000eaa0000004200 */
[C---:B-----5:R-:W-:Y:S05]  /*14280*/  HMMA.16816.F32.BF16 R4, R136.reuse, R144, R4 ;  /* 0x000000908804723c */ /* 0x060fea0000041804 */
[----:B-1----:R-:W-:Y:S01]  /*14290*/  MOV R175, R158 ;  /* 0x0000009e00af7202 */ /* 0x002fe20000000f00 */
        /* <DEDUP_REMOVED lines=31> */
[----:B------:R-:W-:Y:S04]  /*14490*/  MOV R140, UR40 ;  /* 0x00000028008c7c02 */ /* 0x000fe80008000f00 */
[----:B------:R-:W-:Y:S01]  /*144a0*/  LOP3.LUT R140, R165, UR35, R140, 0x96, !PT ;  /* 0x00000023a58c7c12 */ /* 0x000fe2000f8e968c */
[C---:B--2---:R-:W-:Y:S05]  /*144b0*/  HMMA.16816.F32.BF16 R96, R136.reuse, R152, R96 ;  /* 0x000000988860723c */ /* 0x044fea0000041860 */
[----:B------:R-:W-:Y:S01]  /*144c0*/  IMAD.WIDE.U32 R156, R140, -0x326172a9, RZ ;  /* 0xcd9e8d578c9c7825 */ /* 0x000fe200078e00ff */
[C---:B------:R-:W-:Y:S05]  /*144d0*/  HMMA.16816.F32.BF16 R100, R136.reuse, R154, R100 ;  /* 0x0000009a8864723c */ /* 0x040fea0000041864 */
[----:B------:R-:W-:Y:S01]  /*144e0*/  LOP3.LUT R140, R157, UR38, R166, 0x96, !PT ;  /* 0x000000269d8c7c12 */ /* 0x000fe2000f8e96a6 */
[C---:B-1----:R-:W-:Y:S01]  /*144f0*/  HMMA.16816.F32.BF16 R104, R136.reuse, R144, R104 ;  /* 0x000000908868723c */ /* 0x042fe20000041868 */
[----:B------:R-:W-:Y:S04]  /*14500*/  MUFU.EX2 R166, R169 ;  /* 0x000000a900a67308 */ /* 0x000fe80000000800 */
[----:B------:R-:W-:Y:S01]  /*14510*/  LOP3.LUT R156, R163, UR39, R156, 0x96, !PT ;  /* 0x00000027a39c7c12 */ /* 0x000fe2000f8e969c */
[C---:B------:R-:W-:Y:S05]  /*14520*/  HMMA.16816.F32.BF16 R108, R136.reuse, R146, R108 ;  /* 0x00000092886c723c */ /* 0x040fea000004186c */
[----:B------:R-:W-:Y:S01]  /*14530*/  MUFU.EX2 R163, R178 ;  /* 0x000000b200a37308 */ /* 0x000fe20000000800 */
[----:B------:R-:W-:Y:S01]  /*14540*/  IMAD.WIDE.U32 R140, R140, -0x2daee0ad, RZ ;  /* 0xd2511f538c8c7825 */ /* 0x000fe200078e00ff */
[C---:B----4-:R-:W-:Y:S04]  /*14550*/  HMMA.16816.F32.BF16 R112, R136.reuse, R148, R112 ;  /* 0x000000948870723c */ /* 0x050fe80000041870 */
[----:B------:R-:W-:Y:S02]  /*14560*/  IMAD.WIDE.U32 R156, R156, -0x2daee0ad, RZ ;  /* 0xd2511f539c9c7825 */ /* 0x000fe400078e00ff */
[C---:B------:R-:W-:Y:S02]  /*14570*/  HMMA.16816.F32.BF16 R116, R136.reuse, R150, R116 ;  /* 0x000000968874723c */ /* 0x040fe40000041874 */
[----:B------:R-:W-:Y:S03]  /*14580*/  MUFU.EX2 R178, R177 ;  /* 0x000000b100b27308 */ /* 0x000fe60000000800 */
[----:B------:R-:W-:Y:S01]  /*14590*/  LOP3.LUT R144, R141, UR36, R250, 0x96, !PT ;  /* 0x000000248d907c12 */ /* 0x000fe2000f8e96fa */
[----:B------:R-:W-:Y:S01]  /*145a0*/  FFMA.FTZ R148, R171, UR4, -R170 ;  /* 0x00000004ab947c23 */ /* 0x000fe200080108aa */
[----:B------:R-:W-:Y:S01]  /*145b0*/  LOP3.LUT R152, R157, UR27, R140, 0x96, !PT ;  /* 0x0000001b9d987c12 */ /* 0x000fe2000f8e968c */
[--C-:B------:R-:W-:Y:S01]  /*145c0*/  FFMA.FTZ R157, R161, UR4, -R174.reuse ;  /* 0x00000004a19d7c23 */ /* 0x100fe200080108ae */
[----:B------:R-:W1:Y:S02]  /*145d0*/  LDSM.16.MT88.4 R140, [R213+0x1e800] ;  /* 0x01e80000d58c783b */ /* 0x000e640000004200 */
[----:B------:R-:W-:Y:S04]  /*145e0*/  IMAD.WIDE.U32 R144, R144, -0x326172a9, RZ ;  /* 0xcd9e8d5790907825 */ /* 0x000fe800078e00ff */
[----:B------:R-:W-:Y:S02]  /*145f0*/  FFMA.FTZ R149, R160, UR4, -R174 ;  /* 0x00000004a0957c23 */ /* 0x000fe400080108ae */
[----:B------:R-:W-:Y:S01]  /*14600*/  MUFU.EX2 R160, R148 ;  /* 0x0000009400a07308 */ /* 0x000fe20000000800 */
[----:B------:R-:W-:Y:S01]  /*14610*/  IMAD.WIDE.U32 R152, R152, -0x326172a9, RZ ;  /* 0xcd9e8d5798987825 */ /* 0x000fe200078e00ff */
[----:B------:R-:W-:Y:S04]  /*14620*/  LOP3.LUT R155, R145, UR30, R162, 0x96, !PT ;  /* 0x0000001e919b7c12 */ /* 0x000fe8000f8e96a2 */
[----:B------:R-:W-:Y:S01]  /*14630*/  LOP3.LUT R154, R153, UR26, R144, 0x96, !PT ;  /* 0x0000001a999a7c12 */ /* 0x000fe2000f8e9690 */
[----:B------:R-:W-:Y:S01]  /*14640*/  IMAD.WIDE.U32 R150, R155, -0x2daee0ad, RZ ;  /* 0xd2511f539b967825 */ /* 0x000fe200078e00ff */
[----:B------:R-:W2:Y:S02]  /*14650*/  LDSM.16.MT88.4 R144, [R212+0x1e800] ;  /* 0x01e80000d490783b */ /* 0x000ea40000004200 */
[----:B------:R3:W-:Y:S01]  /*14660*/  MUFU.EX2 R162, R157 ;  /* 0x0000009d00a27308 */ /* 0x0007e20000000800 */
[----:B------:R-:W-:Y:S01]  /*14670*/  IMAD.WIDE.U32 R154, R154, -0x2daee0ad, RZ ;  /* 0xd2511f539a9a7825 */ /* 0x000fe200078e00ff */
[----:B------:R-:W-:Y:S08]  /*14680*/  LOP3.LUT R156, R151, UR29, R156, 0x96, !PT ;  /* 0x0000001d979c7c12 */ /* 0x000ff0000f8e969c */
[----:B------:R-:W-:Y:S10]  /*14690*/  MUFU.EX2 R161, R149 ;  /* 0x0000009500a17308 */ /* 0x000ff40000000800 */
[----:B------:R-:W4:Y:S01]  /*146a0*/  MUFU.EX2 R153, R176 ;  /* 0x000000b000997308 */ /* 0x000f220000000800 */
[----:B---3--:R-:W-:Y:S05]  /*146b0*/  IMAD.WIDE.U32 R156, R156, -0x326172a9, RZ ;  /* 0xcd9e8d579c9c7825 */ /* 0x008fea00078e00ff */
[----:B------:R-:W-:Y:S04]  /*146c0*/  LOP3.LUT R152, R157, UR31, R152, 0x96, !PT ;  /* 0x0000001f9d987c12 */ /* 0x000fe8000f8e9698 */
[----:B------:R-:W3:Y:S01]  /*146d0*/  MUFU.EX2 R176, R179 ;  /* 0x000000b300b07308 */ /* 0x000ee20000000800 */
[C---:B-1----:R-:W-:Y:S06]  /*146e0*/  HMMA.16816.F32.BF16 R120, R136.reuse, R140, R120 ;  /* 0x0000008c8878723c */ /* 0x042fec0000041878 */
[C---:B------:R-:W-:Y:S05]  /*146f0*/  HMMA.16816.F32.BF16 R124, R136.reuse, R142, R124 ;  /* 0x0000008e887c723c */ /* 0x040fea000004187c */
[----:B------:R-:W-:Y:S01]  /*14700*/  LOP3.LUT R140, R155, UR24, R150, 0x96, !PT ;  /* 0x000000189b8c7c12 */ /* 0x000fe2000f8e9696 */
[C---:B--2---:R-:W-:Y:S05]  /*14710*/  HMMA.16816.F32.BF16 R128, R136.reuse, R144, R128 ;  /* 0x000000908880723c */ /* 0x044fea0000041880 */
[----:B------:R-:W-:Y:S01]  /*14720*/  IMAD.WIDE.U32 R142, R140, -0x326172a9, RZ ;  /* 0xcd9e8d578c8e7825 */ /* 0x000fe200078e00ff */
[----:B----4-:R-:W-:Y:S01]  /*14730*/  MOV R177, R153 ;  /* 0x0000009900b17202 */ /* 0x010fe20000000f00 */
[----:B------:R-:W-:Y:S04]  /*14740*/  HMMA.16816.F32.BF16 R132, R136, R146, R132 ;  /* 0x000000928884723c */ /* 0x000fe80000041884 */
[C---:B------:R-:W-:Y:S02]  /*14750*/  LOP3.LUT R140, R142.reuse, 0xffff, RZ, 0xc0, !PT ;  /* 0x0000ffff8e8c7812 */ /* 0x040fe400078ec0ff */
[----:B------:R-:W-:Y:S02]  /*14760*/  LOP3.LUT R151, R142, 0xff, RZ, 0xc0, !PT ;  /* 0x000000ff8e977812 */ /* 0x000fe400078ec0ff */
[----:B------:R-:W-:Y:S03]  /*14770*/  SHF.R.U32.HI R140, RZ, 0x8, R140 ;  /* 0x00000008ff8c7819 */ /* 0x000fe6000001168c */
[--C-:B------:R-:W-:Y:S02]  /*14780*/  SHF.R.U32.HI R149, RZ, 0x10, R142.reuse ;  /* 0x00000010ff957819 */ /* 0x100fe4000001168e */
[----:B------:R-:W-:Y:S02]  /*14790*/  SHF.R.U32.HI R148, RZ, 0x18, R142 ;  /* 0x00000018ff947819 */ /* 0x000fe4000001168e */
[----:B------:R-:W-:Y:S01]  /*147a0*/  LOP3.LUT R144, R143, UR28, R156, 0x96, !PT ;  /* 0x0000001c8f907c12 */ /* 0x000fe2000f8e969c */
[----:B------:R-:W-:Y:S01]  /*147b0*/  IMAD.WIDE.U32 R156, R152, -0x2daee0ad, RZ ;  /* 0xd2511f53989c7825 */ /* 0x000fe200078e00ff */
[----:B------:R-:W-:Y:S02]  /*147c0*/  PRMT R151, R151, 0x5410, R140 ;  /* 0x0000541097977816 */ /* 0x000fe4000000008c */
[----:B------:R-:W1:Y:S01]  /*147d0*/  LDSM.16.MT88.4 R140, [R216+0x19000] ;  /* 0x01900000d88c783b */ /* 0x000e620000004200 */
[C---:B------:R-:W-:Y:S02]  /*147e0*/  LOP3.LUT R138, R144.reuse, 0xffff, RZ, 0xc0, !PT ;  /* 0x0000ffff908a7812 */ /* 0x040fe400078ec0ff */
[----:B------:R-:W-:Y:S02]  /*147f0*/  LOP3.LUT R149, R149, 0xff, RZ, 0xc0, !PT ;  /* 0x000000ff95957812 */ /* 0x000fe400078ec0ff */
[----:B------:R-:W-:Y:S02]  /*14800*/  SHF.R.U32.HI R136, RZ, 0x10, R144 ;  /* 0x00000010ff887819 */ /* 0x000fe40000011690 */
[----:B------:R-:W-:Y:S02]  /*14810*/  LOP3.LUT R155, R144, 0xff, RZ, 0xc0, !PT ;  /* 0x000000ff909b7812 */ /* 0x000fe400078ec0ff */
[----:B------:R-:W-:Y:S02]  /*14820*/  PRMT R149, R149, 0x5410, R148 ;  /* 0x0000541095957816 */ /* 0x000fe40000000094 */
[----:B------:R-:W-:Y:S02]  /*14830*/  SHF.R.U32.HI R138, RZ, 0x8, R138 ;  /* 0x00000008ff8a7819 */ /* 0x000fe4000001168a */
[----:B------:R-:W-:Y:S02]  /*14840*/  SHF.R.U32.HI R153, RZ, 0x18, R144 ;  /* 0x00000018ff997819 */ /* 0x000fe40000011690 */
[----:B------:R-:W-:Y:S01]  /*14850*/  LOP3.LUT R136, R136, 0xff, RZ, 0xc0, !PT ;  /* 0x000000ff88887812 */ /* 0x000fe200078ec0ff */
[----:B------:R-:W2:Y:S01]  /*14860*/  LDSM.16.MT88.4 R144, [R214+0x19000] ;  /* 0x01900000d690783b */ /* 0x000ea20000004200 */
[----:B------:R-:W-:Y:S02]  /*14870*/  PRMT R155, R155, 0x5410, R138 ;  /* 0x000054109b9b7816 */ /* 0x000fe4000000008a */
[--C-:B------:R-:W-:Y:S02]  /*14880*/  HSET2.LE.AND R138, R151, R248.reuse, PT ;  /* 0x000000f8978a7233 */ /* 0x100fe40003803000 */
[----:B------:R-:W-:Y:S02]  /*14890*/  PRMT R153, R136, 0x5410, R153 ;  /* 0x0000541088997816 */ /* 0x000fe40000000099 */
[--C-:B------:R-:W-:Y:S02]  /*148a0*/  HSET2.LE.AND R139, R149, R248.reuse, PT ;  /* 0x000000f8958b7233 */ /* 0x100fe40003803000 */
[----:B------:R-:W-:Y:S02]  /*148b0*/  F2FP.BF16.F32.PACK_AB R136, R177, R160 ;  /* 0x000000a0b188723e */ /* 0x000fe400000010ff */
[----:B------:R-:W-:Y:S02]  /*148c0*/  F2FP.BF16.F32.PACK_AB R137, R161, R162 ;  /* 0x000000a2a189723e */ /* 0x000fe400000010ff */
[----:B------:R-:W-:Y:S02]  /*148d0*/  LOP3.LUT R139, R139, R136, RZ, 0xc0, !PT ;  /* 0x000000888b8b7212 */ /* 0x000fe400078ec0ff */
[----:B------:R-:W-:Y:S02]  /*148e0*/  LOP3.LUT R138, R138, R137, RZ, 0xc0, !PT ;  /* 0x000000898a8a7212 */ /* 0x000fe400078ec0ff */
[--C-:B------:R-:W-:Y:S02]  /*148f0*/  HSET2.LE.AND R136, R155, R248.reuse, PT ;  /* 0x000000f89b887233 */ /* 0x100fe40003803000 */
[--C-:B------:R-:W-:Y:S01]  /*14900*/  HSET2.LE.AND R137, R153, R248.reuse, PT ;  /* 0x000000f899897233 */ /* 0x100fe20003803000 */
[--C-:B------:R-:W-:Y:S01]  /*14910*/  FFMA.FTZ R153, R193, UR4, -R174.reuse ;  /* 0x00000004c1997c23 */ /* 0x100fe200080108ae */
[----:B------:R-:W-:Y:S01]  /*14920*/  F2FP.BF16.F32.PACK_AB R149, R178, R163 ;  /* 0x000000a3b295723e */ /* 0x000fe200000010ff */
[----:B------:R-:W-:Y:S01]  /*14930*/  FFMA.FTZ R193, R194, UR4, -R174 ;  /* 0x00000004c2c17c23 */ /* 0x000fe200080108ae */
[----:B---3--:R-:W-:Y:S01]  /*14940*/  F2FP.BF16.F32.PACK_AB R148, R164, R176 ;  /* 0x000000b0a494723e */ /* 0x008fe200000010ff */
[----:B------:R3:W-:Y:S01]  /*14950*/  MUFU.EX2 R179, R153 ;  /* 0x0000009900b37308 */ /* 0x0007e20000000800 */
[----:B------:R-:W-:Y:S01]  /*14960*/  LOP3.LUT R136, R136, R149, RZ, 0xc0, !PT ;  /* 0x0000009588887212 */ /* 0x000fe200078ec0ff */
[--C-:B------:R-:W-:Y:S01]  /*14970*/  FFMA.FTZ R194, R173, UR4, -R170.reuse ;  /* 0x00000004adc27c23 */ /* 0x100fe200080108aa */
[----:B------:R-:W-:Y:S01]  /*14980*/  LOP3.LUT R137, R137, R148, RZ, 0xc0, !PT ;  /* 0x0000009489897212 */ /* 0x000fe200078ec0ff */
[----:B------:R-:W-:Y:S01]  /*14990*/  FFMA.FTZ R170, R35, UR4, -R170 ;  /* 0x0000000423aa7c23 */ /* 0x000fe200080108aa */
[----:B------:R-:W4:Y:S01]  /*149a0*/  LDSM.16.MT88.4 R148, [R213+0x19000] ;  /* 0x01900000d594783b */ /* 0x000f220000004200 */
[----:B------:R-:W-:Y:S01]  /*149b0*/  LOP3.LUT R154, R157, UR21, R154, 0x96, !PT ;  /* 0x000000159d9a7c12 */ /* 0x000fe2000f8e969a */
[----:B------:R-:W-:Y:S01]  /*149c0*/  FFMA.FTZ R174, R186, UR4, -R174 ;  /* 0x00000004baae7c23 */ /* 0x000fe200080108ae */
[--C-:B------:R-:W-:Y:S02]  /*149d0*/  SHF.R.U32.HI R152, RZ, 0x10, R156.reuse ;  /* 0x00000010ff987819 */ /* 0x100fe4000001169c */
[----:B------:R5:W-:Y:S01]  /*149e0*/  MUFU.EX2 R35, R170 ;  /* 0x000000aa00237308 */ /* 0x000be20000000800 */
[C---:B-1----:R-:W-:Y:S01]  /*149f0*/  HMMA.16816.F32.BF16 R4, R136.reuse, R140, R4 ;  /* 0x0000008c8804723c */ /* 0x042fe20000041804 */
[----:B------:R-:W-:Y:S02]  /*14a00*/  UMOV UR21, UR13 ;  /* 0x0000000d00157c82 */ /* 0x000fe40008000000 */
[----:B------:R-:W-:Y:S02]  /*14a10*/  SHF.R.U32.HI R167, RZ, 0x18, R156 ;  /* 0x00000018ffa77819 */ /* 0x000fe4000001169c */
[----:B------:R-:W-:Y:S01]  /*14a20*/  LOP3.LUT R152, R152, 0xff, RZ, 0xc0, !PT ;  /* 0x000000ff98987812 */ /* 0x000fe200078ec0ff */
[C---:B------:R-:W-:Y:S01]  /*14a30*/  HMMA.16816.F32.BF16 R8, R136.reuse, R142, R8 ;  /* 0x0000008e8808723c */ /* 0x040fe20000041808 */
[----:B------:R-:W1:Y:S02]  /*14a40*/  LDSM.16.MT88.4 R140, [R212+0x19000] ;  /* 0x01900000d48c783b */ /* 0x000e640000004200 */
[----:B------:R-:W4:Y:S02]  /*14a50*/  MUFU.EX2 R186, R174 ;  /* 0x000000ae00ba7308 */ /* 0x000f240000000800 */
[----:B---3--:R-:W-:Y:S01]  /*14a60*/  LOP3.LUT R153, R156, 0xff, RZ, 0xc0, !PT ;  /* 0x000000ff9c997812 */ /* 0x008fe200078ec0ff */
[C---:B--2---:R-:W-:Y:S03]  /*14a70*/  HMMA.16816.F32.BF16 R12, R136.reuse, R144, R12 ;  /* 0x00000090880c723c */ /* 0x044fe6000004180c */
[----:B-----5:R-:W-:Y:S04]  /*14a80*/  LDSM.16.MT88.4 R168, [R213+0x19800] ;  /* 0x01980000d5a8783b */ /* 0x020fe80000004200 */
[----:B------:R-:W2:Y:S01]  /*14a90*/  MUFU.EX2 R193, R193 ;  /* 0x000000c100c17308 */ /* 0x000ea20000000800 */
[C---:B------:R-:W-:Y:S03]  /*14aa0*/  HMMA.16816.F32.BF16 R16, R136.reuse, R146, R16 ;  /* 0x000000928810723c */ /* 0x040fe60000041810 */
[----:B------:R-:W-:Y:S01]  /*14ab0*/  PRMT R167, R152, 0x5410, R167 ;  /* 0x0000541098a77816 */ /* 0x000fe200000000a7 */
[----:B------:R-:W3:Y:S01]  /*14ac0*/  LDSM.16.MT88.4 R144, [R216+0x1b000] ;  /* 0x01b00000d890783b */ /* 0x000ee20000004200 */
[----:B----4-:R-:W-:Y:S04]  /*14ad0*/  F2FP.BF16.F32.PACK_AB R3, R186, R187 ;  /* 0x000000bbba03723e */ /* 0x010fe800000010ff */
[----:B------:R-:W4:Y:S02]  /*14ae0*/  MUFU.EX2 R194, R194 ;  /* 0x000000c200c27308 */ /* 0x000f240000000800 */
[----:B------:R-:W-:Y:S02]  /*14af0*/  SHF.R.U32.HI R165, RZ, 0x10, R154 ;  /* 0x00000010ffa57819 */ /* 0x000fe4000001169a */
[--C-:B------:R-:W-:Y:S02]  /*14b00*/  HSET2.LE.AND R167, R167, R248.reuse, PT ;  /* 0x000000f8a7a77233 */ /* 0x100fe40003803000 */
[----:B------:R-:W-:Y:S01]  /*14b10*/  LOP3.LUT R165, R165, 0xff, RZ, 0xc0, !PT ;  /* 0x000000ffa5a57812 */ /* 0x000fe200078ec0ff */
[C---:B------:R-:W-:Y:S03]  /*14b20*/  HMMA.16816.F32.BF16 R20, R136.reuse, R148, R20 ;  /* 0x000000948814723c */ /* 0x040fe60000041814 */
[----:B--2---:R-:W-:Y:S03]  /*14b30*/  F2FP.BF16.F32.PACK_AB R33, R193, R179 ;  /* 0x000000b3c121723e */ /* 0x004fe600000010ff */
        /* <DEDUP_REMOVED lines=30> */
[C---:B------:R-:W-:Y:S05]  /*14d20*/  HMMA.16816.F32.BF16 R108, R136.reuse, R142, R108 ;  /* 0x0000008e886c723c */ /* 0x040fea000004186c */
[----:B------:R-:W-:Y:S02]  /*14d30*/  LOP3.LUT R140, R156, 0xffff, RZ, 0xc0, !PT ;  /* 0x0000ffff9c8c7812 */ /* 0x000fe400078ec0ff */
[----:B------:R-:W-:Y:S01]  /*14d40*/  LDSM.16.MT88.4 R156, [R216+0x19800] ;  /* 0x01980000d89c783b */ /* 0x000fe20000004200 */
[C---:B---3--:R-:W-:Y:S03]  /*14d50*/  HMMA.16816.F32.BF16 R112, R136.reuse, R144, R112 ;  /* 0x000000908870723c */ /* 0x048fe60000041870 */
[----:B------:R-:W-:Y:S03]  /*14d60*/  SHF.R.U32.HI R140, RZ, 0x8, R140 ;  /* 0x00000008ff8c7819 */ /* 0x000fe6000001168c */
[C---:B------:R-:W-:Y:S05]  /*14d70*/  HMMA.16816.F32.BF16 R116, R136.reuse, R146, R116 ;  /* 0x000000928874723c */ /* 0x040fea0000041874 */
[----:B------:R-:W-:Y:S02]  /*14d80*/  PRMT R153, R153, 0x5410, R140 ;  /* 0x0000541099997816 */ /* 0x000fe4000000008c */
[----:B------:R-:W1:Y:S01]  /*14d90*/  LDSM.16.MT88.4 R140, [R212+0x1f000] ;  /* 0x01f00000d48c783b */ /* 0x000e620000004200 */
[C---:B------:R-:W-:Y:S03]  /*14da0*/  LOP3.LUT R144, R154.reuse, 0xffff, RZ, 0xc0, !PT ;  /* 0x0000ffff9a907812 */ /* 0x040fe600078ec0ff */
[----:B------:R-:W-:Y:S01]  /*14db0*/  LOP3.LUT R145, R154, 0xff, RZ, 0xc0, !PT ;  /* 0x000000ff9a917812 */ /* 0x000fe200078ec0ff */
[C---:B--2---:R-:W-:Y:S03]  /*14dc0*/  HMMA.16816.F32.BF16 R120, R136.reuse, R148, R120 ;  /* 0x000000948878723c */ /* 0x044fe60000041878 */
[----:B------:R-:W-:Y:S02]  /*14dd0*/  SHF.R.U32.HI R144, RZ, 0x8, R144 ;  /* 0x00000008ff907819 */ /* 0x000fe40000011690 */
[----:B------:R-:W-:Y:S01]  /*14de0*/  SHF.R.U32.HI R154, RZ, 0x18, R154 ;  /* 0x00000018ff9a7819 */ /* 0x000fe2000001169a */
[C---:B------:R-:W-:Y:S05]  /*14df0*/  HMMA.16816.F32.BF16 R124, R136.reuse, R150, R124 ;  /* 0x00000096887c723c */ /* 0x040fea000004187c */
[----:B------:R-:W-:Y:S02]  /*14e00*/  PRMT R145, R145, 0x5410, R144 ;  /* 0x0000541091917816 */ /* 0x000fe40000000090 */
[----:B------:R-:W-:Y:S04]  /*14e10*/  MOV R149, R164 ;  /* 0x000000a400957202 */ /* 0x000fe80000000f00 */
[--C-:B------:R-:W-:Y:S02]  /*14e20*/  HSET2.LE.AND R164, R145, R248.reuse, PT ;  /* 0x000000f891a47233 */ /* 0x100fe40003803000 */
[----:B------:R-:W2:Y:S01]  /*14e30*/  LDSM.16.MT88.4 R144, [R214+0x19800] ;  /* 0x01980000d690783b */ /* 0x000ea20000004200 */
[----:B------:R-:W-:Y:S02]  /*14e40*/  PRMT R165, R165, 0x5410, R154 ;  /* 0x00005410a5a57816 */ /* 0x000fe4000000009a */
[----:B------:R-:W-:Y:S02]  /*14e50*/  LOP3.LUT R164, R164, R33, RZ, 0xc0, !PT ;  /* 0x00000021a4a47212 */ /* 0x000fe400078ec0ff */
[----:B----4-:R-:W-:Y:S02]  /*14e60*/  F2FP.BF16.F32.PACK_AB R148, R195, R194 ;  /* 0x000000c2c394723e */ /* 0x010fe400000010ff */
[--C-:B------:R-:W-:Y:S02]  /*14e70*/  HSET2.LE.AND R165, R165, R248.reuse, PT ;  /* 0x000000f8a5a57233 */ /* 0x100fe40003803000 */
[----:B------:R-:W-:Y:S02]  /*14e80*/  MOV R33, R166 ;  /* 0x000000a600217202 */ /* 0x000fe40000000f00 */
[----:B------:R-:W-:Y:S02]  /*14e90*/  HSET2.LE.AND R166, R153, R248, PT ;  /* 0x000000f899a67233 */ /* 0x000fe40003803000 */
[----:B------:R-:W-:Y:S02]  /*14ea0*/  LOP3.LUT R165, R165, R148, RZ, 0xc0, !PT ;  /* 0x00000094a5a57212 */ /* 0x000fe400078ec0ff */
[----:B------:R-:W-:Y:S01]  /*14eb0*/  F2FP.BF16.F32.PACK_AB R148, R35, R33 ;  /* 0x000000212394723e */ /* 0x000fe200000010ff */
[C---:B-1----:R-:W-:Y:S03]  /*14ec0*/  HMMA.16816.F32.BF16 R128, R136.reuse, R140, R128 ;  /* 0x0000008c8880723c */ /* 0x042fe60000041880 */
[----:B------:R-:W-:Y:S02]  /*14ed0*/  LOP3.LUT R166, R166, R3, RZ, 0xc0, !PT ;  /* 0x00000003a6a67212 */ /* 0x000fe400078ec0ff */
[----:B------:R-:W-:Y:S01]  /*14ee0*/  MOV R3, R175 ;  /* 0x000000af00037202 */ /* 0x000fe20000000f00 */
[----:B------:R-:W-:Y:S01]  /*14ef0*/  HMMA.16816.F32.BF16 R132, R136, R142, R132 ;  /* 0x0000008e8884723c */ /* 0x000fe20000041884 */
[----:B------:R-:W1:Y:S04]  /*14f00*/  LDSM.16.MT88.4 R172, [R212+0x19800] ;  /* 0x01980000d4ac783b */ /* 0x000e680000004200 */
[----:B------:R-:W-:Y:S02]  /*14f10*/  LOP3.LUT R167, R167, R148, RZ, 0xc0, !PT ;  /* 0x00000094a7a77212 */ /* 0x000fe400078ec0ff */
[----:B------:R-:W-:Y:S04]  /*14f20*/  MOV R142, R163 ;  /* 0x000000a3008e7202 */ /* 0x000fe80000000f00 */
[----:B------:R-:W-:Y:S02]  /*14f30*/  MOV R143, R162 ;  /* 0x000000a2008f7202 */ /* 0x000fe40000000f00 */
[----:B------:R-:W-:Y:S02]  /*14f40*/  MOV R138, R161 ;  /* 0x000000a1008a7202 */ /* 0x000fe40000000f00 */
[----:B------:R-:W-:Y:S02]  /*14f50*/  MOV R139, R160 ;  /* 0x000000a0008b7202 */ /* 0x000fe40000000f00 */
[C---:B------:R-:W-:Y:S01]  /*14f60*/  HMMA.16816.F32.BF16 R160, R164.reuse, R156, R4 ;  /* 0x0000009ca4a0723c */ /* 0x040fe20000041804 */
[----:B------:R-:W-:Y:S04]  /*14f70*/  LDSM.16.MT88.4 R4, [R214+0x1b800] ;  /* 0x01b80000d604783b */ /* 0x000fe80000004200 */
[----:B------:R-:W-:Y:S01]  /*14f80*/  MOV R140, R179 ;  /* 0x000000b3008c7202 */ /* 0x000fe20000000f00 */
[C---:B------:R-:W-:Y:S03]  /*14f90*/  HMMA.16816.F32.BF16 R156, R164.reuse, R158, R8 ;  /* 0x0000009ea49c723c */ /* 0x040fe60000041808 */
[----:B------:R-:W-:Y:S02]  /*14fa0*/  LDSM.16.MT88.4 R8, [R213+0x1b800] ;  /* 0x01b80000d508783b */ /* 0x000fe40000004200 */
[----:B------:R-:W-:Y:S01]  /*14fb0*/  MOV R141, R177 ;  /* 0x000000b1008d7202 */ /* 0x000fe20000000f00 */
[C---:B--2---:R-:W-:Y:S05]  /*14fc0*/  HMMA.16816.F32.BF16 R152, R164.reuse, R144, R12 ;  /* 0x00000090a498723c */ /* 0x044fea000004180c */
[----:B------:R-:W-:Y:S02]  /*14fd0*/  MOV R136, R178 ;  /* 0x000000b200887202 */ /* 0x000fe40000000f00 */
        /* <DEDUP_REMOVED lines=9> */
[C---:B------:R-:W-:Y:S01]  /*15070*/  HMMA.16816.F32.BF16 R140, R164.reuse, R170, R24 ;  /* 0x000000aaa48c723c */ /* 0x040fe20000041818 */
[----:B------:R-:W-:Y:S02]  /*15080*/  LDSM.16.MT88.4 R24, [R216+0x1f800] ;  /* 0x01f80000d818783b */ /* 0x000fe40000004200 */
[----:B------:R-:W-:Y:S02]  /*15090*/  MOV R17, R136 ;  /* 0x0000008800117202 */ /* 0x000fe40000000f00 */
[----:B------:R-:W-:Y:S02]  /*150a0*/  MOV R18, R137 ;  /* 0x0000008900127202 */ /* 0x000fe40000000f00 */
[----:B------:R-:W-:Y:S04]  /*150b0*/  MOV R171, R138 ;  /* 0x0000008a00ab7202 */ /* 0x000fe80000000f00 */
[----:B------:R-:W-:Y:S02]  /*150c0*/  MOV R170, R139 ;  /* 0x0000008b00aa7202 */ /* 0x000fe40000000f00 */
[C---:B-1----:R-:W-:Y:S03]  /*150d0*/  HMMA.16816.F32.BF16 R136, R164.reuse, R172, R28 ;  /* 0x000000aca488723c */ /* 0x042fe6000004181c */
[----:B------:R-:W-:Y:S02]  /*150e0*/  MOV R16, R15 ;  /* 0x0000000f00107202 */ /* 0x000fe40000000f00 */
[----:B------:R-:W1:Y:S01]  /*150f0*/  LDSM.16.MT88.4 R12, [R212+0x1b800] ;  /* 0x01b80000d40c783b */ /* 0x000e620000004200 */
[C---:B------:R-:W-:Y:S05]  /*15100*/  HMMA.16816.F32.BF16 R36, R164.reuse, R174, R36 ;  /* 0x000000aea424723c */ /* 0x040fea0000041824 */
[----:B------:R-:W-:Y:S01]  /*15110*/  MOV R30, R16 ;  /* 0x00000010001e7202 */ /* 0x000fe20000000f00 */
[C---:B--2---:R-:W-:Y:S05]  /*15120*/  HMMA.16816.F32.BF16 R40, R164.reuse, R176, R40 ;  /* 0x000000b0a428723c */ /* 0x044fea0000041828 */
[----:B------:R-:W-:Y:S01]  /*15130*/  MOV R29, R17 ;  /* 0x00000011001d7202 */ /* 0x000fe20000000f00 */
[C---:B------:R-:W-:Y:S05]  /*15140*/  HMMA.16816.F32.BF16 R44, R164.reuse, R178, R44 ;  /* 0x000000b2a42c723c */ /* 0x040fea000004182c */
[----:B------:R-:W-:Y:S01]  /*15150*/  MOV R28, R18 ;  /* 0x00000012001c7202 */ /* 0x000fe20000000f00 */
[C---:B------:R-:W-:Y:S05]  /*15160*/  HMMA.16816.F32.BF16 R48, R164.reuse, R4, R48 ;  /* 0x00000004a430723c */ /* 0x040fea0000041830 */
[----:B------:R-:W-:Y:S01]  /*15170*/  MOV R173, R19 ;  /* 0x0000001300ad7202 */ /* 0x000fe20000000f00 */
[C---:B------:R-:W-:Y:S01]  /*15180*/  HMMA.16816.F32.BF16 R52, R164.reuse, R6, R52 ;  /* 0x00000006a434723c */ /* 0x040fe20000041834 */
[----:B------:R-:W2:Y:S04]  /*15190*/  LDSM.16.MT88.4 R16, [R216+0x1d800] ;  /* 0x01d80000d810783b */ /* 0x000ea80000004200 */
[----:B------:R-:W-:Y:S01]  /*151a0*/  MOV R31, R23 ;  /* 0x00000017001f7202 */ /* 0x000fe20000000f00 */
[C---:B------:R-:W-:Y:S03]  /*151b0*/  HMMA.16816.F32.BF16 R56, R164.reuse, R8, R56 ;  /* 0x00000008a438723c */ /* 0x040fe60000041838 */
[----:B------:R-:W3:Y:S02]  /*151c0*/  LDSM.16.MT88.4 R20, [R214+0x1d800] ;  /* 0x01d80000d614783b */ /* 0x000ee40000004200 */
[----:B------:R-:W-:Y:S01]  /*151d0*/  MOV R172, R3 ;  /* 0x0000000300ac7202 */ /* 0x000fe20000000f00 */
[C---:B------:R-:W-:Y:S05]  /*151e0*/  HMMA.16816.F32.BF16 R60, R164.reuse, R10, R60 ;  /* 0x0000000aa43c723c */ /* 0x040fea000004183c */
[----:B------:R-:W4:Y:S01]  /*151f0*/  LDSM.16.MT88.4 R4, [R213+0x1d800] ;  /* 0x01d80000d504783b */ /* 0x000f220000004200 */
[C---:B-1----:R-:W-:Y:S05]  /*15200*/  HMMA.16816.F32.BF16 R64, R164.reuse, R12, R64 ;  /* 0x0000000ca440723c */ /* 0x042fea0000041840 */
[----:B------:R-:W-:Y:S01]  /*15210*/  FADD.FTZ R3, R183, R184 ;  /* 0x000000b8b7037221 */ /* 0x000fe20000010000 */
[C---:B------:R-:W-:Y:S01]  /*15220*/  HMMA.16816.F32.BF16 R68, R164.reuse, R14, R68 ;  /* 0x0000000ea444723c */ /* 0x040fe20000041844 */
[----:B------:R-:W1:Y:S04]  /*15230*/  LDSM.16.MT88.4 R8, [R212+0x1d800] ;  /* 0x01d80000d408783b */ /* 0x000e680000004200 */
[----:B------:R-:W-:Y:S04]  /*15240*/  FADD.FTZ R3, R182, R3 ;  /* 0x00000003b6037221 */ /* 0x000fe80000010000 */
[----:B------:R-:W5:Y:S02]  /*15250*/  LDSM.16.MT88.4 R12, [R214+0x1f800] ;  /* 0x01f80000d60c783b */ /* 0x000f640000004200 */
[----:B------:R-:W-:Y:S01]  /*15260*/  FADD.FTZ R3, R192, R3 ;  /* 0x00000003c0037221 */ /* 0x000fe20000010000 */
[C---:B--2---:R-:W-:Y:S06]  /*15270*/  HMMA.16816.F32.BF16 R72, R164.reuse, R16, R72 ;  /* 0x00000010a448723c */ /* 0x044fec0000041848 */
[C---:B------:R-:W-:Y:S01]  /*15280*/  HMMA.16816.F32.BF16 R76, R164.reuse, R18, R76 ;  /* 0x00000012a44c723c */ /* 0x040fe2000004184c */
[----:B------:R-:W2:Y:S05]  /*15290*/  LDSM.16.MT88.4 R16, [R213+0x1f800] ;  /* 0x01f80000d510783b */ /* 0x000eaa0000004200 */
[C---:B---3--:R-:W-:Y:S06]  /*152a0*/  HMMA.16816.F32.BF16 R80, R164.reuse, R20, R80 ;  /* 0x00000014a450723c */ /* 0x048fec0000041850 */
[C---:B------:R-:W-:Y:S06]  /*152b0*/  HMMA.16816.F32.BF16 R84, R164.reuse, R22, R84 ;  /* 0x00000016a454723c */ /* 0x040fec0000041854 */
[C---:B----4-:R-:W-:Y:S06]  /*152c0*/  HMMA.16816.F32.BF16 R88, R164.reuse, R4, R88 ;  /* 0x00000004a458723c */ /* 0x050fec0000041858 */
[C---:B------:R-:W-:Y:S01]  /*152d0*/  HMMA.16816.F32.BF16 R92, R164.reuse, R6, R92 ;  /* 0x00000006a45c723c */ /* 0x040fe2000004185c */
[----:B------:R-:W3:Y:S05]  /*152e0*/  LDSM.16.MT88.4 R4, [R212+0x1f800] ;  /* 0x01f80000d404783b */ /* 0x000eea0000004200 */
[C---:B-1----:R-:W-:Y:S06]  /*152f0*/  HMMA.16816.F32.BF16 R96, R164.reuse, R8, R96 ;  /* 0x00000008a460723c */ /* 0x042fec0000041860 */
        /* <DEDUP_REMOVED lines=15> */
[C---:B---3--:R-:W-:Y:S04]  /*153f0*/  HMMA.16816.F32.BF16 R128, R164.reuse, R4, R128 ;  /* 0x00000004a480723c */ /* 0x048fe80000041880 */
[----:B------:R-:W-:Y:S01]  /*15400*/  FADD.FTZ R191, R28, R191 ;  /* 0x000000bf1cbf7221 */ /* 0x000fe20000010000 */
[----:B------:R-:W-:Y:S01]  /*15410*/  FADD.FTZ R3, R29, R3 ;  /* 0x000000031d037221 */ /* 0x000fe20000010000 */
[----:B------:R-:W-:Y:S05]  /*15420*/  HMMA.16816.F32.BF16 R132, R164, R6, R132 ;  /* 0x00000006a484723c */ /* 0x000fea0000041884 */
[----:B------:R-:W-:Y:S01]  /*15430*/  FADD.FTZ R8, R30, R191 ;  /* 0x000000bf1e087221 */ /* 0x000fe20000010000 */
[----:B------:R-:W-:Y:S01]  /*15440*/  FADD.FTZ R3, R31, R3 ;  /* 0x000000031f037221 */ /* 0x000fe20000010000 */
[----:B------:R-:W-:Y:S04]  /*15450*/  MOV R164, R0 ;  /* 0x0000000000a47202 */ /* 0x000fe80000000f00 */
        /* <DEDUP_REMOVED lines=10> */
[----:B------:R-:W-:Y:S03]  /*15500*/  FADD.FTZ R249, R186, R187 ;  /* 0x000000bbbaf97221 */ /* 0x000fe60000010000 */
[----:B------:R-:W-:Y:S01]  /*15510*/  FADD.FTZ R252, R35, R194 ;  /* 0x000000c223fc7221 */ /* 0x000fe20000010000 */
[----:B------:R-:W-:Y:S06]  /*15520*/  @P0 BRA `(.L_x_1633) ;  /* 0xffffffb800140947 */ /* 0x000fec000383ffff */
.L_x_1632:
[----:B------:R-:W1:Y:S01]  /*15530*/  SHFL.BFLY PT, R4, R249, 0x2, 0x1f ;  /* 0x0c401f00f9047f89 */ /* 0x000e6200000e0000 */
[----:B-----5:R-:W-:Y:S01]  /*15540*/  MOV R10, 0x3f800000 ;  /* 0x3f800000000a7802 */ /* 0x020fe20000000f00 */
        /* <DEDUP_REMOVED lines=15> */
[----:B------:R-:W-:-:S04]  /*15640*/  LEA.HI R9, R3, R4, RZ, 0x2 ;  /* 0x0000000403097211 */ /* 0x000fc800078f10ff */
[--C-:B------:R-:W-:Y:S02]  /*15650*/  SHF.R.S32.HI R8, RZ, 0x2, R9.reuse ;  /* 0x00000002ff087819 */ /* 0x100fe40000011409 */
        /* <DEDUP_REMOVED lines=8> */
[----:B------:R-:W-:Y:S02]  /*156e0*/  LEA.HI R8, R3, R4, RZ, 0x5 ;  /* 0x0000000403087211 */ /* 0x000fe400078f28ff */
[C---:B------:R-:W-:Y:S01]  /*156f0*/  SHF.L.U32 R12, R7.reuse, 0x6, RZ ;  /* 0x00000006070c7819 */ /* 0x040fe200000006ff */
[----:B-1----:R-:W-:Y:S01]  /*15700*/  FMUL.FTZ R10, R10, UR4 ;  /* 0x000000040a0a7c20 */ /* 0x002fe20008410000 */
[----:B------:R-:W-:Y:S02]  /*15710*/  R2P PR, R7, 0x6 ;  /* 0x0000000607007804 */ /* 0x000fe40000000000 */
[----:B------:R-:W-:Y:S01]  /*15720*/  LOP3.LUT R12, R12, 0x1c0, RZ, 0xc0, !PT ;  /* 0x000001c00c0c7812 */ /* 0x000fe200078ec0ff */
        /* <DEDUP_REMOVED lines=66> */
[----:B------:R-:W-:Y:S01]  /*15b50*/  SHF.R.S32.HI R10, RZ, 0x5, R8 ;  /* 0x00000005ff0a7819 */ /* 0x000fe20000011408 */
[----:B-1----:R-:W-:Y:S01]  /*15b60*/  ULEA UR4, UR4, UR6, 0x18 ;  /* 0x0000000604047291 */ /* 0x002fe2000f8ec03f */
[----:B------:R-:W-:Y:S01]  /*15b70*/  LOP3.LUT R7, R7, 0x1, RZ, 0xc0, !PT ;  /* 0x0000000107077812 */ /* 0x000fe200078ec0ff */
[C---:B------:R-:W-:Y:S01]  /*15b80*/  FMUL.FTZ R162, R11.reuse, R162 ;  /* 0x000000a20ba27220 */ /* 0x040fe20000410000 */
[----:B------:R-:W-:Y:S01]  /*15b90*/  LEA R9, R10, R9, 0x9 ;  /* 0x000000090a097211 */ /* 0x000fe200078e48ff */
[C---:B------:R-:W-:Y:S01]  /*15ba0*/  FMUL.FTZ R163, R11.reuse, R163 ;  /* 0x000000a30ba37220 */ /* 0x040fe20000410000 */
[----:B------:R-:W-:Y:S01]  /*15bb0*/  LEA.HI R12, R12, R12, RZ, 0x1d ;  /* 0x0000000c0c0c7211 */ /* 0x000fe200078fe8ff */
[----:B------:R-:W-:Y:S01]  /*15bc0*/  FMUL.FTZ R158, R11, R158 ;  /* 0x0000009e0b9e7220 */ /* 0x000fe20000410000 */
[----:B------:R-:W-:Y:S01]  /*15bd0*/  ISETP.NE.U32.AND P4, PT, R7, 0x1, PT ;  /* 0x000000010700780c */ /* 0x000fe20003f85070 */
[----:B------:R-:W-:Y:S01]  /*15be0*/  FMUL.FTZ R159, R11, R159 ;  /* 0x0000009f0b9f7220 */ /* 0x000fe20000410000 */
[----:B------:R-:W-:Y:S01]  /*15bf0*/  LEA R9, R9, R12, 0x1 ;  /* 0x0000000c09097211 */ /* 0x000fe200078e08ff */
[C---:B------:R-:W-:Y:S01]  /*15c00*/  FMUL.FTZ R154, R11.reuse, R154 ;  /* 0x0000009a0b9a7220 */ /* 0x040fe20000410000 */
[----:B------:R-:W-:Y:S01]  /*15c10*/  MOV R7, 0x20 ;  /* 0x0000002000077802 */ /* 0x000fe20000000f00 */
[----:B------:R-:W-:Y:S01]  /*15c20*/  FMUL.FTZ R155, R11, R155 ;  /* 0x0000009b0b9b7220 */ /* 0x000fe20000410000 */
[----:B------:R-:W-:Y:S01]  /*15c30*/  LEA R9, R9, UR4, 0x1 ;  /* 0x0000000409097c11 */ /* 0x000fe2000f8e08ff */
[----:B------:R-:W-:Y:S01]  /*15c40*/  FMUL.FTZ R150, R11, R150 ;  /* 0x000000960b967220 */ /* 0x000fe20000410000 */
[----:B------:R-:W-:Y:S01]  /*15c50*/  SEL R12, R7, 0xffffffe0, !P1 ;  /* 0xffffffe0070c7807 */ /* 0x000fe20004800000 */
        /* <DEDUP_REMOVED lines=181> */
[----:B------:R-:W-:Y:S05]  /*167b0*/  @P1 BRA `(.L_x_1636) ;  /* 0x00000000001c1947 */ /* 0x000fea0003800000 */
[----:B------:R-:W2:Y:S01]  /*167c0*/  S2UR UR8, SR_CTAID.Y ;  /* 0x00000000000879c3 */ /* 0x000ea20000002600 */
[----:B------:R-:W-:Y:S01]  /*167d0*/  ULDC.64 UR6, c[0x0][0x290] ;  /* 0x0000a40000067ab9 */ /* 0x000fe20000000a00 */
[----:B--2---:R-:W-:Y:S02]  /*167e0*/  USHF.R.S32.HI UR4, URZ, 0x1f, UR8 ;  /* 0x0000001f3f047899 */ /* 0x004fe40008011408 */
[----:B------:R-:W-:Y:S02]  /*167f0*/  UIMAD.WIDE.U32 UR12, UR8, UR6, URZ ;  /* 0x00000006080c72a5 */ /* 0x000fe4000f8e003f */
[----:B------:R-:W-:-:S04]  /*16800*/  UIMAD UR4, UR4, UR6, URZ ;  /* 0x00000006040472a4 */ /* 0x000fc8000f8e023f */
[----:B------:R-:W-:-:S04]  /*16810*/  UIMAD UR4, UR8, UR7, UR4 ;  /* 0x00000007080472a4 */ /* 0x000fc8000f8e0204 */
[----:B------:R-:W-:-:S12]  /*16820*/  UIADD3 UR8, UR13, UR4, URZ ;  /* 0x000000040d087290 */ /* 0x000fd8000fffe03f */
.L_x_1636:
[----:B------:R-:W2:Y:S01]  /*16830*/  S2R R11, SR_TID.X ;  /* 0x00000000000b7919 */ /* 0x000ea20000002100 */
[----:B------:R-:W-:Y:S01]  /*16840*/  ULDC.U8 UR4, c[0x0][0x3d9] ;  /* 0x0000f64000047ab9 */ /* 0x000fe20000000000 */
[----:B------:R-:W3:Y:S01]  /*16850*/  S2UR UR6, SR_CTAID.X ;  /* 0x00000000000679c3 */ /* 0x000ee20000002500 */
[----:B------:R-:W-:Y:S01]  /*16860*/  ISETP.NE.AND P2, PT, RZ, UR4, PT ;  /* 0x00000004ff007c0c */ /* 0x000fe2000bf45270 */
[----:B------:R-:W-:Y:S01]  /*16870*/  STS [R23+0x8000], R100 ;  /* 0x0080006417007388 */ /* 0x000fe20000000800 */
[----:B------:R-:W-:Y:S01]  /*16880*/  ULDC.U8 UR10, c[0x0][0x3d8] ;  /* 0x0000f600000a7ab9 */ /* 0x000fe20000000000 */
[----:B------:R-:W4:Y:S01]  /*16890*/  @P3 MUFU.LG2 R6, R6 ;  /* 0x0000000600063308 */ /* 0x000f220000000c00 */
[----:B------:R-:W-:Y:S01]  /*168a0*/  ISETP.NE.AND P1, PT, RZ, UR10, PT ;  /* 0x0000000aff007c0c */ /* 0x000fe2000bf25270 */
[----:B------:R-:W-:Y:S01]  /*168b0*/  STS [R23+0x8400], R102 ;  /* 0x0084006617007388 */ /* 0x000fe20000000800 */
[----:B------:R-:W-:Y:S02]  /*168c0*/  LEA.HI R3, R3, R4, RZ, 0x3 ;  /* 0x0000000403037211 */ /* 0x000fe400078f18ff */
[----:B------:R-:W-:Y:S01]  /*168d0*/  ISETP.EQ.AND P1, PT, RZ, UR4, P1 ;  /* 0x00000004ff007c0c */ /* 0x000fe20008f22270 */
[----:B------:R-:W-:Y:S04]  /*168e0*/  STS [R9+0xc000], R104 ;  /* 0x00c0006809007388 */ /* 0x000fe80000000800 */
[----:B------:R-:W-:Y:S01]  /*168f0*/  STS [R9+0xc400], R106 ;  /* 0x00c4006a09007388 */ /* 0x000fe20000000800 */
[----:B------:R-:W5:Y:S03]  /*16900*/  @P2 LDC.64 R24, c[0x0][0x2c0] ;  /* 0x0000b000ff182b82 */ /* 0x000f660000000a00 */
[----:B------:R-:W-:Y:S04]  /*16910*/  STS [R13+0xc000], R108 ;  /* 0x00c0006c0d007388 */ /* 0x000fe80000000800 */
[----:B------:R1:W-:Y:S01]  /*16920*/  STS [R13+0xc400], R110 ;  /* 0x00c4006e0d007388 */ /* 0x0003e20000000800 */
[----:B------:R-:W-:Y:S01]  /*16930*/  @!P1 PLOP3.LUT P5, PT, PT, PT, PT, 0x8, 0x0 ;  /* 0x000000000000981c */ /* 0x000fe20003fae170 */
[----:B---3--:R-:W-:-:S02]  /*16940*/  UIMAD UR4, UR6, -0x80, UR19 ;  /* 0xffffff80060478a4 */ /* 0x008fc4000f8e0213 */
[----:B------:R-:W-:Y:S04]  /*16950*/  STS [R15+0xc000], R112 ;  /* 0x00c000700f007388 */ /* 0x000fe80000000800 */
[----:B------:R-:W-:Y:S04]  /*16960*/  STS [R15+0xc400], R114 ;  /* 0x00c400720f007388 */ /* 0x000fe80000000800 */
[----:B------:R-:W-:Y:S04]  /*16970*/  STS [R7+0xc000], R116 ;  /* 0x00c0007407007388 */ /* 0x000fe80000000800 */
[----:B------:R3:W-:Y:S01]  /*16980*/  STS [R7+0xc400], R118 ;  /* 0x00c4007607007388 */ /* 0x0007e20000000800 */
[----:B-----5:R-:W-:-:S03]  /*16990*/  @P2 IMAD R24, R25, R24, RZ ;  /* 0x0000001819182224 */ /* 0x020fc600078e02ff */
[----:B------:R-:W-:Y:S04]  /*169a0*/  STS [R17+0xc000], R120 ;  /* 0x00c0007811007388 */ /* 0x000fe80000000800 */
[----:B------:R5:W-:Y:S01]  /*169b0*/  STS [R17+0xc400], R122 ;  /* 0x00c4007a11007388 */ /* 0x000be20000000800 */
[----:B-1----:R-:W-:Y:S02]  /*169c0*/  LOP3.LUT R13, R8, 0xffffffe0, RZ, 0xc0, !PT ;  /* 0xffffffe0080d7812 */ /* 0x002fe400078ec0ff */
[----:B--2---:R-:W-:Y:S01]  /*169d0*/  SHF.R.S32.HI R8, RZ, 0x1f, R11 ;  /* 0x0000001fff087819 */ /* 0x004fe2000001140b */
[----:B------:R-:W1:Y:S02]  /*169e0*/  S2R R16, SR_CTAID.Y ;  /* 0x0000000000107919 */ /* 0x000e640000002600 */
[----:B------:R-:W-:Y:S01]  /*169f0*/  IMAD.IADD R4, R4, 0x1, -R13 ;  /* 0x0000000104047824 */ /* 0x000fe200078e0a0d */
[CC--:B------:R-:W-:Y:S01]  /*16a00*/  LEA.HI R18, R8.reuse, R11.reuse, RZ, 0x5 ;  /* 0x0000000b08127211 */ /* 0x0c0fe200078f28ff */
[----:B------:R-:W2:Y:S01]  /*16a10*/  S2R R9, SR_CTAID.Z ;  /* 0x0000000000097919 */ /* 0x000ea20000002700 */
[----:B------:R-:W-:-:S02]  /*16a20*/  LEA.HI R8, R8, R11, RZ, 0x3 ;  /* 0x0000000b08087211 */ /* 0x000fc400078f18ff */
[----:B------:R-:W-:Y:S01]  /*16a30*/  LOP3.LUT R18, R18, 0xffffffe0, RZ, 0xc0, !PT ;  /* 0xffffffe012127812 */ /* 0x000fe200078ec0ff */
[----:B------:R-:W-:Y:S04]  /*16a40*/  STS [R19+0xc000], R124 ;  /* 0x00c0007c13007388 */ /* 0x000fe80000000800 */
[----:B------:R4:W-:Y:S01]  /*16a50*/  STS [R19+0xc400], R126 ;  /* 0x00c4007e13007388 */ /* 0x0009e20000000800 */
[----:B---3--:R-:W3:Y:S03]  /*16a60*/  @P2 LDC R7, c[0x0][0x2c0] ;  /* 0x0000b000ff072b82 */ /* 0x008ee60000000800 */
[----:B------:R-:W-:Y:S04]  /*16a70*/  STS [R21+0xc000], R128 ;  /* 0x00c0008015007388 */ /* 0x000fe80000000800 */
[----:B------:R1:W-:Y:S01]  /*16a80*/  STS [R21+0xc400], R130 ;  /* 0x00c4008215007388 */ /* 0x0003e20000000800 */
[----:B-----5:R-:W2:Y:S03]  /*16a90*/  @P3 LDC R17, c[0x0][0x2e8] ;  /* 0x0000ba00ff113b82 */ /* 0x020ea60000000800 */
[----:B------:R-:W-:Y:S04]  /*16aa0*/  STS [R23+0xc000], R132 ;  /* 0x00c0008417007388 */ /* 0x000fe80000000800 */
[----:B------:R5:W-:Y:S01]  /*16ab0*/  STS [R23+0xc400], R134 ;  /* 0x00c4008617007388 */ /* 0x000be20000000800 */
[----:B----4-:R-:W-:Y:S01]  /*16ac0*/  SHF.R.S32.HI R19, RZ, 0x3, R3 ;  /* 0x00000003ff137819 */ /* 0x010fe20000011403 */
[----:B-1----:R-:W-:Y:S01]  /*16ad0*/  @P2 IMAD.MOV.U32 R21, RZ, RZ, 0x1 ;  /* 0x00000001ff152424 */ /* 0x002fe200078e00ff */
[----:B-----5:R-:W-:Y:S01]  /*16ae0*/  @!P1 CS2R R22, SRZ ;  /* 0x0000000000169805 */ /* 0x020fe2000001ff00 */
[----:B------:R-:W-:Y:S06]  /*16af0*/  @!P1 BRA `(.L_x_1637) ;  /* 0x00000000001c9947 */ /* 0x000fec0003800000 */
[----:B------:R-:W1:Y:S01]  /*16b00*/  S2UR UR9, SR_CTAID.Y ;  /* 0x00000000000979c3 */ /* 0x000e620000002600 */
[----:B------:R-:W-:Y:S01]  /*16b10*/  ULDC UR7, c[0x0][0x2c4] ;  /* 0x0000b10000077ab9 */ /* 0x000fe20000000800 */
[----:B------:R-:W-:Y:S01]  /*16b20*/  PLOP3.LUT P5, PT, PT, PT, PT, 0x80, 0x0 ;  /* 0x000000000000781c */ /* 0x000fe20003faf070 */
[----:B-1----:R-:W-:-:S04]  /*16b30*/  @!UP0 UIMAD UR17, UR9, UR7, URZ ;  /* 0x00000007091182a4 */ /* 0x002fc8000f8e023f */
[----:B------:R-:W-:Y:S02]  /*16b40*/  USHF.R.S32.HI UR7, URZ, 0x1f, UR17 ;  /* 0x0000001f3f077899 */ /* 0x000fe40008011411 */
[----:B------:R-:W-:-:S04]  /*16b50*/  IMAD.U32 R22, RZ, RZ, UR17 ;  /* 0x00000011ff167e24 */ /* 0x000fc8000f8e00ff */
[----:B------:R-:W-:Y:S02]  /*16b60*/  MOV R23, UR7 ;  /* 0x0000000700177c02 */ /* 0x000fe40008000f00 */
.L_x_1637:
[----:B------:R-:W-:Y:S05]  /*16b70*/  @P2 BRA `(.L_x_1638) ;  /* 0x0000000000182947 */ /* 0x000fea0003800000 */
[----:B------:R-:W1:Y:S01]  /*16b80*/  LDC R24, c[0x0][0x2c4] ;  /* 0x0000b100ff187b82 */ /* 0x000e620000000800 */
[----:B------:R-:W-:Y:S02]  /*16b90*/  ISETP.NE.AND P1, PT, RZ, UR10, PT ;  /* 0x0000000aff007c0c */ /* 0x000fe4000bf25270 */
[----:B---3--:R-:W-:-:S05]  /*16ba0*/  MOV R7, 0x1 ;  /* 0x0000000100077802 */ /* 0x008fca0000000f00 */
[----:B------:R-:W3:Y:S08]  /*16bb0*/  LDC R21, c[0x0][0x270] ;  /* 0x00009c00ff157b82 */ /* 0x000ef00000000800 */
[----:B-1----:R-:W3:Y:S02]  /*16bc0*/  @P1 LDC R24, c[0x0][0x2e4] ;  /* 0x0000b900ff181b82 */ /* 0x002ee40000000800 */
[----:B---3--:R-:W-:-:S07]  /*16bd0*/  IMAD R21, R24, R21, RZ ;  /* 0x0000001518157224 */ /* 0x008fce00078e02ff */
.L_x_1638:
[----:B------:R-:W-:Y:S01]  /*16be0*/  BAR.SYNC.DEFER_BLOCKING 0x0 ;  /* 0x0000000000007b1d */ /* 0x000fe20000010000 */
[----:B------:R-:W-:Y:S01]  /*16bf0*/  ISETP.GE.AND P2, PT, R19, UR4, PT ;  /* 0x0000000413007c0c */ /* 0x000fe2000bf46270 */
[----:B------:R-:W-:Y:S01]  /*16c00*/  IMAD.IADD R18, R11, 0x1, -R18 ;  /* 0x000000010b127824 */ /* 0x000fe200078e0a12 */
[----:B------:R-:W-:Y:S01]  /*16c10*/  LEA.HI.SX32 R3, R3, 0x20, 0x1d ;  /* 0x0000002003037811 */ /* 0x000fe200078feaff */
[----:B------:R-:W-:Y:S01]  /*16c20*/  IMAD R16, R16, R21, RZ ;  /* 0x0000001510107224 */ /* 0x000fe200078e02ff */
[----:B------:R-:W-:-:S03]  /*16c30*/  SHF.R.S32.HI R20, RZ, 0x3, R8 ;  /* 0x00000003ff147819 */ /* 0x000fc60000011408 */
[----:B------:R-:W1:Y:S01]  /*16c40*/  @P0 LDC R19, c[0x0][0x2e8] ;  /* 0x0000ba00ff130b82 */ /* 0x000e620000000800 */
[----:B------:R-:W4:Y:S01]  /*16c50*/  @P0 MUFU.LG2 R5, R5 ;  /* 0x0000000500050308 */ /* 0x000f220000000c00 */
[----:B------:R-:W-:Y:S01]  /*16c60*/  ISETP.GE.AND P6, PT, R3, UR4, PT ;  /* 0x0000000403007c0c */ /* 0x000fe2000bfc6270 */
[----:B------:R-:W-:Y:S01]  /*16c70*/  @P3 FMUL.FTZ R25, R6, 0.69314718246459960938 ;  /* 0x3f31721806193820 */ /* 0x000fe20000410000 */
[----:B------:R-:W-:Y:S01]  /*16c80*/  SHF.R.S32.HI R11, RZ, 0x1f, R10 ;  /* 0x0000001fff0b7819 */ /* 0x000fe2000001140a */
[----:B------:R-:W-:Y:S01]  /*16c90*/  VIADD R3, R20, 0x40 ;  /* 0x0000004014037836 */ /* 0x000fe20000000000 */
[----:B------:R-:W-:Y:S01]  /*16ca0*/  LOP3.LUT P4, RZ, R4, 0x3, RZ, 0xc0, !PT ;  /* 0x0000000304ff7812 */ /* 0x000fe2000788c0ff */
[----:B---3--:R-:W-:Y:S01]  /*16cb0*/  IMAD R4, R7, UR6, RZ ;  /* 0x0000000607047c24 */ /* 0x008fe2000f8e02ff */
[----:B------:R-:W-:Y:S01]  /*16cc0*/  LEA.HI R11, R11, R10, RZ, 0x3 ;  /* 0x0000000a0b0b7211 */ /* 0x000fe200078f18ff */
[----:B------:R-:W-:Y:S01]  /*16cd0*/  IMAD.MOV.U32 R8, RZ, RZ, 0x7f800000 ;  /* 0x7f800000ff087424 */ /* 0x000fe200078e00ff */
[----:B------:R-:W-:Y:S01]  /*16ce0*/  SEL R16, R16, RZ, !P5 ;  /* 0x000000ff10107207 */ /* 0x000fe20006800000 */
[----:B--2---:R-:W-:Y:S01]  /*16cf0*/  @P3 FFMA.FTZ R8, R2, R17, R25 ;  /* 0x0000001102083223 */ /* 0x004fe20000010019 */
[----:B------:R-:W-:Y:S01]  /*16d00*/  ISETP.GE.AND P1, PT, R3, UR5, PT ;  /* 0x0000000503007c0c */ /* 0x000fe2000bf26270 */
[----:B------:R-:W-:Y:S01]  /*16d10*/  IMAD.SHL.U32 R4, R4, 0x80, RZ ;  /* 0x0000008004047824 */ /* 0x000fe200078e00ff */
[----:B------:R-:W-:Y:S01]  /*16d20*/  SHF.R.S32.HI R3, RZ, 0x1f, R18 ;  /* 0x0000001fff037819 */ /* 0x000fe20000011412 */
[----:B------:R-:W-:Y:S01]  /*16d30*/  IMAD R17, R9, R24, R16 ;  /* 0x0000001809117224 */ /* 0x000fe200078e0210 */
[----:B------:R-:W-:Y:S01]  /*16d40*/  LOP3.LUT R11, R11, 0xffffff8, RZ, 0xc0, !PT ;  /* 0x0ffffff80b0b7812 */ /* 0x000fe200078ec0ff */
[----:B------:R-:W-:Y:S01]  /*16d50*/  BSSY B0, `(.L_x_1639) ;  /* 0x0000020000007945 */ /* 0x000fe20003800000 */
[----:B------:R2:W3:Y:S01]  /*16d60*/  LDS.128 R12, [R230+0x3000] ;  /* 0x00300000e60c7984 */ /* 0x0004e20000000c00 */
[----:B------:R-:W-:Y:S01]  /*16d70*/  LEA.HI R3, R3, R18, RZ, 0x2 ;  /* 0x0000001203037211 */ /* 0x000fe200078f10ff */
[----:B----4-:R-:W-:Y:S01]  /*16d80*/  @P0 FMUL.FTZ R5, R5, 0.69314718246459960938 ;  /* 0x3f31721805050820 */ /* 0x010fe20000410000 */
[----:B------:R-:W-:Y:S01]  /*16d90*/  IMAD.IADD R11, R10, 0x1, -R11 ;  /* 0x000000010a0b7824 */ /* 0x000fe200078e0a0b */
[----:B------:R-:W-:Y:S01]  /*16da0*/  IADD3 R10, P5, P3, R4, R22, R17 ;  /* 0x00000016040a7210 */ /* 0x000fe20007bbe011 */
[----:B------:R-:W-:Y:S01]  /*16db0*/  IMAD.MOV.U32 R6, RZ, RZ, 0x7f800000 ;  /* 0x7f800000ff067424 */ /* 0x000fe200078e00ff */
[----:B------:R-:W-:Y:S01]  /*16dc0*/  SHF.R.S32.HI R16, RZ, 0x2, R3 ;  /* 0x00000002ff107819 */ /* 0x000fe20000011403 */
[----:B-1----:R-:W-:Y:S01]  /*16dd0*/  @P0 FFMA.FTZ R6, R0, R19, R5 ;  /* 0x0000001300060223 */ /* 0x002fe20000010005 */
[----:B------:R-:W-:-:S02]  /*16de0*/  SHF.R.S32.HI R3, RZ, 0x1f, R4 ;  /* 0x0000001fff037819 */ /* 0x000fc40000011404 */
        /* <DEDUP_REMOVED lines=22> */
.L_x_1640:
[----:B------:R-:W-:Y:S05]  /*16f50*/  BSYNC B0 ;  /* 0x0000000000007941 */ /* 0x000fea0003800000 */
.L_x_1639:
[----:B-1----:R-:W-:Y:S01]  /*16f60*/  SHF.R.S32.HI R2, RZ, 0x1f, R242 ;  /* 0x0000001fff027819 */ /* 0x002fe200000114f2 */
[----:B------:R-:W-:Y:S01]  /*16f70*/  ULDC.64 UR6, c[0x0][0x2a0] ;  /* 0x0000a80000067ab9 */ /* 0x000fe20000000a00 */
[----:B------:R-:W-:Y:S01]  /*16f80*/  IADD3 R24, P0, R242, UR12, RZ ;  /* 0x0000000cf2187c10 */ /* 0x000fe2000ff1e0ff */
[----:B------:R-:W-:Y:S01]  /*16f90*/  IMAD.U32 R3, RZ, RZ, UR18 ;  /* 0x00000012ff037e24 */ /* 0x000fe2000f8e00ff */
[----:B------:R-:W-:Y:S01]  /*16fa0*/  SHF.R.S32.HI R4, RZ, 0x1f, R9 ;  /* 0x0000001fff047819 */ /* 0x000fe20000011409 */
[----:B------:R1:W2:Y:S01]  /*16fb0*/  LDS.128 R16, [R230+0x4000] ;  /* 0x00400000e6107984 */ /* 0x0002a20000000c00 */
[----:B------:R-:W-:Y:S01]  /*16fc0*/  IADD3 R0, R20, 0x60, RZ ;  /* 0x0000006014007810 */ /* 0x000fe20007ffe0ff */
[----:B------:R-:W-:Y:S01]  /*16fd0*/  BSSY B0, `(.L_x_1641) ;  /* 0x000001f000007945 */ /* 0x000fe20003800000 */
[----:B------:R-:W-:Y:S02]  /*16fe0*/  IADD3.X R25, R2, UR8, RZ, P0, !PT ;  /* 0x0000000802197c10 */ /* 0x000fe400087fe4ff */
[----:B------:R-:W-:-:S02]  /*16ff0*/  SHF.R.S32.HI R21, RZ, 0x1f, R20 ;  /* 0x0000001fff157819 */ /* 0x000fc40000011414 */
[----:B------:R-:W-:Y:S01]  /*17000*/  ISETP.GE.AND P0, PT, R0, UR5, PT ;  /* 0x0000000500007c0c */ /* 0x000fe2000bf06270 */
[----:B------:R-:W-:Y:S02]  /*17010*/  IMAD R0, R4, UR6, RZ ;  /* 0x0000000604007c24 */ /* 0x000fe4000f8e02ff */
[----:B------:R-:W-:Y:S01]  /*17020*/  IMAD.WIDE R2, R3, 0x80, R20 ;  /* 0x0000008003027825 */ /* 0x000fe200078e0214 */
[----:B------:R1:W4:Y:S03]  /*17030*/  LDS.128 R4, [R230+0xc000] ;  /* 0x00c00000e6047984 */ /* 0x0003260000000c00 */
[C---:B------:R-:W-:Y:S01]  /*17040*/  IMAD R27, R9.reuse, UR7, R0 ;  /* 0x00000007091b7c24 */ /* 0x040fe2000f8e0200 */
[----:B------:R1:W1:Y:S01]  /*17050*/  LDS.128 R20, [R230] ;  /* 0x00000000e6147984 */ /* 0x0002620000000c00 */
[----:B------:R-:W-:-:S03]  /*17060*/  IMAD.WIDE.U32 R24, R9, UR6, R24 ;  /* 0x0000000609187c25 */ /* 0x000fc6000f8e0018 */
[----:B------:R1:W1:Y:S01]  /*17070*/  LDS.128 R8, [R230+0x8000] ;  /* 0x00800000e6087984 */ /* 0x0002620000000c00 */
        /* <DEDUP_REMOVED lines=17> */
[----:B--2---:R1:W-:Y:S04]  /*17190*/  @!P4 STG.E.128 desc[UR32][R28.64+0x80], R16 ;  /* 0x000080101c00c986 */ /* 0x0043e8000c101d20 */
[----:B------:R1:W-:Y:S04]  /*171a0*/  @!P3 STG.E.128 desc[UR32][R28.64+0x100], R8 ;  /* 0x000100081c00b986 */ /* 0x0003e8000c101d20 */
[----:B----4-:R1:W-:Y:S02]  /*171b0*/  @!P2 STG.E.128 desc[UR32][R28.64+0x180], R4 ;  /* 0x000180041c00a986 */ /* 0x0103e4000c101d20 */
.L_x_1642:
[----:B------:R-:W-:Y:S05]  /*171c0*/  BSYNC B0 ;  /* 0x0000000000007941 */ /* 0x000fea0003800000 */
.L_x_1641:
[----:B-1----:R1:W1:Y:S01]  /*171d0*/  LDS.128 R20, [R230+0x1000] ;  /* 0x00100000e6147984 */ /* 0x0022620000000c00 */
[----:B------:R-:W-:Y:S03]  /*171e0*/  BSSY B0, `(.L_x_1643) ;  /* 0x000001a000007945 */ /* 0x000fe60003800000 */
[----:B--2---:R2:W1:Y:S04]  /*171f0*/  LDS.128 R16, [R230+0x5000] ;  /* 0x00500000e6107984 */ /* 0x0044680000000c00 */
[----:B------:R2:W1:Y:S04]  /*17200*/  LDS.128 R8, [R230+0x9000] ;  /* 0x00900000e6087984 */ /* 0x0004680000000c00 */
[----:B----4-:R2:W4:Y:S01]  /*17210*/  LDS.128 R4, [R230+0xd000] ;  /* 0x00d00000e6047984 */ /* 0x0105220000000c00 */
        /* <DEDUP_REMOVED lines=22> */
.L_x_1644:
[----:B------:R-:W-:Y:S05]  /*17380*/  BSYNC B0 ;  /* 0x0000000000007941 */ /* 0x000fea0003800000 */
.L_x_1643:
        /* <DEDUP_REMOVED lines=27> */
.L_x_1646:
[----:B------:R-:W-:Y:S05]  /*17540*/  BSYNC B0 ;  /* 0x0000000000007941 */ /* 0x000fea0003800000 */
.L_x_1645:
[----:B-1----:R1:W1:Y:S04]  /*17550*/  LDS.128 R8, [R230+0x7000] ;  /* 0x00700000e6087984 */ /* 0x0022680000000c00 */
        /* <DEDUP_REMOVED lines=21> */
[----:B-1----:R3:W-:Y:S04]  /*176b0*/  @!P2 STG.E.128 desc[UR32][R2.64+0x80], R8 ;  /* 0x000080080200a986 */ /* 0x0027e8000c101d20 */
[----:B------:R3:W-:Y:S02]  /*176c0*/  @!P1 STG.E.128 desc[UR32][R2.64+0x100], R4 ;  /* 0x0001000402009986 */ /* 0x0007e4000c101d20 */
[----:B------:R-:W-:Y:S05]  /*176d0*/  @P0 EXIT ;  /* 0x000000000000094d */ /* 0x000fea0003800000 */
[----:B------:R-:W-:Y:S01]  /*176e0*/  STG.E.128 desc[UR32][R2.64+0x180], R16 ;  /* 0x0001801002007986 */ /* 0x000fe2000c101d20 */
[----:B------:R-:W-:Y:S05]  /*176f0*/  EXIT ;  /* 0x000000000000794d */ /* 0x000fea0003800000 */
.L_x_1647:
        /* <DEDUP_REMOVED lines=16> */
.L_x_2416:


//--------------------- .text._ZN5flash16flash_fwd_kernelI23Flash_fwd_kernel_traitsILi256ELi128ELi64ELi8ELb0ELb0EN7cutlass10bfloat16_tE19Flash_kernel_traitsILi256ELi128ELi64ELi8ES3_EELb1ELb0ELb0ELb0ELb0ELb1ELb0ELb0EEEvNS_16Flash_fwd_paramsE --------------------------
	.section	.text._ZN5flash16flash_fwd_kernelI23Flash_fwd_kernel_traitsILi256ELi128ELi64ELi8ELb0ELb0EN7cutlass10bfloat16_tE19Flash_kernel_traitsILi256ELi128ELi64ELi8ES3_EELb1ELb0ELb0ELb0ELb0ELb1ELb0ELb0EEEvNS_16Flash_fwd_paramsE,"ax",@progbits
	.align	128
        .global         _ZN5flash16flash_fwd_kernelI23Flash_fwd_kernel_traitsILi256ELi128ELi64ELi8ELb0ELb0EN7cutlass10bfloat16_tE19Flash_kernel_traitsILi256ELi128ELi64ELi8ES3_EELb1ELb0ELb0ELb0ELb0ELb1ELb0ELb0EEEvNS_16Flash_fwd_paramsE
        .type           _ZN5flash16flash_fwd_kernelI23Flash_fwd_kernel_traitsILi256ELi128ELi64ELi8ELb0ELb0EN7cutlass10bfloat16_tE19Flash_kernel_traitsILi256ELi128ELi64ELi8ES3_EELb1ELb0ELb0ELb0ELb0ELb1ELb0ELb0EEEvNS_16Flash_fwd_paramsE,@function
        .size           _ZN5flash16flash_fwd_kernelI23Flash_fwd_kernel_traitsILi256ELi128ELi64ELi8ELb0ELb0EN7cutlass10bfloat16_tE19Flash_kernel_traitsILi256ELi128ELi64ELi8ES3_EELb1ELb0ELb0ELb0ELb0ELb1ELb0ELb0EEEvNS_16Flash_fwd_paramsE,(.L_x_2417 - _ZN5flash16flash_fwd_kernelI23Flash_fwd_kernel_traitsILi256ELi128ELi64ELi8ELb0ELb0EN7cutlass10bfloat16_tE19Flash_kernel_traitsILi256ELi128ELi64ELi8ES3_EELb1ELb0ELb0ELb0ELb0ELb1ELb0ELb0EEEvNS_16Flash_fwd_paramsE)
        .other          _ZN5flash16flash_fwd_kernelI23Flash_fwd_kernel_traitsILi256ELi128ELi64ELi8ELb0ELb0EN7cutlass10bfloat16_tE19Flash_kernel_traitsILi256ELi128ELi64ELi8ES3_EELb1ELb0ELb0ELb0ELb0ELb1ELb0ELb0EEEvNS_16Flash_fwd_paramsE,@"STO_CUDA_ENTRY STV_DEFAULT"
_ZN5flash16flash_fwd_kernelI23Flash_fwd_kernel_traitsILi256ELi128ELi64ELi8ELb0ELb0EN7cutlass10bfloat16_tE19Flash_kernel_traitsILi256ELi128ELi64ELi8ES3_EELb1ELb0ELb0ELb0ELb0ELb1ELb0ELb0EEEvNS_16Flash_fwd_paramsE:
.text._ZN5flash16flash_fwd_kernelI23Flash_fwd_kernel_traitsILi256ELi128ELi64ELi8ELb0ELb0EN7cutlass10bfloat16_tE19Flash_kernel_traitsILi256ELi128ELi64ELi8ES3_EELb1ELb0ELb0ELb0ELb0ELb1ELb0ELb0EEEvNS_16Flash_fwd_paramsE:
        /* <DEDUP_REMOVED lines=11> */
[----:B------:R-:W-:-:S05]  /*00b0*/  ULDC.64 UR10, c[0x0][0x2f0] ;  /* 0x0000bc00000a7ab9 */ /* 0x000fca0000000a00 */
[----:B------:R-:W4:Y:S01]  /*00c0*/  @P2 LDG.E.64 R6, desc[UR30][R6.64] ;  /* 0x0000001e06062981 */ /* 0x000f22000c1e1b00 */
[----:B------:R-:W-:Y:S01]  /*00d0*/  S2UR UR27, SR_CTAID.X ;  /* 0x00000000001b79c3 */ /* 0x000fe20000002500 */
[----:B-1----:R-:W-:-:S07]  /*00e0*/  @P2 IMAD.MOV.U32 R2, RZ, RZ, R165 ;  /* 0x000000ffff022224 */ /* 0x002fce00078e00a5 */
[----:B------:R-:W1:Y:S01]  /*00f0*/  S2UR UR14, SR_CTAID.Y ;  /* 0x00000000000e79c3 */ /* 0x000e620000002600 */
[----:B--2---:R-:W-:-:S07]  /*0100*/  @P2 IMAD.MOV.U32 R3, RZ, RZ, R78 ;  /* 0x000000ffff032224 */ /* 0x004fce00078e004e */
[----:B------:R-:W2:Y:S01]  /*0110*/  S2UR UR9, SR_CTAID.Z ;  /* 0x00000000000979c3 */ /* 0x000ea20000002700 */
[----:B------:R5:W4:Y:S01]  /*0120*/  @P2 LDG.E.64 R4, desc[UR30][R2.64] ;  /* 0x0000001e02042981 */ /* 0x000b22000c1e1b00 */
[----:B------:R-:W-:-:S06]  /*0130*/  UISETP.NE.U32.AND UP2, UPT, UR6, URZ, UPT ;  /* 0x0000003f0600728c */ /* 0x000fcc000bf45070 */
[----:B------:R-:W4:Y:S01]  /*0140*/  @P2 LDC R0, c[0x0][0x3b0] ;  /* 0x0000ec00ff002b82 */ /* 0x000f220000000800 */
[----:B------:R-:W-:Y:S01]  /*0150*/  UISETP.NE.AND.EX UP2, UPT, UR7, URZ, UPT, UP2 ;  /* 0x0000003f0700728c */ /* 0x000fe2000bf45320 */
[----:B------:R-:W-:Y:S02]  /*0160*/  ULDC.U8 UR6, c[0x0][0x3c2] ;  /* 0x0000f08000067ab9 */ /* 0x000fe40000000000 */
[----:B------:R-:W-:-:S03]  /*0170*/  UISETP.NE.AND UP3, UPT, UR6, URZ, UPT ;  /* 0x0000003f0600728c */ /* 0x000fc6000bf65270 */
[----:B------:R-:W-:Y:S01]  /*0180*/  PLOP3.LUT P0, PT, PT, PT, UP2, 0x80, 0x0 ;  /* 0x000000000000781c */ /* 0x000fe20003f0f028 */
[----:B-1----:R-:W-:Y:S01]  /*0190*/  UIMAD.WIDE UR10, UR14, 0x4, UR10 ;  /* 0x000000040e0a78a5 */ /* 0x002fe2000f8e020a */
[----:B------:R-:W-:Y:S01]  /*01a0*/  ULDC.64 UR6, c[0x0][0x2f8] ;  /* 0x0000be0000067ab9 */ /* 0x000fe20000000a00 */
        /* <DEDUP_REMOVED lines=9> */
[----:B------:R-:W-:Y:S01]  /*0240*/  UIMAD.WIDE UR6, UR14, 0x4, UR6 ;  /* 0x000000040e0678a5 */ /* 0x000fe2000f8e0206 */
[----:B----4-:R-:W-:Y:S02]  /*0250*/  @P2 R2UR UR34, R6 ;  /* 0x00000000062222ca */ /* 0x010fe400000e0000 */
        /* <DEDUP_REMOVED lines=9> */
[----:B------:R-:W-:Y:S02]  /*02f0*/  @UP1 ULDC.64 UR10, c[0x0][0x300] ;  /* 0x0000c000000a1ab9 */ /* 0x000fe40000000a00 */
[----:B------:R-:W-:Y:S01]  /*0300*/  @UP1 UIMAD.WIDE UR10, UR14, 0x4, UR10 ;  /* 0x000000040e0a18a5 */ /* 0x000fe2000f8e020a */
[----:B------:R-:W-:Y:S01]  /*0310*/  PLOP3.LUT P2, PT, PT, PT, UP0, 0x80, 0x0 ;  /* 0x000000000000781c */ /* 0x000fe20003f4f008 */
[----:B-1----:R-:W-:Y:S02]  /*0320*/  @!P3 IMAD.MOV.U32 R6, RZ, RZ, R165 ;  /* 0x000000ffff06b224 */ /* 0x002fe400078e00a5 */
[----:B------:R-:W-:-:S05]  /*0330*/  @!P3 IMAD.MOV.U32 R7, RZ, RZ, R78 ;  /* 0x000000ffff07b224 */ /* 0x000fca00078e004e */
[----:B------:R1:W-:Y:S04]  /*0340*/  @!P3 STG.E.64 desc[UR30][R2.64+0x8], R6 ;  /* 0x000008060200b986 */ /* 0x0003e8000c101b1e */
[----:B------:R-:W2:Y:S04]  /*0350*/  @P0 LDG.E R0, desc[UR30][R4.64+0x4] ;  /* 0x0000041e04000981 */ /* 0x000ea8000c1e1900 */
[----:B-1----:R1:W3:Y:S01]  /*0360*/  @P0 LDG.E R6, desc[UR30][R4.64] ;  /* 0x0000001e04060981 */ /* 0x0022e2000c1e1900 */
[----:B------:R-:W-:Y:S01]  /*0370*/  IMAD.U32 R2, RZ, RZ, UR6 ;  /* 0x00000006ff027e24 */ /* 0x000fe2000f8e00ff */
[----:B------:R-:W-:Y:S01]  /*0380*/  UMOV UR26, 0xffffffff ;  /* 0xffffffff001a7882 */ /* 0x000fe20000000000 */
[----:B------:R-:W-:Y:S01]  /*0390*/  IMAD.U32 R3, RZ, RZ, UR7 ;  /* 0x00000007ff037e24 */ /* 0x000fe2000f8e00ff */
[----:B------:R-:W-:Y:S01]  /*03a0*/  ULDC UR6, c[0x0][0x270] ;  /* 0x00009c0000067ab9 */ /* 0x000fe20000000800 */
[----:B-1----:R-:W-:-:S02]  /*03b0*/  IMAD.U32 R4, RZ, RZ, UR10 ;  /* 0x0000000aff047e24 */ /* 0x002fc4000f8e00ff */
[----:B------:R-:W-:-:S05]  /*03c0*/  IMAD.U32 R5, RZ, RZ, UR11 ;  /* 0x0000000bff057e24 */ /* 0x000fca000f8e00ff */
[----:B------:R-:W4:Y:S04]  /*03d0*/  @P1 LDG.E R4, desc[UR30][R4.64] ;  /* 0x0000001e04041981 */ /* 0x000f28000c1e1900 */
[----:B------:R-:W5:Y:S01]  /*03e0*/  @!P2 LDG.E R5, desc[UR30][R2.64] ;  /* 0x0000001e0205a981 */ /* 0x000f62000c1e1900 */
[----:B------:R-:W-:Y:S01]  /*03f0*/  UMOV UR15, URZ ;  /* 0x0000003f000f7c82 */ /* 0x000fe20008000000 */
[----:B------:R-:W-:Y:S01]  /*0400*/  UIMAD UR7, UR14, UR6, UR9 ;  /* 0x000000060e0772a4 */ /* 0x000fe2000f8e0209 */
[----:B------:R-:W-:Y:S01]  /*0410*/  UMOV UR8, 0xffffffff ;  /* 0xffffffff00087882 */ /* 0x000fe20000000000 */
[----:B--2---:R-:W-:Y:S02]  /*0420*/  @P0 R2UR UR28, R0 ;  /* 0x00000000001c02ca */ /* 0x004fe400000e0000 */
[----:B------:R-:W-:-:S04]  /*0430*/  SHF.R.S32.HI R0, RZ, 0x1f, R80 ;  /* 0x0000001fff007819 */ /* 0x000fc80000011450 */
[----:B------:R-:W-:Y:S02]  /*0440*/  LEA.HI R79, R0, R80, RZ, 0x5 ;  /* 0x00000050004f7211 */ /* 0x000fe400078f28ff */
[----:B---3--:R-:W-:Y:S02]  /*0450*/  @P0 R2UR UR26, R6 ;  /* 0x00000000061a02ca */ /* 0x008fe400000e0000 */
[----:B------:R-:W-:Y:S01]  /*0460*/  ISETP.NE.U32.AND P0, PT, RZ, UR4, PT ;  /* 0x00000004ff007c0c */ /* 0x000fe2000bf05070 */
[----:B------:R-:W-:-:S10]  /*0470*/  USHF.L.U32 UR4, UR7, 0x5, URZ ;  /* 0x0000000507047899 */ /* 0x000fd4000800063f */
[----:B------:R-:W-:Y:S01]  /*0480*/  @UP2 UIADD3 UR28, UR28, -UR26, URZ ;  /* 0x8000001a1c1c2290 */ /* 0x000fe2000fffe03f */
[----:B----4-:R-:W-:Y:S02]  /*0490*/  @P1 R2UR UR15, R4 ;  /* 0x00000000040f12ca */ /* 0x010fe400000e0000 */
[----:B------:R-:W-:-:S05]  /*04a0*/  LOP3.LUT R4, R79, 0xffffffe0, RZ, 0xc0, !PT ;  /* 0xffffffe04f047812 */ /* 0x000fca00078ec0ff */
[----:B------:R-:W-:Y:S01]  /*04b0*/  IMAD.IADD R4, R80, 0x1, -R4 ;  /* 0x0000000150047824 */ /* 0x000fe200078e0a04 */
[----:B------:R-:W-:Y:S01]  /*04c0*/  @!UP2 ULDC UR28, c[0x0][0x2c4] ;  /* 0x0000b100001caab9 */ /* 0x000fe20000000800 */
[----:B-----5:R-:W-:Y:S02]  /*04d0*/  @!P2 R2UR UR8, R5 ;  /* 0x000000000508a2ca */ /* 0x020fe400000e0000 */
[----:B------:R-:W-:Y:S01]  /*04e0*/  ISETP.NE.AND.EX P2, PT, RZ, UR5, PT, P0 ;  /* 0x00000005ff007c0c */ /* 0x000fe2000bf45300 */
[----:B------:R-:W-:Y:S01]  /*04f0*/  USHF.R.S32.HI UR5, URZ, 0x1f, UR4 ;  /* 0x0000001f3f057899 */ /* 0x000fe20008011404 */
[--C-:B------:R-:W-:Y:S02]  /*0500*/  IADD3 R165, P1, P0, R165, UR4, R4.reuse ;  /* 0x00000004a5a57c10 */ /* 0x100fe4000f83e004 */
[----:B------:R-:W-:-:S04]  /*0510*/  SHF.R.S32.HI R4, RZ, 0x1f, R4 ;  /* 0x0000001fff047819 */ /* 0x000fc80000011404 */
        /* <DEDUP_REMOVED lines=9> */
.L_x_1648:
[----:B------:R-:W-:-:S05]  /*05b0*/  ULDC UR7, c[0x0][0x2c8] ;  /* 0x0000b20000077ab9 */ /* 0x000fca0000000800 */
.L_x_1649:
        /* <DEDUP_REMOVED lines=30> */
[CC--:B------:R-:W-:Y:S01]  /*07a0*/  LEA.HI R5, R0.reuse, R80.reuse, RZ, 0x3 ;  /* 0x0000005000057211 */ /* 0x0c0fe200078f18ff */
[----:B------:R-:W-:Y:S01]  /*07b0*/  UIADD3 UR22, -UR22, UR28, URZ ;  /* 0x0000001c16167290 */ /* 0x000fe2000fffe13f */
[----:B------:R-:W-:Y:S01]  /*07c0*/  IMAD.U32 R30, RZ, RZ, UR27 ;  /* 0x0000001bff1e7e24 */ /* 0x000fe2000f8e00ff */
[CC--:B------:R-:W-:Y:S02]  /*07d0*/  LEA.HI R16, R0.reuse, R80.reuse, RZ, 0x6 ;  /* 0x0000005000107211 */ /* 0x0c0fe400078f30ff */
[----:B------:R-:W-:Y:S02]  /*07e0*/  SHF.R.S32.HI R18, RZ, 0x3, R5 ;  /* 0x00000003ff127819 */ /* 0x000fe40000011405 */
[----:B------:R-:W-:Y:S01]  /*07f0*/  LEA.HI R0, R0, R80, RZ, 0x4 ;  /* 0x0000005000007211 */ /* 0x000fe200078f20ff */
[----:B------:R-:W-:Y:S01]  /*0800*/  IMAD.SHL.U32 R16, R16, 0x8, RZ ;  /* 0x0000000810107824 */ /* 0x000fe200078e00ff */
[C---:B------:R-:W-:Y:S01]  /*0810*/  ISETP.GE.AND P4, PT, R18.reuse, UR22, PT ;  /* 0x0000001612007c0c */ /* 0x040fe2000bf86270 */
[----:B------:R-:W-:Y:S01]  /*0820*/  @UP0 ULDC.64 UR4, c[0x0][0x240] ;  /* 0x0000900000040ab9 */ /* 0x000fe20000000a00 */
[----:B------:R-:W-:Y:S01]  /*0830*/  SHF.R.S32.HI R19, RZ, 0x1f, R18 ;  /* 0x0000001fff137819 */ /* 0x000fe20000011412 */
[----:B------:R-:W-:Y:S01]  /*0840*/  @UP0 UIMAD.WIDE.U32 UR6, UR26, UR4, URZ ;  /* 0x000000041a0602a5 */ /* 0x000fe2000f8e003f */
[----:B------:R-:W-:Y:S01]  /*0850*/  IMAD.SHL.U32 R12, R18, 0x40, RZ ;  /* 0x00000040120c7824 */ /* 0x000fe200078e00ff */
[----:B------:R-:W-:-:S02]  /*0860*/  SHF.R.S32.HI R233, RZ, 0x4, R0 ;  /* 0x00000004ffe97819 */ /* 0x000fc40000011400 */
[----:B------:R-:W-:Y:S01]  /*0870*/  @UP0 UIMAD UR10, UR26, UR5, UR7 ;  /* 0x000000051a0a02a4 */ /* 0x000fe2000f8e0207 */
[----:B------:R-:W-:Y:S01]  /*0880*/  IMAD.WIDE R30, R30, 0x80, R18 ;  /* 0x000000801e1e7825 */ /* 0x000fe200078e0212 */
[----:B------:R-:W-:Y:S01]  /*0890*/  @!UP0 USHF.R.S32.HI UR7, URZ, 0x1f, UR14 ;  /* 0x0000001f3f078899 */ /* 0x000fe2000801140e */
[----:B------:R-:W-:Y:S01]  /*08a0*/  LOP3.LUT R12, R12, 0x1c0, RZ, 0xc0, !PT ;  /* 0x000001c00c0c7812 */ /* 0x000fe200078ec0ff */
[----:B------:R-:W-:Y:S01]  /*08b0*/  @!UP0 ULDC.64 UR4, c[0x0][0x228] ;  /* 0x00008a0000048ab9 */ /* 0x000fe20000000a00 */
[----:B-1----:R-:W-:Y:S01]  /*08c0*/  IABS R2, R8 ;  /* 0x0000000800027213 */ /* 0x002fe20000000000 */
[----:B------:R-:W-:Y:S02]  /*08d0*/  @!UP0 UIMAD UR7, UR7, UR4, URZ ;  /* 0x00000004070782a4 */ /* 0x000fe4000f8e023f */
[----:B------:R-:W-:Y:S01]  /*08e0*/  @!UP0 UIMAD.WIDE.U32 UR16, UR14, UR4, URZ ;  /* 0x000000040e1082a5 */ /* 0x000fe2000f8e003f */
[----:B------:R-:W1:Y:S01]  /*08f0*/  I2F.RP R6, R2 ;  /* 0x0000000200067306 */ /* 0x000e620000209400 */
[----:B------:R-:W-:-:S02]  /*0900*/  @!UP0 UIMAD UR7, UR14, UR5, UR7 ;  /* 0x000000050e0782a4 */ /* 0x000fc4000f8e0207 */
[----:B------:R-:W-:Y:S01]  /*0910*/  USHF.R.S32.HI UR4, URZ, 0x1f, UR9 ;  /* 0x0000001f3f047899 */ /* 0x000fe20008011409 */
[----:B--2---:R-:W-:Y:S01]  /*0920*/  IABS R3, R3 ;  /* 0x0000000300037213 */ /* 0x004fe20000000000 */
[----:B------:R-:W-:Y:S01]  /*0930*/  @!UP0 UIADD3 UR10, UR17, UR7, URZ ;  /* 0x00000007110a8290 */ /* 0x000fe2000fffe03f */
[----:B------:R-:W-:Y:S01]  /*0940*/  @!UP0 UMOV UR6, UR16 ;  /* 0x0000001000068c82 */ /* 0x000fe20008000000 */
[----:B------:R-:W-:Y:S02]  /*0950*/  ULEA.HI.SX32 UR5, UR38, 0xffffffff, 0x1a ;  /* 0xffffffff26057891 */ /* 0x000fe4000f8fd23f */
[----:B------:R-:W-:Y:S02]  /*0960*/  UISETP.NE.AND UP0, UPT, UR8, -0x1, UPT ;  /* 0xffffffff0800788c */ /* 0x000fe4000bf05270 */
[----:B------:R-:W-:Y:S01]  /*0970*/  UIMAD UR13, UR5, -0x40, UR12 ;  /* 0xffffffc0050d78a4 */ /* 0x000fe2000f8e020c */
[----:B-1----:R-:W1:Y:S05]  /*0980*/  MUFU.RCP R6, R6 ;  /* 0x0000000600067308 */ /* 0x002e6a0000001000 */
[----:B------:R-:W-:-:S03]  /*0990*/  ISETP.GE.AND P6, PT, R18, UR13, PT ;  /* 0x0000000d12007c0c */ /* 0x000fc6000bfc6270 */
[----:B------:R-:W-:Y:S01]  /*09a0*/  @UP0 UIADD3 UR16, UR15, UR8, URZ ;  /* 0x000000080f100290 */ /* 0x000fe2000fffe03f */
[----:B-1----:R-:W-:-:S04]  /*09b0*/  VIADD R6, R6, 0xffffffe ;  /* 0x0ffffffe06067836 */ /* 0x002fc80000000000 */
[----:B------:R-:W1:Y:S02]  /*09c0*/  F2I.FTZ.U32.TRUNC.NTZ R7, R6 ;  /* 0x0000000600077305 */ /* 0x000e64000021f000 */
[----:B-1----:R-:W-:Y:S02]  /*09d0*/  IMAD.MOV R4, RZ, RZ, -R7 ;  /* 0x000000ffff047224 */ /* 0x002fe400078e0a07 */
[----:B------:R-:W-:Y:S02]  /*09e0*/  IMAD.MOV.U32 R6, RZ, RZ, RZ ;  /* 0x000000ffff067224 */ /* 0x000fe400078e00ff */
[----:B------:R-:W-:-:S04]  /*09f0*/  IMAD R4, R4, R2, RZ ;  /* 0x0000000204047224 */ /* 0x000fc800078e02ff */
[----:B------:R-:W-:-:S04]  /*0a00*/  IMAD.HI.U32 R6, R7, R4, R6 ;  /* 0x0000000407067227 */ /* 0x000fc800078e0006 */
[----:B------:R-:W-:-:S04]  /*0a10*/  IMAD.MOV.U32 R4, RZ, RZ, R3 ;  /* 0x000000ffff047224 */ /* 0x000fc800078e0003 */
[----:B------:R-:W-:Y:S01]  /*0a20*/  IMAD.HI.U32 R235, R6, R4, RZ ;  /* 0x0000000406eb7227 */ /* 0x000fe200078e00ff */
[----:B------:R-:W-:-:S03]  /*0a30*/  LOP3.LUT R6, R8, UR9, RZ, 0x3c, !PT ;  /* 0x0000000908067c12 */ /* 0x000fc6000f8e3cff */
[----:B------:R-:W-:-:S04]  /*0a40*/  IMAD.MOV R3, RZ, RZ, -R235 ;  /* 0x000000ffff037224 */ /* 0x000fc800078e0aeb */
[----:B------:R-:W-:Y:S02]  /*0a50*/  IMAD R3, R2, R3, R4 ;  /* 0x0000000302037224 */ /* 0x000fe400078e0204 */
[----:B------:R-:W-:-:S03]  /*0a60*/  VIADD R4, R18, 0x40 ;  /* 0x0000004012047836 */ /* 0x000fc60000000000 */
[----:B------:R-:W-:Y:S02]  /*0a70*/  ISETP.GT.U32.AND P1, PT, R2, R3, PT ;  /* 0x000000030200720c */ /* 0x000fe40003f24070 */
[----:B------:R-:W-:Y:S02]  /*0a80*/  ISETP.GE.AND P2, PT, R4, UR22, PT ;  /* 0x0000001604007c0c */ /* 0x000fe4000bf46270 */
[----:B------:R-:W-:Y:S01]  /*0a90*/  LOP3.LUT R4, R5, 0xfffffff8, RZ, 0xc0, !PT ;  /* 0xfffffff805047812 */ /* 0x000fe200078ec0ff */
[----:B------:R-:W-:-:S04]  /*0aa0*/  VIADD R5, R18, 0x20 ;  /* 0x0000002012057836 */ /* 0x000fc80000000000 */
[----:B------:R-:W-:Y:S01]  /*0ab0*/  IMAD.IADD R4, R80, 0x1, -R4 ;  /* 0x0000000150047824 */ /* 0x000fe200078e0a04 */
[----:B------:R-:W-:-:S03]  /*0ac0*/  ISETP.GE.AND P3, PT, R5, UR22, PT ;  /* 0x0000001605007c0c */ /* 0x000fc6000bf66270 */
[----:B------:R-:W-:Y:S02]  /*0ad0*/  @!P1 IMAD.IADD R3, R3, 0x1, -R2 ;  /* 0x0000000103039824 */ /* 0x000fe400078e0a02 */
[----:B------:R-:W-:Y:S02]  /*0ae0*/  IMAD.SHL.U32 R26, R4, 0x8, RZ ;  /* 0x00000008041a7824 */ /* 0x000fe400078e00ff */
[----:B------:R-:W-:Y:S01]  /*0af0*/  @!P1 VIADD R235, R235, 0x1 ;  /* 0x00000001ebeb9836 */ /* 0x000fe20000000000 */
[----:B------:R-:W-:Y:S02]  /*0b00*/  ISETP.GE.U32.AND P5, PT, R3, R2, PT ;  /* 0x000000020300720c */ /* 0x000fe40003fa6070 */
[--C-:B------:R-:W-:Y:S01]  /*0b10*/  SHF.R.S32.HI R27, RZ, 0x1f, R26.reuse ;  /* 0x0000001fff1b7819 */ /* 0x100fe2000001141a */
[----:B------:R-:W1:Y:S01]  /*0b20*/  @!P4 LDC.64 R2, c[0x0][0x240] ;  /* 0x00009000ff02cb82 */ /* 0x000e620000000a00 */
[----:B------:R-:W-:Y:S01]  /*0b30*/  IADD3 R10, P0, R26, UR6, RZ ;  /* 0x000000061a0a7c10 */ /* 0x000fe2000ff1e0ff */
[----:B------:R-:W-:Y:S01]  /*0b40*/  ULDC.64 UR6, c[0x0][0x258] ;  /* 0x0000960000067ab9 */ /* 0x000fe20000000a00 */
[----:B------:R-:W-:Y:S01]  /*0b50*/  ISETP.NE.AND P1, PT, R8, RZ, PT ;  /* 0x000000ff0800720c */ /* 0x000fe20003f25270 */
[----:B------:R-:W-:Y:S01]  /*0b60*/  IMAD.U32 R24, RZ, RZ, UR6 ;  /* 0x00000006ff187e24 */ /* 0x000fe2000f8e00ff */
[----:B------:R-:W-:Y:S01]  /*0b70*/  IADD3.X R11, R27, UR10, RZ, P0, !PT ;  /* 0x0000000a1b0b7c10 */ /* 0x000fe200087fe4ff */
[----:B------:R-:W-:Y:S01]  /*0b80*/  UIMAD UR4, UR4, UR6, URZ ;  /* 0x00000006040472a4 */ /* 0x000fe2000f8e023f */
[----:B------:R-:W-:Y:S01]  /*0b90*/  ISETP.GE.AND P0, PT, R6, RZ, PT ;  /* 0x000000ff0600720c */ /* 0x000fe20003f06270 */
[----:B------:R-:W2:Y:S01]  /*0ba0*/  @!P3 LDC.64 R28, c[0x0][0x210] ;  /* 0x00008400ff1cbb82 */ /* 0x000ea20000000a00 */
[----:B------:R-:W-:Y:S01]  /*0bb0*/  LOP3.LUT R13, R12, 0x38, R26, 0xf8, !PT ;  /* 0x000000380c0d7812 */ /* 0x000fe200078ef81a */
[----:B------:R-:W-:Y:S01]  /*0bc0*/  IMAD.WIDE.U32 R24, R24, UR9, R10 ;  /* 0x0000000918187c25 */ /* 0x000fe2000f8e000a */
[----:B------:R-:W-:Y:S01]  /*0bd0*/  UIMAD UR4, UR9, UR7, UR4 ;  /* 0x00000007090472a4 */ /* 0x000fe2000f8e0204 */
[----:B------:R-:W-:Y:S01]  /*0be0*/  SHF.R.U32.HI R12, RZ, 0x3, R12 ;  /* 0x00000003ff0c7819 */ /* 0x000fe2000001160c */
[----:B------:R-:W3:Y:S01]  /*0bf0*/  @!P3 S2R R17, SR_CgaCtaId ;  /* 0x000000000011b919 */ /* 0x000ee20000008800 */
[----:B------:R-:W-:Y:S01]  /*0c00*/  @P5 VIADD R235, R235, 0x1 ;  /* 0x00000001ebeb5836 */ /* 0x000fe20000000000 */
[----:B------:R-:W-:Y:S01]  /*0c10*/  ISETP.GE.AND P5, PT, R5, UR13, PT ;  /* 0x0000000d05007c0c */ /* 0x000fe2000bfa6270 */
[----:B------:R-:W4:Y:S01]  /*0c20*/  @!P4 LDC.64 R10, c[0x0][0x210] ;  /* 0x00008400ff0acb82 */ /* 0x000f220000000a00 */
[----:B------:R-:W-:Y:S01]  /*0c30*/  VIADD R9, R25, UR4 ;  /* 0x0000000419097c36 */ /* 0x000fe20008000000 */
[----:B------:R-:W-:Y:S01]  /*0c40*/  LOP3.LUT R12, R13, R12, RZ, 0x3c, !PT ;  /* 0x0000000c0d0c7212 */ /* 0x000fe200078e3cff */
[----:B------:R-:W-:Y:S01]  /*0c50*/  UMOV UR4, 0x400 ;  /* 0x0000040000047882 */ /* 0x000fe20000000000 */
[----:B------:R-:W-:Y:S01]  /*0c60*/  @!P0 IMAD.MOV R235, RZ, RZ, -R235 ;  /* 0x000000ffffeb8224 */ /* 0x000fe200078e0aeb */
[----:B------:R-:W-:Y:S01]  /*0c70*/  @!P1 LOP3.LUT R235, RZ, R8, RZ, 0x33, !PT ;  /* 0x00000008ffeb9212 */ /* 0x000fe200078e33ff */
[----:B------:R-:W-:Y:S01]  /*0c80*/  @!P4 IMAD.MOV.U32 R8, RZ, RZ, R24 ;  /* 0x000000ffff08c224 */ /* 0x000fe200078e0018 */
[----:B------:R-:W5:Y:S01]  /*0c90*/  @!P6 S2R R13, SR_CgaCtaId ;  /* 0x00000000000de919 */ /* 0x000f620000008800 */
[----:B------:R-:W3:Y:S01]  /*0ca0*/  @!P3 LDC.64 R6, c[0x0][0x240] ;  /* 0x00009000ff06bb82 */ /* 0x000ee20000000a00 */
[-C--:B-1----:R-:W-:Y:S01]  /*0cb0*/  @!P4 IMAD R14, R31, R2.reuse, RZ ;  /* 0x000000021f0ec224 */ /* 0x082fe200078e02ff */
[----:B------:R-:W-:Y:S01]  /*0cc0*/  @UP0 UIADD3 UR10, UR15, UR8, URZ ;  /* 0x000000080f0a0290 */ /* 0x000fe2000fffe03f */
[C---:B------:R-:W-:Y:S01]  /*0cd0*/  @!P4 IMAD.WIDE.U32 R20, R30.reuse, R2, R8 ;  /* 0x000000021e14c225 */ /* 0x040fe200078e0008 */
[----:B------:R-:W-:Y:S01]  /*0ce0*/  @!P3 IADD3 R2, P0, R30, 0x20, RZ ;  /* 0x000000201e02b810 */ /* 0x000fe20007f1e0ff */
[----:B------:R-:W-:-:S02]  /*0cf0*/  @UP0 ULDC.64 UR8, c[0x0][0x248] ;  /* 0x0000920000080ab9 */ /* 0x000fc40000000a00 */
[----:B------:R-:W-:Y:S01]  /*0d00*/  @!P4 IMAD R14, R30, R3, R14 ;  /* 0x000000031e0ec224 */ /* 0x000fe200078e020e */
[----:B------:R-:W1:Y:S01]  /*0d10*/  S2UR UR6, SR_CgaCtaId ;  /* 0x00000000000679c3 */ /* 0x000e620000008800 */
[----:B------:R-:W-:Y:S01]  /*0d20*/  @!P3 IMAD.X R15, RZ, RZ, R31, P0 ;  /* 0x000000ffff0fb224 */ /* 0x000fe200000e061f */
[----:B------:R-:W-:Y:S01]  /*0d30*/  @UP0 UIMAD.WIDE.U32 UR18, UR16, UR8, URZ ;  /* 0x00000008101202a5 */ /* 0x000fe2000f8e003f */
[----:B------:R-:W-:Y:S01]  /*0d40*/  @!P4 IMAD.IADD R14, R21, 0x1, R14 ;  /* 0x00000001150ec824 */ /* 0x000fe200078e020e */
[----:B------:R-:W-:Y:S01]  /*0d50*/  @UP0 UIMAD UR16, UR16, UR9, URZ ;  /* 0x00000009101002a4 */ /* 0x000fe2000f8e023f */
[----:B------:R-:W-:Y:S02]  /*0d60*/  @!P3 IMAD.MOV.U32 R21, RZ, RZ, R9 ;  /* 0x000000ffff15b224 */ /* 0x000fe400078e0009 */
[----:B------:R-:W-:Y:S01]  /*0d70*/  VIADD R3, R18, 0x60 ;  /* 0x0000006012037836 */ /* 0x000fe20000000000 */
[----:B----4-:R-:W-:Y:S01]  /*0d80*/  @!P4 LEA R10, P0, R20, R10, 0x1 ;  /* 0x0000000a140ac211 */ /* 0x010fe200078008ff */
[----:B------:R-:W-:-:S03]  /*0d90*/  @UP0 UIADD3 UR16, UR19, UR16, URZ ;  /* 0x0000001013100290 */ /* 0x000fc6000fffe03f */
[----:B------:R-:W-:Y:S01]  /*0da0*/  @!P4 LEA.HI.X R11, R20, R11, R14, 0x1, P0 ;  /* 0x0000000b140bc211 */ /* 0x000fe200000f0c0e */
[----:B------:R-:W-:Y:S01]  /*0db0*/  @!P3 IMAD.MOV.U32 R20, RZ, RZ, R24 ;  /* 0x000000ffff14b224 */ /* 0x000fe200078e0018 */
[----:B------:R-:W-:Y:S01]  /*0dc0*/  ISETP.GE.AND P1, PT, R3, UR22, PT ;  /* 0x0000001603007c0c */ /* 0x000fe2000bf26270 */
[-C--:B---3--:R-:W-:Y:S01]  /*0dd0*/  @!P3 IMAD R15, R15, R6.reuse, RZ ;  /* 0x000000060f0fb224 */ /* 0x088fe200078e02ff */
[----:B------:R-:W-:Y:S01]  /*0de0*/  LOP3.LUT R3, R12, 0xfffffe00, R16, 0xf8, !PT ;  /* 0xfffffe000c037812 */ /* 0x000fe200078ef810 */
[----:B------:R-:W-:Y:S01]  /*0df0*/  @!P3 IMAD.WIDE.U32 R20, R2, R6, R20 ;  /* 0x000000060214b225 */ /* 0x000fe200078e0014 */
[----:B------:R-:W3:Y:S01]  /*0e00*/  @!P5 S2R R12, SR_CgaCtaId ;  /* 0x00000000000cd919 */ /* 0x000ee20000008800 */
[----:B------:R-:W-:Y:S02]  /*0e10*/  LOP3.LUT R6, R0, 0xfffffff0, RZ, 0xc0, !PT ;  /* 0xfffffff000067812 */ /* 0x000fe400078ec0ff */
[----:B------:R-:W-:Y:S01]  /*0e20*/  @!P3 IMAD R7, R2, R7, R15 ;  /* 0x000000070207b224 */ /* 0x000fe200078e020f */
[----:B--2---:R-:W-:Y:S01]  /*0e30*/  @!P3 LEA R28, P0, R20, R28, 0x1 ;  /* 0x0000001c141cb211 */ /* 0x004fe200078008ff */
[----:B------:R-:W2:Y:S01]  /*0e40*/  @!P2 S2R R15, SR_CgaCtaId ;  /* 0x00000000000fa919 */ /* 0x000ea20000008800 */
[----:B-1----:R-:W-:Y:S01]  /*0e50*/  ULEA UR4, UR6, UR4, 0x18 ;  /* 0x0000000406047291 */ /* 0x002fe2000f8ec03f */
[----:B------:R-:W-:Y:S01]  /*0e60*/  @!P3 IMAD.IADD R7, R21, 0x1, R7 ;  /* 0x000000011507b824 */ /* 0x000fe200078e0207 */
[----:B------:R-:W-:Y:S01]  /*0e70*/  LEA.HI R2, R0, R233, RZ, 0x1 ;  /* 0x000000e900027211 */ /* 0x000fe200078f08ff */
[----:B------:R-:W1:Y:S01]  /*0e80*/  @!P1 S2R R14, SR_CgaCtaId ;  /* 0x00000000000e9919 */ /* 0x000e620000008800 */
[----:B------:R-:W-:Y:S01]  /*0e90*/  @UP0 ULDC.64 UR6, c[0x0][0x250] ;  /* 0x0000940000060ab9 */ /* 0x000fe20000000a00 */
[----:B------:R-:W-:Y:S01]  /*0ea0*/  IMAD.IADD R6, R80, 0x1, -R6 ;  /* 0x0000000150067824 */ /* 0x000fe200078e0a06 */
[----:B------:R-:W-:Y:S01]  /*0eb0*/  @!P3 LEA.HI.X R29, R20, R29, R7, 0x1, P0 ;  /* 0x0000001d141db211 */ /* 0x000fe200000f0c07 */
[----:B------:R-:W-:Y:S01]  /*0ec0*/  @UP0 UIMAD.WIDE.U32 UR20, UR10, UR6, URZ ;  /* 0x000000060a1402a5 */ /* 0x000fe2000f8e003f */
[----:B------:R-:W-:Y:S01]  /*0ed0*/  @!P2 IADD3 R20, P0, R30, 0x40, RZ ;  /* 0x000000401e14a810 */ /* 0x000fe20007f1e0ff */
[----:B------:R-:W-:Y:S01]  /*0ee0*/  @UP0 UIMAD UR10, UR10, UR7, URZ ;  /* 0x000000070a0a02a4 */ /* 0x000fe2000f8e023f */
[----:B------:R-:W-:-:S02]  /*0ef0*/  LEA R236, R3, UR4, 0x1 ;  /* 0x0000000403ec7c11 */ /* 0x000fc4000f8e08ff */
[----:B------:R-:W-:Y:S01]  /*0f00*/  LOP3.LUT R2, R2, 0xfffffffe, RZ, 0xc0, !PT ;  /* 0xfffffffe02027812 */ /* 0x000fe200078ec0ff */
[--C-:B------:R-:W-:Y:S01]  /*0f10*/  @!P2 IMAD.X R23, RZ, RZ, R31.reuse, P0 ;  /* 0x000000ffff17a224 */ /* 0x100fe200000e061f */
[----:B------:R-:W-:Y:S01]  /*0f20*/  @!P1 IADD3 R16, P0, R30, 0x60, RZ ;  /* 0x000000601e109810 */ /* 0x000fe20007f1e0ff */
[----:B------:R-:W-:Y:S01]  /*0f30*/  @!PT LDS RZ, [RZ] ;  /* 0x00000000fffff984 */ /* 0x000fe20000000800 */
[----:B------:R-:W-:Y:S01]  /*0f40*/  @!PT LDS RZ, [RZ] ;  /* 0x00000000fffff984 */ /* 0x000fe20000000800 */
[----:B------:R-:W-:Y:S01]  /*0f50*/  @!PT LDS RZ, [RZ] ;  /* 0x00000000fffff984 */ /* 0x000fe20000000800 */
[----:B------:R4:W-:Y:S01]  /*0f60*/  @!P4 LDGSTS.E.BYPASS.LTC128B.128 [R236], desc[UR30][R10.64] ;  /* 0x000000000aeccfae */ /* 0x0009e2000b901d5e */
[----:B------:R-:W-:Y:S01]  /*0f70*/  @!P2 MOV R0, 0x400 ;  /* 0x000004000000a802 */ /* 0x000fe20000000f00 */
[----:B------:R-:W-:Y:S01]  /*0f80*/  IMAD.IADD R233, R233, 0x1, -R2 ;  /* 0x00000001e9e97824 */ /* 0x000fe200078e0a02 */
[----:B------:R-:W-:Y:S01]  /*0f90*/  @!P3 MOV R2, 0x400 ;  /* 0x000004000002b802 */ /* 0x000fe20000000f00 */
[----:B------:R-:W-:Y:S01]  /*0fa0*/  @!P1 IMAD.X R21, RZ, RZ, R31, P0 ;  /* 0x000000ffff159224 */ /* 0x000fe200000e061f */
[----:B------:R-:W-:Y:S01]  /*0fb0*/  PLOP3.LUT P0, PT, PT, PT, UP0, 0x80, 0x0 ;  /* 0x000000000000781c */ /* 0x000fe20003f0f008 */
[----:B------:R4:W-:Y:S01]  /*0fc0*/  @!P4 LDGSTS.E.BYPASS.LTC128B.128 [R236+0x4000], desc[UR30][R10.64+0x80] ;  /* 0x040000800aeccfae */ /* 0x0009e2000b901d5e */
[----:B------:R-:W-:Y:S01]  /*0fd0*/  @UP0 UIADD3 UR17, UR21, UR10, URZ ;  /* 0x0000000a15110290 */ /* 0x000fe2000fffe03f */
[----:B------:R-:W-:-:S02]  /*0fe0*/  @!P3 LEA R17, R17, R2, 0x18 ;  /* 0x000000021111b211 */ /* 0x000fc400078ec0ff */
[----:B------:R4:W-:Y:S04]  /*0ff0*/  @!P4 LDGSTS.E.BYPASS.LTC128B.128 [R236+0x8000], desc[UR30][R10.64+0x100] ;  /* 0x080001000aeccfae */ /* 0x0009e8000b901d5e */
[----:B------:R4:W-:Y:S01]  /*1000*/  @!P4 LDGSTS.E.BYPASS.LTC128B.128 [R236+0xc000], desc[UR30][R10.64+0x180] ;  /* 0x0c0001800aeccfae */ /* 0x0009e2000b901d5e */
[----:B------:R-:W-:Y:S02]  /*1010*/  ISETP.GE.AND P4, PT, R5, UR13, PT ;  /* 0x0000000d05007c0c */ /* 0x000fe4000bf86270 */
[----:B------:R-:W-:Y:S02]  /*1020*/  @!P6 MOV R5, 0x400 ;  /* 0x000004000005e802 */ /* 0x000fe40000000f00 */
[----:B--2---:R-:W-:Y:S02]  /*1030*/  @!P2 LEA R15, R15, R0, 0x18 ;  /* 0x000000000f0fa211 */ /* 0x004fe400078ec0ff */
[----:B-----5:R-:W-:-:S02]  /*1040*/  @!P6 LEA R13, R13, R5, 0x18 ;  /* 0x000000050d0de211 */ /* 0x020fc400078ec0ff */
[----:B------:R-:W-:-:S04]  /*1050*/  SHF.R.S32.HI R5, RZ, 0x1f, R6 ;  /* 0x0000001fff057819 */ /* 0x000fc80000011406 */
[----:B------:R-:W-:Y:S01]  /*1060*/  LEA.HI R5, R5, R6, RZ, 0x3 ;  /* 0x0000000605057211 */ /* 0x000fe200078f18ff */
[----:B-1-3--:R-:W-:Y:S06]  /*1070*/  @P0 BRA `(.L_x_1651) ;  /* 0x0000000000340947 */ /* 0x00afec0003800000 */
        /* <DEDUP_REMOVED lines=13> */
.L_x_1651:
        /* <DEDUP_REMOVED lines=13> */
.L_x_1652:
[----:B------:R-:W-:Y:S01]  /*1220*/  IMAD R2, R19, UR8, RZ ;  /* 0x0000000813027c24 */ /* 0x000fe2000f8e02ff */
[----:B------:R-:W-:Y:S01]  /*1230*/  @!P5 MOV R7, 0x400 ;  /* 0x000004000007d802 */ /* 0x000fe20000000f00 */
[C---:B----4-:R-:W-:Y:S01]  /*1240*/  IMAD.WIDE.U32 R10, R18.reuse, UR8, R26 ;  /* 0x00000008120a7c25 */ /* 0x050fe2000f8e001a */
        /* <DEDUP_REMOVED lines=17> */
[----:B------:R-:W2:Y:S01]  /*1360*/  @!P1 LDC.64 R10, c[0x0][0x240] ;  /* 0x00009000ff0a9b82 */ /* 0x000ea20000000a00 */
[C---:B------:R-:W-:Y:S01]  /*1370*/  @!P2 IMAD R15, R3.reuse, 0x2, R15 ;  /* 0x00000002030fa824 */ /* 0x040fe200078e020f */
[----:B------:R-:W-:Y:S01]  /*1380*/  USHF.L.U32 UR25, UR8, 0x6, URZ ;  /* 0x0000000608197899 */ /* 0x000fe2000800063f */
[----:B------:R-:W-:Y:S01]  /*1390*/  @!P1 IMAD R14, R3, 0x2, R14 ;  /* 0x00000002030e9824 */ /* 0x000fe200078e020e */
[----:B------:R-:W-:Y:S01]  /*13a0*/  IADD3.X R239, R27, UR17, R2, P0, !PT ;  /* 0x000000111bef7c10 */ /* 0x000fe200087fe402 */
[C---:B------:R-:W-:Y:S01]  /*13b0*/  @!P6 IMAD R13, R3.reuse, 0x2, R13 ;  /* 0x00000002030de824 */ /* 0x040fe200078e020d */
[----:B------:R-:W-:Y:S01]  /*13c0*/  UIMAD UR14, UR24, UR5, URZ ;  /* 0x00000005180e72a4 */ /* 0x000fe2000f8e023f */
[----:B------:R-:W-:Y:S01]  /*13d0*/  @!P5 IMAD R12, R3, 0x2, R12 ;  /* 0x00000002030cd824 */ /* 0x000fe200078e020c */
[----:B------:R-:W-:Y:S01]  /*13e0*/  @!PT LDS RZ, [RZ] ;  /* 0x00000000fffff984 */ /* 0x000fe20000000800 */
[----:B------:R-:W-:Y:S01]  /*13f0*/  @!PT LDS RZ, [RZ] ;  /* 0x00000000fffff984 */ /* 0x000fe20000000800 */
[----:B------:R-:W-:Y:S01]  /*1400*/  @!PT LDS RZ, [RZ] ;  /* 0x00000000fffff984 */ /* 0x000fe20000000800 */
[----:B------:R-:W-:Y:S01]  /*1410*/  @!P3 LDGSTS.E.BYPASS.LTC128B.128 [R17+0x1000], desc[UR30][R28.64] ;  /* 0x010000001c11bfae */ /* 0x000fe2000b901d5e */
[----:B------:R-:W3:Y:S01]  /*1420*/  @!P2 LDC.64 R2, c[0x0][0x210] ;  /* 0x00008400ff02ab82 */ /* 0x000ee20000000a00 */
[--C-:B------:R-:W-:Y:S01]  /*1430*/  @!P2 IMAD.MOV.U32 R27, RZ, RZ, R9.reuse ;  /* 0x000000ffff1ba224 */ /* 0x100fe200078e0009 */
[----:B------:R-:W-:Y:S01]  /*1440*/  UIMAD.WIDE.U32 UR16, UR5, UR6, URZ ;  /* 0x00000006051072a5 */ /* 0x000fe2000f8e003f */
[----:B------:R-:W-:Y:S01]  /*1450*/  @!P1 IMAD.MOV.U32 R25, RZ, RZ, R9 ;  /* 0x000000ffff199224 */ /* 0x000fe200078e0009 */
[----:B------:R-:W-:Y:S01]  /*1460*/  @!P3 LDGSTS.E.BYPASS.LTC128B.128 [R17+0x5000], desc[UR30][R28.64+0x80] ;  /* 0x050000801c11bfae */ /* 0x000fe2000b901d5e */
[----:B------:R-:W-:Y:S01]  /*1470*/  @!P2 IMAD.MOV.U32 R26, RZ, RZ, R24 ;  /* 0x000000ffff1aa224 */ /* 0x000fe200078e0018 */
[----:B------:R-:W-:Y:S01]  /*1480*/  SHF.R.S32.HI R79, RZ, 0x5, R79 ;  /* 0x00000005ff4f7819 */ /* 0x000fe2000001144f */
[-C--:B-1----:R-:W-:Y:S01]  /*1490*/  @!P2 IMAD R19, R23, R6.reuse, RZ ;  /* 0x000000061713a224 */ /* 0x082fe200078e02ff */
[----:B------:R-:W1:Y:S01]  /*14a0*/  @!P1 LDC.64 R8, c[0x0][0x210] ;  /* 0x00008400ff089b82 */ /* 0x000e620000000a00 */
[----:B------:R-:W-:Y:S01]  /*14b0*/  @!P2 IMAD.WIDE.U32 R26, R20, R6, R26 ;  /* 0x00000006141aa225 */ /* 0x000fe200078e001a */
[----:B------:R-:W-:Y:S01]  /*14c0*/  @!P3 LDGSTS.E.BYPASS.LTC128B.128 [R17+0x9000], desc[UR30][R28.64+0x100] ;  /* 0x090001001c11bfae */ /* 0x000fe2000b901d5e */
[----:B------:R-:W-:-:S02]  /*14d0*/  UISETP.GE.AND UP0, UPT, UR12, 0x41, UPT ;  /* 0x000000410c00788c */ /* 0x000fc4000bf06270 */
[----:B------:R-:W-:Y:S01]  /*14e0*/  @!P2 IMAD R19, R20, R7, R19 ;  /* 0x000000071413a224 */ /* 0x000fe200078e0213 */
[----:B------:R4:W-:Y:S01]  /*14f0*/  @!P3 LDGSTS.E.BYPASS.LTC128B.128 [R17+0xd000], desc[UR30][R28.64+0x180] ;  /* 0x0d0001801c11bfae */ /* 0x0009e2000b901d5e */
[----:B--2---:R-:W-:Y:S01]  /*1500*/  @!P1 IMAD R21, R21, R10, RZ ;  /* 0x0000000a15159224 */ /* 0x004fe200078e02ff */
[----:B------:R-:W2:Y:S01]  /*1510*/  @!P6 LDC.64 R6, c[0x0][0x218] ;  /* 0x00008600ff06eb82 */ /* 0x000ea20000000a00 */
[----:B------:R-:W-:Y:S02]  /*1520*/  @!P2 IMAD.IADD R19, R27, 0x1, R19 ;  /* 0x000000011b13a824 */ /* 0x000fe400078e0213 */
[----:B------:R-:W-:Y:S02]  /*1530*/  IMAD R242, R22, UR10, RZ ;  /* 0x0000000a16f27c24 */ /* 0x000fe4000f8e02ff */
[----:B------:R-:W-:Y:S02]  /*1540*/  @!P1 IMAD R11, R16, R11, R21 ;  /* 0x0000000b100b9224 */ /* 0x000fe400078e0215 */
[----:B------:R-:W-:Y:S01]  /*1550*/  IMAD.WIDE.U32 R240, R235, UR10, R240 ;  /* 0x0000000aebf07c25 */ /* 0x000fe2000f8e00f0 */
[----:B---3--:R-:W-:-:S03]  /*1560*/  @!P2 LEA R20, P0, R26, R2, 0x1 ;  /* 0x000000021a14a211 */ /* 0x008fc600078008ff */
[C---:B------:R-:W-:Y:S01]  /*1570*/  IMAD R242, R235.reuse, UR11, R242 ;  /* 0x0000000bebf27c24 */ /* 0x040fe2000f8e02f2 */
[----:B------:R-:W-:Y:S01]  /*1580*/  @!P2 LEA.HI.X R21, R26, R3, R19, 0x1, P0 ;  /* 0x000000031a15a211 */ /* 0x000fe200000f0c13 */
[----:B------:R-:W-:Y:S01]  /*1590*/  ULDC.64 UR10, c[0x0][0x268] ;  /* 0x00009a00000a7ab9 */ /* 0x000fe20000000a00 */
[----:B------:R-:W3:Y:S01]  /*15a0*/  @!P5 LDC.64 R2, c[0x0][0x218] ;  /* 0x00008600ff02db82 */ /* 0x000ee20000000a00 */
[----:B------:R-:W-:Y:S02]  /*15b0*/  IMAD R22, R22, UR10, RZ ;  /* 0x0000000a16167c24 */ /* 0x000fe4000f8e02ff */
[----:B------:R-:W-:Y:S01]  /*15c0*/  @!P1 IMAD.WIDE.U32 R24, R16, R10, R24 ;  /* 0x0000000a10189225 */ /* 0x000fe200078e0018 */
[----:B------:R-:W-:Y:S03]  /*15d0*/  @!P2 LDGSTS.E.BYPASS.LTC128B.128 [R15+0x2000], desc[UR30][R20.64] ;  /* 0x02000000140fafae */ /* 0x000fe6000b901d5e */
[C---:B------:R-:W-:Y:S01]  /*15e0*/  IMAD.WIDE.U32 R238, R235.reuse, UR10, R238 ;  /* 0x0000000aebee7c25 */ /* 0x040fe2000f8e00ee */
[----:B-1----:R-:W-:Y:S01]  /*15f0*/  @!P1 LEA R10, P0, R24, R8, 0x1 ;  /* 0x00000008180a9211 */ /* 0x002fe200078008ff */
[----:B------:R-:W-:Y:S01]  /*1600*/  USHF.L.U64.HI UR10, UR8, 0x5, UR9 ;  /* 0x00000005080a7899 */ /* 0x000fe20008010209 */
[----:B------:R-:W-:Y:S01]  /*1610*/  @!P2 LDGSTS.E.BYPASS.LTC128B.128 [R15+0x6000], desc[UR30][R20.64+0x80] ;  /* 0x06000080140fafae */ /* 0x000fe2000b901d5e */
[----:B------:R-:W-:Y:S01]  /*1620*/  IMAD R235, R235, UR11, R22 ;  /* 0x0000000bebeb7c24 */ /* 0x000fe2000f8e0216 */
[----:B------:R-:W-:Y:S01]  /*1630*/  USHF.R.S32.HI UR11, URZ, 0x1f, UR5 ;  /* 0x0000001f3f0b7899 */ /* 0x000fe20008011405 */
[----:B------:R-:W-:Y:S01]  /*1640*/  IMAD.IADD R243, R241, 0x1, R242 ;  /* 0x00000001f1f37824 */ /* 0x000fe200078e02f2 */
[----:B------:R-:W-:Y:S01]  /*1650*/  @!P2 LDGSTS.E.BYPASS.LTC128B.128 [R15+0xa000], desc[UR30][R20.64+0x100] ;  /* 0x0a000100140fafae */ /* 0x000fe2000b901d5e */
[----:B------:R-:W-:Y:S01]  /*1660*/  IMAD.U32 R8, RZ, RZ, UR5 ;  /* 0x00000005ff087e24 */ /* 0x000fe2000f8e00ff */
[----:B------:R-:W-:Y:S01]  /*1670*/  UIMAD UR9, UR11, UR25, UR14 ;  /* 0x000000190b0972a4 */ /* 0x000fe2000f8e020e */
[----:B------:R-:W-:Y:S01]  /*1680*/  IMAD.MOV.U32 R242, RZ, RZ, R240 ;  /* 0x000000fffff27224 */ /* 0x000fe200078e00f0 */
[----:B------:R-:W-:Y:S01]  /*1690*/  USHF.L.U32 UR14, UR8, 0x5, URZ ;  /* 0x00000005080e7899 */ /* 0x000fe2000800063f */
[----:B------:R-:W-:Y:S01]  /*16a0*/  @!P1 IMAD.IADD R11, R25, 0x1, R11 ;  /* 0x00000001190b9824 */ /* 0x000fe200078e020b */
[----:B------:R1:W-:Y:S01]  /*16b0*/  @!P2 LDGSTS.E.BYPASS.LTC128B.128 [R15+0xe000], desc[UR30][R20.64+0x180] ;  /* 0x0e000180140fafae */ /* 0x0003e2000b901d5e */
[----:B----4-:R-:W-:Y:S01]  /*16c0*/  IMAD.WIDE.U32 R16, R8, UR25, R242 ;  /* 0x0000001908107c25 */ /* 0x010fe2000f8e00f2 */
[----:B------:R-:W-:-:S02]  /*16d0*/  UIMAD UR8, UR11, UR6, URZ ;  /* 0x000000060b0872a4 */ /* 0x000fc4000f8e023f */
[----:B------:R-:W-:Y:S01]  /*16e0*/  @!P1 LEA.HI.X R11, R24, R9, R11, 0x1, P0 ;  /* 0x00000009180b9211 */ /* 0x000fe200000f0c0b */
[----:B------:R-:W-:Y:S01]  /*16f0*/  VIADD R8, R17, UR9 ;  /* 0x0000000911087c36 */ /* 0x000fe20008000000 */
[----:B--2---:R-:W-:Y:S01]  /*1700*/  @!P6 LEA R22, P0, R16, R6, 0x1 ;  /* 0x000000061016e211 */ /* 0x004fe200078008ff */
[----:B------:R-:W-:Y:S01]  /*1710*/  IMAD.SHL.U32 R76, R0, 0x40, RZ ;  /* 0x00000040004c7824 */ /* 0x000fe200078e00ff */
[C---:B------:R-:W-:Y:S01]  /*1720*/  @!P5 IADD3 R6, P2, R16.reuse, UR14, RZ ;  /* 0x0000000e1006dc10 */ /* 0x040fe2000ff5e0ff */
[----:B------:R-:W-:Y:S01]  /*1730*/  @!P1 LDGSTS.E.BYPASS.LTC128B.128 [R14+0x3000], desc[UR30][R10.64] ;  /* 0x030000000a0e9fae */ /* 0x000fe2000b901d5e */
[----:B------:R-:W-:Y:S01]  /*1740*/  @!P6 LEA.HI.X R23, R16, R7, R8, 0x1, P0 ;  /* 0x000000071017e211 */ /* 0x000fe200000f0c08 */
[----:B------:R-:W-:Y:S01]  /*1750*/  UIMAD UR8, UR5, UR7, UR8 ;  /* 0x00000007050872a4 */ /* 0x000fe2000f8e0208 */
[----:B------:R-:W-:Y:S01]  /*1760*/  @!P5 IADD3.X R8, R8, UR10, RZ, P2, !PT ;  /* 0x0000000a0808dc10 */ /* 0x000fe200097fe4ff */
[----:B------:R-:W-:Y:S01]  /*1770*/  @!P1 LDGSTS.E.BYPASS.LTC128B.128 [R14+0x7000], desc[UR30][R10.64+0x80] ;  /* 0x070000800a0e9fae */ /* 0x000fe2000b901d5e */
[----:B---3--:R-:W-:Y:S01]  /*1780*/  @!P5 LEA R2, P0, R6, R2, 0x1 ;  /* 0x000000020602d211 */ /* 0x008fe200078008ff */
[----:B------:R-:W-:Y:S01]  /*1790*/  UIADD3 UR8, UR17, UR8, URZ ;  /* 0x0000000811087290 */ /* 0x000fe2000fffe03f */
[----:B------:R-:W-:Y:S01]  /*17a0*/  LOP3.LUT R76, R76, 0x1c0, RZ, 0xc0, !PT ;  /* 0x000001c04c4c7812 */ /* 0x000fe200078ec0ff */
[----:B------:R-:W-:Y:S01]  /*17b0*/  @!P1 LDGSTS.E.BYPASS.LTC128B.128 [R14+0xb000], desc[UR30][R10.64+0x100] ;  /* 0x0b0001000a0e9fae */ /* 0x000fe2000b901d5e */
[----:B------:R-:W-:Y:S01]  /*17c0*/  @!P5 LEA.HI.X R3, R6, R3, R8, 0x1, P0 ;  /* 0x000000030603d211 */ /* 0x000fe200000f0c08 */
[----:B------:R-:W-:Y:S01]  /*17d0*/  IMAD.IADD R235, R239, 0x1, R235 ;  /* 0x00000001efeb7824 */ /* 0x000fe200078e02eb */
[----:B------:R-:W-:Y:S01]  /*17e0*/  ISETP.GE.AND P0, PT, R18, UR13, PT ;  /* 0x0000000d12007c0c */ /* 0x000fe2000bf06270 */
[----:B------:R2:W-:Y:S01]  /*17f0*/  @!P1 LDGSTS.E.BYPASS.LTC128B.128 [R14+0xf000], desc[UR30][R10.64+0x180] ;  /* 0x0f0001800a0e9fae */ /* 0x0005e2000b901d5e */
[----:B------:R-:W-:-:S02]  /*1800*/  IMAD.U32 R9, RZ, RZ, UR8 ;  /* 0x00000008ff097e24 */ /* 0x000fc4000f8e00ff */
[----:B------:R-:W-:Y:S01]  /*1810*/  IMAD.SHL.U32 R77, R5, 0x40, RZ ;  /* 0x00000040054d7824 */ /* 0x000fe200078e00ff */
[----:B------:R-:W-:Y:S01]  /*1820*/  @!P6 LDGSTS.E.BYPASS.LTC128B.128 [R13+0x10000], desc[UR30][R22.64] ;  /* 0x10000000160defae */ /* 0x000fe2000b901d5e */
[----:B-1----:R-:W-:-:S03]  /*1830*/  IMAD.U32 R15, RZ, RZ, UR17 ;  /* 0x00000011ff0f7e24 */ /* 0x002fc6000f8e00ff */
[----:B------:R-:W-:Y:S01]  /*1840*/  @!P6 LDGSTS.E.BYPASS.LTC128B.128 [R13+0x12000], desc[UR30][R22.64+0x80] ;  /* 0x12000080160defae */ /* 0x000fe2000b901d5e */
[----:B------:R-:W-:-:S03]  /*1850*/  LOP3.LUT R77, R77, 0xfffffe00, RZ, 0xc0, !PT ;  /* 0xfffffe004d4d7812 */ /* 0x000fc600078ec0ff */
[----:B------:R-:W-:Y:S01]  /*1860*/  @!P6 LDGSTS.E.BYPASS.LTC128B.128 [R13+0x14000], desc[UR30][R22.64+0x100] ;  /* 0x14000100160defae */ /* 0x000fe2000b901d5e */
[----:B------:R-:W1:Y:S01]  /*1870*/  @!P0 LDC.64 R6, c[0x0][0x220] ;  /* 0x00008800ff068b82 */ /* 0x000e620000000a00 */
[----:B------:R-:W-:Y:S02]  /*1880*/  IMAD R234, R79, 0x400, R77 ;  /* 0x000004004fea7824 */ /* 0x000fe400078e024d */
[----:B------:R3:W-:Y:S04]  /*1890*/  @!P6 LDGSTS.E.BYPASS.LTC128B.128 [R13+0x16000], desc[UR30][R22.64+0x180] ;  /* 0x16000180160defae */ /* 0x0007e8000b901d5e */
[----:B------:R-:W-:Y:S04]  /*18a0*/  @!P5 LDGSTS.E.BYPASS.LTC128B.128 [R12+0x11000], desc[UR30][R2.64] ;  /* 0x11000000020cdfae */ /* 0x000fe8000b901d5e */
[----:B------:R-:W-:Y:S01]  /*18b0*/  @!P5 LDGSTS.E.BYPASS.LTC128B.128 [R12+0x13000], desc[UR30][R2.64+0x80] ;  /* 0x13000080020cdfae */ /* 0x000fe2000b901d5e */
[----:B--2---:R-:W-:-:S03]  /*18c0*/  IMAD.SHL.U32 R10, R4, 0x40, RZ ;  /* 0x00000040040a7824 */ /* 0x004fc600078e00ff */
[----:B------:R-:W-:Y:S01]  /*18d0*/  @!P5 LDGSTS.E.BYPASS.LTC128B.128 [R12+0x15000], desc[UR30][R2.64+0x100] ;  /* 0x15000100020cdfae */ /* 0x000fe2000b901d5e */
[----:B------:R-:W-:Y:S02]  /*18e0*/  IMAD.SHL.U32 R11, R233, 0x8, RZ ;  /* 0x00000008e90b7824 */ /* 0x000fe400078e00ff */
[----:B------:R-:W-:Y:S01]  /*18f0*/  IMAD.U32 R14, RZ, RZ, UR16 ;  /* 0x00000010ff0e7e24 */ /* 0x000fe2000f8e00ff */
[----:B------:R2:W-:Y:S01]  /*1900*/  @!P5 LDGSTS.E.BYPASS.LTC128B.128 [R12+0x17000], desc[UR30][R2.64+0x180] ;  /* 0x17000180020cdfae */ /* 0x0005e2000b901d5e */
[----:B------:R-:W-:Y:S02]  /*1910*/  LOP3.LUT R10, R10, 0x1c0, RZ, 0xc0, !PT ;  /* 0x000001c00a0a7812 */ /* 0x000fe400078ec0ff */
[----:B------:R-:W-:Y:S01]  /*1920*/  LOP3.LUT R11, R76, 0x8, R11, 0xf8, !PT ;  /* 0x000000084c0b7812 */ /* 0x000fe200078ef80b */
[----:B------:R-:W0:Y:S01]  /*1930*/  LDGDEPBAR ;  /* 0x00000000000079af */ /* 0x000e220000000000 */
[----:B------:R-:W-:Y:S02]  /*1940*/  SHF.R.U32.HI R76, RZ, 0x3, R76 ;  /* 0x00000003ff4c7819 */ /* 0x000fe4000001164c */
[----:B------:R-:W-:-:S02]  /*1950*/  LEA R8, P1, R14, R238, 0x6 ;  /* 0x000000ee0e087211 */ /* 0x000fc400078230ff */
[----:B------:R-:W-:Y:S01]  /*1960*/  LOP3.LUT R76, R11, R76, RZ, 0x3c, !PT ;  /* 0x0000004c0b4c7212 */ /* 0x000fe200078e3cff */
[----:B------:R-:W-:Y:S01]  /*1970*/  IMAD.U32 R11, RZ, RZ, UR7 ;  /* 0x00000007ff0b7e24 */ /* 0x000fe2000f8e00ff */
[----:B------:R-:W-:Y:S01]  /*1980*/  LEA.HI.X R9, R14, R235, R9, 0x6, P1 ;  /* 0x000000eb0e097211 */ /* 0x000fe200008f3409 */
[----:B---3--:R-:W-:Y:S01]  /*1990*/  IMAD.U32 R13, RZ, RZ, UR6 ;  /* 0x00000006ff0d7e24 */ /* 0x008fe2000f8e00ff */
[----:B-1----:R-:W-:Y:S01]  /*19a0*/  @!P0 LEA R6, P2, R8, R6, 0x1 ;  /* 0x0000000608068211 */ /* 0x002fe200078408ff */
[----:B------:R-:W-:-:S03]  /*19b0*/  IMAD.IADD R234, R76, 0x1, R234 ;  /* 0x000000014cea7824 */ /* 0x000fc600078e02ea */
[----:B------:R-:W-:Y:S02]  /*19c0*/  @!P4 LEA R5, P1, R13, R8, 0x5 ;  /* 0x000000080d05c211 */ /* 0x000fe400078228ff */
[----:B------:R-:W-:Y:S02]  /*19d0*/  @!P0 LEA.HI.X R7, R8, R7, R9, 0x1, P2 ;  /* 0x0000000708078211 */ /* 0x000fe400010f0c09 */
[----:B------:R-:W-:Y:S01]  /*19e0*/  LEA R234, R234, UR4, 0x1 ;  /* 0x00000004eaea7c11 */ /* 0x000fe2000f8e08ff */
[----:B--2---:R-:W1:Y:S01]  /*19f0*/  @!P4 LDC.64 R2, c[0x0][0x220] ;  /* 0x00008800ff02cb82 */ /* 0x004e620000000a00 */
[----:B------:R-:W-:-:S07]  /*1a00*/  DEPBAR.LE SB0, 0x0 ;  /* 0x000080000000791a */ /* 0x000fce0000000000 */
[----:B------:R-:W-:Y:S01]  /*1a10*/  BAR.SYNC.DEFER_BLOCKING 0x0 ;  /* 0x0000000000007b1d */ /* 0x000fe20000010000 */
[----:B------:R-:W-:-:S05]  /*1a20*/  IMAD.SHL.U32 R12, R18, 0x8, RZ ;  /* 0x00000008120c7824 */ /* 0x000fca00078e00ff */
[----:B------:R-:W-:Y:S02]  /*1a30*/  LOP3.LUT R12, R10, 0x8, R12, 0xf8, !PT ;  /* 0x000000080a0c7812 */ /* 0x000fe400078ef80c */
[----:B------:R-:W-:-:S04]  /*1a40*/  SHF.R.U32.HI R10, RZ, 0x3, R10 ;  /* 0x00000003ff0a7819 */ /* 0x000fc8000001160a */
[----:B------:R-:W-:Y:S01]  /*1a50*/  LOP3.LUT R10, R12, R10, RZ, 0x3c, !PT ;  /* 0x0000000a0c0a7212 */ /* 0x000fe200078e3cff */
[----:B------:R-:W-:-:S04]  /*1a60*/  IMAD.U32 R12, RZ, RZ, UR6 ;  /* 0x00000006ff0c7e24 */ /* 0x000fc8000f8e00ff */
[----:B------:R-:W-:Y:S01]  /*1a70*/  IMAD R233, R233, 0x200, R10 ;  /* 0x00000200e9e97824 */ /* 0x000fe200078e020a */
[----:B------:R-:W-:Y:S02]  /*1a80*/  @!P4 LEA.HI.X R11, R12, R9, R11, 0x5, P1 ;  /* 0x000000090c0bc211 */ /* 0x000fe400008f2c0b */
[----:B-1----:R-:W-:Y:S01]  /*1a90*/  @!P4 LEA R8, P1, R5, R2, 0x1 ;  /* 0x000000020508c211 */ /* 0x002fe200078208ff */
[----:B------:R-:W-:Y:S01]  /*1aa0*/  IMAD.MOV.U32 R2, RZ, RZ, 0x10 ;  /* 0x00000010ff027424 */ /* 0x000fe200078e00ff */
[----:B------:R-:W-:Y:S01]  /*1ab0*/  LEA R233, R233, UR4, 0x1 ;  /* 0x00000004e9e97c11 */ /* 0x000fe2000f8e08ff */
[----:B------:R-:W-:Y:S01]  /*1ac0*/  @P0 STS.128 [R236+0x18000], RZ ;  /* 0x018000ffec000388 */ /* 0x000fe20000000c00 */
[----:B------:R-:W-:Y:S02]  /*1ad0*/  @!P4 LEA.HI.X R9, R5, R3, R11, 0x1, P1 ;  /* 0x000000030509c211 */ /* 0x000fe400008f0c0b */
[----:B------:R-:W-:Y:S01]  /*1ae0*/  R2P PR, R0, 0x6 ;  /* 0x0000000600007804 */ /* 0x000fe20000000000 */
[----:B------:R-:W-:Y:S01]  /*1af0*/  @P0 STS.128 [R236+0x1a000], RZ ;  /* 0x01a000ffec000388 */ /* 0x000fe20000000c00 */
[----:B------:R-:W-:-:S02]  /*1b00*/  IMAD.MOV.U32 R0, RZ, RZ, 0x20 ;  /* 0x00000020ff007424 */ /* 0x000fc400078e00ff */
[C---:B------:R-:W-:Y:S01]  /*1b10*/  VIADD R3, R233.reuse, 0x10000 ;  /* 0x00010000e9037836 */ /* 0x040fe20000000000 */
[----:B------:R-:W-:Y:S01]  /*1b20*/  @P0 STS.128 [R236+0x1c000], RZ ;  /* 0x01c000ffec000388 */ /* 0x000fe20000000c00 */
[----:B------:R-:W-:Y:S01]  /*1b30*/  SEL R2, R2, 0xfffffff0, !P1 ;  /* 0xfffffff002027807 */ /* 0x000fe20004800000 */
[----:B------:R-:W-:Y:S01]  /*1b40*/  VIADD R231, R233, 0x10020 ;  /* 0x00010020e9e77836 */ /* 0x000fe20000000000 */
[----:B------:R-:W-:Y:S01]  /*1b50*/  SEL R0, R0, 0xffffffe0, !P2 ;  /* 0xffffffe000007807 */ /* 0x000fe20005000000 */
[----:B------:R-:W-:Y:S01]  /*1b60*/  @P0 STS.128 [R236+0x1e000], RZ ;  /* 0x01e000ffec000388 */ /* 0x000fe20000000c00 */
[----:B------:R-:W-:Y:S01]  /*1b70*/  R2P PR, R4, 0x6 ;  /* 0x0000000604007804 */ /* 0x000fe20000000000 */
[--C-:B------:R-:W-:Y:S02]  /*1b80*/  IMAD R232, R2, 0x2, R234.reuse ;  /* 0x0000000202e87824 */ /* 0x100fe400078e02ea */
[----:B------:R-:W-:Y:S01]  /*1b90*/  @!PT LDS RZ, [RZ] ;  /* 0x00000000fffff984 */ /* 0x000fe20000000800 */
[----:B------:R-:W-:Y:S01]  /*1ba0*/  @!PT LDS RZ, [RZ] ;  /* 0x00000000fffff984 */ /* 0x000fe20000000800 */
[----:B------:R-:W-:Y:S01]  /*1bb0*/  @!PT LDS RZ, [RZ] ;  /* 0x00000000fffff984 */ /* 0x000fe20000000800 */
[----:B------:R-:W-:Y:S01]  /*1bc0*/  @!P0 LDGSTS.E.BYPASS.LTC128B.128 [R236+0x18000], desc[UR30][R6.64] ;  /* 0x1800000006ec8fae */ /* 0x000fe2000b901d5e */
[----:B------:R-:W-:-:S02]  /*1bd0*/  IMAD R230, R0, 0x2, R234 ;  /* 0x0000000200e67824 */ /* 0x000fc400078e02ea */
[----:B------:R-:W-:Y:S01]  /*1be0*/  IMAD R229, R0, 0x2, R232 ;  /* 0x0000000200e57824 */ /* 0x000fe200078e02e8 */
[----:B------:R-:W-:Y:S04]  /*1bf0*/  @!P0 LDGSTS.E.BYPASS.LTC128B.128 [R236+0x1a000], desc[UR30][R6.64+0x80] ;  /* 0x1a00008006ec8fae */ /* 0x000fe8000b901d5e */
[----:B------:R-:W-:Y:S02]  /*1c00*/  @!P0 LDGSTS.E.BYPASS.LTC128B.128 [R236+0x1c000], desc[UR30][R6.64+0x100] ;  /* 0x1c00010006ec8fae */ /* 0x000fe4000b901d5e */
[----:B------:R-:W-:Y:S02]  /*1c10*/  @P1 VIADD R231, R3, 0xffffffe0 ;  /* 0xffffffe003e71836 */ /* 0x000fe40000000000 */
[----:B------:R1:W-:Y:S01]  /*1c20*/  @!P0 LDGSTS.E.BYPASS.LTC128B.128 [R236+0x1e000], desc[UR30][R6.64+0x180] ;  /* 0x1e00018006ec8fae */ /* 0x0003e2000b901d5e */
[----:B------:R-:W-:-:S03]  /*1c30*/  IMAD.MOV.U32 R3, RZ, RZ, 0x40 ;  /* 0x00000040ff037424 */ /* 0x000fc600078e00ff */
[----:B------:R-:W-:Y:S02]  /*1c40*/  @P4 STS.128 [R236+0x19000], RZ ;  /* 0x019000ffec004388 */ /* 0x000fe40000000c00 */
[----:B------:R-:W-:Y:S02]  /*1c50*/  SEL R3, R3, 0xffffffc0, !P2 ;  /* 0xffffffc003037807 */ /* 0x000fe40005000000 */
[----:B------:R-:W-:Y:S03]  /*1c60*/  @P4 STS.128 [R236+0x1b000], RZ ;  /* 0x01b000ffec004388 */ /* 0x000fe60000000c00 */
[----:B------:R-:W-:Y:S01]  /*1c70*/  IMAD.IADD R227, R233, 0x1, R3 ;  /* 0x00000001e9e37824 */ /* 0x000fe200078e0203 */
[----:B------:R-:W-:Y:S01]  /*1c80*/  @P4 STS.128 [R236+0x1d000], RZ ;  /* 0x01d000ffec004388 */ /* 0x000fe20000000c00 */
[----:B------:R-:W-:Y:S02]  /*1c90*/  IMAD.IADD R220, R3, 0x1, R231 ;  /* 0x0000000103dc7824 */ /* 0x000fe400078e02e7 */
[----:B------:R-:W-:Y:S01]  /*1ca0*/  IMAD.U32 R3, RZ, RZ, UR5 ;  /* 0x00000005ff037e24 */ /* 0x000fe2000f8e00ff */
        /* <DEDUP_REMOVED lines=287> */
[----:B------:R-:W-:Y:S01]  /*2ea0*/  ULEA.HI.SX32 UR9, UR38, 0xfffffffe, 0x1a ;  /* 0xfffffffe26097891 */ /* 0x000fe2000f8fd23f */
[----:B------:R-:W-:Y:S01]  /*2eb0*/  MOV R14, UR14 ;  /* 0x0000000e000e7c02 */ /* 0x000fe20008000f00 */
[----:B------:R-:W-:Y:S02]  /*2ec0*/  IMAD.U32 R13, RZ, RZ, UR10 ;  /* 0x0000000aff0d7e24 */ /* 0x000fe4000f8e00ff */
[----:B------:R-:W-:Y:S02]  /*2ed0*/  USHF.R.S32.HI UR8, URZ, 0x1f, UR9 ;  /* 0x0000001f3f087899 */ /* 0x000fe40008011409 */
[----:B------:R-:W-:Y:S01]  /*2ee0*/  UIMAD UR11, UR24, UR9, URZ ;  /* 0x00000009180b72a4 */ /* 0x000fe2000f8e023f */
[----:B------:R-:W-:-:S03]  /*2ef0*/  IMAD.U32 R18, RZ, RZ, UR9 ;  /* 0x00000009ff127e24 */ /* 0x000fc6000f8e00ff */
[----:B------:R-:W-:Y:S01]  /*2f00*/  UIMAD UR11, UR8, UR25, UR11 ;  /* 0x00000019080b72a4 */ /* 0x000fe2000f8e020b */
[----:B------:R-:W-:Y:S02]  /*2f10*/  IMAD.WIDE.U32 R18, R18, UR25, R242 ;  /* 0x0000001912127c25 */ /* 0x000fe4000f8e00f2 */
        /* <DEDUP_REMOVED lines=18> */
.L_x_1653:
        /* <DEDUP_REMOVED lines=75> */
[----:B------:R-:W-:Y:S01]  /*34f0*/  IMAD.WIDE.U32 R14, R3, -0x326172a9, RZ ;  /* 0xcd9e8d57030e7825 */ /* 0x000fe200078e00ff */
[----:B------:R-:W-:Y:S03]  /*3500*/  LDSM.16.MT88.4 R48, [R225+0x18000] ;  /* 0x01800000e130783b */ /* 0x000fe60000004200 */
[----:B------:R-:W-:Y:S01]  /*3510*/  IMAD R224, R0, 0x2, R226 ;  /* 0x0000000200e07824 */ /* 0x000fe200078e02e2 */
[----:B------:R-:W-:Y:S01]  /*3520*/  LOP3.LUT R3, R15, UR21, R214, 0x96, !PT ;  /* 0x000000150f037c12 */ /* 0x000fe2000f8e96d6 */
[----:B------:R-:W-:Y:S01]  /*3530*/  LDSM.16.MT88.4 R64, [R228+0x1a000] ;  /* 0x01a00000e440783b */ /* 0x000fe20000004200 */
[----:B------:R-:W-:Y:S02]  /*3540*/  LOP3.LUT R14, R211, UR19, R14, 0x96, !PT ;  /* 0x00000013d30e7c12 */ /* 0x000fe4000f8e960e */
[----:B---3--:R-:W-:Y:S01]  /*3550*/  FMNMX.FTZ R11, R12, R11, !PT ;  /* 0x0000000b0c0b7209 */ /* 0x008fe20007810000 */
[----:B-1----:R-:W-:Y:S01]  /*3560*/  IMAD.WIDE.U32 R18, R3, -0x2daee0ad, RZ ;  /* 0xd2511f5303127825 */ /* 0x002fe200078e00ff */
        /* <DEDUP_REMOVED lines=456> */
[----:B------:R-:W-:Y:S01]  /*51f0*/  USHF.L.U64.HI UR32, UR6, 0x6, UR7 ;  /* 0x0000000606207899 */ /* 0x000fe20008010207 */
[----:B------:R-:W-:Y:S01]  /*5200*/  MOV R2, R164 ;  /* 0x000000a400027202 */ /* 0x000fe20000000f00 */
[----:B------:R-:W-:Y:S01]  /*5210*/  IMAD.WIDE.U32 R250, R165, -0x2daee0ad, RZ ;  /* 0xd2511f53a5fa7825 */ /* 0x000fe200078e00ff */
[----:B------:R-:W-:Y:S01]  /*5220*/  LOP3.LUT R244, R249, R166, RZ, 0x3c, !PT ;  /* 0x000000a6f9f47212 */ /* 0x000fe200078e3cff */
[----:B------:R-:W-:Y:S01]  /*5230*/  USHF.L.U32 UR36, UR6, 0x6, URZ ;  /* 0x0000000606247899 */ /* 0x000fe2000800063f */
[----:B------:R-:W-:Y:S01]  /*5240*/  MOV R237, 0x7054 ;  /* 0x0000705400ed7802 */ /* 0x000fe20000000f00 */
[----:B------:R-:W-:Y:S02]  /*5250*/  ULEA.HI.SX32 UR38, UR38, 0xfffffffe, 0x1a ;  /* 0xfffffffe26267891 */ /* 0x000fe4000f8fd23f */
[----:B------:R-:W-:Y:S01]  /*5260*/  IMAD.WIDE.U32 R244, R244, -0x2daee0ad, RZ ;  /* 0xd2511f53f4f47825 */ /* 0x000fe200078e00ff */
[----:B------:R-:W-:Y:S01]  /*5270*/  ULDC UR4, c[0x0][0x2ec] ;  /* 0x0000bb0000047ab9 */ /* 0x000fe20000000800 */
[----:B------:R-:W-:Y:S01]  /*5280*/  ULDC.64 UR12, c[0x0][0x250] ;  /* 0x00009400000c7ab9 */ /* 0x000fe20000000a00 */
[----:B------:R-:W-:Y:S01]  /*5290*/  ULDC.64 UR6, c[0x0][0x218] ;  /* 0x0000860000067ab9 */ /* 0x000fe20000000a00 */
[----:B------:R-:W-:Y:S01]  /*52a0*/  ULDC.64 UR8, c[0x0][0x248] ;  /* 0x0000920000087ab9 */ /* 0x000fe20000000a00 */
[----:B------:R-:W-:Y:S01]  /*52b0*/  ULDC.64 UR10, c[0x0][0x220] ;  /* 0x00008800000a7ab9 */ /* 0x000fe20000000a00 */
[----:B------:R-:W-:Y:S05]  /*52c0*/  BRA `(.L_x_1655) ;  /* 0x0000000000707947 */ /* 0x000fea0003800000 */
.L_x_1657:
        /* <DEDUP_REMOVED lines=28> */
.L_x_1655:
        /* <DEDUP_REMOVED lines=29> */
[----:B------:R-:W1:Y:S04]  /*5660*/  LDSM.16.M88.4 R8, [R233+0x10000] ;  /* 0x01000000e908783b */ /* 0x000e680000000200 */
[----:B------:R-:W2:Y:S04]  /*5670*/  LDSM.16.M88.4 R16, [R233+0x10800] ;  /* 0x01080000e910783b */ /* 0x000ea80000000200 */
[----:B------:R-:W3:Y:S04]  /*5680*/  LDSM.16.M88.4 R24, [R233+0x11000] ;  /* 0x01100000e918783b */ /* 0x000ee80000000200 */
[----:B------:R-:W4:Y:S04]  /*5690*/  LDSM.16.M88.4 R164, [R233+0x11800] ;  /* 0x01180000e9a4783b */ /* 0x000f280000000200 */
[----:B------:R-:W0:Y:S04]  /*56a0*/  LDGDEPBAR ;  /* 0x00000000000079af */ /* 0x000e280000000000 */
[----:B------:R-:W-:Y:S04]  /*56b0*/  LDSM.16.M88.4 R168, [R232] ;  /* 0x00000000e8a8783b */ /* 0x000fe80000000200 */
[----:B------:R-:W5:Y:S04]  /*56c0*/  LDSM.16.M88.4 R172, [R231] ;  /* 0x00000000e7ac783b */ /* 0x000f680000000200 */
[----:B------:R-:W5:Y:S04]  /*56d0*/  LDSM.16.M88.4 R176, [R223] ;  /* 0x00000000dfb0783b */ /* 0x000f680000000200 */
[----:B------:R-:W5:Y:S04]  /*56e0*/  LDSM.16.M88.4 R180, [R222] ;  /* 0x00000000deb4783b */ /* 0x000f680000000200 */
[----:B------:R-:W5:Y:S01]  /*56f0*/  LDSM.16.M88.4 R184, [R221] ;  /* 0x00000000ddb8783b */ /* 0x000f620000000200 */
[C---:B-1----:R-:W-:Y:S03]  /*5700*/  HMMA.16816.F32.BF16 R4, R32.reuse, R8, RZ ;  /* 0x000000082004723c */ /* 0x042fe600000418ff */
[----:B------:R-:W-:Y:S04]  /*5710*/  LDSM.16.M88.4 R188, [R230] ;  /* 0x00000000e6bc783b */ /* 0x000fe80000000200 */
[----:B------:R-:W1:Y:S01]  /*5720*/  LDSM.16.M88.4 R192, [R227+0x10000] ;  /* 0x01000000e3c0783b */ /* 0x000e620000000200 */
[C---:B------:R-:W-:Y:S03]  /*5730*/  HMMA.16816.F32.BF16 R8, R32.reuse, R10, RZ ;  /* 0x0000000a2008723c */ /* 0x040fe600000418ff */
[----:B------:R-:W1:Y:S03]  /*5740*/  LDSM.16.M88.4 R196, [R227+0x10800] ;  /* 0x01080000e3c4783b */ /* 0x000e660000000200 */
[C---:B--2---:R-:W-:Y:S01]  /*5750*/  HMMA.16816.F32.BF16 R12, R32.reuse, R16, RZ ;  /* 0x00000010200c723c */ /* 0x044fe200000418ff */
[----:B------:R-:W-:Y:S04]  /*5760*/  LDSM.16.M88.4 R200, [R229] ;  /* 0x00000000e5c8783b */ /* 0x000fe80000000200 */
[----:B------:R-:W-:Y:S01]  /*5770*/  LDSM.16.M88.4 R204, [R220] ;  /* 0x00000000dccc783b */ /* 0x000fe20000000200 */
[C---:B------:R-:W-:Y:S06]  /*5780*/  HMMA.16816.F32.BF16 R16, R32.reuse, R18, RZ ;  /* 0x000000122010723c */ /* 0x040fec00000418ff */
[C---:B---3--:R-:W-:Y:S06]  /*5790*/  HMMA.16816.F32.BF16 R20, R32.reuse, R24, RZ ;  /* 0x000000182014723c */ /* 0x048fec00000418ff */
[C---:B------:R-:W-:Y:S06]  /*57a0*/  HMMA.16816.F32.BF16 R24, R32.reuse, R26, RZ ;  /* 0x0000001a2018723c */ /* 0x040fec00000418ff */
[C---:B----4-:R-:W-:Y:S06]  /*57b0*/  HMMA.16816.F32.BF16 R28, R32.reuse, R164, RZ ;  /* 0x000000a4201c723c */ /* 0x050fec00000418ff */
[----:B------:R-:W-:Y:S01]  /*57c0*/  HMMA.16816.F32.BF16 R32, R32, R166, RZ ;  /* 0x000000a62020723c */ /* 0x000fe200000418ff */
[----:B------:R-:W2:Y:S05]  /*57d0*/  LDSM.16.M88.4 R164, [R227+0x11000] ;  /* 0x01100000e3a4783b */ /* 0x000eaa0000000200 */
        /* <DEDUP_REMOVED lines=166> */
[C---:B-1----:R-:W-:Y:S06]  /*6240*/  HMMA.16816.F32.BF16 R4, R188.reuse, R196, R4 ;  /* 0x000000c4bc04723c */ /* 0x042fec0000041804 */
[C---:B------:R-:W-:Y:S06]  /*6250*/  HMMA.16816.F32.BF16 R8, R188.reuse, R198, R8 ;  /* 0x000000c6bc08723c */ /* 0x040fec0000041808 */
[C---:B--2---:R-:W-:Y:S06]  /*6260*/  HMMA.16816.F32.BF16 R12, R188.reuse, R164, R12 ;  /* 0x000000a4bc0c723c */ /* 0x044fec000004180c */
        /* <DEDUP_REMOVED lines=47> */
.L_x_1656:
[----:B------:R-:W2:Y:S01]  /*6560*/  SHFL.BFLY PT, R166, R164, 0x2, 0x1f ;  /* 0x0c401f00a4a67f89 */ /* 0x000ea200000e0000 */
        /* <DEDUP_REMOVED lines=16> */
[----:B------:R-:W3:Y:S01]  /*6670*/  SHFL.BFLY PT, R165, R3, 0x2, 0x1f ;  /* 0x0c401f0003a57f89 */ /* 0x000ee200000e0000 */
[----:B------:R-:W-:Y:S07]  /*6680*/  IMAD.WIDE.U32 R198, R167, -0x326172a9, RZ ;  /* 0xcd9e8d57a7c67825 */ /* 0x000fee00078e00ff */
[----:B------:R-:W-:Y:S01]  /*6690*/  LDSM.16.MT88.4 R180, [R225+0x18000] ;  /* 0x01800000e1b4783b */ /* 0x000fe20000004200 */
[----:B------:R-:W-:Y:S02]  /*66a0*/  LOP3.LUT R167, R199, UR21, R248, 0x96, !PT ;  /* 0x00000015c7a77c12 */ /* 0x000fe4000f8e96f8 */
[----:B------:R-:W-:Y:S03]  /*66b0*/  LOP3.LUT R198, R207, UR19, R198, 0x96, !PT ;  /* 0x00000013cfc67c12 */ /* 0x000fe6000f8e96c6 */
[----:B------:R-:W-:Y:S04]  /*66c0*/  IMAD.WIDE.U32 R186, R167, -0x2daee0ad, RZ ;  /* 0xd2511f53a7ba7825 */ /* 0x000fe800078e00ff */
[----:B------:R-:W-:Y:S05]  /*66d0*/  IMAD.WIDE.U32 R198, R198, -0x2daee0ad, RZ ;  /* 0xd2511f53c6c67825 */ /* 0x000fea00078e00ff */
[----:B------:R-:W-:Y:S02]  /*66e0*/  LOP3.LUT R186, R199, UR16, R186, 0x96, !PT ;  /* 0x00000010c7ba7c12 */ /* 0x000fe4000f8e96ba */
[----:B--2---:R-:W-:Y:S02]  /*66f0*/  FMNMX.FTZ R166, R164, R166, !PT ;  /* 0x000000a6a4a67209 */ /* 0x004fe40007810000 */
[----:B---3--:R-:W-:Y:S03]  /*6700*/  FMNMX.FTZ R165, R3, R165, !PT ;  /* 0x000000a503a57209 */ /* 0x008fe60007810000 */
[----:B------:R-:W2:Y:S08]  /*6710*/  SHFL.BFLY PT, R164, R166, 0x1, 0x1f ;  /* 0x0c201f00a6a47f89 */ /* 0x000eb000000e0000 */
[----:B------:R-:W3:Y:S01]  /*6720*/  SHFL.BFLY PT, R3, R165, 0x1, 0x1f ;  /* 0x0c201f00a5037f89 */ /* 0x000ee200000e0000 */
[----:B--2---:R-:W-:Y:S02]  /*6730*/  FMNMX.FTZ R164, R166, R164, !PT ;  /* 0x000000a4a6a47209 */ /* 0x004fe40007810000 */
[----:B------:R-:W-:Y:S01]  /*6740*/  LOP3.LUT R166, R187, UR18, R244, 0x96, !PT ;  /* 0x00000012bba67c12 */ /* 0x000fe2000f8e96f4 */
[----:B------:R-:W-:Y:S01]  /*6750*/  IMAD.WIDE.U32 R186, R186, -0x326172a9, RZ ;  /* 0xcd9e8d57baba7825 */ /* 0x000fe200078e00ff */
[C---:B------:R-:W-:Y:S03]  /*6760*/  FSETP.NEU.FTZ.AND P1, PT, R164.reuse, -INF , PT ;  /* 0xff800000a400780b */ /* 0x040fe60003f3d000 */
[----:B------:R-:W-:Y:S01]  /*6770*/  FMUL.FTZ R197, R164, UR4 ;  /* 0x00000004a4c57c20 */ /* 0x000fe20008410000 */
[----:B------:R-:W-:Y:S01]  /*6780*/  IMAD.WIDE.U32 R184, R166, -0x326172a9, RZ ;  /* 0xcd9e8d57a6b87825 */ /* 0x000fe200078e00ff */
[----:B---3--:R-:W-:Y:S03]  /*6790*/  FMNMX.FTZ R3, R165, R3, !PT ;  /* 0x00000003a5037209 */ /* 0x008fe60007810000 */
        /* <DEDUP_REMOVED lines=10> */
[----:B-1----:R-:W-:Y:S04]  /*6840*/  IMAD.WIDE.U32 R168, R8, -0x2daee0ad, RZ ;  /* 0xd2511f5308a87825 */ /* 0x002fe800078e00ff */
        /* <DEDUP_REMOVED lines=564> */
.L_x_1654:
        /* <DEDUP_REMOVED lines=305> */
.L_x_1658:
        /* <DEDUP_REMOVED lines=49> */
.L_x_1659:
[----:B------:R-:W-:Y:S05]  /*a1b0*/  @P0 BRA `(.L_x_1660) ;  /* 0x0000000000180947 */ /* 0x000fea0003800000 */
[----:B------:R-:W3:Y:S01]  /*a1c0*/  LDC R14, c[0x0][0x2c4] ;  /* 0x0000b100ff0e7b82 */ /* 0x000ee20000000800 */
[----:B------:R-:W-:Y:S02]  /*a1d0*/  ISETP.NE.AND P0, PT, RZ, UR7, PT ;  /* 0x00000007ff007c0c */ /* 0x000fe4000bf05270 */
[----:B--2---:R-:W-:-:S05]  /*a1e0*/  MOV R12, 0x1 ;  /* 0x00000001000c7802 */ /* 0x004fca0000000f00 */
[----:B------:R-:W2:Y:S08]  /*a1f0*/  LDC R19, c[0x0][0x270] ;  /* 0x00009c00ff137b82 */ /* 0x000eb00000000800 */
[----:B---3--:R-:W2:Y:S02]  /*a200*/  @P0 LDC R14, c[0x0][0x2e4] ;  /* 0x0000b900ff0e0b82 */ /* 0x008ea40000000800 */
[----:B--2---:R-:W-:-:S07]  /*a210*/  IMAD R19, R14, R19, RZ ;  /* 0x000000130e137224 */ /* 0x004fce00078e02ff */
.L_x_1660:
        /* <DEDUP_REMOVED lines=56> */
.L_x_1662:
[----:B------:R-:W-:Y:S05]  /*a5a0*/  BSYNC B0 ;  /* 0x0000000000007941 */ /* 0x000fea0003800000 */
.L_x_1661:
        /* <DEDUP_REMOVED lines=32> */
.L_x_1664:
[----:B------:R-:W-:Y:S05]  /*a7b0*/  BSYNC B0 ;  /* 0x0000000000007941 */ /* 0x000fea0003800000 */
.L_x_1663:
        /* <DEDUP_REMOVED lines=22> */
.L_x_1666:
[----:B------:R-:W-:Y:S05]  /*a920*/  BSYNC B0 ;  /* 0x0000000000007941 */ /* 0x000fea0003800000 */
.L_x_1665:
        /* <DEDUP_REMOVED lines=22> */
.L_x_1668:
[----:B------:R-:W-:Y:S05]  /*aa90*/  BSYNC B0 ;  /* 0x0000000000007941 */ /* 0x000fea0003800000 */
.L_x_1667:
        /* <DEDUP_REMOVED lines=21> */
.L_x_1650:
        /* <DEDUP_REMOVED lines=12> */
[C---:B------:R-:W-:Y:S01]  /*acb0*/  ISETP.GE.AND P4, PT, R8.reuse, UR28, PT ;  /* 0x0000001c08007c0c */ /* 0x040fe2000bf86270 */
[----:B------:R-:W-:Y:S01]  /*acc0*/  @UP3 ULDC.64 UR4, c[0x0][0x2c0] ;  /* 0x0000b00000043ab9 */ /* 0x000fe20000000a00 */
[----:B------:R-:W-:Y:S01]  /*acd0*/  @UP0 ULDC.64 UR10, c[0x0][0x298] ;  /* 0x0000a600000a0ab9 */ /* 0x000fe20000000a00 */
[----:B------:R-:W-:Y:S01]  /*ace0*/  @UP3 UIMAD UR8, UR5, UR4, URZ ;  /* 0x00000004050832a4 */ /* 0x000fe2000f8e023f */
[----:B------:R-:W-:Y:S01]  /*acf0*/  IMAD.SHL.U32 R3, R3, 0x8, RZ ;  /* 0x0000000803037824 */ /* 0x000fe200078e00ff */
[----:B------:R-:W-:Y:S01]  /*ad00*/  @UP0 UIMAD.WIDE.U32 UR12, UR26, UR10, URZ ;  /* 0x0000000a1a0c02a5 */ /* 0x000fe2000f8e003f */
[----:B------:R-:W-:Y:S01]  /*ad10*/  SHF.R.S32.HI R9, RZ, 0x1f, R8 ;  /* 0x0000001fff097819 */ /* 0x000fe20000011408 */
[----:B------:R-:W-:Y:S01]  /*ad20*/  @!UP0 ULDC.64 UR4, c[0x0][0x290] ;  /* 0x0000a40000048ab9 */ /* 0x000fe20000000a00 */
[----:B------:R-:W-:Y:S01]  /*ad30*/  USHF.R.S32.HI UR10, URZ, 0x1f, UR9 ;  /* 0x0000001f3f0a7899 */ /* 0x000fe20008011409 */
[C---:B------:R-:W-:Y:S01]  /*ad40*/  VIADD R5, R8.reuse, 0x20 ;  /* 0x0000002008057836 */ /* 0x040fe20000000000 */
[----:B------:R-:W-:Y:S01]  /*ad50*/  @!UP0 UIMAD UR15, UR15, UR4, URZ ;  /* 0x000000040f0f82a4 */ /* 0x000fe2000f8e023f */
[C---:B------:R-:W-:Y:S01]  /*ad60*/  VIADD R4, R8.reuse, 0x40 ;  /* 0x0000004008047836 */ /* 0x040fe20000000000 */
[----:B------:R-:W-:Y:S01]  /*ad70*/  @!UP0 UIMAD.WIDE.U32 UR16, UR14, UR4, URZ ;  /* 0x000000040e1082a5 */ /* 0x000fe2000f8e003f */
[C---:B------:R-:W-:Y:S01]  /*ad80*/  VIADD R0, R8.reuse, 0x60 ;  /* 0x0000006008007836 */ /* 0x040fe20000000000 */
[----:B------:R-:W-:Y:S01]  /*ad90*/  @!UP0 UIMAD UR15, UR14, UR5, UR15 ;  /* 0x000000050e0f82a4 */ /* 0x000fe2000f8e020f */
[----:B------:R-:W-:Y:S01]  /*ada0*/  ISETP.GE.OR P6, PT, R8, UR28, P3 ;  /* 0x0000001c08007c0c */ /* 0x000fe20009fc6670 */
[----:B------:R-:W-:Y:S01]  /*adb0*/  @UP0 UIMAD UR11, UR26, UR11, UR13 ;  /* 0x0000000b1a0b02a4 */ /* 0x000fe2000f8e020d */
[----:B------:R-:W-:Y:S01]  /*adc0*/  ISETP.GE.AND P2, PT, R4, UR28, PT ;  /* 0x0000001c04007c0c */ /* 0x000fe2000bf46270 */
[----:B------:R-:W-:Y:S01]  /*add0*/  @!UP0 UIADD3 UR11, UR17, UR15, URZ ;  /* 0x0000000f110b8290 */ /* 0x000fe2000fffe03f */
[----:B------:R-:W-:Y:S01]  /*ade0*/  ISETP.GE.AND P1, PT, R0, UR28, PT ;  /* 0x0000001c00007c0c */ /* 0x000fe2000bf26270 */
[----:B------:R-:W-:Y:S01]  /*adf0*/  ULDC.U8 UR13, c[0x0][0x3d8] ;  /* 0x0000f600000d7ab9 */ /* 0x000fe20000000000 */
[----:B------:R-:W-:Y:S01]  /*ae00*/  @!UP0 UMOV UR12, UR16 ;  /* 0x00000010000c8c82 */ /* 0x000fe20008000000 */
[----:B------:R-:W-:Y:S01]  /*ae10*/  UISETP.NE.AND UP0, UPT, UR13, URZ, !UP3 ;  /* 0x0000003f0d00728c */ /* 0x000fe2000df05270 */
[----:B------:R-:W-:Y:S01]  /*ae20*/  IADD3 R2, P0, R3, UR12, RZ ;  /* 0x0000000c03027c10 */ /* 0x000fe2000ff1e0ff */
[----:B------:R-:W-:Y:S01]  /*ae30*/  UISETP.NE.AND UP2, UPT, UR13, URZ, UPT ;  /* 0x0000003f0d00728c */ /* 0x000fe2000bf45270 */
[----:B------:R-:W-:Y:S01]  /*ae40*/  ISETP.GE.OR P5, PT, R5, UR28, P3 ;  /* 0x0000001c05007c0c */ /* 0x000fe20009fa6670 */
[----:B------:R-:W-:Y:S01]  /*ae50*/  ULDC.64 UR4, c[0x0][0x2a0] ;  /* 0x0000a80000047ab9 */ /* 0x000fe20000000a00 */
[----:B------:R-:W-:Y:S01]  /*ae60*/  LEA.HI.X.SX32 R3, R3, UR11, 0x1, P0 ;  /* 0x0000000b03037c11 */ /* 0x000fe200080f0eff */
[----:B------:R-:W-:Y:S01]  /*ae70*/  UISETP.EQ.AND UP2, UPT, UR7, URZ, UP2 ;  /* 0x0000003f0700728c */ /* 0x000fe20009742270 */
[----:B------:R-:W-:Y:S01]  /*ae80*/  IMAD.U32 R10, RZ, RZ, UR4 ;  /* 0x00000004ff0a7e24 */ /* 0x000fe2000f8e00ff */
[----:B------:R-:W-:Y:S01]  /*ae90*/  UIMAD UR10, UR10, UR4, URZ ;  /* 0x000000040a0a72a4 */ /* 0x000fe2000f8e023f */
[----:B------:R-:W-:Y:S01]  /*aea0*/  ISETP.GE.AND P0, PT, R5, UR28, PT ;  /* 0x0000001c05007c0c */ /* 0x000fe2000bf06270 */
[----:B------:R-:W-:Y:S01]  /*aeb0*/  @!UP3 ULDC UR7, c[0x0][0x2c4] ;  /* 0x0000b1000007bab9 */ /* 0x000fe20000000800 */
[----:B------:R-:W-:Y:S01]  /*aec0*/  UISETP.NE.OR UP1, UPT, UR26, -0x1, !UP2 ;  /* 0xffffffff1a00788c */ /* 0x000fe2000d725670 */
[----:B------:R-:W-:Y:S01]  /*aed0*/  IMAD.WIDE.U32 R10, R10, UR9, R2 ;  /* 0x000000090a0a7c25 */ /* 0x000fe2000f8e0002 */
[----:B------:R-:W-:Y:S01]  /*aee0*/  @UP0 ULDC UR7, c[0x0][0x2e4] ;  /* 0x0000b90000070ab9 */ /* 0x000fe20000000800 */
[----:B------:R-:W-:Y:S01]  /*aef0*/  @UP3 UMOV UR11, 0x1 ;  /* 0x00000001000b3882 */ /* 0x000fe20000000000 */
[----:B------:R-:W-:Y:S01]  /*af00*/  @!UP3 UIMAD UR11, UR7, UR6, URZ ;  /* 0x00000006070bb2a4 */ /* 0x000fe2000f8e023f */
[----:B------:R-:W-:Y:S01]  /*af10*/  IMAD.WIDE R6, R6, 0x80, R8 ;  /* 0x0000008006067825 */ /* 0x000fe200078e0208 */
[----:B------:R-:W-:-:S02]  /*af20*/  UIMAD UR5, UR9, UR5, UR10 ;  /* 0x00000005090572a4 */ /* 0x000fc4000f8e020a */
[----:B------:R-:W-:Y:S01]  /*af30*/  UIMAD UR11, UR14, UR11, URZ ;  /* 0x0000000b0e0b72a4 */ /* 0x000fe2000f8e023f */
[----:B------:R-:W-:Y:S01]  /*af40*/  @UP2 ULDC UR10, c[0x0][0x2c4] ;  /* 0x0000b100000a2ab9 */ /* 0x000fe20000000800 */
[----:B------:R-:W-:Y:S01]  /*af50*/  @UP3 ULDC UR4, c[0x0][0x2c0] ;  /* 0x0000b00000043ab9 */ /* 0x000fe20000000800 */
[----:B------:R-:W-:Y:S01]  /*af60*/  @!UP1 UIMAD UR26, UR14, UR10, URZ ;  /* 0x0000000a0e1a92a4 */ /* 0x000fe2000f8e023f */
[----:B------:R-:W-:Y:S01]  /*af70*/  VIADD R13, R11, UR5 ;  /* 0x000000050b0d7c36 */ /* 0x000fe20008000000 */
[----:B------:R-:W-:Y:S01]  /*af80*/  USEL UR11, UR11, URZ, !UP2 ;  /* 0x0000003f0b0b7287 */ /* 0x000fe2000d000000 */
[----:B------:R-:W-:Y:S01]  /*af90*/  @!UP3 UMOV UR8, UR7 ;  /* 0x000000070008bc82 */ /* 0x000fe20008000000 */
[----:B------:R-:W-:Y:S02]  /*afa0*/  @!UP3 UMOV UR4, 0x1 ;  /* 0x000000010004b882 */ /* 0x000fe40000000000 */
[----:B------:R-:W-:Y:S02]  /*afb0*/  UIMAD UR9, UR9, UR8, UR11 ;  /* 0x00000008090972a4 */ /* 0x000fe4000f8e020b */
[----:B------:R-:W-:Y:S01]  /*afc0*/  UIMAD UR22, UR22, UR4, URZ ;  /* 0x00000004161672a4 */ /* 0x000fe2000f8e023f */
[----:B------:R-:W-:Y:S01]  /*afd0*/  @!UP2 UMOV UR12, URZ ;  /* 0x0000003f000cac82 */ /* 0x000fe20008000000 */
[----:B------:R-:W-:Y:S01]  /*afe0*/  @UP2 UMOV UR12, UR26 ;  /* 0x0000001a000c2c82 */ /* 0x000fe20008000000 */
[----:B------:R-:W-:Y:S01]  /*aff0*/  @!UP2 UMOV UR13, URZ ;  /* 0x0000003f000dac82 */ /* 0x000fe20008000000 */
[----:B------:R-:W-:-:S02]  /*b000*/  USHF.R.S32.HI UR6, URZ, 0x1f, UR9 ;  /* 0x0000001f3f067899 */ /* 0x000fc40008011409 */
[----:B------:R-:W-:Y:S02]  /*b010*/  @UP2 USHF.R.S32.HI UR13, URZ, 0x1f, UR26 ;  /* 0x0000001f3f0d2899 */ /* 0x000fe4000801141a */
        /* <DEDUP_REMOVED lines=17> */
.L_x_1670:
[----:B------:R-:W-:Y:S05]  /*b130*/  BSYNC B0 ;  /* 0x0000000000007941 */ /* 0x000fea0003800000 */
.L_x_1669:
        /* <DEDUP_REMOVED lines=20> */
.L_x_1672:
[----:B------:R-:W-:Y:S05]  /*b280*/  BSYNC B0 ;  /* 0x0000000000007941 */ /* 0x000fea0003800000 */
.L_x_1671:
        /* <DEDUP_REMOVED lines=18> */
.L_x_1674:
[----:B------:R-:W-:Y:S05]  /*b3b0*/  BSYNC B0 ;  /* 0x0000000000007941 */ /* 0x000fea0003800000 */
.L_x_1673:
        /* <DEDUP_REMOVED lines=18> */
.L_x_1676:
[----:B------:R-:W-:Y:S05]  /*b4e0*/  BSYNC B0 ;  /* 0x0000000000007941 */ /* 0x000fea0003800000 */
.L_x_1675:
        /* <DEDUP_REMOVED lines=10> */
.L_x_1678:
[----:B------:R-:W-:Y:S05]  /*b590*/  BSYNC B0 ;  /* 0x0000000000007941 */ /* 0x000fea0003800000 */
.L_x_1677:
        /* <DEDUP_REMOVED lines=10> */
.L_x_1680:
[----:B------:R-:W-:Y:S05]  /*b640*/  BSYNC B0 ;  /* 0x0000000000007941 */ /* 0x000fea0003800000 */
.L_x_1679:
        /* <DEDUP_REMOVED lines=10> */
.L_x_1682:
[----:B------:R-:W-:Y:S05]  /*b6f0*/  BSYNC B0 ;  /* 0x0000000000007941 */ /* 0x000fea0003800000 */
.L_x_1681:
        /* <DEDUP_REMOVED lines=10> */
.L_x_1683:
        /* <DEDUP_REMOVED lines=14> */
.L_x_2417:


//--------------------- .text._ZN5flash16flash_fwd_kernelI23Flash_fwd_kernel_traitsILi256ELi128ELi64ELi8ELb0ELb0EN7cutlass10bfloat16_tE19Flash_kernel_traitsILi256ELi128ELi64ELi8ES3_EELb0ELb0ELb0ELb0ELb0ELb1ELb1ELb0EEEvNS_16Flash_fwd_paramsE --------------------------
	.section	.text._ZN5flash16flash_fwd_kernelI23Flash_fwd_kernel_traitsILi256ELi128ELi64ELi8ELb0ELb0EN7cutlass10bfloat16_tE19Flash_kernel_traitsILi256ELi128ELi64ELi8ES3_EELb0ELb0ELb0ELb0ELb0ELb1ELb1ELb0EEEvNS_16Flash_fwd_paramsE,"ax",@progbits
	.align	128
        .global         _ZN5flash16flash_fwd_kernelI23Flash_fwd_kernel_traitsILi256ELi128ELi64ELi8ELb0ELb0EN7cutlass10bfloat16_tE19Flash_kernel_traitsILi256ELi128ELi64ELi8ES3_EELb0ELb0ELb0ELb0ELb0ELb1ELb1ELb0EEEvNS_16Flash_fwd_paramsE
        .type           _ZN5flash16flash_fwd_kernelI23Flash_fwd_kernel_traitsILi256ELi128ELi64ELi8ELb0ELb0EN7cutlass10bfloat16_tE19Flash_kernel_traitsILi256ELi128ELi64ELi8ES3_EELb0ELb0ELb0ELb0ELb0ELb1ELb1ELb0EEEvNS_16Flash_fwd_paramsE,@function
        .size           _ZN5flash16flash_fwd_kernelI23Flash_fwd_kernel_traitsILi256ELi128ELi64ELi8ELb0ELb0EN7cutlass10bfloat16_tE19Flash_kernel_traitsILi256ELi128ELi64ELi8ES3_EELb0ELb0ELb0ELb0ELb0ELb1ELb1ELb0EEEvNS_16Flash_fwd_paramsE,(.L_x_2418 - _ZN5flash16flash_fwd_kernelI23Flash_fwd_kernel_traitsILi256ELi128ELi64ELi8ELb0ELb0EN7cutlass10bfloat16_tE19Flash_kernel_traitsILi256ELi128ELi64ELi8ES3_EELb0ELb0ELb0ELb0ELb0ELb1ELb1ELb0EEEvNS_16Flash_fwd_paramsE)
        .other          _ZN5flash16flash_fwd_kernelI23Flash_fwd_kernel_traitsILi256ELi128ELi64ELi8ELb0ELb0EN7cutlass10bfloat16_tE19Flash_kernel_traitsILi256ELi128ELi64ELi8ES3_EELb0ELb0ELb0ELb0ELb0ELb1ELb1ELb0EEEvNS_16Flash_fwd_paramsE,@"STO_CUDA_ENTRY STV_DEFAULT"
_ZN5flash16flash_fwd_kernelI23Flash_fwd_kernel_traitsILi256ELi128ELi64ELi8ELb0ELb0EN7cutlass10bfloat16_tE19Flash_kernel_traitsILi256ELi128ELi64ELi8ES3_EELb0ELb0ELb0ELb0ELb0ELb1ELb1ELb0EEEvNS_16Flash_fwd_paramsE:
.text._ZN5flash16flash_fwd_kernelI23Flash_fwd_kernel_traitsILi256ELi128ELi64ELi8ELb0ELb0EN7cutlass10bfloat16_tE19Flash_kernel_traitsILi256ELi128ELi64ELi8ES3_EELb0ELb0ELb0ELb0ELb0ELb1ELb1ELb0EEEvNS_16Flash_fwd_paramsE:
        /* <DEDUP_REMOVED lines=55> */
.L_x_1684:
[----:B------:R-:W-:-:S05]  /*0370*/  ULDC UR7, c[0x0][0x2c8] ;  /* 0x0000b20000077ab9 */ /* 0x000fca0000000800 */
.L_x_1685:
        /* <DEDUP_REMOVED lines=76> */
[----:B------:R-:W-:Y:S02]  /*0840*/  VIADD R8, R32, 0x20 ;  /* 0x0000002020087836 */ /* 0x000fe40000000000 */
[----:B------:R-:W1:Y:S01]  /*0850*/  @!P6 LDC.64 R6, c[0x0][0x240] ;  /* 0x00009000ff06eb82 */ /* 0x000e620000000a00 */
[----:B------:R-:W-:Y:S01]  /*0860*/  ISETP.GT.U32.AND P4, PT, R9, R14, PT ;  /* 0x0000000e0900720c */ /* 0x000fe20003f84070 */
[----:B------:R-:W-:Y:S01]  /*0870*/  IMAD.SHL.U32 R30, R0, 0x8, RZ ;  /* 0x00000008001e7824 */ /* 0x000fe200078e00ff */
[----:B------:R-:W-:Y:S01]  /*0880*/  ISETP.GE.AND P3, PT, R8, UR5, PT ;  /* 0x0000000508007c0c */ /* 0x000fe2000bf66270 */
[----:B------:R-:W2:Y:S01]  /*0890*/  @!P5 S2R R13, SR_CgaCtaId ;  /* 0x00000000000dd919 */ /* 0x000ea20000008800 */
[----:B------:R-:W-:-:S02]  /*08a0*/  IMAD.WIDE R16, R17, 0x80, R32 ;  /* 0x0000008011107825 */ /* 0x000fc400078e0220 */
[----:B------:R-:W-:Y:S01]  /*08b0*/  SHF.R.S32.HI R31, RZ, 0x1f, R30 ;  /* 0x0000001fff1f7819 */ /* 0x000fe2000001141e */
[----:B------:R-:W3:Y:S01]  /*08c0*/  @!P6 LDC.64 R4, c[0x0][0x210] ;  /* 0x00008400ff04eb82 */ /* 0x000ee20000000a00 */
[----:B------:R-:W-:Y:S01]  /*08d0*/  IADD3 R10, P0, R30, UR10, RZ ;  /* 0x0000000a1e0a7c10 */ /* 0x000fe2000ff1e0ff */
[----:B------:R-:W-:Y:S01]  /*08e0*/  @UP0 ULDC.64 UR10, c[0x0][0x248] ;  /* 0x00009200000a0ab9 */ /* 0x000fe20000000a00 */
[----:B------:R-:W-:Y:S02]  /*08f0*/  IMAD.SHL.U32 R241, R0, 0x40, RZ ;  /* 0x0000004000f17824 */ /* 0x000fe400078e00ff */
[----:B------:R-:W-:Y:S01]  /*0900*/  IADD3.X R11, R31, UR4, RZ, P0, !PT ;  /* 0x000000041f0b7c10 */ /* 0x000fe200087fe4ff */
[----:B------:R-:W-:Y:S02]  /*0910*/  @!P4 IMAD.IADD R14, R14, 0x1, -R9 ;  /* 0x000000010e0ec824 */ /* 0x000fe400078e0a09 */
[----:B------:R-:W-:Y:S01]  /*0920*/  @!P4 VIADD R2, R2, 0x1 ;  /* 0x000000010202c836 */ /* 0x000fe20000000000 */
[----:B------:R-:W4:Y:S01]  /*0930*/  S2UR UR4, SR_CgaCtaId ;  /* 0x00000000000479c3 */ /* 0x000f220000008800 */
[----:B------:R-:W-:Y:S01]  /*0940*/  IMAD.WIDE.U32 R20, R20, UR8, R10 ;  /* 0x0000000814147c25 */ /* 0x000fe2000f8e000a */
[----:B------:R-:W-:-:S02]  /*0950*/  ISETP.GE.U32.AND P0, PT, R14, R9, PT ;  /* 0x000000090e00720c */ /* 0x000fc40003f06070 */
[----:B------:R-:W-:Y:S01]  /*0960*/  @!P3 MOV R24, 0x400 ;  /* 0x000004000018b802 */ /* 0x000fe20000000f00 */
[C---:B------:R-:W-:Y:S01]  /*0970*/  VIADD R9, R32.reuse, 0x60 ;  /* 0x0000006020097836 */ /* 0x040fe20000000000 */
[----:B------:R-:W-:Y:S01]  /*0980*/  LOP3.LUT R241, R241, 0x1c0, RZ, 0xc0, !PT ;  /* 0x000001c0f1f17812 */ /* 0x000fe200078ec0ff */
[----:B------:R-:W-:Y:S02]  /*0990*/  VIADD R11, R32, 0x40 ;  /* 0x00000040200b7836 */ /* 0x000fe40000000000 */
[----:B-1----:R-:W-:Y:S01]  /*09a0*/  @!P6 IMAD R10, R17, R6, RZ ;  /* 0x00000006110ae224 */ /* 0x002fe200078e02ff */
[----:B------:R-:W-:Y:S01]  /*09b0*/  ISETP.GE.AND P1, PT, R9, UR5, PT ;  /* 0x0000000509007c0c */ /* 0x000fe2000bf26270 */
[----:B------:R-:W-:Y:S01]  /*09c0*/  VIADD R23, R21, UR7 ;  /* 0x0000000715177c36 */ /* 0x000fe20008000000 */
[----:B------:R-:W1:Y:S01]  /*09d0*/  @!P3 S2R R9, SR_CgaCtaId ;  /* 0x000000000009b919 */ /* 0x000e620000008800 */
[----:B------:R-:W-:Y:S01]  /*09e0*/  @!P6 IMAD.MOV.U32 R22, RZ, RZ, R20 ;  /* 0x000000ffff16e224 */ /* 0x000fe200078e0014 */
[----:B------:R-:W-:Y:S01]  /*09f0*/  ISETP.GE.AND P2, PT, R11, UR5, PT ;  /* 0x000000050b007c0c */ /* 0x000fe2000bf46270 */
[----:B------:R-:W-:-:S02]  /*0a00*/  @!P6 IMAD R10, R16, R7, R10 ;  /* 0x00000007100ae224 */ /* 0x000fc400078e020a */
[----:B------:R-:W-:Y:S02]  /*0a10*/  @!P6 IMAD.WIDE.U32 R14, R16, R6, R22 ;  /* 0x00000006100ee225 */ /* 0x000fe400078e0016 */
[----:B------:R-:W5:Y:S02]  /*0a20*/  @!P3 LDC.64 R6, c[0x0][0x240] ;  /* 0x00009000ff06bb82 */ /* 0x000f640000000a00 */
[----:B------:R-:W-:Y:S01]  /*0a30*/  @!P6 IMAD.IADD R10, R15, 0x1, R10 ;  /* 0x000000010f0ae824 */ /* 0x000fe200078e020a */
[----:B---3--:R-:W-:Y:S01]  /*0a40*/  @!P6 LEA R34, P4, R14, R4, 0x1 ;  /* 0x000000040e22e211 */ /* 0x008fe200078808ff */
[----:B------:R-:W-:Y:S01]  /*0a50*/  @P0 VIADD R2, R2, 0x1 ;  /* 0x0000000102020836 */ /* 0x000fe20000000000 */
[----:B------:R-:W-:Y:S01]  /*0a60*/  @!P5 MOV R4, 0x400 ;  /* 0x000004000004d802 */ /* 0x000fe20000000f00 */
[----:B------:R-:W3:Y:S01]  /*0a70*/  @!P1 S2R R27, SR_CgaCtaId ;  /* 0x00000000001b9919 */ /* 0x000ee20000008800 */
[----:B------:R-:W-:Y:S01]  /*0a80*/  @!P6 LEA.HI.X R35, R14, R5, R10, 0x1, P4 ;  /* 0x000000050e23e211 */ /* 0x000fe200020f0c0a */
[----:B------:R-:W-:Y:S01]  /*0a90*/  IMAD.SHL.U32 R5, R32, 0x40, RZ ;  /* 0x0000004020057824 */ /* 0x000fe200078e00ff */
[----:B------:R-:W-:Y:S01]  /*0aa0*/  @!P3 IADD3 R11, P0, R16, 0x20, RZ ;  /* 0x00000020100bb810 */ /* 0x000fe20007f1e0ff */
[----:B------:R-:W3:Y:S01]  /*0ab0*/  @!P2 S2R R29, SR_CgaCtaId ;  /* 0x00000000001da919 */ /* 0x000ee20000008800 */
[----:B------:R-:W-:Y:S01]  /*0ac0*/  ISETP.GE.AND P4, PT, R8, UR14, PT ;  /* 0x0000000e08007c0c */ /* 0x000fe2000bf86270 */
[----:B----4-:R-:W-:Y:S01]  /*0ad0*/  ULEA UR4, UR4, UR6, 0x18 ;  /* 0x0000000604047291 */ /* 0x010fe2000f8ec03f */
[----:B------:R-:W-:Y:S01]  /*0ae0*/  LOP3.LUT R5, R5, 0x1c0, RZ, 0xc0, !PT ;  /* 0x000001c005057812 */ /* 0x000fe200078ec0ff */
[----:B------:R-:W-:Y:S01]  /*0af0*/  @!P3 IMAD.X R37, RZ, RZ, R17, P0 ;  /* 0x000000ffff25b224 */ /* 0x000fe200000e0611 */
[----:B--2---:R-:W-:Y:S01]  /*0b00*/  @!P5 LEA R13, R13, R4, 0x18 ;  /* 0x000000040d0dd211 */ /* 0x004fe200078ec0ff */
[----:B------:R-:W-:Y:S01]  /*0b10*/  @UP0 UIMAD.WIDE.U32 UR6, UR23, UR10, URZ ;  /* 0x0000000a170602a5 */ /* 0x000fe2000f8e003f */
[----:B------:R-:W-:Y:S01]  /*0b20*/  LOP3.LUT R39, R5, 0x38, R30, 0xf8, !PT ;  /* 0x0000003805277812 */ /* 0x000fe200078ef81e */
[----:B------:R-:W-:Y:S01]  /*0b30*/  @UP0 UIMAD UR23, UR23, UR11, URZ ;  /* 0x0000000b171702a4 */ /* 0x000fe2000f8e023f */
[----:B------:R-:W-:Y:S01]  /*0b40*/  SHF.R.U32.HI R18, RZ, 0x3, R5 ;  /* 0x00000003ff127819 */ /* 0x000fe20000011605 */
[----:B------:R-:W-:Y:S01]  /*0b50*/  IMAD.SHL.U32 R26, R32, 0x8, RZ ;  /* 0x00000008201a7824 */ /* 0x000fe200078e00ff */
[----:B------:R-:W2:Y:S01]  /*0b60*/  @!P3 LDC.64 R4, c[0x0][0x210] ;  /* 0x00008400ff04bb82 */ /* 0x000ea20000000a00 */
[----:B------:R-:W-:Y:S01]  /*0b70*/  ISETP.GE.AND P0, PT, R8, UR14, PT ;  /* 0x0000000e08007c0c */ /* 0x000fe2000bf06270 */
[----:B------:R-:W-:Y:S01]  /*0b80*/  @UP0 UIADD3 UR23, UR7, UR23, URZ ;  /* 0x0000001707170290 */ /* 0x000fe2000fffe03f */
[----:B------:R-:W-:Y:S01]  /*0b90*/  LOP3.LUT R18, R39, R18, RZ, 0x3c, !PT ;  /* 0x0000001227127212 */ /* 0x000fe200078e3cff */
[----:B-----5:R-:W-:Y:S01]  /*0ba0*/  @!P3 IMAD R14, R37, R6, RZ ;  /* 0x00000006250eb224 */ /* 0x020fe200078e02ff */
[----:B-1----:R-:W-:Y:S01]  /*0bb0*/  @!P3 LEA R9, R9, R24, 0x18 ;  /* 0x000000180909b211 */ /* 0x002fe200078ec0ff */
[----:B------:R-:W-:Y:S01]  /*0bc0*/  @!P3 IMAD.MOV.U32 R24, RZ, RZ, R20 ;  /* 0x000000ffff18b224 */ /* 0x000fe200078e0014 */
[----:B------:R-:W-:Y:S01]  /*0bd0*/  LOP3.LUT R18, R18, 0xfffffe00, R25, 0xf8, !PT ;  /* 0xfffffe0012127812 */ /* 0x000fe200078ef819 */
[----:B------:R-:W-:Y:S01]  /*0be0*/  @!P3 IMAD.MOV.U32 R25, RZ, RZ, R23 ;  /* 0x000000ffff19b224 */ /* 0x000fe200078e0017 */
[----:B------:R-:W-:Y:S01]  /*0bf0*/  LEA.HI R8, R12, R3, RZ, 0x4 ;  /* 0x000000030c087211 */ /* 0x000fe200078f20ff */
[C---:B------:R-:W-:Y:S01]  /*0c00*/  @!P3 IMAD R7, R11.reuse, R7, R14 ;  /* 0x000000070b07b224 */ /* 0x040fe200078e020e */
[----:B------:R-:W-:Y:S01]  /*0c10*/  LEA R244, R18, UR4, 0x1 ;  /* 0x0000000412f47c11 */ /* 0x000fe2000f8e08ff */
[----:B------:R-:W-:Y:S01]  /*0c20*/  @!P3 IMAD.WIDE.U32 R24, R11, R6, R24 ;  /* 0x000000060b18b225 */ /* 0x000fe200078e0018 */
[----:B------:R-:W-:Y:S01]  /*0c30*/  SHF.R.S32.HI R15, RZ, 0x4, R8 ;  /* 0x00000004ff0f7819 */ /* 0x000fe20000011408 */
[----:B------:R-:W1:Y:S01]  /*0c40*/  @!P4 S2R R11, SR_CgaCtaId ;  /* 0x00000000000bc919 */ /* 0x000e620000008800 */
[----:B------:R-:W-:Y:S01]  /*0c50*/  @!P2 MOV R6, 0x400 ;  /* 0x000004000006a802 */ /* 0x000fe20000000f00 */
[----:B------:R-:W-:Y:S01]  /*0c60*/  @!P3 IMAD.IADD R14, R25, 0x1, R7 ;  /* 0x00000001190eb824 */ /* 0x000fe200078e0207 */
[C---:B------:R-:W-:Y:S01]  /*0c70*/  LEA.HI R10, R8.reuse, R15, RZ, 0x1 ;  /* 0x0000000f080a7211 */ /* 0x040fe200078f08ff */
[----:B------:R-:W-:Y:S01]  /*0c80*/  @!PT LDS RZ, [RZ] ;  /* 0x00000000fffff984 */ /* 0x000fe20000000800 */
[----:B------:R-:W-:Y:S01]  /*0c90*/  @!PT LDS RZ, [RZ] ;  /* 0x00000000fffff984 */ /* 0x000fe20000000800 */
[----:B------:R-:W-:Y:S01]  /*0ca0*/  @!PT LDS RZ, [RZ] ;  /* 0x00000000fffff984 */ /* 0x000fe20000000800 */
[----:B------:R-:W-:Y:S01]  /*0cb0*/  @!P6 LDGSTS.E.BYPASS.LTC128B.128 [R244], desc[UR18][R34.64] ;  /* 0x0000000022f4efae */ /* 0x000fe2000b901d52 */
[----:B------:R-:W-:Y:S01]  /*0cc0*/  LOP3.LUT R8, R8, 0xfffffff0, RZ, 0xc0, !PT ;  /* 0xfffffff008087812 */ /* 0x000fe200078ec0ff */
[----:B------:R-:W-:Y:S01]  /*0cd0*/  @!P3 IMAD R7, R18, 0x2, R9 ;  /* 0x000000021207b824 */ /* 0x000fe200078e0209 */
[----:B---3--:R-:W-:Y:S01]  /*0ce0*/  @!P2 LEA R29, R29, R6, 0x18 ;  /* 0x000000061d1da211 */ /* 0x008fe200078ec0ff */
[----:B------:R-:W-:Y:S01]  /*0cf0*/  @!P6 LDGSTS.E.BYPASS.LTC128B.128 [R244+0x4000], desc[UR18][R34.64+0x80] ;  /* 0x0400008022f4efae */ /* 0x000fe2000b901d52 */
[----:B------:R-:W-:Y:S01]  /*0d00*/  LOP3.LUT R6, R19, UR8, RZ, 0x3c, !PT ;  /* 0x0000000813067c12 */ /* 0x000fe2000f8e3cff */
[----:B------:R-:W-:Y:S01]  /*0d10*/  IMAD.IADD R8, R3, 0x1, -R8 ;  /* 0x0000000103087824 */ /* 0x000fe200078e0a08 */
[----:B------:R-:W-:Y:S01]  /*0d20*/  LOP3.LUT R10, R10, 0xfffffffe, RZ, 0xc0, !PT ;  /* 0xfffffffe0a0a7812 */ /* 0x000fe200078ec0ff */
[----:B------:R-:W-:Y:S01]  /*0d30*/  @!P6 LDGSTS.E.BYPASS.LTC128B.128 [R244+0x8000], desc[UR18][R34.64+0x100] ;  /* 0x0800010022f4efae */ /* 0x000fe2000b901d52 */
[----:B------:R-:W-:Y:S01]  /*0d40*/  @UP0 ULDC.64 UR8, c[0x0][0x250] ;  /* 0x0000940000080ab9 */ /* 0x000fe20000000a00 */
[----:B------:R-:W-:Y:S01]  /*0d50*/  @UP0 UMOV UR24, UR6 ;  /* 0x0000000600180c82 */ /* 0x000fe20008000000 */
[----:B------:R-:W-:Y:S01]  /*0d60*/  SHF.R.S32.HI R9, RZ, 0x1f, R8 ;  /* 0x0000001fff097819 */ /* 0x000fe20000011408 */
[----:B------:R-:W-:Y:S01]  /*0d70*/  @!P6 LDGSTS.E.BYPASS.LTC128B.128 [R244+0xc000], desc[UR18][R34.64+0x180] ;  /* 0x0c00018022f4efae */ /* 0x000fe2000b901d52 */
[C---:B--2---:R-:W-:Y:S01]  /*0d80*/  @!P3 LEA R36, P6, R24.reuse, R4, 0x1 ;  /* 0x000000041824b211 */ /* 0x044fe200078c08ff */
[----:B------:R-:W-:Y:S01]  /*0d90*/  IMAD.IADD R10, R15, 0x1, -R10 ;  /* 0x000000010f0a7824 */ /* 0x000fe200078e0a0a */
[----:B------:R-:W-:Y:S01]  /*0da0*/  @!P1 MOV R4, 0x400 ;  /* 0x0000040000049802 */ /* 0x000fe20000000f00 */
[----:B------:R-:W-:Y:S01]  /*0db0*/  @UP0 UIMAD.WIDE.U32 UR26, UR25, UR8, URZ ;  /* 0x00000008191a02a5 */ /* 0x000fe2000f8e003f */
[----:B------:R-:W-:Y:S01]  /*0dc0*/  @!P3 LEA.HI.X R37, R24, R5, R14, 0x1, P6 ;  /* 0x000000051825b211 */ /* 0x000fe200030f0c0e */
[----:B------:R-:W-:Y:S01]  /*0dd0*/  @UP0 UIMAD UR25, UR25, UR9, URZ ;  /* 0x00000009191902a4 */ /* 0x000fe2000f8e023f */
[----:B------:R-:W-:Y:S01]  /*0de0*/  ISETP.GE.AND P6, PT, R6, RZ, PT ;  /* 0x000000ff0600720c */ /* 0x000fe20003fc6270 */
[----:B------:R-:W2:Y:S01]  /*0df0*/  @!P2 LDC.64 R14, c[0x0][0x240] ;  /* 0x00009000ff0eab82 */ /* 0x000ea20000000a00 */
[----:B------:R-:W-:Y:S01]  /*0e00*/  LEA.HI R9, R9, R8, RZ, 0x3 ;  /* 0x0000000809097211 */ /* 0x000fe200078f18ff */
[----:B------:R-:W-:Y:S01]  /*0e10*/  @!P3 LDGSTS.E.BYPASS.LTC128B.128 [R7+0x1000], desc[UR18][R36.64] ;  /* 0x010000002407bfae */ /* 0x000fe2000b901d52 */
[----:B------:R-:W-:Y:S01]  /*0e20*/  @!P1 LEA R27, R27, R4, 0x18 ;  /* 0x000000041b1b9211 */ /* 0x000fe200078ec0ff */
[----:B------:R-:W-:Y:S01]  /*0e30*/  @UP0 UIADD3 UR25, UR27, UR25, URZ ;  /* 0x000000191b190290 */ /* 0x000fe2000fffe03f */
        /* <DEDUP_REMOVED lines=36> */
.L_x_1687:
        /* <DEDUP_REMOVED lines=15> */
.L_x_1688:
        /* <DEDUP_REMOVED lines=93> */
[----:B------:R-:W-:Y:S01]  /*1740*/  IMAD.U32 R14, RZ, RZ, UR6 ;  /* 0x00000006ff0e7e24 */ /* 0x000fe2000f8e00ff */
[----:B------:R-:W-:Y:S01]  /*1750*/  ULDC UR6, c[0x0][0x39c] ;  /* 0x0000e70000067ab9 */ /* 0x000fe20000000800 */
        /* <DEDUP_REMOVED lines=19> */
[----:B-1----:R-:W-:Y:S02]  /*1890*/  @!P0 LEA R14, P4, R9, R4, 0x1 ;  /* 0x00000004090e8211 */ /* 0x002fe400078808ff */
[----:B------:R-:W-:Y:S01]  /*18a0*/  LOP3.LUT R3, R3, 0x6, RZ, 0xc0, !PT ;  /* 0x0000000603037812 */ /* 0x000fe200078ec0ff */
[----:B------:R-:W-:Y:S01]  /*18b0*/  IMAD.IADD R242, R2, 0x1, R11 ;  /* 0x0000000102f27824 */ /* 0x000fe200078e020b */
[----:B------:R-:W-:Y:S01]  /*18c0*/  @!P0 LEA.HI.X R15, R9, R5, R12, 0x1, P4 ;  /* 0x00000005090f8211 */ /* 0x000fe200020f0c0c */
[----:B------:R-:W-:Y:S01]  /*18d0*/  IMAD.MOV.U32 R5, RZ, RZ, 0x20 ;  /* 0x00000020ff057424 */ /* 0x000fe200078e00ff */
[----:B------:R-:W-:Y:S02]  /*18e0*/  R2P PR, R8, 0x6 ;  /* 0x0000000608007804 */ /* 0x000fe40000000000 */
[----:B------:R-:W-:-:S03]  /*18f0*/  LEA R242, R242, UR4, 0x1 ;  /* 0x00000004f2f27c11 */ /* 0x000fc6000f8e08ff */
[----:B------:R-:W-:-:S05]  /*1900*/  SEL R5, R5, 0xffffffe0, !P2 ;  /* 0xffffffe005057807 */ /* 0x000fca0005000000 */
[----:B------:R-:W-:Y:S01]  /*1910*/  IMAD R238, R5, 0x2, R242 ;  /* 0x0000000205ee7824 */ /* 0x000fe200078e02f2 */
        /* <DEDUP_REMOVED lines=28> */
[----:B------:R-:W2:Y:S03]  /*1ae0*/  LDSM.16.M88.4 R20, [R241+0x10000] ;  /* 0x01000000f114783b */ /* 0x000ea60000000200 */
[----:B------:R-:W-:Y:S01]  /*1af0*/  IMAD R237, R5, 0x2, R240 ;  /* 0x0000000205ed7824 */ /* 0x000fe200078e02f0 */
[----:B------:R-:W-:Y:S04]  /*1b00*/  LDSM.16.M88.4 R36, [R240] ;  /* 0x00000000f024783b */ /* 0x000fe80000000200 */
[----:B------:R-:W-:Y:S01]  /*1b10*/  @P1 VIADD R239, R0, 0xffffffe0 ;  /* 0xffffffe000ef1836 */ /* 0x000fe20000000000 */
[----:B------:R-:W3:Y:S01]  /*1b20*/  LDSM.16.M88.4 R44, [R241+0x10800] ;  /* 0x01080000f12c783b */ /* 0x000ee20000000200 */
[----:B------:R-:W-:-:S03]  /*1b30*/  IMAD.MOV.U32 R0, RZ, RZ, 0x40 ;  /* 0x00000040ff007424 */ /* 0x000fc600078e00ff */
[----:B------:R-:W-:Y:S02]  /*1b40*/  LDSM.16.M88.4 R68, [R239] ;  /* 0x00000000ef44783b */ /* 0x000fe40000000200 */
[----:B------:R-:W-:Y:S02]  /*1b50*/  SEL R0, R0, 0xffffffc0, !P2 ;  /* 0xffffffc000007807 */ /* 0x000fe40005000000 */
[----:B------:R-:W4:Y:S03]  /*1b60*/  LDSM.16.M88.4 R56, [R241+0x11000] ;  /* 0x01100000f138783b */ /* 0x000f260000000200 */
[----:B------:R-:W-:Y:S01]  /*1b70*/  IMAD.IADD R235, R241, 0x1, R0 ;  /* 0x00000001f1eb7824 */ /* 0x000fe200078e0200 */
[----:B------:R-:W-:Y:S01]  /*1b80*/  LDSM.16.M88.4 R76, [R238] ;  /* 0x00000000ee4c783b */ /* 0x000fe20000000200 */
[----:B------:R-:W-:-:S03]  /*1b90*/  IMAD.IADD R228, R0, 0x1, R239 ;  /* 0x0000000100e47824 */ /* 0x000fc600078e02ef */
        /* <DEDUP_REMOVED lines=23> */
[----:B------:R-:W-:Y:S01]  /*1d10*/  HMMA.16816.F32.BF16 R20, R36, R70, R20 ;  /* 0x000000462414723c */ /* 0x000fe20000041814 */
[----:B------:R-:W-:Y:S05]  /*1d20*/  LDSM.16.M88.4 R68, [R241+0x12000] ;  /* 0x01200000f144783b */ /* 0x000fea0000000200 */
[----:B------:R-:W-:Y:S01]  /*1d30*/  HMMA.16816.F32.BF16 R52, R52, R42, RZ ;  /* 0x0000002a3434723c */ /* 0x000fe200000418ff */
        /* <DEDUP_REMOVED lines=8> */
[----:B------:R-:W-:Y:S06]  /*1dc0*/  HMMA.16816.F32.BF16 R80, R36, R64, R80 ;  /* 0x000000402450723c */ /* 0x000fec0000041850 */
[----:B------:R-:W-:Y:S01]  /*1dd0*/  HMMA.16816.F32.BF16 R20, R76, R90, R20 ;  /* 0x0000005a4c14723c */ /* 0x000fe20000041814 */
[----:B------:R-:W-:Y:S05]  /*1de0*/  LDSM.16.M88.4 R88, [R239+0x2000] ;  /* 0x00200000ef58783b */ /* 0x000fea0000000200 */
[----:B------:R-:W-:Y:S01]  /*1df0*/  HMMA.16816.F32.BF16 R36, R36, R66, R52 ;  /* 0x000000422424723c */ /* 0x000fe20000041834 */
[----:B------:R-:W-:Y:S04]  /*1e00*/  LDSM.16.M88.4 R64, [R228+0x1800] ;  /* 0x00180000e440783b */ /* 0x000fe80000000200 */
[----:B------:R-:W-:Y:S01]  /*1e10*/  LDSM.16.M88.4 R52, [R241+0x13000] ;  /* 0x01300000f134783b */ /* 0x000fe20000000200 */
[C---:B---3--:R-:W-:Y:S06]  /*1e20*/  HMMA.16816.F32.BF16 R32, R76.reuse, R16, R32 ;  /* 0x000000104c20723c */ /* 0x048fec0000041820 */
[C---:B------:R-:W-:Y:S01]  /*1e30*/  HMMA.16816.F32.BF16 R44, R76.reuse, R18, R44 ;  /* 0x000000124c2c723c */ /* 0x040fe2000004182c */
[----:B------:R-:W-:Y:S05]  /*1e40*/  LDSM.16.M88.4 R16, [R241+0x12800] ;  /* 0x01280000f110783b */ /* 0x000fea0000000200 */
[C---:B------:R-:W-:Y:S06]  /*1e50*/  HMMA.16816.F32.BF16 R60, R76.reuse, R28, R60 ;  /* 0x0000001c4c3c723c */ /* 0x040fec000004183c */
[----:B------:R-:W-:Y:S01]  /*1e60*/  HMMA.16816.F32.BF16 R56, R76, R30, R56 ;  /* 0x0000001e4c38723c */ /* 0x000fe20000041838 */
[----:B------:R-:W2:Y:S05]  /*1e70*/  LDSM.16.M88.4 R28, [R240+0x4000] ;  /* 0x00400000f01c783b */ /* 0x000eaa0000000200 */
[----:B-1----:R-:W-:Y:S06]  /*1e80*/  HMMA.16816.F32.BF16 R8, R48, R68, R8 ;  /* 0x000000443008723c */ /* 0x002fec0000041808 */
[----:B------:R-:W-:Y:S06]  /*1e90*/  HMMA.16816.F32.BF16 R80, R76, R72, R80 ;  /* 0x000000484c50723c */ /* 0x000fec0000041850 */
[----:B------:R-:W-:Y:S01]  /*1ea0*/  HMMA.16816.F32.BF16 R20, R24, R86, R20 ;  /* 0x000000561814723c */ /* 0x000fe20000041814 */
[----:B------:R-:W-:Y:S05]  /*1eb0*/  LDSM.16.M88.4 R84, [R241+0x13800] ;  /* 0x01380000f154783b */ /* 0x000fea0000000200 */
[----:B------:R-:W-:Y:S01]  /*1ec0*/  HMMA.16816.F32.BF16 R76, R76, R74, R36 ;  /* 0x0000004a4c4c723c */ /* 0x000fe20000041824 */
[----:B------:R-:W-:Y:S04]  /*1ed0*/  LDSM.16.M88.4 R72, [R235+0x12000] ;  /* 0x01200000eb48783b */ /* 0x000fe80000000200 */
[----:B------:R-:W-:Y:S01]  /*1ee0*/  LDSM.16.M88.4 R36, [R239+0x2800] ;  /* 0x00280000ef24783b */ /* 0x000fe20000000200 */
[C---:B------:R-:W-:Y:S06]  /*1ef0*/  HMMA.16816.F32.BF16 R32, R24.reuse, R12, R32 ;  /* 0x0000000c1820723c */ /* 0x040fec0000041820 */
[C---:B------:R-:W-:Y:S01]  /*1f00*/  HMMA.16816.F32.BF16 R44, R24.reuse, R14, R44 ;  /* 0x0000000e182c723c */ /* 0x040fe2000004182c */
[----:B------:R-:W-:Y:S05]  /*1f10*/  LDSM.16.M88.4 R12, [R239+0x3000] ;  /* 0x00300000ef0c783b */ /* 0x000fea0000000200 */
[C---:B------:R-:W-:Y:S06]  /*1f20*/  HMMA.16816.F32.BF16 R60, R24.reuse, R40, R60 ;  /* 0x00000028183c723c */ /* 0x040fec000004183c */
[----:B------:R-:W-:Y:S01]  /*1f30*/  HMMA.16816.F32.BF16 R56, R24, R42, R56 ;  /* 0x0000002a1838723c */ /* 0x000fe20000041838 */
[----:B------:R-:W1:Y:S05]  /*1f40*/  LDSM.16.M88.4 R40, [R238+0x4000] ;  /* 0x00400000ee28783b */ /* 0x000e6a0000000200 */
[----:B--2---:R-:W-:Y:S06]  /*1f50*/  HMMA.16816.F32.BF16 R8, R28, R88, R8 ;  /* 0x000000581c08723c */ /* 0x004fec0000041808 */
        /* <DEDUP_REMOVED lines=11> */
[----:B------:R-:W2:Y:S05]  /*2010*/  LDSM.16.M88.4 R52, [R228+0x2000] ;  /* 0x00200000e434783b */ /* 0x000eaa0000000200 */
[----:B-1----:R-:W-:Y:S06]  /*2020*/  HMMA.16816.F32.BF16 R8, R40, R72, R8 ;  /* 0x000000482808723c */ /* 0x002fec0000041808 */
        /* <DEDUP_REMOVED lines=17> */
[----:B------:R-:W2:Y:S04]  /*2140*/  LDSM.16.M88.4 R28, [R228+0x2800] ;  /* 0x00280000e41c783b */ /* 0x000ea80000000200 */
[----:B------:R-:W-:Y:S01]  /*2150*/  LDSM.16.M88.4 R64, [R239+0x4800] ;  /* 0x00480000ef40783b */ /* 0x000fe20000000200 */
        /* <DEDUP_REMOVED lines=19> */
[----:B------:R-:W-:Y:S01]  /*2290*/  HMMA.16816.F32.BF16 R20, R88, R18, R20 ;  /* 0x000000125814723c */ /* 0x000fe20000041814 */
[----:B------:R-:W-:Y:S05]  /*22a0*/  LDSM.16.M88.4 R16, [R241+0x15800] ;  /* 0x01580000f110783b */ /* 0x000fea0000000200 */
[C---:B------:R-:W-:Y:S06]  /*22b0*/  HMMA.16816.F32.BF16 R80, R40.reuse, R48, R80 ;  /* 0x000000302850723c */ /* 0x040fec0000041850 */
[----:B------:R-:W-:Y:S01]  /*22c0*/  HMMA.16816.F32.BF16 R76, R40, R50, R76 ;  /* 0x00000032284c723c */ /* 0x000fe2000004184c */
[----:B------:R-:W2:Y:S04]  /*22d0*/  LDSM.16.M88.4 R48, [R235+0x14800] ;  /* 0x01480000eb30783b */ /* 0x000ea80000000200 */
[----:B------:R-:W-:Y:S01]  /*22e0*/  LDSM.16.M88.4 R40, [R242+0xc000] ;  /* 0x00c00000f228783b */ /* 0x000fe20000000200 */
[C---:B----4-:R-:W-:Y:S06]  /*22f0*/  HMMA.16816.F32.BF16 R60, R68.reuse, R24, R60 ;  /* 0x00000018443c723c */ /* 0x050fec000004183c */
[----:B------:R-:W-:Y:S01]  /*2300*/  HMMA.16816.F32.BF16 R56, R68, R26, R56 ;  /* 0x0000001a4438723c */ /* 0x000fe20000041838 */
[----:B------:R-:W3:Y:S05]  /*2310*/  LDSM.16.M88.4 R24, [R241+0x16000] ;  /* 0x01600000f118783b */ /* 0x000eea0000000200 */
[----:B------:R-:W-:Y:S06]  /*2320*/  HMMA.16816.F32.BF16 R32, R88, R64, R32 ;  /* 0x000000405820723c */ /* 0x000fec0000041820 */
[----:B-1----:R-:W-:Y:S06]  /*2330*/  HMMA.16816.F32.BF16 R8, R52, R36, R8 ;  /* 0x000000243408723c */ /* 0x002fec0000041808 */
[----:B------:R-:W-:Y:S01]  /*2340*/  HMMA.16816.F32.BF16 R44, R88, R66, R44 ;  /* 0x00000042582c723c */ /* 0x000fe2000004182c */
[----:B------:R-:W-:Y:S05]  /*2350*/  LDSM.16.M88.4 R64, [R235+0x15800] ;  /* 0x01580000eb40783b */ /* 0x000fea0000000200 */
[----:B------:R-:W-:Y:S01]  /*2360*/  HMMA.16816.F32.BF16 R20, R72, R94, R20 ;  /* 0x0000005e4814723c */ /* 0x000fe20000041814 */
        /* <DEDUP_REMOVED lines=8> */
[----:B--2---:R-:W-:Y:S06]  /*23f0*/  HMMA.16816.F32.BF16 R32, R72, R48, R32 ;  /* 0x000000304820723c */ /* 0x004fec0000041820 */
[----:B---3--:R-:W-:Y:S06]  /*2400*/  HMMA.16816.F32.BF16 R8, R40, R24, R8 ;  /* 0x000000182808723c */ /* 0x008fec0000041808 */
[----:B------:R-:W-:Y:S01]  /*2410*/  HMMA.16816.F32.BF16 R44, R72, R50, R44 ;  /* 0x00000032482c723c */ /* 0x000fe2000004182c */
[----:B------:R-:W-:Y:S05]  /*2420*/  LDSM.16.M88.4 R48, [R228+0x5000] ;  /* 0x00500000e430783b */ /* 0x000fea0000000200 */
[----:B------:R-:W-:Y:S01]  /*2430*/  HMMA.16816.F32.BF16 R20, R52, R38, R20 ;  /* 0x000000263414723c */ /* 0x000fe20000041814 */
[----:B------:R-:W2:Y:S05]  /*2440*/  LDSM.16.M88.4 R36, [R241+0x16800] ;  /* 0x01680000f124783b */ /* 0x000eaa0000000200 */
[C---:B------:R-:W-:Y:S06]  /*2450*/  HMMA.16816.F32.BF16 R80, R12.reuse, R16, R80 ;  /* 0x000000100c50723c */ /* 0x040fec0000041850 */
        /* <DEDUP_REMOVED lines=35> */
[----:B------:R-:W-:Y:S01]  /*2690*/  FMUL.FTZ R4, R9, UR6 ;  /* 0x0000000609047c20 */ /* 0x000fe20008410000 */
[----:B------:R-:W-:-:S02]  /*26a0*/  FMUL.FTZ R6, R10, UR6 ;  /* 0x000000060a067c20 */ /* 0x000fc40008410000 */
[----:B--2---:R-:W-:Y:S02]  /*26b0*/  HMMA.16816.F32.BF16 R80, R52, R36, R80 ;  /* 0x000000243450723c */ /* 0x004fe40000041850 */
[----:B------:R-:W-:Y:S04]  /*26c0*/  MUFU.TANH R0, R0 ;  /* 0x0000000000007308 */ /* 0x000fe80000002400 */
[C---:B------:R-:W-:Y:S01]  /*26d0*/  HMMA.16816.F32.BF16 R60, R40.reuse, R88, R60 ;  /* 0x00000058283c723c */ /* 0x040fe2000004183c */
[----:B------:R-:W-:Y:S02]  /*26e0*/  FMUL.FTZ R36, R11, UR6 ;  /* 0x000000060b247c20 */ /* 0x000fe40008410000 */
[----:B------:R-:W2:Y:S01]  /*26f0*/  LDSM.16.M88.4 R8, [R239+0x7800] ;  /* 0x00780000ef08783b */ /* 0x000ea20000000200 */
[----:B------:R-:W-:Y:S02]  /*2700*/  MUFU.TANH R4, R4 ;  /* 0x0000000400047308 */ /* 0x000fe40000002400 */
[----:B------:R-:W-:Y:S06]  /*2710*/  HMMA.16816.F32.BF16 R68, R40, R90, R68 ;  /* 0x0000005a2844723c */ /* 0x000fec0000041844 */
[----:B------:R-:W-:Y:S01]  /*2720*/  HMMA.16816.F32.BF16 R20, R84, R46, R20 ;  /* 0x0000002e5414723c */ /* 0x000fe20000041814 */
[----:B------:R-:W4:Y:S01]  /*2730*/  LDSM.16.M88.4 R44, [R235+0x17000] ;  /* 0x01700000eb2c783b */ /* 0x000f220000000200 */
[----:B------:R-:W5:Y:S04]  /*2740*/  MUFU.TANH R36, R36 ;  /* 0x0000002400247308 */ /* 0x000f680000002400 */
[----:B------:R-:W-:Y:S04]  /*2750*/  HMMA.16816.F32.BF16 R76, R52, R38, R76 ;  /* 0x00000026344c723c */ /* 0x000fe8000004184c */
[----:B------:R-:W-:Y:S02]  /*2760*/  MUFU.TANH R6, R6 ;  /* 0x0000000600067308 */ /* 0x000fe40000002400 */
[----:B-1----:R-:W-:Y:S06]  /*2770*/  HMMA.16816.F32.BF16 R80, R40, R24, R80 ;  /* 0x000000182850723c */ /* 0x002fec0000041850 */
[C---:B---3--:R-:W-:Y:S06]  /*2780*/  HMMA.16816.F32.BF16 R60, R28.reuse, R12, R60 ;  /* 0x0000000c1c3c723c */ /* 0x048fec000004183c */
[----:B------:R-:W-:Y:S01]  /*2790*/  HMMA.16816.F32.BF16 R68, R28, R14, R68 ;  /* 0x0000000e1c44723c */ /* 0x000fe20000041844 */
[----:B------:R-:W1:Y:S01]  /*27a0*/  LDSM.16.M88.4 R12, [R235+0x17800] ;  /* 0x01780000eb0c783b */ /* 0x000e620000000200 */
[----:B------:R-:W-:Y:S01]  /*27b0*/  FMUL.FTZ R20, R20, UR6 ;  /* 0x0000000614147c20 */ /* 0x000fe20008410000 */
[----:B------:R-:W-:Y:S01]  /*27c0*/  FMUL.FTZ R21, R21, UR6 ;  /* 0x0000000615157c20 */ /* 0x000fe20008410000 */
[----:B------:R-:W-:Y:S01]  /*27d0*/  FMUL.FTZ R22, R22, UR6 ;  /* 0x0000000616167c20 */ /* 0x000fe20008410000 */
[----:B------:R-:W-:Y:S01]  /*27e0*/  FMUL.FTZ R23, R23, UR6 ;  /* 0x0000000617177c20 */ /* 0x000fe20008410000 */
[C---:B------:R-:W-:Y:S01]  /*27f0*/  HMMA.16816.F32.BF16 R32, R16.reuse, R56, R32 ;  /* 0x000000381020723c */ /* 0x040fe20000041820 */
[----:B------:R-:W-:Y:S05]  /*2800*/  MUFU.TANH R37, R20 ;  /* 0x0000001400257308 */ /* 0x000fea0000002400 */
[----:B------:R-:W-:Y:S01]  /*2810*/  HMMA.16816.F32.BF16 R96, R16, R58, R96 ;  /* 0x0000003a1060723c */ /* 0x000fe20000041860 */
[----:B------:R-:W3:Y:S02]  /*2820*/  LDSM.16.M88.4 R56, [R228+0x7000] ;  /* 0x00700000e438783b */ /* 0x000ee40000000200 */
[----:B------:R-:W5:Y:S03]  /*2830*/  MUFU.TANH R24, R22 ;  /* 0x0000001600187308 */ /* 0x000f660000002400 */
[----:B------:R-:W-:Y:S05]  /*2840*/  HMMA.16816.F32.BF16 R76, R40, R26, R76 ;  /* 0x0000001a284c723c */ /* 0x000fea000004184c */
[----:B------:R-:W5:Y:S01]  /*2850*/  MUFU.TANH R25, R23 ;  /* 0x0000001700197308 */ /* 0x000f620000002400 */
[----:B--2---:R-:W-:Y:S06]  /*2860*/  HMMA.16816.F32.BF16 R80, R28, R8, R80 ;  /* 0x000000081c50723c */ /* 0x004fec0000041850 */
[----:B----4-:R-:W-:Y:S06]  /*2870*/  HMMA.16816.F32.BF16 R60, R16, R44, R60 ;  /* 0x0000002c103c723c */ /* 0x010fec000004183c */
[----:B------:R-:W-:Y:S01]  /*2880*/  HMMA.16816.F32.BF16 R32, R84, R48, R32 ;  /* 0x000000305420723c */ /* 0x000fe20000041820 */
[----:B------:R2:W4:Y:S05]  /*2890*/  MUFU.TANH R48, R21 ;  /* 0x0000001500307308 */ /* 0x00052a0000002400 */
[----:B------:R-:W-:Y:S06]  /*28a0*/  HMMA.16816.F32.BF16 R76, R28, R10, R76 ;  /* 0x0000000a1c4c723c */ /* 0x000fec000004184c */
[C---:B------:R-:W-:Y:S01]  /*28b0*/  HMMA.16816.F32.BF16 R68, R16.reuse, R46, R68 ;  /* 0x0000002e1044723c */ /* 0x040fe20000041844 */
[----:B--2---:R-:W2:Y:S05]  /*28c0*/  LDSM.16.M88.4 R20, [R228+0x7800] ;  /* 0x00780000e414783b */ /* 0x004eaa0000000200 */
[----:B-1----:R-:W-:Y:S01]  /*28d0*/  HMMA.16816.F32.BF16 R80, R16, R12, R80 ;  /* 0x0000000c1050723c */ /* 0x002fe20000041850 */
[----:B------:R-:W-:-:S05]  /*28e0*/  DEPBAR.LE SB0, 0x0 ;  /* 0x000080000000791a */ /* 0x000fca0000000000 */
[----:B------:R-:W-:Y:S01]  /*28f0*/  FMUL.FTZ R32, R32, UR6 ;  /* 0x0000000620207c20 */ /* 0x000fe20008410000 */
[C---:B------:R-:W-:Y:S01]  /*2900*/  HMMA.16816.F32.BF16 R96, R84.reuse, R50, R96 ;  /* 0x000000325460723c */ /* 0x040fe20000041860 */
[----:B------:R-:W-:Y:S02]  /*2910*/  IMAD.U32 R12, RZ, RZ, UR13 ;  /* 0x0000000dff0c7e24 */ /* 0x000fe4000f8e00ff */
[----:B------:R-:W-:Y:S01]  /*2920*/  FMUL.FTZ R34, R34, UR6 ;  /* 0x0000000622227c20 */ /* 0x000fe20008410000 */
[----:B------:R-:W-:Y:S01]  /*2930*/  FMUL.FTZ R33, R33, UR6 ;  /* 0x0000000621217c20 */ /* 0x000fe20008410000 */
[----:B------:R-:W-:Y:S01]  /*2940*/  FMUL.FTZ R8, R35, UR6 ;  /* 0x0000000623087c20 */ /* 0x000fe20008410000 */
[----:B------:R-:W-:Y:S01]  /*2950*/  IMAD R3, R12, 0x40, R3 ;  /* 0x000000400c037824 */ /* 0x000fe200078e0203 */
[----:B---3--:R-:W-:Y:S01]  /*2960*/  HMMA.16816.F32.BF16 R60, R84, R56, R60 ;  /* 0x00000038543c723c */ /* 0x008fe2000004183c */
[----:B------:R-:W-:Y:S02]  /*2970*/  MUFU.TANH R32, R32 ;  /* 0x0000002000207308 */ /* 0x000fe40000002400 */
[C---:B------:R-:W-:Y:S01]  /*2980*/  VIADD R11, R3.reuse, 0x1 ;  /* 0x00000001030b7836 */ /* 0x040fe20000000000 */
[C---:B------:R-:W-:Y:S01]  /*2990*/  ISETP.GE.AND P2, PT, R3.reuse, UR21, PT ;  /* 0x0000001503007c0c */ /* 0x040fe2000bf46270 */
[C---:B------:R-:W-:Y:S01]  /*29a0*/  VIADD R10, R3.reuse, 0x8 ;  /* 0x00000008030a7836 */ /* 0x040fe20000000000 */
[----:B------:R-:W-:Y:S01]  /*29b0*/  HMMA.16816.F32.BF16 R76, R16, R14, R76 ;  /* 0x0000000e104c723c */ /* 0x000fe2000004184c */
[----:B------:R-:W-:Y:S01]  /*29c0*/  VIADD R12, R3, 0x9 ;  /* 0x00000009030c7836 */ /* 0x000fe20000000000 */
[----:B------:R-:W-:Y:S01]  /*29d0*/  ISETP.GE.AND P1, PT, R11, UR21, PT ;  /* 0x000000150b007c0c */ /* 0x000fe2000bf26270 */
[----:B------:R-:W1:Y:S01]  /*29e0*/  MUFU.TANH R34, R34 ;  /* 0x0000002200227308 */ /* 0x000e620000002400 */
[----:B------:R-:W-:Y:S01]  /*29f0*/  ISETP.GE.AND P0, PT, R10, UR21, PT ;  /* 0x000000150a007c0c */ /* 0x000fe2000bf06270 */
[C---:B------:R-:W-:Y:S01]  /*2a00*/  VIADD R10, R3.reuse, 0x11 ;  /* 0x00000011030a7836 */ /* 0x040fe20000000000 */
[----:B-----5:R-:W-:Y:S01]  /*2a10*/  FSEL R36, R36, -INF , !P1 ;  /* 0xff80000024247808 */ /* 0x020fe20004800000 */
[C---:B------:R-:W-:Y:S01]  /*2a20*/  HMMA.16816.F32.BF16 R68, R84.reuse, R58, R68 ;  /* 0x0000003a5444723c */ /* 0x040fe20000041844 */
[----:B------:R-:W-:Y:S01]  /*2a30*/  FSEL R19, R0, -INF , !P2 ;  /* 0xff80000000137808 */ /* 0x000fe20005000000 */
[C---:B------:R-:W-:Y:S01]  /*2a40*/  VIADD R0, R3.reuse, 0x20 ;  /* 0x0000002003007836 */ /* 0x040fe20000000000 */
[----:B------:R-:W-:Y:S01]  /*2a50*/  FSEL R17, R4, -INF , !P1 ;  /* 0xff80000004117808 */ /* 0x000fe20004800000 */
[----:B------:R-:W-:Y:S01]  /*2a60*/  MUFU.TANH R33, R33 ;  /* 0x0000002100217308 */ /* 0x000fe20000002400 */
[----:B------:R-:W-:Y:S01]  /*2a70*/  FSEL R24, R24, -INF , !P0 ;  /* 0xff80000018187808 */ /* 0x000fe20004000000 */
[----:B------:R-:W-:Y:S01]  /*2a80*/  FMUL.FTZ R9, R96, UR6 ;  /* 0x0000000660097c20 */ /* 0x000fe20008410000 */
[----:B------:R-:W-:Y:S01]  /*2a90*/  ISETP.GE.AND P1, PT, R0, UR21, PT ;  /* 0x0000001500007c0c */ /* 0x000fe2000bf26270 */
[----:B------:R-:W-:Y:S01]  /*2aa0*/  VIADD R0, R3, 0x21 ;  /* 0x0000002103007836 */ /* 0x000fe20000000000 */
[----:B------:R-:W-:Y:S01]  /*2ab0*/  FSEL R37, R37, -INF , !P0 ;  /* 0xff80000025257808 */ /* 0x000fe20004000000 */
[C---:B------:R-:W-:Y:S01]  /*2ac0*/  VIADD R11, R3.reuse, 0x10 ;  /* 0x00000010030b7836 */ /* 0x040fe20000000000 */
[----:B------:R-:W-:Y:S01]  /*2ad0*/  ISETP.GE.AND P6, PT, R12, UR21, PT ;  /* 0x000000150c007c0c */ /* 0x000fe2000bfc6270 */
[----:B------:R-:W3:Y:S01]  /*2ae0*/  MUFU.TANH R8, R8 ;  /* 0x0000000800087308 */ /* 0x000ee20000002400 */
[----:B------:R-:W-:Y:S01]  /*2af0*/  ISETP.GE.AND P0, PT, R0, UR21, PT ;  /* 0x0000001500007c0c */ /* 0x000fe2000bf06270 */
[----:B------:R-:W-:Y:S01]  /*2b00*/  VIADD R0, R3, 0x28 ;  /* 0x0000002803007836 */ /* 0x000fe20000000000 */
[C---:B--2---:R-:W-:Y:S01]  /*2b10*/  HMMA.16816.F32.BF16 R80, R84.reuse, R20, R80 ;  /* 0x000000145450723c */ /* 0x044fe20000041850 */
[----:B------:R-:W-:Y:S01]  /*2b20*/  FMUL.FTZ R60, R60, UR6 ;  /* 0x000000063c3c7c20 */ /* 0x000fe20008410000 */
[----:B------:R-:W-:Y:S01]  /*2b30*/  FMUL.FTZ R62, R62, UR6 ;  /* 0x000000063e3e7c20 */ /* 0x000fe20008410000 */
[----:B------:R-:W-:Y:S01]  /*2b40*/  FMUL.FTZ R35, R97, UR6 ;  /* 0x0000000661237c20 */ /* 0x000fe20008410000 */
[----:B------:R-:W-:Y:S01]  /*2b50*/  ISETP.GE.AND P4, PT, R10, UR21, PT ;  /* 0x000000150a007c0c */ /* 0x000fe2000bf86270 */
[----:B------:R-:W-:Y:S01]  /*2b60*/  VIADD R10, R3, 0x18 ;  /* 0x00000018030a7836 */ /* 0x000fe20000000000 */
[----:B------:R-:W-:Y:S01]  /*2b70*/  FSEL R4, R25, -INF , !P6 ;  /* 0xff80000019047808 */ /* 0x000fe20007000000 */
[----:B------:R-:W2:Y:S01]  /*2b80*/  MUFU.TANH R9, R9 ;  /* 0x0000000900097308 */ /* 0x000ea20000002400 */
[----:B----4-:R-:W-:Y:S01]  /*2b90*/  FSEL R21, R48, -INF , !P6 ;  /* 0xff80000030157808 */ /* 0x010fe20007000000 */
[----:B------:R-:W-:Y:S01]  /*2ba0*/  HMMA.16816.F32.BF16 R76, R84, R22, R76 ;  /* 0x00000016544c723c */ /* 0x000fe2000004184c */
[----:B------:R-:W-:Y:S01]  /*2bb0*/  ISETP.GE.AND P6, PT, R0, UR21, PT ;  /* 0x0000001500007c0c */ /* 0x000fe2000bfc6270 */
[----:B------:R-:W-:Y:S01]  /*2bc0*/  VIADD R0, R3, 0x29 ;  /* 0x0000002903007836 */ /* 0x000fe20000000000 */
[----:B------:R-:W-:Y:S01]  /*2bd0*/  ISETP.GE.AND P5, PT, R11, UR21, PT ;  /* 0x000000150b007c0c */ /* 0x000fe2000bfa6270 */
[----:B------:R-:W-:Y:S01]  /*2be0*/  FMUL.FTZ R61, R61, UR6 ;  /* 0x000000063d3d7c20 */ /* 0x000fe20008410000 */
[----:B------:R-:W-:Y:S01]  /*2bf0*/  FMNMX.FTZ R14, R19, R17, !PT ;  /* 0x00000011130e7209 */ /* 0x000fe20007810000 */
[----:B------:R-:W-:Y:S01]  /*2c00*/  MUFU.TANH R203, R60 ;  /* 0x0000003c00cb7308 */ /* 0x000fe20000002400 */
[----:B------:R-:W-:Y:S01]  /*2c10*/  ISETP.GE.AND P3, PT, R10, UR21, PT ;  /* 0x000000150a007c0c */ /* 0x000fe2000bf66270 */
[----:B------:R-:W-:Y:S01]  /*2c20*/  VIADD R10, R3, 0x19 ;  /* 0x00000019030a7836 */ /* 0x000fe20000000000 */
[----:B-1----:R-:W-:Y:S01]  /*2c30*/  FSEL R12, R34, -INF , !P5 ;  /* 0xff800000220c7808 */ /* 0x002fe20006800000 */
[----:B------:R-:W-:Y:S01]  /*2c40*/  FMUL.FTZ R68, R68, UR6 ;  /* 0x0000000644447c20 */ /* 0x000fe20008410000 */
[----:B------:R-:W-:Y:S01]  /*2c50*/  FSEL R15, R32, -INF , !P5 ;  /* 0xff800000200f7808 */ /* 0x000fe20006800000 */
[----:B------:R-:W-:Y:S01]  /*2c60*/  FMUL.FTZ R38, R98, UR6 ;  /* 0x0000000662267c20 */ /* 0x000fe20008410000 */
[----:B------:R-:W-:Y:S01]  /*2c70*/  FMNMX.FTZ R14, R37, R14, !PT ;  /* 0x0000000e250e7209 */ /* 0x000fe20007810000 */
[----:B------:R-:W1:Y:S01]  /*2c80*/  MUFU.TANH R198, R62 ;  /* 0x0000003e00c67308 */ /* 0x000e620000002400 */
[----:B------:R-:W-:Y:S01]  /*2c90*/  ISETP.GE.AND P5, PT, R0, UR21, PT ;  /* 0x0000001500007c0c */ /* 0x000fe2000bfa6270 */
[C---:B------:R-:W-:Y:S01]  /*2ca0*/  VIADD R0, R3.reuse, 0x30 ;  /* 0x0000003003007836 */ /* 0x040fe20000000000 */
[----:B------:R-:W-:Y:S01]  /*2cb0*/  FSEL R6, R6, -INF , !P2 ;  /* 0xff80000006067808 */ /* 0x000fe20005000000 */
[----:B------:R-:W-:Y:S01]  /*2cc0*/  VIADD R16, R3, 0x38 ;  /* 0x0000003803107836 */ /* 0x000fe20000000000 */
[----:B------:R-:W-:Y:S01]  /*2cd0*/  FMNMX.FTZ R14, R21, R14, !PT ;  /* 0x0000000e150e7209 */ /* 0x000fe20007810000 */
[----:B------:R-:W-:Y:S01]  /*2ce0*/  FMUL.FTZ R69, R69, UR6 ;  /* 0x0000000645457c20 */ /* 0x000fe20008410000 */
[----:B------:R-:W-:Y:S01]  /*2cf0*/  ISETP.GE.AND P2, PT, R10, UR21, PT ;  /* 0x000000150a007c0c */ /* 0x000fe2000bf46270 */
[----:B------:R-:W4:Y:S01]  /*2d00*/  MUFU.TANH R35, R35 ;  /* 0x0000002300237308 */ /* 0x000f220000002400 */
[----:B---3--:R-:W-:Y:S01]  /*2d10*/  FSEL R10, R8, -INF , !P4 ;  /* 0xff800000080a7808 */ /* 0x008fe20006000000 */
[----:B------:R-:W-:Y:S01]  /*2d20*/  FMUL.FTZ R26, R99, UR6 ;  /* 0x00000006631a7c20 */ /* 0x000fe20008410000 */
[----:B------:R-:W-:Y:S01]  /*2d30*/  FSEL R13, R33, -INF , !P4 ;  /* 0xff800000210d7808 */ /* 0x000fe20006000000 */
[----:B------:R-:W-:Y:S01]  /*2d40*/  FMUL.FTZ R63, R63, UR6 ;  /* 0x000000063f3f7c20 */ /* 0x000fe20008410000 */
[----:B------:R-:W-:Y:S01]  /*2d50*/  ISETP.GE.AND P4, PT, R0, UR21, PT ;  /* 0x0000001500007c0c */ /* 0x000fe2000bf86270 */
[----:B------:R-:W-:Y:S01]  /*2d60*/  VIADD R0, R3, 0x31 ;  /* 0x0000003103007836 */ /* 0x000fe20000000000 */
[----:B------:R-:W-:Y:S01]  /*2d70*/  FMNMX.FTZ R14, R15, R14, !PT ;  /* 0x0000000e0f0e7209 */ /* 0x000fe20007810000 */
[----:B------:R-:W3:Y:S01]  /*2d80*/  MUFU.TANH R197, R61 ;  /* 0x0000003d00c57308 */ /* 0x000ee20000002400 */
[----:B------:R-:W-:Y:S01]  /*2d90*/  VIADD R3, R3, 0x39 ;  /* 0x0000003903037836 */ /* 0x000fe20000000000 */
[----:B--2---:R-:W-:Y:S01]  /*2da0*/  FSEL R11, R9, -INF , !P3 ;  /* 0xff800000090b7808 */ /* 0x004fe20005800000 */
[----:B------:R-:W-:Y:S01]  /*2db0*/  FMUL.FTZ R80, R80, UR6 ;  /* 0x0000000650507c20 */ /* 0x000fe20008410000 */
[----:B------:R-:W-:Y:S01]  /*2dc0*/  FMNMX.FTZ R14, R13, R14, !PT ;  /* 0x0000000e0d0e7209 */ /* 0x000fe20007810000 */
[----:B------:R-:W-:Y:S01]  /*2dd0*/  FMUL.FTZ R81, R81, UR6 ;  /* 0x0000000651517c20 */ /* 0x000fe20008410000 */
[----:B-1----:R-:W-:Y:S01]  /*2de0*/  FSEL R198, R198, -INF , !P1 ;  /* 0xff800000c6c67808 */ /* 0x002fe20004800000 */
[----:B------:R-:W-:Y:S01]  /*2df0*/  FMUL.FTZ R76, R76, UR6 ;  /* 0x000000064c4c7c20 */ /* 0x000fe20008410000 */
[----:B------:R-:W1:Y:S01]  /*2e00*/  MUFU.TANH R201, R68 ;  /* 0x0000004400c97308 */ /* 0x000e620000002400 */
[----:B------:R-:W-:Y:S01]  /*2e10*/  FSEL R203, R203, -INF , !P1 ;  /* 0xff800000cbcb7808 */ /* 0x000fe20004800000 */
[----:B------:R-:W-:Y:S01]  /*2e20*/  FMUL.FTZ R70, R70, UR6 ;  /* 0x0000000646467c20 */ /* 0x000fe20008410000 */
[----:B------:R-:W-:Y:S01]  /*2e30*/  ISETP.GE.AND P1, PT, R3, UR21, PT ;  /* 0x0000001503007c0c */ /* 0x000fe2000bf26270 */
[----:B------:R-:W-:Y:S01]  /*2e40*/  FMUL.FTZ R77, R77, UR6 ;  /* 0x000000064d4d7c20 */ /* 0x000fe20008410000 */
[----:B------:R-:W-:Y:S01]  /*2e50*/  FMNMX.FTZ R3, R6, R36, !PT ;  /* 0x0000002406037209 */ /* 0x000fe20007810000 */
[----:B------:R-:W-:Y:S01]  /*2e60*/  FMUL.FTZ R71, R71, UR6 ;  /* 0x0000000647477c20 */ /* 0x000fe20008410000 */
[----:B----4-:R-:W-:Y:S01]  /*2e70*/  FSEL R9, R35, -INF , !P2 ;  /* 0xff80000023097808 */ /* 0x010fe20005000000 */
[----:B------:R-:W2:Y:S01]  /*2e80*/  MUFU.TANH R38, R38 ;  /* 0x0000002600267308 */ /* 0x000ea20000002400 */
[----:B------:R-:W-:Y:S01]  /*2e90*/  FMNMX.FTZ R14, R11, R14, !PT ;  /* 0x0000000e0b0e7209 */ /* 0x000fe20007810000 */
[----:B------:R-:W-:Y:S01]  /*2ea0*/  FMUL.FTZ R82, R82, UR6 ;  /* 0x0000000652527c20 */ /* 0x000fe20008410000 */
[----:B------:R-:W-:Y:S01]  /*2eb0*/  FMNMX.FTZ R3, R24, R3, !PT ;  /* 0x0000000318037209 */ /* 0x000fe20007810000 */
[----:B------:R-:W-:Y:S01]  /*2ec0*/  FMUL.FTZ R83, R83, UR6 ;  /* 0x0000000653537c20 */ /* 0x000fe20008410000 */
[----:B------:R-:W-:Y:S01]  /*2ed0*/  FMNMX.FTZ R14, R9, R14, !PT ;  /* 0x0000000e090e7209 */ /* 0x000fe20007810000 */
[----:B------:R-:W-:Y:S01]  /*2ee0*/  FMUL.FTZ R78, R78, UR6 ;  /* 0x000000064e4e7c20 */ /* 0x000fe20008410000 */
[----:B------:R-:W-:Y:S01]  /*2ef0*/  FMNMX.FTZ R3, R4, R3, !PT ;  /* 0x0000000304037209 */ /* 0x000fe20007810000 */
[----:B------:R-:W4:Y:S01]  /*2f00*/  MUFU.TANH R199, R69 ;  /* 0x0000004500c77308 */ /* 0x000f220000002400 */
[----:B---3--:R-:W-:Y:S01]  /*2f10*/  FSEL R197, R197, -INF , !P0 ;  /* 0xff800000c5c57808 */ /* 0x008fe20004000000 */
[----:B------:R-:W-:Y:S01]  /*2f20*/  FMUL.FTZ R79, R79, UR6 ;  /* 0x000000064f4f7c20 */ /* 0x000fe20008410000 */
[----:B------:R-:W-:-:S02]  /*2f30*/  FMNMX.FTZ R14, R203, R14, !PT ;  /* 0x0000000ecb0e7209 */ /* 0x000fc40007810000 */
[----:B------:R-:W-:Y:S02]  /*2f40*/  FMNMX.FTZ R3, R12, R3, !PT ;  /* 0x000000030c037209 */ /* 0x000fe40007810000 */
[----:B-1----:R-:W-:Y:S01]  /*2f50*/  FSEL R201, R201, -INF , !P6 ;  /* 0xff800000c9c97808 */ /* 0x002fe20007000000 */
[----:B------:R-:W1:Y:S01]  /*2f60*/  MUFU.TANH R26, R26 ;  /* 0x0000001a001a7308 */ /* 0x000e620000002400 */
[----:B------:R-:W-:Y:S02]  /*2f70*/  FMNMX.FTZ R14, R197, R14, !PT ;  /* 0x0000000ec50e7209 */ /* 0x000fe40007810000 */
[----:B--2---:R-:W-:Y:S02]  /*2f80*/  FSEL R8, R38, -INF , !P3 ;  /* 0xff80000026087808 */ /* 0x004fe40005800000 */
[----:B------:R-:W-:Y:S02]  /*2f90*/  FMNMX.FTZ R3, R10, R3, !PT ;  /* 0x000000030a037209 */ /* 0x000fe40007810000 */
[----:B------:R-:W-:Y:S01]  /*2fa0*/  FMNMX.FTZ R14, R201, R14, !PT ;  /* 0x0000000ec90e7209 */ /* 0x000fe20007810000 */
[----:B------:R-:W2:Y:S01]  /*2fb0*/  MUFU.TANH R214, R63 ;  /* 0x0000003f00d67308 */ /* 0x000ea20000002400 */
[----:B----4-:R-:W-:-:S02]  /*2fc0*/  FSEL R199, R199, -INF , !P5 ;  /* 0xff800000c7c77808 */ /* 0x010fc40006800000 */
[----:B------:R-:W-:Y:S02]  /*2fd0*/  ISETP.GE.AND P3, PT, R0, UR21, PT ;  /* 0x0000001500007c0c */ /* 0x000fe4000bf66270 */
[----:B------:R-:W-:Y:S02]  /*2fe0*/  FMNMX.FTZ R3, R8, R3, !PT ;  /* 0x0000000308037209 */ /* 0x000fe40007810000 */
[----:B------:R-:W-:Y:S01]  /*2ff0*/  FMNMX.FTZ R14, R199, R14, !PT ;  /* 0x0000000ec70e7209 */ /* 0x000fe20007810000 */
[----:B------:R-:W3:Y:S01]  /*3000*/  MUFU.TANH R213, R80 ;  /* 0x0000005000d57308 */ /* 0x000ee20000002400 */
[----:B-1----:R-:W-:Y:S02]  /*3010*/  FSEL R0, R26, -INF , !P2 ;  /* 0xff8000001a007808 */ /* 0x002fe40005000000 */
[----:B------:R-:W-:Y:S02]  /*3020*/  ISETP.GE.AND P2, PT, R16, UR21, PT ;  /* 0x0000001510007c0c */ /* 0x000fe4000bf46270 */
[----:B------:R-:W-:-:S03]  /*3030*/  FMNMX.FTZ R3, R0, R3, !PT ;  /* 0x0000000300037209 */ /* 0x000fc60007810000 */
[----:B------:R-:W1:Y:S01]  /*3040*/  MUFU.TANH R211, R81 ;  /* 0x0000005100d37308 */ /* 0x000e620000002400 */
[----:B--2---:R-:W-:Y:S02]  /*3050*/  FSEL R214, R214, -INF , !P0 ;  /* 0xff800000d6d67808 */ /* 0x004fe40004000000 */
[----:B------:R-:W-:Y:S02]  /*3060*/  PLOP3.LUT P0, PT, PT, PT, UP0, 0x80, 0x0 ;  /* 0x000000000000781c */ /* 0x000fe40003f0f008 */
[----:B------:R-:W-:-:S03]  /*3070*/  FMNMX.FTZ R3, R198, R3, !PT ;  /* 0x00000003c6037209 */ /* 0x000fc60007810000 */
[----:B------:R-:W2:Y:S01]  /*3080*/  MUFU.TANH R209, R76 ;  /* 0x0000004c00d17308 */ /* 0x000ea20000002400 */
[----:B---3--:R-:W-:Y:S02]  /*3090*/  FSEL R213, R213, -INF , !P4 ;  /* 0xff800000d5d57808 */ /* 0x008fe40006000000 */
[----:B------:R-:W-:Y:S02]  /*30a0*/  FMNMX.FTZ R3, R214, R3, !PT ;  /* 0x00000003d6037209 */ /* 0x000fe40007810000 */
[----:B------:R-:W-:-:S03]  /*30b0*/  FMNMX.FTZ R14, R213, R14, !PT ;  /* 0x0000000ed50e7209 */ /* 0x000fc60007810000 */
[----:B------:R-:W3:Y:S01]  /*30c0*/  MUFU.TANH R200, R70 ;  /* 0x0000004600c87308 */ /* 0x000ee20000002400 */
[----:B-1----:R-:W-:-:S04]  /*30d0*/  FSEL R211, R211, -INF , !P3 ;  /* 0xff800000d3d37808 */ /* 0x002fc80005800000 */
[----:B------:R-:W-:-:S03]  /*30e0*/  FMNMX.FTZ R14, R211, R14, !PT ;  /* 0x0000000ed30e7209 */ /* 0x000fc60007810000 */
[----:B------:R-:W1:Y:S01]  /*30f0*/  MUFU.TANH R207, R77 ;  /* 0x0000004d00cf7308 */ /* 0x000e620000002400 */
[----:B--2---:R-:W-:-:S04]  /*3100*/  FSEL R209, R209, -INF , !P2 ;  /* 0xff800000d1d17808 */ /* 0x004fc80005000000 */
[----:B------:R-:W-:-:S03]  /*3110*/  FMNMX.FTZ R14, R209, R14, !PT ;  /* 0x0000000ed10e7209 */ /* 0x000fc60007810000 */
[----:B------:R-:W2:Y:S01]  /*3120*/  MUFU.TANH R212, R71 ;  /* 0x0000004700d47308 */ /* 0x000ea20000002400 */
[----:B---3--:R-:W-:-:S04]  /*3130*/  FSEL R200, R200, -INF , !P6 ;  /* 0xff800000c8c87808 */ /* 0x008fc80007000000 */
[----:B------:R-:W-:-:S03]  /*3140*/  FMNMX.FTZ R23, R200, R3, !PT ;  /* 0x00000003c8177209 */ /* 0x000fc60007810000 */
[----:B------:R3:W4:Y:S01]  /*3150*/  MUFU.TANH R208, R82 ;  /* 0x0000005200d07308 */ /* 0x0007220000002400 */
[----:B-1----:R-:W-:-:S04]  /*3160*/  FSEL R207, R207, -INF , !P1 ;  /* 0xff800000cfcf7808 */ /* 0x002fc80004800000 */
[----:B------:R-:W-:-:S03]  /*3170*/  FMNMX.FTZ R3, R207, R14, !PT ;  /* 0x0000000ecf037209 */ /* 0x000fc60007810000 */
[----:B------:R3:W1:Y:S01]  /*3180*/  MUFU.TANH R206, R83 ;  /* 0x0000005300ce7308 */ /* 0x0006620000002400 */
[----:B--2---:R-:W-:-:S07]  /*3190*/  FSEL R212, R212, -INF , !P5 ;  /* 0xff800000d4d47808 */ /* 0x004fce0006800000 */
[----:B------:R3:W2:Y:S08]  /*31a0*/  MUFU.TANH R204, R78 ;  /* 0x0000004e00cc7308 */ /* 0x0006b00000002400 */
[----:B------:R3:W1:Y:S01]  /*31b0*/  MUFU.TANH R202, R79 ;  /* 0x0000004f00ca7308 */ /* 0x0006620000002400 */
[----:B------:R-:W-:Y:S06]  /*31c0*/  BAR.SYNC.DEFER_BLOCKING 0x0 ;  /* 0x0000000000007b1d */ /* 0x000fec0000010000 */
[----:B----4-:R-:W-:Y:S05]  /*31d0*/  @!P0 BRA `(.L_x_1689) ;  /* 0x0000000000688947 */ /* 0x010fea0003800000 */
        /* <DEDUP_REMOVED lines=26> */
.L_x_1689:
[----:B------:R-:W-:Y:S01]  /*3380*/  FSEL R208, R208, -INF , !P4 ;  /* 0xff800000d0d07808 */ /* 0x000fe20006000000 */
[----:B------:R-:W5:Y:S01]  /*3390*/  SHFL.BFLY PT, R14, R3, 0x2, 0x1f ;  /* 0x0c401f00030e7f89 */ /* 0x000f6200000e0000 */
[----:B------:R-:W-:Y:S01]  /*33a0*/  FMNMX.FTZ R23, R212, R23, !PT ;  /* 0x00000017d4177209 */ /* 0x000fe20007810000 */
[----:B------:R-:W-:Y:S01]  /*33b0*/  ULDC UR6, c[0x0][0x2ec] ;  /* 0x0000bb0000067ab9 */ /* 0x000fe20000000800 */
[----:B-1----:R-:W-:Y:S02]  /*33c0*/  FSEL R206, R206, -INF , !P3 ;  /* 0xff800000cece7808 */ /* 0x002fe40005800000 */
[----:B------:R-:W-:Y:S02]  /*33d0*/  FMNMX.FTZ R23, R208, R23, !PT ;  /* 0x00000017d0177209 */ /* 0x000fe40007810000 */
[----:B--2---:R-:W-:Y:S02]  /*33e0*/  FSEL R204, R204, -INF , !P2 ;  /* 0xff800000cccc7808 */ /* 0x004fe40005000000 */
[----:B------:R-:W-:-:S02]  /*33f0*/  FMNMX.FTZ R23, R206, R23, !PT ;  /* 0x00000017ce177209 */ /* 0x000fc40007810000 */
[----:B------:R-:W-:Y:S02]  /*3400*/  FSEL R202, R202, -INF , !P1 ;  /* 0xff800000caca7808 */ /* 0x000fe40004800000 */
[----:B------:R-:W-:Y:S02]  /*3410*/  FMNMX.FTZ R23, R204, R23, !PT ;  /* 0x00000017cc177209 */ /* 0x000fe40007810000 */
[----:B------:R-:W-:Y:S02]  /*3420*/  IADD3 R236, R105, R2, RZ ;  /* 0x0000000269ec7210 */ /* 0x000fe40007ffe0ff */
[----:B------:R-:W-:Y:S02]  /*3430*/  FMNMX.FTZ R25, R202, R23, !PT ;  /* 0x00000017ca197209 */ /* 0x000fe40007810000 */
[----:B------:R-:W-:Y:S02]  /*3440*/  LEA R236, R236, UR4, 0x1 ;  /* 0x00000004ecec7c11 */ /* 0x000fe4000f8e08ff */
[----:B------:R-:W-:Y:S01]  /*3450*/  IADD3 R231, R239, 0x800, RZ ;  /* 0x00000800efe77810 */ /* 0x000fe20007ffe0ff */
[----:B------:R-:W1:Y:S01]  /*3460*/  SHFL.BFLY PT, R16, R25, 0x2, 0x1f ;  /* 0x0c401f0019107f89 */ /* 0x000e6200000e0000 */
[----:B------:R-:W-:-:S02]  /*3470*/  LEA R233, R5, R236, 0x1 ;  /* 0x000000ec05e97211 */ /* 0x000fc400078e08ff */
[----:B-----5:R-:W-:Y:S01]  /*3480*/  FMNMX.FTZ R23, R3, R14, !PT ;  /* 0x0000000e03177209 */ /* 0x020fe20007810000 */
        /* <DEDUP_REMOVED lines=12> */
[----:B---3--:R-:W-:Y:S01]  /*3550*/  LDSM.16.MT88.4 R80, [R234+0x1c000] ;  /* 0x01c00000ea50783b */ /* 0x008fe20000004200 */
        /* <DEDUP_REMOVED lines=9> */
[----:B--2---:R-:W-:Y:S02]  /*35f0*/  FMNMX.FTZ R164, R23, R164, !PT ;  /* 0x000000a417a47209 */ /* 0x004fe40007810000 */
[C---:B------:R-:W-:Y:S01]  /*3600*/  IADD3 R218, R239.reuse, 0x6800, RZ ;  /* 0x00006800efda7810 */ /* 0x040fe20007ffe0ff */
[----:B------:R-:W2:Y:S01]  /*3610*/  LDSM.16.MT88.4 R40, [R236+0x1a000] ;  /* 0x01a00000ec28783b */ /* 0x000ea20000004200 */
[C---:B------:R-:W-:Y:S01]  /*3620*/  FSETP.NEU.FTZ.AND P1, PT, R164.reuse, -INF , PT ;  /* 0xff800000a400780b */ /* 0x040fe20003f3d000 */
[----:B------:R-:W-:Y:S01]  /*3630*/  FMUL.FTZ R210, R164, UR6 ;  /* 0x00000006a4d27c20 */ /* 0x000fe20008410000 */
[C---:B------:R-:W-:Y:S01]  /*3640*/  IADD3 R217, R239.reuse, 0x7000, RZ ;  /* 0x00007000efd97810 */ /* 0x040fe20007ffe0ff */
[----:B------:R-:W3:Y:S01]  /*3650*/  LDSM.16.MT88.4 R48, [R234+0x1a000] ;  /* 0x01a00000ea30783b */ /* 0x000ee20000004200 */
[----:B------:R-:W-:-:S02]  /*3660*/  IADD3 R216, R239, 0x7800, RZ ;  /* 0x00007800efd87810 */ /* 0x000fc40007ffe0ff */
[----:B------:R-:W-:Y:S01]  /*3670*/  FSEL R210, R210, RZ, P1 ;  /* 0x000000ffd2d27208 */ /* 0x000fe20000800000 */
[----:B------:R-:W5:Y:S04]  /*3680*/  LDSM.16.MT88.4 R64, [R232+0x1a000] ;  /* 0x01a00000e840783b */ /* 0x000f680000004200 */
        /* <DEDUP_REMOVED lines=15> */
[----:B------:R-:W4:Y:S01]  /*3780*/  MUFU.EX2 R192, R192 ;  /* 0x000000c000c07308 */ /* 0x000f220000000800 */
[--C-:B------:R-:W-:Y:S01]  /*3790*/  FFMA.FTZ R194, R203, UR6, -R210.reuse ;  /* 0x00000006cbc27c23 */ /* 0x100fe200080108d2 */
[--C-:B------:R-:W-:Y:S01]  /*37a0*/  FFMA.FTZ R196, R201, UR6, -R210.reuse ;  /* 0x00000006c9c47c23 */ /* 0x100fe200080108d2 */
[----:B------:R-:W-:Y:S01]  /*37b0*/  FSEL R205, R205, RZ, P1 ;  /* 0x000000ffcdcd7208 */ /* 0x000fe20000800000 */
[----:B------:R-:W1:Y:S01]  /*37c0*/  LDSM.16.MT88.4 R104, [R236+0x1e000] ;  /* 0x01e00000ec68783b */ /* 0x000e620000004200 */
[--C-:B------:R-:W-:Y:S01]  /*37d0*/  FFMA.FTZ R197, R197, UR6, -R210.reuse ;  /* 0x00000006c5c57c23 */ /* 0x100fe200080108d2 */
[----:B------:R-:W-:-:S02]  /*37e0*/  FFMA.FTZ R199, R199, UR6, -R210 ;  /* 0x00000006c7c77c23 */ /* 0x000fc400080108d2 */
        /* <DEDUP_REMOVED lines=10> */
[----:B----4-:R-:W-:Y:S01]  /*3890*/  F2FP.BF16.F32.PACK_AB R128, R192, R195 ;  /* 0x000000c3c080723e */ /* 0x010fe200000010ff */
[--C-:B------:R-:W-:Y:S01]  /*38a0*/  FFMA.FTZ R0, R0, UR6, -R205.reuse ;  /* 0x0000000600007c23 */ /* 0x100fe200080108cd */
[----:B------:R-:W4:Y:S01]  /*38b0*/  LDSM.16.MT88.4 R4, [R232+0x1e000] ;  /* 0x01e00000e804783b */ /* 0x000f220000004200 */
[----:B------:R-:W2:Y:S01]  /*38c0*/  MUFU.EX2 R186, R186 ;  /* 0x000000ba00ba7308 */ /* 0x000ea20000000800 */
[--C-:B------:R-:W-:Y:S01]  /*38d0*/  FFMA.FTZ R198, R198, UR6, -R205.reuse ;  /* 0x00000006c6c67c23 */ /* 0x100fe200080108cd */
[--C-:B------:R-:W-:Y:S01]  /*38e0*/  FFMA.FTZ R201, R214, UR6, -R205.reuse ;  /* 0x00000006d6c97c23 */ /* 0x100fe200080108cd */
[----:B------:R-:W4:Y:S01]  /*38f0*/  LDSM.16.MT88.4 R12, [R233+0x18800] ;  /* 0x01880000e90c783b */ /* 0x000f220000004200 */
[--C-:B------:R-:W-:Y:S01]  /*3900*/  FFMA.FTZ R200, R200, UR6, -R205.reuse ;  /* 0x00000006c8c87c23 */ /* 0x100fe200080108cd */
[--C-:B------:R-:W-:Y:S01]  /*3910*/  FFMA.FTZ R203, R212, UR6, -R205.reuse ;  /* 0x00000006d4cb7c23 */ /* 0x100fe200080108cd */
[----:B------:R-:W-:Y:S01]  /*3920*/  FFMA.FTZ R245, R202, UR6, -R205 ;  /* 0x00000006caf57c23 */ /* 0x000fe200080108cd */
[----:B------:R-:W4:Y:S01]  /*3930*/  LDSM.16.MT88.4 R20, [R233+0x1a800] ;  /* 0x01a80000e914783b */ /* 0x000f220000004200 */
[----:B------:R-:W-:Y:S01]  /*3940*/  MUFU.EX2 R189, R189 ;  /* 0x000000bd00bd7308 */ /* 0x000fe20000000800 */
[----:B------:R-:W-:-:S02]  /*3950*/  FADD.FTZ R192, R195, R192 ;  /* 0x000000c0c3c07221 */ /* 0x000fc40000010000 */
[----:B------:R-:W4:Y:S04]  /*3960*/  LDSM.16.MT88.4 R8, [R234+0x1c800] ;  /* 0x01c80000ea08783b */ /* 0x000f280000004200 */
[----:B------:R-:W4:Y:S01]  /*3970*/  LDSM.16.MT88.4 R16, [R233+0x1c800] ;  /* 0x01c80000e910783b */ /* 0x000f220000004200 */
        /* <DEDUP_REMOVED lines=38> */
[C---:B------:R-:W-:Y:S05]  /*3be0*/  HMMA.16816.F32.BF16 R44, R128.reuse, R48, RZ ;  /* 0x00000030802c723c */ /* 0x040fea00000418ff */
[----:B------:R-:W-:Y:S01]  /*3bf0*/  MUFU.EX2 R196, R196 ;  /* 0x000000c400c47308 */ /* 0x000fe20000000800 */
[C---:B-----5:R-:W-:Y:S06]  /*3c00*/  HMMA.16816.F32.BF16 R60, R128.reuse, R64, RZ ;  /* 0x00000040803c723c */ /* 0x060fec00000418ff */
[C---:B------:R-:W-:Y:S01]  /*3c10*/  HMMA.16816.F32.BF16 R68, R128.reuse, R72, RZ ;  /* 0x000000488044723c */ /* 0x040fe200000418ff */
        /* <DEDUP_REMOVED lines=161> */
[----:B-----5:R-:W-:Y:S01]  /*4630*/  F2FP.BF16.F32.PACK_AB R6, R179, R178 ;  /* 0x000000b2b306723e */ /* 0x020fe200000010ff */
        /* <DEDUP_REMOVED lines=53> */
[----:B------:R-:W-:Y:S01]  /*4990*/  ULDC UR23, c[0x0][0x39c] ;  /* 0x0000e70000177ab9 */ /* 0x000fe20000000800 */
[----:B------:R-:W-:Y:S01]  /*49a0*/  ULDC UR4, c[0x0][0x2ec] ;  /* 0x0000bb0000047ab9 */ /* 0x000fe20000000800 */
[----:B------:R-:W-:Y:S01]  /*49b0*/  ULDC.64 UR12, c[0x0][0x250] ;  /* 0x00009400000c7ab9 */ /* 0x000fe20000000a00 */
[----:B------:R-:W-:Y:S01]  /*49c0*/  ULDC.64 UR6, c[0x0][0x218] ;  /* 0x0000860000067ab9 */ /* 0x000fe20000000a00 */
[----:B------:R-:W-:Y:S01]  /*49d0*/  ULDC.64 UR8, c[0x0][0x248] ;  /* 0x0000920000087ab9 */ /* 0x000fe20000000a00 */
[----:B------:R-:W-:Y:S01]  /*49e0*/  ULDC.64 UR10, c[0x0][0x220] ;  /* 0x00008800000a7ab9 */ /* 0x000fe20000000a00 */
[----:B------:R-:W-:Y:S05]  /*49f0*/  BRA `(.L_x_1691) ;  /* 0x0000000000707947 */ /* 0x000fea0003800000 */
.L_x_1693:
        /* <DEDUP_REMOVED lines=28> */
.L_x_1691:
        /* <DEDUP_REMOVED lines=20> */
[----:B------:R-:W-:Y:S04]  /*4d00*/  ISETP.LT.AND P0, PT, RZ, UR26, PT ;  /* 0x0000001aff007c0c */ /* 0x000fe8000bf01270 */
[----:B------:R-:W-:Y:S05]  /*4d10*/  LDGSTS.E.BYPASS.LTC128B.128 [R244+0x1a000], desc[UR18][R164.64+0x80] ;  /* 0x1a000080a4f47fae */ /* 0x000fea000b901d52 */
[----:B------:R-:W-:Y:S05]  /*4d20*/  LDGSTS.E.BYPASS.LTC128B.128 [R244+0x1c000], desc[UR18][R164.64+0x100] ;  /* 0x1c000100a4f47fae */ /* 0x000fea000b901d52 */
[----:B------:R-:W-:Y:S05]  /*4d30*/  LDGSTS.E.BYPASS.LTC128B.128 [R244+0x1e000], desc[UR18][R164.64+0x180] ;  /* 0x1e000180a4f47fae */ /* 0x000fea000b901d52 */
[----:B------:R-:W-:Y:S05]  /*4d40*/  LDGSTS.E.BYPASS.LTC128B.128 [R244+0x19000], desc[UR18][R10.64] ;  /* 0x190000000af47fae */ /* 0x000fea000b901d52 */
[----:B------:R-:W-:Y:S05]  /*4d50*/  LDGSTS.E.BYPASS.LTC128B.128 [R244+0x1b000], desc[UR18][R10.64+0x80] ;  /* 0x1b0000800af47fae */ /* 0x000fea000b901d52 */
[----:B------:R-:W-:Y:S05]  /*4d60*/  LDGSTS.E.BYPASS.LTC128B.128 [R244+0x1d000], desc[UR18][R10.64+0x100] ;  /* 0x1d0001000af47fae */ /* 0x000fea000b901d52 */
[----:B------:R1:W-:Y:S05]  /*4d70*/  LDGSTS.E.BYPASS.LTC128B.128 [R244+0x1f000], desc[UR18][R10.64+0x180] ;  /* 0x1f0001800af47fae */ /* 0x0003ea000b901d52 */
[----:B------:R-:W-:Y:S05]  /*4d80*/  LDSM.16.M88.4 R168, [R242] ;  /* 0x00000000f2a8783b */ /* 0x000fea0000000200 */
[----:B------:R-:W2:Y:S05]  /*4d90*/  LDSM.16.M88.4 R172, [R241+0x10000] ;  /* 0x01000000f1ac783b */ /* 0x000eaa0000000200 */
[----:B------:R-:W3:Y:S05]  /*4da0*/  LDSM.16.M88.4 R176, [R241+0x10800] ;  /* 0x01080000f1b0783b */ /* 0x000eea0000000200 */
[----:B------:R-:W4:Y:S05]  /*4db0*/  LDSM.16.M88.4 R180, [R241+0x11000] ;  /* 0x01100000f1b4783b */ /* 0x000f2a0000000200 */
[----:B------:R-:W5:Y:S05]  /*4dc0*/  LDSM.16.M88.4 R184, [R241+0x11800] ;  /* 0x01180000f1b8783b */ /* 0x000f6a0000000200 */
[----:B------:R-:W0:Y:S05]  /*4dd0*/  LDGDEPBAR ;  /* 0x00000000000079af */ /* 0x000e2a0000000000 */
[----:B------:R-:W-:Y:S05]  /*4de0*/  LDSM.16.M88.4 R188, [R240] ;  /* 0x00000000f0bc783b */ /* 0x000fea0000000200 */
[----:B------:R-:W5:Y:S05]  /*4df0*/  LDSM.16.M88.4 R192, [R239] ;  /* 0x00000000efc0783b */ /* 0x000f6a0000000200 */
[----:B------:R-:W5:Y:S05]  /*4e00*/  LDSM.16.M88.4 R196, [R231] ;  /* 0x00000000e7c4783b */ /* 0x000f6a0000000200 */
[----:B------:R-:W5:Y:S01]  /*4e10*/  LDSM.16.M88.4 R200, [R230] ;  /* 0x00000000e6c8783b */ /* 0x000f620000000200 */
[C---:B--2---:R-:W-:Y:S04]  /*4e20*/  HMMA.16816.F32.BF16 R4, R168.reuse, R172, RZ ;  /* 0x000000aca804723c */ /* 0x044fe800000418ff */
[----:B------:R-:W2:Y:S02]  /*4e30*/  LDSM.16.M88.4 R204, [R229] ;  /* 0x00000000e5cc783b */ /* 0x000ea40000000200 */
[C---:B-1----:R-:W-:Y:S03]  /*4e40*/  HMMA.16816.F32.BF16 R8, R168.reuse, R174, RZ ;  /* 0x000000aea808723c */ /* 0x042fe600000418ff */
[----:B------:R-:W-:Y:S03]  /*4e50*/  LDSM.16.M88.4 R208, [R238] ;  /* 0x00000000eed0783b */ /* 0x000fe60000000200 */
[C---:B---3--:R-:W-:Y:S02]  /*4e60*/  HMMA.16816.F32.BF16 R12, R168.reuse, R176, RZ ;  /* 0x000000b0a80c723c */ /* 0x048fe400000418ff */
[----:B------:R-:W1:Y:S04]  /*4e70*/  LDSM.16.M88.4 R212, [R235+0x10000] ;  /* 0x01000000ebd4783b */ /* 0x000e680000000200 */
[C---:B------:R-:W-:Y:S01]  /*4e80*/  HMMA.16816.F32.BF16 R16, R168.reuse, R178, RZ ;  /* 0x000000b2a810723c */ /* 0x040fe200000418ff */
[----:B------:R-:W-:Y:S05]  /*4e90*/  LDSM.16.M88.4 R172, [R235+0x11000] ;  /* 0x01100000ebac783b */ /* 0x000fea0000000200 */
[C---:B----4-:R-:W-:Y:S01]  /*4ea0*/  HMMA.16816.F32.BF16 R20, R168.reuse, R180, RZ ;  /* 0x000000b4a814723c */ /* 0x050fe200000418ff */
[----:B------:R-:W-:Y:S05]  /*4eb0*/  LDSM.16.M88.4 R176, [R235+0x11800] ;  /* 0x01180000ebb0783b */ /* 0x000fea0000000200 */
[C---:B------:R-:W-:Y:S01]  /*4ec0*/  HMMA.16816.F32.BF16 R24, R168.reuse, R182, RZ ;  /* 0x000000b6a818723c */ /* 0x040fe200000418ff */
[----:B------:R-:W-:Y:S05]  /*4ed0*/  LDSM.16.M88.4 R180, [R237] ;  /* 0x00000000edb4783b */ /* 0x000fea0000000200 */
[C---:B-----5:R-:W-:Y:S06]  /*4ee0*/  HMMA.16816.F32.BF16 R28, R168.reuse, R184, RZ ;  /* 0x000000b8a81c723c */ /* 0x060fec00000418ff */
[----:B------:R-:W-:Y:S01]  /*4ef0*/  HMMA.16816.F32.BF16 R32, R168, R186, RZ ;  /* 0x000000baa820723c */ /* 0x000fe200000418ff */
[----:B------:R-:W3:Y:S05]  /*4f00*/  LDSM.16.M88.4 R168, [R235+0x10800] ;  /* 0x01080000eba8783b */ /* 0x000eea0000000200 */
        /* <DEDUP_REMOVED lines=16> */
[----:B------:R-:W-:Y:S05]  /*5010*/  LDSM.16.M88.4 R212, [R227] ;  /* 0x00000000e3d4783b */ /* 0x000fea0000000200 */
        /* <DEDUP_REMOVED lines=13> */
[C---:B--2---:R-:W-:Y:S06]  /*50f0*/  HMMA.16816.F32.BF16 R12, R180.reuse, R188, R12 ;  /* 0x000000bcb40c723c */ /* 0x044fec000004180c */
[C---:B------:R-:W-:Y:S01]  /*5100*/  HMMA.16816.F32.BF16 R16, R180.reuse, R190, R16 ;  /* 0x000000beb410723c */ /* 0x040fe20000041810 */
[----:B------:R-:W-:Y:S05]  /*5110*/  LDSM.16.M88.4 R188, [R224] ;  /* 0x00000000e0bc783b */ /* 0x000fea0000000200 */
[C---:B------:R-:W-:Y:S06]  /*5120*/  HMMA.16816.F32.BF16 R20, R180.reuse, R192, R20 ;  /* 0x000000c0b414723c */ /* 0x040fec0000041814 */
[C---:B------:R-:W-:Y:S01]  /*5130*/  HMMA.16816.F32.BF16 R24, R180.reuse, R194, R24 ;  /* 0x000000c2b418723c */ /* 0x040fe20000041818 */
[----:B------:R-:W-:Y:S05]  /*5140*/  LDSM.16.M88.4 R192, [R238+0x4000] ;  /* 0x00400000eec0783b */ /* 0x000fea0000000200 */
[C---:B------:R-:W-:Y:S06]  /*5150*/  HMMA.16816.F32.BF16 R28, R180.reuse, R196, R28 ;  /* 0x000000c4b41c723c */ /* 0x040fec000004181c */
[----:B------:R-:W-:Y:S01]  /*5160*/  HMMA.16816.F32.BF16 R32, R180, R198, R32 ;  /* 0x000000c6b420723c */ /* 0x000fe20000041820 */
[----:B------:R-:W2:Y:S05]  /*5170*/  LDSM.16.M88.4 R180, [R226] ;  /* 0x00000000e2b4783b */ /* 0x000eaa0000000200 */
[C---:B-1----:R-:W-:Y:S01]  /*5180*/  HMMA.16816.F32.BF16 R4, R200.reuse, R204, R4 ;  /* 0x000000ccc804723c */ /* 0x042fe20000041804 */
[----:B------:R-:W1:Y:S05]  /*5190*/  LDSM.16.M88.4 R196, [R235+0x12000] ;  /* 0x01200000ebc4783b */ /* 0x000e6a0000000200 */
[C---:B------:R-:W-:Y:S01]  /*51a0*/  HMMA.16816.F32.BF16 R8, R200.reuse, R206, R8 ;  /* 0x000000cec808723c */ /* 0x040fe20000041808 */
[----:B------:R-:W-:Y:S05]  /*51b0*/  LDSM.16.M88.4 R204, [R228+0x2000] ;  /* 0x00200000e4cc783b */ /* 0x000fea0000000200 */
        /* <DEDUP_REMOVED lines=13> */
[C---:B--2---:R-:W-:Y:S06]  /*5290*/  HMMA.16816.F32.BF16 R12, R208.reuse, R180, R12 ;  /* 0x000000b4d00c723c */ /* 0x044fec000004180c */
[C---:B------:R-:W-:Y:S01]  /*52a0*/  HMMA.16816.F32.BF16 R16, R208.reuse, R182, R16 ;  /* 0x000000b6d010723c */ /* 0x040fe20000041810 */
[----:B------:R-:W2:Y:S05]  /*52b0*/  LDSM.16.M88.4 R180, [R228+0x2800] ;  /* 0x00280000e4b4783b */ /* 0x000eaa0000000200 */
[C---:B------:R-:W-:Y:S06]  /*52c0*/  HMMA.16816.F32.BF16 R20, R208.reuse, R184, R20 ;  /* 0x000000b8d014723c */ /* 0x040fec0000041814 */
[C---:B------:R-:W-:Y:S01]  /*52d0*/  HMMA.16816.F32.BF16 R24, R208.reuse, R186, R24 ;  /* 0x000000bad018723c */ /* 0x040fe20000041818 */
[----:B------:R-:W2:Y:S05]  /*52e0*/  LDSM.16.M88.4 R184, [R228+0x3000] ;  /* 0x00300000e4b8783b */ /* 0x000eaa0000000200 */
[C---:B------:R-:W-:Y:S06]  /*52f0*/  HMMA.16816.F32.BF16 R28, R208.reuse, R188, R28 ;  /* 0x000000bcd01c723c */ /* 0x040fec000004181c */
        /* <DEDUP_REMOVED lines=21> */
[----:B------:R-:W2:Y:S05]  /*5450*/  LDSM.16.M88.4 R180, [R222] ;  /* 0x00000000deb4783b */ /* 0x000eaa0000000200 */
[C---:B------:R-:W-:Y:S06]  /*5460*/  HMMA.16816.F32.BF16 R20, R200.reuse, R184, R20 ;  /* 0x000000b8c814723c */ /* 0x040fec0000041814 */
[C---:B------:R-:W-:Y:S01]  /*5470*/  HMMA.16816.F32.BF16 R24, R200.reuse, R186, R24 ;  /* 0x000000bac818723c */ /* 0x040fe20000041818 */
[----:B------:R-:W2:Y:S05]  /*5480*/  LDSM.16.M88.4 R184, [R221] ;  /* 0x00000000ddb8783b */ /* 0x000eaa0000000200 */
        /* <DEDUP_REMOVED lines=71> */
[C---:B--2---:R-:W-:Y:S06]  /*5900*/  HMMA.16816.F32.BF16 R12, R200.reuse, R180, R12 ;  /* 0x000000b4c80c723c */ /* 0x044fec000004180c */
[C---:B------:R-:W-:Y:S06]  /*5910*/  HMMA.16816.F32.BF16 R16, R200.reuse, R182, R16 ;  /* 0x000000b6c810723c */ /* 0x040fec0000041810 */
[C---:B------:R-:W-:Y:S06]  /*5920*/  HMMA.16816.F32.BF16 R20, R200.reuse, R184, R20 ;  /* 0x000000b8c814723c */ /* 0x040fec0000041814 */
[C---:B------:R-:W-:Y:S06]  /*5930*/  HMMA.16816.F32.BF16 R24, R200.reuse, R186, R24 ;  /* 0x000000bac818723c */ /* 0x040fec0000041818 */
[C---:B------:R-:W-:Y:S06]  /*5940*/  HMMA.16816.F32.BF16 R28, R200.reuse, R188, R28 ;  /* 0x000000bcc81c723c */ /* 0x040fec000004181c */
[----:B------:R-:W-:Y:S06]  /*5950*/  HMMA.16816.F32.BF16 R32, R200, R190, R32 ;  /* 0x000000bec820723c */ /* 0x000fec0000041820 */
[C---:B-1----:R-:W-:Y:S06]  /*5960*/  HMMA.16816.F32.BF16 R4, R208.reuse, R212, R4 ;  /* 0x000000d4d004723c */ /* 0x042fec0000041804 */
[C---:B------:R-:W-:Y:S06]  /*5970*/  HMMA.16816.F32.BF16 R8, R208.reuse, R214, R8 ;  /* 0x000000d6d008723c */ /* 0x040fec0000041808 */
[C---:B---3--:R-:W-:Y:S06]  /*5980*/  HMMA.16816.F32.BF16 R12, R208.reuse, R168, R12 ;  /* 0x000000a8d00c723c */ /* 0x048fec000004180c */
        /* <DEDUP_REMOVED lines=114> */
.L_x_1692:
        /* <DEDUP_REMOVED lines=459> */
.L_x_1690:
        /* <DEDUP_REMOVED lines=277> */
.L_x_1694:
        /* <DEDUP_REMOVED lines=24> */
.L_x_1695:
        /* <DEDUP_REMOVED lines=114> */
.L_x_1697:
[----:B------:R-:W-:Y:S05]  /*9750*/  BSYNC B0 ;  /* 0x0000000000007941 */ /* 0x000fea0003800000 */
.L_x_1696:
        /* <DEDUP_REMOVED lines=32> */
.L_x_1699:
[----:B------:R-:W-:Y:S05]  /*9960*/  BSYNC B0 ;  /* 0x0000000000007941 */ /* 0x000fea0003800000 */
.L_x_1698:
        /* <DEDUP_REMOVED lines=22> */
.L_x_1701:
[----:B------:R-:W-:Y:S05]  /*9ad0*/  BSYNC B0 ;  /* 0x0000000000007941 */ /* 0x000fea0003800000 */
.L_x_1700:
        /* <DEDUP_REMOVED lines=22> */
.L_x_1703:
[----:B------:R-:W-:Y:S05]  /*9c40*/  BSYNC B0 ;  /* 0x0000000000007941 */ /* 0x000fea0003800000 */
.L_x_1702:
        /* <DEDUP_REMOVED lines=21> */
.L_x_1686:
        /* <DEDUP_REMOVED lines=86> */
.L_x_1705:
[----:B------:R-:W-:Y:S05]  /*a300*/  BSYNC B0 ;  /* 0x0000000000007941 */ /* 0x000fea0003800000 */
.L_x_1704:
        /* <DEDUP_REMOVED lines=20> */
.L_x_1707:
[----:B------:R-:W-:Y:S05]  /*a450*/  BSYNC B0 ;  /* 0x0000000000007941 */ /* 0x000fea0003800000 */
.L_x_1706:
        /* <DEDUP_REMOVED lines=18> */
.L_x_1709:
[----:B------:R-:W-:Y:S05]  /*a580*/  BSYNC B0 ;  /* 0x0000000000007941 */ /* 0x000fea0003800000 */
.L_x_1708:
        /* <DEDUP_REMOVED lines=18> */
.L_x_1711:
[----:B------:R-:W-:Y:S05]  /*a6b0*/  BSYNC B0 ;  /* 0x0000000000007941 */ /* 0x000fea0003800000 */
.L_x_1710:
        /* <DEDUP_REMOVED lines=10> */
.L_x_1713:
[----:B------:R-:W-:Y:S05]  /*a760*/  BSYNC B0 ;  /* 0x0000000000007941 */ /* 0x000fea0003800000 */
.L_x_1712:
        /* <DEDUP_REMOVED lines=10> */
.L_x_1715:
[----:B------:R-:W-:Y:S05]  /*a810*/  BSYNC B0 ;  /* 0x0000000000007941 */ /* 0x000fea0003800000 */
.L_x_1714:
        /* <DEDUP_REMOVED lines=10> */
.L_x_1717:
[----:B------:R-:W-:Y:S05]  /*a8c0*/  BSYNC B0 ;  /* 0x0000000000007941 */ /* 0x000fea0003800000 */
.L_x_1716:
        /* <DEDUP_REMOVED lines=10> */
.L_x_1718:
        /* <DEDUP_REMOVED lines=9> */
.L_x_2418:


//--------------------- .text._ZN5flash16flash_fwd_kernelI23Flash_fwd_kernel_traitsILi256ELi128ELi64ELi8ELb0ELb0EN7cutlass10bfloat16_tE19Flash_kernel_traitsILi256ELi128ELi64ELi8ES3_EELb1ELb0ELb0ELb1ELb0ELb0ELb0ELb0EEEvNS_16Flash_fwd_paramsE --------------------------
	.section	.text._ZN5flash16flash_fwd_kernelI23Flash_fwd_kernel_traitsILi256ELi128ELi64ELi8ELb0ELb0EN7cutlass10bfloat16_tE19Flash_kernel_traitsILi256ELi128ELi64ELi8ES3_EELb1ELb0ELb0ELb1ELb0ELb0ELb0ELb0EEEvNS_16Flash_fwd_paramsE,"ax",@progbits
	.align	128
        .global         _ZN5flash16flash_fwd_kernelI23Flash_fwd_kernel_traitsILi256ELi128ELi64ELi8ELb0ELb0EN7cutlass10bfloat16_tE19Flash_kernel_traitsILi256ELi128ELi64ELi8ES3_EELb1ELb0ELb0ELb1ELb0ELb0ELb0ELb0EEEvNS_16Flash_fwd_paramsE
        .type           _ZN5flash16flash_fwd_kernelI23Flash_fwd_kernel_traitsILi256ELi128ELi64ELi8ELb0ELb0EN7cutlass10bfloat16_tE19Flash_kernel_traitsILi256ELi128ELi64ELi8ES3_EELb1ELb0ELb0ELb1ELb0ELb0ELb0ELb0EEEvNS_16Flash_fwd_paramsE,@function
        .size           _ZN5flash16flash_fwd_kernelI23Flash_fwd_kernel_traitsILi256ELi128ELi64ELi8ELb0ELb0EN7cutlass10bfloat16_tE19Flash_kernel_traitsILi256ELi128ELi64ELi8ES3_EELb1ELb0ELb0ELb1ELb0ELb0ELb0ELb0EEEvNS_16Flash_fwd_paramsE,(.L_x_2419 - _ZN5flash16flash_fwd_kernelI23Flash_fwd_kernel_traitsILi256ELi128ELi64ELi8ELb0ELb0EN7cutlass10bfloat16_tE19Flash_kernel_traitsILi256ELi128ELi64ELi8ES3_EELb1ELb0ELb0ELb1ELb0ELb0ELb0ELb0EEEvNS_16Flash_fwd_paramsE)
        .other          _ZN5flash16flash_fwd_kernelI23Flash_fwd_kernel_traitsILi256ELi128ELi64ELi8ELb0ELb0EN7cutlass10bfloat16_tE19Flash_kernel_traitsILi256ELi128ELi64ELi8ES3_EELb1ELb0ELb0ELb1ELb0ELb0ELb0ELb0EEEvNS_16Flash_fwd_paramsE,@"STO_CUDA_ENTRY STV_DEFAULT"
_ZN5flash16flash_fwd_kernelI23Flash_fwd_kernel_traitsILi256ELi128ELi64ELi8ELb0ELb0EN7cutlass10bfloat16_tE19Flash_kernel_traitsILi256ELi128ELi64ELi8ES3_EELb1ELb0ELb0ELb1ELb0ELb0ELb0ELb0EEEvNS_16Flash_fwd_paramsE:
.text._ZN5flash16flash_fwd_kernelI23Flash_fwd_kernel_traitsILi256ELi128ELi64ELi8ELb0ELb0EN7cutlass10bfloat16_tE19Flash_kernel_traitsILi256ELi128ELi64ELi8ES3_EELb1ELb0ELb0ELb1ELb0ELb0ELb0ELb0EEEvNS_16Flash_fwd_paramsE:
        /* <DEDUP_REMOVED lines=13> */
[----:B------:R-:W5:Y:S01]  /*00d0*/  @P2 LDG.E.64 R8, desc[UR28][R8.64] ;  /* 0x0000001c08082981 */ /* 0x000f62000c1e1b00 */
[----:B------:R-:W-:Y:S01]  /*00e0*/  S2UR UR18, SR_CTAID.X ;  /* 0x00000000001279c3 */ /* 0x000fe20000002500 */
[----:B--2---:R-:W-:-:S07]  /*00f0*/  @P2 IMAD.MOV.U32 R4, RZ, RZ, R168 ;  /* 0x000000ffff042224 */ /* 0x004fce00078e00a8 */
[----:B------:R-:W1:Y:S01]  /*0100*/  S2UR UR31, SR_CTAID.Y ;  /* 0x00000000001f79c3 */ /* 0x000e620000002600 */
[----:B---3--:R-:W-:-:S07]  /*0110*/  @P2 IMAD.MOV.U32 R5, RZ, RZ, R2 ;  /* 0x000000ffff052224 */ /* 0x008fce00078e0002 */
[----:B------:R-:W2:Y:S01]  /*0120*/  S2UR UR30, SR_CTAID.Z ;  /* 0x00000000001e79c3 */ /* 0x000ea20000002700 */
[----:B------:R3:W5:Y:S01]  /*0130*/  @P2 LDG.E.64 R6, desc[UR28][R4.64] ;  /* 0x0000001c04062981 */ /* 0x000762000c1e1b00 */
[----:B------:R-:W-:-:S06]  /*0140*/  UISETP.NE.U32.AND UP2, UPT, UR6, URZ, UPT ;  /* 0x0000003f0600728c */ /* 0x000fcc000bf45070 */
[----:B------:R-:W5:Y:S01]  /*0150*/  @P2 LDC R0, c[0x0][0x3b0] ;  /* 0x0000ec00ff002b82 */ /* 0x000f620000000800 */
[----:B------:R-:W-:Y:S01]  /*0160*/  UISETP.NE.AND.EX UP2, UPT, UR7, URZ, UPT, UP2 ;  /* 0x0000003f0700728c */ /* 0x000fe2000bf45320 */
[----:B------:R-:W-:Y:S02]  /*0170*/  ULDC.U8 UR6, c[0x0][0x3c2] ;  /* 0x0000f08000067ab9 */ /* 0x000fe40000000000 */
[----:B------:R-:W-:-:S03]  /*0180*/  UISETP.NE.AND UP3, UPT, UR6, URZ, UPT ;  /* 0x0000003f0600728c */ /* 0x000fc6000bf65270 */
[----:B------:R-:W-:Y:S01]  /*0190*/  PLOP3.LUT P0, PT, PT, PT, UP2, 0x80, 0x0 ;  /* 0x000000000000781c */ /* 0x000fe20003f0f028 */
[----:B-1----:R-:W-:Y:S01]  /*01a0*/  UIMAD.WIDE UR8, UR31, 0x4, UR8 ;  /* 0x000000041f0878a5 */ /* 0x002fe2000f8e0208 */
[----:B------:R-:W-:Y:S01]  /*01b0*/  ULDC.64 UR6, c[0x0][0x2f8] ;  /* 0x0000be0000067ab9 */ /* 0x000fe20000000a00 */
[----:B--2---:R-:W-:-:S06]  /*01c0*/  ULOP3.LUT UR4, UR30, UR18, UR31, 0xfe, !UPT ;  /* 0x000000121e047292 */ /* 0x004fcc000f8efe1f */
[----:B----4-:R-:W-:Y:S01]  /*01d0*/  LOP3.LUT P3, RZ, R84, UR4, RZ, 0xfc, !PT ;  /* 0x0000000454ff7c12 */ /* 0x010fe2000f86fcff */
[----:B------:R-:W-:Y:S02]  /*01e0*/  ULDC.64 UR4, c[0x0][0x300] ;  /* 0x0000c00000047ab9 */ /* 0x000fe40000000a00 */
[----:B------:R-:W-:-:S04]  /*01f0*/  UISETP.NE.U32.AND UP1, UPT, UR4, URZ, UPT ;  /* 0x0000003f0400728c */ /* 0x000fc8000bf25070 */
[----:B------:R-:W-:-:S03]  /*0200*/  UISETP.NE.AND.EX UP1, UPT, UR5, URZ, UPT, UP1 ;  /* 0x0000003f0500728c */ /* 0x000fc6000bf25310 */
[----:B------:R-:W-:Y:S02]  /*0210*/  ULDC.64 UR4, c[0x0][0x2f8] ;  /* 0x0000be0000047ab9 */ /* 0x000fe40000000a00 */
[----:B------:R-:W-:Y:S01]  /*0220*/  UISETP.EQ.U32.AND UP0, UPT, UR4, URZ, UPT ;  /* 0x0000003f0400728c */ /* 0x000fe2000bf02070 */
[----:B---3--:R-:W1:Y:S03]  /*0230*/  @!P3 LDC.64 R4, c[0x0][0x3b8] ;  /* 0x0000ee00ff04bb82 */ /* 0x008e660000000a00 */
[----:B------:R-:W-:Y:S02]  /*0240*/  UISETP.EQ.OR.EX UP0, UPT, UR5, URZ, !UP3, UP0 ;  /* 0x0000003f0500728c */ /* 0x000fe4000df02700 */
[----:B------:R-:W-:Y:S01]  /*0250*/  UIMAD.WIDE UR6, UR31, 0x4, UR6 ;  /* 0x000000041f0678a5 */ /* 0x000fe2000f8e0206 */
[----:B-----5:R-:W-:Y:S02]  /*0260*/  @P2 R2UR UR32, R8 ;  /* 0x00000000082022ca */ /* 0x020fe400000e0000 */
[----:B------:R-:W-:-:S11]  /*0270*/  @P2 R2UR UR33, R9 ;  /* 0x00000000092122ca */ /* 0x000fd600000e0000 */
[----:B------:R-:W-:Y:S02]  /*0280*/  IMAD.U32 R8, RZ, RZ, UR32 ;  /* 0x00000020ff087e24 */ /* 0x000fe4000f8e00ff */
[----:B------:R-:W-:-:S05]  /*0290*/  IMAD.U32 R9, RZ, RZ, UR33 ;  /* 0x00000021ff097e24 */ /* 0x000fca000f8e00ff */
[----:B-1----:R1:W-:Y:S01]  /*02a0*/  @!P3 STG.E.64 desc[UR28][R4.64], R8 ;  /* 0x000000080400b986 */ /* 0x0023e2000c101b1c */
[----:B------:R-:W-:-:S05]  /*02b0*/  @P2 IADD3 R168, P1, R6, R0, RZ ;  /* 0x0000000006a82210 */ /* 0x000fca0007f3e0ff */
[----:B------:R-:W-:Y:S01]  /*02c0*/  @P2 IMAD.X R2, RZ, RZ, R7, P1 ;  /* 0x000000ffff022224 */ /* 0x000fe200008e0607 */
[----:B------:R-:W-:Y:S01]  /*02d0*/  PLOP3.LUT P1, PT, PT, PT, UP1, 0x80, 0x0 ;  /* 0x000000000000781c */ /* 0x000fe20003f2f018 */
[----:B------:R-:W-:Y:S02]  /*02e0*/  @!P3 IMAD.MOV.U32 R6, RZ, RZ, R168 ;  /* 0x000000ffff06b224 */ /* 0x000fe400078e00a8 */
[----:B------:R-:W-:Y:S01]  /*02f0*/  @!P3 IMAD.MOV.U32 R7, RZ, RZ, R2 ;  /* 0x000000ffff07b224 */ /* 0x000fe200078e0002 */
[----:B------:R-:W-:-:S04]  /*0300*/  PLOP3.LUT P2, PT, PT, PT, UP0, 0x80, 0x0 ;  /* 0x000000000000781c */ /* 0x000fc80003f4f008 */
[----:B------:R2:W-:Y:S01]  /*0310*/  @!P3 STG.E.64 desc[UR28][R4.64+0x8], R6 ;  /* 0x000008060400b986 */ /* 0x0005e2000c101b1c */
[----:B-1----:R-:W-:Y:S02]  /*0320*/  IMAD.U32 R8, RZ, RZ, UR8 ;  /* 0x00000008ff087e24 */ /* 0x002fe4000f8e00ff */
[----:B------:R-:W-:Y:S01]  /*0330*/  IMAD.U32 R9, RZ, RZ, UR9 ;  /* 0x00000009ff097e24 */ /* 0x000fe2000f8e00ff */
[----:B------:R-:W-:Y:S02]  /*0340*/  @UP1 ULDC.64 UR8, c[0x0][0x300] ;  /* 0x0000c00000081ab9 */ /* 0x000fe40000000a00 */
[----:B------:R-:W-:Y:S02]  /*0350*/  @UP1 UIMAD.WIDE UR8, UR31, 0x4, UR8 ;  /* 0x000000041f0818a5 */ /* 0x000fe4000f8e0208 */
[----:B------:R-:W3:Y:S04]  /*0360*/  @P0 LDG.E R0, desc[UR28][R8.64+0x4] ;  /* 0x0000041c08000981 */ /* 0x000ee8000c1e1900 */
[----:B--2---:R-:W-:Y:S01]  /*0370*/  IMAD.U32 R4, RZ, RZ, UR8 ;  /* 0x00000008ff047e24 */ /* 0x004fe2000f8e00ff */
[----:B------:R-:W2:Y:S01]  /*0380*/  @P0 LDG.E R7, desc[UR28][R8.64] ;  /* 0x0000001c08070981 */ /* 0x000ea2000c1e1900 */
[----:B------:R-:W-:Y:S01]  /*0390*/  IMAD.U32 R5, RZ, RZ, UR9 ;  /* 0x00000009ff057e24 */ /* 0x000fe2000f8e00ff */
[----:B------:R-:W-:Y:S01]  /*03a0*/  UMOV UR17, 0xffffffff ;  /* 0xffffffff00117882 */ /* 0x000fe20000000000 */
[----:B------:R-:W-:-:S03]  /*03b0*/  ULDC UR9, c[0x0][0x270] ;  /* 0x00009c0000097ab9 */ /* 0x000fc60000000800 */
[----:B------:R1:W4:Y:S02]  /*03c0*/  @P1 LDG.E R6, desc[UR28][R4.64] ;  /* 0x0000001c04061981 */ /* 0x000324000c1e1900 */
[----:B-1----:R-:W-:Y:S02]  /*03d0*/  IMAD.U32 R4, RZ, RZ, UR6 ;  /* 0x00000006ff047e24 */ /* 0x002fe4000f8e00ff */
[----:B------:R-:W-:-:S05]  /*03e0*/  IMAD.U32 R5, RZ, RZ, UR7 ;  /* 0x00000007ff057e24 */ /* 0x000fca000f8e00ff */
[----:B------:R-:W5:Y:S01]  /*03f0*/  @!P2 LDG.E R3, desc[UR28][R4.64] ;  /* 0x0000001c0403a981 */ /* 0x000f62000c1e1900 */
[----:B------:R-:W-:Y:S01]  /*0400*/  UIMAD UR7, UR31, UR9, UR30 ;  /* 0x000000091f0772a4 */ /* 0x000fe2000f8e021e */
[----:B------:R-:W-:Y:S01]  /*0410*/  UMOV UR6, 0xffffffff ;  /* 0xffffffff00067882 */ /* 0x000fe20000000000 */
[----:B------:R-:W-:Y:S01]  /*0420*/  UMOV UR8, URZ ;  /* 0x0000003f00087c82 */ /* 0x000fe20008000000 */
[----:B---3--:R-:W-:Y:S02]  /*0430*/  @P0 R2UR UR19, R0 ;  /* 0x00000000001302ca */ /* 0x008fe400000e0000 */
[----:B------:R-:W-:-:S04]  /*0440*/  SHF.R.S32.HI R0, RZ, 0x1f, R84 ;  /* 0x0000001fff007819 */ /* 0x000fc80000011454 */
[----:B------:R-:W-:Y:S02]  /*0450*/  LEA.HI R13, R0, R84, RZ, 0x5 ;  /* 0x00000054000d7211 */ /* 0x000fe400078f28ff */
[----:B--2---:R-:W-:Y:S02]  /*0460*/  @P0 R2UR UR17, R7 ;  /* 0x00000000071102ca */ /* 0x004fe400000e0000 */
[----:B------:R-:W-:Y:S02]  /*0470*/  ISETP.NE.U32.AND P0, PT, RZ, UR4, PT ;  /* 0x00000004ff007c0c */ /* 0x000fe4000bf05070 */
[----:B------:R-:W-:Y:S01]  /*0480*/  LOP3.LUT R85, R13, 0xffffffe0, RZ, 0xc0, !PT ;  /* 0xffffffe00d557812 */ /* 0x000fe200078ec0ff */
[----:B------:R-:W-:-:S04]  /*0490*/  USHF.L.U32 UR4, UR7, 0x5, URZ ;  /* 0x0000000507047899 */ /* 0x000fc8000800063f */
[----:B------:R-:W-:Y:S01]  /*04a0*/  IMAD.IADD R85, R84, 0x1, -R85 ;  /* 0x0000000154557824 */ /* 0x000fe200078e0a55 */
[----:B----4-:R-:W-:-:S03]  /*04b0*/  @P1 R2UR UR8, R6 ;  /* 0x00000000060812ca */ /* 0x010fc600000e0000 */
[----:B------:R-:W-:-:S07]  /*04c0*/  @UP2 UIADD3 UR19, UR19, -UR17, URZ ;  /* 0x8000001113132290 */ /* 0x000fce000fffe03f */
        /* <DEDUP_REMOVED lines=15> */
.L_x_1719:
[----:B------:R-:W-:-:S05]  /*05c0*/  ULDC UR7, c[0x0][0x2c8] ;  /* 0x0000b20000077ab9 */ /* 0x000fca0000000800 */
.L_x_1720:
        /* <DEDUP_REMOVED lines=60> */
.L_x_1722:
[----:B------:R-:W-:Y:S01]  /*0990*/  ULDC UR4, c[0x0][0x278] ;  /* 0x00009e0000047ab9 */ /* 0x000fe20000000800 */
[----:B------:R-:W1:Y:S01]  /*09a0*/  S2R R4, SR_CTAID.Z ;  /* 0x0000000000047919 */ /* 0x000e620000002700 */
[----:B------:R-:W-:Y:S01]  /*09b0*/  IMAD.U32 R3, RZ, RZ, UR4 ;  /* 0x00000004ff037e24 */ /* 0x000fe2000f8e00ff */
[----:B------:R-:W-:Y:S01]  /*09c0*/  UMOV UR14, URZ ;  /* 0x0000003f000e7c82 */ /* 0x000fe20008000000 */
[CC--:B------:R-:W-:Y:S01]  /*09d0*/  LEA.HI R236, R0.reuse, R84.reuse, RZ, 0x3 ;  /* 0x0000005400ec7211 */ /* 0x0c0fe200078f18ff */
[----:B------:R-:W-:Y:S01]  /*09e0*/  UIADD3 UR16, -UR25, UR19, URZ ;  /* 0x0000001319107290 */ /* 0x000fe2000fffe13f */
[----:B------:R-:W-:Y:S02]  /*09f0*/  LEA.HI R5, R0, R84, RZ, 0x6 ;  /* 0x0000005400057211 */ /* 0x000fe400078f30ff */
[----:B------:R-:W-:-:S03]  /*0a00*/  IABS R3, R3 ;  /* 0x0000000300037213 */ /* 0x000fc60000000000 */
[----:B------:R-:W-:Y:S01]  /*0a10*/  IMAD.SHL.U32 R5, R5, 0x8, RZ ;  /* 0x0000000805057824 */ /* 0x000fe200078e00ff */
[----:B------:R-:W-:-:S13]  /*0a20*/  R2UR UR7, R3 ;  /* 0x00000000030772ca */ /* 0x000fda00000e0000 */
[----:B------:R-:W2:Y:S01]  /*0a30*/  I2F.RP R3, UR7 ;  /* 0x0000000700037d06 */ /* 0x000ea20008209400 */
[----:B-1----:R-:W-:-:S04]  /*0a40*/  IABS R4, R4 ;  /* 0x0000000400047213 */ /* 0x002fc80000000000 */
[----:B------:R-:W-:-:S03]  /*0a50*/  R2UR UR5, R4 ;  /* 0x00000000040572ca */ /* 0x000fc600000e0000 */
[----:B--2---:R-:W1:Y:S02]  /*0a60*/  MUFU.RCP R3, R3 ;  /* 0x0000000300037308 */ /* 0x004e640000001000 */
[----:B-1----:R-:W-:-:S06]  /*0a70*/  VIADD R3, R3, 0xffffffe ;  /* 0x0ffffffe03037836 */ /* 0x002fcc0000000000 */
[----:B------:R-:W1:Y:S02]  /*0a80*/  F2I.FTZ.U32.TRUNC.NTZ R3, R3 ;  /* 0x0000000300037305 */ /* 0x000e64000021f000 */
[----:B-1----:R-:W-:Y:S02]  /*0a90*/  R2UR UR15, R3 ;  /* 0x00000000030f72ca */ /* 0x002fe400000e0000 */
[----:B------:R-:W-:Y:S02]  /*0aa0*/  LOP3.LUT R3, R236, 0xfffffff8, RZ, 0xc0, !PT ;  /* 0xfffffff8ec037812 */ /* 0x000fe400078ec0ff */
[----:B------:R-:W-:-:S03]  /*0ab0*/  SHF.R.S32.HI R236, RZ, 0x3, R236 ;  /* 0x00000003ffec7819 */ /* 0x000fc600000114ec */
[----:B------:R-:W-:Y:S02]  /*0ac0*/  IMAD.IADD R3, R84, 0x1, -R3 ;  /* 0x0000000154037824 */ /* 0x000fe400078e0a03 */
[C---:B------:R-:W-:Y:S02]  /*0ad0*/  IMAD.SHL.U32 R223, R236.reuse, 0x40, RZ ;  /* 0x00000040ecdf7824 */ /* 0x040fe400078e00ff */
[----:B------:R-:W-:Y:S02]  /*0ae0*/  VIADD R4, R236, 0x40 ;  /* 0x00000040ec047836 */ /* 0x000fe40000000000 */
[----:B------:R-:W-:Y:S01]  /*0af0*/  UIADD3 UR9, URZ, -UR15, URZ ;  /* 0x8000000f3f097290 */ /* 0x000fe2000fffe03f */
[----:B------:R-:W-:Y:S01]  /*0b00*/  IMAD.SHL.U32 R234, R3, 0x8, RZ ;  /* 0x0000000803ea7824 */ /* 0x000fe200078e00ff */
[----:B------:R-:W-:Y:S02]  /*0b10*/  LOP3.LUT R223, R223, 0x1c0, RZ, 0xc0, !PT ;  /* 0x000001c0dfdf7812 */ /* 0x000fe400078ec0ff */
[----:B------:R-:W-:Y:S01]  /*0b20*/  UIMAD UR9, UR9, UR7, URZ ;  /* 0x00000007090972a4 */ /* 0x000fe2000f8e023f */
[----:B------:R-:W-:-:S02]  /*0b30*/  ISETP.GE.AND P5, PT, R4, UR16, PT ;  /* 0x0000001004007c0c */ /* 0x000fc4000bfa6270 */
[--C-:B------:R-:W-:Y:S01]  /*0b40*/  LOP3.LUT R4, R223, 0x38, R234.reuse, 0xf8, !PT ;  /* 0x00000038df047812 */ /* 0x100fe200078ef8ea */
[----:B------:R-:W-:Y:S01]  /*0b50*/  UIMAD.WIDE.U32 UR14, UR15, UR9, UR14 ;  /* 0x000000090f0e72a5 */ /* 0x000fe2000f8e000e */
[----:B------:R-:W-:Y:S02]  /*0b60*/  SHF.R.U32.HI R223, RZ, 0x3, R223 ;  /* 0x00000003ffdf7819 */ /* 0x000fe400000116df */
[----:B------:R-:W-:Y:S02]  /*0b70*/  SHF.R.S32.HI R235, RZ, 0x1f, R234 ;  /* 0x0000001fffeb7819 */ /* 0x000fe400000114ea */
[----:B------:R-:W-:Y:S02]  /*0b80*/  LOP3.LUT R223, R4, R223, RZ, 0x3c, !PT ;  /* 0x000000df04df7212 */ /* 0x000fe400078e3cff */
[----:B------:R-:W-:Y:S02]  /*0b90*/  UMOV UR9, UR15 ;  /* 0x0000000f00097c82 */ /* 0x000fe40008000000 */
[----:B------:R-:W-:-:S07]  /*0ba0*/  UIMAD.WIDE.U32 UR14, UR9, UR5, URZ ;  /* 0x00000005090e72a5 */ /* 0x000fce000f8e003f */
[----:B------:R-:W-:Y:S02]  /*0bb0*/  UMOV UR20, UR15 ;  /* 0x0000000f00147c82 */ /* 0x000fe40008000000 */
[----:B------:R-:W-:-:S04]  /*0bc0*/  UIADD3 UR9, -UR20, URZ, URZ ;  /* 0x0000003f14097290 */ /* 0x000fc8000fffe13f */
[----:B------:R-:W-:Y:S02]  /*0bd0*/  UIMAD UR5, UR7, UR9, UR5 ;  /* 0x00000009070572a4 */ /* 0x000fe4000f8e0205 */
[----:B------:R-:W-:Y:S02]  /*0be0*/  @UP0 UIADD3 UR9, UR8, UR6, URZ ;  /* 0x0000000608090290 */ /* 0x000fe4000fffe03f */
        /* <DEDUP_REMOVED lines=13> */
[----:B------:R-:W-:Y:S02]  /*0cc0*/  USHF.R.S32.HI UR5, URZ, 0x1f, UR30 ;  /* 0x0000001f3f057899 */ /* 0x000fe4000801141e */
[----:B------:R-:W-:-:S04]  /*0cd0*/  @UP0 UIADD3 UR23, UR15, UR9, URZ ;  /* 0x000000090f170290 */ /* 0x000fc8000fffe03f */
        /* <DEDUP_REMOVED lines=16> */
.L_x_1723:
[----:B------:R-:W1:Y:S01]  /*0de0*/  S2UR UR4, SR_CgaCtaId ;  /* 0x00000000000479c3 */ /* 0x000e620000008800 */
[----:B------:R-:W-:Y:S01]  /*0df0*/  IADD3 R6, P0, R234, UR34, RZ ;  /* 0x00000022ea067c10 */ /* 0x000fe2000ff1e0ff */
[----:B------:R-:W-:Y:S01]  /*0e00*/  ULDC.64 UR8, c[0x0][0x258] ;  /* 0x0000960000087ab9 */ /* 0x000fe20000000a00 */
[----:B------:R-:W-:Y:S01]  /*0e10*/  UMOV UR35, 0x400 ;  /* 0x0000040000237882 */ /* 0x000fe20000000000 */
[----:B------:R-:W-:Y:S01]  /*0e20*/  UIMAD UR15, UR5, UR8, URZ ;  /* 0x00000008050f72a4 */ /* 0x000fe2000f8e023f */
[----:B------:R-:W-:Y:S01]  /*0e30*/  IADD3.X R7, R235, UR10, RZ, P0, !PT ;  /* 0x0000000aeb077c10 */ /* 0x000fe200087fe4ff */
[----:B------:R-:W-:Y:S01]  /*0e40*/  IMAD.U32 R10, RZ, RZ, UR8 ;  /* 0x00000008ff0a7e24 */ /* 0x000fe2000f8e00ff */
[C---:B------:R-:W-:Y:S01]  /*0e50*/  ISETP.GE.AND P0, PT, R236.reuse, UR16, PT ;  /* 0x00000010ec007c0c */ /* 0x040fe2000bf06270 */
[----:B------:R-:W-:Y:S01]  /*0e60*/  UIMAD UR15, UR30, UR9, UR15 ;  /* 0x000000091e0f72a4 */ /* 0x000fe2000f8e020f */
[----:B------:R-:W-:Y:S01]  /*0e70*/  VIADD R4, R236, 0x60 ;  /* 0x00000060ec047836 */ /* 0x000fe20000000000 */
[----:B------:R-:W-:Y:S01]  /*0e80*/  ULDC.64 UR10, c[0x0][0x260] ;  /* 0x00009800000a7ab9 */ /* 0x000fe20000000a00 */
[----:B------:R-:W-:Y:S01]  /*0e90*/  ULDC.64 UR8, c[0x0][0x268] ;  /* 0x00009a0000087ab9 */ /* 0x000fe20000000a00 */
[----:B------:R-:W-:Y:S01]  /*0ea0*/  UIMAD UR34, UR14, UR10, URZ ;  /* 0x0000000a0e2272a4 */ /* 0x000fe2000f8e023f */
[----:B------:R-:W-:Y:S01]  /*0eb0*/  IMAD.WIDE.U32 R10, R10, UR30, R6 ;  /* 0x0000001e0a0a7c25 */ /* 0x000fe2000f8e0006 */
[----:B------:R-:W-:Y:S01]  /*0ec0*/  UIMAD UR14, UR14, UR8, URZ ;  /* 0x000000080e0e72a4 */ /* 0x000fe2000f8e023f */
[--C-:B------:R-:W-:Y:S01]  /*0ed0*/  SHF.R.S32.HI R237, RZ, 0x1f, R236.reuse ;  /* 0x0000001fffed7819 */ /* 0x100fe200000114ec */
[----:B------:R-:W-:Y:S01]  /*0ee0*/  UIMAD UR11, UR20, UR11, UR34 ;  /* 0x0000000b140b72a4 */ /* 0x000fe2000f8e0222 */
[----:B------:R-:W-:Y:S01]  /*0ef0*/  MOV R20, UR18 ;  /* 0x0000001200147c02 */ /* 0x000fe20008000f00 */
[----:B------:R-:W-:Y:S01]  /*0f00*/  UIMAD UR34, UR20, UR9, UR14 ;  /* 0x00000009142272a4 */ /* 0x000fe2000f8e020e */
[----:B------:R-:W-:Y:S01]  /*0f10*/  LOP3.LUT R223, R223, 0xfffffe00, R5, 0xf8, !PT ;  /* 0xfffffe00dfdf7812 */ /* 0x000fe200078ef805 */
[----:B------:R-:W-:Y:S01]  /*0f20*/  VIADD R19, R11, UR15 ;  /* 0x0000000f0b137c36 */ /* 0x000fe20008000000 */
[----:B------:R-:W-:Y:S01]  /*0f30*/  BSSY B0, `(.L_x_1724) ;  /* 0x000003a000007945 */ /* 0x000fe20003800000 */
[----:B------:R-:W-:Y:S01]  /*0f40*/  ISETP.GE.AND P6, PT, R4, UR16, PT ;  /* 0x0000001004007c0c */ /* 0x000fe2000bfc6270 */
[----:B------:R-:W-:Y:S01]  /*0f50*/  VIADD R12, R236, 0x20 ;  /* 0x00000020ec0c7836 */ /* 0x000fe20000000000 */
[----:B-1----:R-:W-:Y:S01]  /*0f60*/  ULEA UR4, UR4, UR35, 0x18 ;  /* 0x0000002304047291 */ /* 0x002fe2000f8ec03f */
        /* <DEDUP_REMOVED lines=54> */
.L_x_1725:
[----:B------:R-:W-:Y:S05]  /*12d0*/  BSYNC B0 ;  /* 0x0000000000007941 */ /* 0x000fea0003800000 */
.L_x_1724:
        /* <DEDUP_REMOVED lines=56> */
.L_x_1727:
[----:B------:R-:W-:Y:S05]  /*1660*/  BSYNC B0 ;  /* 0x0000000000007941 */ /* 0x000fea0003800000 */
.L_x_1726:
        /* <DEDUP_REMOVED lines=49> */
.L_x_1729:
[----:B------:R-:W-:Y:S05]  /*1980*/  BSYNC B0 ;  /* 0x0000000000007941 */ /* 0x000fea0003800000 */
.L_x_1728:
        /* <DEDUP_REMOVED lines=50> */
.L_x_1731:
[----:B------:R-:W-:Y:S05]  /*1cb0*/  BSYNC B0 ;  /* 0x0000000000007941 */ /* 0x000fea0003800000 */
.L_x_1730:
        /* <DEDUP_REMOVED lines=53> */
.L_x_1733:
[----:B------:R-:W-:Y:S05]  /*2010*/  BSYNC B0 ;  /* 0x0000000000007941 */ /* 0x000fea0003800000 */
.L_x_1732:
        /* <DEDUP_REMOVED lines=44> */
.L_x_1735:
[----:B------:R-:W-:Y:S05]  /*22e0*/  BSYNC B0 ;  /* 0x0000000000007941 */ /* 0x000fea0003800000 */
.L_x_1734:
        /* <DEDUP_REMOVED lines=10> */
[----:B------:R-:W-:Y:S01]  /*2390*/  LEA.HI R0, R0, R84, RZ, 0x4 ;  /* 0x0000005400007211 */ /* 0x000fe200078f20ff */
[----:B------:R-:W-:Y:S01]  /*23a0*/  @UP1 UIMAD.WIDE.U32 UR40, UR31, UR8, UR40 ;  /* 0x000000081f2812a5 */ /* 0x000fe2000f8e0028 */
[----:B------:R-:W-:-:S04]  /*23b0*/  DEPBAR.LE SB0, 0x0 ;  /* 0x000080000000791a */ /* 0x000fc80000000000 */
[----:B------:R-:W-:Y:S02]  /*23c0*/  @UP1 UIMAD UR9, UR31, UR9, UR39 ;  /* 0x000000091f0912a4 */ /* 0x000fe4000f8e0227 */
[----:B------:R-:W-:Y:S02]  /*23d0*/  @UP1 ULEA UR12, UP0, UR40, UR12, 0x2 ;  /* 0x0000000c280c1291 */ /* 0x000fe4000f80103f */
[----:B------:R-:W-:Y:S01]  /*23e0*/  @UP1 UIADD3 UR9, UR41, UR9, URZ ;  /* 0x0000000929091290 */ /* 0x000fe2000fffe03f */
[----:B------:R-:W-:-:S03]  /*23f0*/  @UP1 ULDC UR5, c[0x0][0x2e8] ;  /* 0x0000ba0000051ab9 */ /* 0x000fc60000000800 */
[----:B------:R-:W-:Y:S01]  /*2400*/  @UP1 ULEA.HI.X UR13, UR40, UR13, UR9, 0x2, UP0 ;  /* 0x0000000d280d1291 */ /* 0x000fe200080f1409 */
[----:B-1234-:R-:W-:-:S05]  /*2410*/  IMAD.U32 R4, RZ, RZ, UR12 ;  /* 0x0000000cff047e24 */ /* 0x01efca000f8e00ff */
[----:B------:R-:W-:-:S05]  /*2420*/  IMAD.U32 R5, RZ, RZ, UR13 ;  /* 0x0000000dff057e24 */ /* 0x000fca000f8e00ff */
[----:B------:R1:W2:Y:S01]  /*2430*/  @P0 LDG.E R4, desc[UR28][R4.64] ;  /* 0x0000001c04040981 */ /* 0x0002a2000c1e1900 */
[----:B------:R-:W-:Y:S01]  /*2440*/  LOP3.LUT R7, R0, 0xfffffff0, RZ, 0xc0, !PT ;  /* 0xfffffff000077812 */ /* 0x000fe200078ec0ff */
[----:B------:R-:W-:Y:S01]  /*2450*/  IMAD.SHL.U32 R8, R3, 0x40, RZ ;  /* 0x0000004003087824 */ /* 0x000fe200078e00ff */
[----:B------:R-:W-:Y:S01]  /*2460*/  ISETP.GE.AND P2, PT, R236, UR37, PT ;  /* 0x00000025ec007c0c */ /* 0x000fe2000bf46270 */
[----:B------:R-:W-:Y:S01]  /*2470*/  BAR.SYNC.DEFER_BLOCKING 0x0 ;  /* 0x0000000000007b1d */ /* 0x000fe20000010000 */
[----:B------:R-:W-:Y:S01]  /*2480*/  UIMAD.WIDE.U32 UR8, UR14, UR6, URZ ;  /* 0x000000060e0872a5 */ /* 0x000fe2000f8e003f */
[----:B------:R-:W-:Y:S01]  /*2490*/  IMAD.IADD R7, R84, 0x1, -R7 ;  /* 0x0000000154077824 */ /* 0x000fe200078e0a07 */
[----:B------:R-:W-:Y:S02]  /*24a0*/  LOP3.LUT R8, R8, 0x1c0, RZ, 0xc0, !PT ;  /* 0x000001c008087812 */ /* 0x000fe400078ec0ff */
[----:B------:R-:W-:Y:S01]  /*24b0*/  IADD3 R228, P1, R16, UR26, RZ ;  /* 0x0000001a10e47c10 */ /* 0x000fe2000ff3e0ff */
[----:B------:R-:W-:Y:S01]  /*24c0*/  BSSY B0, `(.L_x_1736) ;  /* 0x0000056000007945 */ /* 0x000fe20003800000 */
[----:B------:R-:W-:-:S02]  /*24d0*/  SHF.R.S32.HI R11, RZ, 0x1f, R7 ;  /* 0x0000001fff0b7819 */ /* 0x000fc40000011407 */
[----:B------:R-:W-:Y:S02]  /*24e0*/  IADD3.X R229, R17, UR23, R14, P1, !PT ;  /* 0x0000001711e57c10 */ /* 0x000fe40008ffe40e */
[----:B------:R-:W-:Y:S02]  /*24f0*/  LEA.HI R11, R11, R7, RZ, 0x3 ;  /* 0x000000070b0b7211 */ /* 0x000fe400078f18ff */
[----:B------:R-:W-:Y:S01]  /*2500*/  ISETP.GE.AND P6, PT, R12, UR37, PT ;  /* 0x000000250c007c0c */ /* 0x000fe2000bfc6270 */
[----:B------:R-:W-:-:S04]  /*2510*/  IMAD.WIDE.U32 R228, R164, UR20, R228 ;  /* 0x00000014a4e47c25 */ /* 0x000fc8000f8e00e4 */
[----:B------:R-:W-:Y:S01]  /*2520*/  VIADD R222, R229, UR34 ;  /* 0x00000022e5de7c36 */ /* 0x000fe20008000000 */
[----:B-1----:R-:W-:Y:S01]  /*2530*/  SHF.R.S32.HI R5, RZ, 0x4, R0 ;  /* 0x00000004ff057819 */ /* 0x002fe20000011400 */
[----:B------:R1:W-:Y:S03]  /*2540*/  @P2 STS.128 [R223+0x18000], RZ ;  /* 0x018000ffdf002388 */ /* 0x0003e60000000c00 */
[----:B------:R-:W-:Y:S02]  /*2550*/  LEA.HI R214, R0, R5, RZ, 0x1 ;  /* 0x0000000500d67211 */ /* 0x000fe400078f08ff */
[C---:B------:R-:W-:Y:S01]  /*2560*/  LOP3.LUT R0, R11.reuse, 0xfffffff8, RZ, 0xc0, !PT ;  /* 0xfffffff80b007812 */ /* 0x040fe200078ec0ff */
[----:B------:R1:W-:Y:S01]  /*2570*/  @P2 STS.128 [R223+0x1a000], RZ ;  /* 0x01a000ffdf002388 */ /* 0x0003e20000000c00 */
[----:B------:R-:W-:Y:S01]  /*2580*/  LOP3.LUT R214, R214, 0xfffffffe, RZ, 0xc0, !PT ;  /* 0xfffffffed6d67812 */ /* 0x000fe200078ec0ff */
[----:B------:R-:W-:-:S02]  /*2590*/  IMAD.SHL.U32 R11, R11, 0x40, RZ ;  /* 0x000000400b0b7824 */ /* 0x000fc400078e00ff */
[----:B------:R-:W-:Y:S01]  /*25a0*/  IMAD.IADD R0, R7, 0x1, -R0 ;  /* 0x0000000107007824 */ /* 0x000fe200078e0a00 */
[----:B------:R1:W-:Y:S01]  /*25b0*/  @P2 STS.128 [R223+0x1c000], RZ ;  /* 0x01c000ffdf002388 */ /* 0x0003e20000000c00 */
[----:B------:R-:W2:Y:S01]  /*25c0*/  @P0 MUFU.RCP R7, UR5 ;  /* 0x0000000500070d08 */ /* 0x000ea20008001000 */
[----:B------:R-:W-:Y:S01]  /*25d0*/  IMAD.IADD R214, R5, 0x1, -R214 ;  /* 0x0000000105d67824 */ /* 0x000fe200078e0ad6 */
[----:B------:R-:W-:Y:S01]  /*25e0*/  UIMAD UR5, UR38, UR6, URZ ;  /* 0x00000006260572a4 */ /* 0x000fe2000f8e023f */
[----:B------:R-:W-:Y:S01]  /*25f0*/  IMAD.SHL.U32 R5, R236, 0x8, RZ ;  /* 0x00000008ec057824 */ /* 0x000fe200078e00ff */
[----:B------:R1:W-:Y:S01]  /*2600*/  @P2 STS.128 [R223+0x1e000], RZ ;  /* 0x01e000ffdf002388 */ /* 0x0003e20000000c00 */
[----:B------:R-:W-:Y:S01]  /*2610*/  IMAD.SHL.U32 R9, R0, 0x40, RZ ;  /* 0x0000004000097824 */ /* 0x000fe200078e00ff */
[----:B------:R-:W-:Y:S01]  /*2620*/  UIMAD UR5, UR14, UR7, UR5 ;  /* 0x000000070e0572a4 */ /* 0x000fe2000f8e0205 */
[----:B------:R-:W-:Y:S01]  /*2630*/  IMAD.SHL.U32 R10, R214, 0x8, RZ ;  /* 0x00000008d60a7824 */ /* 0x000fe200078e00ff */
[----:B------:R-:W-:-:S02]  /*2640*/  LOP3.LUT R5, R8, 0x8, R5, 0xf8, !PT ;  /* 0x0000000808057812 */ /* 0x000fc400078ef805 */
[----:B------:R-:W-:Y:S01]  /*2650*/  LOP3.LUT R9, R9, 0x1c0, RZ, 0xc0, !PT ;  /* 0x000001c009097812 */ /* 0x000fe200078ec0ff */
[----:B------:R-:W-:Y:S01]  /*2660*/  UIADD3 UR5, UR9, UR5, URZ ;  /* 0x0000000509057290 */ /* 0x000fe2000fffe03f */
[----:B------:R-:W-:Y:S02]  /*2670*/  SHF.R.U32.HI R8, RZ, 0x3, R8 ;  /* 0x00000003ff087819 */ /* 0x000fe40000011608 */
[----:B------:R-:W-:Y:S02]  /*2680*/  LOP3.LUT R10, R9, 0x8, R10, 0xf8, !PT ;  /* 0x00000008090a7812 */ /* 0x000fe400078ef80a */
[----:B------:R-:W-:Y:S01]  /*2690*/  SHF.R.U32.HI R9, RZ, 0x3, R9 ;  /* 0x00000003ff097819 */ /* 0x000fe20000011609 */
[----:B------:R-:W-:Y:S01]  /*26a0*/  IMAD.U32 R14, RZ, RZ, UR5 ;  /* 0x00000005ff0e7e24 */ /* 0x000fe2000f8e00ff */
[----:B------:R-:W-:Y:S01]  /*26b0*/  LOP3.LUT R5, R5, R8, RZ, 0x3c, !PT ;  /* 0x0000000805057212 */ /* 0x000fe200078e3cff */
[----:B------:R-:W-:Y:S01]  /*26c0*/  UMOV UR5, URZ ;  /* 0x0000003f00057c82 */ /* 0x000fe20008000000 */
[----:B------:R-:W-:Y:S01]  /*26d0*/  LOP3.LUT R9, R10, R9, RZ, 0x3c, !PT ;  /* 0x000000090a097212 */ /* 0x000fe200078e3cff */
[----:B------:R-:W-:-:S02]  /*26e0*/  IMAD.U32 R10, RZ, RZ, UR8 ;  /* 0x00000008ff0a7e24 */ /* 0x000fc4000f8e00ff */
[----:B------:R-:W-:Y:S01]  /*26f0*/  IMAD R214, R214, 0x200, R5 ;  /* 0x00000200d6d67824 */ /* 0x000fe200078e0205 */
[----:B------:R-:W-:Y:S01]  /*2700*/  LOP3.LUT R5, R9, 0xfffffe00, R11, 0xf8, !PT ;  /* 0xfffffe0009057812 */ /* 0x000fe200078ef80b */
[----:B------:R-:W-:-:S03]  /*2710*/  IMAD.U32 R11, RZ, RZ, UR9 ;  /* 0x00000009ff0b7e24 */ /* 0x000fc6000f8e00ff */
[----:B------:R-:W-:Y:S01]  /*2720*/  LEA R214, R214, UR4, 0x1 ;  /* 0x00000004d6d67c11 */ /* 0x000fe2000f8e08ff */
[----:B--2---:R-:W-:Y:S01]  /*2730*/  @P0 FMUL.FTZ R8, R4, R7 ;  /* 0x0000000704080220 */ /* 0x004fe20000410000 */
[----:B------:R-:W-:Y:S02]  /*2740*/  SHF.R.S32.HI R7, RZ, 0x5, R13 ;  /* 0x00000005ff077819 */ /* 0x000fe4000001140d */
[----:B------:R-:W-:Y:S02]  /*2750*/  LEA R4, P1, R10, R228, 0x6 ;  /* 0x000000e40a047211 */ /* 0x000fe400078230ff */
[----:B------:R-:W-:Y:S01]  /*2760*/  @P0 R2UR UR8, R8 ;  /* 0x00000000080802ca */ /* 0x000fe200000e0000 */
[----:B------:R-:W-:Y:S01]  /*2770*/  IMAD R215, R7, 0x400, R5 ;  /* 0x0000040007d77824 */ /* 0x000fe200078e0205 */
[----:B------:R-:W-:-:S04]  /*2780*/  LEA.HI.X R14, R10, R222, R14, 0x6, P1 ;  /* 0x000000de0a0e7211 */ /* 0x000fc800008f340e */
[----:B------:R-:W-:-:S07]  /*2790*/  LEA R215, R215, UR4, 0x1 ;  /* 0x00000004d7d77c11 */ /* 0x000fce000f8e08ff */
        /* <DEDUP_REMOVED lines=40> */
.L_x_1737:
[----:B------:R-:W-:Y:S05]  /*2a20*/  BSYNC B0 ;  /* 0x0000000000007941 */ /* 0x000fea0003800000 */
.L_x_1736:
        /* <DEDUP_REMOVED lines=49> */
.L_x_1739:
[----:B------:R-:W-:Y:S05]  /*2d40*/  BSYNC B0 ;  /* 0x0000000000007941 */ /* 0x000fea0003800000 */
.L_x_1738:
[----:B------:R-:W-:Y:S01]  /*2d50*/  LDSM.16.M88.4 R36, [R215] ;  /* 0x00000000d724783b */ /* 0x000fe20000000200 */
[----:B------:R-:W-:Y:S01]  /*2d60*/  R2P PR, R3, 0x6 ;  /* 0x0000000603007804 */ /* 0x000fe20000000000 */
[----:B------:R-:W-:Y:S01]  /*2d70*/  IMAD.MOV.U32 R4, RZ, RZ, 0x10 ;  /* 0x00000010ff047424 */ /* 0x000fe200078e00ff */
[----:B------:R-:W-:Y:S01]  /*2d80*/  LOP3.LUT P0, RZ, R0, 0x2, RZ, 0xc0, !PT ;  /* 0x0000000200ff7812 */ /* 0x000fe2000780c0ff */
[----:B--2-4-:R-:W2:Y:S01]  /*2d90*/  LDSM.16.M88.4 R12, [R214+0x10000] ;  /* 0x01000000d60c783b */ /* 0x014ea20000000200 */
[----:B------:R-:W-:Y:S01]  /*2da0*/  VIADD R3, R214, 0x10000 ;  /* 0x00010000d6037836 */ /* 0x000fe20000000000 */
[----:B------:R-:W-:Y:S01]  /*2db0*/  UISETP.GE.AND UP0, UPT, UR27, 0x41, UPT ;  /* 0x000000411b00788c */ /* 0x000fe2000bf06270 */
[----:B------:R-:W-:Y:S01]  /*2dc0*/  SEL R4, R4, 0xfffffff0, !P0 ;  /* 0xfffffff004047807 */ /* 0x000fe20004000000 */
[----:B------:R-:W1:Y:S01]  /*2dd0*/  LDSM.16.M88.4 R76, [R214+0x10800] ;  /* 0x01080000d64c783b */ /* 0x000e620000000200 */
[----:B------:R-:W-:Y:S01]  /*2de0*/  VIADD R212, R214, 0x10020 ;  /* 0x00010020d6d47836 */ /* 0x000fe20000000000 */
[----:B------:R-:W-:Y:S01]  /*2df0*/  LOP3.LUT P0, RZ, R0, 0x4, RZ, 0xc0, !PT ;  /* 0x0000000400ff7812 */ /* 0x000fe2000780c0ff */
[----:B------:R-:W-:Y:S01]  /*2e00*/  IMAD.MOV.U32 R0, RZ, RZ, 0x40 ;  /* 0x00000040ff007424 */ /* 0x000fe200078e00ff */
[----:B------:R-:W4:Y:S01]  /*2e10*/  LDSM.16.M88.4 R44, [R214+0x11000] ;  /* 0x01100000d62c783b */ /* 0x000f220000000200 */
[----:B------:R-:W-:Y:S01]  /*2e20*/  IMAD R213, R4, 0x2, R215 ;  /* 0x0000000204d57824 */ /* 0x000fe200078e02d7 */
[----:B------:R-:W-:Y:S01]  /*2e30*/  ULDC.U8 UR8, c[0x0][0x388] ;  /* 0x0000e20000087ab9 */ /* 0x000fe20000000000 */
[----:B------:R-:W-:Y:S01]  /*2e40*/  @P1 VIADD R212, R3, 0xffffffe0 ;  /* 0xffffffe003d41836 */ /* 0x000fe20000000000 */
[----:B------:R-:W-:Y:S01]  /*2e50*/  LDSM.16.M88.4 R68, [R214+0x11800] ;  /* 0x01180000d644783b */ /* 0x000fe20000000200 */
        /* <DEDUP_REMOVED lines=9> */
[----:B------:R-:W-:Y:S01]  /*2ef0*/  SHF.R.S32.HI R0, RZ, 0x1f, R85 ;  /* 0x0000001fff007819 */ /* 0x000fe20000011455 */
[C---:B------:R-:W-:Y:S01]  /*2f00*/  IMAD R211, R3.reuse, 0x2, R215 ;  /* 0x0000000203d37824 */ /* 0x040fe200078e02d7 */
[----:B------:R-:W3:Y:S01]  /*2f10*/  LDSM.16.M88.4 R64, [R212+0x800] ;  /* 0x00080000d440783b */ /* 0x000ee20000000200 */
[----:B------:R-:W-:Y:S01]  /*2f20*/  IMAD R210, R3, 0x2, R213 ;  /* 0x0000000203d27824 */ /* 0x000fe200078e02d5 */
[----:B------:R-:W-:Y:S01]  /*2f30*/  LEA.HI R85, R0, R85, RZ, 0x2 ;  /* 0x0000005500557211 */ /* 0x000fe200078f10ff */
[----:B------:R-:W-:Y:S01]  /*2f40*/  IMAD.U32 R0, RZ, RZ, UR14 ;  /* 0x0000000eff007e24 */ /* 0x000fe2000f8e00ff */
[----:B------:R-:W3:Y:S01]  /*2f50*/  LDSM.16.M88.4 R56, [R212+0x1000] ;  /* 0x00100000d438783b */ /* 0x000ee20000000200 */
[C---:B------:R-:W-:Y:S01]  /*2f60*/  VIADD R203, R212.reuse, 0x1000 ;  /* 0x00001000d4cb7836 */ /* 0x040fe20000000000 */
[----:B------:R-:W-:Y:S01]  /*2f70*/  SHF.R.S32.HI R85, RZ, 0x2, R85 ;  /* 0x00000002ff557819 */ /* 0x000fe20000011455 */
[C---:B------:R-:W-:Y:S01]  /*2f80*/  VIADD R202, R212.reuse, 0x1800 ;  /* 0x00001800d4ca7836 */ /* 0x040fe20000000000 */
[----:B------:R-:W-:Y:S01]  /*2f90*/  LDSM.16.M88.4 R32, [R211] ;  /* 0x00000000d320783b */ /* 0x000fe20000000200 */
[----:B------:R-:W-:-:S02]  /*2fa0*/  VIADD R200, R212, 0x2000 ;  /* 0x00002000d4c87836 */ /* 0x000fc40000000000 */
[----:B------:R-:W-:Y:S01]  /*2fb0*/  IMAD R85, R7, 0x10, R85 ;  /* 0x0000001007557824 */ /* 0x000fe200078e0255 */
[----:B------:R-:W3:Y:S01]  /*2fc0*/  LDSM.16.M88.4 R28, [R208+0x10000] ;  /* 0x01000000d01c783b */ /* 0x000ee20000000200 */
[C---:B------:R-:W-:Y:S02]  /*2fd0*/  VIADD R199, R212.reuse, 0x2800 ;  /* 0x00002800d4c77836 */ /* 0x040fe40000000000 */
[----:B------:R-:W-:Y:S01]  /*2fe0*/  VIADD R172, R85, UR25 ;  /* 0x0000001955ac7c36 */ /* 0x000fe20008000000 */
[C---:B--2---:R-:W-:Y:S01]  /*2ff0*/  HMMA.16816.F32.BF16 R16, R36.reuse, R12, RZ ;  /* 0x0000000c2410723c */ /* 0x044fe200000418ff */
[----:B------:R-:W2:Y:S01]  /*3000*/  LDSM.16.M88.4 R52, [R212+0x1800] ;  /* 0x00180000d434783b */ /* 0x000ea20000000200 */
[C---:B------:R-:W-:Y:S02]  /*3010*/  VIADD R198, R212.reuse, 0x3000 ;  /* 0x00003000d4c67836 */ /* 0x040fe40000000000 */
[C---:B------:R-:W-:Y:S01]  /*3020*/  VIADD R197, R212.reuse, 0x3800 ;  /* 0x00003800d4c57836 */ /* 0x040fe20000000000 */
[----:B------:R-:W2:Y:S01]  /*3030*/  LDSM.16.M88.4 R24, [R208+0x10800] ;  /* 0x01080000d018783b */ /* 0x000ea20000000200 */
[----:B------:R-:W-:Y:S01]  /*3040*/  HMMA.16816.F32.BF16 R12, R36, R14, RZ ;  /* 0x0000000e240c723c */ /* 0x000fe200000418ff */
[----:B------:R-:W-:-:S02]  /*3050*/  VIADD R196, R212, 0x4000 ;  /* 0x00004000d4c47836 */ /* 0x000fc40000000000 */
[----:B------:R-:W-:Y:S01]  /*3060*/  LDSM.16.M88.4 R72, [R210] ;  /* 0x00000000d248783b */ /* 0x000fe20000000200 */
[C---:B------:R-:W-:Y:S02]  /*3070*/  VIADD R195, R212.reuse, 0x4800 ;  /* 0x00004800d4c37836 */ /* 0x040fe40000000000 */
[C---:B-1----:R-:W-:Y:S01]  /*3080*/  HMMA.16816.F32.BF16 R8, R36.reuse, R76, RZ ;  /* 0x0000004c2408723c */ /* 0x042fe200000418ff */
[----:B------:R-:W-:Y:S01]  /*3090*/  LDSM.16.M88.4 R80, [R208+0x11800] ;  /* 0x01180000d050783b */ /* 0x000fe20000000200 */
[C---:B------:R-:W-:Y:S02]  /*30a0*/  VIADD R194, R212.reuse, 0x5000 ;  /* 0x00005000d4c27836 */ /* 0x040fe40000000000 */
[C---:B------:R-:W-:Y:S01]  /*30b0*/  VIADD R193, R212.reuse, 0x5800 ;  /* 0x00005800d4c17836 */ /* 0x040fe20000000000 */
[----:B------:R-:W0:Y:S01]  /*30c0*/  LDGDEPBAR ;  /* 0x00000000000079af */ /* 0x000e220000000000 */
[----:B----4-:R-:W-:Y:S01]  /*30d0*/  HMMA.16816.F32.BF16 R48, R36, R44, RZ ;  /* 0x0000002c2430723c */ /* 0x010fe200000418ff */
[----:B------:R-:W-:-:S02]  /*30e0*/  VIADD R192, R212, 0x6000 ;  /* 0x00006000d4c07836 */ /* 0x000fc40000000000 */
[C---:B------:R-:W-:Y:S02]  /*30f0*/  VIADD R167, R212.reuse, 0x6800 ;  /* 0x00006800d4a77836 */ /* 0x040fe40000000000 */
[C---:B------:R-:W-:Y:S01]  /*3100*/  VIADD R166, R212.reuse, 0x7000 ;  /* 0x00007000d4a67836 */ /* 0x040fe20000000000 */
[----:B------:R-:W-:Y:S01]  /*3110*/  HMMA.16816.F32.BF16 R44, R36, R46, RZ ;  /* 0x0000002e242c723c */ /* 0x000fe200000418ff */
[----:B------:R-:W-:-:S05]  /*3120*/  VIADD R165, R212, 0x7800 ;  /* 0x00007800d4a57836 */ /* 0x000fca0000000000 */
[C---:B-----5:R-:W-:Y:S06]  /*3130*/  HMMA.16816.F32.BF16 R16, R60.reuse, R20, R16 ;  /* 0x000000143c10723c */ /* 0x060fec0000041810 */
[----:B------:R-:W-:Y:S01]  /*3140*/  HMMA.16816.F32.BF16 R12, R60, R22, R12 ;  /* 0x000000163c0c723c */ /* 0x000fe2000004180c */
[----:B------:R-:W1:Y:S05]  /*3150*/  LDSM.16.M88.4 R20, [R208+0x11000] ;  /* 0x01100000d014783b */ /* 0x000e6a0000000200 */
[C---:B------:R-:W-:Y:S06]  /*3160*/  HMMA.16816.F32.BF16 R76, R36.reuse, R78, RZ ;  /* 0x0000004e244c723c */ /* 0x040fec00000418ff */
[C---:B------:R-:W-:Y:S06]  /*3170*/  HMMA.16816.F32.BF16 R40, R36.reuse, R68, RZ ;  /* 0x000000442428723c */ /* 0x040fec00000418ff */
[----:B------:R-:W-:Y:S01]  /*3180*/  HMMA.16816.F32.BF16 R36, R36, R70, RZ ;  /* 0x000000462424723c */ /* 0x000fe200000418ff */
[----:B------:R-:W4:Y:S05]  /*3190*/  LDSM.16.M88.4 R68, [R201] ;  /* 0x00000000c944783b */ /* 0x000f2a0000000200 */
[C---:B---3--:R-:W-:Y:S06]  /*31a0*/  HMMA.16816.F32.BF16 R8, R60.reuse, R64, R8 ;  /* 0x000000403c08723c */ /* 0x048fec0000041808 */
[C---:B------:R-:W-:Y:S06]  /*31b0*/  HMMA.16816.F32.BF16 R48, R60.reuse, R56, R48 ;  /* 0x000000383c30723c */ /* 0x040fec0000041830 */
[----:B------:R-:W-:Y:S06]  /*31c0*/  HMMA.16816.F32.BF16 R44, R60, R58, R44 ;  /* 0x0000003a3c2c723c */ /* 0x000fec000004182c */
[C---:B------:R-:W-:Y:S06]  /*31d0*/  HMMA.16816.F32.BF16 R16, R32.reuse, R28, R16 ;  /* 0x0000001c2010723c */ /* 0x040fec0000041810 */
[----:B------:R-:W-:Y:S01]  /*31e0*/  HMMA.16816.F32.BF16 R12, R32, R30, R12 ;  /* 0x0000001e200c723c */ /* 0x000fe2000004180c */
[----:B------:R-:W3:Y:S05]  /*31f0*/  LDSM.16.M88.4 R28, [R201+0x1000] ;  /* 0x00100000c91c783b */ /* 0x000eea0000000200 */
[C---:B------:R-:W-:Y:S01]  /*3200*/  HMMA.16816.F32.BF16 R76, R60.reuse, R66, R76 ;  /* 0x000000423c4c723c */ /* 0x040fe2000004184c */
[----:B------:R-:W5:Y:S05]  /*3210*/  LDSM.16.M88.4 R64, [R201+0x800] ;  /* 0x00080000c940783b */ /* 0x000f6a0000000200 */
[C---:B--2---:R-:W-:Y:S06]  /*3220*/  HMMA.16816.F32.BF16 R40, R60.reuse, R52, R40 ;  /* 0x000000343c28723c */ /* 0x044fec0000041828 */
[----:B------:R-:W-:Y:S01]  /*3230*/  HMMA.16816.F32.BF16 R36, R60, R54, R36 ;  /* 0x000000363c24723c */ /* 0x000fe20000041824 */
[----:B------:R-:W-:Y:S04]  /*3240*/  LDSM.16.M88.4 R52, [R215+0x4000] ;  /* 0x00400000d734783b */ /* 0x000fe80000000200 */
[----:B------:R-:W-:Y:S01]  /*3250*/  LDSM.16.M88.4 R60, [R201+0x1800] ;  /* 0x00180000c93c783b */ /* 0x000fe20000000200 */
[C---:B------:R-:W-:Y:S03]  /*3260*/  HMMA.16816.F32.BF16 R56, R32.reuse, R24, R8 ;  /* 0x000000182038723c */ /* 0x040fe60000041808 */
[----:B------:R-:W2:Y:S03]  /*3270*/  LDSM.16.M88.4 R8, [R214+0x12000] ;  /* 0x01200000d608783b */ /* 0x000ea60000000200 */
[C---:B-1----:R-:W-:Y:S06]  /*3280*/  HMMA.16816.F32.BF16 R48, R32.reuse, R20, R48 ;  /* 0x000000142030723c */ /* 0x042fec0000041830 */
[----:B------:R-:W-:Y:S01]  /*3290*/  HMMA.16816.F32.BF16 R44, R32, R22, R44 ;  /* 0x00000016202c723c */ /* 0x000fe2000004182c */
[----:B------:R-:W1:Y:S05]  /*32a0*/  LDSM.16.M88.4 R20, [R214+0x13000] ;  /* 0x01300000d614783b */ /* 0x000e6a0000000200 */
[C---:B----4-:R-:W-:Y:S06]  /*32b0*/  HMMA.16816.F32.BF16 R16, R72.reuse, R68, R16 ;  /* 0x000000444810723c */ /* 0x050fec0000041810 */
[----:B------:R-:W-:Y:S06]  /*32c0*/  HMMA.16816.F32.BF16 R12, R72, R70, R12 ;  /* 0x00000046480c723c */ /* 0x000fec000004180c */
        /* <DEDUP_REMOVED lines=8> */
[----:B------:R-:W-:Y:S05]  /*3350*/  LDSM.16.M88.4 R28, [R208+0x12000] ;  /* 0x01200000d01c783b */ /* 0x000fea0000000200 */
[----:B-----5:R-:W-:Y:S01]  /*3360*/  HMMA.16816.F32.BF16 R68, R72, R64, R56 ;  /* 0x000000404844723c */ /* 0x020fe20000041838 */
[----:B------:R-:W-:Y:S05]  /*3370*/  LDSM.16.M88.4 R56, [R213+0x4000] ;  /* 0x00400000d538783b */ /* 0x000fea0000000200 */
[C---:B--2---:R-:W-:Y:S06]  /*3380*/  HMMA.16816.F32.BF16 R16, R52.reuse, R8, R16 ;  /* 0x000000083410723c */ /* 0x044fec0000041810 */
[----:B------:R-:W-:Y:S01]  /*3390*/  HMMA.16816.F32.BF16 R12, R52, R10, R12 ;  /* 0x0000000a340c723c */ /* 0x000fe2000004180c */
[----:B------:R-:W2:Y:S05]  /*33a0*/  LDSM.16.M88.4 R8, [R212+0x3000] ;  /* 0x00300000d408783b */ /* 0x000eaa0000000200 */
        /* <DEDUP_REMOVED lines=20> */
[C---:B---3--:R-:W-:Y:S06]  /*34f0*/  HMMA.16816.F32.BF16 R68, R56.reuse, R64, R68 ;  /* 0x000000403844723c */ /* 0x048fec0000041844 */
[C---:B------:R-:W-:Y:S01]  /*3500*/  HMMA.16816.F32.BF16 R12, R56.reuse, R34, R12 ;  /* 0x00000022380c723c */ /* 0x040fe2000004180c */
[----:B------:R-:W3:Y:S05]  /*3510*/  LDSM.16.M88.4 R32, [R201+0x2000] ;  /* 0x00200000c920783b */ /* 0x000eea0000000200 */
        /* <DEDUP_REMOVED lines=9> */
[C---:B------:R-:W-:Y:S06]  /*35b0*/  HMMA.16816.F32.BF16 R16, R60.reuse, R28, R16 ;  /* 0x0000001c3c10723c */ /* 0x040fec0000041810 */
[C---:B----4-:R-:W-:Y:S06]  /*35c0*/  HMMA.16816.F32.BF16 R68, R60.reuse, R24, R68 ;  /* 0x000000183c44723c */ /* 0x050fec0000041844 */
[C---:B------:R-:W-:Y:S01]  /*35d0*/  HMMA.16816.F32.BF16 R12, R60.reuse, R30, R12 ;  /* 0x0000001e3c0c723c */ /* 0x040fe2000004180c */
[----:B------:R-:W4:Y:S05]  /*35e0*/  LDSM.16.M88.4 R28, [R214+0x14000] ;  /* 0x01400000d61c783b */ /* 0x000f2a0000000200 */
        /* <DEDUP_REMOVED lines=10> */
[C---:B------:R-:W-:Y:S06]  /*3690*/  HMMA.16816.F32.BF16 R68, R52.reuse, R64, R68 ;  /* 0x000000403444723c */ /* 0x040fec0000041844 */
        /* <DEDUP_REMOVED lines=11> */
[C---:B----4-:R-:W-:Y:S06]  /*3750*/  HMMA.16816.F32.BF16 R16, R56.reuse, R28, R16 ;  /* 0x0000001c3810723c */ /* 0x050fec0000041810 */
[C---:B------:R-:W-:Y:S06]  /*3760*/  HMMA.16816.F32.BF16 R68, R56.reuse, R24, R68 ;  /* 0x000000183844723c */ /* 0x040fec0000041844 */
        /* <DEDUP_REMOVED lines=62> */
[----:B------:R-:W-:Y:S05]  /*3b50*/  LDSM.16.M88.4 R8, [R201+0x7000] ;  /* 0x00700000c908783b */ /* 0x000fea0000000200 */
[C---:B---3--:R-:W-:Y:S06]  /*3b60*/  HMMA.16816.F32.BF16 R16, R52.reuse, R32, R16 ;  /* 0x000000203410723c */ /* 0x048fec0000041810 */
[C---:B------:R-:W-:Y:S06]  /*3b70*/  HMMA.16816.F32.BF16 R68, R52.reuse, R64, R68 ;  /* 0x000000403444723c */ /* 0x040fec0000041844 */
[C---:B------:R-:W-:Y:S01]  /*3b80*/  HMMA.16816.F32.BF16 R12, R52.reuse, R34, R12 ;  /* 0x00000022340c723c */ /* 0x040fe2000004180c */
[----:B------:R-:W2:Y:S05]  /*3b90*/  LDSM.16.M88.4 R32, [R210+0xc000] ;  /* 0x00c00000d220783b */ /* 0x000eaa0000000200 */
[C---:B------:R-:W-:Y:S01]  /*3ba0*/  HMMA.16816.F32.BF16 R76, R52.reuse, R66, R76 ;  /* 0x00000042344c723c */ /* 0x040fe2000004184c */
[----:B------:R-:W3:Y:S05]  /*3bb0*/  LDSM.16.M88.4 R64, [R201+0x6000] ;  /* 0x00600000c940783b */ /* 0x000eea0000000200 */
[----:B-----5:R-:W-:Y:S06]  /*3bc0*/  HMMA.16816.F32.BF16 R40, R52, R72, R40 ;  /* 0x000000483428723c */ /* 0x020fec0000041828 */
[C---:B-1----:R-:W-:Y:S06]  /*3bd0*/  HMMA.16816.F32.BF16 R48, R56.reuse, R20, R48 ;  /* 0x000000143830723c */ /* 0x042fec0000041830 */
[----:B------:R-:W-:Y:S01]  /*3be0*/  HMMA.16816.F32.BF16 R44, R56, R22, R44 ;  /* 0x00000016382c723c */ /* 0x000fe2000004182c */
[----:B------:R-:W1:Y:S01]  /*3bf0*/  LDSM.16.M88.4 R20, [R201+0x7800] ;  /* 0x00780000c914783b */ /* 0x000e620000000200 */
[----:B------:R-:W-:-:S04]  /*3c00*/  DEPBAR.LE SB0, 0x0 ;  /* 0x000080000000791a */ /* 0x000fc80000000000 */
[C---:B----4-:R-:W-:Y:S06]  /*3c10*/  HMMA.16816.F32.BF16 R16, R56.reuse, R28, R16 ;  /* 0x0000001c3810723c */ /* 0x050fec0000041810 */
[----:B------:R-:W-:Y:S06]  /*3c20*/  HMMA.16816.F32.BF16 R68, R56, R24, R68 ;  /* 0x000000183844723c */ /* 0x000fec0000041844 */
[----:B------:R-:W-:Y:S06]  /*3c30*/  HMMA.16816.F32.BF16 R36, R52, R74, R36 ;  /* 0x0000004a3424723c */ /* 0x000fec0000041824 */
[----:B------:R-:W-:Y:S06]  /*3c40*/  HMMA.16816.F32.BF16 R40, R56, R80, R40 ;  /* 0x000000503828723c */ /* 0x000fec0000041828 */
[C---:B--2---:R-:W-:Y:S06]  /*3c50*/  HMMA.16816.F32.BF16 R48, R32.reuse, R8, R48 ;  /* 0x000000082030723c */ /* 0x044fec0000041830 */
[----:B---3--:R-:W-:Y:S01]  /*3c60*/  HMMA.16816.F32.BF16 R16, R32, R64, R16 ;  /* 0x000000402010723c */ /* 0x008fe20000041810 */
[----:B------:R-:W-:Y:S01]  /*3c70*/  IMAD.U32 R9, RZ, RZ, UR27 ;  /* 0x0000001bff097e24 */ /* 0x000fe2000f8e00ff */
[----:B------:R-:W-:-:S04]  /*3c80*/  LOP3.LUT R8, R84, 0x6, RZ, 0xc0, !PT ;  /* 0x0000000654087812 */ /* 0x000fc800078ec0ff */
[----:B------:R-:W-:Y:S01]  /*3c90*/  HMMA.16816.F32.BF16 R68, R32, R60, R68 ;  /* 0x0000003c2044723c */ /* 0x000fe20000041844 */
[----:B------:R-:W-:Y:S01]  /*3ca0*/  IADD3 R9, R9, -UR19, R172 ;  /* 0x8000001309097c10 */ /* 0x000fe2000fffe0ac */
[----:B------:R-:W-:-:S04]  /*3cb0*/  IMAD R8, R0, 0x40, R8 ;  /* 0x0000004000087824 */ /* 0x000fc800078e0208 */
[----:B------:R-:W-:Y:S01]  /*3cc0*/  HMMA.16816.F32.BF16 R12, R56, R30, R12 ;  /* 0x0000001e380c723c */ /* 0x000fe2000004180c */
[C---:B------:R-:W-:Y:S01]  /*3cd0*/  VIADD R25, R8.reuse, 0x11 ;  /* 0x0000001108197836 */ /* 0x040fe20000000000 */
[C---:B------:R-:W-:Y:S01]  /*3ce0*/  ISETP.GE.AND P2, PT, R8.reuse, UR27, PT ;  /* 0x0000001b08007c0c */ /* 0x040fe2000bf46270 */
[----:B------:R-:W-:-:S03]  /*3cf0*/  VIADD R0, R8, 0x9 ;  /* 0x0000000908007836 */ /* 0x000fc60000000000 */
[C---:B------:R-:W-:Y:S01]  /*3d00*/  HMMA.16816.F32.BF16 R76, R56.reuse, R26, R76 ;  /* 0x0000001a384c723c */ /* 0x040fe2000004184c */
[----:B------:R-:W-:Y:S01]  /*3d10*/  IMAD.IADD R54, R9, 0x1, -R0 ;  /* 0x0000000109367824 */ /* 0x000fe200078e0a00 */
[----:B------:R-:W-:Y:S01]  /*3d20*/  ISETP.GE.AND P6, PT, R0, UR27, PT ;  /* 0x0000001b00007c0c */ /* 0x000fe2000bfc6270 */
[C---:B------:R-:W-:Y:S01]  /*3d30*/  VIADD R30, R8.reuse, 0x30 ;  /* 0x00000030081e7836 */ /* 0x040fe20000000000 */
[----:B------:R-:W-:Y:S02]  /*3d40*/  ISETP.GE.AND P4, PT, R25, UR27, PT ;  /* 0x0000001b19007c0c */ /* 0x000fe4000bf86270 */
[----:B------:R-:W-:Y:S01]  /*3d50*/  HMMA.16816.F32.BF16 R36, R56, R82, R36 ;  /* 0x000000523824723c */ /* 0x000fe20000041824 */
[----:B------:R-:W-:Y:S01]  /*3d60*/  VIADD R26, R8, 0x10 ;  /* 0x00000010081a7836 */ /* 0x000fe20000000000 */
[----:B------:R-:W-:-:S03]  /*3d70*/  IABS R54, R54 ;  /* 0x0000003600367213 */ /* 0x000fc60000000000 */
[C---:B------:R-:W-:Y:S01]  /*3d80*/  IMAD.IADD R27, R9.reuse, 0x1, -R26 ;  /* 0x00000001091b7824 */ /* 0x040fe200078e0a1a */
[C---:B-1----:R-:W-:Y:S01]  /*3d90*/  HMMA.16816.F32.BF16 R40, R32.reuse, R20, R40 ;  /* 0x000000142028723c */ /* 0x042fe20000041828 */
[C---:B------:R-:W-:Y:S01]  /*3da0*/  IMAD.IADD R56, R9.reuse, 0x1, -R8 ;  /* 0x0000000109387824 */ /* 0x040fe200078e0a08 */
[----:B------:R-:W-:Y:S01]  /*3db0*/  ISETP.GE.AND P5, PT, R26, UR27, PT ;  /* 0x0000001b1a007c0c */ /* 0x000fe2000bfa6270 */
[C---:B------:R-:W-:Y:S01]  /*3dc0*/  VIADD R57, R8.reuse, 0x31 ;  /* 0x0000003108397836 */ /* 0x040fe20000000000 */
[----:B------:R-:W-:Y:S01]  /*3dd0*/  IABS R27, R27 ;  /* 0x0000001b001b7213 */ /* 0x000fe20000000000 */
[C---:B------:R-:W-:Y:S01]  /*3de0*/  VIADD R59, R8.reuse, 0x38 ;  /* 0x00000038083b7836 */ /* 0x040fe20000000000 */
[----:B------:R-:W-:Y:S01]  /*3df0*/  IABS R56, R56 ;  /* 0x0000003800387213 */ /* 0x000fe20000000000 */
[----:B------:R-:W-:Y:S01]  /*3e00*/  IMAD.IADD R21, R9, 0x1, -R25 ;  /* 0x0000000109157824 */ /* 0x000fe200078e0a19 */
[C---:B------:R-:W-:Y:S01]  /*3e10*/  HMMA.16816.F32.BF16 R44, R32.reuse, R10, R44 ;  /* 0x0000000a202c723c */ /* 0x040fe2000004182c */
[----:B------:R-:W-:Y:S01]  /*3e20*/  I2FP.F32.S32 R27, R27 ;  /* 0x0000001b001b7245 */ /* 0x000fe20000201400 */
[C---:B------:R-:W-:Y:S01]  /*3e30*/  VIADD R20, R8.reuse, 0x19 ;  /* 0x0000001908147836 */ /* 0x040fe20000000000 */
[----:B------:R-:W-:Y:S01]  /*3e40*/  I2FP.F32.S32 R56, R56 ;  /* 0x0000003800387245 */ /* 0x000fe20000201400 */
[C---:B------:R-:W-:Y:S01]  /*3e50*/  VIADD R58, R8.reuse, 0x39 ;  /* 0x00000039083a7836 */ /* 0x040fe20000000000 */
[----:B------:R-:W-:Y:S01]  /*3e60*/  IABS R21, R21 ;  /* 0x0000001500157213 */ /* 0x000fe20000000000 */
[----:B------:R-:W-:Y:S01]  /*3e70*/  HMMA.16816.F32.BF16 R12, R32, R66, R12 ;  /* 0x00000042200c723c */ /* 0x000fe2000004180c */
[----:B------:R-:W-:-:S02]  /*3e80*/  VIADD R11, R8, 0x1 ;  /* 0x00000001080b7836 */ /* 0x000fc40000000000 */
[----:B------:R-:W-:Y:S01]  /*3e90*/  FFMA.FTZ R56, R56, -UR5, R16 ;  /* 0x8000000538387c23 */ /* 0x000fe20008010010 */
[----:B------:R-:W-:Y:S01]  /*3ea0*/  I2FP.F32.S32 R21, R21 ;  /* 0x0000001500157245 */ /* 0x000fe20000201400 */
[----:B------:R-:W-:Y:S02]  /*3eb0*/  VIADD R16, R9, 0x8 ;  /* 0x0000000809107836 */ /* 0x000fe40000000000 */
[----:B------:R-:W-:Y:S01]  /*3ec0*/  FFMA.FTZ R68, R27, -UR5, R68 ;  /* 0x800000051b447c23 */ /* 0x000fe20008010044 */
[----:B------:R-:W-:Y:S01]  /*3ed0*/  IMAD.IADD R24, R9, 0x1, -R11 ;  /* 0x0000000109187824 */ /* 0x000fe200078e0a0b */
[----:B------:R-:W-:Y:S01]  /*3ee0*/  ISETP.GE.AND P1, PT, R11, UR27, PT ;  /* 0x0000001b0b007c0c */ /* 0x000fe2000bf26270 */
[----:B------:R-:W-:Y:S01]  /*3ef0*/  FFMA.FTZ R69, R21, -UR5, R69 ;  /* 0x8000000515457c23 */ /* 0x000fe20008010045 */
[----:B------:R-:W-:Y:S01]  /*3f00*/  VIADD R21, R8, 0x20 ;  /* 0x0000002008157836 */ /* 0x000fe20000000000 */
[----:B------:R-:W-:Y:S01]  /*3f10*/  I2FP.F32.S32 R54, R54 ;  /* 0x0000003600367245 */ /* 0x000fe20000201400 */
[C---:B------:R-:W-:Y:S01]  /*3f20*/  IMAD.IADD R11, R16.reuse, 0x1, -R11 ;  /* 0x00000001100b7824 */ /* 0x040fe200078e0a0b */
[----:B------:R-:W-:Y:S01]  /*3f30*/  IABS R24, R24 ;  /* 0x0000001800187213 */ /* 0x000fe20000000000 */
[C---:B------:R-:W-:Y:S01]  /*3f40*/  IMAD.IADD R29, R9.reuse, 0x1, -R21 ;  /* 0x00000001091d7824 */ /* 0x040fe200078e0a15 */
[----:B------:R-:W-:Y:S01]  /*3f50*/  HMMA.16816.F32.BF16 R76, R32, R62, R76 ;  /* 0x0000003e204c723c */ /* 0x000fe2000004184c */
[----:B------:R-:W-:Y:S01]  /*3f60*/  IMAD.IADD R28, R16, 0x1, -R0 ;  /* 0x00000001101c7824 */ /* 0x000fe200078e0a00 */
[----:B------:R-:W-:Y:S01]  /*3f70*/  IABS R11, R11 ;  /* 0x0000000b000b7213 */ /* 0x000fe20000000000 */
[----:B------:R-:W-:Y:S01]  /*3f80*/  VIADD R10, R8, 0x8 ;  /* 0x00000008080a7836 */ /* 0x000fe20000000000 */
[----:B------:R-:W-:Y:S01]  /*3f90*/  I2FP.F32.S32 R24, R24 ;  /* 0x0000001800187245 */ /* 0x000fe20000201400 */
[----:B------:R-:W-:Y:S01]  /*3fa0*/  IMAD.IADD R27, R16, 0x1, -R8 ;  /* 0x00000001101b7824 */ /* 0x000fe200078e0a08 */
        /* <DEDUP_REMOVED lines=8> */
[----:B------:R-:W-:Y:S01]  /*4030*/  ISETP.GE.AND P0, PT, R10, UR27, PT ;  /* 0x0000001b0a007c0c */ /* 0x000fe2000bf06270 */
[----:B------:R-:W-:-:S02]  /*4040*/  IMAD.IADD R10, R16, 0x1, -R10 ;  /* 0x00000001100a7824 */ /* 0x000fc400078e0a0a */
[----:B------:R-:W-:Y:S01]  /*4050*/  FFMA.FTZ R31, R0, -UR5, R48 ;  /* 0x80000005001f7c23 */ /* 0x000fe20008010030 */
[----:B------:R-:W-:Y:S01]  /*4060*/  FSEL R0, R17, -INF , !P1 ;  /* 0xff80000011007808 */ /* 0x000fe20004800000 */
[----:B------:R-:W-:Y:S01]  /*4070*/  VIADD R24, R8, 0x18 ;  /* 0x0000001808187836 */ /* 0x000fe20000000000 */
[----:B------:R-:W-:Y:S01]  /*4080*/  FSEL R52, R11, -INF , !P1 ;  /* 0xff8000000b347808 */ /* 0x000fe20004800000 */
[----:B------:R-:W-:Y:S01]  /*4090*/  IMAD.IADD R25, R16, 0x1, -R25 ;  /* 0x0000000110197824 */ /* 0x000fe200078e0a19 */
[----:B------:R-:W-:Y:S01]  /*40a0*/  I2FP.F32.S32 R27, R27 ;  /* 0x0000001b001b7245 */ /* 0x000fe20000201400 */
[----:B------:R-:W-:Y:S01]  /*40b0*/  FFMA.FTZ R54, R54, -UR5, R13 ;  /* 0x8000000536367c23 */ /* 0x000fe2000801000d */
[----:B------:R-:W-:Y:S01]  /*40c0*/  ISETP.GE.AND P1, PT, R21, UR27, PT ;  /* 0x0000001b15007c0c */ /* 0x000fe2000bf26270 */
[----:B------:R-:W-:Y:S01]  /*40d0*/  IMAD.IADD R21, R16, 0x1, -R21 ;  /* 0x0000000110157824 */ /* 0x000fe200078e0a15 */
[----:B------:R-:W-:Y:S01]  /*40e0*/  IABS R55, R55 ;  /* 0x0000003700377213 */ /* 0x000fe20000000000 */
[----:B------:R-:W-:Y:S01]  /*40f0*/  FFMA.FTZ R18, R27, -UR5, R18 ;  /* 0x800000051b127c23 */ /* 0x000fe20008010012 */
[----:B------:R-:W-:Y:S01]  /*4100*/  IABS R10, R10 ;  /* 0x0000000a000a7213 */ /* 0x000fe20000000000 */
[C---:B------:R-:W-:Y:S01]  /*4110*/  IMAD.IADD R13, R9.reuse, 0x1, -R24 ;  /* 0x00000001090d7824 */ /* 0x040fe200078e0a18 */
[----:B------:R-:W-:Y:S01]  /*4120*/  IABS R26, R26 ;  /* 0x0000001a001a7213 */ /* 0x000fe20000000000 */
[----:B------:R-:W-:Y:S01]  /*4130*/  VIADD R29, R8, 0x29 ;  /* 0x00000029081d7836 */ /* 0x000fe20000000000 */
[----:B------:R-:W-:Y:S01]  /*4140*/  I2FP.F32.S32 R55, R55 ;  /* 0x0000003700377245 */ /* 0x000fe20000201400 */
[----:B------:R-:W-:Y:S01]  /*4150*/  IMAD.IADD R19, R9, 0x1, -R30 ;  /* 0x0000000109137824 */ /* 0x000fe200078e0a1e */
[----:B------:R-:W-:Y:S01]  /*4160*/  I2FP.F32.S32 R10, R10 ;  /* 0x0000000a000a7245 */ /* 0x000fe20000201400 */
[----:B------:R-:W-:Y:S01]  /*4170*/  HMMA.16816.F32.BF16 R36, R32, R22, R36 ;  /* 0x000000162024723c */ /* 0x000fe20000041824 */
[----:B------:R-:W-:Y:S01]  /*4180*/  ISETP.GE.AND P3, PT, R24, UR27, PT ;  /* 0x0000001b18007c0c */ /* 0x000fe2000bf66270 */
[----:B------:R-:W-:Y:S01]  /*4190*/  IMAD.IADD R24, R16, 0x1, -R24 ;  /* 0x0000000110187824 */ /* 0x000fe200078e0a18 */
[----:B------:R-:W-:Y:S01]  /*41a0*/  IABS R25, R25 ;  /* 0x0000001900197213 */ /* 0x000fe20000000000 */
[----:B------:R-:W-:Y:S01]  /*41b0*/  FFMA.FTZ R55, R55, -UR5, R12 ;  /* 0x8000000537377c23 */ /* 0x000fe2000801000c */
[----:B------:R-:W-:Y:S01]  /*41c0*/  IABS R21, R21 ;  /* 0x0000001500157213 */ /* 0x000fe20000000000 */
[C---:B------:R-:W-:Y:S01]  /*41d0*/  IMAD.IADD R12, R9.reuse, 0x1, -R20 ;  /* 0x00000001090c7824 */ /* 0x040fe200078e0a14 */
[----:B------:R-:W-:Y:S01]  /*41e0*/  I2FP.F32.S32 R26, R26 ;  /* 0x0000001a001a7245 */ /* 0x000fe20000201400 */
[----:B------:R-:W-:Y:S01]  /*41f0*/  FFMA.FTZ R14, R10, -UR5, R14 ;  /* 0x800000050a0e7c23 */ /* 0x000fe2000801000e */
[----:B------:R-:W-:Y:S01]  /*4200*/  FSEL R56, R56, -INF , !P2 ;  /* 0xff80000038387808 */ /* 0x000fe20005000000 */
[C---:B------:R-:W-:Y:S01]  /*4210*/  IMAD.IADD R17, R9.reuse, 0x1, -R59 ;  /* 0x0000000109117824 */ /* 0x040fe200078e0a3b */
[----:B------:R-:W-:Y:S01]  /*4220*/  FSEL R53, R18, -INF , !P2 ;  /* 0xff80000012357808 */ /* 0x000fe20005000000 */
[----:B------:R-:W-:Y:S01]  /*4230*/  FFMA.FTZ R70, R26, -UR5, R70 ;  /* 0x800000051a467c23 */ /* 0x000fe20008010046 */
[----:B------:R-:W-:Y:S01]  /*4240*/  I2FP.F32.S32 R25, R25 ;  /* 0x0000001900197245 */ /* 0x000fe20000201400 */
[----:B------:R-:W-:Y:S01]  /*4250*/  VIADD R26, R8, 0x21 ;  /* 0x00000021081a7836 */ /* 0x000fe20000000000 */
[----:B------:R-:W-:Y:S01]  /*4260*/  I2FP.F32.S32 R21, R21 ;  /* 0x0000001500157245 */ /* 0x000fe20000201400 */
[----:B------:R-:W-:Y:S01]  /*4270*/  IMAD.IADD R18, R9, 0x1, -R57 ;  /* 0x0000000109127824 */ /* 0x000fe200078e0a39 */
[----:B------:R-:W-:Y:S01]  /*4280*/  ISETP.GE.AND P2, PT, R20, UR27, PT ;  /* 0x0000001b14007c0c */ /* 0x000fe2000bf46270 */
[----:B------:R-:W-:Y:S01]  /*4290*/  IMAD.IADD R20, R16, 0x1, -R20 ;  /* 0x0000000110147824 */ /* 0x000fe200078e0a14 */
[----:B------:R-:W-:Y:S01]  /*42a0*/  IABS R24, R24 ;  /* 0x0000001800187213 */ /* 0x000fe20000000000 */
[----:B------:R-:W-:Y:S01]  /*42b0*/  FFMA.FTZ R71, R25, -UR5, R71 ;  /* 0x8000000519477c23 */ /* 0x000fe20008010047 */
[----:B------:R-:W-:Y:S01]  /*42c0*/  FFMA.FTZ R27, R21, -UR5, R50 ;  /* 0x80000005151b7c23 */ /* 0x000fe20008010032 */
[----:B------:R-:W-:Y:S01]  /*42d0*/  IABS R28, R28 ;  /* 0x0000001c001c7213 */ /* 0x000fe20000000000 */
[----:B------:R-:W-:Y:S01]  /*42e0*/  VIADD R25, R8, 0x28 ;  /* 0x0000002808197836 */ /* 0x000fe20000000000 */
[----:B------:R-:W-:Y:S01]  /*42f0*/  I2FP.F32.S32 R11, R24 ;  /* 0x00000018000b7245 */ /* 0x000fe20000201400 */
[----:B------:R-:W-:Y:S01]  /*4300*/  IMAD.IADD R24, R9, 0x1, -R26 ;  /* 0x0000000109187824 */ /* 0x000fe200078e0a1a */
[----:B------:R-:W-:Y:S01]  /*4310*/  FSEL R55, R55, -INF , !P0 ;  /* 0xff80000037377808 */ /* 0x000fe20004000000 */
[----:B------:R-:W-:Y:S01]  /*4320*/  IMAD.IADD R21, R9, 0x1, -R25 ;  /* 0x0000000109157824 */ /* 0x000fe200078e0a19 */
[----:B------:R-:W-:Y:S01]  /*4330*/  FSEL R50, R14, -INF , !P0 ;  /* 0xff8000000e327808 */ /* 0x000fe20004000000 */
[----:B------:R-:W-:Y:S01]  /*4340*/  FFMA.FTZ R11, R11, -UR5, R78 ;  /* 0x800000050b0b7c23 */ /* 0x000fe2000801004e */
[----:B------:R-:W-:-:S02]  /*4350*/  IABS R13, R13 ;  /* 0x0000000d000d7213 */ /* 0x000fc40000000000 */
[----:B------:R-:W-:Y:S02]  /*4360*/  IABS R12, R12 ;  /* 0x0000000c000c7213 */ /* 0x000fe40000000000 */
[----:B------:R-:W-:Y:S02]  /*4370*/  IABS R20, R20 ;  /* 0x0000001400147213 */ /* 0x000fe40000000000 */
[----:B------:R-:W-:Y:S01]  /*4380*/  ISETP.GE.AND P0, PT, R26, UR27, PT ;  /* 0x0000001b1a007c0c */ /* 0x000fe2000bf06270 */
[----:B------:R-:W-:Y:S01]  /*4390*/  IMAD.IADD R26, R16, 0x1, -R26 ;  /* 0x00000001101a7824 */ /* 0x000fe200078e0a1a */
[----:B------:R-:W-:Y:S02]  /*43a0*/  I2FP.F32.S32 R28, R28 ;  /* 0x0000001c001c7245 */ /* 0x000fe40000201400 */
[----:B------:R-:W-:Y:S02]  /*43b0*/  FSEL R14, R69, -INF , !P4 ;  /* 0xff800000450e7808 */ /* 0x000fe40006000000 */
[----:B------:R-:W-:Y:S01]  /*43c0*/  FSEL R8, R71, -INF , !P4 ;  /* 0xff80000047087808 */ /* 0x000fe20006000000 */
[----:B------:R-:W-:Y:S01]  /*43d0*/  FFMA.FTZ R15, R28, -UR5, R15 ;  /* 0x800000051c0f7c23 */ /* 0x000fe2000801000f */
[----:B------:R-:W-:Y:S01]  /*43e0*/  I2FP.F32.S32 R13, R13 ;  /* 0x0000000d000d7245 */ /* 0x000fe20000201400 */
[----:B------:R-:W-:Y:S01]  /*43f0*/  IMAD.IADD R28, R9, 0x1, -R58 ;  /* 0x00000001091c7824 */ /* 0x000fe200078e0a3a */
[----:B------:R-:W-:-:S02]  /*4400*/  I2FP.F32.S32 R12, R12 ;  /* 0x0000000c000c7245 */ /* 0x000fc40000201400 */
[----:B------:R-:W-:Y:S01]  /*4410*/  I2FP.F32.S32 R10, R20 ;  /* 0x00000014000a7245 */ /* 0x000fe20000201400 */
[----:B------:R-:W-:Y:S01]  /*4420*/  FFMA.FTZ R13, R13, -UR5, R76 ;  /* 0x800000050d0d7c23 */ /* 0x000fe2000801004c */
[----:B------:R-:W-:Y:S01]  /*4430*/  ISETP.GE.AND P4, PT, R30, UR27, PT ;  /* 0x0000001b1e007c0c */ /* 0x000fe2000bf86270 */
[----:B------:R-:W-:Y:S01]  /*4440*/  IMAD.IADD R30, R16, 0x1, -R30 ;  /* 0x00000001101e7824 */ /* 0x000fe200078e0a1e */
[----:B------:R-:W-:Y:S01]  /*4450*/  IABS R24, R24 ;  /* 0x0000001800187213 */ /* 0x000fe20000000000 */
[----:B------:R-:W-:Y:S01]  /*4460*/  FFMA.FTZ R12, R12, -UR5, R77 ;  /* 0x800000050c0c7c23 */ /* 0x000fe2000801004d */
[----:B------:R-:W-:Y:S01]  /*4470*/  IABS R26, R26 ;  /* 0x0000001a001a7213 */ /* 0x000fe20000000000 */
[----:B------:R-:W-:Y:S01]  /*4480*/  FFMA.FTZ R10, R10, -UR5, R79 ;  /* 0x800000050a0a7c23 */ /* 0x000fe2000801004f */
[----:B------:R-:W-:Y:S01]  /*4490*/  I2FP.F32.S32 R24, R24 ;  /* 0x0000001800187245 */ /* 0x000fe20000201400 */
[----:B------:R-:W-:Y:S01]  /*44a0*/  IMAD.IADD R20, R9, 0x1, -R29 ;  /* 0x0000000109147824 */ /* 0x000fe200078e0a1d */
[----:B------:R-:W-:-:S02]  /*44b0*/  I2FP.F32.S32 R26, R26 ;  /* 0x0000001a001a7245 */ /* 0x000fc40000201400 */
[----:B------:R-:W-:Y:S01]  /*44c0*/  IABS R30, R30 ;  /* 0x0000001e001e7213 */ /* 0x000fe20000000000 */
[----:B------:R-:W-:Y:S01]  /*44d0*/  FFMA.FTZ R49, R24, -UR5, R49 ;  /* 0x8000000518317c23 */ /* 0x000fe20008010031 */
[----:B------:R-:W-:Y:S01]  /*44e0*/  FSEL R48, R15, -INF , !P6 ;  /* 0xff8000000f307808 */ /* 0x000fe20007000000 */
[----:B------:R-:W-:Y:S01]  /*44f0*/  FFMA.FTZ R26, R26, -UR5, R51 ;  /* 0x800000051a1a7c23 */ /* 0x000fe20008010033 */
[----:B------:R-:W-:Y:S02]  /*4500*/  FSEL R54, R54, -INF , !P6 ;  /* 0xff80000036367808 */ /* 0x000fe40007000000 */
[----:B------:R-:W-:Y:S02]  /*4510*/  FSEL R15, R68, -INF , !P5 ;  /* 0xff800000440f7808 */ /* 0x000fe40006800000 */
[----:B------:R-:W-:Y:S02]  /*4520*/  FSEL R9, R70, -INF , !P5 ;  /* 0xff80000046097808 */ /* 0x000fe40006800000 */
[----:B------:R-:W-:-:S02]  /*4530*/  FSEL R13, R13, -INF , !P3 ;  /* 0xff8000000d0d7808 */ /* 0x000fc40005800000 */
[----:B------:R-:W-:Y:S02]  /*4540*/  FSEL R11, R11, -INF , !P3 ;  /* 0xff8000000b0b7808 */ /* 0x000fe40005800000 */
[----:B------:R-:W-:Y:S02]  /*4550*/  FSEL R12, R12, -INF , !P2 ;  /* 0xff8000000c0c7808 */ /* 0x000fe40005000000 */
[----:B------:R-:W-:Y:S02]  /*4560*/  FSEL R10, R10, -INF , !P2 ;  /* 0xff8000000a0a7808 */ /* 0x000fe40005000000 */
[----:B------:R-:W-:Y:S02]  /*4570*/  I2FP.F32.S32 R30, R30 ;  /* 0x0000001e001e7245 */ /* 0x000fe40000201400 */
[----:B------:R-:W-:Y:S01]  /*4580*/  ISETP.GE.AND P6, PT, R25, UR27, PT ;  /* 0x0000001b19007c0c */ /* 0x000fe2000bfc6270 */
[C---:B------:R-:W-:Y:S01]  /*4590*/  IMAD.IADD R25, R16.reuse, 0x1, -R25 ;  /* 0x0000000110197824 */ /* 0x040fe200078e0a19 */
[----:B------:R-:W-:Y:S01]  /*45a0*/  ISETP.GE.AND P5, PT, R29, UR27, PT ;  /* 0x0000001b1d007c0c */ /* 0x000fe2000bfa6270 */
[C---:B------:R-:W-:Y:S01]  /*45b0*/  IMAD.IADD R29, R16.reuse, 0x1, -R29 ;  /* 0x00000001101d7824 */ /* 0x040fe200078e0a1d */
[----:B------:R-:W-:Y:S01]  /*45c0*/  ISETP.GE.AND P3, PT, R57, UR27, PT ;  /* 0x0000001b39007c0c */ /* 0x000fe2000bf66270 */
[C---:B------:R-:W-:Y:S01]  /*45d0*/  IMAD.IADD R57, R16.reuse, 0x1, -R57 ;  /* 0x0000000110397824 */ /* 0x040fe200078e0a39 */
[----:B------:R-:W-:Y:S01]  /*45e0*/  ISETP.GE.AND P2, PT, R59, UR27, PT ;  /* 0x0000001b3b007c0c */ /* 0x000fe2000bf46270 */
[----:B------:R-:W-:-:S02]  /*45f0*/  IMAD.IADD R59, R16, 0x1, -R59 ;  /* 0x00000001103b7824 */ /* 0x000fc400078e0a3b */
[----:B------:R-:W-:Y:S01]  /*4600*/  FFMA.FTZ R42, R30, -UR5, R42 ;  /* 0x800000051e2a7c23 */ /* 0x000fe2000801002a */
[----:B------:R-:W-:Y:S01]  /*4610*/  IMAD.IADD R16, R16, 0x1, -R58 ;  /* 0x0000000110107824 */ /* 0x000fe200078e0a3a */
[----:B------:R-:W-:Y:S02]  /*4620*/  FSEL R30, R49, -INF , !P0 ;  /* 0xff800000311e7808 */ /* 0x000fe40004000000 */
[----:B------:R-:W-:Y:S02]  /*4630*/  FSEL R26, R26, -INF , !P0 ;  /* 0xff8000001a1a7808 */ /* 0x000fe40004000000 */
[----:B------:R-:W-:Y:S02]  /*4640*/  PLOP3.LUT P0, PT, PT, PT, UP0, 0x80, 0x0 ;  /* 0x000000000000781c */ /* 0x000fe40003f0f008 */
        /* <DEDUP_REMOVED lines=129> */
.L_x_1742:
[----:B------:R-:W-:Y:S05]  /*4e60*/  BSYNC B0 ;  /* 0x0000000000007941 */ /* 0x000fea0003800000 */
.L_x_1741:
[----:B------:R-:W0:Y:S02]  /*4e70*/  LDGDEPBAR ;  /* 0x00000000000079af */ /* 0x000e240000000000 */
.L_x_1740:
[----:B------:R-:W-:Y:S01]  /*4e80*/  FMNMX.FTZ R6, R56, R0, !PT ;  /* 0x0000000038067209 */ /* 0x000fe20007810000 */
[----:B------:R-:W-:Y:S01]  /*4e90*/  IMAD.U32 R170, RZ, RZ, UR18 ;  /* 0x00000012ffaa7e24 */ /* 0x000fe2000f8e00ff */
[----:B-12---:R-:W-:Y:S01]  /*4ea0*/  FMNMX.FTZ R17, R53, R52, !PT ;  /* 0x0000003435117209 */ /* 0x006fe20007810000 */
        /* <DEDUP_REMOVED lines=45> */
[----:B------:R-:W1:Y:S01]  /*5180*/  SHFL.BFLY PT, R16, R6, 0x2, 0x1f ;  /* 0x0c401f0006107f89 */ /* 0x000e6200000e0000 */
[----:B------:R-:W-:Y:S01]  /*5190*/  LEA R209, R5, UR4, 0x1 ;  /* 0x0000000405d17c11 */ /* 0x000fe2000f8e08ff */
[----:B------:R-:W-:Y:S01]  /*51a0*/  UIADD3 UR4, UR33, 0x646e171e, URZ ;  /* 0x646e171e21047890 */ /* 0x000fe2000fffe03f */
[----:B------:R-:W-:Y:S01]  /*51b0*/  LOP3.LUT R34, R241, R169, RZ, 0x3c, !PT ;  /* 0x000000a9f1227212 */ /* 0x000fe200078e3cff */
[----:B------:R-:W2:Y:S01]  /*51c0*/  SHFL.BFLY PT, R7, R17, 0x2, 0x1f ;  /* 0x0c401f0011077f89 */ /* 0x000ea200000e0000 */
[----:B------:R-:W-:Y:S01]  /*51d0*/  LEA R188, R188, UR8, 0x10 ;  /* 0x00000008bcbc7c11 */ /* 0x000fe2000f8e80ff */
[--C-:B------:R-:W-:Y:S02]  /*51e0*/  IMAD R207, R4, 0x2, R209.reuse ;  /* 0x0000000204cf7824 */ /* 0x100fe400078e02d1 */
        /* <DEDUP_REMOVED lines=15> */
[----:B------:R-:W-:Y:S02]  /*52e0*/  LOP3.LUT R6, R243, UR33, R6, 0x96, !PT ;  /* 0x00000021f3067c12 */ /* 0x000fe4000f8e9606 */
[----:B------:R-:W-:Y:S01]  /*52f0*/  IMAD.U32 R242, RZ, RZ, UR31 ;  /* 0x0000001ffff27e24 */ /* 0x000fe2000f8e00ff */
[----:B------:R-:W-:Y:S02]  /*5300*/  LDSM.16.MT88.4 R80, [R206+0x1a000] ;  /* 0x01a00000ce50783b */ /* 0x000fe40000004200 */
[----:B------:R-:W-:-:S02]  /*5310*/  IMAD.WIDE.U32 R18, R6, -0x326172a9, RZ ;  /* 0xcd9e8d5706127825 */ /* 0x000fc400078e00ff */
[----:B------:R-:W-:Y:S01]  /*5320*/  LDSM.16.MT88.4 R88, [R205+0x1a000] ;  /* 0x01a00000cd58783b */ /* 0x000fe20000004200 */
[----:B------:R-:W-:Y:S02]  /*5330*/  LOP3.LUT R242, R243, UR33, R242, 0x96, !PT ;  /* 0x00000021f3f27c12 */ /* 0x000fe4000f8e96f2 */
[----:B------:R-:W-:Y:S01]  /*5340*/  LOP3.LUT R6, R19, UR21, R240, 0x96, !PT ;  /* 0x0000001513067c12 */ /* 0x000fe2000f8e96f0 */
[----:B------:R-:W-:Y:S01]  /*5350*/  LDSM.16.MT88.4 R96, [R209+0x1c000] ;  /* 0x01c00000d160783b */ /* 0x000fe20000004200 */
[----:B------:R-:W-:Y:S01]  /*5360*/  LOP3.LUT R18, R33, UR15, R18, 0x96, !PT ;  /* 0x0000000f21127c12 */ /* 0x000fe2000f8e9612 */
[----:B------:R-:W-:Y:S02]  /*5370*/  IMAD.WIDE.U32 R242, R242, -0x326172a9, RZ ;  /* 0xcd9e8d57f2f27825 */ /* 0x000fe400078e00ff */
[----:B------:R-:W-:Y:S02]  /*5380*/  LDSM.16.MT88.4 R104, [R207+0x1c000] ;  /* 0x01c00000cf68783b */ /* 0x000fe40000004200 */
[----:B------:R-:W-:Y:S01]  /*5390*/  IMAD.WIDE.U32 R20, R6, -0x2daee0ad, RZ ;  /* 0xd2511f5306147825 */ /* 0x000fe200078e00ff */
[----:B------:R-:W-:Y:S01]  /*53a0*/  LOP3.LUT R240, R243, UR21, R240, 0x96, !PT ;  /* 0x00000015f3f07c12 */ /* 0x000fe2000f8e96f0 */
[----:B------:R-:W2:Y:S02]  /*53b0*/  SHFL.BFLY PT, R6, R7, 0x1, 0x1f ;  /* 0x0c201f0007067f89 */ /* 0x000ea400000e0000 */
[----:B------:R-:W-:Y:S01]  /*53c0*/  IMAD.WIDE.U32 R18, R18, -0x2daee0ad, RZ ;  /* 0xd2511f5312127825 */ /* 0x000fe200078e00ff */
[----:B-1----:R-:W-:Y:S01]  /*53d0*/  FMNMX.FTZ R2, R16, R2, !PT ;  /* 0x0000000210027209 */ /* 0x002fe20007810000 */
[----:B------:R-:W-:Y:S01]  /*53e0*/  LDSM.16.MT88.4 R112, [R206+0x1c000] ;  /* 0x01c00000ce70783b */ /* 0x000fe20000004200 */
[----:B------:R-:W-:Y:S01]  /*53f0*/  LOP3.LUT R16, R21, UR14, R34, 0x96, !PT ;  /* 0x0000000e15107c12 */ /* 0x000fe2000f8e9622 */
[----:B------:R-:W-:Y:S01]  /*5400*/  IMAD.WIDE.U32 R240, R240, -0x2daee0ad, RZ ;  /* 0xd2511f53f0f07825 */ /* 0x000fe200078e00ff */
[----:B------:R-:W-:-:S03]  /*5410*/  FSETP.NEU.FTZ.AND P1, PT, R2, -INF , PT ;  /* 0xff8000000200780b */ /* 0x000fc60003f3d000 */
[----:B------:R-:W-:Y:S01]  /*5420*/  FMUL.FTZ R221, R2, UR30 ;  /* 0x0000001e02dd7c20 */ /* 0x000fe20008410000 */
[----:B------:R-:W-:Y:S01]  /*5430*/  LOP3.LUT R20, R19, UR12, R20, 0x96, !PT ;  /* 0x0000000c13147c12 */ /* 0x000fe2000f8e9614 */
[----:B------:R-:W-:Y:S01]  /*5440*/  IMAD.WIDE.U32 R16, R16, -0x326172a9, RZ ;  /* 0xcd9e8d5710107825 */ /* 0x000fe200078e00ff */
[----:B------:R-:W-:Y:S01]  /*5450*/  LDSM.16.MT88.4 R120, [R205+0x1c000] ;  /* 0x01c00000cd78783b */ /* 0x000fe20000004200 */
[----:B------:R-:W-:Y:S02]  /*5460*/  LOP3.LUT R34, R241, UR14, R34, 0x96, !PT ;  /* 0x0000000ef1227c12 */ /* 0x000fe4000f8e9622 */
[----:B------:R-:W-:Y:S01]  /*5470*/  FSEL R221, R221, RZ, P1 ;  /* 0x000000ffdddd7208 */ /* 0x000fe20000800000 */
[----:B------:R-:W-:Y:S01]  /*5480*/  IMAD.WIDE.U32 R20, R20, -0x326172a9, RZ ;  /* 0xcd9e8d5714147825 */ /* 0x000fe200078e00ff */
[----:B------:R-:W-:Y:S03]  /*5490*/  LDSM.16.MT88.4 R128, [R209+0x1e000] ;  /* 0x01e00000d180783b */ /* 0x000fe60000004200 */
[--C-:B------:R-:W-:Y:S01]  /*54a0*/  FFMA.FTZ R185, R0, UR30, -R221.reuse ;  /* 0x0000001e00b97c23 */ /* 0x100fe200080108dd */
[----:B------:R-:W-:Y:S01]  /*54b0*/  LOP3.LUT R0, R17, UR13, R32, 0x96, !PT ;  /* 0x0000000d11007c12 */ /* 0x000fe2000f8e9620 */
[--C-:B------:R-:W-:Y:S01]  /*54c0*/  FFMA.FTZ R182, R55, UR30, -R221.reuse ;  /* 0x0000001e37b67c23 */ /* 0x100fe200080108dd */
[----:B------:R-:W-:Y:S01]  /*54d0*/  LOP3.LUT R16, R21, UR7, R16, 0x96, !PT ;  /* 0x0000000715107c12 */ /* 0x000fe2000f8e9610 */
[--C-:B------:R-:W-:Y:S01]  /*54e0*/  FFMA.FTZ R180, R54, UR30, -R221.reuse ;  /* 0x0000001e36b47c23 */ /* 0x100fe200080108dd */
[----:B------:R-:W-:Y:S01]  /*54f0*/  FFMA.FTZ R186, R56, UR30, -R221 ;  /* 0x0000001e38ba7c23 */ /* 0x000fe200080108dd */
[----:B------:R-:W-:Y:S01]  /*5500*/  IMAD.WIDE.U32 R22, R0, -0x2daee0ad, RZ ;  /* 0xd2511f5300167825 */ /* 0x000fe200078e00ff */
[----:B--2---:R-:W-:Y:S01]  /*5510*/  FMNMX.FTZ R0, R7, R6, !PT ;  /* 0x0000000607007209 */ /* 0x004fe20007810000 */
[----:B------:R-:W-:Y:S01]  /*5520*/  MUFU.EX2 R182, R182 ;  /* 0x000000b600b67308 */ /* 0x000fe20000000800 */
[----:B------:R-:W-:Y:S01]  /*5530*/  LDSM.16.MT88.4 R56, [R205+0x18000] ;  /* 0x01800000cd38783b */ /* 0x000fe20000004200 */
[----:B------:R-:W-:Y:S01]  /*5540*/  IMAD.WIDE.U32 R16, R16, -0x2daee0ad, RZ ;  /* 0xd2511f5310107825 */ /* 0x000fe200078e00ff */
[----:B------:R-:W-:-:S03]  /*5550*/  FSETP.NEU.FTZ.AND P1, PT, R0, -INF , PT ;  /* 0xff8000000000780b */ /* 0x000fc60003f3d000 */
[----:B------:R-:W-:Y:S01]  /*5560*/  FMUL.FTZ R191, R0, UR30 ;  /* 0x0000001e00bf7c20 */ /* 0x000fe20008410000 */
[----:B------:R-:W-:Y:S01]  /*5570*/  LOP3.LUT R18, R23, UR6, R18, 0x96, !PT ;  /* 0x0000000617127c12 */ /* 0x000fe2000f8e9612 */
[----:B------:R-:W-:Y:S01]  /*5580*/  LDSM.16.MT88.4 R136, [R207+0x1e000] ;  /* 0x01e00000cf88783b */ /* 0x000fe20000004200 */
[----:B------:R-:W-:Y:S01]  /*5590*/  LOP3.LUT R6, R17, UR9, R22, 0x96, !PT ;  /* 0x0000000911067c12 */ /* 0x000fe2000f8e9616 */
[----:B------:R-:W1:Y:S01]  /*55a0*/  MUFU.EX2 R180, R180 ;  /* 0x000000b400b47308 */ /* 0x000e620000000800 */
[----:B------:R-:W-:Y:S01]  /*55b0*/  FSEL R191, R191, RZ, P1 ;  /* 0x000000ffbfbf7208 */ /* 0x000fe20000800000 */
[----:B------:R-:W-:Y:S01]  /*55c0*/  IMAD.WIDE.U32 R18, R18, -0x326172a9, RZ ;  /* 0xcd9e8d5712127825 */ /* 0x000fe200078e00ff */
[----:B------:R-:W-:Y:S03]  /*55d0*/  LDSM.16.MT88.4 R144, [R206+0x1e000] ;  /* 0x01e00000ce90783b */ /* 0x000fe60000004200 */
[--C-:B------:R-:W-:Y:S01]  /*55e0*/  FFMA.FTZ R177, R14, UR30, -R221.reuse ;  /* 0x0000001e0eb17c23 */ /* 0x100fe200080108dd */
[----:B------:R-:W-:Y:S01]  /*55f0*/  FFMA.FTZ R175, R13, UR30, -R221 ;  /* 0x0000001e0daf7c23 */ /* 0x000fe200080108dd */
[----:B------:R-:W-:-:S04]  /*5600*/  IMAD.WIDE.U32 R22, R6, -0x326172a9, RZ ;  /* 0xcd9e8d5706167825 */ /* 0x000fc800078e00ff */
[--C-:B------:R-:W-:Y:S01]  /*5610*/  FFMA.FTZ R183, R50, UR30, -R191.reuse ;  /* 0x0000001e32b77c23 */ /* 0x100fe200080108bf */
[--C-:B------:R-:W-:Y:S01]  /*5620*/  FFMA.FTZ R181, R48, UR30, -R191.reuse ;  /* 0x0000001e30b57c23 */ /* 0x100fe200080108bf */
[----:B------:R-:W-:Y:S01]  /*5630*/  MUFU.EX2 R186, R186 ;  /* 0x000000ba00ba7308 */ /* 0x000fe20000000800 */
[--C-:B------:R-:W-:Y:S01]  /*5640*/  FFMA.FTZ R184, R53, UR30, -R191.reuse ;  /* 0x0000001e35b87c23 */ /* 0x100fe200080108bf */
[----:B------:R-:W-:Y:S01]  /*5650*/  LOP3.LUT R7, R22, 0xffff, RZ, 0xc0, !PT ;  /* 0x0000ffff16077812 */ /* 0x000fe200078ec0ff */
[----:B------:R-:W-:Y:S01]  /*5660*/  FFMA.FTZ R187, R52, UR30, -R191 ;  /* 0x0000001e34bb7c23 */ /* 0x000fe200080108bf */
[----:B------:R-:W-:Y:S01]  /*5670*/  LOP3.LUT R6, R23, UR25, R18, 0x96, !PT ;  /* 0x0000001917067c12 */ /* 0x000fe2000f8e9612 */
[----:B------:R-:W2:Y:S01]  /*5680*/  LDSM.16.MT88.4 R48, [R206+0x18000] ;  /* 0x01800000ce30783b */ /* 0x000ea20000004200 */
[----:B------:R-:W-:Y:S01]  /*5690*/  LOP3.LUT R17, R22, 0xff, RZ, 0xc0, !PT ;  /* 0x000000ff16117812 */ /* 0x000fe200078ec0ff */
[----:B------:R-:W-:Y:S01]  /*56a0*/  FFMA.FTZ R173, R12, UR30, -R221 ;  /* 0x0000001e0cad7c23 */ /* 0x000fe200080108dd */
[----:B------:R-:W-:Y:S01]  /*56b0*/  MUFU.EX2 R185, R185 ;  /* 0x000000b900b97308 */ /* 0x000fe20000000800 */
[----:B------:R-:W-:Y:S01]  /*56c0*/  SHF.R.U32.HI R18, RZ, 0x8, R7 ;  /* 0x00000008ff127819 */ /* 0x000fe20000011607 */
[----:B------:R-:W-:Y:S01]  /*56d0*/  FFMA.FTZ R179, R15, UR30, -R221 ;  /* 0x0000001e0fb37c23 */ /* 0x000fe200080108dd */
[----:B------:R-:W-:Y:S01]  /*56e0*/  SHF.R.U32.HI R7, RZ, 0x10, R22 ;  /* 0x00000010ff077819 */ /* 0x000fe20000011616 */
[--C-:B------:R-:W-:Y:S01]  /*56f0*/  FFMA.FTZ R174, R11, UR30, -R191.reuse ;  /* 0x0000001e0bae7c23 */ /* 0x100fe200080108bf */
[----:B------:R-:W-:Y:S01]  /*5700*/  LOP3.LUT R4, R6, 0xffff, RZ, 0xc0, !PT ;  /* 0x0000ffff06047812 */ /* 0x000fe200078ec0ff */
[--C-:B------:R-:W-:Y:S01]  /*5710*/  FFMA.FTZ R178, R9, UR30, -R191.reuse ;  /* 0x0000001e09b27c23 */ /* 0x100fe200080108bf */
[----:B------:R-:W-:Y:S01]  /*5720*/  PRMT R5, R17, 0x5410, R18 ;  /* 0x0000541011057816 */ /* 0x000fe20000000012 */
[----:B------:R-:W-:Y:S01]  /*5730*/  MUFU.EX2 R183, R183 ;  /* 0x000000b700b77308 */ /* 0x000fe20000000800 */
[----:B------:R-:W-:Y:S01]  /*5740*/  SHF.R.U32.HI R151, RZ, 0x18, R22 ;  /* 0x00000018ff977819 */ /* 0x000fe20000011616 */
[----:B------:R-:W-:Y:S01]  /*5750*/  FFMA.FTZ R176, R8, UR30, -R191 ;  /* 0x0000001e08b07c23 */ /* 0x000fe200080108bf */
[----:B------:R-:W-:Y:S01]  /*5760*/  LOP3.LUT R3, R7, 0xff, RZ, 0xc0, !PT ;  /* 0x000000ff07037812 */ /* 0x000fe200078ec0ff */
[----:B------:R-:W-:Y:S01]  /*5770*/  IMAD.WIDE.U32 R34, R34, -0x326172a9, RZ ;  /* 0xcd9e8d5722227825 */ /* 0x000fe200078e00ff */
[----:B------:R-:W-:-:S03]  /*5780*/  LOP3.LUT R148, R6, 0xff, RZ, 0xc0, !PT ;  /* 0x000000ff06947812 */ /* 0x000fc600078ec0ff */
[----:B------:R-:W-:Y:S01]  /*5790*/  FFMA.FTZ R245, R26, UR30, -R191 ;  /* 0x0000001e1af57c23 */ /* 0x000fe200080108bf */
[----:B------:R-:W-:Y:S01]  /*57a0*/  SHF.R.U32.HI R4, RZ, 0x8, R4 ;  /* 0x00000008ff047819 */ /* 0x000fe20000011604 */
[----:B------:R-:W3:Y:S01]  /*57b0*/  MUFU.EX2 R181, R181 ;  /* 0x000000b500b57308 */ /* 0x000ee20000000800 */
[--C-:B------:R-:W-:Y:S01]  /*57c0*/  HSET2.LE.AND R5, R5, R188.reuse, PT ;  /* 0x000000bc05057233 */ /* 0x100fe20003803000 */
[--C-:B------:R-:W-:Y:S01]  /*57d0*/  FFMA.FTZ R218, R31, UR30, -R221.reuse ;  /* 0x0000001e1fda7c23 */ /* 0x100fe200080108dd */
[----:B-1----:R-:W-:Y:S01]  /*57e0*/  F2FP.BF16.F32.PACK_AB R150, R180, R182 ;  /* 0x000000b6b496723e */ /* 0x002fe200000010ff */
[----:B------:R-:W-:Y:S01]  /*57f0*/  FFMA.FTZ R216, R30, UR30, -R221 ;  /* 0x0000001e1ed87c23 */ /* 0x000fe200080108dd */
[----:B------:R-:W-:Y:S01]  /*5800*/  PRMT R151, R3, 0x5410, R151 ;  /* 0x0000541003977816 */ /* 0x000fe20000000097 */
[----:B------:R-:W-:Y:S01]  /*5810*/  FFMA.FTZ R241, R28, UR30, -R221 ;  /* 0x0000001e1cf17c23 */ /* 0x000fe200080108dd */
[----:B------:R-:W-:Y:S01]  /*5820*/  PRMT R148, R148, 0x5410, R4 ;  /* 0x0000541094947816 */ /* 0x000fe20000000004 */
[----:B------:R-:W-:Y:S01]  /*5830*/  MUFU.EX2 R184, R184 ;  /* 0x000000b800b87308 */ /* 0x000fe20000000800 */
[--C-:B------:R-:W-:Y:S01]  /*5840*/  SHF.R.U32.HI R149, RZ, 0x10, R6.reuse ;  /* 0x00000010ff957819 */ /* 0x100fe20000011606 */
[--C-:B------:R-:W-:Y:S01]  /*5850*/  FFMA.FTZ R244, R25, UR30, -R191.reuse ;  /* 0x0000001e19f47c23 */ /* 0x100fe200080108bf */
[----:B------:R-:W-:Y:S01]  /*5860*/  LOP3.LUT R150, R5, R150, RZ, 0xc0, !PT ;  /* 0x0000009605967212 */ /* 0x000fe200078ec0ff */
[--C-:B------:R-:W-:Y:S01]  /*5870*/  FFMA.FTZ R243, R24, UR30, -R191.reuse ;  /* 0x0000001e18f37c23 */ /* 0x100fe200080108bf */
[----:B------:R-:W-:Y:S01]  /*5880*/  SHF.R.U32.HI R6, RZ, 0x18, R6 ;  /* 0x00000018ff067819 */ /* 0x000fe20000011606 */
[--C-:B------:R-:W-:Y:S01]  /*5890*/  FFMA.FTZ R219, R219, UR30, -R191.reuse ;  /* 0x0000001edbdb7c23 */ /* 0x100fe200080108bf */
[--C-:B------:R-:W-:Y:S01]  /*58a0*/  HSET2.LE.AND R151, R151, R188.reuse, PT ;  /* 0x000000bc97977233 */ /* 0x100fe20003803000 */
[----:B------:R-:W1:Y:S01]  /*58b0*/  MUFU.EX2 R187, R187 ;  /* 0x000000bb00bb7308 */ /* 0x000e620000000800 */
[----:B------:R-:W-:Y:S01]  /*58c0*/  HSET2.LE.AND R148, R148, R188, PT ;  /* 0x000000bc94947233 */ /* 0x000fe20003803000 */
[--C-:B------:R-:W-:Y:S01]  /*58d0*/  FFMA.FTZ R217, R217, UR30, -R191.reuse ;  /* 0x0000001ed9d97c23 */ /* 0x100fe200080108bf */
[----:B---3--:R-:W-:Y:S01]  /*58e0*/  F2FP.BF16.F32.PACK_AB R5, R181, R183 ;  /* 0x000000b7b505723e */ /* 0x008fe200000010ff */
[--C-:B------:R-:W-:Y:S01]  /*58f0*/  FFMA.FTZ R252, R189, UR30, -R191.reuse ;  /* 0x0000001ebdfc7c23 */ /* 0x100fe200080108bf */
[----:B------:R-:W-:Y:S01]  /*5900*/  F2FP.BF16.F32.PACK_AB R4, R185, R186 ;  /* 0x000000bab904723e */ /* 0x000fe200000010ff */
[----:B------:R-:W-:Y:S01]  /*5910*/  FFMA.FTZ R190, R190, UR30, -R191 ;  /* 0x0000001ebebe7c23 */ /* 0x000fe200080108bf */
[----:B------:R-:W-:Y:S01]  /*5920*/  LOP3.LUT R149, R149, 0xff, RZ, 0xc0, !PT ;  /* 0x000000ff95957812 */ /* 0x000fe200078ec0ff */
[----:B------:R-:W-:Y:S01]  /*5930*/  MUFU.EX2 R175, R175 ;  /* 0x000000af00af7308 */ /* 0x000fe20000000800 */
[----:B------:R-:W-:Y:S01]  /*5940*/  LOP3.LUT R151, R151, R5, RZ, 0xc0, !PT ;  /* 0x0000000597977212 */ /* 0x000fe200078ec0ff */
[----:B------:R-:W-:Y:S01]  /*5950*/  FADD.FTZ R185, R186, R185 ;  /* 0x000000b9bab97221 */ /* 0x000fe20000010000 */
[----:B------:R-:W-:-:S02]  /*5960*/  PRMT R149, R149, 0x5410, R6 ;  /* 0x0000541095957816 */ /* 0x000fc40000000006 */
[----:B------:R-:W-:Y:S01]  /*5970*/  LOP3.LUT R148, R148, R4, RZ, 0xc0, !PT ;  /* 0x0000000494947212 */ /* 0x000fe200078ec0ff */
[----:B------:R-:W-:Y:S01]  /*5980*/  FADD.FTZ R185, R182, R185 ;  /* 0x000000b9b6b97221 */ /* 0x000fe20000010000 */
[----:B------:R-:W3:Y:S01]  /*5990*/  LDSM.16.MT88.4 R4, [R205+0x1e000] ;  /* 0x01e00000cd04783b */ /* 0x000ee20000004200 */
[----:B------:R-:W-:Y:S01]  /*59a0*/  LOP3.LUT R18, R19, UR10, R20, 0x96, !PT ;  /* 0x0000000a13127c12 */ /* 0x000fe2000f8e9614 */
[----:B------:R-:W4:Y:S01]  /*59b0*/  MUFU.EX2 R173, R173 ;  /* 0x000000ad00ad7308 */ /* 0x000f220000000800 */
[----:B------:R-:W-:Y:S01]  /*59c0*/  HSET2.LE.AND R149, R149, R188, PT ;  /* 0x000000bc95957233 */ /* 0x000fe20003803000 */
[----:B------:R-:W-:Y:S01]  /*59d0*/  FADD.FTZ R185, R180, R185 ;  /* 0x000000b9b4b97221 */ /* 0x000fe20000010000 */
[----:B-1----:R-:W-:Y:S01]  /*59e0*/  F2FP.BF16.F32.PACK_AB R3, R187, R184 ;  /* 0x000000b8bb03723e */ /* 0x002fe200000010ff */
[----:B------:R-:W-:Y:S01]  /*59f0*/  IMAD.WIDE.U32 R18, R18, -0x2daee0ad, RZ ;  /* 0xd2511f5312127825 */ /* 0x000fe200078e00ff */
[----:B------:R-:W-:-:S03]  /*5a00*/  LOP3.LUT R32, R35, UR13, R32, 0x96, !PT ;  /* 0x0000000d23207c12 */ /* 0x000fc6000f8e9620 */
[----:B------:R-:W-:Y:S01]  /*5a10*/  FADD.FTZ R184, R184, R187 ;  /* 0x000000bbb8b87221 */ /* 0x000fe20000010000 */
[----:B------:R-:W-:Y:S01]  /*5a20*/  LOP3.LUT R149, R149, R3, RZ, 0xc0, !PT ;  /* 0x0000000395957212 */ /* 0x000fe200078ec0ff */
[----:B------:R-:W1:Y:S01]  /*5a30*/  MUFU.EX2 R179, R179 ;  /* 0x000000b300b37308 */ /* 0x000e620000000800 */
[C---:B------:R-:W-:Y:S01]  /*5a40*/  LOP3.LUT R14, R18.reuse, 0xffff, RZ, 0xc0, !PT ;  /* 0x0000ffff120e7812 */ /* 0x040fe200078ec0ff */
[----:B------:R-:W-:Y:S01]  /*5a50*/  FADD.FTZ R184, R183, R184 ;  /* 0x000000b8b7b87221 */ /* 0x000fe20000010000 */
[----:B------:R-:W-:Y:S02]  /*5a60*/  LOP3.LUT R3, R18, 0xff, RZ, 0xc0, !PT ;  /* 0x000000ff12037812 */ /* 0x000fe400078ec0ff */
[----:B------:R-:W-:Y:S01]  /*5a70*/  SHF.R.U32.HI R14, RZ, 0x8, R14 ;  /* 0x00000008ff0e7819 */ /* 0x000fe2000001160e */
[C---:B------:R-:W-:Y:S01]  /*5a80*/  HMMA.16816.F32.BF16 R160, R148.reuse, R156, RZ ;  /* 0x0000009c94a0723c */ /* 0x040fe200000418ff */
[----:B------:R-:W-:Y:S01]  /*5a90*/  LOP3.LUT R11, R19, UR4, R16, 0x96, !PT ;  /* 0x00000004130b7c12 */ /* 0x000fe2000f8e9610 */
[----:B------:R-:W5:Y:S01]  /*5aa0*/  MUFU.EX2 R177, R177 ;  /* 0x000000b100b17308 */ /* 0x000f620000000800 */
[----:B------:R-:W-:Y:S01]  /*5ab0*/  SHF.R.U32.HI R12, RZ, 0x10, R18 ;  /* 0x00000010ff0c7819 */ /* 0x000fe20000011612 */
[----:B------:R-:W-:Y:S01]  /*5ac0*/  FADD.FTZ R184, R181, R184 ;  /* 0x000000b8b5b87221 */ /* 0x000fe20000010000 */
[----:B------:R-:W-:Y:S01]  /*5ad0*/  SHF.R.U32.HI R13, RZ, 0x18, R18 ;  /* 0x00000018ff0d7819 */ /* 0x000fe20000011612 */
[C---:B------:R-:W-:Y:S01]  /*5ae0*/  HMMA.16816.F32.BF16 R36, R148.reuse, R40, RZ ;  /* 0x000000289424723c */ /* 0x040fe200000418ff */
[----:B------:R-:W-:Y:S01]  /*5af0*/  LOP3.LUT R12, R12, 0xff, RZ, 0xc0, !PT ;  /* 0x000000ff0c0c7812 */ /* 0x000fe200078ec0ff */
[----:B------:R-:W-:Y:S01]  /*5b00*/  LDSM.16.MT88.4 R16, [R207+0x18800] ;  /* 0x01880000cf10783b */ /* 0x000fe20000004200 */
[----:B------:R-:W-:Y:S01]  /*5b10*/  SHF.R.U32.HI R9, RZ, 0x10, R11 ;  /* 0x00000010ff097819 */ /* 0x000fe2000001160b */
[----:B------:R-:W-:Y:S01]  /*5b20*/  MUFU.EX2 R174, R174 ;  /* 0x000000ae00ae7308 */ /* 0x000fe20000000800 */
[----:B----4-:R-:W-:Y:S01]  /*5b30*/  F2FP.BF16.F32.PACK_AB R8, R173, R175 ;  /* 0x000000afad08723e */ /* 0x010fe200000010ff */
[----:B--2---:R-:W-:Y:S01]  /*5b40*/  HMMA.16816.F32.BF16 R44, R148, R48, RZ ;  /* 0x00000030942c723c */ /* 0x004fe200000418ff */
[----:B------:R-:W-:Y:S01]  /*5b50*/  LOP3.LUT R9, R9, 0xff, RZ, 0xc0, !PT ;  /* 0x000000ff09097812 */ /* 0x000fe200078ec0ff */
[----:B-1----:R-:W-:-:S04]  /*5b60*/  FADD.FTZ R185, R179, R185 ;  /* 0x000000b9b3b97221 */ /* 0x002fc80000010000 */
[----:B------:R-:W-:Y:S01]  /*5b70*/  HMMA.16816.F32.BF16 R52, R148, R56, RZ ;  /* 0x000000389434723c */ /* 0x000fe200000418ff */
[----:B------:R-:W1:Y:S01]  /*5b80*/  MUFU.EX2 R178, R178 ;  /* 0x000000b200b27308 */ /* 0x000e620000000800 */
[----:B-----5:R-:W-:-:S04]  /*5b90*/  FADD.FTZ R185, R177, R185 ;  /* 0x000000b9b1b97221 */ /* 0x020fc80000010000 */
[C---:B---3--:R-:W-:Y:S01]  /*5ba0*/  HMMA.16816.F32.BF16 R152, R148.reuse, R4, RZ ;  /* 0x000000049498723c */ /* 0x048fe200000418ff */
[----:B------:R-:W-:Y:S02]  /*5bb0*/  FADD.FTZ R185, R175, R185 ;  /* 0x000000b9afb97221 */ /* 0x000fe40000010000 */
[----:B------:R-:W2:Y:S02]  /*5bc0*/  MUFU.EX2 R176, R176 ;  /* 0x000000b000b07308 */ /* 0x000ea40000000800 */
[----:B------:R-:W-:Y:S01]  /*5bd0*/  FADD.FTZ R185, R173, R185 ;  /* 0x000000b9adb97221 */ /* 0x000fe20000010000 */
[C---:B------:R-:W-:Y:S01]  /*5be0*/  HMMA.16816.F32.BF16 R60, R148.reuse, R64, RZ ;  /* 0x00000040943c723c */ /* 0x040fe200000418ff */
[----:B------:R-:W-:Y:S01]  /*5bf0*/  PRMT R5, R3, 0x5410, R14 ;  /* 0x0000541003057816 */ /* 0x000fe2000000000e */
[----:B------:R-:W-:Y:S01]  /*5c00*/  FFMA.FTZ R3, R10, UR30, -R191 ;  /* 0x0000001e0a037c23 */ /* 0x000fe200080108bf */
[----:B------:R-:W-:Y:S02]  /*5c10*/  LOP3.LUT R10, R11, 0xffff, RZ, 0xc0, !PT ;  /* 0x0000ffff0b0a7812 */ /* 0x000fe400078ec0ff */
[----:B------:R-:W-:Y:S01]  /*5c20*/  PRMT R4, R12, 0x5410, R13 ;  /* 0x000054100c047816 */ /* 0x000fe2000000000d */
[----:B------:R-:W-:Y:S01]  /*5c30*/  HMMA.16816.F32.BF16 R68, R148, R72, RZ ;  /* 0x000000489444723c */ /* 0x000fe200000418ff */
[----:B------:R-:W3:Y:S01]  /*5c40*/  LDSM.16.MT88.4 R12, [R209+0x18800] ;  /* 0x01880000d10c783b */ /* 0x000ee20000004200 */
[----:B------:R-:W4:Y:S01]  /*5c50*/  MUFU.EX2 R3, R3 ;  /* 0x0000000300037308 */ /* 0x000f220000000800 */
[----:B-1----:R-:W-:Y:S01]  /*5c60*/  FADD.FTZ R184, R178, R184 ;  /* 0x000000b8b2b87221 */ /* 0x002fe20000010000 */
[----:B------:R-:W-:-:S02]  /*5c70*/  HSET2.LE.AND R4, R4, R188, PT ;  /* 0x000000bc04047233 */ /* 0x000fc40003803000 */
[C---:B------:R-:W-:Y:S01]  /*5c80*/  HMMA.16816.F32.BF16 R76, R148.reuse, R80, RZ ;  /* 0x00000050944c723c */ /* 0x040fe200000418ff */
[C---:B--2---:R-:W-:Y:S01]  /*5c90*/  F2FP.BF16.F32.PACK_AB R20, R176.reuse, R178 ;  /* 0x000000b2b014723e */ /* 0x044fe200000010ff */
[----:B------:R-:W-:Y:S02]  /*5ca0*/  FADD.FTZ R184, R176, R184 ;  /* 0x000000b8b0b87221 */ /* 0x000fe40000010000 */
[----:B------:R-:W-:Y:S02]  /*5cb0*/  MUFU.EX2 R245, R245 ;  /* 0x000000f500f57308 */ /* 0x000fe40000000800 */
[----:B------:R-:W-:Y:S01]  /*5cc0*/  HMMA.16816.F32.BF16 R84, R148, R88, RZ ;  /* 0x000000589454723c */ /* 0x000fe200000418ff */
[----:B------:R-:W-:-:S05]  /*5cd0*/  FADD.FTZ R184, R174, R184 ;  /* 0x000000b8aeb87221 */ /* 0x000fca0000010000 */
[----:B------:R-:W-:Y:S01]  /*5ce0*/  HMMA.16816.F32.BF16 R92, R148, R96, RZ ;  /* 0x00000060945c723c */ /* 0x000fe200000418ff */
[----:B------:R-:W-:Y:S01]  /*5cf0*/  MUFU.EX2 R218, R218 ;  /* 0x000000da00da7308 */ /* 0x000fe20000000800 */
[----:B----4-:R-:W-:-:S04]  /*5d00*/  FADD.FTZ R184, R3, R184 ;  /* 0x000000b803b87221 */ /* 0x010fc80000010000 */
        /* <DEDUP_REMOVED lines=29> */
[----:B------:R-:W-:Y:S07]  /*5ee0*/  HMMA.16816.F32.BF16 R148, R148, R6, RZ ;  /* 0x000000069494723c */ /* 0x000fee00000418ff */
[----:B------:R-:W-:-:S02]  /*5ef0*/  LOP3.LUT R7, R11, 0xff, RZ, 0xc0, !PT ;  /* 0x000000ff0b077812 */ /* 0x000fc400078ec0ff */
[----:B------:R-:W-:Y:S02]  /*5f00*/  SHF.R.U32.HI R6, RZ, 0x8, R10 ;  /* 0x00000008ff067819 */ /* 0x000fe4000001160a */
[----:B------:R-:W-:Y:S02]  /*5f10*/  SHF.R.U32.HI R11, RZ, 0x18, R11 ;  /* 0x00000018ff0b7819 */ /* 0x000fe4000001160b */
[----:B------:R-:W-:Y:S02]  /*5f20*/  PRMT R7, R7, 0x5410, R6 ;  /* 0x0000541007077816 */ /* 0x000fe40000000006 */
[----:B------:R-:W-:Y:S02]  /*5f30*/  HSET2.LE.AND R6, R5, R188, PT ;  /* 0x000000bc05067233 */ /* 0x000fe40003803000 */
[----:B------:R-:W-:Y:S02]  /*5f40*/  PRMT R5, R9, 0x5410, R11 ;  /* 0x0000541009057816 */ /* 0x000fe4000000000b */
[----:B------:R-:W-:-:S02]  /*5f50*/  F2FP.BF16.F32.PACK_AB R9, R177, R179 ;  /* 0x000000b3b109723e */ /* 0x000fc400000010ff */
[----:B------:R-:W-:Y:S02]  /*5f60*/  LOP3.LUT R6, R6, R8, RZ, 0xc0, !PT ;  /* 0x0000000806067212 */ /* 0x000fe400078ec0ff */
[--C-:B------:R-:W-:Y:S02]  /*5f70*/  HSET2.LE.AND R8, R7, R188.reuse, PT ;  /* 0x000000bc07087233 */ /* 0x100fe40003803000 */
[----:B------:R-:W-:Y:S02]  /*5f80*/  F2FP.BF16.F32.PACK_AB R7, R3, R174 ;  /* 0x000000ae0307723e */ /* 0x000fe400000010ff */
[----:B------:R-:W-:Y:S02]  /*5f90*/  HSET2.LE.AND R5, R5, R188, PT ;  /* 0x000000bc05057233 */ /* 0x000fe40003803000 */
[----:B------:R-:W-:Y:S02]  /*5fa0*/  LOP3.LUT R7, R4, R7, RZ, 0xc0, !PT ;  /* 0x0000000704077212 */ /* 0x000fe400078ec0ff */
[----:B------:R-:W-:-:S02]  /*5fb0*/  LOP3.LUT R4, R8, R9, RZ, 0xc0, !PT ;  /* 0x0000000908047212 */ /* 0x000fc400078ec0ff */
[----:B------:R-:W1:Y:S01]  /*5fc0*/  LDSM.16.MT88.4 R8, [R206+0x18800] ;  /* 0x01880000ce08783b */ /* 0x000e620000004200 */
[----:B------:R-:W-:-:S03]  /*5fd0*/  LOP3.LUT R5, R5, R20, RZ, 0xc0, !PT ;  /* 0x0000001405057212 */ /* 0x000fc600078ec0ff */
[----:B------:R-:W2:Y:S04]  /*5fe0*/  LDSM.16.MT88.4 R20, [R209+0x1a800] ;  /* 0x01a80000d114783b */ /* 0x000ea80000004200 */
        /* <DEDUP_REMOVED lines=10> */
[C---:B---3--:R-:W-:Y:S06]  /*6090*/  HMMA.16816.F32.BF16 R52, R4.reuse, R12, R52 ;  /* 0x0000000c0434723c */ /* 0x048fec0000041834 */
        /* <DEDUP_REMOVED lines=14> */
[----:B----4-:R-:W-:Y:S01]  /*6180*/  HMMA.16816.F32.BF16 R108, R4, R16, R108 ;  /* 0x00000010046c723c */ /* 0x010fe2000004186c */
[----:B------:R-:W-:Y:S01]  /*6190*/  LOP3.LUT R20, R33, UR15, R242, 0x96, !PT ;  /* 0x0000000f21147c12 */ /* 0x000fe2000f8e96f2 */
[----:B------:R-:W-:-:S04]  /*61a0*/  IMAD.WIDE.U32 R32, R32, -0x2daee0ad, RZ ;  /* 0xd2511f5320207825 */ /* 0x000fc800078e00ff */
[----:B------:R-:W-:Y:S02]  /*61b0*/  FFMA.FTZ R242, R27, UR30, -R191 ;  /* 0x0000001e1bf27c23 */ /* 0x000fe400080108bf */
[----:B------:R-:W-:Y:S01]  /*61c0*/  LDSM.16.MT88.4 R24, [R209+0x1b000] ;  /* 0x01b00000d118783b */ /* 0x000fe20000004200 */
[C---:B------:R-:W-:Y:S01]  /*61d0*/  HMMA.16816.F32.BF16 R112, R4.reuse, R18, R112 ;  /* 0x000000120470723c */ /* 0x040fe20000041870 */
[----:B------:R-:W-:Y:S02]  /*61e0*/  IMAD.WIDE.U32 R20, R20, -0x2daee0ad, RZ ;  /* 0xd2511f5314147825 */ /* 0x000fe400078e00ff */
[----:B------:R-:W3:Y:S01]  /*61f0*/  LDSM.16.MT88.4 R16, [R207+0x1e800] ;  /* 0x01e80000cf10783b */ /* 0x000ee20000004200 */
[----:B------:R-:W4:Y:S02]  /*6200*/  MUFU.EX2 R242, R242 ;  /* 0x000000f200f27308 */ /* 0x000f240000000800 */
[C---:B-1----:R-:W-:Y:S01]  /*6210*/  HMMA.16816.F32.BF16 R92, R4.reuse, R8, R92 ;  /* 0x00000008045c723c */ /* 0x042fe2000004185c */
[----:B------:R-:W-:Y:S01]  /*6220*/  LOP3.LUT R248, R21, UR12, R240, 0x96, !PT ;  /* 0x0000000c15f87c12 */ /* 0x000fe2000f8e96f0 */
[----:B------:R-:W-:Y:S01]  /*6230*/  FFMA.FTZ R240, R29, UR30, -R221 ;  /* 0x0000001e1df07c23 */ /* 0x000fe200080108dd */
[----:B------:R-:W-:Y:S01]  /*6240*/  LOP3.LUT R250, R33, UR6, R20, 0x96, !PT ;  /* 0x0000000621fa7c12 */ /* 0x000fe2000f8e9614 */
[----:B------:R-:W-:Y:S02]  /*6250*/  LDSM.16.MT88.4 R28, [R205+0x19000] ;  /* 0x01900000cd1c783b */ /* 0x000fe40000004200 */
[C---:B------:R-:W-:Y:S01]  /*6260*/  HMMA.16816.F32.BF16 R96, R4.reuse, R10, R96 ;  /* 0x0000000a0460723c */ /* 0x040fe20000041860 */
[----:B------:R-:W-:Y:S01]  /*6270*/  IMAD.WIDE.U32 R248, R248, -0x326172a9, RZ ;  /* 0xcd9e8d57f8f87825 */ /* 0x000fe200078e00ff */
[----:B------:R-:W1:Y:S01]  /*6280*/  LDSM.16.MT88.4 R8, [R209+0x1e800] ;  /* 0x01e80000d108783b */ /* 0x000e620000004200 */
[----:B------:R-:W5:Y:S02]  /*6290*/  MUFU.EX2 R240, R240 ;  /* 0x000000f000f07308 */ /* 0x000f640000000800 */
[----:B------:R-:W-:Y:S01]  /*62a0*/  IMAD.WIDE.U32 R250, R250, -0x326172a9, RZ ;  /* 0xcd9e8d57fafa7825 */ /* 0x000fe200078e00ff */
[----:B------:R-:W-:Y:S01]  /*62b0*/  LOP3.LUT R246, R249, UR7, R34, 0x96, !PT ;  /* 0x00000007f9f67c12 */ /* 0x000fe2000f8e9622 */
[----:B------:R-:W-:Y:S01]  /*62c0*/  HMMA.16816.F32.BF16 R104, R4, R22, R104 ;  /* 0x000000160468723c */ /* 0x000fe20000041868 */
[----:B------:R-:W-:Y:S03]  /*62d0*/  LDSM.16.MT88.4 R20, [R207+0x1b000] ;  /* 0x01b00000cf14783b */ /* 0x000fe60000004200 */
[----:B------:R-:W-:-:S02]  /*62e0*/  IMAD.WIDE.U32 R246, R246, -0x2daee0ad, RZ ;  /* 0xd2511f53f6f67825 */ /* 0x000fc400078e00ff */
        /* <DEDUP_REMOVED lines=8> */
[C---:B--2---:R-:W-:Y:S06]  /*6370*/  HMMA.16816.F32.BF16 R140, R4.reuse, R12, R140 ;  /* 0x0000000c048c723c */ /* 0x044fec000004188c */
[----:B------:R-:W-:Y:S01]  /*6380*/  HMMA.16816.F32.BF16 R144, R4, R14, R144 ;  /* 0x0000000e0490723c */ /* 0x000fe20000041890 */
[----:B------:R-:W-:-:S02]  /*6390*/  LOP3.LUT R12, R247, UR9, R32, 0x96, !PT ;  /* 0x00000009f70c7c12 */ /* 0x000fc4000f8e9620 */
[----:B------:R-:W-:Y:S03]  /*63a0*/  LDSM.16.MT88.4 R32, [R206+0x19000] ;  /* 0x01900000ce20783b */ /* 0x000fe60000004200 */
[----:B------:R-:W-:-:S03]  /*63b0*/  IMAD.WIDE.U32 R12, R12, -0x326172a9, RZ ;  /* 0xcd9e8d570c0c7825 */ /* 0x000fc600078e00ff */
[----:B------:R-:W-:Y:S02]  /*63c0*/  LOP3.LUT R18, R12, 0xff, RZ, 0xc0, !PT ;  /* 0x000000ff0c127812 */ /* 0x000fe400078ec0ff */
[--C-:B------:R-:W-:Y:S02]  /*63d0*/  SHF.R.U32.HI R17, RZ, 0x10, R12.reuse ;  /* 0x00000010ff117819 */ /* 0x100fe4000001160c */
[----:B------:R-:W-:Y:S02]  /*63e0*/  SHF.R.U32.HI R16, RZ, 0x18, R12 ;  /* 0x00000018ff107819 */ /* 0x000fe4000001160c */
[----:B------:R-:W-:-:S04]  /*63f0*/  LOP3.LUT R17, R17, 0xff, RZ, 0xc0, !PT ;  /* 0x000000ff11117812 */ /* 0x000fc800078ec0ff */
[----:B------:R-:W-:Y:S01]  /*6400*/  PRMT R16, R17, 0x5410, R16 ;  /* 0x0000541011107816 */ /* 0x000fe20000000010 */
[C---:B-1----:R-:W-:Y:S06]  /*6410*/  HMMA.16816.F32.BF16 R152, R4.reuse, R8, R152 ;  /* 0x000000080498723c */ /* 0x042fec0000041898 */
[----:B------:R-:W-:Y:S01]  /*6420*/  HMMA.16816.F32.BF16 R148, R4, R10, R148 ;  /* 0x0000000a0494723c */ /* 0x000fe20000041894 */
[----:B------:R-:W-:Y:S02]  /*6430*/  LOP3.LUT R9, R13, UR25, R250, 0x96, !PT ;  /* 0x000000190d097c12 */ /* 0x000fe4000f8e96fa */
[----:B------:R-:W-:-:S02]  /*6440*/  LOP3.LUT R8, R12, 0xffff, RZ, 0xc0, !PT ;  /* 0x0000ffff0c087812 */ /* 0x000fc400078ec0ff */
[----:B------:R-:W-:Y:S02]  /*6450*/  LDSM.16.MT88.4 R12, [R209+0x19000] ;  /* 0x01900000d10c783b */ /* 0x000fe40000004200 */
[C---:B------:R-:W-:Y:S02]  /*6460*/  LOP3.LUT R4, R9.reuse, 0xffff, RZ, 0xc0, !PT ;  /* 0x0000ffff09047812 */ /* 0x040fe400078ec0ff */
[----:B------:R-:W-:Y:S02]  /*6470*/  LOP3.LUT R6, R9, 0xff, RZ, 0xc0, !PT ;  /* 0x000000ff09067812 */ /* 0x000fe400078ec0ff */
[--C-:B------:R-:W-:Y:S02]  /*6480*/  SHF.R.U32.HI R5, RZ, 0x10, R9.reuse ;  /* 0x00000010ff057819 */ /* 0x100fe40000011609 */
[----:B------:R-:W-:Y:S02]  /*6490*/  SHF.R.U32.HI R7, RZ, 0x18, R9 ;  /* 0x00000018ff077819 */ /* 0x000fe40000011609 */
[----:B------:R-:W-:-:S02]  /*64a0*/  SHF.R.U32.HI R19, RZ, 0x8, R8 ;  /* 0x00000008ff137819 */ /* 0x000fc40000011608 */
[----:B------:R-:W1:Y:S01]  /*64b0*/  LDSM.16.MT88.4 R8, [R207+0x19000] ;  /* 0x01900000cf08783b */ /* 0x000e620000004200 */
[----:B------:R-:W-:Y:S02]  /*64c0*/  LOP3.LUT R5, R5, 0xff, RZ, 0xc0, !PT ;  /* 0x000000ff05057812 */ /* 0x000fe400078ec0ff */
[----:B------:R-:W-:Y:S02]  /*64d0*/  SHF.R.U32.HI R4, RZ, 0x8, R4 ;  /* 0x00000008ff047819 */ /* 0x000fe40000011604 */
[----:B------:R-:W-:Y:S02]  /*64e0*/  PRMT R5, R5, 0x5410, R7 ;  /* 0x0000541005057816 */ /* 0x000fe40000000007 */
[----:B------:R-:W-:Y:S02]  /*64f0*/  PRMT R4, R6, 0x5410, R4 ;  /* 0x0000541006047816 */ /* 0x000fe40000000004 */
[----:B------:R-:W-:Y:S02]  /*6500*/  PRMT R18, R18, 0x5410, R19 ;  /* 0x0000541012127816 */ /* 0x000fe40000000013 */
[----:B------:R-:W-:-:S02]  /*6510*/  HSET2.LE.AND R5, R5, R188, PT ;  /* 0x000000bc05057233 */ /* 0x000fc40003803000 */
[--C-:B------:R-:W-:Y:S02]  /*6520*/  HSET2.LE.AND R4, R4, R188.reuse, PT ;  /* 0x000000bc04047233 */ /* 0x100fe40003803000 */
        /* <DEDUP_REMOVED lines=8> */
[----:B------:R-:W-:-:S02]  /*65b0*/  HSET2.LE.AND R6, R18, R188, PT ;  /* 0x000000bc12067233 */ /* 0x000fc40003803000 */
[----:B-----5:R-:W-:Y:S01]  /*65c0*/  F2FP.BF16.F32.PACK_AB R7, R241, R240 ;  /* 0x000000f0f107723e */ /* 0x020fe200000010ff */
[----:B------:R-:W-:-:S03]  /*65d0*/  FADD.FTZ R240, R240, R218 ;  /* 0x000000daf0f07221 */ /* 0x000fc60000010000 */
[----:B------:R-:W-:Y:S01]  /*65e0*/  LOP3.LUT R6, R6, R7, RZ, 0xc0, !PT ;  /* 0x0000000706067212 */ /* 0x000fe200078ec0ff */
[----:B------:R-:W-:Y:S01]  /*65f0*/  FADD.FTZ R240, R241, R240 ;  /* 0x000000f0f1f07221 */ /* 0x000fe20000010000 */
[----:B------:R-:W-:Y:S02]  /*6600*/  HSET2.LE.AND R7, R16, R188, PT ;  /* 0x000000bc10077233 */ /* 0x000fe40003803000 */
[----:B------:R-:W-:Y:S01]  /*6610*/  F2FP.BF16.F32.PACK_AB R16, R243, R244 ;  /* 0x000000f4f310723e */ /* 0x000fe200000010ff */
[----:B------:R-:W-:-:S03]  /*6620*/  FADD.FTZ R244, R244, R242 ;  /* 0x000000f2f4f47221 */ /* 0x000fc60000010000 */
[----:B------:R-:W-:Y:S01]  /*6630*/  LOP3.LUT R7, R7, R16, RZ, 0xc0, !PT ;  /* 0x0000001007077212 */ /* 0x000fe200078ec0ff */
[----:B------:R-:W-:Y:S01]  /*6640*/  FADD.FTZ R244, R243, R244 ;  /* 0x000000f4f3f47221 */ /* 0x000fe20000010000 */
[----:B------:R-:W2:Y:S03]  /*6650*/  LDSM.16.MT88.4 R16, [R206+0x1b000] ;  /* 0x01b00000ce10783b */ /* 0x000ea60000004200 */
[----:B------:R-:W-:Y:S02]  /*6660*/  FADD.FTZ R244, R219, R244 ;  /* 0x000000f4dbf47221 */ /* 0x000fe40000010000 */
[----:B-1----:R-:W-:Y:S02]  /*6670*/  HMMA.16816.F32.BF16 R36, R4, R8, R36 ;  /* 0x000000080424723c */ /* 0x002fe40000041824 */
[----:B------:R-:W-:-:S04]  /*6680*/  FADD.FTZ R244, R217, R244 ;  /* 0x000000f4d9f47221 */ /* 0x000fc80000010000 */
[----:B------:R-:W-:Y:S01]  /*6690*/  HMMA.16816.F32.BF16 R40, R4, R10, R40 ;  /* 0x0000000a0428723c */ /* 0x000fe20000041828 */
[----:B------:R-:W1:Y:S01]  /*66a0*/  LDSM.16.MT88.4 R8, [R205+0x1b000] ;  /* 0x01b00000cd08783b */ /* 0x000e620000004200 */
[----:B------:R-:W-:-:S04]  /*66b0*/  FADD.FTZ R244, R189, R244 ;  /* 0x000000f4bdf47221 */ /* 0x000fc80000010000 */
        /* <DEDUP_REMOVED lines=17> */
[----:B--2---:R-:W-:Y:S01]  /*67d0*/  HMMA.16816.F32.BF16 R108, R4, R16, R108 ;  /* 0x00000010046c723c */ /* 0x004fe2000004186c */
[--C-:B------:R-:W-:Y:S01]  /*67e0*/  FFMA.FTZ R32, R239, UR30, -R221.reuse ;  /* 0x0000001eef207c23 */ /* 0x100fe200080108dd */
[----:B------:R-:W-:-:S04]  /*67f0*/  FFMA.FTZ R33, R238, UR30, -R221 ;  /* 0x0000001eee217c23 */ /* 0x000fc800080108dd */
[C---:B------:R-:W-:Y:S01]  /*6800*/  HMMA.16816.F32.BF16 R112, R4.reuse, R18, R112 ;  /* 0x000000120470723c */ /* 0x040fe20000041870 */
[----:B------:R-:W2:Y:S01]  /*6810*/  LDSM.16.MT88.4 R16, [R207+0x1f000] ;  /* 0x01f00000cf10783b */ /* 0x000ea20000004200 */
[----:B------:R-:W4:Y:S04]  /*6820*/  MUFU.EX2 R32, R32 ;  /* 0x0000002000207308 */ /* 0x000f280000000800 */
[C---:B-1----:R-:W-:Y:S04]  /*6830*/  HMMA.16816.F32.BF16 R116, R4.reuse, R8, R116 ;  /* 0x000000080474723c */ /* 0x042fe80000041874 */
[----:B------:R-:W1:Y:S02]  /*6840*/  MUFU.EX2 R33, R33 ;  /* 0x0000002100217308 */ /* 0x000e640000000800 */
[C---:B------:R-:W-:Y:S01]  /*6850*/  HMMA.16816.F32.BF16 R120, R4.reuse, R10, R120 ;  /* 0x0000000a0478723c */ /* 0x040fe20000041878 */
[----:B------:R-:W5:Y:S05]  /*6860*/  LDSM.16.MT88.4 R8, [R206+0x1f000] ;  /* 0x01f00000ce08783b */ /* 0x000f6a0000004200 */
[----:B---3--:R-:W-:Y:S01]  /*6870*/  HMMA.16816.F32.BF16 R124, R4, R12, R124 ;  /* 0x0000000c047c723c */ /* 0x008fe2000004187c */
[----:B----4-:R-:W-:-:S05]  /*6880*/  FADD.FTZ R240, R32, R240 ;  /* 0x000000f020f07221 */ /* 0x010fca0000010000 */
[----:B------:R-:W-:Y:S01]  /*6890*/  HMMA.16816.F32.BF16 R128, R4, R14, R128 ;  /* 0x0000000e0480723c */ /* 0x000fe20000041880 */
[----:B------:R-:W3:Y:S01]  /*68a0*/  LDSM.16.MT88.4 R12, [R205+0x1f000] ;  /* 0x01f00000cd0c783b */ /* 0x000ee20000004200 */
[----:B-1----:R-:W-:-:S04]  /*68b0*/  FADD.FTZ R240, R33, R240 ;  /* 0x000000f021f07221 */ /* 0x002fc80000010000 */
[C---:B------:R-:W-:Y:S06]  /*68c0*/  HMMA.16816.F32.BF16 R48, R4.reuse, R34, R48 ;  /* 0x000000220430723c */ /* 0x040fec0000041830 */
[----:B------:R-:W-:Y:S01]  /*68d0*/  HMMA.16816.F32.BF16 R104, R4, R22, R104 ;  /* 0x000000160468723c */ /* 0x000fe20000041868 */
[--C-:B------:R-:W-:Y:S01]  /*68e0*/  FFMA.FTZ R34, R227, UR30, -R221.reuse ;  /* 0x0000001ee3227c23 */ /* 0x100fe200080108dd */
[----:B------:R-:W-:-:S04]  /*68f0*/  FFMA.FTZ R35, R220, UR30, -R221 ;  /* 0x0000001edc237c23 */ /* 0x000fc800080108dd */
[C---:B--2---:R-:W-:Y:S01]  /*6900*/  HMMA.16816.F32.BF16 R132, R4.reuse, R16, R132 ;  /* 0x000000100484723c */ /* 0x044fe20000041884 */
[----:B------:R-:W1:Y:S05]  /*6910*/  MUFU.EX2 R34, R34 ;  /* 0x0000002200227308 */ /* 0x000e6a0000000800 */
[C---:B------:R-:W-:Y:S01]  /*6920*/  HMMA.16816.F32.BF16 R60, R4.reuse, R24, R60 ;  /* 0x00000018043c723c */ /* 0x040fe2000004183c */
[----:B------:R-:W-:Y:S02]  /*6930*/  LOP3.LUT R16, R251, UR10, R248, 0x96, !PT ;  /* 0x0000000afb107c12 */ /* 0x000fe4000f8e96f8 */
[----:B------:R-:W2:Y:S03]  /*6940*/  MUFU.EX2 R35, R35 ;  /* 0x0000002300237308 */ /* 0x000ea60000000800 */
[----:B------:R-:W-:Y:S01]  /*6950*/  IMAD.WIDE.U32 R16, R16, -0x2daee0ad, RZ ;  /* 0xd2511f5310107825 */ /* 0x000fe200078e00ff */
[----:B-----5:R-:W-:Y:S02]  /*6960*/  HMMA.16816.F32.BF16 R140, R4, R8, R140 ;  /* 0x00000008048c723c */ /* 0x020fe4000004188c */
[----:B------:R-:W-:Y:S01]  /*6970*/  LOP3.LUT R20, R16, 0xff, RZ, 0xc0, !PT ;  /* 0x000000ff10147812 */ /* 0x000fe200078ec0ff */
[----:B-1----:R-:W-:-:S03]  /*6980*/  FADD.FTZ R240, R34, R240 ;  /* 0x000000f022f07221 */ /* 0x002fc60000010000 */
[C---:B------:R-:W-:Y:S01]  /*6990*/  HMMA.16816.F32.BF16 R144, R4.reuse, R10, R144 ;  /* 0x0000000a0490723c */ /* 0x040fe20000041890 */
[----:B------:R-:W-:Y:S02]  /*69a0*/  LOP3.LUT R8, R16, 0xffff, RZ, 0xc0, !PT ;  /* 0x0000ffff10087812 */ /* 0x000fe400078ec0ff */
[----:B------:R-:W-:Y:S02]  /*69b0*/  LOP3.LUT R246, R17, UR4, R246, 0x96, !PT ;  /* 0x0000000411f67c12 */ /* 0x000fe4000f8e96f6 */
[----:B------:R-:W-:Y:S01]  /*69c0*/  SHF.R.U32.HI R8, RZ, 0x8, R8 ;  /* 0x00000008ff087819 */ /* 0x000fe20000011608 */
[C---:B---3--:R-:W-:Y:S01]  /*69d0*/  HMMA.16816.F32.BF16 R152, R4.reuse, R12, R152 ;  /* 0x0000000c0498723c */ /* 0x048fe20000041898 */
[----:B------:R-:W-:Y:S01]  /*69e0*/  SHF.R.U32.HI R22, RZ, 0x10, R16 ;  /* 0x00000010ff167819 */ /* 0x000fe20000011610 */
[----:B--2---:R-:W-:Y:S01]  /*69f0*/  FADD.FTZ R243, R35, R240 ;  /* 0x000000f023f37221 */ /* 0x004fe20000010000 */
[----:B------:R-:W-:Y:S02]  /*6a00*/  PRMT R20, R20, 0x5410, R8 ;  /* 0x0000541014147816 */ /* 0x000fe40000000008 */
[----:B------:R-:W1:Y:S01]  /*6a10*/  LDSM.16.MT88.4 R8, [R209+0x19800] ;  /* 0x01980000d108783b */ /* 0x000e620000004200 */
[----:B------:R-:W-:Y:S01]  /*6a20*/  SHF.R.U32.HI R24, RZ, 0x10, R246 ;  /* 0x00000010ff187819 */ /* 0x000fe200000116f6 */
[----:B------:R-:W-:Y:S01]  /*6a30*/  HMMA.16816.F32.BF16 R52, R4, R28, R52 ;  /* 0x0000001c0434723c */ /* 0x000fe20000041834 */
[----:B------:R-:W-:-:S02]  /*6a40*/  LOP3.LUT R12, R246, 0xffff, RZ, 0xc0, !PT ;  /* 0x0000fffff60c7812 */ /* 0x000fc400078ec0ff */
[----:B------:R-:W-:Y:S02]  /*6a50*/  LOP3.LUT R23, R246, 0xff, RZ, 0xc0, !PT ;  /* 0x000000fff6177812 */ /* 0x000fe400078ec0ff */
[----:B------:R-:W-:Y:S01]  /*6a60*/  LOP3.LUT R13, R22, 0xff, RZ, 0xc0, !PT ;  /* 0x000000ff160d7812 */ /* 0x000fe200078ec0ff */
[C---:B------:R-:W-:Y:S01]  /*6a70*/  HMMA.16816.F32.BF16 R56, R4.reuse, R30, R56 ;  /* 0x0000001e0438723c */ /* 0x040fe20000041838 */
[----:B------:R-:W-:Y:S01]  /*6a80*/  SHF.R.U32.HI R246, RZ, 0x18, R246 ;  /* 0x00000018fff67819 */ /* 0x000fe200000116f6 */
[----:B------:R-:W-:Y:S01]  /*6a90*/  LDSM.16.MT88.4 R28, [R206+0x19800] ;  /* 0x01980000ce1c783b */ /* 0x000fe20000004200 */
[----:B------:R-:W-:Y:S02]  /*6aa0*/  LOP3.LUT R22, R24, 0xff, RZ, 0xc0, !PT ;  /* 0x000000ff18167812 */ /* 0x000fe400078ec0ff */
[----:B------:R-:W-:Y:S01]  /*6ab0*/  SHF.R.U32.HI R21, RZ, 0x18, R16 ;  /* 0x00000018ff157819 */ /* 0x000fe20000011610 */
[----:B------:R-:W-:Y:S01]  /*6ac0*/  HMMA.16816.F32.BF16 R64, R4, R26, R64 ;  /* 0x0000001a0440723c */ /* 0x000fe20000041840 */
[----:B------:R-:W-:Y:S01]  /*6ad0*/  PRMT R22, R22, 0x5410, R246 ;  /* 0x0000541016167816 */ /* 0x000fe200000000f6 */
[----:B------:R-:W-:Y:S01]  /*6ae0*/  LDSM.16.MT88.4 R24, [R209+0x1b800] ;  /* 0x01b80000d118783b */ /* 0x000fe20000004200 */
[----:B------:R-:W-:-:S02]  /*6af0*/  SHF.R.U32.HI R12, RZ, 0x8, R12 ;  /* 0x00000008ff0c7819 */ /* 0x000fc4000001160c */
[----:B------:R-:W-:Y:S01]  /*6b00*/  PRMT R21, R13, 0x5410, R21 ;  /* 0x000054100d157816 */ /* 0x000fe20000000015 */
[C---:B------:R-:W-:Y:S01]  /*6b10*/  HMMA.16816.F32.BF16 R136, R4.reuse, R18, R136 ;  /* 0x000000120488723c */ /* 0x040fe20000041888 */
[----:B------:R-:W-:Y:S01]  /*6b20*/  PRMT R23, R23, 0x5410, R12 ;  /* 0x0000541017177816 */ /* 0x000fe2000000000c */
[----:B------:R-:W2:Y:S04]  /*6b30*/  LDSM.16.MT88.4 R16, [R207+0x19800] ;  /* 0x01980000cf10783b */ /* 0x000ea80000004200 */
[----:B------:R-:W-:Y:S01]  /*6b40*/  HMMA.16816.F32.BF16 R148, R4, R14, R148 ;  /* 0x0000000e0494723c */ /* 0x000fe20000041894 */
[----:B------:R-:W3:Y:S06]  /*6b50*/  LDSM.16.MT88.4 R12, [R205+0x19800] ;  /* 0x01980000cd0c783b */ /* 0x000eec0000004200 */
[----:B------:R-:W-:-:S02]  /*6b60*/  HSET2.LE.AND R6, R20, R188, PT ;  /* 0x000000bc14067233 */ /* 0x000fc40003803000 */
[--C-:B------:R-:W-:Y:S02]  /*6b70*/  HSET2.LE.AND R5, R22, R188.reuse, PT ;  /* 0x000000bc16057233 */ /* 0x100fe40003803000 */
[----:B------:R-:W-:Y:S02]  /*6b80*/  F2FP.BF16.F32.PACK_AB R20, R217, R219 ;  /* 0x000000dbd914723e */ /* 0x000fe400000010ff */
[--C-:B------:R-:W-:Y:S02]  /*6b90*/  HSET2.LE.AND R4, R23, R188.reuse, PT ;  /* 0x000000bc17047233 */ /* 0x100fe40003803000 */
[----:B------:R-:W-:Y:S02]  /*6ba0*/  HSET2.LE.AND R7, R21, R188, PT ;  /* 0x000000bc15077233 */ /* 0x000fe40003803000 */
[----:B------:R-:W-:Y:S02]  /*6bb0*/  LOP3.LUT R5, R5, R20, RZ, 0xc0, !PT ;  /* 0x0000001405057212 */ /* 0x000fe400078ec0ff */
[----:B------:R-:W-:-:S02]  /*6bc0*/  F2FP.BF16.F32.PACK_AB R22, R33, R32 ;  /* 0x000000202116723e */ /* 0x000fc400000010ff */
[----:B------:R-:W-:Y:S02]  /*6bd0*/  F2FP.BF16.F32.PACK_AB R21, R35, R34 ;  /* 0x000000222315723e */ /* 0x000fe400000010ff */
[C---:B------:R-:W-:Y:S01]  /*6be0*/  F2FP.BF16.F32.PACK_AB R20, R252.reuse, R189 ;  /* 0x000000bdfc14723e */ /* 0x040fe200000010ff */
[----:B------:R-:W-:Y:S01]  /*6bf0*/  FADD.FTZ R252, R252, R244 ;  /* 0x000000f4fcfc7221 */ /* 0x000fe20000010000 */
[----:B------:R-:W-:Y:S02]  /*6c00*/  LOP3.LUT R4, R4, R22, RZ, 0xc0, !PT ;  /* 0x0000001604047212 */ /* 0x000fe400078ec0ff */
[----:B------:R-:W-:Y:S02]  /*6c10*/  LOP3.LUT R6, R6, R21, RZ, 0xc0, !PT ;  /* 0x0000001506067212 */ /* 0x000fe400078ec0ff */
[----:B------:R-:W-:Y:S02]  /*6c20*/  LOP3.LUT R7, R7, R20, RZ, 0xc0, !PT ;  /* 0x0000001407077212 */ /* 0x000fe400078ec0ff */
        /* <DEDUP_REMOVED lines=51> */
[----:B------:R-:W2:Y:S01]  /*6f60*/  LDC.64 R220, c[0x0][0x250] ;  /* 0x00009400ffdc7b82 */ /* 0x000ea20000000a00 */
[--C-:B------:R-:W-:Y:S01]  /*6f70*/  IMAD.WIDE.U32 R8, R171, UR20, R6.reuse ;  /* 0x00000014ab087c25 */ /* 0x100fe2000f8e0006 */
[----:B------:R-:W-:Y:S01]  /*6f80*/  ULDC.64 UR6, c[0x0][0x218] ;  /* 0x0000860000067ab9 */ /* 0x000fe20000000a00 */
[----:B------:R-:W-:Y:S02]  /*6f90*/  ULDC UR25, c[0x0][0x2d0] ;  /* 0x0000b40000197ab9 */ /* 0x000fe40000000800 */
[----:B------:R-:W-:Y:S01]  /*6fa0*/  IMAD.WIDE.U32 R6, R164, UR20, R6 ;  /* 0x00000014a4067c25 */ /* 0x000fe2000f8e0006 */
[----:B------:R-:W-:-:S03]  /*6fb0*/  IADD3 R240, P0, R8, UR24, RZ ;  /* 0x0000001808f07c10 */ /* 0x000fc6000ff1e0ff */
[----:B------:R-:W-:Y:S01]  /*6fc0*/  IMAD.U32 R238, RZ, RZ, UR23 ;  /* 0x00000017ffee7e24 */ /* 0x000fe2000f8e00ff */
[----:B------:R-:W-:Y:S01]  /*6fd0*/  IADD3.X R4, R4, UR11, R9, P0, !PT ;  /* 0x0000000b04047c10 */ /* 0x000fe200087fe409 */
[----:B------:R-:W3:Y:S01]  /*6fe0*/  @!P4 LDC.64 R218, c[0x0][0x220] ;  /* 0x00008800ffdacb82 */ /* 0x000ee20000000a00 */
[----:B------:R-:W-:Y:S01]  /*6ff0*/  LEA R241, P1, R240, UR6, 0x1 ;  /* 0x00000006f0f17c11 */ /* 0x000fe2000f8208ff */
[----:B------:R-:W-:Y:S01]  /*7000*/  IMAD.U32 R242, RZ, RZ, UR27 ;  /* 0x0000001bfff27e24 */ /* 0x000fe2000f8e00ff */
[----:B------:R-:W-:Y:S01]  /*7010*/  UIADD3 UR27, UR27, 0x3f, URZ ;  /* 0x0000003f1b1b7890 */ /* 0x000fe2000fffe03f */
[----:B------:R-:W-:Y:S01]  /*7020*/  IMAD.WIDE.U32 R246, R170, -0x326172a9, RZ ;  /* 0xcd9e8d57aaf67825 */ /* 0x000fe200078e00ff */
[----:B------:R-:W-:Y:S01]  /*7030*/  LEA.HI.X R240, R240, UR7, R4, 0x1, P1 ;  /* 0x00000007f0f07c11 */ /* 0x000fe200088f0c04 */
[----:B------:R-:W-:Y:S01]  /*7040*/  ULDC.64 UR6, c[0x0][0x220] ;  /* 0x0000880000067ab9 */ /* 0x000fe20000000a00 */
[----:B------:R-:W-:Y:S01]  /*7050*/  USHF.R.S32.HI UR4, URZ, 0x1f, UR27 ;  /* 0x0000001f3f047899 */ /* 0x000fe2000801141b */
[----:B------:R-:W4:Y:S01]  /*7060*/  @!P4 LDC.64 R216, c[0x0][0x220] ;  /* 0x00008800ffd8cb82 */ /* 0x000f220000000a00 */
[----:B------:R-:W-:Y:S01]  /*7070*/  IMAD.MOV.U32 R164, RZ, RZ, R0 ;  /* 0x000000ffffa47224 */ /* 0x000fe200078e0000 */
[----:B------:R-:W-:Y:S01]  /*7080*/  SHF.R.S32.HI R0, RZ, 0x1f, R236 ;  /* 0x0000001fff007819 */ /* 0x000fe200000114ec */
[----:B------:R-:W-:Y:S01]  /*7090*/  ULEA.HI UR27, UR4, UR27, URZ, 0x6 ;  /* 0x0000001b041b7291 */ /* 0x000fe2000f8f303f */
[----:B------:R-:W-:Y:S01]  /*70a0*/  LOP3.LUT R244, R247, R169, RZ, 0x3c, !PT ;  /* 0x000000a9f7f47212 */ /* 0x000fe200078e3cff */
[----:B------:R-:W-:Y:S01]  /*70b0*/  IMAD.WIDE.U32 R248, R168, -0x2daee0ad, RZ ;  /* 0xd2511f53a8f87825 */ /* 0x000fe200078e00ff */
[----:B------:R-:W-:Y:S01]  /*70c0*/  UMOV UR11, URZ ;  /* 0x0000003f000b7c82 */ /* 0x000fe20008000000 */
[----:B-1----:R-:W-:Y:S01]  /*70d0*/  LOP3.LUT R3, R3, 0x3, RZ, 0xc0, !PT ;  /* 0x0000000303037812 */ /* 0x002fe200078ec0ff */
[----:B------:R-:W-:Y:S01]  /*70e0*/  ULDC UR4, c[0x0][0x2ec] ;  /* 0x0000bb0000047ab9 */ /* 0x000fe20000000800 */
[----:B------:R-:W-:-:S02]  /*70f0*/  IMAD.MOV.U32 R227, RZ, RZ, 0x7054 ;  /* 0x00007054ffe37424 */ /* 0x000fc400078e00ff */
[----:B------:R-:W-:-:S04]  /*7100*/  IMAD.WIDE.U32 R244, R244, -0x2daee0ad, RZ ;  /* 0xd2511f53f4f47825 */ /* 0x000fc800078e00ff */
[----:B------:R-:W-:Y:S01]  /*7110*/  IMAD R172, R3, -0x2, R172 ;  /* 0xfffffffe03ac7824 */ /* 0x000fe200078e02ac */
[----:B------:R-:W-:Y:S01]  /*7120*/  IADD3 R3, P0, R6, UR26, RZ ;  /* 0x0000001a06037c10 */ /* 0x000fe2000ff1e0ff */
[----:B------:R-:W-:Y:S02]  /*7130*/  ULEA.HI.SX32 UR26, UR27, 0xfffffffe, 0x1a ;  /* 0xfffffffe1b1a7891 */ /* 0x000fe4000f8fd23f */
[----:B------:R-:W-:Y:S01]  /*7140*/  ULEA.HI.SX32 UR27, UR27, 0xfffffffd, 0x1a ;  /* 0xfffffffd1b1b7891 */ /* 0x000fe2000f8fd23f */
[----:B------:R-:W-:Y:S02]  /*7150*/  IADD3.X R238, R238, UR34, R7, P0, !PT ;  /* 0x00000022eeee7c10 */ /* 0x000fe400087fe407 */
[C---:B------:R-:W-:Y:S02]  /*7160*/  LEA R239, P0, R3.reuse, UR6, 0x1 ;  /* 0x0000000603ef7c11 */ /* 0x040fe4000f8008ff */
[----:B------:R-:W-:Y:S02]  /*7170*/  IADD3 R242, R242, -UR19, R172 ;  /* 0x80000013f2f27c10 */ /* 0x000fe4000fffe0ac */
[----:B------:R-:W-:Y:S01]  /*7180*/  LEA.HI.X R238, R3, UR7, R238, 0x1, P0 ;  /* 0x0000000703ee7c11 */ /* 0x000fe200080f0cee */
[----:B------:R-:W-:Y:S01]  /*7190*/  IMAD.MOV.U32 R3, RZ, RZ, R2 ;  /* 0x000000ffff037224 */ /* 0x000fe200078e0002 */
[----:B------:R-:W-:Y:S01]  /*71a0*/  IADD3 R250, P0, R236, 0x20, RZ ;  /* 0x00000020ecfa7810 */ /* 0x000fe20007f1e0ff */
[----:B------:R-:W-:-:S04]  /*71b0*/  ULDC.64 UR6, c[0x0][0x248] ;  /* 0x0000920000067ab9 */ /* 0x000fc80000000a00 */
[----:B------:R-:W-:Y:S01]  /*71c0*/  IMAD.X R251, RZ, RZ, R0, P0 ;  /* 0x000000fffffb7224 */ /* 0x000fe200000e0600 */
[----:B--2---:R-:W-:Y:S07]  /*71d0*/  BRA `(.L_x_1744) ;  /* 0x0000000400287947 */ /* 0x004fee0003800000 */
.L_x_1746:
        /* <DEDUP_REMOVED lines=26> */
[C---:B--2---:R-:W-:Y:S02]  /*7380*/  @!P4 LEA R170, P6, R175.reuse, R170, 0x1 ;  /* 0x000000aaafaac211 */ /* 0x044fe400078c08ff */
        /* <DEDUP_REMOVED lines=47> */
.L_x_1744:
        /* <DEDUP_REMOVED lines=9> */
[----:B------:R-:W-:Y:S01]  /*7710*/  IMAD R6, R220, UR12, RZ ;  /* 0x0000000cdc067c24 */ /* 0x000fe2000f8e02ff */
        /* <DEDUP_REMOVED lines=11> */
[----:B---3--:R-:W-:Y:S01]  /*77d0*/  @!P4 LEA R16, P1, R5, R218, 0x1 ;  /* 0x000000da0510c211 */ /* 0x008fe200078208ff */
[----:B------:R-:W-:Y:S01]  /*77e0*/  IMAD.IADD R4, R11, 0x1, R6 ;  /* 0x000000010b047824 */ /* 0x000fe200078e0206 */
[----:B------:R-:W-:Y:S01]  /*77f0*/  LEA R12, P3, R8, R239, 0x1 ;  /* 0x000000ef080c7211 */ /* 0x000fe200078608ff */
[----:B------:R-:W-:Y:S01]  /*7800*/  IMAD R6, R19, R220, RZ ;  /* 0x000000dc13067224 */ /* 0x000fe200078e02ff */
[----:B------:R-:W-:Y:S01]  /*7810*/  @P4 STS.128 [R223+0x18000], RZ ;  /* 0x018000ffdf004388 */ /* 0x000fe20000000c00 */
[----:B------:R-:W-:Y:S01]  /*7820*/  IMAD.IADD R7, R9, 0x1, R7 ;  /* 0x0000000109077824 */ /* 0x000fe200078e0207 */
[----:B------:R-:W-:Y:S01]  /*7830*/  LEA.HI.X R4, R10, R222, R4, 0x6, P0 ;  /* 0x000000de0a047211 */ /* 0x000fe200000f3404 */
[----:B------:R-:W-:Y:S01]  /*7840*/  IMAD R6, R18, R221, R6 ;  /* 0x000000dd12067224 */ /* 0x000fe200078e0206 */
[----:B----4-:R-:W-:Y:S01]  /*7850*/  @!P4 LEA R14, P0, R2, R216, 0x1 ;  /* 0x000000d8020ec211 */ /* 0x010fe200078008ff */
[----:B------:R-:W-:Y:S01]  /*7860*/  IMAD.WIDE.U32 R18, R18, R220, RZ ;  /* 0x000000dc12127225 */ /* 0x000fe200078e00ff */
[----:B------:R-:W-:Y:S02]  /*7870*/  LEA.HI.X R13, R8, R238, R7, 0x1, P3 ;  /* 0x000000ee080d7211 */ /* 0x000fe400018f0c07 */
[----:B------:R-:W-:Y:S01]  /*7880*/  ISETP.GE.AND P3, PT, R226, UR25, PT ;  /* 0x00000019e2007c0c */ /* 0x000fe2000bf66270 */
[----:B------:R-:W-:Y:S01]  /*7890*/  IMAD.IADD R6, R19, 0x1, R6 ;  /* 0x0000000113067824 */ /* 0x000fe200078e0206 */
[----:B------:R-:W-:Y:S02]  /*78a0*/  LEA.HI.X R0, R220, R4, R221, 0x5, P2 ;  /* 0x00000004dc007211 */ /* 0x000fe400010f2cdd */
[C---:B------:R-:W-:Y:S02]  /*78b0*/  LEA R10, P2, R18.reuse, R239, 0x1 ;  /* 0x000000ef120a7211 */ /* 0x040fe400078408ff */
        /* <DEDUP_REMOVED lines=8> */
[----:B------:R-:W-:Y:S02]  /*7940*/  @!P4 LEA.HI.X R15, R2, R217, R0, 0x1, P0 ;  /* 0x000000d9020fc211 */ /* 0x000fe400000f0c00 */
[----:B------:R-:W-:Y:S01]  /*7950*/  @P3 STS.128 [R223+0x1a000], RZ ;  /* 0x01a000ffdf003388 */ /* 0x000fe20000000c00 */
[----:B------:R-:W-:Y:S02]  /*7960*/  IMAD.U32 R0, RZ, RZ, UR12 ;  /* 0x0000000cff007e24 */ /* 0x000fe4000f8e00ff */
[----:B------:R-:W-:Y:S02]  /*7970*/  IMAD.U32 R2, RZ, RZ, UR30 ;  /* 0x0000001eff027e24 */ /* 0x000fe4000f8e00ff */
        /* <DEDUP_REMOVED lines=35> */
[----:B-1----:R-:W-:Y:S05]  /*7bb0*/  LDSM.16.M88.4 R16, [R214+0x10800] ;  /* 0x01080000d610783b */ /* 0x002fea0000000200 */
[----:B------:R-:W-:Y:S05]  /*7bc0*/  LDSM.16.M88.4 R24, [R214+0x11000] ;  /* 0x01100000d618783b */ /* 0x000fea0000000200 */
[----:B------:R-:W-:Y:S05]  /*7bd0*/  LDSM.16.M88.4 R168, [R214+0x11800] ;  /* 0x01180000d6a8783b */ /* 0x000fea0000000200 */
[----:B------:R-:W-:Y:S05]  /*7be0*/  LDSM.16.M88.4 R172, [R213] ;  /* 0x00000000d5ac783b */ /* 0x000fea0000000200 */
[----:B--2---:R-:W1:Y:S05]  /*7bf0*/  LDSM.16.M88.4 R8, [R214+0x10000] ;  /* 0x01000000d608783b */ /* 0x004e6a0000000200 */
[----:B------:R-:W0:Y:S05]  /*7c00*/  LDGDEPBAR ;  /* 0x00000000000079af */ /* 0x000e2a0000000000 */
[----:B------:R-:W2:Y:S05]  /*7c10*/  LDSM.16.M88.4 R176, [R212] ;  /* 0x00000000d4b0783b */ /* 0x000eaa0000000200 */
[----:B------:R-:W3:Y:S05]  /*7c20*/  LDSM.16.M88.4 R180, [R204] ;  /* 0x00000000ccb4783b */ /* 0x000eea0000000200 */
[----:B------:R-:W4:Y:S05]  /*7c30*/  LDSM.16.M88.4 R184, [R203] ;  /* 0x00000000cbb8783b */ /* 0x000f2a0000000200 */
        /* <DEDUP_REMOVED lines=10> */
[C---:B--2---:R-:W-:Y:S06]  /*7ce0*/  HMMA.16816.F32.BF16 R4, R172.reuse, R176, R4 ;  /* 0x000000b0ac04723c */ /* 0x044fec0000041804 */
[C---:B------:R-:W-:Y:S01]  /*7cf0*/  HMMA.16816.F32.BF16 R8, R172.reuse, R178, R8 ;  /* 0x000000b2ac08723c */ /* 0x040fe20000041808 */
[----:B------:R-:W2:Y:S05]  /*7d00*/  LDSM.16.M88.4 R176, [R211] ;  /* 0x00000000d3b0783b */ /* 0x000eaa0000000200 */
        /* <DEDUP_REMOVED lines=8> */
[----:B------:R-:W1:Y:S05]  /*7d90*/  LDSM.16.M88.4 R168, [R208+0x11800] ;  /* 0x01180000d0a8783b */ /* 0x000e6a0000000200 */
[C---:B--2---:R-:W-:Y:S01]  /*7da0*/  HMMA.16816.F32.BF16 R4, R176.reuse, R188, R4 ;  /* 0x000000bcb004723c */ /* 0x044fe20000041804 */
[----:B------:R-:W-:Y:S05]  /*7db0*/  LDSM.16.M88.4 R172, [R210] ;  /* 0x00000000d2ac783b */ /* 0x000fea0000000200 */
        /* <DEDUP_REMOVED lines=12> */
[----:B------:R-:W-:Y:S05]  /*7e80*/  LDSM.16.M88.4 R176, [R215+0x4000] ;  /* 0x00400000d7b0783b */ /* 0x000fea0000000200 */
        /* <DEDUP_REMOVED lines=14> */
[----:B------:R-:W2:Y:S05]  /*7f70*/  LDSM.16.M88.4 R188, [R200] ;  /* 0x00000000c8bc783b */ /* 0x000eaa0000000200 */
[C---:B---3--:R-:W-:Y:S06]  /*7f80*/  HMMA.16816.F32.BF16 R12, R176.reuse, R180, R12 ;  /* 0x000000b4b00c723c */ /* 0x048fec000004180c */
[C---:B------:R-:W-:Y:S01]  /*7f90*/  HMMA.16816.F32.BF16 R16, R176.reuse, R182, R16 ;  /* 0x000000b6b010723c */ /* 0x040fe20000041810 */
[----:B------:R-:W3:Y:S05]  /*7fa0*/  LDSM.16.M88.4 R180, [R199] ;  /* 0x00000000c7b4783b */ /* 0x000eea0000000200 */
[C---:B----4-:R-:W-:Y:S06]  /*7fb0*/  HMMA.16816.F32.BF16 R20, R176.reuse, R184, R20 ;  /* 0x000000b8b014723c */ /* 0x050fec0000041814 */
[C---:B------:R-:W-:Y:S01]  /*7fc0*/  HMMA.16816.F32.BF16 R24, R176.reuse, R186, R24 ;  /* 0x000000bab018723c */ /* 0x040fe20000041818 */
[----:B------:R-:W4:Y:S05]  /*7fd0*/  LDSM.16.M88.4 R184, [R198] ;  /* 0x00000000c6b8783b */ /* 0x000f2a0000000200 */
[C---:B-1----:R-:W-:Y:S06]  /*7fe0*/  HMMA.16816.F32.BF16 R28, R176.reuse, R168, R28 ;  /* 0x000000a8b01c723c */ /* 0x042fec000004181c */
[----:B------:R-:W-:Y:S01]  /*7ff0*/  HMMA.16816.F32.BF16 R32, R176, R170, R32 ;  /* 0x000000aab020723c */ /* 0x000fe20000041820 */
[----:B------:R-:W1:Y:S05]  /*8000*/  LDSM.16.M88.4 R168, [R197] ;  /* 0x00000000c5a8783b */ /* 0x000e6a0000000200 */
        /* <DEDUP_REMOVED lines=94> */
[----:B-----5:R-:W2:Y:S05]  /*85f0*/  LDSM.16.M88.4 R188, [R192] ;  /* 0x00000000c0bc783b */ /* 0x020eaa0000000200 */
        /* <DEDUP_REMOVED lines=30> */
[C---:B------:R-:W-:Y:S05]  /*87e0*/  HMMA.16816.F32.BF16 R24, R176.reuse, R186, R24 ;  /* 0x000000bab018723c */ /* 0x040fea0000041818 */
[C---:B------:R-:W-:Y:S01]  /*87f0*/  LEA R184, P5, R0.reuse, R236, 0x6 ;  /* 0x000000ec00b87211 */ /* 0x040fe200078a30ff */
[C---:B-1----:R-:W-:Y:S05]  /*8800*/  HMMA.16816.F32.BF16 R28, R176.reuse, R168, R28 ;  /* 0x000000a8b01c723c */ /* 0x042fea000004181c */
[C---:B------:R-:W-:Y:S01]  /*8810*/  LEA R186, P0, R0.reuse, R250, 0x6 ;  /* 0x000000fa00ba7211 */ /* 0x040fe200078030ff */
[----:B------:R-:W-:Y:S05]  /*8820*/  HMMA.16816.F32.BF16 R32, R176, R170, R32 ;  /* 0x000000aab020723c */ /* 0x000fea0000041820 */
[C---:B------:R-:W-:Y:S01]  /*8830*/  LEA.HI.X.SX32 R185, R0.reuse, R237, 0x6, P5 ;  /* 0x000000ed00b97211 */ /* 0x040fe200028f36ff */
[C---:B--2---:R-:W-:Y:S05]  /*8840*/  HMMA.16816.F32.BF16 R4, R172.reuse, R188, R4 ;  /* 0x000000bcac04723c */ /* 0x044fea0000041804 */
[----:B------:R-:W-:Y:S01]  /*8850*/  LEA.HI.X.SX32 R187, R0, R251, 0x6, P0 ;  /* 0x000000fb00bb7211 */ /* 0x000fe200000f36ff */
[----:B------:R-:W-:Y:S01]  /*8860*/  IMAD.WIDE.U32 R170, R186, UR6, RZ ;  /* 0x00000006baaa7c25 */ /* 0x000fe2000f8e00ff */
[C---:B------:R-:W-:Y:S04]  /*8870*/  HMMA.16816.F32.BF16 R8, R172.reuse, R190, R8 ;  /* 0x000000beac08723c */ /* 0x040fe80000041808 */
[----:B------:R-:W-:Y:S02]  /*8880*/  IMAD R168, R185, UR6, RZ ;  /* 0x00000006b9a87c24 */ /* 0x000fe4000f8e02ff */
[----:B------:R-:W-:Y:S01]  /*8890*/  IMAD R169, R187, UR6, RZ ;  /* 0x00000006bba97c24 */ /* 0x000fe2000f8e02ff */
[C---:B---3--:R-:W-:Y:S04]  /*88a0*/  HMMA.16816.F32.BF16 R12, R172.reuse, R180, R12 ;  /* 0x000000b4ac0c723c */ /* 0x048fe8000004180c */
[C---:B------:R-:W-:Y:S02]  /*88b0*/  IMAD R168, R184.reuse, UR7, R168 ;  /* 0x00000007b8a87c24 */ /* 0x040fe4000f8e02a8 */
[----:B------:R-:W-:Y:S01]  /*88c0*/  IMAD.WIDE.U32 R184, R184, UR6, RZ ;  /* 0x00000006b8b87c25 */ /* 0x000fe2000f8e00ff */
[C---:B------:R-:W-:Y:S04]  /*88d0*/  HMMA.16816.F32.BF16 R16, R172.reuse, R182, R16 ;  /* 0x000000b6ac10723c */ /* 0x040fe80000041810 */
[-C--:B------:R-:W-:Y:S01]  /*88e0*/  LEA R178, P0, R184, R241.reuse, 0x1 ;  /* 0x000000f1b8b27211 */ /* 0x080fe200078008ff */
[----:B------:R-:W-:Y:S02]  /*88f0*/  IMAD.IADD R168, R185, 0x1, R168 ;  /* 0x00000001b9a87824 */ /* 0x000fe400078e02a8 */
[----:B------:R-:W-:Y:S04]  /*8900*/  IMAD R169, R186, UR7, R169 ;  /* 0x00000007baa97c24 */ /* 0x000fe8000f8e02a9 */
[-C--:B------:R-:W-:Y:S01]  /*8910*/  LEA.HI.X R179, R184, R240.reuse, R168, 0x1, P0 ;  /* 0x000000f0b8b37211 */ /* 0x080fe200000f0ca8 */
[----:B------:R-:W-:Y:S01]  /*8920*/  IMAD.IADD R169, R171, 0x1, R169 ;  /* 0x00000001aba97824 */ /* 0x000fe200078e02a9 */
[----:B------:R-:W-:Y:S01]  /*8930*/  LEA R176, P0, R170, R241, 0x1 ;  /* 0x000000f1aab07211 */ /* 0x000fe200078008ff */
[----:B------:R-:W-:Y:S03]  /*8940*/  IMAD R0, R2, -0x40, R242 ;  /* 0xffffffc002007824 */ /* 0x000fe600078e02f2 */
[----:B------:R-:W-:Y:S01]  /*8950*/  LEA.HI.X R177, R170, R240, R169, 0x1, P0 ;  /* 0x000000f0aab17211 */ /* 0x000fe200000f0ca9 */
[C---:B------:R-:W-:Y:S01]  /*8960*/  VIADD R186, R0.reuse, 0xffffffff ;  /* 0xffffffff00ba7836 */ /* 0x040fe20000000000 */
[----:B------:R-:W1:Y:S01]  /*8970*/  LDSM.16.M88.4 R168, [R201+0x7000] ;  /* 0x00700000c9a8783b */ /* 0x000e620000000200 */
[C---:B------:R-:W-:Y:S02]  /*8980*/  VIADD R2, R0.reuse, 0x8 ;  /* 0x0000000800027836 */ /* 0x040fe40000000000 */
[----:B------:R-:W-:Y:S01]  /*8990*/  VIADD R184, R0, 0xfffffff0 ;  /* 0xfffffff000b87836 */ /* 0x000fe20000000000 */
[----:B------:R-:W-:Y:S01]  /*89a0*/  ISETP.GE.AND P6, PT, R186, RZ, PT ;  /* 0x000000ffba00720c */ /* 0x000fe20003fc6270 */
[----:B------:R-:W-:Y:S01]  /*89b0*/  VIADD R188, R0, 0xfffffff8 ;  /* 0xfffffff800bc7836 */ /* 0x000fe20000000000 */
[----:B------:R-:W-:Y:S01]  /*89c0*/  ISETP.GE.AND P5, PT, R2, RZ, PT ;  /* 0x000000ff0200720c */ /* 0x000fe20003fa6270 */
[C---:B------:R-:W-:Y:S02]  /*89d0*/  VIADD R187, R0.reuse, 0xfffffff7 ;  /* 0xfffffff700bb7836 */ /* 0x040fe40000000000 */
[----:B------:R-:W-:Y:S01]  /*89e0*/  VIADD R189, R0, 0xffffffe7 ;  /* 0xffffffe700bd7836 */ /* 0x000fe20000000000 */
[----:B------:R-:W-:Y:S01]  /*89f0*/  ISETP.GE.AND P0, PT, R188, RZ, PT ;  /* 0x000000ffbc00720c */ /* 0x000fe20003f06270 */
[C---:B------:R-:W-:Y:S02]  /*8a00*/  VIADD R185, R0.reuse, 0xffffffef ;  /* 0xffffffef00b97836 */ /* 0x040fe40000000000 */
[C---:B------:R-:W-:Y:S02]  /*8a10*/  VIADD R190, R0.reuse, 0xffffffe8 ;  /* 0xffffffe800be7836 */ /* 0x040fe40000000000 */
[C---:B------:R-:W-:Y:S02]  /*8a20*/  VIADD R183, R0.reuse, 0xffffffe0 ;  /* 0xffffffe000b77836 */ /* 0x040fe40000000000 */
[C---:B------:R-:W-:Y:S01]  /*8a30*/  @!P6 IADD3 R186, -R0.reuse, 0x1, RZ ;  /* 0x0000000100bae810 */ /* 0x040fe20007ffe1ff */
[----:B------:R-:W-:Y:S01]  /*8a40*/  VIADD R182, R0, 0xffffffdf ;  /* 0xffffffdf00b67836 */ /* 0x000fe20000000000 */
[----:B------:R-:W-:Y:S01]  /*8a50*/  ISETP.GE.AND P6, PT, R184, RZ, PT ;  /* 0x000000ffb800720c */ /* 0x000fe20003fc6270 */
[C---:B------:R-:W-:Y:S01]  /*8a60*/  VIADD R181, R0.reuse, 0xffffffd0 ;  /* 0xffffffd000b57836 */ /* 0x040fe20000000000 */
[C---:B------:R-:W-:Y:S01]  /*8a70*/  @!P5 IADD3 R2, -R0.reuse, -0x8, RZ ;  /* 0xfffffff80002d810 */ /* 0x040fe20007ffe1ff */
[C---:B------:R-:W-:Y:S01]  /*8a80*/  VIADD R191, R0.reuse, 0x7 ;  /* 0x0000000700bf7836 */ /* 0x040fe20000000000 */
[----:B------:R-:W-:Y:S02]  /*8a90*/  ISETP.GE.AND P5, PT, R187, RZ, PT ;  /* 0x000000ffbb00720c */ /* 0x000fe40003fa6270 */
[----:B------:R-:W-:Y:S02]  /*8aa0*/  I2FP.F32.S32 R2, R2 ;  /* 0x0000000200027245 */ /* 0x000fe40000201400 */
[----:B------:R-:W-:Y:S02]  /*8ab0*/  @!P0 IADD3 R188, -R0, 0x8, RZ ;  /* 0x0000000800bc8810 */ /* 0x000fe40007ffe1ff */
[----:B------:R-:W-:Y:S01]  /*8ac0*/  ISETP.GE.AND P0, PT, R185, RZ, PT ;  /* 0x000000ffb900720c */ /* 0x000fe20003f06270 */
[----:B------:R-:W-:Y:S01]  /*8ad0*/  FFMA.FTZ R6, R2, -UR5, R6 ;  /* 0x8000000502067c23 */ /* 0x000fe20008010006 */
[----:B------:R-:W-:Y:S02]  /*8ae0*/  IABS R2, R0 ;  /* 0x0000000000027213 */ /* 0x000fe40000000000 */
[C---:B------:R-:W-:Y:S02]  /*8af0*/  @!P6 IADD3 R184, -R0.reuse, 0x10, RZ ;  /* 0x0000001000b8e810 */ /* 0x040fe40007ffe1ff */
[----:B------:R-:W-:Y:S01]  /*8b00*/  ISETP.GE.AND P6, PT, R189, RZ, PT ;  /* 0x000000ffbd00720c */ /* 0x000fe20003fc6270 */
[----:B------:R-:W-:Y:S01]  /*8b10*/  IMAD.MOV.U32 R180, RZ, RZ, R2 ;  /* 0x000000ffffb47224 */ /* 0x000fe200078e0002 */
[C---:B------:R-:W-:Y:S01]  /*8b20*/  @!P5 IADD3 R187, -R0.reuse, 0x9, RZ ;  /* 0x0000000900bbd810 */ /* 0x040fe20007ffe1ff */
[----:B------:R-:W-:Y:S01]  /*8b30*/  VIADD R2, R0, 0xffffffd8 ;  /* 0xffffffd800027836 */ /* 0x000fe20000000000 */
[----:B------:R-:W-:Y:S01]  /*8b40*/  ISETP.GE.AND P5, PT, R190, RZ, PT ;  /* 0x000000ffbe00720c */ /* 0x000fe20003fa6270 */
[C---:B-1----:R-:W-:Y:S03]  /*8b50*/  HMMA.16816.F32.BF16 R20, R172.reuse, R168, R20 ;  /* 0x000000a8ac14723c */ /* 0x042fe60000041814 */
[C---:B------:R-:W-:Y:S02]  /*8b60*/  @!P0 IADD3 R185, -R0.reuse, 0x11, RZ ;  /* 0x0000001100b98810 */ /* 0x040fe40007ffe1ff */
[----:B------:R-:W-:Y:S01]  /*8b70*/  I2FP.F32.S32 R180, R180 ;  /* 0x000000b400b47245 */ /* 0x000fe20000201400 */
[C---:B------:R-:W-:Y:S01]  /*8b80*/  HMMA.16816.F32.BF16 R24, R172.reuse, R170, R24 ;  /* 0x000000aaac18723c */ /* 0x040fe20000041818 */
[----:B------:R-:W1:Y:S01]  /*8b90*/  LDSM.16.M88.4 R168, [R201+0x7800] ;  /* 0x00780000c9a8783b */ /* 0x000e620000000200 */
[----:B------:R-:W-:Y:S04]  /*8ba0*/  DEPBAR.LE SB0, 0x0 ;  /* 0x000080000000791a */ /* 0x000fe80000000000 */
[----:B------:R-:W-:Y:S01]  /*8bb0*/  @!P6 IADD3 R189, -R0, 0x19, RZ ;  /* 0x0000001900bde810 */ /* 0x000fe20007ffe1ff */
[----:B------:R-:W-:Y:S01]  /*8bc0*/  BAR.SYNC.DEFER_BLOCKING 0x0 ;  /* 0x0000000000007b1d */ /* 0x000fe20000010000 */
[----:B------:R-:W-:Y:S02]  /*8bd0*/  ISETP.GE.AND P6, PT, R2, RZ, PT ;  /* 0x000000ff0200720c */ /* 0x000fe40003fc6270 */
[----:B------:R-:W-:Y:S01]  /*8be0*/  ISETP.GE.AND P0, PT, R183, RZ, PT ;  /* 0x000000ffb700720c */ /* 0x000fe20003f06270 */
[----:B------:R-:W-:Y:S01]  /*8bf0*/  FFMA.FTZ R4, R180, -UR5, R4 ;  /* 0x80000005b4047c23 */ /* 0x000fe20008010004 */
[----:B------:R-:W-:Y:S01]  /*8c00*/  @!P5 IADD3 R190, -R0, 0x18, RZ ;  /* 0x0000001800bed810 */ /* 0x000fe20007ffe1ff */
[----:B------:R-:W-:Y:S01]  /*8c10*/  FFMA.FTZ R10, R180, -UR5, R10 ;  /* 0x80000005b40a7c23 */ /* 0x000fe2000801000a */
[----:B------:R-:W-:Y:S01]  /*8c20*/  ISETP.GE.AND P5, PT, R182, RZ, PT ;  /* 0x000000ffb600720c */ /* 0x000fe20003fa6270 */
[----:B------:R-:W-:Y:S01]  /*8c30*/  VIADD R180, R0, 0xffffffcf ;  /* 0xffffffcf00b47836 */ /* 0x000fe20000000000 */
[----:B------:R-:W-:Y:S02]  /*8c40*/  I2FP.F32.S32 R186, R186 ;  /* 0x000000ba00ba7245 */ /* 0x000fe40000201400 */
[----:B------:R-:W-:Y:S02]  /*8c50*/  I2FP.F32.S32 R188, R188 ;  /* 0x000000bc00bc7245 */ /* 0x000fe40000201400 */
[----:B------:R-:W-:Y:S01]  /*8c60*/  I2FP.F32.S32 R187, R187 ;  /* 0x000000bb00bb7245 */ /* 0x000fe20000201400 */
[----:B------:R-:W-:Y:S01]  /*8c70*/  FFMA.FTZ R5, R186, -UR5, R5 ;  /* 0x80000005ba057c23 */ /* 0x000fe20008010005 */
[----:B------:R-:W-:Y:S01]  /*8c80*/  @!P6 IADD3 R2, -R0, 0x28, RZ ;  /* 0x000000280002e810 */ /* 0x000fe20007ffe1ff */
[----:B------:R-:W-:Y:S01]  /*8c90*/  FFMA.FTZ R11, R186, -UR5, R11 ;  /* 0x80000005ba0b7c23 */ /* 0x000fe2000801000b */
[----:B------:R-:W-:Y:S01]  /*8ca0*/  ISETP.GE.AND P6, PT, R180, RZ, PT ;  /* 0x000000ffb400720c */ /* 0x000fe20003fc6270 */
[C---:B------:R-:W-:Y:S01]  /*8cb0*/  VIADD R186, R0.reuse, 0xffffffd7 ;  /* 0xffffffd700ba7836 */ /* 0x040fe20000000000 */
[----:B------:R-:W-:Y:S01]  /*8cc0*/  @!P0 IADD3 R183, -R0, 0x20, RZ ;  /* 0x0000002000b78810 */ /* 0x000fe20007ffe1ff */
[----:B------:R-:W-:Y:S01]  /*8cd0*/  FFMA.FTZ R8, R188, -UR5, R8 ;  /* 0x80000005bc087c23 */ /* 0x000fe20008010008 */
[----:B------:R-:W-:Y:S01]  /*8ce0*/  @!P5 IADD3 R182, -R0, 0x21, RZ ;  /* 0x0000002100b6d810 */ /* 0x000fe20007ffe1ff */
[----:B------:R-:W-:Y:S01]  /*8cf0*/  FFMA.FTZ R9, R187, -UR5, R9 ;  /* 0x80000005bb097c23 */ /* 0x000fe20008010009 */
[----:B------:R-:W-:Y:S01]  /*8d00*/  ISETP.GE.AND P0, PT, R186, RZ, PT ;  /* 0x000000ffba00720c */ /* 0x000fe20003f06270 */
[----:B------:R-:W-:Y:S01]  /*8d10*/  FFMA.FTZ R14, R188, -UR5, R14 ;  /* 0x80000005bc0e7c23 */ /* 0x000fe2000801000e */
[----:B------:R-:W-:Y:S01]  /*8d20*/  ISETP.GE.AND P5, PT, R181, RZ, PT ;  /* 0x000000ffb500720c */ /* 0x000fe20003fa6270 */
[----:B------:R-:W-:Y:S01]  /*8d30*/  FFMA.FTZ R15, R187, -UR5, R15 ;  /* 0x80000005bb0f7c23 */ /* 0x000fe2000801000f */
[----:B------:R-:W-:Y:S01]  /*8d40*/  I2FP.F32.S32 R184, R184 ;  /* 0x000000b800b87245 */ /* 0x000fe20000201400 */
[C---:B------:R-:W-:Y:S01]  /*8d50*/  VIADD R188, R0.reuse, 0xffffffc8 ;  /* 0xffffffc800bc7836 */ /* 0x040fe20000000000 */
[----:B------:R-:W-:Y:S01]  /*8d60*/  I2FP.F32.S32 R185, R185 ;  /* 0x000000b900b97245 */ /* 0x000fe20000201400 */
[C---:B------:R-:W-:Y:S01]  /*8d70*/  VIADD R187, R0.reuse, 0xffffffc7 ;  /* 0xffffffc700bb7836 */ /* 0x040fe20000000000 */
[----:B------:R-:W-:Y:S01]  /*8d80*/  @!P6 IADD3 R180, -R0, 0x31, RZ ;  /* 0x0000003100b4e810 */ /* 0x000fe20007ffe1ff */
[----:B------:R-:W-:Y:S01]  /*8d90*/  FFMA.FTZ R12, R184, -UR5, R12 ;  /* 0x80000005b80c7c23 */ /* 0x000fe2000801000c */
[----:B------:R-:W-:Y:S01]  /*8da0*/  ISETP.GE.AND P6, PT, R191, RZ, PT ;  /* 0x000000ffbf00720c */ /* 0x000fe20003fc6270 */
[C---:B-1----:R-:W-:Y:S05]  /*8db0*/  HMMA.16816.F32.BF16 R28, R172.reuse, R168, R28 ;  /* 0x000000a8ac1c723c */ /* 0x042fea000004181c */
[----:B------:R-:W-:Y:S01]  /*8dc0*/  @!P0 IADD3 R186, -R0, 0x29, RZ ;  /* 0x0000002900ba8810 */ /* 0x000fe20007ffe1ff */
[----:B------:R-:W-:Y:S01]  /*8dd0*/  FFMA.FTZ R18, R184, -UR5, R18 ;  /* 0x80000005b8127c23 */ /* 0x000fe20008010012 */
[----:B------:R-:W-:Y:S01]  /*8de0*/  @!P5 IADD3 R181, -R0, 0x30, RZ ;  /* 0x0000003000b5d810 */ /* 0x000fe20007ffe1ff */
[----:B------:R-:W-:Y:S01]  /*8df0*/  FFMA.FTZ R13, R185, -UR5, R13 ;  /* 0x80000005b90d7c23 */ /* 0x000fe2000801000d */
[----:B------:R-:W-:Y:S01]  /*8e00*/  ISETP.GE.AND P0, PT, R188, RZ, PT ;  /* 0x000000ffbc00720c */ /* 0x000fe20003f06270 */
[----:B------:R-:W-:Y:S03]  /*8e10*/  HMMA.16816.F32.BF16 R32, R172, R170, R32 ;  /* 0x000000aaac20723c */ /* 0x000fe60000041820 */
[----:B------:R-:W-:Y:S01]  /*8e20*/  ISETP.GE.AND P5, PT, R187, RZ, PT ;  /* 0x000000ffbb00720c */ /* 0x000fe20003fa6270 */
[----:B------:R-:W-:Y:S01]  /*8e30*/  FFMA.FTZ R19, R185, -UR5, R19 ;  /* 0x80000005b9137c23 */ /* 0x000fe20008010013 */
[----:B------:R-:W-:Y:S02]  /*8e40*/  @!P6 IADD3 R191, -R0, -0x7, RZ ;  /* 0xfffffff900bfe810 */ /* 0x000fe40007ffe1ff */
[----:B------:R-:W-:Y:S04]  /*8e50*/  FMNMX.FTZ R184, R4, R3, !PT ;  /* 0x0000000304b87209 */ /* 0x000fe80007810000 */
[----:B------:R-:W-:Y:S02]  /*8e60*/  FMNMX.FTZ R184, R5, R184, !PT ;  /* 0x000000b805b87209 */ /* 0x000fe40007810000 */
[----:B------:R-:W-:Y:S02]  /*8e70*/  @!P0 IADD3 R188, -R0, 0x38, RZ ;  /* 0x0000003800bc8810 */ /* 0x000fe40007ffe1ff */
[----:B------:R-:W-:Y:S02]  /*8e80*/  FMNMX.FTZ R184, R8, R184, !PT ;  /* 0x000000b808b87209 */ /* 0x000fe40007810000 */
[----:B------:R-:W-:Y:S02]  /*8e90*/  @!P5 IADD3 R187, -R0, 0x39, RZ ;  /* 0x0000003900bbd810 */ /* 0x000fe40007ffe1ff */
[----:B------:R-:W-:Y:S02]  /*8ea0*/  I2FP.F32.S32 R0, R191 ;  /* 0x000000bf00007245 */ /* 0x000fe40000201400 */
[----:B------:R-:W-:Y:S02]  /*8eb0*/  FMNMX.FTZ R184, R9, R184, !PT ;  /* 0x000000b809b87209 */ /* 0x000fe40007810000 */
[----:B------:R-:W-:Y:S01]  /*8ec0*/  I2FP.F32.S32 R190, R190 ;  /* 0x000000be00be7245 */ /* 0x000fe20000201400 */
[----:B------:R-:W-:Y:S01]  /*8ed0*/  FFMA.FTZ R7, R0, -UR5, R7 ;  /* 0x8000000500077c23 */ /* 0x000fe20008010007 */
        /* <DEDUP_REMOVED lines=13> */
[----:B------:R-:W-:Y:S01]  /*8fb0*/  I2FP.F32.S32 R2, R2 ;  /* 0x0000000200027245 */ /* 0x000fe20000201400 */
        /* <DEDUP_REMOVED lines=42> */
[----:B------:R-:W-:Y:S06]  /*9260*/  @P5 BRA `(.L_x_1746) ;  /* 0xffffffdc00dc5947 */ /* 0x000fec000383ffff */
.L_x_1745:
[----:B------:R-:W2:Y:S01]  /*9270*/  SHFL.BFLY PT, R2, R0, 0x2, 0x1f ;  /* 0x0c401f0000027f89 */ /* 0x000ea200000e0000 */
[----:B------:R-:W-:Y:S01]  /*9280*/  USHF.L.U32 UR30, UR30, 0x1, URZ ;  /* 0x000000011e1e7899 */ /* 0x000fe2000800063f */
[----:B-1----:R-:W-:Y:S01]  /*9290*/  MOV R170, UR33 ;  /* 0x0000002100aa7c02 */ /* 0x002fe20008000f00 */
[----:B------:R-:W-:Y:S05]  /*92a0*/  UIADD3 UR12, UR33, -0x4498517b, URZ ;  /* 0xbb67ae85210c7890 */ /* 0x000fea000fffe03f */
[----:B------:R-:W1:Y:S01]  /*92b0*/  SHFL.BFLY PT, R168, R172, 0x2, 0x1f ;  /* 0x0c401f00aca87f89 */ /* 0x000e6200000e0000 */
[----:B------:R-:W-:Y:S01]  /*92c0*/  UIADD3 UR22, UR32, -0x61c88647, URZ ;  /* 0x9e3779b920167890 */ /* 0x000fe2000fffe03f */
[----:B------:R-:W-:Y:S01]  /*92d0*/  MOV R188, UR8 ;  /* 0x0000000800bc7c02 */ /* 0x000fe20008000f00 */
[----:B------:R-:W-:Y:S05]  /*92e0*/  UIADD3 UR21, UR32, 0x3c6ef372, URZ ;  /* 0x3c6ef37220157890 */ /* 0x000fea000fffe03f */
[----:B------:R-:W-:Y:S01]  /*92f0*/  STL [R1+0xc], R192 ;  /* 0x00000cc001007387 */ /* 0x000fe20000100800 */
[----:B------:R-:W-:Y:S01]  /*9300*/  LOP3.LUT R170, R249, UR30, R170, 0x96, !PT ;  /* 0x0000001ef9aa7c12 */ /* 0x000fe2000f8e96aa */
[----:B------:R-:W-:Y:S01]  /*9310*/  UIADD3 UR20, UR33, 0x76cf5d0a, URZ ;  /* 0x76cf5d0a21147890 */ /* 0x000fe2000fffe03f */
[----:B------:R-:W-:Y:S01]  /*9320*/  LOP3.LUT R169, R245, UR12, R248, 0x96, !PT ;  /* 0x0000000cf5a97c12 */ /* 0x000fe2000f8e96f8 */
[----:B------:R-:W-:Y:S01]  /*9330*/  STL [R1+0x8], R167 ;  /* 0x000008a701007387 */ /* 0x000fe20000100800 */
[----:B------:R-:W-:Y:S01]  /*9340*/  UIADD3 UR14, UR33, 0x32370b8f, URZ ;  /* 0x32370b8f210e7890 */ /* 0x000fe2000fffe03f */
[----:B------:R-:W-:Y:S01]  /*9350*/  IMAD.WIDE.U32 R170, R170, -0x326172a9, RZ ;  /* 0xcd9e8d57aaaa7825 */ /* 0x000fe200078e00ff */
[----:B------:R-:W-:Y:S01]  /*9360*/  UIADD3 UR15, UR32, -0x255992d5, URZ ;  /* 0xdaa66d2b200f7890 */ /* 0x000fe2000fffe03f */
[----:B------:R3:W-:Y:S01]  /*9370*/  STL [R1+0x4], R166 ;  /* 0x000004a601007387 */ /* 0x0007e20000100800 */
[----:B------:R-:W-:Y:S01]  /*9380*/  UIADD3 UR13, UR32, 0x78dde6e4, URZ ;  /* 0x78dde6e4200d7890 */ /* 0x000fe2000fffe03f */
[----:B------:R-:W-:Y:S01]  /*9390*/  PRMT R188, R188, R227, UR8 ;  /* 0x00000008bcbc7e16 */ /* 0x000fe200080000e3 */
[----:B------:R-:W-:Y:S01]  /*93a0*/  UIADD3 UR12, UR33, -0x126145ec, URZ ;  /* 0xed9eba14210c7890 */ /* 0x000fe2000fffe03f */
[----:B------:R-:W-:Y:S01]  /*93b0*/  LDSM.16.MT88.4 R176, [R207+0x18000] ;  /* 0x01800000cfb0783b */ /* 0x000fe20000004200 */
[----:B------:R-:W-:Y:S02]  /*93c0*/  UIADD3 UR24, UR32, -0x4ab325aa, URZ ;  /* 0xb54cda5620187890 */ /* 0x000fe4000fffe03f */
[----:B------:R-:W-:Y:S02]  /*93d0*/  UIADD3 UR23, UR33, 0x646e171e, URZ ;  /* 0x646e171e21177890 */ /* 0x000fe4000fffe03f */
[----:B------:R-:W-:Y:S02]  /*93e0*/  UIADD3 UR30, UR30, 0x1, URZ ;  /* 0x000000011e1e7890 */ /* 0x000fe4000fffe03f */
[----:B------:R-:W-:Y:S01]  /*93f0*/  UIADD3 UR11, UR11, 0x1, URZ ;  /* 0x000000010b0b7890 */ /* 0x000fe2000fffe03f */
[----:B------:R-:W-:Y:S01]  /*9400*/  STL [R1], R165 ;  /* 0x000000a501007387 */ /* 0x000fe20000100800 */
[----:B---3--:R-:W-:Y:S05]  /*9410*/  IMAD.WIDE.U32 R166, R169, -0x326172a9, RZ ;  /* 0xcd9e8d57a9a67825 */ /* 0x008fea00078e00ff */
[----:B------:R-:W-:Y:S02]  /*9420*/  LOP3.LUT R170, R167, UR21, R170, 0x96, !PT ;  /* 0x00000015a7aa7c12 */ /* 0x000fe4000f8e96aa */
[----:B--2---:R-:W-:Y:S02]  /*9430*/  FMNMX.FTZ R2, R0, R2, !PT ;  /* 0x0000000200027209 */ /* 0x004fe40007810000 */
[----:B-1----:R-:W-:Y:S03]  /*9440*/  FMNMX.FTZ R172, R172, R168, !PT ;  /* 0x000000a8acac7209 */ /* 0x002fe60007810000 */
[----:B------:R-:W1:Y:S08]  /*9450*/  SHFL.BFLY PT, R0, R2, 0x1, 0x1f ;  /* 0x0c201f0002007f89 */ /* 0x000e7000000e0000 */
[----:B------:R-:W2:Y:S01]  /*9460*/  SHFL.BFLY PT, R168, R172, 0x1, 0x1f ;  /* 0x0c201f00aca87f89 */ /* 0x000ea200000e0000 */
[----:B-1----:R-:W-:Y:S02]  /*9470*/  FMNMX.FTZ R0, R2, R0, !PT ;  /* 0x0000000002007209 */ /* 0x002fe40007810000 */
[----:B--2---:R-:W-:Y:S03]  /*9480*/  FMNMX.FTZ R2, R172, R168, !PT ;  /* 0x000000a8ac027209 */ /* 0x004fe60007810000 */
[----:B------:R-:W-:Y:S01]  /*9490*/  FMUL.FTZ R189, R0, UR4 ;  /* 0x0000000400bd7c20 */ /* 0x000fe20008410000 */
[----:B------:R-:W-:Y:S01]  /*94a0*/  LOP3.LUT R168, R171, UR22, R246, 0x96, !PT ;  /* 0x00000016aba87c12 */ /* 0x000fe2000f8e96f6 */
[----:B------:R-:W-:Y:S01]  /*94b0*/  IMAD.WIDE.U32 R170, R170, -0x2daee0ad, RZ ;  /* 0xd2511f53aaaa7825 */ /* 0x000fe200078e00ff */
[C---:B------:R-:W-:Y:S03]  /*94c0*/  FSETP.NEU.FTZ.AND P0, PT, R2.reuse, -INF , PT ;  /* 0xff8000000200780b */ /* 0x040fe60003f1d000 */
[----:B------:R-:W-:Y:S01]  /*94d0*/  FMUL.FTZ R190, R2, UR4 ;  /* 0x0000000402be7c20 */ /* 0x000fe20008410000 */
[----:B------:R-:W-:Y:S04]  /*94e0*/  IMAD.WIDE.U32 R168, R168, -0x2daee0ad, RZ ;  /* 0xd2511f53a8a87825 */ /* 0x000fe800078e00ff */
[----:B------:R-:W-:Y:S01]  /*94f0*/  FADD.FTZ R164, -R0, R164 ;  /* 0x000000a400a47221 */ /* 0x000fe20000010100 */
[----:B------:R-:W-:Y:S01]  /*9500*/  FADD.FTZ R3, -R2, R3 ;  /* 0x0000000302037221 */ /* 0x000fe20000010100 */
[----:B------:R-:W-:Y:S02]  /*9510*/  FSEL R190, R190, RZ, P0 ;  /* 0x000000ffbebe7208 */ /* 0x000fe40000000000 */
[----:B------:R-:W-:Y:S01]  /*9520*/  FMUL.FTZ R164, R164, UR4 ;  /* 0x00000004a4a47c20 */ /* 0x000fe20008410000 */
[----:B------:R-:W-:Y:S01]  /*9530*/  LOP3.LUT R169, R169, UR20, R244, 0x96, !PT ;  /* 0x00000014a9a97c12 */ /* 0x000fe2000f8e96f4 */
[----:B------:R-:W-:Y:S01]  /*9540*/  FMUL.FTZ R3, R3, UR4 ;  /* 0x0000000403037c20 */ /* 0x000fe20008410000 */
[----:B------:R-:W-:Y:S01]  /*9550*/  LOP3.LUT R168, R171, UR14, R168, 0x96, !PT ;  /* 0x0000000eaba87c12 */ /* 0x000fe2000f8e96a8 */
[--C-:B------:R-:W-:Y:S01]  /*9560*/  FFMA.FTZ R183, R8, UR4, -R190.reuse ;  /* 0x0000000408b77c23 */ /* 0x100fe200080108be */
[--C-:B------:R-:W-:Y:S01]  /*9570*/  FFMA.FTZ R182, R9, UR4, -R190.reuse ;  /* 0x0000000409b67c23 */ /* 0x100fe200080108be */
[----:B------:R-:W-:Y:S01]  /*9580*/  IMAD.WIDE.U32 R172, R169, -0x326172a9, RZ ;  /* 0xcd9e8d57a9ac7825 */ /* 0x000fe200078e00ff */
[----:B------:R-:W-:Y:S01]  /*9590*/  FSETP.NEU.FTZ.AND P0, PT, R0, -INF , PT ;  /* 0xff8000000000780b */ /* 0x000fe20003f1d000 */
[----:B------:R-:W1:Y:S02]  /*95a0*/  MUFU.EX2 R164, R164 ;  /* 0x000000a400a47308 */ /* 0x000e640000000800 */
[----:B------:R-:W-:Y:S01]  /*95b0*/  FFMA.FTZ R186, R4, UR4, -R190 ;  /* 0x0000000404ba7c23 */ /* 0x000fe200080108be */
[----:B------:R-:W-:Y:S01]  /*95c0*/  IMAD.WIDE.U32 R168, R168, -0x326172a9, RZ ;  /* 0xcd9e8d57a8a87825 */ /* 0x000fe200078e00ff */
[----:B------:R-:W-:Y:S02]  /*95d0*/  LOP3.LUT R8, R173, UR15, R166, 0x96, !PT ;  /* 0x0000000fad087c12 */ /* 0x000fe4000f8e96a6 */
[----:B------:R-:W-:Y:S01]  /*95e0*/  FSEL R189, R189, RZ, P0 ;  /* 0x000000ffbdbd7208 */ /* 0x000fe20000000000 */
[----:B------:R-:W-:Y:S01]  /*95f0*/  FFMA.FTZ R184, R5, UR4, -R190 ;  /* 0x0000000405b87c23 */ /* 0x000fe200080108be */
[----:B------:R-:W-:Y:S01]  /*9600*/  LOP3.LUT R9, R169, UR13, R172, 0x96, !PT ;  /* 0x0000000da9097c12 */ /* 0x000fe2000f8e96ac */
[----:B------:R-:W-:Y:S01]  /*9610*/  IMAD.WIDE.U32 R172, R8, -0x2daee0ad, RZ ;  /* 0xd2511f5308ac7825 */ /* 0x000fe200078e00ff */
[----:B------:R-:W-:Y:S03]  /*9620*/  MUFU.EX2 R183, R183 ;  /* 0x000000b700b77308 */ /* 0x000fe60000000800 */
[--C-:B------:R-:W-:Y:S01]  /*9630*/  FFMA.FTZ R181, R10, UR4, -R189.reuse ;  /* 0x000000040ab57c23 */ /* 0x100fe200080108bd */
[----:B------:R-:W-:Y:S01]  /*9640*/  IMAD.WIDE.U32 R174, R9, -0x2daee0ad, RZ ;  /* 0xd2511f5309ae7825 */ /* 0x000fe200078e00ff */
[----:B------:R-:W-:Y:S03]  /*9650*/  LOP3.LUT R4, R173, UR12, R170, 0x96, !PT ;  /* 0x0000000cad047c12 */ /* 0x000fe6000f8e96aa */
[--C-:B------:R-:W-:Y:S01]  /*9660*/  FFMA.FTZ R180, R11, UR4, -R189.reuse ;  /* 0x000000040bb47c23 */ /* 0x100fe200080108bd */
[--C-:B------:R-:W-:Y:S01]  /*9670*/  FFMA.FTZ R187, R6, UR4, -R189.reuse ;  /* 0x0000000406bb7c23 */ /* 0x100fe200080108bd */
[----:B------:R-:W-:Y:S01]  /*9680*/  LOP3.LUT R8, R175, UR9, R172, 0x96, !PT ;  /* 0x00000009af087c12 */ /* 0x000fe2000f8e96ac */
[----:B------:R-:W-:Y:S01]  /*9690*/  IMAD.WIDE.U32 R10, R4, -0x326172a9, RZ ;  /* 0xcd9e8d57040a7825 */ /* 0x000fe200078e00ff */
[----:B------:R-:W-:Y:S01]  /*96a0*/  MOV R9, R175 ;  /* 0x000000af00097202 */ /* 0x000fe20000000f00 */
[----:B------:R-:W2:Y:S02]  /*96b0*/  MUFU.EX2 R182, R182 ;  /* 0x000000b600b67308 */ /* 0x000ea40000000800 */
[----:B------:R-:W-:Y:S01]  /*96c0*/  FFMA.FTZ R185, R7, UR4, -R189 ;  /* 0x0000000407b97c23 */ /* 0x000fe200080108bd */
[----:B------:R-:W-:Y:S01]  /*96d0*/  IMAD.WIDE.U32 R172, R8, -0x326172a9, RZ ;  /* 0xcd9e8d5708ac7825 */ /* 0x000fe200078e00ff */
[----:B------:R-:W-:Y:S03]  /*96e0*/  LOP3.LUT R191, R11, UR10, R168, 0x96, !PT ;  /* 0x0000000a0bbf7c12 */ /* 0x000fe6000f8e96a8 */
[C---:B-1----:R-:W-:Y:S01]  /*96f0*/  FMUL.FTZ R11, R164.reuse, R159 ;  /* 0x0000009fa40b7220 */ /* 0x042fe20000410000 */
[----:B------:R-:W-:Y:S01]  /*9700*/  FMUL.FTZ R38, R164, R38 ;  /* 0x00000026a4267220 */ /* 0x000fe20000410000 */
[----:B------:R-:W-:Y:S01]  /*9710*/  LOP3.LUT R8, R172, 0xffff, RZ, 0xc0, !PT ;  /* 0x0000ffffac087812 */ /* 0x000fe200078ec0ff */
[----:B------:R-:W-:Y:S01]  /*9720*/  MUFU.EX2 R181, R181 ;  /* 0x000000b500b57308 */ /* 0x000fe20000000800 */
[----:B------:R-:W-:Y:S01]  /*9730*/  SHF.R.U32.HI R171, RZ, 0x10, R172 ;  /* 0x00000010ffab7819 */ /* 0x000fe200000116ac */
[C---:B------:R-:W-:Y:S01]  /*9740*/  FMUL.FTZ R39, R164.reuse, R39 ;  /* 0x00000027a4277220 */ /* 0x040fe20000410000 */
[----:B------:R-:W-:Y:S01]  /*9750*/  SHF.R.U32.HI R5, RZ, 0x8, R8 ;  /* 0x00000008ff057819 */ /* 0x000fe20000011608 */
[----:B------:R-:W-:Y:S01]  /*9760*/  FMUL.FTZ R42, R164, R42 ;  /* 0x0000002aa42a7220 */ /* 0x000fe20000410000 */
[----:B------:R-:W-:Y:S01]  /*9770*/  LOP3.LUT R170, R172, 0xff, RZ, 0xc0, !PT ;  /* 0x000000ffacaa7812 */ /* 0x000fe200078ec0ff */
[C---:B------:R-:W-:Y:S01]  /*9780*/  FMUL.FTZ R43, R164.reuse, R43 ;  /* 0x0000002ba42b7220 */ /* 0x040fe20000410000 */
[----:B------:R-:W-:Y:S03]  /*9790*/  SHF.R.U32.HI R4, RZ, 0x18, R172 ;  /* 0x00000018ff047819 */ /* 0x000fe600000116ac */
[----:B------:R-:W1:Y:S01]  /*97a0*/  MUFU.EX2 R180, R180 ;  /* 0x000000b400b47308 */ /* 0x000e620000000800 */
[----:B------:R-:W-:Y:S01]  /*97b0*/  MOV R8, R174 ;  /* 0x000000ae00087202 */ /* 0x000fe20000000f00 */
[C---:B------:R-:W-:Y:S01]  /*97c0*/  FMUL.FTZ R46, R164.reuse, R46 ;  /* 0x0000002ea42e7220 */ /* 0x040fe20000410000 */
[----:B------:R-:W-:Y:S01]  /*97d0*/  LOP3.LUT R169, R173, UR24, R10, 0x96, !PT ;  /* 0x00000018ada97c12 */ /* 0x000fe2000f8e960a */
[C---:B------:R-:W-:Y:S01]  /*97e0*/  FMUL.FTZ R10, R164.reuse, R158 ;  /* 0x0000009ea40a7220 */ /* 0x040fe20000410000 */
[----:B------:R-:W3:Y:S01]  /*97f0*/  LDSM.16.MT88.4 R172, [R209+0x18000] ;  /* 0x01800000d1ac783b */ /* 0x000ee20000004200 */
[----:B------:R-:W-:Y:S01]  /*9800*/  LOP3.LUT R171, R171, 0xff, RZ, 0xc0, !PT ;  /* 0x000000ffabab7812 */ /* 0x000fe200078ec0ff */
[C---:B------:R-:W-:Y:S03]  /*9810*/  FMUL.FTZ R47, R164.reuse, R47 ;  /* 0x0000002fa42f7220 */ /* 0x040fe60000410000 */
[----:B------:R-:W-:Y:S01]  /*9820*/  MUFU.EX2 R186, R186 ;  /* 0x000000ba00ba7308 */ /* 0x000fe20000000800 */
[C---:B------:R-:W-:Y:S01]  /*9830*/  LOP3.LUT R7, R169.reuse, 0xffff, RZ, 0xc0, !PT ;  /* 0x0000ffffa9077812 */ /* 0x040fe200078ec0ff */
[C---:B------:R-:W-:Y:S01]  /*9840*/  FMUL.FTZ R50, R164.reuse, R50 ;  /* 0x00000032a4327220 */ /* 0x040fe20000410000 */
[----:B------:R-:W-:Y:S01]  /*9850*/  SHF.R.U32.HI R6, RZ, 0x10, R169 ;  /* 0x00000010ff067819 */ /* 0x000fe200000116a9 */
[C---:B------:R-:W-:Y:S01]  /*9860*/  FMUL.FTZ R51, R164.reuse, R51 ;  /* 0x00000033a4337220 */ /* 0x040fe20000410000 */
[----:B------:R-:W-:Y:S01]  /*9870*/  LOP3.LUT R168, R169, 0xff, RZ, 0xc0, !PT ;  /* 0x000000ffa9a87812 */ /* 0x000fe200078ec0ff */
[----:B------:R-:W-:Y:S01]  /*9880*/  FMUL.FTZ R54, R164, R54 ;  /* 0x00000036a4367220 */ /* 0x000fe20000410000 */
[----:B------:R-:W-:Y:S03]  /*9890*/  PRMT R170, R170, 0x5410, R5 ;  /* 0x00005410aaaa7816 */ /* 0x000fe60000000005 */
[----:B------:R-:W4:Y:S01]  /*98a0*/  MUFU.EX2 R184, R184 ;  /* 0x000000b800b87308 */ /* 0x000f220000000800 */
[----:B------:R-:W-:Y:S01]  /*98b0*/  PRMT R171, R171, 0x5410, R4 ;  /* 0x00005410abab7816 */ /* 0x000fe20000000004 */
[C---:B------:R-:W-:Y:S01]  /*98c0*/  FMUL.FTZ R55, R164.reuse, R55 ;  /* 0x00000037a4377220 */ /* 0x040fe20000410000 */
[----:B------:R-:W-:Y:S01]  /*98d0*/  SHF.R.U32.HI R7, RZ, 0x8, R7 ;  /* 0x00000008ff077819 */ /* 0x000fe20000011607 */
[----:B------:R-:W-:Y:S01]  /*98e0*/  FMUL.FTZ R58, R164, R58 ;  /* 0x0000003aa43a7220 */ /* 0x000fe20000410000 */
[----:B------:R-:W-:Y:S01]  /*98f0*/  LOP3.LUT R6, R6, 0xff, RZ, 0xc0, !PT ;  /* 0x000000ff06067812 */ /* 0x000fe200078ec0ff */
[----:B------:R-:W-:Y:S01]  /*9900*/  FMUL.FTZ R59, R164, R59 ;  /* 0x0000003ba43b7220 */ /* 0x000fe20000410000 */
[----:B------:R-:W-:Y:S03]  /*9910*/  SHF.R.U32.HI R169, RZ, 0x18, R169 ;  /* 0x00000018ffa97819 */ /* 0x000fe600000116a9 */
[----:B------:R-:W-:Y:S01]  /*9920*/  MUFU.EX2 R187, R187 ;  /* 0x000000bb00bb7308 */ /* 0x000fe20000000800 */
[----:B------:R-:W-:Y:S01]  /*9930*/  PRMT R168, R168, 0x5410, R7 ;  /* 0x00005410a8a87816 */ /* 0x000fe20000000007 */
[----:B------:R-:W-:Y:S01]  /*9940*/  FMUL.FTZ R7, R164, R163 ;  /* 0x000000a3a4077220 */ /* 0x000fe20000410000 */
[----:B------:R-:W-:Y:S01]  /*9950*/  PRMT R169, R6, 0x5410, R169 ;  /* 0x0000541006a97816 */ /* 0x000fe200000000a9 */
[C---:B------:R-:W-:Y:S01]  /*9960*/  FMUL.FTZ R6, R164.reuse, R162 ;  /* 0x000000a2a4067220 */ /* 0x040fe20000410000 */
[--C-:B------:R-:W-:Y:S01]  /*9970*/  HSET2.LE.AND R170, R170, R188.reuse, PT ;  /* 0x000000bcaaaa7233 */ /* 0x100fe20003803000 */
[----:B------:R-:W-:Y:S01]  /*9980*/  FMUL.FTZ R62, R164, R62 ;  /* 0x0000003ea43e7220 */ /* 0x000fe20000410000 */
[--C-:B------:R-:W-:Y:S03]  /*9990*/  HSET2.LE.AND R171, R171, R188.reuse, PT ;  /* 0x000000bcabab7233 */ /* 0x100fe60003803000 */
[----:B------:R-:W3:Y:S01]  /*99a0*/  MUFU.EX2 R185, R185 ;  /* 0x000000b900b97308 */ /* 0x000ee20000000800 */
[----:B--2---:R-:W-:Y:S01]  /*99b0*/  F2FP.BF16.F32.PACK_AB R5, R182, R183 ;  /* 0x000000b7b605723e */ /* 0x004fe200000010ff */
[----:B------:R-:W-:Y:S01]  /*99c0*/  FMUL.FTZ R63, R164, R63 ;  /* 0x0000003fa43f7220 */ /* 0x000fe20000410000 */
[----:B-1----:R-:W-:Y:S01]  /*99d0*/  F2FP.BF16.F32.PACK_AB R4, R180, R181 ;  /* 0x000000b5b404723e */ /* 0x002fe200000010ff */
[----:B------:R-:W-:Y:S01]  /*99e0*/  FMUL.FTZ R66, R164, R66 ;  /* 0x00000042a4427220 */ /* 0x000fe20000410000 */
[----:B------:R-:W-:Y:S01]  /*99f0*/  LOP3.LUT R170, R170, R5, RZ, 0xc0, !PT ;  /* 0x00000005aaaa7212 */ /* 0x000fe200078ec0ff */
[C---:B------:R-:W-:Y:S01]  /*9a00*/  FMUL.FTZ R67, R164.reuse, R67 ;  /* 0x00000043a4437220 */ /* 0x040fe20000410000 */
[----:B------:R-:W-:Y:S03]  /*9a10*/  LOP3.LUT R171, R171, R4, RZ, 0xc0, !PT ;  /* 0x00000004abab7212 */ /* 0x000fe600078ec0ff */
[----:B------:R-:W1:Y:S01]  /*9a20*/  MUFU.EX2 R3, R3 ;  /* 0x0000000300037308 */ /* 0x000e620000000800 */
[--C-:B------:R-:W-:Y:S01]  /*9a30*/  HSET2.LE.AND R168, R168, R188.reuse, PT ;  /* 0x000000bca8a87233 */ /* 0x100fe20003803000 */
[C---:B------:R-:W-:Y:S01]  /*9a40*/  FMUL.FTZ R70, R164.reuse, R70 ;  /* 0x00000046a4467220 */ /* 0x040fe20000410000 */
[--C-:B------:R-:W-:Y:S01]  /*9a50*/  HSET2.LE.AND R169, R169, R188.reuse, PT ;  /* 0x000000bca9a97233 */ /* 0x100fe20003803000 */
[----:B------:R-:W-:Y:S01]  /*9a60*/  FMUL.FTZ R71, R164, R71 ;  /* 0x00000047a4477220 */ /* 0x000fe20000410000 */
[----:B----4-:R-:W-:Y:S01]  /*9a70*/  F2FP.BF16.F32.PACK_AB R5, R184, R186 ;  /* 0x000000bab805723e */ /* 0x010fe200000010ff */
[C---:B------:R-:W-:Y:S01]  /*9a80*/  FMUL.FTZ R74, R164.reuse, R74 ;  /* 0x0000004aa44a7220 */ /* 0x040fe20000410000 */
[C---:B------:R-:W-:Y:S01]  /*9a90*/  FMUL.FTZ R75, R164.reuse, R75 ;  /* 0x0000004ba44b7220 */ /* 0x040fe20000410000 */
[C---:B------:R-:W-:Y:S01]  /*9aa0*/  FMUL.FTZ R78, R164.reuse, R78 ;  /* 0x0000004ea44e7220 */ /* 0x040fe20000410000 */
[----:B---3--:R-:W-:Y:S01]  /*9ab0*/  F2FP.BF16.F32.PACK_AB R4, R185, R187 ;  /* 0x000000bbb904723e */ /* 0x008fe200000010ff */
[----:B------:R-:W-:Y:S01]  /*9ac0*/  FMUL.FTZ R79, R164, R79 ;  /* 0x0000004fa44f7220 */ /* 0x000fe20000410000 */
[----:B------:R-:W-:Y:S01]  /*9ad0*/  LOP3.LUT R168, R168, R5, RZ, 0xc0, !PT ;  /* 0x00000005a8a87212 */ /* 0x000fe200078ec0ff */
[C---:B------:R-:W-:Y:S01]  /*9ae0*/  FMUL.FTZ R82, R164.reuse, R82 ;  /* 0x00000052a4527220 */ /* 0x040fe20000410000 */
[----:B------:R-:W-:Y:S01]  /*9af0*/  LOP3.LUT R169, R169, R4, RZ, 0xc0, !PT ;  /* 0x00000004a9a97212 */ /* 0x000fe200078ec0ff */
[C---:B------:R-:W-:Y:S01]  /*9b00*/  FMUL.FTZ R83, R164.reuse, R83 ;  /* 0x00000053a4537220 */ /* 0x040fe20000410000 */
[C---:B------:R-:W-:Y:S01]  /*9b10*/  FMUL.FTZ R86, R164.reuse, R86 ;  /* 0x00000056a4567220 */ /* 0x040fe20000410000 */
[----:B------:R-:W-:Y:S01]  /*9b20*/  FMUL.FTZ R87, R164, R87 ;  /* 0x00000057a4577220 */ /* 0x000fe20000410000 */
[C---:B-1----:R-:W-:Y:S01]  /*9b30*/  FMUL.FTZ R4, R3.reuse, R160 ;  /* 0x000000a003047220 */ /* 0x042fe20000410000 */
[C---:B------:R-:W-:Y:S01]  /*9b40*/  FMUL.FTZ R5, R3.reuse, R161 ;  /* 0x000000a103057220 */ /* 0x040fe20000410000 */
[--C-:B------:R-:W-:Y:S01]  /*9b50*/  FFMA.FTZ R34, R34, UR4, -R189.reuse ;  /* 0x0000000422227c23 */ /* 0x100fe200080108bd */
[----:B------:R-:W1:Y:S01]  /*9b60*/  LDSM.16.MT88.4 R160, [R206+0x18000] ;  /* 0x01800000cea0783b */ /* 0x000e620000004200 */
[C---:B------:R-:W-:Y:S01]  /*9b70*/  FMUL.FTZ R44, R3.reuse, R44 ;  /* 0x0000002c032c7220 */ /* 0x040fe20000410000 */
[C---:B------:R-:W-:Y:S01]  /*9b80*/  FMUL.FTZ R45, R3.reuse, R45 ;  /* 0x0000002d032d7220 */ /* 0x040fe20000410000 */
[----:B------:R-:W-:Y:S01]  /*9b90*/  MUFU.EX2 R227, R34 ;  /* 0x0000002200e37308 */ /* 0x000fe20000000800 */
[C---:B------:R-:W-:Y:S01]  /*9ba0*/  FMUL.FTZ R48, R3.reuse, R48 ;  /* 0x0000003003307220 */ /* 0x040fe20000410000 */
[C---:B------:R-:W-:Y:S05]  /*9bb0*/  HMMA.16816.F32.BF16 R4, R168.reuse, R172, R4 ;  /* 0x000000aca804723c */ /* 0x040fea0000041804 */
[C---:B------:R-:W-:Y:S01]  /*9bc0*/  FMUL.FTZ R36, R3.reuse, R36 ;  /* 0x0000002403247220 */ /* 0x040fe20000410000 */
[C---:B------:R-:W-:Y:S01]  /*9bd0*/  FMUL.FTZ R37, R3.reuse, R37 ;  /* 0x0000002503257220 */ /* 0x040fe20000410000 */
[----:B------:R-:W-:Y:S01]  /*9be0*/  MOV R172, R8 ;  /* 0x0000000800ac7202 */ /* 0x000fe20000000f00 */
[C---:B------:R-:W-:Y:S03]  /*9bf0*/  FMUL.FTZ R8, R3.reuse, R156 ;  /* 0x0000009c03087220 */ /* 0x040fe60000410000 */
[----:B------:R-:W-:Y:S01]  /*9c00*/  MOV R173, R9 ;  /* 0x0000000900ad7202 */ /* 0x000fe20000000f00 */
[C---:B------:R-:W-:Y:S01]  /*9c10*/  FMUL.FTZ R9, R3.reuse, R157 ;  /* 0x0000009d03097220 */ /* 0x040fe20000410000 */
[C---:B------:R-:W-:Y:S01]  /*9c20*/  FMUL.FTZ R49, R3.reuse, R49 ;  /* 0x0000003103317220 */ /* 0x040fe20000410000 */
[----:B------:R-:W2:Y:S01]  /*9c30*/  LDSM.16.MT88.4 R156, [R205+0x18000] ;  /* 0x01800000cd9c783b */ /* 0x000ea20000004200 */
[C---:B------:R-:W-:Y:S01]  /*9c40*/  FMUL.FTZ R52, R3.reuse, R52 ;  /* 0x0000003403347220 */ /* 0x040fe20000410000 */
[C---:B------:R-:W-:Y:S01]  /*9c50*/  FMUL.FTZ R53, R3.reuse, R53 ;  /* 0x0000003503357220 */ /* 0x040fe20000410000 */
[C---:B------:R-:W-:Y:S01]  /*9c60*/  FMUL.FTZ R56, R3.reuse, R56 ;  /* 0x0000003803387220 */ /* 0x040fe20000410000 */
[C---:B------:R-:W-:Y:S01]  /*9c70*/  FMUL.FTZ R57, R3.reuse, R57 ;  /* 0x0000003903397220 */ /* 0x040fe20000410000 */
[C---:B------:R-:W-:Y:S03]  /*9c80*/  HMMA.16816.F32.BF16 R8, R168.reuse, R174, R8 ;  /* 0x000000aea808723c */ /* 0x040fe60000041808 */
[C---:B------:R-:W-:Y:S01]  /*9c90*/  FMUL.FTZ R60, R3.reuse, R60 ;  /* 0x0000003c033c7220 */ /* 0x040fe20000410000 */
[C---:B------:R-:W-:Y:S01]  /*9ca0*/  FMUL.FTZ R61, R3.reuse, R61 ;  /* 0x0000003d033d7220 */ /* 0x040fe20000410000 */
        /* <DEDUP_REMOVED lines=8> */
[C---:B------:R-:W-:Y:S01]  /*9d30*/  HMMA.16816.F32.BF16 R40, R168.reuse, R178, R40 ;  /* 0x000000b2a828723c */ /* 0x040fe20000041828 */
[----:B------:R-:W3:Y:S02]  /*9d40*/  LDSM.16.MT88.4 R172, [R209+0x1a000] ;  /* 0x01a00000d1ac783b */ /* 0x000ee40000004200 */
[C---:B------:R-:W-:Y:S01]  /*9d50*/  FMUL.FTZ R69, R3.reuse, R69 ;  /* 0x0000004503457220 */ /* 0x040fe20000410000 */
[C---:B------:R-:W-:Y:S01]  /*9d60*/  FMUL.FTZ R72, R3.reuse, R72 ;  /* 0x0000004803487220 */ /* 0x040fe20000410000 */
[C---:B------:R-:W-:Y:S01]  /*9d70*/  FMUL.FTZ R73, R3.reuse, R73 ;  /* 0x0000004903497220 */ /* 0x040fe20000410000 */
[C---:B-1----:R-:W-:Y:S05]  /*9d80*/  HMMA.16816.F32.BF16 R44, R168.reuse, R160, R44 ;  /* 0x000000a0a82c723c */ /* 0x042fea000004182c */
[C---:B------:R-:W-:Y:S01]  /*9d90*/  FMUL.FTZ R76, R3.reuse, R76 ;  /* 0x0000004c034c7220 */ /* 0x040fe20000410000 */
[C---:B------:R-:W-:Y:S01]  /*9da0*/  HMMA.16816.F32.BF16 R48, R168.reuse, R162, R48 ;  /* 0x000000a2a830723c */ /* 0x040fe20000041830 */
[----:B------:R-:W1:Y:S04]  /*9db0*/  LDSM.16.MT88.4 R160, [R207+0x1a000] ;  /* 0x01a00000cfa0783b */ /* 0x000e680000004200 */
[C---:B------:R-:W-:Y:S01]  /*9dc0*/  FMUL.FTZ R77, R3.reuse, R77 ;  /* 0x0000004d034d7220 */ /* 0x040fe20000410000 */
[C---:B--2---:R-:W-:Y:S05]  /*9dd0*/  HMMA.16816.F32.BF16 R52, R168.reuse, R156, R52 ;  /* 0x0000009ca834723c */ /* 0x044fea0000041834 */
[C---:B------:R-:W-:Y:S01]  /*9de0*/  FMUL.FTZ R80, R3.reuse, R80 ;  /* 0x0000005003507220 */ /* 0x040fe20000410000 */
[C---:B------:R-:W-:Y:S01]  /*9df0*/  HMMA.16816.F32.BF16 R56, R168.reuse, R158, R56 ;  /* 0x0000009ea838723c */ /* 0x040fe20000041838 */
[----:B------:R-:W2:Y:S04]  /*9e00*/  LDSM.16.MT88.4 R156, [R206+0x1a000] ;  /* 0x01a00000ce9c783b */ /* 0x000ea80000004200 */
        /* <DEDUP_REMOVED lines=13> */
[C---:B------:R-:W-:Y:S01]  /*9ee0*/  FMUL.FTZ R99, R164.reuse, R99 ;  /* 0x00000063a4637220 */ /* 0x040fe20000410000 */
[C---:B------:R-:W-:Y:S01]  /*9ef0*/  HMMA.16816.F32.BF16 R64, R168.reuse, R174, R64 ;  /* 0x000000aea840723c */ /* 0x040fe20000041840 */
[----:B------:R-:W3:Y:S04]  /*9f00*/  LDSM.16.MT88.4 R172, [R205+0x1a000] ;  /* 0x01a00000cdac783b */ /* 0x000ee80000004200 */
        /* <DEDUP_REMOVED lines=47> */
[----:B------:R-:W-:Y:S01]  /*a200*/  FMUL.FTZ R131, R164, R131 ;  /* 0x00000083a4837220 */ /* 0x000fe20000410000 */
[C---:B------:R-:W-:Y:S01]  /*a210*/  FMUL.FTZ R128, R3.reuse, R128 ;  /* 0x0000008003807220 */ /* 0x040fe20000410000 */
[----:B------:R-:W-:Y:S01]  /*a220*/  FMUL.FTZ R129, R3, R129 ;  /* 0x0000008103817220 */ /* 0x000fe20000410000 */
[C---:B------:R-:W-:Y:S01]  /*a230*/  HMMA.16816.F32.BF16 R112, R168.reuse, R174, R112 ;  /* 0x000000aea870723c */ /* 0x040fe20000041870 */
[----:B------:R-:W3:Y:S04]  /*a240*/  LDSM.16.MT88.4 R172, [R207+0x1e000] ;  /* 0x01e00000cfac783b */ /* 0x000ee80000004200 */
[--C-:B------:R-:W-:Y:S01]  /*a250*/  FFMA.FTZ R18, R18, UR4, -R189.reuse ;  /* 0x0000000412127c23 */ /* 0x100fe200080108bd */
[C---:B-1----:R-:W-:Y:S05]  /*a260*/  HMMA.16816.F32.BF16 R116, R168.reuse, R160, R116 ;  /* 0x000000a0a874723c */ /* 0x042fea0000041874 */
[----:B------:R-:W-:Y:S01]  /*a270*/  IMAD.WIDE.U32 R178, R191, -0x2daee0ad, RZ ;  /* 0xd2511f53bfb27825 */ /* 0x000fe200078e00ff */
[C---:B------:R-:W-:Y:S01]  /*a280*/  HMMA.16816.F32.BF16 R120, R168.reuse, R162, R120 ;  /* 0x000000a2a878723c */ /* 0x040fe20000041878 */
[----:B------:R-:W1:Y:S04]  /*a290*/  LDSM.16.MT88.4 R160, [R206+0x1e000] ;  /* 0x01e00000cea0783b */ /* 0x000e680000004200 */
[--C-:B------:R-:W-:Y:S01]  /*a2a0*/  FFMA.FTZ R32, R32, UR4, -R190.reuse ;  /* 0x0000000420207c23 */ /* 0x100fe200080108be */
        /* <DEDUP_REMOVED lines=8> */
[----:B------:R-:W-:Y:S01]  /*a330*/  FMUL.FTZ R139, R164, R139 ;  /* 0x0000008ba48b7220 */ /* 0x000fe20000410000 */
[C---:B------:R-:W-:Y:S01]  /*a340*/  FMUL.FTZ R136, R3.reuse, R136 ;  /* 0x0000008803887220 */ /* 0x040fe20000410000 */
[----:B------:R-:W-:Y:S01]  /*a350*/  FMUL.FTZ R137, R3, R137 ;  /* 0x0000008903897220 */ /* 0x000fe20000410000 */
[--C-:B------:R-:W-:Y:S01]  /*a360*/  FFMA.FTZ R31, R31, UR4, -R189.reuse ;  /* 0x000000041f1f7c23 */ /* 0x100fe200080108bd */
[--C-:B------:R-:W-:Y:S01]  /*a370*/  FFMA.FTZ R28, R28, UR4, -R190.reuse ;  /* 0x000000041c1c7c23 */ /* 0x100fe200080108be */
[--C-:B------:R-:W-:Y:S01]  /*a380*/  FFMA.FTZ R29, R29, UR4, -R190.reuse ;  /* 0x000000041d1d7c23 */ /* 0x100fe200080108be */
[C---:B---3--:R-:W-:Y:S03]  /*a390*/  HMMA.16816.F32.BF16 R132, R168.reuse, R172, R132 ;  /* 0x000000aca884723c */ /* 0x048fe60000041884 */
[--C-:B------:R-:W-:Y:S01]  /*a3a0*/  FFMA.FTZ R16, R16, UR4, -R190.reuse ;  /* 0x0000000410107c23 */ /* 0x100fe200080108be */
[----:B------:R-:W-:Y:S01]  /*a3b0*/  MUFU.EX2 R165, R29 ;  /* 0x0000001d00a57308 */ /* 0x000fe20000000800 */
[C---:B------:R-:W-:Y:S01]  /*a3c0*/  FMUL.FTZ R142, R164.reuse, R142 ;  /* 0x0000008ea48e7220 */ /* 0x040fe20000410000 */
[C---:B------:R-:W-:Y:S05]  /*a3d0*/  HMMA.16816.F32.BF16 R136, R168.reuse, R174, R136 ;  /* 0x000000aea888723c */ /* 0x040fea0000041888 */
[C---:B------:R-:W-:Y:S03]  /*a3e0*/  FMUL.FTZ R143, R164.reuse, R143 ;  /* 0x0000008fa48f7220 */ /* 0x040fe60000410000 */
[----:B------:R3:W-:Y:S03]  /*a3f0*/  MUFU.EX2 R173, R16 ;  /* 0x0000001000ad7308 */ /* 0x0007e60000000800 */
[C---:B------:R-:W-:Y:S01]  /*a400*/  FMUL.FTZ R140, R3.reuse, R140 ;  /* 0x0000008c038c7220 */ /* 0x040fe20000410000 */
[----:B------:R-:W-:Y:S01]  /*a410*/  FMUL.FTZ R141, R3, R141 ;  /* 0x0000008d038d7220 */ /* 0x000fe20000410000 */
[--C-:B------:R-:W-:Y:S01]  /*a420*/  FFMA.FTZ R172, R17, UR4, -R190.reuse ;  /* 0x0000000411ac7c23 */ /* 0x100fe200080108be */
[----:B------:R-:W-:Y:S01]  /*a430*/  MOV R17, R177 ;  /* 0x000000b100117202 */ /* 0x000fe20000000f00 */
[C---:B------:R-:W-:Y:S03]  /*a440*/  FMUL.FTZ R146, R164.reuse, R146 ;  /* 0x00000092a4927220 */ /* 0x040fe60000410000 */
[----:B------:R4:W-:Y:S01]  /*a450*/  MUFU.EX2 R174, R18 ;  /* 0x0000001200ae7308 */ /* 0x0009e20000000800 */
[C---:B-1----:R-:W-:Y:S03]  /*a460*/  HMMA.16816.F32.BF16 R140, R168.reuse, R160, R140 ;  /* 0x000000a0a88c723c */ /* 0x042fe6000004188c */
[C---:B------:R-:W-:Y:S01]  /*a470*/  FMUL.FTZ R147, R164.reuse, R147 ;  /* 0x00000093a4937220 */ /* 0x040fe20000410000 */
[C---:B------:R-:W-:Y:S01]  /*a480*/  FMUL.FTZ R144, R3.reuse, R144 ;  /* 0x0000009003907220 */ /* 0x040fe20000410000 */
[----:B------:R-:W-:Y:S01]  /*a490*/  FMUL.FTZ R145, R3, R145 ;  /* 0x0000009103917220 */ /* 0x000fe20000410000 */
[----:B------:R-:W-:Y:S01]  /*a4a0*/  FFMA.FTZ R175, R19, UR4, -R189 ;  /* 0x0000000413af7c23 */ /* 0x000fe200080108bd */
[----:B------:R-:W-:Y:S01]  /*a4b0*/  FMUL.FTZ R19, R164, R155 ;  /* 0x0000009ba4137220 */ /* 0x000fe20000410000 */
[----:B---3--:R-:W-:Y:S01]  /*a4c0*/  MOV R16, R176 ;  /* 0x000000b000107202 */ /* 0x008fe20000000f00 */
[----:B------:R-:W-:Y:S02]  /*a4d0*/  MUFU.EX2 R172, R172 ;  /* 0x000000ac00ac7308 */ /* 0x000fe40000000800 */
[----:B------:R-:W-:Y:S01]  /*a4e0*/  MOV R155, R17 ;  /* 0x00000011009b7202 */ /* 0x000fe20000000f00 */
[C---:B------:R-:W-:Y:S03]  /*a4f0*/  HMMA.16816.F32.BF16 R144, R168.reuse, R162, R144 ;  /* 0x000000a2a890723c */ /* 0x040fe60000041890 */
[--C-:B------:R-:W-:Y:S01]  /*a500*/  FFMA.FTZ R177, R12, UR4, -R190.reuse ;  /* 0x000000040cb17c23 */ /* 0x100fe200080108be */
[----:B----4-:R-:W-:Y:S01]  /*a510*/  FMUL.FTZ R18, R164, R154 ;  /* 0x0000009aa4127220 */ /* 0x010fe20000410000 */
[----:B------:R-:W-:Y:S01]  /*a520*/  MOV R154, R16 ;  /* 0x00000010009a7202 */ /* 0x000fe20000000f00 */
[C---:B------:R-:W-:Y:S01]  /*a530*/  FMUL.FTZ R16, R3.reuse, R152 ;  /* 0x0000009803107220 */ /* 0x040fe20000410000 */
[----:B------:R-:W-:Y:S01]  /*a540*/  FMUL.FTZ R17, R3, R153 ;  /* 0x0000009903117220 */ /* 0x000fe20000410000 */
[----:B------:R-:W-:Y:S01]  /*a550*/  FFMA.FTZ R176, R13, UR4, -R190 ;  /* 0x000000040db07c23 */ /* 0x000fe200080108be */
[----:B------:R-:W-:Y:S02]  /*a560*/  MUFU.EX2 R175, R175 ;  /* 0x000000af00af7308 */ /* 0x000fe40000000800 */
[----:B------:R-:W-:Y:S01]  /*a570*/  LOP3.LUT R12, R179, UR23, R154, 0x96, !PT ;  /* 0x00000017b30c7c12 */ /* 0x000fe2000f8e969a */
[----:B------:R-:W-:Y:S01]  /*a580*/  FFMA.FTZ R20, R20, UR4, -R190 ;  /* 0x0000000414147c23 */ /* 0x000fe200080108be */
[----:B------:R-:W1:Y:S01]  /*a590*/  LDSM.16.MT88.4 R152, [R209+0x18800] ;  /* 0x01880000d198783b */ /* 0x000e620000004200 */
[C---:B--2---:R-:W-:Y:S03]  /*a5a0*/  HMMA.16816.F32.BF16 R16, R168.reuse, R156, R16 ;  /* 0x0000009ca810723c */ /* 0x044fe60000041810 */
[--C-:B------:R-:W-:Y:S02]  /*a5b0*/  SHF.R.U32.HI R13, RZ, 0x10, R178.reuse ;  /* 0x00000010ff0d7819 */ /* 0x100fe400000116b2 */
[----:B------:R-:W-:Y:S01]  /*a5c0*/  MUFU.EX2 R177, R177 ;  /* 0x000000b100b17308 */ /* 0x000fe20000000800 */
[----:B------:R-:W-:Y:S01]  /*a5d0*/  SHF.R.U32.HI R161, RZ, 0x18, R178 ;  /* 0x00000018ffa17819 */ /* 0x000fe200000116b2 */
[----:B------:R-:W-:Y:S01]  /*a5e0*/  FFMA.FTZ R187, R164, R252, R187 ;  /* 0x000000fca4bb7223 */ /* 0x000fe200000100bb */
[----:B------:R-:W-:Y:S03]  /*a5f0*/  LOP3.LUT R162, R178, 0xffff, RZ, 0xc0, !PT ;  /* 0x0000ffffb2a27812 */ /* 0x000fe600078ec0ff */
[--C-:B------:R-:W-:Y:S01]  /*a600*/  FFMA.FTZ R179, R14, UR4, -R189.reuse ;  /* 0x000000040eb37c23 */ /* 0x100fe200080108bd */
[----:B------:R-:W-:Y:S01]  /*a610*/  LOP3.LUT R160, R178, 0xff, RZ, 0xc0, !PT ;  /* 0x000000ffb2a07812 */ /* 0x000fe200078ec0ff */
[----:B------:R-:W-:Y:S01]  /*a620*/  FFMA.FTZ R178, R15, UR4, -R189 ;  /* 0x000000040fb27c23 */ /* 0x000fe200080108bd */
[----:B------:R-:W-:Y:S01]  /*a630*/  SHF.R.U32.HI R162, RZ, 0x8, R162 ;  /* 0x00000008ffa27819 */ /* 0x000fe200000116a2 */
[----:B------:R-:W-:Y:S01]  /*a640*/  MUFU.EX2 R176, R176 ;  /* 0x000000b000b07308 */ /* 0x000fe20000000800 */
[----:B------:R-:W-:Y:S01]  /*a650*/  LOP3.LUT R156, R13, 0xff, RZ, 0xc0, !PT ;  /* 0x000000ff0d9c7812 */ /* 0x000fe200078ec0ff */
[----:B------:R-:W-:Y:S01]  /*a660*/  FMUL.FTZ R14, R164, R150 ;  /* 0x00000096a40e7220 */ /* 0x000fe20000410000 */
[----:B------:R-:W-:Y:S01]  /*a670*/  PRMT R160, R160, 0x5410, R162 ;  /* 0x00005410a0a07816 */ /* 0x000fe200000000a2 */
[----:B------:R-:W-:Y:S01]  /*a680*/  FMUL.FTZ R15, R164, R151 ;  /* 0x00000097a40f7220 */ /* 0x000fe20000410000 */
[--C-:B------:R-:W-:Y:S01]  /*a690*/  SHF.R.U32.HI R157, RZ, 0x10, R12.reuse ;  /* 0x00000010ff9d7819 */ /* 0x100fe2000001160c */
[C---:B------:R-:W-:Y:S01]  /*a6a0*/  FMUL.FTZ R13, R3.reuse, R149 ;  /* 0x00000095030d7220 */ /* 0x040fe20000410000 */
[C---:B------:R-:W-:Y:S03]  /*a6b0*/  LOP3.LUT R162, R12.reuse, 0xff, RZ, 0xc0, !PT ;  /* 0x000000ff0ca27812 */ /* 0x040fe600078ec0ff */
[----:B------:R-:W2:Y:S01]  /*a6c0*/  MUFU.EX2 R179, R179 ;  /* 0x000000b300b37308 */ /* 0x000ea20000000800 */
[----:B------:R-:W-:Y:S01]  /*a6d0*/  SHF.R.U32.HI R163, RZ, 0x18, R12 ;  /* 0x00000018ffa37819 */ /* 0x000fe2000001160c */
[C---:B------:R-:W-:Y:S01]  /*a6e0*/  FFMA.FTZ R186, R3.reuse, R243, R186 ;  /* 0x000000f303ba7223 */ /* 0x040fe200000100ba */
[----:B------:R-:W-:Y:S01]  /*a6f0*/  LOP3.LUT R191, R12, 0xffff, RZ, 0xc0, !PT ;  /* 0x0000ffff0cbf7812 */ /* 0x000fe200078ec0ff */
[----:B------:R-:W-:Y:S01]  /*a700*/  FMUL.FTZ R12, R3, R148 ;  /* 0x00000094030c7220 */ /* 0x000fe20000410000 */
[----:B------:R-:W-:Y:S01]  /*a710*/  LOP3.LUT R149, R157, 0xff, RZ, 0xc0, !PT ;  /* 0x000000ff9d957812 */ /* 0x000fe200078ec0ff */
[----:B------:R-:W-:Y:S01]  /*a720*/  FADD.FTZ R187, R185, R187 ;  /* 0x000000bbb9bb7221 */ /* 0x000fe20000010000 */
[----:B------:R-:W-:Y:S03]  /*a730*/  SHF.R.U32.HI R191, RZ, 0x8, R191 ;  /* 0x00000008ffbf7819 */ /* 0x000fe600000116bf */
[----:B------:R-:W3:Y:S01]  /*a740*/  MUFU.EX2 R178, R178 ;  /* 0x000000b200b27308 */ /* 0x000ee20000000800 */
[----:B------:R-:W-:Y:S01]  /*a750*/  PRMT R151, R156, 0x5410, R161 ;  /* 0x000054109c977816 */ /* 0x000fe200000000a1 */
[----:B------:R-:W-:Y:S01]  /*a760*/  FADD.FTZ R187, R181, R187 ;  /* 0x000000bbb5bb7221 */ /* 0x000fe20000010000 */
[----:B------:R-:W-:Y:S01]  /*a770*/  HMMA.16816.F32.BF16 R12, R168, R158, R12 ;  /* 0x0000009ea80c723c */ /* 0x000fe2000004180c */
[----:B------:R-:W4:Y:S02]  /*a780*/  LDSM.16.MT88.4 R156, [R207+0x18800] ;  /* 0x01880000cf9c783b */ /* 0x000f240000004200 */
[----:B------:R-:W-:Y:S01]  /*a790*/  PRMT R148, R162, 0x5410, R191 ;  /* 0x00005410a2947816 */ /* 0x000fe200000000bf */
[----:B------:R-:W-:Y:S01]  /*a7a0*/  FFMA.FTZ R191, R21, UR4, -R190 ;  /* 0x0000000415bf7c23 */ /* 0x000fe200080108be */
[----:B------:R-:W-:Y:S01]  /*a7b0*/  PRMT R149, R149, 0x5410, R163 ;  /* 0x0000541095957816 */ /* 0x000fe200000000a3 */
[----:B------:R-:W-:Y:S01]  /*a7c0*/  FFMA.FTZ R21, R22, UR4, -R189 ;  /* 0x0000000416157c23 */ /* 0x000fe200080108bd */
[--C-:B------:R-:W-:Y:S01]  /*a7d0*/  HSET2.LE.AND R150, R160, R188.reuse, PT ;  /* 0x000000bca0967233 */ /* 0x100fe20003803000 */
[----:B------:R-:W-:Y:S02]  /*a7e0*/  FADD.FTZ R187, R180, R187 ;  /* 0x000000bbb4bb7221 */ /* 0x000fe40000010000 */
[----:B------:R-:W-:Y:S01]  /*a7f0*/  MUFU.EX2 R191, R191 ;  /* 0x000000bf00bf7308 */ /* 0x000fe20000000800 */
[--C-:B------:R-:W-:Y:S01]  /*a800*/  HSET2.LE.AND R151, R151, R188.reuse, PT ;  /* 0x000000bc97977233 */ /* 0x100fe20003803000 */
[----:B--2---:R-:W-:Y:S01]  /*a810*/  FADD.FTZ R187, R179, R187 ;  /* 0x000000bbb3bb7221 */ /* 0x004fe20000010000 */
[--C-:B------:R-:W-:Y:S01]  /*a820*/  HSET2.LE.AND R148, R148, R188.reuse, PT ;  /* 0x000000bc94947233 */ /* 0x100fe20003803000 */
[----:B------:R-:W-:Y:S01]  /*a830*/  FADD.FTZ R186, R184, R186 ;  /* 0x000000bab8ba7221 */ /* 0x000fe20000010000 */
[--C-:B------:R-:W-:Y:S01]  /*a840*/  HSET2.LE.AND R149, R149, R188.reuse, PT ;  /* 0x000000bc95957233 */ /* 0x100fe20003803000 */
[----:B---3--:R-:W-:Y:S01]  /*a850*/  FADD.FTZ R187, R178, R187 ;  /* 0x000000bbb2bb7221 */ /* 0x008fe20000010000 */
        /* <DEDUP_REMOVED lines=8> */
[----:B------:R-:W-:Y:S01]  /*a8e0*/  LOP3.LUT R150, R150, R163, RZ, 0xc0, !PT ;  /* 0x000000a396967212 */ /* 0x000fe200078ec0ff */
[----:B------:R-:W-:Y:S01]  /*a8f0*/  FADD.FTZ R186, R177, R186 ;  /* 0x000000bab1ba7221 */ /* 0x000fe20000010000 */
[----:B------:R-:W-:Y:S02]  /*a900*/  LOP3.LUT R151, R151, R162, RZ, 0xc0, !PT ;  /* 0x000000a297977212 */ /* 0x000fe400078ec0ff */
[----:B------:R-:W-:Y:S01]  /*a910*/  LOP3.LUT R148, R148, R161, RZ, 0xc0, !PT ;  /* 0x000000a194947212 */ /* 0x000fe200078ec0ff */
[----:B------:R-:W-:Y:S01]  /*a920*/  FADD.FTZ R186, R176, R186 ;  /* 0x000000bab0ba7221 */ /* 0x000fe20000010000 */
[----:B------:R-:W-:Y:S02]  /*a930*/  LOP3.LUT R149, R149, R160, RZ, 0xc0, !PT ;  /* 0x000000a095957212 */ /* 0x000fe400078ec0ff */
[----:B------:R-:W2:Y:S01]  /*a940*/  LDSM.16.MT88.4 R160, [R206+0x18800] ;  /* 0x01880000cea0783b */ /* 0x000ea20000004200 */
[----:B------:R-:W-:Y:S01]  /*a950*/  MOV R168, UR30 ;  /* 0x0000001e00a87c02 */ /* 0x000fe20008000f00 */
[----:B------:R-:W-:Y:S03]  /*a960*/  FADD.FTZ R186, R173, R186 ;  /* 0x000000baadba7221 */ /* 0x000fe60000010000 */
[C---:B-1----:R-:W-:Y:S05]  /*a970*/  HMMA.16816.F32.BF16 R4, R148.reuse, R152, R4 ;  /* 0x000000989404723c */ /* 0x042fea0000041804 */
[----:B------:R-:W-:Y:S01]  /*a980*/  LOP3.LUT R168, R249, UR33, R168, 0x96, !PT ;  /* 0x00000021f9a87c12 */ /* 0x000fe2000f8e96a8 */
[C---:B------:R-:W-:Y:S01]  /*a990*/  HMMA.16816.F32.BF16 R8, R148.reuse, R154, R8 ;  /* 0x0000009a9408723c */ /* 0x040fe20000041808 */
[----:B------:R-:W1:Y:S04]  /*a9a0*/  LDSM.16.MT88.4 R152, [R205+0x18800] ;  /* 0x01880000cd98783b */ /* 0x000e680000004200 */
[----:B------:R-:W-:Y:S01]  /*a9b0*/  IMAD.WIDE.U32 R168, R168, -0x326172a9, RZ ;  /* 0xcd9e8d57a8a87825 */ /* 0x000fe200078e00ff */
[C---:B----4-:R-:W-:Y:S05]  /*a9c0*/  HMMA.16816.F32.BF16 R36, R148.reuse, R156, R36 ;  /* 0x0000009c9424723c */ /* 0x050fea0000041824 */
[----:B------:R-:W-:Y:S01]  /*a9d0*/  FADD.FTZ R186, R172, R186 ;  /* 0x000000baacba7221 */ /* 0x000fe20000010000 */
        /* <DEDUP_REMOVED lines=30> */
[C---:B------:R-:W-:Y:S05]  /*abc0*/  HMMA.16816.F32.BF16 R120, R148.reuse, R162, R120 ;  /* 0x000000a29478723c */ /* 0x040fea0000041878 */
[----:B------:R-:W-:Y:S01]  /*abd0*/  LOP3.LUT R160, R169, UR22, R246, 0x96, !PT ;  /* 0x00000016a9a07c12 */ /* 0x000fe2000f8e96f6 */
[C---:B-1----:R-:W-:Y:S06]  /*abe0*/  HMMA.16816.F32.BF16 R124, R148.reuse, R152, R124 ;  /* 0x00000098947c723c */ /* 0x042fec000004187c */
[C---:B------:R-:W-:Y:S05]  /*abf0*/  HMMA.16816.F32.BF16 R128, R148.reuse, R154, R128 ;  /* 0x0000009a9480723c */ /* 0x040fea0000041880 */
[----:B------:R-:W-:Y:S01]  /*ac00*/  LOP3.LUT R152, R167, UR21, R168, 0x96, !PT ;  /* 0x00000015a7987c12 */ /* 0x000fe2000f8e96a8 */
[C---:B---3--:R-:W-:Y:S05]  /*ac10*/  HMMA.16816.F32.BF16 R132, R148.reuse, R156, R132 ;  /* 0x0000009c9484723c */ /* 0x048fea0000041884 */
[----:B------:R-:W-:Y:S01]  /*ac20*/  IMAD.WIDE.U32 R168, R160, -0x2daee0ad, RZ ;  /* 0xd2511f53a0a87825 */ /* 0x000fe200078e00ff */
[C---:B------:R-:W-:Y:S01]  /*ac30*/  HMMA.16816.F32.BF16 R136, R148.reuse, R158, R136 ;  /* 0x0000009e9488723c */ /* 0x040fe20000041888 */
[----:B------:R-:W1:Y:S04]  /*ac40*/  LDSM.16.MT88.4 R160, [R206+0x1e800] ;  /* 0x01e80000cea0783b */ /* 0x000e680000004200 */
[----:B------:R-:W-:Y:S01]  /*ac50*/  IMAD.WIDE.U32 R154, R152, -0x2daee0ad, RZ ;  /* 0xd2511f53989a7825 */ /* 0x000fe200078e00ff */
[----:B------:R-:W-:Y:S05]  /*ac60*/  LOP3.LUT R153, R169, UR20, R244, 0x96, !PT ;  /* 0x00000014a9997c12 */ /* 0x000fea000f8e96f4 */
[----:B------:R-:W-:Y:S01]  /*ac70*/  LOP3.LUT R152, R155, UR14, R168, 0x96, !PT ;  /* 0x0000000e9b987c12 */ /* 0x000fe2000f8e96a8 */
[----:B------:R-:W-:Y:S04]  /*ac80*/  IMAD.WIDE.U32 R168, R153, -0x326172a9, RZ ;  /* 0xcd9e8d5799a87825 */ /* 0x000fe800078e00ff */
[----:B------:R-:W-:Y:S01]  /*ac90*/  IMAD.WIDE.U32 R170, R152, -0x326172a9, RZ ;  /* 0xcd9e8d5798aa7825 */ /* 0x000fe200078e00ff */
[----:B------:R-:W-:Y:S04]  /*aca0*/  LOP3.LUT R153, R169, UR15, R166, 0x96, !PT ;  /* 0x0000000fa9997c12 */ /* 0x000fe8000f8e96a6 */
[----:B------:R-:W-:Y:S01]  /*acb0*/  LOP3.LUT R152, R171, UR13, R168, 0x96, !PT ;  /* 0x0000000dab987c12 */ /* 0x000fe2000f8e96a8 */
[----:B------:R-:W-:Y:S04]  /*acc0*/  IMAD.WIDE.U32 R168, R153, -0x2daee0ad, RZ ;  /* 0xd2511f5399a87825 */ /* 0x000fe800078e00ff */
[----:B------:R-:W-:Y:S01]  /*acd0*/  IMAD.WIDE.U32 R156, R152, -0x2daee0ad, RZ ;  /* 0xd2511f53989c7825 */ /* 0x000fe200078e00ff */
[----:B------:R-:W-:Y:S03]  /*ace0*/  LOP3.LUT R153, R169, UR12, R154, 0x96, !PT ;  /* 0x0000000ca9997c12 */ /* 0x000fe6000f8e969a */
[--C-:B------:R-:W-:Y:S01]  /*acf0*/  FFMA.FTZ R169, R27, UR4, -R189.reuse ;  /* 0x000000041ba97c23 */ /* 0x100fe200080108bd */
[----:B------:R-:W-:Y:S01]  /*ad00*/  LOP3.LUT R152, R157, UR9, R168, 0x96, !PT ;  /* 0x000000099d987c12 */ /* 0x000fe2000f8e96a8 */
[----:B------:R-:W-:Y:S04]  /*ad10*/  IMAD.WIDE.U32 R166, R153, -0x326172a9, RZ ;  /* 0xcd9e8d5799a67825 */ /* 0x000fe800078e00ff */
[----:B------:R-:W-:Y:S01]  /*ad20*/  FFMA.FTZ R168, R25, UR4, -R190 ;  /* 0x0000000419a87c23 */ /* 0x000fe200080108be */
[----:B------:R-:W-:Y:S01]  /*ad30*/  MUFU.EX2 R169, R169 ;  /* 0x000000a900a97308 */ /* 0x000fe20000000800 */
[----:B------:R-:W-:Y:S01]  /*ad40*/  IMAD.WIDE.U32 R154, R152, -0x326172a9, RZ ;  /* 0xcd9e8d57989a7825 */ /* 0x000fe200078e00ff */
[C---:B-1----:R-:W-:Y:S08]  /*ad50*/  HMMA.16816.F32.BF16 R140, R148.reuse, R160, R140 ;  /* 0x000000a0948c723c */ /* 0x042ff0000004188c */
[----:B------:R-:W-:Y:S03]  /*ad60*/  MUFU.EX2 R168, R168 ;  /* 0x000000a800a87308 */ /* 0x000fe60000000800 */
[C---:B------:R-:W-:Y:S02]  /*ad70*/  LOP3.LUT R157, R154.reuse, 0xffff, RZ, 0xc0, !PT ;  /* 0x0000ffff9a9d7812 */ /* 0x040fe400078ec0ff */
[--C-:B------:R-:W-:Y:S01]  /*ad80*/  SHF.R.U32.HI R159, RZ, 0x18, R154.reuse ;  /* 0x00000018ff9f7819 */ /* 0x100fe2000001169a */
[C---:B------:R-:W-:Y:S03]  /*ad90*/  HMMA.16816.F32.BF16 R144, R148.reuse, R162, R144 ;  /* 0x000000a29490723c */ /* 0x040fe60000041890 */
[----:B------:R-:W-:Y:S02]  /*ada0*/  SHF.R.U32.HI R161, RZ, 0x10, R154 ;  /* 0x00000010ffa17819 */ /* 0x000fe4000001169a */
[----:B------:R-:W-:Y:S02]  /*adb0*/  LOP3.LUT R160, R154, 0xff, RZ, 0xc0, !PT ;  /* 0x000000ff9aa07812 */ /* 0x000fe400078ec0ff */
[----:B------:R-:W-:Y:S02]  /*adc0*/  LOP3.LUT R158, R155, UR24, R166, 0x96, !PT ;  /* 0x000000189b9e7c12 */ /* 0x000fe4000f8e96a6 */
[----:B------:R-:W1:Y:S02]  /*add0*/  LDSM.16.MT88.4 R152, [R205+0x1e800] ;  /* 0x01e80000cd98783b */ /* 0x000e640000004200 */
[----:B------:R-:W-:Y:S01]  /*ade0*/  MOV R163, R171 ;  /* 0x000000ab00a37202 */ /* 0x000fe20000000f00 */
[----:B------:R-:W-:Y:S01]  /*adf0*/  FFMA.FTZ R171, R26, UR4, -R189 ;  /* 0x000000041aab7c23 */ /* 0x000fe200080108bd */
[----:B------:R-:W-:Y:S01]  /*ae00*/  MOV R162, R170 ;  /* 0x000000aa00a27202 */ /* 0x000fe20000000f00 */
[--C-:B------:R-:W-:Y:S01]  /*ae10*/  FFMA.FTZ R170, R24, UR4, -R190.reuse ;  /* 0x0000000418aa7c23 */ /* 0x100fe200080108be */
[----:B------:R-:W-:Y:S01]  /*ae20*/  MOV R25, R163 ;  /* 0x000000a300197202 */ /* 0x000fe20000000f00 */
[----:B------:R-:W-:Y:S01]  /*ae30*/  MUFU.EX2 R166, R31 ;  /* 0x0000001f00a67308 */ /* 0x000fe20000000800 */
[----:B------:R-:W-:Y:S01]  /*ae40*/  MOV R24, R162 ;  /* 0x000000a200187202 */ /* 0x000fe20000000f00 */
[----:B------:R-:W-:Y:S01]  /*ae50*/  FFMA.FTZ R190, R33, UR4, -R190 ;  /* 0x0000000421be7c23 */ /* 0x000fe200080108be */
[----:B------:R-:W-:Y:S04]  /*ae60*/  LOP3.LUT R161, R161, 0xff, RZ, 0xc0, !PT ;  /* 0x000000ffa1a17812 */ /* 0x000fe800078ec0ff */
[----:B------:R-:W-:Y:S03]  /*ae70*/  PRMT R159, R161, 0x5410, R159 ;  /* 0x00005410a19f7816 */ /* 0x000fe6000000009f */
[----:B------:R2:W3:Y:S10]  /*ae80*/  MUFU.EX2 R163, R20 ;  /* 0x0000001400a37308 */ /* 0x0004f40000000800 */
[----:B------:R4:W-:Y:S10]  /*ae90*/  MUFU.EX2 R162, R21 ;  /* 0x0000001500a27308 */ /* 0x0009f40000000800 */
[----:B------:R-:W1:Y:S01]  /*aea0*/  MUFU.EX2 R170, R170 ;  /* 0x000000aa00aa7308 */ /* 0x000e620000000800 */
[----:B--2---:R-:W-:Y:S02]  /*aeb0*/  SHF.R.U32.HI R20, RZ, 0x8, R157 ;  /* 0x00000008ff147819 */ /* 0x004fe4000001169d */
[----:B------:R-:W-:Y:S02]  /*aec0*/  LOP3.LUT R157, R167, UR10, R24, 0x96, !PT ;  /* 0x0000000aa79d7c12 */ /* 0x000fe4000f8e9618 */
[----:B------:R-:W2:Y:S01]  /*aed0*/  LDSM.16.MT88.4 R24, [R209+0x19000] ;  /* 0x01900000d118783b */ /* 0x000ea20000004200 */
[----:B---3--:R-:W-:Y:S04]  /*aee0*/  MOV R164, R163 ;  /* 0x000000a300a47202 */ /* 0x008fe80000000f00 */
[----:B------:R-:W3:Y:S01]  /*aef0*/  MUFU.EX2 R167, R28 ;  /* 0x0000001c00a77308 */ /* 0x000ee20000000800 */
[----:B----4-:R-:W-:Y:S01]  /*af00*/  SHF.R.U32.HI R21, RZ, 0x18, R158 ;  /* 0x00000018ff157819 */ /* 0x010fe2000001169e */
[C---:B-1----:R-:W-:Y:S03]  /*af10*/  HMMA.16816.F32.BF16 R16, R148.reuse, R152, R16 ;  /* 0x000000989410723c */ /* 0x042fe60000041810 */
[----:B------:R-:W-:Y:S01]  /*af20*/  PRMT R22, R160, 0x5410, R20 ;  /* 0x00005410a0167816 */ /* 0x000fe20000000014 */
[----:B------:R-:W-:Y:S01]  /*af30*/  FADD.FTZ R186, R164, R186 ;  /* 0x000000baa4ba7221 */ /* 0x000fe20000010000 */
[C---:B------:R-:W-:Y:S01]  /*af40*/  LOP3.LUT R20, R158.reuse, 0xffff, RZ, 0xc0, !PT ;  /* 0x0000ffff9e147812 */ /* 0x040fe200078ec0ff */
[----:B------:R-:W-:Y:S01]  /*af50*/  HMMA.16816.F32.BF16 R12, R148, R154, R12 ;  /* 0x0000009a940c723c */ /* 0x000fe2000004180c */
[----:B------:R-:W1:Y:S01]  /*af60*/  LDSM.16.MT88.4 R148, [R207+0x19000] ;  /* 0x01900000cf94783b */ /* 0x000e620000004200 */
[----:B------:R-:W4:Y:S03]  /*af70*/  MUFU.EX2 R171, R171 ;  /* 0x000000ab00ab7308 */ /* 0x000f260000000800 */
[----:B------:R-:W-:Y:S01]  /*af80*/  FFMA.FTZ R153, R23, UR4, -R189 ;  /* 0x0000000417997c23 */ /* 0x000fe200080108bd */
[----:B------:R-:W-:Y:S01]  /*af90*/  SHF.R.U32.HI R23, RZ, 0x10, R158 ;  /* 0x00000010ff177819 */ /* 0x000fe2000001169e */
[----:B------:R-:W-:Y:S01]  /*afa0*/  FADD.FTZ R186, R191, R186 ;  /* 0x000000babfba7221 */ /* 0x000fe20000010000 */
[----:B------:R-:W-:Y:S04]  /*afb0*/  LOP3.LUT R152, R158, 0xff, RZ, 0xc0, !PT ;  /* 0x000000ff9e987812 */ /* 0x000fe800078ec0ff */
[----:B------:R2:W2:Y:S01]  /*afc0*/  MUFU.EX2 R160, R153 ;  /* 0x0000009900a07308 */ /* 0x0004a20000000800 */
[----:B------:R-:W-:Y:S01]  /*afd0*/  SHF.R.U32.HI R20, RZ, 0x8, R20 ;  /* 0x00000008ff147819 */ /* 0x000fe20000011614 */
[----:B------:R-:W-:Y:S01]  /*afe0*/  FADD.FTZ R186, R170, R186 ;  /* 0x000000baaaba7221 */ /* 0x000fe20000010000 */
[----:B------:R-:W-:Y:S02]  /*aff0*/  LOP3.LUT R23, R23, 0xff, RZ, 0xc0, !PT ;  /* 0x000000ff17177812 */ /* 0x000fe400078ec0ff */
[----:B------:R-:W-:Y:S01]  /*b000*/  PRMT R20, R152, 0x5410, R20 ;  /* 0x0000541098147816 */ /* 0x000fe20000000014 */
[C---:B------:R-:W-:Y:S01]  /*b010*/  FADD.FTZ R186, R168.reuse, R186 ;  /* 0x000000baa8ba7221 */ /* 0x040fe20000010000 */
[----:B------:R-:W-:Y:S03]  /*b020*/  PRMT R21, R23, 0x5410, R21 ;  /* 0x0000541017157816 */ /* 0x000fe60000000015 */
[----:B------:R1:W-:Y:S01]  /*b030*/  MUFU.EX2 R161, R32 ;  /* 0x0000002000a17308 */ /* 0x0003e20000000800 */
[--C-:B------:R-:W-:Y:S01]  /*b040*/  HSET2.LE.AND R22, R22, R188.reuse, PT ;  /* 0x000000bc16167233 */ /* 0x100fe20003803000 */
[----:B---3--:R-:W-:Y:S01]  /*b050*/  FADD.FTZ R186, R167, R186 ;  /* 0x000000baa7ba7221 */ /* 0x008fe20000010000 */
[--C-:B------:R-:W-:Y:S01]  /*b060*/  HSET2.LE.AND R23, R159, R188.reuse, PT ;  /* 0x000000bc9f177233 */ /* 0x100fe20003803000 */
[----:B------:R-:W-:Y:S01]  /*b070*/  IMAD.WIDE.U32 R158, R157, -0x2daee0ad, RZ ;  /* 0xd2511f539d9e7825 */ /* 0x000fe200078e00ff */
[--C-:B------:R-:W-:Y:S02]  /*b080*/  HSET2.LE.AND R20, R20, R188.reuse, PT ;  /* 0x000000bc14147233 */ /* 0x100fe40003803000 */
[--C-:B------:R-:W-:Y:S01]  /*b090*/  HSET2.LE.AND R21, R21, R188.reuse, PT ;  /* 0x000000bc15157233 */ /* 0x100fe20003803000 */
[----:B------:R-:W-:Y:S01]  /*b0a0*/  FADD.FTZ R186, R165, R186 ;  /* 0x000000baa5ba7221 */ /* 0x000fe20000010000 */
[----:B------:R-:W-:Y:S01]  /*b0b0*/  F2FP.BF16.F32.PACK_AB R155, R168, R170 ;  /* 0x000000aaa89b723e */ /* 0x000fe200000010ff */
[----:B------:R-:W-:Y:S01]  /*b0c0*/  MUFU.EX2 R190, R190 ;  /* 0x000000be00be7308 */ /* 0x000fe20000000800 */
[----:B----4-:R-:W-:Y:S02]  /*b0d0*/  F2FP.BF16.F32.PACK_AB R154, R169, R171 ;  /* 0x000000aba99a723e */ /* 0x010fe400000010ff */
[----:B--2---:R-:W-:Y:S02]  /*b0e0*/  F2FP.BF16.F32.PACK_AB R153, R191, R163 ;  /* 0x000000a3bf99723e */ /* 0x004fe400000010ff */
[----:B------:R-:W-:Y:S02]  /*b0f0*/  F2FP.BF16.F32.PACK_AB R152, R160, R162 ;  /* 0x000000a2a098723e */ /* 0x000fe400000010ff */
[----:B------:R-:W-:Y:S02]  /*b100*/  LOP3.LUT R22, R22, R155, RZ, 0xc0, !PT ;  /* 0x0000009b16167212 */ /* 0x000fe400078ec0ff */
[----:B------:R-:W-:Y:S02]  /*b110*/  LOP3.LUT R23, R23, R154, RZ, 0xc0, !PT ;  /* 0x0000009a17177212 */ /* 0x000fe400078ec0ff */
[----:B------:R-:W-:Y:S02]  /*b120*/  LOP3.LUT R20, R20, R153, RZ, 0xc0, !PT ;  /* 0x0000009914147212 */ /* 0x000fe400078ec0ff */
[----:B------:R-:W-:Y:S02]  /*b130*/  LOP3.LUT R21, R21, R152, RZ, 0xc0, !PT ;  /* 0x0000009815157212 */ /* 0x000fe400078ec0ff */
[----:B------:R-:W2:Y:S01]  /*b140*/  LDSM.16.MT88.4 R152, [R206+0x19000] ;  /* 0x01900000ce98783b */ /* 0x000ea20000004200 */
[----:B------:R-:W-:Y:S02]  /*b150*/  LOP3.LUT R156, R159, UR23, R156, 0x96, !PT ;  /* 0x000000179f9c7c12 */ /* 0x000fe4000f8e969c */
[----:B------:R-:W-:Y:S02]  /*b160*/  F2FP.BF16.F32.PACK_AB R33, R165, R167 ;  /* 0x000000a7a521723e */ /* 0x000fe400000010ff */
[C---:B------:R-:W-:Y:S05]  /*b170*/  HMMA.16816.F32.BF16 R4, R20.reuse, R24, R4 ;  /* 0x000000181404723c */ /* 0x040fea0000041804 */
[----:B-1----:R-:W-:Y:S01]  /*b180*/  LOP3.LUT R32, R156, 0xffff, RZ, 0xc0, !PT ;  /* 0x0000ffff9c207812 */ /* 0x002fe200078ec0ff */
[C---:B------:R-:W-:Y:S01]  /*b190*/  HMMA.16816.F32.BF16 R8, R20.reuse, R26, R8 ;  /* 0x0000001a1408723c */ /* 0x040fe20000041808 */
[----:B------:R-:W1:Y:S04]  /*b1a0*/  LDSM.16.MT88.4 R24, [R205+0x19000] ;  /* 0x01900000cd18783b */ /* 0x000e680000004200 */
[C---:B------:R-:W-:Y:S01]  /*b1b0*/  LOP3.LUT R157, R158.reuse, 0xffff, RZ, 0xc0, !PT ;  /* 0x0000ffff9e9d7812 */ /* 0x040fe200078ec0ff */
[C---:B------:R-:W-:Y:S05]  /*b1c0*/  HMMA.16816.F32.BF16 R36, R20.reuse, R148, R36 ;  /* 0x000000941424723c */ /* 0x040fea0000041824 */
[----:B------:R-:W-:Y:S01]  /*b1d0*/  SHF.R.U32.HI R28, RZ, 0x18, R158 ;  /* 0x00000018ff1c7819 */ /* 0x000fe2000001169e */
[C---:B------:R-:W-:Y:S01]  /*b1e0*/  HMMA.16816.F32.BF16 R40, R20.reuse, R150, R40 ;  /* 0x000000961428723c */ /* 0x040fe20000041828 */
[----:B------:R-:W3:Y:S04]  /*b1f0*/  LDSM.16.MT88.4 R148, [R209+0x1b000] ;  /* 0x01b00000d194783b */ /* 0x000ee80000004200 */
[----:B------:R-:W-:Y:S02]  /*b200*/  LOP3.LUT R29, R158, 0xff, RZ, 0xc0, !PT ;  /* 0x000000ff9e1d7812 */ /* 0x000fe400078ec0ff */
[----:B------:R-:W-:Y:S04]  /*b210*/  SHF.R.U32.HI R157, RZ, 0x8, R157 ;  /* 0x00000008ff9d7819 */ /* 0x000fe8000001169d */
[----:B------:R-:W-:Y:S02]  /*b220*/  PRMT R29, R29, 0x5410, R157 ;  /* 0x000054101d1d7816 */ /* 0x000fe4000000009d */
[----:B------:R-:W-:Y:S02]  /*b230*/  SHF.R.U32.HI R31, RZ, 0x18, R156 ;  /* 0x00000018ff1f7819 */ /* 0x000fe4000001169c */
[----:B------:R-:W-:Y:S01]  /*b240*/  MOV R243, R162 ;  /* 0x000000a200f37202 */ /* 0x000fe20000000f00 */
[C---:B--2---:R-:W-:Y:S03]  /*b250*/  HMMA.16816.F32.BF16 R44, R20.reuse, R152, R44 ;  /* 0x00000098142c723c */ /* 0x044fe6000004182c */
[----:B------:R-:W-:Y:S01]  /*b260*/  MOV R252, R160 ;  /* 0x000000a000fc7202 */ /* 0x000fe20000000f00 */
[----:B------:R-:W-:Y:S01]  /*b270*/  FADD.FTZ R187, R243, R187 ;  /* 0x000000bbf3bb7221 */ /* 0x000fe20000010000 */
[----:B------:R-:W-:Y:S01]  /*b280*/  SHF.R.U32.HI R32, RZ, 0x8, R32 ;  /* 0x00000008ff207819 */ /* 0x000fe20000011620 */
[C---:B------:R-:W-:Y:S01]  /*b290*/  HMMA.16816.F32.BF16 R48, R20.reuse, R154, R48 ;  /* 0x0000009a1430723c */ /* 0x040fe20000041830 */
[----:B------:R-:W2:Y:S04]  /*b2a0*/  LDSM.16.MT88.4 R152, [R207+0x1b000] ;  /* 0x01b00000cf98783b */ /* 0x000ea80000004200 */
[----:B------:R-:W-:Y:S01]  /*b2b0*/  FADD.FTZ R187, R252, R187 ;  /* 0x000000bbfcbb7221 */ /* 0x000fe20000010000 */
[C---:B-1----:R-:W-:Y:S05]  /*b2c0*/  HMMA.16816.F32.BF16 R52, R20.reuse, R24, R52 ;  /* 0x000000181434723c */ /* 0x042fea0000041834 */
[----:B------:R-:W-:Y:S01]  /*b2d0*/  FADD.FTZ R187, R171, R187 ;  /* 0x000000bbabbb7221 */ /* 0x000fe20000010000 */
[C---:B------:R-:W-:Y:S01]  /*b2e0*/  HMMA.16816.F32.BF16 R56, R20.reuse, R26, R56 ;  /* 0x0000001a1438723c */ /* 0x040fe20000041838 */
[----:B------:R-:W1:Y:S04]  /*b2f0*/  LDSM.16.MT88.4 R24, [R206+0x1b000] ;  /* 0x01b00000ce18783b */ /* 0x000e680000004200 */
[----:B------:R-:W-:Y:S01]  /*b300*/  FADD.FTZ R187, R169, R187 ;  /* 0x000000bba9bb7221 */ /* 0x000fe20000010000 */
[C---:B---3--:R-:W-:Y:S05]  /*b310*/  HMMA.16816.F32.BF16 R60, R20.reuse, R148, R60 ;  /* 0x00000094143c723c */ /* 0x048fea000004183c */
[----:B------:R-:W-:Y:S01]  /*b320*/  MOV R164, R0 ;  /* 0x0000000000a47202 */ /* 0x000fe20000000f00 */
        /* <DEDUP_REMOVED lines=22> */
[--C-:B------:R-:W-:Y:S01]  /*b490*/  FFMA.FTZ R152, R30, UR4, -R189.reuse ;  /* 0x000000041e987c23 */ /* 0x100fe200080108bd */
[C---:B-1----:R-:W-:Y:S03]  /*b4a0*/  HMMA.16816.F32.BF16 R124, R20.reuse, R24, R124 ;  /* 0x00000018147c723c */ /* 0x042fe6000004187c */
[----:B------:R1:W2:Y:S02]  /*b4b0*/  MUFU.EX2 R192, R152 ;  /* 0x0000009800c07308 */ /* 0x0002a40000000800 */
[----:B------:R-:W-:Y:S01]  /*b4c0*/  SHF.R.U32.HI R30, RZ, 0x10, R158 ;  /* 0x00000010ff1e7819 */ /* 0x000fe2000001169e */
[C---:B------:R-:W-:Y:S01]  /*b4d0*/  HMMA.16816.F32.BF16 R128, R20.reuse, R26, R128 ;  /* 0x0000001a1480723c */ /* 0x040fe20000041880 */
[----:B------:R-:W-:Y:S04]  /*b4e0*/  LDSM.16.MT88.4 R24, [R205+0x1f000] ;  /* 0x01f00000cd18783b */ /* 0x000fe80000004200 */
[----:B------:R-:W-:Y:S01]  /*b4f0*/  FFMA.FTZ R189, R35, UR4, -R189 ;  /* 0x0000000423bd7c23 */ /* 0x000fe200080108bd */
[C---:B---3--:R-:W-:Y:S05]  /*b500*/  HMMA.16816.F32.BF16 R132, R20.reuse, R148, R132 ;  /* 0x000000941484723c */ /* 0x048fea0000041884 */
[----:B------:R-:W-:Y:S01]  /*b510*/  LOP3.LUT R30, R30, 0xff, RZ, 0xc0, !PT ;  /* 0x000000ff1e1e7812 */ /* 0x000fe200078ec0ff */
[C---:B------:R-:W-:Y:S01]  /*b520*/  HMMA.16816.F32.BF16 R136, R20.reuse, R150, R136 ;  /* 0x000000961488723c */ /* 0x040fe20000041888 */
[----:B------:R-:W3:Y:S01]  /*b530*/  MUFU.EX2 R189, R189 ;  /* 0x000000bd00bd7308 */ /* 0x000ee20000000800 */
[----:B-1----:R-:W1:Y:S03]  /*b540*/  LDSM.16.MT88.4 R152, [R206+0x1f000] ;  /* 0x01f00000ce98783b */ /* 0x002e660000004200 */
[----:B------:R-:W-:Y:S01]  /*b550*/  LOP3.LUT R148, R156, 0xff, RZ, 0xc0, !PT ;  /* 0x000000ff9c947812 */ /* 0x000fe200078ec0ff */
[----:B--2---:R-:W-:Y:S01]  /*b560*/  FADD.FTZ R187, R192, R187 ;  /* 0x000000bbc0bb7221 */ /* 0x004fe20000010000 */
[----:B------:R-:W-:Y:S04]  /*b570*/  PRMT R28, R30, 0x5410, R28 ;  /* 0x000054101e1c7816 */ /* 0x000fe8000000001c */
[----:B------:R-:W-:Y:S01]  /*b580*/  PRMT R148, R148, 0x5410, R32 ;  /* 0x0000541094947816 */ /* 0x000fe20000000020 */
[C---:B------:R-:W-:Y:S01]  /*b590*/  FADD.FTZ R187, R166.reuse, R187 ;  /* 0x000000bba6bb7221 */ /* 0x040fe20000010000 */
[----:B------:R-:W-:Y:S02]  /*b5a0*/  F2FP.BF16.F32.PACK_AB R32, R166, R192 ;  /* 0x000000c0a620723e */ /* 0x000fe400000010ff */
[----:B------:R2:W5:Y:S01]  /*b5b0*/  LDL.LU R192, [R1+0xc] ;  /* 0x00000c0001c07983 */ /* 0x0005620000300800 */
[----:B------:R-:W-:Y:S01]  /*b5c0*/  SHF.R.U32.HI R30, RZ, 0x10, R156 ;  /* 0x00000010ff1e7819 */ /* 0x000fe2000001169c */
[----:B------:R-:W-:Y:S01]  /*b5d0*/  FADD.FTZ R187, R227, R187 ;  /* 0x000000bbe3bb7221 */ /* 0x000fe20000010000 */
[--C-:B------:R-:W-:Y:S01]  /*b5e0*/  HSET2.LE.AND R150, R29, R188.reuse, PT ;  /* 0x000000bc1d967233 */ /* 0x100fe20003803000 */
[----:B------:R2:W5:Y:S01]  /*b5f0*/  LDL.LU R167, [R1+0x8] ;  /* 0x0000080001a77983 */ /* 0x0005620000300800 */
[----:B------:R-:W-:Y:S01]  /*b600*/  LOP3.LUT R30, R30, 0xff, RZ, 0xc0, !PT ;  /* 0x000000ff1e1e7812 */ /* 0x000fe200078ec0ff */
[C---:B---3--:R-:W-:Y:S01]  /*b610*/  FADD.FTZ R252, R189.reuse, R187 ;  /* 0x000000bbbdfc7221 */ /* 0x048fe20000010000 */
[--C-:B------:R-:W-:Y:S01]  /*b620*/  HSET2.LE.AND R151, R28, R188.reuse, PT ;  /* 0x000000bc1c977233 */ /* 0x100fe20003803000 */
[----:B------:R2:W5:Y:S01]  /*b630*/  LDL.LU R166, [R1+0x4] ;  /* 0x0000040001a67983 */ /* 0x0005620000300800 */
[----:B------:R-:W-:Y:S02]  /*b640*/  PRMT R30, R30, 0x5410, R31 ;  /* 0x000054101e1e7816 */ /* 0x000fe4000000001f */
[--C-:B------:R-:W-:Y:S01]  /*b650*/  HSET2.LE.AND R148, R148, R188.reuse, PT ;  /* 0x000000bc94947233 */ /* 0x100fe20003803000 */
[----:B------:R2:W5:Y:S01]  /*b660*/  LDL.LU R165, [R1] ;  /* 0x0000000001a57983 */ /* 0x0005620000300800 */
[----:B------:R-:W-:Y:S02]  /*b670*/  F2FP.BF16.F32.PACK_AB R3, R189, R227 ;  /* 0x000000e3bd03723e */ /* 0x000fe400000010ff */
[----:B------:R-:W-:Y:S01]  /*b680*/  HSET2.LE.AND R149, R30, R188, PT ;  /* 0x000000bc1e957233 */ /* 0x000fe20003803000 */
[----:B------:R-:W3:Y:S01]  /*b690*/  LDSM.16.MT88.4 R156, [R209+0x19800] ;  /* 0x01980000d19c783b */ /* 0x000ee20000004200 */
[----:B------:R-:W-:Y:S02]  /*b6a0*/  LOP3.LUT R148, R148, R33, RZ, 0xc0, !PT ;  /* 0x0000002194947212 */ /* 0x000fe400078ec0ff */
[----:B------:R-:W-:Y:S02]  /*b6b0*/  MOV R188, R161 ;  /* 0x000000a100bc7202 */ /* 0x000fe40000000f00 */
[----:B------:R-:W-:Y:S02]  /*b6c0*/  LOP3.LUT R149, R149, R32, RZ, 0xc0, !PT ;  /* 0x0000002095957212 */ /* 0x000fe400078ec0ff */
[----:B------:R-:W-:Y:S01]  /*b6d0*/  LOP3.LUT R151, R151, R3, RZ, 0xc0, !PT ;  /* 0x0000000397977212 */ /* 0x000fe200078ec0ff */
[----:B------:R-:W4:Y:S01]  /*b6e0*/  LDSM.16.MT88.4 R28, [R207+0x19800] ;  /* 0x01980000cf1c783b */ /* 0x000f220000004200 */
[----:B------:R-:W-:Y:S01]  /*b6f0*/  MOV R227, 0x7054 ;  /* 0x0000705400e37802 */ /* 0x000fe20000000f00 */
[----:B------:R-:W-:Y:S01]  /*b700*/  FADD.FTZ R186, R188, R186 ;  /* 0x000000babcba7221 */ /* 0x000fe20000010000 */
[C---:B-1----:R-:W-:Y:S03]  /*b710*/  HMMA.16816.F32.BF16 R140, R20.reuse, R152, R140 ;  /* 0x00000098148c723c */ /* 0x042fe6000004188c */
[C---:B------:R-:W-:Y:S01]  /*b720*/  FADD.FTZ R243, R190.reuse, R186 ;  /* 0x000000babef37221 */ /* 0x040fe20000010000 */
[----:B------:R-:W-:Y:S01]  /*b730*/  MOV R3, R2 ;  /* 0x0000000200037202 */ /* 0x000fe20000000f00 */
[----:B------:R-:W1:Y:S01]  /*b740*/  LDSM.16.MT88.4 R32, [R206+0x19800] ;  /* 0x01980000ce20783b */ /* 0x000e620000004200 */
[C---:B------:R-:W-:Y:S05]  /*b750*/  HMMA.16816.F32.BF16 R144, R20.reuse, R154, R144 ;  /* 0x0000009a1490723c */ /* 0x040fea0000041890 */
[----:B------:R-:W-:Y:S01]  /*b760*/  F2FP.BF16.F32.PACK_AB R152, R190, R188 ;  /* 0x000000bcbe98723e */ /* 0x000fe200000010ff */
[C---:B------:R-:W-:Y:S05]  /*b770*/  HMMA.16816.F32.BF16 R16, R20.reuse, R24, R16 ;  /* 0x000000181410723c */ /* 0x040fea0000041810 */
[----:B------:R-:W-:Y:S01]  /*b780*/  LOP3.LUT R150, R150, R152, RZ, 0xc0, !PT ;  /* 0x0000009896967212 */ /* 0x000fe200078ec0ff */
[----:B------:R-:W-:Y:S01]  /*b790*/  HMMA.16816.F32.BF16 R12, R20, R26, R12 ;  /* 0x0000001a140c723c */ /* 0x000fe2000004180c */
[----:B------:R-:W2:Y:S08]  /*b7a0*/  LDSM.16.MT88.4 R152, [R205+0x19800] ;  /* 0x01980000cd98783b */ /* 0x000eb00000004200 */
[----:B------:R-:W2:Y:S01]  /*b7b0*/  LDSM.16.MT88.4 R20, [R209+0x1b800] ;  /* 0x01b80000d114783b */ /* 0x000ea20000004200 */
[C---:B---3--:R-:W-:Y:S06]  /*b7c0*/  HMMA.16816.F32.BF16 R160, R148.reuse, R156, R4 ;  /* 0x0000009c94a0723c */ /* 0x048fec0000041804 */
[C---:B------:R-:W-:Y:S01]  /*b7d0*/  HMMA.16816.F32.BF16 R156, R148.reuse, R158, R8 ;  /* 0x0000009e949c723c */ /* 0x040fe20000041808 */
[----:B------:R-:W3:Y:S05]  /*b7e0*/  LDSM.16.MT88.4 R4, [R207+0x1b800] ;  /* 0x01b80000cf04783b */ /* 0x000eea0000004200 */
[C---:B----4-:R-:W-:Y:S03]  /*b7f0*/  HMMA.16816.F32.BF16 R36, R148.reuse, R28, R36 ;  /* 0x0000001c9424723c */ /* 0x050fe60000041824 */
[----:B------:R-:W4:Y:S03]  /*b800*/  LDSM.16.MT88.4 R8, [R206+0x1b800] ;  /* 0x01b80000ce08783b */ /* 0x000f260000004200 */
[C---:B------:R-:W-:Y:S05]  /*b810*/  HMMA.16816.F32.BF16 R40, R148.reuse, R30, R40 ;  /* 0x0000001e9428723c */ /* 0x040fea0000041828 */
[----:B------:R-:W4:Y:S01]  /*b820*/  LDSM.16.MT88.4 R24, [R205+0x1b800] ;  /* 0x01b80000cd18783b */ /* 0x000f220000004200 */
[C---:B-1----:R-:W-:Y:S06]  /*b830*/  HMMA.16816.F32.BF16 R44, R148.reuse, R32, R44 ;  /* 0x00000020942c723c */ /* 0x042fec000004182c */
[C---:B------:R-:W-:Y:S01]  /*b840*/  HMMA.16816.F32.BF16 R48, R148.reuse, R34, R48 ;  /* 0x000000229430723c */ /* 0x040fe20000041830 */
[----:B------:R-:W1:Y:S05]  /*b850*/  LDSM.16.MT88.4 R28, [R209+0x1d800] ;  /* 0x01d80000d11c783b */ /* 0x000e6a0000004200 */
[C---:B--2---:R-:W-:Y:S03]  /*b860*/  HMMA.16816.F32.BF16 R52, R148.reuse, R152, R52 ;  /* 0x000000989434723c */ /* 0x044fe60000041834 */
[----:B------:R-:W2:Y:S03]  /*b870*/  LDSM.16.MT88.4 R32, [R207+0x1d800] ;  /* 0x01d80000cf20783b */ /* 0x000ea60000004200 */
[C---:B------:R-:W-:Y:S06]  /*b880*/  HMMA.16816.F32.BF16 R56, R148.reuse, R154, R56 ;  /* 0x0000009a9438723c */ /* 0x040fec0000041838 */
        /* <DEDUP_REMOVED lines=27> */
[C---:B------:R-:W-:Y:S06]  /*ba40*/  HMMA.16816.F32.BF16 R144, R148.reuse, R30, R144 ;  /* 0x0000001e9490723c */ /* 0x040fec0000041890 */
[C---:B--2---:R-:W-:Y:S06]  /*ba50*/  HMMA.16816.F32.BF16 R152, R148.reuse, R32, R16 ;  /* 0x000000209498723c */ /* 0x044fec0000041810 */
[----:B------:R-:W-:Y:S01]  /*ba60*/  HMMA.16816.F32.BF16 R148, R148, R34, R12 ;  /* 0x000000229494723c */ /* 0x000fe2000004180c */
[----:B------:R-:W-:Y:S11]  /*ba70*/  @!UPT UIADD3 URZ, URZ, URZ, URZ ;  /* 0x0000003f3f3ff290 */ /* 0x000ff6000fffe03f */
[----:B------:R-:W-:Y:S01]  /*ba80*/  @!UPT UIADD3 URZ, URZ, URZ, URZ ;  /* 0x0000003f3f3ff290 */ /* 0x000fe2000fffe03f */
[----:B------:R-:W-:Y:S11]  /*ba90*/  @P5 BRA `(.L_x_1744) ;  /* 0xffffffb800f85947 */ /* 0x000ff6000383ffff */
.L_x_1743:
        /* <DEDUP_REMOVED lines=66> */
[C---:B------:R-:W-:Y:S01]  /*bec0*/  FMUL.FTZ R49, R10.reuse, R49 ;  /* 0x000000310a317220 */ /* 0x040fe20000410000 */
[C---:B------:R-:W-:Y:S01]  /*bed0*/  FMUL.FTZ R50, R11.reuse, R50 ;  /* 0x000000320b327220 */ /* 0x040fe20000410000 */
[----:B------:R-:W-:Y:S01]  /*bee0*/  FMUL.FTZ R51, R11, R51 ;  /* 0x000000330b337220 */ /* 0x000fe20000410000 */
[----:B------:R-:W-:Y:S01]  /*bef0*/  F2FP.BF16.F32.PACK_AB R160, R161, R160 ;  /* 0x000000a0a1a0723e */ /* 0x000fe200000010ff */
[C---:B------:R-:W-:Y:S01]  /*bf00*/  FMUL.FTZ R52, R10.reuse, R52 ;  /* 0x000000340a347220 */ /* 0x040fe20000410000 */
[----:B------:R-:W-:Y:S01]  /*bf10*/  LEA R9, R9, UR4, 0x1 ;  /* 0x0000000409097c11 */ /* 0x000fe2000f8e08ff */
[C---:B------:R-:W-:Y:S01]  /*bf20*/  FMUL.FTZ R53, R10.reuse, R53 ;  /* 0x000000350a357220 */ /* 0x040fe20000410000 */
[----:B------:R-:W-:Y:S01]  /*bf30*/  F2FP.BF16.F32.PACK_AB R162, R163, R162 ;  /* 0x000000a2a3a2723e */ /* 0x000fe200000010ff */
[----:B------:R-:W-:Y:S01]  /*bf40*/  FMUL.FTZ R54, R11, R54 ;  /* 0x000000360b367220 */ /* 0x000fe20000410000 */
[----:B------:R-:W-:Y:S01]  /*bf50*/  IADD3 R12, R9, -0x10, RZ ;  /* 0xfffffff0090c7810 */ /* 0x000fe20007ffe0ff */
[----:B------:R-:W-:Y:S01]  /*bf60*/  FMUL.FTZ R55, R11, R55 ;  /* 0x000000370b377220 */ /* 0x000fe20000410000 */
[----:B------:R-:W-:Y:S01]  /*bf70*/  @P3 IADD3 R12, R9, 0x10, RZ ;  /* 0x00000010090c3810 */ /* 0x000fe20007ffe0ff */
[C---:B------:R-:W-:Y:S01]  /*bf80*/  FMUL.FTZ R56, R10.reuse, R56 ;  /* 0x000000380a387220 */ /* 0x040fe20000410000 */
[----:B------:R-:W-:Y:S01]  /*bf90*/  SEL R13, R13, 0xffffffc0, !P2 ;  /* 0xffffffc00d0d7807 */ /* 0x000fe20005000000 */
[C---:B------:R-:W-:Y:S01]  /*bfa0*/  FMUL.FTZ R57, R10.reuse, R57 ;  /* 0x000000390a397220 */ /* 0x040fe20000410000 */
[----:B------:R-:W-:Y:S01]  /*bfb0*/  F2FP.BF16.F32.PACK_AB R156, R157, R156 ;  /* 0x0000009c9d9c723e */ /* 0x000fe200000010ff */
[----:B------:R-:W-:Y:S01]  /*bfc0*/  FMUL.FTZ R58, R11, R58 ;  /* 0x0000003a0b3a7220 */ /* 0x000fe20000410000 */
[----:B------:R-:W-:Y:S01]  /*bfd0*/  F2FP.BF16.F32.PACK_AB R158, R159, R158 ;  /* 0x0000009e9f9e723e */ /* 0x000fe200000010ff */
[----:B------:R-:W-:Y:S01]  /*bfe0*/  FMUL.FTZ R59, R11, R59 ;  /* 0x0000003b0b3b7220 */ /* 0x000fe20000410000 */
[----:B------:R-:W-:Y:S01]  /*bff0*/  F2FP.BF16.F32.PACK_AB R36, R37, R36 ;  /* 0x000000242524723e */ /* 0x000fe200000010ff */
[C---:B------:R-:W-:Y:S01]  /*c000*/  FMUL.FTZ R60, R10.reuse, R60 ;  /* 0x0000003c0a3c7220 */ /* 0x040fe20000410000 */
[----:B------:R-:W-:Y:S01]  /*c010*/  F2FP.BF16.F32.PACK_AB R38, R39, R38 ;  /* 0x000000262726723e */ /* 0x000fe200000010ff */
[C---:B------:R-:W-:Y:S01]  /*c020*/  FMUL.FTZ R61, R10.reuse, R61 ;  /* 0x0000003d0a3d7220 */ /* 0x040fe20000410000 */
[----:B------:R-:W-:Y:S01]  /*c030*/  IADD3 R14, R9, R7, RZ ;  /* 0x00000007090e7210 */ /* 0x000fe20007ffe0ff */
[C---:B------:R-:W-:Y:S01]  /*c040*/  FMUL.FTZ R62, R11.reuse, R62 ;  /* 0x0000003e0b3e7220 */ /* 0x040fe20000410000 */
        /* <DEDUP_REMOVED lines=21> */
[C---:B------:R-:W-:Y:S01]  /*c1a0*/  FMUL.FTZ R73, R10.reuse, R73 ;  /* 0x000000490a497220 */ /* 0x040fe20000410000 */
        /* <DEDUP_REMOVED lines=24> */
[C---:B------:R-:W-:Y:S01]  /*c330*/  FMUL.FTZ R85, R10.reuse, R85 ;  /* 0x000000550a557220 */ /* 0x040fe20000410000 */
[----:B------:R1:W-:Y:S01]  /*c340*/  STS [R7+0x400], R42 ;  /* 0x0004002a07007388 */ /* 0x0003e20000000800 */
        /* <DEDUP_REMOVED lines=35> */
[----:B------:R1:W-:Y:S01]  /*c580*/  STS [R9+0x4000], R60 ;  /* 0x0040003c09007388 */ /* 0x0003e20000000800 */
        /* <DEDUP_REMOVED lines=45> */
[C---:B------:R-:W-:Y:S01]  /*c860*/  FMUL.FTZ R124, R10.reuse, R124 ;  /* 0x0000007c0a7c7220 */ /* 0x040fe20000410000 */
        /* <DEDUP_REMOVED lines=85> */
.L_x_1747:
        /* <DEDUP_REMOVED lines=8> */
[----:B------:R-:W-:Y:S01]  /*ce40*/  SHF.R.S32.HI R20, RZ, 0x1f, R18 ;  /* 0x0000001fff147819 */ /* 0x000fe20000011412 */
[----:B------:R1:W-:Y:S01]  /*ce50*/  STS [R9+0xc400], R126 ;  /* 0x00c4007e09007388 */ /* 0x0003e20000000800 */
[----:B------:R-:W-:-:S03]  /*ce60*/  ISETP.EQ.AND P2, PT, RZ, UR5, P2 ;  /* 0x00000005ff007c0c */ /* 0x000fc60009742270 */
[----:B------:R-:W-:Y:S02]  /*ce70*/  STS [R12+0xc000], R128 ;  /* 0x00c000800c007388 */ /* 0x000fe40000000800 */
[----:B------:R-:W4:Y:S02]  /*ce80*/  @P1 LDC.64 R10, c[0x0][0x2c0] ;  /* 0x0000b000ff0a1b82 */ /* 0x000f240000000a00 */
[----:B------:R2:W-:Y:S04]  /*ce90*/  STS [R12+0xc400], R130 ;  /* 0x00c400820c007388 */ /* 0x0005e80000000800 */
[----:B------:R-:W-:Y:S02]  /*cea0*/  STS [R14+0xc000], R132 ;  /* 0x00c000840e007388 */ /* 0x000fe40000000800 */
[----:B------:R-:W-:-:S02]  /*ceb0*/  @!P2 PLOP3.LUT P6, PT, PT, PT, PT, 0x8, 0x0 ;  /* 0x000000000000a81c */ /* 0x000fc40003fce170 */
[----:B------:R-:W-:Y:S01]  /*cec0*/  @!P2 CS2R R22, SRZ ;  /* 0x000000000016a805 */ /* 0x000fe2000001ff00 */
[----:B------:R-:W-:Y:S04]  /*ced0*/  STS [R14+0xc400], R134 ;  /* 0x00c400860e007388 */ /* 0x000fe80000000800 */
[----:B------:R-:W-:Y:S04]  /*cee0*/  STS [R7+0xc000], R136 ;  /* 0x00c0008807007388 */ /* 0x000fe80000000800 */
[----:B------:R3:W-:Y:S01]  /*cef0*/  STS [R7+0xc400], R138 ;  /* 0x00c4008a07007388 */ /* 0x0007e20000000800 */
[----:B-1----:R-:W1:Y:S03]  /*cf00*/  @P1 LDC R9, c[0x0][0x2c0] ;  /* 0x0000b000ff091b82 */ /* 0x002e660000000800 */
[----:B------:R-:W-:Y:S01]  /*cf10*/  STS [R15+0xc000], R140 ;  /* 0x00c0008c0f007388 */ /* 0x000fe20000000800 */
[----:B----4-:R-:W-:-:S03]  /*cf20*/  @P1 IMAD R11, R11, R10, RZ ;  /* 0x0000000a0b0b1224 */ /* 0x010fc600078e02ff */
[----:B------:R-:W-:Y:S01]  /*cf30*/  STS [R15+0xc400], R142 ;  /* 0x00c4008e0f007388 */ /* 0x000fe20000000800 */
[----:B--2---:R-:W-:Y:S01]  /*cf40*/  LOP3.LUT R12, R3, 0xffffffe0, RZ, 0xc0, !PT ;  /* 0xffffffe0030c7812 */ /* 0x004fe200078ec0ff */
[----:B------:R-:W-:Y:S01]  /*cf50*/  @P1 IMAD.MOV.U32 R10, RZ, RZ, 0x1 ;  /* 0x00000001ff0a1424 */ /* 0x000fe200078e00ff */
[CC--:B------:R-:W-:Y:S01]  /*cf60*/  LEA.HI R3, R20.reuse, R18.reuse, RZ, 0x5 ;  /* 0x0000001214037211 */ /* 0x0c0fe200078f28ff */
[----:B------:R-:W-:Y:S01]  /*cf70*/  STS [R16+0xc000], R144 ;  /* 0x00c0009010007388 */ /* 0x000fe20000000800 */
[----:B------:R-:W-:Y:S01]  /*cf80*/  LEA.HI R20, R20, R18, RZ, 0x3 ;  /* 0x0000001214147211 */ /* 0x000fe200078f18ff */
[----:B------:R-:W-:Y:S01]  /*cf90*/  IMAD.IADD R4, R4, 0x1, -R12 ;  /* 0x0000000104047824 */ /* 0x000fe200078e0a0c */
[----:B------:R-:W-:Y:S01]  /*cfa0*/  LOP3.LUT R3, R3, 0xffffffe0, RZ, 0xc0, !PT ;  /* 0xffffffe003037812 */ /* 0x000fe200078ec0ff */
[----:B------:R2:W-:Y:S04]  /*cfb0*/  STS [R16+0xc400], R146 ;  /* 0x00c4009210007388 */ /* 0x0005e80000000800 */
[----:B------:R4:W-:Y:S04]  /*cfc0*/  STS [R17+0xc000], R152 ;  /* 0x00c0009811007388 */ /* 0x0009e80000000800 */
[----:B------:R4:W-:Y:S01]  /*cfd0*/  STS [R17+0xc400], R154 ;  /* 0x00c4009a11007388 */ /* 0x0009e20000000800 */
[----:B---3--:R-:W3:Y:S01]  /*cfe0*/  S2R R7, SR_CTAID.Y ;  /* 0x0000000000077919 */ /* 0x008ee20000002600 */
[----:B------:R-:W1:Y:S02]  /*cff0*/  S2R R24, SR_CTAID.Z ;  /* 0x0000000000187919 */ /* 0x000e640000002700 */
[----:B------:R4:W-:Y:S04]  /*d000*/  STS [R13+0xc000], R148 ;  /* 0x00c000940d007388 */ /* 0x0009e80000000800 */
[----:B------:R4:W-:Y:S01]  /*d010*/  STS [R13+0xc400], R150 ;  /* 0x00c400960d007388 */ /* 0x0009e20000000800 */
[----:B--2---:R-:W2:Y:S01]  /*d020*/  @P4 LDC R16, c[0x0][0x2e8] ;  /* 0x0000ba00ff104b82 */ /* 0x004ea20000000800 */
[----:B------:R-:W-:Y:S05]  /*d030*/  @!P2 BRA `(.L_x_1748) ;  /* 0x000000000020a947 */ /* 0x000fea0003800000 */
        /* <DEDUP_REMOVED lines=8> */
.L_x_1748:
[----:B------:R-:W-:Y:S05]  /*d0c0*/  @P1 BRA `(.L_x_1749) ;  /* 0x0000000000181947 */ /* 0x000fea0003800000 */
[----:B------:R-:W3:Y:S01]  /*d0d0*/  LDC R11, c[0x0][0x2c4] ;  /* 0x0000b100ff0b7b82 */ /* 0x000ee20000000800 */
[----:B------:R-:W-:Y:S02]  /*d0e0*/  ISETP.NE.AND P1, PT, RZ, UR7, PT ;  /* 0x00000007ff007c0c */ /* 0x000fe4000bf25270 */
[----:B-1----:R-:W-:-:S05]  /*d0f0*/  MOV R9, 0x1 ;  /* 0x0000000100097802 */ /* 0x002fca0000000f00 */
[----:B------:R-:W1:Y:S08]  /*d100*/  LDC R10, c[0x0][0x270] ;  /* 0x00009c00ff0a7b82 */ /* 0x000e700000000800 */
[----:B---3--:R-:W1:Y:S02]  /*d110*/  @P1 LDC R11, c[0x0][0x2e4] ;  /* 0x0000b900ff0b1b82 */ /* 0x008e640000000800 */
[----:B-1----:R-:W-:-:S07]  /*d120*/  IMAD R10, R11, R10, RZ ;  /* 0x0000000a0b0a7224 */ /* 0x002fce00078e02ff */
.L_x_1749:
[----:B------:R-:W-:Y:S01]  /*d130*/  BAR.SYNC.DEFER_BLOCKING 0x0 ;  /* 0x0000000000007b1d */ /* 0x000fe20000010000 */
[----:B------:R-:W-:Y:S01]  /*d140*/  SHF.R.S32.HI R20, RZ, 0x3, R20 ;  /* 0x00000003ff147819 */ /* 0x000fe20000011414 */
[----:B------:R-:W-:Y:S01]  /*d150*/  IMAD.IADD R3, R18, 0x1, -R3 ;  /* 0x0000000112037824 */ /* 0x000fe200078e0a03 */
[----:B------:R-:W-:Y:S01]  /*d160*/  LOP3.LUT P5, RZ, R4, 0x3, RZ, 0xc0, !PT ;  /* 0x0000000304ff7812 */ /* 0x000fe200078ac0ff */
[----:B---3--:R-:W-:Y:S01]  /*d170*/  IMAD R10, R7, R10, RZ ;  /* 0x0000000a070a7224 */ /* 0x008fe200078e02ff */
[----:B------:R-:W-:Y:S01]  /*d180*/  SHF.R.S32.HI R18, RZ, 0x1f, R8 ;  /* 0x0000001fff127819 */ /* 0x000fe20000011408 */
[----:B------:R3:W3:Y:S01]  /*d190*/  @P0 MUFU.LG2 R19, R5 ;  /* 0x0000000500130308 */ /* 0x0006e20000000c00 */
[----:B----4-:R-:W-:Y:S02]  /*d1a0*/  VIADD R17, R20, 0x20 ;  /* 0x0000002014117836 */ /* 0x010fe40000000000 */
[----:B------:R-:W-:Y:S01]  /*d1b0*/  @P4 FMUL.FTZ R6, R6, 0.69314718246459960938 ;  /* 0x3f31721806064820 */ /* 0x000fe20000410000 */
[----:B------:R-:W-:Y:S01]  /*d1c0*/  VIADD R4, R20, 0x40 ;  /* 0x0000004014047836 */ /* 0x000fe20000000000 */
[----:B------:R-:W-:Y:S01]  /*d1d0*/  LEA.HI R18, R18, R8, RZ, 0x3 ;  /* 0x0000000812127211 */ /* 0x000fe200078f18ff */
[----:B------:R-:W-:Y:S01]  /*d1e0*/  IMAD.MOV.U32 R7, RZ, RZ, 0x7f800000 ;  /* 0x7f800000ff077424 */ /* 0x000fe200078e00ff */
[----:B------:R-:W-:Y:S01]  /*d1f0*/  ISETP.GE.AND P2, PT, R17, UR16, PT ;  /* 0x0000001011007c0c */ /* 0x000fe2000bf46270 */
[----:B--2---:R-:W-:Y:S01]  /*d200*/  @P4 FFMA.FTZ R7, R2, R16, R6 ;  /* 0x0000001002074223 */ /* 0x004fe20000010006 */
[----:B------:R-:W-:Y:S01]  /*d210*/  SEL R17, R10, RZ, !P6 ;  /* 0x000000ff0a117207 */ /* 0x000fe20007000000 */
[----:B-1----:R-:W-:Y:S01]  /*d220*/  IMAD R10, R9, UR4, RZ ;  /* 0x00000004090a7c24 */ /* 0x002fe2000f8e02ff */
[----:B------:R-:W-:Y:S01]  /*d230*/  ISETP.GE.AND P1, PT, R4, UR16, PT ;  /* 0x0000001004007c0c */ /* 0x000fe2000bf26270 */
[----:B------:R-:W-:Y:S01]  /*d240*/  BSSY B0, `(.L_x_1750) ;  /* 0x0000026000007945 */ /* 0x000fe20003800000 */
[----:B------:R-:W-:Y:S01]  /*d250*/  SHF.R.S32.HI R4, RZ, 0x1f, R3 ;  /* 0x0000001fff047819 */ /* 0x000fe20000011403 */
[----:B------:R-:W-:Y:S01]  /*d260*/  IMAD R17, R24, R11, R17 ;  /* 0x0000000b18117224 */ /* 0x000fe200078e0211 */
[----:B------:R-:W-:Y:S01]  /*d270*/  LOP3.LUT R18, R18, 0xffffff8, RZ, 0xc0, !PT ;  /* 0x0ffffff812127812 */ /* 0x000fe200078ec0ff */
[----:B------:R-:W-:Y:S01]  /*d280*/  IMAD.SHL.U32 R10, R10, 0x80, RZ ;  /* 0x000000800a0a7824 */ /* 0x000fe200078e00ff */
[----:B------:R-:W-:Y:S01]  /*d290*/  LEA.HI R4, R4, R3, RZ, 0x2 ;  /* 0x0000000304047211 */ /* 0x000fe200078f10ff */
[----:B---3--:R-:W1:Y:S01]  /*d2a0*/  @P0 LDC R5, c[0x0][0x2e8] ;  /* 0x0000ba00ff050b82 */ /* 0x008e620000000800 */
[----:B------:R2:W3:Y:S01]  /*d2b0*/  LDS.128 R12, [R223+0x3000] ;  /* 0x00300000df0c7984 */ /* 0x0004e20000000c00 */
[----:B------:R-:W-:Y:S01]  /*d2c0*/  IMAD.IADD R18, R8, 0x1, -R18 ;  /* 0x0000000108127824 */ /* 0x000fe200078e0a12 */
[----:B------:R-:W-:Y:S01]  /*d2d0*/  SHF.R.S32.HI R4, RZ, 0x2, R4 ;  /* 0x00000002ff047819 */ /* 0x000fe20000011404 */
[----:B------:R-:W-:Y:S01]  /*d2e0*/  @P0 FMUL.FTZ R19, R19, 0.69314718246459960938 ;  /* 0x3f31721813130820 */ /* 0x000fe20000410000 */
[--C-:B------:R-:W-:Y:S01]  /*d2f0*/  IADD3 R8, P6, P4, R10, R22, R17.reuse ;  /* 0x000000160a087210 */ /* 0x100fe20007cde011 */
[----:B------:R-:W-:Y:S01]  /*d300*/  IMAD.MOV.U32 R6, RZ, RZ, 0x7f800000 ;  /* 0x7f800000ff067424 */ /* 0x000fe200078e00ff */
[----:B------:R-:W-:Y:S01]  /*d310*/  SHF.R.S32.HI R2, RZ, 0x1f, R10 ;  /* 0x0000001fff027819 */ /* 0x000fe2000001140a */
[----:B------:R-:W-:Y:S01]  /*d320*/  IMAD R18, R18, 0x10, R4 ;  /* 0x0000001012127824 */ /* 0x000fe200078e0204 */
[----:B------:R-:W-:-:S02]  /*d330*/  SHF.R.S32.HI R17, RZ, 0x1f, R17 ;  /* 0x0000001fff117819 */ /* 0x000fc40000011411 */
[----:B------:R-:W-:Y:S02]  /*d340*/  ISETP.GE.AND P3, PT, R236, UR16, PT ;  /* 0x00000010ec007c0c */ /* 0x000fe4000bf66270 */
[----:B------:R-:W-:Y:S01]  /*d350*/  IADD3.X R17, R2, R23, R17, P6, P4 ;  /* 0x0000001702117210 */ /* 0x000fe200037e8411 */
[----:B-1----:R-:W-:Y:S01]  /*d360*/  @P0 FFMA.FTZ R6, R0, R5, R19 ;  /* 0x0000000500060223 */ /* 0x002fe20000010013 */
[----:B--23--:R-:W-:Y:S09]  /*d370*/  @P5 BRA `(.L_x_1751) ;  /* 0x0000000000485947 */ /* 0x00cff20003800000 */
        /* <DEDUP_REMOVED lines=18> */
.L_x_1751:
[----:B------:R-:W-:Y:S05]  /*d4a0*/  BSYNC B0 ;  /* 0x0000000000007941 */ /* 0x000fea0003800000 */
.L_x_1750:
[----:B-1----:R-:W-:Y:S01]  /*d4b0*/  SHF.R.S32.HI R4, RZ, 0x1f, R24 ;  /* 0x0000001fff047819 */ /* 0x002fe20000011418 */
[----:B------:R-:W-:Y:S01]  /*d4c0*/  ULDC.64 UR4, c[0x0][0x2a0] ;  /* 0x0000a80000047ab9 */ /* 0x000fe20000000a00 */
[----:B------:R-:W-:Y:S01]  /*d4d0*/  SHF.R.S32.HI R3, RZ, 0x1f, R234 ;  /* 0x0000001fff037819 */ /* 0x000fe200000114ea */
[----:B------:R-:W-:Y:S01]  /*d4e0*/  IMAD.U32 R2, RZ, RZ, UR18 ;  /* 0x00000012ff027e24 */ /* 0x000fe2000f8e00ff */
[----:B------:R-:W-:Y:S01]  /*d4f0*/  IADD3 R6, P0, R234, UR10, RZ ;  /* 0x0000000aea067c10 */ /* 0x000fe2000ff1e0ff */
[----:B------:R-:W-:Y:S01]  /*d500*/  IMAD R4, R4, UR4, RZ ;  /* 0x0000000404047c24 */ /* 0x000fe2000f8e02ff */
[----:B------:R-:W-:Y:S01]  /*d510*/  SHF.R.S32.HI R21, RZ, 0x1f, R20 ;  /* 0x0000001fff157819 */ /* 0x000fe20000011414 */
[----:B------:R1:W2:Y:S01]  /*d520*/  LDS.128 R16, [R223+0x4000] ;  /* 0x00400000df107984 */ /* 0x0002a20000000c00 */
        /* <DEDUP_REMOVED lines=8> */
[----:B------:R1:W4:Y:S03]  /*d5b0*/  LDS.128 R20, [R223] ;  /* 0x00000000df147984 */ /* 0x0003260000000c00 */
        /* <DEDUP_REMOVED lines=17> */
[----:B----4-:R4:W-:Y:S04]  /*d6d0*/  @!P6 STG.E.128 desc[UR28][R30.64], R20 ;  /* 0x000000141e00e986 */ /* 0x0109e8000c101d1c */
[----:B--2---:R4:W-:Y:S04]  /*d6e0*/  @!P5 STG.E.128 desc[UR28][R30.64+0x80], R16 ;  /* 0x000080101e00d986 */ /* 0x0049e8000c101d1c */
[----:B---3--:R4:W-:Y:S04]  /*d6f0*/  @!P4 STG.E.128 desc[UR28][R30.64+0x100], R8 ;  /* 0x000100081e00c986 */ /* 0x0089e8000c101d1c */
[----:B-1----:R4:W-:Y:S02]  /*d700*/  @!P3 STG.E.128 desc[UR28][R30.64+0x180], R4 ;  /* 0x000180041e00b986 */ /* 0x0029e4000c101d1c */
.L_x_1753:
[----:B------:R-:W-:Y:S05]  /*d710*/  BSYNC B0 ;  /* 0x0000000000007941 */ /* 0x000fea0003800000 */
.L_x_1752:
[----:B----4-:R4:W4:Y:S01]  /*d720*/  LDS.128 R20, [R223+0x1000] ;  /* 0x00100000df147984 */ /* 0x0109220000000c00 */
[----:B------:R-:W-:Y:S03]  /*d730*/  BSSY B0, `(.L_x_1754) ;  /* 0x000001a000007945 */ /* 0x000fe60003800000 */
[----:B--2---:R2:W2:Y:S04]  /*d740*/  LDS.128 R16, [R223+0x5000] ;  /* 0x00500000df107984 */ /* 0x0044a80000000c00 */
        /* <DEDUP_REMOVED lines=20> */
[----:B----4-:R4:W-:Y:S04]  /*d890*/  @!P5 STG.E.128 desc[UR28][R28.64], R20 ;  /* 0x000000141c00d986 */ /* 0x0109e8000c101d1c */
[----:B--2---:R4:W-:Y:S04]  /*d8a0*/  @!P4 STG.E.128 desc[UR28][R28.64+0x80], R16 ;  /* 0x000080101c00c986 */ /* 0x0049e8000c101d1c */
[----:B------:R4:W-:Y:S04]  /*d8b0*/  @!P3 STG.E.128 desc[UR28][R28.64+0x100], R8 ;  /* 0x000100081c00b986 */ /* 0x0009e8000c101d1c */
[----:B-1----:R4:W-:Y:S02]  /*d8c0*/  @!P2 STG.E.128 desc[UR28][R28.64+0x180], R4 ;  /* 0x000180041c00a986 */ /* 0x0029e4000c101d1c */
.L_x_1755:
[----:B------:R-:W-:Y:S05]  /*d8d0*/  BSYNC B0 ;  /* 0x0000000000007941 */ /* 0x000fea0003800000 */
.L_x_1754:
[----:B----4-:R4:W3:Y:S01]  /*d8e0*/  LDS.128 R20, [R223+0x2000] ;  /* 0x00200000df147984 */ /* 0x0108e20000000c00 */
[----:B------:R-:W-:Y:S03]  /*d8f0*/  BSSY B0, `(.L_x_1756) ;  /* 0x000001a000007945 */ /* 0x000fe60003800000 */
[----:B--2---:R4:W2:Y:S04]  /*d900*/  LDS.128 R16, [R223+0x6000] ;  /* 0x00600000df107984 */ /* 0x0048a80000000c00 */
[----:B------:R4:W2:Y:S04]  /*d910*/  LDS.128 R8, [R223+0xa000] ;  /* 0x00a00000df087984 */ /* 0x0008a80000000c00 */
        /* <DEDUP_REMOVED lines=19> */
[----:B---3--:R3:W-:Y:S04]  /*da50*/  @!P4 STG.E.128 desc[UR28][R28.64], R20 ;  /* 0x000000141c00c986 */ /* 0x0087e8000c101d1c */
[----:B--2---:R3:W-:Y:S04]  /*da60*/  @!P3 STG.E.128 desc[UR28][R28.64+0x80], R16 ;  /* 0x000080101c00b986 */ /* 0x0047e8000c101d1c */
[----:B------:R3:W-:Y:S04]  /*da70*/  @!P2 STG.E.128 desc[UR28][R28.64+0x100], R8 ;  /* 0x000100081c00a986 */ /* 0x0007e8000c101d1c */
[----:B-1----:R3:W-:Y:S02]  /*da80*/  @!P1 STG.E.128 desc[UR28][R28.64+0x180], R4 ;  /* 0x000180041c009986 */ /* 0x0027e4000c101d1c */
.L_x_1757:
[----:B------:R-:W-:Y:S05]  /*da90*/  BSYNC B0 ;  /* 0x0000000000007941 */ /* 0x000fea0003800000 */
.L_x_1756:
[----:B--23--:R2:W3:Y:S04]  /*daa0*/  LDS.128 R8, [R223+0x7000] ;  /* 0x00700000df087984 */ /* 0x00c4e80000000c00 */
        /* <DEDUP_REMOVED lines=21> */
[----:B---3--:R2:W-:Y:S04]  /*dc00*/  @!P2 STG.E.128 desc[UR28][R22.64+0x80], R8 ;  /* 0x000080081600a986 */ /* 0x0085e8000c101d1c */
[----:B-1----:R2:W-:Y:S02]  /*dc10*/  @!P1 STG.E.128 desc[UR28][R22.64+0x100], R4 ;  /* 0x0001000416009986 */ /* 0x0025e4000c101d1c */
[----:B------:R-:W-:Y:S05]  /*dc20*/  @P0 EXIT ;  /* 0x000000000000094d */ /* 0x000fea0003800000 */
[----:B------:R-:W-:Y:S01]  /*dc30*/  STG.E.128 desc[UR28][R22.64+0x180], R16 ;  /* 0x0001801016007986 */ /* 0x000fe2000c101d1c */
[----:B------:R-:W-:Y:S05]  /*dc40*/  EXIT ;  /* 0x000000000000794d */ /* 0x000fea0003800000 */
.L_x_1721:
[----:B------:R-:W1:Y:S01]  /*dc50*/  S2R R9, SR_TID.X ;  /* 0x0000000000097919 */ /* 0x000e620000002100 */
        /* <DEDUP_REMOVED lines=19> */
[----:B-1----:R-:W-:Y:S01]  /*dd90*/  LEA.HI R0, R0, R9, RZ, 0x3 ;  /* 0x0000000900007211 */ /* 0x002fe200078f18ff */
        /* <DEDUP_REMOVED lines=25> */
[C---:B------:R-:W-:Y:S01]  /*df30*/  LEA.HI.X.SX32 R3, R9.reuse, UR7, 0x1, P0 ;  /* 0x0000000709037c11 */ /* 0x040fe200080f0eff */
        /* <DEDUP_REMOVED lines=41> */
.L_x_1759:
[----:B------:R-:W-:Y:S05]  /*e1d0*/  BSYNC B0 ;  /* 0x0000000000007941 */ /* 0x000fea0003800000 */
.L_x_1758:
        /* <DEDUP_REMOVED lines=25> */
.L_x_1761:
[----:B------:R-:W-:Y:S05]  /*e370*/  BSYNC B0 ;  /* 0x0000000000007941 */ /* 0x000fea0003800000 */
.L_x_1760:
        /* <DEDUP_REMOVED lines=24> */
.L_x_1763:
[----:B------:R-:W-:Y:S05]  /*e500*/  BSYNC B0 ;  /* 0x0000000000007941 */ /* 0x000fea0003800000 */
.L_x_1762:
        /* <DEDUP_REMOVED lines=27> */
.L_x_1765:
[----:B------:R-:W-:Y:S05]  /*e6c0*/  BSYNC B0 ;  /* 0x0000000000007941 */ /* 0x000fea0003800000 */
.L_x_1764:
        /* <DEDUP_REMOVED lines=10> */
.L_x_1767:
[----:B------:R-:W-:Y:S05]  /*e770*/  BSYNC B0 ;  /* 0x0000000000007941 */ /* 0x000fea0003800000 */
.L_x_1766:
        /* <DEDUP_REMOVED lines=10> */
.L_x_1769:
[----:B------:R-:W-:Y:S05]  /*e820*/  BSYNC B0 ;  /* 0x0000000000007941 */ /* 0x000fea0003800000 */
.L_x_1768:
        /* <DEDUP_REMOVED lines=10> */
.L_x_1771:
[----:B------:R-:W-:Y:S05]  /*e8d0*/  BSYNC B0 ;  /* 0x0000000000007941 */ /* 0x000fea0003800000 */
.L_x_1770:
        /* <DEDUP_REMOVED lines=10> */
.L_x_1772:
        /* <DEDUP_REMOVED lines=16> */
.L_x_2419:


//--------------------- .text._ZN5flash16flash_fwd_kernelI23Flash_fwd_kernel_traitsILi256ELi128ELi64ELi8ELb0ELb0EN7cutlass10bfloat16_tE19Flash_kernel_traitsILi256ELi128ELi64ELi8ES3_EELb1ELb0ELb0ELb0ELb0ELb0ELb0ELb1EEEvNS_16Flash_fwd_paramsE --------------------------
	.section	.text._ZN5flash16flash_fwd_kernelI23Flash_fwd_kernel_traitsILi256ELi128ELi64ELi8ELb0ELb0EN7cutlass10bfloat16_tE19Flash_kernel_traitsILi256ELi128ELi64ELi8ES3_EELb1ELb0ELb0ELb0ELb0ELb0ELb0ELb1EEEvNS_16Flash_fwd_paramsE,"ax",@progbits
	.align	128
        .global         _ZN5flash16flash_fwd_kernelI23Flash_fwd_kernel_traitsILi256ELi128ELi64ELi8ELb0ELb0EN7cutlass10bfloat16_tE19Flash_kernel_traitsILi256ELi128ELi64ELi8ES3_EELb1ELb0ELb0ELb0ELb0ELb0ELb0ELb1EEEvNS_16Flash_fwd_paramsE
        .type           _ZN5flash16flash_fwd_kernelI23Flash_fwd_kernel_traitsILi256ELi128ELi64ELi8ELb0ELb0EN7cutlass10bfloat16_tE19Flash_kernel_traitsILi256ELi128ELi64ELi8ES3_EELb1ELb0ELb0ELb0ELb0ELb0ELb0ELb1EEEvNS_16Flash_fwd_paramsE,@function
        .size           _ZN5flash16flash_fwd_kernelI23Flash_fwd_kernel_traitsILi256ELi128ELi64ELi8ELb0ELb0EN7cutlass10bfloat16_tE19Flash_kernel_traitsILi256ELi128ELi64ELi8ES3_EELb1ELb0ELb0ELb0ELb0ELb0ELb0ELb1EEEvNS_16Flash_fwd_paramsE,(.L_x_2420 - _ZN5flash16flash_fwd_kernelI23Flash_fwd_kernel_traitsILi256ELi128ELi64ELi8ELb0ELb0EN7cutlass10bfloat16_tE19Flash_kernel_traitsILi256ELi128ELi64ELi8ES3_EELb1ELb0ELb0ELb0ELb0ELb0ELb0ELb1EEEvNS_16Flash_fwd_paramsE)
        .other          _ZN5flash16flash_fwd_kernelI23Flash_fwd_kernel_traitsILi256ELi128ELi64ELi8ELb0ELb0EN7cutlass10bfloat16_tE19Flash_kernel_traitsILi256ELi128ELi64ELi8ES3_EELb1ELb0ELb0ELb0ELb0ELb0ELb0ELb1EEEvNS_16Flash_fwd_paramsE,@"STO_CUDA_ENTRY STV_DEFAULT"
_ZN5flash16flash_fwd_kernelI23Flash_fwd_kernel_traitsILi256ELi128ELi64ELi8ELb0ELb0EN7cutlass10bfloat16_tE19Flash_kernel_traitsILi256ELi128ELi64ELi8ES3_EELb1ELb0ELb0ELb0ELb0ELb0ELb0ELb1EEEvNS_16Flash_fwd_paramsE:
.text._ZN5flash16flash_fwd_kernelI23Flash_fwd_kernel_traitsILi256ELi128ELi64ELi8ELb0ELb0EN7cutlass10bfloat16_tE19Flash_kernel_traitsILi256ELi128ELi64ELi8ES3_EELb1ELb0ELb0ELb0ELb0ELb0ELb0ELb1EEEvNS_16Flash_fwd_paramsE:
        /* <DEDUP_REMOVED lines=84> */
.L_x_1773:
[----:B------:R-:W-:-:S05]  /*0540*/  ULDC UR4, c[0x0][0x2c8] ;  /* 0x0000b20000047ab9 */ /* 0x000fca0000000800 */
.L_x_1774:
        /* <DEDUP_REMOVED lines=35> */
[----:B------:R-:W-:Y:S01]  /*0780*/  @UP1 ULDC.64 UR8, c[0x0][0x240] ;  /* 0x0000900000081ab9 */ /* 0x000fe20000000a00 */
[----:B------:R-:W-:Y:S01]  /*0790*/  @!UP1 USHF.R.S32.HI UR4, URZ, 0x1f, UR19 ;  /* 0x0000001f3f049899 */ /* 0x000fe20008011413 */
[----:B------:R-:W-:Y:S01]  /*07a0*/  SHF.R.S32.HI R0, RZ, 0x1f, R6 ;  /* 0x0000001fff007819 */ /* 0x000fe20000011406 */
[----:B------:R-:W-:-:S02]  /*07b0*/  @UP1 UIMAD.WIDE.U32 UR36, UR16, UR8, URZ ;  /* 0x00000008102412a5 */ /* 0x000fc4000f8e003f */
[----:B------:R-:W-:Y:S02]  /*07c0*/  @UP0 UIADD3 UR24, UR20, UR10, URZ ;  /* 0x0000000a14180290 */ /* 0x000fe4000fffe03f */
[----:B------:R-:W-:Y:S01]  /*07d0*/  @UP1 UIMAD UR8, UR16, UR9, UR37 ;  /* 0x00000009100812a4 */ /* 0x000fe2000f8e0225 */
[----:B------:R-:W-:Y:S02]  /*07e0*/  @!UP1 ULDC.64 UR6, c[0x0][0x228] ;  /* 0x00008a0000069ab9 */ /* 0x000fe40000000a00 */
[----:B------:R-:W-:Y:S01]  /*07f0*/  ULDC UR9, c[0x0][0x270] ;  /* 0x00009c0000097ab9 */ /* 0x000fe20000000800 */
[----:B------:R-:W-:Y:S01]  /*0800*/  @UP0 ULDC.64 UR12, c[0x0][0x248] ;  /* 0x00009200000c0ab9 */ /* 0x000fe20000000a00 */
[----:B------:R-:W-:Y:S02]  /*0810*/  UIMAD UR9, UR19, UR9, UR15 ;  /* 0x00000009130972a4 */ /* 0x000fe4000f8e020f */
[----:B------:R-:W-:Y:S02]  /*0820*/  @!UP1 UIMAD UR4, UR4, UR6, URZ ;  /* 0x00000006040492a4 */ /* 0x000fe4000f8e023f */
[----:B------:R-:W-:-:S02]  /*0830*/  UIMAD UR35, UR9, UR35, UR34 ;  /* 0x00000023092372a4 */ /* 0x000fc4000f8e0222 */
[----:B------:R-:W-:Y:S02]  /*0840*/  USHF.L.U32 UR9, UR9, 0x5, URZ ;  /* 0x0000000509097899 */ /* 0x000fe4000800063f */
[----:B------:R-:W-:Y:S02]  /*0850*/  @!UP1 UIMAD.WIDE.U32 UR28, UR19, UR6, URZ ;  /* 0x00000006131c92a5 */ /* 0x000fe4000f8e003f */
[----:B------:R-:W-:Y:S02]  /*0860*/  @UP0 UIMAD.WIDE.U32 UR38, UR24, UR12, URZ ;  /* 0x0000000c182602a5 */ /* 0x000fe4000f8e003f */
[----:B------:R-:W-:Y:S01]  /*0870*/  IADD3 R116, P2, P1, R9, UR9, R6 ;  /* 0x0000000909747c10 */ /* 0x000fe2000f95e006 */
[----:B------:R-:W-:Y:S02]  /*0880*/  USHF.R.S32.HI UR6, URZ, 0x1f, UR9 ;  /* 0x0000001f3f067899 */ /* 0x000fe40008011409 */
[----:B------:R-:W-:Y:S02]  /*0890*/  @!UP1 UIMAD UR7, UR19, UR7, UR4 ;  /* 0x00000007130792a4 */ /* 0x000fe4000f8e0204 */
[----:B------:R1:W-:Y:S01]  /*08a0*/  STL [R1+0xb4], R116 ;  /* 0x0000b47401007387 */ /* 0x0003e20000100800 */
[----:B------:R-:W-:Y:S01]  /*08b0*/  @UP0 UIMAD UR24, UR24, UR13, URZ ;  /* 0x0000000d181802a4 */ /* 0x000fe2000f8e023f */
[----:B------:R-:W-:Y:S01]  /*08c0*/  IADD3.X R252, R8, UR6, R0, P2, P1 ;  /* 0x0000000608fc7c10 */ /* 0x000fe200097e2400 */
[----:B------:R-:W-:Y:S01]  /*08d0*/  @UP1 UMOV UR4, UR36 ;  /* 0x0000002400041c82 */ /* 0x000fe20008000000 */
[----:B------:R-:W-:-:S02]  /*08e0*/  UIMAD UR35, UR35, UR23, URZ ;  /* 0x00000017232372a4 */ /* 0x000fc4000f8e023f */
        /* <DEDUP_REMOVED lines=18> */
.L_x_1776:
[----:B------:R-:W-:Y:S01]  /*0a10*/  ULDC UR6, c[0x0][0x278] ;  /* 0x00009e0000067ab9 */ /* 0x000fe20000000800 */
[----:B------:R-:W2:Y:S01]  /*0a20*/  S2R R2, SR_CTAID.Z ;  /* 0x0000000000027919 */ /* 0x000ea20000002700 */
[----:B------:R-:W-:Y:S01]  /*0a30*/  IMAD.U32 R0, RZ, RZ, UR6 ;  /* 0x00000006ff007e24 */ /* 0x000fe2000f8e00ff */
[----:B------:R-:W-:Y:S01]  /*0a40*/  UMOV UR28, URZ ;  /* 0x0000003f001c7c82 */ /* 0x000fe20008000000 */
[----:B------:R-:W-:Y:S02]  /*0a50*/  LEA.HI R9, R10, R101, RZ, 0x4 ;  /* 0x000000650a097211 */ /* 0x000fe400078f20ff */
[----:B------:R-:W-:Y:S02]  /*0a60*/  SHF.R.S32.HI R113, RZ, 0x5, R4 ;  /* 0x00000005ff717819 */ /* 0x000fe40000011404 */
[----:B------:R-:W-:Y:S02]  /*0a70*/  IABS R0, R0 ;  /* 0x0000000000007213 */ /* 0x000fe40000000000 */
[----:B------:R-:W-:-:S02]  /*0a80*/  SHF.R.S32.HI R7, RZ, 0x4, R9 ;  /* 0x00000004ff077819 */ /* 0x000fc40000011409 */
[----:B------:R-:W-:Y:S02]  /*0a90*/  R2UR UR9, R0 ;  /* 0x00000000000972ca */ /* 0x000fe400000e0000 */
[----:B------:R-:W-:Y:S02]  /*0aa0*/  SHF.R.S32.HI R4, RZ, 0x1f, R4 ;  /* 0x0000001fff047819 */ /* 0x000fe40000011404 */
[----:B------:R-:W-:Y:S02]  /*0ab0*/  LEA.HI R3, R9, R7, RZ, 0x1 ;  /* 0x0000000709037211 */ /* 0x000fe400078f08ff */
[----:B------:R-:W-:Y:S02]  /*0ac0*/  SHF.R.S32.HI R8, RZ, 0x1f, R6 ;  /* 0x0000001fff087819 */ /* 0x000fe40000011406 */
[----:B------:R-:W-:-:S05]  /*0ad0*/  LOP3.LUT R3, R3, 0xfffffffe, RZ, 0xc0, !PT ;  /* 0xfffffffe03037812 */ /* 0x000fca00078ec0ff */
[----:B------:R-:W3:Y:S01]  /*0ae0*/  I2F.RP R0, UR9 ;  /* 0x0000000900007d06 */ /* 0x000ee20008209400 */
[----:B------:R-:W-:Y:S01]  /*0af0*/  IMAD.IADD R29, R7, 0x1, -R3 ;  /* 0x00000001071d7824 */ /* 0x000fe200078e0a03 */
[----:B------:R-:W-:-:S06]  /*0b00*/  LOP3.LUT R3, R9, 0xfffffff0, RZ, 0xc0, !PT ;  /* 0xfffffff009037812 */ /* 0x000fcc00078ec0ff */
[----:B---3--:R-:W3:Y:S02]  /*0b10*/  MUFU.RCP R0, R0 ;  /* 0x0000000000007308 */ /* 0x008ee40000001000 */
[----:B---3--:R-:W-:-:S06]  /*0b20*/  VIADD R0, R0, 0xffffffe ;  /* 0x0ffffffe00007836 */ /* 0x008fcc0000000000 */
[----:B------:R-:W3:Y:S02]  /*0b30*/  F2I.FTZ.U32.TRUNC.NTZ R0, R0 ;  /* 0x0000000000007305 */ /* 0x000ee4000021f000 */
[----:B---3--:R-:W-:Y:S02]  /*0b40*/  R2UR UR29, R0 ;  /* 0x00000000001d72ca */ /* 0x008fe400000e0000 */
[----:B--2---:R-:W-:-:S04]  /*0b50*/  IABS R0, R2 ;  /* 0x0000000200007213 */ /* 0x004fc80000000000 */
[----:B------:R-:W-:Y:S02]  /*0b60*/  R2UR UR7, R0 ;  /* 0x00000000000772ca */ /* 0x000fe400000e0000 */
[----:B------:R-:W-:-:S04]  /*0b70*/  LEA.HI R0, R10, R101, RZ, 0x3 ;  /* 0x000000650a007211 */ /* 0x000fc800078f18ff */
[----:B------:R-:W-:Y:S01]  /*0b80*/  LOP3.LUT R2, R0, 0xfffffff8, RZ, 0xc0, !PT ;  /* 0xfffffff800027812 */ /* 0x000fe200078ec0ff */
[----:B------:R-:W-:Y:S01]  /*0b90*/  UIADD3 UR11, URZ, -UR29, URZ ;  /* 0x8000001d3f0b7290 */ /* 0x000fe2000fffe03f */
[----:B------:R-:W-:-:S03]  /*0ba0*/  SHF.R.S32.HI R240, RZ, 0x3, R0 ;  /* 0x00000003fff07819 */ /* 0x000fc60000011400 */
[----:B------:R-:W-:Y:S01]  /*0bb0*/  UIMAD UR11, UR11, UR9, URZ ;  /* 0x000000090b0b72a4 */ /* 0x000fe2000f8e023f */
[----:B------:R-:W-:Y:S01]  /*0bc0*/  IMAD.IADD R28, R101, 0x1, -R2 ;  /* 0x00000001651c7824 */ /* 0x000fe200078e0a02 */
[----:B------:R-:W-:Y:S01]  /*0bd0*/  LEA.HI R2, R4, R113, RZ, 0x3 ;  /* 0x0000007104027211 */ /* 0x000fe200078f18ff */
[----:B------:R-:W-:Y:S01]  /*0be0*/  IMAD.SHL.U32 R0, R240, 0x40, RZ ;  /* 0x00000040f0007824 */ /* 0x000fe200078e00ff */
[----:B------:R-:W-:Y:S01]  /*0bf0*/  UIMAD.WIDE.U32 UR28, UR29, UR11, UR28 ;  /* 0x0000000b1d1c72a5 */ /* 0x000fe2000f8e001c */
[----:B------:R-:W-:Y:S01]  /*0c00*/  IMAD.SHL.U32 R40, R28, 0x8, RZ ;  /* 0x000000081c287824 */ /* 0x000fe200078e00ff */
[----:B------:R-:W-:Y:S02]  /*0c10*/  LOP3.LUT R2, R2, 0xffffff8, RZ, 0xc0, !PT ;  /* 0x0ffffff802027812 */ /* 0x000fe400078ec0ff */
[----:B------:R-:W-:Y:S02]  /*0c20*/  LOP3.LUT R0, R0, 0x1c0, RZ, 0xc0, !PT ;  /* 0x000001c000007812 */ /* 0x000fe400078ec0ff */
[--C-:B------:R-:W-:Y:S01]  /*0c30*/  SHF.R.S32.HI R41, RZ, 0x1f, R40.reuse ;  /* 0x0000001fff297819 */ /* 0x100fe20000011428 */
[----:B------:R-:W-:Y:S01]  /*0c40*/  UMOV UR11, UR29 ;  /* 0x0000001d000b7c82 */ /* 0x000fe20008000000 */
[----:B------:R-:W-:Y:S01]  /*0c50*/  LOP3.LUT R5, R0, 0x38, R40, 0xf8, !PT ;  /* 0x0000003800057812 */ /* 0x000fe200078ef828 */
[----:B------:R-:W-:Y:S01]  /*0c60*/  UIMAD.WIDE.U32 UR28, UR11, UR7, URZ ;  /* 0x000000070b1c72a5 */ /* 0x000fe2000f8e003f */
[----:B------:R-:W-:-:S02]  /*0c70*/  SHF.R.U32.HI R4, RZ, 0x3, R0 ;  /* 0x00000003ff047819 */ /* 0x000fc40000011600 */
[----:B------:R-:W-:Y:S02]  /*0c80*/  LEA.HI R0, R8, R6, RZ, 0x2 ;  /* 0x0000000608007211 */ /* 0x000fe400078f10ff */
[----:B------:R-:W-:Y:S01]  /*0c90*/  LOP3.LUT R207, R5, R4, RZ, 0x3c, !PT ;  /* 0x0000000405cf7212 */ /* 0x000fe200078e3cff */
[----:B------:R-:W-:Y:S01]  /*0ca0*/  IMAD.IADD R5, R113, 0x1, -R2 ;  /* 0x0000000171057824 */ /* 0x000fe200078e0a02 */
[----:B------:R-:W-:Y:S01]  /*0cb0*/  UMOV UR21, UR29 ;  /* 0x0000001d00157c82 */ /* 0x000fe20008000000 */
[----:B------:R-:W-:Y:S01]  /*0cc0*/  SHF.R.S32.HI R4, RZ, 0x2, R0 ;  /* 0x00000002ff047819 */ /* 0x000fe20000011400 */
[----:B------:R-:W-:Y:S01]  /*0cd0*/  UIADD3 UR11, -UR21, URZ, URZ ;  /* 0x0000003f150b7290 */ /* 0x000fe2000fffe13f */
[----:B------:R-:W-:Y:S01]  /*0ce0*/  LOP3.LUT R2, R0, 0x7ffffffc, RZ, 0xc0, !PT ;  /* 0x7ffffffc00027812 */ /* 0x000fe200078ec0ff */
[----:B------:R-:W-:Y:S02]  /*0cf0*/  IMAD.IADD R0, R101, 0x1, -R3 ;  /* 0x0000000165007824 */ /* 0x000fe400078e0a03 */
[----:B------:R-:W-:Y:S01]  /*0d00*/  UIMAD UR7, UR9, UR11, UR7 ;  /* 0x0000000b090772a4 */ /* 0x000fe2000f8e0207 */
[----:B------:R-:W-:Y:S01]  /*0d10*/  IMAD R5, R5, 0x10, R4 ;  /* 0x0000001005057824 */ /* 0x000fe200078e0204 */
[----:B------:R-:W-:Y:S01]  /*0d20*/  LEA.HI R4, R10, R101, RZ, 0x6 ;  /* 0x000000650a047211 */ /* 0x000fe200078f30ff */
[----:B------:R-:W-:Y:S01]  /*0d30*/  IMAD.IADD R2, R6, 0x1, -R2 ;  /* 0x0000000106027824 */ /* 0x000fe200078e0a02 */
[----:B------:R-:W-:Y:S01]  /*0d40*/  UISETP.GT.U32.AND UP1, UPT, UR9, UR7, UPT ;  /* 0x000000070900728c */ /* 0x000fe2000bf24070 */
[----:B------:R-:W-:-:S02]  /*0d50*/  SHF.R.S32.HI R3, RZ, 0x1f, R0 ;  /* 0x0000001fff037819 */ /* 0x000fc40000011400 */
[----:B------:R-:W-:Y:S02]  /*0d60*/  IMAD.SHL.U32 R4, R4, 0x8, RZ ;  /* 0x0000000804047824 */ /* 0x000fe400078e00ff */
[----:B------:R-:W-:Y:S01]  /*0d70*/  LEA.HI R27, R3, R0, RZ, 0x3 ;  /* 0x00000000031b7211 */ /* 0x000fe200078f18ff */
[----:B------:R-:W-:Y:S02]  /*0d80*/  IMAD.SHL.U32 R2, R2, 0x2, RZ ;  /* 0x0000000202027824 */ /* 0x000fe400078e00ff */
[----:B------:R-:W-:Y:S02]  /*0d90*/  LOP3.LUT R207, R207, 0xfffffe00, R4, 0xf8, !PT ;  /* 0xfffffe00cfcf7812 */ /* 0x000fe400078ef804 */
[----:B------:R-:W-:Y:S01]  /*0da0*/  LOP3.LUT R3, R27, 0xfffffff8, RZ, 0xc0, !PT ;  /* 0xfffffff81b037812 */ /* 0x000fe200078ec0ff */
[----:B------:R-:W-:Y:S01]  /*0db0*/  @!UP1 UIADD3 UR7, UR7, -UR9, URZ ;  /* 0x8000000907079290 */ /* 0x000fe2000fffe03f */
[----:B------:R-:W-:Y:S01]  /*0dc0*/  IMAD R43, R5, UR23, R2 ;  /* 0x00000017052b7c24 */ /* 0x000fe2000f8e0202 */
[----:B------:R-:W-:Y:S01]  /*0dd0*/  @!UP1 UIADD3 UR21, UR21, 0x1, URZ ;  /* 0x0000000115159890 */ /* 0x000fe2000fffe03f */
[----:B------:R-:W-:Y:S01]  /*0de0*/  VIADD R5, R240, 0x40 ;  /* 0x00000040f0057836 */ /* 0x000fe20000000000 */
[----:B------:R-:W-:Y:S01]  /*0df0*/  UISETP.GE.U32.AND UP2, UPT, UR7, UR9, UPT ;  /* 0x000000090700728c */ /* 0x000fe2000bf46070 */
[----:B------:R-:W-:Y:S01]  /*0e00*/  IMAD.IADD R42, R0, 0x1, -R3 ;  /* 0x00000001002a7824 */ /* 0x000fe200078e0a03 */
[----:B------:R-:W-:-:S02]  /*0e10*/  ULOP3.LUT UR9, UR15, UR6, URZ, 0x3c, !UPT ;  /* 0x000000060f097292 */ /* 0x000fc4000f8e3c3f */
[----:B------:R-:W-:Y:S02]  /*0e20*/  @UP0 UIADD3 UR7, UR20, UR10, URZ ;  /* 0x0000000a14070290 */ /* 0x000fe4000fffe03f */
[----:B------:R-:W-:Y:S01]  /*0e30*/  UISETP.GE.AND UP1, UPT, UR9, URZ, UPT ;  /* 0x0000003f0900728c */ /* 0x000fe2000bf26270 */
[----:B------:R-:W-:Y:S01]  /*0e40*/  @UP0 ULDC.64 UR10, c[0x0][0x250] ;  /* 0x00009400000a0ab9 */ /* 0x000fe20000000a00 */
[----:B------:R-:W-:-:S03]  /*0e50*/  USHF.R.S32.HI UR9, URZ, 0x1f, UR15 ;  /* 0x0000001f3f097899 */ /* 0x000fc6000801140f */
[----:B------:R-:W-:Y:S02]  /*0e60*/  @UP2 UIADD3 UR21, UR21, 0x1, URZ ;  /* 0x0000000115152890 */ /* 0x000fe4000fffe03f */
[----:B------:R-:W-:Y:S02]  /*0e70*/  UISETP.NE.AND UP2, UPT, UR6, URZ, UPT ;  /* 0x0000003f0600728c */ /* 0x000fe4000bf45270 */
[----:B------:R-:W-:Y:S02]  /*0e80*/  @UP0 UIMAD.WIDE.U32 UR28, UR7, UR10, URZ ;  /* 0x0000000a071c02a5 */ /* 0x000fe4000f8e003f */
[----:B------:R-:W-:Y:S02]  /*0e90*/  @!UP1 UIADD3 UR21, -UR21, URZ, URZ ;  /* 0x0000003f15159290 */ /* 0x000fe4000fffe13f */
[----:B------:R-:W-:-:S04]  /*0ea0*/  @UP0 UIMAD UR7, UR7, UR11, URZ ;  /* 0x0000000b070702a4 */ /* 0x000fc8000f8e023f */
[----:B------:R-:W-:Y:S02]  /*0eb0*/  @UP0 UIADD3 UR25, UR29, UR7, URZ ;  /* 0x000000071d190290 */ /* 0x000fe4000fffe03f */
        /* <DEDUP_REMOVED lines=15> */
.L_x_1777:
[C---:B------:R-:W-:Y:S01]  /*0fb0*/  IADD3 R2, P0, R40.reuse, UR4, RZ ;  /* 0x0000000428027c10 */ /* 0x040fe2000ff1e0ff */
[----:B------:R-:W-:Y:S01]  /*0fc0*/  ULDC.64 UR6, c[0x0][0x258] ;  /* 0x0000960000067ab9 */ /* 0x000fe20000000a00 */
[----:B------:R-:W2:Y:S01]  /*0fd0*/  S2UR UR4, SR_CgaCtaId ;  /* 0x00000000000479c3 */ /* 0x000ea20000008800 */
[----:B------:R-:W-:Y:S01]  /*0fe0*/  UIMAD UR9, UR9, UR6, URZ ;  /* 0x00000006090972a4 */ /* 0x000fe2000f8e023f */
[----:B------:R-:W-:Y:S01]  /*0ff0*/  IADD3.X R3, R41, UR8, RZ, P0, !PT ;  /* 0x0000000829037c10 */ /* 0x000fe200087fe4ff */
[----:B------:R-:W-:Y:S01]  /*1000*/  IMAD.U32 R0, RZ, RZ, UR6 ;  /* 0x00000006ff007e24 */ /* 0x000fe2000f8e00ff */
[C---:B------:R-:W-:Y:S01]  /*1010*/  IADD3 R119, R40.reuse, 0x40, RZ ;  /* 0x0000004028777810 */ /* 0x040fe20007ffe0ff */
[C---:B------:R-:W-:Y:S01]  /*1020*/  VIADD R118, R40.reuse, 0x80 ;  /* 0x0000008028767836 */ /* 0x040fe20000000000 */
[----:B------:R-:W-:Y:S01]  /*1030*/  IADD3 R117, R40, 0xc0, RZ ;  /* 0x000000c028757810 */ /* 0x000fe20007ffe0ff */
[----:B------:R-:W-:Y:S01]  /*1040*/  IMAD.WIDE.U32 R16, R0, UR15, R2 ;  /* 0x0000000f00107c25 */ /* 0x000fe2000f8e0002 */
[----:B------:R-:W-:Y:S01]  /*1050*/  UIMAD UR15, UR15, UR7, UR9 ;  /* 0x000000070f0f72a4 */ /* 0x000fe2000f8e0209 */
[----:B------:R3:W-:Y:S01]  /*1060*/  STL [R1+0x80], R119 ;  /* 0x0000807701007387 */ /* 0x0007e20000100800 */
[----:B------:R-:W-:Y:S01]  /*1070*/  UIADD3 UR34, -UR34, UR18, URZ ;  /* 0x0000001222227290 */ /* 0x000fe2000fffe13f */
[C---:B------:R-:W-:Y:S01]  /*1080*/  VIADD R4, R240.reuse, 0x60 ;  /* 0x00000060f0047836 */ /* 0x040fe20000000000 */
[----:B------:R-:W-:Y:S01]  /*1090*/  ULDC.64 UR8, c[0x0][0x260] ;  /* 0x0000980000087ab9 */ /* 0x000fe20000000a00 */
[----:B------:R-:W-:Y:S01]  /*10a0*/  ULDC.64 UR6, c[0x0][0x268] ;  /* 0x00009a0000067ab9 */ /* 0x000fe20000000a00 */
[----:B------:R-:W-:Y:S01]  /*10b0*/  IMAD.U32 R31, RZ, RZ, UR8 ;  /* 0x00000008ff1f7e24 */ /* 0x000fe2000f8e00ff */
[----:B------:R-:W-:Y:S01]  /*10c0*/  MOV R30, UR6 ;  /* 0x00000006001e7c02 */ /* 0x000fe20008000f00 */
[----:B------:R3:W-:Y:S01]  /*10d0*/  STL [R1+0x7c], R118 ;  /* 0x00007c7601007387 */ /* 0x0007e20000100800 */
[C---:B------:R-:W-:Y:S01]  /*10e0*/  ISETP.GE.AND P0, PT, R240.reuse, UR34, PT ;  /* 0x00000022f0007c0c */ /* 0x040fe2000bf06270 */
[----:B------:R-:W-:Y:S01]  /*10f0*/  UMOV UR36, 0x400 ;  /* 0x0000040000247882 */ /* 0x000fe20000000000 */
[----:B------:R-:W-:Y:S01]  /*1100*/  UIMAD UR29, UR14, UR8, URZ ;  /* 0x000000080e1d72a4 */ /* 0x000fe2000f8e023f */
[----:B------:R3:W-:Y:S01]  /*1110*/  STL [R1+0x84], R117 ;  /* 0x0000847501007387 */ /* 0x0007e20000100800 */
[----:B------:R-:W-:Y:S01]  /*1120*/  UIADD3 UR20, UR22, -0x1, URZ ;  /* 0xffffffff16147890 */ /* 0x000fe2000fffe03f */
[--C-:B------:R-:W-:Y:S01]  /*1130*/  SHF.R.S32.HI R241, RZ, 0x1f, R240.reuse ;  /* 0x0000001ffff17819 */ /* 0x100fe200000114f0 */
[----:B------:R-:W-:Y:S01]  /*1140*/  UIMAD UR14, UR14, UR6, URZ ;  /* 0x000000060e0e72a4 */ /* 0x000fe2000f8e023f */
[----:B------:R3:W-:Y:S01]  /*1150*/  STL [R1+0xb8], R31 ;  /* 0x0000b81f01007387 */ /* 0x0007e20000100800 */
[----:B--2---:R-:W-:Y:S01]  /*1160*/  ULEA UR4, UR4, UR36, 0x18 ;  /* 0x0000002404047291 */ /* 0x004fe2000f8ec03f */
[----:B------:R-:W-:Y:S01]  /*1170*/  MOV R0, UR17 ;  /* 0x0000001100007c02 */ /* 0x000fe20008000f00 */
[----:B------:R-:W-:Y:S01]  /*1180*/  UIMAD UR9, UR21, UR9, UR29 ;  /* 0x00000009150972a4 */ /* 0x000fe2000f8e021d */
[----:B------:R3:W-:Y:S01]  /*1190*/  STL [R1+0xbc], R30 ;  /* 0x0000bc1e01007387 */ /* 0x0007e20000100800 */
[----:B------:R-:W-:Y:S01]  /*11a0*/  USHF.R.S32.HI UR19, URZ, 0x1f, UR20 ;  /* 0x0000001f3f137899 */ /* 0x000fe20008011414 */
[----:B------:R-:W-:Y:S01]  /*11b0*/  VIADD R15, R17, UR15 ;  /* 0x0000000f110f7c36 */ /* 0x000fe20008000000 */
[----:B------:R-:W-:Y:S01]  /*11c0*/  UIMAD UR29, UR21, UR7, UR14 ;  /* 0x00000007151d72a4 */ /* 0x000fe2000f8e020e */
[----:B------:R-:W-:Y:S01]  /*11d0*/  BSSY B0, `(.L_x_1778) ;  /* 0x0000035000007945 */ /* 0x000fe20003800000 */
[----:B------:R-:W-:Y:S01]  /*11e0*/  ISETP.GE.AND P5, PT, R5, UR34, PT ;  /* 0x0000002205007c0c */ /* 0x000fe2000bfa6270 */
[----:B------:R-:W-:Y:S01]  /*11f0*/  VIADD R24, R240, 0x20 ;  /* 0x00000020f0187836 */ /* 0x000fe20000000000 */
[----:B------:R-:W-:Y:S01]  /*1200*/  ISETP.GE.AND P6, PT, R4, UR34, PT ;  /* 0x0000002204007c0c */ /* 0x000fe2000bfc6270 */
[----:B------:R-:W-:Y:S01]  /*1210*/  IMAD.WIDE R12, R0, 0x80, R240 ;  /* 0x00000080000c7825 */ /* 0x000fe200078e02f0 */
[----:B------:R-:W-:-:S03]  /*1220*/  LEA R207, R207, UR4, 0x1 ;  /* 0x00000004cfcf7c11 */ /* 0x000fc6000f8e08ff */
[----:B------:R-:W-:Y:S02]  /*1230*/  IMAD R18, R241, UR12, RZ ;  /* 0x0000000cf1127c24 */ /* 0x000fe4000f8e02ff */
        /* <DEDUP_REMOVED lines=46> */
.L_x_1779:
[----:B------:R-:W-:Y:S05]  /*1520*/  BSYNC B0 ;  /* 0x0000000000007941 */ /* 0x000fea0003800000 */
.L_x_1778:
[----:B------:R-:W-:Y:S01]  /*1530*/  ISETP.GE.AND P1, PT, R24, UR34, PT ;  /* 0x0000002218007c0c */ /* 0x000fe2000bf26270 */
[----:B------:R-:W-:Y:S01]  /*1540*/  ULEA UR6, UR22, UR35, 0x6 ;  /* 0x0000002316067291 */ /* 0x000fe2000f8e303f */
[----:B--2-4-:R-:W-:Y:S01]  /*1550*/  IMAD R2, R240, UR13, R18 ;  /* 0x0000000df0027c24 */ /* 0x014fe2000f8e0212 */
[----:B------:R-:W-:Y:S01]  /*1560*/  IADD3 R20, P0, R10, UR26, RZ ;  /* 0x0000001a0a147c10 */ /* 0x000fe2000ff1e0ff */
[----:B------:R-:W-:Y:S01]  /*1570*/  IMAD R0, R241, UR10, RZ ;  /* 0x0000000af1007c24 */ /* 0x000fe2000f8e02ff */
[----:B------:R-:W-:Y:S01]  /*1580*/  UIADD3 UR6, UR6, -0x40, URZ ;  /* 0xffffffc006067890 */ /* 0x000fe2000fffe03f */
[----:B------:R-:W-:Y:S01]  /*1590*/  BSSY B0, `(.L_x_1780) ;  /* 0x0000037000007945 */ /* 0x000fe20003800000 */
[----:B------:R-:W-:Y:S01]  /*15a0*/  IADD3.X R21, R11, UR24, R2, P0, !PT ;  /* 0x000000180b157c10 */ /* 0x000fe200087fe402 */
[----:B------:R-:W-:Y:S01]  /*15b0*/  IMAD.WIDE.U32 R22, R240, UR10, R40 ;  /* 0x0000000af0167c25 */ /* 0x000fe2000f8e0028 */
[----:B------:R-:W-:Y:S02]  /*15c0*/  SHF.L.U32 R25, R42, 0x6, RZ ;  /* 0x000000062a197819 */ /* 0x000fe400000006ff */
[----:B------:R-:W-:Y:S01]  /*15d0*/  IADD3 R152, P0, R43, UR6, RZ ;  /* 0x000000062b987c10 */ /* 0x000fe2000ff1e0ff */
[----:B------:R-:W-:Y:S01]  /*15e0*/  IMAD R26, R240, UR11, R0 ;  /* 0x0000000bf01a7c24 */ /* 0x000fe2000f8e0200 */
[----:B------:R-:W-:Y:S01]  /*15f0*/  MOV R100, UR6 ;  /* 0x0000000600647c02 */ /* 0x000fe20008000f00 */
[----:B------:R-:W-:Y:S10]  /*1600*/  @P1 BRA `(.L_x_1781) ;  /* 0x0000000000bc1947 */ /* 0x000ff40003800000 */
        /* <DEDUP_REMOVED lines=47> */
.L_x_1781:
[----:B------:R-:W-:Y:S05]  /*1900*/  BSYNC B0 ;  /* 0x0000000000007941 */ /* 0x000fea0003800000 */
.L_x_1780:
        /* <DEDUP_REMOVED lines=49> */
.L_x_1783:
[----:B------:R-:W-:Y:S05]  /*1c20*/  BSYNC B0 ;  /* 0x0000000000007941 */ /* 0x000fea0003800000 */
.L_x_1782:
        /* <DEDUP_REMOVED lines=49> */
.L_x_1785:
[----:B------:R-:W-:Y:S05]  /*1f40*/  BSYNC B0 ;  /* 0x0000000000007941 */ /* 0x000fea0003800000 */
.L_x_1784:
[----:B--2-4-:R-:W-:Y:S01]  /*1f50*/  IMAD.WIDE.U32 R6, R31, UR21, R20 ;  /* 0x000000151f067c25 */ /* 0x014fe2000f8e0014 */
[----:B------:R-:W-:Y:S01]  /*1f60*/  UIMAD UR15, UR20, -0x40, UR27 ;  /* 0xffffffc0140f78a4 */ /* 0x000fe2000f8e021b */
[----:B------:R-:W-:Y:S01]  /*1f70*/  LOP3.LUT R0, R25, 0x1c0, RZ, 0xc0, !PT ;  /* 0x000001c019007812 */ /* 0x000fe200078ec0ff */
[----:B------:R-:W-:Y:S01]  /*1f80*/  USHF.L.U32 UR14, UR12, 0x6, URZ ;  /* 0x000000060c0e7899 */ /* 0x000fe2000800063f */
[----:B------:R-:W-:Y:S01]  /*1f90*/  VIADD R115, R7, UR9 ;  /* 0x0000000907737c36 */ /* 0x000fe20008000000 */
[----:B------:R2:W-:Y:S01]  /*1fa0*/  STL.64 [R1+0xa8], R6 ;  /* 0x0000a80601007387 */ /* 0x0005e20000100a00 */
[----:B------:R-:W-:Y:S01]  /*1fb0*/  IMAD.MOV.U32 R114, RZ, RZ, R6 ;  /* 0x000000ffff727224 */ /* 0x000fe200078e0006 */
[----:B------:R-:W-:Y:S01]  /*1fc0*/  USHF.L.U64.HI UR8, UR12, 0x6, UR13 ;  /* 0x000000060c087899 */ /* 0x000fe2000801020d */
[----:B------:R-:W-:Y:S01]  /*1fd0*/  ISETP.GE.AND P2, PT, R240, UR15, PT ;  /* 0x0000000ff0007c0c */ /* 0x000fe2000bf46270 */
[----:B-1----:R-:W-:Y:S01]  /*1fe0*/  IMAD.SHL.U32 R2, R29, 0x8, RZ ;  /* 0x000000081d027824 */ /* 0x002fe200078e00ff */
[----:B------:R-:W-:Y:S01]  /*1ff0*/  IADD3 R10, P1, R22, UR28, RZ ;  /* 0x0000001c160a7c10 */ /* 0x000fe2000ff3e0ff */
[----:B------:R2:W-:Y:S01]  /*2000*/  STL.64 [R1+0x98], R114 ;  /* 0x0000987201007387 */ /* 0x0005e20000100a00 */
[----:B------:R-:W-:Y:S01]  /*2010*/  UIMAD UR6, UR8, UR20, URZ ;  /* 0x00000014080672a4 */ /* 0x000fe2000f8e023f */
[----:B------:R-:W-:Y:S01]  /*2020*/  IMAD.U32 R112, RZ, RZ, UR14 ;  /* 0x0000000eff707e24 */ /* 0x000fe2000f8e00ff */
[----:B------:R-:W-:Y:S01]  /*2030*/  LOP3.LUT R4, R0, 0x8, R2, 0xf8, !PT ;  /* 0x0000000800047812 */ /* 0x000fe200078ef802 */
[----:B------:R-:W-:Y:S01]  /*2040*/  BSSY B0, `(.L_x_1786) ;  /* 0x000002f000007945 */ /* 0x000fe20003800000 */
[----:B------:R-:W-:Y:S01]  /*2050*/  UIMAD UR6, UR19, UR14, UR6 ;  /* 0x0000000e130672a4 */ /* 0x000fe2000f8e0206 */
[----:B------:R-:W-:Y:S01]  /*2060*/  SHF.R.U32.HI R0, RZ, 0x3, R0 ;  /* 0x00000003ff007819 */ /* 0x000fe20000011600 */
[----:B------:R-:W-:Y:S01]  /*2070*/  IMAD.WIDE.U32 R2, R112, UR20, R114 ;  /* 0x0000001470027c25 */ /* 0x000fe2000f8e0072 */
[----:B------:R-:W-:-:S02]  /*2080*/  ISETP.GE.AND P6, PT, R24, UR15, PT ;  /* 0x0000000f18007c0c */ /* 0x000fc4000bfc6270 */
[----:B------:R-:W-:Y:S01]  /*2090*/  LOP3.LUT R13, R4, R0, RZ, 0x3c, !PT ;  /* 0x00000000040d7212 */ /* 0x000fe200078e3cff */
[----:B------:R-:W-:Y:S01]  /*20a0*/  VIADD R0, R3, UR6 ;  /* 0x0000000603007c36 */ /* 0x000fe20008000000 */
[----:B------:R-:W-:Y:S01]  /*20b0*/  IADD3.X R11, R23, UR25, R26, P1, !PT ;  /* 0x00000019170b7c10 */ /* 0x000fe20008ffe41a */
[----:B------:R-:W-:Y:S08]  /*20c0*/  @P2 BRA `(.L_x_1787) ;  /* 0x0000000000982947 */ /* 0x000ff00003800000 */
[----:B------:R-:W-:Y:S02]  /*20d0*/  ULDC UR6, c[0x0][0x2d0] ;  /* 0x0000b40000067ab9 */ /* 0x000fe40000000800 */
[----:B------:R-:W-:Y:S02]  /*20e0*/  ISETP.GE.AND P4, PT, R119, UR6, PT ;  /* 0x0000000677007c0c */ /* 0x000fe4000bf86270 */
[----:B------:R-:W-:Y:S02]  /*20f0*/  ISETP.GE.AND P5, PT, R40, UR6, PT ;  /* 0x0000000628007c0c */ /* 0x000fe4000bfa6270 */
[----:B------:R-:W-:-:S09]  /*2100*/  ISETP.GE.AND P3, PT, R118, UR6, PT ;  /* 0x0000000676007c0c */ /* 0x000fd2000bf66270 */
[----:B--2---:R-:W1:Y:S02]  /*2110*/  @!P4 LDC.64 R6, c[0x0][0x218] ;  /* 0x00008600ff06cb82 */ /* 0x004e640000000a00 */
[----:B------:R4:W-:Y:S06]  /*2120*/  @P5 STS.128 [R207+0x10000], RZ ;  /* 0x010000ffcf005388 */ /* 0x0009ec0000000c00 */
[----:B------:R-:W2:Y:S08]  /*2130*/  @!P5 LDC.64 R8, c[0x0][0x218] ;  /* 0x00008600ff08db82 */ /* 0x000eb00000000a00 */
[----:B------:R-:W5:Y:S01]  /*2140*/  @!P3 LDC.64 R4, c[0x0][0x218] ;  /* 0x00008600ff04bb82 */ /* 0x000f620000000a00 */
[----:B-1----:R-:W-:-:S04]  /*2150*/  @!P4 LEA R6, P1, R2, R6, 0x1 ;  /* 0x000000060206c211 */ /* 0x002fc800078208ff */
[C---:B------:R-:W-:Y:S02]  /*2160*/  @!P4 LEA.HI.X R7, R2.reuse, R7, R0, 0x1, P1 ;  /* 0x000000070207c211 */ /* 0x040fe400008f0c00 */
[----:B------:R-:W-:Y:S02]  /*2170*/  ISETP.GE.AND P1, PT, R117, UR6, PT ;  /* 0x0000000675007c0c */ /* 0x000fe4000bf26270 */
        /* <DEDUP_REMOVED lines=27> */
.L_x_1787:
[----:B------:R-:W-:Y:S05]  /*2330*/  BSYNC B0 ;  /* 0x0000000000007941 */ /* 0x000fea0003800000 */
.L_x_1786:
[----:B------:R-:W-:Y:S01]  /*2340*/  USHF.L.U64.HI UR13, UR12, 0x5, UR13 ;  /* 0x000000050c0d7899 */ /* 0x000fe2000801020d */
[----:B------:R-:W-:Y:S01]  /*2350*/  BSSY B0, `(.L_x_1788) ;  /* 0x000002c000007945 */ /* 0x000fe20003800000 */
[----:B------:R-:W-:Y:S01]  /*2360*/  USHF.L.U32 UR12, UR12, 0x5, URZ ;  /* 0x000000050c0c7899 */ /* 0x000fe2000800063f */
[----:B------:R-:W-:Y:S02]  /*2370*/  SHF.L.U32 R12, R28, 0x6, RZ ;  /* 0x000000061c0c7819 */ /* 0x000fe400000006ff */
[----:B------:R-:W-:Y:S09]  /*2380*/  @P6 BRA `(.L_x_1789) ;  /* 0x0000000000a06947 */ /* 0x000ff20003800000 */
        /* <DEDUP_REMOVED lines=8> */
[----:B--2---:R-:W2:Y:S08]  /*2410*/  @!P5 LDC.64 R6, c[0x0][0x218] ;  /* 0x00008600ff06db82 */ /* 0x004eb00000000a00 */
[----:B-1----:R-:W1:Y:S01]  /*2420*/  @!P3 LDC.64 R4, c[0x0][0x218] ;  /* 0x00008600ff04bb82 */ /* 0x002e620000000a00 */
[----:B----4-:R-:W-:-:S04]  /*2430*/  @!P6 LEA R8, P1, R2, R8, 0x1 ;  /* 0x000000080208e211 */ /* 0x010fc800078208ff */
        /* <DEDUP_REMOVED lines=29> */
.L_x_1789:
[----:B------:R-:W-:Y:S05]  /*2610*/  BSYNC B0 ;  /* 0x0000000000007941 */ /* 0x000fea0003800000 */
.L_x_1788:
[----:B------:R-:W0:Y:S01]  /*2620*/  LDGDEPBAR ;  /* 0x00000000000079af */ /* 0x000e220000000000 */
[----:B------:R-:W-:Y:S01]  /*2630*/  ISETP.GE.AND P2, PT, R240, UR15, PT ;  /* 0x0000000ff0007c0c */ /* 0x000fe2000bf46270 */
[----:B---34-:R-:W-:Y:S01]  /*2640*/  IMAD.WIDE.U32 R8, R30, UR21, R10 ;  /* 0x000000151e087c25 */ /* 0x018fe2000f8e000a */
[----:B-1----:R-:W-:Y:S01]  /*2650*/  LOP3.LUT R4, R12, 0x1c0, RZ, 0xc0, !PT ;  /* 0x000001c00c047812 */ /* 0x002fe200078ec0ff */
[----:B------:R-:W-:Y:S01]  /*2660*/  UIMAD UR6, UR19, UR10, URZ ;  /* 0x0000000a130672a4 */ /* 0x000fe2000f8e023f */
[----:B------:R-:W-:Y:S01]  /*2670*/  BSSY B0, `(.L_x_1790) ;  /* 0x0000044000007945 */ /* 0x000fe20003800000 */
[----:B--2---:R-:W-:Y:S01]  /*2680*/  VIADD R7, R9, UR29 ;  /* 0x0000001d09077c36 */ /* 0x004fe20008000000 */
[----:B------:R1:W-:Y:S01]  /*2690*/  STL.64 [R1+0xa0], R8 ;  /* 0x0000a00801007387 */ /* 0x0003e20000100a00 */
[----:B------:R-:W-:Y:S01]  /*26a0*/  IMAD.SHL.U32 R0, R240, 0x8, RZ ;  /* 0x00000008f0007824 */ /* 0x000fe200078e00ff */
[----:B------:R-:W-:Y:S01]  /*26b0*/  UIMAD.WIDE.U32 UR34, UR20, UR10, URZ ;  /* 0x0000000a142272a5 */ /* 0x000fe2000f8e003f */
[----:B------:R-:W-:Y:S01]  /*26c0*/  IMAD.SHL.U32 R3, R27, 0x40, RZ ;  /* 0x000000401b037824 */ /* 0x000fe200078e00ff */
[----:B------:R1:W-:Y:S01]  /*26d0*/  STL [R1+0xb0], R7 ;  /* 0x0000b00701007387 */ /* 0x0003e20000100800 */
[----:B------:R-:W-:Y:S01]  /*26e0*/  UIMAD UR6, UR20, UR11, UR6 ;  /* 0x0000000b140672a4 */ /* 0x000fe2000f8e0206 */
[----:B------:R-:W-:-:S02]  /*26f0*/  LOP3.LUT R2, R4, 0x8, R0, 0xf8, !PT ;  /* 0x0000000804027812 */ /* 0x000fc400078ef800 */
[----:B------:R-:W-:Y:S01]  /*2700*/  SHF.R.U32.HI R0, RZ, 0x3, R4 ;  /* 0x00000003ff007819 */ /* 0x000fe20000011604 */
[----:B------:R-:W-:Y:S01]  /*2710*/  UIADD3 UR6, UR35, UR6, URZ ;  /* 0x0000000623067290 */ /* 0x000fe2000fffe03f */
[----:B------:R-:W-:Y:S01]  /*2720*/  IMAD.U32 R5, RZ, RZ, UR35 ;  /* 0x00000023ff057e24 */ /* 0x000fe2000f8e00ff */
[----:B------:R-:W-:Y:S01]  /*2730*/  LOP3.LUT R5, R13, 0xfffffe00, R3, 0xf8, !PT ;  /* 0xfffffe000d057812 */ /* 0x000fe200078ef803 */
[----:B------:R-:W-:Y:S01]  /*2740*/  IMAD.U32 R4, RZ, RZ, UR34 ;  /* 0x00000022ff047e24 */ /* 0x000fe2000f8e00ff */
[----:B------:R-:W-:Y:S02]  /*2750*/  LOP3.LUT R0, R2, R0, RZ, 0x3c, !PT ;  /* 0x0000000002007212 */ /* 0x000fe400078e3cff */
[----:B------:R-:W-:Y:S01]  /*2760*/  IMAD.U32 R6, RZ, RZ, UR6 ;  /* 0x00000006ff067e24 */ /* 0x000fe2000f8e00ff */
[----:B------:R-:W-:Y:S01]  /*2770*/  ISETP.GE.AND P6, PT, R24, UR15, PT ;  /* 0x0000000f18007c0c */ /* 0x000fe2000bfc6270 */
[----:B------:R-:W-:-:S04]  /*2780*/  DEPBAR.LE SB0, 0x0 ;  /* 0x000080000000791a */ /* 0x000fc80000000000 */
[----:B------:R-:W-:Y:S01]  /*2790*/  BAR.SYNC.DEFER_BLOCKING 0x0 ;  /* 0x0000000000007b1d */ /* 0x000fe20000010000 */
[----:B------:R-:W-:Y:S01]  /*27a0*/  IMAD R0, R29, 0x200, R0 ;  /* 0x000002001d007824 */ /* 0x000fe200078e0200 */
[----:B------:R-:W-:Y:S01]  /*27b0*/  LEA R3, P1, R4, R8, 0x6 ;  /* 0x0000000804037211 */ /* 0x000fe200078230ff */
[----:B------:R-:W-:-:S03]  /*27c0*/  IMAD R2, R113, 0x400, R5 ;  /* 0x0000040071027824 */ /* 0x000fc600078e0205 */
[----:B------:R-:W-:Y:S02]  /*27d0*/  LEA.HI.X R4, R4, R7, R6, 0x6, P1 ;  /* 0x0000000704047211 */ /* 0x000fe400008f3406 */
[----:B------:R-:W-:Y:S02]  /*27e0*/  LEA R178, R0, UR4, 0x1 ;  /* 0x0000000400b27c11 */ /* 0x000fe4000f8e08ff */
[----:B------:R-:W-:Y:S01]  /*27f0*/  LEA R187, R2, UR4, 0x1 ;  /* 0x0000000402bb7c11 */ /* 0x000fe2000f8e08ff */
        /* <DEDUP_REMOVED lines=9> */
[----:B-1----:R-:W1:Y:S02]  /*2890*/  @!P4 LDC.64 R8, c[0x0][0x220] ;  /* 0x00008800ff08cb82 */ /* 0x002e640000000a00 */
[----:B------:R2:W-:Y:S06]  /*28a0*/  @P5 STS.128 [R207+0x18000], RZ ;  /* 0x018000ffcf005388 */ /* 0x0005ec0000000c00 */
        /* <DEDUP_REMOVED lines=32> */
.L_x_1791:
[----:B------:R-:W-:Y:S05]  /*2ab0*/  BSYNC B0 ;  /* 0x0000000000007941 */ /* 0x000fea0003800000 */
.L_x_1790:
[----:B------:R4:W-:Y:S01]  /*2ac0*/  @P6 STS.128 [R207+0x19000], RZ ;  /* 0x019000ffcf006388 */ /* 0x0009e20000000c00 */
[----:B------:R-:W-:Y:S03]  /*2ad0*/  BSSY B0, `(.L_x_1792) ;  /* 0x0000030000007945 */ /* 0x000fe60003800000 */
[----:B------:R4:W-:Y:S04]  /*2ae0*/  @P6 STS.128 [R207+0x1b000], RZ ;  /* 0x01b000ffcf006388 */ /* 0x0009e80000000c00 */
        /* <DEDUP_REMOVED lines=12> */
[----:B--2---:R-:W2:Y:S01]  /*2bb0*/  @!P6 LDC.64 R10, c[0x0][0x220] ;  /* 0x00008800ff0aeb82 */ /* 0x004ea20000000a00 */
[----:B------:R2:W-:Y:S07]  /*2bc0*/  @P6 STS.128 [R207+0x19000], RZ ;  /* 0x019000ffcf006388 */ /* 0x0005ee0000000c00 */
[----:B-1----:R-:W1:Y:S08]  /*2bd0*/  @!P5 LDC.64 R8, c[0x0][0x220] ;  /* 0x00008800ff08db82 */ /* 0x002e700000000a00 */
[----:B---3--:R-:W3:Y:S01]  /*2be0*/  @!P3 LDC.64 R6, c[0x0][0x220] ;  /* 0x00008800ff06bb82 */ /* 0x008ee20000000a00 */
        /* <DEDUP_REMOVED lines=30> */
.L_x_1793:
[----:B------:R-:W-:Y:S05]  /*2dd0*/  BSYNC B0 ;  /* 0x0000000000007941 */ /* 0x000fea0003800000 */
.L_x_1792:
[----:B-12---:R-:W-:Y:S01]  /*2de0*/  LDSM.16.M88.4 R8, [R187] ;  /* 0x00000000bb08783b */ /* 0x006fe20000000200 */
        /* <DEDUP_REMOVED lines=10> */
[----:B------:R-:W5:Y:S01]  /*2e90*/  LDSM.16.M88.4 R24, [R178+0x11000] ;  /* 0x01100000b218783b */ /* 0x000f620000000200 */
[----:B------:R-:W-:-:S02]  /*2ea0*/  IMAD R188, R4, 0x2, R187 ;  /* 0x0000000204bc7824 */ /* 0x000fc400078e02bb */
[----:B------:R-:W-:Y:S01]  /*2eb0*/  @P1 VIADD R191, R0, 0xffffffe0 ;  /* 0xffffffe000bf1836 */ /* 0x000fe20000000000 */
[----:B------:R-:W4:Y:S01]  /*2ec0*/  LDSM.16.M88.4 R44, [R178+0x11800] ;  /* 0x01180000b22c783b */ /* 0x000f220000000200 */
[----:B------:R-:W-:Y:S01]  /*2ed0*/  IMAD.MOV.U32 R0, RZ, RZ, 0x40 ;  /* 0x00000040ff007424 */ /* 0x000fe200078e00ff */
[----:B------:R-:W-:Y:S01]  /*2ee0*/  LOP3.LUT P1, RZ, R42, 0x4, RZ, 0xc0, !PT ;  /* 0x000000042aff7812 */ /* 0x000fe2000782c0ff */
[----:B------:R-:W-:Y:S01]  /*2ef0*/  IMAD.SHL.U32 R3, R101, 0x2, RZ ;  /* 0x0000000265037824 */ /* 0x000fe200078e00ff */
[----:B------:R-:W-:Y:S01]  /*2f00*/  LDSM.16.M88.4 R12, [R188] ;  /* 0x00000000bc0c783b */ /* 0x000fe20000000200 */
[C---:B------:R-:W-:Y:S01]  /*2f10*/  VIADD R206, R191.reuse, 0x800 ;  /* 0x00000800bfce7836 */ /* 0x040fe20000000000 */
[----:B------:R-:W-:Y:S01]  /*2f20*/  SEL R2, R2, 0xffffffe0, !P1 ;  /* 0xffffffe002027807 */ /* 0x000fe20004800000 */
[C---:B------:R-:W-:Y:S01]  /*2f30*/  VIADD R205, R191.reuse, 0x1000 ;  /* 0x00001000bfcd7836 */ /* 0x040fe20000000000 */
[----:B------:R-:W4:Y:S01]  /*2f40*/  LDSM.16.M88.4 R52, [R191] ;  /* 0x00000000bf34783b */ /* 0x000f220000000200 */
[----:B------:R-:W-:Y:S01]  /*2f50*/  SEL R0, R0, 0xffffffc0, !P2 ;  /* 0xffffffc000007807 */ /* 0x000fe20005000000 */
[----:B------:R-:W-:Y:S01]  /*2f60*/  VIADD R204, R191, 0x1800 ;  /* 0x00001800bfcc7836 */ /* 0x000fe20000000000 */
[----:B------:R-:W-:Y:S01]  /*2f70*/  LOP3.LUT R3, R3, 0x6, RZ, 0xc0, !PT ;  /* 0x0000000603037812 */ /* 0x000fe200078ec0ff */
[----:B------:R-:W4:Y:S01]  /*2f80*/  LDSM.16.M88.4 R36, [R191+0x800] ;  /* 0x00080000bf24783b */ /* 0x000f220000000200 */
[----:B------:R-:W-:-:S02]  /*2f90*/  IMAD R190, R2, 0x2, R187 ;  /* 0x0000000202be7824 */ /* 0x000fc400078e02bb */
[----:B------:R-:W-:Y:S01]  /*2fa0*/  IMAD.IADD R184, R178, 0x1, R0 ;  /* 0x00000001b2b87824 */ /* 0x000fe200078e0200 */
[----:B------:R-:W4:Y:S01]  /*2fb0*/  LDSM.16.M88.4 R60, [R191+0x1000] ;  /* 0x00100000bf3c783b */ /* 0x000f220000000200 */
[----:B------:R-:W-:Y:S02]  /*2fc0*/  IMAD R189, R2, 0x2, R188 ;  /* 0x0000000202bd7824 */ /* 0x000fe400078e02bc */
[----:B------:R-:W-:Y:S01]  /*2fd0*/  IMAD.IADD R183, R0, 0x1, R191 ;  /* 0x0000000100b77824 */ /* 0x000fe200078e02bf */
[----:B------:R-:W4:Y:S01]  /*2fe0*/  LDSM.16.M88.4 R84, [R191+0x1800] ;  /* 0x00180000bf54783b */ /* 0x000f220000000200 */
        /* <DEDUP_REMOVED lines=8> */
[C---:B---3--:R-:W-:Y:S01]  /*3070*/  VIADD R7, R0.reuse, 0x1 ;  /* 0x0000000100077836 */ /* 0x048fe20000000000 */
        /* <DEDUP_REMOVED lines=13> */
[----:B-----5:R-:W-:Y:S01]  /*3150*/  HMMA.16816.F32.BF16 R16, R8, R24, RZ ;  /* 0x000000180810723c */ /* 0x020fe200000418ff */
[----:B------:R-:W-:Y:S01]  /*3160*/  ISETP.GE.AND P5, PT, R7, UR27, PT ;  /* 0x0000001b07007c0c */ /* 0x000fe2000bfa6270 */
[----:B------:R-:W-:Y:S01]  /*3170*/  VIADD R7, R0, 0x10 ;  /* 0x0000001000077836 */ /* 0x000fe20000000000 */
[----:B------:R-:W-:Y:S01]  /*3180*/  ISETP.GE.AND P4, PT, R6, UR27, PT ;  /* 0x0000001b06007c0c */ /* 0x000fe2000bf86270 */
[----:B------:R-:W-:-:S02]  /*3190*/  VIADD R6, R0, 0x11 ;  /* 0x0000001100067836 */ /* 0x000fc40000000000 */
[C---:B------:R-:W-:Y:S01]  /*31a0*/  HMMA.16816.F32.BF16 R24, R8.reuse, R26, RZ ;  /* 0x0000001a0818723c */ /* 0x040fe200000418ff */
[----:B------:R-:W-:Y:S01]  /*31b0*/  ISETP.GE.AND P2, PT, R7, UR27, PT ;  /* 0x0000001b07007c0c */ /* 0x000fe2000bf46270 */
[C---:B------:R-:W-:Y:S01]  /*31c0*/  VIADD R200, R191.reuse, 0x3800 ;  /* 0x00003800bfc87836 */ /* 0x040fe20000000000 */
        /* <DEDUP_REMOVED lines=14> */
[----:B------:R-:W-:Y:S01]  /*32b0*/  HMMA.16816.F32.BF16 R64, R12, R52, R48 ;  /* 0x000000340c40723c */ /* 0x000fe20000041830 */
        /* <DEDUP_REMOVED lines=180> */
[----:B------:R-:W-:Y:S02]  /*3e00*/  FSEL R43, R19, -INF , !P5 ;  /* 0xff800000132b7808 */ /* 0x000fe40006800000 */
[----:B------:R-:W-:Y:S01]  /*3e10*/  FSEL R38, R17, -INF , !P5 ;  /* 0xff80000011267808 */ /* 0x000fe20006800000 */
[----:B------:R-:W-:Y:S01]  /*3e20*/  HMMA.16816.F32.BF16 R12, R8, R82, R48 ;  /* 0x00000052080c723c */ /* 0x000fe20000041830 */
[----:B------:R-:W-:Y:S01]  /*3e30*/  ISETP.GE.AND P5, PT, R6, UR27, PT ;  /* 0x0000001b06007c0c */ /* 0x000fe2000bfa6270 */
[----:B------:R-:W-:-:S04]  /*3e40*/  VIADD R6, R0, 0x28 ;  /* 0x0000002800067836 */ /* 0x000fc80000000000 */
[C---:B----4-:R-:W-:Y:S01]  /*3e50*/  HMMA.16816.F32.BF16 R20, R8.reuse, R84, R52 ;  /* 0x000000540814723c */ /* 0x050fe20000041834 */
[----:B------:R-:W-:Y:S02]  /*3e60*/  FSEL R48, R18, -INF , !P0 ;  /* 0xff80000012307808 */ /* 0x000fe40004000000 */
[----:B------:R-:W-:Y:S01]  /*3e70*/  ISETP.GE.AND P0, PT, R3, UR27, PT ;  /* 0x0000001b03007c0c */ /* 0x000fe2000bf06270 */
[----:B------:R-:W-:Y:S02]  /*3e80*/  VIADD R3, R0, 0x21 ;  /* 0x0000002100037836 */ /* 0x000fe40000000000 */
[C---:B------:R-:W-:Y:S06]  /*3e90*/  HMMA.16816.F32.BF16 R28, R8.reuse, R86, R56 ;  /* 0x00000056081c723c */ /* 0x040fec0000041838 */
[C---:B-1----:R-:W-:Y:S06]  /*3ea0*/  HMMA.16816.F32.BF16 R24, R8.reuse, R68, R60 ;  /* 0x000000440818723c */ /* 0x042fec000004183c */
[----:B------:R-:W-:Y:S01]  /*3eb0*/  FSEL R50, R14, -INF , !P4 ;  /* 0xff8000000e327808 */ /* 0x000fe20006000000 */
[----:B------:R-:W-:Y:S01]  /*3ec0*/  HMMA.16816.F32.BF16 R16, R8, R70, R64 ;  /* 0x000000460810723c */ /* 0x000fe20000041840 */
[----:B------:R-:W-:-:S02]  /*3ed0*/  FSEL R42, R12, -INF , !P4 ;  /* 0xff8000000c2a7808 */ /* 0x000fc40006000000 */
[----:B------:R-:W-:Y:S02]  /*3ee0*/  FSEL R49, R15, -INF , !P3 ;  /* 0xff8000000f317808 */ /* 0x000fe40005800000 */
        /* <DEDUP_REMOVED lines=121> */
.L_x_1796:
[----:B------:R-:W-:Y:S05]  /*4680*/  BSYNC B0 ;  /* 0x0000000000007941 */ /* 0x000fea0003800000 */
.L_x_1795:
[----:B------:R-:W0:Y:S02]  /*4690*/  LDGDEPBAR ;  /* 0x00000000000079af */ /* 0x000e240000000000 */
.L_x_1794:
[----:B------:R-:W-:Y:S01]  /*46a0*/  FMNMX.FTZ R0, R39, R38, !PT ;  /* 0x0000002627007209 */ /* 0x000fe20007810000 */
[----:B------:R-:W-:Y:S01]  /*46b0*/  USHF.L.U32 UR35, UR20, 0x1, URZ ;  /* 0x0000000114237899 */ /* 0x000fe2000800063f */
[----:B------:R-:W-:Y:S01]  /*46c0*/  IMAD.WIDE.U32 R98, R116, -0x2daee0ad, RZ ;  /* 0xd2511f5374627825 */ /* 0x000fe200078e00ff */
[----:B------:R-:W-:Y:S01]  /*46d0*/  UIADD3 UR20, UR32, -0x61c88647, URZ ;  /* 0x9e3779b920147890 */ /* 0x000fe2000fffe03f */
[----:B------:R-:W-:Y:S01]  /*46e0*/  FMNMX.FTZ R0, R42, R0, !PT ;  /* 0x000000002a007209 */ /* 0x000fe20007810000 */
[----:B------:R-:W-:Y:S01]  /*46f0*/  ULOP3.LUT UR6, UR35, UR33, URZ, 0x3c, !UPT ;  /* 0x0000002123067292 */ /* 0x000fe2000f8e3c3f */
[----:B------:R-:W-:Y:S01]  /*4700*/  LOP3.LUT R252, R252, UR32, RZ, 0x3c, !PT ;  /* 0x00000020fcfc7c12 */ /* 0x000fe2000f8e3cff */
[----:B------:R-:W-:Y:S01]  /*4710*/  UIADD3 UR15, UR33, 0x76cf5d0a, URZ ;  /* 0x76cf5d0a210f7890 */ /* 0x000fe2000fffe03f */
[----:B------:R-:W-:Y:S01]  /*4720*/  FMNMX.FTZ R0, R36, R0, !PT ;  /* 0x0000000024007209 */ /* 0x000fe20007810000 */
[----:B------:R-:W-:Y:S01]  /*4730*/  UIADD3 UR19, UR32, 0x3c6ef372, URZ ;  /* 0x3c6ef37220137890 */ /* 0x000fe2000fffe03f */
[----:B------:R-:W-:Y:S01]  /*4740*/  STL [R1+0xe4], R193 ;  /* 0x0000e4c101007387 */ /* 0x000fe20000100800 */
[----:B------:R-:W-:Y:S01]  /*4750*/  UIADD3 UR14, UR32, -0x255992d5, URZ ;  /* 0xdaa66d2b200e7890 */ /* 0x000fe2000fffe03f */
[----:B------:R-:W-:Y:S01]  /*4760*/  FMNMX.FTZ R0, R37, R0, !PT ;  /* 0x0000000025007209 */ /* 0x000fe20007810000 */
[----:B------:R-:W-:Y:S01]  /*4770*/  ULDC UR36, c[0x0][0x2ec] ;  /* 0x0000bb0000247ab9 */ /* 0x000fe20000000800 */
[----:B------:R-:W-:Y:S01]  /*4780*/  UIADD3 UR11, UR33, 0x32370b8f, URZ ;  /* 0x32370b8f210b7890 */ /* 0x000fe2000fffe03f */
[----:B------:R-:W-:Y:S01]  /*4790*/  STL [R1+0xe0], R192 ;  /* 0x0000e0c001007387 */ /* 0x000fe20000100800 */
[----:B------:R-:W-:Y:S01]  /*47a0*/  FMNMX.FTZ R0, R22, R0, !PT ;  /* 0x0000000016007209 */ /* 0x000fe20007810000 */
[----:B------:R-:W-:Y:S01]  /*47b0*/  UIADD3 UR8, UR33, -0x126145ec, URZ ;  /* 0xed9eba1421087890 */ /* 0x000fe2000fffe03f */
[----:B------:R-:W-:Y:S01]  /*47c0*/  LEA R179, R5, UR4, 0x1 ;  /* 0x0000000405b37c11 */ /* 0x000fe2000f8e08ff */
[----:B------:R-:W-:Y:S01]  /*47d0*/  UIADD3 UR7, UR32, 0x1715609d, URZ ;  /* 0x1715609d20077890 */ /* 0x000fe2000fffe03f */
[----:B------:R-:W-:Y:S01]  /*47e0*/  FMNMX.FTZ R0, R28, R0, !PT ;  /* 0x000000001c007209 */ /* 0x000fe20007810000 */
[----:B------:R-:W-:Y:S01]  /*47f0*/  UIADD3 UR10, UR32, 0x78dde6e4, URZ ;  /* 0x78dde6e4200a7890 */ /* 0x000fe2000fffe03f */
[----:B------:R-:W-:Y:S01]  /*4800*/  STL [R1+0xdc], R191 ;  /* 0x0000dcbf01007387 */ /* 0x000fe20000100800 */
[----:B------:R-:W-:Y:S01]  /*4810*/  UIADD3 UR27, UR33, 0x646e171e, URZ ;  /* 0x646e171e211b7890 */ /* 0x000fe2000fffe03f */
[----:B------:R-:W-:Y:S01]  /*4820*/  FMNMX.FTZ R0, R29, R0, !PT ;  /* 0x000000001d007209 */ /* 0x000fe20007810000 */
[----:B------:R-:W-:Y:S01]  /*4830*/  UIADD3 UR34, UR32, -0x4ab325aa, URZ ;  /* 0xb54cda5620227890 */ /* 0x000fe2000fffe03f */
[----:B------:R-:W-:Y:S01]  /*4840*/  STL [R1+0xd8], R190 ;  /* 0x0000d8be01007387 */ /* 0x000fe20000100800 */
[--C-:B------:R-:W-:Y:S01]  /*4850*/  IMAD R180, R4, 0x2, R179.reuse ;  /* 0x0000000204b47824 */ /* 0x100fe200078e02b3 */
[----:B------:R-:W-:Y:S01]  /*4860*/  FMNMX.FTZ R0, R100, R0, !PT ;  /* 0x0000000064007209 */ /* 0x000fe20007810000 */
[C---:B------:R-:W-:Y:S01]  /*4870*/  IMAD R182, R2.reuse, 0x2, R179 ;  /* 0x0000000202b67824 */ /* 0x040fe200078e02b3 */
[----:B------:R-:W-:Y:S01]  /*4880*/  STL [R1+0xd4], R189 ;  /* 0x0000d4bd01007387 */ /* 0x000fe20000100800 */
[----:B------:R-:W-:Y:S01]  /*4890*/  IMAD R181, R2, 0x2, R180 ;  /* 0x0000000202b57824 */ /* 0x000fe200078e02b4 */
[----:B------:R-:W-:Y:S01]  /*48a0*/  FMNMX.FTZ R0, R101, R0, !PT ;  /* 0x0000000065007209 */ /* 0x000fe20007810000 */
[----:B------:R-:W-:Y:S01]  /*48b0*/  UIADD3 UR4, UR35, 0x1, URZ ;  /* 0x0000000123047890 */ /* 0x000fe2000fffe03f */
[----:B------:R-:W-:Y:S02]  /*48c0*/  LDSM.16.MT88.4 R52, [R180+0x18000] ;  /* 0x01800000b434783b */ /* 0x000fe40000004200 */
[----:B------:R-:W-:Y:S01]  /*48d0*/  FMNMX.FTZ R0, R104, R0, !PT ;  /* 0x0000000068007209 */ /* 0x000fe20007810000 */
[----:B------:R-:W-:Y:S01]  /*48e0*/  ULOP3.LUT UR4, UR4, UR33, URZ, 0x3c, !UPT ;  /* 0x0000002104047292 */ /* 0x000fe2000f8e3c3f */
[----:B------:R-:W-:Y:S02]  /*48f0*/  LDSM.16.MT88.4 R84, [R180+0x1a000] ;  /* 0x01a00000b454783b */ /* 0x000fe40000004200 */
[----:B------:R-:W-:-:S02]  /*4900*/  FMNMX.FTZ R0, R105, R0, !PT ;  /* 0x0000000069007209 */ /* 0x000fc40007810000 */
[----:B------:R-:W-:Y:S02]  /*4910*/  LDSM.16.MT88.4 R44, [R182+0x18000] ;  /* 0x01800000b62c783b */ /* 0x000fe40000004200 */
[----:B------:R-:W-:Y:S02]  /*4920*/  FMNMX.FTZ R0, R108, R0, !PT ;  /* 0x000000006c007209 */ /* 0x000fe40007810000 */
[----:B------:R-:W-:Y:S02]  /*4930*/  LDSM.16.MT88.4 R80, [R179+0x1a000] ;  /* 0x01a00000b350783b */ /* 0x000fe40000004200 */
[----:B------:R-:W-:Y:S02]  /*4940*/  FMNMX.FTZ R3, R109, R0, !PT ;  /* 0x000000006d037209 */ /* 0x000fe40007810000 */
[----:B------:R-:W-:Y:S01]  /*4950*/  FMNMX.FTZ R0, R48, R43, !PT ;  /* 0x0000002b30007209 */ /* 0x000fe20007810000 */
[----:B------:R-:W-:Y:S01]  /*4960*/  LDSM.16.MT88.4 R72, [R182+0x18800] ;  /* 0x01880000b648783b */ /* 0x000fe20000004200 */
[----:B-12---:R-:W-:-:S02]  /*4970*/  FMNMX.FTZ R6, R140, R3, !PT ;  /* 0x000000038c067209 */ /* 0x006fc40007810000 */
[----:B------:R-:W-:Y:S01]  /*4980*/  FMNMX.FTZ R3, R50, R0, !PT ;  /* 0x0000000032037209 */ /* 0x000fe20007810000 */
[----:B------:R-:W-:Y:S01]  /*4990*/  STL [R1+0xd0], R188 ;  /* 0x0000d0bc01007387 */ /* 0x000fe20000100800 */
[----:B------:R-:W-:Y:S02]  /*49a0*/  FMNMX.FTZ R0, R134, R6, !PT ;  /* 0x0000000686007209 */ /* 0x000fe40007810000 */
[----:B------:R-:W-:Y:S01]  /*49b0*/  FMNMX.FTZ R3, R49, R3, !PT ;  /* 0x0000000331037209 */ /* 0x000fe20007810000 */
[----:B------:R-:W-:Y:S03]  /*49c0*/  LDSM.16.MT88.4 R68, [R181+0x18800] ;  /* 0x01880000b544783b */ /* 0x000fe60000004200 */
[----:B------:R-:W-:Y:S01]  /*49d0*/  FMNMX.FTZ R3, R51, R3, !PT ;  /* 0x0000000333037209 */ /* 0x000fe20007810000 */
[----:B------:R-:W1:Y:S03]  /*49e0*/  SHFL.BFLY PT, R6, R0, 0x2, 0x1f ;  /* 0x0c401f0000067f89 */ /* 0x000e6600000e0000 */
[----:B------:R-:W-:Y:S01]  /*49f0*/  FMNMX.FTZ R3, R33, R3, !PT ;  /* 0x0000000321037209 */ /* 0x000fe20007810000 */
[----:B------:R-:W-:Y:S03]  /*4a00*/  STL [R1+0xcc], R187 ;  /* 0x0000ccbb01007387 */ /* 0x000fe60000100800 */
[----:B------:R-:W-:Y:S01]  /*4a10*/  FMNMX.FTZ R3, R57, R3, !PT ;  /* 0x0000000339037209 */ /* 0x000fe20007810000 */
[----:B------:R-:W-:Y:S03]  /*4a20*/  STL [R1+0xc8], R184 ;  /* 0x0000c8b801007387 */ /* 0x000fe60000100800 */
[----:B------:R-:W-:Y:S01]  /*4a30*/  FMNMX.FTZ R3, R32, R3, !PT ;  /* 0x0000000320037209 */ /* 0x000fe20007810000 */
[----:B------:R-:W-:Y:S03]  /*4a40*/  STL [R1+0xc4], R183 ;  /* 0x0000c4b701007387 */ /* 0x000fe60000100800 */
[----:B------:R-:W-:Y:S01]  /*4a50*/  FMNMX.FTZ R3, R102, R3, !PT ;  /* 0x0000000366037209 */ /* 0x000fe20007810000 */
[----:B------:R-:W-:Y:S03]  /*4a60*/  STL [R1+0xc0], R178 ;  /* 0x0000c0b201007387 */ /* 0x000fe60000100800 */
[----:B------:R-:W-:Y:S01]  /*4a70*/  FMNMX.FTZ R3, R103, R3, !PT ;  /* 0x0000000367037209 */ /* 0x000fe20007810000 */
[----:B------:R-:W-:Y:S03]  /*4a80*/  LDSM.16.MT88.4 R76, [R182+0x1a000] ;  /* 0x01a00000b64c783b */ /* 0x000fe60000004200 */
[----:B------:R-:W-:Y:S01]  /*4a90*/  FMNMX.FTZ R3, R107, R3, !PT ;  /* 0x000000036b037209 */ /* 0x000fe20007810000 */
[----:B------:R-:W-:Y:S01]  /*4aa0*/  LDSM.16.MT88.4 R88, [R182+0x1a800] ;  /* 0x01a80000b658783b */ /* 0x000fe20000004200 */
[----:B-1----:R-:W-:Y:S01]  /*4ab0*/  FMNMX.FTZ R0, R0, R6, !PT ;  /* 0x0000000600007209 */ /* 0x002fe20007810000 */
[----:B------:R-:W-:Y:S01]  /*4ac0*/  IMAD.U32 R6, RZ, RZ, UR17 ;  /* 0x00000011ff067e24 */ /* 0x000fe2000f8e00ff */
[----:B------:R-:W-:-:S03]  /*4ad0*/  FMNMX.FTZ R3, R106, R3, !PT ;  /* 0x000000036a037209 */ /* 0x000fc60007810000 */
[----:B------:R-:W-:Y:S01]  /*4ae0*/  IMAD R243, R6, 0x8, R113 ;  /* 0x0000000806f37824 */ /* 0x000fe200078e0271 */
[----:B------:R-:W-:Y:S01]  /*4af0*/  LOP3.LUT R6, R99, UR6, RZ, 0x3c, !PT ;  /* 0x0000000663067c12 */ /* 0x000fe2000f8e3cff */
[----:B------:R-:W1:Y:S01]  /*4b00*/  SHFL.BFLY PT, R132, R0, 0x1, 0x1f ;  /* 0x0c201f0000847f89 */ /* 0x000e6200000e0000 */
[----:B------:R-:W-:Y:S01]  /*4b10*/  FMNMX.FTZ R3, R110, R3, !PT ;  /* 0x000000036e037209 */ /* 0x000fe20007810000 */
[----:B------:R-:W-:Y:S01]  /*4b20*/  IMAD.WIDE.U32 R94, R243, -0x326172a9, RZ ;  /* 0xcd9e8d57f35e7825 */ /* 0x000fe200078e00ff */
[----:B------:R-:W-:Y:S02]  /*4b30*/  UIADD3 UR6, UR33, -0x4498517b, URZ ;  /* 0xbb67ae8521067890 */ /* 0x000fe4000fffe03f */
[----:B------:R-:W-:Y:S01]  /*4b40*/  FMNMX.FTZ R3, R111, R3, !PT ;  /* 0x000000036f037209 */ /* 0x000fe20007810000 */
[----:B------:R-:W-:Y:S01]  /*4b50*/  IMAD.WIDE.U32 R6, R6, -0x326172a9, RZ ;  /* 0xcd9e8d5706067825 */ /* 0x000fe200078e00ff */
[----:B------:R-:W-:Y:S02]  /*4b60*/  LOP3.LUT R8, R95, R252, RZ, 0x3c, !PT ;  /* 0x000000fc5f087212 */ /* 0x000fe400078e3cff */
[----:B------:R-:W-:-:S02]  /*4b70*/  FMNMX.FTZ R3, R142, R3, !PT ;  /* 0x000000038e037209 */ /* 0x000fc40007810000 */
[----:B------:R-:W-:Y:S01]  /*4b80*/  LOP3.LUT R12, R7, UR20, R94, 0x96, !PT ;  /* 0x00000014070c7c12 */ /* 0x000fe2000f8e965e */
[----:B------:R-:W-:Y:S01]  /*4b90*/  IMAD.WIDE.U32 R92, R8, -0x2daee0ad, RZ ;  /* 0xd2511f53085c7825 */ /* 0x000fe200078e00ff */
[----:B------:R-:W-:-:S03]  /*4ba0*/  FMNMX.FTZ R3, R141, R3, !PT ;  /* 0x000000038d037209 */ /* 0x000fc60007810000 */
[----:B------:R-:W-:Y:S01]  /*4bb0*/  IMAD.WIDE.U32 R12, R12, -0x2daee0ad, RZ ;  /* 0xd2511f530c0c7825 */ /* 0x000fe200078e00ff */
[----:B------:R-:W-:Y:S01]  /*4bc0*/  LOP3.LUT R7, R93, UR6, R98, 0x96, !PT ;  /* 0x000000065d077c12 */ /* 0x000fe2000f8e9662 */
[----:B------:R-:W2:Y:S01]  /*4bd0*/  SHFL.BFLY PT, R16, R3, 0x2, 0x1f ;  /* 0x0c401f0003107f89 */ /* 0x000ea200000e0000 */
[----:B------:R-:W-:Y:S02]  /*4be0*/  UIADD3 UR6, UR33, -0x56f99767, URZ ;  /* 0xa906689921067890 */ /* 0x000fe4000fffe03f */
        /* <DEDUP_REMOVED lines=15> */
[----:B--2---:R-:W-:Y:S01]  /*4ce0*/  FMNMX.FTZ R3, R3, R16, !PT ;  /* 0x0000001003037209 */ /* 0x004fe20007810000 */
[----:B------:R-:W-:-:S04]  /*4cf0*/  IMAD.WIDE.U32 R8, R9, -0x326172a9, RZ ;  /* 0xcd9e8d5709087825 */ /* 0x000fc800078e00ff */
[----:B------:R-:W-:Y:S01]  /*4d00*/  IMAD.WIDE.U32 R96, R7, -0x326172a9, RZ ;  /* 0xcd9e8d5707607825 */ /* 0x000fe200078e00ff */
[----:B------:R-:W2:Y:S03]  /*4d10*/  SHFL.BFLY PT, R11, R3, 0x1, 0x1f ;  /* 0x0c201f00030b7f89 */ /* 0x000ea600000e0000 */
[----:B------:R-:W-:Y:S01]  /*4d20*/  FFMA.FTZ R7, R37, UR36, -R6 ;  /* 0x0000002425077c23 */ /* 0x000fe20008010806 */
[----:B------:R-:W-:-:S03]  /*4d30*/  LOP3.LUT R18, R97, UR7, R8, 0x96, !PT ;  /* 0x0000000761127c12 */ /* 0x000fc6000f8e9608 */
[----:B------:R3:W-:Y:S01]  /*4d40*/  MUFU.EX2 R239, R7 ;  /* 0x0000000700ef7308 */ /* 0x0007e20000000800 */
[----:B------:R-:W-:Y:S01]  /*4d50*/  LOP3.LUT R8, R9, UR10, R14, 0x96, !PT ;  /* 0x0000000a09087c12 */ /* 0x000fe2000f8e960e */
[----:B------:R-:W-:-:S04]  /*4d60*/  IMAD.WIDE.U32 R18, R18, -0x2daee0ad, RZ ;  /* 0xd2511f5312127825 */ /* 0x000fc800078e00ff */
[----:B-1----:R-:W-:Y:S01]  /*4d70*/  FFMA.FTZ R0, R38, UR36, -R6 ;  /* 0x0000002426007c23 */ /* 0x002fe20008010806 */
[----:B------:R-:W-:-:S03]  /*4d80*/  IMAD.WIDE.U32 R62, R8, -0x2daee0ad, RZ ;  /* 0xd2511f53083e7825 */ /* 0x000fc600078e00ff */
[----:B------:R1:W4:Y:S01]  /*4d90*/  MUFU.EX2 R98, R0 ;  /* 0x0000000000627308 */ /* 0x0003220000000800 */
[----:B------:R-:W-:Y:S02]  /*4da0*/  LOP3.LUT R8, R18, 0xff, RZ, 0xc0, !PT ;  /* 0x000000ff12087812 */ /* 0x000fe400078ec0ff */
[----:B------:R-:W-:Y:S02]  /*4db0*/  SHF.R.U32.HI R13, RZ, 0x18, R18 ;  /* 0x00000018ff0d7819 */ /* 0x000fe40000011612 */
[----:B------:R-:W-:Y:S01]  /*4dc0*/  LOP3.LUT R16, R63, UR6, R10, 0x96, !PT ;  /* 0x000000063f107c12 */ /* 0x000fe2000f8e960a */
[--C-:B------:R-:W-:Y:S01]  /*4dd0*/  FFMA.FTZ R10, R29, UR36, -R6.reuse ;  /* 0x000000241d0a7c23 */ /* 0x100fe20008010806 */
[----:B---3--:R-:W-:Y:S01]  /*4de0*/  FFMA.FTZ R7, R28, UR36, -R6 ;  /* 0x000000241c077c23 */ /* 0x008fe20008010806 */
[----:B--2---:R-:W-:Y:S02]  /*4df0*/  FMNMX.FTZ R3, R3, R11, !PT ;  /* 0x0000000b03037209 */ /* 0x004fe40007810000 */
[----:B------:R-:W-:Y:S01]  /*4e00*/  IMAD.WIDE.U32 R16, R16, -0x326172a9, RZ ;  /* 0xcd9e8d5710107825 */ /* 0x000fe200078e00ff */
[----:B------:R2:W-:Y:S01]  /*4e10*/  MUFU.EX2 R118, R7 ;  /* 0x0000000700767308 */ /* 0x0005e20000000800 */
[----:B------:R-:W3:Y:S01]  /*4e20*/  LDSM.16.MT88.4 R28, [R179+0x18000] ;  /* 0x01800000b31c783b */ /* 0x000ee20000004200 */
[----:B------:R-:W-:-:S02]  /*4e30*/  FSETP.NEU.FTZ.AND P1, PT, R3, -INF , PT ;  /* 0xff8000000300780b */ /* 0x000fc40003f3d000 */
[----:B------:R-:W-:Y:S01]  /*4e40*/  LOP3.LUT R12, R16, 0xff, RZ, 0xc0, !PT ;  /* 0x000000ff100c7812 */ /* 0x000fe200078ec0ff */
[----:B-1----:R-:W-:Y:S01]  /*4e50*/  FFMA.FTZ R0, R42, UR36, -R6 ;  /* 0x000000242a007c23 */ /* 0x002fe20008010806 */
[----:B------:R-:W-:Y:S02]  /*4e60*/  SHF.R.U32.HI R14, RZ, 0x18, R16 ;  /* 0x00000018ff0e7819 */ /* 0x000fe40000011610 */
[----:B------:R-:W-:Y:S01]  /*4e70*/  MUFU.EX2 R215, R10 ;  /* 0x0000000a00d77308 */ /* 0x000fe20000000800 */
[----:B----4-:R-:W-:-:S04]  /*4e80*/  F2FP.BF16.F32.PACK_AB R5, R98, R145 ;  /* 0x000000916205723e */ /* 0x010fc800000010ff */
[C---:B------:R-:W-:Y:S02]  /*4e90*/  PRMT R236, R5.reuse, 0x7610, R236 ;  /* 0x0000761005ec7816 */ /* 0x040fe400000000ec */
[----:B------:R-:W-:Y:S01]  /*4ea0*/  PRMT R235, R5, 0x7632, R235 ;  /* 0x0000763205eb7816 */ /* 0x000fe200000000eb */
[----:B------:R1:W-:Y:S01]  /*4eb0*/  MUFU.EX2 R146, R0 ;  /* 0x0000000000927308 */ /* 0x0003e20000000800 */
[----:B--2---:R-:W-:Y:S01]  /*4ec0*/  FMUL.FTZ R7, R3, UR36 ;  /* 0x0000002403077c20 */ /* 0x004fe20008410000 */
[----:B-1----:R-:W-:Y:S02]  /*4ed0*/  FFMA.FTZ R0, R36, UR36, -R6 ;  /* 0x0000002424007c23 */ /* 0x002fe40008010806 */
[----:B------:R-:W1:Y:S04]  /*4ee0*/  LDSM.16.MT88.4 R36, [R180+0x18800] ;  /* 0x01880000b424783b */ /* 0x000e680000004200 */
[----:B------:R2:W-:Y:S02]  /*4ef0*/  MUFU.EX2 R147, R0 ;  /* 0x0000000000937308 */ /* 0x0005e40000000800 */
[----:B--2---:R-:W-:-:S04]  /*4f00*/  LOP3.LUT R0, R18, 0xffff, RZ, 0xc0, !PT ;  /* 0x0000ffff12007812 */ /* 0x004fc800078ec0ff */
[----:B------:R-:W-:-:S04]  /*4f10*/  SHF.R.U32.HI R0, RZ, 0x8, R0 ;  /* 0x00000008ff007819 */ /* 0x000fc80000011600 */
[----:B------:R-:W-:Y:S01]  /*4f20*/  PRMT R58, R8, 0x5410, R0 ;  /* 0x00005410083a7816 */ /* 0x000fe20000000000 */
[----:B------:R-:W-:Y:S01]  /*4f30*/  FFMA.FTZ R0, R22, UR36, -R6 ;  /* 0x0000002416007c23 */ /* 0x000fe20008010806 */
[----:B------:R-:W-:-:S03]  /*4f40*/  SHF.R.U32.HI R8, RZ, 0x10, R16 ;  /* 0x00000010ff087819 */ /* 0x000fc60000011610 */
[----:B------:R2:W4:Y:S01]  /*4f50*/  MUFU.EX2 R189, R0 ;  /* 0x0000000000bd7308 */ /* 0x0005220000000800 */
[----:B------:R-:W-:-:S04]  /*4f60*/  LOP3.LUT R8, R8, 0xff, RZ, 0xc0, !PT ;  /* 0x000000ff08087812 */ /* 0x000fc800078ec0ff */
[----:B------:R-:W-:Y:S02]  /*4f70*/  PRMT R23, R8, 0x5410, R14 ;  /* 0x0000541008177816 */ /* 0x000fe4000000000e */
[----:B------:R-:W-:-:S04]  /*4f80*/  LOP3.LUT R8, R17, UR34, R96, 0x96, !PT ;  /* 0x0000002211087c12 */ /* 0x000fc8000f8e9660 */
[----:B------:R-:W-:Y:S02]  /*4f90*/  LOP3.LUT R20, R8, 0xff, RZ, 0xc0, !PT ;  /* 0x000000ff08147812 */ /* 0x000fe400078ec0ff */
[----:B------:R-:W-:Y:S02]  /*4fa0*/  SHF.R.U32.HI R14, RZ, 0x18, R8 ;  /* 0x00000018ff0e7819 */ /* 0x000fe40000011608 */
[----:B--2---:R-:W-:-:S04]  /*4fb0*/  SHF.R.U32.HI R0, RZ, 0x10, R18 ;  /* 0x00000010ff007819 */ /* 0x004fc80000011612 */
        /* <DEDUP_REMOVED lines=14> */
[----:B------:R-:W-:Y:S01]  /*50a0*/  LOP3.LUT R11, R8, 0xffff, RZ, 0xc0, !PT ;  /* 0x0000ffff080b7812 */ /* 0x000fe200078ec0ff */
[----:B------:R-:W1:Y:S01]  /*50b0*/  LDSM.16.MT88.4 R40, [R179+0x18800] ;  /* 0x01880000b328783b */ /* 0x000e620000004200 */
[----:B------:R-:W-:-:S03]  /*50c0*/  SHF.R.U32.HI R13, RZ, 0x10, R8 ;  /* 0x00000010ff0d7819 */ /* 0x000fc60000011608 */
[----:B------:R3:W4:Y:S08]  /*50d0*/  MUFU.EX2 R95, R10 ;  /* 0x0000000a005f7308 */ /* 0x0007300000000800 */
[----:B------:R4:W-:Y:S01]  /*50e0*/  MUFU.EX2 R190, R4 ;  /* 0x0000000400be7308 */ /* 0x0009e20000000800 */
[----:B--2---:R-:W-:Y:S02]  /*50f0*/  LOP3.LUT R9, R7, 0xffff, RZ, 0xc0, !PT ;  /* 0x0000ffff07097812 */ /* 0x004fe400078ec0ff */
[----:B------:R-:W-:-:S02]  /*5100*/  LOP3.LUT R7, R12, 0xff, RZ, 0xc0, !PT ;  /* 0x000000ff0c077812 */ /* 0x000fc400078ec0ff */
[----:B------:R-:W-:Y:S02]  /*5110*/  SHF.R.U32.HI R8, RZ, 0x8, R9 ;  /* 0x00000008ff087819 */ /* 0x000fe40000011609 */
[----:B------:R-:W-:Y:S01]  /*5120*/  PRMT R15, R7, 0x5410, R15 ;  /* 0x00005410070f7816 */ /* 0x000fe2000000000f */
[--C-:B------:R-:W-:Y:S01]  /*5130*/  FFMA.FTZ R7, R49, UR36, -R0.reuse ;  /* 0x0000002431077c23 */ /* 0x100fe20008010800 */
[----:B---3--:R-:W-:Y:S01]  /*5140*/  FFMA.FTZ R10, R50, UR36, -R0 ;  /* 0x00000024320a7c23 */ /* 0x008fe20008010800 */
[----:B------:R-:W-:Y:S02]  /*5150*/  SHF.R.U32.HI R9, RZ, 0x8, R11 ;  /* 0x00000008ff097819 */ /* 0x000fe4000001160b */
[----:B------:R2:W-:Y:S01]  /*5160*/  MUFU.EX2 R63, R7 ;  /* 0x00000007003f7308 */ /* 0x0005e20000000800 */
[----:B------:R-:W-:Y:S02]  /*5170*/  PRMT R21, R21, 0x5410, R8 ;  /* 0x0000541015157816 */ /* 0x000fe40000000008 */
[----:B------:R-:W-:-:S02]  /*5180*/  PRMT R9, R20, 0x5410, R9 ;  /* 0x0000541014097816 */ /* 0x000fc40000000009 */
[----:B----4-:R-:W-:Y:S02]  /*5190*/  F2FP.BF16.F32.PACK_AB R8, R189, R239 ;  /* 0x000000efbd08723e */ /* 0x010fe400000010ff */
[----:B------:R-:W-:Y:S01]  /*51a0*/  F2FP.BF16.F32.PACK_AB R4, R147, R146 ;  /* 0x000000929304723e */ /* 0x000fe200000010ff */
[----:B------:R-:W3:Y:S01]  /*51b0*/  MUFU.EX2 R93, R10 ;  /* 0x0000000a005d7308 */ /* 0x000ee20000000800 */
[C---:B------:R-:W-:Y:S02]  /*51c0*/  PRMT R238, R8.reuse, 0x7610, R238 ;  /* 0x0000761008ee7816 */ /* 0x040fe400000000ee */
[----:B------:R-:W-:Y:S01]  /*51d0*/  PRMT R237, R8, 0x7632, R237 ;  /* 0x0000763208ed7816 */ /* 0x000fe200000000ed */
[----:B------:R-:W-:Y:S01]  /*51e0*/  FFMA.FTZ R8, R57, UR36, -R0 ;  /* 0x0000002439087c23 */ /* 0x000fe20008010800 */
[----:B------:R-:W-:Y:S02]  /*51f0*/  F2FP.BF16.F32.PACK_AB R5, R95, R97 ;  /* 0x000000615f05723e */ /* 0x000fe400000010ff */
[C---:B------:R-:W-:Y:S01]  /*5200*/  PRMT R230, R4.reuse, 0x7610, R230 ;  /* 0x0000761004e67816 */ /* 0x040fe200000000e6 */
[----:B------:R4:W-:Y:S01]  /*5210*/  MUFU.EX2 R120, R8 ;  /* 0x0000000800787308 */ /* 0x0009e20000000800 */
[----:B--2---:R-:W-:Y:S01]  /*5220*/  FFMA.FTZ R7, R51, UR36, -R0 ;  /* 0x0000002433077c23 */ /* 0x004fe20008010800 */
[----:B------:R-:W-:Y:S01]  /*5230*/  PRMT R229, R4, 0x7632, R229 ;  /* 0x0000763204e57816 */ /* 0x000fe200000000e5 */
[----:B------:R-:W2:Y:S01]  /*5240*/  LDSM.16.MT88.4 R48, [R181+0x18000] ;  /* 0x01800000b530783b */ /* 0x000ea20000004200 */
[----:B------:R-:W-:-:S02]  /*5250*/  LOP3.LUT R11, R13, 0xff, RZ, 0xc0, !PT ;  /* 0x000000ff0d0b7812 */ /* 0x000fc400078ec0ff */
[C---:B------:R-:W-:Y:S02]  /*5260*/  PRMT R234, R5.reuse, 0x7610, R234 ;  /* 0x0000761005ea7816 */ /* 0x040fe400000000ea */
[----:B------:R1:W1:Y:S01]  /*5270*/  MUFU.EX2 R242, R7 ;  /* 0x0000000700f27308 */ /* 0x0002620000000800 */
[----:B------:R-:W-:Y:S02]  /*5280*/  PRMT R233, R5, 0x7632, R233 ;  /* 0x0000763205e97816 */ /* 0x000fe400000000e9 */
[----:B------:R-:W-:Y:S02]  /*5290*/  PRMT R11, R11, 0x5410, R14 ;  /* 0x000054100b0b7816 */ /* 0x000fe4000000000e */
[----:B---3--:R-:W-:Y:S02]  /*52a0*/  F2FP.BF16.F32.PACK_AB R5, R63, R93 ;  /* 0x0000005d3f05723e */ /* 0x008fe400000010ff */
[----:B----4-:R-:W-:Y:S02]  /*52b0*/  PRMT R8, R236, 0x5410, R235 ;  /* 0x00005410ec087816 */ /* 0x010fe400000000eb */
[----:B------:R-:W-:-:S02]  /*52c0*/  PRMT R232, R5, 0x7610, R232 ;  /* 0x0000761005e87816 */ /* 0x000fc400000000e8 */
[----:B------:R-:W-:Y:S01]  /*52d0*/  PRMT R231, R5, 0x7632, R231 ;  /* 0x0000763205e77816 */ /* 0x000fe200000000e7 */
[----:B-1----:R-:W-:Y:S01]  /*52e0*/  IMAD.U32 R7, RZ, RZ, UR5 ;  /* 0x00000005ff077e24 */ /* 0x002fe2000f8e00ff */
[----:B------:R-:W-:-:S04]  /*52f0*/  F2FP.BF16.F32.PACK_AB R12, R190, R242 ;  /* 0x000000f2be0c723e */ /* 0x000fc800000010ff */
[----:B------:R-:W-:Y:S02]  /*5300*/  LEA R7, R7, UR5, 0x10 ;  /* 0x0000000507077c11 */ /* 0x000fe4000f8e80ff */
[C---:B------:R-:W-:Y:S02]  /*5310*/  PRMT R228, R12.reuse, 0x7610, R228 ;  /* 0x000076100ce47816 */ /* 0x040fe400000000e4 */
[----:B------:R-:W-:Y:S02]  /*5320*/  PRMT R227, R12, 0x7632, R227 ;  /* 0x000076320ce37816 */ /* 0x000fe400000000e3 */
[--C-:B------:R-:W-:Y:S01]  /*5330*/  HSET2.LE.AND R4, R9, R7.reuse, PT ;  /* 0x0000000709047233 */ /* 0x100fe20003803000 */
[----:B------:R-:W-:Y:S01]  /*5340*/  FFMA.FTZ R9, R32, UR36, -R0 ;  /* 0x0000002420097c23 */ /* 0x000fe20008010800 */
[--C-:B------:R-:W-:Y:S02]  /*5350*/  HSET2.LE.AND R5, R11, R7.reuse, PT ;  /* 0x000000070b057233 */ /* 0x100fe40003803000 */
[----:B------:R-:W-:Y:S01]  /*5360*/  HSET2.LE.AND R10, R22, R7, PT ;  /* 0x00000007160a7233 */ /* 0x000fe20003803000 */
[----:B------:R1:W3:Y:S01]  /*5370*/  MUFU.EX2 R214, R9 ;  /* 0x0000000900d67308 */ /* 0x0002e20000000800 */
[----:B------:R-:W-:-:S02]  /*5380*/  LOP3.LUT R8, R4, R8, RZ, 0xc0, !PT ;  /* 0x0000000804087212 */ /* 0x000fc400078ec0ff */
[----:B------:R-:W-:-:S04]  /*5390*/  PRMT R4, R234, 0x5410, R233 ;  /* 0x00005410ea047816 */ /* 0x000fc800000000e9 */
[----:B-1----:R-:W-:Y:S02]  /*53a0*/  LOP3.LUT R9, R5, R4, RZ, 0xc0, !PT ;  /* 0x0000000405097212 */ /* 0x002fe400078ec0ff */
        /* <DEDUP_REMOVED lines=26> */
[----:B------:R-:W-:Y:S01]  /*5550*/  HMMA.16816.F32.BF16 R56, R8, R44, RZ ;  /* 0x0000002c0838723c */ /* 0x000fe200000418ff */
[----:B------:R-:W-:-:S04]  /*5560*/  PRMT R2, R224, 0x5410, R186 ;  /* 0x00005410e0027816 */ /* 0x000fc800000000ba */
[----:B------:R-:W-:Y:S01]  /*5570*/  LOP3.LUT R15, R4, R2, RZ, 0xc0, !PT ;  /* 0x00000002040f7212 */ /* 0x000fe200078ec0ff */
[----:B------:R-:W-:Y:S06]  /*5580*/  HMMA.16816.F32.BF16 R44, R8, R46, RZ ;  /* 0x0000002e082c723c */ /* 0x000fec00000418ff */
[C---:B------:R-:W-:Y:S06]  /*5590*/  HMMA.16816.F32.BF16 R20, R12.reuse, R38, R20 ;  /* 0x000000260c14723c */ /* 0x040fec0000041814 */
[C---:B------:R-:W-:Y:S06]  /*55a0*/  HMMA.16816.F32.BF16 R164, R12.reuse, R40, R32 ;  /* 0x000000280ca4723c */ /* 0x040fec0000041820 */
[C---:B------:R-:W-:Y:S06]  /*55b0*/  HMMA.16816.F32.BF16 R156, R12.reuse, R42, R28 ;  /* 0x0000002a0c9c723c */ /* 0x040fec000004181c */
[----:B------:R-:W-:Y:S06]  /*55c0*/  HMMA.16816.F32.BF16 R64, R12, R36, R24 ;  /* 0x000000240c40723c */ /* 0x000fec0000041818 */
[----:B--2---:R-:W-:Y:S01]  /*55d0*/  HMMA.16816.F32.BF16 R40, R8, R48, RZ ;  /* 0x000000300828723c */ /* 0x004fe200000418ff */
        /* <DEDUP_REMOVED lines=12> */
[----:B------:R-:W-:-:S02]  /*56a0*/  IMAD.MOV.U32 R178, RZ, RZ, R66 ;  /* 0x000000ffffb27224 */ /* 0x000fc400078e0042 */
[----:B------:R-:W2:Y:S03]  /*56b0*/  LDSM.16.MT88.4 R64, [R181+0x1a000] ;  /* 0x01a00000b540783b */ /* 0x000ea60000004200 */
[----:B------:R-:W-:Y:S01]  /*56c0*/  HMMA.16816.F32.BF16 R28, R8, R82, RZ ;  /* 0x00000052081c723c */ /* 0x000fe200000418ff */
[----:B------:R-:W3:Y:S05]  /*56d0*/  LDSM.16.MT88.4 R80, [R179+0x1c000] ;  /* 0x01c00000b350783b */ /* 0x000eea0000004200 */
[C---:B------:R-:W-:Y:S01]  /*56e0*/  HMMA.16816.F32.BF16 R148, R12.reuse, R72, R56 ;  /* 0x000000480c94723c */ /* 0x040fe20000041838 */
[----:B------:R-:W4:Y:S05]  /*56f0*/  LDSM.16.MT88.4 R56, [R181+0x1a800] ;  /* 0x01a80000b538783b */ /* 0x000f2a0000004200 */
[C---:B------:R-:W-:Y:S01]  /*5700*/  HMMA.16816.F32.BF16 R136, R12.reuse, R74, R44 ;  /* 0x0000004a0c88723c */ /* 0x040fe2000004182c */
[----:B------:R-:W4:Y:S05]  /*5710*/  LDSM.16.MT88.4 R72, [R180+0x1c000] ;  /* 0x01c00000b448783b */ /* 0x000f2a0000004200 */
[C---:B-1----:R-:W-:Y:S06]  /*5720*/  HMMA.16816.F32.BF16 R24, R12.reuse, R48, R24 ;  /* 0x000000300c18723c */ /* 0x042fec0000041818 */
[C---:B------:R-:W-:Y:S01]  /*5730*/  HMMA.16816.F32.BF16 R20, R12.reuse, R50, R20 ;  /* 0x000000320c14723c */ /* 0x040fe20000041814 */
[----:B------:R-:W-:Y:S05]  /*5740*/  LDSM.16.MT88.4 R48, [R180+0x1c800] ;  /* 0x01c80000b430783b */ /* 0x000fea0000004200 */
[C---:B------:R-:W-:Y:S06]  /*5750*/  HMMA.16816.F32.BF16 R32, R12.reuse, R52, R32 ;  /* 0x000000340c20723c */ /* 0x040fec0000041820 */
[----:B------:R-:W-:Y:S01]  /*5760*/  HMMA.16816.F32.BF16 R40, R12, R68, R40 ;  /* 0x000000440c28723c */ /* 0x000fe20000041828 */
[----:B------:R-:W-:-:S02]  /*5770*/  IMAD.MOV.U32 R53, RZ, RZ, R4 ;  /* 0x000000ffff357224 */ /* 0x000fc400078e0004 */
[----:B------:R-:W-:Y:S02]  /*5780*/  IMAD.MOV.U32 R52, RZ, RZ, R2 ;  /* 0x000000ffff347224 */ /* 0x000fe400078e0002 */
[----:B------:R-:W-:Y:S01]  /*5790*/  IMAD.MOV.U32 R213, RZ, RZ, R139 ;  /* 0x000000ffffd57224 */ /* 0x000fe200078e008b */
[C---:B------:R-:W-:Y:S01]  /*57a0*/  HMMA.16816.F32.BF16 R36, R12.reuse, R70, R36 ;  /* 0x000000460c24723c */ /* 0x040fe20000041824 */
[----:B------:R-:W1:Y:S01]  /*57b0*/  LDSM.16.MT88.4 R68, [R179+0x1c800] ;  /* 0x01c80000b344783b */ /* 0x000e620000004200 */
[----:B------:R-:W-:Y:S02]  /*57c0*/  IMAD.MOV.U32 R2, RZ, RZ, R25 ;  /* 0x000000ffff027224 */ /* 0x000fe400078e0019 */
[----:B------:R-:W-:Y:S02]  /*57d0*/  IMAD.MOV.U32 R160, RZ, RZ, R27 ;  /* 0x000000ffffa07224 */ /* 0x000fe400078e001b */
[----:B------:R-:W-:Y:S01]  /*57e0*/  HMMA.16816.F32.BF16 R28, R12, R54, R28 ;  /* 0x000000360c1c723c */ /* 0x000fe2000004181c */
[----:B------:R-:W-:-:S02]  /*57f0*/  IMAD.MOV.U32 R155, RZ, RZ, R26 ;  /* 0x000000ffff9b7224 */ /* 0x000fc400078e001a */
[----:B------:R-:W-:Y:S02]  /*5800*/  IMAD.MOV.U32 R154, RZ, RZ, R24 ;  /* 0x000000ffff9a7224 */ /* 0x000fe400078e0018 */
[----:B------:R-:W-:Y:S01]  /*5810*/  IMAD.MOV.U32 R5, RZ, RZ, R23 ;  /* 0x000000ffff057224 */ /* 0x000fe200078e0017 */
[C---:B--2---:R-:W-:Y:S01]  /*5820*/  HMMA.16816.F32.BF16 R24, R8.reuse, R64, RZ ;  /* 0x000000400818723c */ /* 0x044fe200000418ff */
[----:B------:R-:W-:Y:S02]  /*5830*/  IMAD.MOV.U32 R55, RZ, RZ, R21 ;  /* 0x000000ffff377224 */ /* 0x000fe400078e0015 */
[----:B------:R-:W-:Y:S02]  /*5840*/  IMAD.MOV.U32 R54, RZ, RZ, R22 ;  /* 0x000000ffff367224 */ /* 0x000fe400078e0016 */
[----:B------:R-:W-:Y:S01]  /*5850*/  IMAD.MOV.U32 R4, RZ, RZ, R20 ;  /* 0x000000ffff047224 */ /* 0x000fe200078e0014 */
[----:B------:R-:W-:Y:S01]  /*5860*/  HMMA.16816.F32.BF16 R44, R8, R76, RZ ;  /* 0x0000004c082c723c */ /* 0x000fe200000418ff */
[----:B------:R-:W-:-:S02]  /*5870*/  IMAD.MOV.U32 R117, RZ, RZ, R34 ;  /* 0x000000ffff757224 */ /* 0x000fc400078e0022 */
[----:B------:R-:W-:Y:S02]  /*5880*/  IMAD.MOV.U32 R116, RZ, RZ, R32 ;  /* 0x000000ffff747224 */ /* 0x000fe400078e0020 */
[----:B------:R-:W-:Y:S01]  /*5890*/  IMAD.MOV.U32 R209, RZ, RZ, R33 ;  /* 0x000000ffffd17224 */ /* 0x000fe200078e0021 */
[C---:B------:R-:W-:Y:S01]  /*58a0*/  HMMA.16816.F32.BF16 R20, R8.reuse, R66, RZ ;  /* 0x000000420814723c */ /* 0x040fe200000418ff */
[----:B------:R-:W-:Y:S02]  /*58b0*/  IMAD.MOV.U32 R208, RZ, RZ, R35 ;  /* 0x000000ffffd07224 */ /* 0x000fe400078e0023 */
[----:B------:R-:W-:Y:S02]  /*58c0*/  IMAD.MOV.U32 R161, RZ, RZ, R40 ;  /* 0x000000ffffa17224 */ /* 0x000fe400078e0028 */
[----:B------:R-:W-:Y:S01]  /*58d0*/  IMAD.MOV.U32 R193, RZ, RZ, R41 ;  /* 0x000000ffffc17224 */ /* 0x000fe200078e0029 */
[----:B---3--:R-:W-:Y:S01]  /*58e0*/  HMMA.16816.F32.BF16 R32, R8, R80, RZ ;  /* 0x000000500820723c */ /* 0x008fe200000418ff */
[----:B------:R-:W-:-:S02]  /*58f0*/  IMAD.MOV.U32 R192, RZ, RZ, R42 ;  /* 0x000000ffffc07224 */ /* 0x000fc400078e002a */
[----:B------:R-:W-:Y:S02]  /*5900*/  IMAD.MOV.U32 R191, RZ, RZ, R43 ;  /* 0x000000ffffbf7224 */ /* 0x000fe400078e002b */
[----:B------:R-:W2:Y:S01]  /*5910*/  LDSM.16.MT88.4 R40, [R182+0x1c000] ;  /* 0x01c00000b628783b */ /* 0x000ea20000004200 */
[----:B------:R-:W-:Y:S01]  /*5920*/  IMAD.MOV.U32 R212, RZ, RZ, R136 ;  /* 0x000000ffffd47224 */ /* 0x000fe200078e0088 */
[C---:B----4-:R-:W-:Y:S01]  /*5930*/  HMMA.16816.F32.BF16 R216, R12.reuse, R56, R24 ;  /* 0x000000380cd8723c */ /* 0x050fe20000041818 */
[----:B------:R-:W-:Y:S02]  /*5940*/  IMAD.MOV.U32 R163, RZ, RZ, R137 ;  /* 0x000000ffffa37224 */ /* 0x000fe400078e0089 */
[----:B------:R-:W-:Y:S02]  /*5950*/  IMAD.MOV.U32 R162, RZ, RZ, R138 ;  /* 0x000000ffffa27224 */ /* 0x000fe400078e008a */
[----:B------:R-:W-:Y:S01]  /*5960*/  IMAD.MOV.U32 R139, RZ, RZ, R29 ;  /* 0x000000ffff8b7224 */ /* 0x000fe200078e001d */
[----:B------:R-:W-:Y:S01]  /*5970*/  HMMA.16816.F32.BF16 R84, R12, R88, R44 ;  /* 0x000000580c54723c */ /* 0x000fe2000004182c */
[----:B------:R-:W-:Y:S01]  /*5980*/  IMAD.MOV.U32 R138, RZ, RZ, R30 ;  /* 0x000000ffff8a7224 */ /* 0x000fe200078e001e */
[----:B------:R-:W3:Y:S01]  /*5990*/  LDSM.16.MT88.4 R44, [R182+0x1c800] ;  /* 0x01c80000b62c783b */ /* 0x000ee20000004200 */
[----:B------:R-:W-:-:S02]  /*59a0*/  IMAD.MOV.U32 R137, RZ, RZ, R31 ;  /* 0x000000ffff897224 */ /* 0x000fc400078e001f */
[----:B------:R-:W-:Y:S01]  /*59b0*/  IMAD.MOV.U32 R136, RZ, RZ, R28 ;  /* 0x000000ffff887224 */ /* 0x000fe200078e001c */
[----:B------:R-:W-:Y:S01]  /*59c0*/  HMMA.16816.F32.BF16 R248, R12, R58, R20 ;  /* 0x0000003a0cf8723c */ /* 0x000fe20000041814 */
[----:B------:R-:W-:Y:S02]  /*59d0*/  IMAD.MOV.U32 R67, RZ, RZ, R5 ;  /* 0x000000ffff437224 */ /* 0x000fe400078e0005 */
[----:B------:R-:W-:Y:S02]  /*59e0*/  IMAD.MOV.U32 R64, RZ, RZ, R4 ;  /* 0x000000ffff407224 */ /* 0x000fe400078e0004 */
[----:B------:R-:W-:Y:S01]  /*59f0*/  IMAD.MOV.U32 R76, RZ, RZ, R39 ;  /* 0x000000ffff4c7224 */ /* 0x000fe200078e0027 */
[----:B------:R-:W-:Y:S01]  /*5a00*/  HMMA.16816.F32.BF16 R28, R8, R78, RZ ;  /* 0x0000004e081c723c */ /* 0x000fe200000418ff */
[----:B------:R-:W-:Y:S02]  /*5a10*/  IMAD.MOV.U32 R119, RZ, RZ, R38 ;  /* 0x000000ffff777224 */ /* 0x000fe400078e0026 */
[----:B------:R-:W-:-:S02]  /*5a20*/  IMAD.MOV.U32 R211, RZ, RZ, R37 ;  /* 0x000000ffffd37224 */ /* 0x000fc400078e0025 */
[----:B------:R-:W-:Y:S01]  /*5a30*/  IMAD.MOV.U32 R210, RZ, RZ, R36 ;  /* 0x000000ffffd27224 */ /* 0x000fe200078e0024 */
[----:B------:R-:W-:Y:S01]  /*5a40*/  HMMA.16816.F32.BF16 R20, R8, R72, RZ ;  /* 0x000000480814723c */ /* 0x000fe200000418ff */
[----:B------:R-:W-:Y:S02]  /*5a50*/  IMAD.MOV.U32 R24, RZ, RZ, R217 ;  /* 0x000000ffff187224 */ /* 0x000fe400078e00d9 */
[----:B------:R-:W-:Y:S02]  /*5a60*/  IMAD.MOV.U32 R57, RZ, RZ, R216 ;  /* 0x000000ffff397224 */ /* 0x000fe400078e00d8 */
[----:B------:R-:W-:Y:S01]  /*5a70*/  IMAD.MOV.U32 R187, RZ, RZ, R218 ;  /* 0x000000ffffbb7224 */ /* 0x000fe200078e00da */
[----:B-1----:R-:W-:Y:S01]  /*5a80*/  HMMA.16816.F32.BF16 R244, R12, R68, R32 ;  /* 0x000000440cf4723c */ /* 0x002fe20000041820 */
[----:B------:R-:W-:Y:S02]  /*5a90*/  IMAD.MOV.U32 R184, RZ, RZ, R219 ;  /* 0x000000ffffb87224 */ /* 0x000fe400078e00db */
[----:B------:R-:W-:-:S02]  /*5aa0*/  IMAD.MOV.U32 R58, RZ, RZ, R24 ;  /* 0x000000ffff3a7224 */ /* 0x000fc400078e0018 */
[----:B------:R-:W-:Y:S01]  /*5ab0*/  IMAD.MOV.U32 R80, RZ, RZ, R215 ;  /* 0x000000ffff507224 */ /* 0x000fe200078e00d7 */
[----:B------:R-:W-:Y:S01]  /*5ac0*/  HMMA.16816.F32.BF16 R36, R8, R82, RZ ;  /* 0x000000520824723c */ /* 0x000fe200000418ff */
[----:B------:R-:W-:Y:S01]  /*5ad0*/  IMAD.MOV.U32 R69, RZ, RZ, R2 ;  /* 0x000000ffff457224 */ /* 0x000fe200078e0002 */
[----:B------:R-:W-:Y:S01]  /*5ae0*/  LOP3.LUT R2, R99, UR4, RZ, 0x3c, !PT ;  /* 0x0000000463027c12 */ /* 0x000fe2000f8e3cff */
[----:B------:R-:W-:Y:S02]  /*5af0*/  IMAD.MOV.U32 R81, RZ, RZ, R214 ;  /* 0x000000ffff517224 */ /* 0x000fe400078e00d6 */
[----:B------:R-:W-:Y:S01]  /*5b00*/  IMAD.MOV.U32 R79, RZ, RZ, R213 ;  /* 0x000000ffff4f7224 */ /* 0x000fe200078e00d5 */
[----:B------:R-:W-:Y:S01]  /*5b10*/  HMMA.16816.F32.BF16 R88, R12, R90, R28 ;  /* 0x0000005a0c58723c */ /* 0x000fe2000004181c */
[----:B------:R-:W-:-:S04]  /*5b20*/  IMAD.WIDE.U32 R4, R2, -0x326172a9, RZ ;  /* 0xcd9e8d5702047825 */ /* 0x000fc800078e00ff */
[----:B------:R-:W-:Y:S01]  /*5b30*/  IMAD.MOV.U32 R82, RZ, RZ, R76 ;  /* 0x000000ffff527224 */ /* 0x000fe200078e004c */
[----:B------:R-:W-:Y:S01]  /*5b40*/  LOP3.LUT R5, R5, UR20, R94, 0x96, !PT ;  /* 0x0000001405057c12 */ /* 0x000fe2000f8e965e */
[----:B------:R-:W-:Y:S01]  /*5b50*/  HMMA.16816.F32.BF16 R28, R8, R74, RZ ;  /* 0x0000004a081c723c */ /* 0x000fe200000418ff */
[----:B------:R-:W-:Y:S01]  /*5b60*/  LOP3.LUT R2, R61, UR19, R4, 0x96, !PT ;  /* 0x000000133d027c12 */ /* 0x000fe2000f8e9604 */
[----:B------:R-:W-:Y:S02]  /*5b70*/  IMAD.MOV.U32 R76, RZ, RZ, R212 ;  /* 0x000000ffff4c7224 */ /* 0x000fe400078e00d4 */
[----:B------:R-:W-:Y:S02]  /*5b80*/  IMAD.WIDE.U32 R4, R5, -0x2daee0ad, RZ ;  /* 0xd2511f5305047825 */ /* 0x000fe400078e00ff */
[----:B------:R-:W-:Y:S02]  /*5b90*/  HMMA.16816.F32.BF16 R216, R12, R48, R20 ;  /* 0x000000300cd8723c */ /* 0x000fe40000041814 */
[----:B------:R-:W-:-:S02]  /*5ba0*/  IMAD.MOV.U32 R74, RZ, RZ, R163 ;  /* 0x000000ffff4a7224 */ /* 0x000fc400078e00a3 */
[----:B------:R-:W-:Y:S02]  /*5bb0*/  IMAD.MOV.U32 R78, RZ, RZ, R162 ;  /* 0x000000ffff4e7224 */ /* 0x000fe400078e00a2 */
[----:B--2---:R-:W-:Y:S01]  /*5bc0*/  HMMA.16816.F32.BF16 R32, R8, R40, RZ ;  /* 0x000000280820723c */ /* 0x004fe200000418ff */
[----:B------:R-:W-:Y:S01]  /*5bd0*/  IMAD.WIDE.U32 R20, R2, -0x2daee0ad, RZ ;  /* 0xd2511f5302147825 */ /* 0x000fe200078e00ff */
[----:B------:R-:W-:Y:S02]  /*5be0*/  LOP3.LUT R2, R5, UR15, R92, 0x96, !PT ;  /* 0x0000000f05027c12 */ /* 0x000fe4000f8e965c */
[----:B------:R-:W-:Y:S01]  /*5bf0*/  SHF.R.U32.HI R49, RZ, 0x10, R18 ;  /* 0x00000010ff317819 */ /* 0x000fe20000011612 */
[----:B------:R-:W-:Y:S01]  /*5c00*/  IMAD.MOV.U32 R77, RZ, RZ, R161 ;  /* 0x000000ffff4d7224 */ /* 0x000fe200078e00a1 */
[----:B------:R-:W-:Y:S01]  /*5c10*/  LOP3.LUT R24, R21, UR11, R4, 0x96, !PT ;  /* 0x0000000b15187c12 */ /* 0x000fe2000f8e9604 */
[----:B------:R-:W-:Y:S01]  /*5c20*/  IMAD.WIDE.U32 R22, R2, -0x326172a9, RZ ;  /* 0xcd9e8d5702167825 */ /* 0x000fe200078e00ff */
[----:B------:R-:W-:Y:S01]  /*5c30*/  HMMA.16816.F32.BF16 R220, R12, R70, R36 ;  /* 0x000000460cdc723c */ /* 0x000fe20000041824 */
[----:B------:R-:W-:-:S02]  /*5c40*/  LOP3.LUT R40, R16, 0xffff, RZ, 0xc0, !PT ;  /* 0x0000ffff10287812 */ /* 0x000fc400078ec0ff */
[----:B------:R-:W-:Y:S01]  /*5c50*/  IMAD.WIDE.U32 R24, R24, -0x326172a9, RZ ;  /* 0xcd9e8d5718187825 */ /* 0x000fe200078e00ff */
[----:B------:R-:W-:Y:S02]  /*5c60*/  LOP3.LUT R23, R23, UR14, R60, 0x96, !PT ;  /* 0x0000000e17177c12 */ /* 0x000fe4000f8e963c */
[----:B------:R-:W-:Y:S01]  /*5c70*/  HMMA.16816.F32.BF16 R36, R8, R42, RZ ;  /* 0x0000002a0824723c */ /* 0x000fe200000418ff */
[----:B------:R-:W-:Y:S01]  /*5c80*/  IMAD.MOV.U32 R99, RZ, RZ, R160 ;  /* 0x000000ffff637224 */ /* 0x000fe200078e00a0 */
[----:B------:R-:W-:Y:S01]  /*5c90*/  LOP3.LUT R2, R25, UR10, R22, 0x96, !PT ;  /* 0x0000000a19027c12 */ /* 0x000fe2000f8e9616 */
[----:B------:R-:W-:Y:S01]  /*5ca0*/  IMAD.WIDE.U32 R22, R23, -0x2daee0ad, RZ ;  /* 0xd2511f5317167825 */ /* 0x000fe200078e00ff */
[----:B------:R-:W-:Y:S02]  /*5cb0*/  LOP3.LUT R25, R19, UR27, R62, 0x96, !PT ;  /* 0x0000001b13197c12 */ /* 0x000fe4000f8e963e */
[----:B------:R-:W-:Y:S01]  /*5cc0*/  HMMA.16816.F32.BF16 R212, R12, R50, R28 ;  /* 0x000000320cd4723c */ /* 0x000fe2000004181c */
[----:B------:R-:W-:-:S04]  /*5cd0*/  IMAD.WIDE.U32 R26, R2, -0x2daee0ad, RZ ;  /* 0xd2511f53021a7825 */ /* 0x000fc800078e00ff */
[----:B------:R-:W-:Y:S01]  /*5ce0*/  IMAD.MOV.U32 R71, RZ, RZ, R155 ;  /* 0x000000ffff477224 */ /* 0x000fe200078e009b */
[----:B------:R-:W-:Y:S01]  /*5cf0*/  LOP3.LUT R2, R27, UR6, R22, 0x96, !PT ;  /* 0x000000061b027c12 */ /* 0x000fe2000f8e9616 */
[----:B---3--:R-:W-:Y:S01]  /*5d00*/  HMMA.16816.F32.BF16 R160, R12, R44, R32 ;  /* 0x0000002c0ca0723c */ /* 0x008fe20000041820 */
[----:B------:R-:W-:Y:S01]  /*5d10*/  LOP3.LUT R29, R21, UR11, R4, 0x96, !PT ;  /* 0x0000000b151d7c12 */ /* 0x000fe2000f8e9604 */
[----:B------:R-:W-:Y:S01]  /*5d20*/  IMAD.MOV.U32 R68, RZ, RZ, R154 ;  /* 0x000000ffff447224 */ /* 0x000fe200078e009a */
[----:B------:R-:W-:Y:S01]  /*5d30*/  LOP3.LUT R4, R23, UR8, R20, 0x96, !PT ;  /* 0x0000000817047c12 */ /* 0x000fe2000f8e9614 */
[----:B------:R-:W-:Y:S01]  /*5d40*/  IMAD.MOV.U32 R72, RZ, RZ, R153 ;  /* 0x000000ffff487224 */ /* 0x000fe200078e0099 */
[C---:B------:R-:W-:Y:S01]  /*5d50*/  LOP3.LUT R21, R18.reuse, 0xff, RZ, 0xc0, !PT ;  /* 0x000000ff12157812 */ /* 0x040fe200078ec0ff */
[----:B------:R-:W-:Y:S01]  /*5d60*/  IMAD.WIDE.U32 R22, R29, -0x326172a9, RZ ;  /* 0xcd9e8d571d167825 */ /* 0x000fe200078e00ff */
[----:B------:R-:W-:Y:S02]  /*5d70*/  LOP3.LUT R51, R18, 0xffff, RZ, 0xc0, !PT ;  /* 0x0000ffff12337812 */ /* 0x000fe400078ec0ff */
[----:B------:R-:W-:Y:S01]  /*5d80*/  SHF.R.U32.HI R27, RZ, 0x18, R18 ;  /* 0x00000018ff1b7819 */ /* 0x000fe20000011612 */
[----:B------:R-:W-:Y:S01]  /*5d90*/  IMAD.WIDE.U32 R18, R4, -0x326172a9, RZ ;  /* 0xcd9e8d5704127825 */ /* 0x000fe200078e00ff */
[----:B------:R-:W-:-:S02]  /*5da0*/  LOP3.LUT R30, R5, UR15, R92, 0x96, !PT ;  /* 0x0000000f051e7c12 */ /* 0x000fc4000f8e965c */
[----:B------:R-:W-:Y:S01]  /*5db0*/  LOP3.LUT R28, R17, UR34, R96, 0x96, !PT ;  /* 0x00000022111c7c12 */ /* 0x000fe2000f8e9660 */
[----:B------:R-:W-:Y:S01]  /*5dc0*/  IMAD.WIDE.U32 R4, R2, -0x326172a9, RZ ;  /* 0xcd9e8d5702047825 */ /* 0x000fe200078e00ff */
[----:B------:R-:W-:Y:S02]  /*5dd0*/  LOP3.LUT R19, R19, UR7, R24, 0x96, !PT ;  /* 0x0000000713137c12 */ /* 0x000fe4000f8e9618 */
[----:B------:R-:W-:Y:S01]  /*5de0*/  LOP3.LUT R34, R16, 0xff, RZ, 0xc0, !PT ;  /* 0x000000ff10227812 */ /* 0x000fe200078ec0ff */
[----:B------:R-:W-:Y:S01]  /*5df0*/  IMAD.MOV.U32 R73, RZ, RZ, R152 ;  /* 0x000000ffff497224 */ /* 0x000fe200078e0098 */
[----:B------:R-:W-:Y:S01]  /*5e00*/  LOP3.LUT R18, R5, UR34, R18, 0x96, !PT ;  /* 0x0000002205127c12 */ /* 0x000fe2000f8e9612 */
[----:B------:R-:W-:Y:S01]  /*5e10*/  HMMA.16816.F32.BF16 R152, R12, R46, R36 ;  /* 0x0000002e0c98723c */ /* 0x000fe20000041824 */
        /* <DEDUP_REMOVED lines=8> */
[----:B------:R-:W-:-:S02]  /*5ea0*/  SHF.R.U32.HI R39, RZ, 0x10, R16 ;  /* 0x00000010ff277819 */ /* 0x000fc40000011610 */
[----:B------:R-:W-:Y:S01]  /*5eb0*/  SHF.R.U32.HI R45, RZ, 0x18, R16 ;  /* 0x00000018ff2d7819 */ /* 0x000fe20000011610 */
[----:B------:R-:W-:Y:S01]  /*5ec0*/  IMAD.MOV.U32 R96, RZ, RZ, R123 ;  /* 0x000000ffff607224 */ /* 0x000fe200078e007b */
[----:B------:R-:W-:Y:S01]  /*5ed0*/  LOP3.LUT R5, R5, UR14, R60, 0x96, !PT ;  /* 0x0000000e05057c12 */ /* 0x000fe2000f8e963c */
[----:B------:R-:W-:Y:S01]  /*5ee0*/  IMAD.MOV.U32 R61, RZ, RZ, R139 ;  /* 0x000000ffff3d7224 */ /* 0x000fe200078e008b */
[----:B------:R-:W-:Y:S01]  /*5ef0*/  LOP3.LUT R2, R23, UR10, R4, 0x96, !PT ;  /* 0x0000000a17027c12 */ /* 0x000fe2000f8e9604 */
[----:B------:R-:W-:Y:S01]  /*5f00*/  IMAD.MOV.U32 R60, RZ, RZ, R136 ;  /* 0x000000ffff3c7224 */ /* 0x000fe200078e0088 */
[----:B------:R-:W-:Y:S01]  /*5f10*/  ISETP.LE.U32.AND P2, PT, R21, UR5, PT ;  /* 0x0000000515007c0c */ /* 0x000fe2000bf43070 */
[----:B------:R-:W-:Y:S01]  /*5f20*/  IMAD.WIDE.U32 R16, R5, -0x2daee0ad, RZ ;  /* 0xd2511f5305107825 */ /* 0x000fe200078e00ff */
[----:B------:R-:W-:Y:S02]  /*5f30*/  ISETP.LE.U32.AND P6, PT, R24, UR5, PT ;  /* 0x0000000518007c0c */ /* 0x000fe4000bfc3070 */
[----:B------:R-:W-:Y:S01]  /*5f40*/  ISETP.LE.U32.AND P5, PT, R27, UR5, PT ;  /* 0x000000051b007c0c */ /* 0x000fe2000bfa3070 */
[----:B------:R-:W-:Y:S01]  /*5f50*/  IMAD.WIDE.U32 R4, R19, -0x2daee0ad, RZ ;  /* 0xd2511f5313047825 */ /* 0x000fe200078e00ff */
[----:B------:R-:W-:-:S03]  /*5f60*/  LOP3.LUT R17, R17, UR8, R20, 0x96, !PT ;  /* 0x0000000811117c12 */ /* 0x000fc6000f8e9614 */
[----:B------:R-:W-:Y:S01]  /*5f70*/  IMAD.WIDE.U32 R20, R2, -0x2daee0ad, RZ ;  /* 0xd2511f5302147825 */ /* 0x000fe200078e00ff */
[----:B------:R-:W-:Y:S02]  /*5f80*/  LOP3.LUT R2, R5, UR27, R26, 0x96, !PT ;  /* 0x0000001b05027c12 */ /* 0x000fe4000f8e961a */
[C---:B------:R-:W-:Y:S01]  /*5f90*/  LOP3.LUT R42, R4.reuse, 0xff, RZ, 0xc0, !PT ;  /* 0x000000ff042a7812 */ /* 0x040fe200078ec0ff */
[----:B------:R-:W-:Y:S01]  /*5fa0*/  @!P2 HFMA2.BF16_V2 R133, -RZ.H0_H0, RZ.H0_H0, -R226.H0_H0 ;  /* 0x200000ffff85a231 */ /* 0x000fe200003409e2 */
[----:B------:R-:W-:Y:S01]  /*5fb0*/  LOP3.LUT R19, R21, UR6, R16, 0x96, !PT ;  /* 0x0000000615137c12 */ /* 0x000fe2000f8e9610 */
[----:B------:R-:W-:Y:S01]  /*5fc0*/  IMAD.WIDE.U32 R16, R17, -0x326172a9, RZ ;  /* 0xcd9e8d5711107825 */ /* 0x000fe200078e00ff */
[----:B------:R-:W-:Y:S02]  /*5fd0*/  LOP3.LUT R50, R4, 0xffff, RZ, 0xc0, !PT ;  /* 0x0000ffff04327812 */ /* 0x000fe400078ec0ff */
[--C-:B------:R-:W-:Y:S02]  /*5fe0*/  SHF.R.U32.HI R46, RZ, 0x10, R4.reuse ;  /* 0x00000010ff2e7819 */ /* 0x100fe40000011604 */
[----:B------:R-:W-:Y:S01]  /*5ff0*/  SHF.R.U32.HI R36, RZ, 0x18, R4 ;  /* 0x00000018ff247819 */ /* 0x000fe20000011604 */
[----:B------:R-:W-:Y:S01]  /*6000*/  IMAD.WIDE.U32 R4, R19, -0x326172a9, RZ ;  /* 0xcd9e8d5713047825 */ /* 0x000fe200078e00ff */
[----:B------:R-:W-:Y:S01]  /*6010*/  LOP3.LUT R17, R17, UR7, R22, 0x96, !PT ;  /* 0x0000000711117c12 */ /* 0x000fe2000f8e9616 */
[----:B------:R-:W-:Y:S01]  /*6020*/  ULDC.64 UR6, c[0x0][0x2a8] ;  /* 0x0000aa0000067ab9 */ /* 0x000fe20000000a00 */
[----:B------:R-:W-:-:S02]  /*6030*/  @!P2 PRMT R226, R133, 0x5410, RZ ;  /* 0x0000541085e2a816 */ /* 0x000fc400000000ff */
[----:B------:R-:W-:Y:S01]  /*6040*/  LOP3.LUT R29, R5, UR34, R16, 0x96, !PT ;  /* 0x00000022051d7c12 */ /* 0x000fe2000f8e9610 */
[----:B------:R-:W-:Y:S01]  /*6050*/  FFMA.FTZ R16, R100, UR36, -R6 ;  /* 0x0000002464107c23 */ /* 0x000fe20008010806 */
[C---:B------:R-:W-:Y:S02]  /*6060*/  LOP3.LUT R37, R4.reuse, 0xffff, RZ, 0xc0, !PT ;  /* 0x0000ffff04257812 */ /* 0x040fe400078ec0ff */
[----:B------:R-:W-:Y:S01]  /*6070*/  LOP3.LUT R44, R4, 0xff, RZ, 0xc0, !PT ;  /* 0x000000ff042c7812 */ /* 0x000fe200078ec0ff */
[----:B------:R-:W-:Y:S01]  /*6080*/  MUFU.EX2 R59, R16 ;  /* 0x00000010003b7308 */ /* 0x000fe20000000800 */
[--C-:B------:R-:W-:Y:S02]  /*6090*/  SHF.R.U32.HI R41, RZ, 0x10, R4.reuse ;  /* 0x00000010ff297819 */ /* 0x100fe40000011604 */
        /* <DEDUP_REMOVED lines=30> */
[----:B------:R-:W-:Y:S01]  /*6280*/  ISETP.LE.U32.AND P4, PT, R4, UR5, PT ;  /* 0x0000000504007c0c */ /* 0x000fe2000bf83070 */
[----:B------:R-:W-:Y:S02]  /*6290*/  IMAD.MOV.U32 R75, RZ, RZ, R57 ;  /* 0x000000ffff4b7224 */ /* 0x000fe400078e0039 */
[----:B--2---:R-:W-:Y:S01]  /*62a0*/  FFMA.FTZ R5, R103, UR36, -R0 ;  /* 0x0000002467057c23 */ /* 0x004fe20008010800 */
[----:B------:R-:W-:Y:S01]  /*62b0*/  @!P1 PRMT R177, R100, 0x5410, RZ ;  /* 0x0000541064b19816 */ /* 0x000fe200000000ff */
[----:B-1----:R-:W-:Y:S01]  /*62c0*/  HMMA.16816.F32.BF16 R16, R8, R20, RZ ;  /* 0x000000140810723c */ /* 0x002fe200000418ff */
[----:B------:R-:W-:Y:S01]  /*62d0*/  ISETP.LE.U32.AND P1, PT, R31, UR5, PT ;  /* 0x000000051f007c0c */ /* 0x000fe2000bf23070 */
        /* <DEDUP_REMOVED lines=13> */
[----:B------:R-:W-:Y:S02]  /*63b0*/  IMAD.MOV.U32 R103, RZ, RZ, R53 ;  /* 0x000000ffff677224 */ /* 0x000fe400078e0035 */
[----:B-1----:R-:W-:-:S04]  /*63c0*/  FFMA.FTZ R5, R107, UR36, -R0 ;  /* 0x000000246b057c23 */ /* 0x002fc80008010800 */
[----:B------:R1:W4:Y:S01]  /*63d0*/  MUFU.EX2 R70, R5 ;  /* 0x0000000500467308 */ /* 0x0003220000000800 */
[----:B--2---:R-:W-:-:S04]  /*63e0*/  LOP3.LUT R4, R32, 0xff, RZ, 0xc0, !PT ;  /* 0x000000ff20047812 */ /* 0x004fc800078ec0ff */
[----:B------:R-:W-:Y:S02]  /*63f0*/  ISETP.LE.U32.AND P3, PT, R4, UR5, PT ;  /* 0x0000000504007c0c */ /* 0x000fe4000bf63070 */
[----:B------:R-:W-:-:S04]  /*6400*/  SHF.R.U32.HI R4, RZ, 0x8, R33 ;  /* 0x00000008ff047819 */ /* 0x000fc80000011621 */
[----:B------:R-:W-:Y:S01]  /*6410*/  LOP3.LUT R4, R4, 0xffff, RZ, 0xc0, !PT ;  /* 0x0000ffff04047812 */ /* 0x000fe200078ec0ff */
[----:B-1----:R-:W-:-:S03]  /*6420*/  FFMA.FTZ R5, R106, UR36, -R0 ;  /* 0x000000246a057c23 */ /* 0x002fc60008010800 */
[----:B------:R-:W-:Y:S02]  /*6430*/  ISETP.LE.U32.AND P4, PT, R4, UR5, PT ;  /* 0x0000000504007c0c */ /* 0x000fe4000bf83070 */
[----:B---3--:R-:W-:Y:S01]  /*6440*/  F2FP.BF16.F32.PACK_AB R4, R100, R94 ;  /* 0x0000005e6404723e */ /* 0x008fe200000010ff */
[----:B------:R1:W2:Y:S03]  /*6450*/  MUFU.EX2 R102, R5 ;  /* 0x0000000500667308 */ /* 0x0002a60000000800 */
        /* <DEDUP_REMOVED lines=8> */
[----:B----4-:R-:W-:Y:S01]  /*64e0*/  IMAD.MOV.U32 R104, RZ, RZ, R70 ;  /* 0x000000ffff687224 */ /* 0x010fe200078e0046 */
[----:B------:R-:W-:Y:S01]  /*64f0*/  ISETP.LE.U32.AND P6, PT, R4, UR5, PT ;  /* 0x0000000504007c0c */ /* 0x000fe2000bfc3070 */
[----:B------:R-:W-:Y:S02]  /*6500*/  IMAD.MOV.U32 R70, RZ, RZ, R71 ;  /* 0x000000ffff467224 */ /* 0x000fe400078e0047 */
[----:B-1----:R-:W-:Y:S01]  /*6510*/  FFMA.FTZ R5, R109, UR36, -R6 ;  /* 0x000000246d057c23 */ /* 0x002fe20008010806 */
[----:B------:R-:W-:Y:S01]  /*6520*/  @!P4 PRMT R173, R105, 0x5410, RZ ;  /* 0x0000541069adc816 */ /* 0x000fe200000000ff */
[----:B------:R-:W-:Y:S01]  /*6530*/  IMAD.MOV.U32 R105, RZ, RZ, R183 ;  /* 0x000000ffff697224 */ /* 0x000fe200078e00b7 */
[----:B--2---:R-:W-:Y:S01]  /*6540*/  F2FP.BF16.F32.PACK_AB R4, R102, R104 ;  /* 0x000000686604723e */ /* 0x004fe200000010ff */
[----:B------:R1:W-:Y:S01]  /*6550*/  MUFU.EX2 R183, R5 ;  /* 0x0000000500b77308 */ /* 0x0003e20000000800 */
[----:B------:R-:W-:-:S02]  /*6560*/  IMAD.MOV.U32 R71, RZ, RZ, R99 ;  /* 0x000000ffff477224 */ /* 0x000fc400078e0063 */
[C---:B------:R-:W-:Y:S01]  /*6570*/  PRMT R172, R4.reuse, 0x7632, R172 ;  /* 0x0000763204ac7816 */ /* 0x040fe200000000ac */
[----:B------:R-:W-:Y:S01]  /*6580*/  IMAD.MOV.U32 R99, RZ, RZ, R74 ;  /* 0x000000ffff637224 */ /* 0x000fe200078e004a */
[----:B------:R-:W-:Y:S01]  /*6590*/  PRMT R171, R4, 0x7610, R171 ;  /* 0x0000761004ab7816 */ /* 0x000fe200000000ab */
[----:B------:R-:W-:Y:S01]  /*65a0*/  FFMA.FTZ R4, R108, UR36, -R6 ;  /* 0x000000246c047c23 */ /* 0x000fe20008010806 */
[----:B------:R-:W-:Y:S02]  /*65b0*/  IMAD.MOV.U32 R74, RZ, RZ, R52 ;  /* 0x000000ffff4a7224 */ /* 0x000fe400078e0034 */
[----:B------:R-:W-:Y:S01]  /*65c0*/  @!P1 HFMA2.BF16_V2 R106, -RZ.H0_H0, RZ.H0_H0, -R172.H0_H0 ;  /* 0x200000ffff6a9231 */ /* 0x000fe200003409ac */
[----:B------:R-:W-:Y:S01]  /*65d0*/  PRMT R57, R171, 0x5410, R172 ;  /* 0x00005410ab397816 */ /* 0x000fe200000000ac */
[----:B------:R-:W-:-:S03]  /*65e0*/  @!P3 HFMA2.BF16_V2 R107, -RZ.H0_H0, RZ.H0_H0, -R171.H0_H0 ;  /* 0x200000ffff6bb231 */ /* 0x000fc600003409ab */
[----:B------:R-:W-:Y:S02]  /*65f0*/  @!P1 PRMT R172, R106, 0x5410, RZ ;  /* 0x000054106aac9816 */ /* 0x000fe400000000ff */
[----:B------:R2:W3:Y:S01]  /*6600*/  MUFU.EX2 R106, R4 ;  /* 0x00000004006a7308 */ /* 0x0004e20000000800 */
[----:B------:R-:W-:Y:S02]  /*6610*/  @!P3 PRMT R171, R107, 0x5410, RZ ;  /* 0x000054106babb816 */ /* 0x000fe400000000ff */
[----:B-1----:R-:W-:Y:S01]  /*6620*/  SHF.R.U32.HI R5, RZ, 0x8, R37 ;  /* 0x00000008ff057819 */ /* 0x002fe20000011625 */
[----:B------:R-:W-:Y:S01]  /*6630*/  IMAD.MOV.U32 R37, RZ, RZ, R99 ;  /* 0x000000ffff257224 */ /* 0x000fe200078e0063 */
        /* <DEDUP_REMOVED lines=26> */
[----:B------:R-:W-:Y:S01]  /*67e0*/  ISETP.LE.U32.AND P3, PT, R2, UR5, PT ;  /* 0x0000000502007c0c */ /* 0x000fe2000bf63070 */
[----:B------:R-:W-:Y:S01]  /*67f0*/  IMAD.MOV.U32 R83, RZ, RZ, R119 ;  /* 0x000000ffff537224 */ /* 0x000fe200078e0077 */
[----:B------:R-:W-:Y:S01]  /*6800*/  LOP3.LUT R2, R25, 0xff, RZ, 0xc0, !PT ;  /* 0x000000ff19027812 */ /* 0x000fe200078ec0ff */
[----:B------:R-:W-:-:S03]  /*6810*/  IMAD.MOV.U32 R80, RZ, RZ, R117 ;  /* 0x000000ffff507224 */ /* 0x000fc600078e0075 */
        /* <DEDUP_REMOVED lines=20> */
[----:B------:R-:W-:Y:S01]  /*6960*/  @!P1 PRMT R238, R112, 0x5410, RZ ;  /* 0x0000541070ee9816 */ /* 0x000fe200000000ff */
[----:B------:R-:W-:Y:S01]  /*6970*/  IMAD.MOV.U32 R112, RZ, RZ, R75 ;  /* 0x000000ffff707224 */ /* 0x000fe200078e004b */
[----:B------:R-:W-:Y:S01]  /*6980*/  LOP3.LUT R2, R2, 0xff, RZ, 0xc0, !PT ;  /* 0x000000ff02027812 */ /* 0x000fe200078ec0ff */
[----:B------:R-:W-:Y:S01]  /*6990*/  IMAD.MOV.U32 R58, RZ, RZ, R81 ;  /* 0x000000ffff3a7224 */ /* 0x000fe200078e0051 */
[----:B------:R-:W-:Y:S01]  /*69a0*/  SHF.R.U32.HI R4, RZ, 0x8, R40 ;  /* 0x00000008ff047819 */ /* 0x000fe20000011628 */
[----:B------:R-:W-:Y:S01]  /*69b0*/  IMAD.MOV.U32 R75, RZ, RZ, R118 ;  /* 0x000000ffff4b7224 */ /* 0x000fe200078e0076 */
[----:B------:R-:W-:Y:S01]  /*69c0*/  ISETP.LE.U32.AND P6, PT, R2, UR5, PT ;  /* 0x0000000502007c0c */ /* 0x000fe2000bfc3070 */
[----:B------:R-:W-:Y:S01]  /*69d0*/  IMAD.MOV.U32 R81, RZ, RZ, R116 ;  /* 0x000000ffff517224 */ /* 0x000fe200078e0074 */
[----:B------:R-:W-:Y:S01]  /*69e0*/  LOP3.LUT R2, R28, 0xffff, RZ, 0xc0, !PT ;  /* 0x0000ffff1c027812 */ /* 0x000fe200078ec0ff */
[----:B------:R-:W-:-:S02]  /*69f0*/  @!P4 HFMA2.BF16_V2 R115, -RZ.H0_H0, RZ.H0_H0, -R227.H0_H0 ;  /* 0x200000ffff73c231 */ /* 0x000fc400003409e3 */
[----:B------:R-:W-:Y:S01]  /*6a00*/  IMAD.MOV.U32 R40, RZ, RZ, R210 ;  /* 0x000000ffff287224 */ /* 0x000fe200078e00d2 */
[----:B------:R-:W-:Y:S02]  /*6a10*/  SHF.R.U32.HI R2, RZ, 0x8, R2 ;  /* 0x00000008ff027819 */ /* 0x000fe40000011602 */
[----:B------:R-:W-:Y:S01]  /*6a20*/  @!P4 PRMT R227, R115, 0x5410, RZ ;  /* 0x0000541073e3c816 */ /* 0x000fe200000000ff */
[----:B------:R-:W-:Y:S01]  /*6a30*/  IMAD.MOV.U32 R115, RZ, RZ, R74 ;  /* 0x000000ffff737224 */ /* 0x000fe200078e004a */
[----:B------:R-:W-:Y:S01]  /*6a40*/  LOP3.LUT R2, R2, 0xffff, RZ, 0xc0, !PT ;  /* 0x0000ffff02027812 */ /* 0x000fe200078ec0ff */
[----:B------:R-:W-:Y:S02]  /*6a50*/  IMAD.MOV.U32 R74, RZ, RZ, R120 ;  /* 0x000000ffff4a7224 */ /* 0x000fe400078e0078 */
[----:B------:R-:W-:Y:S01]  /*6a60*/  @!P6 HFMA2.BF16_V2 R114, -RZ.H0_H0, RZ.H0_H0, -R228.H0_H0 ;  /* 0x200000ffff72e231 */ /* 0x000fe200003409e4 */
[----:B------:R-:W-:Y:S02]  /*6a70*/  ISETP.LE.U32.AND P1, PT, R2, UR5, PT ;  /* 0x0000000502007c0c */ /* 0x000fe4000bf23070 */
[----:B------:R-:W-:-:S02]  /*6a80*/  LOP3.LUT R2, R28, 0xff, RZ, 0xc0, !PT ;  /* 0x000000ff1c027812 */ /* 0x000fc400078ec0ff */
[----:B------:R-:W-:Y:S01]  /*6a90*/  @!P6 PRMT R228, R114, 0x5410, RZ ;  /* 0x0000541072e4e816 */ /* 0x000fe200000000ff */
[----:B------:R-:W-:Y:S01]  /*6aa0*/  IMAD.MOV.U32 R114, RZ, RZ, R122 ;  /* 0x000000ffff727224 */ /* 0x000fe200078e007a */
[----:B------:R-:W-:Y:S02]  /*6ab0*/  ISETP.LE.U32.AND P3, PT, R2, UR5, PT ;  /* 0x0000000502007c0c */ /* 0x000fe4000bf63070 */
[----:B------:R-:W-:Y:S02]  /*6ac0*/  SHF.R.U32.HI R2, RZ, 0x10, R28 ;  /* 0x00000010ff027819 */ /* 0x000fe4000001161c */
[----:B------:R-:W-:Y:S02]  /*6ad0*/  ISETP.LE.U32.AND P6, PT, R34, UR5, PT ;  /* 0x0000000522007c0c */ /* 0x000fe4000bfc3070 */
[----:B------:R-:W-:Y:S01]  /*6ae0*/  LOP3.LUT R2, R2, 0xff, RZ, 0xc0, !PT ;  /* 0x000000ff02027812 */ /* 0x000fe200078ec0ff */
[----:B------:R-:W-:Y:S01]  /*6af0*/  @!P1 HFMA2.BF16_V2 R124, -RZ.H0_H0, RZ.H0_H0, -R235.H0_H0 ;  /* 0x200000ffff7c9231 */ /* 0x000fe200003409eb */
[----:B------:R-:W-:-:S02]  /*6b00*/  PRMT R34, R44, 0x5410, R5 ;  /* 0x000054102c227816 */ /* 0x000fc40000000005 */
[----:B------:R-:W-:Y:S01]  /*6b10*/  ISETP.LE.U32.AND P4, PT, R2, UR5, PT ;  /* 0x0000000502007c0c */ /* 0x000fe2000bf83070 */
[----:B-1----:R-:W-:Y:S01]  /*6b20*/  HMMA.16816.F32.BF16 R116, R12, R24, R16 ;  /* 0x000000180c74723c */ /* 0x002fe20000041810 */
[----:B------:R-:W-:Y:S01]  /*6b30*/  SHF.R.U32.HI R2, RZ, 0x18, R28 ;  /* 0x00000018ff027819 */ /* 0x000fe2000001161c */
[----:B------:R-:W-:Y:S01]  /*6b40*/  @!P3 HFMA2.BF16_V2 R125, -RZ.H0_H0, RZ.H0_H0, -R236.H0_H0 ;  /* 0x200000ffff7db231 */ /* 0x000fe200003409ec */
[----:B------:R-:W-:-:S03]  /*6b50*/  @!P1 PRMT R235, R124, 0x5410, RZ ;  /* 0x000054107ceb9816 */ /* 0x000fc600000000ff */
[----:B------:R-:W-:Y:S01]  /*6b60*/  HMMA.16816.F32.BF16 R16, R8, R22, RZ ;  /* 0x000000160810723c */ /* 0x000fe200000418ff */
[----:B------:R-:W1:Y:S01]  /*6b70*/  LDSM.16.MT88.4 R20, [R179+0x1e000] ;  /* 0x01e00000b314783b */ /* 0x000e620000004200 */
[----:B------:R-:W-:Y:S01]  /*6b80*/  @!P3 PRMT R236, R125, 0x5410, RZ ;  /* 0x000054107decb816 */ /* 0x000fe200000000ff */
[----:B------:R-:W-:Y:S01]  /*6b90*/  @!P6 HFMA2.BF16_V2 R129, -RZ.H0_H0, RZ.H0_H0, -R230.H0_H0 ;  /* 0x200000ffff81e231 */ /* 0x000fe200003409e6 */
[----:B------:R-:W-:Y:S02]  /*6ba0*/  ISETP.LE.U32.AND P3, PT, R2, UR5, PT ;  /* 0x0000000502007c0c */ /* 0x000fe4000bf63070 */
[----:B------:R-:W-:Y:S01]  /*6bb0*/  @!P4 HFMA2.BF16_V2 R126, -RZ.H0_H0, RZ.H0_H0, -R234.H0_H0 ;  /* 0x200000ffff7ec231 */ /* 0x000fe200003409ea */
[----:B------:R-:W-:Y:S01]  /*6bc0*/  LOP3.LUT R2, R39, 0xff, RZ, 0xc0, !PT ;  /* 0x000000ff27027812 */ /* 0x000fe200078ec0ff */
[----:B------:R-:W-:Y:S01]  /*6bd0*/  IMAD.MOV.U32 R39, RZ, RZ, R82 ;  /* 0x000000ffff277224 */ /* 0x000fe200078e0052 */
[----:B------:R-:W-:Y:S01]  /*6be0*/  @!P6 PRMT R230, R129, 0x5410, RZ ;  /* 0x0000541081e6e816 */ /* 0x000fe200000000ff */
[----:B------:R-:W-:Y:S01]  /*6bf0*/  IMAD.MOV.U32 R129, RZ, RZ, R211 ;  /* 0x000000ffff817224 */ /* 0x000fe200078e00d3 */
[----:B------:R-:W-:-:S02]  /*6c00*/  @!P4 PRMT R234, R126, 0x5410, RZ ;  /* 0x000054107eeac816 */ /* 0x000fc400000000ff */
[----:B------:R-:W-:Y:S02]  /*6c10*/  ISETP.LE.U32.AND P1, PT, R2, UR5, PT ;  /* 0x0000000502007c0c */ /* 0x000fe4000bf23070 */
[----:B------:R-:W-:Y:S02]  /*6c20*/  LOP3.LUT R2, R4, 0xffff, RZ, 0xc0, !PT ;  /* 0x0000ffff04027812 */ /* 0x000fe400078ec0ff */
[----:B------:R-:W-:Y:S01]  /*6c30*/  @!P3 HFMA2.BF16_V2 R127, -RZ.H0_H0, RZ.H0_H0, -R233.H0_H0 ;  /* 0x200000ffff7fb231 */ /* 0x000fe200003409e9 */
[----:B------:R-:W-:Y:S01]  /*6c40*/  LOP3.LUT R4, R41, 0xff, RZ, 0xc0, !PT ;  /* 0x000000ff29047812 */ /* 0x000fe200078ec0ff */
[----:B------:R-:W-:Y:S01]  /*6c50*/  IMAD.MOV.U32 R41, RZ, RZ, R129 ;  /* 0x000000ffff297224 */ /* 0x000fe200078e0081 */
[----:B------:R-:W-:Y:S01]  /*6c60*/  ISETP.LE.U32.AND P4, PT, R2, UR5, PT ;  /* 0x0000000502007c0c */ /* 0x000fe2000bf83070 */
[----:B------:R-:W-:Y:S01]  /*6c70*/  IMAD.MOV.U32 R129, RZ, RZ, R110 ;  /* 0x000000ffff817224 */ /* 0x000fe200078e006e */
[----:B------:R-:W-:Y:S02]  /*6c80*/  @!P3 PRMT R233, R127, 0x5410, RZ ;  /* 0x000054107fe9b816 */ /* 0x000fe400000000ff */
[----:B------:R-:W-:Y:S01]  /*6c90*/  HMMA.16816.F32.BF16 R120, R12, R26, R16 ;  /* 0x0000001a0c78723c */ /* 0x000fe20000041810 */
[----:B------:R-:W2:Y:S01]  /*6ca0*/  LDSM.16.MT88.4 R24, [R179+0x1e800] ;  /* 0x01e80000b318783b */ /* 0x000ea20000004200 */
[----:B------:R-:W-:Y:S01]  /*6cb0*/  ISETP.LE.U32.AND P3, PT, R45, UR5, PT ;  /* 0x000000052d007c0c */ /* 0x000fe2000bf63070 */
[----:B------:R-:W-:Y:S01]  /*6cc0*/  IMAD.MOV.U32 R45, RZ, RZ, R209 ;  /* 0x000000ffff2d7224 */ /* 0x000fe200078e00d1 */
[----:B------:R-:W-:Y:S01]  /*6cd0*/  LOP3.LUT R2, R49, 0xff, RZ, 0xc0, !PT ;  /* 0x000000ff31027812 */ /* 0x000fe200078ec0ff */
[----:B------:R-:W-:-:S02]  /*6ce0*/  @!P1 HFMA2.BF16_V2 R130, -RZ.H0_H0, RZ.H0_H0, -R232.H0_H0 ;  /* 0x200000ffff829231 */ /* 0x000fc400003409e8 */
[----:B------:R-:W-:Y:S01]  /*6cf0*/  IMAD.MOV.U32 R49, RZ, RZ, R83 ;  /* 0x000000ffff317224 */ /* 0x000fe200078e0053 */
[----:B------:R-:W-:Y:S01]  /*6d00*/  ISETP.LE.U32.AND P6, PT, R2, UR5, PT ;  /* 0x0000000502007c0c */ /* 0x000fe2000bfc3070 */
[----:B------:R-:W-:Y:S01]  /*6d10*/  @!P4 HFMA2.BF16_V2 R128, -RZ.H0_H0, RZ.H0_H0, -R229.H0_H0 ;  /* 0x200000ffff80c231 */ /* 0x000fe200003409e5 */
[----:B------:R-:W-:Y:S01]  /*6d20*/  SHF.R.U32.HI R2, RZ, 0x8, R51 ;  /* 0x00000008ff027819 */ /* 0x000fe20000011633 */
[----:B------:R-:W-:Y:S01]  /*6d30*/  IMAD.MOV.U32 R51, RZ, RZ, R137 ;  /* 0x000000ffff337224 */ /* 0x000fe200078e0089 */
[----:B------:R-:W-:Y:S01]  /*6d40*/  @!P1 PRMT R232, R130, 0x5410, RZ ;  /* 0x0000541082e89816 */ /* 0x000fe200000000ff */
[----:B------:R-:W-:Y:S01]  /*6d50*/  IMAD.MOV.U32 R130, RZ, RZ, R81 ;  /* 0x000000ffff827224 */ /* 0x000fe200078e0051 */
[----:B------:R-:W-:Y:S01]  /*6d60*/  @!P4 PRMT R229, R128, 0x5410, RZ ;  /* 0x0000541080e5c816 */ /* 0x000fe200000000ff */
[----:B------:R-:W-:Y:S02]  /*6d70*/  IMAD.MOV.U32 R128, RZ, RZ, R208 ;  /* 0x000000ffff807224 */ /* 0x000fe400078e00d0 */
[----:B------:R-:W-:Y:S01]  /*6d80*/  @!P3 HFMA2.BF16_V2 R131, -RZ.H0_H0, RZ.H0_H0, -R231.H0_H0 ;  /* 0x200000ffff83b231 */ /* 0x000fe200003409e7 */
[----:B-1----:R-:W-:Y:S01]  /*6d90*/  HMMA.16816.F32.BF16 R16, R8, R20, RZ ;  /* 0x000000140810723c */ /* 0x002fe200000418ff */
[----:B------:R-:W-:Y:S01]  /*6da0*/  LOP3.LUT R2, R2, 0xffff, RZ, 0xc0, !PT ;  /* 0x0000ffff02027812 */ /* 0x000fe200078ec0ff */
        /* <DEDUP_REMOVED lines=9> */
[----:B------:R-:W-:Y:S01]  /*6e40*/  ISETP.LE.U32.AND P4, PT, R42, UR5, PT ;  /* 0x000000052a007c0c */ /* 0x000fe2000bf83070 */
[----:B------:R-:W-:Y:S01]  /*6e50*/  IMAD.MOV.U32 R42, RZ, RZ, R80 ;  /* 0x000000ffff2a7224 */ /* 0x000fe200078e0050 */
[----:B------:R-:W-:-:S02]  /*6e60*/  ISETP.LE.U32.AND P2, PT, R2, UR5, PT ;  /* 0x0000000502007c0c */ /* 0x000fc4000bf43070 */
[----:B------:R-:W-:Y:S01]  /*6e70*/  SHF.R.U32.HI R2, RZ, 0x8, R35 ;  /* 0x00000008ff027819 */ /* 0x000fe20000011623 */
[----:B------:R-:W-:Y:S01]  /*6e80*/  IMAD.MOV.U32 R46, RZ, RZ, R42 ;  /* 0x000000ffff2e7224 */ /* 0x000fe200078e002a */
[----:B------:R-:W-:Y:S01]  /*6e90*/  PRMT R35, R4, 0x5410, R43 ;  /* 0x0000541004237816 */ /* 0x000fe2000000002b */
[----:B------:R-:W-:Y:S01]  /*6ea0*/  IMAD.MOV.U32 R43, RZ, RZ, R39 ;  /* 0x000000ffff2b7224 */ /* 0x000fe200078e0027 */
[----:B------:R-:W-:Y:S01]  /*6eb0*/  PRMT R36, R38, 0x5410, R2 ;  /* 0x0000541026247816 */ /* 0x000fe20000000002 */
[----:B------:R-:W-:Y:S01]  /*6ec0*/  @!P3 HFMA2.BF16_V2 R143, -RZ.H0_H0, RZ.H0_H0, -R225.H0_H0 ;  /* 0x200000ffff8fb231 */ /* 0x000fe200003409e1 */
[----:B------:R-:W-:Y:S01]  /*6ed0*/  LOP3.LUT R2, R48, 0xff, RZ, 0xc0, !PT ;  /* 0x000000ff30027812 */ /* 0x000fe200078ec0ff */
[----:B------:R-:W-:Y:S01]  /*6ee0*/  IMAD.MOV.U32 R39, RZ, RZ, R79 ;  /* 0x000000ffff277224 */ /* 0x000fe200078e004f */
[----:B------:R-:W-:Y:S01]  /*6ef0*/  SHF.R.U32.HI R4, RZ, 0x10, R29 ;  /* 0x00000010ff047819 */ /* 0x000fe2000001161d */
[----:B--2---:R-:W-:Y:S01]  /*6f00*/  HMMA.16816.F32.BF16 R124, R12, R24, R16 ;  /* 0x000000180c7c723c */ /* 0x004fe20000041810 */
[----:B------:R-:W-:Y:S01]  /*6f10*/  PRMT R33, R2, 0x5410, R47 ;  /* 0x0000541002217816 */ /* 0x000fe2000000002f */
[----:B------:R-:W-:Y:S01]  /*6f20*/  IMAD.MOV.U32 R38, RZ, RZ, R76 ;  /* 0x000000ffff267224 */ /* 0x000fe200078e004c */
[----:B------:R-:W-:Y:S01]  /*6f30*/  SHF.R.U32.HI R2, RZ, 0x8, R50 ;  /* 0x00000008ff027819 */ /* 0x000fe20000011632 */
[----:B------:R-:W-:Y:S01]  /*6f40*/  IMAD.MOV.U32 R47, RZ, RZ, R128 ;  /* 0x000000ffff2f7224 */ /* 0x000fe200078e0080 */
[----:B------:R-:W-:Y:S01]  /*6f50*/  @!P3 PRMT R225, R143, 0x5410, RZ ;  /* 0x000054108fe1b816 */ /* 0x000fe200000000ff */
[----:B------:R-:W-:Y:S01]  /*6f60*/  HMMA.16816.F32.BF16 R16, R8, R22, RZ ;  /* 0x000000160810723c */ /* 0x000fe200000418ff */
[----:B------:R-:W1:Y:S01]  /*6f70*/  LDSM.16.MT88.4 R20, [R180+0x1e000] ;  /* 0x01e00000b414783b */ /* 0x000e620000004200 */
[----:B------:R-:W-:Y:S01]  /*6f80*/  LOP3.LUT R2, R2, 0xffff, RZ, 0xc0, !PT ;  /* 0x0000ffff02027812 */ /* 0x000fe200078ec0ff */
[----:B------:R-:W-:-:S02]  /*6f90*/  IMAD.MOV.U32 R128, RZ, RZ, R115 ;  /* 0x000000ffff807224 */ /* 0x000fc400078e0073 */
[----:B------:R-:W-:Y:S01]  /*6fa0*/  IMAD.MOV.U32 R115, RZ, RZ, R105 ;  /* 0x000000ffff737224 */ /* 0x000fe200078e0069 */
[----:B------:R-:W-:Y:S01]  /*6fb0*/  ISETP.LE.U32.AND P3, PT, R2, UR5, PT ;  /* 0x0000000502007c0c */ /* 0x000fe2000bf63070 */
[----:B------:R-:W-:Y:S01]  /*6fc0*/  IMAD.MOV.U32 R105, RZ, RZ, R101 ;  /* 0x000000ffff697224 */ /* 0x000fe200078e0065 */
[----:B------:R-:W-:Y:S01]  /*6fd0*/  LOP3.LUT R2, R29, 0xffff, RZ, 0xc0, !PT ;  /* 0x0000ffff1d027812 */ /* 0x000fe200078ec0ff */
[----:B------:R-:W-:-:S03]  /*6fe0*/  IMAD.MOV.U32 R42, RZ, RZ, R49 ;  /* 0x000000ffff2a7224 */ /* 0x000fc600078e0031 */
[----:B------:R-:W-:Y:S02]  /*6ff0*/  SHF.R.U32.HI R5, RZ, 0x8, R2 ;  /* 0x00000008ff057819 */ /* 0x000fe40000011602 */
[----:B------:R-:W-:Y:S02]  /*7000*/  LOP3.LUT R2, R4, 0xff, RZ, 0xc0, !PT ;  /* 0x000000ff04027812 */ /* 0x000fe400078ec0ff */
[----:B------:R-:W-:-:S08]  /*7010*/  SHF.R.U32.HI R4, RZ, 0x10, R30 ;  /* 0x00000010ff047819 */ /* 0x000fd0000001161e */
[----:B------:R-:W-:Y:S01]  /*7020*/  HMMA.16816.F32.BF16 R208, R12, R26, R16 ;  /* 0x0000001a0cd0723c */ /* 0x000fe20000041810 */
[----:B------:R-:W2:Y:S05]  /*7030*/  LDSM.16.MT88.4 R24, [R180+0x1e800] ;  /* 0x01e80000b418783b */ /* 0x000eaa0000004200 */
[----:B-1----:R-:W-:-:S15]  /*7040*/  HMMA.16816.F32.BF16 R16, R8, R20, RZ ;  /* 0x000000140810723c */ /* 0x002fde00000418ff */
[----:B------:R-:W-:-:S09]  /*7050*/  NOP ;  /* 0x0000000000007918 */ /* 0x000fd20000000000 */
[----:B--2---:R-:W-:Y:S06]  /*7060*/  HMMA.16816.F32.BF16 R136, R12, R24, R16 ;  /* 0x000000180c88723c */ /* 0x004fec0000041810 */
[----:B------:R-:W-:Y:S01]  /*7070*/  HMMA.16816.F32.BF16 R16, R8, R22, RZ ;  /* 0x000000160810723c */ /* 0x000fe200000418ff */
[----:B------:R-:W1:-:S15]  /*7080*/  LDSM.16.MT88.4 R20, [R182+0x1e000] ;  /* 0x01e00000b614783b */ /* 0x000e5e0000004200 */
[----:B------:R-:W-:-:S08]  /*7090*/  NOP ;  /* 0x0000000000007918 */ /* 0x000fd00000000000 */
[----:B------:R-:W-:Y:S01]  /*70a0*/  HMMA.16816.F32.BF16 R80, R12, R26, R16 ;  /* 0x0000001a0c50723c */ /* 0x000fe20000041810 */
[----:B------:R-:W2:Y:S06]  /*70b0*/  LDSM.16.MT88.4 R24, [R182+0x1e800] ;  /* 0x01e80000b618783b */ /* 0x000eac0000004200 */
[----:B------:R-:W-:Y:S01]  /*70c0*/  SHF.R.U32.HI R16, RZ, 0x18, R29 ;  /* 0x00000018ff107819 */ /* 0x000fe2000001161d */
[----:B------:R-:W-:Y:S01]  /*70d0*/  FADD.FTZ R18, R145, R98 ;  /* 0x0000006291127221 */ /* 0x000fe20000010000 */
[----:B------:R-:W-:Y:S01]  /*70e0*/  LOP3.LUT R17, R29, 0xff, RZ, 0xc0, !PT ;  /* 0x000000ff1d117812 */ /* 0x000fe200078ec0ff */
[----:B------:R-:W-:Y:S01]  /*70f0*/  IMAD.MOV.U32 R145, RZ, RZ, R193 ;  /* 0x000000ffff917224 */ /* 0x000fe200078e00c1 */
[----:B------:R-:W-:Y:S01]  /*7100*/  PRMT R29, R2, 0x5410, R16 ;  /* 0x00005410021d7816 */ /* 0x000fe20000000010 */
[----:B------:R-:W-:Y:S01]  /*7110*/  IMAD.MOV.U32 R98, RZ, RZ, R192 ;  /* 0x000000ffff627224 */ /* 0x000fe200078e00c0 */
[----:B------:R-:W-:Y:S01]  /*7120*/  LOP3.LUT R2, R30, 0xffff, RZ, 0xc0, !PT ;  /* 0x0000ffff1e027812 */ /* 0x000fe200078ec0ff */
[----:B------:R-:W-:Y:S01]  /*7130*/  IMAD.MOV.U32 R143, RZ, RZ, R191 ;  /* 0x000000ffff8f7224 */ /* 0x000fe200078e00bf */
[----:B------:R-:W-:Y:S01]  /*7140*/  PRMT R31, R17, 0x5410, R5 ;  /* 0x00005410111f7816 */ /* 0x000fe20000000005 */
[----:B------:R-:W-:Y:S01]  /*7150*/  IMAD.MOV.U32 R92, RZ, RZ, R190 ;  /* 0x000000ffff5c7224 */ /* 0x000fe200078e00be */
[----:B------:R-:W-:Y:S01]  /*7160*/  SHF.R.U32.HI R5, RZ, 0x8, R2 ;  /* 0x00000008ff057819 */ /* 0x000fe20000011602 */
[----:B------:R3:W5:Y:S01]  /*7170*/  LDL.LU R193, [R1+0xe4] ;  /* 0x0000e40001c17983 */ /* 0x0007620000300800 */
[----:B------:R-:W-:-:S02]  /*7180*/  SHF.R.U32.HI R16, RZ, 0x18, R30 ;  /* 0x00000018ff107819 */ /* 0x000fc4000001161e */
[----:B------:R-:W-:Y:S01]  /*7190*/  LOP3.LUT R2, R4, 0xff, RZ, 0xc0, !PT ;  /* 0x000000ff04027812 */ /* 0x000fe200078ec0ff */
[----:B------:R-:W-:Y:S01]  /*71a0*/  FFMA.FTZ R4, R140, UR36, -R6 ;  /* 0x000000248c047c23 */ /* 0x000fe20008010806 */
[----:B------:R-:W-:Y:S01]  /*71b0*/  LOP3.LUT R17, R30, 0xff, RZ, 0xc0, !PT ;  /* 0x000000ff1e117812 */ /* 0x000fe200078ec0ff */
[----:B------:R3:W5:Y:S01]  /*71c0*/  LDL.LU R192, [R1+0xe0] ;  /* 0x0000e00001c07983 */ /* 0x0007620000300800 */
[----:B------:R-:W-:Y:S01]  /*71d0*/  PRMT R32, R2, 0x5410, R16 ;  /* 0x0000541002207816 */ /* 0x000fe20000000010 */
[----:B------:R-:W-:Y:S01]  /*71e0*/  FADD.FTZ R16, R146, R18 ;  /* 0x0000001292107221 */ /* 0x000fe20000010000 */
[----:B------:R-:W-:Y:S01]  /*71f0*/  PRMT R30, R17, 0x5410, R5 ;  /* 0x00005410111e7816 */ /* 0x000fe20000000005 */
[----:B------:R-:W-:Y:S01]  /*7200*/  FADD.FTZ R2, R97, R95 ;  /* 0x0000005f61027221 */ /* 0x000fe20000010000 */
[----:B------:R-:W-:Y:S02]  /*7210*/  IMAD.MOV.U32 R95, RZ, RZ, R77 ;  /* 0x000000ffff5f7224 */ /* 0x000fe400078e004d */
[----:B------:R-:W-:Y:S01]  /*7220*/  FADD.FTZ R28, R147, R16 ;  /* 0x00000010931c7221 */ /* 0x000fe20000010000 */
[----:B------:R-:W-:Y:S01]  /*7230*/  MUFU.EX2 R99, R4 ;  /* 0x0000000400637308 */ /* 0x000fe20000000800 */
[----:B-1----:R-:W-:Y:S01]  /*7240*/  HMMA.16816.F32.BF16 R16, R8, R20, RZ ;  /* 0x000000140810723c */ /* 0x002fe200000418ff */
[----:B------:R-:W-:Y:S01]  /*7250*/  FADD.FTZ R5, R93, R2 ;  /* 0x000000025d057221 */ /* 0x000fe20000010000 */
[----:B------:R-:W-:Y:S01]  /*7260*/  FFMA.FTZ R2, R134, UR36, -R6 ;  /* 0x0000002486027c23 */ /* 0x000fe20008010806 */
[----:B------:R-:W-:Y:S01]  /*7270*/  @!P5 HFMA2.BF16_V2 R140, -RZ.H0_H0, RZ.H0_H0, -R186.H0_H0 ;  /* 0x200000ffff8cd231 */ /* 0x000fe200003409ba */
[----:B------:R3:W5:Y:S01]  /*7280*/  LDL.LU R191, [R1+0xdc] ;  /* 0x0000dc0001bf7983 */ /* 0x0007620000300800 */
[----:B------:R-:W-:Y:S01]  /*7290*/  FADD.FTZ R5, R63, R5 ;  /* 0x000000053f057221 */ /* 0x000fe20000010000 */
[----:B------:R-:W-:Y:S01]  /*72a0*/  IMAD.MOV.U32 R63, RZ, RZ, R51 ;  /* 0x000000ffff3f7224 */ /* 0x000fe200078e0033 */
[----:B------:R-:W1:-:S15]  /*72b0*/  MUFU.EX2 R101, R2 ;  /* 0x0000000200657308 */ /* 0x000e5e0000000800 */
[----:B------:R-:W-:-:S02]  /*72c0*/  NOP ;  /* 0x0000000000007918 */ /* 0x000fc40000000000 */
[----:B--2---:R-:W-:Y:S01]  /*72d0*/  HMMA.16816.F32.BF16 R76, R12, R24, R16 ;  /* 0x000000180c4c723c */ /* 0x004fe20000041810 */
[--C-:B------:R-:W-:Y:S01]  /*72e0*/  FFMA.FTZ R20, R142, UR36, -R0.reuse ;  /* 0x000000248e147c23 */ /* 0x100fe20008010800 */
[----:B------:R-:W-:Y:S01]  /*72f0*/  FFMA.FTZ R6, R141, UR36, -R0 ;  /* 0x000000248d067c23 */ /* 0x000fe20008010800 */
[----:B------:R-:W-:Y:S01]  /*7300*/  FADD.FTZ R239, R239, R28 ;  /* 0x0000001cefef7221 */ /* 0x000fe20000010000 */
[----:B------:R-:W-:Y:S01]  /*7310*/  @!P5 PRMT R186, R140, 0x5410, RZ ;  /* 0x000054108cbad816 */ /* 0x000fe200000000ff */
[----:B------:R3:W5:Y:S01]  /*7320*/  LDL.LU R190, [R1+0xd8] ;  /* 0x0000d80001be7983 */ /* 0x0007620000300800 */
[----:B------:R-:W-:Y:S01]  /*7330*/  HMMA.16816.F32.BF16 R16, R8, R22, RZ ;  /* 0x000000160810723c */ /* 0x000fe200000418ff */
[----:B-1----:R-:W-:Y:S02]  /*7340*/  F2FP.BF16.F32.PACK_AB R0, R101, R99 ;  /* 0x000000636500723e */ /* 0x002fe400000010ff */
[----:B------:R-:W-:Y:S01]  /*7350*/  HSET2.LE.AND R2, R29, R7, PT ;  /* 0x000000071d027233 */ /* 0x000fe20003803000 */
[----:B------:R-:W-:Y:S01]  /*7360*/  FADD.FTZ R242, R242, R5 ;  /* 0x00000005f2f27221 */ /* 0x000fe20000010000 */
[C---:B------:R-:W-:Y:S01]  /*7370*/  PRMT R133, R0.reuse, 0x7632, R133 ;  /* 0x0000763200857816 */ /* 0x040fe20000000085 */
[----:B------:R-:W-:Y:S01]  /*7380*/  @!P6 HFMA2.BF16_V2 R141, -RZ.H0_H0, RZ.H0_H0, -R224.H0_H0 ;  /* 0x200000ffff8de231 */ /* 0x000fe200003409e0 */
[----:B------:R-:W-:Y:S01]  /*7390*/  PRMT R134, R0, 0x7610, R134 ;  /* 0x0000761000867816 */ /* 0x000fe20000000086 */
[----:B------:R-:W-:Y:S01]  /*73a0*/  IMAD.MOV.U32 R140, RZ, RZ, R95 ;  /* 0x000000ffff8c7224 */ /* 0x000fe200078e005f */
[----:B------:R3:W5:Y:S01]  /*73b0*/  LDL.LU R189, [R1+0xd4] ;  /* 0x0000d40001bd7983 */ /* 0x0007620000300800 */
[----:B------:R-:W-:-:S14]  /*73c0*/  @!P3 HFMA2.BF16_V2 R142, -RZ.H0_H0, RZ.H0_H0, -R133.H0_H0 ;  /* 0x200000ffff8eb231 */ /* 0x000fdc0000340985 */
[----:B------:R-:W-:Y:S01]  /*73d0*/  HMMA.16816.F32.BF16 R48, R12, R26, R16 ;  /* 0x0000001a0c30723c */ /* 0x000fe20000041810 */
[----:B------:R-:W1:Y:S01]  /*73e0*/  LDSM.16.MT88.4 R16, [R181+0x1e000] ;  /* 0x01e00000b510783b */ /* 0x000e620000004200 */
[----:B------:R-:W-:Y:S02]  /*73f0*/  PRMT R21, R134, 0x5410, R133 ;  /* 0x0000541086157816 */ /* 0x000fe40000000085 */
[----:B------:R-:W-:Y:S01]  /*7400*/  @!P3 PRMT R133, R142, 0x5410, RZ ;  /* 0x000054108e85b816 */ /* 0x000fe200000000ff */
[----:B------:R-:W-:Y:S02]  /*7410*/  IMAD.MOV.U32 R142, RZ, RZ, R98 ;  /* 0x000000ffff8e7224 */ /* 0x000fe400078e0062 */
[----:B------:R-:W-:Y:S02]  /*7420*/  IMAD.MOV.U32 R98, RZ, RZ, R38 ;  /* 0x000000ffff627224 */ /* 0x000fe400078e0026 */
[----:B------:R-:W-:Y:S02]  /*7430*/  IMAD.MOV.U32 R38, RZ, RZ, R131 ;  /* 0x000000ffff267224 */ /* 0x000fe400078e0083 */
[----:B------:R-:W-:-:S02]  /*7440*/  IMAD.MOV.U32 R131, RZ, RZ, R130 ;  /* 0x000000ffff837224 */ /* 0x000fc400078e0082 */
[----:B------:R-:W-:Y:S02]  /*7450*/  IMAD.MOV.U32 R130, RZ, RZ, R128 ;  /* 0x000000ffff827224 */ /* 0x000fe400078e0080 */
[----:B------:R-:W-:Y:S01]  /*7460*/  IMAD.MOV.U32 R128, RZ, RZ, R129 ;  /* 0x000000ffff807224 */ /* 0x000fe200078e0081 */
[----:B------:R-:W-:Y:S01]  /*7470*/  HSET2.LE.AND R0, R31, R7, PT ;  /* 0x000000071f007233 */ /* 0x000fe20003803000 */
[----:B------:R-:W-:Y:S01]  /*7480*/  IMAD.MOV.U32 R129, RZ, RZ, R115 ;  /* 0x000000ffff817224 */ /* 0x000fe200078e0073 */
[----:B------:R2:W-:Y:S01]  /*7490*/  MUFU.EX2 R31, R6 ;  /* 0x00000006001f7308 */ /* 0x0005e20000000800 */
[----:B------:R-:W-:Y:S02]  /*74a0*/  IMAD.MOV.U32 R115, RZ, RZ, R96 ;  /* 0x000000ffff737224 */ /* 0x000fe400078e0060 */
[----:B------:R-:W-:-:S05]  /*74b0*/  LOP3.LUT R4, R0, R56, RZ, 0xc0, !PT ;  /* 0x0000003800047212 */ /* 0x000fca00078ec0ff */
[----:B------:R-:W4:Y:S01]  /*74c0*/  MUFU.EX2 R96, R20 ;  /* 0x0000001400607308 */ /* 0x000f220000000800 */
[----:B------:R-:W-:Y:S02]  /*74d0*/  HSET2.LE.AND R0, R34, R7, PT ;  /* 0x0000000722007233 */ /* 0x000fe40003803000 */
[----:B------:R-:W-:-:S03]  /*74e0*/  LOP3.LUT R5, R2, R54, RZ, 0xc0, !PT ;  /* 0x0000003602057212 */ /* 0x000fc600078ec0ff */
[----:B--2---:R-:W-:Y:S02]  /*74f0*/  LOP3.LUT R6, R0, R55, RZ, 0xc0, !PT ;  /* 0x0000003700067212 */ /* 0x004fe400078ec0ff */
[--C-:B------:R-:W-:Y:S02]  /*7500*/  HSET2.LE.AND R0, R35, R7.reuse, PT ;  /* 0x0000000723007233 */ /* 0x100fe40003803000 */
[--C-:B------:R-:W-:Y:S01]  /*7510*/  HSET2.LE.AND R2, R32, R7.reuse, PT ;  /* 0x0000000720027233 */ /* 0x100fe20003803000 */
[C---:B-1----:R-:W-:Y:S06]  /*7520*/  HMMA.16816.F32.BF16 R24, R8.reuse, R16, RZ ;  /* 0x000000100818723c */ /* 0x042fec00000418ff */
[----:B------:R-:W-:Y:S07]  /*7530*/  HMMA.16816.F32.BF16 R16, R8, R18, RZ ;  /* 0x000000120810723c */ /* 0x000fee00000418ff */
[----:B------:R-:W-:-:S02]  /*7540*/  HSET2.LE.AND R8, R30, R7, PT ;  /* 0x000000071e087233 */ /* 0x000fc40003803000 */
[--C-:B------:R-:W-:Y:S02]  /*7550*/  HSET2.LE.AND R9, R36, R7.reuse, PT ;  /* 0x0000000724097233 */ /* 0x100fe40003803000 */
[----:B------:R-:W-:Y:S02]  /*7560*/  HSET2.LE.AND R10, R33, R7, PT ;  /* 0x00000007210a7233 */ /* 0x000fe40003803000 */
[----:B------:R-:W-:Y:S02]  /*7570*/  LOP3.LUT R7, R0, R57, RZ, 0xc0, !PT ;  /* 0x0000003900077212 */ /* 0x000fe400078ec0ff */
[----:B----4-:R-:W-:Y:S01]  /*7580*/  F2FP.BF16.F32.PACK_AB R0, R31, R96 ;  /* 0x000000601f00723e */ /* 0x010fe200000010ff */
[----:B------:R-:W-:-:S03]  /*7590*/  @!P4 HFMA2.BF16_V2 R144, -RZ.H0_H0, RZ.H0_H0, -R134.H0_H0 ;  /* 0x200000ffff90c231 */ /* 0x000fc60000340986 */
[C---:B------:R-:W-:Y:S02]  /*75a0*/  PRMT R29, R0.reuse, 0x7610, R29 ;  /* 0x00007610001d7816 */ /* 0x040fe4000000001d */
[----:B------:R-:W-:Y:S02]  /*75b0*/  PRMT R28, R0, 0x7632, R28 ;  /* 0x00007632001c7816 */ /* 0x000fe4000000001c */
[----:B------:R-:W-:Y:S02]  /*75c0*/  @!P6 PRMT R224, R141, 0x5410, RZ ;  /* 0x000054108de0e816 */ /* 0x000fe400000000ff */
[----:B------:R-:W-:Y:S01]  /*75d0*/  PRMT R0, R29, 0x5410, R28 ;  /* 0x000054101d007816 */ /* 0x000fe2000000001c */
[----:B------:R-:W-:Y:S01]  /*75e0*/  IMAD.MOV.U32 R141, RZ, RZ, R145 ;  /* 0x000000ffff8d7224 */ /* 0x000fe200078e0091 */
[----:B------:R-:W-:Y:S01]  /*75f0*/  @!P4 PRMT R134, R144, 0x5410, RZ ;  /* 0x000054109086c816 */ /* 0x000fe200000000ff */
[----:B------:R-:W-:Y:S01]  /*7600*/  IMAD.MOV.U32 R144, RZ, RZ, R131 ;  /* 0x000000ffff907224 */ /* 0x000fe200078e0083 */
[----:B------:R-:W-:Y:S01]  /*7610*/  LOP3.LUT R131, R10, R0, RZ, 0xc0, !PT ;  /* 0x000000000a837212 */ /* 0x000fe200078ec0ff */
[----:B------:R-:W-:Y:S01]  /*7620*/  IMAD.MOV.U32 R145, RZ, RZ, R130 ;  /* 0x000000ffff917224 */ /* 0x000fe200078e0082 */
[----:B------:R-:W-:Y:S01]  /*7630*/  LOP3.LUT R130, R9, R21, RZ, 0xc0, !PT ;  /* 0x0000001509827212 */ /* 0x000fe200078ec0ff */
[----:B------:R-:W-:Y:S01]  /*7640*/  IMAD.MOV.U32 R146, RZ, RZ, R128 ;  /* 0x000000ffff927224 */ /* 0x000fe200078e0080 */
[----:B------:R-:W-:-:S02]  /*7650*/  LOP3.LUT R128, R8, R53, RZ, 0xc0, !PT ;  /* 0x0000003508807212 */ /* 0x000fc400078ec0ff */
[----:B------:R-:W1:Y:S02]  /*7660*/  LDSM.16.MT88.4 R8, [R181+0x1e800] ;  /* 0x01e80000b508783b */ /* 0x000e640000004200 */
[C---:B-1----:R-:W-:Y:S06]  /*7670*/  HMMA.16816.F32.BF16 R24, R12.reuse, R8, R24 ;  /* 0x000000080c18723c */ /* 0x042fec0000041818 */
[----:B------:R-:W-:Y:S01]  /*7680*/  HMMA.16816.F32.BF16 R20, R12, R10, R16 ;  /* 0x0000000a0c14723c */ /* 0x000fe20000041810 */
[----:B------:R-:W1:Y:S04]  /*7690*/  LDSM.16.MT88.4 R8, [R179+0x19000] ;  /* 0x01900000b308783b */ /* 0x000e680000004200 */
[----:B------:R-:W2:Y:S01]  /*76a0*/  LDSM.16.MT88.4 R12, [R180+0x19000] ;  /* 0x01900000b40c783b */ /* 0x000ea20000004200 */
        /* <DEDUP_REMOVED lines=9> */
[C---:B--2---:R-:W-:Y:S06]  /*7740*/  HMMA.16816.F32.BF16 R156, R4.reuse, R12, R144 ;  /* 0x0000000c049c723c */ /* 0x044fec0000041890 */
[C---:B-1----:R-:W-:Y:S01]  /*7750*/  HMMA.16816.F32.BF16 R148, R4.reuse, R8, R148 ;  /* 0x000000080494723c */ /* 0x042fe20000041894 */
[----:B------:R-:W-:Y:S01]  /*7760*/  LOP3.LUT R129, R2, R52, RZ, 0xc0, !PT ;  /* 0x0000003402817212 */ /* 0x000fe200078ec0ff */
[----:B------:R-:W-:Y:S01]  /*7770*/  IMAD.MOV.U32 R114, RZ, RZ, R110 ;  /* 0x000000ffff727224 */ /* 0x000fe200078e006e */
[----:B------:R3:W5:Y:S03]  /*7780*/  LDL.LU R188, [R1+0xd0] ;  /* 0x0000d00001bc7983 */ /* 0x0007660000300800 */
[C---:B------:R-:W-:Y:S01]  /*7790*/  HMMA.16816.F32.BF16 R32, R4.reuse, R14, R32 ;  /* 0x0000000e0420723c */ /* 0x040fe20000041820 */
[----:B------:R-:W1:Y:S05]  /*77a0*/  LDSM.16.MT88.4 R12, [R181+0x19000] ;  /* 0x01900000b50c783b */ /* 0x000e6a0000004200 */
[C---:B------:R-:W-:Y:S01]  /*77b0*/  HMMA.16816.F32.BF16 R36, R4.reuse, R10, R36 ;  /* 0x0000000a0424723c */ /* 0x040fe20000041824 */
[----:B------:R-:W2:Y:S05]  /*77c0*/  LDSM.16.MT88.4 R8, [R179+0x1b000] ;  /* 0x01b00000b308783b */ /* 0x000eaa0000004200 */
[C---:B-1----:R-:W-:Y:S06]  /*77d0*/  HMMA.16816.F32.BF16 R140, R4.reuse, R12, R140 ;  /* 0x0000000c048c723c */ /* 0x042fec000004188c */
[C---:B------:R-:W-:Y:S01]  /*77e0*/  HMMA.16816.F32.BF16 R40, R4.reuse, R14, R40 ;  /* 0x0000000e0428723c */ /* 0x040fe20000041828 */
[----:B------:R-:W1:Y:S05]  /*77f0*/  LDSM.16.MT88.4 R12, [R180+0x1b000] ;  /* 0x01b00000b40c783b */ /* 0x000e6a0000004200 */
[C---:B--2---:R-:W-:Y:S06]  /*7800*/  HMMA.16816.F32.BF16 R44, R4.reuse, R8, R44 ;  /* 0x00000008042c723c */ /* 0x044fec000004182c */
[----:B------:R-:W-:Y:S01]  /*7810*/  HMMA.16816.F32.BF16 R52, R4, R10, R60 ;  /* 0x0000000a0434723c */ /* 0x000fe2000004183c */
[----:B------:R-:W2:Y:S01]  /*7820*/  LDSM.16.MT88.4 R8, [R182+0x1b000] ;  /* 0x01b00000b608783b */ /* 0x000ea20000004200 */
        /* <DEDUP_REMOVED lines=10> */
[----:B------:R-:W-:Y:S01]  /*78d0*/  IMAD.MOV.U32 R109, RZ, RZ, R73 ;  /* 0x000000ffff6d7224 */ /* 0x000fe200078e0049 */
[C---:B-1----:R-:W-:Y:S06]  /*78e0*/  HMMA.16816.F32.BF16 R60, R4.reuse, R12, R68 ;  /* 0x0000000c043c723c */ /* 0x042fec0000041844 */
[C---:B------:R-:W-:Y:S01]  /*78f0*/  HMMA.16816.F32.BF16 R64, R4.reuse, R14, R64 ;  /* 0x0000000e0440723c */ /* 0x040fe20000041840 */
[----:B------:R-:W1:Y:S05]  /*7900*/  LDSM.16.MT88.4 R12, [R181+0x1b000] ;  /* 0x01b00000b50c783b */ /* 0x000e6a0000004200 */
[C---:B--2---:R-:W-:Y:S06]  /*7910*/  HMMA.16816.F32.BF16 R68, R4.reuse, R8, R84 ;  /* 0x000000080444723c */ /* 0x044fec0000041854 */
[----:B------:R-:W-:Y:S01]  /*7920*/  HMMA.16816.F32.BF16 R72, R4, R10, R88 ;  /* 0x0000000a0448723c */ /* 0x000fe20000041858 */
[----:B------:R-:W2:Y:S01]  /*7930*/  LDSM.16.MT88.4 R8, [R179+0x1d000] ;  /* 0x01d00000b308783b */ /* 0x000ea20000004200 */
[----:B------:R-:W-:-:S04]  /*7940*/  IMAD.MOV.U32 R0, RZ, RZ, R92 ;  /* 0x000000ffff007224 */ /* 0x000fc800078e005c */
[C---:B-1----:R-:W-:Y:S07]  /*7950*/  HMMA.16816.F32.BF16 R88, R4.reuse, R14, R248 ;  /* 0x0000000e0458723c */ /* 0x042fee00000418f8 */
[----:B------:R-:W-:Y:S02]  /*7960*/  IMAD.MOV.U32 R248, RZ, RZ, R94 ;  /* 0x000000fffff87224 */ /* 0x000fe400078e005e */
[----:B------:R-:W-:Y:S02]  /*7970*/  IMAD.MOV.U32 R251, RZ, RZ, R96 ;  /* 0x000000fffffb7224 */ /* 0x000fe400078e0060 */
[----:B------:R-:W-:Y:S01]  /*7980*/  IMAD.MOV.U32 R250, RZ, RZ, R99 ;  /* 0x000000fffffa7224 */ /* 0x000fe200078e0063 */
[C---:B--2---:R-:W-:Y:S06]  /*7990*/  HMMA.16816.F32.BF16 R92, R4.reuse, R8, R244 ;  /* 0x00000008045c723c */ /* 0x044fec00000418f4 */
[----:B------:R-:W-:Y:S01]  /*79a0*/  HMMA.16816.F32.BF16 R96, R4, R10, R220 ;  /* 0x0000000a0460723c */ /* 0x000fe200000418dc */
[----:B------:R-:W1:Y:S01]  /*79b0*/  LDSM.16.MT88.4 R8, [R182+0x1d000] ;  /* 0x01d00000b608783b */ /* 0x000e620000004200 */
[----:B------:R-:W-:-:S02]  /*79c0*/  IMAD.MOV.U32 R146, RZ, RZ, R187 ;  /* 0x000000ffff927224 */ /* 0x000fc400078e00bb */
[----:B------:R-:W-:Y:S01]  /*79d0*/  IMAD.MOV.U32 R147, RZ, RZ, R184 ;  /* 0x000000ffff937224 */ /* 0x000fe200078e00b8 */
[----:B------:R3:W5:Y:S01]  /*79e0*/  LDL.LU R187, [R1+0xcc] ;  /* 0x0000cc0001bb7983 */ /* 0x0007620000300800 */
[----:B------:R-:W-:Y:S02]  /*79f0*/  IMAD.MOV.U32 R56, RZ, RZ, R114 ;  /* 0x000000ffff387224 */ /* 0x000fe400078e0072 */
[----:B------:R-:W-:Y:S01]  /*7a00*/  IMAD.MOV.U32 R57, RZ, RZ, R113 ;  /* 0x000000ffff397224 */ /* 0x000fe200078e0071 */
[----:B------:R3:W5:Y:S01]  /*7a10*/  LDL.LU R184, [R1+0xc8] ;  /* 0x0000c80001b87983 */ /* 0x0007620000300800 */
[----:B------:R-:W-:Y:S01]  /*7a20*/  IMAD.MOV.U32 R2, RZ, RZ, R112 ;  /* 0x000000ffff027224 */ /* 0x000fe200078e0070 */
[C---:B------:R-:W-:Y:S02]  /*7a30*/  HMMA.16816.F32.BF16 R84, R4.reuse, R12, R144 ;  /* 0x0000000c0454723c */ /* 0x040fe40000041890 */
[----:B------:R-:W2:Y:S04]  /*7a40*/  LDSM.16.MT88.4 R12, [R180+0x1d000] ;  /* 0x01d00000b40c783b */ /* 0x000ea80000004200 */
[----:B-1----:R-:W-:Y:S01]  /*7a50*/  HMMA.16816.F32.BF16 R112, R4, R10, R152 ;  /* 0x0000000a0470723c */ /* 0x002fe20000041898 */
[----:B------:R-:W1:Y:S01]  /*7a60*/  LDSM.16.MT88.4 R152, [R180+0x19800] ;  /* 0x01980000b498783b */ /* 0x000e620000004200 */
[----:B------:R-:W-:-:S02]  /*7a70*/  IMAD.MOV.U32 R147, RZ, RZ, R107 ;  /* 0x000000ffff937224 */ /* 0x000fc400078e006b */
[----:B------:R-:W-:Y:S02]  /*7a80*/  IMAD.MOV.U32 R144, RZ, RZ, R106 ;  /* 0x000000ffff907224 */ /* 0x000fe400078e006a */
[----:B------:R-:W-:Y:S02]  /*7a90*/  IMAD.MOV.U32 R249, RZ, RZ, R105 ;  /* 0x000000fffff97224 */ /* 0x000fe400078e0069 */
[----:B------:R-:W-:Y:S02]  /*7aa0*/  IMAD.MOV.U32 R247, RZ, RZ, R104 ;  /* 0x000000fffff77224 */ /* 0x000fe400078e0068 */
[----:B------:R-:W-:Y:S02]  /*7ab0*/  IMAD.MOV.U32 R244, RZ, RZ, R103 ;  /* 0x000000fffff47224 */ /* 0x000fe400078e0067 */
[----:B------:R-:W-:Y:S01]  /*7ac0*/  IMAD.MOV.U32 R245, RZ, RZ, R102 ;  /* 0x000000fffff57224 */ /* 0x000fe200078e0066 */
[----:B--2---:R-:W-:Y:S01]  /*7ad0*/  HMMA.16816.F32.BF16 R104, R4, R14, R212 ;  /* 0x0000000e0468723c */ /* 0x004fe200000418d4 */
[----:B------:R-:W-:-:S02]  /*7ae0*/  IMAD.MOV.U32 R246, RZ, RZ, R100 ;  /* 0x000000fffff67224 */ /* 0x000fc400078e0064 */
[----:B------:R-:W-:Y:S02]  /*7af0*/  IMAD.MOV.U32 R30, RZ, RZ, R101 ;  /* 0x000000ffff1e7224 */ /* 0x000fe400078e0065 */
[----:B------:R-:W-:Y:S01]  /*7b00*/  IMAD.MOV.U32 R145, RZ, RZ, R111 ;  /* 0x000000ffff917224 */ /* 0x000fe200078e006f */
[C---:B------:R-:W-:Y:S01]  /*7b10*/  HMMA.16816.F32.BF16 R100, R4.reuse, R12, R216 ;  /* 0x0000000c0464723c */ /* 0x040fe200000418d8 */
[----:B------:R-:W-:Y:S01]  /*7b20*/  IMAD.MOV.U32 R146, RZ, RZ, R110 ;  /* 0x000000ffff927224 */ /* 0x000fe200078e006e */
[----:B------:R-:W2:Y:S01]  /*7b30*/  LDSM.16.MT88.4 R12, [R181+0x1d000] ;  /* 0x01d00000b50c783b */ /* 0x000ea20000004200 */
[----:B------:R-:W-:Y:S02]  /*7b40*/  IMAD.MOV.U32 R214, RZ, RZ, R109 ;  /* 0x000000ffffd67224 */ /* 0x000fe400078e006d */
[----:B------:R-:W-:Y:S02]  /*7b50*/  IMAD.MOV.U32 R215, RZ, RZ, R108 ;  /* 0x000000ffffd77224 */ /* 0x000fe400078e006c */
[----:B------:R-:W-:Y:S01]  /*7b60*/  HMMA.16816.F32.BF16 R108, R4, R8, R160 ;  /* 0x00000008046c723c */ /* 0x000fe200000418a0 */
[----:B------:R-:W4:Y:S04]  /*7b70*/  LDSM.16.MT88.4 R8, [R179+0x1f000] ;  /* 0x01f00000b308783b */ /* 0x000f280000004200 */
[----:B------:R-:W-:Y:S01]  /*7b80*/  LDSM.16.MT88.4 R160, [R179+0x19800] ;  /* 0x01980000b3a0783b */ /* 0x000fe20000004200 */
[C---:B-1----:R-:W-:Y:S06]  /*7b90*/  HMMA.16816.F32.BF16 R156, R128.reuse, R152, R156 ;  /* 0x00000098809c723c */ /* 0x042fec000004189c */
[----:B------:R-:W-:Y:S01]  /*7ba0*/  HMMA.16816.F32.BF16 R152, R128, R154, R32 ;  /* 0x0000009a8098723c */ /* 0x000fe20000041820 */
[----:B------:R3:W3:Y:S04]  /*7bb0*/  LDL.LU.S16 R35, [R1+0x74] ;  /* 0x0000740001237983 */ /* 0x0006e80000300600 */
[----:B------:R1:W3:Y:S01]  /*7bc0*/  LDL.LU.S16 R34, [R1+0x70] ;  /* 0x0000700001227983 */ /* 0x0002e20000300600 */
[C---:B--2---:R-:W-:Y:S06]  /*7bd0*/  HMMA.16816.F32.BF16 R116, R4.reuse, R12, R116 ;  /* 0x0000000c0474723c */ /* 0x044fec0000041874 */
[C---:B------:R-:W-:Y:S01]  /*7be0*/  HMMA.16816.F32.BF16 R120, R4.reuse, R14, R120 ;  /* 0x0000000e0478723c */ /* 0x040fe20000041878 */
[----:B------:R-:W2:Y:S05]  /*7bf0*/  LDSM.16.MT88.4 R12, [R180+0x1f000] ;  /* 0x01f00000b40c783b */ /* 0x000eaa0000004200 */
[C---:B----4-:R-:W-:Y:S06]  /*7c00*/  HMMA.16816.F32.BF16 R124, R4.reuse, R8, R124 ;  /* 0x00000008047c723c */ /* 0x050fec000004187c */
[C---:B------:R-:W-:Y:S01]  /*7c10*/  HMMA.16816.F32.BF16 R208, R4.reuse, R10, R208 ;  /* 0x0000000a04d0723c */ /* 0x040fe200000418d0 */
[----:B------:R-:W4:Y:S05]  /*7c20*/  LDSM.16.MT88.4 R8, [R182+0x1f000] ;  /* 0x01f00000b608783b */ /* 0x000f2a0000004200 */
[C---:B--2---:R-:W-:Y:S06]  /*7c30*/  HMMA.16816.F32.BF16 R216, R4.reuse, R14, R80 ;  /* 0x0000000e04d8723c */ /* 0x044fec0000041850 */
[----:B------:R-:W-:Y:S01]  /*7c40*/  HMMA.16816.F32.BF16 R220, R4, R12, R136 ;  /* 0x0000000c04dc723c */ /* 0x000fe20000041888 */
[----:B------:R-:W-:Y:S01]  /*7c50*/  IMAD.MOV.U32 R82, RZ, RZ, R214 ;  /* 0x000000ffff527224 */ /* 0x000fe200078e00d6 */
[----:B------:R-:W2:Y:S01]  /*7c60*/  LDSM.16.MT88.4 R136, [R181+0x19800] ;  /* 0x01980000b588783b */ /* 0x000ea20000004200 */
[----:B------:R-:W-:-:S03]  /*7c70*/  IMAD.MOV.U32 R83, RZ, RZ, R215 ;  /* 0x000000ffff537224 */ /* 0x000fc600078e00d7 */
[C---:B----4-:R-:W-:Y:S06]  /*7c80*/  HMMA.16816.F32.BF16 R212, R4.reuse, R8, R76 ;  /* 0x0000000804d4723c */ /* 0x050fec000004184c */
[----:B------:R-:W-:Y:S01]  /*7c90*/  HMMA.16816.F32.BF16 R12, R4, R10, R48 ;  /* 0x0000000a040c723c */ /* 0x000fe20000041830 */
[----:B------:R-:W4:Y:S05]  /*7ca0*/  LDSM.16.MT88.4 R8, [R181+0x1f000] ;  /* 0x01f00000b508783b */ /* 0x000f2a0000004200 */
[C---:B------:R-:W-:Y:S06]  /*7cb0*/  HMMA.16816.F32.BF16 R164, R128.reuse, R160, R164 ;  /* 0x000000a080a4723c */ /* 0x040fec00000418a4 */
[C---:B--2---:R-:W-:Y:S01]  /*7cc0*/  HMMA.16816.F32.BF16 R140, R128.reuse, R136, R140 ;  /* 0x00000088808c723c */ /* 0x044fe2000004188c */
[----:B------:R-:W-:Y:S01]  /*7cd0*/  FADD.FTZ R0, R0, R242 ;  /* 0x000000f200007221 */ /* 0x000fe20000010000 */
[----:B------:R-:W-:Y:S01]  /*7ce0*/  IMAD.MOV.U32 R33, RZ, RZ, R82 ;  /* 0x000000ffff217224 */ /* 0x000fe200078e0052 */
[----:B------:R-:W-:Y:S03]  /*7cf0*/  LDSM.16.MT88.4 R48, [R180+0x1b800] ;  /* 0x01b80000b430783b */ /* 0x000fe60000004200 */
[----:B------:R-:W-:Y:S06]  /*7d00*/  HMMA.16816.F32.BF16 R160, R128, R162, R16 ;  /* 0x000000a280a0723c */ /* 0x000fec0000041810 */
[----:B----4-:R-:W-:Y:S01]  /*7d10*/  HMMA.16816.F32.BF16 R24, R4, R8, R24 ;  /* 0x000000080418723c */ /* 0x010fe20000041818 */
[----:B------:R-:W-:-:S05]  /*7d20*/  IMAD.MOV.U32 R19, RZ, RZ, R146 ;  /* 0x000000ffff137224 */ /* 0x000fca00078e0092 */
[----:B------:R-:W-:Y:S01]  /*7d30*/  HMMA.16816.F32.BF16 R20, R4, R10, R20 ;  /* 0x0000000a0414723c */ /* 0x000fe20000041814 */
[----:B------:R-:W-:Y:S01]  /*7d40*/  IMAD.MOV.U32 R18, RZ, RZ, R145 ;  /* 0x000000ffff127224 */ /* 0x000fe200078e0091 */
[----:B------:R-:W-:Y:S01]  /*7d50*/  USHF.L.U32 UR10, UR23, 0x3, URZ ;  /* 0x00000003170a7899 */ /* 0x000fe2000800063f */
[----:B------:R-:W-:Y:S01]  /*7d60*/  IMAD.MOV.U32 R17, RZ, RZ, R58 ;  /* 0x000000ffff117224 */ /* 0x000fe200078e003a */
[----:B------:R-:W-:Y:S03]  /*7d70*/  LDSM.16.MT88.4 R8, [R181+0x1f800] ;  /* 0x01f80000b508783b */ /* 0x000fe60000004200 */
[----:B------:R-:W-:Y:S02]  /*7d80*/  IMAD.MOV.U32 R6, RZ, RZ, R245 ;  /* 0x000000ffff067224 */ /* 0x000fe400078e00f5 */
[----:B------:R-:W-:Y:S02]  /*7d90*/  IMAD.MOV.U32 R7, RZ, RZ, R244 ;  /* 0x000000ffff077224 */ /* 0x000fe400078e00f4 */
[----:B------:R-:W-:-:S02]  /*7da0*/  IMAD.MOV.U32 R245, RZ, RZ, R247 ;  /* 0x000000fffff57224 */ /* 0x000fc400078e00f7 */
[----:B------:R-:W-:Y:S02]  /*7db0*/  IMAD.MOV.U32 R244, RZ, RZ, R248 ;  /* 0x000000fffff47224 */ /* 0x000fe400078e00f8 */
[----:B------:R-:W-:Y:S02]  /*7dc0*/  IMAD.MOV.U32 R247, RZ, RZ, R249 ;  /* 0x000000fffff77224 */ /* 0x000fe400078e00f9 */
[----:B------:R-:W-:Y:S02]  /*7dd0*/  IMAD.MOV.U32 R248, RZ, RZ, R144 ;  /* 0x000000fffff87224 */ /* 0x000fe400078e0090 */
[----:B------:R-:W-:Y:S01]  /*7de0*/  IMAD.MOV.U32 R249, RZ, RZ, R147 ;  /* 0x000000fffff97224 */ /* 0x000fe200078e0093 */
[----:B------:R-:W-:Y:S01]  /*7df0*/  HMMA.16816.F32.BF16 R136, R128, R138, R40 ;  /* 0x0000008a8088723c */ /* 0x000fe20000041828 */
[----:B------:R-:W2:Y:S01]  /*7e00*/  LDSM.16.MT88.4 R144, [R182+0x19800] ;  /* 0x01980000b690783b */ /* 0x000ea20000004200 */
[----:B------:R-:W-:Y:S02]  /*7e10*/  IMAD.MOV.U32 R5, RZ, RZ, R2 ;  /* 0x000000ffff057224 */ /* 0x000fe400078e0002 */
[----:B------:R-:W-:Y:S01]  /*7e20*/  IMAD.MOV.U32 R4, RZ, RZ, R57 ;  /* 0x000000ffff047224 */ /* 0x000fe200078e0039 */
[----:B------:R-:W4:Y:S01]  /*7e30*/  LDSM.16.MT88.4 R40, [R179+0x1b800] ;  /* 0x01b80000b328783b */ /* 0x000f220000004200 */
[----:B------:R-:W-:-:S02]  /*7e40*/  IMAD.MOV.U32 R2, RZ, RZ, R56 ;  /* 0x000000ffff027224 */ /* 0x000fc400078e0038 */
[----:B------:R-:W-:Y:S02]  /*7e50*/  IMAD.MOV.U32 R16, RZ, RZ, R59 ;  /* 0x000000ffff107224 */ /* 0x000fe400078e003b */
[----:B------:R-:W1:Y:S01]  /*7e60*/  LDSM.16.MT88.4 R56, [R182+0x1b800] ;  /* 0x01b80000b638783b */ /* 0x000e620000004200 */
[C---:B--2---:R-:W-:Y:S06]  /*7e70*/  HMMA.16816.F32.BF16 R148, R128.reuse, R144, R148 ;  /* 0x000000908094723c */ /* 0x044fec0000041894 */
[C---:B------:R-:W-:Y:S06]  /*7e80*/  HMMA.16816.F32.BF16 R144, R128.reuse, R146, R36 ;  /* 0x000000928090723c */ /* 0x040fec0000041824 */
[C---:B----4-:R-:W-:Y:S06]  /*7e90*/  HMMA.16816.F32.BF16 R36, R128.reuse, R40, R44 ;  /* 0x000000288024723c */ /* 0x050fec000004182c */
[C---:B------:R-:W-:Y:S06]  /*7ea0*/  HMMA.16816.F32.BF16 R40, R128.reuse, R42, R52 ;  /* 0x0000002a8028723c */ /* 0x040fec0000041834 */
        /* <DEDUP_REMOVED lines=9> */
[----:B---3--:R-:W-:-:S02]  /*7f40*/  @!P1 HFMA2.BF16_V2 R34, -RZ.H0_H0, RZ.H0_H0, -R28.H0_H0 ;  /* 0x200000ffff229231 */ /* 0x008fc4000034091c */
[----:B------:R-:W-:Y:S01]  /*7f50*/  FADD.FTZ R2, R2, R239 ;  /* 0x000000ef02027221 */ /* 0x000fe20000010000 */
[----:B------:R-:W-:Y:S02]  /*7f60*/  @!P2 HFMA2.BF16_V2 R35, -RZ.H0_H0, RZ.H0_H0, -R29.H0_H0 ;  /* 0x200000ffff23a231 */ /* 0x000fe4000034091d */
[----:B------:R-:W-:Y:S01]  /*7f70*/  FADD.FTZ R0, R7, R0 ;  /* 0x0000000007007221 */ /* 0x000fe20000010000 */
[----:B------:R-:W-:Y:S01]  /*7f80*/  FADD.FTZ R2, R6, R2 ;  /* 0x0000000206027221 */ /* 0x000fe20000010000 */
[----:B------:R-:W-:Y:S01]  /*7f90*/  IMAD.MOV.U32 R32, RZ, RZ, R83 ;  /* 0x000000ffff207224 */ /* 0x000fe200078e0053 */
[C---:B------:R-:W-:Y:S01]  /*7fa0*/  HMMA.16816.F32.BF16 R44, R128.reuse, R48, R60 ;  /* 0x00000030802c723c */ /* 0x040fe2000004183c */
[----:B------:R-:W-:Y:S05]  /*7fb0*/  LDSM.16.MT88.4 R80, [R180+0x1d800] ;  /* 0x01d80000b450783b */ /* 0x000fea0000004200 */
[C---:B-1----:R-:W-:Y:S06]  /*7fc0*/  HMMA.16816.F32.BF16 R116, R128.reuse, R120, R212 ;  /* 0x000000788074723c */ /* 0x042fec00000418d4 */
[----:B------:R-:W-:Y:S07]  /*7fd0*/  HMMA.16816.F32.BF16 R120, R128, R122, R12 ;  /* 0x0000007a8078723c */ /* 0x000fee000004180c */
[----:B------:R-:W-:Y:S01]  /*7fe0*/  PRMT R12, R34, 0x7610, R12 ;  /* 0x00007610220c7816 */ /* 0x000fe2000000000c */
[----:B------:R-:W-:Y:S01]  /*7ff0*/  IMAD.MOV.U32 R34, RZ, RZ, R16 ;  /* 0x000000ffff227224 */ /* 0x000fe200078e0010 */
[----:B------:R-:W-:Y:S01]  /*8000*/  PRMT R13, R35, 0x7610, R13 ;  /* 0x00007610230d7816 */ /* 0x000fe2000000000d */
[----:B------:R-:W-:Y:S01]  /*8010*/  IMAD.MOV.U32 R35, RZ, RZ, R17 ;  /* 0x000000ffff237224 */ /* 0x000fe200078e0011 */
[----:B------:R-:W-:Y:S01]  /*8020*/  @!P1 PRMT R28, R12, 0x5410, RZ ;  /* 0x000054100c1c9816 */ /* 0x000fe200000000ff */
[----:B------:R-:W-:-:S02]  /*8030*/  IMAD.MOV.U32 R16, RZ, RZ, R5 ;  /* 0x000000ffff107224 */ /* 0x000fc400078e0005 */
[----:B------:R-:W-:Y:S01]  /*8040*/  FADD.FTZ R2, R34, R2 ;  /* 0x0000000222027221 */ /* 0x000fe20000010000 */
[----:B------:R-:W-:Y:S02]  /*8050*/  IMAD.MOV.U32 R17, RZ, RZ, R4 ;  /* 0x000000ffff117224 */ /* 0x000fe400078e0004 */
[----:B------:R-:W-:Y:S01]  /*8060*/  FADD.FTZ R0, R35, R0 ;  /* 0x0000000023007221 */ /* 0x000fe20000010000 */
[----:B------:R-:W-:Y:S01]  /*8070*/  LEA R4, P1, R33, UR6, 0x1 ;  /* 0x0000000621047c11 */ /* 0x000fe2000f8208ff */
[----:B------:R-:W-:Y:S02]  /*8080*/  FADD.FTZ R2, R16, R2 ;  /* 0x0000000210027221 */ /* 0x000fe40000010000 */
[----:B------:R-:W-:Y:S01]  /*8090*/  FADD.FTZ R0, R17, R0 ;  /* 0x0000000011007221 */ /* 0x000fe20000010000 */
[----:B------:R-:W-:Y:S01]  /*80a0*/  LEA.HI.X R5, R33, UR7, R32, 0x1, P1 ;  /* 0x0000000721057c11 */ /* 0x000fe200088f0c20 */
[----:B------:R-:W-:Y:S02]  /*80b0*/  FADD.FTZ R2, R18, R2 ;  /* 0x0000000212027221 */ /* 0x000fe40000010000 */
[----:B------:R-:W-:-:S02]  /*80c0*/  FADD.FTZ R0, R19, R0 ;  /* 0x0000000013007221 */ /* 0x000fc40000010000 */
[----:B------:R1:W-:Y:S02]  /*80d0*/  STG.E.U16 desc[UR30][R4.64], R236 ;  /* 0x000000ec04007986 */ /* 0x0003e4000c10151e */
[----:B------:R-:W-:-:S04]  /*80e0*/  FADD.FTZ R0, R245, R0 ;  /* 0x00000000f5007221 */ /* 0x000fc80000010000 */
[----:B------:R-:W-:-:S04]  /*80f0*/  FADD.FTZ R0, R247, R0 ;  /* 0x00000000f7007221 */ /* 0x000fc80000010000 */
[----:B------:R-:W-:-:S04]  /*8100*/  FADD.FTZ R0, R249, R0 ;  /* 0x00000000f9007221 */ /* 0x000fc80000010000 */
[----:B------:R-:W-:Y:S01]  /*8110*/  FADD.FTZ R0, R178, R0 ;  /* 0x00000000b2007221 */ /* 0x000fe20000010000 */
[----:B-1----:R-:W-:-:S04]  /*8120*/  FADD.FTZ R236, R244, R2 ;  /* 0x00000002f4ec7221 */ /* 0x002fc80000010000 */
[----:B------:R-:W-:-:S04]  /*8130*/  FADD.FTZ R236, R246, R236 ;  /* 0x000000ecf6ec7221 */ /* 0x000fc80000010000 */
[----:B------:R-:W-:-:S04]  /*8140*/  FADD.FTZ R236, R248, R236 ;  /* 0x000000ecf8ec7221 */ /* 0x000fc80000010000 */
[----:B------:R-:W-:Y:S02]  /*8150*/  FADD.FTZ R236, R183, R236 ;  /* 0x000000ecb7ec7221 */ /* 0x000fe40000010000 */
[----:B------:R1:W5:Y:S04]  /*8160*/  LDL.LU R183, [R1+0xc4] ;  /* 0x0000c40001b77983 */ /* 0x0003680000300800 */
[----:B------:R1:W5:Y:S01]  /*8170*/  LDL.LU R178, [R1+0xc0] ;  /* 0x0000c00001b27983 */ /* 0x0003620000300800 */
[C---:B------:R-:W-:Y:S03]  /*8180*/  HMMA.16816.F32.BF16 R48, R128.reuse, R50, R64 ;  /* 0x000000328030723c */ /* 0x040fe60000041840 */
[----:B------:R-:W2:Y:S03]  /*8190*/  LDSM.16.MT88.4 R64, [R181+0x1b800] ;  /* 0x01b80000b540783b */ /* 0x000ea60000004200 */
[C---:B--2---:R-:W-:Y:S06]  /*81a0*/  HMMA.16816.F32.BF16 R60, R128.reuse, R64, R84 ;  /* 0x00000040803c723c */ /* 0x044fec0000041854 */
[----:B------:R-:W-:Y:S01]  /*81b0*/  HMMA.16816.F32.BF16 R64, R128, R66, R88 ;  /* 0x000000428040723c */ /* 0x000fe20000041858 */
[----:B------:R-:W2:Y:S01]  /*81c0*/  LDSM.16.MT88.4 R88, [R182+0x1d800] ;  /* 0x01d80000b658783b */ /* 0x000ea20000004200 */
[----:B------:R-:W-:-:S04]  /*81d0*/  UIMAD.WIDE UR10, UR10, 0x2, URZ ;  /* 0x000000020a0a78a5 */ /* 0x000fc8000f8e023f */
[----:B------:R-:W-:Y:S02]  /*81e0*/  HMMA.16816.F32.BF16 R76, R128, R80, R100 ;  /* 0x00000050804c723c */ /* 0x000fe40000041864 */
[----:B------:R-:W-:-:S04]  /*81f0*/  IADD3 R6, P1, R4, UR10, RZ ;  /* 0x0000000a04067c10 */ /* 0x000fc8000ff3e0ff */
[----:B------:R-:W-:Y:S01]  /*8200*/  HMMA.16816.F32.BF16 R80, R128, R82, R104 ;  /* 0x000000528050723c */ /* 0x000fe20000041868 */
[----:B------:R-:W3:Y:S01]  /*8210*/  LDSM.16.MT88.4 R104, [R179+0x1f800] ;  /* 0x01f80000b368783b */ /* 0x000ee20000004200 */
[----:B------:R-:W-:-:S03]  /*8220*/  IADD3.X R7, R5, UR11, RZ, P1, !PT ;  /* 0x0000000b05077c10 */ /* 0x000fc60008ffe4ff */
[----:B------:R-:W-:Y:S04]  /*8230*/  STG.E.U16 desc[UR30][R4.64+0x2], R235 ;  /* 0x000002eb04007986 */ /* 0x000fe8000c10151e */
[----:B------:R-:W-:Y:S04]  /*8240*/  STG.E.U16 desc[UR30][R6.64], R234 ;  /* 0x000000ea06007986 */ /* 0x000fe8000c10151e */
[----:B------:R-:W-:Y:S01]  /*8250*/  STG.E.U16 desc[UR30][R6.64+0x2], R233 ;  /* 0x000002e906007986 */ /* 0x000fe2000c10151e */
[C---:B--2---:R-:W-:Y:S06]  /*8260*/  HMMA.16816.F32.BF16 R84, R128.reuse, R88, R108 ;  /* 0x000000588054723c */ /* 0x044fec000004186c */
[----:B------:R-:W-:Y:S01]  /*8270*/  HMMA.16816.F32.BF16 R88, R128, R90, R112 ;  /* 0x0000005a8058723c */ /* 0x000fe20000041870 */
[----:B------:R-:W2:Y:S04]  /*8280*/  LDSM.16.MT88.4 R112, [R180+0x1f800] ;  /* 0x01f80000b470783b */ /* 0x000ea80000004200 */
        /* <DEDUP_REMOVED lines=34> */
[----:B----4-:R-:W-:-:S04]  /*84b0*/  FADD.FTZ R237, R31, R0 ;  /* 0x000000001fed7221 */ /* 0x010fc80000010000 */
[C---:B------:R-:W-:Y:S06]  /*84c0*/  HMMA.16816.F32.BF16 R104, R128.reuse, R106, R208 ;  /* 0x0000006a8068723c */ /* 0x040fec00000418d0 */
[C---:B------:R-:W-:Y:S06]  /*84d0*/  HMMA.16816.F32.BF16 R112, R128.reuse, R114, R216 ;  /* 0x000000728070723c */ /* 0x040fec00000418d8 */
[C---:B------:R-:W-:Y:S06]  /*84e0*/  HMMA.16816.F32.BF16 R124, R128.reuse, R8, R24 ;  /* 0x00000008807c723c */ /* 0x040fec0000041818 */
[----:B------:R-:W-:Y:S01]  /*84f0*/  HMMA.16816.F32.BF16 R128, R128, R10, R20 ;  /* 0x0000000a8080723c */ /* 0x000fe20000041814 */
[----:B------:R-:W-:-:S08]  /*8500*/  NOP ;  /* 0x0000000000007918 */ /* 0x000fd00000000000 */
[----:B-1----:R-:W-:-:S15]  /*8510*/  @!P0 BRA `(.L_x_1797) ;  /* 0x0000005400ec8947 */ /* 0x002fde0003800000 */
[----:B------:R-:W2:Y:S01]  /*8520*/  LDL.LU R250, [R1+0xb8] ;  /* 0x0000b80001fa7983 */ /* 0x000ea20000300800 */
[----:B------:R-:W-:Y:S01]  /*8530*/  ULDC UR4, c[0x0][0x2d0] ;  /* 0x0000b40000047ab9 */ /* 0x000fe20000000800 */
[----:B------:R-:W1:Y:S01]  /*8540*/  S2R R0, SR_TID.X ;  /* 0x0000000000007919 */ /* 0x000e620000002100 */
[----:B------:R-:W-:Y:S01]  /*8550*/  IMAD.U32 R13, RZ, RZ, UR25 ;  /* 0x00000019ff0d7e24 */ /* 0x000fe2000f8e00ff */
[----:B------:R-:W-:Y:S01]  /*8560*/  ULDC.64 UR6, c[0x0][0x220] ;  /* 0x0000880000067ab9 */ /* 0x000fe20000000a00 */
[----:B------:R-:W3:Y:S01]  /*8570*/  LDC.64 R222, c[0x0][0x250] ;  /* 0x00009400ffde7b82 */ /* 0x000ee20000000a00 */
[----:B------:R-:W4:Y:S01]  /*8580*/  LDL.LU R251, [R1+0xbc] ;  /* 0x0000bc0001fb7983 */ /* 0x000f220000300800 */
[----:B------:R-:W-:Y:S01]  /*8590*/  IMAD.MOV.U32 R133, RZ, RZ, R3 ;  /* 0x000000ffff857224 */ /* 0x000fe200078e0003 */
[----:B------:R-:W-:Y:S01]  /*85a0*/  UMOV UR34, URZ ;  /* 0x0000003f00227c82 */ /* 0x000fe20008000000 */
[----:B------:R-:W-:Y:S01]  /*85b0*/  ULDC UR27, c[0x0][0x2d0] ;  /* 0x0000b400001b7ab9 */ /* 0x000fe20000000800 */
[----:B------:R-:W3:Y:S01]  /*85c0*/  LDL.LU R30, [R1+0xb4] ;  /* 0x0000b400011e7983 */ /* 0x000ee20000300800 */
[----:B-1----:R-:W-:-:S04]  /*85d0*/  SHF.R.S32.HI R12, RZ, 0x1f, R0 ;  /* 0x0000001fff0c7819 */ /* 0x002fc80000011400 */
[----:B------:R-:W-:-:S04]  /*85e0*/  LEA.HI R12, R12, R0, RZ, 0x3 ;  /* 0x000000000c0c7211 */ /* 0x000fc800078f18ff */
[----:B------:R-:W-:-:S05]  /*85f0*/  LOP3.LUT R6, R12, 0xfffffff8, RZ, 0xc0, !PT ;  /* 0xfffffff80c067812 */ /* 0x000fca00078ec0ff */
[----:B------:R-:W-:-:S04]  /*8600*/  IMAD.IADD R6, R0, 0x1, -R6 ;  /* 0x0000000100067824 */ /* 0x000fc800078e0a06 */
[----:B------:R-:W-:-:S05]  /*8610*/  IMAD.SHL.U32 R6, R6, 0x8, RZ ;  /* 0x0000000806067824 */ /* 0x000fca00078e00ff */
[--C-:B------:R-:W-:Y:S02]  /*8620*/  SHF.R.S32.HI R7, RZ, 0x1f, R6.reuse ;  /* 0x0000001fff077819 */ /* 0x100fe40000011406 */
[----:B------:R-:W-:Y:S01]  /*8630*/  ISETP.GE.AND P1, PT, R6, UR4, PT ;  /* 0x0000000406007c0c */ /* 0x000fe2000bf26270 */
[----:B------:R-:W-:Y:S01]  /*8640*/  ULDC UR4, c[0x0][0x2ec] ;  /* 0x0000bb0000047ab9 */ /* 0x000fe20000000800 */
[----:B--2---:R-:W-:-:S03]  /*8650*/  IMAD.WIDE.U32 R10, R250, UR21, R6 ;  /* 0x00000015fa0a7c25 */ /* 0x004fc6000f8e0006 */
[----:B------:R-:W-:Y:S01]  /*8660*/  IADD3 R0, P2, R10, UR26, RZ ;  /* 0x0000001a0a007c10 */ /* 0x000fe2000ff5e0ff */
[----:B----4-:R-:W-:-:S04]  /*8670*/  IMAD.WIDE.U32 R8, R251, UR21, R6 ;  /* 0x00000015fb087c25 */ /* 0x010fc8000f8e0006 */
[----:B------:R-:W-:Y:S01]  /*8680*/  IMAD.U32 R7, RZ, RZ, UR24 ;  /* 0x00000018ff077e24 */ /* 0x000fe2000f8e00ff */
[----:B------:R-:W-:Y:S01]  /*8690*/  IADD3 R2, P0, R8, UR28, RZ ;  /* 0x0000001c08027c10 */ /* 0x000fe2000ff1e0ff */
[----:B---3--:R-:W-:-:S03]  /*86a0*/  IMAD.WIDE.U32 R244, R30, -0x2daee0ad, RZ ;  /* 0xd2511f531ef47825 */ /* 0x008fc600078e00ff */
[----:B------:R-:W-:Y:S01]  /*86b0*/  IADD3.X R10, R7, UR9, R11, P2, !PT ;  /* 0x00000009070a7c10 */ /* 0x000fe200097fe40b */
[----:B------:R-:W-:Y:S01]  /*86c0*/  ULDC.64 UR8, c[0x0][0x218] ;  /* 0x0000860000087ab9 */ /* 0x000fe20000000a00 */
[----:B------:R-:W-:Y:S01]  /*86d0*/  IADD3.X R8, R13, UR29, R9, P0, !PT ;  /* 0x0000001d0d087c10 */ /* 0x000fe200087fe409 */
[----:B------:R-:W-:Y:S01]  /*86e0*/  UIADD3 UR29, UR22, -0x3, URZ ;  /* 0xfffffffd161d7890 */ /* 0x000fe2000fffe03f */
[----:B------:R-:W-:Y:S01]  /*86f0*/  LEA R9, P2, R0, UR8, 0x1 ;  /* 0x0000000800097c11 */ /* 0x000fe2000f8408ff */
[----:B------:R-:W-:Y:S01]  /*8700*/  UIADD3 UR8, UR22, -0x2, URZ ;  /* 0xfffffffe16087890 */ /* 0x000fe2000fffe03f */
[----:B------:R-:W-:Y:S02]  /*8710*/  LEA R7, P0, R2, UR6, 0x1 ;  /* 0x0000000602077c11 */ /* 0x000fe4000f8008ff */
[----:B------:R-:W-:Y:S01]  /*8720*/  LEA.HI.X R6, R0, UR9, R10, 0x1, P2 ;  /* 0x0000000900067c11 */ /* 0x000fe200090f0c0a */
[----:B------:R1:W-:Y:S01]  /*8730*/  STL [R1+0x78], R9 ;  /* 0x0000780901007387 */ /* 0x0003e20000100800 */
[----:B------:R-:W-:Y:S01]  /*8740*/  LEA.HI.X R0, R2, UR7, R8, 0x1, P0 ;  /* 0x0000000702007c11 */ /* 0x000fe200080f0c08 */
[----:B------:R-:W-:Y:S01]  /*8750*/  ULDC.64 UR6, c[0x0][0x248] ;  /* 0x0000920000067ab9 */ /* 0x000fe20000000a00 */
[----:B------:R-:W-:Y:S01]  /*8760*/  SHF.R.S32.HI R2, RZ, 0x3, R12 ;  /* 0x00000003ff027819 */ /* 0x000fe2000001140c */
[----:B------:R-:W-:Y:S01]  /*8770*/  STL [R1+0x74], R7 ;  /* 0x0000740701007387 */ /* 0x000fe20000100800 */
[----:B------:R-:W-:-:S02]  /*8780*/  IADD3 R210, P2, R4, -0x80, RZ ;  /* 0xffffff8004d27810 */ /* 0x000fc40007f5e0ff */
[----:B------:R-:W-:Y:S01]  /*8790*/  IADD3 R234, P0, R2, 0x20, RZ ;  /* 0x0000002002ea7810 */ /* 0x000fe20007f1e0ff */
[----:B------:R2:W-:Y:S01]  /*87a0*/  STL [R1+0x70], R6 ;  /* 0x0000700601007387 */ /* 0x0005e20000100800 */
[----:B------:R-:W-:Y:S02]  /*87b0*/  SHF.R.S32.HI R2, RZ, 0x1f, R2 ;  /* 0x0000001fff027819 */ /* 0x000fe40000011402 */
[----:B------:R-:W-:Y:S01]  /*87c0*/  IADD3.X R211, R5, -0x1, RZ, P2, !PT ;  /* 0xffffffff05d37810 */ /* 0x000fe200017fe4ff */
[----:B------:R3:W-:Y:S02]  /*87d0*/  STL [R1+0x64], R0 ;  /* 0x0000640001007387 */ /* 0x0007e40000100800 */
[----:B------:R-:W-:Y:S01]  /*87e0*/  IMAD.X R235, RZ, RZ, R2, P0 ;  /* 0x000000ffffeb7224 */ /* 0x000fe200000e0602 */
[----:B-1----:R-:W1:Y:S08]  /*87f0*/  @!P1 LDC.64 R8, c[0x0][0x220] ;  /* 0x00008800ff089b82 */ /* 0x002e700000000a00 */
[----:B--2---:R-:W2:Y:S01]  /*8800*/  @!P1 LDC.64 R6, c[0x0][0x220] ;  /* 0x00008800ff069b82 */ /* 0x004ea20000000a00 */
[----:B---3--:R-:W-:Y:S01]  /*8810*/  IMAD.MOV.U32 R0, RZ, RZ, R132 ;  /* 0x000000ffff007224 */ /* 0x008fe200078e0084 */
[----:B-1----:R-:W-:Y:S04]  /*8820*/  @!P1 STL.64 [R1+0x90], R8 ;  /* 0x0000900801009387 */ /* 0x002fe80000100a00 */
[----:B--2---:R1:W-:Y:S02]  /*8830*/  @!P1 STL.64 [R1+0x88], R6 ;  /* 0x0000880601009387 */ /* 0x0043e40000100a00 */
[----:B-1----:R-:W-:-:S05]  /*8840*/  IMAD.WIDE.U32 R6, R243, -0x326172a9, RZ ;  /* 0xcd9e8d57f3067825 */ /* 0x002fca00078e00ff */
[----:B------:R1:W-:Y:S01]  /*8850*/  STL.64 [R1+0x68], R6 ;  /* 0x0000680601007387 */ /* 0x0003e20000100a00 */
[----:B------:R-:W-:-:S05]  /*8860*/  LOP3.LUT R242, R7, R252, RZ, 0x3c, !PT ;  /* 0x000000fc07f27212 */ /* 0x000fca00078e3cff */
[----:B------:R-:W-:Y:S01]  /*8870*/  IMAD.WIDE.U32 R242, R242, -0x2daee0ad, RZ ;  /* 0xd2511f53f2f27825 */ /* 0x000fe200078e00ff */
[----:B------:R-:W-:Y:S06]  /*8880*/  BRA `(.L_x_1798) ;  /* 0x0000000000fc7947 */ /* 0x000fec0003800000 */
.L_x_1800:
        /* <DEDUP_REMOVED lines=63> */
.L_x_1798:
[----:B------:R-:W2:Y:S01]  /*8c80*/  LDL.64 R12, [R1+0xa0] ;  /* 0x0000a000010c7983 */ /* 0x000ea20000100a00 */
[----:B------:R-:W-:Y:S01]  /*8c90*/  UIADD3 UR28, UR8, -UR34, URZ ;  /* 0x80000022081c7290 */ /* 0x000fe2000fffe03f */
[----:B------:R-:W-:Y:S04]  /*8ca0*/  DEPBAR.LE SB0, 0x0 ;  /* 0x000080000000791a */ /* 0x000fe80000000000 */
[----:B---3--:R-:W3:Y:S01]  /*8cb0*/  LDL R11, [R1+0xb0] ;  /* 0x0000b000010b7983 */ /* 0x008ee20000100800 */
[----:B------:R-:W-:Y:S01]  /*8cc0*/  USHF.R.S32.HI UR9, URZ, 0x1f, UR28 ;  /* 0x0000001f3f097899 */ /* 0x000fe2000801141c */
[----:B------:R-:W-:Y:S01]  /*8cd0*/  IMAD.U32 R4, RZ, RZ, UR28 ;  /* 0x0000001cff047e24 */ /* 0x000fe2000f8e00ff */
[----:B------:R-:W-:Y:S01]  /*8ce0*/  UISETP.GE.AND UP0, UPT, UR28, 0x1, UPT ;  /* 0x000000011c00788c */ /* 0x000fe2000bf06270 */
[----:B------:R-:W4:Y:S01]  /*8cf0*/  LDL R19, [R1+0x80] ;  /* 0x0000800001137983 */ /* 0x000f220000100800 */
[----:B------:R-:W-:Y:S02]  /*8d00*/  IMAD.U32 R5, RZ, RZ, UR28 ;  /* 0x0000001cff057e24 */ /* 0x000fe4000f8e00ff */
[----:B------:R-:W-:Y:S01]  /*8d10*/  LEA R4, P2, R4, R240, 0x6 ;  /* 0x000000f004047211 */ /* 0x000fe200078430ff */
[----:B------:R-:W4:Y:S01]  /*8d20*/  LDL R10, [R1+0x90] ;  /* 0x00009000010a7983 */ /* 0x000f220000100800 */
[----:B------:R-:W-:Y:S02]  /*8d30*/  IMAD.U32 R2, RZ, RZ, UR28 ;  /* 0x0000001cff027e24 */ /* 0x000fe4000f8e00ff */
[C---:B-1----:R-:W-:Y:S01]  /*8d40*/  IMAD R7, R222.reuse, UR9, RZ ;  /* 0x00000009de077c24 */ /* 0x042fe2000f8e02ff */
[----:B------:R-:W4:Y:S01]  /*8d50*/  LDL R23, [R1+0x74] ;  /* 0x0000740001177983 */ /* 0x000f220000100800 */
[----:B------:R-:W-:Y:S01]  /*8d60*/  IMAD.WIDE.U32 R8, R222, UR28, RZ ;  /* 0x0000001cde087c25 */ /* 0x000fe2000f8e00ff */
[----:B------:R-:W-:Y:S01]  /*8d70*/  LEA.HI.X.SX32 R5, R5, R241, 0x6, P2 ;  /* 0x000000f105057211 */ /* 0x000fe200010f36ff */
[----:B------:R-:W-:Y:S01]  /*8d80*/  UIADD3 UR9, UR29, -UR34, URZ ;  /* 0x800000221d097290 */ /* 0x000fe2000fffe03f */
[----:B------:R-:W4:Y:S01]  /*8d90*/  LDL R22, [R1+0x94] ;  /* 0x0000940001167983 */ /* 0x000f220000100800 */
[----:B------:R-:W-:Y:S01]  /*8da0*/  IMAD.U32 R3, RZ, RZ, UR28 ;  /* 0x0000001cff037e24 */ /* 0x000fe2000f8e00ff */
[----:B------:R-:W-:Y:S01]  /*8db0*/  LEA R2, P0, R2, R234, 0x6 ;  /* 0x000000ea02027211 */ /* 0x000fe200078030ff */
[----:B------:R-:W-:Y:S01]  /*8dc0*/  IMAD R7, R223, UR28, R7 ;  /* 0x0000001cdf077c24 */ /* 0x000fe2000f8e0207 */
[----:B------:R-:W4:Y:S01]  /*8dd0*/  LDL R16, [R1+0x88] ;  /* 0x0000880001107983 */ /* 0x000f220000100800 */
[CC--:B------:R-:W-:Y:S01]  /*8de0*/  IMAD.WIDE.U32 R14, R4.reuse, R222.reuse, RZ ;  /* 0x000000de040e7225 */ /* 0x0c0fe200078e00ff */
[----:B------:R-:W-:Y:S02]  /*8df0*/  LEA.HI.X.SX32 R3, R3, R235, 0x6, P0 ;  /* 0x000000eb03037211 */ /* 0x000fe400000f36ff */
[----:B------:R-:W4:Y:S01]  /*8e00*/  LDL R20, [R1+0x64] ;  /* 0x0000640001147983 */ /* 0x000f220000100800 */
[----:B------:R-:W-:Y:S02]  /*8e10*/  IMAD.IADD R7, R9, 0x1, R7 ;  /* 0x0000000109077824 */ /* 0x000fe400078e0207 */
[----:B------:R-:W-:Y:S01]  /*8e20*/  IMAD R9, R5, R222, RZ ;  /* 0x000000de05097224 */ /* 0x000fe200078e02ff */
[----:B------:R-:W4:Y:S03]  /*8e30*/  LDL R18, [R1+0x7c] ;  /* 0x00007c0001127983 */ /* 0x000f260000100800 */
[----:B------:R-:W-:Y:S01]  /*8e40*/  IMAD R9, R4, R223, R9 ;  /* 0x000000df04097224 */ /* 0x000fe200078e0209 */
[----:B------:R-:W4:Y:S03]  /*8e50*/  LDL R21, [R1+0x8c] ;  /* 0x00008c0001157983 */ /* 0x000f260000100800 */
[----:B------:R-:W-:Y:S01]  /*8e60*/  IMAD.IADD R15, R15, 0x1, R9 ;  /* 0x000000010f0f7824 */ /* 0x000fe200078e0209 */
[----:B------:R-:W4:Y:S01]  /*8e70*/  LDL R17, [R1+0x84] ;  /* 0x0000840001117983 */ /* 0x000f220000100800 */
[----:B------:R-:W-:Y:S06]  /*8e80*/  BAR.SYNC.DEFER_BLOCKING 0x0 ;  /* 0x0000000000007b1d */ /* 0x000fec0000010000 */
[----:B------:R-:W-:Y:S04]  /*8e90*/  @P1 STS.128 [R207+0x18000], RZ ;  /* 0x018000ffcf001388 */ /* 0x000fe80000000c00 */
[----:B------:R-:W4:Y:S04]  /*8ea0*/  LDL R177, [R1+0x78] ;  /* 0x0000780001b17983 */ /* 0x000f280000100800 */
[----:B------:R-:W4:Y:S01]  /*8eb0*/  LDL R176, [R1+0x70] ;  /* 0x0000700001b07983 */ /* 0x000f220000100800 */
[----:B--2---:R-:W-:Y:S01]  /*8ec0*/  LEA R6, P0, R8, R12, 0x6 ;  /* 0x0000000c08067211 */ /* 0x004fe200078030ff */
[-C--:B------:R-:W-:Y:S03]  /*8ed0*/  IMAD.WIDE.U32 R12, R2, R222.reuse, RZ ;  /* 0x000000de020c7225 */ /* 0x080fe600078e00ff */
[----:B---3--:R-:W-:Y:S01]  /*8ee0*/  LEA.HI.X R5, R8, R11, R7, 0x6, P0 ;  /* 0x0000000b08057211 */ /* 0x008fe200000f3407 */
[----:B------:R-:W-:Y:S01]  /*8ef0*/  IMAD R7, R3, R222, RZ ;  /* 0x000000de03077224 */ /* 0x000fe200078e02ff */
[----:B------:R-:W-:Y:S02]  /*8f00*/  LEA R3, P3, R222, R6, 0x5 ;  /* 0x00000006de037211 */ /* 0x000fe400078628ff */
[----:B----4-:R-:W-:Y:S01]  /*8f10*/  ISETP.GE.AND P5, PT, R19, UR27, PT ;  /* 0x0000001b13007c0c */ /* 0x010fe2000bfa6270 */
[----:B------:R-:W-:Y:S01]  /*8f20*/  IMAD R7, R2, R223, R7 ;  /* 0x000000df02077224 */ /* 0x000fe200078e0207 */
[----:B------:R-:W-:Y:S03]  /*8f30*/  @!P1 LEA R10, P2, R6, R10, 0x1 ;  /* 0x0000000a060a9211 */ /* 0x000fe600078408ff */
[----:B------:R-:W-:Y:S01]  /*8f40*/  IMAD.IADD R7, R13, 0x1, R7 ;  /* 0x000000010d077824 */ /* 0x000fe200078e0207 */
[----:B------:R-:W-:Y:S02]  /*8f50*/  LEA R4, P4, R14, R23, 0x1 ;  /* 0x000000170e047211 */ /* 0x000fe400078808ff */
[----:B------:R-:W-:Y:S02]  /*8f60*/  @!P1 LEA.HI.X R11, R6, R22, R5, 0x1, P2 ;  /* 0x00000016060b9211 */ /* 0x000fe400010f0c05 */
[C---:B------:R-:W-:Y:S03]  /*8f70*/  @!P1 LEA R8, P0, R3.reuse, R16, 0x1 ;  /* 0x0000001003089211 */ /* 0x040fe600078008ff */
[----:B------:R-:W-:Y:S01]  /*8f80*/  @!PT LDS RZ, [RZ] ;  /* 0x00000000fffff984 */ /* 0x000fe20000000800 */
[----:B------:R-:W-:Y:S01]  /*8f90*/  @!PT LDS RZ, [RZ] ;  /* 0x00000000fffff984 */ /* 0x000fe20000000800 */
[----:B------:R-:W-:Y:S01]  /*8fa0*/  @!PT LDS RZ, [RZ] ;  /* 0x00000000fffff984 */ /* 0x000fe20000000800 */
[----:B------:R-:W-:Y:S01]  /*8fb0*/  @!P1 LDGSTS.E.BYPASS.LTC128B.128 [R207+0x18000], desc[UR30][R10.64] ;  /* 0x180000000acf9fae */ /* 0x000fe2000b901d5e */
[----:B------:R-:W-:Y:S02]  /*8fc0*/  LEA.HI.X R16, R222, R5, R223, 0x5, P3 ;  /* 0x00000005de107211 */ /* 0x000fe400018f2cdf */
[-C--:B------:R-:W-:Y:S01]  /*8fd0*/  LEA.HI.X R5, R14, R20.reuse, R15, 0x1, P4 ;  /* 0x000000140e057211 */ /* 0x080fe200020f0c0f */
[----:B------:R-:W-:Y:S01]  /*8fe0*/  @P5 STS.128 [R207+0x1a000], RZ ;  /* 0x01a000ffcf005388 */ /* 0x000fe20000000c00 */
[----:B------:R-:W-:Y:S02]  /*8ff0*/  LEA R2, P3, R12, R23, 0x1 ;  /* 0x000000170c027211 */ /* 0x000fe400078608ff */
[----:B------:R-:W-:Y:S01]  /*9000*/  ISETP.GE.AND P4, PT, R18, UR27, PT ;  /* 0x0000001b12007c0c */ /* 0x000fe2000bf86270 */
[----:B------:R-:W-:Y:S01]  /*9010*/  @!PT LDS RZ, [RZ] ;  /* 0x00000000fffff984 */ /* 0x000fe20000000800 */
[----:B------:R-:W-:Y:S01]  /*9020*/  @!PT LDS RZ, [RZ] ;  /* 0x00000000fffff984 */ /* 0x000fe20000000800 */
[----:B------:R-:W-:Y:S01]  /*9030*/  @!PT LDS RZ, [RZ] ;  /* 0x00000000fffff984 */ /* 0x000fe20000000800 */
[----:B------:R-:W-:Y:S01]  /*9040*/  @!P5 LDGSTS.E.BYPASS.LTC128B.128 [R207+0x1a000], desc[UR30][R4.64+0x80] ;  /* 0x1a00008004cfdfae */ /* 0x000fe2000b901d5e */
[----:B------:R-:W-:Y:S02]  /*9050*/  @!P1 LEA.HI.X R9, R3, R21, R16, 0x1, P0 ;  /* 0x0000001503099211 */ /* 0x000fe400000f0c10 */
[----:B------:R-:W-:Y:S02]  /*9060*/  LEA.HI.X R3, R12, R20, R7, 0x1, P3 ;  /* 0x000000140c037211 */ /* 0x000fe400018f0c07 */
[----:B------:R-:W-:Y:S07]  /*9070*/  ISETP.GE.AND P3, PT, R17, UR27, PT ;  /* 0x0000001b11007c0c */ /* 0x000fee000bf66270 */
        /* <DEDUP_REMOVED lines=36> */
[----:B--2---:R-:W-:Y:S03]  /*92c0*/  IMAD.U32 R3, RZ, RZ, UR9 ;  /* 0x00000009ff037e24 */ /* 0x004fe6000f8e00ff */
[----:B------:R-:W-:Y:S02]  /*92d0*/  LDSM.16.M88.4 R172, [R188] ;  /* 0x00000000bcac783b */ /* 0x000fe40000000200 */
[C---:B------:R-:W-:Y:S02]  /*92e0*/  LEA R134, P2, R3.reuse, R240, 0x6 ;  /* 0x000000f003867211 */ /* 0x040fe400078430ff */
[C---:B------:R-:W-:Y:S02]  /*92f0*/  LEA R2, P0, R3.reuse, R234, 0x6 ;  /* 0x000000ea03027211 */ /* 0x040fe400078030ff */
[C---:B------:R-:W-:Y:S02]  /*9300*/  LEA.HI.X.SX32 R135, R3.reuse, R241, 0x6, P2 ;  /* 0x000000f103877211 */ /* 0x040fe400010f36ff */
[----:B------:R-:W-:Y:S03]  /*9310*/  LEA.HI.X.SX32 R3, R3, R235, 0x6, P0 ;  /* 0x000000eb03037211 */ /* 0x000fe600000f36ff */
[----:B------:R-:W-:Y:S02]  /*9320*/  IMAD R132, R135, UR6, RZ ;  /* 0x0000000687847c24 */ /* 0x000fe4000f8e02ff */
[----:B------:R-:W-:Y:S02]  /*9330*/  IMAD R3, R3, UR6, RZ ;  /* 0x0000000603037c24 */ /* 0x000fe4000f8e02ff */
[----:B------:R-:W-:Y:S02]  /*9340*/  IMAD R132, R134, UR7, R132 ;  /* 0x0000000786847c24 */ /* 0x000fe4000f8e0284 */
        /* <DEDUP_REMOVED lines=204> */
[----:B------:R-:W-:Y:S11]  /*a010*/  HMMA.16816.F32.BF16 R32, R168, R174, R32 ;  /* 0x000000aea820723c */ /* 0x000ff60000041820 */
[----:B------:R-:W-:Y:S04]  /*a020*/  IMAD.WIDE.U32 R168, R2, UR6, RZ ;  /* 0x0000000602a87c25 */ /* 0x000fe8000f8e00ff */
[----:B------:R-:W-:Y:S01]  /*a030*/  IMAD.IADD R3, R169, 0x1, R3 ;  /* 0x00000001a9037824 */ /* 0x000fe200078e0203 */
[-C--:B------:R-:W-:Y:S01]  /*a040*/  LEA R2, P0, R168, R177.reuse, 0x1 ;  /* 0x000000b1a8027211 */ /* 0x080fe200078008ff */
[----:B------:R-:W-:Y:S03]  /*a050*/  IMAD.WIDE.U32 R170, R134, UR6, RZ ;  /* 0x0000000686aa7c25 */ /* 0x000fe6000f8e00ff */
[-C--:B------:R-:W-:Y:S01]  /*a060*/  LEA.HI.X R3, R168, R176.reuse, R3, 0x1, P0 ;  /* 0x000000b0a8037211 */ /* 0x080fe200000f0c03 */
[----:B------:R-:W-:Y:S01]  /*a070*/  IMAD.IADD R132, R171, 0x1, R132 ;  /* 0x00000001ab847824 */ /* 0x000fe200078e0284 */
[----:B------:R-:W-:Y:S02]  /*a080*/  PLOP3.LUT P0, PT, PT, PT, UP0, 0x80, 0x0 ;  /* 0x000000000000781c */ /* 0x000fe40003f0f008 */
[C---:B------:R-:W-:Y:S04]  /*a090*/  LEA R134, P2, R170.reuse, R177, 0x1 ;  /* 0x000000b1aa867211 */ /* 0x040fe800078408ff */
[----:B------:R-:W-:Y:S07]  /*a0a0*/  LEA.HI.X R135, R170, R176, R132, 0x1, P2 ;  /* 0x000000b0aa877211 */ /* 0x000fee00010f0c84 */
[----:B------:R-:W-:Y:S05]  /*a0b0*/  @P0 BRA `(.L_x_1800) ;  /* 0xffffffe400f40947 */ /* 0x000fea000383ffff */
.L_x_1799:
[----:B-1----:R-:W2:Y:S01]  /*a0c0*/  LDL.64 R168, [R1+0x68] ;  /* 0x0000680001a87983 */ /* 0x002ea20000100a00 */
[----:B------:R-:W-:Y:S01]  /*a0d0*/  FMNMX.FTZ R3, R4, R0, !PT ;  /* 0x0000000004037209 */ /* 0x000fe20007810000 */
[----:B------:R-:W-:Y:S01]  /*a0e0*/  USHF.L.U32 UR28, UR28, 0x1, URZ ;  /* 0x000000011c1c7899 */ /* 0x000fe2000800063f */
        /* <DEDUP_REMOVED lines=23> */
[----:B------:R-:W-:Y:S01]  /*a260*/  UIADD3 UR28, UR28, 0x1, URZ ;  /* 0x000000011c1c7890 */ /* 0x000fe2000fffe03f */
[----:B------:R-:W-:Y:S02]  /*a270*/  FMNMX.FTZ R2, R18, R2, !PT ;  /* 0x0000000212027209 */ /* 0x000fe40007810000 */
        /* <DEDUP_REMOVED lines=20> */
[----:B------:R-:W3:Y:S01]  /*a3c0*/  SHFL.BFLY PT, R134, R3, 0x2, 0x1f ;  /* 0x0c401f0003867f89 */ /* 0x000ee200000e0000 */
[----:B-1----:R-:W-:Y:S02]  /*a3d0*/  FMNMX.FTZ R132, R132, R2, !PT ;  /* 0x0000000284847209 */ /* 0x002fe40007810000 */
[----:B---3--:R-:W-:Y:S05]  /*a3e0*/  FMNMX.FTZ R3, R3, R134, !PT ;  /* 0x0000008603037209 */ /* 0x008fea0007810000 */
[----:B------:R-:W1:Y:S01]  /*a3f0*/  SHFL.BFLY PT, R2, R132, 0x1, 0x1f ;  /* 0x0c201f0084027f89 */ /* 0x000e6200000e0000 */
[----:B------:R-:W-:Y:S01]  /*a400*/  LOP3.LUT R134, R243, UR14, R244, 0x96, !PT ;  /* 0x0000000ef3867c12 */ /* 0x000fe2000f8e96f4 */
[----:B------:R-:W-:Y:S06]  /*a410*/  UIADD3 UR14, UR33, 0x646e171e, URZ ;  /* 0x646e171e210e7890 */ /* 0x000fec000fffe03f */
[----:B------:R-:W3:Y:S01]  /*a420*/  SHFL.BFLY PT, R135, R3, 0x1, 0x1f ;  /* 0x0c201f0003877f89 */ /* 0x000ee200000e0000 */
[----:B------:R-:W-:Y:S01]  /*a430*/  IMAD.WIDE.U32 R232, R134, -0x326172a9, RZ ;  /* 0xcd9e8d5786e87825 */ /* 0x000fe200078e00ff */
[----:B-1----:R-:W-:Y:S02]  /*a440*/  FMNMX.FTZ R132, R132, R2, !PT ;  /* 0x0000000284847209 */ /* 0x002fe40007810000 */
[----:B------:R-:W-:Y:S01]  /*a450*/  LOP3.LUT R2, R245, UR9, RZ, 0x3c, !PT ;  /* 0x00000009f5027c12 */ /* 0x000fe2000f8e3cff */
[----:B------:R-:W-:Y:S01]  /*a460*/  UIADD3 UR9, UR33, 0x32370b8f, URZ ;  /* 0x32370b8f21097890 */ /* 0x000fe2000fffe03f */
[----:B---3--:R-:W-:Y:S01]  /*a470*/  FMNMX.FTZ R3, R3, R135, !PT ;  /* 0x0000008703037209 */ /* 0x008fe20007810000 */
[C---:B------:R-:W-:Y:S01]  /*a480*/  FMUL.FTZ R135, R132.reuse, UR4 ;  /* 0x0000000484877c20 */ /* 0x040fe20008410000 */
[----:B------:R-:W-:Y:S01]  /*a490*/  FSETP.NEU.FTZ.AND P2, PT, R132, -INF , PT ;  /* 0xff8000008400780b */ /* 0x000fe20003f5d000 */
[----:B------:R-:W-:Y:S04]  /*a4a0*/  IMAD.WIDE.U32 R170, R2, -0x326172a9, RZ ;  /* 0xcd9e8d5702aa7825 */ /* 0x000fe800078e00ff */
[----:B------:R-:W-:Y:S01]  /*a4b0*/  FADD.FTZ R0, -R132, R0 ;  /* 0x0000000084007221 */ /* 0x000fe20000010100 */
[C---:B------:R-:W-:Y:S01]  /*a4c0*/  FSETP.NEU.FTZ.AND P0, PT, R3.reuse, -INF , PT ;  /* 0xff8000000300780b */ /* 0x040fe20003f1d000 */
[----:B------:R-:W-:Y:S01]  /*a4d0*/  FMUL.FTZ R134, R3, UR4 ;  /* 0x0000000403867c20 */ /* 0x000fe20008410000 */
[----:B------:R-:W-:Y:S02]  /*a4e0*/  FSEL R2, R135, RZ, P2 ;  /* 0x000000ff87027208 */ /* 0x000fe40001000000 */
[----:B------:R-:W-:Y:S02]  /*a4f0*/  LOP3.LUT R170, R233, UR25, R170, 0x96, !PT ;  /* 0x00000019e9aa7c12 */ /* 0x000fe4000f8e96aa */
        /* <DEDUP_REMOVED lines=17> */
[----:B------:R-:W-:Y:S01]  /*a610*/  FMUL.FTZ R2, R0, UR4 ;  /* 0x0000000400027c20 */ /* 0x000fe20008410000 */
[----:B------:R-:W-:Y:S01]  /*a620*/  FADD.FTZ R0, -R3, R133 ;  /* 0x0000008503007221 */ /* 0x000fe20000010100 */
[--C-:B------:R-:W-:Y:S01]  /*a630*/  FFMA.FTZ R6, R6, UR4, -R134.reuse ;  /* 0x0000000406067c23 */ /* 0x100fe20008010886 */
[--C-:B------:R-:W-:Y:S01]  /*a640*/  FFMA.FTZ R173, R7, UR4, -R134.reuse ;  /* 0x0000000407ad7c23 */ /* 0x100fe20008010886 */
[--C-:B------:R-:W-:Y:S01]  /*a650*/  FFMA.FTZ R175, R10, UR4, -R134.reuse ;  /* 0x000000040aaf7c23 */ /* 0x100fe20008010886 */
[----:B------:R-:W-:Y:S01]  /*a660*/  FMUL.FTZ R0, R0, UR4 ;  /* 0x0000000400007c20 */ /* 0x000fe20008410000 */
        /* <DEDUP_REMOVED lines=11> */
[--C-:B------:R-:W-:Y:S01]  /*a720*/  FFMA.FTZ R229, R30, UR4, -R134.reuse ;  /* 0x000000041ee57c23 */ /* 0x100fe20008010886 */
[--C-:B------:R-:W-:Y:S01]  /*a730*/  FFMA.FTZ R231, R31, UR4, -R134.reuse ;  /* 0x000000041fe77c23 */ /* 0x100fe20008010886 */
[--C-:B------:R-:W-:Y:S01]  /*a740*/  FFMA.FTZ R177, R34, UR4, -R134.reuse ;  /* 0x0000000422b17c23 */ /* 0x100fe20008010886 */
[----:B------:R-:W-:Y:S04]  /*a750*/  FFMA.FTZ R134, R35, UR4, -R134 ;  /* 0x0000000423867c23 */ /* 0x000fe80008010886 */
[----:B------:R-:W4:Y:S01]  /*a760*/  MUFU.EX2 R172, R172 ;  /* 0x000000ac00ac7308 */ /* 0x000f220000000800 */
[C---:B-1----:R-:W-:Y:S01]  /*a770*/  FMUL.FTZ R16, R2.reuse, R152 ;  /* 0x0000009802107220 */ /* 0x042fe20000410000 */
[C---:B------:R-:W-:Y:S01]  /*a780*/  FMUL.FTZ R13, R2.reuse, R157 ;  /* 0x0000009d020d7220 */ /* 0x040fe20000410000 */
[----:B------:R1:W5:Y:S01]  /*a790*/  LDL.S16 R152, [R1+0x3c] ;  /* 0x00003c0001987983 */ /* 0x0003620000100600 */
[C---:B------:R-:W-:Y:S01]  /*a7a0*/  FMUL.FTZ R24, R2.reuse, R144 ;  /* 0x0000009002187220 */ /* 0x040fe20000410000 */
[C---:B------:R-:W-:Y:S01]  /*a7b0*/  FMUL.FTZ R32, R2.reuse, R136 ;  /* 0x0000008802207220 */ /* 0x040fe20000410000 */
[----:B------:R-:W-:Y:S01]  /*a7c0*/  FMUL.FTZ R28, R2, R140 ;  /* 0x0000008c021c7220 */ /* 0x000fe20000410000 */
[----:B------:R1:W5:Y:S03]  /*a7d0*/  LDL.S16 R157, [R1+0x38] ;  /* 0x00003800019d7983 */ /* 0x0003660000100600 */
[----:B------:R4:W1:Y:S01]  /*a7e0*/  MUFU.EX2 R144, R6 ;  /* 0x0000000600907308 */ /* 0x0008620000000800 */
        /* <DEDUP_REMOVED lines=66> */
[C---:B------:R-:W-:Y:S01]  /*ac10*/  FFMA.FTZ R133, R2.reuse, R236, R172 ;  /* 0x000000ec02857223 */ /* 0x040fe200000100ac */
        /* <DEDUP_REMOVED lines=51> */
[----:B--2---:R-:W-:Y:S01]  /*af50*/  LOP3.LUT R135, R171, UR26, R168, 0x96, !PT ;  /* 0x0000001aab877c12 */ /* 0x004fe2000f8e96a8 */
[----:B------:R-:W-:Y:S04]  /*af60*/  IMAD.WIDE.U32 R170, R170, -0x2daee0ad, RZ ;  /* 0xd2511f53aaaa7825 */ /* 0x000fe800078e00ff */
[C---:B------:R-:W-:Y:S01]  /*af70*/  FMUL.FTZ R128, R2.reuse, R128 ;  /* 0x0000008002807220 */ /* 0x040fe20000410000 */
[----:B------:R-:W-:Y:S01]  /*af80*/  MUFU.EX2 R148, R175 ;  /* 0x000000af00947308 */ /* 0x000fe20000000800 */
[----:B------:R-:W-:Y:S01]  /*af90*/  FMUL.FTZ R129, R2, R129 ;  /* 0x0000008102817220 */ /* 0x000fe20000410000 */
[----:B------:R-:W-:Y:S04]  /*afa0*/  IMAD.WIDE.U32 R4, R135, -0x2daee0ad, RZ ;  /* 0xd2511f5387047825 */ /* 0x000fe800078e00ff */
[----:B-1----:R-:W-:Y:S01]  /*afb0*/  FFMA.FTZ R135, R0, R237, R144 ;  /* 0x000000ed00877223 */ /* 0x002fe20000010090 */
[----:B------:R-:W-:Y:S01]  /*afc0*/  IMAD.MOV.U32 R8, RZ, RZ, R168 ;  /* 0x000000ffff087224 */ /* 0x000fe200078e00a8 */
[----:B------:R-:W-:Y:S01]  /*afd0*/  LOP3.LUT R5, R5, UR24, R242, 0x96, !PT ;  /* 0x0000001805057c12 */ /* 0x000fe2000f8e96f2 */
[----:B------:R-:W-:Y:S01]  /*afe0*/  IMAD.MOV.U32 R9, RZ, RZ, R169 ;  /* 0x000000ffff097224 */ /* 0x000fe200078e00a9 */
[----:B------:R-:W-:Y:S01]  /*aff0*/  LOP3.LUT R171, R171, UR9, R4, 0x96, !PT ;  /* 0x00000009abab7c12 */ /* 0x000fe2000f8e9604 */
[----:B------:R-:W1:Y:S01]  /*b000*/  MUFU.EX2 R0, R174 ;  /* 0x000000ae00007308 */ /* 0x000e620000000800 */
[C---:B------:R-:W-:Y:S01]  /*b010*/  FMUL.FTZ R4, R2.reuse, R164 ;  /* 0x000000a402047220 */ /* 0x040fe20000410000 */
[----:B------:R-:W-:Y:S04]  /*b020*/  IMAD.WIDE.U32 R168, R5, -0x326172a9, RZ ;  /* 0xcd9e8d5705a87825 */ /* 0x000fe800078e00ff */
[----:B------:R-:W-:Y:S01]  /*b030*/  FMUL.FTZ R5, R2, R165 ;  /* 0x000000a502057220 */ /* 0x000fe20000410000 */
[----:B------:R-:W-:Y:S01]  /*b040*/  IMAD.WIDE.U32 R138, R171, -0x326172a9, RZ ;  /* 0xcd9e8d57ab8a7825 */ /* 0x000fe200078e00ff */
[----:B------:R-:W-:Y:S02]  /*b050*/  LOP3.LUT R136, R169, UR23, R232, 0x96, !PT ;  /* 0x00000017a9887c12 */ /* 0x000fe4000f8e96e8 */
[----:B------:R-:W-:Y:S01]  /*b060*/  MUFU.EX2 R149, R209 ;  /* 0x000000d100957308 */ /* 0x000fe20000000800 */
[----:B------:R-:W-:Y:S01]  /*b070*/  IMAD.MOV.U32 R165, RZ, RZ, R9 ;  /* 0x000000ffffa57224 */ /* 0x000fe200078e0009 */
[----:B------:R-:W-:Y:S01]  /*b080*/  LOP3.LUT R140, R139, UR22, R168, 0x96, !PT ;  /* 0x000000168b8c7c12 */ /* 0x000fe2000f8e96a8 */
[----:B------:R-:W-:Y:S04]  /*b090*/  IMAD.WIDE.U32 R136, R136, -0x2daee0ad, RZ ;  /* 0xd2511f5388887825 */ /* 0x000fe800078e00ff */
[----:B------:R-:W-:Y:S02]  /*b0a0*/  FMUL.FTZ R9, R2, R161 ;  /* 0x000000a102097220 */ /* 0x000fe40000410000 */
[----:B------:R2:W3:Y:S01]  /*b0b0*/  LDL.S16 R161, [R1+0x34] ;  /* 0x0000340001a17983 */ /* 0x0004e20000100600 */
[----:B------:R-:W-:Y:S01]  /*b0c0*/  IMAD.WIDE.U32 R140, R140, -0x2daee0ad, RZ ;  /* 0xd2511f538c8c7825 */ /* 0x000fe200078e00ff */
[----:B------:R4:W4:Y:S02]  /*b0d0*/  MUFU.EX2 R139, R173 ;  /* 0x000000ad008b7308 */ /* 0x0009240000000800 */
[----:B------:R-:W-:Y:S01]  /*b0e0*/  LOP3.LUT R137, R137, UR21, R170, 0x96, !PT ;  /* 0x0000001589897c12 */ /* 0x000fe2000f8e96aa */
[----:B------:R-:W-:Y:S01]  /*b0f0*/  IMAD.MOV.U32 R164, RZ, RZ, R8 ;  /* 0x000000ffffa47224 */ /* 0x000fe200078e0008 */
[----:B------:R-:W-:Y:S01]  /*b100*/  LOP3.LUT R142, R141, UR19, R136, 0x96, !PT ;  /* 0x000000138d8e7c12 */ /* 0x000fe2000f8e9688 */
[----:B------:R-:W-:Y:S01]  /*b110*/  FMUL.FTZ R8, R2, R160 ;  /* 0x000000a002087220 */ /* 0x000fe20000410000 */
[----:B-1----:R-:W-:Y:S01]  /*b120*/  F2FP.BF16.F32.PACK_AB R2, R0, R172 ;  /* 0x000000ac0002723e */ /* 0x002fe200000010ff */
[----:B------:R2:W2:Y:S01]  /*b130*/  LDL.S16 R160, [R1+0x30] ;  /* 0x0000300001a07983 */ /* 0x0004a20000100600 */
[----:B------:R-:W-:Y:S02]  /*b140*/  IMAD.WIDE.U32 R136, R137, -0x326172a9, RZ ;  /* 0xcd9e8d5789887825 */ /* 0x000fe400078e00ff */
[----:B------:R-:W1:Y:S02]  /*b150*/  MUFU.EX2 R141, R186 ;  /* 0x000000ba008d7308 */ /* 0x000e640000000800 */
[----:B------:R-:W-:Y:S01]  /*b160*/  IMAD.WIDE.U32 R142, R142, -0x326172a9, RZ ;  /* 0xcd9e8d578e8e7825 */ /* 0x000fe200078e00ff */
[----:B------:R-:W-:Y:S03]  /*b170*/  LOP3.LUT R156, R137, UR20, R138, 0x96, !PT ;  /* 0x00000014899c7c12 */ /* 0x000fe6000f8e968a */
[----:B------:R-:W-:Y:S01]  /*b180*/  FADD.FTZ R138, R0, R133 ;  /* 0x00000085008a7221 */ /* 0x000fe20000010000 */
[----:B------:R-:W-:Y:S01]  /*b190*/  IMAD.U32 R169, RZ, RZ, UR5 ;  /* 0x00000005ffa97e24 */ /* 0x000fe2000f8e00ff */
[----:B----4-:R-:W-:Y:S01]  /*b1a0*/  LDSM.16.MT88.4 R172, [R179+0x1b800] ;  /* 0x01b80000b3ac783b */ /* 0x010fe20000004200 */
[--C-:B------:R-:W-:Y:S01]  /*b1b0*/  LOP3.LUT R133, R143, UR15, R136.reuse, 0x96, !PT ;  /* 0x0000000f8f857c12 */ /* 0x100fe2000f8e9688 */
[C---:B------:R-:W-:Y:S01]  /*b1c0*/  FADD.FTZ R137, R139.reuse, R135 ;  /* 0x000000878b897221 */ /* 0x040fe20000010000 */
[----:B------:R-:W-:Y:S01]  /*b1d0*/  F2FP.BF16.F32.PACK_AB R0, R139, R144 ;  /* 0x000000908b00723e */ /* 0x000fe200000010ff */
[----:B------:R-:W4:Y:S01]  /*b1e0*/  MUFU.EX2 R147, R213 ;  /* 0x000000d500937308 */ /* 0x000f220000000800 */
[----:B------:R-:W-:Y:S02]  /*b1f0*/  LOP3.LUT R135, R133, 0xff, RZ, 0xc0, !PT ;  /* 0x000000ff85877812 */ /* 0x000fe400078ec0ff */
[----:B------:R-:W-:Y:S01]  /*b200*/  LOP3.LUT R139, R143, UR15, R136, 0x96, !PT ;  /* 0x0000000f8f8b7c12 */ /* 0x000fe2000f8e9688 */
[----:B------:R-:W-:Y:S01]  /*b210*/  FADD.FTZ R136, R148, R137 ;  /* 0x0000008994887221 */ /* 0x000fe20000010000 */
[----:B------:R-:W-:Y:S01]  /*b220*/  ISETP.LE.U32.AND P3, PT, R135, UR5, PT ;  /* 0x0000000587007c0c */ /* 0x000fe2000bf63070 */
[----:B-1----:R-:W-:Y:S01]  /*b230*/  FADD.FTZ R138, R141, R138 ;  /* 0x0000008a8d8a7221 */ /* 0x002fe20000010000 */
[----:B------:R-:W-:Y:S03]  /*b240*/  LOP3.LUT R135, R133, 0xffff, RZ, 0xc0, !PT ;  /* 0x0000ffff85877812 */ /* 0x000fe600078ec0ff */
[----:B------:R-:W1:Y:S01]  /*b250*/  MUFU.EX2 R144, R208 ;  /* 0x000000d000907308 */ /* 0x000e620000000800 */
[----:B------:R-:W-:Y:S04]  /*b260*/  SHF.R.U32.HI R135, RZ, 0x8, R135 ;  /* 0x00000008ff877819 */ /* 0x000fe80000011687 */
[----:B------:R-:W-:Y:S05]  /*b270*/  LOP3.LUT R135, R135, 0xffff, RZ, 0xc0, !PT ;  /* 0x0000ffff87877812 */ /* 0x000fea00078ec0ff */
[----:B------:R-:W1:Y:S01]  /*b280*/  MUFU.EX2 R145, R176 ;  /* 0x000000b000917308 */ /* 0x000e620000000800 */
[----:B----4-:R-:W-:Y:S02]  /*b290*/  F2FP.BF16.F32.PACK_AB R153, R147, R149 ;  /* 0x000000959399723e */ /* 0x010fe400000010ff */
[----:B------:R-:W-:Y:S02]  /*b2a0*/  ISETP.LE.U32.AND P0, PT, R135, UR5, PT ;  /* 0x0000000587007c0c */ /* 0x000fe4000bf03070 */
[--C-:B------:R-:W-:Y:S05]  /*b2b0*/  SHF.R.U32.HI R135, RZ, 0x18, R133.reuse ;  /* 0x00000018ff877819 */ /* 0x100fea0000011685 */
[----:B------:R-:W4:Y:S01]  /*b2c0*/  MUFU.EX2 R146, R185 ;  /* 0x000000b900927308 */ /* 0x000f220000000800 */
[----:B------:R-:W-:Y:S01]  /*b2d0*/  ISETP.LE.U32.AND P5, PT, R135, UR5, PT ;  /* 0x0000000587007c0c */ /* 0x000fe2000bfa3070 */
[----:B-1----:R-:W-:Y:S01]  /*b2e0*/  FADD.FTZ R138, R144, R138 ;  /* 0x0000008a908a7221 */ /* 0x002fe20000010000 */
[----:B------:R-:W-:Y:S02]  /*b2f0*/  LOP3.LUT R135, R142, 0xff, RZ, 0xc0, !PT ;  /* 0x000000ff8e877812 */ /* 0x000fe400078ec0ff */
[----:B------:R-:W-:Y:S02]  /*b300*/  F2FP.BF16.F32.PACK_AB R141, R144, R141 ;  /* 0x0000008d908d723e */ /* 0x000fe400000010ff */
[----:B------:R-:W-:Y:S03]  /*b310*/  ISETP.LE.U32.AND P4, PT, R135, UR5, PT ;  /* 0x0000000587007c0c */ /* 0x000fe6000bf83070 */
[----:B------:R-:W-:Y:S01]  /*b320*/  MUFU.EX2 R176, R229 ;  /* 0x000000e500b07308 */ /* 0x000fe20000000800 */
[----:B------:R-:W-:Y:S01]  /*b330*/  SHF.R.U32.HI R135, RZ, 0x10, R133 ;  /* 0x00000010ff877819 */ /* 0x000fe20000011685 */
[----:B------:R-:W-:Y:S01]  /*b340*/  FADD.FTZ R136, R145, R136 ;  /* 0x0000008891887221 */ /* 0x000fe20000010000 */
[----:B------:R-:W-:Y:S02]  /*b350*/  SHF.R.U32.HI R133, RZ, 0x10, R142 ;  /* 0x00000010ff857819 */ /* 0x000fe4000001168e */
[----:B------:R-:W-:Y:S02]  /*b360*/  LOP3.LUT R135, R135, 0xff, RZ, 0xc0, !PT ;  /* 0x000000ff87877812 */ /* 0x000fe400078ec0ff */
[----:B------:R-:W-:Y:S03]  /*b370*/  LOP3.LUT R133, R133, 0xff, RZ, 0xc0, !PT ;  /* 0x000000ff85857812 */ /* 0x000fe600078ec0ff */
[----:B------:R-:W-:Y:S01]  /*b380*/  MUFU.EX2 R186, R134 ;  /* 0x0000008600ba7308 */ /* 0x000fe20000000800 */
[----:B------:R-:W-:Y:S02]  /*b390*/  ISETP.LE.U32.AND P6, PT, R135, UR5, PT ;  /* 0x0000000587007c0c */ /* 0x000fe4000bfc3070 */
[----:B------:R-:W-:Y:S02]  /*b3a0*/  ISETP.LE.U32.AND P2, PT, R133, UR5, PT ;  /* 0x0000000585007c0c */ /* 0x000fe4000bf43070 */
[----:B------:R-:W-:Y:S02]  /*b3b0*/  PRMT R133, R2, 0x7632, R133 ;  /* 0x0000763202857816 */ /* 0x000fe40000000085 */
[----:B------:R-:W-:Y:S03]  /*b3c0*/  LOP3.LUT R135, R142, 0xffff, RZ, 0xc0, !PT ;  /* 0x0000ffff8e877812 */ /* 0x000fe600078ec0ff */
[----:B------:R-:W-:Y:S01]  /*b3d0*/  MUFU.EX2 R177, R177 ;  /* 0x000000b100b17308 */ /* 0x000fe20000000800 */
[----:B------:R-:W-:Y:S02]  /*b3e0*/  PRMT R137, R2, 0x5410, R133 ;  /* 0x0000541002897816 */ /* 0x000fe40000000085 */
[----:B------:R-:W-:Y:S02]  /*b3f0*/  SHF.R.U32.HI R135, RZ, 0x8, R135 ;  /* 0x00000008ff877819 */ /* 0x000fe40000011687 */
[----:B------:R-:W-:Y:S02]  /*b400*/  F2FP.BF16.F32.PACK_AB R148, R145, R148 ;  /* 0x000000949194723e */ /* 0x000fe400000010ff */
[----:B------:R-:W-:Y:S01]  /*b410*/  LOP3.LUT R135, R135, 0xffff, RZ, 0xc0, !PT ;  /* 0x0000ffff87877812 */ /* 0x000fe200078ec0ff */
[----:B-----5:R-:W-:Y:S02]  /*b420*/  @!P3 HFMA2.BF16_V2 R152, -RZ.H0_H0, RZ.H0_H0, -R2.H0_H0 ;  /* 0x200000ffff98b231 */ /* 0x020fe40000340902 */
[----:B------:R-:W-:Y:S03]  /*b430*/  @!P0 HFMA2.BF16_V2 R157, -RZ.H0_H0, RZ.H0_H0, -R133.H0_H0 ;  /* 0x200000ffff9d8231 */ /* 0x000fe60000340985 */
[----:B------:R1:W-:Y:S01]  /*b440*/  @!P3 STL.S16 [R1+0x3c], R152 ;  /* 0x00003c980100b387 */ /* 0x0003e20000100600 */
[----:B------:R-:W-:Y:S03]  /*b450*/  PRMT R144, R152, 0x7610, R144 ;  /* 0x0000761098907816 */ /* 0x000fe60000000090 */
[----:B------:R5:W-:Y:S01]  /*b460*/  @!P0 STL.S16 [R1+0x38], R157 ;  /* 0x0000389d01008387 */ /* 0x000be20000100600 */
[----:B------:R-:W-:Y:S02]  /*b470*/  @!P3 PRMT R2, R144, 0x5410, RZ ;  /* 0x000054109002b816 */ /* 0x000fe400000000ff */
[----:B------:R-:W-:Y:S01]  /*b480*/  ISETP.LE.U32.AND P3, PT, R135, UR5, PT ;  /* 0x0000000587007c0c */ /* 0x000fe2000bf63070 */
[----:B------:R4:W5:Y:S01]  /*b490*/  MUFU.EX2 R144, R212 ;  /* 0x000000d400907308 */ /* 0x0009620000000800 */
[----:B------:R-:W-:Y:S01]  /*b4a0*/  PRMT R151, R157, 0x7610, R151 ;  /* 0x000076109d977816 */ /* 0x000fe20000000097 */
[----:B------:R5:W-:Y:S01]  /*b4b0*/  STG.E.U16 desc[UR30][R210.64], R2 ;  /* 0x00000002d2007986 */ /* 0x000be2000c10151e */
[----:B------:R-:W-:Y:S02]  /*b4c0*/  PRMT R135, R0, 0x7632, R135 ;  /* 0x0000763200877816 */ /* 0x000fe40000000087 */
[----:B------:R-:W-:Y:S05]  /*b4d0*/  @!P0 PRMT R133, R151, 0x5410, RZ ;  /* 0x0000541097858816 */ /* 0x000fea00000000ff */
[----:B------:R5:W-:Y:S04]  /*b4e0*/  STG.E.U16 desc[UR30][R210.64+0x2], R133 ;  /* 0x00000285d2007986 */ /* 0x000be8000c10151e */
[----:B-1----:R1:W2:Y:S01]  /*b4f0*/  LDL.S16 R152, [R1+0x4c] ;  /* 0x00004c0001987983 */ /* 0x0022a20000100600 */
[----:B----4-:R-:W-:Y:S01]  /*b500*/  IADD3 R212, P0, R210, UR10, RZ ;  /* 0x0000000ad2d47c10 */ /* 0x010fe2000ff1e0ff */
[----:B-----5:R-:W-:Y:S03]  /*b510*/  IMAD.WIDE.U32 R156, R156, -0x2daee0ad, RZ ;  /* 0xd2511f539c9c7825 */ /* 0x020fe600078e00ff */
[----:B------:R-:W-:Y:S02]  /*b520*/  IADD3.X R213, R211, UR11, RZ, P0, !PT ;  /* 0x0000000bd3d57c10 */ /* 0x000fe400087fe4ff */
[----:B------:R-:W-:Y:S04]  /*b530*/  SHF.R.U32.HI R2, RZ, 0x18, R142 ;  /* 0x00000018ff027819 */ /* 0x000fe8000001168e */
[----:B------:R-:W-:Y:S01]  /*b540*/  ISETP.LE.U32.AND P0, PT, R2, UR5, PT ;  /* 0x0000000502007c0c */ /* 0x000fe2000bf03070 */
[----:B------:R-:W-:Y:S01]  /*b550*/  FADD.FTZ R2, R146, R136 ;  /* 0x0000008892027221 */ /* 0x000fe20000010000 */
[----:B------:R-:W-:Y:S01]  /*b560*/  LOP3.LUT R136, R157, UR14, R140, 0x96, !PT ;  /* 0x0000000e9d887c12 */ /* 0x000fe2000f8e968c */
[----:B------:R-:W-:Y:S02]  /*b570*/  FADD.FTZ R133, R149, R138 ;  /* 0x0000008a95857221 */ /* 0x000fe40000010000 */
[--C-:B------:R-:W-:Y:S01]  /*b580*/  FADD.FTZ R151, R144, R2.reuse ;  /* 0x0000000290977221 */ /* 0x100fe20000010000 */
[----:B------:R-:W-:Y:S02]  /*b590*/  PRMT R2, R141, 0x7610, R2 ;  /* 0x000076108d027816 */ /* 0x000fe40000000002 */
[----:B------:R-:W-:Y:S01]  /*b5a0*/  PRMT R138, R0, 0x5410, R135 ;  /* 0x00005410008a7816 */ /* 0x000fe20000000087 */
[----:B------:R-:W-:Y:S01]  /*b5b0*/  FADD.FTZ R147, R147, R133 ;  /* 0x0000008593937221 */ /* 0x000fe20000010000 */
[----:B------:R-:W-:Y:S02]  /*b5c0*/  F2FP.BF16.F32.PACK_AB R133, R144, R146 ;  /* 0x000000929085723e */ /* 0x000fe400000010ff */
[----:B------:R-:W-:Y:S01]  /*b5d0*/  LOP3.LUT R144, R139, 0xff, RZ, 0xc0, !PT ;  /* 0x000000ff8b907812 */ /* 0x000fe200078ec0ff */
[----:B---3--:R-:W-:Y:S05]  /*b5e0*/  @!P6 HFMA2.BF16_V2 R161, -RZ.H0_H0, RZ.H0_H0, -R0.H0_H0 ;  /* 0x200000ffffa1e231 */ /* 0x008fea0000340900 */
[----:B------:R-:W-:Y:S01]  /*b5f0*/  @!P6 STL.S16 [R1+0x34], R161 ;  /* 0x000034a10100e387 */ /* 0x000fe20000100600 */
[----:B------:R-:W-:Y:S01]  /*b600*/  PRMT R145, R161, 0x7610, R145 ;  /* 0x00007610a1917816 */ /* 0x000fe20000000091 */
[----:B--2---:R-:W-:Y:S03]  /*b610*/  @!P5 HFMA2.BF16_V2 R160, -RZ.H0_H0, RZ.H0_H0, -R135.H0_H0 ;  /* 0x200000ffffa0d231 */ /* 0x004fe60000340987 */
[----:B------:R-:W-:Y:S02]  /*b620*/  @!P6 PRMT R0, R145, 0x5410, RZ ;  /* 0x000054109100e816 */ /* 0x000fe400000000ff */
[----:B------:R-:W-:Y:S01]  /*b630*/  LOP3.LUT R145, R157, UR14, R140, 0x96, !PT ;  /* 0x0000000e9d917c12 */ /* 0x000fe2000f8e968c */
[----:B------:R-:W-:Y:S01]  /*b640*/  @!P5 STL.S16 [R1+0x30], R160 ;  /* 0x000030a00100d387 */ /* 0x000fe20000100600 */
[----:B------:R-:W-:Y:S02]  /*b650*/  PRMT R150, R160, 0x7610, R150 ;  /* 0x00007610a0967816 */ /* 0x000fe40000000096 */
[----:B------:R-:W-:Y:S01]  /*b660*/  LOP3.LUT R140, R139, 0xffff, RZ, 0xc0, !PT ;  /* 0x0000ffff8b8c7812 */ /* 0x000fe200078ec0ff */
[----:B------:R1:W2:Y:S01]  /*b670*/  LDL.S16 R149, [R1+0x58] ;  /* 0x0000580001957983 */ /* 0x0002a20000100600 */
[----:B------:R-:W-:Y:S03]  /*b680*/  @!P5 PRMT R135, R150, 0x5410, RZ ;  /* 0x000054109687d816 */ /* 0x000fe600000000ff */
[----:B------:R3:W-:Y:S04]  /*b690*/  STG.E.U16 desc[UR30][R212.64], R0 ;  /* 0x00000000d4007986 */ /* 0x0007e8000c10151e */
[----:B------:R4:W-:Y:S01]  /*b6a0*/  STG.E.U16 desc[UR30][R212.64+0x2], R135 ;  /* 0x00000287d4007986 */ /* 0x0009e2000c10151e */
[----:B---3--:R-:W-:Y:S02]  /*b6b0*/  PRMT R0, R141, 0x7632, R0 ;  /* 0x000076328d007816 */ /* 0x008fe40000000000 */
[----:B----4-:R-:W-:Y:S02]  /*b6c0*/  SHF.R.U32.HI R135, RZ, 0x8, R140 ;  /* 0x00000008ff877819 */ /* 0x010fe4000001168c */
[----:B------:R-:W-:Y:S02]  /*b6d0*/  PRMT R140, R2, 0x5410, R0 ;  /* 0x00005410028c7816 */ /* 0x000fe40000000000 */
[----:B------:R-:W-:Y:S02]  /*b6e0*/  PRMT R146, R144, 0x5410, R135 ;  /* 0x0000541090927816 */ /* 0x000fe40000000087 */
[----:B------:R-:W-:Y:S02]  /*b6f0*/  LOP3.LUT R135, R145, 0xffff, RZ, 0xc0, !PT ;  /* 0x0000ffff91877812 */ /* 0x000fe400078ec0ff */
[----:B------:R-:W-:Y:S01]  /*b700*/  PRMT R144, R148, 0x7632, R144 ;  /* 0x0000763294907816 */ /* 0x000fe20000000090 */
[----:B------:R-:W-:Y:S05]  /*b710*/  @!P4 HFMA2.BF16_V2 R152, -RZ.H0_H0, RZ.H0_H0, -R2.H0_H0 ;  /* 0x200000ffff98c231 */ /* 0x000fea0000340902 */
[----:B------:R3:W-:Y:S01]  /*b720*/  @!P4 STL.S16 [R1+0x4c], R152 ;  /* 0x00004c980100c387 */ /* 0x0007e20000100600 */
[----:B------:R-:W-:Y:S03]  /*b730*/  PRMT R141, R152, 0x7610, R141 ;  /* 0x00007610988d7816 */ /* 0x000fe6000000008d */
[----:B------:R1:W4:Y:S01]  /*b740*/  LDL.S16 R155, [R1+0x48] ;  /* 0x00004800019b7983 */ /* 0x0003220000100600 */
[----:B------:R-:W-:Y:S02]  /*b750*/  @!P4 PRMT R2, R141, 0x5410, RZ ;  /* 0x000054108d02c816 */ /* 0x000fe400000000ff */
[----:B------:R-:W-:Y:S01]  /*b760*/  LOP3.LUT R141, R145, 0xff, RZ, 0xc0, !PT ;  /* 0x000000ff918d7812 */ /* 0x000fe200078ec0ff */
[----:B------:R1:W5:Y:S03]  /*b770*/  LDL.S16 R150, [R1+0x54] ;  /* 0x0000540001967983 */ /* 0x0003660000100600 */
[----:B------:R-:W-:Y:S01]  /*b780*/  ISETP.LE.U32.AND P6, PT, R141, UR5, PT ;  /* 0x000000058d007c0c */ /* 0x000fe2000bfc3070 */
[----:B------:R1:W-:Y:S01]  /*b790*/  STG.E.U16 desc[UR30][R210.64+0x10], R2 ;  /* 0x00001002d2007986 */ /* 0x0003e2000c10151e */
[----:B---3--:R-:W3:Y:S01]  /*b7a0*/  MUFU.EX2 R152, R214 ;  /* 0x000000d600987308 */ /* 0x008ee20000000800 */
[C---:B-1----:R-:W-:Y:S02]  /*b7b0*/  LOP3.LUT R2, R142.reuse, 0xffff, RZ, 0xc0, !PT ;  /* 0x0000ffff8e027812 */ /* 0x042fe400078ec0ff */
[----:B------:R-:W-:Y:S02]  /*b7c0*/  LOP3.LUT R143, R142, 0xff, RZ, 0xc0, !PT ;  /* 0x000000ff8e8f7812 */ /* 0x000fe400078ec0ff */
[----:B------:R-:W-:Y:S02]  /*b7d0*/  SHF.R.U32.HI R141, RZ, 0x8, R2 ;  /* 0x00000008ff8d7819 */ /* 0x000fe40000011602 */
[----:B------:R-:W-:Y:S02]  /*b7e0*/  SHF.R.U32.HI R2, RZ, 0x8, R135 ;  /* 0x00000008ff027819 */ /* 0x000fe40000011687 */
[----:B------:R-:W-:Y:S02]  /*b7f0*/  SHF.R.U32.HI R135, RZ, 0x18, R145 ;  /* 0x00000018ff877819 */ /* 0x000fe40000011691 */
[----:B------:R-:W-:Y:S02]  /*b800*/  LOP3.LUT R2, R2, 0xffff, RZ, 0xc0, !PT ;  /* 0x0000ffff02027812 */ /* 0x000fe400078ec0ff */
[----:B------:R-:W-:Y:S02]  /*b810*/  ISETP.LE.U32.AND P4, PT, R135, UR5, PT ;  /* 0x0000000587007c0c */ /* 0x000fe4000bf83070 */
[----:B------:R-:W-:Y:S02]  /*b820*/  PRMT R135, R148, 0x7610, R135 ;  /* 0x0000761094877816 */ /* 0x000fe40000000087 */
[----:B------:R-:W-:Y:S01]  /*b830*/  PRMT R143, R143, 0x5410, R141 ;  /* 0x000054108f8f7816 */ /* 0x000fe2000000008d */
[----:B------:R-:W-:Y:S01]  /*b840*/  MUFU.EX2 R148, R217 ;  /* 0x000000d900947308 */ /* 0x000fe20000000800 */
[----:B------:R-:W-:Y:S02]  /*b850*/  ISETP.LE.U32.AND P5, PT, R2, UR5, PT ;  /* 0x0000000502007c0c */ /* 0x000fe4000bfa3070 */
[--C-:B------:R-:W-:Y:S02]  /*b860*/  SHF.R.U32.HI R141, RZ, 0x10, R142.reuse ;  /* 0x00000010ff8d7819 */ /* 0x100fe4000001168e */
[--C-:B------:R-:W-:Y:S02]  /*b870*/  SHF.R.U32.HI R2, RZ, 0x10, R139.reuse ;  /* 0x00000010ff027819 */ /* 0x100fe4000001168b */
[----:B------:R-:W-:Y:S02]  /*b880*/  SHF.R.U32.HI R142, RZ, 0x18, R142 ;  /* 0x00000018ff8e7819 */ /* 0x000fe4000001168e */
[----:B------:R-:W-:Y:S02]  /*b890*/  LOP3.LUT R141, R141, 0xff, RZ, 0xc0, !PT ;  /* 0x000000ff8d8d7812 */ /* 0x000fe400078ec0ff */
[----:B------:R-:W-:Y:S02]  /*b8a0*/  SHF.R.U32.HI R139, RZ, 0x18, R139 ;  /* 0x00000018ff8b7819 */ /* 0x000fe4000001168b */
[----:B------:R-:W-:Y:S02]  /*b8b0*/  LOP3.LUT R2, R2, 0xff, RZ, 0xc0, !PT ;  /* 0x000000ff02027812 */ /* 0x000fe400078ec0ff */
[----:B------:R-:W-:Y:S02]  /*b8c0*/  PRMT R142, R141, 0x5410, R142 ;  /* 0x000054108d8e7816 */ /* 0x000fe4000000008e */
[----:B------:R-:W-:Y:S02]  /*b8d0*/  PRMT R141, R2, 0x5410, R139 ;  /* 0x00005410028d7816 */ /* 0x000fe4000000008b */
[----:B------:R-:W-:Y:S02]  /*b8e0*/  LOP3.LUT R2, R156, 0xff, RZ, 0xc0, !PT ;  /* 0x000000ff9c027812 */ /* 0x000fe400078ec0ff */
[----:B------:R-:W-:Y:S04]  /*b8f0*/  SHF.R.U32.HI R145, RZ, 0x10, R145 ;  /* 0x00000010ff917819 */ /* 0x000fe80000011691 */
[----:B------:R-:W-:Y:S01]  /*b900*/  LOP3.LUT R145, R145, 0xff, RZ, 0xc0, !PT ;  /* 0x000000ff91917812 */ /* 0x000fe200078ec0ff */
[----:B--2---:R-:W-:Y:S05]  /*b910*/  @!P3 HFMA2.BF16_V2 R149, -RZ.H0_H0, RZ.H0_H0, -R0.H0_H0 ;  /* 0x200000ffff95b231 */ /* 0x004fea0000340900 */
[----:B------:R1:W-:Y:S01]  /*b920*/  @!P3 STL.S16 [R1+0x58], R149 ;  /* 0x000058950100b387 */ /* 0x0003e20000100600 */
[----:B------:R-:W-:Y:S04]  /*b930*/  PRMT R158, R149, 0x7610, R158 ;  /* 0x00007610959e7816 */ /* 0x000fe8000000009e */
[----:B------:R-:W-:Y:S02]  /*b940*/  @!P3 PRMT R0, R158, 0x5410, RZ ;  /* 0x000054109e00b816 */ /* 0x000fe400000000ff */
[----:B------:R-:W-:Y:S01]  /*b950*/  ISETP.LE.U32.AND P3, PT, R2, UR5, PT ;  /* 0x0000000502007c0c */ /* 0x000fe2000bf63070 */
[--C-:B---3--:R-:W-:Y:S02]  /*b960*/  FADD.FTZ R2, R152, R147.reuse ;  /* 0x0000009398027221 */ /* 0x108fe40000010000 */
[----:B------:R2:W-:Y:S01]  /*b970*/  STG.E.U16 desc[UR30][R210.64+0x12], R0 ;  /* 0x00001200d2007986 */ /* 0x0005e2000c10151e */
[----:B-1----:R-:W1:Y:S01]  /*b980*/  MUFU.EX2 R149, R215 ;  /* 0x000000d700957308 */ /* 0x002e620000000800 */
[----:B--2---:R-:W-:Y:S04]  /*b990*/  SHF.R.U32.HI R0, RZ, 0x10, R156 ;  /* 0x00000010ff007819 */ /* 0x004fe8000001169c */
[----:B------:R-:W-:Y:S01]  /*b9a0*/  LOP3.LUT R139, R0, 0xff, RZ, 0xc0, !PT ;  /* 0x000000ff008b7812 */ /* 0x000fe200078ec0ff */
[----:B-1----:R-:W-:Y:S01]  /*b9b0*/  FADD.FTZ R158, R149, R2 ;  /* 0x00000002959e7221 */ /* 0x002fe20000010000 */
[C---:B------:R-:W-:Y:S02]  /*b9c0*/  LOP3.LUT R2, R136.reuse, 0xffff, RZ, 0xc0, !PT ;  /* 0x0000ffff88027812 */ /* 0x040fe400078ec0ff */
[----:B------:R-:W-:Y:S02]  /*b9d0*/  PRMT R0, R135, 0x5410, R144 ;  /* 0x0000541087007816 */ /* 0x000fe40000000090 */
[----:B------:R-:W-:Y:S02]  /*b9e0*/  SHF.R.U32.HI R2, RZ, 0x8, R2 ;  /* 0x00000008ff027819 */ /* 0x000fe40000011602 */
[----:B------:R-:W-:Y:S02]  /*b9f0*/  F2FP.BF16.F32.PACK_AB R152, R149, R152 ;  /* 0x000000989598723e */ /* 0x000fe400000010ff */
[----:B------:R-:W1:Y:S10]  /*ba00*/  MUFU.EX2 R149, R216 ;  /* 0x000000d800957308 */ /* 0x000e740000000800 */
[----:B------:R-:W-:Y:S01]  /*ba10*/  MUFU.EX2 R216, R239 ;  /* 0x000000ef00d87308 */ /* 0x000fe20000000800 */
[----:B----4-:R-:W-:Y:S02]  /*ba20*/  @!P2 HFMA2.BF16_V2 R155, -RZ.H0_H0, RZ.H0_H0, -R135.H0_H0 ;  /* 0x200000ffff9ba231 */ /* 0x010fe40000340987 */
[----:B-----5:R-:W-:Y:S03]  /*ba30*/  @!P0 HFMA2.BF16_V2 R150, -RZ.H0_H0, RZ.H0_H0, -R144.H0_H0 ;  /* 0x200000ffff968231 */ /* 0x020fe60000340990 */
[----:B------:R2:W-:Y:S01]  /*ba40*/  @!P2 STL.S16 [R1+0x48], R155 ;  /* 0x0000489b0100a387 */ /* 0x0005e20000100600 */
[----:B------:R-:W-:Y:S03]  /*ba50*/  PRMT R147, R155, 0x7610, R147 ;  /* 0x000076109b937816 */ /* 0x000fe60000000093 */
[----:B------:R3:W-:Y:S01]  /*ba60*/  @!P0 STL.S16 [R1+0x54], R150 ;  /* 0x0000549601008387 */ /* 0x0007e20000100600 */
[----:B------:R-:W-:Y:S02]  /*ba70*/  @!P2 PRMT R135, R147, 0x5410, RZ ;  /* 0x000054109387a816 */ /* 0x000fe400000000ff */
[----:B------:R-:W-:Y:S01]  /*ba80*/  ISETP.LE.U32.AND P2, PT, R139, UR5, PT ;  /* 0x000000058b007c0c */ /* 0x000fe2000bf43070 */
[----:B------:R4:W5:Y:S01]  /*ba90*/  LDL.S16 R160, [R1+0x60] ;  /* 0x0000600001a07983 */ /* 0x0009620000100600 */
[----:B------:R-:W-:Y:S02]  /*baa0*/  LOP3.LUT R139, R136, 0xff, RZ, 0xc0, !PT ;  /* 0x000000ff888b7812 */ /* 0x000fe400078ec0ff */
[----:B------:R-:W-:Y:S01]  /*bab0*/  PRMT R159, R150, 0x7610, R159 ;  /* 0x00007610969f7816 */ /* 0x000fe2000000009f */
[----:B------:R4:W-:Y:S03]  /*bac0*/  STG.E.U16 desc[UR30][R212.64+0x10], R135 ;  /* 0x00001087d4007986 */ /* 0x0009e6000c10151e */
[----:B------:R-:W-:Y:S02]  /*bad0*/  @!P0 PRMT R144, R159, 0x5410, RZ ;  /* 0x000054109f908816 */ /* 0x000fe400000000ff */
[----:B------:R1:W5:Y:S01]  /*bae0*/  LDL.S16 R159, [R1+0x1c] ;  /* 0x00001c00019f7983 */ /* 0x0003620000100600 */
[----:B------:R-:W-:Y:S03]  /*baf0*/  ISETP.LE.U32.AND P0, PT, R145, UR5, PT ;  /* 0x0000000591007c0c */ /* 0x000fe6000bf03070 */
[----:B------:R-:W-:Y:S01]  /*bb00*/  STG.E.U16 desc[UR30][R212.64+0x12], R144 ;  /* 0x00001290d4007986 */ /* 0x000fe2000c10151e */
[----:B--2---:R-:W-:Y:S01]  /*bb10*/  IMAD.MOV.U32 R155, RZ, RZ, 0x7054 ;  /* 0x00007054ff9b7424 */ /* 0x004fe200078e00ff */
[----:B---3--:R-:W-:Y:S02]  /*bb20*/  PRMT R150, R139, 0x5410, R2 ;  /* 0x000054108b967816 */ /* 0x008fe40000000002 */
[--C-:B------:R-:W-:Y:S02]  /*bb30*/  SHF.R.U32.HI R2, RZ, 0x10, R136.reuse ;  /* 0x00000010ff027819 */ /* 0x100fe40000011688 */
[----:B------:R-:W-:Y:S02]  /*bb40*/  PRMT R169, R169, R155, UR5 ;  /* 0x00000005a9a97e16 */ /* 0x000fe4000800009b */
[----:B------:R-:W-:Y:S02]  /*bb50*/  SHF.R.U32.HI R139, RZ, 0x18, R136 ;  /* 0x00000018ff8b7819 */ /* 0x000fe40000011688 */
[----:B------:R-:W-:Y:S02]  /*bb60*/  LOP3.LUT R2, R2, 0xff, RZ, 0xc0, !PT ;  /* 0x000000ff02027812 */ /* 0x000fe400078ec0ff */
[--C-:B------:R-:W-:Y:S02]  /*bb70*/  HSET2.LE.AND R136, R146, R169.reuse, PT ;  /* 0x000000a992887233 */ /* 0x100fe40003803000 */
[----:B------:R-:W-:Y:S02]  /*bb80*/  PRMT R147, R2, 0x5410, R139 ;  /* 0x0000541002937816 */ /* 0x000fe4000000008b */
[C---:B------:R-:W-:Y:S02]  /*bb90*/  LOP3.LUT R2, R156.reuse, 0xffff, RZ, 0xc0, !PT ;  /* 0x0000ffff9c027812 */ /* 0x040fe400078ec0ff */
[----:B------:R-:W-:Y:S02]  /*bba0*/  LOP3.LUT R139, R156, 0xff, RZ, 0xc0, !PT ;  /* 0x000000ff9c8b7812 */ /* 0x000fe400078ec0ff */
[----:B------:R-:W-:Y:S02]  /*bbb0*/  SHF.R.U32.HI R2, RZ, 0x8, R2 ;  /* 0x00000008ff027819 */ /* 0x000fe40000011602 */
[----:B------:R-:W-:Y:S02]  /*bbc0*/  LOP3.LUT R136, R136, R137, RZ, 0xc0, !PT ;  /* 0x0000008988887212 */ /* 0x000fe400078ec0ff */
[--C-:B------:R-:W-:Y:S02]  /*bbd0*/  HSET2.LE.AND R137, R141, R169.reuse, PT ;  /* 0x000000a98d897233 */ /* 0x100fe40003803000 */
[----:B------:R-:W-:Y:S02]  /*bbe0*/  PRMT R146, R139, 0x5410, R2 ;  /* 0x000054108b927816 */ /* 0x000fe40000000002 */
[--C-:B------:R-:W-:Y:S02]  /*bbf0*/  SHF.R.U32.HI R2, RZ, 0x10, R156.reuse ;  /* 0x00000010ff027819 */ /* 0x100fe4000001169c */
[----:B------:R-:W-:Y:S02]  /*bc00*/  LOP3.LUT R137, R137, R138, RZ, 0xc0, !PT ;  /* 0x0000008a89897212 */ /* 0x000fe400078ec0ff */
[--C-:B------:R-:W-:Y:S02]  /*bc10*/  HSET2.LE.AND R138, R143, R169.reuse, PT ;  /* 0x000000a98f8a7233 */ /* 0x100fe40003803000 */
[----:B------:R-:W-:Y:S02]  /*bc20*/  SHF.R.U32.HI R141, RZ, 0x18, R156 ;  /* 0x00000018ff8d7819 */ /* 0x000fe4000001169c */
[----:B------:R-:W-:Y:S02]  /*bc30*/  LOP3.LUT R2, R2, 0xff, RZ, 0xc0, !PT ;  /* 0x000000ff02027812 */ /* 0x000fe400078ec0ff */
[----:B------:R-:W-:Y:S02]  /*bc40*/  HSET2.LE.AND R139, R142, R169, PT ;  /* 0x000000a98e8b7233 */ /* 0x000fe40003803000 */
[----:B------:R-:W-:Y:S02]  /*bc50*/  PRMT R155, R2, 0x5410, R141 ;  /* 0x00005410029b7816 */ /* 0x000fe4000000008d */
[----:B------:R-:W-:Y:S02]  /*bc60*/  LOP3.LUT R138, R138, R140, RZ, 0xc0, !PT ;  /* 0x0000008c8a8a7212 */ /* 0x000fe400078ec0ff */
[----:B------:R-:W2:Y:S01]  /*bc70*/  LDSM.16.MT88.4 R140, [R179+0x18000] ;  /* 0x01800000b38c783b */ /* 0x000ea20000004200 */
[----:B------:R-:W-:Y:S01]  /*bc80*/  LOP3.LUT R139, R139, R0, RZ, 0xc0, !PT ;  /* 0x000000008b8b7212 */ /* 0x000fe200078ec0ff */
[----:B------:R-:W-:Y:S01]  /*bc90*/  FADD.FTZ R0, R148, R151 ;  /* 0x0000009794007221 */ /* 0x000fe20000010000 */
[----:B------:R-:W-:Y:S01]  /*bca0*/  PRMT R2, R153, 0x7610, R2 ;  /* 0x0000761099027816 */ /* 0x000fe20000000002 */
[----:B------:R-:W3:Y:S01]  /*bcb0*/  MUFU.EX2 R151, R218 ;  /* 0x000000da00977308 */ /* 0x000ee20000000800 */
[C---:B-1----:R-:W-:Y:S01]  /*bcc0*/  F2FP.BF16.F32.PACK_AB R148, R149.reuse, R148 ;  /* 0x000000949594723e */ /* 0x042fe200000010ff */
[----:B------:R-:W-:Y:S01]  /*bcd0*/  FADD.FTZ R149, R149, R0 ;  /* 0x0000000095957221 */ /* 0x000fe20000010000 */
[----:B------:R-:W-:Y:S02]  /*bce0*/  LOP3.LUT R0, R156, 0xffff, RZ, 0xc0, !PT ;  /* 0x0000ffff9c007812 */ /* 0x000fe400078ec0ff */
[----:B----4-:R-:W-:Y:S02]  /*bcf0*/  PRMT R135, R133, 0x7632, R135 ;  /* 0x0000763285877816 */ /* 0x010fe40000000087 */
[----:B------:R-:W-:Y:S02]  /*bd00*/  PRMT R154, R148, 0x7632, R154 ;  /* 0x00007632949a7816 */ /* 0x000fe4000000009a */
[----:B------:R-:W-:Y:S01]  /*bd10*/  SHF.R.U32.HI R156, RZ, 0x18, R156 ;  /* 0x00000018ff9c7819 */ /* 0x000fe2000001169c */
        /* <DEDUP_REMOVED lines=15> */
[----:B-----5:R-:W-:Y:S05]  /*be10*/  @!P6 HFMA2.BF16_V2 R160, -RZ.H0_H0, RZ.H0_H0, -R2.H0_H0 ;  /* 0x200000ffffa0e231 */ /* 0x020fea0000340902 */
[----:B------:R-:W-:Y:S01]  /*be20*/  @!P6 STL.S16 [R1+0x60], R160 ;  /* 0x000060a00100e387 */ /* 0x000fe20000100600 */
[----:B------:R-:W-:Y:S03]  /*be30*/  PRMT R145, R160, 0x7610, R145 ;  /* 0x00007610a0917816 */ /* 0x000fe60000000091 */
        /* <DEDUP_REMOVED lines=19> */
[----:B----4-:R-:W-:Y:S01]  /*bf70*/  @!P0 HFMA2.BF16_V2 R163, -RZ.H0_H0, RZ.H0_H0, -R133.H0_H0 ;  /* 0x200000ffffa38231 */ /* 0x010fe20000340985 */
        /* <DEDUP_REMOVED lines=15> */
[----:B------:R-:W-:Y:S04]  /*c070*/  PRMT R0, R153, 0x7632, R0 ;  /* 0x0000763299007816 */ /* 0x000fe80000000000 */
[----:B------:R-:W-:Y:S01]  /*c080*/  LOP3.LUT R136, R140, 0xffff, RZ, 0xc0, !PT ;  /* 0x0000ffff8c887812 */ /* 0x000fe200078ec0ff */
[----:B------:R-:W-:Y:S01]  /*c090*/  @!P5 HFMA2.BF16_V2 R159, -RZ.H0_H0, RZ.H0_H0, -R0.H0_H0 ;  /* 0x200000ffff9fd231 */ /* 0x000fe20000340900 */
[----:B------:R-:W1:Y:S01]  /*c0a0*/  LDSM.16.MT88.4 R140, [R179+0x18800] ;  /* 0x01880000b38c783b */ /* 0x000e620000004200 */
[--C-:B------:R-:W-:Y:S02]  /*c0b0*/  HSET2.LE.AND R137, R147, R169.reuse, PT ;  /* 0x000000a993897233 */ /* 0x100fe40003803000 */
[----:B------:R-:W-:Y:S02]  /*c0c0*/  PRMT R138, R2, 0x5410, R0 ;  /* 0x00005410028a7816 */ /* 0x000fe40000000000 */
[----:B------:R-:W-:Y:S02]  /*c0d0*/  PRMT R139, R159, 0x7610, R139 ;  /* 0x000076109f8b7816 */ /* 0x000fe4000000008b */
[----:B------:R-:W-:Y:S01]  /*c0e0*/  @!P6 PRMT R2, R145, 0x5410, RZ ;  /* 0x000054109102e816 */ /* 0x000fe200000000ff */
[----:B------:R4:W-:Y:S01]  /*c0f0*/  @!P5 STL.S16 [R1+0x1c], R159 ;  /* 0x00001c9f0100d387 */ /* 0x0009e20000100600 */
[----:B------:R-:W-:Y:S02]  /*c100*/  ISETP.LE.U32.AND P6, PT, R136, UR5, PT ;  /* 0x0000000588007c0c */ /* 0x000fe4000bfc3070 */
[----:B------:R-:W-:Y:S01]  /*c110*/  @!P5 PRMT R0, R139, 0x5410, RZ ;  /* 0x000054108b00d816 */ /* 0x000fe200000000ff */
[----:B------:R2:W5:Y:S01]  /*c120*/  LDL.S16 R161, [R1+0x24] ;  /* 0x0000240001a17983 */ /* 0x0005620000100600 */
[----:B------:R-:W-:Y:S02]  /*c130*/  PRMT R153, R152, 0x7632, R153 ;  /* 0x0000763298997816 */ /* 0x000fe40000000099 */
[--C-:B------:R-:W-:Y:S01]  /*c140*/  HSET2.LE.AND R136, R150, R169.reuse, PT ;  /* 0x000000a996887233 */ /* 0x100fe20003803000 */
[----:B------:R2:W2:Y:S01]  /*c150*/  LDL.S16 R160, [R1+0x20] ;  /* 0x0000200001a07983 */ /* 0x0004a20000100600 */
[----:B------:R-:W3:Y:S01]  /*c160*/  MUFU.EX2 R150, R219 ;  /* 0x000000db00967308 */ /* 0x000ee20000000800 */
[--C-:B------:R-:W-:Y:S02]  /*c170*/  HSET2.LE.AND R139, R155, R169.reuse, PT ;  /* 0x000000a99b8b7233 */ /* 0x100fe40003803000 */
[----:B------:R3:W-:Y:S01]  /*c180*/  STG.E.U16 desc[UR30][R210.64+0x20], R2 ;  /* 0x00002002d2007986 */ /* 0x0007e2000c10151e */
[----:B------:R-:W-:Y:S02]  /*c190*/  LOP3.LUT R136, R136, R138, RZ, 0xc0, !PT ;  /* 0x0000008a88887212 */ /* 0x000fe400078ec0ff */
[----:B------:R-:W-:Y:S01]  /*c1a0*/  HSET2.LE.AND R138, R146, R169, PT ;  /* 0x000000a9928a7233 */ /* 0x000fe20003803000 */
[----:B------:R1:W-:Y:S01]  /*c1b0*/  STG.E.U16 desc[UR30][R210.64+0x22], R0 ;  /* 0x00002200d2007986 */ /* 0x0003e2000c10151e */
[----:B------:R-:W-:Y:S03]  /*c1c0*/  ISETP.LE.U32.AND P5, PT, R156, UR5, PT ;  /* 0x000000059c007c0c */ /* 0x000fe6000bfa3070 */
[----:B------:R-:W1:Y:S08]  /*c1d0*/  LDSM.16.MT88.4 R144, [R180+0x18800] ;  /* 0x01880000b490783b */ /* 0x000e700000004200 */
[----:B----4-:R4:W4:Y:S04]  /*c1e0*/  LDL.S16 R159, [R1+0x28] ;  /* 0x00002800019f7983 */ /* 0x0109280000100600 */
[----:B------:R1:W-:Y:S01]  /*c1f0*/  @!P0 STL.S16 [R1+0x2c], R163 ;  /* 0x00002ca301008387 */ /* 0x0003e20000100600 */
[----:B---3--:R-:W-:Y:S04]  /*c200*/  PRMT R2, R133, 0x5410, R135 ;  /* 0x0000541085027816 */ /* 0x008fe80000000087 */
[----:B------:R-:W-:Y:S02]  /*c210*/  LOP3.LUT R137, R137, R2, RZ, 0xc0, !PT ;  /* 0x0000000289897212 */ /* 0x000fe400078ec0ff */
[----:B------:R-:W-:Y:S01]  /*c220*/  PRMT R2, R148, 0x7610, R2 ;  /* 0x0000761094027816 */ /* 0x000fe20000000002 */
[--C-:B------:R-:W-:Y:S01]  /*c230*/  FADD.FTZ R148, R151, R158.reuse ;  /* 0x0000009e97947221 */ /* 0x100fe20000010000 */
[----:B-1----:R-:W-:Y:S02]  /*c240*/  PRMT R0, R152, 0x5410, R153 ;  /* 0x0000541098007816 */ /* 0x002fe40000000099 */
[----:B------:R-:W-:Y:S01]  /*c250*/  PRMT R158, R163, 0x7610, R158 ;  /* 0x00007610a39e7816 */ /* 0x000fe2000000009e */
[----:B------:R-:W-:Y:S01]  /*c260*/  FADD.FTZ R155, R150, R148 ;  /* 0x00000094969b7221 */ /* 0x000fe20000010000 */
[----:B------:R-:W-:Y:S02]  /*c270*/  PRMT R148, R2, 0x5410, R154 ;  /* 0x0000541002947816 */ /* 0x000fe4000000009a */
[----:B------:R-:W-:Y:S02]  /*c280*/  LOP3.LUT R138, R138, R0, RZ, 0xc0, !PT ;  /* 0x000000008a8a7212 */ /* 0x000fe400078ec0ff */
[----:B------:R-:W-:Y:S02]  /*c290*/  LOP3.LUT R139, R139, R148, RZ, 0xc0, !PT ;  /* 0x000000948b8b7212 */ /* 0x000fe400078ec0ff */
[----:B------:R-:W-:Y:S01]  /*c2a0*/  F2FP.BF16.F32.PACK_AB R0, R150, R151 ;  /* 0x000000979600723e */ /* 0x000fe200000010ff */
[----:B------:R-:W-:Y:S01]  /*c2b0*/  MUFU.EX2 R163, R225 ;  /* 0x000000e100a37308 */ /* 0x000fe20000000800 */
[----:B------:R-:W-:Y:S03]  /*c2c0*/  @!P0 PRMT R133, R158, 0x5410, RZ ;  /* 0x000054109e858816 */ /* 0x000fe600000000ff */
[C---:B------:R-:W-:Y:S02]  /*c2d0*/  HMMA.16816.F32.BF16 R4, R136.reuse, R140, R4 ;  /* 0x0000008c8804723c */ /* 0x040fe40000041804 */
[----:B------:R1:W-:Y:S04]  /*c2e0*/  STG.E.U16 desc[UR30][R212.64+0x20], R133 ;  /* 0x00002085d4007986 */ /* 0x0003e8000c10151e */
[----:B------:R-:W3:Y:S01]  /*c2f0*/  MUFU.EX2 R151, R220 ;  /* 0x000000dc00977308 */ /* 0x000ee20000000800 */
[C---:B------:R-:W-:Y:S01]  /*c300*/  HMMA.16816.F32.BF16 R8, R136.reuse, R142, R8 ;  /* 0x0000008e8808723c */ /* 0x040fe20000041808 */
[----:B------:R-:W1:Y:S05]  /*c310*/  LDSM.16.MT88.4 R140, [R182+0x18800] ;  /* 0x01880000b68c783b */ /* 0x000e6a0000004200 */
[C---:B------:R-:W-:Y:S03]  /*c320*/  HMMA.16816.F32.BF16 R12, R136.reuse, R144, R12 ;  /* 0x00000090880c723c */ /* 0x040fe6000004180c */
[----:B------:R-:W1:Y:S03]  /*c330*/  MUFU.EX2 R150, R221 ;  /* 0x000000dd00967308 */ /* 0x000e660000000800 */
[C---:B------:R-:W-:Y:S01]  /*c340*/  HMMA.16816.F32.BF16 R16, R136.reuse, R146, R16 ;  /* 0x000000928810723c */ /* 0x040fe20000041810 */
[----:B------:R-:W-:Y:S04]  /*c350*/  LDSM.16.MT88.4 R144, [R179+0x1a800] ;  /* 0x01a80000b390783b */ /* 0x000fe80000004200 */
[----:B---3--:R-:W-:Y:S01]  /*c360*/  FADD.FTZ R148, R151, R149 ;  /* 0x0000009597947221 */ /* 0x008fe20000010000 */
[----:B-1----:R-:W-:Y:S05]  /*c370*/  LOP3.LUT R133, R245, UR28, RZ, 0x3c, !PT ;  /* 0x0000001cf5857c12 */ /* 0x002fea000f8e3cff */
[C---:B------:R-:W-:Y:S01]  /*c380*/  FADD.FTZ R162, R150.reuse, R148 ;  /* 0x0000009496a27221 */ /* 0x040fe20000010000 */
[----:B------:R-:W-:Y:S02]  /*c390*/  F2FP.BF16.F32.PACK_AB R167, R150, R151 ;  /* 0x0000009796a7723e */ /* 0x000fe400000010ff */
[----:B------:R-:W1:Y:S01]  /*c3a0*/  LDSM.16.MT88.4 R148, [R181+0x18800] ;  /* 0x01880000b594783b */ /* 0x000e620000004200 */
[C---:B------:R-:W-:Y:S06]  /*c3b0*/  HMMA.16816.F32.BF16 R20, R136.reuse, R140, R20 ;  /* 0x0000008c8814723c */ /* 0x040fec0000041814 */
[C---:B------:R-:W-:Y:S01]  /*c3c0*/  HMMA.16816.F32.BF16 R24, R136.reuse, R142, R24 ;  /* 0x0000008e8818723c */ /* 0x040fe20000041818 */
[----:B------:R-:W3:Y:S05]  /*c3d0*/  LDSM.16.MT88.4 R140, [R180+0x1a800] ;  /* 0x01a80000b48c783b */ /* 0x000eea0000004200 */
[C---:B-1----:R-:W-:Y:S06]  /*c3e0*/  HMMA.16816.F32.BF16 R28, R136.reuse, R148, R28 ;  /* 0x00000094881c723c */ /* 0x042fec000004181c */
[C---:B------:R-:W-:Y:S06]  /*c3f0*/  HMMA.16816.F32.BF16 R32, R136.reuse, R150, R32 ;  /* 0x000000968820723c */ /* 0x040fec0000041820 */
[C---:B------:R-:W-:Y:S06]  /*c400*/  HMMA.16816.F32.BF16 R36, R136.reuse, R144, R36 ;  /* 0x000000908824723c */ /* 0x040fec0000041824 */
[C---:B------:R-:W-:Y:S01]  /*c410*/  HMMA.16816.F32.BF16 R40, R136.reuse, R146, R40 ;  /* 0x000000928828723c */ /* 0x040fe20000041828 */
[----:B------:R-:W-:Y:S05]  /*c420*/  LDSM.16.MT88.4 R144, [R181+0x1a800] ;  /* 0x01a80000b590783b */ /* 0x000fea0000004200 */
[C---:B---3--:R-:W-:Y:S06]  /*c430*/  HMMA.16816.F32.BF16 R44, R136.reuse, R140, R44 ;  /* 0x0000008c882c723c */ /* 0x048fec000004182c */
[C---:B------:R-:W-:Y:S01]  /*c440*/  HMMA.16816.F32.BF16 R48, R136.reuse, R142, R48 ;  /* 0x0000008e8830723c */ /* 0x040fe20000041830 */
[----:B------:R-:W-:Y:S04]  /*c450*/  LDSM.16.MT88.4 R140, [R179+0x1c800] ;  /* 0x01c80000b38c783b */ /* 0x000fe80000004200 */
[----:B-----5:R-:W-:Y:S02]  /*c460*/  @!P3 HFMA2.BF16_V2 R161, -RZ.H0_H0, RZ.H0_H0, -R152.H0_H0 ;  /* 0x200000ffffa1b231 */ /* 0x020fe40000340998 */
[----:B--2---:R-:W-:Y:S04]  /*c470*/  @!P6 HFMA2.BF16_V2 R160, -RZ.H0_H0, RZ.H0_H0, -R153.H0_H0 ;  /* 0x200000ffffa0e231 */ /* 0x004fe80000340999 */
[----:B------:R-:W-:Y:S04]  /*c480*/  PRMT R156, R161, 0x7610, R156 ;  /* 0x00007610a19c7816 */ /* 0x000fe8000000009c */
[----:B------:R-:W-:Y:S01]  /*c490*/  @!P3 PRMT R152, R156, 0x5410, RZ ;  /* 0x000054109c98b816 */ /* 0x000fe200000000ff */
[----:B----4-:R-:W-:Y:S05]  /*c4a0*/  @!P4 HFMA2.BF16_V2 R159, -RZ.H0_H0, RZ.H0_H0, -R135.H0_H0 ;  /* 0x200000ffff9fc231 */ /* 0x010fea0000340987 */
[----:B------:R1:W-:Y:S01]  /*c4b0*/  @!P4 STL.S16 [R1+0x28], R159 ;  /* 0x0000289f0100c387 */ /* 0x0003e20000100600 */
[----:B------:R-:W-:Y:S03]  /*c4c0*/  PRMT R157, R159, 0x7610, R157 ;  /* 0x000076109f9d7816 */ /* 0x000fe6000000009d */
[----:B------:R-:W-:Y:S01]  /*c4d0*/  @!P3 STL.S16 [R1+0x24], R161 ;  /* 0x000024a10100b387 */ /* 0x000fe20000100600 */
[----:B------:R-:W-:Y:S03]  /*c4e0*/  @!P4 PRMT R135, R157, 0x5410, RZ ;  /* 0x000054109d87c816 */ /* 0x000fe600000000ff */
[----:B------:R-:W-:Y:S04]  /*c4f0*/  @!P6 STL.S16 [R1+0x20], R160 ;  /* 0x000020a00100e387 */ /* 0x000fe80000100600 */
[----:B------:R2:W3:Y:S04]  /*c500*/  LDL.S16 R168, [R1+0x5c] ;  /* 0x00005c0001a87983 */ /* 0x0004e80000100600 */
[----:B------:R2:W4:Y:S04]  /*c510*/  LDL.S16 R166, [R1+0x50] ;  /* 0x0000500001a67983 */ /* 0x0005280000100600 */
[----:B------:R2:W5:Y:S04]  /*c520*/  LDL.S16 R165, [R1+0x44] ;  /* 0x0000440001a57983 */ /* 0x0005680000100600 */
[----:B------:R2:W-:Y:S01]  /*c530*/  STG.E.U16 desc[UR30][R212.64+0x22], R135 ;  /* 0x00002287d4007986 */ /* 0x0005e2000c10151e */
[----:B-1----:R-:W-:Y:S03]  /*c540*/  IMAD.WIDE.U32 R158, R133, -0x326172a9, RZ ;  /* 0xcd9e8d57859e7825 */ /* 0x002fe600078e00ff */
[----:B------:R1:W-:Y:S02]  /*c550*/  STG.E.U16 desc[UR30][R210.64+0x30], R152 ;  /* 0x00003098d2007986 */ /* 0x0003e4000c10151e */
[----:B------:R-:W-:Y:S02]  /*c560*/  LOP3.LUT R133, R159, UR26, R164, 0x96, !PT ;  /* 0x0000001a9f857c12 */ /* 0x000fe4000f8e96a4 */
[----:B------:R-:W-:Y:S03]  /*c570*/  LOP3.LUT R158, R233, UR25, R158, 0x96, !PT ;  /* 0x00000019e99e7c12 */ /* 0x000fe6000f8e969e */
[----:B------:R-:W-:Y:S04]  /*c580*/  IMAD.WIDE.U32 R148, R133, -0x2daee0ad, RZ ;  /* 0xd2511f5385947825 */ /* 0x000fe800078e00ff */
[----:B------:R-:W-:Y:S01]  /*c590*/  IMAD.WIDE.U32 R158, R158, -0x2daee0ad, RZ ;  /* 0xd2511f539e9e7825 */ /* 0x000fe200078e00ff */
[----:B------:R-:W-:Y:S04]  /*c5a0*/  LOP3.LUT R156, R149, UR24, R242, 0x96, !PT ;  /* 0x00000018959c7c12 */ /* 0x000fe8000f8e96f2 */
[----:B------:R-:W-:Y:S01]  /*c5b0*/  LOP3.LUT R159, R159, UR9, R148, 0x96, !PT ;  /* 0x000000099f9f7c12 */ /* 0x000fe2000f8e9694 */
[----:B------:R-:W-:Y:S01]  /*c5c0*/  IMAD.WIDE.U32 R156, R156, -0x326172a9, RZ ;  /* 0xcd9e8d579c9c7825 */ /* 0x000fe200078e00ff */
[----:B------:R-:W1:Y:S01]  /*c5d0*/  LDSM.16.MT88.4 R148, [R182+0x1a800] ;  /* 0x01a80000b694783b */ /* 0x000e620000004200 */
[----:B------:R-:W-:Y:S02]  /*c5e0*/  UIADD3 UR9, UR8, -UR34, URZ ;  /* 0x8000002208097290 */ /* 0x000fe4000fffe03f */
[----:B------:R-:W-:Y:S01]  /*c5f0*/  UIADD3 UR34, UR34, 0x1, URZ ;  /* 0x0000000122227890 */ /* 0x000fe2000fffe03f */
[----:B--2---:R-:W-:Y:S04]  /*c600*/  PRMT R135, R160, 0x7610, R135 ;  /* 0x00007610a0877816 */ /* 0x004fe80000000087 */
[----:B------:R-:W-:Y:S02]  /*c610*/  @!P6 PRMT R153, R135, 0x5410, RZ ;  /* 0x000054108799e816 */ /* 0x000fe400000000ff */
[----:B------:R-:W-:Y:S01]  /*c620*/  MUFU.EX2 R135, R227 ;  /* 0x000000e300877308 */ /* 0x000fe20000000800 */
[----:B-1----:R-:W-:Y:S02]  /*c630*/  LOP3.LUT R152, R157, UR23, R232, 0x96, !PT ;  /* 0x000000179d987c12 */ /* 0x002fe4000f8e96e8 */
[----:B------:R1:W-:Y:S07]  /*c640*/  STG.E.U16 desc[UR30][R210.64+0x32], R153 ;  /* 0x00003299d2007986 */ /* 0x0003ee000c10151e */
[----:B------:R-:W-:Y:S01]  /*c650*/  MUFU.EX2 R157, R224 ;  /* 0x000000e0009d7308 */ /* 0x000fe20000000800 */
[C---:B------:R-:W-:Y:S03]  /*c660*/  HMMA.16816.F32.BF16 R52, R136.reuse, R148, R52 ;  /* 0x000000948834723c */ /* 0x040fe60000041834 */
[----:B-1----:R-:W-:Y:S03]  /*c670*/  IMAD.WIDE.U32 R152, R152, -0x2daee0ad, RZ ;  /* 0xd2511f5398987825 */ /* 0x002fe600078e00ff */
[C---:B------:R-:W-:Y:S01]  /*c680*/  HMMA.16816.F32.BF16 R56, R136.reuse, R150, R56 ;  /* 0x000000968838723c */ /* 0x040fe20000041838 */
[----:B------:R-:W1:Y:S04]  /*c690*/  LDSM.16.MT88.4 R148, [R180+0x1c800] ;  /* 0x01c80000b494783b */ /* 0x000e680000004200 */
[----:B------:R-:W-:Y:S01]  /*c6a0*/  LOP3.LUT R153, R153, UR21, R158, 0x96, !PT ;  /* 0x0000001599997c12 */ /* 0x000fe2000f8e969e */
[C---:B------:R-:W-:Y:S05]  /*c6b0*/  HMMA.16816.F32.BF16 R60, R136.reuse, R144, R60 ;  /* 0x00000090883c723c */ /* 0x040fea000004183c */
[----:B------:R-:W-:Y:S01]  /*c6c0*/  IMAD.WIDE.U32 R158, R159, -0x326172a9, RZ ;  /* 0xcd9e8d579f9e7825 */ /* 0x000fe200078e00ff */
[C---:B------:R-:W-:Y:S01]  /*c6d0*/  HMMA.16816.F32.BF16 R64, R136.reuse, R146, R64 ;  /* 0x000000928840723c */ /* 0x040fe20000041840 */
[----:B------:R-:W2:Y:S04]  /*c6e0*/  LDSM.16.MT88.4 R144, [R182+0x1c800] ;  /* 0x01c80000b690783b */ /* 0x000ea80000004200 */
[----:B------:R-:W-:Y:S01]  /*c6f0*/  LOP3.LUT R156, R159, UR22, R156, 0x96, !PT ;  /* 0x000000169f9c7c12 */ /* 0x000fe2000f8e969c */
[C---:B------:R-:W-:Y:S05]  /*c700*/  HMMA.16816.F32.BF16 R68, R136.reuse, R140, R68 ;  /* 0x0000008c8844723c */ /* 0x040fea0000041844 */
[----:B------:R-:W-:Y:S01]  /*c710*/  IMAD.WIDE.U32 R160, R156, -0x2daee0ad, RZ ;  /* 0xd2511f539ca07825 */ /* 0x000fe200078e00ff */
[C---:B------:R-:W-:Y:S01]  /*c720*/  HMMA.16816.F32.BF16 R72, R136.reuse, R142, R72 ;  /* 0x0000008e8848723c */ /* 0x040fe20000041848 */
[----:B------:R-:W2:Y:S01]  /*c730*/  LDSM.16.MT88.4 R140, [R181+0x1c800] ;  /* 0x01c80000b58c783b */ /* 0x000ea20000004200 */
[----:B------:R-:W1:Y:S03]  /*c740*/  MUFU.EX2 R156, R226 ;  /* 0x000000e2009c7308 */ /* 0x000e660000000800 */
[----:B------:R-:W-:Y:S01]  /*c750*/  LOP3.LUT R159, R161, UR19, R152, 0x96, !PT ;  /* 0x00000013a19f7c12 */ /* 0x000fe2000f8e9698 */
[----:B------:R-:W-:Y:S05]  /*c760*/  IMAD.WIDE.U32 R152, R153, -0x326172a9, RZ ;  /* 0xcd9e8d5799987825 */ /* 0x000fea00078e00ff */
[----:B------:R-:W-:Y:S01]  /*c770*/  LOP3.LUT R208, R153, UR20, R158, 0x96, !PT ;  /* 0x0000001499d07c12 */ /* 0x000fe2000f8e969e */
[----:B------:R-:W-:Y:S04]  /*c780*/  IMAD.WIDE.U32 R158, R159, -0x326172a9, RZ ;  /* 0xcd9e8d579f9e7825 */ /* 0x000fe800078e00ff */
[----:B------:R-:W-:Y:S01]  /*c790*/  IMAD.WIDE.U32 R208, R208, -0x2daee0ad, RZ ;  /* 0xd2511f53d0d07825 */ /* 0x000fe200078e00ff */
[C---:B-1----:R-:W-:Y:S03]  /*c7a0*/  HMMA.16816.F32.BF16 R76, R136.reuse, R148, R76 ;  /* 0x00000094884c723c */ /* 0x042fe6000004184c */
[----:B------:R-:W-:Y:S01]  /*c7b0*/  FADD.FTZ R133, R156, R155 ;  /* 0x0000009b9c857221 */ /* 0x000fe20000010000 */
[C---:B------:R-:W-:Y:S02]  /*c7c0*/  F2FP.BF16.F32.PACK_AB R155, R135.reuse, R156 ;  /* 0x0000009c879b723e */ /* 0x040fe400000010ff */
[C---:B------:R-:W-:Y:S01]  /*c7d0*/  HMMA.16816.F32.BF16 R80, R136.reuse, R150, R80 ;  /* 0x000000968850723c */ /* 0x040fe20000041850 */
[----:B------:R-:W1:Y:S04]  /*c7e0*/  LDSM.16.MT88.4 R148, [R179+0x1e800] ;  /* 0x01e80000b394783b */ /* 0x000e680000004200 */
[----:B------:R-:W-:Y:S01]  /*c7f0*/  FADD.FTZ R164, R135, R133 ;  /* 0x0000008587a47221 */ /* 0x000fe20000010000 */
[C---:B--2---:R-:W-:Y:S05]  /*c800*/  HMMA.16816.F32.BF16 R84, R136.reuse, R144, R84 ;  /* 0x000000908854723c */ /* 0x044fea0000041854 */
[----:B------:R-:W-:Y:S01]  /*c810*/  PRMT R156, R155, 0x7632, R156 ;  /* 0x000076329b9c7816 */ /* 0x000fe2000000009c */
[C---:B------:R-:W-:Y:S01]  /*c820*/  HMMA.16816.F32.BF16 R88, R136.reuse, R146, R88 ;  /* 0x000000928858723c */ /* 0x040fe20000041858 */
[----:B------:R-:W2:Y:S04]  /*c830*/  LDSM.16.MT88.4 R144, [R180+0x1e800] ;  /* 0x01e80000b490783b */ /* 0x000ea80000004200 */
[----:B------:R-:W-:Y:S01]  /*c840*/  FADD.FTZ R133, R157, R162 ;  /* 0x000000a29d857221 */ /* 0x000fe20000010000 */
[C---:B------:R-:W-:Y:S05]  /*c850*/  HMMA.16816.F32.BF16 R92, R136.reuse, R140, R92 ;  /* 0x0000008c885c723c */ /* 0x040fea000004185c */
[----:B------:R-:W-:Y:S01]  /*c860*/  LOP3.LUT R135, R159, UR15, R152, 0x96, !PT ;  /* 0x0000000f9f877c12 */ /* 0x000fe2000f8e9698 */
[C---:B------:R-:W-:Y:S05]  /*c870*/  HMMA.16816.F32.BF16 R96, R136.reuse, R142, R96 ;  /* 0x0000008e8860723c */ /* 0x040fea0000041860 */
[----:B------:R-:W-:Y:S02]  /*c880*/  SHF.R.U32.HI R141, RZ, 0x10, R158 ;  /* 0x00000010ff8d7819 */ /* 0x000fe4000001169e */
[C---:B------:R-:W-:Y:S04]  /*c890*/  LOP3.LUT R143, R158.reuse, 0xff, RZ, 0xc0, !PT ;  /* 0x000000ff9e8f7812 */ /* 0x040fe800078ec0ff */
[----:B------:R-:W-:Y:S02]  /*c8a0*/  LOP3.LUT R142, R158, 0xff, RZ, 0xc0, !PT ;  /* 0x000000ff9e8e7812 */ /* 0x000fe400078ec0ff */
[----:B------:R-:W-:Y:S02]  /*c8b0*/  ISETP.LE.U32.AND P0, PT, R143, UR5, PT ;  /* 0x000000058f007c0c */ /* 0x000fe4000bf03070 */
[C---:B------:R-:W-:Y:S01]  /*c8c0*/  F2FP.BF16.F32.PACK_AB R157, R163.reuse, R157 ;  /* 0x0000009da39d723e */ /* 0x040fe200000010ff */
[----:B------:R-:W-:Y:S01]  /*c8d0*/  FADD.FTZ R163, R163, R133 ;  /* 0x00000085a3a37221 */ /* 0x000fe20000010000 */
[C---:B-1----:R-:W-:Y:S03]  /*c8e0*/  HMMA.16816.F32.BF16 R100, R136.reuse, R148, R100 ;  /* 0x000000948864723c */ /* 0x042fe60000041864 */
[----:B------:R-:W-:Y:S02]  /*c8f0*/  LOP3.LUT R133, R135, 0xff, RZ, 0xc0, !PT ;  /* 0x000000ff87857812 */ /* 0x000fe400078ec0ff */
[----:B------:R-:W-:Y:S01]  /*c900*/  SHF.R.U32.HI R140, RZ, 0x18, R135 ;  /* 0x00000018ff8c7819 */ /* 0x000fe20000011687 */
[C---:B------:R-:W-:Y:S03]  /*c910*/  HMMA.16816.F32.BF16 R104, R136.reuse, R150, R104 ;  /* 0x000000968868723c */ /* 0x040fe60000041868 */
[----:B------:R-:W-:Y:S02]  /*c920*/  ISETP.LE.U32.AND P6, PT, R133, UR5, PT ;  /* 0x0000000585007c0c */ /* 0x000fe4000bfc3070 */
[----:B------:R-:W-:Y:S01]  /*c930*/  LOP3.LUT R133, R135, 0xffff, RZ, 0xc0, !PT ;  /* 0x0000ffff87857812 */ /* 0x000fe200078ec0ff */
[C---:B--2---:R-:W-:Y:S03]  /*c940*/  HMMA.16816.F32.BF16 R108, R136.reuse, R144, R108 ;  /* 0x00000090886c723c */ /* 0x044fe6000004186c */
[----:B------:R-:W-:Y:S02]  /*c950*/  ISETP.LE.U32.AND P3, PT, R140, UR5, PT ;  /* 0x000000058c007c0c */ /* 0x000fe4000bf63070 */
[----:B------:R-:W-:Y:S01]  /*c960*/  SHF.R.U32.HI R133, RZ, 0x8, R133 ;  /* 0x00000008ff857819 */ /* 0x000fe20000011685 */
[C---:B------:R-:W-:Y:S05]  /*c970*/  HMMA.16816.F32.BF16 R112, R136.reuse, R146, R112 ;  /* 0x000000928870723c */ /* 0x040fea0000041870 */
[----:B------:R-:W-:Y:S02]  /*c980*/  LOP3.LUT R140, R158, 0xffff, RZ, 0xc0, !PT ;  /* 0x0000ffff9e8c7812 */ /* 0x000fe400078ec0ff */
[----:B------:R-:W-:Y:S04]  /*c990*/  LOP3.LUT R133, R133, 0xffff, RZ, 0xc0, !PT ;  /* 0x0000ffff85857812 */ /* 0x000fe800078ec0ff */
[----:B------:R-:W-:Y:S02]  /*c9a0*/  SHF.R.U32.HI R140, RZ, 0x8, R140 ;  /* 0x00000008ff8c7819 */ /* 0x000fe4000001168c */
[----:B------:R-:W-:Y:S02]  /*c9b0*/  ISETP.LE.U32.AND P4, PT, R133, UR5, PT ;  /* 0x0000000585007c0c */ /* 0x000fe4000bf83070 */
[----:B------:R-:W-:Y:S02]  /*c9c0*/  LOP3.LUT R133, R159, UR15, R152, 0x96, !PT ;  /* 0x0000000f9f857c12 */ /* 0x000fe4000f8e9698 */
[----:B------:R-:W-:Y:S02]  /*c9d0*/  LOP3.LUT R152, R141, 0xff, RZ, 0xc0, !PT ;  /* 0x000000ff8d987812 */ /* 0x000fe400078ec0ff */
[----:B------:R-:W-:Y:S02]  /*c9e0*/  PRMT R161, R142, 0x5410, R140 ;  /* 0x000054108ea17816 */ /* 0x000fe4000000008c */
[----:B------:R-:W1:Y:S01]  /*c9f0*/  LDSM.16.MT88.4 R140, [R182+0x1e800] ;  /* 0x01e80000b68c783b */ /* 0x000e620000004200 */
[--C-:B------:R-:W-:Y:S02]  /*ca00*/  SHF.R.U32.HI R153, RZ, 0x18, R158.reuse ;  /* 0x00000018ff997819 */ /* 0x100fe4000001169e */
[----:B------:R-:W-:Y:S02]  /*ca10*/  SHF.R.U32.HI R135, RZ, 0x10, R135 ;  /* 0x00000010ff877819 */ /* 0x000fe40000011687 */
[----:B------:R-:W-:Y:S02]  /*ca20*/  PRMT R162, R152, 0x5410, R153 ;  /* 0x0000541098a27816 */ /* 0x000fe40000000099 */
[----:B------:R-:W-:Y:S02]  /*ca30*/  LOP3.LUT R135, R135, 0xff, RZ, 0xc0, !PT ;  /* 0x000000ff87877812 */ /* 0x000fe400078ec0ff */
[----:B------:R-:W-:Y:S02]  /*ca40*/  SHF.R.U32.HI R149, RZ, 0x10, R158 ;  /* 0x00000010ff957819 */ /* 0x000fe4000001169e */
[----:B------:R-:W-:Y:S02]  /*ca50*/  LOP3.LUT R148, R133, 0xffff, RZ, 0xc0, !PT ;  /* 0x0000ffff85947812 */ /* 0x000fe400078ec0ff */
[----:B------:R-:W-:Y:S02]  /*ca60*/  LOP3.LUT R150, R149, 0xff, RZ, 0xc0, !PT ;  /* 0x000000ff95967812 */ /* 0x000fe400078ec0ff */
[----:B------:R-:W-:Y:S02]  /*ca70*/  LOP3.LUT R149, R133, 0xff, RZ, 0xc0, !PT ;  /* 0x000000ff85957812 */ /* 0x000fe400078ec0ff */
[----:B------:R-:W-:Y:S02]  /*ca80*/  SHF.R.U32.HI R148, RZ, 0x8, R148 ;  /* 0x00000008ff947819 */ /* 0x000fe40000011694 */
[----:B------:R-:W-:Y:S02]  /*ca90*/  PRMT R185, R157, 0x7632, R185 ;  /* 0x000076329db97816 */ /* 0x000fe400000000b9 */
[----:B------:R-:W-:Y:S01]  /*caa0*/  PRMT R153, R149, 0x5410, R148 ;  /* 0x0000541095997816 */ /* 0x000fe20000000094 */
[C---:B-1----:R-:W-:Y:S06]  /*cab0*/  HMMA.16816.F32.BF16 R116, R136.reuse, R140, R116 ;  /* 0x0000008c8874723c */ /* 0x042fec0000041874 */
[C---:B------:R-:W-:Y:S05]  /*cac0*/  HMMA.16816.F32.BF16 R120, R136.reuse, R142, R120 ;  /* 0x0000008e8878723c */ /* 0x040fea0000041878 */
[--C-:B------:R-:W-:Y:S02]  /*cad0*/  HSET2.LE.AND R140, R153, R169.reuse, PT ;  /* 0x000000a9998c7233 */ /* 0x100fe40003803000 */
[--C-:B------:R-:W-:Y:S01]  /*cae0*/  HSET2.LE.AND R143, R162, R169.reuse, PT ;  /* 0x000000a9a28f7233 */ /* 0x100fe20003803000 */
[----:B---3--:R-:W-:Y:S03]  /*caf0*/  @!P2 HFMA2.BF16_V2 R168, -RZ.H0_H0, RZ.H0_H0, -R2.H0_H0 ;  /* 0x200000ffffa8a231 */ /* 0x008fe60000340902 */
[----:B----4-:R-:W-:Y:S02]  /*cb00*/  @!P5 HFMA2.BF16_V2 R166, -RZ.H0_H0, RZ.H0_H0, -R154.H0_H0 ;  /* 0x200000ffffa6d231 */ /* 0x010fe4000034099a */
[----:B------:R1:W-:Y:S01]  /*cb10*/  @!P2 STL.S16 [R1+0x5c], R168 ;  /* 0x00005ca80100a387 */ /* 0x0003e20000100600 */
[----:B------:R-:W-:Y:S01]  /*cb20*/  PRMT R151, R168, 0x7610, R151 ;  /* 0x00007610a8977816 */ /* 0x000fe20000000097 */
[----:B-----5:R-:W-:Y:S02]  /*cb30*/  @!P6 HFMA2.BF16_V2 R165, -RZ.H0_H0, RZ.H0_H0, -R0.H0_H0 ;  /* 0x200000ffffa5e231 */ /* 0x020fe40000340900 */
[----:B------:R2:W-:Y:S01]  /*cb40*/  @!P5 STL.S16 [R1+0x50], R166 ;  /* 0x000050a60100d387 */ /* 0x0005e20000100600 */
[----:B------:R-:W-:Y:S02]  /*cb50*/  @!P2 PRMT R2, R151, 0x5410, RZ ;  /* 0x000054109702a816 */ /* 0x000fe400000000ff */
[----:B------:R-:W-:Y:S02]  /*cb60*/  PRMT R152, R166, 0x7610, R152 ;  /* 0x00007610a6987816 */ /* 0x000fe40000000098 */
[----:B------:R-:W-:Y:S01]  /*cb70*/  PRMT R144, R165, 0x7610, R144 ;  /* 0x00007610a5907816 */ /* 0x000fe20000000090 */
[----:B------:R3:W-:Y:S01]  /*cb80*/  STG.E.U16 desc[UR30][R212.64+0x30], R2 ;  /* 0x00003002d4007986 */ /* 0x0007e2000c10151e */
[----:B------:R-:W-:Y:S02]  /*cb90*/  @!P5 PRMT R154, R152, 0x5410, RZ ;  /* 0x00005410989ad816 */ /* 0x000fe400000000ff */
[----:B------:R-:W-:Y:S02]  /*cba0*/  ISETP.LE.U32.AND P5, PT, R135, UR5, PT ;  /* 0x0000000587007c0c */ /* 0x000fe4000bfa3070 */
[--C-:B------:R-:W-:Y:S01]  /*cbb0*/  SHF.R.U32.HI R135, RZ, 0x10, R133.reuse ;  /* 0x00000010ff877819 */ /* 0x100fe20000011685 */
[----:B------:R-:W-:Y:S01]  /*cbc0*/  STG.E.U16 desc[UR30][R212.64+0x32], R154 ;  /* 0x0000329ad4007986 */ /* 0x000fe2000c10151e */
[----:B------:R-:W-:Y:S02]  /*cbd0*/  ISETP.LE.U32.AND P2, PT, R150, UR5, PT ;  /* 0x0000000596007c0c */ /* 0x000fe4000bf43070 */
[----:B------:R-:W-:Y:S01]  /*cbe0*/  LOP3.LUT R135, R135, 0xff, RZ, 0xc0, !PT ;  /* 0x000000ff87877812 */ /* 0x000fe200078ec0ff */
[----:B------:R-:W4:Y:S08]  /*cbf0*/  LDSM.16.MT88.4 R148, [R181+0x1e800] ;  /* 0x01e80000b594783b */ /* 0x000f300000004200 */
[----:B-1----:R1:W5:Y:S01]  /*cc00*/  LDL.S16 R168, [R1+0x18] ;  /* 0x0000180001a87983 */ /* 0x0023620000100600 */
[----:B--2---:R-:W2:Y:S03]  /*cc10*/  MUFU.EX2 R166, R228 ;  /* 0x000000e400a67308 */ /* 0x004ea60000000800 */
[----:B------:R2:W-:Y:S01]  /*cc20*/  @!P6 STL.S16 [R1+0x44], R165 ;  /* 0x000044a50100e387 */ /* 0x0005e20000100600 */
[----:B---3--:R-:W-:Y:S02]  /*cc30*/  SHF.R.U32.HI R2, RZ, 0x18, R133 ;  /* 0x00000018ff027819 */ /* 0x008fe40000011685 */
[----:B------:R-:W-:Y:S02]  /*cc40*/  LOP3.LUT R133, R158, 0xffff, RZ, 0xc0, !PT ;  /* 0x0000ffff9e857812 */ /* 0x000fe400078ec0ff */
[--C-:B------:R-:W-:Y:S02]  /*cc50*/  PRMT R152, R135, 0x5410, R2.reuse ;  /* 0x0000541087987816 */ /* 0x100fe40000000002 */
[----:B------:R-:W-:Y:S01]  /*cc60*/  MUFU.EX2 R159, R231 ;  /* 0x000000e7009f7308 */ /* 0x000fe20000000800 */
[C---:B------:R-:W-:Y:S02]  /*cc70*/  PRMT R2, R0.reuse, 0x7632, R2 ;  /* 0x0000763200027816 */ /* 0x040fe40000000002 */
[----:B------:R-:W-:Y:S02]  /*cc80*/  SHF.R.U32.HI R133, RZ, 0x8, R133 ;  /* 0x00000008ff857819 */ /* 0x000fe40000011685 */
[----:B------:R-:W-:Y:S02]  /*cc90*/  PRMT R141, R0, 0x5410, R2 ;  /* 0x00005410008d7816 */ /* 0x000fe40000000002 */
[----:B------:R-:W-:Y:S02]  /*cca0*/  LOP3.LUT R133, R133, 0xffff, RZ, 0xc0, !PT ;  /* 0x0000ffff85857812 */ /* 0x000fe400078ec0ff */
[----:B------:R-:W-:Y:S02]  /*ccb0*/  @!P6 PRMT R0, R144, 0x5410, RZ ;  /* 0x000054109000e816 */ /* 0x000fe400000000ff */
[----:B------:R-:W-:Y:S01]  /*ccc0*/  ISETP.LE.U32.AND P6, PT, R133, UR5, PT ;  /* 0x0000000585007c0c */ /* 0x000fe2000bfc3070 */
[----:B------:R-:W3:Y:S01]  /*ccd0*/  LDSM.16.MT88.4 R144, [R179+0x19000] ;  /* 0x01900000b390783b */ /* 0x000ee20000004200 */
[C---:B------:R-:W-:Y:S02]  /*cce0*/  PRMT R133, R167.reuse, 0x7610, R133 ;  /* 0x00007610a7857816 */ /* 0x040fe40000000085 */
[----:B------:R-:W-:Y:S01]  /*ccf0*/  PRMT R135, R167, 0x7632, R135 ;  /* 0x00007632a7877816 */ /* 0x000fe20000000087 */
[----:B--2---:R-:W2:Y:S01]  /*cd00*/  MUFU.EX2 R165, R230 ;  /* 0x000000e600a57308 */ /* 0x004ea20000000800 */
[----:B------:R-:W-:Y:S01]  /*cd10*/  LOP3.LUT R140, R140, R141, RZ, 0xc0, !PT ;  /* 0x0000008d8c8c7212 */ /* 0x000fe200078ec0ff */
[C---:B----4-:R-:W-:Y:S02]  /*cd20*/  HMMA.16816.F32.BF16 R124, R136.reuse, R148, R124 ;  /* 0x00000094887c723c */ /* 0x050fe4000004187c */
[----:B------:R4:W-:Y:S01]  /*cd30*/  STG.E.U16 desc[UR30][R210.64+0x40], R0 ;  /* 0x00004000d2007986 */ /* 0x0009e2000c10151e */
[--C-:B------:R-:W-:Y:S02]  /*cd40*/  HSET2.LE.AND R141, R152, R169.reuse, PT ;  /* 0x000000a9988d7233 */ /* 0x100fe40003803000 */
[----:B------:R-:W-:Y:S01]  /*cd50*/  SHF.R.U32.HI R158, RZ, 0x18, R158 ;  /* 0x00000018ff9e7819 */ /* 0x000fe2000001169e */
[----:B------:R-:W-:Y:S01]  /*cd60*/  HMMA.16816.F32.BF16 R128, R136, R150, R128 ;  /* 0x000000968880723c */ /* 0x000fe20000041880 */
[----:B------:R-:W-:Y:S08]  /*cd70*/  LDSM.16.MT88.4 R136, [R182+0x19000] ;  /* 0x01900000b688783b */ /* 0x000ff00000004200 */
[----:B------:R-:W-:Y:S02]  /*cd80*/  LDSM.16.MT88.4 R148, [R181+0x19000] ;  /* 0x01900000b594783b */ /* 0x000fe40000004200 */
[----:B----4-:R-:W-:Y:S06]  /*cd90*/  PRMT R0, R155, 0x7610, R0 ;  /* 0x000076109b007816 */ /* 0x010fec0000000000 */
[----:B------:R-:W4:Y:S01]  /*cda0*/  LDSM.16.MT88.4 R152, [R180+0x19000] ;  /* 0x01900000b498783b */ /* 0x000f220000004200 */
[----:B-----5:R-:W-:Y:S07]  /*cdb0*/  @!P4 HFMA2.BF16_V2 R168, -RZ.H0_H0, RZ.H0_H0, -R2.H0_H0 ;  /* 0x200000ffffa8c231 */ /* 0x020fee0000340902 */
[----:B------:R5:W-:Y:S01]  /*cdc0*/  @!P4 STL.S16 [R1+0x18], R168 ;  /* 0x000018a80100c387 */ /* 0x000be20000100600 */
[----:B------:R-:W-:Y:S03]  /*cdd0*/  PRMT R142, R168, 0x7610, R142 ;  /* 0x00007610a88e7816 */ /* 0x000fe6000000008e */
[----:B------:R1:W4:Y:S01]  /*cde0*/  LDL.S16 R170, [R1+0x14] ;  /* 0x0000140001aa7983 */ /* 0x0003220000100600 */
[----:B------:R-:W-:Y:S02]  /*cdf0*/  @!P4 PRMT R2, R142, 0x5410, RZ ;  /* 0x000054108e02c816 */ /* 0x000fe400000000ff */
[----:B------:R-:W-:Y:S01]  /*ce00*/  HSET2.LE.AND R142, R161, R169, PT ;  /* 0x000000a9a18e7233 */ /* 0x000fe20003803000 */
[----:B------:R1:W4:Y:S01]  /*ce10*/  LDL.S16 R167, [R1+0xc] ;  /* 0x00000c0001a77983 */ /* 0x0003220000100600 */
[----:B------:R-:W-:Y:S02]  /*ce20*/  ISETP.LE.U32.AND P4, PT, R158, UR5, PT ;  /* 0x000000059e007c0c */ /* 0x000fe4000bf83070 */
[----:B------:R-:W-:Y:S01]  /*ce30*/  LOP3.LUT R158, R208, 0xff, RZ, 0xc0, !PT ;  /* 0x000000ffd09e7812 */ /* 0x000fe200078ec0ff */
[----:B------:R2:W-:Y:S04]  /*ce40*/  STG.E.U16 desc[UR30][R210.64+0x42], R2 ;  /* 0x00004202d2007986 */ /* 0x0005e8000c10151e */
[----:B-----5:R1:W5:Y:S01]  /*ce50*/  LDL.S16 R168, [R1+0x10] ;  /* 0x0000100001a87983 */ /* 0x0203620000100600 */
[----:B--2---:R-:W-:Y:S04]  /*ce60*/  PRMT R2, R133, 0x5410, R135 ;  /* 0x0000541085027816 */ /* 0x004fe80000000087 */
[----:B------:R-:W-:Y:S01]  /*ce70*/  LOP3.LUT R141, R141, R2, RZ, 0xc0, !PT ;  /* 0x000000028d8d7212 */ /* 0x000fe200078ec0ff */
[----:B------:R-:W-:Y:S01]  /*ce80*/  FADD.FTZ R2, R166, R164 ;  /* 0x000000a4a6027221 */ /* 0x000fe20000010000 */
[C---:B------:R-:W-:Y:S03]  /*ce90*/  F2FP.BF16.F32.PACK_AB R166, R165.reuse, R166 ;  /* 0x000000a6a5a6723e */ /* 0x040fe600000010ff */
[----:B------:R-:W-:Y:S01]  /*cea0*/  FADD.FTZ R215, R165, R2 ;  /* 0x00000002a5d77221 */ /* 0x000fe20000010000 */
[----:B------:R-:W-:Y:S04]  /*ceb0*/  PRMT R2, R0, 0x5410, R156 ;  /* 0x0000541000027816 */ /* 0x000fe8000000009c */
[----:B------:R-:W-:Y:S01]  /*cec0*/  LOP3.LUT R142, R142, R2, RZ, 0xc0, !PT ;  /* 0x000000028e8e7212 */ /* 0x000fe200078ec0ff */
[----:B------:R-:W-:Y:S01]  /*ced0*/  FADD.FTZ R2, R176, R163 ;  /* 0x000000a3b0027221 */ /* 0x000fe20000010000 */
[C---:B------:R-:W-:Y:S03]  /*cee0*/  F2FP.BF16.F32.PACK_AB R176, R159.reuse, R176 ;  /* 0x000000b09fb0723e */ /* 0x040fe600000010ff */
[----:B------:R-:W-:Y:S01]  /*cef0*/  FADD.FTZ R214, R159, R2 ;  /* 0x000000029fd67221 */ /* 0x000fe20000010000 */
[----:B------:R-:W-:Y:S01]  /*cf00*/  PRMT R2, R157, 0x5410, R185 ;  /* 0x000054109d027816 */ /* 0x000fe200000000b9 */
[----:B------:R-:W2:Y:S02]  /*cf10*/  MUFU.EX2 R159, R238 ;  /* 0x000000ee009f7308 */ /* 0x000ea40000000800 */
[----:B------:R-:W-:Y:S01]  /*cf20*/  FADD.FTZ R214, R177, R214 ;  /* 0x000000d6b1d67221 */ /* 0x000fe20000010000 */
[----:B------:R-:W-:Y:S02]  /*cf30*/  LOP3.LUT R143, R143, R2, RZ, 0xc0, !PT ;  /* 0x000000028f8f7212 */ /* 0x000fe400078ec0ff */
[C---:B------:R-:W-:Y:S01]  /*cf40*/  F2FP.BF16.F32.PACK_AB R177, R186.reuse, R177 ;  /* 0x000000b1bab1723e */ /* 0x040fe200000010ff */
[----:B------:R-:W-:Y:S04]  /*cf50*/  FADD.FTZ R237, R186, R214 ;  /* 0x000000d6baed7221 */ /* 0x000fe80000010000 */
[C---:B---3--:R-:W-:Y:S06]  /*cf60*/  HMMA.16816.F32.BF16 R4, R140.reuse, R144, R4 ;  /* 0x000000908c04723c */ /* 0x048fec0000041804 */
[C---:B------:R-:W-:Y:S01]  /*cf70*/  HMMA.16816.F32.BF16 R8, R140.reuse, R146, R8 ;  /* 0x000000928c08723c */ /* 0x040fe20000041808 */
[----:B------:R-:W3:Y:S04]  /*cf80*/  LDSM.16.MT88.4 R144, [R179+0x1b000] ;  /* 0x01b00000b390783b */ /* 0x000ee80000004200 */
[----:B--2---:R-:W-:Y:S01]  /*cf90*/  FADD.FTZ R215, R159, R215 ;  /* 0x000000d79fd77221 */ /* 0x004fe20000010000 */
[C---:B----4-:R-:W-:Y:S05]  /*cfa0*/  HMMA.16816.F32.BF16 R12, R140.reuse, R152, R12 ;  /* 0x000000988c0c723c */ /* 0x050fea000004180c */
[----:B------:R-:W-:Y:S01]  /*cfb0*/  FADD.FTZ R236, R216, R215 ;  /* 0x000000d7d8ec7221 */ /* 0x000fe20000010000 */
        /* <DEDUP_REMOVED lines=30> */
[C---:B------:R-:W-:Y:S05]  /*d1a0*/  HMMA.16816.F32.BF16 R96, R140.reuse, R150, R96 ;  /* 0x000000968c60723c */ /* 0x040fea0000041860 */
[----:B------:R-:W-:Y:S01]  /*d1b0*/  SHF.R.U32.HI R149, RZ, 0x18, R208 ;  /* 0x00000018ff957819 */ /* 0x000fe200000116d0 */
[C---:B---3--:R-:W-:Y:S06]  /*d1c0*/  HMMA.16816.F32.BF16 R100, R140.reuse, R144, R100 ;  /* 0x000000908c64723c */ /* 0x048fec0000041864 */
[C---:B------:R-:W-:Y:S06]  /*d1d0*/  HMMA.16816.F32.BF16 R104, R140.reuse, R146, R104 ;  /* 0x000000928c68723c */ /* 0x040fec0000041868 */
[C---:B--2---:R-:W-:Y:S06]  /*d1e0*/  HMMA.16816.F32.BF16 R108, R140.reuse, R152, R108 ;  /* 0x000000988c6c723c */ /* 0x044fec000004186c */
[C---:B------:R-:W-:Y:S01]  /*d1f0*/  HMMA.16816.F32.BF16 R112, R140.reuse, R154, R112 ;  /* 0x0000009a8c70723c */ /* 0x040fe20000041870 */
[----:B------:R-:W-:Y:S05]  /*d200*/  LDSM.16.MT88.4 R152, [R180+0x19800] ;  /* 0x01980000b498783b */ /* 0x000fea0000004200 */
[C---:B----4-:R-:W-:Y:S06]  /*d210*/  HMMA.16816.F32.BF16 R116, R140.reuse, R136, R116 ;  /* 0x000000888c74723c */ /* 0x050fec0000041874 */
[C---:B------:R-:W-:Y:S05]  /*d220*/  HMMA.16816.F32.BF16 R120, R140.reuse, R138, R120 ;  /* 0x0000008a8c78723c */ /* 0x040fea0000041878 */
[----:B------:R-:W-:Y:S02]  /*d230*/  @!P5 HFMA2.BF16_V2 R170, -RZ.H0_H0, RZ.H0_H0, -R133.H0_H0 ;  /* 0x200000ffffaad231 */ /* 0x000fe40000340985 */
[----:B------:R-:W-:Y:S03]  /*d240*/  @!P0 HFMA2.BF16_V2 R167, -RZ.H0_H0, RZ.H0_H0, -R0.H0_H0 ;  /* 0x200000ffffa78231 */ /* 0x000fe60000340900 */
[----:B------:R-:W-:Y:S01]  /*d250*/  @!P5 STL.S16 [R1+0x14], R170 ;  /* 0x000014aa0100d387 */ /* 0x000fe20000100600 */
[----:B------:R-:W-:Y:S04]  /*d260*/  PRMT R162, R170, 0x7610, R162 ;  /* 0x00007610aaa27816 */ /* 0x000fe800000000a2 */
[----:B------:R-:W-:Y:S05]  /*d270*/  @!P5 PRMT R133, R162, 0x5410, RZ ;  /* 0x00005410a285d816 */ /* 0x000fea00000000ff */
[----:B------:R1:W-:Y:S01]  /*d280*/  STG.E.U16 desc[UR30][R212.64+0x40], R133 ;  /* 0x00004085d4007986 */ /* 0x0003e2000c10151e */
[----:B-----5:R-:W-:Y:S05]  /*d290*/  @!P3 HFMA2.BF16_V2 R168, -RZ.H0_H0, RZ.H0_H0, -R135.H0_H0 ;  /* 0x200000ffffa8b231 */ /* 0x020fea0000340987 */
[----:B------:R-:W-:Y:S01]  /*d2a0*/  @!P3 STL.S16 [R1+0x10], R168 ;  /* 0x000010a80100b387 */ /* 0x000fe20000100600 */
[----:B------:R-:W-:Y:S03]  /*d2b0*/  PRMT R2, R168, 0x7610, R2 ;  /* 0x00007610a8027816 */ /* 0x000fe60000000002 */
[----:B------:R-:W-:Y:S01]  /*d2c0*/  @!P0 STL.S16 [R1+0xc], R167 ;  /* 0x00000ca701008387 */ /* 0x000fe20000100600 */
[----:B------:R-:W-:Y:S02]  /*d2d0*/  @!P3 PRMT R135, R2, 0x5410, RZ ;  /* 0x000054100287b816 */ /* 0x000fe400000000ff */
[----:B------:R-:W-:Y:S01]  /*d2e0*/  LOP3.LUT R2, R209, UR14, R160, 0x96, !PT ;  /* 0x0000000ed1027c12 */ /* 0x000fe2000f8e96a0 */
[----:B------:R2:W3:Y:S03]  /*d2f0*/  LDL.S16 R162, [R1+0x8] ;  /* 0x0000080001a27983 */ /* 0x0004e60000100600 */
[----:B------:R-:W-:Y:S01]  /*d300*/  SHF.R.U32.HI R144, RZ, 0x10, R2 ;  /* 0x00000010ff907819 */ /* 0x000fe20000011602 */
[----:B------:R2:W4:Y:S01]  /*d310*/  LDL.S16 R164, [R1+0x40] ;  /* 0x0000400001a47983 */ /* 0x0005220000100600 */
[----:B-1----:R-:W-:Y:S03]  /*d320*/  PRMT R133, R167, 0x7610, R133 ;  /* 0x00007610a7857816 */ /* 0x002fe60000000085 */
[----:B------:R1:W-:Y:S01]  /*d330*/  STG.E.U16 desc[UR30][R212.64+0x42], R135 ;  /* 0x00004287d4007986 */ /* 0x0003e2000c10151e */
[----:B------:R-:W-:Y:S05]  /*d340*/  @!P0 PRMT R0, R133, 0x5410, RZ ;  /* 0x0000541085008816 */ /* 0x000fea00000000ff */
[----:B------:R5:W-:Y:S01]  /*d350*/  STG.E.U16 desc[UR30][R210.64+0x50], R0 ;  /* 0x00005000d2007986 */ /* 0x000be2000c10151e */
[----:B-1----:R-:W-:Y:S04]  /*d360*/  LOP3.LUT R135, R208, 0xffff, RZ, 0xc0, !PT ;  /* 0x0000ffffd0877812 */ /* 0x002fe800078ec0ff */
[----:B------:R-:W-:Y:S02]  /*d370*/  SHF.R.U32.HI R135, RZ, 0x8, R135 ;  /* 0x00000008ff877819 */ /* 0x000fe40000011687 */
[----:B-----5:R-:W-:Y:S02]  /*d380*/  LOP3.LUT R0, R2, 0xff, RZ, 0xc0, !PT ;  /* 0x000000ff02007812 */ /* 0x020fe400078ec0ff */
[----:B------:R-:W-:Y:S02]  /*d390*/  PRMT R158, R158, 0x5410, R135 ;  /* 0x000054109e9e7816 */ /* 0x000fe40000000087 */
[----:B------:R-:W-:Y:S02]  /*d3a0*/  ISETP.LE.U32.AND P5, PT, R0, UR5, PT ;  /* 0x0000000500007c0c */ /* 0x000fe4000bfa3070 */
[----:B------:R-:W-:Y:S02]  /*d3b0*/  LOP3.LUT R0, R2, 0xffff, RZ, 0xc0, !PT ;  /* 0x0000ffff02007812 */ /* 0x000fe400078ec0ff */
[--C-:B------:R-:W-:Y:S02]  /*d3c0*/  HSET2.LE.AND R170, R158, R169.reuse, PT ;  /* 0x000000a99eaa7233 */ /* 0x100fe40003803000 */
[----:B------:R-:W-:Y:S04]  /*d3d0*/  SHF.R.U32.HI R0, RZ, 0x8, R0 ;  /* 0x00000008ff007819 */ /* 0x000fe80000011600 */
[----:B------:R-:W-:Y:S02]  /*d3e0*/  LOP3.LUT R133, R0, 0xffff, RZ, 0xc0, !PT ;  /* 0x0000ffff00857812 */ /* 0x000fe400078ec0ff */
[----:B------:R-:W-:Y:S02]  /*d3f0*/  LOP3.LUT R0, R209, UR14, R160, 0x96, !PT ;  /* 0x0000000ed1007c12 */ /* 0x000fe4000f8e96a0 */
[----:B------:R-:W-:Y:S02]  /*d400*/  ISETP.LE.U32.AND P3, PT, R133, UR5, PT ;  /* 0x0000000585007c0c */ /* 0x000fe4000bf63070 */
[----:B------:R-:W-:Y:S02]  /*d410*/  SHF.R.U32.HI R133, RZ, 0x10, R208 ;  /* 0x00000010ff857819 */ /* 0x000fe400000116d0 */
[----:B------:R-:W-:Y:S02]  /*d420*/  LOP3.LUT R145, R0, 0xff, RZ, 0xc0, !PT ;  /* 0x000000ff00917812 */ /* 0x000fe400078ec0ff */
[----:B------:R-:W-:Y:S02]  /*d430*/  LOP3.LUT R148, R133, 0xff, RZ, 0xc0, !PT ;  /* 0x000000ff85947812 */ /* 0x000fe400078ec0ff */
[----:B------:R-:W-:Y:S02]  /*d440*/  SHF.R.U32.HI R133, RZ, 0x18, R2 ;  /* 0x00000018ff857819 */ /* 0x000fe40000011602 */
[----:B------:R-:W-:Y:S02]  /*d450*/  PRMT R171, R148, 0x5410, R149 ;  /* 0x0000541094ab7816 */ /* 0x000fe40000000095 */
[----:B------:R-:W1:Y:S01]  /*d460*/  LDSM.16.MT88.4 R148, [R181+0x1f000] ;  /* 0x01f00000b594783b */ /* 0x000e620000004200 */
[----:B------:R-:W-:Y:S02]  /*d470*/  ISETP.LE.U32.AND P0, PT, R133, UR5, PT ;  /* 0x0000000585007c0c */ /* 0x000fe4000bf03070 */
[----:B------:R-:W-:Y:S02]  /*d480*/  LOP3.LUT R2, R0, 0xffff, RZ, 0xc0, !PT ;  /* 0x0000ffff00027812 */ /* 0x000fe400078ec0ff */
[----:B------:R-:W-:Y:S02]  /*d490*/  SHF.R.U32.HI R133, RZ, 0x10, R0 ;  /* 0x00000010ff857819 */ /* 0x000fe40000011600 */
[----:B------:R-:W-:Y:S02]  /*d4a0*/  SHF.R.U32.HI R2, RZ, 0x8, R2 ;  /* 0x00000008ff027819 */ /* 0x000fe40000011602 */
[----:B------:R-:W-:Y:S02]  /*d4b0*/  SHF.R.U32.HI R135, RZ, 0x18, R0 ;  /* 0x00000018ff877819 */ /* 0x000fe40000011600 */
[----:B------:R-:W-:Y:S02]  /*d4c0*/  LOP3.LUT R133, R133, 0xff, RZ, 0xc0, !PT ;  /* 0x000000ff85857812 */ /* 0x000fe400078ec0ff */
[----:B------:R-:W-:Y:S02]  /*d4d0*/  LOP3.LUT R0, R144, 0xff, RZ, 0xc0, !PT ;  /* 0x000000ff90007812 */ /* 0x000fe400078ec0ff */
[----:B------:R-:W-:Y:S02]  /*d4e0*/  PRMT R2, R145, 0x5410, R2 ;  /* 0x0000541091027816 */ /* 0x000fe40000000002 */
[----:B------:R-:W-:Y:S01]  /*d4f0*/  LDSM.16.MT88.4 R144, [R182+0x19800] ;  /* 0x01980000b690783b */ /* 0x000fe20000004200 */
[--C-:B------:R-:W-:Y:S02]  /*d500*/  PRMT R133, R133, 0x5410, R135.reuse ;  /* 0x0000541085857816 */ /* 0x100fe40000000087 */
[----:B------:R-:W-:Y:S02]  /*d510*/  PRMT R135, R176, 0x7632, R135 ;  /* 0x00007632b0877816 */ /* 0x000fe40000000087 */
[----:B------:R-:W-:Y:S02]  /*d520*/  HSET2.LE.AND R168, R2, R169, PT ;  /* 0x000000a902a87233 */ /* 0x000fe40003803000 */
[C---:B------:R-:W-:Y:S01]  /*d530*/  PRMT R2, R166.reuse, 0x7632, R2 ;  /* 0x00007632a6027816 */ /* 0x040fe20000000002 */
[----:B------:R-:W-:Y:S01]  /*d540*/  @!P0 HFMA2.BF16_V2 R249, -RZ.H0_H0, RZ.H0_H0, -R135.H0_H0 ;  /* 0x200000fffff98231 */ /* 0x000fe20000340987 */
[--C-:B------:R-:W-:Y:S02]  /*d550*/  HSET2.LE.AND R171, R171, R169.reuse, PT ;  /* 0x000000a9abab7233 */ /* 0x100fe40003803000 */
[----:B------:R-:W-:Y:S01]  /*d560*/  HSET2.LE.AND R169, R133, R169, PT ;  /* 0x000000a985a97233 */ /* 0x000fe20003803000 */
[----:B------:R-:W-:Y:S01]  /*d570*/  @!P3 HFMA2.BF16_V2 R252, -RZ.H0_H0, RZ.H0_H0, -R2.H0_H0 ;  /* 0x200000fffffcb231 */ /* 0x000fe20000340902 */
[----:B------:R-:W-:Y:S02]  /*d580*/  PRMT R133, R166, 0x7610, R133 ;  /* 0x00007610a6857816 */ /* 0x000fe40000000085 */
[----:B------:R-:W-:Y:S01]  /*d590*/  LOP3.LUT R171, R171, R177, RZ, 0xc0, !PT ;  /* 0x000000b1abab7212 */ /* 0x000fe200078ec0ff */
[C---:B-1----:R-:W-:Y:S06]  /*d5a0*/  HMMA.16816.F32.BF16 R124, R140.reuse, R148, R124 ;  /* 0x000000948c7c723c */ /* 0x042fec000004187c */
[----:B------:R-:W-:Y:S05]  /*d5b0*/  HMMA.16816.F32.BF16 R128, R140, R150, R128 ;  /* 0x000000968c80723c */ /* 0x000fea0000041880 */
[----:B------:R-:W-:Y:S02]  /*d5c0*/  PRMT R148, R176, 0x5410, R135 ;  /* 0x00005410b0947816 */ /* 0x000fe40000000087 */
[----:B------:R-:W-:Y:S04]  /*d5d0*/  @!P0 PRMT R135, R249, 0x5410, RZ ;  /* 0x00005410f9878816 */ /* 0x000fe800000000ff */
[----:B------:R-:W-:Y:S01]  /*d5e0*/  LOP3.LUT R169, R169, R148, RZ, 0xc0, !PT ;  /* 0x00000094a9a97212 */ /* 0x000fe200078ec0ff */
[----:B---3--:R-:W-:Y:S02]  /*d5f0*/  @!P6 HFMA2.BF16_V2 R162, -RZ.H0_H0, RZ.H0_H0, -R156.H0_H0 ;  /* 0x200000ffffa2e231 */ /* 0x008fe4000034099c */
[----:B----4-:R-:W-:Y:S03]  /*d600*/  @!P2 HFMA2.BF16_V2 R164, -RZ.H0_H0, RZ.H0_H0, -R157.H0_H0 ;  /* 0x200000ffffa4a231 */ /* 0x010fe6000034099d */
[----:B------:R-:W-:Y:S01]  /*d610*/  @!P6 STL.S16 [R1+0x8], R162 ;  /* 0x000008a20100e387 */ /* 0x000fe20000100600 */
[----:B------:R-:W-:Y:S03]  /*d620*/  PRMT R160, R162, 0x7610, R160 ;  /* 0x00007610a2a07816 */ /* 0x000fe600000000a0 */
[----:B------:R-:W-:Y:S01]  /*d630*/  @!P2 STL.S16 [R1+0x40], R164 ;  /* 0x000040a40100a387 */ /* 0x000fe20000100600 */
[----:B------:R-:W-:Y:S02]  /*d640*/  @!P6 PRMT R156, R160, 0x5410, RZ ;  /* 0x00005410a09ce816 */ /* 0x000fe400000000ff */
[----:B------:R-:W-:Y:S01]  /*d650*/  PRMT R136, R164, 0x7610, R136 ;  /* 0x00007610a4887816 */ /* 0x000fe20000000088 */
[----:B------:R2:W3:Y:S01]  /*d660*/  LDL.S16 R218, [R1+0x4] ;  /* 0x0000040001da7983 */ /* 0x0004e20000100600 */
[----:B------:R-:W-:Y:S02]  /*d670*/  ISETP.LE.U32.AND P6, PT, R0, UR5, PT ;  /* 0x0000000500007c0c */ /* 0x000fe4000bfc3070 */
[----:B------:R-:W-:Y:S01]  /*d680*/  @!P2 PRMT R157, R136, 0x5410, RZ ;  /* 0x00005410889da816 */ /* 0x000fe200000000ff */
[----:B------:R2:W4:Y:S01]  /*d690*/  LDL.S16 R217, [R1] ;  /* 0x0000000001d97983 */ /* 0x0005220000100600 */
[----:B------:R-:W-:Y:S02]  /*d6a0*/  F2FP.BF16.F32.PACK_AB R0, R216, R159 ;  /* 0x0000009fd800723e */ /* 0x000fe400000010ff */
[----:B------:R-:W-:Y:S01]  /*d6b0*/  PRMT R136, R133, 0x5410, R2 ;  /* 0x0000541085887816 */ /* 0x000fe20000000002 */
[----:B------:R-:W1:Y:S01]  /*d6c0*/  LDSM.16.MT88.4 R160, [R179+0x19800] ;  /* 0x01980000b3a0783b */ /* 0x000e620000004200 */
[----:B------:R-:W-:Y:S02]  /*d6d0*/  PRMT R134, R0, 0x7632, R134 ;  /* 0x0000763200867816 */ /* 0x000fe40000000086 */
[----:B------:R-:W-:Y:S02]  /*d6e0*/  LOP3.LUT R168, R168, R136, RZ, 0xc0, !PT ;  /* 0x00000088a8a87212 */ /* 0x000fe400078ec0ff */
[----:B------:R-:W-:Y:S01]  /*d6f0*/  PRMT R148, R0, 0x5410, R134 ;  /* 0x0000541000947816 */ /* 0x000fe20000000086 */
[----:B------:R-:W-:Y:S01]  /*d700*/  @!P6 HFMA2.BF16_V2 R250, -RZ.H0_H0, RZ.H0_H0, -R176.H0_H0 ;  /* 0x200000fffffae231 */ /* 0x000fe200003409b0 */
[----:B------:R-:W-:Y:S01]  /*d710*/  @!P3 PRMT R2, R252, 0x5410, RZ ;  /* 0x00005410fc02b816 */ /* 0x000fe200000000ff */
[----:B------:R-:W-:Y:S01]  /*d720*/  STG.E.U16 desc[UR30][R210.64+0x52], R156 ;  /* 0x0000529cd2007986 */ /* 0x000fe2000c10151e */
[----:B------:R-:W-:Y:S02]  /*d730*/  LOP3.LUT R170, R170, R148, RZ, 0xc0, !PT ;  /* 0x00000094aaaa7212 */ /* 0x000fe400078ec0ff */
[----:B------:R-:W-:Y:S01]  /*d740*/  @!P6 PRMT R176, R250, 0x5410, RZ ;  /* 0x00005410fab0e816 */ /* 0x000fe200000000ff */
[----:B------:R5:W-:Y:S04]  /*d750*/  STG.E.U16 desc[UR30][R212.64+0x50], R157 ;  /* 0x0000509dd4007986 */ /* 0x000be8000c10151e */
[----:B------:R-:W2:Y:S01]  /*d760*/  LDSM.16.MT88.4 R136, [R181+0x19800] ;  /* 0x01980000b588783b */ /* 0x000ea20000004200 */
[C---:B-1----:R-:W-:Y:S07]  /*d770*/  HMMA.16816.F32.BF16 R164, R168.reuse, R160, R4 ;  /* 0x000000a0a8a4723c */ /* 0x042fee0000041804 */
[----:B------:R-:W1:Y:S01]  /*d780*/  LDSM.16.MT88.4 R4, [R180+0x1b800] ;  /* 0x01b80000b404783b */ /* 0x000e620000004200 */
[C---:B------:R-:W-:Y:S07]  /*d790*/  HMMA.16816.F32.BF16 R160, R168.reuse, R162, R8 ;  /* 0x000000a2a8a0723c */ /* 0x040fee0000041808 */
[----:B------:R-:W1:Y:S01]  /*d7a0*/  LDSM.16.MT88.4 R8, [R182+0x1b800] ;  /* 0x01b80000b608783b */ /* 0x000e620000004200 */
[C---:B-----5:R-:W-:Y:S07]  /*d7b0*/  HMMA.16816.F32.BF16 R156, R168.reuse, R152, R12 ;  /* 0x00000098a89c723c */ /* 0x060fee000004180c */
[----:B------:R-:W5:Y:S01]  /*d7c0*/  LDSM.16.MT88.4 R12, [R181+0x1b800] ;  /* 0x01b80000b50c783b */ /* 0x000f620000004200 */
        /* <DEDUP_REMOVED lines=19> */
[C---:B------:R-:W-:Y:S06]  /*d900*/  HMMA.16816.F32.BF16 R68, R168.reuse, R16, R68 ;  /* 0x00000010a844723c */ /* 0x040fec0000041844 */
[C---:B------:R-:W-:Y:S01]  /*d910*/  HMMA.16816.F32.BF16 R72, R168.reuse, R18, R72 ;  /* 0x00000012a848723c */ /* 0x040fe20000041848 */
[----:B------:R-:W5:Y:S05]  /*d920*/  LDSM.16.MT88.4 R16, [R182+0x1f800] ;  /* 0x01f80000b610783b */ /* 0x000f6a0000004200 */
[C---:B------:R-:W-:Y:S06]  /*d930*/  HMMA.16816.F32.BF16 R76, R168.reuse, R20, R76 ;  /* 0x00000014a84c723c */ /* 0x040fec000004184c */
[C---:B------:R-:W-:Y:S05]  /*d940*/  HMMA.16816.F32.BF16 R80, R168.reuse, R22, R80 ;  /* 0x00000016a850723c */ /* 0x040fea0000041850 */
[----:B------:R-:W-:Y:S01]  /*d950*/  LOP3.LUT R21, R208, 0xffff, RZ, 0xc0, !PT ;  /* 0x0000ffffd0157812 */ /* 0x000fe200078ec0ff */
[C---:B--2---:R-:W-:Y:S05]  /*d960*/  HMMA.16816.F32.BF16 R84, R168.reuse, R24, R84 ;  /* 0x00000018a854723c */ /* 0x044fea0000041854 */
[--C-:B------:R-:W-:Y:S01]  /*d970*/  SHF.R.U32.HI R22, RZ, 0x18, R208.reuse ;  /* 0x00000018ff167819 */ /* 0x100fe200000116d0 */
[C---:B------:R-:W-:Y:S03]  /*d980*/  HMMA.16816.F32.BF16 R88, R168.reuse, R26, R88 ;  /* 0x0000001aa858723c */ /* 0x040fe60000041858 */
[----:B------:R-:W-:Y:S02]  /*d990*/  ISETP.LE.U32.AND P2, PT, R22, UR5, PT ;  /* 0x0000000516007c0c */ /* 0x000fe4000bf43070 */
[----:B------:R-:W-:Y:S01]  /*d9a0*/  SHF.R.U32.HI R20, RZ, 0x10, R208 ;  /* 0x00000010ff147819 */ /* 0x000fe200000116d0 */
[C---:B-1----:R-:W-:Y:S05]  /*d9b0*/  HMMA.16816.F32.BF16 R92, R168.reuse, R4, R92 ;  /* 0x00000004a85c723c */ /* 0x042fea000004185c */
[----:B------:R-:W-:Y:S01]  /*d9c0*/  LOP3.LUT R208, R208, 0xff, RZ, 0xc0, !PT ;  /* 0x000000ffd0d07812 */ /* 0x000fe200078ec0ff */
[C---:B------:R-:W-:Y:S01]  /*d9d0*/  HMMA.16816.F32.BF16 R96, R168.reuse, R6, R96 ;  /* 0x00000006a860723c */ /* 0x040fe20000041860 */
[----:B------:R-:W1:Y:S04]  /*d9e0*/  LDSM.16.MT88.4 R4, [R181+0x1f800] ;  /* 0x01f80000b504783b */ /* 0x000e680000004200 */
[----:B------:R-:W-:Y:S01]  /*d9f0*/  @!P2 HFMA2.BF16_V2 R248, -RZ.H0_H0, RZ.H0_H0, -R177.H1_H1 ;  /* 0x200000fffff8a231 */ /* 0x000fe200003609b1 */
[C---:B------:R-:W-:Y:S05]  /*da00*/  HMMA.16816.F32.BF16 R100, R168.reuse, R8, R100 ;  /* 0x00000008a864723c */ /* 0x040fea0000041864 */
[----:B------:R-:W-:Y:S01]  /*da10*/  LOP3.LUT R20, R20, 0xff, RZ, 0xc0, !PT ;  /* 0x000000ff14147812 */ /* 0x000fe200078ec0ff */
[C---:B------:R-:W-:Y:S05]  /*da20*/  HMMA.16816.F32.BF16 R104, R168.reuse, R10, R104 ;  /* 0x0000000aa868723c */ /* 0x040fea0000041868 */
[----:B------:R-:W-:Y:S01]  /*da30*/  SHF.R.U32.HI R8, RZ, 0x8, R21 ;  /* 0x00000008ff087819 */ /* 0x000fe20000011615 */
[C---:B-----5:R-:W-:Y:S05]  /*da40*/  HMMA.16816.F32.BF16 R108, R168.reuse, R12, R108 ;  /* 0x0000000ca86c723c */ /* 0x060fea000004186c */
[----:B------:R-:W-:Y:S01]  /*da50*/  LOP3.LUT R8, R8, 0xffff, RZ, 0xc0, !PT ;  /* 0x0000ffff08087812 */ /* 0x000fe200078ec0ff */
[C---:B------:R-:W-:Y:S03]  /*da60*/  HMMA.16816.F32.BF16 R112, R168.reuse, R14, R112 ;  /* 0x0000000ea870723c */ /* 0x040fe60000041870 */
[----:B------:R-:W-:Y:S02]  /*da70*/  ISETP.LE.U32.AND P3, PT, R8, UR5, PT ;  /* 0x0000000508007c0c */ /* 0x000fe4000bf63070 */
[----:B------:R-:W-:Y:S01]  /*da80*/  @P2 PRMT R8, R177, 0x7632, R8 ;  /* 0x00007632b1082816 */ /* 0x000fe20000000008 */
[C---:B------:R-:W-:Y:S05]  /*da90*/  HMMA.16816.F32.BF16 R116, R168.reuse, R16, R116 ;  /* 0x00000010a874723c */ /* 0x040fea0000041874 */
[----:B------:R-:W-:Y:S01]  /*daa0*/  @!P2 PRMT R8, R248, 0x5410, RZ ;  /* 0x00005410f808a816 */ /* 0x000fe200000000ff */
[C---:B------:R-:W-:Y:S01]  /*dab0*/  HMMA.16816.F32.BF16 R120, R168.reuse, R18, R120 ;  /* 0x00000012a878723c */ /* 0x040fe20000041878 */
[----:B------:R-:W-:Y:S04]  /*dac0*/  ISETP.LT.AND P2, PT, RZ, UR9, PT ;  /* 0x00000009ff007c0c */ /* 0x000fe8000bf41270 */
[----:B------:R-:W-:Y:S01]  /*dad0*/  @!P3 HFMA2.BF16_V2 R246, -RZ.H0_H0, RZ.H0_H0, -R134.H0_H0 ;  /* 0x200000fffff6b231 */ /* 0x000fe20000340986 */
[C---:B-1----:R-:W-:Y:S05]  /*dae0*/  HMMA.16816.F32.BF16 R124, R168.reuse, R4, R124 ;  /* 0x00000004a87c723c */ /* 0x042fea000004187c */
[----:B------:R-:W-:Y:S01]  /*daf0*/  @!P3 PRMT R134, R246, 0x5410, RZ ;  /* 0x00005410f686b816 */ /* 0x000fe200000000ff */
[----:B------:R-:W-:Y:S05]  /*db00*/  HMMA.16816.F32.BF16 R128, R168, R6, R128 ;  /* 0x00000006a880723c */ /* 0x000fea0000041880 */
[----:B---3--:R-:W-:Y:S02]  /*db10*/  @!P4 HFMA2.BF16_V2 R218, -RZ.H0_H0, RZ.H0_H0, -R185.H0_H0 ;  /* 0x200000ffffdac231 */ /* 0x008fe400003409b9 */
[----:B----4-:R-:W-:Y:S03]  /*db20*/  @!P5 HFMA2.BF16_V2 R217, -RZ.H0_H0, RZ.H0_H0, -R133.H0_H0 ;  /* 0x200000ffffd9d231 */ /* 0x010fe60000340985 */
[----:B------:R-:W-:Y:S01]  /*db30*/  @!P4 STL.S16 [R1+0x4], R218 ;  /* 0x000004da0100c387 */ /* 0x000fe20000100600 */
[----:B------:R-:W-:Y:S03]  /*db40*/  PRMT R23, R218, 0x7610, R23 ;  /* 0x00007610da177816 */ /* 0x000fe60000000017 */
[----:B------:R-:W-:Y:S01]  /*db50*/  @!P5 STL.S16 [R1], R217 ;  /* 0x000000d90100d387 */ /* 0x000fe20000100600 */
[----:B------:R-:W-:Y:S02]  /*db60*/  PRMT R9, R217, 0x7610, R9 ;  /* 0x00007610d9097816 */ /* 0x000fe40000000009 */
[----:B------:R-:W-:Y:S02]  /*db70*/  @!P4 PRMT R185, R23, 0x5410, RZ ;  /* 0x0000541017b9c816 */ /* 0x000fe400000000ff */
[----:B------:R-:W-:Y:S02]  /*db80*/  @!P5 PRMT R133, R9, 0x5410, RZ ;  /* 0x000054100985d816 */ /* 0x000fe400000000ff */
[----:B------:R-:W-:Y:S01]  /*db90*/  ISETP.LE.U32.AND P5, PT, R208, UR5, PT ;  /* 0x00000005d0007c0c */ /* 0x000fe2000bfa3070 */
[----:B------:R-:W-:Y:S01]  /*dba0*/  STG.E.U16 desc[UR30][R212.64+0x52], R185 ;  /* 0x000052b9d4007986 */ /* 0x000fe2000c10151e */
[----:B------:R-:W-:Y:S03]  /*dbb0*/  ISETP.LE.U32.AND P4, PT, R20, UR5, PT ;  /* 0x0000000514007c0c */ /* 0x000fe6000bf83070 */
[----:B------:R1:W-:Y:S04]  /*dbc0*/  STG.E.U16 desc[UR30][R210.64+0x60], R133 ;  /* 0x00006085d2007986 */ /* 0x0003e8000c10151e */
[----:B------:R-:W-:Y:S04]  /*dbd0*/  STG.E.U16 desc[UR30][R210.64+0x62], R2 ;  /* 0x00006202d2007986 */ /* 0x000fe8000c10151e */
[----:B------:R-:W-:Y:S01]  /*dbe0*/  STG.E.U16 desc[UR30][R212.64+0x60], R176 ;  /* 0x000060b0d4007986 */ /* 0x000fe2000c10151e */
[----:B------:R-:W-:Y:S02]  /*dbf0*/  @!P5 HFMA2.BF16_V2 R247, -RZ.H0_H0, RZ.H0_H0, -R0.H0_H0 ;  /* 0x200000fffff7d231 */ /* 0x000fe40000340900 */
[----:B------:R-:W-:Y:S01]  /*dc00*/  @!P4 HFMA2.BF16_V2 R251, -RZ.H0_H0, RZ.H0_H0, -R177.H0_H0 ;  /* 0x200000fffffbc231 */ /* 0x000fe200003409b1 */
[----:B------:R-:W-:Y:S02]  /*dc10*/  STG.E.U16 desc[UR30][R212.64+0x62], R135 ;  /* 0x00006287d4007986 */ /* 0x000fe4000c10151e */
[----:B------:R-:W-:Y:S02]  /*dc20*/  @!P5 PRMT R0, R247, 0x5410, RZ ;  /* 0x00005410f700d816 */ /* 0x000fe400000000ff */
[----:B------:R-:W-:Y:S01]  /*dc30*/  STG.E.U16 desc[UR30][R210.64+0x72], R134 ;  /* 0x00007286d2007986 */ /* 0x000fe2000c10151e */
[----:B------:R-:W-:Y:S03]  /*dc40*/  @!P4 PRMT R177, R251, 0x5410, RZ ;  /* 0x00005410fbb1c816 */ /* 0x000fe600000000ff */
[----:B------:R2:W-:Y:S04]  /*dc50*/  STG.E.U16 desc[UR30][R210.64+0x70], R0 ;  /* 0x00007000d2007986 */ /* 0x0005e8000c10151e */
[----:B------:R3:W-:Y:S01]  /*dc60*/  STG.E.U16 desc[UR30][R212.64+0x70], R177 ;  /* 0x000070b1d4007986 */ /* 0x0007e2000c10151e */
[----:B-1----:R-:W-:Y:S03]  /*dc70*/  IMAD.MOV.U32 R133, RZ, RZ, R3 ;  /* 0x000000ffff857224 */ /* 0x002fe600078e0003 */
[----:B------:R3:W-:Y:S01]  /*dc80*/  STG.E.U16 desc[UR30][R212.64+0x72], R8 ;  /* 0x00007208d4007986 */ /* 0x0007e2000c10151e */
[----:B--2---:R-:W-:Y:S01]  /*dc90*/  IADD3 R210, P0, R210, -0x80, RZ ;  /* 0xffffff80d2d27810 */ /* 0x004fe20007f1e0ff */
[----:B------:R-:W-:Y:S03]  /*dca0*/  IMAD.MOV.U32 R0, RZ, RZ, R132 ;  /* 0x000000ffff007224 */ /* 0x000fe600078e0084 */
[----:B------:R-:W-:Y:S01]  /*dcb0*/  IADD3.X R211, R211, -0x1, RZ, P0, !PT ;  /* 0xffffffffd3d37810 */ /* 0x000fe200007fe4ff */
[----:B------:R-:W-:Y:S08]  /*dcc0*/  @P2 BRA `(.L_x_1798) ;  /* 0xffffffac00ec2947 */ /* 0x000ff0000383ffff */
.L_x_1797:
        /* <DEDUP_REMOVED lines=28> */
[----:B------:R-:W-:Y:S02]  /*de90*/  LEA R168, R7, R6, 0x9 ;  /* 0x0000000607a87211 */ /* 0x000fe400078e48ff */
[----:B------:R-:W-:-:S03]  /*dea0*/  R2P PR, R22, 0x6 ;  /* 0x0000000616007804 */ /* 0x000fc60000000000 */
[----:B------:R-:W2:Y:S01]  /*deb0*/  @P0 MUFU.RCP R4, R237 ;  /* 0x000000ed00040308 */ /* 0x000ea20000001000 */
        /* <DEDUP_REMOVED lines=139> */
[----:B------:R-:W-:-:S02]  /*e770*/  F2FP.BF16.F32.PACK_AB R6, R6, R164 ;  /* 0x000000a40606723e */ /* 0x000fc400000010ff */
[----:B------:R-:W-:Y:S02]  /*e780*/  F2FP.BF16.F32.PACK_AB R45, R45, R4 ;  /* 0x000000042d2d723e */ /* 0x000fe400000010ff */
[----:B------:R-:W-:Y:S01]  /*e790*/  LEA R0, R0, UR4, 0x1 ;  /* 0x0000000400007c11 */ /* 0x000fe2000f8e08ff */
[----:B------:R-:W-:Y:S01]  /*e7a0*/  @UP0 ULDC.64 UR4, c[0x0][0x298] ;  /* 0x0000a60000040ab9 */ /* 0x000fe20000000a00 */
[----:B------:R-:W-:Y:S01]  /*e7b0*/  MOV R4, 0x20 ;  /* 0x0000002000047802 */ /* 0x000fe20000000f00 */
[----:B------:R-:W-:Y:S01]  /*e7c0*/  @UP0 UIMAD.WIDE.U32 UR8, UR16, UR4, URZ ;  /* 0x00000004100802a5 */ /* 0x000fe2000f8e003f */
[----:B------:R-:W-:Y:S01]  /*e7d0*/  F2FP.BF16.F32.PACK_AB R5, R5, R166 ;  /* 0x000000a60505723e */ /* 0x000fe200000010ff */
[----:B------:R1:W-:Y:S01]  /*e7e0*/  STS [R0], R6 ;  /* 0x0000000600007388 */ /* 0x0003e20000000800 */
[----:B------:R-:W-:Y:S01]  /*e7f0*/  SEL R4, R4, 0xffffffe0, !P1 ;  /* 0xffffffe004047807 */ /* 0x000fe20004800000 */
[----:B------:R-:W-:Y:S01]  /*e800*/  @UP0 UIMAD UR7, UR16, UR5, UR9 ;  /* 0x00000005100702a4 */ /* 0x000fe2000f8e0209 */
[----:B------:R-:W-:Y:S01]  /*e810*/  IADD3 R2, R0, -0x10, RZ ;  /* 0xfffffff000027810 */ /* 0x000fe20007ffe0ff */
[----:B------:R2:W-:Y:S01]  /*e820*/  STS [R0+0x400], R5 ;  /* 0x0004000500007388 */ /* 0x0005e20000000800 */
[----:B------:R-:W-:-:S02]  /*e830*/  F2FP.BF16.F32.PACK_AB R7, R7, R160 ;  /* 0x000000a00707723e */ /* 0x000fc400000010ff */
[----:B------:R-:W-:Y:S02]  /*e840*/  F2FP.BF16.F32.PACK_AB R9, R9, R162 ;  /* 0x000000a20909723e */ /* 0x000fe400000010ff */
[----:B------:R-:W-:Y:S02]  /*e850*/  @P4 IADD3 R2, R0, 0x10, RZ ;  /* 0x0000001000024810 */ /* 0x000fe40007ffe0ff */
[----:B------:R-:W-:Y:S02]  /*e860*/  F2FP.BF16.F32.PACK_AB R8, R8, R156 ;  /* 0x0000009c0808723e */ /* 0x000fe400000010ff */
[----:B------:R-:W-:Y:S01]  /*e870*/  F2FP.BF16.F32.PACK_AB R11, R11, R158 ;  /* 0x0000009e0b0b723e */ /* 0x000fe200000010ff */
[----:B------:R3:W-:Y:S01]  /*e880*/  STS [R2], R7 ;  /* 0x0000000702007388 */ /* 0x0007e20000000800 */
[----:B------:R-:W-:Y:S02]  /*e890*/  F2FP.BF16.F32.PACK_AB R10, R10, R152 ;  /* 0x000000980a0a723e */ /* 0x000fe400000010ff */
[----:B------:R-:W-:Y:S01]  /*e8a0*/  F2FP.BF16.F32.PACK_AB R13, R13, R154 ;  /* 0x0000009a0d0d723e */ /* 0x000fe200000010ff */
[----:B------:R4:W-:Y:S01]  /*e8b0*/  STS [R2+0x400], R9 ;  /* 0x0004000902007388 */ /* 0x0009e20000000800 */
[----:B------:R-:W-:-:S02]  /*e8c0*/  F2FP.BF16.F32.PACK_AB R12, R12, R148 ;  /* 0x000000940c0c723e */ /* 0x000fc400000010ff */
[----:B------:R-:W-:Y:S02]  /*e8d0*/  F2FP.BF16.F32.PACK_AB R15, R15, R150 ;  /* 0x000000960f0f723e */ /* 0x000fe400000010ff */
[----:B------:R-:W-:Y:S02]  /*e8e0*/  F2FP.BF16.F32.PACK_AB R14, R14, R144 ;  /* 0x000000900e0e723e */ /* 0x000fe400000010ff */
[----:B-1----:R-:W-:Y:S02]  /*e8f0*/  MOV R6, 0x40 ;  /* 0x0000004000067802 */ /* 0x002fe40000000f00 */
[----:B------:R-:W-:Y:S02]  /*e900*/  F2FP.BF16.F32.PACK_AB R20, R20, R146 ;  /* 0x000000921414723e */ /* 0x000fe400000010ff */
[----:B--2---:R-:W-:Y:S02]  /*e910*/  IADD3 R5, R0, R4, RZ ;  /* 0x0000000400057210 */ /* 0x004fe40007ffe0ff */
[----:B------:R-:W-:-:S02]  /*e920*/  SEL R6, R6, 0xffffffc0, !P2 ;  /* 0xffffffc006067807 */ /* 0x000fc40005000000 */
[----:B------:R-:W-:Y:S01]  /*e930*/  IADD3 R4, R4, R2, RZ ;  /* 0x0000000204047210 */ /* 0x000fe20007ffe0ff */
[----:B------:R1:W-:Y:S01]  /*e940*/  STS [R5], R8 ;  /* 0x0000000805007388 */ /* 0x0003e20000000800 */
[----:B------:R-:W-:Y:S02]  /*e950*/  F2FP.BF16.F32.PACK_AB R19, R19, R140 ;  /* 0x0000008c1313723e */ /* 0x000fe400000010ff */
[----:B------:R-:W-:Y:S01]  /*e960*/  F2FP.BF16.F32.PACK_AB R18, R18, R142 ;  /* 0x0000008e1212723e */ /* 0x000fe200000010ff */
[----:B------:R-:W-:Y:S01]  /*e970*/  STS [R5+0x400], R11 ;  /* 0x0004000b05007388 */ /* 0x000fe20000000800 */
[----:B---3--:R-:W-:Y:S02]  /*e980*/  IADD3 R7, R5, R6, RZ ;  /* 0x0000000605077210 */ /* 0x008fe40007ffe0ff */
[----:B------:R-:W-:Y:S01]  /*e990*/  F2FP.BF16.F32.PACK_AB R17, R17, R136 ;  /* 0x000000881111723e */ /* 0x000fe200000010ff */
[----:B------:R-:W-:Y:S01]  /*e9a0*/  STS [R4], R10 ;  /* 0x0000000a04007388 */ /* 0x000fe20000000800 */
[----:B----4-:R-:W-:-:S02]  /*e9b0*/  IADD3 R9, R0, R6, RZ ;  /* 0x0000000600097210 */ /* 0x010fc40007ffe0ff */
[----:B------:R-:W-:Y:S01]  /*e9c0*/  F2FP.BF16.F32.PACK_AB R16, R16, R138 ;  /* 0x0000008a1010723e */ /* 0x000fe200000010ff */
[----:B------:R-:W-:Y:S01]  /*e9d0*/  STS [R4+0x400], R13 ;  /* 0x0004000d04007388 */ /* 0x000fe20000000800 */
[----:B------:R-:W-:Y:S02]  /*e9e0*/  PLOP3.LUT P1, PT, PT, PT, UP0, 0x80, 0x0 ;  /* 0x000000000000781c */ /* 0x000fe40003f2f008 */
[----:B------:R-:W-:Y:S01]  /*e9f0*/  F2FP.BF16.F32.PACK_AB R49, R49, R46 ;  /* 0x0000002e3131723e */ /* 0x000fe200000010ff */
[----:B------:R-:W-:Y:S01]  /*ea00*/  STS [R9], R12 ;  /* 0x0000000c09007388 */ /* 0x000fe20000000800 */
[----:B------:R-:W-:Y:S02]  /*ea10*/  F2FP.BF16.F32.PACK_AB R54, R30, R135 ;  /* 0x000000871e36723e */ /* 0x000fe400000010ff */
[----:B------:R-:W-:Y:S01]  /*ea20*/  F2FP.BF16.F32.PACK_AB R53, R53, R38 ;  /* 0x000000263535723e */ /* 0x000fe200000010ff */
[----:B------:R-:W-:Y:S01]  /*ea30*/  STS [R9+0x400], R15 ;  /* 0x0004000f09007388 */ /* 0x000fe20000000800 */
[----:B------:R-:W-:-:S02]  /*ea40*/  F2FP.BF16.F32.PACK_AB R52, R28, R134 ;  /* 0x000000861c34723e */ /* 0x000fc400000010ff */
[----:B------:R-:W-:Y:S02]  /*ea50*/  F2FP.BF16.F32.PACK_AB R50, R26, R133 ;  /* 0x000000851a32723e */ /* 0x000fe400000010ff */
[----:B-1----:R-:W-:Y:S02]  /*ea60*/  IADD3 R8, R6, R2, RZ ;  /* 0x0000000206087210 */ /* 0x002fe40007ffe0ff */
[----:B------:R-:W-:Y:S02]  /*ea70*/  IADD3 R6, R4, R6, RZ ;  /* 0x0000000604067210 */ /* 0x000fe40007ffe0ff */
[----:B------:R-:W-:Y:S01]  /*ea80*/  F2FP.BF16.F32.PACK_AB R48, R48, R40 ;  /* 0x000000283030723e */ /* 0x000fe200000010ff */
[----:B------:R-:W-:Y:S01]  /*ea90*/  STS [R8], R14 ;  /* 0x0000000e08007388 */ /* 0x000fe20000000800 */
[----:B------:R-:W-:Y:S02]  /*eaa0*/  F2FP.BF16.F32.PACK_AB R47, R47, R21 ;  /* 0x000000152f2f723e */ /* 0x000fe400000010ff */
[----:B------:R-:W-:Y:S01]  /*eab0*/  F2FP.BF16.F32.PACK_AB R46, R24, R36 ;  /* 0x00000024182e723e */ /* 0x000fe200000010ff */
[----:B------:R1:W-:Y:S01]  /*eac0*/  STS [R8+0x400], R20 ;  /* 0x0004001408007388 */ /* 0x0003e20000000800 */
[----:B------:R-:W-:-:S02]  /*ead0*/  F2FP.BF16.F32.PACK_AB R43, R43, R58 ;  /* 0x0000003a2b2b723e */ /* 0x000fc400000010ff */
[----:B------:R-:W-:Y:S01]  /*eae0*/  F2FP.BF16.F32.PACK_AB R60, R60, R32 ;  /* 0x000000203c3c723e */ /* 0x000fe200000010ff */
[----:B------:R2:W-:Y:S01]  /*eaf0*/  STS [R7], R19 ;  /* 0x0000001307007388 */ /* 0x0005e20000000800 */
[----:B------:R-:W-:Y:S02]  /*eb00*/  F2FP.BF16.F32.PACK_AB R44, R44, R34 ;  /* 0x000000222c2c723e */ /* 0x000fe400000010ff */
[----:B------:R-:W-:Y:S01]  /*eb10*/  F2FP.BF16.F32.PACK_AB R59, R59, R62 ;  /* 0x0000003e3b3b723e */ /* 0x000fe200000010ff */
[----:B------:R2:W-:Y:S01]  /*eb20*/  STS [R7+0x400], R18 ;  /* 0x0004001207007388 */ /* 0x0005e20000000800 */
[----:B------:R-:W-:Y:S02]  /*eb30*/  F2FP.BF16.F32.PACK_AB R58, R65, R64 ;  /* 0x00000040413a723e */ /* 0x000fe400000010ff */
[----:B------:R-:W-:Y:S01]  /*eb40*/  F2FP.BF16.F32.PACK_AB R57, R57, R66 ;  /* 0x000000423939723e */ /* 0x000fe200000010ff */
[----:B------:R2:W-:Y:S01]  /*eb50*/  STS [R6], R17 ;  /* 0x0000001106007388 */ /* 0x0005e20000000800 */
        /* <DEDUP_REMOVED lines=23> */
[----:B-1----:R-:W-:Y:S01]  /*ecd0*/  F2FP.BF16.F32.PACK_AB R20, R113, R112 ;  /* 0x000000707114723e */ /* 0x002fe200000010ff */
[----:B--2---:R-:W-:Y:S06]  /*ece0*/  @P1 BRA `(.L_x_1801) ;  /* 0x00000000001c1947 */ /* 0x004fec0003800000 */
[----:B------:R-:W1:Y:S01]  /*ecf0*/  S2UR UR7, SR_CTAID.Y ;  /* 0x00000000000779c3 */ /* 0x000e620000002600 */
[----:B------:R-:W-:Y:S01]  /*ed00*/  ULDC.64 UR4, c[0x0][0x290] ;  /* 0x0000a40000047ab9 */ /* 0x000fe20000000a00 */
[----:B-1----:R-:W-:Y:S02]  /*ed10*/  USHF.R.S32.HI UR6, URZ, 0x1f, UR7 ;  /* 0x0000001f3f067899 */ /* 0x002fe40008011407 */
[----:B------:R-:W-:Y:S02]  /*ed20*/  UIMAD.WIDE.U32 UR8, UR7, UR4, URZ ;  /* 0x00000004070872a5 */ /* 0x000fe4000f8e003f */
[----:B------:R-:W-:-:S04]  /*ed30*/  UIMAD UR6, UR6, UR4, URZ ;  /* 0x00000004060672a4 */ /* 0x000fc8000f8e023f */
[----:B------:R-:W-:-:S04]  /*ed40*/  UIMAD UR5, UR7, UR5, UR6 ;  /* 0x00000005070572a4 */ /* 0x000fc8000f8e0206 */
[----:B------:R-:W-:-:S12]  /*ed50*/  UIADD3 UR7, UR9, UR5, URZ ;  /* 0x0000000509077290 */ /* 0x000fd8000fffe03f */
.L_x_1801:
        /* <DEDUP_REMOVED lines=24> */
.L_x_1802:
        /* <DEDUP_REMOVED lines=44> */
[----:B------:R1:W-:Y:S04]  /*f1a0*/  STS [R5+0xc000], R22 ;  /* 0x00c0001605007388 */ /* 0x0003e80000000800 */
[----:B------:R-:W-:Y:S01]  /*f1b0*/  STS [R5+0xc400], R21 ;  /* 0x00c4001505007388 */ /* 0x000fe20000000800 */
[----:B--2---:R-:W2:Y:S03]  /*f1c0*/  @!P4 LDC R27, c[0x0][0x270] ;  /* 0x00009c00ff1bcb82 */ /* 0x004ea60000000800 */
[----:B------:R-:W-:Y:S04]  /*f1d0*/  STS [R4+0xc000], R20 ;  /* 0x00c0001404007388 */ /* 0x000fe80000000800 */
[----:B------:R-:W-:Y:S01]  /*f1e0*/  STS [R4+0xc400], R19 ;  /* 0x00c4001304007388 */ /* 0x000fe20000000800 */
[----:B---3--:R-:W-:-:S03]  /*f1f0*/  @P4 IMAD.MOV.U32 R0, RZ, RZ, 0x1 ;  /* 0x00000001ff004424 */ /* 0x008fc600078e00ff */
[----:B------:R3:W-:Y:S04]  /*f200*/  STS [R9+0xc000], R18 ;  /* 0x00c0001209007388 */ /* 0x0007e80000000800 */
[----:B------:R3:W-:Y:S01]  /*f210*/  STS [R9+0xc400], R17 ;  /* 0x00c4001109007388 */ /* 0x0007e20000000800 */
[----:B----4-:R-:W4:Y:S03]  /*f220*/  @P3 MUFU.LG2 R2, R236 ;  /* 0x000000ec00023308 */ /* 0x010f260000000c00 */
[----:B------:R4:W-:Y:S01]  /*f230*/  STS [R8+0xc000], R16 ;  /* 0x00c0001008007388 */ /* 0x0009e20000000800 */
[----:B-1----:R-:W1:Y:S03]  /*f240*/  @P4 LDC.64 R22, c[0x0][0x2c0] ;  /* 0x0000b000ff164b82 */ /* 0x002e660000000a00 */
[----:B------:R4:W-:Y:S01]  /*f250*/  STS [R8+0xc400], R13 ;  /* 0x00c4000d08007388 */ /* 0x0009e20000000800 */
[----:B--2---:R-:W-:-:S03]  /*f260*/  @!P4 IMAD R0, R10, R27, RZ ;  /* 0x0000001b0a00c224 */ /* 0x004fc600078e02ff */
[----:B------:R-:W-:Y:S04]  /*f270*/  STS [R7+0xc000], R12 ;  /* 0x00c0000c07007388 */ /* 0x000fe80000000800 */
[----:B------:R2:W-:Y:S04]  /*f280*/  STS [R7+0xc400], R11 ;  /* 0x00c4000b07007388 */ /* 0x0005e80000000800 */
[----:B------:R-:W-:Y:S01]  /*f290*/  STS [R6+0xc000], R34 ;  /* 0x00c0002206007388 */ /* 0x000fe20000000800 */
[----:B---3--:R-:W-:-:S03]  /*f2a0*/  LEA.HI R18, R171, R169, RZ, 0x3 ;  /* 0x000000a9ab127211 */ /* 0x008fc600078f18ff */
[----:B------:R3:W-:Y:S01]  /*f2b0*/  STS [R6+0xc400], R33 ;  /* 0x00c4002106007388 */ /* 0x0007e20000000800 */
[----:B------:R-:W-:Y:S01]  /*f2c0*/  SHF.R.S32.HI R5, RZ, 0x3, R18 ;  /* 0x00000003ff057819 */ /* 0x000fe20000011412 */
[----:B------:R-:W3:Y:S01]  /*f2d0*/  @P0 MUFU.LG2 R9, R237 ;  /* 0x000000ed00090308 */ /* 0x000ee20000000c00 */
[----:B------:R-:W-:Y:S01]  /*f2e0*/  BAR.SYNC.DEFER_BLOCKING 0x0 ;  /* 0x0000000000007b1d */ /* 0x000fe20000010000 */
[----:B-1----:R-:W-:Y:S01]  /*f2f0*/  @P4 IMAD R4, R23, R22, RZ ;  /* 0x0000001617044224 */ /* 0x002fe200078e02ff */
[----:B------:R-:W-:Y:S01]  /*f300*/  ISETP.GE.AND P2, PT, R5, UR6, PT ;  /* 0x0000000605007c0c */ /* 0x000fe2000bf46270 */
[----:B------:R-:W-:Y:S02]  /*f310*/  @!P4 IMAD.MOV.U32 R4, RZ, RZ, R10 ;  /* 0x000000ffff04c224 */ /* 0x000fe400078e000a */
[----:B----4-:R-:W-:Y:S01]  /*f320*/  @P3 FMUL.FTZ R5, R2, 0.69314718246459960938 ;  /* 0x3f31721802053820 */ /* 0x010fe20000410000 */
[----:B------:R-:W-:Y:S02]  /*f330*/  IMAD.MOV.U32 R16, RZ, RZ, 0x7f800000 ;  /* 0x7f800000ff107424 */ /* 0x000fe400078e00ff */
[----:B------:R-:W1:Y:S01]  /*f340*/  @P4 LDC R8, c[0x0][0x2c0] ;  /* 0x0000b000ff084b82 */ /* 0x000e620000000800 */
[----:B------:R-:W-:Y:S01]  /*f350*/  IMAD.MOV.U32 R13, RZ, RZ, 0x7f800000 ;  /* 0x7f800000ff0d7424 */ /* 0x000fe200078e00ff */
[----:B------:R-:W4:Y:S01]  /*f360*/  S2R R24, SR_CTAID.Y ;  /* 0x0000000000187919 */ /* 0x000f220000002600 */
[----:B------:R-:W1:Y:S01]  /*f370*/  S2R R19, SR_CTAID.Z ;  /* 0x0000000000137919 */ /* 0x000e620000002700 */
[----:B--2---:R-:W-:-:S04]  /*f380*/  LEA.HI.SX32 R11, R18, 0x40, 0x1d ;  /* 0x00000040120b7811 */ /* 0x004fc800078feaff */
[----:B------:R-:W2:Y:S01]  /*f390*/  @P3 LDC R7, c[0x0][0x2e8] ;  /* 0x0000ba00ff073b82 */ /* 0x000ea20000000800 */
[----:B------:R-:W1:Y:S01]  /*f3a0*/  S2R R20, SR_TID.X ;  /* 0x0000000000147919 */ /* 0x000e620000002100 */
[----:B------:R-:W-:Y:S02]  /*f3b0*/  ISETP.GE.AND P6, PT, R11, UR6, PT ;  /* 0x000000060b007c0c */ /* 0x000fe4000bfc6270 */
[----:B---3--:R-:W-:-:S04]  /*f3c0*/  LEA.HI.SX32 R6, R18, 0x20, 0x1d ;  /* 0x0000002012067811 */ /* 0x008fc800078feaff */
[----:B------:R-:W3:Y:S01]  /*f3d0*/  @P0 LDC R10, c[0x0][0x2e8] ;  /* 0x0000ba00ff0a0b82 */ /* 0x000ee20000000800 */
[----:B------:R1:W1:Y:S01]  /*f3e0*/  LDS.128 R32, [R207+0x3000] ;  /* 0x00300000cf207984 */ /* 0x0002620000000c00 */
[----:B------:R-:W-:Y:S02]  /*f3f0*/  ISETP.GE.AND P1, PT, R6, UR6, PT ;  /* 0x0000000606007c0c */ /* 0x000fe4000bf26270 */
[----:B------:R-:W-:Y:S01]  /*f400*/  LOP3.LUT R6, R170, 0xffffffe0, RZ, 0xc0, !PT ;  /* 0xffffffe0aa067812 */ /* 0x000fe200078ec0ff */
[----:B------:R-:W-:-:S04]  /*f410*/  @!P4 IMAD.MOV.U32 R8, RZ, RZ, 0x1 ;  /* 0x00000001ff08c424 */ /* 0x000fc800078e00ff */
[----:B------:R-:W-:-:S05]  /*f420*/  IMAD.IADD R6, R169, 0x1, -R6 ;  /* 0x00000001a9067824 */ /* 0x000fca00078e0a06 */
[----:B------:R-:W-:Y:S01]  /*f430*/  LOP3.LUT P4, RZ, R6, 0x3, RZ, 0xc0, !PT ;  /* 0x0000000306ff7812 */ /* 0x000fe2000788c0ff */
[----:B--2---:R-:W-:Y:S01]  /*f440*/  @P3 FFMA.FTZ R16, R132, R7, R5 ;  /* 0x0000000784103223 */ /* 0x004fe20000010005 */
[----:B------:R-:W-:Y:S01]  /*f450*/  @P0 FMUL.FTZ R6, R9, 0.69314718246459960938 ;  /* 0x3f31721809060820 */ /* 0x000fe20000410000 */
[----:B----4-:R-:W-:-:S05]  /*f460*/  IMAD R0, R24, R0, RZ ;  /* 0x0000000018007224 */ /* 0x010fca00078e02ff */
[----:B------:R-:W-:Y:S01]  /*f470*/  SEL R2, R0, RZ, !P5 ;  /* 0x000000ff00027207 */ /* 0x000fe20006800000 */
[----:B-1----:R-:W-:Y:S02]  /*f480*/  IMAD R0, R8, UR4, RZ ;  /* 0x0000000408007c24 */ /* 0x002fe4000f8e02ff */
[----:B---3--:R-:W-:Y:S01]  /*f490*/  @P0 FFMA.FTZ R13, R3, R10, R6 ;  /* 0x0000000a030d0223 */ /* 0x008fe20000010006 */
[----:B------:R-:W-:Y:S01]  /*f4a0*/  SHF.R.S32.HI R17, RZ, 0x1f, R20 ;  /* 0x0000001fff117819 */ /* 0x000fe20000011414 */
[----:B------:R-:W-:Y:S01]  /*f4b0*/  IMAD R2, R19, R4, R2 ;  /* 0x0000000413027224 */ /* 0x000fe200078e0202 */
[----:B------:R-:W-:Y:S01]  /*f4c0*/  LOP3.LUT R4, R18, 0xfffffff8, RZ, 0xc0, !PT ;  /* 0xfffffff812047812 */ /* 0x000fe200078ec0ff */
[----:B------:R-:W-:Y:S01]  /*f4d0*/  IMAD.SHL.U32 R0, R0, 0x80, RZ ;  /* 0x0000008000007824 */ /* 0x000fe200078e00ff */
[----:B------:R-:W-:-:S04]  /*f4e0*/  LEA.HI R17, R17, R20, RZ, 0x3 ;  /* 0x0000001411117211 */ /* 0x000fc800078f18ff */
        /* <DEDUP_REMOVED lines=38> */
.L_x_1804:
[----:B------:R-:W-:Y:S05]  /*f750*/  BSYNC B0 ;  /* 0x0000000000007941 */ /* 0x000fea0003800000 */
.L_x_1803:
[----:B------:R2:W5:Y:S04]  /*f760*/  LDL R30, [R1+0x84] ;  /* 0x00008400011e7983 */ /* 0x0005680000100800 */
[----:B------:R2:W5:Y:S04]  /*f770*/  LDL R31, [R1+0x7c] ;  /* 0x00007c00011f7983 */ /* 0x0005680000100800 */
[----:B------:R2:W5:Y:S01]  /*f780*/  LDL R36, [R1+0x80] ;  /* 0x0000800001247983 */ /* 0x0005620000100800 */
[----:B------:R-:W-:Y:S01]  /*f790*/  IMAD.SHL.U32 R28, R14, 0x8, RZ ;  /* 0x000000080e1c7824 */ /* 0x000fe200078e00ff */
[----:B-1----:R-:W-:Y:S01]  /*f7a0*/  SHF.R.S32.HI R2, RZ, 0x3, R17 ;  /* 0x00000003ff027819 */ /* 0x002fe20000011411 */
[----:B------:R-:W-:Y:S01]  /*f7b0*/  ULDC.64 UR4, c[0x0][0x2a0] ;  /* 0x0000a80000047ab9 */ /* 0x000fe20000000a00 */
[----:B------:R-:W-:Y:S01]  /*f7c0*/  SHF.R.S32.HI R8, RZ, 0x1f, R19 ;  /* 0x0000001fff087819 */ /* 0x000fe20000011413 */
[----:B------:R-:W-:Y:S01]  /*f7d0*/  IMAD.U32 R0, RZ, RZ, UR17 ;  /* 0x00000011ff007e24 */ /* 0x000fe2000f8e00ff */
[----:B------:R-:W-:Y:S01]  /*f7e0*/  IADD3 R6, P0, R28, UR8, RZ ;  /* 0x000000081c067c10 */ /* 0x000fe2000ff1e0ff */
[----:B------:R2:W1:Y:S01]  /*f7f0*/  LDS.128 R24, [R207] ;  /* 0x00000000cf187984 */ /* 0x0004620000000c00 */
[----:B------:R-:W-:Y:S01]  /*f800*/  LEA.HI.SX32 R4, R18, 0x60, 0x1d ;  /* 0x0000006012047811 */ /* 0x000fe200078feaff */
[----:B------:R-:W-:Y:S01]  /*f810*/  IMAD R8, R8, UR4, RZ ;  /* 0x0000000408087c24 */ /* 0x000fe2000f8e02ff */
[--C-:B------:R-:W-:Y:S01]  /*f820*/  SHF.R.S32.HI R3, RZ, 0x1f, R2.reuse ;  /* 0x0000001fff037819 */ /* 0x100fe20000011402 */
[----:B------:R2:W3:Y:S01]  /*f830*/  LDS.128 R20, [R207+0x4000] ;  /* 0x00400000cf147984 */ /* 0x0004e20000000c00 */
[----:B------:R-:W-:Y:S01]  /*f840*/  LEA.HI.X.SX32 R7, R28, UR7, 0x1, P0 ;  /* 0x000000071c077c11 */ /* 0x000fe200080f0eff */
[----:B------:R-:W-:Y:S01]  /*f850*/  BSSY B0, `(.L_x_1805) ;  /* 0x000001b000007945 */ /* 0x000fe20003800000 */
[----:B------:R-:W-:Y:S01]  /*f860*/  ISETP.GE.AND P5, PT, R4, UR6, PT ;  /* 0x0000000604007c0c */ /* 0x000fe2000bfa6270 */
[----:B------:R-:W-:Y:S01]  /*f870*/  IMAD.WIDE R4, R0, 0x80, R2 ;  /* 0x0000008000047825 */ /* 0x000fe200078e0202 */
[----:B------:R2:W4:Y:S03]  /*f880*/  LDS.128 R12, [R207+0xc000] ;  /* 0x00c00000cf0c7984 */ /* 0x0005260000000c00 */
[----:B------:R-:W-:-:S02]  /*f890*/  IMAD R0, R19, UR5, R8 ;  /* 0x0000000513007c24 */ /* 0x000fc4000f8e0208 */
        /* <DEDUP_REMOVED lines=22> */
.L_x_1806:
[----:B------:R-:W-:Y:S05]  /*fa00*/  BSYNC B0 ;  /* 0x0000000000007941 */ /* 0x000fea0003800000 */
.L_x_1805:
        /* <DEDUP_REMOVED lines=27> */
.L_x_1808:
[----:B------:R-:W-:Y:S05]  /*fbc0*/  BSYNC B0 ;  /* 0x0000000000007941 */ /* 0x000fea0003800000 */
.L_x_1807:
        /* <DEDUP_REMOVED lines=27> */
.L_x_1810:
[----:B------:R-:W-:Y:S05]  /*fd80*/  BSYNC B0 ;  /* 0x0000000000007941 */ /* 0x000fea0003800000 */
.L_x_1809:
        /* <DEDUP_REMOVED lines=27> */
.L_x_1775:
        /* <DEDUP_REMOVED lines=43> */
.L_x_1811:
        /* <DEDUP_REMOVED lines=47> */
.L_x_1813:
[----:B------:R-:W-:Y:S05]  /*104e0*/  BSYNC B0 ;  /* 0x0000000000007941 */ /* 0x000fea0003800000 */
.L_x_1812:
        /* <DEDUP_REMOVED lines=25> */
.L_x_1815:
[----:B------:R-:W-:Y:S05]  /*10680*/  BSYNC B0 ;  /* 0x0000000000007941 */ /* 0x000fea0003800000 */
.L_x_1814:
        /* <DEDUP_REMOVED lines=24> */
.L_x_1817:
[----:B------:R-:W-:Y:S05]  /*10810*/  BSYNC B0 ;  /* 0x0000000000007941 */ /* 0x000fea0003800000 */
.L_x_1816:
        /* <DEDUP_REMOVED lines=27> */
.L_x_1819:
[----:B------:R-:W-:Y:S05]  /*109d0*/  BSYNC B0 ;  /* 0x0000000000007941 */ /* 0x000fea0003800000 */
.L_x_1818:
        /* <DEDUP_REMOVED lines=10> */
.L_x_1821:
[----:B------:R-:W-:Y:S05]  /*10a80*/  BSYNC B0 ;  /* 0x0000000000007941 */ /* 0x000fea0003800000 */
.L_x_1820:
        /* <DEDUP_REMOVED lines=10> */
.L_x_1823:
[----:B------:R-:W-:Y:S05]  /*10b30*/  BSYNC B0 ;  /* 0x0000000000007941 */ /* 0x000fea0003800000 */
.L_x_1822:
        /* <DEDUP_REMOVED lines=10> */
.L_x_1825:
[----:B------:R-:W-:Y:S05]  /*10be0*/  BSYNC B0 ;  /* 0x0000000000007941 */ /* 0x000fea0003800000 */
.L_x_1824:
        /* <DEDUP_REMOVED lines=10> */
.L_x_1826:
        /* <DEDUP_REMOVED lines=15> */
.L_x_2420:


//--------------------- .text._ZN5flash16flash_fwd_kernelI23Flash_fwd_kernel_traitsILi256ELi128ELi64ELi8ELb0ELb0EN7cutlass10bfloat16_tE19Flash_kernel_traitsILi256ELi128ELi64ELi8ES3_EELb0ELb0ELb0ELb0ELb0ELb0ELb1ELb0EEEvNS_16Flash_fwd_paramsE --------------------------
	.section	.text._ZN5flash16flash_fwd_kernelI23Flash_fwd_kernel_traitsILi256ELi128ELi64ELi8ELb0ELb0EN7cutlass10bfloat16_tE19Flash_kernel_traitsILi256ELi128ELi64ELi8ES3_EELb0ELb0ELb0ELb0ELb0ELb0ELb1ELb0EEEvNS_16Flash_fwd_paramsE,"ax",@progbits
	.align	128
        .global         _ZN5flash16flash_fwd_kernelI23Flash_fwd_kernel_traitsILi256ELi128ELi64ELi8ELb0ELb0EN7cutlass10bfloat16_tE19Flash_kernel_traitsILi256ELi128ELi64ELi8ES3_EELb0ELb0ELb0ELb0ELb0ELb0ELb1ELb0EEEvNS_16Flash_fwd_paramsE
        .type           _ZN5flash16flash_fwd_kernelI23Flash_fwd_kernel_traitsILi256ELi128ELi64ELi8ELb0ELb0EN7cutlass10bfloat16_tE19Flash_kernel_traitsILi256ELi128ELi64ELi8ES3_EELb0ELb0ELb0ELb0ELb0ELb0ELb1ELb0EEEvNS_16Flash_fwd_paramsE,@function
        .size           _ZN5flash16flash_fwd_kernelI23Flash_fwd_kernel_traitsILi256ELi128ELi64ELi8ELb0ELb0EN7cutlass10bfloat16_tE19Flash_kernel_traitsILi256ELi128ELi64ELi8ES3_EELb0ELb0ELb0ELb0ELb0ELb0ELb1ELb0EEEvNS_16Flash_fwd_paramsE,(.L_x_2421 - _ZN5flash16flash_fwd_kernelI23Flash_fwd_kernel_traitsILi256ELi128ELi64ELi8ELb0ELb0EN7cutlass10bfloat16_tE19Flash_kernel_traitsILi256ELi128ELi64ELi8ES3_EELb0ELb0ELb0ELb0ELb0ELb0ELb1ELb0EEEvNS_16Flash_fwd_paramsE)
        .other          _ZN5flash16flash_fwd_kernelI23Flash_fwd_kernel_traitsILi256ELi128ELi64ELi8ELb0ELb0EN7cutlass10bfloat16_tE19Flash_kernel_traitsILi256ELi128ELi64ELi8ES3_EELb0ELb0ELb0ELb0ELb0ELb0ELb1ELb0EEEvNS_16Flash_fwd_paramsE,@"STO_CUDA_ENTRY STV_DEFAULT"
_ZN5flash16flash_fwd_kernelI23Flash_fwd_kernel_traitsILi256ELi128ELi64ELi8ELb0ELb0EN7cutlass10bfloat16_tE19Flash_kernel_traitsILi256ELi128ELi64ELi8ES3_EELb0ELb0ELb0ELb0ELb0ELb0ELb1ELb0EEEvNS_16Flash_fwd_paramsE:
.text._ZN5flash16flash_fwd_kernelI23Flash_fwd_kernel_traitsILi256ELi128ELi64ELi8ELb0ELb0EN7cutlass10bfloat16_tE19Flash_kernel_traitsILi256ELi128ELi64ELi8ES3_EELb0ELb0ELb0ELb0ELb0ELb0ELb1ELb0EEEvNS_16Flash_fwd_paramsE:
        /* <DEDUP_REMOVED lines=9> */
[----:B------:R-:W-:Y:S02]  /*0090*/  ULDC.U8 UR6, c[0x0][0x3c2] ;  /* 0x0000f08000067ab9 */ /* 0x000fe40000000000 */
[----:B------:R-:W-:Y:S01]  /*00a0*/  ULDC.64 UR8, c[0x0][0x2f0] ;  /* 0x0000bc0000087ab9 */ /* 0x000fe20000000a00 */
[----:B------:R-:W-:Y:S01]  /*00b0*/  PLOP3.LUT P0, PT, PT, PT, UP1, 0x80, 0x0 ;  /* 0x000000000000781c */ /* 0x000fe20003f0f018 */
[----:B------:R-:W-:Y:S01]  /*00c0*/  ULDC.64 UR4, c[0x0][0x2f8] ;  /* 0x0000be0000047ab9 */ /* 0x000fe20000000a00 */
[----:B------:R-:W-:Y:S01]  /*00d0*/  PLOP3.LUT P2, PT, PT, PT, UP2, 0x80, 0x0 ;  /* 0x000000000000781c */ /* 0x000fe20003f4f028 */
[----:B------:R-:W-:Y:S02]  /*00e0*/  UISETP.NE.AND UP3, UPT, UR6, URZ, UPT ;  /* 0x0000003f0600728c */ /* 0x000fe4000bf65270 */
[----:B------:R-:W-:Y:S01]  /*00f0*/  @UP1 ULDC.64 UR10, c[0x0][0x300] ;  /* 0x0000c000000a1ab9 */ /* 0x000fe20000000a00 */
[----:B------:R-:W-:Y:S01]  /*0100*/  UISETP.EQ.U32.AND UP0, UPT, UR4, URZ, UPT ;  /* 0x0000003f0400728c */ /* 0x000fe2000bf02070 */
[----:B------:R-:W-:-:S03]  /*0110*/  ULDC.64 UR26, c[0x0][0x208] ;  /* 0x00008200001a7ab9 */ /* 0x000fc60000000a00 */
[----:B------:R-:W-:Y:S02]  /*0120*/  UISETP.EQ.OR.EX UP0, UPT, UR5, URZ, !UP3, UP0 ;  /* 0x0000003f0500728c */ /* 0x000fe4000df02700 */
[----:B--2---:R-:W-:Y:S02]  /*0130*/  UIMAD.WIDE UR8, UR7, 0x4, UR8 ;  /* 0x00000004070878a5 */ /* 0x004fe4000f8e0208 */
        /* <DEDUP_REMOVED lines=36> */
.L_x_1827:
[----:B------:R-:W-:-:S05]  /*0380*/  ULDC UR8, c[0x0][0x2c8] ;  /* 0x0000b20000087ab9 */ /* 0x000fca0000000800 */
.L_x_1828:
        /* <DEDUP_REMOVED lines=60> */
.L_x_1830:
[----:B------:R-:W-:Y:S01]  /*0750*/  ULDC UR4, c[0x0][0x278] ;  /* 0x00009e0000047ab9 */ /* 0x000fe20000000800 */
[----:B------:R-:W1:Y:S01]  /*0760*/  S2R R2, SR_CTAID.Z ;  /* 0x0000000000027919 */ /* 0x000e620000002700 */
[----:B------:R-:W-:Y:S01]  /*0770*/  IMAD.U32 R0, RZ, RZ, UR4 ;  /* 0x00000004ff007e24 */ /* 0x000fe2000f8e00ff */
[----:B------:R-:W-:Y:S01]  /*0780*/  SHF.R.S32.HI R13, RZ, 0x1f, R4 ;  /* 0x0000001fff0d7819 */ /* 0x000fe20000011404 */
[----:B------:R-:W-:-:S03]  /*0790*/  IMAD.U32 R25, RZ, RZ, UR17 ;  /* 0x00000011ff197e24 */ /* 0x000fc6000f8e00ff */
[----:B------:R-:W-:Y:S02]  /*07a0*/  IABS R0, R0 ;  /* 0x0000000000007213 */ /* 0x000fe40000000000 */
[----:B------:R-:W-:Y:S02]  /*07b0*/  LEA.HI R5, R13, R4, RZ, 0x3 ;  /* 0x000000040d057211 */ /* 0x000fe400078f18ff */
[----:B------:R-:W-:Y:S02]  /*07c0*/  R2UR UR11, R0 ;  /* 0x00000000000b72ca */ /* 0x000fe400000e0000 */
[----:B------:R-:W-:Y:S02]  /*07d0*/  SHF.R.S32.HI R166, RZ, 0x3, R5 ;  /* 0x00000003ffa67819 */ /* 0x000fe40000011405 */
[----:B------:R-:W-:Y:S02]  /*07e0*/  LOP3.LUT R5, R5, 0xfffffff8, RZ, 0xc0, !PT ;  /* 0xfffffff805057812 */ /* 0x000fe400078ec0ff */
[----:B------:R-:W-:Y:S01]  /*07f0*/  SHF.R.S32.HI R167, RZ, 0x1f, R166 ;  /* 0x0000001fffa77819 */ /* 0x000fe200000114a6 */
[----:B------:R-:W-:-:S02]  /*0800*/  IMAD.SHL.U32 R9, R166, 0x40, RZ ;  /* 0x00000040a6097824 */ /* 0x000fc400078e00ff */
[----:B------:R-:W-:Y:S02]  /*0810*/  IMAD.IADD R5, R4, 0x1, -R5 ;  /* 0x0000000104057824 */ /* 0x000fe400078e0a05 */
[----:B------:R-:W-:Y:S01]  /*0820*/  IMAD.WIDE R24, R25, 0x80, R166 ;  /* 0x0000008019187825 */ /* 0x000fe200078e02a6 */
[----:B------:R-:W-:Y:S01]  /*0830*/  LOP3.LUT R9, R9, 0x1c0, RZ, 0xc0, !PT ;  /* 0x000001c009097812 */ /* 0x000fe200078ec0ff */
[----:B------:R-:W2:Y:S02]  /*0840*/  I2F.RP R3, UR11 ;  /* 0x0000000b00037d06 */ /* 0x000ea40008209400 */
[----:B------:R-:W-:Y:S01]  /*0850*/  IMAD.SHL.U32 R170, R5, 0x8, RZ ;  /* 0x0000000805aa7824 */ /* 0x000fe200078e00ff */
[----:B------:R-:W-:-:S04]  /*0860*/  SHF.R.U32.HI R242, RZ, 0x3, R9 ;  /* 0x00000003fff27819 */ /* 0x000fc80000011609 */
[--C-:B------:R-:W-:Y:S02]  /*0870*/  LOP3.LUT R7, R9, 0x38, R170.reuse, 0xf8, !PT ;  /* 0x0000003809077812 */ /* 0x100fe400078ef8aa */
[----:B-1----:R-:W-:Y:S02]  /*0880*/  IABS R2, R2 ;  /* 0x0000000200027213 */ /* 0x002fe40000000000 */
[----:B------:R-:W-:Y:S02]  /*0890*/  LOP3.LUT R242, R7, R242, RZ, 0x3c, !PT ;  /* 0x000000f207f27212 */ /* 0x000fe400078e3cff */
[----:B------:R-:W-:Y:S01]  /*08a0*/  R2UR UR5, R2 ;  /* 0x00000000020572ca */ /* 0x000fe200000e0000 */
[----:B--2---:R-:W1:Y:S01]  /*08b0*/  MUFU.RCP R0, R3 ;  /* 0x0000000300007308 */ /* 0x004e620000001000 */
[----:B------:R-:W-:Y:S02]  /*08c0*/  LEA.HI R7, R13, R4, RZ, 0x6 ;  /* 0x000000040d077211 */ /* 0x000fe400078f30ff */
[----:B------:R-:W-:-:S03]  /*08d0*/  SHF.R.S32.HI R171, RZ, 0x1f, R170 ;  /* 0x0000001fffab7819 */ /* 0x000fc600000114aa */
[----:B------:R-:W-:Y:S02]  /*08e0*/  IMAD.SHL.U32 R7, R7, 0x8, RZ ;  /* 0x0000000807077824 */ /* 0x000fe400078e00ff */
[----:B-1----:R-:W-:Y:S01]  /*08f0*/  VIADD R0, R0, 0xffffffe ;  /* 0x0ffffffe00007836 */ /* 0x002fe20000000000 */
[----:B------:R-:W-:-:S05]  /*0900*/  LEA.HI R3, R13, R4, RZ, 0x4 ;  /* 0x000000040d037211 */ /* 0x000fca00078f20ff */
        /* <DEDUP_REMOVED lines=10> */
[----:B------:R-:W-:Y:S01]  /*09b0*/  SHF.R.S32.HI R0, RZ, 0x1f, R3 ;  /* 0x0000001fff007819 */ /* 0x000fe20000011403 */
[----:B------:R-:W-:Y:S02]  /*09c0*/  UMOV UR14, URZ ;  /* 0x0000003f000e7c82 */ /* 0x000fe40008000000 */
[----:B------:R-:W-:Y:S01]  /*09d0*/  UIMAD.WIDE.U32 UR14, UR15, UR19, UR14 ;  /* 0x000000130f0e72a5 */ /* 0x000fe2000f8e000e */
[----:B------:R-:W-:-:S03]  /*09e0*/  LEA.HI R0, R0, R3, RZ, 0x3 ;  /* 0x0000000300007211 */ /* 0x000fc600078f18ff */
[----:B------:R-:W-:Y:S01]  /*09f0*/  UIMAD.WIDE.U32 UR14, UR15, UR5, URZ ;  /* 0x000000050f0e72a5 */ /* 0x000fe2000f8e003f */
[----:B------:R-:W-:-:S05]  /*0a00*/  LOP3.LUT R2, R0, 0xfffffff8, RZ, 0xc0, !PT ;  /* 0xfffffff800027812 */ /* 0x000fca00078ec0ff */
[----:B------:R-:W-:Y:S01]  /*0a10*/  IMAD.IADD R2, R3, 0x1, -R2 ;  /* 0x0000000103027824 */ /* 0x000fe200078e0a02 */
[----:B------:R-:W-:Y:S01]  /*0a20*/  UMOV UR19, UR15 ;  /* 0x0000000f00137c82 */ /* 0x000fe20008000000 */
[----:B------:R-:W-:Y:S01]  /*0a30*/  USHF.R.S32.HI UR15, URZ, 0x1f, UR9 ;  /* 0x0000001f3f0f7899 */ /* 0x000fe20008011409 */
[----:B------:R-:W-:Y:S01]  /*0a40*/  VIADD R3, R166, 0x40 ;  /* 0x00000040a6037836 */ /* 0x000fe20000000000 */
        /* <DEDUP_REMOVED lines=33> */
.L_x_1831:
        /* <DEDUP_REMOVED lines=10> */
[----:B------:R-:W-:Y:S01]  /*0d00*/  ISETP.GE.AND P5, PT, R3, UR5, PT ;  /* 0x0000000503007c0c */ /* 0x000fe2000bfa6270 */
[----:B------:R-:W-:Y:S01]  /*0d10*/  UIMAD UR15, UR9, UR7, UR15 ;  /* 0x00000007090f72a4 */ /* 0x000fe2000f8e020f */
[----:B------:R-:W-:Y:S01]  /*0d20*/  LOP3.LUT R242, R242, 0xfffffe00, R7, 0xf8, !PT ;  /* 0xfffffe00f2f27812 */ /* 0x000fe200078ef807 */
[----:B------:R-:W-:Y:S01]  /*0d30*/  IMAD.WIDE.U32 R18, R18, UR9, R8 ;  /* 0x0000000912127c25 */ /* 0x000fe2000f8e0008 */
[----:B------:R-:W-:Y:S01]  /*0d40*/  ULDC.64 UR8, c[0x0][0x260] ;  /* 0x0000980000087ab9 */ /* 0x000fe20000000a00 */
[----:B------:R-:W-:Y:S01]  /*0d50*/  ULDC.64 UR6, c[0x0][0x268] ;  /* 0x00009a0000067ab9 */ /* 0x000fe20000000a00 */
[----:B------:R-:W-:Y:S01]  /*0d60*/  UIMAD UR29, UR14, UR8, URZ ;  /* 0x000000080e1d72a4 */ /* 0x000fe2000f8e023f */
[----:B------:R-:W-:Y:S01]  /*0d70*/  IMAD R3, R167, UR12, RZ ;  /* 0x0000000ca7037c24 */ /* 0x000fe2000f8e02ff */
[----:B------:R-:W-:Y:S01]  /*0d80*/  UIMAD UR28, UR14, UR6, URZ ;  /* 0x000000060e1c72a4 */ /* 0x000fe2000f8e023f */
[----:B------:R-:W-:Y:S01]  /*0d90*/  IADD3 R21, R19, UR15, RZ ;  /* 0x0000000f13157c10 */ /* 0x000fe2000fffe0ff */
[----:B------:R-:W-:Y:S01]  /*0da0*/  UIMAD UR9, UR19, UR9, UR29 ;  /* 0x00000009130972a4 */ /* 0x000fe2000f8e021d */
[----:B------:R-:W-:Y:S01]  /*0db0*/  BSSY B0, `(.L_x_1832) ;  /* 0x000003a000007945 */ /* 0x000fe20003800000 */
[----:B------:R-:W-:Y:S01]  /*0dc0*/  UIMAD UR28, UR19, UR7, UR28 ;  /* 0x00000007131c72a4 */ /* 0x000fe2000f8e021c */
[C---:B------:R-:W-:Y:S01]  /*0dd0*/  VIADD R12, R166.reuse, 0x20 ;  /* 0x00000020a60c7836 */ /* 0x040fe20000000000 */
[----:B-1----:R-:W-:Y:S01]  /*0de0*/  ULEA UR4, UR4, UR30, 0x18 ;  /* 0x0000001e04047291 */ /* 0x002fe2000f8ec03f */
[----:B------:R-:W-:Y:S01]  /*0df0*/  IADD3 R15, R166, 0x60, RZ ;  /* 0x00000060a60f7810 */ /* 0x000fe20007ffe0ff */
        /* <DEDUP_REMOVED lines=53> */
.L_x_1833:
[----:B------:R-:W-:Y:S05]  /*1150*/  BSYNC B0 ;  /* 0x0000000000007941 */ /* 0x000fea0003800000 */
.L_x_1832:
        /* <DEDUP_REMOVED lines=58> */
.L_x_1835:
[----:B------:R-:W-:Y:S05]  /*1500*/  BSYNC B0 ;  /* 0x0000000000007941 */ /* 0x000fea0003800000 */
.L_x_1834:
        /* <DEDUP_REMOVED lines=49> */
.L_x_1837:
[----:B------:R-:W-:Y:S05]  /*1820*/  BSYNC B0 ;  /* 0x0000000000007941 */ /* 0x000fea0003800000 */
.L_x_1836:
        /* <DEDUP_REMOVED lines=48> */
.L_x_1839:
[----:B------:R-:W-:Y:S05]  /*1b30*/  BSYNC B0 ;  /* 0x0000000000007941 */ /* 0x000fea0003800000 */
.L_x_1838:
[----:B------:R-:W-:Y:S01]  /*1b40*/  ULEA.HI.SX32 UR8, UR20, 0xffffffff, 0x1a ;  /* 0xffffffff14087891 */ /* 0x000fe2000f8fd23f */
[----:B------:R-:W-:Y:S01]  /*1b50*/  IMAD.WIDE.U32 R248, R168, UR19, R248 ;  /* 0x00000013a8f87c25 */ /* 0x000fe2000f8e00f8 */
[----:B------:R-:W-:Y:S01]  /*1b60*/  USHF.L.U32 UR15, UR12, 0x6, URZ ;  /* 0x000000060c0f7899 */ /* 0x000fe2000800063f */
[----:B------:R-:W-:Y:S01]  /*1b70*/  LOP3.LUT R18, R22, 0x8, R3, 0xf8, !PT ;  /* 0x0000000816127812 */ /* 0x000fe200078ef803 */
[----:B------:R-:W-:Y:S01]  /*1b80*/  UIMAD UR29, UR8, -0x40, UR25 ;  /* 0xffffffc0081d78a4 */ /* 0x000fe2000f8e0219 */
[----:B------:R-:W-:Y:S01]  /*1b90*/  IMAD.SHL.U32 R15, R2, 0x40, RZ ;  /* 0x00000040020f7824 */ /* 0x000fe200078e00ff */
        /* <DEDUP_REMOVED lines=8> */
[----:B-1234-:R-:W-:Y:S01]  /*1c20*/  IMAD.SHL.U32 R6, R233, 0x8, RZ ;  /* 0x00000008e9067824 */ /* 0x01efe200078e00ff */
        /* <DEDUP_REMOVED lines=50> */
.L_x_1841:
[----:B------:R-:W-:Y:S05]  /*1f50*/  BSYNC B0 ;  /* 0x0000000000007941 */ /* 0x000fea0003800000 */
.L_x_1840:
        /* <DEDUP_REMOVED lines=45> */
.L_x_1843:
[----:B------:R-:W-:Y:S05]  /*2230*/  BSYNC B0 ;  /* 0x0000000000007941 */ /* 0x000fea0003800000 */
.L_x_1842:
        /* <DEDUP_REMOVED lines=11> */
[----:B-1234-:R-:W-:Y:S01]  /*22f0*/  SHF.R.S32.HI R7, RZ, 0x5, R13 ;  /* 0x00000005ff077819 */ /* 0x01efe2000001140d */
        /* <DEDUP_REMOVED lines=56> */
.L_x_1845:
[----:B------:R-:W-:Y:S05]  /*2680*/  BSYNC B0 ;  /* 0x0000000000007941 */ /* 0x000fea0003800000 */
.L_x_1844:
        /* <DEDUP_REMOVED lines=49> */
.L_x_1847:
[----:B------:R-:W-:Y:S05]  /*29a0*/  BSYNC B0 ;  /* 0x0000000000007941 */ /* 0x000fea0003800000 */
.L_x_1846:
[----:B------:R-:W-:Y:S01]  /*29b0*/  LDSM.16.M88.4 R24, [R234] ;  /* 0x00000000ea18783b */ /* 0x000fe20000000200 */
[----:B------:R-:W-:Y:S01]  /*29c0*/  R2P PR, R5, 0x6 ;  /* 0x0000000605007804 */ /* 0x000fe20000000000 */
[----:B-123--:R-:W-:Y:S01]  /*29d0*/  IMAD.MOV.U32 R7, RZ, RZ, 0x10 ;  /* 0x00000010ff077424 */ /* 0x00efe200078e00ff */
[C---:B------:R-:W-:Y:S01]  /*29e0*/  LOP3.LUT P0, RZ, R2.reuse, 0x2, RZ, 0xc0, !PT ;  /* 0x0000000202ff7812 */ /* 0x040fe2000780c0ff */
[----:B------:R-:W1:Y:S01]  /*29f0*/  LDSM.16.M88.4 R16, [R233+0x10000] ;  /* 0x01000000e910783b */ /* 0x000e620000000200 */
[----:B------:R-:W-:Y:S01]  /*2a00*/  VIADD R5, R233, 0x10000 ;  /* 0x00010000e9057836 */ /* 0x000fe20000000000 */
[----:B------:R-:W-:Y:S01]  /*2a10*/  ULDC UR6, c[0x0][0x39c] ;  /* 0x0000e70000067ab9 */ /* 0x000fe20000000800 */
[----:B------:R-:W-:Y:S01]  /*2a20*/  SEL R7, R7, 0xfffffff0, !P0 ;  /* 0xfffffff007077807 */ /* 0x000fe20004000000 */
[----:B------:R-:W-:Y:S01]  /*2a30*/  VIADD R231, R233, 0x10020 ;  /* 0x00010020e9e77836 */ /* 0x000fe20000000000 */
[----:B------:R-:W2:Y:S01]  /*2a40*/  LDSM.16.M88.4 R40, [R233+0x10800] ;  /* 0x01080000e928783b */ /* 0x000ea20000000200 */
[----:B------:R-:W-:Y:S01]  /*2a50*/  LOP3.LUT P0, RZ, R2, 0x4, RZ, 0xc0, !PT ;  /* 0x0000000402ff7812 */ /* 0x000fe2000780c0ff */
[----:B------:R-:W-:Y:S01]  /*2a60*/  IMAD.MOV.U32 R2, RZ, RZ, 0x40 ;  /* 0x00000040ff027424 */ /* 0x000fe200078e00ff */
[----:B------:R-:W-:Y:S01]  /*2a70*/  UISETP.GE.AND UP0, UPT, UR25, 0x41, UPT ;  /* 0x000000411900788c */ /* 0x000fe2000bf06270 */
[--C-:B------:R-:W-:Y:S01]  /*2a80*/  IMAD R232, R7, 0x2, R234.reuse ;  /* 0x0000000207e87824 */ /* 0x100fe200078e02ea */
[----:B------:R-:W-:Y:S01]  /*2a90*/  @P1 IADD3 R231, R5, -0x20, RZ ;  /* 0xffffffe005e71810 */ /* 0x000fe20007ffe0ff */
[----:B------:R-:W3:Y:S01]  /*2aa0*/  LDSM.16.M88.4 R60, [R233+0x11000] ;  /* 0x01100000e93c783b */ /* 0x000ee20000000200 */
        /* <DEDUP_REMOVED lines=8> */
[----:B------:R-:W-:Y:S01]  /*2b30*/  IADD3 R227, R233, R2, RZ ;  /* 0x00000002e9e37210 */ /* 0x000fe20007ffe0ff */
[----:B------:R-:W-:Y:S01]  /*2b40*/  VIADD R222, R231, 0x1000 ;  /* 0x00001000e7de7836 */ /* 0x000fe20000000000 */
[----:B------:R-:W-:Y:S01]  /*2b50*/  LOP3.LUT R4, R4, 0x6, RZ, 0xc0, !PT ;  /* 0x0000000604047812 */ /* 0x000fe200078ec0ff */
[----:B------:R-:W4:Y:S01]  /*2b60*/  LDSM.16.M88.4 R36, [R233+0x11800] ;  /* 0x01180000e924783b */ /* 0x000f220000000200 */
[----:B------:R-:W-:Y:S01]  /*2b70*/  IMAD R230, R5, 0x2, R234 ;  /* 0x0000000205e67824 */ /* 0x000fe200078e02ea */
[----:B------:R-:W-:Y:S01]  /*2b80*/  IADD3 R219, R231, 0x2000, RZ ;  /* 0x00002000e7db7810 */ /* 0x000fe20007ffe0ff */
[----:B------:R-:W-:Y:S01]  /*2b90*/  IMAD R229, R5, 0x2, R232 ;  /* 0x0000000205e57824 */ /* 0x000fe200078e02e8 */
[----:B------:R-:W-:Y:S01]  /*2ba0*/  LDSM.16.M88.4 R8, [R227+0x10000] ;  /* 0x01000000e308783b */ /* 0x000fe20000000200 */
[C---:B------:R-:W-:Y:S01]  /*2bb0*/  VIADD R221, R231.reuse, 0x1800 ;  /* 0x00001800e7dd7836 */ /* 0x040fe20000000000 */
[C---:B------:R-:W-:Y:S01]  /*2bc0*/  IADD3 R215, R231.reuse, 0x4000, RZ ;  /* 0x00004000e7d77810 */ /* 0x040fe20007ffe0ff */
[C---:B------:R-:W-:Y:S01]  /*2bd0*/  VIADD R218, R231.reuse, 0x2800 ;  /* 0x00002800e7da7836 */ /* 0x040fe20000000000 */
[----:B------:R-:W4:Y:S01]  /*2be0*/  LDSM.16.M88.4 R76, [R230] ;  /* 0x00000000e64c783b */ /* 0x000f220000000200 */
        /* <DEDUP_REMOVED lines=8> */
[----:B-1----:R-:W-:Y:S01]  /*2c70*/  HMMA.16816.F32.BF16 R20, R24, R16, RZ ;  /* 0x000000101814723c */ /* 0x002fe200000418ff */
[----:B------:R-:W-:-:S02]  /*2c80*/  VIADD R211, R231, 0x6000 ;  /* 0x00006000e7d37836 */ /* 0x000fc40000000000 */
[----:B------:R-:W1:Y:S01]  /*2c90*/  LDSM.16.M88.4 R48, [R231+0x1800] ;  /* 0x00180000e730783b */ /* 0x000e620000000200 */
[C---:B------:R-:W-:Y:S02]  /*2ca0*/  VIADD R210, R231.reuse, 0x6800 ;  /* 0x00006800e7d27836 */ /* 0x040fe40000000000 */
[----:B------:R-:W-:Y:S01]  /*2cb0*/  HMMA.16816.F32.BF16 R16, R24, R18, RZ ;  /* 0x000000121810723c */ /* 0x000fe200000418ff */
[----:B------:R-:W-:Y:S01]  /*2cc0*/  LDSM.16.M88.4 R28, [R227+0x10800] ;  /* 0x01080000e31c783b */ /* 0x000fe20000000200 */
[----:B------:R-:W-:-:S03]  /*2cd0*/  VIADD R208, R231, 0x7800 ;  /* 0x00007800e7d07836 */ /* 0x000fc60000000000 */
[----:B------:R-:W-:Y:S01]  /*2ce0*/  LDSM.16.M88.4 R72, [R227+0x11000] ;  /* 0x01100000e348783b */ /* 0x000fe20000000200 */
[C---:B--2---:R-:W-:Y:S03]  /*2cf0*/  HMMA.16816.F32.BF16 R44, R24.reuse, R40, RZ ;  /* 0x00000028182c723c */ /* 0x044fe600000418ff */
[----:B------:R-:W-:Y:S03]  /*2d00*/  LDSM.16.M88.4 R68, [R227+0x11800] ;  /* 0x01180000e344783b */ /* 0x000fe60000000200 */
[----:B---3--:R-:W-:Y:S01]  /*2d10*/  HMMA.16816.F32.BF16 R64, R24, R60, RZ ;  /* 0x0000003c1840723c */ /* 0x008fe200000418ff */
[----:B------:R-:W-:Y:S04]  /*2d20*/  LDSM.16.M88.4 R84, [R227+0x13800] ;  /* 0x01380000e354783b */ /* 0x000fe80000000200 */
[----:B------:R-:W-:Y:S01]  /*2d30*/  LDSM.16.M88.4 R88, [R230+0x8000] ;  /* 0x00800000e658783b */ /* 0x000fe20000000200 */
[----:B-----5:R-:W-:Y:S03]  /*2d40*/  HMMA.16816.F32.BF16 R20, R32, R12, R20 ;  /* 0x0000000c2014723c */ /* 0x020fe60000041814 */
[----:B------:R-:W-:Y:S03]  /*2d50*/  LDSM.16.M88.4 R92, [R220+0x4800] ;  /* 0x00480000dc5c783b */ /* 0x000fe60000000200 */
[C---:B------:R-:W-:Y:S01]  /*2d60*/  HMMA.16816.F32.BF16 R40, R24.reuse, R42, RZ ;  /* 0x0000002a1828723c */ /* 0x040fe200000418ff */
[----:B------:R-:W0:Y:S05]  /*2d70*/  LDGDEPBAR ;  /* 0x00000000000079af */ /* 0x000e2a0000000000 */
[C---:B------:R-:W-:Y:S06]  /*2d80*/  HMMA.16816.F32.BF16 R60, R24.reuse, R62, RZ ;  /* 0x0000003e183c723c */ /* 0x040fec00000418ff */
[C---:B----4-:R-:W-:Y:S06]  /*2d90*/  HMMA.16816.F32.BF16 R80, R24.reuse, R36, RZ ;  /* 0x000000241850723c */ /* 0x050fec00000418ff */
[----:B------:R-:W-:Y:S01]  /*2da0*/  HMMA.16816.F32.BF16 R24, R24, R38, RZ ;  /* 0x000000261818723c */ /* 0x000fe200000418ff */
[----:B------:R-:W-:Y:S05]  /*2db0*/  LDSM.16.M88.4 R36, [R229] ;  /* 0x00000000e524783b */ /* 0x000fea0000000200 */
[----:B------:R-:W-:Y:S01]  /*2dc0*/  HMMA.16816.F32.BF16 R16, R32, R14, R16 ;  /* 0x0000000e2010723c */ /* 0x000fe20000041810 */
[----:B------:R-:W2:Y:S05]  /*2dd0*/  LDSM.16.M88.4 R12, [R220] ;  /* 0x00000000dc0c783b */ /* 0x000eaa0000000200 */
[----:B------:R-:W-:Y:S06]  /*2de0*/  HMMA.16816.F32.BF16 R20, R76, R8, R20 ;  /* 0x000000084c14723c */ /* 0x000fec0000041814 */
        /* <DEDUP_REMOVED lines=8> */
[----:B------:R-:W-:Y:S04]  /*2e70*/  LDSM.16.M88.4 R32, [R234+0x4000] ;  /* 0x00400000ea20783b */ /* 0x000fe80000000200 */
[----:B------:R-:W-:Y:S01]  /*2e80*/  LDSM.16.M88.4 R48, [R220+0x1800] ;  /* 0x00180000dc30783b */ /* 0x000fe20000000200 */
[----:B------:R-:W-:Y:S03]  /*2e90*/  HMMA.16816.F32.BF16 R16, R76, R10, R16 ;  /* 0x0000000a4c10723c */ /* 0x000fe60000041810 */
[----:B------:R-:W1:Y:S03]  /*2ea0*/  LDSM.16.M88.4 R8, [R233+0x12000] ;  /* 0x01200000e908783b */ /* 0x000e660000000200 */
[----:B--2---:R-:W-:Y:S06]  /*2eb0*/  HMMA.16816.F32.BF16 R20, R36, R12, R20 ;  /* 0x0000000c2414723c */ /* 0x004fec0000041814 */
        /* <DEDUP_REMOVED lines=10> */
[----:B------:R-:W-:Y:S03]  /*2f60*/  HMMA.16816.F32.BF16 R16, R36, R14, R16 ;  /* 0x0000000e2410723c */ /* 0x000fe60000041810 */
[----:B------:R-:W2:Y:S03]  /*2f70*/  LDSM.16.M88.4 R12, [R232+0x4000] ;  /* 0x00400000e80c783b */ /* 0x000ea60000000200 */
[----:B-1----:R-:W-:Y:S06]  /*2f80*/  HMMA.16816.F32.BF16 R20, R32, R8, R20 ;  /* 0x000000082014723c */ /* 0x002fec0000041814 */
        /* <DEDUP_REMOVED lines=23> */
[----:B------:R-:W-:Y:S03]  /*3100*/  HMMA.16816.F32.BF16 R16, R12, R26, R16 ;  /* 0x0000001a0c10723c */ /* 0x000fe60000041810 */
[----:B------:R-:W3:Y:S03]  /*3110*/  LDSM.16.M88.4 R24, [R227+0x13000] ;  /* 0x01300000e318783b */ /* 0x000ee60000000200 */
[----:B-1----:R-:W-:Y:S06]  /*3120*/  HMMA.16816.F32.BF16 R20, R56, R8, R20 ;  /* 0x000000083814723c */ /* 0x002fec0000041814 */
[C---:B------:R-:W-:Y:S06]  /*3130*/  HMMA.16816.F32.BF16 R44, R12.reuse, R52, R44 ;  /* 0x000000340c2c723c */ /* 0x040fec000004182c */
[C---:B------:R-:W-:Y:S01]  /*3140*/  HMMA.16816.F32.BF16 R40, R12.reuse, R54, R40 ;  /* 0x000000360c28723c */ /* 0x040fe20000041828 */
[----:B------:R-:W-:Y:S05]  /*3150*/  LDSM.16.M88.4 R52, [R220+0x3800] ;  /* 0x00380000dc34783b */ /* 0x000fea0000000200 */
[C---:B------:R-:W-:Y:S06]  /*3160*/  HMMA.16816.F32.BF16 R80, R12.reuse, R36, R80 ;  /* 0x000000240c50723c */ /* 0x040fec0000041850 */
[----:B------:R-:W-:Y:S01]  /*3170*/  HMMA.16816.F32.BF16 R76, R12, R38, R76 ;  /* 0x000000260c4c723c */ /* 0x000fe2000004184c */
[----:B------:R-:W-:Y:S05]  /*3180*/  LDSM.16.M88.4 R36, [R233+0x14000] ;  /* 0x01400000e924783b */ /* 0x000fea0000000200 */
[----:B------:R-:W-:Y:S01]  /*3190*/  HMMA.16816.F32.BF16 R16, R56, R10, R16 ;  /* 0x0000000a3810723c */ /* 0x000fe20000041810 */
[----:B------:R-:W1:Y:S05]  /*31a0*/  LDSM.16.M88.4 R8, [R234+0x8000] ;  /* 0x00800000ea08783b */ /* 0x000e6a0000000200 */
[C---:B------:R-:W-:Y:S06]  /*31b0*/  HMMA.16816.F32.BF16 R64, R12.reuse, R48, R64 ;  /* 0x000000300c40723c */ /* 0x040fec0000041840 */
[----:B------:R-:W-:Y:S01]  /*31c0*/  HMMA.16816.F32.BF16 R60, R12, R50, R60 ;  /* 0x000000320c3c723c */ /* 0x000fe2000004183c */
[----:B------:R-:W4:Y:S04]  /*31d0*/  LDSM.16.M88.4 R48, [R220+0x2800] ;  /* 0x00280000dc30783b */ /* 0x000f280000000200 */
[----:B------:R-:W5:Y:S01]  /*31e0*/  LDSM.16.M88.4 R12, [R220+0x3000] ;  /* 0x00300000dc0c783b */ /* 0x000f620000000200 */
[----:B--2---:R-:W-:Y:S06]  /*31f0*/  HMMA.16816.F32.BF16 R20, R32, R72, R20 ;  /* 0x000000482014723c */ /* 0x004fec0000041814 */
[C---:B------:R-:W-:Y:S06]  /*3200*/  HMMA.16816.F32.BF16 R44, R56.reuse, R28, R44 ;  /* 0x0000001c382c723c */ /* 0x040fec000004182c */
[C---:B------:R-:W-:Y:S01]  /*3210*/  HMMA.16816.F32.BF16 R40, R56.reuse, R30, R40 ;  /* 0x0000001e3828723c */ /* 0x040fe20000041828 */
[----:B------:R-:W2:Y:S05]  /*3220*/  LDSM.16.M88.4 R28, [R232+0x8000] ;  /* 0x00800000e81c783b */ /* 0x000eaa0000000200 */
[C---:B---3--:R-:W-:Y:S06]  /*3230*/  HMMA.16816.F32.BF16 R64, R56.reuse, R24, R64 ;  /* 0x000000183840723c */ /* 0x048fec0000041840 */
[----:B------:R-:W-:Y:S01]  /*3240*/  HMMA.16816.F32.BF16 R60, R56, R26, R60 ;  /* 0x0000001a383c723c */ /* 0x000fe2000004183c */
[----:B------:R-:W3:Y:S05]  /*3250*/  LDSM.16.M88.4 R24, [R233+0x14800] ;  /* 0x01480000e918783b */ /* 0x000eea0000000200 */
[----:B-1----:R-:W-:Y:S06]  /*3260*/  HMMA.16816.F32.BF16 R20, R8, R36, R20 ;  /* 0x000000240814723c */ /* 0x002fec0000041814 */
[C---:B------:R-:W-:Y:S06]  /*3270*/  HMMA.16816.F32.BF16 R80, R56.reuse, R84, R80 ;  /* 0x000000543850723c */ /* 0x040fec0000041850 */
[----:B------:R-:W-:Y:S01]  /*3280*/  HMMA.16816.F32.BF16 R76, R56, R86, R76 ;  /* 0x00000056384c723c */ /* 0x000fe2000004184c */
[----:B------:R-:W-:Y:S04]  /*3290*/  LDSM.16.M88.4 R56, [R233+0x15000] ;  /* 0x01500000e938783b */ /* 0x000fe80000000200 */
[----:B------:R-:W-:Y:S01]  /*32a0*/  LDSM.16.M88.4 R84, [R227+0x15800] ;  /* 0x01580000e354783b */ /* 0x000fe20000000200 */
[C---:B------:R-:W-:Y:S03]  /*32b0*/  HMMA.16816.F32.BF16 R16, R32.reuse, R74, R16 ;  /* 0x0000004a2010723c */ /* 0x040fe60000041810 */
[----:B------:R-:W-:Y:S03]  /*32c0*/  LDSM.16.M88.4 R72, [R229+0x8000] ;  /* 0x00800000e548783b */ /* 0x000fe60000000200 */
[C---:B----4-:R-:W-:Y:S06]  /*32d0*/  HMMA.16816.F32.BF16 R44, R32.reuse, R48, R44 ;  /* 0x00000030202c723c */ /* 0x050fec000004182c */
[C---:B------:R-:W-:Y:S01]  /*32e0*/  HMMA.16816.F32.BF16 R40, R32.reuse, R50, R40 ;  /* 0x000000322028723c */ /* 0x040fe20000041828 */
[----:B------:R-:W1:Y:S05]  /*32f0*/  LDSM.16.M88.4 R48, [R227+0x14000] ;  /* 0x01400000e330783b */ /* 0x000e6a0000000200 */
[C---:B-----5:R-:W-:Y:S06]  /*3300*/  HMMA.16816.F32.BF16 R64, R32.reuse, R12, R64 ;  /* 0x0000000c2040723c */ /* 0x060fec0000041840 */
[----:B------:R-:W-:Y:S01]  /*3310*/  HMMA.16816.F32.BF16 R60, R32, R14, R60 ;  /* 0x0000000e203c723c */ /* 0x000fe2000004183c */
[----:B------:R-:W4:Y:S05]  /*3320*/  LDSM.16.M88.4 R12, [R233+0x15800] ;  /* 0x01580000e90c783b */ /* 0x000f2a0000000200 */
[----:B--2---:R-:W-:Y:S06]  /*3330*/  HMMA.16816.F32.BF16 R20, R28, R68, R20 ;  /* 0x000000441c14723c */ /* 0x004fec0000041814 */
[C---:B------:R-:W-:Y:S06]  /*3340*/  HMMA.16816.F32.BF16 R80, R32.reuse, R52, R80 ;  /* 0x000000342050723c */ /* 0x040fec0000041850 */
[----:B------:R-:W-:Y:S01]  /*3350*/  HMMA.16816.F32.BF16 R76, R32, R54, R76 ;  /* 0x00000036204c723c */ /* 0x000fe2000004184c */
[----:B------:R-:W2:Y:S04]  /*3360*/  LDSM.16.M88.4 R52, [R231+0x4800] ;  /* 0x00480000e734783b */ /* 0x000ea80000000200 */
[----:B------:R-:W-:Y:S01]  /*3370*/  LDSM.16.M88.4 R32, [R231+0x5800] ;  /* 0x00580000e720783b */ /* 0x000fe20000000200 */
[C---:B------:R-:W-:Y:S03]  /*3380*/  HMMA.16816.F32.BF16 R16, R8.reuse, R38, R16 ;  /* 0x000000260810723c */ /* 0x040fe60000041810 */
[----:B------:R-:W-:Y:S03]  /*3390*/  LDSM.16.M88.4 R36, [R231+0x5000] ;  /* 0x00500000e724783b */ /* 0x000fe60000000200 */
[C---:B---3--:R-:W-:Y:S06]  /*33a0*/  HMMA.16816.F32.BF16 R44, R8.reuse, R24, R44 ;  /* 0x00000018082c723c */ /* 0x048fec000004182c */
[----:B------:R-:W-:Y:S01]  /*33b0*/  HMMA.16816.F32.BF16 R40, R8, R26, R40 ;  /* 0x0000001a0828723c */ /* 0x000fe20000041828 */
[----:B------:R-:W3:Y:S05]  /*33c0*/  LDSM.16.M88.4 R24, [R220+0x4000] ;  /* 0x00400000dc18783b */ /* 0x000eea0000000200 */
[----:B-1----:R-:W-:Y:S06]  /*33d0*/  HMMA.16816.F32.BF16 R20, R88, R48, R20 ;  /* 0x000000305814723c */ /* 0x002fec0000041814 */
[C---:B----4-:R-:W-:Y:S06]  /*33e0*/  HMMA.16816.F32.BF16 R80, R8.reuse, R12, R80 ;  /* 0x0000000c0850723c */ /* 0x050fec0000041850 */
[C---:B------:R-:W-:Y:S01]  /*33f0*/  HMMA.16816.F32.BF16 R76, R8.reuse, R14, R76 ;  /* 0x0000000e084c723c */ /* 0x040fe2000004184c */
[----:B------:R-:W1:Y:S05]  /*3400*/  LDSM.16.M88.4 R12, [R227+0x14800] ;  /* 0x01480000e30c783b */ /* 0x000e6a0000000200 */
[C---:B------:R-:W-:Y:S06]  /*3410*/  HMMA.16816.F32.BF16 R64, R8.reuse, R56, R64 ;  /* 0x000000380840723c */ /* 0x040fec0000041840 */
[----:B------:R-:W-:Y:S01]  /*3420*/  HMMA.16816.F32.BF16 R60, R8, R58, R60 ;  /* 0x0000003a083c723c */ /* 0x000fe2000004183c */
[----:B------:R-:W-:Y:S04]  /*3430*/  LDSM.16.M88.4 R56, [R234+0xc000] ;  /* 0x00c00000ea38783b */ /* 0x000fe80000000200 */
[----:B------:R-:W4:Y:S01]  /*3440*/  LDSM.16.M88.4 R8, [R233+0x16000] ;  /* 0x01600000e908783b */ /* 0x000f220000000200 */
[C---:B------:R-:W-:Y:S03]  /*3450*/  HMMA.16816.F32.BF16 R16, R28.reuse, R70, R16 ;  /* 0x000000461c10723c */ /* 0x040fe60000041810 */
[----:B------:R-:W-:Y:S03]  /*3460*/  LDSM.16.M88.4 R68, [R220+0x5000] ;  /* 0x00500000dc44783b */ /* 0x000fe60000000200 */
[C---:B--2---:R-:W-:Y:S06]  /*3470*/  HMMA.16816.F32.BF16 R44, R28.reuse, R52, R44 ;  /* 0x000000341c2c723c */ /* 0x044fec000004182c */
[----:B------:R-:W-:Y:S01]  /*3480*/  HMMA.16816.F32.BF16 R40, R28, R54, R40 ;  /* 0x000000361c28723c */ /* 0x000fe20000041828 */
[----:B------:R-:W-:Y:S05]  /*3490*/  LDSM.16.M88.4 R52, [R233+0x16800] ;  /* 0x01680000e934783b */ /* 0x000fea0000000200 */
[----:B---3--:R-:W-:Y:S06]  /*34a0*/  HMMA.16816.F32.BF16 R20, R72, R24, R20 ;  /* 0x000000184814723c */ /* 0x008fec0000041814 */
[C---:B------:R-:W-:Y:S06]  /*34b0*/  HMMA.16816.F32.BF16 R64, R28.reuse, R36, R64 ;  /* 0x000000241c40723c */ /* 0x040fec0000041840 */
[----:B------:R-:W-:Y:S01]  /*34c0*/  HMMA.16816.F32.BF16 R60, R28, R38, R60 ;  /* 0x000000261c3c723c */ /* 0x000fe2000004183c */
[----:B------:R-:W-:Y:S05]  /*34d0*/  LDSM.16.M88.4 R36, [R232+0xc000] ;  /* 0x00c00000e824783b */ /* 0x000fea0000000200 */
[----:B------:R-:W-:Y:S01]  /*34e0*/  HMMA.16816.F32.BF16 R16, R88, R50, R16 ;  /* 0x000000325810723c */ /* 0x000fe20000041810 */
[----:B------:R-:W2:Y:S05]  /*34f0*/  LDSM.16.M88.4 R48, [R231+0x6000] ;  /* 0x00600000e730783b */ /* 0x000eaa0000000200 */
[C---:B------:R-:W-:Y:S06]  /*3500*/  HMMA.16816.F32.BF16 R80, R28.reuse, R32, R80 ;  /* 0x000000201c50723c */ /* 0x040fec0000041850 */
[----:B------:R-:W-:Y:S01]  /*3510*/  HMMA.16816.F32.BF16 R76, R28, R34, R76 ;  /* 0x000000221c4c723c */ /* 0x000fe2000004184c */
[----:B------:R-:W3:Y:S04]  /*3520*/  LDSM.16.M88.4 R32, [R227+0x15000] ;  /* 0x01500000e320783b */ /* 0x000ee80000000200 */
[----:B------:R-:W-:Y:S01]  /*3530*/  LDSM.16.M88.4 R28, [R230+0xc000] ;  /* 0x00c00000e61c783b */ /* 0x000fe20000000200 */
[----:B-1----:R-:W-:Y:S06]  /*3540*/  HMMA.16816.F32.BF16 R44, R88, R12, R44 ;  /* 0x0000000c582c723c */ /* 0x002fec000004182c */
[----:B----4-:R-:W-:Y:S06]  /*3550*/  HMMA.16816.F32.BF16 R20, R56, R8, R20 ;  /* 0x000000083814723c */ /* 0x010fec0000041814 */
[----:B------:R-:W-:Y:S01]  /*3560*/  HMMA.16816.F32.BF16 R40, R88, R14, R40 ;  /* 0x0000000e5828723c */ /* 0x000fe20000041828 */
[----:B------:R-:W-:Y:S05]  /*3570*/  LDSM.16.M88.4 R12, [R229+0xc000] ;  /* 0x00c00000e50c783b */ /* 0x000fea0000000200 */
[C---:B------:R-:W-:Y:S01]  /*3580*/  HMMA.16816.F32.BF16 R16, R72.reuse, R26, R16 ;  /* 0x0000001a4810723c */ /* 0x040fe20000041810 */
[----:B------:R-:W1:Y:S05]  /*3590*/  LDSM.16.M88.4 R24, [R227+0x16000] ;  /* 0x01600000e318783b */ /* 0x000e6a0000000200 */
[----:B------:R-:W-:Y:S06]  /*35a0*/  HMMA.16816.F32.BF16 R44, R72, R92, R44 ;  /* 0x0000005c482c723c */ /* 0x000fec000004182c */
[----:B--2---:R-:W-:Y:S06]  /*35b0*/  HMMA.16816.F32.BF16 R20, R36, R48, R20 ;  /* 0x000000302414723c */ /* 0x004fec0000041814 */
[----:B------:R-:W-:Y:S06]  /*35c0*/  HMMA.16816.F32.BF16 R40, R72, R94, R40 ;  /* 0x0000005e4828723c */ /* 0x000fec0000041828 */
[C---:B---3--:R-:W-:Y:S06]  /*35d0*/  HMMA.16816.F32.BF16 R64, R88.reuse, R32, R64 ;  /* 0x000000205840723c */ /* 0x048fec0000041840 */
[----:B------:R-:W-:Y:S01]  /*35e0*/  HMMA.16816.F32.BF16 R60, R88, R34, R60 ;  /* 0x00000022583c723c */ /* 0x000fe2000004183c */
[----:B------:R-:W2:Y:S05]  /*35f0*/  LDSM.16.M88.4 R32, [R231+0x6800] ;  /* 0x00680000e720783b */ /* 0x000eaa0000000200 */
[C---:B------:R-:W-:Y:S01]  /*3600*/  HMMA.16816.F32.BF16 R16, R56.reuse, R10, R16 ;  /* 0x0000000a3810723c */ /* 0x040fe20000041810 */
[----:B------:R-:W3:Y:S05]  /*3610*/  LDSM.16.M88.4 R8, [R220+0x6000] ;  /* 0x00600000dc08783b */ /* 0x000eea0000000200 */
[----:B------:R-:W-:Y:S06]  /*3620*/  HMMA.16816.F32.BF16 R44, R56, R52, R44 ;  /* 0x00000034382c723c */ /* 0x000fec000004182c */
[----:B-1----:R-:W-:Y:S06]  /*3630*/  HMMA.16816.F32.BF16 R20, R28, R24, R20 ;  /* 0x000000181c14723c */ /* 0x002fec0000041814 */
[----:B------:R-:W-:Y:S01]  /*3640*/  HMMA.16816.F32.BF16 R40, R56, R54, R40 ;  /* 0x000000363828723c */ /* 0x000fe20000041828 */
[----:B------:R-:W-:Y:S05]  /*3650*/  LDSM.16.M88.4 R52, [R220+0x6800] ;  /* 0x00680000dc34783b */ /* 0x000fea0000000200 */
[----:B------:R-:W-:Y:S01]  /*3660*/  HMMA.16816.F32.BF16 R92, R72, R68, R64 ;  /* 0x00000044485c723c */ /* 0x000fe20000041840 */
[----:B------:R-:W1:Y:S05]  /*3670*/  LDSM.16.M88.4 R64, [R227+0x16800] ;  /* 0x01680000e340783b */ /* 0x000e6a0000000200 */
[C---:B------:R-:W-:Y:S01]  /*3680*/  HMMA.16816.F32.BF16 R16, R36.reuse, R50, R16 ;  /* 0x000000322410723c */ /* 0x040fe20000041810 */
[----:B------:R-:W4:Y:S05]  /*3690*/  LDSM.16.M88.4 R48, [R233+0x17000] ;  /* 0x01700000e930783b */ /* 0x000f2a0000000200 */
[----:B--2---:R-:W-:Y:S06]  /*36a0*/  HMMA.16816.F32.BF16 R44, R36, R32, R44 ;  /* 0x00000020242c723c */ /* 0x004fec000004182c */
[----:B---3--:R-:W-:Y:S06]  /*36b0*/  HMMA.16816.F32.BF16 R20, R12, R8, R20 ;  /* 0x000000080c14723c */ /* 0x008fec0000041814 */
[----:B------:R-:W-:Y:S06]  /*36c0*/  HMMA.16816.F32.BF16 R60, R72, R70, R60 ;  /* 0x00000046483c723c */ /* 0x000fec000004183c */
[----:B------:R-:W-:Y:S01]  /*36d0*/  HMMA.16816.F32.BF16 R40, R36, R34, R40 ;  /* 0x000000222428723c */ /* 0x000fe20000041828 */
[----:B------:R-:W2:Y:S05]  /*36e0*/  LDSM.16.M88.4 R32, [R220+0x5800] ;  /* 0x00580000dc20783b */ /* 0x000eaa0000000200 */
[----:B------:R-:W-:Y:S01]  /*36f0*/  HMMA.16816.F32.BF16 R16, R28, R26, R16 ;  /* 0x0000001a1c10723c */ /* 0x000fe20000041810 */
[----:B------:R-:W3:Y:S05]  /*3700*/  LDSM.16.M88.4 R24, [R231+0x7000] ;  /* 0x00700000e718783b */ /* 0x000eea0000000200 */
[----:B------:R-:W-:Y:S01]  /*3710*/  HMMA.16816.F32.BF16 R80, R88, R84, R80 ;  /* 0x000000545850723c */ /* 0x000fe20000041850 */
[----:B------:R-:W-:Y:S01]  /*3720*/  FMUL.FTZ R2, R20, UR6 ;  /* 0x0000000614027c20 */ /* 0x000fe20008410000 */
[----:B------:R-:W-:-:S04]  /*3730*/  FMUL.FTZ R6, R21, UR6 ;  /* 0x0000000615067c20 */ /* 0x000fc80008410000 */
[----:B------:R-:W-:Y:S01]  /*3740*/  HMMA.16816.F32.BF16 R76, R88, R86, R76 ;  /* 0x00000056584c723c */ /* 0x000fe2000004184c */
[----:B------:R-:W5:Y:S05]  /*3750*/  MUFU.TANH R2, R2 ;  /* 0x0000000200027308 */ /* 0x000f6a0000002400 */
[----:B-1----:R-:W-:Y:S03]  /*3760*/  HMMA.16816.F32.BF16 R44, R28, R64, R44 ;  /* 0x000000401c2c723c */ /* 0x002fe6000004182c */
[----:B------:R-:W-:Y:S03]  /*3770*/  MUFU.TANH R6, R6 ;  /* 0x0000000600067308 */ /* 0x000fe60000002400 */
[----:B----4-:R-:W-:Y:S01]  /*3780*/  HMMA.16816.F32.BF16 R92, R56, R48, R92 ;  /* 0x00000030385c723c */ /* 0x010fe2000004185c */
[----:B------:R-:W-:Y:S01]  /*3790*/  FMUL.FTZ R64, R22, UR6 ;  /* 0x0000000616407c20 */ /* 0x000fe20008410000 */
[----:B------:R-:W-:-:S02]  /*37a0*/  FMUL.FTZ R65, R23, UR6 ;  /* 0x0000000617417c20 */ /* 0x000fc40008410000 */
[----:B------:R-:W1:Y:S02]  /*37b0*/  LDSM.16.M88.4 R20, [R233+0x17800] ;  /* 0x01780000e914783b */ /* 0x000e640000000200 */
[----:B------:R-:W-:Y:S01]  /*37c0*/  HMMA.16816.F32.BF16 R60, R56, R50, R60 ;  /* 0x00000032383c723c */ /* 0x000fe2000004183c */
[----:B------:R-:W-:Y:S01]  /*37d0*/  MUFU.TANH R64, R64 ;  /* 0x0000004000407308 */ /* 0x000fe20000002400 */
[----:B------:R-:W-:Y:S04]  /*37e0*/  LDSM.16.M88.4 R48, [R220+0x7000] ;  /* 0x00700000dc30783b */ /* 0x000fe80000000200 */
[C---:B--2---:R-:W-:Y:S03]  /*37f0*/  HMMA.16816.F32.BF16 R80, R72.reuse, R32, R80 ;  /* 0x000000204850723c */ /* 0x044fe60000041850 */
[----:B------:R-:W2:Y:S03]  /*3800*/  MUFU.TANH R65, R65 ;  /* 0x0000004100417308 */ /* 0x000ea60000002400 */
[----:B------:R-:W-:Y:S06]  /*3810*/  HMMA.16816.F32.BF16 R76, R72, R34, R76 ;  /* 0x00000022484c723c */ /* 0x000fec000004184c */
[----:B------:R-:W-:Y:S01]  /*3820*/  HMMA.16816.F32.BF16 R16, R12, R10, R16 ;  /* 0x0000000a0c10723c */ /* 0x000fe20000041810 */
[----:B------:R-:W4:Y:S05]  /*3830*/  LDSM.16.M88.4 R8, [R227+0x17000] ;  /* 0x01700000e308783b */ /* 0x000f2a0000000200 */
[C---:B---3--:R-:W-:Y:S06]  /*3840*/  HMMA.16816.F32.BF16 R92, R36.reuse, R24, R92 ;  /* 0x00000018245c723c */ /* 0x048fec000004185c */
[----:B------:R-:W-:Y:S01]  /*3850*/  HMMA.16816.F32.BF16 R60, R36, R26, R60 ;  /* 0x0000001a243c723c */ /* 0x000fe2000004183c */
[----:B------:R-:W3:Y:S05]  /*3860*/  LDSM.16.M88.4 R24, [R231+0x7800] ;  /* 0x00780000e718783b */ /* 0x000eea0000000200 */
[----:B------:R-:W-:Y:S06]  /*3870*/  HMMA.16816.F32.BF16 R40, R28, R66, R40 ;  /* 0x000000421c28723c */ /* 0x000fec0000041828 */
[----:B-1----:R-:W-:Y:S01]  /*3880*/  HMMA.16816.F32.BF16 R80, R56, R20, R80 ;  /* 0x000000143850723c */ /* 0x002fe20000041850 */
[----:B------:R-:W-:Y:S01]  /*3890*/  FMUL.FTZ R16, R16, UR6 ;  /* 0x0000000610107c20 */ /* 0x000fe20008410000 */
[----:B------:R-:W-:Y:S01]  /*38a0*/  FMUL.FTZ R17, R17, UR6 ;  /* 0x0000000611117c20 */ /* 0x000fe20008410000 */
[----:B------:R-:W-:-:S02]  /*38b0*/  FMUL.FTZ R18, R18, UR6 ;  /* 0x0000000612127c20 */ /* 0x000fc40008410000 */
[----:B------:R-:W-:Y:S01]  /*38c0*/  MUFU.TANH R66, R16 ;  /* 0x0000001000427308 */ /* 0x000fe20000002400 */
[----:B------:R-:W-:Y:S06]  /*38d0*/  HMMA.16816.F32.BF16 R76, R56, R22, R76 ;  /* 0x00000016384c723c */ /* 0x000fec000004184c */
[----:B------:R-:W-:Y:S01]  /*38e0*/  HMMA.16816.F32.BF16 R44, R12, R52, R44 ;  /* 0x000000340c2c723c */ /* 0x000fe2000004182c */
[----:B------:R-:W-:Y:S05]  /*38f0*/  MUFU.TANH R32, R17 ;  /* 0x0000001100207308 */ /* 0x000fea0000002400 */
[----:B----4-:R-:W-:Y:S01]  /*3900*/  HMMA.16816.F32.BF16 R92, R28, R8, R92 ;  /* 0x000000081c5c723c */ /* 0x010fe2000004185c */
[----:B------:R-:W-:-:S02]  /*3910*/  FMUL.FTZ R52, R19, UR6 ;  /* 0x0000000613347c20 */ /* 0x000fc40008410000 */
[----:B------:R1:W4:Y:S03]  /*3920*/  MUFU.TANH R33, R18 ;  /* 0x0000001200217308 */ /* 0x0003260000002400 */
[----:B------:R-:W-:Y:S01]  /*3930*/  HMMA.16816.F32.BF16 R60, R28, R10, R60 ;  /* 0x0000000a1c3c723c */ /* 0x000fe2000004183c */
[----:B------:R-:W-:Y:S04]  /*3940*/  LDSM.16.M88.4 R8, [R220+0x7800] ;  /* 0x00780000dc08783b */ /* 0x000fe80000000200 */
[----:B------:R-:W4:Y:S01]  /*3950*/  MUFU.TANH R52, R52 ;  /* 0x0000003400347308 */ /* 0x000f220000002400 */
[C---:B---3--:R-:W-:Y:S06]  /*3960*/  HMMA.16816.F32.BF16 R80, R36.reuse, R24, R80 ;  /* 0x000000182450723c */ /* 0x048fec0000041850 */
[----:B------:R-:W-:Y:S01]  /*3970*/  HMMA.16816.F32.BF16 R76, R36, R26, R76 ;  /* 0x0000001a244c723c */ /* 0x000fe2000004184c */
[----:B------:R-:W-:Y:S01]  /*3980*/  FMUL.FTZ R44, R44, UR6 ;  /* 0x000000062c2c7c20 */ /* 0x000fe20008410000 */
[----:B-1----:R-:W1:Y:S01]  /*3990*/  LDSM.16.M88.4 R16, [R227+0x17800] ;  /* 0x01780000e310783b */ /* 0x002e620000000200 */
[----:B------:R-:W-:Y:S01]  /*39a0*/  FMUL.FTZ R21, R46, UR6 ;  /* 0x000000062e157c20 */ /* 0x000fe20008410000 */
[----:B------:R-:W-:Y:S01]  /*39b0*/  FMUL.FTZ R34, R47, UR6 ;  /* 0x000000062f227c20 */ /* 0x000fe20008410000 */
[----:B------:R-:W-:Y:S01]  /*39c0*/  FMUL.FTZ R45, R45, UR6 ;  /* 0x000000062d2d7c20 */ /* 0x000fe20008410000 */
[----:B------:R-:W-:Y:S01]  /*39d0*/  HMMA.16816.F32.BF16 R92, R12, R48, R92 ;  /* 0x000000300c5c723c */ /* 0x000fe2000004185c */
[----:B------:R-:W-:Y:S01]  /*39e0*/  MUFU.TANH R44, R44 ;  /* 0x0000002c002c7308 */ /* 0x000fe20000002400 */
[----:B------:R-:W-:-:S04]  /*39f0*/  DEPBAR.LE SB0, 0x0 ;  /* 0x000080000000791a */ /* 0x000fc80000000000 */
[C---:B------:R-:W-:Y:S03]  /*3a00*/  HMMA.16816.F32.BF16 R40, R12.reuse, R54, R40 ;  /* 0x000000360c28723c */ /* 0x040fe60000041828 */
[----:B------:R-:W3:Y:S03]  /*3a10*/  MUFU.TANH R21, R21 ;  /* 0x0000001500157308 */ /* 0x000ee60000002400 */
[----:B------:R-:W-:Y:S05]  /*3a20*/  HMMA.16816.F32.BF16 R60, R12, R50, R60 ;  /* 0x000000320c3c723c */ /* 0x000fea000004183c */
[----:B------:R-:W-:Y:S07]  /*3a30*/  MUFU.TANH R20, R45 ;  /* 0x0000002d00147308 */ /* 0x000fee0000002400 */
[----:B------:R-:W-:Y:S01]  /*3a40*/  FMUL.FTZ R93, R93, UR6 ;  /* 0x000000065d5d7c20 */ /* 0x000fe20008410000 */
[----:B------:R-:W-:Y:S01]  /*3a50*/  FMUL.FTZ R95, R95, UR6 ;  /* 0x000000065f5f7c20 */ /* 0x000fe20008410000 */
[----:B------:R-:W3:Y:S01]  /*3a60*/  MUFU.TANH R34, R34 ;  /* 0x0000002200227308 */ /* 0x000ee20000002400 */
[----:B------:R-:W-:Y:S01]  /*3a70*/  FMUL.FTZ R92, R92, UR6 ;  /* 0x000000065c5c7c20 */ /* 0x000fe20008410000 */
[----:B------:R-:W-:-:S02]  /*3a80*/  FMUL.FTZ R94, R94, UR6 ;  /* 0x000000065e5e7c20 */ /* 0x000fc40008410000 */
[----:B------:R-:W-:Y:S01]  /*3a90*/  FMUL.FTZ R35, R40, UR6 ;  /* 0x0000000628237c20 */ /* 0x000fe20008410000 */
[----:B------:R-:W-:Y:S01]  /*3aa0*/  FMUL.FTZ R42, R42, UR6 ;  /* 0x000000062a2a7c20 */ /* 0x000fe20008410000 */
[----:B------:R-:W-:Y:S01]  /*3ab0*/  FMUL.FTZ R22, R43, UR6 ;  /* 0x000000062b167c20 */ /* 0x000fe20008410000 */
[----:B------:R-:W-:Y:S01]  /*3ac0*/  FMUL.FTZ R41, R41, UR6 ;  /* 0x0000000629297c20 */ /* 0x000fe20008410000 */
[----:B------:R-:W-:Y:S01]  /*3ad0*/  MUFU.TANH R187, R93 ;  /* 0x0000005d00bb7308 */ /* 0x000fe20000002400 */
[C---:B-1----:R-:W-:Y:S01]  /*3ae0*/  HMMA.16816.F32.BF16 R80, R28.reuse, R16, R80 ;  /* 0x000000101c50723c */ /* 0x042fe20000041850 */
[----:B------:R-:W-:Y:S01]  /*3af0*/  FMUL.FTZ R60, R60, UR6 ;  /* 0x000000063c3c7c20 */ /* 0x000fe20008410000 */
[----:B------:R-:W-:Y:S01]  /*3b00*/  FMUL.FTZ R61, R61, UR6 ;  /* 0x000000063d3d7c20 */ /* 0x000fe20008410000 */
[----:B------:R-:W-:Y:S01]  /*3b10*/  FMUL.FTZ R62, R62, UR6 ;  /* 0x000000063e3e7c20 */ /* 0x000fe20008410000 */
[----:B------:R-:W-:Y:S02]  /*3b20*/  FMUL.FTZ R63, R63, UR6 ;  /* 0x000000063f3f7c20 */ /* 0x000fe40008410000 */
[----:B------:R-:W-:Y:S01]  /*3b30*/  HMMA.16816.F32.BF16 R76, R28, R18, R76 ;  /* 0x000000121c4c723c */ /* 0x000fe2000004184c */
[----:B------:R-:W-:Y:S01]  /*3b40*/  MOV R17, UR8 ;  /* 0x0000000800117c02 */ /* 0x000fe20008000f00 */
[----:B------:R-:W1:Y:S04]  /*3b50*/  MUFU.TANH R204, R95 ;  /* 0x0000005f00cc7308 */ /* 0x000e680000002400 */
[----:B------:R-:W-:-:S04]  /*3b60*/  IMAD R16, R17, 0x40, R4 ;  /* 0x0000004011107824 */ /* 0x000fc800078e0204 */
[C---:B------:R-:W-:Y:S01]  /*3b70*/  VIADD R4, R16.reuse, 0x1 ;  /* 0x0000000110047836 */ /* 0x040fe20000000000 */
[C---:B------:R-:W-:Y:S01]  /*3b80*/  ISETP.GE.AND P2, PT, R16.reuse, UR25, PT ;  /* 0x0000001910007c0c */ /* 0x040fe2000bf46270 */
[----:B------:R-:W-:Y:S01]  /*3b90*/  VIADD R17, R16, 0x8 ;  /* 0x0000000810117836 */ /* 0x000fe20000000000 */
[----:B------:R-:W-:Y:S02]  /*3ba0*/  MUFU.TANH R35, R35 ;  /* 0x0000002300237308 */ /* 0x000fe40000002400 */
[----:B-----5:R-:W-:Y:S01]  /*3bb0*/  FSEL R31, R2, -INF , !P2 ;  /* 0xff800000021f7808 */ /* 0x020fe20005000000 */
[----:B------:R-:W-:Y:S01]  /*3bc0*/  VIADD R2, R16, 0x20 ;  /* 0x0000002010027836 */ /* 0x000fe20000000000 */
[----:B------:R-:W-:Y:S01]  /*3bd0*/  ISETP.GE.AND P1, PT, R4, UR25, PT ;  /* 0x0000001904007c0c */ /* 0x000fe2000bf26270 */
[C---:B------:R-:W-:Y:S01]  /*3be0*/  HMMA.16816.F32.BF16 R80, R12.reuse, R8, R80 ;  /* 0x000000080c50723c */ /* 0x040fe20000041850 */
[----:B------:R-:W-:Y:S02]  /*3bf0*/  ISETP.GE.AND P0, PT, R17, UR25, PT ;  /* 0x0000001911007c0c */ /* 0x000fe4000bf06270 */
[----:B--2---:R-:W-:Y:S01]  /*3c00*/  FSEL R30, R65, -INF , !P1 ;  /* 0xff800000411e7808 */ /* 0x004fe20004800000 */
[----:B------:R-:W2:Y:S01]  /*3c10*/  MUFU.TANH R23, R42 ;  /* 0x0000002a00177308 */ /* 0x000ea20000002400 */
[----:B------:R-:W-:Y:S01]  /*3c20*/  FSEL R29, R6, -INF , !P1 ;  /* 0xff800000061d7808 */ /* 0x000fe20004800000 */
[----:B------:R-:W-:Y:S01]  /*3c30*/  HMMA.16816.F32.BF16 R76, R12, R10, R76 ;  /* 0x0000000a0c4c723c */ /* 0x000fe2000004184c */
[----:B------:R-:W-:Y:S01]  /*3c40*/  ISETP.GE.AND P1, PT, R2, UR25, PT ;  /* 0x0000001902007c0c */ /* 0x000fe2000bf26270 */
[C---:B------:R-:W-:Y:S01]  /*3c50*/  VIADD R2, R16.reuse, 0x21 ;  /* 0x0000002110027836 */ /* 0x040fe20000000000 */
[C---:B------:R-:W-:Y:S01]  /*3c60*/  IADD3 R4, R16.reuse, 0x9, RZ ;  /* 0x0000000910047810 */ /* 0x040fe20007ffe0ff */
[----:B------:R-:W-:Y:S01]  /*3c70*/  VIADD R8, R16, 0x11 ;  /* 0x0000001110087836 */ /* 0x000fe20000000000 */
[----:B----4-:R-:W-:Y:S01]  /*3c80*/  FSEL R28, R33, -INF , !P0 ;  /* 0xff800000211c7808 */ /* 0x010fe20004000000 */
[----:B------:R-:W-:Y:S01]  /*3c90*/  MUFU.TANH R24, R41 ;  /* 0x0000002900187308 */ /* 0x000fe20000002400 */
[----:B------:R-:W-:-:S02]  /*3ca0*/  FSEL R33, R66, -INF , !P0 ;  /* 0xff80000042217808 */ /* 0x000fc40004000000 */
[----:B------:R-:W-:Y:S01]  /*3cb0*/  ISETP.GE.AND P6, PT, R4, UR25, PT ;  /* 0x0000001904007c0c */ /* 0x000fe2000bfc6270 */
[----:B------:R-:W-:Y:S01]  /*3cc0*/  VIADD R4, R16, 0x10 ;  /* 0x0000001010047836 */ /* 0x000fe20000000000 */
[----:B------:R-:W-:Y:S01]  /*3cd0*/  ISETP.GE.AND P0, PT, R2, UR25, PT ;  /* 0x0000001902007c0c */ /* 0x000fe2000bf06270 */
[----:B------:R-:W-:Y:S01]  /*3ce0*/  VIADD R2, R16, 0x28 ;  /* 0x0000002810027836 */ /* 0x000fe20000000000 */
[----:B------:R-:W-:Y:S01]  /*3cf0*/  FSEL R52, R52, -INF , !P6 ;  /* 0xff80000034347808 */ /* 0x000fe20007000000 */
[----:B------:R-:W4:Y:S01]  /*3d00*/  MUFU.TANH R22, R22 ;  /* 0x0000001600167308 */ /* 0x000f220000002400 */
[----:B------:R-:W-:Y:S02]  /*3d10*/  FSEL R37, R32, -INF , !P6 ;  /* 0xff80000020257808 */ /* 0x000fe40007000000 */
[----:B------:R-:W-:Y:S01]  /*3d20*/  ISETP.GE.AND P5, PT, R4, UR25, PT ;  /* 0x0000001904007c0c */ /* 0x000fe2000bfa6270 */
[----:B------:R-:W-:Y:S01]  /*3d30*/  VIADD R4, R16, 0x18 ;  /* 0x0000001810047836 */ /* 0x000fe20000000000 */
[----:B------:R-:W-:Y:S01]  /*3d40*/  ISETP.GE.AND P6, PT, R2, UR25, PT ;  /* 0x0000001902007c0c */ /* 0x000fe2000bfc6270 */
[----:B------:R-:W-:Y:S01]  /*3d50*/  FMUL.FTZ R80, R80, UR6 ;  /* 0x0000000650507c20 */ /* 0x000fe20008410000 */
[----:B------:R-:W-:Y:S01]  /*3d60*/  IADD3 R2, R16, 0x29, RZ ;  /* 0x0000002910027810 */ /* 0x000fe20007ffe0ff */
[----:B------:R-:W-:Y:S01]  /*3d70*/  MUFU.TANH R193, R92 ;  /* 0x0000005c00c17308 */ /* 0x000fe20000002400 */
[----:B------:R-:W-:Y:S01]  /*3d80*/  ISETP.GE.AND P4, PT, R8, UR25, PT ;  /* 0x0000001908007c0c */ /* 0x000fe2000bf86270 */
[----:B------:R-:W-:Y:S01]  /*3d90*/  FMUL.FTZ R81, R81, UR6 ;  /* 0x0000000651517c20 */ /* 0x000fe20008410000 */
[----:B---3--:R-:W-:Y:S01]  /*3da0*/  FSEL R8, R21, -INF , !P5 ;  /* 0xff80000015087808 */ /* 0x008fe20006800000 */
[----:B------:R-:W-:Y:S01]  /*3db0*/  FMUL.FTZ R82, R82, UR6 ;  /* 0x0000000652527c20 */ /* 0x000fe20008410000 */
[----:B------:R-:W-:Y:S01]  /*3dc0*/  FSEL R15, R44, -INF , !P5 ;  /* 0xff8000002c0f7808 */ /* 0x000fe20006800000 */
[----:B------:R-:W-:Y:S01]  /*3dd0*/  FMUL.FTZ R83, R83, UR6 ;  /* 0x0000000653537c20 */ /* 0x000fe20008410000 */
[----:B------:R-:W-:Y:S01]  /*3de0*/  ISETP.GE.AND P5, PT, R2, UR25, PT ;  /* 0x0000001902007c0c */ /* 0x000fe2000bfa6270 */
[----:B------:R-:W3:Y:S01]  /*3df0*/  MUFU.TANH R188, R94 ;  /* 0x0000005e00bc7308 */ /* 0x000ee20000002400 */
[----:B------:R-:W-:-:S02]  /*3e00*/  VIADD R2, R16, 0x30 ;  /* 0x0000003010027836 */ /* 0x000fc40000000000 */
[----:B------:R-:W-:Y:S01]  /*3e10*/  FMUL.FTZ R76, R76, UR6 ;  /* 0x000000064c4c7c20 */ /* 0x000fe20008410000 */
[----:B------:R-:W-:Y:S01]  /*3e20*/  FMUL.FTZ R77, R77, UR6 ;  /* 0x000000064d4d7c20 */ /* 0x000fe20008410000 */
[----:B------:R-:W-:Y:S01]  /*3e30*/  FMUL.FTZ R78, R78, UR6 ;  /* 0x000000064e4e7c20 */ /* 0x000fe20008410000 */
[----:B------:R-:W-:Y:S01]  /*3e40*/  FMUL.FTZ R79, R79, UR6 ;  /* 0x000000064f4f7c20 */ /* 0x000fe20008410000 */
[----:B------:R-:W-:Y:S01]  /*3e50*/  ISETP.GE.AND P3, PT, R4, UR25, PT ;  /* 0x0000001904007c0c */ /* 0x000fe2000bf66270 */
[----:B------:R-:W-:Y:S01]  /*3e60*/  MUFU.TANH R191, R60 ;  /* 0x0000003c00bf7308 */ /* 0x000fe20000002400 */
[----:B------:R-:W-:Y:S02]  /*3e70*/  FSEL R6, R34, -INF , !P4 ;  /* 0xff80000022067808 */ /* 0x000fe40006000000 */
[----:B------:R-:W-:Y:S02]  /*3e80*/  FSEL R13, R20, -INF , !P4 ;  /* 0xff800000140d7808 */ /* 0x000fe40006000000 */
[----:B------:R-:W-:-:S02]  /*3e90*/  IADD3 R4, R16, 0x19, RZ ;  /* 0x0000001910047810 */ /* 0x000fc40007ffe0ff */
[----:B------:R-:W-:Y:S01]  /*3ea0*/  ISETP.GE.AND P4, PT, R2, UR25, PT ;  /* 0x0000001902007c0c */ /* 0x000fe2000bf86270 */
[----:B------:R-:W-:Y:S01]  /*3eb0*/  MUFU.TANH R189, R61 ;  /* 0x0000003d00bd7308 */ /* 0x000fe20000002400 */
[----:B-1----:R-:W-:Y:S01]  /*3ec0*/  FSEL R204, R204, -INF , !P0 ;  /* 0xff800000cccc7808 */ /* 0x002fe20004000000 */
[----:B------:R-:W-:Y:S01]  /*3ed0*/  VIADD R2, R16, 0x31 ;  /* 0x0000003110027836 */ /* 0x000fe20000000000 */
[----:B------:R-:W-:Y:S02]  /*3ee0*/  FSEL R187, R187, -INF , !P0 ;  /* 0xff800000bbbb7808 */ /* 0x000fe40004000000 */
[----:B------:R-:W-:Y:S02]  /*3ef0*/  PLOP3.LUT P0, PT, PT, PT, UP0, 0x80, 0x0 ;  /* 0x000000000000781c */ /* 0x000fe40003f0f008 */
[----:B------:R-:W-:Y:S01]  /*3f00*/  FSEL R64, R64, -INF , !P2 ;  /* 0xff80000040407808 */ /* 0x000fe20005000000 */
[----:B------:R-:W1:Y:S01]  /*3f10*/  MUFU.TANH R190, R62 ;  /* 0x0000003e00be7308 */ /* 0x000e620000002400 */
[----:B------:R-:W-:-:S02]  /*3f20*/  ISETP.GE.AND P2, PT, R4, UR25, PT ;  /* 0x0000001904007c0c */ /* 0x000fc4000bf46270 */
[----:B--2---:R-:W-:Y:S02]  /*3f30*/  FSEL R4, R23, -INF , !P3 ;  /* 0xff80000017047808 */ /* 0x004fe40005800000 */
[----:B------:R-:W-:Y:S02]  /*3f40*/  FSEL R11, R35, -INF , !P3 ;  /* 0xff800000230b7808 */ /* 0x000fe40005800000 */
[----:B------:R-:W-:Y:S01]  /*3f50*/  ISETP.GE.AND P3, PT, R2, UR25, PT ;  /* 0x0000001902007c0c */ /* 0x000fe2000bf66270 */
[----:B------:R-:W2:Y:S01]  /*3f60*/  MUFU.TANH R202, R63 ;  /* 0x0000003f00ca7308 */ /* 0x000ea20000002400 */
[C---:B------:R-:W-:Y:S01]  /*3f70*/  VIADD R2, R16.reuse, 0x38 ;  /* 0x0000003810027836 */ /* 0x040fe20000000000 */
[----:B------:R-:W-:Y:S02]  /*3f80*/  IADD3 R16, R16, 0x39, RZ ;  /* 0x0000003910107810 */ /* 0x000fe40007ffe0ff */
[----:B----4-:R-:W-:Y:S02]  /*3f90*/  FSEL R12, R22, -INF , !P2 ;  /* 0xff800000160c7808 */ /* 0x010fe40005000000 */
[----:B------:R-:W-:-:S02]  /*3fa0*/  FSEL R9, R24, -INF , !P2 ;  /* 0xff80000018097808 */ /* 0x000fc40005000000 */
[----:B------:R-:W4:Y:S01]  /*3fb0*/  MUFU.TANH R203, R80 ;  /* 0x0000005000cb7308 */ /* 0x000f220000002400 */
[----:B---3--:R-:W-:Y:S02]  /*3fc0*/  FSEL R188, R188, -INF , !P1 ;  /* 0xff800000bcbc7808 */ /* 0x008fe40004800000 */
[----:B------:R-:W-:Y:S02]  /*3fd0*/  FSEL R193, R193, -INF , !P1 ;  /* 0xff800000c1c17808 */ /* 0x000fe40004800000 */
[----:B------:R-:W-:Y:S02]  /*3fe0*/  ISETP.GE.AND P2, PT, R2, UR25, PT ;  /* 0x0000001902007c0c */ /* 0x000fe4000bf46270 */
[----:B------:R-:W-:Y:S01]  /*3ff0*/  ISETP.GE.AND P1, PT, R16, UR25, PT ;  /* 0x0000001910007c0c */ /* 0x000fe2000bf26270 */
[----:B------:R-:W3:Y:S01]  /*4000*/  MUFU.TANH R201, R81 ;  /* 0x0000005100c97308 */ /* 0x000ee20000002400 */
[----:B-1----:R-:W-:Y:S02]  /*4010*/  FSEL R190, R190, -INF , !P6 ;  /* 0xff800000bebe7808 */ /* 0x002fe40007000000 */
[----:B------:R-:W-:-:S02]  /*4020*/  FSEL R191, R191, -INF , !P6 ;  /* 0xff800000bfbf7808 */ /* 0x000fc40007000000 */
[----:B--2---:R-:W-:Y:S02]  /*4030*/  FSEL R202, R202, -INF , !P5 ;  /* 0xff800000caca7808 */ /* 0x004fe40006800000 */
[----:B------:R-:W-:Y:S01]  /*4040*/  FSEL R189, R189, -INF , !P5 ;  /* 0xff800000bdbd7808 */ /* 0x000fe20006800000 */
[----:B------:R-:W1:Y:S01]  /*4050*/  MUFU.TANH R198, R82 ;  /* 0x0000005200c67308 */ /* 0x000e620000002400 */
[----:B----4-:R-:W-:-:S07]  /*4060*/  FSEL R203, R203, -INF , !P4 ;  /* 0xff800000cbcb7808 */ /* 0x010fce0006000000 */
[----:B------:R-:W2:Y:S01]  /*4070*/  MUFU.TANH R196, R83 ;  /* 0x0000005300c47308 */ /* 0x000ea20000002400 */
[----:B---3--:R-:W-:-:S07]  /*4080*/  FSEL R201, R201, -INF , !P3 ;  /* 0xff800000c9c97808 */ /* 0x008fce0005800000 */
[----:B------:R-:W3:Y:S01]  /*4090*/  MUFU.TANH R199, R76 ;  /* 0x0000004c00c77308 */ /* 0x000ee20000002400 */
[----:B-1----:R-:W-:-:S07]  /*40a0*/  FSEL R198, R198, -INF , !P4 ;  /* 0xff800000c6c67808 */ /* 0x002fce0006000000 */
[----:B------:R-:W1:Y:S01]  /*40b0*/  MUFU.TANH R194, R78 ;  /* 0x0000004e00c27308 */ /* 0x000e620000002400 */
[----:B--2---:R-:W-:-:S07]  /*40c0*/  FSEL R196, R196, -INF , !P3 ;  /* 0xff800000c4c47808 */ /* 0x004fce0005800000 */
[----:B------:R-:W2:Y:S01]  /*40d0*/  MUFU.TANH R192, R79 ;  /* 0x0000004f00c07308 */ /* 0x000ea20000002400 */
[----:B---3--:R-:W-:-:S07]  /*40e0*/  FSEL R199, R199, -INF , !P2 ;  /* 0xff800000c7c77808 */ /* 0x008fce0005000000 */
[----:B------:R-:W3:Y:S01]  /*40f0*/  MUFU.TANH R197, R77 ;  /* 0x0000004d00c57308 */ /* 0x000ee20000002400 */
[----:B-1----:R-:W-:Y:S02]  /*4100*/  FSEL R194, R194, -INF , !P2 ;  /* 0xff800000c2c27808 */ /* 0x002fe40005000000 */
[----:B--2---:R-:W-:Y:S02]  /*4110*/  FSEL R192, R192, -INF , !P1 ;  /* 0xff800000c0c07808 */ /* 0x004fe40004800000 */
[----:B---3--:R-:W-:Y:S01]  /*4120*/  FSEL R197, R197, -INF , !P1 ;  /* 0xff800000c5c57808 */ /* 0x008fe20004800000 */
        /* <DEDUP_REMOVED lines=81> */
.L_x_1850:
[----:B------:R-:W-:Y:S05]  /*4640*/  BSYNC B0 ;  /* 0x0000000000007941 */ /* 0x000fea0003800000 */
.L_x_1849:
[----:B------:R-:W0:Y:S02]  /*4650*/  LDGDEPBAR ;  /* 0x00000000000079af */ /* 0x000e240000000000 */
.L_x_1848:
        /* <DEDUP_REMOVED lines=32> */
[----:B--2---:R-:W2:Y:S03]  /*4860*/  SHFL.BFLY PT, R17, R10, 0x2, 0x1f ;  /* 0x0c401f000a117f89 */ /* 0x004ea600000e0000 */
        /* <DEDUP_REMOVED lines=41> */
[----:B------:R-:W2:Y:S01]  /*4b00*/  LDSM.16.MT88.4 R120, [R225+0x1e000] ;  /* 0x01e00000e178783b */ /* 0x000ea20000004200 */
[--C-:B------:R-:W-:Y:S01]  /*4b10*/  FFMA.FTZ R175, R8, UR6, -R195.reuse ;  /* 0x0000000608af7c23 */ /* 0x100fe200080108c3 */
[--C-:B------:R-:W-:Y:S01]  /*4b20*/  FFMA.FTZ R177, R15, UR6, -R200.reuse ;  /* 0x000000060fb17c23 */ /* 0x100fe200080108c8 */
[--C-:B------:R-:W-:Y:S01]  /*4b30*/  FFMA.FTZ R174, R13, UR6, -R200.reuse ;  /* 0x000000060dae7c23 */ /* 0x100fe200080108c8 */
[----:B------:R-:W5:Y:S01]  /*4b40*/  LDSM.16.MT88.4 R16, [R224+0x1e000] ;  /* 0x01e00000e010783b */ /* 0x000f620000004200 */
[----:B------:R-:W3:Y:S01]  /*4b50*/  MUFU.EX2 R180, R180 ;  /* 0x000000b400b47308 */ /* 0x000ee20000000800 */
[--C-:B------:R-:W-:Y:S01]  /*4b60*/  FFMA.FTZ R172, R6, UR6, -R195.reuse ;  /* 0x0000000606ac7c23 */ /* 0x100fe200080108c3 */
[--C-:B------:R-:W-:Y:S01]  /*4b70*/  FFMA.FTZ R169, R4, UR6, -R195.reuse ;  /* 0x0000000604a97c23 */ /* 0x100fe200080108c3 */
[----:B------:R-:W5:Y:S01]  /*4b80*/  LDSM.16.MT88.4 R8, [R226+0x18800] ;  /* 0x01880000e208783b */ /* 0x000f620000004200 */
[--C-:B------:R-:W-:Y:S01]  /*4b90*/  FFMA.FTZ R0, R12, UR6, -R195.reuse ;  /* 0x000000060c007c23 */ /* 0x100fe200080108c3 */
[--C-:B------:R-:W-:Y:S01]  /*4ba0*/  FFMA.FTZ R184, R193, UR6, -R200.reuse ;  /* 0x00000006c1b87c23 */ /* 0x100fe200080108c8 */
[--C-:B------:R-:W-:Y:S01]  /*4bb0*/  FFMA.FTZ R186, R191, UR6, -R200.reuse ;  /* 0x00000006bfba7c23 */ /* 0x100fe200080108c8 */
[----:B------:R-:W5:Y:S01]  /*4bc0*/  LDSM.16.MT88.4 R20, [R225+0x18800] ;  /* 0x01880000e114783b */ /* 0x000f620000004200 */
[----:B------:R-:W-:Y:S01]  /*4bd0*/  MUFU.EX2 R179, R179 ;  /* 0x000000b300b37308 */ /* 0x000fe20000000800 */
[--C-:B------:R-:W-:Y:S01]  /*4be0*/  FFMA.FTZ R187, R187, UR6, -R200.reuse ;  /* 0x00000006bbbb7c23 */ /* 0x100fe200080108c8 */
[--C-:B------:R-:W-:Y:S01]  /*4bf0*/  FFMA.FTZ R189, R189, UR6, -R200.reuse ;  /* 0x00000006bdbd7c23 */ /* 0x100fe200080108c8 */
[----:B------:R-:W5:Y:S01]  /*4c00*/  LDSM.16.MT88.4 R4, [R224+0x18800] ;  /* 0x01880000e004783b */ /* 0x000f620000004200 */
[--C-:B------:R-:W-:Y:S01]  /*4c10*/  FFMA.FTZ R188, R188, UR6, -R195.reuse ;  /* 0x00000006bcbc7c23 */ /* 0x100fe200080108c3 */
[--C-:B------:R-:W-:Y:S01]  /*4c20*/  FFMA.FTZ R191, R204, UR6, -R195.reuse ;  /* 0x00000006ccbf7c23 */ /* 0x100fe200080108c3 */
[--C-:B------:R-:W-:Y:S01]  /*4c30*/  FFMA.FTZ R190, R190, UR6, -R195.reuse ;  /* 0x00000006bebe7c23 */ /* 0x100fe200080108c3 */
[----:B------:R-:W5:Y:S01]  /*4c40*/  LDSM.16.MT88.4 R12, [R228+0x1a800] ;  /* 0x01a80000e40c783b */ /* 0x000f620000004200 */
        /* <DEDUP_REMOVED lines=43> */
[C---:B-1----:R-:W-:Y:S01]  /*4f00*/  HMMA.16816.F32.BF16 R60, R128.reuse, R64, RZ ;  /* 0x00000040803c723c */ /* 0x042fe200000418ff */
        /* <DEDUP_REMOVED lines=37> */
[C---:B-----5:R-:W-:Y:S06]  /*5160*/  HMMA.16816.F32.BF16 R124, R128.reuse, R16, RZ ;  /* 0x00000010807c723c */ /* 0x060fec00000418ff */
        /* <DEDUP_REMOVED lines=122> */
[----:B------:R-:W-:Y:S01]  /*5910*/  FADD.FTZ R0, R195, R194 ;  /* 0x000000c2c3007221 */ /* 0x000fe20000010000 */
[----:B------:R-:W-:-:S04]  /*5920*/  FADD.FTZ R2, R200, R199 ;  /* 0x000000c7c8027221 */ /* 0x000fc80000010000 */
[C---:B------:R-:W-:Y:S01]  /*5930*/  HMMA.16816.F32.BF16 R64, R16.reuse, R30, R64 ;  /* 0x0000001e1040723c */ /* 0x040fe20000041840 */
[----:B------:R-:W1:Y:S04]  /*5940*/  LDSM.16.MT88.4 R28, [R225+0x19800] ;  /* 0x01980000e11c783b */ /* 0x000e680000004200 */
[----:B------:R-:W-:Y:S01]  /*5950*/  STL [R1+0xc], R0 ;  /* 0x00000c0001007387 */ /* 0x000fe20000100800 */
[C---:B-----5:R-:W-:Y:S03]  /*5960*/  HMMA.16816.F32.BF16 R68, R16.reuse, R24, R68 ;  /* 0x000000181044723c */ /* 0x060fe60000041844 */
[----:B------:R-:W-:Y:S03]  /*5970*/  STL [R1+0x18], R2 ;  /* 0x0000180201007387 */ /* 0x000fe60000100800 */
        /* <DEDUP_REMOVED lines=46> */
[----:B------:R-:W-:Y:S01]  /*5c60*/  HMMA.16816.F32.BF16 R128, R4, R10, R128 ;  /* 0x0000000a0480723c */ /* 0x000fe20000041880 */
[----:B------:R-:W-:-:S08]  /*5c70*/  NOP ;  /* 0x0000000000007918 */ /* 0x000fd00000000000 */
[----:B------:R-:W-:-:S15]  /*5c80*/  @!P0 BRA `(.L_x_1851) ;  /* 0x0000003c00b08947 */ /* 0x000fde0003800000 */
[----:B------:R-:W1:Y:S01]  /*5c90*/  S2R R2, SR_TID.X ;  /* 0x0000000000027919 */ /* 0x000e620000002100 */
[--C-:B------:R-:W-:Y:S01]  /*5ca0*/  SHF.R.S32.HI R171, RZ, 0x1f, R170.reuse ;  /* 0x0000001fffab7819 */ /* 0x100fe200000114aa */
[----:B------:R-:W-:Y:S01]  /*5cb0*/  IMAD.U32 R7, RZ, RZ, UR21 ;  /* 0x00000015ff077e24 */ /* 0x000fe2000f8e00ff */
[----:B------:R-:W-:Y:S01]  /*5cc0*/  ULDC.64 UR6, c[0x0][0x220] ;  /* 0x0000880000067ab9 */ /* 0x000fe20000000a00 */
[----:B------:R-:W-:Y:S01]  /*5cd0*/  IMAD.U32 R252, RZ, RZ, UR23 ;  /* 0x00000017fffc7e24 */ /* 0x000fe2000f8e00ff */
[----:B------:R-:W-:Y:S01]  /*5ce0*/  ULDC UR4, c[0x0][0x2d0] ;  /* 0x0000b40000047ab9 */ /* 0x000fe20000000800 */
[--C-:B------:R-:W-:Y:S01]  /*5cf0*/  IMAD.WIDE.U32 R168, R168, UR19, R170.reuse ;  /* 0x00000013a8a87c25 */ /* 0x100fe2000f8e00aa */
[----:B------:R-:W-:Y:S01]  /*5d00*/  ISETP.GE.AND P4, PT, R170, UR4, PT ;  /* 0x00000004aa007c0c */ /* 0x000fe2000bf86270 */
[----:B------:R-:W2:Y:S01]  /*5d10*/  LDC.64 R240, c[0x0][0x250] ;  /* 0x00009400fff07b82 */ /* 0x000ea20000000a00 */
[----:B------:R-:W-:Y:S01]  /*5d20*/  UMOV UR15, URZ ;  /* 0x0000003f000f7c82 */ /* 0x000fe20008000000 */
[----:B------:R-:W-:Y:S01]  /*5d30*/  IMAD.WIDE.U32 R10, R165, UR19, R170 ;  /* 0x00000013a50a7c25 */ /* 0x000fe2000f8e00aa */
[----:B------:R-:W-:Y:S01]  /*5d40*/  IADD3 R0, P0, R168, UR22, RZ ;  /* 0x00000016a8007c10 */ /* 0x000fe2000ff1e0ff */
[----:B------:R-:W-:Y:S01]  /*5d50*/  ULDC UR11, c[0x0][0x2d0] ;  /* 0x0000b400000b7ab9 */ /* 0x000fe20000000800 */
[----:B------:R-:W-:Y:S01]  /*5d60*/  ULDC UR10, c[0x0][0x39c] ;  /* 0x0000e700000a7ab9 */ /* 0x000fe20000000800 */
[----:B------:R-:W-:Y:S01]  /*5d70*/  IMAD.MOV.U32 R167, RZ, RZ, R164 ;  /* 0x000000ffffa77224 */ /* 0x000fe200078e00a4 */
[----:B------:R-:W-:Y:S01]  /*5d80*/  IADD3.X R7, R7, UR9, R169, P0, !PT ;  /* 0x0000000907077c10 */ /* 0x000fe200087fe4a9 */
[----:B------:R-:W-:Y:S01]  /*5d90*/  ULDC.64 UR8, c[0x0][0x218] ;  /* 0x0000860000087ab9 */ /* 0x000fe20000000a00 */
[----:B------:R-:W-:Y:S01]  /*5da0*/  IADD3 R5, P0, R10, UR24, RZ ;  /* 0x000000180a057c10 */ /* 0x000fe2000ff1e0ff */
[----:B------:R-:W-:Y:S01]  /*5db0*/  ULDC UR4, c[0x0][0x2ec] ;  /* 0x0000bb0000047ab9 */ /* 0x000fe20000000800 */
[----:B------:R-:W-:Y:S01]  /*5dc0*/  LEA R6, P1, R0, UR8, 0x1 ;  /* 0x0000000800067c11 */ /* 0x000fe2000f8208ff */
[----:B------:R-:W3:Y:S01]  /*5dd0*/  @!P4 LDC.64 R238, c[0x0][0x220] ;  /* 0x00008800ffeecb82 */ /* 0x000ee20000000a00 */
[----:B------:R-:W-:Y:S01]  /*5de0*/  IADD3.X R252, R252, UR28, R11, P0, !PT ;  /* 0x0000001cfcfc7c10 */ /* 0x000fe200087fe40b */
[----:B------:R-:W-:Y:S01]  /*5df0*/  ULEA.HI.SX32 UR8, UR20, 0xfffffffe, 0x1a ;  /* 0xfffffffe14087891 */ /* 0x000fe2000f8fd23f */
[C---:B------:R-:W-:Y:S01]  /*5e00*/  LEA R4, P0, R5.reuse, UR6, 0x1 ;  /* 0x0000000605047c11 */ /* 0x040fe2000f8008ff */
[----:B------:R-:W-:Y:S01]  /*5e10*/  STL [R1+0x8], R6 ;  /* 0x0000080601007387 */ /* 0x000fe20000100800 */
[----:B------:R-:W-:Y:S01]  /*5e20*/  LEA.HI.X R0, R0, UR9, R7, 0x1, P1 ;  /* 0x0000000900007c11 */ /* 0x000fe200088f0c07 */
[----:B------:R-:W-:Y:S01]  /*5e30*/  ULEA.HI.SX32 UR20, UR20, 0xfffffffd, 0x1a ;  /* 0xfffffffd14147891 */ /* 0x000fe2000f8fd23f */
[----:B------:R-:W-:Y:S01]  /*5e40*/  LEA.HI.X R252, R5, UR7, R252, 0x1, P0 ;  /* 0x0000000705fc7c11 */ /* 0x000fe200080f0cfc */
[----:B------:R4:W-:Y:S01]  /*5e50*/  STL [R1], R4 ;  /* 0x0000000401007387 */ /* 0x0009e20000100800 */
[----:B------:R-:W2:Y:S01]  /*5e60*/  @!P4 LDC.64 R236, c[0x0][0x220] ;  /* 0x00008800ffeccb82 */ /* 0x000ea20000000a00 */
[----:B------:R-:W-:Y:S01]  /*5e70*/  ULDC.64 UR6, c[0x0][0x248] ;  /* 0x0000920000067ab9 */ /* 0x000fe20000000a00 */
[----:B-1----:R-:W-:Y:S01]  /*5e80*/  SHF.R.S32.HI R9, RZ, 0x1f, R2 ;  /* 0x0000001fff097819 */ /* 0x002fe20000011402 */
[----:B------:R1:W-:Y:S03]  /*5e90*/  STL [R1+0x4], R0 ;  /* 0x0000040001007387 */ /* 0x0003e60000100800 */
[----:B------:R-:W-:-:S02]  /*5ea0*/  LEA.HI R2, R9, R2, RZ, 0x3 ;  /* 0x0000000209027211 */ /* 0x000fc400078f18ff */
[----:B------:R-:W-:Y:S02]  /*5eb0*/  SHF.R.S32.HI R9, RZ, 0x1f, R166 ;  /* 0x0000001fff097819 */ /* 0x000fe400000114a6 */
[----:B----4-:R-:W-:-:S05]  /*5ec0*/  IADD3 R4, P0, R166, 0x20, RZ ;  /* 0x00000020a6047810 */ /* 0x010fca0007f1e0ff */
[----:B------:R4:W-:Y:S01]  /*5ed0*/  STL [R1+0x20], R4 ;  /* 0x0000200401007387 */ /* 0x0009e20000100800 */
[----:B-1----:R-:W-:-:S03]  /*5ee0*/  IMAD.MOV.U32 R0, RZ, RZ, R3 ;  /* 0x000000ffff007224 */ /* 0x002fc600078e0003 */
[----:B------:R1:W-:Y:S04]  /*5ef0*/  STL [R1+0x14], R9 ;  /* 0x0000140901007387 */ /* 0x0003e80000100800 */
[----:B------:R1:W5:Y:S01]  /*5f00*/  LDL.64 R6, [R1+0x20] ;  /* 0x0000200001067983 */ /* 0x0003620000100a00 */
[--C-:B------:R-:W-:Y:S02]  /*5f10*/  IMAD.MOV.U32 R5, RZ, RZ, R9.reuse ;  /* 0x000000ffff057224 */ /* 0x100fe400078e0009 */
[----:B------:R-:W-:Y:S02]  /*5f20*/  IMAD.MOV.U32 R5, RZ, RZ, R9 ;  /* 0x000000ffff057224 */ /* 0x000fe400078e0009 */
[----:B----4-:R-:W-:Y:S01]  /*5f30*/  IMAD.MOV.U32 R4, RZ, RZ, R8 ;  /* 0x000000ffff047224 */ /* 0x010fe200078e0008 */
[----:B------:R-:W-:Y:S01]  /*5f40*/  SHF.R.S32.HI R4, RZ, 0x3, R2 ;  /* 0x00000003ff047819 */ /* 0x000fe20000011402 */
[----:B-----5:R-:W-:-:S05]  /*5f50*/  IMAD.X R7, RZ, RZ, R5, P0 ;  /* 0x000000ffff077224 */ /* 0x020fca00000e0605 */
[----:B------:R1:W-:Y:S04]  /*5f60*/  STL [R1+0x24], R7 ;  /* 0x0000240701007387 */ /* 0x0003e80000100800 */
[----:B------:R1:W-:Y:S01]  /*5f70*/  STL [R1+0x10], R4 ;  /* 0x0000100401007387 */ /* 0x0003e20000100800 */
[----:B--23--:R-:W-:Y:S05]  /*5f80*/  BRA `(.L_x_1852) ;  /* 0x0000000400287947 */ /* 0x00cfea0003800000 */
.L_x_1854:
        /* <DEDUP_REMOVED lines=12> */
[----:B------:R-:W-:Y:S02]  /*6050*/  @!P4 SHF.R.S32.HI R3, RZ, 0x1f, R3 ;  /* 0x0000001fff03c819 */ /* 0x000fe40000011403 */
        /* <DEDUP_REMOVED lines=9> */
[----:B------:R-:W-:Y:S01]  /*60f0*/  IMAD.U32 R21, RZ, RZ, UR25 ;  /* 0x00000019ff157e24 */ /* 0x000fe2000f8e00ff */
[----:B------:R-:W-:Y:S01]  /*6100*/  @!P4 IADD3 R3, R3, UR23, RZ ;  /* 0x000000170303cc10 */ /* 0x000fe2000fffe0ff */
[----:B------:R-:W-:Y:S03]  /*6110*/  @!P4 VIADD R13, R13, UR25 ;  /* 0x000000190d0dcc36 */ /* 0x000fe60008000000 */
[-C--:B------:R-:W-:Y:S02]  /*6120*/  @!P4 LEA.HI.X R3, R16, R251.reuse, R3, 0x6, P0 ;  /* 0x000000fb1003c211 */ /* 0x080fe400000f3403 */
[----:B------:R-:W-:Y:S02]  /*6130*/  @!P4 LEA.HI.X R13, R20, R251, R13, 0x6, P6 ;  /* 0x000000fb140dc211 */ /* 0x000fe400030f340d */
[C---:B--2---:R-:W-:Y:S02]  /*6140*/  @!P4 LEA R16, P6, R12.reuse, R6, 0x1 ;  /* 0x000000060c10c211 */ /* 0x044fe400078c08ff */
[----:B------:R-:W-:Y:S02]  /*6150*/  @!P4 IADD3 R11, P0, R11, UR12, RZ ;  /* 0x0000000c0b0bcc10 */ /* 0x000fe4000ff1e0ff */
[----:B------:R-:W-:Y:S02]  /*6160*/  @!P4 LEA.HI.X R17, R12, R7, R13, 0x1, P6 ;  /* 0x000000070c11c211 */ /* 0x000fe400030f0c0d */
[----:B------:R-:W-:Y:S02]  /*6170*/  @!P4 IADD3.X R6, R3, UR13, RZ, P0, !PT ;  /* 0x0000000d0306cc10 */ /* 0x000fe400087fe4ff */
[C---:B---3--:R-:W-:Y:S01]  /*6180*/  @!P4 LEA R4, P0, R11.reuse, R4, 0x1 ;  /* 0x000000040b04c211 */ /* 0x048fe200078008ff */
        /* <DEDUP_REMOVED lines=42> */
.L_x_1852:
[----:B-12---:R-:W2:Y:S01]  /*6430*/  LDL.64 R8, [R1+0x10] ;  /* 0x0000100001087983 */ /* 0x006ea20000100a00 */
[----:B------:R-:W-:Y:S01]  /*6440*/  UIADD3 UR14, UR8, -UR15, URZ ;  /* 0x8000000f080e7290 */ /* 0x000fe2000fffe03f */
[----:B------:R-:W-:Y:S04]  /*6450*/  DEPBAR.LE SB0, 0x0 ;  /* 0x000080000000791a */ /* 0x000fe80000000000 */
[----:B------:R-:W3:Y:S01]  /*6460*/  LDL.64 R4, [R1+0x20] ;  /* 0x0000200001047983 */ /* 0x000ee20000100a00 */
[----:B------:R-:W-:Y:S01]  /*6470*/  USHF.R.S32.HI UR9, URZ, 0x1f, UR14 ;  /* 0x0000001f3f097899 */ /* 0x000fe2000801140e */
[----:B------:R-:W-:Y:S01]  /*6480*/  IMAD.U32 R164, RZ, RZ, UR14 ;  /* 0x0000000effa47e24 */ /* 0x000fe2000f8e00ff */
[----:B------:R-:W-:Y:S02]  /*6490*/  ISETP.LT.AND P5, PT, RZ, UR14, PT ;  /* 0x0000000eff007c0c */ /* 0x000fe4000bfa1270 */
[----:B------:R-:W4:Y:S01]  /*64a0*/  LDL R12, [R1] ;  /* 0x00000000010c7983 */ /* 0x000f220000100800 */
[----:B------:R-:W-:Y:S02]  /*64b0*/  IMAD.U32 R33, RZ, RZ, UR14 ;  /* 0x0000000eff217e24 */ /* 0x000fe4000f8e00ff */
[C---:B------:R-:W-:Y:S01]  /*64c0*/  IMAD R32, R240.reuse, UR9, RZ ;  /* 0x00000009f0207c24 */ /* 0x040fe2000f8e02ff */
[----:B------:R-:W-:Y:S01]  /*64d0*/  BAR.SYNC.DEFER_BLOCKING 0x0 ;  /* 0x0000000000007b1d */ /* 0x000fe20000010000 */
[----:B------:R-:W-:Y:S01]  /*64e0*/  IMAD.U32 R2, RZ, RZ, UR14 ;  /* 0x0000000eff027e24 */ /* 0x000fe2000f8e00ff */
[----:B------:R-:W-:Y:S01]  /*64f0*/  UIADD3 UR9, UR20, -UR15, URZ ;  /* 0x8000000f14097290 */ /* 0x000fe2000fffe03f */
[----:B------:R-:W-:Y:S04]  /*6500*/  IMAD.WIDE.U32 R34, R240, UR14, RZ ;  /* 0x0000000ef0227c25 */ /* 0x000fe8000f8e00ff */
[----:B------:R-:W-:Y:S02]  /*6510*/  IMAD R32, R241, UR14, R32 ;  /* 0x0000000ef1207c24 */ /* 0x000fe4000f8e0220 */
[----:B------:R-:W-:Y:S03]  /*6520*/  IMAD.U32 R3, RZ, RZ, UR14 ;  /* 0x0000000eff037e24 */ /* 0x000fe6000f8e00ff */
[----:B------:R-:W-:Y:S01]  /*6530*/  IADD3 R32, R35, R32, RZ ;  /* 0x0000002023207210 */ /* 0x000fe20007ffe0ff */
[----:B------:R-:W-:Y:S01]  /*6540*/  @P4 STS.128 [R242+0x18000], RZ ;  /* 0x018000fff2004388 */ /* 0x000fe20000000c00 */
[----:B--2---:R-:W-:Y:S04]  /*6550*/  LEA R164, P1, R164, R8, 0x6 ;  /* 0x00000008a4a47211 */ /* 0x004fe800078230ff */
[----:B------:R-:W-:Y:S01]  /*6560*/  LEA.HI.X.SX32 R165, R33, R9, 0x6, P1 ;  /* 0x0000000921a57211 */ /* 0x000fe200008f36ff */
[----:B------:R-:W-:Y:S01]  /*6570*/  IMAD.WIDE.U32 R22, R164, R240, RZ ;  /* 0x000000f0a4167225 */ /* 0x000fe200078e00ff */
[----:B---3--:R-:W-:Y:S03]  /*6580*/  LEA R2, P0, R2, R4, 0x6 ;  /* 0x0000000402027211 */ /* 0x008fe600078030ff */
[-C--:B------:R-:W-:Y:S01]  /*6590*/  IMAD R35, R165, R240.reuse, RZ ;  /* 0x000000f0a5237224 */ /* 0x080fe200078e02ff */
[----:B------:R-:W-:Y:S01]  /*65a0*/  LEA.HI.X.SX32 R3, R3, R5, 0x6, P0 ;  /* 0x0000000503037211 */ /* 0x000fe200000f36ff */
[----:B------:R-:W-:Y:S01]  /*65b0*/  IMAD.WIDE.U32 R18, R2, R240, RZ ;  /* 0x000000f002127225 */ /* 0x000fe200078e00ff */
[----:B------:R-:W-:Y:S02]  /*65c0*/  LEA R33, P0, R34, R246, 0x6 ;  /* 0x000000f622217211 */ /* 0x000fe400078030ff */
[----:B----4-:R-:W-:Y:S01]  /*65d0*/  LEA R6, P3, R22, R12, 0x1 ;  /* 0x0000000c16067211 */ /* 0x010fe200078608ff */
[----:B------:R-:W-:Y:S01]  /*65e0*/  IMAD R35, R164, R241, R35 ;  /* 0x000000f1a4237224 */ /* 0x000fe200078e0223 */
[----:B------:R-:W-:Y:S01]  /*65f0*/  LEA.HI.X R32, R34, R235, R32, 0x6, P0 ;  /* 0x000000eb22207211 */ /* 0x000fe200000f3420 */
[----:B------:R-:W-:Y:S01]  /*6600*/  IMAD R34, R3, R240, RZ ;  /* 0x000000f003227224 */ /* 0x000fe200078e02ff */
[----:B------:R-:W-:Y:S01]  /*6610*/  LEA R3, P2, R240, R33, 0x5 ;  /* 0x00000021f0037211 */ /* 0x000fe200078428ff */
[----:B------:R-:W-:Y:S01]  /*6620*/  IMAD.IADD R35, R23, 0x1, R35 ;  /* 0x0000000117237824 */ /* 0x000fe200078e0223 */
[----:B------:R-:W-:Y:S01]  /*6630*/  @!P4 LEA R14, P1, R33, R238, 0x1 ;  /* 0x000000ee210ec211 */ /* 0x000fe200078208ff */
[----:B------:R-:W-:Y:S01]  /*6640*/  IMAD R34, R2, R241, R34 ;  /* 0x000000f102227224 */ /* 0x000fe200078e0222 */
[----:B------:R-:W-:Y:S02]  /*6650*/  LEA.HI.X R2, R240, R32, R241, 0x5, P2 ;  /* 0x00000020f0027211 */ /* 0x000fe400010f2cf1 */
[----:B------:R-:W-:Y:S01]  /*6660*/  LEA.HI.X R7, R22, R252, R35, 0x1, P3 ;  /* 0x000000fc16077211 */ /* 0x000fe200018f0c23 */
[----:B------:R-:W-:Y:S01]  /*6670*/  IMAD.IADD R165, R19, 0x1, R34 ;  /* 0x0000000113a57824 */ /* 0x000fe200078e0222 */
[----:B------:R-:W-:Y:S02]  /*6680*/  ISETP.GE.AND P3, PT, R245, UR11, PT ;  /* 0x0000000bf5007c0c */ /* 0x000fe4000bf66270 */
[C---:B------:R-:W-:Y:S02]  /*6690*/  LEA R164, P2, R18.reuse, R12, 0x1 ;  /* 0x0000000c12a47211 */ /* 0x040fe400078408ff */
        /* <DEDUP_REMOVED lines=8> */
[C---:B------:R-:W-:Y:S02]  /*6720*/  @!P4 LEA R10, P0, R3.reuse, R236, 0x1 ;  /* 0x000000ec030ac211 */ /* 0x040fe400078008ff */
[----:B------:R-:W-:Y:S02]  /*6730*/  @P3 STS.128 [R242+0x1a000], RZ ;  /* 0x01a000fff2003388 */ /* 0x000fe40000000c00 */
[----:B------:R-:W-:Y:S03]  /*6740*/  @!P4 LEA.HI.X R11, R3, R237, R2, 0x1, P0 ;  /* 0x000000ed030bc211 */ /* 0x000fe600000f0c02 */
[----:B------:R-:W-:Y:S01]  /*6750*/  @!PT LDS RZ, [RZ] ;  /* 0x00000000fffff984 */ /* 0x000fe20000000800 */
[----:B------:R-:W-:Y:S01]  /*6760*/  @!PT LDS RZ, [RZ] ;  /* 0x00000000fffff984 */ /* 0x000fe20000000800 */
[----:B------:R-:W-:Y:S01]  /*6770*/  @!PT LDS RZ, [RZ] ;  /* 0x00000000fffff984 */ /* 0x000fe20000000800 */
[----:B------:R-:W-:Y:S01]  /*6780*/  @!P3 LDGSTS.E.BYPASS.LTC128B.128 [R242+0x1a000], desc[UR26][R6.64+0x80] ;  /* 0x1a00008006f2bfae */ /* 0x000fe2000b901d5a */
[----:B------:R-:W-:Y:S01]  /*6790*/  IMAD.MOV.U32 R2, RZ, RZ, R8 ;  /* 0x000000ffff027224 */ /* 0x000fe200078e0008 */
[----:B------:R-:W-:Y:S03]  /*67a0*/  MOV R3, R9 ;  /* 0x0000000900037202 */ /* 0x000fe60000000f00 */
        /* <DEDUP_REMOVED lines=31> */
[----:B------:R-:W2:Y:S05]  /*69a0*/  LDSM.16.M88.4 R172, [R233+0x10000] ;  /* 0x01000000e9ac783b */ /* 0x000eaa0000000200 */
[----:B------:R-:W3:Y:S05]  /*69b0*/  LDSM.16.M88.4 R176, [R233+0x10800] ;  /* 0x01080000e9b0783b */ /* 0x000eea0000000200 */
[----:B------:R-:W4:Y:S05]  /*69c0*/  LDSM.16.M88.4 R180, [R233+0x11000] ;  /* 0x01100000e9b4783b */ /* 0x000f2a0000000200 */
[----:B------:R-:W5:Y:S01]  /*69d0*/  LDSM.16.M88.4 R184, [R233+0x11800] ;  /* 0x01180000e9b8783b */ /* 0x000f620000000200 */
[----:B-1----:R-:W-:Y:S02]  /*69e0*/  IMAD.MOV.U32 R164, RZ, RZ, R4 ;  /* 0x000000ffffa47224 */ /* 0x002fe400078e0004 */
[----:B------:R-:W-:Y:S02]  /*69f0*/  IMAD.MOV.U32 R165, RZ, RZ, R5 ;  /* 0x000000ffffa57224 */ /* 0x000fe400078e0005 */
[----:B------:R-:W0:Y:S05]  /*6a00*/  LDGDEPBAR ;  /* 0x00000000000079af */ /* 0x000e2a0000000000 */
[----:B------:R-:W-:Y:S05]  /*6a10*/  LDSM.16.M88.4 R188, [R232] ;  /* 0x00000000e8bc783b */ /* 0x000fea0000000200 */
[----:B------:R-:W1:Y:S05]  /*6a20*/  LDSM.16.M88.4 R192, [R231] ;  /* 0x00000000e7c0783b */ /* 0x000e6a0000000200 */
[----:B------:R-:W1:Y:S01]  /*6a30*/  LDSM.16.M88.4 R196, [R223] ;  /* 0x00000000dfc4783b */ /* 0x000e620000000200 */
[C---:B--2---:R-:W-:Y:S04]  /*6a40*/  HMMA.16816.F32.BF16 R4, R168.reuse, R172, RZ ;  /* 0x000000aca804723c */ /* 0x044fe800000418ff */
[----:B------:R-:W-:Y:S02]  /*6a50*/  LDSM.16.M88.4 R200, [R221] ;  /* 0x00000000ddc8783b */ /* 0x000fe40000000200 */
[C---:B------:R-:W-:Y:S03]  /*6a60*/  HMMA.16816.F32.BF16 R8, R168.reuse, R174, RZ ;  /* 0x000000aea808723c */ /* 0x040fe600000418ff */
[----:B------:R-:W2:Y:S03]  /*6a70*/  LDSM.16.M88.4 R172, [R222] ;  /* 0x00000000deac783b */ /* 0x000ea60000000200 */
[C---:B---3--:R-:W-:Y:S02]  /*6a80*/  HMMA.16816.F32.BF16 R12, R168.reuse, R176, RZ ;  /* 0x000000b0a80c723c */ /* 0x048fe400000418ff */
[----:B------:R-:W-:Y:S04]  /*6a90*/  LDSM.16.M88.4 R204, [R230] ;  /* 0x00000000e6cc783b */ /* 0x000fe80000000200 */
[C---:B------:R-:W-:Y:S01]  /*6aa0*/  HMMA.16816.F32.BF16 R16, R168.reuse, R178, RZ ;  /* 0x000000b2a810723c */ /* 0x040fe200000418ff */
[----:B------:R-:W3:Y:S05]  /*6ab0*/  LDSM.16.M88.4 R176, [R227+0x10000] ;  /* 0x01000000e3b0783b */ /* 0x000eea0000000200 */
[C---:B----4-:R-:W-:Y:S06]  /*6ac0*/  HMMA.16816.F32.BF16 R20, R168.reuse, R180, RZ ;  /* 0x000000b4a814723c */ /* 0x050fec00000418ff */
[C---:B------:R-:W-:Y:S01]  /*6ad0*/  HMMA.16816.F32.BF16 R24, R168.reuse, R182, RZ ;  /* 0x000000b6a818723c */ /* 0x040fe200000418ff */
[----:B------:R-:W-:Y:S05]  /*6ae0*/  LDSM.16.M88.4 R180, [R227+0x11000] ;  /* 0x01100000e3b4783b */ /* 0x000fea0000000200 */
[C---:B-----5:R-:W-:Y:S06]  /*6af0*/  HMMA.16816.F32.BF16 R28, R168.reuse, R184, RZ ;  /* 0x000000b8a81c723c */ /* 0x060fec00000418ff */
[----:B------:R-:W-:Y:S01]  /*6b00*/  HMMA.16816.F32.BF16 R32, R168, R186, RZ ;  /* 0x000000baa820723c */ /* 0x000fe200000418ff */
[----:B------:R-:W4:Y:S05]  /*6b10*/  LDSM.16.M88.4 R168, [R227+0x10800] ;  /* 0x01080000e3a8783b */ /* 0x000f2a0000000200 */
[C---:B-1----:R-:W-:Y:S01]  /*6b20*/  HMMA.16816.F32.BF16 R4, R188.reuse, R192, R4 ;  /* 0x000000c0bc04723c */ /* 0x042fe20000041804 */
[----:B------:R-:W1:Y:S05]  /*6b30*/  LDSM.16.M88.4 R184, [R227+0x11800] ;  /* 0x01180000e3b8783b */ /* 0x000e6a0000000200 */
[C---:B------:R-:W-:Y:S01]  /*6b40*/  HMMA.16816.F32.BF16 R8, R188.reuse, R194, R8 ;  /* 0x000000c2bc08723c */ /* 0x040fe20000041808 */
[----:B------:R-:W-:Y:S05]  /*6b50*/  LDSM.16.M88.4 R192, [R234+0x4000] ;  /* 0x00400000eac0783b */ /* 0x000fea0000000200 */
[C---:B------:R-:W-:Y:S06]  /*6b60*/  HMMA.16816.F32.BF16 R12, R188.reuse, R196, R12 ;  /* 0x000000c4bc0c723c */ /* 0x040fec000004180c */
[C---:B------:R-:W-:Y:S01]  /*6b70*/  HMMA.16816.F32.BF16 R16, R188.reuse, R198, R16 ;  /* 0x000000c6bc10723c */ /* 0x040fe20000041810 */
[----:B------:R-:W-:Y:S05]  /*6b80*/  LDSM.16.M88.4 R196, [R233+0x12000] ;  /* 0x01200000e9c4783b */ /* 0x000fea0000000200 */
[C---:B--2---:R-:W-:Y:S06]  /*6b90*/  HMMA.16816.F32.BF16 R20, R188.reuse, R172, R20 ;  /* 0x000000acbc14723c */ /* 0x044fec0000041814 */
[C---:B------:R-:W-:Y:S01]  /*6ba0*/  HMMA.16816.F32.BF16 R24, R188.reuse, R174, R24 ;  /* 0x000000aebc18723c */ /* 0x040fe20000041818 */
[----:B------:R-:W-:Y:S05]  /*6bb0*/  LDSM.16.M88.4 R172, [R229] ;  /* 0x00000000e5ac783b */ /* 0x000fea0000000200 */
[C---:B------:R-:W-:Y:S06]  /*6bc0*/  HMMA.16816.F32.BF16 R28, R188.reuse, R200, R28 ;  /* 0x000000c8bc1c723c */ /* 0x040fec000004181c */
[----:B------:R-:W-:Y:S01]  /*6bd0*/  HMMA.16816.F32.BF16 R32, R188, R202, R32 ;  /* 0x000000cabc20723c */ /* 0x000fe20000041820 */
[----:B------:R-:W2:Y:S05]  /*6be0*/  LDSM.16.M88.4 R188, [R220] ;  /* 0x00000000dcbc783b */ /* 0x000eaa0000000200 */
[C---:B---3--:R-:W-:Y:S01]  /*6bf0*/  HMMA.16816.F32.BF16 R4, R204.reuse, R176, R4 ;  /* 0x000000b0cc04723c */ /* 0x048fe20000041804 */
[----:B------:R-:W-:Y:S05]  /*6c00*/  LDSM.16.M88.4 R200, [R233+0x13000] ;  /* 0x01300000e9c8783b */ /* 0x000fea0000000200 */
[C---:B------:R-:W-:Y:S01]  /*6c10*/  HMMA.16816.F32.BF16 R8, R204.reuse, R178, R8 ;  /* 0x000000b2cc08723c */ /* 0x040fe20000041808 */
[----:B------:R-:W3:Y:S05]  /*6c20*/  LDSM.16.M88.4 R176, [R220+0x800] ;  /* 0x00080000dcb0783b */ /* 0x000eea0000000200 */
[C---:B----4-:R-:W-:Y:S06]  /*6c30*/  HMMA.16816.F32.BF16 R12, R204.reuse, R168, R12 ;  /* 0x000000a8cc0c723c */ /* 0x050fec000004180c */
[C---:B------:R-:W-:Y:S01]  /*6c40*/  HMMA.16816.F32.BF16 R16, R204.reuse, R170, R16 ;  /* 0x000000aacc10723c */ /* 0x040fe20000041810 */
[----:B------:R-:W4:Y:S05]  /*6c50*/  LDSM.16.M88.4 R168, [R220+0x1000] ;  /* 0x00100000dca8783b */ /* 0x000f2a0000000200 */
[C---:B------:R-:W-:Y:S06]  /*6c60*/  HMMA.16816.F32.BF16 R20, R204.reuse, R180, R20 ;  /* 0x000000b4cc14723c */ /* 0x040fec0000041814 */
[C---:B------:R-:W-:Y:S01]  /*6c70*/  HMMA.16816.F32.BF16 R24, R204.reuse, R182, R24 ;  /* 0x000000b6cc18723c */ /* 0x040fe20000041818 */
[----:B------:R-:W5:Y:S05]  /*6c80*/  LDSM.16.M88.4 R180, [R220+0x1800] ;  /* 0x00180000dcb4783b */ /* 0x000f6a0000000200 */
[C---:B-1----:R-:W-:Y:S06]  /*6c90*/  HMMA.16816.F32.BF16 R28, R204.reuse, R184, R28 ;  /* 0x000000b8cc1c723c */ /* 0x042fec000004181c */
[----:B------:R-:W-:Y:S01]  /*6ca0*/  HMMA.16816.F32.BF16 R32, R204, R186, R32 ;  /* 0x000000bacc20723c */ /* 0x000fe20000041820 */
[----:B------:R-:W5:Y:S05]  /*6cb0*/  LDL R204, [R1+0x4] ;  /* 0x0000040001cc7983 */ /* 0x000f6a0000100800 */
[----:B------:R-:W1:Y:S01]  /*6cc0*/  LDSM.16.M88.4 R184, [R233+0x12800] ;  /* 0x01280000e9b8783b */ /* 0x000e620000000200 */
[C---:B--2---:R-:W-:Y:S06]  /*6cd0*/  HMMA.16816.F32.BF16 R4, R172.reuse, R188, R4 ;  /* 0x000000bcac04723c */ /* 0x044fec0000041804 */
[C---:B------:R-:W-:Y:S01]  /*6ce0*/  HMMA.16816.F32.BF16 R8, R172.reuse, R190, R8 ;  /* 0x000000beac08723c */ /* 0x040fe20000041808 */
[----:B------:R-:W2:Y:S05]  /*6cf0*/  LDSM.16.M88.4 R188, [R233+0x13800] ;  /* 0x01380000e9bc783b */ /* 0x000eaa0000000200 */
[C---:B---3--:R-:W-:Y:S06]  /*6d00*/  HMMA.16816.F32.BF16 R12, R172.reuse, R176, R12 ;  /* 0x000000b0ac0c723c */ /* 0x048fec000004180c */
[C---:B------:R-:W-:Y:S01]  /*6d10*/  HMMA.16816.F32.BF16 R16, R172.reuse, R178, R16 ;  /* 0x000000b2ac10723c */ /* 0x040fe20000041810 */
[----:B------:R-:W-:Y:S05]  /*6d20*/  LDSM.16.M88.4 R176, [R218] ;  /* 0x00000000dab0783b */ /* 0x000fea0000000200 */
[C---:B----4-:R-:W-:Y:S06]  /*6d30*/  HMMA.16816.F32.BF16 R20, R172.reuse, R168, R20 ;  /* 0x000000a8ac14723c */ /* 0x050fec0000041814 */
[C---:B------:R-:W-:Y:S01]  /*6d40*/  HMMA.16816.F32.BF16 R24, R172.reuse, R170, R24 ;  /* 0x000000aaac18723c */ /* 0x040fe20000041818 */
[----:B------:R-:W-:Y:S05]  /*6d50*/  LDSM.16.M88.4 R168, [R232+0x4000] ;  /* 0x00400000e8a8783b */ /* 0x000fea0000000200 */
[C---:B-----5:R-:W-:Y:S06]  /*6d60*/  HMMA.16816.F32.BF16 R28, R172.reuse, R180, R28 ;  /* 0x000000b4ac1c723c */ /* 0x060fec000004181c */
[----:B------:R-:W-:Y:S01]  /*6d70*/  HMMA.16816.F32.BF16 R32, R172, R182, R32 ;  /* 0x000000b6ac20723c */ /* 0x000fe20000041820 */
[----:B------:R-:W3:Y:S05]  /*6d80*/  LDSM.16.M88.4 R172, [R219] ;  /* 0x00000000dbac783b */ /* 0x000eea0000000200 */
[C---:B------:R-:W-:Y:S01]  /*6d90*/  HMMA.16816.F32.BF16 R4, R192.reuse, R196, R4 ;  /* 0x000000c4c004723c */ /* 0x040fe20000041804 */
[----:B------:R-:W4:Y:S05]  /*6da0*/  LDSM.16.M88.4 R180, [R217] ;  /* 0x00000000d9b4783b */ /* 0x000f2a0000000200 */
[C---:B------:R-:W-:Y:S01]  /*6db0*/  HMMA.16816.F32.BF16 R8, R192.reuse, R198, R8 ;  /* 0x000000c6c008723c */ /* 0x040fe20000041808 */
[----:B------:R-:W-:Y:S05]  /*6dc0*/  LDSM.16.M88.4 R196, [R230+0x4000] ;  /* 0x00400000e6c4783b */ /* 0x000fea0000000200 */
[C---:B-1----:R-:W-:Y:S06]  /*6dd0*/  HMMA.16816.F32.BF16 R12, R192.reuse, R184, R12 ;  /* 0x000000b8c00c723c */ /* 0x042fec000004180c */
[C---:B------:R-:W-:Y:S01]  /*6de0*/  HMMA.16816.F32.BF16 R16, R192.reuse, R186, R16 ;  /* 0x000000bac010723c */ /* 0x040fe20000041810 */
[----:B------:R-:W1:Y:S05]  /*6df0*/  LDSM.16.M88.4 R184, [R216] ;  /* 0x00000000d8b8783b */ /* 0x000e6a0000000200 */
[C---:B------:R-:W-:Y:S06]  /*6e00*/  HMMA.16816.F32.BF16 R20, R192.reuse, R200, R20 ;  /* 0x000000c8c014723c */ /* 0x040fec0000041814 */
[C---:B------:R-:W-:Y:S01]  /*6e10*/  HMMA.16816.F32.BF16 R24, R192.reuse, R202, R24 ;  /* 0x000000cac018723c */ /* 0x040fe20000041818 */
[----:B------:R-:W5:Y:S05]  /*6e20*/  LDSM.16.M88.4 R200, [R227+0x12000] ;  /* 0x01200000e3c8783b */ /* 0x000f6a0000000200 */
        /* <DEDUP_REMOVED lines=12> */
[----:B------:R-:W-:Y:S05]  /*6ef0*/  LDSM.16.M88.4 R180, [R220+0x2000] ;  /* 0x00200000dcb4783b */ /* 0x000fea0000000200 */
[C---:B-1----:R-:W-:Y:S06]  /*6f00*/  HMMA.16816.F32.BF16 R28, R168.reuse, R184, R28 ;  /* 0x000000b8a81c723c */ /* 0x042fec000004181c */
[----:B------:R-:W-:Y:S01]  /*6f10*/  HMMA.16816.F32.BF16 R32, R168, R186, R32 ;  /* 0x000000baa820723c */ /* 0x000fe20000041820 */
[----:B------:R-:W1:Y:S05]  /*6f20*/  LDSM.16.M88.4 R168, [R229+0x4000] ;  /* 0x00400000e5a8783b */ /* 0x000e6a0000000200 */
[C---:B-----5:R-:W-:Y:S01]  /*6f30*/  HMMA.16816.F32.BF16 R4, R196.reuse, R200, R4 ;  /* 0x000000c8c404723c */ /* 0x060fe20000041804 */
[----:B------:R-:W4:Y:S05]  /*6f40*/  LDSM.16.M88.4 R184, [R220+0x2800] ;  /* 0x00280000dcb8783b */ /* 0x000f2a0000000200 */
[C---:B------:R-:W-:Y:S01]  /*6f50*/  HMMA.16816.F32.BF16 R8, R196.reuse, R202, R8 ;  /* 0x000000cac408723c */ /* 0x040fe20000041808 */
        /* <DEDUP_REMOVED lines=9> */
[----:B------:R-:W3:Y:S05]  /*6ff0*/  LDSM.16.M88.4 R176, [R233+0x14800] ;  /* 0x01480000e9b0783b */ /* 0x000eea0000000200 */
[C---:B-1----:R-:W-:Y:S01]  /*7000*/  HMMA.16816.F32.BF16 R4, R168.reuse, R180, R4 ;  /* 0x000000b4a804723c */ /* 0x042fe20000041804 */
[----:B------:R-:W-:Y:S05]  /*7010*/  LDSM.16.M88.4 R196, [R215] ;  /* 0x00000000d7c4783b */ /* 0x000fea0000000200 */
[C---:B------:R-:W-:Y:S01]  /*7020*/  HMMA.16816.F32.BF16 R8, R168.reuse, R182, R8 ;  /* 0x000000b6a808723c */ /* 0x040fe20000041808 */
[----:B------:R-:W1:Y:S05]  /*7030*/  LDSM.16.M88.4 R180, [R233+0x15000] ;  /* 0x01500000e9b4783b */ /* 0x000e6a0000000200 */
[C---:B----4-:R-:W-:Y:S06]  /*7040*/  HMMA.16816.F32.BF16 R12, R168.reuse, R184, R12 ;  /* 0x000000b8a80c723c */ /* 0x050fec000004180c */
[C---:B------:R-:W-:Y:S01]  /*7050*/  HMMA.16816.F32.BF16 R16, R168.reuse, R186, R16 ;  /* 0x000000baa810723c */ /* 0x040fe20000041810 */
[----:B------:R-:W4:Y:S05]  /*7060*/  LDSM.16.M88.4 R184, [R233+0x15800] ;  /* 0x01580000e9b8783b */ /* 0x000f2a0000000200 */
[C---:B------:R-:W-:Y:S06]  /*7070*/  HMMA.16816.F32.BF16 R20, R168.reuse, R192, R20 ;  /* 0x000000c0a814723c */ /* 0x040fec0000041814 */
[C---:B------:R-:W-:Y:S01]  /*7080*/  HMMA.16816.F32.BF16 R24, R168.reuse, R194, R24 ;  /* 0x000000c2a818723c */ /* 0x040fe20000041818 */
[----:B------:R-:W4:Y:S05]  /*7090*/  LDSM.16.M88.4 R192, [R232+0x8000] ;  /* 0x00800000e8c0783b */ /* 0x000f2a0000000200 */
[C---:B-----5:R-:W-:Y:S06]  /*70a0*/  HMMA.16816.F32.BF16 R28, R168.reuse, R200, R28 ;  /* 0x000000c8a81c723c */ /* 0x060fec000004181c */
[----:B------:R-:W-:Y:S01]  /*70b0*/  HMMA.16816.F32.BF16 R32, R168, R202, R32 ;  /* 0x000000caa820723c */ /* 0x000fe20000041820 */
[----:B------:R-:W5:Y:S05]  /*70c0*/  LDSM.16.M88.4 R168, [R214] ;  /* 0x00000000d6a8783b */ /* 0x000f6a0000000200 */
[C---:B--2---:R-:W-:Y:S01]  /*70d0*/  HMMA.16816.F32.BF16 R4, R172.reuse, R188, R4 ;  /* 0x000000bcac04723c */ /* 0x044fe20000041804 */
[----:B------:R-:W-:Y:S05]  /*70e0*/  LDSM.16.M88.4 R200, [R227+0x15800] ;  /* 0x01580000e3c8783b */ /* 0x000fea0000000200 */
[C---:B------:R-:W-:Y:S01]  /*70f0*/  HMMA.16816.F32.BF16 R8, R172.reuse, R190, R8 ;  /* 0x000000beac08723c */ /* 0x040fe20000041808 */
[----:B------:R-:W2:Y:S05]  /*7100*/  LDSM.16.M88.4 R188, [R213] ;  /* 0x00000000d5bc783b */ /* 0x000eaa0000000200 */
[C---:B---3--:R-:W-:Y:S06]  /*7110*/  HMMA.16816.F32.BF16 R12, R172.reuse, R176, R12 ;  /* 0x000000b0ac0c723c */ /* 0x048fec000004180c */
[C---:B------:R-:W-:Y:S01]  /*7120*/  HMMA.16816.F32.BF16 R16, R172.reuse, R178, R16 ;  /* 0x000000b2ac10723c */ /* 0x040fe20000041810 */
[----:B------:R-:W3:Y:S05]  /*7130*/  LDSM.16.M88.4 R176, [R212] ;  /* 0x00000000d4b0783b */ /* 0x000eea0000000200 */
[C---:B-1----:R-:W-:Y:S06]  /*7140*/  HMMA.16816.F32.BF16 R20, R172.reuse, R180, R20 ;  /* 0x000000b4ac14723c */ /* 0x042fec0000041814 */
[C---:B------:R-:W-:Y:S01]  /*7150*/  HMMA.16816.F32.BF16 R24, R172.reuse, R182, R24 ;  /* 0x000000b6ac18723c */ /* 0x040fe20000041818 */
[----:B------:R-:W-:Y:S05]  /*7160*/  LDSM.16.M88.4 R180, [R227+0x14000] ;  /* 0x01400000e3b4783b */ /* 0x000fea0000000200 */
[C---:B----4-:R-:W-:Y:S06]  /*7170*/  HMMA.16816.F32.BF16 R28, R172.reuse, R184, R28 ;  /* 0x000000b8ac1c723c */ /* 0x050fec000004181c */
[----:B------:R-:W-:Y:S01]  /*7180*/  HMMA.16816.F32.BF16 R32, R172, R186, R32 ;  /* 0x000000baac20723c */ /* 0x000fe20000041820 */
[----:B------:R-:W1:Y:S05]  /*7190*/  LDSM.16.M88.4 R172, [R230+0x8000] ;  /* 0x00800000e6ac783b */ /* 0x000e6a0000000200 */
[C---:B------:R-:W-:Y:S01]  /*71a0*/  HMMA.16816.F32.BF16 R4, R192.reuse, R196, R4 ;  /* 0x000000c4c004723c */ /* 0x040fe20000041804 */
[----:B------:R-:W4:Y:S05]  /*71b0*/  LDSM.16.M88.4 R184, [R227+0x14800] ;  /* 0x01480000e3b8783b */ /* 0x000f2a0000000200 */
[C---:B------:R-:W-:Y:S01]  /*71c0*/  HMMA.16816.F32.BF16 R8, R192.reuse, R198, R8 ;  /* 0x000000c6c008723c */ /* 0x040fe20000041808 */
[----:B------:R-:W4:Y:S05]  /*71d0*/  LDSM.16.M88.4 R196, [R227+0x15000] ;  /* 0x01500000e3c4783b */ /* 0x000f2a0000000200 */
[C---:B-----5:R-:W-:Y:S06]  /*71e0*/  HMMA.16816.F32.BF16 R12, R192.reuse, R168, R12 ;  /* 0x000000a8c00c723c */ /* 0x060fec000004180c */
[C---:B------:R-:W-:Y:S01]  /*71f0*/  HMMA.16816.F32.BF16 R16, R192.reuse, R170, R16 ;  /* 0x000000aac010723c */ /* 0x040fe20000041810 */
[----:B------:R-:W-:Y:S05]  /*7200*/  LDSM.16.M88.4 R168, [R229+0x8000] ;  /* 0x00800000e5a8783b */ /* 0x000fea0000000200 */
[C---:B--2---:R-:W-:Y:S06]  /*7210*/  HMMA.16816.F32.BF16 R20, R192.reuse, R188, R20 ;  /* 0x000000bcc014723c */ /* 0x044fec0000041814 */
[C---:B------:R-:W-:Y:S01]  /*7220*/  HMMA.16816.F32.BF16 R24, R192.reuse, R190, R24 ;  /* 0x000000bec018723c */ /* 0x040fe20000041818 */
[----:B------:R-:W2:Y:S05]  /*7230*/  LDSM.16.M88.4 R188, [R220+0x4000] ;  /* 0x00400000dcbc783b */ /* 0x000eaa0000000200 */
[C---:B---3--:R-:W-:Y:S06]  /*7240*/  HMMA.16816.F32.BF16 R28, R192.reuse, R176, R28 ;  /* 0x000000b0c01c723c */ /* 0x048fec000004181c */
[----:B------:R-:W-:Y:S01]  /*7250*/  HMMA.16816.F32.BF16 R32, R192, R178, R32 ;  /* 0x000000b2c020723c */ /* 0x000fe20000041820 */
[----:B------:R-:W3:Y:S05]  /*7260*/  LDSM.16.M88.4 R176, [R220+0x4800] ;  /* 0x00480000dcb0783b */ /* 0x000eea0000000200 */
[C---:B-1----:R-:W-:Y:S01]  /*7270*/  HMMA.16816.F32.BF16 R4, R172.reuse, R180, R4 ;  /* 0x000000b4ac04723c */ /* 0x042fe20000041804 */
[----:B------:R-:W-:Y:S05]  /*7280*/  LDSM.16.M88.4 R192, [R234+0xc000] ;  /* 0x00c00000eac0783b */ /* 0x000fea0000000200 */
[C---:B------:R-:W-:Y:S01]  /*7290*/  HMMA.16816.F32.BF16 R8, R172.reuse, R182, R8 ;  /* 0x000000b6ac08723c */ /* 0x040fe20000041808 */
[----:B------:R-:W1:Y:S05]  /*72a0*/  LDSM.16.M88.4 R180, [R220+0x5000] ;  /* 0x00500000dcb4783b */ /* 0x000e6a0000000200 */
[C---:B----4-:R-:W-:Y:S06]  /*72b0*/  HMMA.16816.F32.BF16 R12, R172.reuse, R184, R12 ;  /* 0x000000b8ac0c723c */ /* 0x050fec000004180c */
[C---:B------:R-:W-:Y:S01]  /*72c0*/  HMMA.16816.F32.BF16 R16, R172.reuse, R186, R16 ;  /* 0x000000baac10723c */ /* 0x040fe20000041810 */
[----:B------:R-:W4:Y:S05]  /*72d0*/  LDSM.16.M88.4 R184, [R220+0x5800] ;  /* 0x00580000dcb8783b */ /* 0x000f2a0000000200 */
[C---:B------:R-:W-:Y:S06]  /*72e0*/  HMMA.16816.F32.BF16 R20, R172.reuse, R196, R20 ;  /* 0x000000c4ac14723c */ /* 0x040fec0000041814 */
[C---:B------:R-:W-:Y:S01]  /*72f0*/  HMMA.16816.F32.BF16 R24, R172.reuse, R198, R24 ;  /* 0x000000c6ac18723c */ /* 0x040fe20000041818 */
[----:B------:R-:W5:Y:S05]  /*7300*/  LDSM.16.M88.4 R196, [R233+0x16000] ;  /* 0x01600000e9c4783b */ /* 0x000f6a0000000200 */
[C---:B------:R-:W-:Y:S06]  /*7310*/  HMMA.16816.F32.BF16 R28, R172.reuse, R200, R28 ;  /* 0x000000c8ac1c723c */ /* 0x040fec000004181c */
[----:B------:R-:W-:Y:S01]  /*7320*/  HMMA.16816.F32.BF16 R32, R172, R202, R32 ;  /* 0x000000caac20723c */ /* 0x000fe20000041820 */
[----:B------:R-:W5:Y:S05]  /*7330*/  LDSM.16.M88.4 R172, [R233+0x16800] ;  /* 0x01680000e9ac783b */ /* 0x000f6a0000000200 */
[C---:B--2---:R-:W-:Y:S01]  /*7340*/  HMMA.16816.F32.BF16 R4, R168.reuse, R188, R4 ;  /* 0x000000bca804723c */ /* 0x044fe20000041804 */
[----:B------:R-:W-:Y:S05]  /*7350*/  LDSM.16.M88.4 R200, [R233+0x17800] ;  /* 0x01780000e9c8783b */ /* 0x000fea0000000200 */
[C---:B------:R-:W-:Y:S01]  /*7360*/  HMMA.16816.F32.BF16 R8, R168.reuse, R190, R8 ;  /* 0x000000bea808723c */ /* 0x040fe20000041808 */
[----:B------:R-:W2:Y:S05]  /*7370*/  LDSM.16.M88.4 R188, [R233+0x17000] ;  /* 0x01700000e9bc783b */ /* 0x000eaa0000000200 */
[C---:B---3--:R-:W-:Y:S06]  /*7380*/  HMMA.16816.F32.BF16 R12, R168.reuse, R176, R12 ;  /* 0x000000b0a80c723c */ /* 0x048fec000004180c */
[C---:B------:R-:W-:Y:S01]  /*7390*/  HMMA.16816.F32.BF16 R16, R168.reuse, R178, R16 ;  /* 0x000000b2a810723c */ /* 0x040fe20000041810 */
[----:B------:R-:W-:Y:S05]  /*73a0*/  LDSM.16.M88.4 R176, [R211] ;  /* 0x00000000d3b0783b */ /* 0x000fea0000000200 */
[C---:B-1----:R-:W-:Y:S06]  /*73b0*/  HMMA.16816.F32.BF16 R20, R168.reuse, R180, R20 ;  /* 0x000000b4a814723c */ /* 0x042fec0000041814 */
[C---:B------:R-:W-:Y:S01]  /*73c0*/  HMMA.16816.F32.BF16 R24, R168.reuse, R182, R24 ;  /* 0x000000b6a818723c */ /* 0x040fe20000041818 */
[----:B------:R-:W-:Y:S05]  /*73d0*/  LDSM.16.M88.4 R180, [R210] ;  /* 0x00000000d2b4783b */ /* 0x000fea0000000200 */
[C---:B----4-:R-:W-:Y:S06]  /*73e0*/  HMMA.16816.F32.BF16 R28, R168.reuse, R184, R28 ;  /* 0x000000b8a81c723c */ /* 0x050fec000004181c */
[----:B------:R-:W-:Y:S01]  /*73f0*/  HMMA.16816.F32.BF16 R32, R168, R186, R32 ;  /* 0x000000baa820723c */ /* 0x000fe20000041820 */
[----:B------:R-:W1:Y:S05]  /*7400*/  LDSM.16.M88.4 R168, [R232+0xc000] ;  /* 0x00c00000e8a8783b */ /* 0x000e6a0000000200 */
[C---:B-----5:R-:W-:Y:S01]  /*7410*/  HMMA.16816.F32.BF16 R4, R192.reuse, R196, R4 ;  /* 0x000000c4c004723c */ /* 0x060fe20000041804 */
[----:B------:R-:W3:Y:S05]  /*7420*/  LDSM.16.M88.4 R184, [R209] ;  /* 0x00000000d1b8783b */ /* 0x000eea0000000200 */
[C---:B------:R-:W-:Y:S01]  /*7430*/  HMMA.16816.F32.BF16 R8, R192.reuse, R198, R8 ;  /* 0x000000c6c008723c */ /* 0x040fe20000041808 */
[----:B------:R-:W4:Y:S05]  /*7440*/  LDSM.16.M88.4 R196, [R208] ;  /* 0x00000000d0c4783b */ /* 0x000f2a0000000200 */
        /* <DEDUP_REMOVED lines=21> */
[----:B------:R-:W4:Y:S05]  /*75a0*/  LDSM.16.M88.4 R168, [R220+0x6800] ;  /* 0x00680000dca8783b */ /* 0x000f2a0000000200 */
[C---:B--2---:R-:W-:Y:S06]  /*75b0*/  HMMA.16816.F32.BF16 R4, R172.reuse, R188, R4 ;  /* 0x000000bcac04723c */ /* 0x044fec0000041804 */
[C---:B------:R-:W-:Y:S06]  /*75c0*/  HMMA.16816.F32.BF16 R8, R172.reuse, R190, R8 ;  /* 0x000000beac08723c */ /* 0x040fec0000041808 */
[C---:B-1----:R-:W-:Y:S01]  /*75d0*/  HMMA.16816.F32.BF16 R12, R172.reuse, R176, R12 ;  /* 0x000000b0ac0c723c */ /* 0x042fe2000004180c */
[----:B------:R-:W2:Y:S04]  /*75e0*/  LDL R176, [R1+0x8] ;  /* 0x0000080001b07983 */ /* 0x000ea80000100800 */
[----:B------:R-:W-:Y:S01]  /*75f0*/  IMAD.MOV.U32 R190, RZ, RZ, R2 ;  /* 0x000000ffffbe7224 */ /* 0x000fe200078e0002 */
[C---:B------:R-:W-:Y:S05]  /*7600*/  HMMA.16816.F32.BF16 R16, R172.reuse, R178, R16 ;  /* 0x000000b2ac10723c */ /* 0x040fea0000041810 */
[----:B------:R-:W-:Y:S01]  /*7610*/  IMAD.MOV.U32 R191, RZ, RZ, R3 ;  /* 0x000000ffffbf7224 */ /* 0x000fe200078e0003 */
[C---:B-----5:R-:W-:Y:S06]  /*7620*/  HMMA.16816.F32.BF16 R20, R172.reuse, R180, R20 ;  /* 0x000000b4ac14723c */ /* 0x060fec0000041814 */
[C---:B------:R-:W-:Y:S06]  /*7630*/  HMMA.16816.F32.BF16 R24, R172.reuse, R182, R24 ;  /* 0x000000b6ac18723c */ /* 0x040fec0000041818 */
[C---:B---3--:R-:W-:Y:S06]  /*7640*/  HMMA.16816.F32.BF16 R28, R172.reuse, R184, R28 ;  /* 0x000000b8ac1c723c */ /* 0x048fec000004181c */
[----:B------:R-:W-:Y:S01]  /*7650*/  HMMA.16816.F32.BF16 R32, R172, R186, R32 ;  /* 0x000000baac20723c */ /* 0x000fe20000041820 */
[----:B------:R-:W1:Y:S04]  /*7660*/  LDSM.16.M88.4 R172, [R220+0x7000] ;  /* 0x00700000dcac783b */ /* 0x000e680000000200 */
[----:B------:R-:W-:Y:S01]  /*7670*/  MOV R185, R165 ;  /* 0x000000a500b97202 */ /* 0x000fe20000000f00 */
[C---:B------:R-:W-:Y:S05]  /*7680*/  HMMA.16816.F32.BF16 R4, R192.reuse, R200, R4 ;  /* 0x000000c8c004723c */ /* 0x040fea0000041804 */
[----:B------:R-:W-:Y:S01]  /*7690*/  IMAD.MOV.U32 R184, RZ, RZ, R164 ;  /* 0x000000ffffb87224 */ /* 0x000fe200078e00a4 */
[C---:B------:R-:W-:Y:S06]  /*76a0*/  HMMA.16816.F32.BF16 R8, R192.reuse, R202, R8 ;  /* 0x000000cac008723c */ /* 0x040fec0000041808 */
[C---:B----4-:R-:W-:Y:S06]  /*76b0*/  HMMA.16816.F32.BF16 R12, R192.reuse, R168, R12 ;  /* 0x000000a8c00c723c */ /* 0x050fec000004180c */
[C---:B------:R-:W-:Y:S01]  /*76c0*/  HMMA.16816.F32.BF16 R16, R192.reuse, R170, R16 ;  /* 0x000000aac010723c */ /* 0x040fe20000041810 */
[----:B------:R-:W3:Y:S01]  /*76d0*/  LDSM.16.M88.4 R168, [R220+0x7800] ;  /* 0x00780000dca8783b */ /* 0x000ee20000000200 */
[----:B------:R-:W-:Y:S04]  /*76e0*/  DEPBAR.LE SB0, 0x0 ;  /* 0x000080000000791a */ /* 0x000fe80000000000 */
[----:B------:R-:W-:Y:S01]  /*76f0*/  BAR.SYNC.DEFER_BLOCKING 0x0 ;  /* 0x0000000000007b1d */ /* 0x000fe20000010000 */
[----:B------:R-:W-:Y:S01]  /*7700*/  FMUL.FTZ R2, R6, UR10 ;  /* 0x0000000a06027c20 */ /* 0x000fe20008410000 */
[----:B------:R-:W-:Y:S03]  /*7710*/  FMUL.FTZ R166, R7, UR10 ;  /* 0x0000000a07a67c20 */ /* 0x000fe60008410000 */
[----:B------:R-:W-:Y:S01]  /*7720*/  FMUL.FTZ R3, R4, UR10 ;  /* 0x0000000a04037c20 */ /* 0x000fe20008410000 */
[----:B------:R4:W-:Y:S01]  /*7730*/  MUFU.TANH R181, R2 ;  /* 0x0000000200b57308 */ /* 0x0009e20000002400 */
[----:B------:R-:W-:Y:S01]  /*7740*/  FMUL.FTZ R164, R9, UR10 ;  /* 0x0000000a09a47c20 */ /* 0x000fe20008410000 */
[----:B------:R-:W-:Y:S01]  /*7750*/  FMUL.FTZ R165, R8, UR10 ;  /* 0x0000000a08a57c20 */ /* 0x000fe20008410000 */
[----:B------:R-:W-:Y:S01]  /*7760*/  FMUL.FTZ R186, R5, UR10 ;  /* 0x0000000a05ba7c20 */ /* 0x000fe20008410000 */
[C---:B-1----:R-:W-:Y:S06]  /*7770*/  HMMA.16816.F32.BF16 R20, R192.reuse, R172, R20 ;  /* 0x000000acc014723c */ /* 0x042fec0000041814 */
[----:B------:R1:W-:Y:S01]  /*7780*/  MUFU.TANH R183, R166 ;  /* 0x000000a600b77308 */ /* 0x0003e20000002400 */
[----:B------:R-:W-:Y:S01]  /*7790*/  FMUL.FTZ R5, R12, UR10 ;  /* 0x0000000a0c057c20 */ /* 0x000fe20008410000 */
[C---:B------:R-:W-:Y:S08]  /*77a0*/  HMMA.16816.F32.BF16 R24, R192.reuse, R174, R24 ;  /* 0x000000aec018723c */ /* 0x040ff00000041818 */
[----:B------:R5:W5:Y:S03]  /*77b0*/  MUFU.TANH R187, R3 ;  /* 0x0000000300bb7308 */ /* 0x000b660000002400 */
[----:B----4-:R-:W-:Y:S01]  /*77c0*/  FMUL.FTZ R2, R11, UR10 ;  /* 0x0000000a0b027c20 */ /* 0x010fe20008410000 */
[----:B------:R-:W-:Y:S01]  /*77d0*/  FMUL.FTZ R6, R16, UR10 ;  /* 0x0000000a10067c20 */ /* 0x000fe20008410000 */
[----:B------:R-:W-:Y:S05]  /*77e0*/  FMUL.FTZ R13, R13, UR10 ;  /* 0x0000000a0d0d7c20 */ /* 0x000fea0008410000 */
[----:B------:R4:W-:Y:S01]  /*77f0*/  MUFU.TANH R9, R2 ;  /* 0x0000000200097308 */ /* 0x0009e20000002400 */
[----:B-1----:R-:W-:Y:S01]  /*7800*/  FMUL.FTZ R166, R14, UR10 ;  /* 0x0000000a0ea67c20 */ /* 0x002fe20008410000 */
[C---:B---3--:R-:W-:Y:S08]  /*7810*/  HMMA.16816.F32.BF16 R28, R192.reuse, R168, R28 ;  /* 0x000000a8c01c723c */ /* 0x048ff0000004181c */
[----:B------:R1:W-:Y:S03]  /*7820*/  MUFU.TANH R8, R164 ;  /* 0x000000a400087308 */ /* 0x0003e60000002400 */
[----:B-----5:R-:W-:Y:S01]  /*7830*/  FMUL.FTZ R3, R10, UR10 ;  /* 0x0000000a0a037c20 */ /* 0x020fe20008410000 */
[----:B------:R-:W-:Y:S01]  /*7840*/  FMUL.FTZ R21, R21, UR10 ;  /* 0x0000000a15157c20 */ /* 0x000fe20008410000 */
[----:B------:R-:W-:Y:S05]  /*7850*/  HMMA.16816.F32.BF16 R32, R192, R170, R32 ;  /* 0x000000aac020723c */ /* 0x000fea0000041820 */
[----:B------:R3:W-:Y:S01]  /*7860*/  MUFU.TANH R179, R166 ;  /* 0x000000a600b37308 */ /* 0x0007e20000002400 */
[----:B----4-:R-:W-:Y:S01]  /*7870*/  FMUL.FTZ R2, R19, UR10 ;  /* 0x0000000a13027c20 */ /* 0x010fe20008410000 */
[----:B------:R-:W-:Y:S01]  /*7880*/  FMUL.FTZ R26, R26, UR10 ;  /* 0x0000000a1a1a7c20 */ /* 0x000fe20008410000 */
[----:B------:R-:W-:Y:S07]  /*7890*/  FMUL.FTZ R27, R27, UR10 ;  /* 0x0000000a1b1b7c20 */ /* 0x000fee0008410000 */
[----:B------:R4:W-:Y:S01]  /*78a0*/  MUFU.TANH R200, R165 ;  /* 0x000000a500c87308 */ /* 0x0009e20000002400 */
[----:B-1----:R-:W-:Y:S01]  /*78b0*/  FMUL.FTZ R164, R17, UR10 ;  /* 0x0000000a11a47c20 */ /* 0x002fe20008410000 */
[----:B------:R-:W-:Y:S01]  /*78c0*/  FMUL.FTZ R30, R30, UR10 ;  /* 0x0000000a1e1e7c20 */ /* 0x000fe20008410000 */
[----:B------:R-:W-:Y:S01]  /*78d0*/  FMUL.FTZ R29, R29, UR10 ;  /* 0x0000000a1d1d7c20 */ /* 0x000fe20008410000 */
[----:B------:R-:W-:Y:S06]  /*78e0*/  FMUL.FTZ R31, R31, UR10 ;  /* 0x0000000a1f1f7c20 */ /* 0x000fec0008410000 */
[----:B------:R1:W-:Y:S01]  /*78f0*/  MUFU.TANH R10, R3 ;  /* 0x00000003000a7308 */ /* 0x0003e20000002400 */
[----:B---3--:R-:W-:Y:S01]  /*7900*/  FMUL.FTZ R166, R22, UR10 ;  /* 0x0000000a16a67c20 */ /* 0x008fe20008410000 */
[----:B------:R-:W-:Y:S01]  /*7910*/  FMUL.FTZ R189, R32, UR10 ;  /* 0x0000000a20bd7c20 */ /* 0x000fe20008410000 */
[----:B------:R-:W-:Y:S01]  /*7920*/  FMUL.FTZ R33, R33, UR10 ;  /* 0x0000000a21217c20 */ /* 0x000fe20008410000 */
[----:B------:R-:W-:Y:S06]  /*7930*/  FMUL.FTZ R35, R35, UR10 ;  /* 0x0000000a23237c20 */ /* 0x000fec0008410000 */
[----:B------:R3:W-:Y:S01]  /*7940*/  MUFU.TANH R201, R2 ;  /* 0x0000000200c97308 */ /* 0x0007e20000002400 */
[----:B----4-:R-:W-:Y:S09]  /*7950*/  FMUL.FTZ R165, R15, UR10 ;  /* 0x0000000a0fa57c20 */ /* 0x010ff20008410000 */
[----:B------:R4:W-:Y:S01]  /*7960*/  MUFU.TANH R199, R164 ;  /* 0x000000a400c77308 */ /* 0x0009e20000002400 */
[----:B-1----:R-:W-:Y:S09]  /*7970*/  FMUL.FTZ R3, R18, UR10 ;  /* 0x0000000a12037c20 */ /* 0x002ff20008410000 */
[----:B------:R1:W-:Y:S01]  /*7980*/  MUFU.TANH R177, R6 ;  /* 0x0000000600b17308 */ /* 0x0003e20000002400 */
[----:B---3--:R-:W-:Y:S09]  /*7990*/  IMAD.U32 R2, RZ, RZ, UR9 ;  /* 0x00000009ff027e24 */ /* 0x008ff2000f8e00ff */
[----:B------:R3:W-:Y:S01]  /*79a0*/  MUFU.TANH R175, R166 ;  /* 0x000000a600af7308 */ /* 0x0007e20000002400 */
[----:B----4-:R-:W-:Y:S09]  /*79b0*/  FMUL.FTZ R164, R28, UR10 ;  /* 0x0000000a1ca47c20 */ /* 0x010ff20008410000 */
[----:B------:R4:W-:Y:S01]  /*79c0*/  MUFU.TANH R197, R165 ;  /* 0x000000a500c57308 */ /* 0x0009e20000002400 */
[C---:B-1----:R-:W-:Y:S04]  /*79d0*/  LEA R6, P0, R2.reuse, R190, 0x6 ;  /* 0x000000be02067211 */ /* 0x042fe800078030ff */
[----:B------:R-:W-:Y:S05]  /*79e0*/  LEA.HI.X.SX32 R7, R2, R191, 0x6, P0 ;  /* 0x000000bf02077211 */ /* 0x000fea00000f36ff */
[----:B------:R1:W-:Y:S01]  /*79f0*/  MUFU.TANH R198, R3 ;  /* 0x0000000300c67308 */ /* 0x0003e20000002400 */
[----:B---3--:R-:W-:Y:S09]  /*7a00*/  FMUL.FTZ R166, R25, UR10 ;  /* 0x0000000a19a67c20 */ /* 0x008ff20008410000 */
[----:B------:R3:W-:Y:S01]  /*7a10*/  MUFU.TANH R190, R164 ;  /* 0x000000a400be7308 */ /* 0x0007e20000002400 */
[----:B----4-:R-:W-:Y:S09]  /*7a20*/  FMUL.FTZ R165, R23, UR10 ;  /* 0x0000000a17a57c20 */ /* 0x010ff20008410000 */
[----:B------:R4:W-:Y:S01]  /*7a30*/  MUFU.TANH R202, R166 ;  /* 0x000000a600ca7308 */ /* 0x0009e20000002400 */
[----:B-1----:R-:W-:Y:S09]  /*7a40*/  FMUL.FTZ R3, R24, UR10 ;  /* 0x0000000a18037c20 */ /* 0x002ff20008410000 */
[----:B------:R1:W-:Y:S01]  /*7a50*/  MUFU.TANH R207, R165 ;  /* 0x000000a500cf7308 */ /* 0x0003e20000002400 */
[C---:B---3--:R-:W-:Y:S09]  /*7a60*/  LEA R164, P0, R2.reuse, R184, 0x6 ;  /* 0x000000b802a47211 */ /* 0x048ff200078030ff */
[----:B------:R-:W3:Y:S01]  /*7a70*/  MUFU.TANH R182, R186 ;  /* 0x000000ba00b67308 */ /* 0x000ee20000002400 */
[----:B----4-:R-:W-:Y:S09]  /*7a80*/  FMNMX.FTZ R166, R187, R167, !PT ;  /* 0x000000a7bba67209 */ /* 0x010ff20007810000 */
[----:B------:R4:W-:Y:S01]  /*7a90*/  MUFU.TANH R206, R3 ;  /* 0x0000000300ce7308 */ /* 0x0009e20000002400 */
[----:B-1----:R-:W-:Y:S02]  /*7aa0*/  LEA.HI.X.SX32 R165, R2, R185, 0x6, P0 ;  /* 0x000000b902a57211 */ /* 0x002fe400000f36ff */
[----:B------:R-:W-:Y:S04]  /*7ab0*/  FMNMX.FTZ R2, R181, R0, !PT ;  /* 0x00000000b5027209 */ /* 0x000fe80007810000 */
[----:B------:R-:W-:Y:S03]  /*7ac0*/  FMNMX.FTZ R2, R183, R2, !PT ;  /* 0x00000002b7027209 */ /* 0x000fe60007810000 */
[----:B------:R1:W5:Y:S01]  /*7ad0*/  MUFU.TANH R188, R5 ;  /* 0x0000000500bc7308 */ /* 0x0003620000002400 */
[----:B---3--:R-:W-:Y:S02]  /*7ae0*/  FMNMX.FTZ R166, R182, R166, !PT ;  /* 0x000000a6b6a67209 */ /* 0x008fe40007810000 */
[----:B------:R-:W-:Y:S02]  /*7af0*/  FMNMX.FTZ R2, R10, R2, !PT ;  /* 0x000000020a027209 */ /* 0x000fe40007810000 */
[----:B------:R-:W-:Y:S02]  /*7b00*/  FMNMX.FTZ R166, R200, R166, !PT ;  /* 0x000000a6c8a67209 */ /* 0x000fe40007810000 */
[----:B------:R-:W-:Y:S03]  /*7b10*/  FMNMX.FTZ R2, R9, R2, !PT ;  /* 0x0000000209027209 */ /* 0x000fe60007810000 */
[----:B------:R-:W3:Y:S01]  /*7b20*/  MUFU.TANH R196, R13 ;  /* 0x0000000d00c47308 */ /* 0x000ee20000002400 */
[----:B----4-:R-:W-:Y:S01]  /*7b30*/  IMAD R3, R7, UR6, RZ ;  /* 0x0000000607037c24 */ /* 0x010fe2000f8e02ff */
[----:B------:R-:W-:Y:S03]  /*7b40*/  FMNMX.FTZ R166, R8, R166, !PT ;  /* 0x000000a608a67209 */ /* 0x000fe60007810000 */
[C---:B------:R-:W-:Y:S02]  /*7b50*/  IMAD R3, R6.reuse, UR7, R3 ;  /* 0x0000000706037c24 */ /* 0x040fe4000f8e0203 */
[----:B------:R-:W-:Y:S03]  /*7b60*/  IMAD.WIDE.U32 R6, R6, UR6, RZ ;  /* 0x0000000606067c25 */ /* 0x000fe6000f8e00ff */
[----:B------:R-:W-:Y:S01]  /*7b70*/  MUFU.TANH R174, R21 ;  /* 0x0000001500ae7308 */ /* 0x000fe20000002400 */
[----:B-1----:R-:W-:Y:S01]  /*7b80*/  FMUL.FTZ R5, R20, UR10 ;  /* 0x0000000a14057c20 */ /* 0x002fe20008410000 */
[----:B-----5:R-:W-:Y:S02]  /*7b90*/  FMNMX.FTZ R166, R188, R166, !PT ;  /* 0x000000a6bca67209 */ /* 0x020fe40007810000 */
[----:B------:R-:W-:Y:S06]  /*7ba0*/  IADD3 R3, R7, R3, RZ ;  /* 0x0000000307037210 */ /* 0x000fec0007ffe0ff */
[----:B------:R-:W1:Y:S01]  /*7bb0*/  MUFU.TANH R178, R5 ;  /* 0x0000000500b27308 */ /* 0x000e620000002400 */
[----:B---3--:R-:W-:Y:S09]  /*7bc0*/  FMNMX.FTZ R166, R196, R166, !PT ;  /* 0x000000a6c4a67209 */ /* 0x008ff20007810000 */
[----:B------:R-:W3:Y:S10]  /*7bd0*/  MUFU.TANH R205, R26 ;  /* 0x0000001a00cd7308 */ /* 0x000ef40000002400 */
[----:B------:R-:W4:Y:S10]  /*7be0*/  MUFU.TANH R203, R27 ;  /* 0x0000001b00cb7308 */ /* 0x000f340000002400 */
[----:B------:R-:W5:Y:S10]  /*7bf0*/  MUFU.TANH R193, R30 ;  /* 0x0000001e00c17308 */ /* 0x000f740000002400 */
[----:B------:R-:W5:Y:S10]  /*7c00*/  MUFU.TANH R194, R29 ;  /* 0x0000001d00c27308 */ /* 0x000f740000002400 */
[----:B------:R-:W5:Y:S10]  /*7c10*/  MUFU.TANH R191, R31 ;  /* 0x0000001f00bf7308 */ /* 0x000f740000002400 */
[----:B------:R-:W5:Y:S10]  /*7c20*/  MUFU.TANH R189, R189 ;  /* 0x000000bd00bd7308 */ /* 0x000f740000002400 */
[----:B------:R5:W-:Y:S01]  /*7c30*/  MUFU.TANH R186, R33 ;  /* 0x0000002100ba7308 */ /* 0x000be20000002400 */
[C---:B--2---:R-:W-:Y:S04]  /*7c40*/  LEA R14, P0, R6.reuse, R176, 0x1 ;  /* 0x000000b0060e7211 */ /* 0x044fe800078008ff */
[----:B------:R-:W-:Y:S02]  /*7c50*/  LEA.HI.X R15, R6, R204, R3, 0x1, P0 ;  /* 0x000000cc060f7211 */ /* 0x000fe400000f0c03 */
[----:B------:R-:W-:Y:S01]  /*7c60*/  FMNMX.FTZ R3, R179, R2, !PT ;  /* 0x00000002b3037209 */ /* 0x000fe20007810000 */
[----:B------:R-:W-:Y:S03]  /*7c70*/  IMAD R2, R165, UR6, RZ ;  /* 0x00000006a5027c24 */ /* 0x000fe6000f8e02ff */
[----:B------:R-:W-:Y:S01]  /*7c80*/  FMNMX.FTZ R165, R197, R3, !PT ;  /* 0x00000003c5a57209 */ /* 0x000fe20007810000 */
[----:B------:R-:W-:Y:S01]  /*7c90*/  IMAD R2, R164, UR7, R2 ;  /* 0x00000007a4027c24 */ /* 0x000fe2000f8e0202 */
[----:B------:R-:W-:Y:S01]  /*7ca0*/  FMNMX.FTZ R3, R177, R166, !PT ;  /* 0x000000a6b1037209 */ /* 0x000fe20007810000 */
[----:B------:R-:W-:Y:S01]  /*7cb0*/  FMUL.FTZ R166, R34, UR10 ;  /* 0x0000000a22a67c20 */ /* 0x000fe20008410000 */
[----:B------:R-:W-:Y:S01]  /*7cc0*/  FMNMX.FTZ R32, R198, R165, !PT ;  /* 0x000000a5c6207209 */ /* 0x000fe20007810000 */
[----:B------:R-:W-:Y:S01]  /*7cd0*/  IMAD.WIDE.U32 R164, R164, UR6, RZ ;  /* 0x00000006a4a47c25 */ /* 0x000fe2000f8e00ff */
[----:B------:R-:W-:Y:S02]  /*7ce0*/  FMNMX.FTZ R3, R199, R3, !PT ;  /* 0x00000003c7037209 */ /* 0x000fe40007810000 */
[----:B------:R-:W-:Y:S01]  /*7cf0*/  FMNMX.FTZ R32, R201, R32, !PT ;  /* 0x00000020c9207209 */ /* 0x000fe20007810000 */
[----:B------:R-:W2:Y:S01]  /*7d00*/  MUFU.TANH R166, R166 ;  /* 0x000000a600a67308 */ /* 0x000ea20000002400 */
[----:B-1----:R-:W-:Y:S02]  /*7d10*/  FMNMX.FTZ R3, R178, R3, !PT ;  /* 0x00000003b2037209 */ /* 0x002fe40007810000 */
[----:B------:R-:W-:Y:S01]  /*7d20*/  FMNMX.FTZ R34, R175, R32, !PT ;  /* 0x00000020af227209 */ /* 0x000fe20007810000 */
[----:B------:R-:W-:Y:S01]  /*7d30*/  IMAD.IADD R32, R165, 0x1, R2 ;  /* 0x00000001a5207824 */ /* 0x000fe200078e0202 */
[----:B------:R-:W-:Y:S02]  /*7d40*/  FMNMX.FTZ R3, R174, R3, !PT ;  /* 0x00000003ae037209 */ /* 0x000fe40007810000 */
[----:B------:R-:W-:Y:S03]  /*7d50*/  FMNMX.FTZ R34, R207, R34, !PT ;  /* 0x00000022cf227209 */ /* 0x000fe60007810000 */
[----:B------:R1:W1:Y:S01]  /*7d60*/  MUFU.TANH R165, R35 ;  /* 0x0000002300a57308 */ /* 0x0002620000002400 */
[----:B------:R-:W-:Y:S02]  /*7d70*/  FMNMX.FTZ R3, R206, R3, !PT ;  /* 0x00000003ce037209 */ /* 0x000fe40007810000 */
[----:B---3--:R-:W-:Y:S02]  /*7d80*/  FMNMX.FTZ R2, R205, R34, !PT ;  /* 0x00000022cd027209 */ /* 0x008fe40007810000 */
[----:B------:R-:W-:Y:S02]  /*7d90*/  FMNMX.FTZ R3, R202, R3, !PT ;  /* 0x00000003ca037209 */ /* 0x000fe40007810000 */
[----:B------:R-:W-:Y:S02]  /*7da0*/  LEA R18, P0, R164, R176, 0x1 ;  /* 0x000000b0a4127211 */ /* 0x000fe400078008ff */
[----:B----4-:R-:W-:Y:S02]  /*7db0*/  FMNMX.FTZ R2, R203, R2, !PT ;  /* 0x00000002cb027209 */ /* 0x010fe40007810000 */
[----:B------:R-:W-:Y:S02]  /*7dc0*/  FMNMX.FTZ R3, R190, R3, !PT ;  /* 0x00000003be037209 */ /* 0x000fe40007810000 */
[----:B------:R-:W-:Y:S02]  /*7dd0*/  LEA.HI.X R19, R164, R204, R32, 0x1, P0 ;  /* 0x000000cca4137211 */ /* 0x000fe400000f0c20 */
[----:B-----5:R-:W-:Y:S02]  /*7de0*/  FMNMX.FTZ R2, R193, R2, !PT ;  /* 0x00000002c1027209 */ /* 0x020fe40007810000 */
[----:B------:R-:W-:Y:S02]  /*7df0*/  FMNMX.FTZ R32, R194, R3, !PT ;  /* 0x00000003c2207209 */ /* 0x000fe40007810000 */
[----:B------:R-:W-:Y:S02]  /*7e00*/  FMNMX.FTZ R3, R191, R2, !PT ;  /* 0x00000002bf037209 */ /* 0x000fe40007810000 */
[----:B------:R-:W-:Y:S02]  /*7e10*/  FMNMX.FTZ R33, R189, R32, !PT ;  /* 0x00000020bd217209 */ /* 0x000fe40007810000 */
[----:B--2---:R-:W-:Y:S02]  /*7e20*/  FMNMX.FTZ R2, R166, R3, !PT ;  /* 0x00000003a6027209 */ /* 0x004fe40007810000 */
[----:B------:R-:W-:Y:S01]  /*7e30*/  FMNMX.FTZ R32, R186, R33, !PT ;  /* 0x00000021ba207209 */ /* 0x000fe20007810000 */
[----:B-1----:R-:W-:Y:S06]  /*7e40*/  @P5 BRA `(.L_x_1854) ;  /* 0xffffffe000505947 */ /* 0x002fec000383ffff */
.L_x_1853:
[----:B------:R-:W2:Y:S01]  /*7e50*/  SHFL.BFLY PT, R3, R32, 0x2, 0x1f ;  /* 0x0c401f0020037f89 */ /* 0x000ea200000e0000 */
[----:B------:R-:W-:Y:S01]  /*7e60*/  FMNMX.FTZ R7, R165, R2, !PT ;  /* 0x00000002a5077209 */ /* 0x000fe20007810000 */
[----:B------:R-:W-:Y:S06]  /*7e70*/  UIADD3 UR15, UR15, 0x1, URZ ;  /* 0x000000010f0f7890 */ /* 0x000fec000fffe03f */
[----:B-1----:R-:W-:Y:S08]  /*7e80*/  LDSM.16.MT88.4 R16, [R228+0x18000] ;  /* 0x01800000e410783b */ /* 0x002ff00000004200 */
[----:B------:R-:W1:Y:S08]  /*7e90*/  SHFL.BFLY PT, R2, R7, 0x2, 0x1f ;  /* 0x0c401f0007027f89 */ /* 0x000e7000000e0000 */
[----:B------:R-:W-:Y:S08]  /*7ea0*/  LDSM.16.MT88.4 R24, [R226+0x18000] ;  /* 0x01800000e218783b */ /* 0x000ff00000004200 */
[----:B------:R-:W-:Y:S01]  /*7eb0*/  LDSM.16.MT88.4 R168, [R224+0x18000] ;  /* 0x01800000e0a8783b */ /* 0x000fe20000004200 */
[----:B--2---:R-:W-:Y:S07]  /*7ec0*/  FMNMX.FTZ R11, R32, R3, !PT ;  /* 0x00000003200b7209 */ /* 0x004fee0007810000 */
[----:B------:R-:W2:Y:S01]  /*7ed0*/  SHFL.BFLY PT, R164, R11, 0x1, 0x1f ;  /* 0x0c201f000ba47f89 */ /* 0x000ea200000e0000 */
[----:B-1----:R-:W-:Y:S07]  /*7ee0*/  FMNMX.FTZ R4, R7, R2, !PT ;  /* 0x0000000207047209 */ /* 0x002fee0007810000 */
[----:B------:R-:W-:Y:S08]  /*7ef0*/  LDSM.16.MT88.4 R32, [R225+0x18000] ;  /* 0x01800000e120783b */ /* 0x000ff00000004200 */
[----:B------:R-:W1:Y:S01]  /*7f00*/  SHFL.BFLY PT, R3, R4, 0x1, 0x1f ;  /* 0x0c201f0004037f89 */ /* 0x000e6200000e0000 */
[----:B--2---:R-:W-:Y:S04]  /*7f10*/  FMNMX.FTZ R164, R11, R164, !PT ;  /* 0x000000a40ba47209 */ /* 0x004fe80007810000 */
[C---:B------:R-:W-:Y:S01]  /*7f20*/  FSETP.NEU.FTZ.AND P0, PT, R164.reuse, -INF , PT ;  /* 0xff800000a400780b */ /* 0x040fe20003f1d000 */
[C---:B------:R-:W-:Y:S01]  /*7f30*/  FMUL.FTZ R173, R164.reuse, UR4 ;  /* 0x00000004a4ad7c20 */ /* 0x040fe20008410000 */
[----:B------:R-:W-:Y:S04]  /*7f40*/  FADD.FTZ R2, -R164, R167 ;  /* 0x000000a7a4027221 */ /* 0x000fe80000010100 */
[----:B------:R-:W-:Y:S01]  /*7f50*/  FSEL R173, R173, RZ, P0 ;  /* 0x000000ffadad7208 */ /* 0x000fe20000000000 */
[----:B------:R-:W-:Y:S01]  /*7f60*/  FMUL.FTZ R5, R2, UR4 ;  /* 0x0000000402057c20 */ /* 0x000fe20008410000 */
[----:B-1----:R-:W-:Y:S03]  /*7f70*/  FMNMX.FTZ R3, R4, R3, !PT ;  /* 0x0000000304037209 */ /* 0x002fe60007810000 */
[--C-:B------:R-:W-:Y:S01]  /*7f80*/  FFMA.FTZ R184, R182, UR4, -R173.reuse ;  /* 0x00000004b6b87c23 */ /* 0x100fe200080108ad */
[--C-:B------:R-:W-:Y:S01]  /*7f90*/  FFMA.FTZ R187, R187, UR4, -R173.reuse ;  /* 0x00000004bbbb7c23 */ /* 0x100fe200080108ad */
[C---:B------:R-:W-:Y:S01]  /*7fa0*/  FSETP.NEU.FTZ.AND P0, PT, R3.reuse, -INF , PT ;  /* 0xff8000000300780b */ /* 0x040fe20003f1d000 */
[C---:B------:R-:W-:Y:S01]  /*7fb0*/  FMUL.FTZ R172, R3.reuse, UR4 ;  /* 0x0000000403ac7c20 */ /* 0x040fe20008410000 */
[----:B------:R-:W-:Y:S01]  /*7fc0*/  FADD.FTZ R0, -R3, R0 ;  /* 0x0000000003007221 */ /* 0x000fe20000010100 */
[--C-:B------:R-:W-:Y:S01]  /*7fd0*/  FFMA.FTZ R182, R8, UR4, -R173.reuse ;  /* 0x0000000408b67c23 */ /* 0x100fe200080108ad */
[----:B------:R-:W1:Y:S01]  /*7fe0*/  MUFU.EX2 R2, R5 ;  /* 0x0000000500027308 */ /* 0x000e620000000800 */
[--C-:B------:R-:W-:Y:S01]  /*7ff0*/  FFMA.FTZ R195, R196, UR4, -R173.reuse ;  /* 0x00000004c4c37c23 */ /* 0x100fe200080108ad */
[----:B------:R-:W-:Y:S01]  /*8000*/  FSEL R172, R172, RZ, P0 ;  /* 0x000000ffacac7208 */ /* 0x000fe20000000000 */
        /* <DEDUP_REMOVED lines=14> */
[C---:B-1----:R-:W-:Y:S01]  /*80f0*/  FMUL.FTZ R4, R2.reuse, R160 ;  /* 0x000000a002047220 */ /* 0x042fe20000410000 */
[C---:B------:R-:W-:Y:S01]  /*8100*/  FMUL.FTZ R5, R2.reuse, R161 ;  /* 0x000000a102057220 */ /* 0x040fe20000410000 */
[C---:B------:R-:W-:Y:S03]  /*8110*/  FMUL.FTZ R8, R2.reuse, R156 ;  /* 0x0000009c02087220 */ /* 0x040fe60000410000 */
        /* <DEDUP_REMOVED lines=9> */
[C---:B--2---:R-:W-:Y:S01]  /*81b0*/  FMUL.FTZ R6, R0.reuse, R162 ;  /* 0x000000a200067220 */ /* 0x044fe20000410000 */
[C---:B------:R-:W-:Y:S01]  /*81c0*/  FMUL.FTZ R7, R0.reuse, R163 ;  /* 0x000000a300077220 */ /* 0x040fe20000410000 */
[C---:B------:R-:W-:Y:S01]  /*81d0*/  FMUL.FTZ R10, R0.reuse, R158 ;  /* 0x0000009e000a7220 */ /* 0x040fe20000410000 */
[C---:B------:R-:W-:Y:S01]  /*81e0*/  FMUL.FTZ R11, R0.reuse, R159 ;  /* 0x0000009f000b7220 */ /* 0x040fe20000410000 */
[C---:B------:R-:W-:Y:S01]  /*81f0*/  FMUL.FTZ R14, R0.reuse, R154 ;  /* 0x0000009a000e7220 */ /* 0x040fe20000410000 */
[C---:B------:R-:W-:Y:S01]  /*8200*/  FMUL.FTZ R15, R0.reuse, R155 ;  /* 0x0000009b000f7220 */ /* 0x040fe20000410000 */
[C---:B------:R-:W-:Y:S03]  /*8210*/  FMUL.FTZ R22, R0.reuse, R146 ;  /* 0x0000009200167220 */ /* 0x040fe60000410000 */
[----:B------:R-:W-:Y:S01]  /*8220*/  MUFU.EX2 R185, R185 ;  /* 0x000000b900b97308 */ /* 0x000fe20000000800 */
[----:B------:R-:W2:Y:S01]  /*8230*/  LDSM.16.MT88.4 R152, [R228+0x1a000] ;  /* 0x01a00000e498783b */ /* 0x000ea20000004200 */
[C---:B------:R-:W-:Y:S01]  /*8240*/  FMUL.FTZ R23, R0.reuse, R147 ;  /* 0x0000009300177220 */ /* 0x040fe20000410000 */
[C---:B------:R-:W-:Y:S01]  /*8250*/  FMUL.FTZ R30, R0.reuse, R138 ;  /* 0x0000008a001e7220 */ /* 0x040fe20000410000 */
[----:B------:R-:W-:Y:S01]  /*8260*/  FMUL.FTZ R31, R0, R139 ;  /* 0x0000008b001f7220 */ /* 0x000fe20000410000 */
[C---:B------:R-:W-:Y:S01]  /*8270*/  FMUL.FTZ R36, R2.reuse, R36 ;  /* 0x0000002402247220 */ /* 0x040fe20000410000 */
[----:B------:R-:W-:Y:S01]  /*8280*/  FMUL.FTZ R37, R2, R37 ;  /* 0x0000002502257220 */ /* 0x000fe20000410000 */
[----:B------:R-:W-:Y:S03]  /*8290*/  FMUL.FTZ R38, R0, R38 ;  /* 0x0000002600267220 */ /* 0x000fe60000410000 */
[----:B------:R-:W3:Y:S01]  /*82a0*/  MUFU.EX2 R181, R181 ;  /* 0x000000b500b57308 */ /* 0x000ee20000000800 */
[----:B-1----:R-:W-:Y:S01]  /*82b0*/  F2FP.BF16.F32.PACK_AB R160, R184, R187 ;  /* 0x000000bbb8a0723e */ /* 0x002fe200000010ff */
[----:B------:R-:W1:Y:S01]  /*82c0*/  LDSM.16.MT88.4 R144, [R226+0x1a000] ;  /* 0x01a00000e290783b */ /* 0x000e620000004200 */
[----:B------:R-:W-:Y:S01]  /*82d0*/  FMUL.FTZ R39, R0, R39 ;  /* 0x0000002700277220 */ /* 0x000fe20000410000 */
[C---:B------:R-:W-:Y:S01]  /*82e0*/  FMUL.FTZ R40, R2.reuse, R40 ;  /* 0x0000002802287220 */ /* 0x040fe20000410000 */
[----:B------:R-:W-:Y:S01]  /*82f0*/  FMUL.FTZ R41, R2, R41 ;  /* 0x0000002902297220 */ /* 0x000fe20000410000 */
[C---:B------:R-:W-:Y:S01]  /*8300*/  FMUL.FTZ R42, R0.reuse, R42 ;  /* 0x0000002a002a7220 */ /* 0x040fe20000410000 */
[----:B------:R-:W-:Y:S03]  /*8310*/  FMUL.FTZ R43, R0, R43 ;  /* 0x0000002b002b7220 */ /* 0x000fe60000410000 */
[----:B------:R-:W-:Y:S01]  /*8320*/  MUFU.EX2 R183, R183 ;  /* 0x000000b700b77308 */ /* 0x000fe20000000800 */
[C---:B------:R-:W-:Y:S01]  /*8330*/  FMUL.FTZ R44, R2.reuse, R44 ;  /* 0x0000002c022c7220 */ /* 0x040fe20000410000 */
[----:B------:R-:W4:Y:S01]  /*8340*/  LDSM.16.MT88.4 R136, [R225+0x1a000] ;  /* 0x01a00000e188783b */ /* 0x000f220000004200 */
[----:B------:R-:W-:Y:S01]  /*8350*/  FMUL.FTZ R45, R2, R45 ;  /* 0x0000002d022d7220 */ /* 0x000fe20000410000 */
[C---:B------:R-:W-:Y:S01]  /*8360*/  FMUL.FTZ R46, R0.reuse, R46 ;  /* 0x0000002e002e7220 */ /* 0x040fe20000410000 */
[----:B------:R-:W-:Y:S01]  /*8370*/  FMUL.FTZ R47, R0, R47 ;  /* 0x0000002f002f7220 */ /* 0x000fe20000410000 */
[C---:B------:R-:W-:Y:S01]  /*8380*/  FMUL.FTZ R48, R2.reuse, R48 ;  /* 0x0000003002307220 */ /* 0x040fe20000410000 */
[----:B------:R-:W-:Y:S03]  /*8390*/  FMUL.FTZ R49, R2, R49 ;  /* 0x0000003102317220 */ /* 0x000fe60000410000 */
[----:B------:R-:W5:Y:S01]  /*83a0*/  MUFU.EX2 R182, R182 ;  /* 0x000000b600b67308 */ /* 0x000f620000000800 */
[----:B---3--:R-:W-:Y:S01]  /*83b0*/  F2FP.BF16.F32.PACK_AB R161, R181, R185 ;  /* 0x000000b9b5a1723e */ /* 0x008fe200000010ff */
        /* <DEDUP_REMOVED lines=14> */
[----:B------:R-:W3:Y:S01]  /*84a0*/  MUFU.EX2 R167, R167 ;  /* 0x000000a700a77308 */ /* 0x000ee20000000800 */
[----:B-----5:R-:W-:Y:S01]  /*84b0*/  F2FP.BF16.F32.PACK_AB R162, R182, R183 ;  /* 0x000000b7b6a2723e */ /* 0x020fe200000010ff */
        /* <DEDUP_REMOVED lines=16> */
[----:B------:R-:W-:Y:S01]  /*85c0*/  LDSM.16.MT88.4 R156, [R228+0x1a800] ;  /* 0x01a80000e49c783b */ /* 0x000fe20000004200 */
[--C-:B------:R-:W-:Y:S01]  /*85d0*/  FFMA.FTZ R200, R178, UR4, -R173.reuse ;  /* 0x00000004b2c87c23 */ /* 0x100fe200080108ad */
[--C-:B------:R-:W-:Y:S01]  /*85e0*/  FFMA.FTZ R204, R174, UR4, -R173.reuse ;  /* 0x00000004aecc7c23 */ /* 0x100fe200080108ad */
[--C-:B------:R-:W-:Y:S01]  /*85f0*/  FFMA.FTZ R175, R175, UR4, -R172.reuse ;  /* 0x00000004afaf7c23 */ /* 0x100fe200080108ac */
[C---:B------:R-:W-:Y:S01]  /*8600*/  FMUL.FTZ R78, R0.reuse, R78 ;  /* 0x0000004e004e7220 */ /* 0x040fe20000410000 */
[----:B------:R-:W-:Y:S01]  /*8610*/  FMUL.FTZ R79, R0, R79 ;  /* 0x0000004f004f7220 */ /* 0x000fe20000410000 */
        /* <DEDUP_REMOVED lines=12> */
[----:B------:R-:W3:Y:S02]  /*86e0*/  MUFU.EX2 R195, R195 ;  /* 0x000000c300c37308 */ /* 0x000ee40000000800 */
        /* <DEDUP_REMOVED lines=13> */
[----:B------:R-:W5:Y:S01]  /*87c0*/  MUFU.EX2 R197, R197 ;  /* 0x000000c500c57308 */ /* 0x000f620000000800 */
        /* <DEDUP_REMOVED lines=11> */
[----:B------:R-:W3:Y:S03]  /*8880*/  LDSM.16.MT88.4 R132, [R224+0x1a000] ;  /* 0x01a00000e084783b */ /* 0x000ee60000004200 */
[----:B------:R-:W5:Y:S01]  /*8890*/  MUFU.EX2 R199, R199 ;  /* 0x000000c700c77308 */ /* 0x000f620000000800 */
[----:B------:R-:W-:Y:S01]  /*88a0*/  FMUL.FTZ R91, R0, R91 ;  /* 0x0000005b005b7220 */ /* 0x000fe20000410000 */
[C---:B------:R-:W-:Y:S01]  /*88b0*/  FMUL.FTZ R92, R2.reuse, R92 ;  /* 0x0000005c025c7220 */ /* 0x040fe20000410000 */
[C---:B------:R-:W-:Y:S03]  /*88c0*/  HMMA.16816.F32.BF16 R32, R160.reuse, R170, R32 ;  /* 0x000000aaa020723c */ /* 0x040fe60000041820 */
[----:B------:R-:W-:Y:S01]  /*88d0*/  FMUL.FTZ R93, R2, R93 ;  /* 0x0000005d025d7220 */ /* 0x000fe20000410000 */
[C---:B------:R-:W-:Y:S01]  /*88e0*/  FMUL.FTZ R94, R0.reuse, R94 ;  /* 0x0000005e005e7220 */ /* 0x040fe20000410000 */
[----:B------:R-:W-:Y:S01]  /*88f0*/  FMUL.FTZ R95, R0, R95 ;  /* 0x0000005f005f7220 */ /* 0x000fe20000410000 */
[C---:B--2---:R-:W-:Y:S01]  /*8900*/  HMMA.16816.F32.BF16 R36, R160.reuse, R152, R36 ;  /* 0x00000098a024723c */ /* 0x044fe20000041824 */
[----:B------:R-:W-:Y:S04]  /*8910*/  MUFU.EX2 R198, R198 ;  /* 0x000000c600c67308 */ /* 0x000fe80000000800 */
[C---:B------:R-:W-:Y:S01]  /*8920*/  FMUL.FTZ R96, R2.reuse, R96 ;  /* 0x0000006002607220 */ /* 0x040fe20000410000 */
[C---:B------:R-:W-:Y:S01]  /*8930*/  HMMA.16816.F32.BF16 R40, R160.reuse, R154, R40 ;  /* 0x0000009aa028723c */ /* 0x040fe20000041828 */
[----:B------:R-:W-:Y:S04]  /*8940*/  LDSM.16.MT88.4 R152, [R224+0x18800] ;  /* 0x01880000e098783b */ /* 0x000fe80000004200 */
[----:B------:R-:W2:Y:S01]  /*8950*/  MUFU.EX2 R201, R201 ;  /* 0x000000c900c97308 */ /* 0x000ea20000000800 */
[----:B------:R-:W-:Y:S01]  /*8960*/  FMUL.FTZ R97, R2, R97 ;  /* 0x0000006102617220 */ /* 0x000fe20000410000 */
[C---:B-1----:R-:W-:Y:S04]  /*8970*/  HMMA.16816.F32.BF16 R44, R160.reuse, R144, R44 ;  /* 0x00000090a02c723c */ /* 0x042fe8000004182c */
[C---:B------:R-:W-:Y:S02]  /*8980*/  FMUL.FTZ R98, R0.reuse, R98 ;  /* 0x0000006200627220 */ /* 0x040fe40000410000 */
[C---:B------:R-:W-:Y:S01]  /*8990*/  HMMA.16816.F32.BF16 R48, R160.reuse, R146, R48 ;  /* 0x00000092a030723c */ /* 0x040fe20000041830 */
[----:B------:R-:W1:Y:S01]  /*89a0*/  LDSM.16.MT88.4 R144, [R226+0x1c000] ;  /* 0x01c00000e290783b */ /* 0x000e620000004200 */
[----:B------:R-:W-:Y:S03]  /*89b0*/  MUFU.EX2 R200, R200 ;  /* 0x000000c800c87308 */ /* 0x000fe60000000800 */
[----:B------:R-:W-:Y:S01]  /*89c0*/  FMUL.FTZ R99, R0, R99 ;  /* 0x0000006300637220 */ /* 0x000fe20000410000 */
[C---:B----4-:R-:W-:Y:S06]  /*89d0*/  HMMA.16816.F32.BF16 R52, R160.reuse, R136, R52 ;  /* 0x00000088a034723c */ /* 0x050fec0000041834 */
[----:B------:R-:W-:Y:S01]  /*89e0*/  MUFU.EX2 R204, R204 ;  /* 0x000000cc00cc7308 */ /* 0x000fe20000000800 */
[C---:B------:R-:W-:Y:S01]  /*89f0*/  FMUL.FTZ R100, R2.reuse, R100 ;  /* 0x0000006402647220 */ /* 0x040fe20000410000 */
[C---:B------:R-:W-:Y:S01]  /*8a00*/  HMMA.16816.F32.BF16 R56, R160.reuse, R138, R56 ;  /* 0x0000008aa038723c */ /* 0x040fe20000041838 */
[----:B------:R-:W4:Y:S02]  /*8a10*/  LDSM.16.MT88.4 R136, [R225+0x1c000] ;  /* 0x01c00000e188783b */ /* 0x000f240000004200 */
[----:B------:R-:W-:Y:S03]  /*8a20*/  FMUL.FTZ R101, R2, R101 ;  /* 0x0000006502657220 */ /* 0x000fe60000410000 */
[C---:B---3--:R-:W-:Y:S05]  /*8a30*/  HMMA.16816.F32.BF16 R60, R160.reuse, R132, R60 ;  /* 0x00000084a03c723c */ /* 0x048fea000004183c */
[C---:B------:R-:W-:Y:S01]  /*8a40*/  FMUL.FTZ R102, R0.reuse, R102 ;  /* 0x0000006600667220 */ /* 0x040fe20000410000 */
[C---:B------:R-:W-:Y:S01]  /*8a50*/  HMMA.16816.F32.BF16 R64, R160.reuse, R134, R64 ;  /* 0x00000086a040723c */ /* 0x040fe20000041840 */
[----:B------:R-:W3:Y:S04]  /*8a60*/  LDSM.16.MT88.4 R132, [R224+0x1c000] ;  /* 0x01c00000e084783b */ /* 0x000ee80000004200 */
[----:B------:R-:W-:Y:S01]  /*8a70*/  FMUL.FTZ R103, R0, R103 ;  /* 0x0000006700677220 */ /* 0x000fe20000410000 */
[C---:B------:R-:W-:Y:S05]  /*8a80*/  HMMA.16816.F32.BF16 R68, R160.reuse, R140, R68 ;  /* 0x0000008ca044723c */ /* 0x040fea0000041844 */
[C---:B------:R-:W-:Y:S01]  /*8a90*/  FMUL.FTZ R104, R2.reuse, R104 ;  /* 0x0000006802687220 */ /* 0x040fe20000410000 */
[C---:B------:R-:W-:Y:S01]  /*8aa0*/  HMMA.16816.F32.BF16 R72, R160.reuse, R142, R72 ;  /* 0x0000008ea048723c */ /* 0x040fe20000041848 */
[----:B------:R-:W5:Y:S04]  /*8ab0*/  LDSM.16.MT88.4 R140, [R228+0x1e000] ;  /* 0x01e00000e48c783b */ /* 0x000f680000004200 */
[----:B------:R-:W-:Y:S01]  /*8ac0*/  FMUL.FTZ R105, R2, R105 ;  /* 0x0000006902697220 */ /* 0x000fe20000410000 */
[C---:B-1----:R-:W-:Y:S05]  /*8ad0*/  HMMA.16816.F32.BF16 R76, R160.reuse, R144, R76 ;  /* 0x00000090a04c723c */ /* 0x042fea000004184c */
[C---:B------:R-:W-:Y:S01]  /*8ae0*/  FMUL.FTZ R106, R0.reuse, R106 ;  /* 0x0000006a006a7220 */ /* 0x040fe20000410000 */
[C---:B------:R-:W-:Y:S01]  /*8af0*/  HMMA.16816.F32.BF16 R80, R160.reuse, R146, R80 ;  /* 0x00000092a050723c */ /* 0x040fe20000041850 */
[----:B------:R-:W1:Y:S04]  /*8b00*/  LDSM.16.MT88.4 R144, [R226+0x1e000] ;  /* 0x01e00000e290783b */ /* 0x000e680000004200 */
[----:B------:R-:W-:Y:S01]  /*8b10*/  FMUL.FTZ R107, R0, R107 ;  /* 0x0000006b006b7220 */ /* 0x000fe20000410000 */
[C---:B----4-:R-:W-:Y:S05]  /*8b20*/  HMMA.16816.F32.BF16 R84, R160.reuse, R136, R84 ;  /* 0x00000088a054723c */ /* 0x050fea0000041854 */
[C---:B------:R-:W-:Y:S01]  /*8b30*/  FMUL.FTZ R108, R2.reuse, R108 ;  /* 0x0000006c026c7220 */ /* 0x040fe20000410000 */
[C---:B------:R-:W-:Y:S01]  /*8b40*/  HMMA.16816.F32.BF16 R88, R160.reuse, R138, R88 ;  /* 0x0000008aa058723c */ /* 0x040fe20000041858 */
[----:B------:R-:W-:Y:S04]  /*8b50*/  LDSM.16.MT88.4 R136, [R224+0x1e000] ;  /* 0x01e00000e088783b */ /* 0x000fe80000004200 */
[----:B------:R-:W-:Y:S01]  /*8b60*/  FMUL.FTZ R109, R2, R109 ;  /* 0x0000006d026d7220 */ /* 0x000fe20000410000 */
[C---:B---3--:R-:W-:Y:S05]  /*8b70*/  HMMA.16816.F32.BF16 R92, R160.reuse, R132, R92 ;  /* 0x00000084a05c723c */ /* 0x048fea000004185c */
[C---:B------:R-:W-:Y:S01]  /*8b80*/  FMUL.FTZ R110, R0.reuse, R110 ;  /* 0x0000006e006e7220 */ /* 0x040fe20000410000 */
[C---:B------:R-:W-:Y:S01]  /*8b90*/  HMMA.16816.F32.BF16 R96, R160.reuse, R134, R96 ;  /* 0x00000086a060723c */ /* 0x040fe20000041860 */
[----:B------:R-:W3:Y:S04]  /*8ba0*/  LDSM.16.MT88.4 R132, [R225+0x1e000] ;  /* 0x01e00000e184783b */ /* 0x000ee80000004200 */
[----:B------:R-:W-:Y:S01]  /*8bb0*/  FMUL.FTZ R111, R0, R111 ;  /* 0x0000006f006f7220 */ /* 0x000fe20000410000 */
[C---:B-----5:R-:W-:Y:S05]  /*8bc0*/  HMMA.16816.F32.BF16 R100, R160.reuse, R140, R100 ;  /* 0x0000008ca064723c */ /* 0x060fea0000041864 */
[C---:B------:R-:W-:Y:S01]  /*8bd0*/  FMUL.FTZ R112, R2.reuse, R112 ;  /* 0x0000007002707220 */ /* 0x040fe20000410000 */
[C---:B------:R-:W-:Y:S01]  /*8be0*/  HMMA.16816.F32.BF16 R104, R160.reuse, R142, R104 ;  /* 0x0000008ea068723c */ /* 0x040fe20000041868 */
[----:B------:R-:W4:Y:S04]  /*8bf0*/  LDSM.16.MT88.4 R140, [R228+0x18800] ;  /* 0x01880000e48c783b */ /* 0x000f280000004200 */
[----:B------:R-:W-:Y:S01]  /*8c00*/  FMUL.FTZ R113, R2, R113 ;  /* 0x0000007102717220 */ /* 0x000fe20000410000 */
[C---:B-1----:R-:W-:Y:S05]  /*8c10*/  HMMA.16816.F32.BF16 R108, R160.reuse, R144, R108 ;  /* 0x00000090a06c723c */ /* 0x042fea000004186c */
[C---:B------:R-:W-:Y:S01]  /*8c20*/  FMUL.FTZ R114, R0.reuse, R114 ;  /* 0x0000007200727220 */ /* 0x040fe20000410000 */
[----:B------:R-:W-:Y:S01]  /*8c30*/  FMUL.FTZ R115, R0, R115 ;  /* 0x0000007300737220 */ /* 0x000fe20000410000 */
[C---:B------:R-:W-:Y:S01]  /*8c40*/  FMUL.FTZ R116, R2.reuse, R116 ;  /* 0x0000007402747220 */ /* 0x040fe20000410000 */
[----:B------:R-:W-:Y:S03]  /*8c50*/  FMUL.FTZ R117, R2, R117 ;  /* 0x0000007502757220 */ /* 0x000fe60000410000 */
[C---:B------:R-:W-:Y:S01]  /*8c60*/  FMUL.FTZ R118, R0.reuse, R118 ;  /* 0x0000007600767220 */ /* 0x040fe20000410000 */
[----:B------:R-:W-:Y:S01]  /*8c70*/  FMUL.FTZ R119, R0, R119 ;  /* 0x0000007700777220 */ /* 0x000fe20000410000 */
[C---:B------:R-:W-:Y:S01]  /*8c80*/  HMMA.16816.F32.BF16 R112, R160.reuse, R146, R112 ;  /* 0x00000092a070723c */ /* 0x040fe20000041870 */
[----:B------:R-:W1:Y:S02]  /*8c90*/  LDSM.16.MT88.4 R144, [R226+0x18800] ;  /* 0x01880000e290783b */ /* 0x000e640000004200 */
        /* <DEDUP_REMOVED lines=12> */
[C---:B------:R-:W-:Y:S05]  /*8d60*/  HMMA.16816.F32.BF16 R124, R160.reuse, R136, R124 ;  /* 0x00000088a07c723c */ /* 0x040fea000004187c */
[C---:B------:R-:W-:Y:S01]  /*8d70*/  FMUL.FTZ R130, R0.reuse, R130 ;  /* 0x0000008200827220 */ /* 0x040fe20000410000 */
[----:B------:R-:W-:Y:S01]  /*8d80*/  FMUL.FTZ R131, R0, R131 ;  /* 0x0000008300837220 */ /* 0x000fe20000410000 */
[----:B------:R-:W-:Y:S01]  /*8d90*/  F2FP.BF16.F32.PACK_AB R132, R195, R188 ;  /* 0x000000bcc384723e */ /* 0x000fe200000010ff */
[--C-:B------:R-:W-:Y:S03]  /*8da0*/  FFMA.FTZ R207, R207, UR4, -R172.reuse ;  /* 0x00000004cfcf7c23 */ /* 0x100fe600080108ac */
[----:B------:R-:W-:Y:S01]  /*8db0*/  F2FP.BF16.F32.PACK_AB R133, R197, R192 ;  /* 0x000000c0c585723e */ /* 0x000fe200000010ff */
[--C-:B------:R-:W-:Y:S01]  /*8dc0*/  FFMA.FTZ R206, R206, UR4, -R173.reuse ;  /* 0x00000004cece7c23 */ /* 0x100fe200080108ad */
[----:B------:R-:W-:Y:S01]  /*8dd0*/  HMMA.16816.F32.BF16 R128, R160, R138, R128 ;  /* 0x0000008aa080723c */ /* 0x000fe20000041880 */
[----:B------:R-:W3:Y:S01]  /*8de0*/  LDSM.16.MT88.4 R136, [R226+0x1a800] ;  /* 0x01a80000e288783b */ /* 0x000ee20000004200 */
[----:B------:R-:W-:Y:S01]  /*8df0*/  MUFU.EX2 R207, R207 ;  /* 0x000000cf00cf7308 */ /* 0x000fe20000000800 */
[----:B------:R-:W-:Y:S01]  /*8e00*/  F2FP.BF16.F32.PACK_AB R134, R199, R196 ;  /* 0x000000c4c786723e */ /* 0x000fe200000010ff */
[--C-:B------:R-:W-:Y:S01]  /*8e10*/  FFMA.FTZ R202, R202, UR4, -R173.reuse ;  /* 0x00000004caca7c23 */ /* 0x100fe200080108ad */
[----:B--2---:R-:W-:Y:S01]  /*8e20*/  F2FP.BF16.F32.PACK_AB R135, R201, R198 ;  /* 0x000000c6c987723e */ /* 0x004fe200000010ff */
[--C-:B------:R-:W-:Y:S01]  /*8e30*/  FFMA.FTZ R205, R205, UR4, -R172.reuse ;  /* 0x00000004cdcd7c23 */ /* 0x100fe200080108ac */
[--C-:B------:R-:W-:Y:S01]  /*8e40*/  FFMA.FTZ R203, R203, UR4, -R172.reuse ;  /* 0x00000004cbcb7c23 */ /* 0x100fe200080108ac */
[--C-:B------:R-:W-:Y:S01]  /*8e50*/  FFMA.FTZ R190, R190, UR4, -R173.reuse ;  /* 0x00000004bebe7c23 */ /* 0x100fe200080108ad */
[----:B------:R-:W-:Y:S03]  /*8e60*/  LDSM.16.MT88.4 R160, [R226+0x1c800] ;  /* 0x01c80000e2a0783b */ /* 0x000fe60000004200 */
[----:B------:R-:W-:Y:S01]  /*8e70*/  MUFU.EX2 R206, R206 ;  /* 0x000000ce00ce7308 */ /* 0x000fe20000000800 */
[--C-:B------:R-:W-:Y:S01]  /*8e80*/  FFMA.FTZ R194, R194, UR4, -R173.reuse ;  /* 0x00000004c2c27c23 */ /* 0x100fe200080108ad */
[C---:B----4-:R-:W-:Y:S05]  /*8e90*/  HMMA.16816.F32.BF16 R4, R132.reuse, R140, R4 ;  /* 0x0000008c8404723c */ /* 0x050fea0000041804 */
[--C-:B------:R-:W-:Y:S01]  /*8ea0*/  FFMA.FTZ R193, R193, UR4, -R172.reuse ;  /* 0x00000004c1c17c23 */ /* 0x100fe200080108ac */
[C---:B------:R-:W-:Y:S01]  /*8eb0*/  HMMA.16816.F32.BF16 R8, R132.reuse, R142, R8 ;  /* 0x0000008e8408723c */ /* 0x040fe20000041808 */
[----:B------:R-:W2:Y:S01]  /*8ec0*/  LDSM.16.MT88.4 R140, [R225+0x1a800] ;  /* 0x01a80000e18c783b */ /* 0x000ea20000004200 */
[----:B------:R-:W-:Y:S03]  /*8ed0*/  MUFU.EX2 R202, R202 ;  /* 0x000000ca00ca7308 */ /* 0x000fe60000000800 */
[--C-:B------:R-:W-:Y:S01]  /*8ee0*/  FFMA.FTZ R191, R191, UR4, -R172.reuse ;  /* 0x00000004bfbf7c23 */ /* 0x100fe200080108ac */
[C---:B-1----:R-:W-:Y:S06]  /*8ef0*/  HMMA.16816.F32.BF16 R12, R132.reuse, R144, R12 ;  /* 0x00000090840c723c */ /* 0x042fec000004180c */
[----:B------:R-:W-:Y:S01]  /*8f00*/  MUFU.EX2 R205, R205 ;  /* 0x000000cd00cd7308 */ /* 0x000fe20000000800 */
[--C-:B------:R-:W-:Y:S01]  /*8f10*/  FFMA.FTZ R189, R189, UR4, -R173.reuse ;  /* 0x00000004bdbd7c23 */ /* 0x100fe200080108ad */
[C---:B------:R-:W-:Y:S01]  /*8f20*/  HMMA.16816.F32.BF16 R16, R132.reuse, R146, R16 ;  /* 0x000000928410723c */ /* 0x040fe20000041810 */
[----:B------:R-:W1:Y:S02]  /*8f30*/  LDSM.16.MT88.4 R144, [R224+0x1a800] ;  /* 0x01a80000e090783b */ /* 0x000e640000004200 */
[----:B------:R-:W-:Y:S03]  /*8f40*/  FFMA.FTZ R173, R186, UR4, -R173 ;  /* 0x00000004baad7c23 */ /* 0x000fe600080108ad */
[C---:B------:R-:W-:Y:S02]  /*8f50*/  HMMA.16816.F32.BF16 R20, R132.reuse, R148, R20 ;  /* 0x000000948414723c */ /* 0x040fe40000041814 */
[----:B------:R-:W-:Y:S03]  /*8f60*/  MUFU.EX2 R203, R203 ;  /* 0x000000cb00cb7308 */ /* 0x000fe60000000800 */
[--C-:B------:R-:W-:Y:S01]  /*8f70*/  FFMA.FTZ R166, R166, UR4, -R172.reuse ;  /* 0x00000004a6a67c23 */ /* 0x100fe200080108ac */
[C---:B------:R-:W-:Y:S01]  /*8f80*/  HMMA.16816.F32.BF16 R24, R132.reuse, R150, R24 ;  /* 0x000000968418723c */ /* 0x040fe20000041818 */
[----:B------:R-:W4:Y:S05]  /*8f90*/  LDSM.16.MT88.4 R148, [R228+0x1c800] ;  /* 0x01c80000e494783b */ /* 0x000f2a0000004200 */
[----:B------:R-:W-:Y:S01]  /*8fa0*/  MUFU.EX2 R186, R173 ;  /* 0x000000ad00ba7308 */ /* 0x000fe20000000800 */
[----:B------:R-:W-:Y:S01]  /*8fb0*/  FFMA.FTZ R172, R165, UR4, -R172 ;  /* 0x00000004a5ac7c23 */ /* 0x000fe200080108ac */
[C---:B------:R-:W-:Y:S08]  /*8fc0*/  HMMA.16816.F32.BF16 R28, R132.reuse, R152, R28 ;  /* 0x00000098841c723c */ /* 0x040ff0000004181c */
[----:B------:R5:W-:Y:S01]  /*8fd0*/  MUFU.EX2 R165, R172 ;  /* 0x000000ac00a57308 */ /* 0x000be20000000800 */
[C---:B------:R-:W-:Y:S01]  /*8fe0*/  HMMA.16816.F32.BF16 R32, R132.reuse, R154, R32 ;  /* 0x0000009a8420723c */ /* 0x040fe20000041820 */
[----:B------:R-:W4:Y:S05]  /*8ff0*/  LDSM.16.MT88.4 R152, [R225+0x1c800] ;  /* 0x01c80000e198783b */ /* 0x000f2a0000004200 */
[C---:B------:R-:W-:Y:S03]  /*9000*/  HMMA.16816.F32.BF16 R36, R132.reuse, R156, R36 ;  /* 0x0000009c8424723c */ /* 0x040fe60000041824 */
[----:B------:R-:W-:Y:S03]  /*9010*/  MUFU.EX2 R190, R190 ;  /* 0x000000be00be7308 */ /* 0x000fe60000000800 */
[C---:B------:R-:W-:Y:S01]  /*9020*/  HMMA.16816.F32.BF16 R40, R132.reuse, R158, R40 ;  /* 0x0000009e8428723c */ /* 0x040fe20000041828 */
[----:B------:R-:W4:Y:S06]  /*9030*/  LDSM.16.MT88.4 R156, [R224+0x1c800] ;  /* 0x01c80000e09c783b */ /* 0x000f2c0000004200 */
[----:B------:R-:W1:Y:S01]  /*9040*/  MUFU.EX2 R194, R194 ;  /* 0x000000c200c27308 */ /* 0x000e620000000800 */
[C---:B---3--:R-:W-:Y:S01]  /*9050*/  HMMA.16816.F32.BF16 R44, R132.reuse, R136, R44 ;  /* 0x00000088842c723c */ /* 0x048fe2000004182c */
[----:B-----5:R-:W-:Y:S08]  /*9060*/  LDSM.16.MT88.4 R172, [R224+0x19800] ;  /* 0x01980000e0ac783b */ /* 0x020ff00000004200 */
[----:B------:R-:W-:Y:S01]  /*9070*/  MUFU.EX2 R193, R193 ;  /* 0x000000c100c17308 */ /* 0x000fe20000000800 */
[C---:B------:R-:W-:Y:S01]  /*9080*/  HMMA.16816.F32.BF16 R48, R132.reuse, R138, R48 ;  /* 0x0000008a8430723c */ /* 0x040fe20000041830 */
[----:B------:R-:W3:Y:S05]  /*9090*/  LDSM.16.MT88.4 R136, [R228+0x1e800] ;  /* 0x01e80000e488783b */ /* 0x000eea0000004200 */
[C---:B--2---:R-:W-:Y:S03]  /*90a0*/  HMMA.16816.F32.BF16 R52, R132.reuse, R140, R52 ;  /* 0x0000008c8434723c */ /* 0x044fe60000041834 */
[----:B------:R-:W2:Y:S02]  /*90b0*/  MUFU.EX2 R191, R191 ;  /* 0x000000bf00bf7308 */ /* 0x000ea40000000800 */
[----:B-1----:R-:W-:Y:S01]  /*90c0*/  F2FP.BF16.F32.PACK_AB R168, R194, R190 ;  /* 0x000000bec2a8723e */ /* 0x002fe200000010ff */
[C---:B------:R-:W-:Y:S01]  /*90d0*/  HMMA.16816.F32.BF16 R56, R132.reuse, R142, R56 ;  /* 0x0000008e8438723c */ /* 0x040fe20000041838 */
[----:B------:R-:W1:Y:S06]  /*90e0*/  LDSM.16.MT88.4 R140, [R226+0x1e800] ;  /* 0x01e80000e28c783b */ /* 0x000e6c0000004200 */
[----:B------:R-:W5:Y:S01]  /*90f0*/  MUFU.EX2 R189, R189 ;  /* 0x000000bd00bd7308 */ /* 0x000f620000000800 */
[C---:B------:R-:W-:Y:S09]  /*9100*/  HMMA.16816.F32.BF16 R60, R132.reuse, R144, R60 ;  /* 0x00000090843c723c */ /* 0x040ff2000004183c */
[----:B------:R-:W3:Y:S01]  /*9110*/  MUFU.EX2 R166, R166 ;  /* 0x000000a600a67308 */ /* 0x000ee20000000800 */
[C---:B------:R-:W-:Y:S01]  /*9120*/  HMMA.16816.F32.BF16 R64, R132.reuse, R146, R64 ;  /* 0x000000928440723c */ /* 0x040fe20000041840 */
[----:B------:R-:W1:Y:S02]  /*9130*/  LDSM.16.MT88.4 R144, [R225+0x1e800] ;  /* 0x01e80000e190783b */ /* 0x000e640000004200 */
[----:B--2---:R-:W-:Y:S03]  /*9140*/  F2FP.BF16.F32.PACK_AB R169, R191, R193 ;  /* 0x000000c1bfa9723e */ /* 0x004fe600000010ff */
[C---:B----4-:R-:W-:Y:S05]  /*9150*/  HMMA.16816.F32.BF16 R68, R132.reuse, R148, R68 ;  /* 0x000000948444723c */ /* 0x050fea0000041844 */
[----:B-----5:R-:W-:Y:S01]  /*9160*/  F2FP.BF16.F32.PACK_AB R170, R186, R189 ;  /* 0x000000bdbaaa723e */ /* 0x020fe200000010ff */
[C---:B------:R-:W-:Y:S01]  /*9170*/  HMMA.16816.F32.BF16 R72, R132.reuse, R150, R72 ;  /* 0x000000968448723c */ /* 0x040fe20000041848 */
[----:B------:R-:W2:Y:S04]  /*9180*/  LDSM.16.MT88.4 R148, [R224+0x1e800] ;  /* 0x01e80000e094783b */ /* 0x000ea80000004200 */
[----:B---3--:R-:W-:Y:S01]  /*9190*/  F2FP.BF16.F32.PACK_AB R171, R165, R166 ;  /* 0x000000a6a5ab723e */ /* 0x008fe200000010ff */
        /* <DEDUP_REMOVED lines=19> */
[----:B------:R-:W-:Y:S01]  /*92d0*/  HMMA.16816.F32.BF16 R128, R132, R150, R128 ;  /* 0x000000968480723c */ /* 0x000fe20000041880 */
[----:B------:R-:W2:Y:S06]  /*92e0*/  LDSM.16.MT88.4 R148, [R225+0x1b000] ;  /* 0x01b00000e194783b */ /* 0x000eac0000004200 */
[----:B------:R-:W-:Y:S04]  /*92f0*/  F2FP.BF16.F32.PACK_AB R133, R207, R176 ;  /* 0x000000b0cf85723e */ /* 0x000fe800000010ff */
[----:B------:R-:W-:Y:S02]  /*9300*/  F2FP.BF16.F32.PACK_AB R132, R204, R200 ;  /* 0x000000c8cc84723e */ /* 0x000fe400000010ff */
[----:B------:R-:W-:Y:S02]  /*9310*/  F2FP.BF16.F32.PACK_AB R134, R202, R206 ;  /* 0x000000ceca86723e */ /* 0x000fe400000010ff */
[----:B------:R-:W-:Y:S07]  /*9320*/  F2FP.BF16.F32.PACK_AB R135, R203, R205 ;  /* 0x000000cdcb87723e */ /* 0x000fee00000010ff */
[C---:B---3--:R-:W-:Y:S06]  /*9330*/  HMMA.16816.F32.BF16 R4, R132.reuse, R152, R4 ;  /* 0x000000988404723c */ /* 0x048fec0000041804 */
[C---:B------:R-:W-:Y:S01]  /*9340*/  HMMA.16816.F32.BF16 R8, R132.reuse, R154, R8 ;  /* 0x0000009a8408723c */ /* 0x040fe20000041808 */
[----:B------:R-:W3:Y:S05]  /*9350*/  LDSM.16.MT88.4 R152, [R224+0x1b000] ;  /* 0x01b00000e098783b */ /* 0x000eea0000004200 */
[C---:B----4-:R-:W-:Y:S06]  /*9360*/  HMMA.16816.F32.BF16 R12, R132.reuse, R156, R12 ;  /* 0x0000009c840c723c */ /* 0x050fec000004180c */
[C---:B------:R-:W-:Y:S01]  /*9370*/  HMMA.16816.F32.BF16 R16, R132.reuse, R158, R16 ;  /* 0x0000009e8410723c */ /* 0x040fe20000041810 */
[----:B------:R-:W-:Y:S05]  /*9380*/  LDSM.16.MT88.4 R156, [R226+0x1d000] ;  /* 0x01d00000e29c783b */ /* 0x000fea0000004200 */
[C---:B-----5:R-:W-:Y:S06]  /*9390*/  HMMA.16816.F32.BF16 R20, R132.reuse, R136, R20 ;  /* 0x000000888414723c */ /* 0x060fec0000041814 */
        /* <DEDUP_REMOVED lines=14> */
[C---:B---3--:R-:W-:Y:S06]  /*9480*/  HMMA.16816.F32.BF16 R60, R132.reuse, R152, R60 ;  /* 0x00000098843c723c */ /* 0x048fec000004183c */
[C---:B------:R-:W-:Y:S01]  /*9490*/  HMMA.16816.F32.BF16 R64, R132.reuse, R154, R64 ;  /* 0x0000009a8440723c */ /* 0x040fe20000041840 */
[----:B------:R-:W-:Y:S05]  /*94a0*/  LDSM.16.MT88.4 R152, [R224+0x1f000] ;  /* 0x01f00000e098783b */ /* 0x000fea0000004200 */
[C---:B----4-:R-:W-:Y:S06]  /*94b0*/  HMMA.16816.F32.BF16 R68, R132.reuse, R136, R68 ;  /* 0x000000888444723c */ /* 0x050fec0000041844 */
[C---:B------:R-:W-:Y:S01]  /*94c0*/  HMMA.16816.F32.BF16 R72, R132.reuse, R138, R72 ;  /* 0x0000008a8448723c */ /* 0x040fe20000041848 */
[----:B------:R-:W2:Y:S05]  /*94d0*/  LDSM.16.MT88.4 R136, [R226+0x1f000] ;  /* 0x01f00000e288783b */ /* 0x000eaa0000004200 */
[C---:B------:R-:W-:Y:S06]  /*94e0*/  HMMA.16816.F32.BF16 R76, R132.reuse, R156, R76 ;  /* 0x0000009c844c723c */ /* 0x040fec000004184c */
[C---:B------:R-:W-:Y:S01]  /*94f0*/  HMMA.16816.F32.BF16 R80, R132.reuse, R158, R80 ;  /* 0x0000009e8450723c */ /* 0x040fe20000041850 */
[----:B------:R-:W3:Y:S05]  /*9500*/  LDSM.16.MT88.4 R156, [R228+0x19800] ;  /* 0x01980000e49c783b */ /* 0x000eea0000004200 */
[C---:B-----5:R-:W-:Y:S06]  /*9510*/  HMMA.16816.F32.BF16 R84, R132.reuse, R160, R84 ;  /* 0x000000a08454723c */ /* 0x060fec0000041854 */
[C---:B------:R-:W-:Y:S05]  /*9520*/  HMMA.16816.F32.BF16 R88, R132.reuse, R162, R88 ;  /* 0x000000a28458723c */ /* 0x040fea0000041858 */
[----:B------:R-:W-:Y:S01]  /*9530*/  MOV R161, R176 ;  /* 0x000000b000a17202 */ /* 0x000fe20000000f00 */
[C---:B-1----:R-:W-:Y:S01]  /*9540*/  HMMA.16816.F32.BF16 R92, R132.reuse, R140, R92 ;  /* 0x0000008c845c723c */ /* 0x042fe2000004185c */
[----:B------:R-:W-:Y:S05]  /*9550*/  LDSM.16.MT88.4 R176, [R228+0x1b800] ;  /* 0x01b80000e4b0783b */ /* 0x000fea0000004200 */
[C---:B------:R-:W-:Y:S03]  /*9560*/  HMMA.16816.F32.BF16 R96, R132.reuse, R142, R96 ;  /* 0x0000008e8460723c */ /* 0x040fe60000041860 */
[----:B------:R-:W1:Y:S03]  /*9570*/  LDSM.16.MT88.4 R140, [R226+0x19800] ;  /* 0x01980000e28c783b */ /* 0x000e660000004200 */
[C---:B------:R-:W-:Y:S06]  /*9580*/  HMMA.16816.F32.BF16 R100, R132.reuse, R144, R100 ;  /* 0x000000908464723c */ /* 0x040fec0000041864 */
[C---:B------:R-:W-:Y:S06]  /*9590*/  HMMA.16816.F32.BF16 R104, R132.reuse, R146, R104 ;  /* 0x000000928468723c */ /* 0x040fec0000041868 */
[C---:B--2---:R-:W-:Y:S06]  /*95a0*/  HMMA.16816.F32.BF16 R108, R132.reuse, R136, R108 ;  /* 0x00000088846c723c */ /* 0x044fec000004186c */
[C---:B------:R-:W-:Y:S01]  /*95b0*/  HMMA.16816.F32.BF16 R112, R132.reuse, R138, R112 ;  /* 0x0000008a8470723c */ /* 0x040fe20000041870 */
[----:B------:R-:W2:Y:S05]  /*95c0*/  LDSM.16.MT88.4 R136, [R225+0x19800] ;  /* 0x01980000e188783b */ /* 0x000eaa0000004200 */
[C---:B------:R-:W-:Y:S06]  /*95d0*/  HMMA.16816.F32.BF16 R116, R132.reuse, R148, R116 ;  /* 0x000000948474723c */ /* 0x040fec0000041874 */
[C---:B------:R-:W-:Y:S06]  /*95e0*/  HMMA.16816.F32.BF16 R120, R132.reuse, R150, R120 ;  /* 0x000000968478723c */ /* 0x040fec0000041878 */
[C---:B------:R-:W-:Y:S06]  /*95f0*/  HMMA.16816.F32.BF16 R124, R132.reuse, R152, R124 ;  /* 0x00000098847c723c */ /* 0x040fec000004187c */
[----:B------:R-:W-:Y:S07]  /*9600*/  HMMA.16816.F32.BF16 R128, R132, R154, R128 ;  /* 0x0000009a8480723c */ /* 0x000fee0000041880 */
[----:B------:R-:W-:Y:S02]  /*9610*/  MOV R135, R161 ;  /* 0x000000a100877202 */ /* 0x000fe40000000f00 */
[C---:B---3--:R-:W-:Y:S01]  /*9620*/  HMMA.16816.F32.BF16 R160, R168.reuse, R156, R4 ;  /* 0x0000009ca8a0723c */ /* 0x048fe20000041804 */
[----:B------:R-:W3:Y:S05]  /*9630*/  LDSM.16.MT88.4 R4, [R226+0x1b800] ;  /* 0x01b80000e204783b */ /* 0x000eea0000004200 */
[C---:B------:R-:W-:Y:S03]  /*9640*/  HMMA.16816.F32.BF16 R156, R168.reuse, R158, R8 ;  /* 0x0000009ea89c723c */ /* 0x040fe60000041808 */
[----:B------:R-:W4:Y:S03]  /*9650*/  LDSM.16.MT88.4 R8, [R225+0x1b800] ;  /* 0x01b80000e108783b */ /* 0x000f260000004200 */
[C---:B-1----:R-:W-:Y:S05]  /*9660*/  HMMA.16816.F32.BF16 R152, R168.reuse, R140, R12 ;  /* 0x0000008ca898723c */ /* 0x042fea000004180c */
[----:B------:R-:W1:Y:S01]  /*9670*/  LDSM.16.MT88.4 R12, [R224+0x1b800] ;  /* 0x01b80000e00c783b */ /* 0x000e620000004200 */
[C---:B------:R-:W-:Y:S06]  /*9680*/  HMMA.16816.F32.BF16 R148, R168.reuse, R142, R16 ;  /* 0x0000008ea894723c */ /* 0x040fec0000041810 */
[C---:B--2---:R-:W-:Y:S01]  /*9690*/  HMMA.16816.F32.BF16 R144, R168.reuse, R136, R20 ;  /* 0x00000088a890723c */ /* 0x044fe20000041814 */
[----:B------:R-:W2:Y:S05]  /*96a0*/  LDSM.16.MT88.4 R16, [R228+0x1d800] ;  /* 0x01d80000e410783b */ /* 0x000eaa0000004200 */
[C---:B------:R-:W-:Y:S03]  /*96b0*/  HMMA.16816.F32.BF16 R140, R168.reuse, R138, R24 ;  /* 0x0000008aa88c723c */ /* 0x040fe60000041818 */
[----:B------:R-:W5:Y:S03]  /*96c0*/  LDSM.16.MT88.4 R20, [R226+0x1d800] ;  /* 0x01d80000e214783b */ /* 0x000f660000004200 */
[C---:B------:R-:W-:Y:S05]  /*96d0*/  HMMA.16816.F32.BF16 R136, R168.reuse, R172, R28 ;  /* 0x000000aca888723c */ /* 0x040fea000004181c */
[----:B------:R-:W5:Y:S02]  /*96e0*/  LDL.LU R29, [R1+0x18] ;  /* 0x00001800011d7983 */ /* 0x000f640000300800 */
[----:B------:R-:W-:Y:S02]  /*96f0*/  MOV R31, R135 ;  /* 0x00000087001f7202 */ /* 0x000fe40000000f00 */
[C---:B------:R-:W-:Y:S01]  /*9700*/  HMMA.16816.F32.BF16 R132, R168.reuse, R174, R32 ;  /* 0x000000aea884723c */ /* 0x040fe20000041820 */
[----:B------:R-:W5:Y:S04]  /*9710*/  LDL.LU R30, [R1+0xc] ;  /* 0x00000c00011e7983 */ /* 0x000f680000300800 */
[----:B------:R-:W5:Y:S01]  /*9720*/  LDSM.16.MT88.4 R24, [R225+0x1d800] ;  /* 0x01d80000e118783b */ /* 0x000f620000004200 */
        /* <DEDUP_REMOVED lines=26> */
[C---:B------:R-:W-:Y:S06]  /*98d0*/  HMMA.16816.F32.BF16 R120, R168.reuse, R18, R120 ;  /* 0x00000012a878723c */ /* 0x040fec0000041878 */
[C---:B-----5:R-:W-:Y:S06]  /*98e0*/  HMMA.16816.F32.BF16 R124, R168.reuse, R20, R124 ;  /* 0x00000014a87c723c */ /* 0x060fec000004187c */
[----:B------:R-:W-:Y:S05]  /*98f0*/  HMMA.16816.F32.BF16 R128, R168, R22, R128 ;  /* 0x00000016a880723c */ /* 0x000fea0000041880 */
[----:B------:R-:W-:Y:S06]  /*9900*/  FFMA.FTZ R187, R2, R29, R187 ;  /* 0x0000001d02bb7223 */ /* 0x000fec00000100bb */
[----:B------:R-:W-:Y:S01]  /*9910*/  FADD.FTZ R184, R184, R187 ;  /* 0x000000bbb8b87221 */ /* 0x000fe20000010000 */
[----:B------:R-:W-:Y:S03]  /*9920*/  FFMA.FTZ R185, R0, R30, R185 ;  /* 0x0000001e00b97223 */ /* 0x000fe600000100b9 */
        /* <DEDUP_REMOVED lines=34> */
.L_x_1851:
[----:B--2---:R-:W2:Y:S04]  /*9b50*/  LDL.LU R2, [R1+0x18] ;  /* 0x0000180001027983 */ /* 0x004ea80000300800 */
[----:B------:R-:W3:Y:S01]  /*9b60*/  LDL.LU R5, [R1+0xc] ;  /* 0x00000c0001057983 */ /* 0x000ee20000300800 */
[----:B------:R-:W1:Y:S01]  /*9b70*/  S2UR UR4, SR_CgaCtaId ;  /* 0x00000000000479c3 */ /* 0x000e620000008800 */
[----:B------:R-:W-:Y:S01]  /*9b80*/  MOV R12, 0x3f800000 ;  /* 0x3f800000000c7802 */ /* 0x000fe20000000f00 */
[----:B------:R-:W-:Y:S01]  /*9b90*/  UMOV UR6, 0x400 ;  /* 0x0000040000067882 */ /* 0x000fe20000000000 */
[----:B------:R-:W4:Y:S01]  /*9ba0*/  S2R R0, SR_TID.X ;  /* 0x0000000000007919 */ /* 0x000f220000002100 */
[----:B------:R-:W-:Y:S01]  /*9bb0*/  MOV R13, 0x3f800000 ;  /* 0x3f800000000d7802 */ /* 0x000fe20000000f00 */
[----:B------:R-:W-:-:S02]  /*9bc0*/  UISETP.NE.AND UP0, UPT, UR16, -0x1, UPT ;  /* 0xffffffff1000788c */ /* 0x000fc4000bf05270 */
[----:B-1----:R-:W-:-:S09]  /*9bd0*/  ULEA UR4, UR4, UR6, 0x18 ;  /* 0x0000000604047291 */ /* 0x002fd2000f8ec03f */
[----:B------:R-:W-:Y:S02]  /*9be0*/  @UP0 ULDC.64 UR6, c[0x0][0x298] ;  /* 0x0000a60000060ab9 */ /* 0x000fe40000000a00 */
[----:B------:R-:W-:Y:S01]  /*9bf0*/  @UP0 UIMAD.WIDE.U32 UR10, UR16, UR6, URZ ;  /* 0x00000006100a02a5 */ /* 0x000fe2000f8e003f */
[----:B--2---:R-:W1:Y:S04]  /*9c00*/  SHFL.BFLY PT, R11, R2, 0x2, 0x1f ;  /* 0x0c401f00020b7f89 */ /* 0x004e6800000e0000 */
[----:B---3--:R-:W2:Y:S01]  /*9c10*/  SHFL.BFLY PT, R4, R5, 0x2, 0x1f ;  /* 0x0c401f0005047f89 */ /* 0x008ea200000e0000 */
[----:B-1----:R-:W-:Y:S02]  /*9c20*/  FADD.FTZ R11, R11, R2 ;  /* 0x000000020b0b7221 */ /* 0x002fe40000010000 */
[----:B------:R-:W1:Y:S01]  /*9c30*/  S2R R2, SR_TID.X ;  /* 0x0000000000027919 */ /* 0x000e620000002100 */
[----:B--2---:R-:W-:Y:S01]  /*9c40*/  FADD.FTZ R4, R4, R5 ;  /* 0x0000000504047221 */ /* 0x004fe20000010000 */
[----:B----4-:R-:W-:Y:S01]  /*9c50*/  SHF.R.S32.HI R5, RZ, 0x1f, R0 ;  /* 0x0000001fff057819 */ /* 0x010fe20000011400 */
[----:B------:R-:W2:Y:S03]  /*9c60*/  SHFL.BFLY PT, R8, R11, 0x1, 0x1f ;  /* 0x0c201f000b087f89 */ /* 0x000ea600000e0000 */
[----:B------:R-:W-:Y:S01]  /*9c70*/  LEA.HI R5, R5, R0, RZ, 0x3 ;  /* 0x0000000005057211 */ /* 0x000fe200078f18ff */
[----:B------:R-:W3:Y:S03]  /*9c80*/  SHFL.BFLY PT, R7, R4, 0x1, 0x1f ;  /* 0x0c201f0004077f89 */ /* 0x000ee600000e0000 */
[----:B------:R-:W-:-:S02]  /*9c90*/  SHF.R.S32.HI R14, RZ, 0x3, R5 ;  /* 0x00000003ff0e7819 */ /* 0x000fc40000011405 */
[----:B------:R-:W-:-:S04]  /*9ca0*/  LOP3.LUT R5, R5, 0xfffffff8, RZ, 0xc0, !PT ;  /* 0xfffffff805057812 */ /* 0x000fc800078ec0ff */
[----:B------:R-:W-:Y:S01]  /*9cb0*/  IADD3 R0, -R5, R0, RZ ;  /* 0x0000000005007210 */ /* 0x000fe20007ffe1ff */
[----:B--2---:R-:W-:Y:S01]  /*9cc0*/  FADD.FTZ R8, R11, R8 ;  /* 0x000000080b087221 */ /* 0x004fe20000010000 */
[----:B-1----:R-:W-:Y:S01]  /*9cd0*/  SHF.R.S32.HI R9, RZ, 0x1f, R2 ;  /* 0x0000001fff097819 */ /* 0x002fe20000011402 */
[----:B---3--:R-:W-:Y:S01]  /*9ce0*/  FADD.FTZ R7, R4, R7 ;  /* 0x0000000704077221 */ /* 0x008fe20000010000 */
[----:B------:R-:W-:Y:S02]  /*9cf0*/  IADD3 R4, R14, 0x20, RZ ;  /* 0x000000200e047810 */ /* 0x000fe40007ffe0ff */
[----:B------:R-:W-:Y:S02]  /*9d00*/  LEA.HI R11, R9, R2, RZ, 0x2 ;  /* 0x00000002090b7211 */ /* 0x000fe400078f10ff */
[----:B------:R-:W-:Y:S02]  /*9d10*/  ISETP.GE.AND P3, PT, R4, UR5, PT ;  /* 0x0000000504007c0c */ /* 0x000fe4000bf66270 */
[----:B------:R-:W-:-:S02]  /*9d20*/  LOP3.LUT R17, R11, 0x3ffffffc, RZ, 0xc0, !PT ;  /* 0x3ffffffc0b117812 */ /* 0x000fc400078ec0ff */
[--C-:B------:R-:W-:Y:S02]  /*9d30*/  SHF.R.S32.HI R4, RZ, 0x2, R11.reuse ;  /* 0x00000002ff047819 */ /* 0x100fe4000001140b */
[----:B------:R-:W-:Y:S02]  /*9d40*/  SHF.R.S32.HI R11, RZ, 0x1f, R11 ;  /* 0x0000001fff0b7819 */ /* 0x000fe4000001140b */
[----:B------:R-:W-:Y:S02]  /*9d50*/  FSETP.NE.FTZ.AND P5, PT, R8, RZ, PT ;  /* 0x000000ff0800720b */ /* 0x000fe40003fb5000 */
[----:B------:R-:W-:Y:S02]  /*9d60*/  FSETP.NE.FTZ.AND P4, PT, R7, RZ, PT ;  /* 0x000000ff0700720b */ /* 0x000fe40003f95000 */
[----:B------:R-:W-:Y:S02]  /*9d70*/  LEA.HI R11, R11, R4, RZ, 0x3 ;  /* 0x000000040b0b7211 */ /* 0x000fe400078f18ff */
[----:B------:R-:W-:-:S02]  /*9d80*/  LEA.HI R6, R9, R2, RZ, 0x5 ;  /* 0x0000000209067211 */ /* 0x000fc400078f28ff */
[----:B------:R-:W-:Y:S02]  /*9d90*/  LOP3.LUT R11, R11, 0xfffffff8, RZ, 0xc0, !PT ;  /* 0xfffffff80b0b7812 */ /* 0x000fe400078ec0ff */
[----:B------:R-:W-:Y:S02]  /*9da0*/  LOP3.LUT R9, R6, 0xffffffe0, RZ, 0xc0, !PT ;  /* 0xffffffe006097812 */ /* 0x000fe400078ec0ff */
[----:B------:R-:W-:Y:S01]  /*9db0*/  IADD3 R11, R4, -R11, RZ ;  /* 0x8000000b040b7210 */ /* 0x000fe20007ffe0ff */
[----:B------:R-:W1:Y:S01]  /*9dc0*/  @P5 MUFU.RCP R12, R8 ;  /* 0x00000008000c5308 */ /* 0x000e620000001000 */
[----:B------:R-:W-:Y:S02]  /*9dd0*/  SHF.R.S32.HI R5, RZ, 0x5, R6 ;  /* 0x00000005ff057819 */ /* 0x000fe40000011406 */
[----:B------:R-:W-:Y:S02]  /*9de0*/  SHF.L.U32 R4, R11, 0x6, RZ ;  /* 0x000000060b047819 */ /* 0x000fe400000006ff */
[----:B------:R-:W-:-:S02]  /*9df0*/  IADD3 R10, -R17, R2, RZ ;  /* 0x00000002110a7210 */ /* 0x000fc40007ffe1ff */
[----:B------:R-:W-:Y:S01]  /*9e00*/  LOP3.LUT R4, R4, 0x1c0, RZ, 0xc0, !PT ;  /* 0x000001c004047812 */ /* 0x000fe200078ec0ff */
[----:B------:R-:W2:Y:S01]  /*9e10*/  @P4 MUFU.RCP R13, R7 ;  /* 0x00000007000d4308 */ /* 0x000ea20000001000 */
[----:B------:R-:W-:Y:S02]  /*9e20*/  LOP3.LUT R6, R11, 0x1, RZ, 0xc0, !PT ;  /* 0x000000010b067812 */ /* 0x000fe400078ec0ff */
[----:B------:R-:W-:Y:S02]  /*9e30*/  IADD3 R2, -R9, R2, RZ ;  /* 0x0000000209027210 */ /* 0x000fe40007ffe1ff */
[----:B------:R-:W-:Y:S02]  /*9e40*/  LEA R10, R5, R10, 0x9 ;  /* 0x0000000a050a7211 */ /* 0x000fe400078e48ff */
[----:B------:R-:W-:Y:S02]  /*9e50*/  LEA.HI R9, R4, R4, RZ, 0x1d ;  /* 0x0000000404097211 */ /* 0x000fe400078fe8ff */
[----:B------:R-:W-:Y:S01]  /*9e60*/  ISETP.NE.U32.AND P0, PT, R6, 0x1, PT ;  /* 0x000000010600780c */ /* 0x000fe20003f05070 */
[----:B-1----:R-:W-:Y:S01]  /*9e70*/  FMUL.FTZ R160, R12, R160 ;  /* 0x000000a00ca07220 */ /* 0x002fe20000410000 */
[----:B------:R-:W-:Y:S01]  /*9e80*/  LEA R9, R10, R9, 0x1 ;  /* 0x000000090a097211 */ /* 0x000fe200078e08ff */
[C---:B------:R-:W-:Y:S01]  /*9e90*/  FMUL.FTZ R161, R12.reuse, R161 ;  /* 0x000000a10ca17220 */ /* 0x040fe20000410000 */
        /* <DEDUP_REMOVED lines=226> */
.L_x_1855:
        /* <DEDUP_REMOVED lines=24> */
.L_x_1856:
        /* <DEDUP_REMOVED lines=25> */
[----:B------:R-:W5:Y:S03]  /*afd0*/  @P2 LDC.64 R28, c[0x0][0x2c0] ;  /* 0x0000b000ff1c2b82 */ /* 0x000f660000000a00 */
[----:B------:R-:W-:Y:S04]  /*afe0*/  STS [R23+0x4400], R62 ;  /* 0x0044003e17007388 */ /* 0x000fe80000000800 */
[----:B------:R-:W-:Y:S01]  /*aff0*/  STS [R25+0x4000], R64 ;  /* 0x0040004019007388 */ /* 0x000fe20000000800 */
[----:B--2---:R-:W4:Y:S03]  /*b000*/  @P0 LDC R4, c[0x0][0x2e4] ;  /* 0x0000b900ff040b82 */ /* 0x004f260000000800 */
[----:B------:R-:W-:Y:S04]  /*b010*/  STS [R25+0x4400], R66 ;  /* 0x0044004219007388 */ /* 0x000fe80000000800 */
[----:B------:R-:W-:Y:S01]  /*b020*/  STS [R9+0x8000], R68 ;  /* 0x0080004409007388 */ /* 0x000fe20000000800 */
[----:B------:R-:W2:Y:S03]  /*b030*/  @P4 LDC R12, c[0x0][0x2e8] ;  /* 0x0000ba00ff0c4b82 */ /* 0x000ea60000000800 */
[----:B------:R-:W-:Y:S04]  /*b040*/  STS [R9+0x8400], R70 ;  /* 0x0084004609007388 */ /* 0x000fe80000000800 */
[----:B------:R-:W-:Y:S01]  /*b050*/  STS [R11+0x8000], R72 ;  /* 0x008000480b007388 */ /* 0x000fe20000000800 */
[----:B-----5:R-:W-:-:S03]  /*b060*/  @P2 IMAD R29, R29, R28, RZ ;  /* 0x0000001c1d1d2224 */ /* 0x020fc600078e02ff */
[----:B------:R-:W-:Y:S04]  /*b070*/  STS [R11+0x8400], R74 ;  /* 0x0084004a0b007388 */ /* 0x000fe80000000800 */
[----:B------:R-:W-:Y:S01]  /*b080*/  STS [R13+0x8000], R76 ;  /* 0x0080004c0d007388 */ /* 0x000fe20000000800 */
[----:B----4-:R-:W-:Y:S01]  /*b090*/  @!P2 IMAD R33, R4, R31, RZ ;  /* 0x0000001f0421a224 */ /* 0x010fe200078e02ff */
[----:B------:R-:W-:Y:S02]  /*b0a0*/  @!P2 MOV R29, R4 ;  /* 0x00000004001da202 */ /* 0x000fe40000000f00 */
        /* <DEDUP_REMOVED lines=19> */
[----:B----4-:R-:W4:Y:S03]  /*b1e0*/  @P2 LDC R9, c[0x0][0x2c0] ;  /* 0x0000b000ff092b82 */ /* 0x010f260000000800 */
[----:B------:R-:W-:Y:S04]  /*b1f0*/  STS [R19+0xc000], R116 ;  /* 0x00c0007413007388 */ /* 0x000fe80000000800 */
[----:B------:R-:W-:Y:S01]  /*b200*/  STS [R19+0xc400], R118 ;  /* 0x00c4007613007388 */ /* 0x000fe20000000800 */
[----:B-----5:R-:W-:-:S03]  /*b210*/  VIADD R11, R14, 0x60 ;  /* 0x000000600e0b7836 */ /* 0x020fc60000000000 */
[----:B------:R-:W-:Y:S02]  /*b220*/  STS [R21+0xc000], R120 ;  /* 0x00c0007815007388 */ /* 0x000fe40000000800 */
[----:B------:R-:W-:Y:S02]  /*b230*/  ISETP.GE.AND P0, PT, R11, UR5, PT ;  /* 0x000000050b007c0c */ /* 0x000fe4000bf06270 */
[----:B------:R5:W-:Y:S01]  /*b240*/  STS [R21+0xc400], R122 ;  /* 0x00c4007a15007388 */ /* 0x000be20000000800 */
[----:B-1----:R-:W1:Y:S01]  /*b250*/  @P5 LDC R13, c[0x0][0x2e8] ;  /* 0x0000ba00ff0d5b82 */ /* 0x002e620000000800 */
[----:B------:R-:W-:Y:S02]  /*b260*/  SHF.R.S32.HI R11, RZ, 0x1f, R2 ;  /* 0x0000001fff0b7819 */ /* 0x000fe40000011402 */
[----:B------:R1:W-:Y:S02]  /*b270*/  STS [R23+0xc000], R124 ;  /* 0x00c0007c17007388 */ /* 0x0003e40000000800 */
[----:B------:R-:W-:-:S02]  /*b280*/  LEA.HI R11, R11, R2, RZ, 0x2 ;  /* 0x000000020b0b7211 */ /* 0x000fc400078f10ff */
[----:B------:R1:W-:Y:S01]  /*b290*/  STS [R23+0xc400], R126 ;  /* 0x00c4007e17007388 */ /* 0x0003e20000000800 */
[----:B------:R-:W-:Y:S01]  /*b2a0*/  @!P2 IMAD.MOV.U32 R9, RZ, RZ, 0x1 ;  /* 0x00000001ff09a424 */ /* 0x000fe200078e00ff */
[----:B------:R-:W-:Y:S01]  /*b2b0*/  LOP3.LUT P2, RZ, R2, 0x3, RZ, 0xc0, !PT ;  /* 0x0000000302ff7812 */ /* 0x000fe2000784c0ff */
[----:B---3--:R-:W-:Y:S01]  /*b2c0*/  @P4 FMUL.FTZ R2, R7, 0.69314718246459960938 ;  /* 0x3f31721807024820 */ /* 0x008fe20000410000 */
[----:B------:R3:W-:Y:S01]  /*b2d0*/  STS [R25+0xc000], R128 ;  /* 0x00c0008019007388 */ /* 0x0007e20000000800 */
[----:B----4-:R-:W-:Y:S01]  /*b2e0*/  IMAD R4, R9, UR6, RZ ;  /* 0x0000000609047c24 */ /* 0x010fe2000f8e02ff */
[----:B------:R-:W-:Y:S02]  /*b2f0*/  SHF.R.S32.HI R11, RZ, 0x2, R11 ;  /* 0x00000002ff0b7819 */ /* 0x000fe4000001140b */
[----:B------:R3:W-:Y:S01]  /*b300*/  STS [R25+0xc400], R130 ;  /* 0x00c4008219007388 */ /* 0x0007e20000000800 */
[----:B------:R-:W-:Y:S01]  /*b310*/  IMAD.SHL.U32 R4, R4, 0x80, RZ ;  /* 0x0000008004047824 */ /* 0x000fe200078e00ff */
[----:B------:R-:W-:Y:S01]  /*b320*/  LEA R20, R20, R11, 0x4 ;  /* 0x0000000b14147211 */ /* 0x000fe200078e20ff */
[----:B------:R-:W-:Y:S03]  /*b330*/  BAR.SYNC.DEFER_BLOCKING 0x0 ;  /* 0x0000000000007b1d */ /* 0x000fe60000010000 */
[----:B------:R-:W-:Y:S01]  /*b340*/  SHF.R.S32.HI R5, RZ, 0x1f, R4 ;  /* 0x0000001fff057819 */ /* 0x000fe20000011404 */
[----:B-----5:R-:W-:Y:S01]  /*b350*/  @P5 FMUL.FTZ R21, R8, 0.69314718246459960938 ;  /* 0x3f31721808155820 */ /* 0x020fe20000410000 */
[----:B------:R-:W-:-:S02]  /*b360*/  IMAD.MOV.U32 R8, RZ, RZ, 0x7f800000 ;  /* 0x7f800000ff087424 */ /* 0x000fc400078e00ff */
[----:B--2---:R-:W-:Y:S01]  /*b370*/  @P4 FFMA.FTZ R8, R3, R12, R2 ;  /* 0x0000000c03084223 */ /* 0x004fe20000010002 */
[----:B------:R-:W2:Y:S01]  /*b380*/  S2R R6, SR_CTAID.Y ;  /* 0x0000000000067919 */ /* 0x000ea20000002600 */
[----:B------:R-:W4:Y:S01]  /*b390*/  S2R R10, SR_CTAID.Z ;  /* 0x00000000000a7919 */ /* 0x000f220000002700 */
[----:B------:R3:W3:Y:S01]  /*b3a0*/  LDS.128 R16, [R242+0x3000] ;  /* 0x00300000f2107984 */ /* 0x0006e20000000c00 */
[----:B--2---:R-:W-:Y:S02]  /*b3b0*/  IMAD R33, R6, R33, RZ ;  /* 0x0000002106217224 */ /* 0x004fe400078e02ff */
[----:B------:R-:W-:Y:S02]  /*b3c0*/  IMAD.MOV.U32 R6, RZ, RZ, 0x7f800000 ;  /* 0x7f800000ff067424 */ /* 0x000fe400078e00ff */
[----:B-1----:R-:W-:Y:S01]  /*b3d0*/  @P5 FFMA.FTZ R6, R164, R13, R21 ;  /* 0x0000000da4065223 */ /* 0x002fe20000010015 */
[----:B------:R-:W-:-:S05]  /*b3e0*/  SEL R33, R33, RZ, !P6 ;  /* 0x000000ff21217207 */ /* 0x000fca0007000000 */
[----:B----4-:R-:W-:-:S05]  /*b3f0*/  IMAD R29, R10, R29, R33 ;  /* 0x0000001d0a1d7224 */ /* 0x010fca00078e0221 */
[--C-:B------:R-:W-:Y:S02]  /*b400*/  IADD3 R7, P6, P5, R4, R26, R29.reuse ;  /* 0x0000001a04077210 */ /* 0x100fe40007dde01d */
        /* <DEDUP_REMOVED lines=21> */
.L_x_1858:
[----:B------:R-:W-:Y:S05]  /*b560*/  BSYNC B0 ;  /* 0x0000000000007941 */ /* 0x000fea0003800000 */
.L_x_1857:
        /* <DEDUP_REMOVED lines=37> */
.L_x_1860:
[----:B------:R-:W-:Y:S05]  /*b7c0*/  BSYNC B0 ;  /* 0x0000000000007941 */ /* 0x000fea0003800000 */
.L_x_1859:
        /* <DEDUP_REMOVED lines=27> */
.L_x_1862:
[----:B------:R-:W-:Y:S05]  /*b980*/  BSYNC B0 ;  /* 0x0000000000007941 */ /* 0x000fea0003800000 */
.L_x_1861:
        /* <DEDUP_REMOVED lines=27> */
.L_x_1864:
[----:B------:R-:W-:Y:S05]  /*bb40*/  BSYNC B0 ;  /* 0x0000000000007941 */ /* 0x000fea0003800000 */
.L_x_1863:
        /* <DEDUP_REMOVED lines=27> */
.L_x_1829:
        /* <DEDUP_REMOVED lines=89> */
.L_x_1866:
[----:B------:R-:W-:Y:S05]  /*c290*/  BSYNC B0 ;  /* 0x0000000000007941 */ /* 0x000fea0003800000 */
.L_x_1865:
        /* <DEDUP_REMOVED lines=25> */
.L_x_1868:
[----:B------:R-:W-:Y:S05]  /*c430*/  BSYNC B0 ;  /* 0x0000000000007941 */ /* 0x000fea0003800000 */
.L_x_1867:
        /* <DEDUP_REMOVED lines=24> */
.L_x_1870:
[----:B------:R-:W-:Y:S05]  /*c5c0*/  BSYNC B0 ;  /* 0x0000000000007941 */ /* 0x000fea0003800000 */
.L_x_1869:
        /* <DEDUP_REMOVED lines=27> */
.L_x_1872:
[----:B------:R-:W-:Y:S05]  /*c780*/  BSYNC B0 ;  /* 0x0000000000007941 */ /* 0x000fea0003800000 */
.L_x_1871:
        /* <DEDUP_REMOVED lines=10> */
.L_x_1874:
[----:B------:R-:W-:Y:S05]  /*c830*/  BSYNC B0 ;  /* 0x0000000000007941 */ /* 0x000fea0003800000 */
.L_x_1873:
        /* <DEDUP_REMOVED lines=10> */
.L_x_1876:
[----:B------:R-:W-:Y:S05]  /*c8e0*/  BSYNC B0 ;  /* 0x0000000000007941 */ /* 0x000fea0003800000 */
.L_x_1875:
        /* <DEDUP_REMOVED lines=10> */
.L_x_1878:
[----:B------:R-:W-:Y:S05]  /*c990*/  BSYNC B0 ;  /* 0x0000000000007941 */ /* 0x000fea0003800000 */
.L_x_1877:
        /* <DEDUP_REMOVED lines=10> */
.L_x_1879:
        /* <DEDUP_REMOVED lines=12> */
.L_x_2421:


//--------------------- .text._ZN5flash16flash_fwd_kernelI23Flash_fwd_kernel_traitsILi256ELi128ELi64ELi8ELb0ELb0EN7cutlass10bfloat16_tE19Flash_kernel_traitsILi256ELi128ELi64ELi8ES3_EELb1ELb0ELb0ELb1ELb0ELb0ELb0ELb1EEEvNS_16Flash_fwd_paramsE --------------------------
	.section	.text._ZN5flash16flash_fwd_kernelI23Flash_fwd_kernel_traitsILi256ELi128ELi64ELi8ELb0ELb0EN7cutlass10bfloat16_tE19Flash_kernel_traitsILi256ELi128ELi64ELi8ES3_EELb1ELb0ELb0ELb1ELb0ELb0ELb0ELb1EEEvNS_16Flash_fwd_paramsE,"ax",@progbits
	.align	128
        .global         _ZN5flash16flash_fwd_kernelI23Flash_fwd_kernel_traitsILi256ELi128ELi64ELi8ELb0ELb0EN7cutlass10bfloat16_tE19Flash_kernel_traitsILi256ELi128ELi64ELi8ES3_EELb1ELb0ELb0ELb1ELb0ELb0ELb0ELb1EEEvNS_16Flash_fwd_paramsE
        .type           _ZN5flash16flash_fwd_kernelI23Flash_fwd_kernel_traitsILi256ELi128ELi64ELi8ELb0ELb0EN7cutlass10bfloat16_tE19Flash_kernel_traitsILi256ELi128ELi64ELi8ES3_EELb1ELb0ELb0ELb1ELb0ELb0ELb0ELb1EEEvNS_16Flash_fwd_paramsE,@function
        .size           _ZN5flash16flash_fwd_kernelI23Flash_fwd_kernel_traitsILi256ELi128ELi64ELi8ELb0ELb0EN7cutlass10bfloat16_tE19Flash_kernel_traitsILi256ELi128ELi64ELi8ES3_EELb1ELb0ELb0ELb1ELb0ELb0ELb0ELb1EEEvNS_16Flash_fwd_paramsE,(.L_x_2422 - _ZN5flash16flash_fwd_kernelI23Flash_fwd_kernel_traitsILi256ELi128ELi64ELi8ELb0ELb0EN7cutlass10bfloat16_tE19Flash_kernel_traitsILi256ELi128ELi64ELi8ES3_EELb1ELb0ELb0ELb1ELb0ELb0ELb0ELb1EEEvNS_16Flash_fwd_paramsE)
        .other          _ZN5flash16flash_fwd_kernelI23Flash_fwd_kernel_traitsILi256ELi128ELi64ELi8ELb0ELb0EN7cutlass10bfloat16_tE19Flash_kernel_traitsILi256ELi128ELi64ELi8ES3_EELb1ELb0ELb0ELb1ELb0ELb0ELb0ELb1EEEvNS_16Flash_fwd_paramsE,@"STO_CUDA_ENTRY STV_DEFAULT"
_ZN5flash16flash_fwd_kernelI23Flash_fwd_kernel_traitsILi256ELi128ELi64ELi8ELb0ELb0EN7cutlass10bfloat16_tE19Flash_kernel_traitsILi256ELi128ELi64ELi8ES3_EELb1ELb0ELb0ELb1ELb0ELb0ELb0ELb1EEEvNS_16Flash_fwd_paramsE:
.text._ZN5flash16flash_fwd_kernelI23Flash_fwd_kernel_traitsILi256ELi128ELi64ELi8ELb0ELb0EN7cutlass10bfloat16_tE19Flash_kernel_traitsILi256ELi128ELi64ELi8ES3_EELb1ELb0ELb0ELb1ELb0ELb0ELb0ELb1EEEvNS_16Flash_fwd_paramsE:
        /* <DEDUP_REMOVED lines=84> */
.L_x_1880:
[----:B------:R-:W-:-:S05]  /*0540*/  ULDC UR6, c[0x0][0x2c8] ;  /* 0x0000b20000067ab9 */ /* 0x000fca0000000800 */
.L_x_1881:
        /* <DEDUP_REMOVED lines=73> */
.L_x_1883:
[----:B------:R-:W-:Y:S01]  /*09e0*/  ULDC UR4, c[0x0][0x278] ;  /* 0x00009e0000047ab9 */ /* 0x000fe20000000800 */
[----:B------:R-:W2:Y:S01]  /*09f0*/  S2R R2, SR_CTAID.Z ;  /* 0x0000000000027919 */ /* 0x000ea20000002700 */
[----:B------:R-:W-:Y:S01]  /*0a00*/  IMAD.U32 R0, RZ, RZ, UR4 ;  /* 0x00000004ff007e24 */ /* 0x000fe2000f8e00ff */
[----:B------:R-:W-:Y:S01]  /*0a10*/  UMOV UR14, URZ ;  /* 0x0000003f000e7c82 */ /* 0x000fe20008000000 */
[----:B------:R-:W-:Y:S01]  /*0a20*/  UIADD3 UR39, -UR29, UR19, URZ ;  /* 0x000000131d277290 */ /* 0x000fe2000fffe13f */
[----:B------:R-:W-:Y:S01]  /*0a30*/  SHF.R.S32.HI R5, RZ, 0x1f, R4 ;  /* 0x0000001fff057819 */ /* 0x000fe20000011404 */
[----:B------:R-:W-:Y:S01]  /*0a40*/  @UP0 UIADD3 UR9, UR8, UR9, URZ ;  /* 0x0000000908090290 */ /* 0x000fe2000fffe03f */
[----:B------:R-:W-:Y:S02]  /*0a50*/  IABS R0, R0 ;  /* 0x0000000000007213 */ /* 0x000fe40000000000 */
[----:B------:R-:W-:Y:S02]  /*0a60*/  SHF.R.S32.HI R66, RZ, 0x5, R7 ;  /* 0x00000005ff427819 */ /* 0x000fe40000011407 */
        /* <DEDUP_REMOVED lines=11> */
[----:B------:R-:W-:-:S03]  /*0b20*/  LOP3.LUT R0, R0, 0xfffffff8, RZ, 0xc0, !PT ;  /* 0xfffffff800007812 */ /* 0x000fc600078ec0ff */
[----:B------:R-:W-:Y:S01]  /*0b30*/  UIMAD UR7, UR7, UR5, URZ ;  /* 0x00000005070772a4 */ /* 0x000fe2000f8e023f */
[C---:B------:R-:W-:Y:S02]  /*0b40*/  VIADD R2, R240.reuse, 0x40 ;  /* 0x00000040f0027836 */ /* 0x040fe40000000000 */
[----:B------:R-:W-:Y:S01]  /*0b50*/  IMAD.SHL.U32 R3, R240, 0x40, RZ ;  /* 0x00000040f0037824 */ /* 0x000fe200078e00ff */
[----:B------:R-:W-:Y:S01]  /*0b60*/  UIMAD.WIDE.U32 UR14, UR15, UR7, UR14 ;  /* 0x000000070f0e72a5 */ /* 0x000fe2000f8e000e */
[----:B------:R-:W-:Y:S01]  /*0b70*/  IMAD.IADD R28, R106, 0x1, -R0 ;  /* 0x000000016a1c7824 */ /* 0x000fe200078e0a00 */
[----:B------:R-:W-:Y:S01]  /*0b80*/  ISETP.GE.AND P4, PT, R2, UR39, PT ;  /* 0x0000002702007c0c */ /* 0x000fe2000bf86270 */
[----:B------:R-:W-:Y:S01]  /*0b90*/  VIADD R2, R240, 0x60 ;  /* 0x00000060f0027836 */ /* 0x000fe20000000000 */
[----:B------:R-:W-:Y:S01]  /*0ba0*/  LOP3.LUT R0, R3, 0x1c0, RZ, 0xc0, !PT ;  /* 0x000001c003007812 */ /* 0x000fe200078ec0ff */
[----:B------:R-:W-:Y:S02]  /*0bb0*/  IMAD.SHL.U32 R64, R28, 0x8, RZ ;  /* 0x000000081c407824 */ /* 0x000fe400078e00ff */
[----:B------:R-:W-:Y:S01]  /*0bc0*/  UMOV UR7, UR15 ;  /* 0x0000000f00077c82 */ /* 0x000fe20008000000 */
[----:B------:R-:W-:Y:S01]  /*0bd0*/  ISETP.GE.AND P6, PT, R2, UR39, PT ;  /* 0x0000002702007c0c */ /* 0x000fe2000bfc6270 */
[----:B------:R-:W-:Y:S01]  /*0be0*/  UIMAD.WIDE.U32 UR14, UR7, UR6, URZ ;  /* 0x00000006070e72a5 */ /* 0x000fe2000f8e003f */
[----:B------:R-:W-:-:S02]  /*0bf0*/  LOP3.LUT R3, R0, 0x38, R64, 0xf8, !PT ;  /* 0x0000003800037812 */ /* 0x000fc400078ef840 */
[----:B------:R-:W-:Y:S02]  /*0c00*/  SHF.R.U32.HI R0, RZ, 0x3, R0 ;  /* 0x00000003ff007819 */ /* 0x000fe40000011600 */
[----:B------:R-:W-:Y:S02]  /*0c10*/  LEA.HI R2, R5, R4, RZ, 0x2 ;  /* 0x0000000405027211 */ /* 0x000fe400078f10ff */
[----:B------:R-:W-:Y:S01]  /*0c20*/  UMOV UR22, UR15 ;  /* 0x0000000f00167c82 */ /* 0x000fe20008000000 */
[----:B------:R-:W-:Y:S01]  /*0c30*/  LOP3.LUT R6, R3, R0, RZ, 0x3c, !PT ;  /* 0x0000000003067212 */ /* 0x000fe200078e3cff */
[----:B------:R-:W-:Y:S01]  /*0c40*/  UIADD3 UR7, -UR22, URZ, URZ ;  /* 0x0000003f16077290 */ /* 0x000fe2000fffe13f */
[----:B------:R-:W-:Y:S02]  /*0c50*/  LOP3.LUT R0, R2, 0x7ffffffc, RZ, 0xc0, !PT ;  /* 0x7ffffffc02007812 */ /* 0x000fe400078ec0ff */
[----:B------:R-:W-:Y:S01]  /*0c60*/  SHF.R.S32.HI R3, RZ, 0x1f, R7 ;  /* 0x0000001fff037819 */ /* 0x000fe20000011407 */
[----:B------:R-:W-:Y:S01]  /*0c70*/  UIMAD UR6, UR5, UR7, UR6 ;  /* 0x00000007050672a4 */ /* 0x000fe2000f8e0206 */
[----:B------:R-:W-:Y:S01]  /*0c80*/  SHF.R.S32.HI R67, RZ, 0x2, R2 ;  /* 0x00000002ff437819 */ /* 0x000fe20000011402 */
[----:B------:R-:W-:Y:S01]  /*0c90*/  IMAD.IADD R4, R4, 0x1, -R0 ;  /* 0x0000000104047824 */ /* 0x000fe200078e0a00 */
[----:B------:R-:W-:Y:S01]  /*0ca0*/  LEA.HI R0, R3, R66, RZ, 0x3 ;  /* 0x0000004203007211 */ /* 0x000fe200078f18ff */
[----:B------:R-:W-:Y:S01]  /*0cb0*/  UISETP.GT.U32.AND UP1, UPT, UR5, UR6, UPT ;  /* 0x000000060500728c */ /* 0x000fe2000bf24070 */
[----:B------:R-:W-:Y:S01]  /*0cc0*/  LEA.HI R3, R27, R106, RZ, 0x6 ;  /* 0x0000006a1b037211 */ /* 0x000fe200078f30ff */
[----:B------:R-:W-:Y:S01]  /*0cd0*/  IMAD.SHL.U32 R4, R4, 0x2, RZ ;  /* 0x0000000204047824 */ /* 0x000fe200078e00ff */
[----:B------:R-:W-:-:S02]  /*0ce0*/  LOP3.LUT R0, R0, 0xffffff8, RZ, 0xc0, !PT ;  /* 0x0ffffff800007812 */ /* 0x000fc400078ec0ff */
[----:B------:R-:W-:Y:S01]  /*0cf0*/  SHF.R.S32.HI R65, RZ, 0x1f, R64 ;  /* 0x0000001fff417819 */ /* 0x000fe20000011440 */
[----:B------:R-:W-:Y:S02]  /*0d00*/  IMAD.SHL.U32 R217, R3, 0x8, RZ ;  /* 0x0000000803d97824 */ /* 0x000fe400078e00ff */
[----:B------:R-:W-:-:S03]  /*0d10*/  IMAD.IADD R0, R66, 0x1, -R0 ;  /* 0x0000000142007824 */ /* 0x000fc600078e0a00 */
[----:B------:R-:W-:Y:S01]  /*0d20*/  @!UP1 UIADD3 UR6, UR6, -UR5, URZ ;  /* 0x8000000506069290 */ /* 0x000fe2000fffe03f */
[----:B------:R-:W-:Y:S01]  /*0d30*/  IMAD R5, R0, 0x10, R67 ;  /* 0x0000001000057824 */ /* 0x000fe200078e0243 */
        /* <DEDUP_REMOVED lines=29> */
.L_x_1884:
[----:B------:R-:W-:Y:S01]  /*0f10*/  ULDC.64 UR8, c[0x0][0x258] ;  /* 0x0000960000087ab9 */ /* 0x000fe20000000a00 */
[C---:B------:R-:W-:Y:S01]  /*0f20*/  IADD3 R2, P0, R64.reuse, UR20, RZ ;  /* 0x0000001440027c10 */ /* 0x040fe2000ff1e0ff */
[----:B------:R-:W2:Y:S01]  /*0f30*/  S2UR UR4, SR_CgaCtaId ;  /* 0x00000000000479c3 */ /* 0x000ea20000008800 */
[----:B------:R-:W-:Y:S01]  /*0f40*/  UIMAD UR15, UR5, UR8, URZ ;  /* 0x00000008050f72a4 */ /* 0x000fe2000f8e023f */
[C---:B------:R-:W-:Y:S01]  /*0f50*/  IADD3 R119, R64.reuse, 0x40, RZ ;  /* 0x0000004040777810 */ /* 0x040fe20007ffe0ff */
[----:B------:R-:W-:Y:S01]  /*0f60*/  IMAD.U32 R0, RZ, RZ, UR8 ;  /* 0x00000008ff007e24 */ /* 0x000fe2000f8e00ff */
[----:B------:R-:W-:Y:S01]  /*0f70*/  IADD3.X R3, R65, UR10, RZ, P0, !PT ;  /* 0x0000000a41037c10 */ /* 0x000fe200087fe4ff */
[----:B------:R-:W-:Y:S01]  /*0f80*/  UIMAD UR15, UR34, UR9, UR15 ;  /* 0x00000009220f72a4 */ /* 0x000fe2000f8e020f */
[C---:B------:R-:W-:Y:S01]  /*0f90*/  VIADD R118, R64.reuse, 0x80 ;  /* 0x0000008040767836 */ /* 0x040fe20000000000 */
[----:B------:R-:W-:Y:S01]  /*0fa0*/  ULDC.64 UR10, c[0x0][0x260] ;  /* 0x00009800000a7ab9 */ /* 0x000fe20000000a00 */
[----:B------:R-:W-:Y:S01]  /*0fb0*/  IADD3 R116, R64, 0xc0, RZ ;  /* 0x000000c040747810 */ /* 0x000fe20007ffe0ff */
[----:B------:R-:W-:Y:S01]  /*0fc0*/  ULDC.64 UR8, c[0x0][0x268] ;  /* 0x00009a0000087ab9 */ /* 0x000fe20000000a00 */
[----:B------:R-:W-:Y:S01]  /*0fd0*/  IMAD.U32 R30, RZ, RZ, UR10 ;  /* 0x0000000aff1e7e24 */ /* 0x000fe2000f8e00ff */
[----:B------:R-:W-:Y:S01]  /*0fe0*/  MOV R29, UR8 ;  /* 0x00000008001d7c02 */ /* 0x000fe20008000f00 */
[----:B------:R3:W-:Y:S01]  /*0ff0*/  STL [R1+0x98], R119 ;  /* 0x0000987701007387 */ /* 0x0007e20000100800 */
[----:B------:R-:W-:Y:S01]  /*1000*/  ISETP.GE.AND P0, PT, R240, UR39, PT ;  /* 0x00000027f0007c0c */ /* 0x000fe2000bf06270 */
[----:B------:R-:W-:Y:S01]  /*1010*/  UMOV UR38, 0x400 ;  /* 0x0000040000267882 */ /* 0x000fe20000000000 */
[----:B------:R-:W-:Y:S01]  /*1020*/  IMAD.WIDE.U32 R14, R0, UR34, R2 ;  /* 0x00000022000e7c25 */ /* 0x000fe2000f8e0002 */
[----:B------:R3:W-:Y:S01]  /*1030*/  STL [R1+0x94], R118 ;  /* 0x0000947601007387 */ /* 0x0007e20000100800 */
[----:B------:R-:W-:Y:S01]  /*1040*/  UIADD3 UR21, UR23, -0x1, URZ ;  /* 0xffffffff17157890 */ /* 0x000fe2000fffe03f */
[----:B------:R-:W-:Y:S01]  /*1050*/  SHF.R.S32.HI R241, RZ, 0x1f, R240 ;  /* 0x0000001ffff17819 */ /* 0x000fe200000114f0 */
[----:B------:R-:W-:Y:S01]  /*1060*/  UIMAD UR33, UR14, UR10, URZ ;  /* 0x0000000a0e2172a4 */ /* 0x000fe2000f8e023f */
[----:B------:R3:W-:Y:S01]  /*1070*/  STL [R1+0x9c], R116 ;  /* 0x00009c7401007387 */ /* 0x0007e20000100800 */
[----:B------:R-:W-:Y:S01]  /*1080*/  MOV R0, UR18 ;  /* 0x0000001200007c02 */ /* 0x000fe20008000f00 */
[----:B------:R-:W-:Y:S01]  /*1090*/  UIMAD UR20, UR21, -0x40, UR32 ;  /* 0xffffffc0151478a4 */ /* 0x000fe2000f8e0220 */
[----:B------:R-:W-:Y:S01]  /*10a0*/  LOP3.LUT R217, R6, 0xfffffe00, R217, 0xf8, !PT ;  /* 0xfffffe0006d97812 */ /* 0x000fe200078ef8d9 */
[----:B------:R3:W-:Y:S01]  /*10b0*/  STL [R1+0xc4], R30 ;  /* 0x0000c41e01007387 */ /* 0x0007e20000100800 */
[----:B--2---:R-:W-:Y:S01]  /*10c0*/  ULEA UR4, UR4, UR38, 0x18 ;  /* 0x0000002604047291 */ /* 0x004fe2000f8ec03f */
[----:B------:R-:W-:Y:S01]  /*10d0*/  VIADD R13, R15, UR15 ;  /* 0x0000000f0f0d7c36 */ /* 0x000fe20008000000 */
[----:B------:R-:W-:Y:S01]  /*10e0*/  UIMAD UR38, UR14, UR8, URZ ;  /* 0x000000080e2672a4 */ /* 0x000fe2000f8e023f */
[----:B------:R3:W-:Y:S01]  /*10f0*/  STL [R1+0xc8], R29 ;  /* 0x0000c81d01007387 */ /* 0x0007e20000100800 */
[----:B------:R-:W-:Y:S01]  /*1100*/  UIMAD UR33, UR22, UR11, UR33 ;  /* 0x0000000b162172a4 */ /* 0x000fe2000f8e0221 */
[----:B------:R-:W-:Y:S01]  /*1110*/  BSSY B0, `(.L_x_1885) ;  /* 0x0000034000007945 */ /* 0x000fe20003800000 */
[----:B------:R-:W-:Y:S01]  /*1120*/  UIMAD UR38, UR22, UR9, UR38 ;  /* 0x00000009162672a4 */ /* 0x000fe2000f8e0226 */
[----:B------:R-:W-:Y:S01]  /*1130*/  IMAD R104, R5, UR24, R4 ;  /* 0x0000001805687c24 */ /* 0x000fe2000f8e0204 */
[----:B------:R-:W-:Y:S01]  /*1140*/  LEA R217, R217, UR4, 0x1 ;  /* 0x00000004d9d97c11 */ /* 0x000fe2000f8e08ff */
[----:B------:R-:W-:-:S02]  /*1150*/  VIADD R23, R240, 0x20 ;  /* 0x00000020f0177836 */ /* 0x000fc40000000000 */
        /* <DEDUP_REMOVED lines=47> */
.L_x_1886:
[----:B------:R-:W-:Y:S05]  /*1450*/  BSYNC B0 ;  /* 0x0000000000007941 */ /* 0x000fea0003800000 */
.L_x_1885:
[----:B------:R-:W-:Y:S01]  /*1460*/  ISETP.GE.AND P1, PT, R23, UR39, PT ;  /* 0x0000002717007c0c */ /* 0x000fe2000bf26270 */
[----:B------:R-:W-:Y:S01]  /*1470*/  ULEA UR8, UR23, UR40, 0x6 ;  /* 0x0000002817087291 */ /* 0x000fe2000f8e303f */
[C---:B--2-4-:R-:W-:Y:S01]  /*1480*/  IMAD R2, R241.reuse, UR12, RZ ;  /* 0x0000000cf1027c24 */ /* 0x054fe2000f8e02ff */
[----:B------:R-:W-:Y:S01]  /*1490*/  BSSY B0, `(.L_x_1887) ;  /* 0x0000039000007945 */ /* 0x000fe20003800000 */
[----:B------:R-:W-:Y:S01]  /*14a0*/  IMAD R0, R241, UR6, RZ ;  /* 0x00000006f1007c24 */ /* 0x000fe2000f8e02ff */
[----:B------:R-:W-:Y:S01]  /*14b0*/  UIADD3 UR8, UR8, -0x40, URZ ;  /* 0xffffffc008087890 */ /* 0x000fe2000fffe03f */
[----:B------:R-:W-:Y:S01]  /*14c0*/  IADD3 R16, P5, R20, UR26, RZ ;  /* 0x0000001a14107c10 */ /* 0x000fe2000ffbe0ff */
[----:B------:R-:W-:-:S04]  /*14d0*/  IMAD.WIDE.U32 R24, R240, UR6, R64 ;  /* 0x00000006f0187c25 */ /* 0x000fc8000f8e0040 */
        /* <DEDUP_REMOVED lines=20> */
[----:B------:R-:W-:Y:S02]  /*1620*/  @!P1 LEA.HI.X R5, R2, R7, R0, 0x1, P2 ;  /* 0x0000000702059211 */ /* 0x000fe400010f0c00 */
        /* <DEDUP_REMOVED lines=31> */
.L_x_1888:
[----:B------:R-:W-:Y:S05]  /*1820*/  BSYNC B0 ;  /* 0x0000000000007941 */ /* 0x000fea0003800000 */
.L_x_1887:
        /* <DEDUP_REMOVED lines=49> */
.L_x_1890:
[----:B------:R-:W-:Y:S05]  /*1b40*/  BSYNC B0 ;  /* 0x0000000000007941 */ /* 0x000fea0003800000 */
.L_x_1889:
        /* <DEDUP_REMOVED lines=54> */
.L_x_1892:
[----:B------:R-:W-:Y:S05]  /*1eb0*/  BSYNC B0 ;  /* 0x0000000000007941 */ /* 0x000fea0003800000 */
.L_x_1891:
        /* <DEDUP_REMOVED lines=11> */
[----:B------:R-:W-:Y:S02]  /*1f70*/  IADD3 R0, R3, UR8, RZ ;  /* 0x0000000803007c10 */ /* 0x000fe4000fffe0ff */
[----:B------:R-:W-:Y:S07]  /*1f80*/  @P1 BRA `(.L_x_1894) ;  /* 0x0000000000981947 */ /* 0x000fee0003800000 */
[----:B------:R-:W-:Y:S02]  /*1f90*/  ULDC UR8, c[0x0][0x2d0] ;  /* 0x0000b40000087ab9 */ /* 0x000fe40000000800 */
[----:B------:R-:W-:Y:S02]  /*1fa0*/  ISETP.GE.AND P4, PT, R119, UR8, PT ;  /* 0x0000000877007c0c */ /* 0x000fe4000bf86270 */
[----:B------:R-:W-:Y:S02]  /*1fb0*/  ISETP.GE.AND P5, PT, R64, UR8, PT ;  /* 0x0000000840007c0c */ /* 0x000fe4000bfa6270 */
[----:B------:R-:W-:-:S09]  /*1fc0*/  ISETP.GE.AND P3, PT, R118, UR8, PT ;  /* 0x0000000876007c0c */ /* 0x000fd2000bf66270 */
[----:B----4-:R-:W1:Y:S02]  /*1fd0*/  @!P4 LDC.64 R6, c[0x0][0x218] ;  /* 0x00008600ff06cb82 */ /* 0x010e640000000a00 */
        /* <DEDUP_REMOVED lines=33> */
.L_x_1894:
[----:B------:R-:W-:Y:S05]  /*21f0*/  BSYNC B0 ;  /* 0x0000000000007941 */ /* 0x000fea0003800000 */
.L_x_1893:
        /* <DEDUP_REMOVED lines=12> */
[----:B----4-:R-:W4:Y:S08]  /*22c0*/  @!P5 LDC.64 R6, c[0x0][0x218] ;  /* 0x00008600ff06db82 */ /* 0x010f300000000a00 */
[----:B-1----:R-:W1:Y:S01]  /*22d0*/  @!P3 LDC.64 R4, c[0x0][0x218] ;  /* 0x00008600ff04bb82 */ /* 0x002e620000000a00 */
        /* <DEDUP_REMOVED lines=30> */
.L_x_1896:
[----:B------:R-:W-:Y:S05]  /*24c0*/  BSYNC B0 ;  /* 0x0000000000007941 */ /* 0x000fea0003800000 */
.L_x_1895:
        /* <DEDUP_REMOVED lines=10> */
[----:B--2---:R-:W-:Y:S01]  /*2570*/  IMAD.SHL.U32 R8, R28, 0x40, RZ ;  /* 0x000000401c087824 */ /* 0x004fe200078e00ff */
[----:B------:R-:W-:Y:S01]  /*2580*/  @UP1 UIMAD.WIDE.U32 UR42, UR35, UR8, UR42 ;  /* 0x00000008232a12a5 */ /* 0x000fe2000f8e002a */
[----:B-1--4-:R-:W-:Y:S01]  /*2590*/  IMAD.SHL.U32 R5, R240, 0x8, RZ ;  /* 0x00000008f0057824 */ /* 0x012fe200078e00ff */
        /* <DEDUP_REMOVED lines=10> */
[----:B------:R-:W-:Y:S01]  /*2640*/  BAR.SYNC.DEFER_BLOCKING 0x0 ;  /* 0x0000000000007b1d */ /* 0x000fe20000010000 */
[----:B------:R-:W-:Y:S01]  /*2650*/  ISETP.GE.AND P3, PT, R240, UR20, PT ;  /* 0x00000014f0007c0c */ /* 0x000fe2000bf66270 */
[----:B------:R-:W-:Y:S01]  /*2660*/  UIMAD.WIDE.U32 UR8, UR21, UR6, URZ ;  /* 0x00000006150872a5 */ /* 0x000fe2000f8e003f */
[----:B------:R-:W-:Y:S01]  /*2670*/  ISETP.GE.AND P6, PT, R23, UR20, PT ;  /* 0x0000001417007c0c */ /* 0x000fe2000bfc6270 */
[----:B------:R-:W-:Y:S02]  /*2680*/  UIMAD UR5, UR39, UR6, URZ ;  /* 0x00000006270572a4 */ /* 0x000fe4000f8e023f */
[----:B------:R-:W-:Y:S02]  /*2690*/  BSSY B0, `(.L_x_1897) ;  /* 0x0000058000007945 */ /* 0x000fe40003800000 */
[----:B------:R-:W-:-:S04]  /*26a0*/  UIMAD UR5, UR21, UR7, UR5 ;  /* 0x00000007150572a4 */ /* 0x000fc8000f8e0205 */
[----:B------:R-:W-:Y:S01]  /*26b0*/  UIADD3 UR5, UR9, UR5, URZ ;  /* 0x0000000509057290 */ /* 0x000fe2000fffe03f */
[----:B-1----:R-:W-:Y:S01]  /*26c0*/  LEA.HI R2, R27, R106, RZ, 0x4 ;  /* 0x0000006a1b027211 */ /* 0x002fe200078f20ff */
[----:B------:R1:W-:Y:S03]  /*26d0*/  @P3 STS.128 [R217+0x18000], RZ ;  /* 0x018000ffd9003388 */ /* 0x0003e60000000c00 */
[----:B------:R-:W-:Y:S02]  /*26e0*/  LOP3.LUT R0, R2, 0xfffffff0, RZ, 0xc0, !PT ;  /* 0xfffffff002007812 */ /* 0x000fe400078ec0ff */
        /* <DEDUP_REMOVED lines=17> */
[----:B------:R-:W-:Y:S01]  /*2800*/  IADD3 R2, P2, R24, UR28, RZ ;  /* 0x0000001c18027c10 */ /* 0x000fe2000ff5e0ff */
[----:B------:R-:W-:Y:S01]  /*2810*/  IMAD.SHL.U32 R6, R7, 0x40, RZ ;  /* 0x0000004007067824 */ /* 0x000fe200078e00ff */
[----:B------:R-:W-:-:S02]  /*2820*/  LOP3.LUT R10, R4, R0, RZ, 0x3c, !PT ;  /* 0x00000000040a7212 */ /* 0x000fc400078e3cff */
[----:B------:R-:W-:-:S04]  /*2830*/  LOP3.LUT R3, R3, 0x1c0, RZ, 0xc0, !PT ;  /* 0x000001c003037812 */ /* 0x000fc800078ec0ff */
[----:B------:R-:W-:Y:S01]  /*2840*/  LOP3.LUT R4, R3, 0x8, R5, 0xf8, !PT ;  /* 0x0000000803047812 */ /* 0x000fe200078ef805 */
[----:B------:R-:W-:Y:S01]  /*2850*/  IMAD.U32 R5, RZ, RZ, UR9 ;  /* 0x00000009ff057e24 */ /* 0x000fe2000f8e00ff */
[----:B------:R-:W-:Y:S02]  /*2860*/  SHF.R.U32.HI R0, RZ, 0x3, R3 ;  /* 0x00000003ff007819 */ /* 0x000fe40000011603 */
[----:B------:R-:W-:Y:S02]  /*2870*/  IADD3.X R3, R25, UR27, R26, P2, !PT ;  /* 0x0000001b19037c10 */ /* 0x000fe400097fe41a */
[----:B------:R-:W-:Y:S01]  /*2880*/  LOP3.LUT R0, R4, R0, RZ, 0x3c, !PT ;  /* 0x0000000004007212 */ /* 0x000fe200078e3cff */
[----:B------:R-:W-:Y:S02]  /*2890*/  IMAD.U32 R4, RZ, RZ, UR8 ;  /* 0x00000008ff047e24 */ /* 0x000fe4000f8e00ff */
[----:B------:R-:W-:Y:S01]  /*28a0*/  IMAD.WIDE.U32 R14, R29, UR22, R2 ;  /* 0x000000161d0e7c25 */ /* 0x000fe2000f8e0002 */
[----:B------:R-:W-:-:S03]  /*28b0*/  LOP3.LUT R5, R0, 0xfffffe00, R6, 0xf8, !PT ;  /* 0xfffffe0000057812 */ /* 0x000fc600078ef806 */
[----:B------:R-:W-:Y:S01]  /*28c0*/  VIADD R12, R15, UR38 ;  /* 0x000000260f0c7c36 */ /* 0x000fe20008000000 */
[----:B------:R1:W-:Y:S01]  /*28d0*/  STL.64 [R1+0xa8], R14 ;  /* 0x0000a80e01007387 */ /* 0x0003e20000100a00 */
[----:B------:R-:W-:Y:S01]  /*28e0*/  IMAD.U32 R6, RZ, RZ, UR5 ;  /* 0x00000005ff067e24 */ /* 0x000fe2000f8e00ff */
[----:B------:R-:W-:Y:S01]  /*28f0*/  LEA R3, P2, R4, R14, 0x6 ;  /* 0x0000000e04037211 */ /* 0x000fe200078430ff */
[----:B------:R-:W-:Y:S01]  /*2900*/  IMAD R0, R8, 0x200, R10 ;  /* 0x0000020008007824 */ /* 0x000fe200078e020a */
[----:B------:R1:W-:Y:S01]  /*2910*/  STL [R1+0xb8], R12 ;  /* 0x0000b80c01007387 */ /* 0x0003e20000100800 */
[----:B------:R-:W-:Y:S01]  /*2920*/  IMAD R2, R66, 0x400, R5 ;  /* 0x0000040042027824 */ /* 0x000fe200078e0205 */
[----:B------:R-:W-:Y:S01]  /*2930*/  UMOV UR5, URZ ;  /* 0x0000003f00057c82 */ /* 0x000fe20008000000 */
[----:B------:R-:W-:Y:S02]  /*2940*/  LEA.HI.X R4, R4, R12, R6, 0x6, P2 ;  /* 0x0000000c04047211 */ /* 0x000fe400010f3406 */
[----:B------:R-:W-:-:S02]  /*2950*/  LEA R190, R0, UR4, 0x1 ;  /* 0x0000000400be7c11 */ /* 0x000fc4000f8e08ff */
[----:B------:R-:W-:Y:S01]  /*2960*/  LEA R197, R2, UR4, 0x1 ;  /* 0x0000000402c57c11 */ /* 0x000fe2000f8e08ff */
[----:B--2---:R-:W-:-:S05]  /*2970*/  @P1 FMUL.FTZ R7, R11, R9 ;  /* 0x000000090b071220 */ /* 0x004fca0000410000 */
        /* <DEDUP_REMOVED lines=41> */
.L_x_1898:
[----:B------:R-:W-:Y:S05]  /*2c10*/  BSYNC B0 ;  /* 0x0000000000007941 */ /* 0x000fea0003800000 */
.L_x_1897:
        /* <DEDUP_REMOVED lines=49> */
.L_x_1900:
[----:B------:R-:W-:Y:S05]  /*2f30*/  BSYNC B0 ;  /* 0x0000000000007941 */ /* 0x000fea0003800000 */
.L_x_1899:
[----:B--2---:R-:W-:Y:S01]  /*2f40*/  LDSM.16.M88.4 R8, [R197] ;  /* 0x00000000c508783b */ /* 0x004fe20000000200 */
[----:B------:R-:W-:Y:S01]  /*2f50*/  R2P PR, R28, 0x6 ;  /* 0x000000061c007804 */ /* 0x000fe20000000000 */
[----:B------:R-:W-:Y:S01]  /*2f60*/  IMAD.MOV.U32 R4, RZ, RZ, 0x10 ;  /* 0x00000010ff047424 */ /* 0x000fe200078e00ff */
[----:B------:R-:W-:Y:S01]  /*2f70*/  LOP3.LUT P3, RZ, R44, 0x2, RZ, 0xc0, !PT ;  /* 0x000000022cff7812 */ /* 0x000fe2000786c0ff */
[----:B------:R-:W2:Y:S01]  /*2f80*/  LDSM.16.M88.4 R20, [R190+0x10000] ;  /* 0x01000000be14783b */ /* 0x000ea20000000200 */
[----:B------:R-:W-:Y:S01]  /*2f90*/  VIADD R0, R190, 0x10000 ;  /* 0x00010000be007836 */ /* 0x000fe20000000000 */
[----:B-1----:R-:W-:Y:S01]  /*2fa0*/  SHF.L.U32 R7, R106, 0x1, RZ ;  /* 0x000000016a077819 */ /* 0x002fe200000006ff */
[----:B------:R-:W-:Y:S01]  /*2fb0*/  VIADD R201, R190, 0x10020 ;  /* 0x00010020bec97836 */ /* 0x000fe20000000000 */
[----:B------:R-:W3:Y:S01]  /*2fc0*/  LDSM.16.M88.4 R16, [R190+0x10800] ;  /* 0x01080000be10783b */ /* 0x000ee20000000200 */
[----:B------:R-:W-:Y:S01]  /*2fd0*/  SEL R4, R4, 0xfffffff0, !P3 ;  /* 0xfffffff004047807 */ /* 0x000fe20005800000 */
[----:B------:R-:W-:Y:S01]  /*2fe0*/  IMAD.MOV.U32 R2, RZ, RZ, 0x20 ;  /* 0x00000020ff027424 */ /* 0x000fe200078e00ff */
[----:B------:R-:W-:Y:S01]  /*2ff0*/  LOP3.LUT R7, R7, 0x6, RZ, 0xc0, !PT ;  /* 0x0000000607077812 */ /* 0x000fe200078ec0ff */
[----:B------:R-:W1:Y:S01]  /*3000*/  LDSM.16.M88.4 R24, [R190+0x11000] ;  /* 0x01100000be18783b */ /* 0x000e620000000200 */
[----:B------:R-:W-:Y:S01]  /*3010*/  IMAD R3, R66, 0x10, R67 ;  /* 0x0000001042037824 */ /* 0x000fe200078e0243 */
[----:B------:R-:W-:Y:S01]  /*3020*/  UISETP.GE.AND UP0, UPT, UR32, 0x41, UPT ;  /* 0x000000412000788c */ /* 0x000fe2000bf06270 */
[--C-:B------:R-:W-:Y:S01]  /*3030*/  IMAD R198, R4, 0x2, R197.reuse ;  /* 0x0000000204c67824 */ /* 0x100fe200078e02c5 */
[----:B------:R-:W5:Y:S01]  /*3040*/  LDSM.16.M88.4 R40, [R190+0x11800] ;  /* 0x01180000be28783b */ /* 0x000f620000000200 */
        /* <DEDUP_REMOVED lines=24> */
[C---:B--2---:R-:W-:Y:S01]  /*31d0*/  HMMA.16816.F32.BF16 R48, R8.reuse, R20, RZ ;  /* 0x000000140830723c */ /* 0x044fe200000418ff */
[----:B------:R-:W-:Y:S01]  /*31e0*/  LDSM.16.M88.4 R80, [R196+0x10800] ;  /* 0x01080000c450783b */ /* 0x000fe20000000200 */
[----:B------:R-:W-:Y:S01]  /*31f0*/  IMAD.IADD R7, R3, 0x1, -R0 ;  /* 0x0000000103077824 */ /* 0x000fe200078e0a00 */
[----:B------:R-:W-:Y:S01]  /*3200*/  ISETP.GE.AND P2, PT, R0, UR32, PT ;  /* 0x0000002000007c0c */ /* 0x000fe2000bf46270 */
[C---:B------:R-:W-:Y:S01]  /*3210*/  VIADD R213, R201.reuse, 0x2000 ;  /* 0x00002000c9d57836 */ /* 0x040fe20000000000 */
[----:B------:R-:W-:Y:S01]  /*3220*/  LDSM.16.M88.4 R88, [R195] ;  /* 0x00000000c358783b */ /* 0x000fe20000000200 */
[----:B------:R-:W-:Y:S01]  /*3230*/  HMMA.16816.F32.BF16 R32, R8, R22, RZ ;  /* 0x000000160820723c */ /* 0x000fe200000418ff */
[----:B------:R-:W-:-:S02]  /*3240*/  VIADD R212, R201, 0x2800 ;  /* 0x00002800c9d47836 */ /* 0x000fc40000000000 */
[----:B------:R-:W-:Y:S01]  /*3250*/  LDSM.16.M88.4 R76, [R195+0x800] ;  /* 0x00080000c34c783b */ /* 0x000fe20000000200 */
[C---:B------:R-:W-:Y:S02]  /*3260*/  VIADD R211, R201.reuse, 0x3000 ;  /* 0x00003000c9d37836 */ /* 0x040fe40000000000 */
[C---:B---3--:R-:W-:Y:S01]  /*3270*/  HMMA.16816.F32.BF16 R28, R8.reuse, R16, RZ ;  /* 0x00000010081c723c */ /* 0x048fe200000418ff */
[----:B------:R-:W-:Y:S01]  /*3280*/  LDSM.16.M88.4 R96, [R195+0x1800] ;  /* 0x00180000c360783b */ /* 0x000fe20000000200 */
[C---:B------:R-:W-:Y:S02]  /*3290*/  VIADD R209, R201.reuse, 0x4000 ;  /* 0x00004000c9d17836 */ /* 0x040fe40000000000 */
[C---:B------:R-:W-:Y:S01]  /*32a0*/  VIADD R208, R201.reuse, 0x4800 ;  /* 0x00004800c9d07836 */ /* 0x040fe20000000000 */
[----:B------:R-:W-:Y:S01]  /*32b0*/  LDSM.16.M88.4 R92, [R190+0x13000] ;  /* 0x01300000be5c783b */ /* 0x000fe20000000200 */
[----:B------:R-:W-:Y:S01]  /*32c0*/  HMMA.16816.F32.BF16 R20, R8, R18, RZ ;  /* 0x000000120814723c */ /* 0x000fe200000418ff */
[----:B------:R-:W-:-:S02]  /*32d0*/  VIADD R207, R201, 0x5000 ;  /* 0x00005000c9cf7836 */ /* 0x000fc40000000000 */
[----:B------:R-:W-:Y:S01]  /*32e0*/  LDSM.16.M88.4 R100, [R201+0x3000] ;  /* 0x00300000c964783b */ /* 0x000fe20000000200 */
[C---:B------:R-:W-:Y:S02]  /*32f0*/  VIADD R206, R201.reuse, 0x5800 ;  /* 0x00005800c9ce7836 */ /* 0x040fe40000000000 */
[C---:B-1----:R-:W-:Y:S01]  /*3300*/  HMMA.16816.F32.BF16 R16, R8.reuse, R24, RZ ;  /* 0x000000180810723c */ /* 0x042fe200000418ff */
[----:B------:R-:W0:Y:S01]  /*3310*/  LDGDEPBAR ;  /* 0x00000000000079af */ /* 0x000e220000000000 */
[C---:B------:R-:W-:Y:S02]  /*3320*/  VIADD R205, R201.reuse, 0x6000 ;  /* 0x00006000c9cd7836 */ /* 0x040fe40000000000 */
[C---:B------:R-:W-:Y:S01]  /*3330*/  VIADD R204, R201.reuse, 0x6800 ;  /* 0x00006800c9cc7836 */ /* 0x040fe20000000000 */
[----:B------:R-:W-:Y:S01]  /*3340*/  STL [R1+0x90], R107 ;  /* 0x0000906b01007387 */ /* 0x000fe20000100800 */
[----:B------:R-:W-:Y:S01]  /*3350*/  HMMA.16816.F32.BF16 R44, R8, R26, RZ ;  /* 0x0000001a082c723c */ /* 0x000fe200000418ff */
[----:B------:R-:W-:-:S02]  /*3360*/  VIADD R203, R201, 0x7000 ;  /* 0x00007000c9cb7836 */ /* 0x000fc40000000000 */
[----:B------:R-:W-:-:S03]  /*3370*/  VIADD R202, R201, 0x7800 ;  /* 0x00007800c9ca7836 */ /* 0x000fc60000000000 */
[C---:B-----5:R-:W-:Y:S06]  /*3380*/  HMMA.16816.F32.BF16 R60, R8.reuse, R40, RZ ;  /* 0x00000028083c723c */ /* 0x060fec00000418ff */
[----:B------:R-:W-:Y:S01]  /*3390*/  HMMA.16816.F32.BF16 R40, R8, R42, RZ ;  /* 0x0000002a0828723c */ /* 0x000fe200000418ff */
[----:B------:R-:W1:Y:S05]  /*33a0*/  LDSM.16.M88.4 R8, [R200] ;  /* 0x00000000c808783b */ /* 0x000e6a0000000200 */
[C---:B----4-:R-:W-:Y:S06]  /*33b0*/  HMMA.16816.F32.BF16 R68, R12.reuse, R52, R48 ;  /* 0x000000340c44723c */ /* 0x050fec0000041830 */
[C---:B------:R-:W-:Y:S06]  /*33c0*/  HMMA.16816.F32.BF16 R52, R12.reuse, R54, R32 ;  /* 0x000000360c34723c */ /* 0x040fec0000041820 */
[C---:B------:R-:W-:Y:S01]  /*33d0*/  HMMA.16816.F32.BF16 R48, R12.reuse, R36, R28 ;  /* 0x000000240c30723c */ /* 0x040fe2000004181c */
[----:B------:R-:W2:Y:S05]  /*33e0*/  LDSM.16.M88.4 R28, [R196+0x11000] ;  /* 0x01100000c41c783b */ /* 0x000eaa0000000200 */
[C---:B------:R-:W-:Y:S06]  /*33f0*/  HMMA.16816.F32.BF16 R24, R12.reuse, R56, R16 ;  /* 0x000000380c18723c */ /* 0x040fec0000041810 */
[C---:B------:R-:W-:Y:S01]  /*3400*/  HMMA.16816.F32.BF16 R16, R12.reuse, R58, R44 ;  /* 0x0000003a0c10723c */ /* 0x040fe2000004182c */
[----:B------:R-:W3:Y:S05]  /*3410*/  LDSM.16.M88.4 R44, [R196+0x11800] ;  /* 0x01180000c42c783b */ /* 0x000eea0000000200 */
[C---:B------:R-:W-:Y:S01]  /*3420*/  HMMA.16816.F32.BF16 R36, R12.reuse, R38, R20 ;  /* 0x000000260c24723c */ /* 0x040fe20000041814 */
[----:B------:R-:W4:Y:S05]  /*3430*/  LDSM.16.M88.4 R20, [R199] ;  /* 0x00000000c714783b */ /* 0x000f2a0000000200 */
        /* <DEDUP_REMOVED lines=13> */
[----:B------:R-:W-:Y:S06]  /*3510*/  HMMA.16816.F32.BF16 R8, R8, R46, R40 ;  /* 0x0000002e0808723c */ /* 0x000fec0000041828 */
[C---:B----4-:R-:W-:Y:S01]  /*3520*/  HMMA.16816.F32.BF16 R24, R20.reuse, R88, R68 ;  /* 0x000000581418723c */ /* 0x050fe20000041844 */
[----:B------:R-:W3:Y:S05]  /*3530*/  LDSM.16.M88.4 R68, [R190+0x13800] ;  /* 0x01380000be44783b */ /* 0x000eea0000000200 */
[C---:B------:R-:W-:Y:S01]  /*3540*/  HMMA.16816.F32.BF16 R32, R20.reuse, R90, R60 ;  /* 0x0000005a1420723c */ /* 0x040fe2000004183c */
[----:B------:R-:W-:Y:S04]  /*3550*/  LDSM.16.M88.4 R60, [R201+0x2000] ;  /* 0x00200000c93c783b */ /* 0x000fe80000000200 */
[----:B------:R-:W-:Y:S01]  /*3560*/  LDSM.16.M88.4 R88, [R196+0x12000] ;  /* 0x01200000c458783b */ /* 0x000fe20000000200 */
[C---:B------:R-:W-:Y:S03]  /*3570*/  HMMA.16816.F32.BF16 R36, R20.reuse, R76, R56 ;  /* 0x0000004c1424723c */ /* 0x040fe60000041838 */
        /* <DEDUP_REMOVED lines=178> */
[----:B------:R-:W-:Y:S01]  /*40a0*/  BAR.SYNC.DEFER_BLOCKING 0x0 ;  /* 0x0000000000007b1d */ /* 0x000fe20000010000 */
        /* <DEDUP_REMOVED lines=20> */
[----:B------:R-:W-:Y:S01]  /*41f0*/  ISETP.GE.AND P0, PT, R18, UR32, PT ;  /* 0x0000002012007c0c */ /* 0x000fe2000bf06270 */
[----:B------:R-:W-:Y:S01]  /*4200*/  FFMA.FTZ R29, R9, -UR5, R36 ;  /* 0x80000005091d7c23 */ /* 0x000fe20008010024 */
[----:B------:R-:W-:-:S02]  /*4210*/  IMAD.IADD R9, R3, 0x1, -R7 ;  /* 0x0000000103097824 */ /* 0x000fc400078e0a07 */
[----:B------:R-:W-:Y:S01]  /*4220*/  FFMA.FTZ R28, R6, -UR5, R37 ;  /* 0x80000005061c7c23 */ /* 0x000fe20008010025 */
[----:B------:R-:W-:Y:S02]  /*4230*/  VIADD R6, R3, 0x8 ;  /* 0x0000000803067836 */ /* 0x000fe40000000000 */
[----:B------:R-:W-:Y:S01]  /*4240*/  FFMA.FTZ R31, R17, -UR5, R60 ;  /* 0x80000005111f7c23 */ /* 0x000fe2000801003c */
        /* <DEDUP_REMOVED lines=249> */
.L_x_1903:
[----:B------:R-:W-:Y:S05]  /*51e0*/  BSYNC B0 ;  /* 0x0000000000007941 */ /* 0x000fea0003800000 */
.L_x_1902:
[----:B------:R-:W0:Y:S02]  /*51f0*/  LDGDEPBAR ;  /* 0x00000000000079af */ /* 0x000e240000000000 */
.L_x_1901:
[----:B------:R-:W-:Y:S01]  /*5200*/  FMNMX.FTZ R0, R35, R36, !PT ;  /* 0x0000002423007209 */ /* 0x000fe20007810000 */
[----:B-12---:R-:W-:Y:S01]  /*5210*/  IMAD.U32 R7, RZ, RZ, UR18 ;  /* 0x00000012ff077e24 */ /* 0x006fe2000f8e00ff */
[----:B------:R-:W-:Y:S01]  /*5220*/  USHF.L.U32 UR23, UR21, 0x1, URZ ;  /* 0x0000000115177899 */ /* 0x000fe2000800063f */
[----:B------:R-:W-:Y:S01]  /*5230*/  LOP3.LUT R8, R113, UR36, RZ, 0x3c, !PT ;  /* 0x0000002471087c12 */ /* 0x000fe2000f8e3cff */
[----:B------:R-:W-:Y:S01]  /*5240*/  IMAD.WIDE.U32 R98, R117, -0x2daee0ad, RZ ;  /* 0xd2511f5375627825 */ /* 0x000fe200078e00ff */
[----:B------:R-:W-:Y:S01]  /*5250*/  FMNMX.FTZ R0, R33, R0, !PT ;  /* 0x0000000021007209 */ /* 0x000fe20007810000 */
[----:B------:R-:W-:Y:S01]  /*5260*/  ULOP3.LUT UR6, UR23, UR37, URZ, 0x3c, !UPT ;  /* 0x0000002517067292 */ /* 0x000fe2000f8e3c3f */
[----:B------:R-:W-:Y:S01]  /*5270*/  STL [R1+0xd8], R197 ;  /* 0x0000d8c501007387 */ /* 0x000fe20000100800 */
[----:B------:R-:W-:Y:S01]  /*5280*/  IMAD R252, R7, 0x8, R66 ;  /* 0x0000000807fc7824 */ /* 0x000fe200078e0242 */
[----:B------:R-:W-:Y:S01]  /*5290*/  FMNMX.FTZ R0, R34, R0, !PT ;  /* 0x0000000022007209 */ /* 0x000fe20007810000 */
[----:B------:R-:W-:Y:S01]  /*52a0*/  UIADD3 UR20, UR36, -0x61c88647, URZ ;  /* 0x9e3779b924147890 */ /* 0x000fe2000fffe03f */
[----:B------:R-:W-:Y:S01]  /*52b0*/  STL [R1+0xd4], R196 ;  /* 0x0000d4c401007387 */ /* 0x000fe20000100800 */
[----:B------:R-:W-:Y:S01]  /*52c0*/  IMAD.WIDE.U32 R94, R252, -0x326172a9, RZ ;  /* 0xcd9e8d57fc5e7825 */ /* 0x000fe200078e00ff */
[----:B------:R-:W-:Y:S01]  /*52d0*/  FMNMX.FTZ R0, R39, R0, !PT ;  /* 0x0000000027007209 */ /* 0x000fe20007810000 */
[----:B------:R-:W-:Y:S01]  /*52e0*/  UIADD3 UR14, UR37, 0x76cf5d0a, URZ ;  /* 0x76cf5d0a250e7890 */ /* 0x000fe2000fffe03f */
[----:B------:R-:W-:Y:S01]  /*52f0*/  STL [R1+0xd0], R195 ;  /* 0x0000d0c301007387 */ /* 0x000fe20000100800 */
[----:B------:R-:W-:Y:S01]  /*5300*/  UIADD3 UR15, UR36, 0x3c6ef372, URZ ;  /* 0x3c6ef372240f7890 */ /* 0x000fe2000fffe03f */
[----:B------:R-:W-:Y:S01]  /*5310*/  FMNMX.FTZ R0, R40, R0, !PT ;  /* 0x0000000028007209 */ /* 0x000fe20007810000 */
[----:B------:R-:W-:Y:S01]  /*5320*/  UIADD3 UR11, UR36, -0x255992d5, URZ ;  /* 0xdaa66d2b240b7890 */ /* 0x000fe2000fffe03f */
[----:B------:R-:W-:Y:S01]  /*5330*/  LOP3.LUT R7, R95, R8, RZ, 0x3c, !PT ;  /* 0x000000085f077212 */ /* 0x000fe200078e3cff */
[----:B------:R-:W-:Y:S01]  /*5340*/  STL [R1+0xcc], R190 ;  /* 0x0000ccbe01007387 */ /* 0x000fe20000100800 */
[----:B------:R-:W-:Y:S01]  /*5350*/  FMNMX.FTZ R0, R42, R0, !PT ;  /* 0x000000002a007209 */ /* 0x000fe20007810000 */
[----:B------:R-:W-:Y:S01]  /*5360*/  ULDC UR29, c[0x0][0x2ec] ;  /* 0x0000bb00001d7ab9 */ /* 0x000fe20000000800 */
[----:B------:R-:W-:Y:S01]  /*5370*/  UIADD3 UR10, UR37, 0x32370b8f, URZ ;  /* 0x32370b8f250a7890 */ /* 0x000fe2000fffe03f */
[----:B------:R-:W-:Y:S01]  /*5380*/  IMAD.WIDE.U32 R74, R7, -0x2daee0ad, RZ ;  /* 0xd2511f53074a7825 */ /* 0x000fe200078e00ff */
[----:B------:R-:W-:Y:S01]  /*5390*/  FMNMX.FTZ R0, R46, R0, !PT ;  /* 0x000000002e007209 */ /* 0x000fe20007810000 */
[----:B------:R-:W-:Y:S01]  /*53a0*/  STL [R1+0xbc], R8 ;  /* 0x0000bc0801007387 */ /* 0x000fe20000100800 */
[----:B------:R-:W-:Y:S01]  /*53b0*/  UIADD3 UR8, UR37, -0x126145ec, URZ ;  /* 0xed9eba1425087890 */ /* 0x000fe2000fffe03f */
[----:B------:R-:W-:Y:S01]  /*53c0*/  LEA R191, R5, UR4, 0x1 ;  /* 0x0000000405bf7c11 */ /* 0x000fe2000f8e08ff */
[----:B------:R-:W-:Y:S01]  /*53d0*/  UIADD3 UR9, UR36, 0x78dde6e4, URZ ;  /* 0x78dde6e424097890 */ /* 0x000fe2000fffe03f */
[----:B------:R-:W-:Y:S01]  /*53e0*/  FMNMX.FTZ R0, R110, R0, !PT ;  /* 0x000000006e007209 */ /* 0x000fe20007810000 */
[----:B------:R-:W-:-:S02]  /*53f0*/  UIADD3 UR7, UR36, 0x1715609d, URZ ;  /* 0x1715609d24077890 */ /* 0x000fc4000fffe03f */
[----:B------:R-:W-:Y:S01]  /*5400*/  UIADD3 UR21, UR36, -0x4ab325aa, URZ ;  /* 0xb54cda5624157890 */ /* 0x000fe2000fffe03f */
[----:B------:R-:W-:Y:S01]  /*5410*/  FMNMX.FTZ R3, R100, R0, !PT ;  /* 0x0000000064037209 */ /* 0x000fe20007810000 */
[--C-:B------:R-:W-:Y:S01]  /*5420*/  IMAD R192, R4, 0x2, R191.reuse ;  /* 0x0000000204c07824 */ /* 0x100fe200078e02bf */
[----:B------:R-:W-:Y:S01]  /*5430*/  FMNMX.FTZ R0, R44, R45, !PT ;  /* 0x0000002d2c007209 */ /* 0x000fe20007810000 */
[----:B------:R-:W-:Y:S01]  /*5440*/  LDSM.16.MT88.4 R28, [R191+0x18000] ;  /* 0x01800000bf1c783b */ /* 0x000fe20000004200 */
[----:B------:R-:W-:Y:S01]  /*5450*/  FMNMX.FTZ R3, R102, R3, !PT ;  /* 0x0000000366037209 */ /* 0x000fe20007810000 */
[C---:B------:R-:W-:Y:S01]  /*5460*/  IMAD R194, R2.reuse, 0x2, R191 ;  /* 0x0000000202c27824 */ /* 0x040fe200078e02bf */
[----:B------:R-:W-:Y:S01]  /*5470*/  FMNMX.FTZ R0, R37, R0, !PT ;  /* 0x0000000025007209 */ /* 0x000fe20007810000 */
[----:B------:R-:W-:Y:S01]  /*5480*/  IMAD R193, R2, 0x2, R192 ;  /* 0x0000000202c17824 */ /* 0x000fe200078e02c0 */
        /* <DEDUP_REMOVED lines=8> */
[----:B------:R-:W-:Y:S01]  /*5510*/  FMNMX.FTZ R6, R107, R6, !PT ;  /* 0x000000066b067209 */ /* 0x000fe20007810000 */
[----:B------:R-:W-:Y:S01]  /*5520*/  ULOP3.LUT UR23, UR23, UR37, URZ, 0x3c, !UPT ;  /* 0x0000002517177292 */ /* 0x000fe2000f8e3c3f */
[----:B------:R-:W-:Y:S01]  /*5530*/  FMNMX.FTZ R0, R56, R0, !PT ;  /* 0x0000000038007209 */ /* 0x000fe20007810000 */
[----:B------:R-:W-:Y:S01]  /*5540*/  LDSM.16.MT88.4 R24, [R192+0x18000] ;  /* 0x01800000c018783b */ /* 0x000fe20000004200 */
[----:B------:R-:W-:-:S02]  /*5550*/  FMNMX.FTZ R6, R130, R6, !PT ;  /* 0x0000000682067209 */ /* 0x000fc40007810000 */
[----:B------:R-:W-:Y:S01]  /*5560*/  FMNMX.FTZ R3, R57, R0, !PT ;  /* 0x0000000039037209 */ /* 0x000fe20007810000 */
[----:B------:R-:W-:Y:S01]  /*5570*/  LDSM.16.MT88.4 R60, [R191+0x18800] ;  /* 0x01880000bf3c783b */ /* 0x000fe20000004200 */
[----:B------:R-:W-:Y:S02]  /*5580*/  FMNMX.FTZ R0, R129, R6, !PT ;  /* 0x0000000681007209 */ /* 0x000fe40007810000 */
[----:B------:R-:W-:Y:S01]  /*5590*/  FMNMX.FTZ R3, R58, R3, !PT ;  /* 0x000000033a037209 */ /* 0x000fe20007810000 */
[----:B------:R-:W-:Y:S03]  /*55a0*/  LDSM.16.MT88.4 R88, [R191+0x1a800] ;  /* 0x01a80000bf58783b */ /* 0x000fe60000004200 */
[----:B------:R-:W-:Y:S01]  /*55b0*/  FMNMX.FTZ R3, R111, R3, !PT ;  /* 0x000000036f037209 */ /* 0x000fe20007810000 */
[----:B------:R-:W1:Y:S03]  /*55c0*/  SHFL.BFLY PT, R6, R0, 0x2, 0x1f ;  /* 0x0c401f0000067f89 */ /* 0x000e6600000e0000 */
[----:B------:R-:W-:Y:S01]  /*55d0*/  FMNMX.FTZ R3, R101, R3, !PT ;  /* 0x0000000365037209 */ /* 0x000fe20007810000 */
[----:B------:R-:W-:Y:S03]  /*55e0*/  LDSM.16.MT88.4 R52, [R192+0x18800] ;  /* 0x01880000c034783b */ /* 0x000fe60000004200 */
[----:B------:R-:W-:Y:S01]  /*55f0*/  FMNMX.FTZ R3, R104, R3, !PT ;  /* 0x0000000368037209 */ /* 0x000fe20007810000 */
[----:B------:R-:W-:Y:S03]  /*5600*/  LDSM.16.MT88.4 R64, [R192+0x1a000] ;  /* 0x01a00000c040783b */ /* 0x000fe60000004200 */
[----:B------:R-:W-:Y:S01]  /*5610*/  FMNMX.FTZ R3, R105, R3, !PT ;  /* 0x0000000369037209 */ /* 0x000fe20007810000 */
[----:B------:R-:W-:Y:S03]  /*5620*/  LDSM.16.MT88.4 R48, [R194+0x18800] ;  /* 0x01880000c230783b */ /* 0x000fe60000004200 */
[----:B------:R-:W-:-:S04]  /*5630*/  FMNMX.FTZ R3, R108, R3, !PT ;  /* 0x000000036c037209 */ /* 0x000fc80007810000 */
[----:B------:R-:W-:-:S04]  /*5640*/  FMNMX.FTZ R3, R109, R3, !PT ;  /* 0x000000036d037209 */ /* 0x000fc80007810000 */
[----:B------:R-:W-:Y:S02]  /*5650*/  FMNMX.FTZ R3, R140, R3, !PT ;  /* 0x000000038c037209 */ /* 0x000fe40007810000 */
[----:B-1----:R-:W-:Y:S02]  /*5660*/  FMNMX.FTZ R0, R0, R6, !PT ;  /* 0x0000000600007209 */ /* 0x002fe40007810000 */
[----:B------:R-:W-:Y:S02]  /*5670*/  FMNMX.FTZ R3, R135, R3, !PT ;  /* 0x0000000387037209 */ /* 0x000fe40007810000 */
[----:B------:R-:W-:Y:S01]  /*5680*/  LOP3.LUT R6, R99, UR6, RZ, 0x3c, !PT ;  /* 0x0000000663067c12 */ /* 0x000fe2000f8e3cff */
[----:B------:R-:W1:Y:S01]  /*5690*/  SHFL.BFLY PT, R132, R0, 0x1, 0x1f ;  /* 0x0c201f0000847f89 */ /* 0x000e6200000e0000 */
[----:B------:R-:W-:-:S03]  /*56a0*/  UIADD3 UR6, UR37, -0x4498517b, URZ ;  /* 0xbb67ae8525067890 */ /* 0x000fc6000fffe03f */
[----:B------:R-:W2:Y:S01]  /*56b0*/  SHFL.BFLY PT, R9, R3, 0x2, 0x1f ;  /* 0x0c401f0003097f89 */ /* 0x000ea200000e0000 */
[----:B------:R-:W-:Y:S02]  /*56c0*/  IMAD.WIDE.U32 R6, R6, -0x326172a9, RZ ;  /* 0xcd9e8d5706067825 */ /* 0x000fe400078e00ff */
[----:B------:R-:W-:Y:S01]  /*56d0*/  LOP3.LUT R8, R75, UR6, R98, 0x96, !PT ;  /* 0x000000064b087c12 */ /* 0x000fe2000f8e9662 */
[----:B------:R-:W-:Y:S02]  /*56e0*/  UIADD3 UR6, UR37, -0x56f99767, URZ ;  /* 0xa906689925067890 */ /* 0x000fe4000fffe03f */
[----:B------:R-:W-:Y:S02]  /*56f0*/  LOP3.LUT R12, R7, UR20, R94, 0x96, !PT ;  /* 0x00000014070c7c12 */ /* 0x000fe4000f8e965e */
[----:B------:R-:W-:-:S04]  /*5700*/  IMAD.WIDE.U32 R72, R8, -0x326172a9, RZ ;  /* 0xcd9e8d5708487825 */ /* 0x000fc800078e00ff */
[----:B------:R-:W-:Y:S01]  /*5710*/  IMAD.WIDE.U32 R12, R12, -0x2daee0ad, RZ ;  /* 0xd2511f530c0c7825 */ /* 0x000fe200078e00ff */
[----:B------:R-:W-:-:S04]  /*5720*/  LOP3.LUT R10, R73, UR15, R6, 0x96, !PT ;  /* 0x0000000f490a7c12 */ /* 0x000fc8000f8e9606 */
[----:B------:R-:W-:Y:S01]  /*5730*/  LOP3.LUT R8, R13, UR14, R74, 0x96, !PT ;  /* 0x0000000e0d087c12 */ /* 0x000fe2000f8e964a */
[----:B------:R-:W-:Y:S01]  /*5740*/  IMAD.WIDE.U32 R10, R10, -0x2daee0ad, RZ ;  /* 0xd2511f530a0a7825 */ /* 0x000fe200078e00ff */
[----:B-1----:R-:W-:-:S04]  /*5750*/  FMNMX.FTZ R132, R0, R132, !PT ;  /* 0x0000008400847209 */ /* 0x002fc80007810000 */
[----:B------:R-:W-:Y:S02]  /*5760*/  LOP3.LUT R12, R11, UR10, R12, 0x96, !PT ;  /* 0x0000000a0b0c7c12 */ /* 0x000fe4000f8e960c */
[----:B--2---:R-:W-:Y:S01]  /*5770*/  FMNMX.FTZ R3, R3, R9, !PT ;  /* 0x0000000903037209 */ /* 0x004fe20007810000 */
[----:B------:R-:W-:-:S04]  /*5780*/  IMAD.WIDE.U32 R8, R8, -0x326172a9, RZ ;  /* 0xcd9e8d5708087825 */ /* 0x000fc800078e00ff */
[C---:B------:R-:W-:Y:S01]  /*5790*/  FMUL.FTZ R6, R132.reuse, UR29 ;  /* 0x0000001d84067c20 */ /* 0x040fe20008410000 */
[----:B------:R-:W-:Y:S01]  /*57a0*/  FSETP.NEU.FTZ.AND P1, PT, R132, -INF , PT ;  /* 0xff8000008400780b */ /* 0x000fe20003f3d000 */
[----:B------:R-:W1:Y:S01]  /*57b0*/  SHFL.BFLY PT, R7, R3, 0x1, 0x1f ;  /* 0x0c201f0003077f89 */ /* 0x000e6200000e0000 */
[----:B------:R-:W-:Y:S01]  /*57c0*/  LOP3.LUT R14, R9, UR11, R72, 0x96, !PT ;  /* 0x0000000b090e7c12 */ /* 0x000fe2000f8e9648 */
[----:B------:R-:W-:Y:S01]  /*57d0*/  IMAD.WIDE.U32 R12, R12, -0x326172a9, RZ ;  /* 0xcd9e8d570c0c7825 */ /* 0x000fe200078e00ff */
[----:B------:R-:W-:-:S03]  /*57e0*/  FSEL R6, R6, RZ, P1 ;  /* 0x000000ff06067208 */ /* 0x000fc60000800000 */
[----:B------:R-:W-:Y:S01]  /*57f0*/  IMAD.WIDE.U32 R14, R14, -0x2daee0ad, RZ ;  /* 0xd2511f530e0e7825 */ /* 0x000fe200078e00ff */
[----:B------:R-:W-:-:S03]  /*5800*/  LOP3.LUT R8, R13, UR9, R8, 0x96, !PT ;  /* 0x000000090d087c12 */ /* 0x000fc6000f8e9608 */
[--C-:B------:R-:W-:Y:S01]  /*5810*/  FFMA.FTZ R0, R35, UR29, -R6.reuse ;  /* 0x0000001d23007c23 */ /* 0x100fe20008010806 */
[----:B------:R-:W-:Y:S01]  /*5820*/  FFMA.FTZ R5, R40, UR29, -R6 ;  /* 0x0000001d28057c23 */ /* 0x000fe20008010806 */
[----:B------:R-:W-:Y:S02]  /*5830*/  LOP3.LUT R10, R15, UR8, R10, 0x96, !PT ;  /* 0x000000080f0a7c12 */ /* 0x000fe4000f8e960a */
[----:B------:R2:W-:Y:S01]  /*5840*/  MUFU.EX2 R147, R0 ;  /* 0x0000000000937308 */ /* 0x0005e20000000800 */
[----:B------:R-:W-:-:S04]  /*5850*/  IMAD.WIDE.U32 R92, R8, -0x2daee0ad, RZ ;  /* 0xd2511f53085c7825 */ /* 0x000fc800078e00ff */
[----:B------:R-:W-:Y:S01]  /*5860*/  IMAD.WIDE.U32 R96, R10, -0x326172a9, RZ ;  /* 0xcd9e8d570a607825 */ /* 0x000fe200078e00ff */
[----:B------:R-:W-:Y:S02]  /*5870*/  LOP3.LUT R16, R93, UR6, R14, 0x96, !PT ;  /* 0x000000065d107c12 */ /* 0x000fe4000f8e960e */
[----:B------:R-:W-:Y:S02]  /*5880*/  MUFU.EX2 R181, R5 ;  /* 0x0000000500b57308 */ /* 0x000fe40000000800 */
[----:B------:R-:W-:Y:S01]  /*5890*/  LOP3.LUT R18, R97, UR7, R12, 0x96, !PT ;  /* 0x0000000761127c12 */ /* 0x000fe2000f8e960c */
[----:B------:R-:W-:Y:S01]  /*58a0*/  IMAD.WIDE.U32 R16, R16, -0x326172a9, RZ ;  /* 0xcd9e8d5710107825 */ /* 0x000fe200078e00ff */
[----:B-1----:R-:W-:-:S03]  /*58b0*/  FMNMX.FTZ R3, R3, R7, !PT ;  /* 0x0000000703037209 */ /* 0x002fc60007810000 */
[----:B------:R-:W-:Y:S01]  /*58c0*/  FFMA.FTZ R7, R34, UR29, -R6 ;  /* 0x0000001d22077c23 */ /* 0x000fe20008010806 */
[----:B------:R-:W-:Y:S01]  /*58d0*/  IMAD.WIDE.U32 R18, R18, -0x2daee0ad, RZ ;  /* 0xd2511f5312127825 */ /* 0x000fe200078e00ff */
[----:B------:R-:W-:-:S03]  /*58e0*/  FSETP.NEU.FTZ.AND P1, PT, R3, -INF , PT ;  /* 0xff8000000300780b */ /* 0x000fc60003f3d000 */
[----:B--2---:R-:W-:Y:S01]  /*58f0*/  FFMA.FTZ R0, R36, UR29, -R6 ;  /* 0x0000001d24007c23 */ /* 0x004fe20008010806 */
[----:B------:R1:W-:Y:S01]  /*5900*/  MUFU.EX2 R146, R7 ;  /* 0x0000000700927308 */ /* 0x0003e20000000800 */
[----:B------:R-:W-:Y:S02]  /*5910*/  LOP3.LUT R8, R16, 0xffff, RZ, 0xc0, !PT ;  /* 0x0000ffff10087812 */ /* 0x000fe400078ec0ff */
[----:B------:R-:W-:Y:S02]  /*5920*/  LOP3.LUT R11, R18, 0xff, RZ, 0xc0, !PT ;  /* 0x000000ff120b7812 */ /* 0x000fe400078ec0ff */
[----:B------:R-:W-:-:S03]  /*5930*/  SHF.R.U32.HI R14, RZ, 0x18, R16 ;  /* 0x00000018ff0e7819 */ /* 0x000fc60000011610 */
[----:B------:R2:W3:Y:S01]  /*5940*/  MUFU.EX2 R145, R0 ;  /* 0x0000000000917308 */ /* 0x0004e20000000800 */
[----:B-1----:R-:W-:-:S04]  /*5950*/  LOP3.LUT R7, R18, 0xffff, RZ, 0xc0, !PT ;  /* 0x0000ffff12077812 */ /* 0x002fc800078ec0ff */
[----:B------:R-:W-:Y:S02]  /*5960*/  SHF.R.U32.HI R10, RZ, 0x8, R7 ;  /* 0x00000008ff0a7819 */ /* 0x000fe40000011607 */
[----:B------:R-:W-:Y:S01]  /*5970*/  SHF.R.U32.HI R7, RZ, 0x8, R8 ;  /* 0x00000008ff077819 */ /* 0x000fe20000011608 */
[----:B--2---:R-:W-:Y:S01]  /*5980*/  FFMA.FTZ R0, R33, UR29, -R6 ;  /* 0x0000001d21007c23 */ /* 0x004fe20008010806 */
[----:B------:R-:W-:Y:S01]  /*5990*/  PRMT R21, R11, 0x5410, R10 ;  /* 0x000054100b157816 */ /* 0x000fe2000000000a */
[----:B------:R-:W1:Y:S02]  /*59a0*/  LDSM.16.MT88.4 R32, [R194+0x18000] ;  /* 0x01800000c220783b */ /* 0x000e640000004200 */
[----:B------:R2:W-:Y:S02]  /*59b0*/  MUFU.EX2 R98, R0 ;  /* 0x0000000000627308 */ /* 0x0005e40000000800 */
[----:B--2---:R-:W-:-:S05]  /*59c0*/  FMUL.FTZ R0, R3, UR29 ;  /* 0x0000001d03007c20 */ /* 0x004fca0008410000 */
[----:B------:R-:W-:-:S05]  /*59d0*/  FSEL R0, R0, RZ, P1 ;  /* 0x000000ff00007208 */ /* 0x000fca0000800000 */
[--C-:B------:R-:W-:Y:S01]  /*59e0*/  FFMA.FTZ R9, R44, UR29, -R0.reuse ;  /* 0x0000001d2c097c23 */ /* 0x100fe20008010800 */
[----:B------:R-:W-:-:S03]  /*59f0*/  FFMA.FTZ R8, R45, UR29, -R0 ;  /* 0x0000001d2d087c23 */ /* 0x000fc60008010800 */
[----:B------:R2:W-:Y:S08]  /*5a00*/  MUFU.EX2 R95, R9 ;  /* 0x00000009005f7308 */ /* 0x0005f00000000800 */
[----:B------:R4:W1:Y:S01]  /*5a10*/  MUFU.EX2 R75, R8 ;  /* 0x00000008004b7308 */ /* 0x0008620000000800 */
[----:B--2---:R-:W-:-:S04]  /*5a20*/  LOP3.LUT R9, R16, 0xff, RZ, 0xc0, !PT ;  /* 0x000000ff10097812 */ /* 0x004fc800078ec0ff */
[----:B------:R-:W-:Y:S01]  /*5a30*/  PRMT R20, R9, 0x5410, R7 ;  /* 0x0000541009147816 */ /* 0x000fe20000000007 */
[----:B------:R-:W-:Y:S01]  /*5a40*/  FFMA.FTZ R9, R37, UR29, -R0 ;  /* 0x0000001d25097c23 */ /* 0x000fe20008010800 */
[----:B------:R-:W-:Y:S02]  /*5a50*/  LOP3.LUT R7, R17, UR21, R96, 0x96, !PT ;  /* 0x0000001511077c12 */ /* 0x000fe4000f8e9660 */
[----:B----4-:R-:W-:Y:S01]  /*5a60*/  SHF.R.U32.HI R8, RZ, 0x10, R16 ;  /* 0x00000010ff087819 */ /* 0x010fe20000011610 */
[----:B------:R2:W-:Y:S01]  /*5a70*/  MUFU.EX2 R97, R9 ;  /* 0x0000000900617308 */ /* 0x0005e20000000800 */
[C---:B------:R-:W-:Y:S02]  /*5a80*/  LOP3.LUT R13, R7.reuse, 0xff, RZ, 0xc0, !PT ;  /* 0x000000ff070d7812 */ /* 0x040fe400078ec0ff */
[----:B------:R-:W-:Y:S02]  /*5a90*/  LOP3.LUT R12, R8, 0xff, RZ, 0xc0, !PT ;  /* 0x000000ff080c7812 */ /* 0x000fe400078ec0ff */
[----:B------:R-:W-:-:S02]  /*5aa0*/  LOP3.LUT R8, R7, 0xffff, RZ, 0xc0, !PT ;  /* 0x0000ffff07087812 */ /* 0x000fc400078ec0ff */
[--C-:B------:R-:W-:Y:S02]  /*5ab0*/  SHF.R.U32.HI R11, RZ, 0x18, R7.reuse ;  /* 0x00000018ff0b7819 */ /* 0x100fe40000011607 */
[----:B------:R-:W-:Y:S01]  /*5ac0*/  SHF.R.U32.HI R10, RZ, 0x8, R8 ;  /* 0x00000008ff0a7819 */ /* 0x000fe20000011608 */
[----:B------:R-:W-:Y:S01]  /*5ad0*/  FFMA.FTZ R8, R38, UR29, -R0 ;  /* 0x0000001d26087c23 */ /* 0x000fe20008010800 */
[----:B------:R-:W-:Y:S02]  /*5ae0*/  PRMT R15, R12, 0x5410, R14 ;  /* 0x000054100c0f7816 */ /* 0x000fe4000000000e */
[----:B------:R-:W-:Y:S01]  /*5af0*/  PRMT R10, R13, 0x5410, R10 ;  /* 0x000054100d0a7816 */ /* 0x000fe2000000000a */
[----:B------:R4:W4:Y:S01]  /*5b00*/  MUFU.EX2 R93, R8 ;  /* 0x00000008005d7308 */ /* 0x0009220000000800 */
[----:B--2---:R-:W-:-:S04]  /*5b10*/  SHF.R.U32.HI R9, RZ, 0x10, R7 ;  /* 0x00000010ff097819 */ /* 0x004fc80000011607 */
[----:B------:R-:W-:Y:S02]  /*5b20*/  LOP3.LUT R7, R9, 0xff, RZ, 0xc0, !PT ;  /* 0x000000ff09077812 */ /* 0x000fe400078ec0ff */
[----:B---3--:R-:W-:Y:S02]  /*5b30*/  F2FP.BF16.F32.PACK_AB R9, R145, R147 ;  /* 0x000000939109723e */ /* 0x008fe400000010ff */
[----:B------:R-:W-:Y:S02]  /*5b40*/  PRMT R11, R7, 0x5410, R11 ;  /* 0x00005410070b7816 */ /* 0x000fe4000000000b */
[----:B-1----:R-:W-:Y:S02]  /*5b50*/  F2FP.BF16.F32.PACK_AB R7, R75, R95 ;  /* 0x0000005f4b07723e */ /* 0x002fe400000010ff */
[----:B------:R-:W-:Y:S01]  /*5b60*/  PRMT R237, R9, 0x7610, R237 ;  /* 0x0000761009ed7816 */ /* 0x000fe200000000ed */
[----:B----4-:R-:W-:Y:S01]  /*5b70*/  FFMA.FTZ R8, R39, UR29, -R6 ;  /* 0x0000001d27087c23 */ /* 0x010fe20008010806 */
[----:B------:R-:W-:-:S02]  /*5b80*/  PRMT R239, R7, 0x7610, R239 ;  /* 0x0000761007ef7816 */ /* 0x000fc400000000ef */
[----:B------:R-:W-:Y:S01]  /*5b90*/  PRMT R238, R7, 0x7632, R238 ;  /* 0x0000763207ee7816 */ /* 0x000fe200000000ee */
[----:B------:R1:W-:Y:S01]  /*5ba0*/  MUFU.EX2 R242, R8 ;  /* 0x0000000800f27308 */ /* 0x0003e20000000800 */
[----:B------:R-:W-:Y:S01]  /*5bb0*/  IMAD.U32 R7, RZ, RZ, UR16 ;  /* 0x00000010ff077e24 */ /* 0x000fe2000f8e00ff */
[----:B------:R-:W-:Y:S01]  /*5bc0*/  PRMT R236, R9, 0x7632, R236 ;  /* 0x0000763209ec7816 */ /* 0x000fe200000000ec */
[----:B------:R-:W-:-:S03]  /*5bd0*/  FFMA.FTZ R9, R42, UR29, -R6 ;  /* 0x0000001d2a097c23 */ /* 0x000fc60008010806 */
[----:B------:R-:W-:Y:S02]  /*5be0*/  LEA R7, R7, UR16, 0x10 ;  /* 0x0000001007077c11 */ /* 0x000fe4000f8e80ff */
[----:B------:R2:W-:Y:S03]  /*5bf0*/  MUFU.EX2 R186, R9 ;  /* 0x0000000900ba7308 */ /* 0x0005e60000000800 */
[--C-:B------:R-:W-:Y:S02]  /*5c00*/  HSET2.LE.AND R5, R10, R7.reuse, PT ;  /* 0x000000070a057233 */ /* 0x100fe40003803000 */
[----:B------:R-:W-:Y:S02]  /*5c10*/  HSET2.LE.AND R4, R20, R7, PT ;  /* 0x0000000714047233 */ /* 0x000fe40003803000 */
[----:B-1----:R-:W-:-:S04]  /*5c20*/  F2FP.BF16.F32.PACK_AB R8, R146, R98 ;  /* 0x000000629208723e */ /* 0x002fc800000010ff */
[C---:B------:R-:W-:Y:S02]  /*5c30*/  PRMT R233, R8.reuse, 0x7610, R233 ;  /* 0x0000761008e97816 */ /* 0x040fe400000000e9 */
[----:B------:R-:W-:Y:S02]  /*5c40*/  PRMT R232, R8, 0x7632, R232 ;  /* 0x0000763208e87816 */ /* 0x000fe400000000e8 */
[----:B------:R-:W-:Y:S01]  /*5c50*/  F2FP.BF16.F32.PACK_AB R8, R93, R97 ;  /* 0x000000615d08723e */ /* 0x000fe200000010ff */
[----:B--2---:R-:W-:-:S03]  /*5c60*/  FFMA.FTZ R9, R46, UR29, -R6 ;  /* 0x0000001d2e097c23 */ /* 0x004fc60008010806 */
[C---:B------:R-:W-:Y:S01]  /*5c70*/  PRMT R235, R8.reuse, 0x7610, R235 ;  /* 0x0000761008eb7816 */ /* 0x040fe200000000eb */
[----:B------:R1:W-:Y:S01]  /*5c80*/  MUFU.EX2 R139, R9 ;  /* 0x00000009008b7308 */ /* 0x0003e20000000800 */
[----:B------:R-:W-:Y:S02]  /*5c90*/  PRMT R234, R8, 0x7632, R234 ;  /* 0x0000763208ea7816 */ /* 0x000fe400000000ea */
[----:B------:R-:W-:Y:S02]  /*5ca0*/  PRMT R8, R237, 0x5410, R236 ;  /* 0x00005410ed087816 */ /* 0x000fe400000000ec */
[----:B------:R-:W-:Y:S02]  /*5cb0*/  PRMT R2, R235, 0x5410, R234 ;  /* 0x00005410eb027816 */ /* 0x000fe400000000ea */
[----:B------:R-:W-:Y:S02]  /*5cc0*/  LOP3.LUT R12, R5, R8, RZ, 0xc0, !PT ;  /* 0x00000008050c7212 */ /* 0x000fe400078ec0ff */
[----:B------:R-:W-:-:S02]  /*5cd0*/  HSET2.LE.AND R5, R11, R7, PT ;  /* 0x000000070b057233 */ /* 0x000fc40003803000 */
[----:B------:R-:W-:Y:S02]  /*5ce0*/  PRMT R8, R239, 0x5410, R238 ;  /* 0x00005410ef087816 */ /* 0x000fe400000000ee */
[----:B------:R-:W-:Y:S02]  /*5cf0*/  SHF.R.U32.HI R11, RZ, 0x18, R18 ;  /* 0x00000018ff0b7819 */ /* 0x000fe40000011612 */
[----:B------:R-:W-:Y:S02]  /*5d00*/  LOP3.LUT R13, R5, R8, RZ, 0xc0, !PT ;  /* 0x00000008050d7212 */ /* 0x000fe400078ec0ff */
[----:B------:R-:W-:Y:S02]  /*5d10*/  PRMT R5, R233, 0x5410, R232 ;  /* 0x00005410e9057816 */ /* 0x000fe400000000e8 */
[----:B------:R-:W-:Y:S02]  /*5d20*/  SHF.R.U32.HI R8, RZ, 0x10, R18 ;  /* 0x00000010ff087819 */ /* 0x000fe40000011612 */
[----:B------:R-:W-:Y:S01]  /*5d30*/  LOP3.LUT R14, R4, R5, RZ, 0xc0, !PT ;  /* 0x00000005040e7212 */ /* 0x000fe200078ec0ff */
[--C-:B------:R-:W-:Y:S01]  /*5d40*/  FFMA.FTZ R5, R47, UR29, -R0.reuse ;  /* 0x0000001d2f057c23 */ /* 0x100fe20008010800 */
[----:B------:R-:W-:Y:S01]  /*5d50*/  HSET2.LE.AND R4, R15, R7, PT ;  /* 0x000000070f047233 */ /* 0x000fe20003803000 */
[----:B------:R-:W2:Y:S01]  /*5d60*/  LDSM.16.MT88.4 R44, [R193+0x18800] ;  /* 0x01880000c12c783b */ /* 0x000ea20000004200 */
[----:B------:R-:W-:Y:S01]  /*5d70*/  LOP3.LUT R8, R8, 0xff, RZ, 0xc0, !PT ;  /* 0x000000ff08087812 */ /* 0x000fe200078ec0ff */
[----:B------:R3:W-:Y:S02]  /*5d80*/  MUFU.EX2 R243, R5 ;  /* 0x0000000500f37308 */ /* 0x0007e40000000800 */
[----:B------:R-:W-:Y:S01]  /*5d90*/  LOP3.LUT R15, R4, R2, RZ, 0xc0, !PT ;  /* 0x00000002040f7212 */ /* 0x000fe200078ec0ff */
[----:B------:R-:W-:Y:S01]  /*5da0*/  FFMA.FTZ R4, R56, UR29, -R0 ;  /* 0x0000001d38047c23 */ /* 0x000fe20008010800 */
[----:B------:R-:W-:-:S02]  /*5db0*/  LOP3.LUT R2, R19, UR4, R92, 0x96, !PT ;  /* 0x0000000413027c12 */ /* 0x000fc4000f8e965c */
[----:B------:R-:W-:Y:S02]  /*5dc0*/  PRMT R11, R8, 0x5410, R11 ;  /* 0x00005410080b7816 */ /* 0x000fe4000000000b */
[----:B------:R4:W4:Y:S01]  /*5dd0*/  MUFU.EX2 R155, R4 ;  /* 0x00000004009b7308 */ /* 0x0009220000000800 */
[--C-:B-1----:R-:W-:Y:S01]  /*5de0*/  SHF.R.U32.HI R9, RZ, 0x10, R2.reuse ;  /* 0x00000010ff097819 */ /* 0x102fe20000011602 */
[----:B------:R-:W-:Y:S01]  /*5df0*/  HMMA.16816.F32.BF16 R84, R12, R28, RZ ;  /* 0x0000001c0c54723c */ /* 0x000fe200000418ff */
[----:B------:R-:W-:Y:S02]  /*5e00*/  LOP3.LUT R20, R2, 0xff, RZ, 0xc0, !PT ;  /* 0x000000ff02147812 */ /* 0x000fe400078ec0ff */
[----:B------:R-:W-:-:S03]  /*5e10*/  SHF.R.U32.HI R10, RZ, 0x18, R2 ;  /* 0x00000018ff0a7819 */ /* 0x000fc60000011602 */
[----:B------:R-:W-:Y:S01]  /*5e20*/  HMMA.16816.F32.BF16 R80, R12, R30, RZ ;  /* 0x0000001e0c50723c */ /* 0x000fe200000418ff */
[----:B---3--:R-:W-:-:S04]  /*5e30*/  FFMA.FTZ R5, R57, UR29, -R0 ;  /* 0x0000001d39057c23 */ /* 0x008fc80008010800 */
[----:B------:R1:W-:Y:S01]  /*5e40*/  MUFU.EX2 R187, R5 ;  /* 0x0000000500bb7308 */ /* 0x0003e20000000800 */
[----:B------:R-:W-:Y:S01]  /*5e50*/  HMMA.16816.F32.BF16 R28, R12, R76, RZ ;  /* 0x0000004c0c1c723c */ /* 0x000fe200000418ff */
[----:B----4-:R-:W-:Y:S02]  /*5e60*/  LOP3.LUT R4, R2, 0xffff, RZ, 0xc0, !PT ;  /* 0x0000ffff02047812 */ /* 0x010fe400078ec0ff */
[----:B------:R-:W-:-:S03]  /*5e70*/  LOP3.LUT R2, R9, 0xff, RZ, 0xc0, !PT ;  /* 0x000000ff09027812 */ /* 0x000fc600078ec0ff */
[C---:B------:R-:W-:Y:S01]  /*5e80*/  HMMA.16816.F32.BF16 R40, R12.reuse, R26, RZ ;  /* 0x0000001a0c28723c */ /* 0x040fe200000418ff */
[----:B------:R-:W-:Y:S02]  /*5e90*/  SHF.R.U32.HI R4, RZ, 0x8, R4 ;  /* 0x00000008ff047819 */ /* 0x000fe40000011604 */
[----:B------:R-:W-:Y:S02]  /*5ea0*/  PRMT R10, R2, 0x5410, R10 ;  /* 0x00005410020a7816 */ /* 0x000fe4000000000a */
[----:B------:R-:W-:Y:S01]  /*5eb0*/  PRMT R8, R20, 0x5410, R4 ;  /* 0x0000541014087816 */ /* 0x000fe20000000004 */
[C---:B------:R-:W-:Y:S01]  /*5ec0*/  HMMA.16816.F32.BF16 R36, R12.reuse, R32, RZ ;  /* 0x000000200c24723c */ /* 0x040fe200000418ff */
[----:B------:R-:W-:Y:S02]  /*5ed0*/  F2FP.BF16.F32.PACK_AB R4, R155, R243 ;  /* 0x000000f39b04723e */ /* 0x000fe400000010ff */
[----:B------:R-:W-:Y:S01]  /*5ee0*/  F2FP.BF16.F32.PACK_AB R2, R139, R186 ;  /* 0x000000ba8b02723e */ /* 0x000fe200000010ff */
[----:B-1----:R-:W-:Y:S01]  /*5ef0*/  FFMA.FTZ R5, R58, UR29, -R0 ;  /* 0x0000001d3a057c23 */ /* 0x002fe20008010800 */
[C---:B------:R-:W-:Y:S01]  /*5f00*/  PRMT R230, R4.reuse, 0x7610, R230 ;  /* 0x0000761004e67816 */ /* 0x040fe200000000e6 */
[----:B------:R-:W-:Y:S01]  /*5f10*/  HMMA.16816.F32.BF16 R56, R12, R24, RZ ;  /* 0x000000180c38723c */ /* 0x000fe200000418ff */
[----:B------:R-:W-:Y:S01]  /*5f20*/  PRMT R229, R4, 0x7632, R229 ;  /* 0x0000763204e57816 */ /* 0x000fe200000000e5 */
[----:B------:R1:W3:Y:S01]  /*5f30*/  MUFU.EX2 R180, R5 ;  /* 0x0000000500b47308 */ /* 0x0002e20000000800 */
[----:B------:R-:W-:-:S02]  /*5f40*/  PRMT R219, R2, 0x7610, R219 ;  /* 0x0000761002db7816 */ /* 0x000fc400000000db */
[----:B------:R-:W-:Y:S01]  /*5f50*/  PRMT R218, R2, 0x7632, R218 ;  /* 0x0000763202da7816 */ /* 0x000fe200000000da */
[----:B------:R-:W-:Y:S01]  /*5f60*/  HMMA.16816.F32.BF16 R32, R12, R34, RZ ;  /* 0x000000220c20723c */ /* 0x000fe200000418ff */
[----:B------:R-:W-:-:S05]  /*5f70*/  HSET2.LE.AND R2, R8, R7, PT ;  /* 0x0000000708027233 */ /* 0x000fca0003803000 */
[----:B------:R-:W-:Y:S01]  /*5f80*/  HMMA.16816.F32.BF16 R24, R12, R78, RZ ;  /* 0x0000004e0c18723c */ /* 0x000fe200000418ff */
[----:B------:R-:W-:Y:S01]  /*5f90*/  LDSM.16.MT88.4 R76, [R194+0x1a000] ;  /* 0x01a00000c24c783b */ /* 0x000fe20000004200 */
[----:B-1----:R-:W-:Y:S02]  /*5fa0*/  F2FP.BF16.F32.PACK_AB R5, R181, R242 ;  /* 0x000000f2b505723e */ /* 0x002fe400000010ff */
[----:B---3--:R-:W-:Y:S02]  /*5fb0*/  F2FP.BF16.F32.PACK_AB R4, R180, R187 ;  /* 0x000000bbb404723e */ /* 0x008fe400000010ff */
[C---:B------:R-:W-:Y:S02]  /*5fc0*/  PRMT R231, R5.reuse, 0x7610, R231 ;  /* 0x0000761005e77816 */ /* 0x040fe400000000e7 */
[----:B------:R-:W-:Y:S02]  /*5fd0*/  PRMT R228, R5, 0x7632, R228 ;  /* 0x0000763205e47816 */ /* 0x000fe400000000e4 */
[----:B------:R-:W-:-:S02]  /*5fe0*/  PRMT R189, R4, 0x7610, R189 ;  /* 0x0000761004bd7816 */ /* 0x000fc400000000bd */
[----:B------:R-:W-:Y:S02]  /*5ff0*/  PRMT R5, R231, 0x5410, R228 ;  /* 0x00005410e7057816 */ /* 0x000fe400000000e4 */
[----:B------:R-:W-:Y:S02]  /*6000*/  PRMT R188, R4, 0x7632, R188 ;  /* 0x0000763204bc7816 */ /* 0x000fe400000000bc */
[----:B------:R-:W-:Y:S02]  /*6010*/  HSET2.LE.AND R4, R10, R7, PT ;  /* 0x000000070a047233 */ /* 0x000fe40003803000 */
[----:B------:R-:W-:Y:S02]  /*6020*/  LOP3.LUT R8, R2, R5, RZ, 0xc0, !PT ;  /* 0x0000000502087212 */ /* 0x000fe400078ec0ff */
[----:B------:R-:W-:Y:S02]  /*6030*/  PRMT R2, R230, 0x5410, R229 ;  /* 0x00005410e6027816 */ /* 0x000fe400000000e5 */
[----:B------:R-:W-:-:S02]  /*6040*/  PRMT R5, R219, 0x5410, R218 ;  /* 0x00005410db057816 */ /* 0x000fc400000000da */
[----:B------:R-:W-:Y:S02]  /*6050*/  LOP3.LUT R9, R4, R2, RZ, 0xc0, !PT ;  /* 0x0000000204097212 */ /* 0x000fe400078ec0ff */
[--C-:B------:R-:W-:Y:S02]  /*6060*/  HSET2.LE.AND R2, R21, R7.reuse, PT ;  /* 0x0000000715027233 */ /* 0x100fe40003803000 */
[----:B------:R-:W-:Y:S01]  /*6070*/  HSET2.LE.AND R4, R11, R7, PT ;  /* 0x000000070b047233 */ /* 0x000fe20003803000 */
[----:B------:R-:W-:Y:S02]  /*6080*/  HMMA.16816.F32.BF16 R20, R12, R68, RZ ;  /* 0x000000440c14723c */ /* 0x000fe400000418ff */
[----:B------:R-:W-:Y:S02]  /*6090*/  LOP3.LUT R10, R2, R5, RZ, 0xc0, !PT ;  /* 0x00000005020a7212 */ /* 0x000fe400078ec0ff */
[----:B------:R-:W-:-:S04]  /*60a0*/  PRMT R2, R189, 0x5410, R188 ;  /* 0x00005410bd027816 */ /* 0x000fc800000000bc */
[----:B------:R-:W-:-:S07]  /*60b0*/  LOP3.LUT R11, R4, R2, RZ, 0xc0, !PT ;  /* 0x00000002040b7212 */ /* 0x000fce00078ec0ff */
[C---:B------:R-:W-:Y:S01]  /*60c0*/  HMMA.16816.F32.BF16 R164, R8.reuse, R60, R84 ;  /* 0x0000003c08a4723c */ /* 0x040fe20000041854 */
[----:B------:R-:W1:Y:S05]  /*60d0*/  LDSM.16.MT88.4 R84, [R193+0x1a000] ;  /* 0x01a00000c154783b */ /* 0x000e6a0000004200 */
[C---:B------:R-:W-:Y:S01]  /*60e0*/  HMMA.16816.F32.BF16 R148, R8.reuse, R62, R80 ;  /* 0x0000003e0894723c */ /* 0x040fe20000041850 */
[----:B------:R-:W3:Y:S04]  /*60f0*/  LDSM.16.MT88.4 R80, [R191+0x1c000] ;  /* 0x01c00000bf50783b */ /* 0x000ee80000004200 */
[----:B------:R-:W4:Y:S01]  /*6100*/  LDSM.16.MT88.4 R60, [R192+0x1a800] ;  /* 0x01a80000c03c783b */ /* 0x000f220000004200 */
[C---:B--2---:R-:W-:Y:S06]  /*6110*/  HMMA.16816.F32.BF16 R28, R8.reuse, R44, R28 ;  /* 0x0000002c081c723c */ /* 0x044fec000004181c */
[C---:B------:R-:W-:Y:S06]  /*6120*/  HMMA.16816.F32.BF16 R20, R8.reuse, R88, R20 ;  /* 0x000000580814723c */ /* 0x040fec0000041814 */
[----:B------:R-:W-:Y:S06]  /*6130*/  HMMA.16816.F32.BF16 R120, R8, R54, R40 ;  /* 0x000000360878723c */ /* 0x000fec0000041828 */
[----:B------:R-:W-:Y:S06]  /*6140*/  HMMA.16816.F32.BF16 R40, R12, R66, RZ ;  /* 0x000000420c28723c */ /* 0x000fec00000418ff */
[----:B------:R-:W-:Y:S01]  /*6150*/  HMMA.16816.F32.BF16 R156, R8, R52, R56 ;  /* 0x00000034089c723c */ /* 0x000fe20000041838 */
[----:B------:R-:W2:Y:S01]  /*6160*/  LDSM.16.MT88.4 R52, [R193+0x1a800] ;  /* 0x01a80000c134783b */ /* 0x000ea20000004200 */
[----:B------:R-:W-:-:S02]  /*6170*/  IMAD.MOV.U32 R137, RZ, RZ, R28 ;  /* 0x000000ffff897224 */ /* 0x000fc400078e001c */
[----:B------:R-:W-:Y:S01]  /*6180*/  IMAD.MOV.U32 R136, RZ, RZ, R29 ;  /* 0x000000ffff887224 */ /* 0x000fe200078e001d */
[----:B------:R-:W-:Y:S01]  /*6190*/  LDSM.16.MT88.4 R56, [R194+0x1a800] ;  /* 0x01a80000c238783b */ /* 0x000fe20000004200 */
[C---:B------:R-:W-:Y:S01]  /*61a0*/  HMMA.16816.F32.BF16 R36, R8.reuse, R48, R36 ;  /* 0x000000300824723c */ /* 0x040fe20000041824 */
[----:B------:R-:W-:Y:S02]  /*61b0*/  IMAD.MOV.U32 R195, RZ, RZ, R30 ;  /* 0x000000ffffc37224 */ /* 0x000fe400078e001e */
[----:B------:R-:W-:Y:S02]  /*61c0*/  IMAD.MOV.U32 R190, RZ, RZ, R31 ;  /* 0x000000ffffbe7224 */ /* 0x000fe400078e001f */
[----:B------:R-:W-:Y:S01]  /*61d0*/  IMAD.MOV.U32 R162, RZ, RZ, R21 ;  /* 0x000000ffffa27224 */ /* 0x000fe200078e0015 */
[----:B------:R-:W-:Y:S01]  /*61e0*/  HMMA.16816.F32.BF16 R32, R8, R50, R32 ;  /* 0x000000320820723c */ /* 0x000fe20000041820 */
[----:B------:R-:W-:Y:S02]  /*61f0*/  IMAD.MOV.U32 R5, RZ, RZ, R20 ;  /* 0x000000ffff057224 */ /* 0x000fe400078e0014 */
[----:B------:R-:W-:-:S02]  /*6200*/  IMAD.MOV.U32 R161, RZ, RZ, R23 ;  /* 0x000000ffffa17224 */ /* 0x000fc400078e0017 */
[----:B------:R-:W-:Y:S01]  /*6210*/  IMAD.MOV.U32 R160, RZ, RZ, R22 ;  /* 0x000000ffffa07224 */ /* 0x000fe200078e0016 */
[----:B------:R-:W-:Y:S01]  /*6220*/  HMMA.16816.F32.BF16 R48, R12, R70, RZ ;  /* 0x000000460c30723c */ /* 0x000fe200000418ff */
[----:B------:R-:W2:Y:S01]  /*6230*/  LDSM.16.MT88.4 R68, [R191+0x1c800] ;  /* 0x01c80000bf44783b */ /* 0x000ea20000004200 */
[----:B------:R-:W-:Y:S02]  /*6240*/  IMAD.MOV.U32 R163, RZ, RZ, R121 ;  /* 0x000000ffffa37224 */ /* 0x000fe400078e0079 */
[----:B------:R-:W-:Y:S02]  /*6250*/  IMAD.MOV.U32 R185, RZ, RZ, R120 ;  /* 0x000000ffffb97224 */ /* 0x000fe400078e0078 */
[----:B------:R-:W-:Y:S01]  /*6260*/  HMMA.16816.F32.BF16 R24, R8, R46, R24 ;  /* 0x0000002e0818723c */ /* 0x000fe20000041818 */
[----:B------:R-:W-:Y:S02]  /*6270*/  IMAD.MOV.U32 R183, RZ, RZ, R122 ;  /* 0x000000ffffb77224 */ /* 0x000fe400078e007a */
[----:B------:R-:W-:-:S03]  /*6280*/  IMAD.MOV.U32 R184, RZ, RZ, R123 ;  /* 0x000000ffffb87224 */ /* 0x000fc600078e007b */
[C---:B-1----:R-:W-:Y:S01]  /*6290*/  HMMA.16816.F32.BF16 R28, R12.reuse, R84, RZ ;  /* 0x000000540c1c723c */ /* 0x042fe200000418ff */
[----:B------:R-:W-:Y:S02]  /*62a0*/  IMAD.MOV.U32 R121, RZ, RZ, R37 ;  /* 0x000000ffff797224 */ /* 0x000fe400078e0025 */
[----:B------:R-:W-:Y:S02]  /*62b0*/  IMAD.MOV.U32 R117, RZ, RZ, R36 ;  /* 0x000000ffff757224 */ /* 0x000fe400078e0024 */
[----:B------:R-:W-:Y:S01]  /*62c0*/  IMAD.MOV.U32 R197, RZ, RZ, R38 ;  /* 0x000000ffffc57224 */ /* 0x000fe200078e0026 */
[----:B------:R-:W-:Y:S01]  /*62d0*/  HMMA.16816.F32.BF16 R44, R12, R64, RZ ;  /* 0x000000400c2c723c */ /* 0x000fe200000418ff */
[----:B------:R-:W1:Y:S01]  /*62e0*/  LDSM.16.MT88.4 R64, [R192+0x1c000] ;  /* 0x01c00000c040783b */ /* 0x000e620000004200 */
[----:B------:R-:W-:Y:S02]  /*62f0*/  IMAD.MOV.U32 R196, RZ, RZ, R39 ;  /* 0x000000ffffc47224 */ /* 0x000fe400078e0027 */
[----:B------:R-:W-:-:S02]  /*6300*/  IMAD.MOV.U32 R154, RZ, RZ, R33 ;  /* 0x000000ffff9a7224 */ /* 0x000fc400078e0021 */
[----:B---3--:R-:W-:Y:S01]  /*6310*/  HMMA.16816.F32.BF16 R20, R12, R80, RZ ;  /* 0x000000500c14723c */ /* 0x008fe200000418ff */
[----:B------:R-:W-:Y:S02]  /*6320*/  IMAD.MOV.U32 R153, RZ, RZ, R35 ;  /* 0x000000ffff997224 */ /* 0x000fe400078e0023 */
[----:B------:R-:W-:Y:S02]  /*6330*/  IMAD.MOV.U32 R152, RZ, RZ, R32 ;  /* 0x000000ffff987224 */ /* 0x000fe400078e0020 */
[----:B------:R-:W-:Y:S01]  /*6340*/  IMAD.MOV.U32 R123, RZ, RZ, R34 ;  /* 0x000000ffff7b7224 */ /* 0x000fe200078e0022 */
[----:B----4-:R-:W-:Y:S01]  /*6350*/  HMMA.16816.F32.BF16 R40, R8, R62, R40 ;  /* 0x0000003e0828723c */ /* 0x010fe20000041828 */
[----:B------:R-:W-:Y:S02]  /*6360*/  IMAD.MOV.U32 R122, RZ, RZ, R26 ;  /* 0x000000ffff7a7224 */ /* 0x000fe400078e001a */
[----:B------:R-:W-:Y:S02]  /*6370*/  IMAD.MOV.U32 R120, RZ, RZ, R24 ;  /* 0x000000ffff787224 */ /* 0x000fe400078e0018 */
[----:B------:R-:W-:Y:S01]  /*6380*/  IMAD.MOV.U32 R119, RZ, RZ, R27 ;  /* 0x000000ffff777224 */ /* 0x000fe200078e001b */
[----:B------:R-:W-:Y:S01]  /*6390*/  HMMA.16816.F32.BF16 R36, R12, R76, RZ ;  /* 0x0000004c0c24723c */ /* 0x000fe200000418ff */
[----:B------:R-:W-:-:S02]  /*63a0*/  IMAD.MOV.U32 R118, RZ, RZ, R25 ;  /* 0x000000ffff767224 */ /* 0x000fc400078e0019 */
[----:B------:R-:W-:-:S03]  /*63b0*/  IMAD.MOV.U32 R81, RZ, RZ, R5 ;  /* 0x000000ffff517224 */ /* 0x000fc600078e0005 */
[----:B------:R-:W-:Y:S01]  /*63c0*/  HMMA.16816.F32.BF16 R88, R8, R90, R48 ;  /* 0x0000005a0858723c */ /* 0x000fe20000041830 */
[----:B------:R-:W3:Y:S05]  /*63d0*/  LDSM.16.MT88.4 R48, [R194+0x1c000] ;  /* 0x01c00000c230783b */ /* 0x000eea0000004200 */
[----:B------:R-:W-:Y:S06]  /*63e0*/  HMMA.16816.F32.BF16 R24, R12, R86, RZ ;  /* 0x000000560c18723c */ /* 0x000fec00000418ff */
[----:B--2---:R-:W-:Y:S01]  /*63f0*/  HMMA.16816.F32.BF16 R28, R8, R52, R28 ;  /* 0x00000034081c723c */ /* 0x004fe2000004181c */
[----:B------:R-:W-:-:S02]  /*6400*/  IMAD.MOV.U32 R2, RZ, RZ, R40 ;  /* 0x000000ffff027224 */ /* 0x000fc400078e0028 */
[----:B------:R-:W-:Y:S02]  /*6410*/  IMAD.MOV.U32 R80, RZ, RZ, R43 ;  /* 0x000000ffff507224 */ /* 0x000fe400078e002b */
[----:B------:R-:W-:Y:S01]  /*6420*/  IMAD.MOV.U32 R63, RZ, RZ, R42 ;  /* 0x000000ffff3f7224 */ /* 0x000fe200078e002a */
[C---:B------:R-:W-:Y:S01]  /*6430*/  HMMA.16816.F32.BF16 R220, R8.reuse, R60, R44 ;  /* 0x0000003c08dc723c */ /* 0x040fe2000004182c */
[----:B------:R-:W-:Y:S02]  /*6440*/  IMAD.MOV.U32 R62, RZ, RZ, R41 ;  /* 0x000000ffff3e7224 */ /* 0x000fe400078e0029 */
[----:B------:R-:W2:Y:S01]  /*6450*/  LDSM.16.MT88.4 R40, [R192+0x1c800] ;  /* 0x01c80000c028783b */ /* 0x000ea20000004200 */
[----:B------:R-:W-:Y:S02]  /*6460*/  IMAD.MOV.U32 R53, RZ, RZ, R160 ;  /* 0x000000ffff357224 */ /* 0x000fe400078e00a0 */
[----:B------:R-:W-:Y:S06]  /*6470*/  HMMA.16816.F32.BF16 R244, R8, R68, R20 ;  /* 0x0000004408f4723c */ /* 0x000fec0000041814 */
[----:B------:R-:W-:Y:S01]  /*6480*/  HMMA.16816.F32.BF16 R20, R12, R82, RZ ;  /* 0x000000520c14723c */ /* 0x000fe200000418ff */
[----:B------:R-:W-:Y:S01]  /*6490*/  IMAD.MOV.U32 R68, RZ, RZ, R2 ;  /* 0x000000ffff447224 */ /* 0x000fe200078e0002 */
[----:B------:R-:W-:Y:S01]  /*64a0*/  LOP3.LUT R2, R99, UR23, RZ, 0x3c, !PT ;  /* 0x0000001763027c12 */ /* 0x000fe2000f8e3cff */
[----:B------:R-:W-:-:S02]  /*64b0*/  IMAD.MOV.U32 R99, RZ, RZ, R80 ;  /* 0x000000ffff637224 */ /* 0x000fc400078e0050 */
[----:B------:R-:W-:Y:S01]  /*64c0*/  IMAD.MOV.U32 R80, RZ, RZ, R162 ;  /* 0x000000ffff507224 */ /* 0x000fe200078e00a2 */
[----:B------:R-:W-:Y:S01]  /*64d0*/  HMMA.16816.F32.BF16 R32, R12, R78, RZ ;  /* 0x0000004e0c20723c */ /* 0x000fe200000418ff */
[----:B------:R-:W-:Y:S02]  /*64e0*/  IMAD.MOV.U32 R4, RZ, RZ, R29 ;  /* 0x000000ffff047224 */ /* 0x000fe400078e001d */
[----:B------:R-:W-:Y:S02]  /*64f0*/  IMAD.MOV.U32 R45, RZ, RZ, R30 ;  /* 0x000000ffff2d7224 */ /* 0x000fe400078e001e */
[----:B------:R-:W-:Y:S01]  /*6500*/  IMAD.MOV.U32 R44, RZ, RZ, R28 ;  /* 0x000000ffff2c7224 */ /* 0x000fe200078e001c */
[----:B------:R-:W-:Y:S01]  /*6510*/  HMMA.16816.F32.BF16 R84, R8, R56, R36 ;  /* 0x000000380854723c */ /* 0x000fe20000041824 */
[----:B------:R-:W4:Y:S01]  /*6520*/  LDSM.16.MT88.4 R36, [R194+0x1c800] ;  /* 0x01c80000c224783b */ /* 0x000f220000004200 */
[----:B------:R-:W-:Y:S02]  /*6530*/  IMAD.MOV.U32 R61, RZ, RZ, R222 ;  /* 0x000000ffff3d7224 */ /* 0x000fe400078e00de */
[----:B------:R-:W-:-:S02]  /*6540*/  IMAD.MOV.U32 R60, RZ, RZ, R223 ;  /* 0x000000ffff3c7224 */ /* 0x000fc400078e00df */
[----:B------:R-:W-:Y:S01]  /*6550*/  HMMA.16816.F32.BF16 R248, R8, R54, R24 ;  /* 0x0000003608f8723c */ /* 0x000fe20000041818 */
[----:B------:R-:W-:Y:S02]  /*6560*/  IMAD.MOV.U32 R47, RZ, RZ, R220 ;  /* 0x000000ffff2f7224 */ /* 0x000fe400078e00dc */
[----:B------:R-:W-:Y:S02]  /*6570*/  IMAD.MOV.U32 R46, RZ, RZ, R221 ;  /* 0x000000ffff2e7224 */ /* 0x000fe400078e00dd */
[----:B------:R-:W-:Y:S01]  /*6580*/  IMAD.MOV.U32 R52, RZ, RZ, R31 ;  /* 0x000000ffff347224 */ /* 0x000fe200078e001f */
[----:B-1----:R-:W-:Y:S01]  /*6590*/  HMMA.16816.F32.BF16 R24, R12, R64, RZ ;  /* 0x000000400c18723c */ /* 0x002fe200000418ff */
[----:B------:R-:W-:Y:S02]  /*65a0*/  IMAD.MOV.U32 R54, RZ, RZ, R187 ;  /* 0x000000ffff367224 */ /* 0x000fe400078e00bb */
[----:B------:R-:W-:Y:S02]  /*65b0*/  IMAD.MOV.U32 R83, RZ, RZ, R185 ;  /* 0x000000ffff537224 */ /* 0x000fe400078e00b9 */
[----:B------:R-:W-:Y:S01]  /*65c0*/  IMAD.MOV.U32 R82, RZ, RZ, R163 ;  /* 0x000000ffff527224 */ /* 0x000fe200078e00a3 */
[----:B------:R-:W-:Y:S01]  /*65d0*/  HMMA.16816.F32.BF16 R220, R8, R70, R20 ;  /* 0x0000004608dc723c */ /* 0x000fe20000041814 */
[----:B------:R-:W-:-:S02]  /*65e0*/  IMAD.MOV.U32 R65, RZ, RZ, R46 ;  /* 0x000000ffff417224 */ /* 0x000fc400078e002e */
[----:B------:R-:W-:Y:S02]  /*65f0*/  IMAD.MOV.U32 R69, RZ, RZ, R62 ;  /* 0x000000ffff457224 */ /* 0x000fe400078e003e */
[----:B------:R-:W-:Y:S01]  /*6600*/  IMAD.MOV.U32 R64, RZ, RZ, R47 ;  /* 0x000000ffff407224 */ /* 0x000fe200078e002f */
[----:B------:R-:W-:Y:S01]  /*6610*/  HMMA.16816.F32.BF16 R28, R12, R66, RZ ;  /* 0x000000420c1c723c */ /* 0x000fe200000418ff */
        /* <DEDUP_REMOVED lines=8> */
[----:B---3--:R-:W-:Y:S01]  /*66a0*/  HMMA.16816.F32.BF16 R32, R12, R48, RZ ;  /* 0x000000300c20723c */ /* 0x008fe200000418ff */
[----:B------:R-:W-:Y:S01]  /*66b0*/  IMAD.WIDE.U32 R4, R5, -0x2daee0ad, RZ ;  /* 0xd2511f5305047825 */ /* 0x000fe200078e00ff */
[----:B------:R-:W-:-:S03]  /*66c0*/  LOP3.LUT R45, R18, 0xffff, RZ, 0xc0, !PT ;  /* 0x0000ffff122d7812 */ /* 0x000fc600078ec0ff */
[----:B------:R-:W-:Y:S01]  /*66d0*/  IMAD.WIDE.U32 R20, R2, -0x2daee0ad, RZ ;  /* 0xd2511f5302147825 */ /* 0x000fe200078e00ff */
[----:B------:R-:W-:Y:S01]  /*66e0*/  LOP3.LUT R2, R5, UR14, R74, 0x96, !PT ;  /* 0x0000000e05027c12 */ /* 0x000fe2000f8e964a */
[C---:B--2---:R-:W-:Y:S02]  /*66f0*/  HMMA.16816.F32.BF16 R224, R8.reuse, R40, R24 ;  /* 0x0000002808e0723c */ /* 0x044fe40000041818 */
[----:B------:R-:W-:Y:S02]  /*6700*/  IMAD.MOV.U32 R48, RZ, RZ, R184 ;  /* 0x000000ffff307224 */ /* 0x000fe400078e00b8 */
[----:B------:R-:W-:Y:S02]  /*6710*/  IMAD.WIDE.U32 R22, R2, -0x326172a9, RZ ;  /* 0xcd9e8d5702167825 */ /* 0x000fe400078e00ff */
[----:B------:R-:W-:Y:S01]  /*6720*/  HMMA.16816.F32.BF16 R184, R8, R42, R28 ;  /* 0x0000002a08b8723c */ /* 0x000fe2000004181c */
[----:B------:R-:W-:Y:S01]  /*6730*/  LOP3.LUT R24, R21, UR10, R4, 0x96, !PT ;  /* 0x0000000a15187c12 */ /* 0x000fe2000f8e9604 */
[----:B------:R-:W-:Y:S01]  /*6740*/  IMAD.MOV.U32 R59, RZ, RZ, R154 ;  /* 0x000000ffff3b7224 */ /* 0x000fe200078e009a */
[----:B------:R-:W-:Y:S01]  /*6750*/  LOP3.LUT R23, R23, UR11, R72, 0x96, !PT ;  /* 0x0000000b17177c12 */ /* 0x000fe2000f8e9648 */
[----:B------:R-:W-:Y:S01]  /*6760*/  IMAD.MOV.U32 R58, RZ, RZ, R152 ;  /* 0x000000ffff3a7224 */ /* 0x000fe200078e0098 */
[----:B------:R-:W-:Y:S01]  /*6770*/  LOP3.LUT R26, R18, 0xff, RZ, 0xc0, !PT ;  /* 0x000000ff121a7812 */ /* 0x000fe200078ec0ff */
[----:B------:R-:W-:Y:S01]  /*6780*/  HMMA.16816.F32.BF16 R28, R12, R50, RZ ;  /* 0x000000320c1c723c */ /* 0x000fe200000418ff */
[----:B------:R-:W-:Y:S01]  /*6790*/  IMAD.WIDE.U32 R24, R24, -0x326172a9, RZ ;  /* 0xcd9e8d5718187825 */ /* 0x000fe200078e00ff */
[----:B------:R-:W-:-:S02]  /*67a0*/  LOP3.LUT R40, R16, 0xffff, RZ, 0xc0, !PT ;  /* 0x0000ffff10287812 */ /* 0x000fc400078ec0ff */
[----:B------:R-:W-:Y:S01]  /*67b0*/  SHF.R.U32.HI R41, RZ, 0x18, R16 ;  /* 0x00000018ff297819 */ /* 0x000fe20000011610 */
[----:B------:R-:W-:Y:S01]  /*67c0*/  IMAD.MOV.U32 R71, RZ, RZ, R63 ;  /* 0x000000ffff477224 */ /* 0x000fe200078e003f */
[----:B------:R-:W-:Y:S01]  /*67d0*/  LOP3.LUT R2, R25, UR9, R22, 0x96, !PT ;  /* 0x0000000919027c12 */ /* 0x000fe2000f8e9616 */
[----:B------:R-:W-:Y:S01]  /*67e0*/  IMAD.MOV.U32 R50, RZ, RZ, R161 ;  /* 0x000000ffff327224 */ /* 0x000fe200078e00a1 */
[----:B------:R-:W-:Y:S01]  /*67f0*/  SHF.R.U32.HI R25, RZ, 0x18, R18 ;  /* 0x00000018ff197819 */ /* 0x000fe20000011612 */
[----:B----4-:R-:W-:Y:S01]  /*6800*/  HMMA.16816.F32.BF16 R160, R8, R36, R32 ;  /* 0x0000002408a0723c */ /* 0x010fe20000041820 */
[----:B------:R-:W-:Y:S01]  /*6810*/  IMAD.MOV.U32 R51, RZ, RZ, R44 ;  /* 0x000000ffff337224 */ /* 0x000fe200078e002c */
[----:B------:R-:W-:Y:S01]  /*6820*/  SHF.R.U32.HI R44, RZ, 0x10, R18 ;  /* 0x00000010ff2c7819 */ /* 0x000fe20000011612 */
[----:B------:R-:W-:Y:S01]  /*6830*/  IMAD.MOV.U32 R49, RZ, RZ, R183 ;  /* 0x000000ffff317224 */ /* 0x000fe200078e00b7 */
[----:B------:R-:W-:Y:S01]  /*6840*/  ISETP.LE.U32.AND P2, PT, R26, UR16, PT ;  /* 0x000000101a007c0c */ /* 0x000fe2000bf43070 */
[----:B------:R-:W-:Y:S01]  /*6850*/  IMAD.MOV.U32 R67, RZ, RZ, R60 ;  /* 0x000000ffff437224 */ /* 0x000fe200078e003c */
[----:B------:R-:W-:Y:S01]  /*6860*/  ISETP.LE.U32.AND P5, PT, R25, UR16, PT ;  /* 0x0000001019007c0c */ /* 0x000fe2000bfa3070 */
[----:B------:R-:W-:Y:S01]  /*6870*/  IMAD.MOV.U32 R34, RZ, RZ, R155 ;  /* 0x000000ffff227224 */ /* 0x000fe200078e009b */
[----:B------:R-:W-:Y:S01]  /*6880*/  LOP3.LUT R32, R5, UR14, R74, 0x96, !PT ;  /* 0x0000000e05207c12 */ /* 0x000fe2000f8e964a */
[----:B------:R-:W-:Y:S01]  /*6890*/  IMAD.MOV.U32 R35, RZ, RZ, R153 ;  /* 0x000000ffff237224 */ /* 0x000fe200078e0099 */
[----:B------:R-:W-:Y:S01]  /*68a0*/  LOP3.LUT R33, R21, UR10, R4, 0x96, !PT ;  /* 0x0000000a15217c12 */ /* 0x000fe2000f8e9604 */
[----:B------:R-:W-:Y:S01]  /*68b0*/  IMAD.WIDE.U32 R4, R23, -0x2daee0ad, RZ ;  /* 0xd2511f5317047825 */ /* 0x000fe200078e00ff */
[----:B------:R-:W-:-:S03]  /*68c0*/  LOP3.LUT R21, R19, UR4, R92, 0x96, !PT ;  /* 0x0000000413157c12 */ /* 0x000fc6000f8e965c */
[----:B------:R-:W-:Y:S01]  /*68d0*/  IMAD.WIDE.U32 R22, R2, -0x2daee0ad, RZ ;  /* 0xd2511f5302167825 */ /* 0x000fe200078e00ff */
[----:B------:R-:W-:Y:S01]  /*68e0*/  LOP3.LUT R5, R5, UR8, R20, 0x96, !PT ;  /* 0x0000000805057c12 */ /* 0x000fe2000f8e9614 */
[----:B------:R-:W-:Y:S02]  /*68f0*/  HMMA.16816.F32.BF16 R152, R8, R38, R28 ;  /* 0x000000260898723c */ /* 0x000fe4000004181c */
[----:B------:R-:W-:Y:S02]  /*6900*/  @!P2 HFMA2.BF16_V2 R134, -RZ.H0_H0, RZ.H0_H0, -R219.H0_H0 ;  /* 0x200000ffff86a231 */ /* 0x000fe400003409db */
[----:B------:R-:W-:Y:S01]  /*6910*/  IMAD.MOV.U32 R37, RZ, RZ, R70 ;  /* 0x000000ffff257224 */ /* 0x000fe200078e0046 */
[----:B------:R-:W-:Y:S01]  /*6920*/  LOP3.LUT R2, R23, UR6, R4, 0x96, !PT ;  /* 0x0000000617027c12 */ /* 0x000fe2000f8e9604 */
[----:B------:R-:W-:Y:S01]  /*6930*/  IMAD.WIDE.U32 R18, R5, -0x326172a9, RZ ;  /* 0xcd9e8d5705127825 */ /* 0x000fe200078e00ff */
[----:B------:R-:W-:-:S03]  /*6940*/  @!P2 PRMT R219, R134, 0x5410, RZ ;  /* 0x0000541086dba816 */ /* 0x000fc600000000ff */
[----:B------:R-:W-:Y:S01]  /*6950*/  IMAD.WIDE.U32 R4, R2, -0x326172a9, RZ ;  /* 0xcd9e8d5702047825 */ /* 0x000fe200078e00ff */
[----:B------:R-:W-:Y:S02]  /*6960*/  LOP3.LUT R2, R19, UR7, R24, 0x96, !PT ;  /* 0x0000000713027c12 */ /* 0x000fe4000f8e9618 */
[----:B------:R-:W-:Y:S01]  /*6970*/  LOP3.LUT R29, R16, 0xff, RZ, 0xc0, !PT ;  /* 0x000000ff101d7812 */ /* 0x000fe200078ec0ff */
[----:B------:R-:W-:Y:S01]  /*6980*/  IMAD.MOV.U32 R70, RZ, RZ, R71 ;  /* 0x000000ffff467224 */ /* 0x000fe200078e0047 */
[----:B------:R-:W-:Y:S01]  /*6990*/  LOP3.LUT R18, R5, UR21, R18, 0x96, !PT ;  /* 0x0000001505127c12 */ /* 0x000fe2000f8e9612 */
[----:B------:R-:W-:Y:S01]  /*69a0*/  IMAD.MOV.U32 R71, RZ, RZ, R99 ;  /* 0x000000ffff477224 */ /* 0x000fe200078e0063 */
[C---:B------:R-:W-:Y:S02]  /*69b0*/  LOP3.LUT R23, R4.reuse, 0xff, RZ, 0xc0, !PT ;  /* 0x000000ff04177812 */ /* 0x040fe400078ec0ff */
[----:B------:R-:W-:Y:S02]  /*69c0*/  LOP3.LUT R28, R4, 0xffff, RZ, 0xc0, !PT ;  /* 0x0000ffff041c7812 */ /* 0x000fe400078ec0ff */
[----:B------:R-:W-:-:S02]  /*69d0*/  SHF.R.U32.HI R27, RZ, 0x10, R4 ;  /* 0x00000010ff1b7819 */ /* 0x000fc40000011604 */
[----:B------:R-:W-:Y:S01]  /*69e0*/  SHF.R.U32.HI R24, RZ, 0x18, R4 ;  /* 0x00000018ff187819 */ /* 0x000fe20000011604 */
[----:B------:R-:W-:Y:S01]  /*69f0*/  IMAD.WIDE.U32 R4, R2, -0x2daee0ad, RZ ;  /* 0xd2511f5302047825 */ /* 0x000fe200078e00ff */
[----:B------:R-:W-:-:S03]  /*6a00*/  SHF.R.U32.HI R39, RZ, 0x10, R16 ;  /* 0x00000010ff277819 */ /* 0x000fc60000011610 */
[----:B------:R-:W-:Y:S01]  /*6a10*/  FFMA.FTZ R16, R110, UR29, -R6 ;  /* 0x0000001d6e107c23 */ /* 0x000fe20008010806 */
[----:B------:R-:W-:Y:S02]  /*6a20*/  ISETP.LE.U32.AND P3, PT, R23, UR16, PT ;  /* 0x0000001017007c0c */ /* 0x000fe4000bf63070 */
[C---:B------:R-:W-:Y:S01]  /*6a30*/  LOP3.LUT R38, R4.reuse, 0xff, RZ, 0xc0, !PT ;  /* 0x000000ff04267812 */ /* 0x040fe200078ec0ff */
[----:B------:R1:W-:Y:S01]  /*6a40*/  MUFU.EX2 R74, R16 ;  /* 0x00000010004a7308 */ /* 0x0003e20000000800 */
[----:B------:R-:W-:Y:S02]  /*6a50*/  LOP3.LUT R46, R4, 0xffff, RZ, 0xc0, !PT ;  /* 0x0000ffff042e7812 */ /* 0x000fe400078ec0ff */
[--C-:B------:R-:W-:Y:S02]  /*6a60*/  SHF.R.U32.HI R43, RZ, 0x10, R4.reuse ;  /* 0x00000010ff2b7819 */ /* 0x100fe40000011604 */
[----:B------:R-:W-:Y:S01]  /*6a70*/  SHF.R.U32.HI R42, RZ, 0x18, R4 ;  /* 0x00000018ff2a7819 */ /* 0x000fe20000011604 */
[----:B------:R-:W-:Y:S01]  /*6a80*/  FFMA.FTZ R4, R100, UR29, -R6 ;  /* 0x0000001d64047c23 */ /* 0x000fe20008010806 */
[----:B------:R-:W-:Y:S01]  /*6a90*/  LOP3.LUT R2, R5, UR4, R22, 0x96, !PT ;  /* 0x0000000405027c12 */ /* 0x000fe2000f8e9616 */
[----:B------:R-:W-:Y:S01]  /*6aa0*/  IMAD.WIDE.U32 R22, R33, -0x326172a9, RZ ;  /* 0xcd9e8d5721167825 */ /* 0x000fe200078e00ff */
[----:B------:R-:W-:Y:S01]  /*6ab0*/  LOP3.LUT R5, R18, 0xff, RZ, 0xc0, !PT ;  /* 0x000000ff12057812 */ /* 0x000fe200078ec0ff */
[----:B------:R2:W3:Y:S01]  /*6ac0*/  MUFU.EX2 R62, R4 ;  /* 0x00000004003e7308 */ /* 0x0004e20000000800 */
[----:B------:R-:W-:-:S02]  /*6ad0*/  ISETP.LE.U32.AND P6, PT, R24, UR16, PT ;  /* 0x0000001018007c0c */ /* 0x000fc4000bfc3070 */
[----:B------:R-:W-:Y:S02]  /*6ae0*/  ISETP.LE.U32.AND P1, PT, R5, UR16, PT ;  /* 0x0000001005007c0c */ /* 0x000fe4000bf23070 */
[----:B------:R-:W-:Y:S01]  /*6af0*/  LOP3.LUT R19, R17, UR21, R96, 0x96, !PT ;  /* 0x0000001511137c12 */ /* 0x000fe2000f8e9660 */
[----:B-1----:R-:W-:-:S04]  /*6b00*/  FFMA.FTZ R16, R108, UR29, -R0 ;  /* 0x0000001d6c107c23 */ /* 0x002fc80008010800 */
[----:B------:R1:W-:Y:S01]  /*6b10*/  MUFU.EX2 R96, R16 ;  /* 0x0000001000607308 */ /* 0x0003e20000000800 */
[----:B--2---:R-:W-:Y:S02]  /*6b20*/  LOP3.LUT R4, R18, 0xffff, RZ, 0xc0, !PT ;  /* 0x0000ffff12047812 */ /* 0x004fe400078ec0ff */
[----:B---3--:R-:W-:Y:S02]  /*6b30*/  F2FP.BF16.F32.PACK_AB R5, R62, R74 ;  /* 0x0000004a3e05723e */ /* 0x008fe400000010ff */
[----:B------:R-:W-:Y:S02]  /*6b40*/  SHF.R.U32.HI R4, RZ, 0x8, R4 ;  /* 0x00000008ff047819 */ /* 0x000fe40000011604 */
[C---:B------:R-:W-:Y:S02]  /*6b50*/  PRMT R179, R5.reuse, 0x7610, R179 ;  /* 0x0000761005b37816 */ /* 0x040fe400000000b3 */
[----:B------:R-:W-:Y:S02]  /*6b60*/  LOP3.LUT R4, R4, 0xffff, RZ, 0xc0, !PT ;  /* 0x0000ffff04047812 */ /* 0x000fe400078ec0ff */
[----:B------:R-:W-:Y:S01]  /*6b70*/  PRMT R178, R5, 0x7632, R178 ;  /* 0x0000763205b27816 */ /* 0x000fe200000000b2 */
[----:B------:R-:W-:Y:S01]  /*6b80*/  @!P1 HFMA2.BF16_V2 R100, -RZ.H0_H0, RZ.H0_H0, -R179.H0_H0 ;  /* 0x200000ffff649231 */ /* 0x000fe200003409b3 */
[----:B------:R-:W-:Y:S01]  /*6b90*/  ISETP.LE.U32.AND P4, PT, R4, UR16, PT ;  /* 0x0000001004007c0c */ /* 0x000fe2000bf83070 */
[----:B------:R-:W-:Y:S01]  /*6ba0*/  FFMA.FTZ R4, R111, UR29, -R0 ;  /* 0x0000001d6f047c23 */ /* 0x000fe20008010800 */
[----:B------:R-:W-:Y:S01]  /*6bb0*/  PRMT R47, R179, 0x5410, R178 ;  /* 0x00005410b32f7816 */ /* 0x000fe200000000b2 */
[----:B-1----:R-:W-:Y:S01]  /*6bc0*/  IMAD.WIDE.U32 R16, R32, -0x326172a9, RZ ;  /* 0xcd9e8d5720107825 */ /* 0x002fe200078e00ff */
[----:B------:R-:W-:Y:S01]  /*6bd0*/  @!P1 PRMT R179, R100, 0x5410, RZ ;  /* 0x0000541064b39816 */ /* 0x000fe200000000ff */
[----:B------:R1:W2:Y:S02]  /*6be0*/  MUFU.EX2 R92, R4 ;  /* 0x00000004005c7308 */ /* 0x0002a40000000800 */
[----:B-1----:R-:W-:-:S06]  /*6bf0*/  FFMA.FTZ R4, R101, UR29, -R0 ;  /* 0x0000001d65047c23 */ /* 0x002fcc0008010800 */
[----:B------:R-:W-:Y:S02]  /*6c00*/  @!P4 HFMA2.BF16_V2 R101, -RZ.H0_H0, RZ.H0_H0, -R178.H0_H0 ;  /* 0x200000ffff65c231 */ /* 0x000fe400003409b2 */
[----:B--2---:R-:W-:Y:S01]  /*6c10*/  IMAD.MOV.U32 R73, RZ, RZ, R92 ;  /* 0x000000ffff497224 */ /* 0x004fe200078e005c */
[----:B------:R1:W2:Y:S02]  /*6c20*/  MUFU.EX2 R57, R4 ;  /* 0x0000000400397308 */ /* 0x0002a40000000800 */
[----:B------:R-:W-:Y:S02]  /*6c30*/  @!P4 PRMT R178, R101, 0x5410, RZ ;  /* 0x0000541065b2c816 */ /* 0x000fe400000000ff */
[--C-:B-1----:R-:W-:Y:S02]  /*6c40*/  SHF.R.U32.HI R4, RZ, 0x18, R18.reuse ;  /* 0x00000018ff047819 */ /* 0x102fe40000011612 */
[----:B--2---:R-:W-:Y:S01]  /*6c50*/  F2FP.BF16.F32.PACK_AB R5, R57, R92 ;  /* 0x0000005c3905723e */ /* 0x004fe200000010ff */
[----:B------:R-:W-:Y:S01]  /*6c60*/  IMAD.MOV.U32 R92, RZ, RZ, R51 ;  /* 0x000000ffff5c7224 */ /* 0x000fe200078e0033 */
[----:B------:R-:W-:Y:S01]  /*6c70*/  ISETP.LE.U32.AND P1, PT, R4, UR16, PT ;  /* 0x0000001004007c0c */ /* 0x000fe2000bf23070 */
[----:B------:R-:W-:Y:S01]  /*6c80*/  IMAD.MOV.U32 R51, RZ, RZ, R53 ;  /* 0x000000ffff337224 */ /* 0x000fe200078e0035 */
[----:B------:R-:W-:-:S02]  /*6c90*/  SHF.R.U32.HI R4, RZ, 0x10, R18 ;  /* 0x00000010ff047819 */ /* 0x000fc40000011612 */
[C---:B------:R-:W-:Y:S02]  /*6ca0*/  PRMT R177, R5.reuse, 0x7632, R177 ;  /* 0x0000763205b17816 */ /* 0x040fe400000000b1 */
[----:B------:R-:W-:Y:S02]  /*6cb0*/  LOP3.LUT R4, R4, 0xff, RZ, 0xc0, !PT ;  /* 0x000000ff04047812 */ /* 0x000fe400078ec0ff */
[----:B------:R-:W-:Y:S02]  /*6cc0*/  PRMT R176, R5, 0x7610, R176 ;  /* 0x0000761005b07816 */ /* 0x000fe400000000b0 */
[----:B------:R-:W-:Y:S01]  /*6cd0*/  ISETP.LE.U32.AND P4, PT, R4, UR16, PT ;  /* 0x0000001004007c0c */ /* 0x000fe2000bf83070 */
[--C-:B------:R-:W-:Y:S01]  /*6ce0*/  FFMA.FTZ R4, R102, UR29, -R6.reuse ;  /* 0x0000001d66047c23 */ /* 0x100fe20008010806 */
[----:B------:R-:W-:Y:S01]  /*6cf0*/  PRMT R56, R176, 0x5410, R177 ;  /* 0x00005410b0387816 */ /* 0x000fe200000000b1 */
[----:B------:R-:W-:Y:S02]  /*6d00*/  @!P1 HFMA2.BF16_V2 R102, -RZ.H0_H0, RZ.H0_H0, -R177.H0_H0 ;  /* 0x200000ffff669231 */ /* 0x000fe400003409b1 */
[----:B------:R1:W-:Y:S03]  /*6d10*/  MUFU.EX2 R63, R4 ;  /* 0x00000004003f7308 */ /* 0x0003e60000000800 */
[----:B------:R-:W-:Y:S01]  /*6d20*/  @!P1 PRMT R177, R102, 0x5410, RZ ;  /* 0x0000541066b19816 */ /* 0x000fe200000000ff */
[----:B-1----:R-:W-:-:S04]  /*6d30*/  FFMA.FTZ R4, R103, UR29, -R6 ;  /* 0x0000001d67047c23 */ /* 0x002fc80008010806 */
[----:B------:R-:W-:Y:S01]  /*6d40*/  @!P4 HFMA2.BF16_V2 R103, -RZ.H0_H0, RZ.H0_H0, -R176.H0_H0 ;  /* 0x200000ffff67c231 */ /* 0x000fe200003409b0 */
[----:B------:R1:W2:Y:S04]  /*6d50*/  MUFU.EX2 R183, R4 ;  /* 0x0000000400b77308 */ /* 0x0002a80000000800 */
[----:B------:R-:W-:Y:S01]  /*6d60*/  @!P4 PRMT R176, R103, 0x5410, RZ ;  /* 0x0000541067b0c816 */ /* 0x000fe200000000ff */
[----:B------:R-:W-:Y:S01]  /*6d70*/  IMAD.MOV.U32 R103, RZ, RZ, R34 ;  /* 0x000000ffff677224 */ /* 0x000fe200078e0022 */
[----:B-1----:R-:W-:Y:S02]  /*6d80*/  LOP3.LUT R4, R27, 0xff, RZ, 0xc0, !PT ;  /* 0x000000ff1b047812 */ /* 0x002fe400078ec0ff */
[----:B--2---:R-:W-:Y:S01]  /*6d90*/  F2FP.BF16.F32.PACK_AB R5, R183, R63 ;  /* 0x0000003fb705723e */ /* 0x004fe200000010ff */
[----:B------:R-:W-:Y:S01]  /*6da0*/  LDSM.16.MT88.4 R24, [R193+0x1c800] ;  /* 0x01c80000c118783b */ /* 0x000fe20000004200 */
[----:B------:R-:W-:-:S02]  /*6db0*/  ISETP.LE.U32.AND P1, PT, R4, UR16, PT ;  /* 0x0000001004007c0c */ /* 0x000fc4000bf23070 */
[----:B------:R-:W-:Y:S02]  /*6dc0*/  SHF.R.U32.HI R4, RZ, 0x8, R28 ;  /* 0x00000008ff047819 */ /* 0x000fe4000001161c */
[C---:B------:R-:W-:Y:S02]  /*6dd0*/  PRMT R175, R5.reuse, 0x7610, R175 ;  /* 0x0000761005af7816 */ /* 0x040fe400000000af */
[----:B------:R-:W-:Y:S02]  /*6de0*/  LOP3.LUT R4, R4, 0xffff, RZ, 0xc0, !PT ;  /* 0x0000ffff04047812 */ /* 0x000fe400078ec0ff */
[----:B------:R-:W-:Y:S02]  /*6df0*/  PRMT R174, R5, 0x7632, R174 ;  /* 0x0000763205ae7816 */ /* 0x000fe400000000ae */
[----:B------:R-:W-:Y:S01]  /*6e00*/  ISETP.LE.U32.AND P4, PT, R4, UR16, PT ;  /* 0x0000001004007c0c */ /* 0x000fe2000bf83070 */
[----:B------:R-:W-:Y:S01]  /*6e10*/  FFMA.FTZ R4, R104, UR29, -R0 ;  /* 0x0000001d68047c23 */ /* 0x000fe20008010800 */
[----:B------:R-:W-:Y:S01]  /*6e20*/  @!P3 HFMA2.BF16_V2 R104, -RZ.H0_H0, RZ.H0_H0, -R175.H0_H0 ;  /* 0x200000ffff68b231 */ /* 0x000fe200003409af */
[----:B------:R-:W-:-:S02]  /*6e30*/  PRMT R55, R175, 0x5410, R174 ;  /* 0x00005410af377816 */ /* 0x000fc400000000ae */
[----:B------:R1:W-:Y:S02]  /*6e40*/  MUFU.EX2 R60, R4 ;  /* 0x00000004003c7308 */ /* 0x0003e40000000800 */
[----:B------:R-:W-:Y:S01]  /*6e50*/  @!P3 PRMT R175, R104, 0x5410, RZ ;  /* 0x0000541068afb816 */ /* 0x000fe200000000ff */
[----:B-1----:R-:W-:-:S05]  /*6e60*/  FFMA.FTZ R4, R105, UR29, -R0 ;  /* 0x0000001d69047c23 */ /* 0x002fca0008010800 */
[----:B------:R-:W-:Y:S01]  /*6e70*/  @!P4 HFMA2.BF16_V2 R105, -RZ.H0_H0, RZ.H0_H0, -R174.H0_H0 ;  /* 0x200000ffff69c231 */ /* 0x000fe200003409ae */
[----:B------:R1:W2:Y:S04]  /*6e80*/  MUFU.EX2 R36, R4 ;  /* 0x0000000400247308 */ /* 0x0002a80000000800 */
[----:B------:R-:W-:Y:S01]  /*6e90*/  @!P4 PRMT R174, R105, 0x5410, RZ ;  /* 0x0000541069aec816 */ /* 0x000fe200000000ff */
[----:B------:R-:W-:Y:S01]  /*6ea0*/  IMAD.MOV.U32 R105, RZ, RZ, R120 ;  /* 0x000000ffff697224 */ /* 0x000fe200078e0078 */
[----:B-1----:R-:W-:Y:S01]  /*6eb0*/  SHF.R.U32.HI R4, RZ, 0x10, R21 ;  /* 0x00000010ff047819 */ /* 0x002fe20000011615 */
[----:B--2---:R-:W-:Y:S02]  /*6ec0*/  IMAD.MOV.U32 R104, RZ, RZ, R36 ;  /* 0x000000ffff687224 */ /* 0x004fe400078e0024 */
[----:B------:R-:W-:Y:S01]  /*6ed0*/  IMAD.MOV.U32 R36, RZ, RZ, R54 ;  /* 0x000000ffff247224 */ /* 0x000fe200078e0036 */
[----:B------:R-:W-:-:S02]  /*6ee0*/  LOP3.LUT R4, R4, 0xff, RZ, 0xc0, !PT ;  /* 0x000000ff04047812 */ /* 0x000fc400078ec0ff */
[----:B------:R-:W-:Y:S01]  /*6ef0*/  F2FP.BF16.F32.PACK_AB R5, R104, R60 ;  /* 0x0000003c6805723e */ /* 0x000fe200000010ff */
[----:B------:R-:W-:Y:S01]  /*6f00*/  IMAD.MOV.U32 R100, RZ, RZ, R36 ;  /* 0x000000ffff647224 */ /* 0x000fe200078e0024 */
[----:B------:R-:W-:Y:S01]  /*6f10*/  ISETP.LE.U32.AND P3, PT, R4, UR16, PT ;  /* 0x0000001004007c0c */ /* 0x000fe2000bf63070 */
[----:B------:R-:W-:Y:S01]  /*6f20*/  FFMA.FTZ R4, R106, UR29, -R6 ;  /* 0x0000001d6a047c23 */ /* 0x000fe20008010806 */
[C---:B------:R-:W-:Y:S02]  /*6f30*/  PRMT R173, R5.reuse, 0x7632, R173 ;  /* 0x0000763205ad7816 */ /* 0x040fe400000000ad */
[----:B------:R-:W-:Y:S01]  /*6f40*/  PRMT R172, R5, 0x7610, R172 ;  /* 0x0000761005ac7816 */ /* 0x000fe200000000ac */
[----:B------:R1:W-:Y:S01]  /*6f50*/  MUFU.EX2 R99, R4 ;  /* 0x0000000400637308 */ /* 0x0003e20000000800 */
[----:B------:R-:W-:Y:S01]  /*6f60*/  LOP3.LUT R5, R2, 0xff, RZ, 0xc0, !PT ;  /* 0x000000ff02057812 */ /* 0x000fe200078ec0ff */
[----:B------:R-:W-:Y:S01]  /*6f70*/  @!P6 HFMA2.BF16_V2 R106, -RZ.H0_H0, RZ.H0_H0, -R173.H0_H0 ;  /* 0x200000ffff6ae231 */ /* 0x000fe200003409ad */
[----:B------:R-:W-:-:S02]  /*6f80*/  PRMT R54, R172, 0x5410, R173 ;  /* 0x00005410ac367816 */ /* 0x000fc400000000ad */
[----:B------:R-:W-:Y:S02]  /*6f90*/  ISETP.LE.U32.AND P4, PT, R5, UR16, PT ;  /* 0x0000001005007c0c */ /* 0x000fe4000bf83070 */
[----:B------:R-:W-:Y:S01]  /*6fa0*/  @!P6 PRMT R173, R106, 0x5410, RZ ;  /* 0x000054106aade816 */ /* 0x000fe200000000ff */
[----:B------:R-:W-:Y:S02]  /*6fb0*/  IMAD.MOV.U32 R106, RZ, RZ, R35 ;  /* 0x000000ffff6a7224 */ /* 0x000fe400078e0023 */
[----:B------:R-:W-:-:S05]  /*6fc0*/  @!P3 HFMA2.BF16_V2 R113, -RZ.H0_H0, RZ.H0_H0, -R230.H0_H0 ;  /* 0x200000ffff71b231 */ /* 0x000fca00003409e6 */
[----:B------:R-:W-:Y:S01]  /*6fd0*/  @!P3 PRMT R230, R113, 0x5410, RZ ;  /* 0x0000541071e6b816 */ /* 0x000fe200000000ff */
[----:B------:R-:W-:Y:S02]  /*6fe0*/  IMAD.MOV.U32 R113, RZ, RZ, R59 ;  /* 0x000000ffff717224 */ /* 0x000fe400078e003b */
[----:B-1----:R-:W-:Y:S01]  /*6ff0*/  FFMA.FTZ R4, R107, UR29, -R6 ;  /* 0x0000001d6b047c23 */ /* 0x002fe20008010806 */
[----:B------:R-:W-:Y:S02]  /*7000*/  @!P1 HFMA2.BF16_V2 R107, -RZ.H0_H0, RZ.H0_H0, -R172.H0_H0 ;  /* 0x200000ffff6b9231 */ /* 0x000fe400003409ac */
[----:B------:R-:W-:Y:S01]  /*7010*/  IMAD.MOV.U32 R59, RZ, RZ, R181 ;  /* 0x000000ffff3b7224 */ /* 0x000fe200078e00b5 */
[----:B------:R1:W2:Y:S02]  /*7020*/  MUFU.EX2 R101, R4 ;  /* 0x0000000400657308 */ /* 0x0002a40000000800 */
[----:B------:R-:W-:Y:S01]  /*7030*/  @!P1 PRMT R172, R107, 0x5410, RZ ;  /* 0x000054106bac9816 */ /* 0x000fe200000000ff */
[----:B------:R-:W-:Y:S01]  /*7040*/  IMAD.MOV.U32 R107, RZ, RZ, R123 ;  /* 0x000000ffff6b7224 */ /* 0x000fe200078e007b */
[----:B-1----:R-:W-:-:S02]  /*7050*/  LOP3.LUT R4, R2, 0xffff, RZ, 0xc0, !PT ;  /* 0x0000ffff02047812 */ /* 0x002fc400078ec0ff */
[----:B--2---:R-:W-:Y:S02]  /*7060*/  F2FP.BF16.F32.PACK_AB R5, R101, R99 ;  /* 0x000000636505723e */ /* 0x004fe400000010ff */
[----:B------:R-:W-:Y:S02]  /*7070*/  SHF.R.U32.HI R4, RZ, 0x8, R4 ;  /* 0x00000008ff047819 */ /* 0x000fe40000011604 */
[C---:B------:R-:W-:Y:S02]  /*7080*/  PRMT R171, R5.reuse, 0x7610, R171 ;  /* 0x0000761005ab7816 */ /* 0x040fe400000000ab */
[----:B------:R-:W-:Y:S02]  /*7090*/  LOP3.LUT R4, R4, 0xffff, RZ, 0xc0, !PT ;  /* 0x0000ffff04047812 */ /* 0x000fe400078ec0ff */
[----:B------:R-:W-:Y:S01]  /*70a0*/  PRMT R170, R5, 0x7632, R170 ;  /* 0x0000763205aa7816 */ /* 0x000fe200000000aa */
[----:B------:R-:W-:Y:S01]  /*70b0*/  @!P4 HFMA2.BF16_V2 R108, -RZ.H0_H0, RZ.H0_H0, -R171.H0_H0 ;  /* 0x200000ffff6cc231 */ /* 0x000fe200003409ab */
[----:B------:R-:W-:Y:S01]  /*70c0*/  ISETP.LE.U32.AND P6, PT, R4, UR16, PT ;  /* 0x0000001004007c0c */ /* 0x000fe2000bfc3070 */
[----:B------:R-:W-:Y:S01]  /*70d0*/  FFMA.FTZ R4, R109, UR29, -R0 ;  /* 0x0000001d6d047c23 */ /* 0x000fe20008010800 */
[----:B------:R-:W-:-:S02]  /*70e0*/  PRMT R53, R171, 0x5410, R170 ;  /* 0x00005410ab357816 */ /* 0x000fc400000000aa */
[----:B------:R-:W-:Y:S01]  /*70f0*/  @!P4 PRMT R171, R108, 0x5410, RZ ;  /* 0x000054106cabc816 */ /* 0x000fe200000000ff */
[----:B------:R1:W2:Y:S01]  /*7100*/  MUFU.EX2 R102, R4 ;  /* 0x0000000400667308 */ /* 0x0002a20000000800 */
[----:B------:R-:W-:-:S07]  /*7110*/  IMAD.MOV.U32 R108, RZ, RZ, R122 ;  /* 0x000000ffff6c7224 */ /* 0x000fce00078e007a */
[----:B------:R-:W-:-:S05]  /*7120*/  @!P6 HFMA2.BF16_V2 R109, -RZ.H0_H0, RZ.H0_H0, -R170.H0_H0 ;  /* 0x200000ffff6de231 */ /* 0x000fca00003409aa */
[----:B------:R-:W-:Y:S01]  /*7130*/  @!P6 PRMT R170, R109, 0x5410, RZ ;  /* 0x000054106daae816 */ /* 0x000fe200000000ff */
[----:B------:R-:W-:Y:S01]  /*7140*/  IMAD.MOV.U32 R109, RZ, RZ, R52 ;  /* 0x000000ffff6d7224 */ /* 0x000fe200078e0034 */
[--C-:B-1----:R-:W-:Y:S02]  /*7150*/  SHF.R.U32.HI R4, RZ, 0x18, R2.reuse ;  /* 0x00000018ff047819 */ /* 0x102fe40000011602 */
[----:B------:R-:W-:Y:S02]  /*7160*/  SHF.R.U32.HI R2, RZ, 0x10, R2 ;  /* 0x00000010ff027819 */ /* 0x000fe40000011602 */
[----:B------:R-:W-:Y:S02]  /*7170*/  ISETP.LE.U32.AND P1, PT, R4, UR16, PT ;  /* 0x0000001004007c0c */ /* 0x000fe4000bf23070 */
[----:B------:R-:W-:Y:S02]  /*7180*/  LOP3.LUT R2, R2, 0xff, RZ, 0xc0, !PT ;  /* 0x000000ff02027812 */ /* 0x000fe400078ec0ff */
[----:B------:R-:W-:Y:S01]  /*7190*/  LOP3.LUT R4, R17, UR11, R72, 0x96, !PT ;  /* 0x0000000b11047c12 */ /* 0x000fe2000f8e9648 */
[----:B------:R-:W-:Y:S01]  /*71a0*/  IMAD.MOV.U32 R72, RZ, RZ, R121 ;  /* 0x000000ffff487224 */ /* 0x000fe200078e0079 */
[----:B------:R-:W-:-:S02]  /*71b0*/  ISETP.LE.U32.AND P4, PT, R2, UR16, PT ;  /* 0x0000001002007c0c */ /* 0x000fc4000bf83070 */
[----:B------:R-:W-:Y:S01]  /*71c0*/  LOP3.LUT R2, R21, 0xff, RZ, 0xc0, !PT ;  /* 0x000000ff15027812 */ /* 0x000fe200078ec0ff */
[----:B------:R-:W-:Y:S01]  /*71d0*/  IMAD.WIDE.U32 R4, R4, -0x2daee0ad, RZ ;  /* 0xd2511f5304047825 */ /* 0x000fe200078e00ff */
[----:B--2---:R-:W-:Y:S02]  /*71e0*/  F2FP.BF16.F32.PACK_AB R17, R102, R96 ;  /* 0x000000606611723e */ /* 0x004fe400000010ff */
[----:B------:R-:W-:Y:S02]  /*71f0*/  ISETP.LE.U32.AND P6, PT, R2, UR16, PT ;  /* 0x0000001002007c0c */ /* 0x000fe4000bfc3070 */
[C---:B------:R-:W-:Y:S02]  /*7200*/  PRMT R169, R17.reuse, 0x7632, R169 ;  /* 0x0000763211a97816 */ /* 0x040fe400000000a9 */
[----:B------:R-:W-:Y:S02]  /*7210*/  PRMT R168, R17, 0x7610, R168 ;  /* 0x0000761011a87816 */ /* 0x000fe400000000a8 */
[----:B------:R-:W-:Y:S01]  /*7220*/  SHF.R.U32.HI R2, RZ, 0x18, R21 ;  /* 0x00000018ff027819 */ /* 0x000fe20000011615 */
[----:B------:R-:W-:Y:S01]  /*7230*/  @!P1 HFMA2.BF16_V2 R110, -RZ.H0_H0, RZ.H0_H0, -R169.H0_H0 ;  /* 0x200000ffff6e9231 */ /* 0x000fe200003409a9 */
[----:B------:R-:W-:Y:S01]  /*7240*/  LOP3.LUT R18, R5, UR8, R20, 0x96, !PT ;  /* 0x0000000805127c12 */ /* 0x000fe2000f8e9614 */
[----:B------:R-:W-:Y:S01]  /*7250*/  @!P4 HFMA2.BF16_V2 R111, -RZ.H0_H0, RZ.H0_H0, -R168.H0_H0 ;  /* 0x200000ffff6fc231 */ /* 0x000fe200003409a8 */
[----:B------:R-:W-:-:S02]  /*7260*/  LOP3.LUT R5, R23, UR9, R16, 0x96, !PT ;  /* 0x0000000917057c12 */ /* 0x000fc4000f8e9610 */
[----:B------:R-:W-:Y:S01]  /*7270*/  PRMT R52, R168, 0x5410, R169 ;  /* 0x00005410a8347816 */ /* 0x000fe200000000a9 */
[----:B------:R-:W-:Y:S01]  /*7280*/  @!P6 HFMA2.BF16_V2 R115, -RZ.H0_H0, RZ.H0_H0, -R231.H0_H0 ;  /* 0x200000ffff73e231 */ /* 0x000fe200003409e7 */
[----:B------:R-:W-:Y:S01]  /*7290*/  @!P1 PRMT R169, R110, 0x5410, RZ ;  /* 0x000054106ea99816 */ /* 0x000fe200000000ff */
[----:B------:R-:W-:Y:S01]  /*72a0*/  IMAD.WIDE.U32 R16, R18, -0x326172a9, RZ ;  /* 0xcd9e8d5712107825 */ /* 0x000fe200078e00ff */
[----:B------:R-:W-:Y:S02]  /*72b0*/  ISETP.LE.U32.AND P1, PT, R2, UR16, PT ;  /* 0x0000001002007c0c */ /* 0x000fe4000bf23070 */
[----:B------:R-:W-:Y:S01]  /*72c0*/  @!P6 PRMT R231, R115, 0x5410, RZ ;  /* 0x0000541073e7e816 */ /* 0x000fe200000000ff */
[----:B------:R-:W-:Y:S01]  /*72d0*/  IMAD.MOV.U32 R110, RZ, RZ, R37 ;  /* 0x000000ffff6e7224 */ /* 0x000fe200078e0025 */
[----:B------:R-:W-:Y:S01]  /*72e0*/  ISETP.LE.U32.AND P6, PT, R29, UR16, PT ;  /* 0x000000101d007c0c */ /* 0x000fe2000bfc3070 */
[----:B------:R-:W-:Y:S01]  /*72f0*/  IMAD.MOV.U32 R115, RZ, RZ, R118 ;  /* 0x000000ffff737224 */ /* 0x000fe200078e0076 */
[----:B------:R-:W1:Y:S01]  /*7300*/  LDSM.16.MT88.4 R28, [R193+0x1c000] ;  /* 0x01c00000c11c783b */ /* 0x000e620000004200 */
[----:B------:R-:W-:Y:S01]  /*7310*/  LOP3.LUT R2, R21, 0xffff, RZ, 0xc0, !PT ;  /* 0x0000ffff15027812 */ /* 0x000fe200078ec0ff */
[----:B------:R-:W-:Y:S01]  /*7320*/  IMAD.WIDE.U32 R20, R5, -0x2daee0ad, RZ ;  /* 0xd2511f5305147825 */ /* 0x000fe200078e00ff */
[----:B------:R-:W-:-:S02]  /*7330*/  @!P4 PRMT R168, R111, 0x5410, RZ ;  /* 0x000054106fa8c816 */ /* 0x000fc400000000ff */
[----:B------:R-:W-:Y:S01]  /*7340*/  SHF.R.U32.HI R2, RZ, 0x8, R2 ;  /* 0x00000008ff027819 */ /* 0x000fe20000011602 */
[----:B------:R-:W-:Y:S01]  /*7350*/  IMAD.MOV.U32 R111, RZ, RZ, R119 ;  /* 0x000000ffff6f7224 */ /* 0x000fe200078e0077 */
[----:B------:R-:W-:Y:S01]  /*7360*/  LOP3.LUT R4, R21, UR6, R4, 0x96, !PT ;  /* 0x0000000615047c12 */ /* 0x000fe2000f8e9604 */
[----:B------:R-:W-:Y:S01]  /*7370*/  @!P1 HFMA2.BF16_V2 R112, -RZ.H0_H0, RZ.H0_H0, -R229.H0_H0 ;  /* 0x200000ffff709231 */ /* 0x000fe200003409e5 */
[----:B------:R-:W-:Y:S02]  /*7380*/  LOP3.LUT R2, R2, 0xffff, RZ, 0xc0, !PT ;  /* 0x0000ffff02027812 */ /* 0x000fe400078ec0ff */
[----:B------:R-:W-:Y:S02]  /*7390*/  @!P6 HFMA2.BF16_V2 R127, -RZ.H0_H0, RZ.H0_H0, -R233.H0_H0 ;  /* 0x200000ffff7fe231 */ /* 0x000fe400003409e9 */
[----:B------:R-:W-:Y:S01]  /*73a0*/  IMAD.WIDE.U32 R4, R4, -0x326172a9, RZ ;  /* 0xcd9e8d5704047825 */ /* 0x000fe200078e00ff */
[----:B------:R-:W-:Y:S02]  /*73b0*/  ISETP.LE.U32.AND P4, PT, R2, UR16, PT ;  /* 0x0000001002007c0c */ /* 0x000fe4000bf83070 */
[----:B------:R-:W-:Y:S01]  /*73c0*/  LOP3.LUT R2, R17, UR7, R22, 0x96, !PT ;  /* 0x0000000711027c12 */ /* 0x000fe2000f8e9616 */
[----:B------:R-:W-:Y:S01]  /*73d0*/  USHF.L.U32 UR10, UR24, 0x3, URZ ;  /* 0x00000003180a7899 */ /* 0x000fe2000800063f */
[----:B------:R-:W-:Y:S01]  /*73e0*/  LOP3.LUT R16, R5, UR21, R16, 0x96, !PT ;  /* 0x0000001505107c12 */ /* 0x000fe2000f8e9610 */
[----:B------:R-:W-:Y:S01]  /*73f0*/  ULDC.64 UR6, c[0x0][0x2a8] ;  /* 0x0000aa0000067ab9 */ /* 0x000fe20000000a00 */
[----:B------:R-:W-:-:S02]  /*7400*/  LOP3.LUT R17, R4, 0xffff, RZ, 0xc0, !PT ;  /* 0x0000ffff04117812 */ /* 0x000fc400078ec0ff */
[----:B------:R-:W-:Y:S02]  /*7410*/  LOP3.LUT R36, R4, 0xff, RZ, 0xc0, !PT ;  /* 0x000000ff04247812 */ /* 0x000fe400078ec0ff */
[--C-:B------:R-:W-:Y:S02]  /*7420*/  SHF.R.U32.HI R35, RZ, 0x10, R4.reuse ;  /* 0x00000010ff237819 */ /* 0x100fe40000011604 */
[----:B------:R-:W-:Y:S01]  /*7430*/  SHF.R.U32.HI R37, RZ, 0x18, R4 ;  /* 0x00000018ff257819 */ /* 0x000fe20000011604 */
[----:B------:R-:W-:Y:S01]  /*7440*/  IMAD.WIDE.U32 R4, R2, -0x2daee0ad, RZ ;  /* 0xd2511f5302047825 */ /* 0x000fe200078e00ff */
[----:B------:R-:W-:-:S03]  /*7450*/  @!P1 PRMT R229, R112, 0x5410, RZ ;  /* 0x0000541070e59816 */ /* 0x000fc600000000ff */
[----:B------:R-:W-:Y:S01]  /*7460*/  @!P4 HFMA2.BF16_V2 R114, -RZ.H0_H0, RZ.H0_H0, -R228.H0_H0 ;  /* 0x200000ffff72c231 */ /* 0x000fe200003409e4 */
[----:B------:R-:W-:Y:S01]  /*7470*/  @!P6 PRMT R233, R127, 0x5410, RZ ;  /* 0x000054107fe9e816 */ /* 0x000fe200000000ff */
[----:B------:R-:W-:Y:S01]  /*7480*/  IMAD.MOV.U32 R112, RZ, RZ, R58 ;  /* 0x000000ffff707224 */ /* 0x000fe200078e003a */
[----:B------:R-:W-:Y:S01]  /*7490*/  LOP3.LUT R2, R5, UR4, R20, 0x96, !PT ;  /* 0x0000000405027c12 */ /* 0x000fe2000f8e9614 */
[----:B------:R-:W-:Y:S01]  /*74a0*/  IMAD.MOV.U32 R58, RZ, RZ, R180 ;  /* 0x000000ffff3a7224 */ /* 0x000fe200078e00b4 */
[C---:B------:R-:W-:Y:S02]  /*74b0*/  LOP3.LUT R18, R4.reuse, 0xffff, RZ, 0xc0, !PT ;  /* 0x0000ffff04127812 */ /* 0x040fe400078ec0ff */
[----:B------:R-:W-:Y:S02]  /*74c0*/  LOP3.LUT R34, R4, 0xff, RZ, 0xc0, !PT ;  /* 0x000000ff04227812 */ /* 0x000fe400078ec0ff */
[--C-:B------:R-:W-:Y:S02]  /*74d0*/  SHF.R.U32.HI R33, RZ, 0x10, R4.reuse ;  /* 0x00000010ff217819 */ /* 0x100fe40000011604 */
[----:B------:R-:W-:Y:S01]  /*74e0*/  SHF.R.U32.HI R32, RZ, 0x18, R4 ;  /* 0x00000018ff207819 */ /* 0x000fe20000011604 */
[----:B-1----:R-:W-:Y:S01]  /*74f0*/  HMMA.16816.F32.BF16 R20, R12, R28, RZ ;  /* 0x0000001c0c14723c */ /* 0x002fe200000418ff */
[----:B------:R-:W-:-:S02]  /*7500*/  LOP3.LUT R4, R19, 0xff, RZ, 0xc0, !PT ;  /* 0x000000ff13047812 */ /* 0x000fc400078ec0ff */
[----:B------:R-:W-:Y:S01]  /*7510*/  @!P4 PRMT R228, R114, 0x5410, RZ ;  /* 0x0000541072e4c816 */ /* 0x000fe200000000ff */
[----:B------:R-:W-:Y:S01]  /*7520*/  IMAD.MOV.U32 R114, RZ, RZ, R117 ;  /* 0x000000ffff727224 */ /* 0x000fe200078e0075 */
[----:B------:R-:W-:Y:S02]  /*7530*/  ISETP.LE.U32.AND P1, PT, R4, UR16, PT ;  /* 0x0000001004007c0c */ /* 0x000fe4000bf23070 */
[--C-:B------:R-:W-:Y:S02]  /*7540*/  SHF.R.U32.HI R4, RZ, 0x18, R19.reuse ;  /* 0x00000018ff047819 */ /* 0x100fe40000011613 */
[----:B------:R-:W-:Y:S02]  /*7550*/  SHF.R.U32.HI R5, RZ, 0x10, R19 ;  /* 0x00000010ff057819 */ /* 0x000fe40000011613 */
[----:B------:R-:W-:Y:S02]  /*7560*/  ISETP.LE.U32.AND P3, PT, R4, UR16, PT ;  /* 0x0000001004007c0c */ /* 0x000fe4000bf63070 */
[----:B------:R-:W-:Y:S01]  /*7570*/  LOP3.LUT R4, R19, 0xffff, RZ, 0xc0, !PT ;  /* 0x0000ffff13047812 */ /* 0x000fe200078ec0ff */
[----:B------:R-:W-:Y:S01]  /*7580*/  IMAD.MOV.U32 R19, RZ, RZ, R72 ;  /* 0x000000ffff137224 */ /* 0x000fe200078e0048 */
[----:B------:R-:W-:Y:S01]  /*7590*/  LOP3.LUT R5, R5, 0xff, RZ, 0xc0, !PT ;  /* 0x000000ff05057812 */ /* 0x000fe200078ec0ff */
[----:B------:R-:W-:Y:S01]  /*75a0*/  IMAD.MOV.U32 R72, RZ, RZ, R183 ;  /* 0x000000ffff487224 */ /* 0x000fe200078e00b7 */
[----:B------:R-:W-:Y:S01]  /*75b0*/  SHF.R.U32.HI R4, RZ, 0x8, R4 ;  /* 0x00000008ff047819 */ /* 0x000fe20000011604 */
[----:B------:R-:W-:Y:S01]  /*75c0*/  @!P1 HFMA2.BF16_V2 R116, -RZ.H0_H0, RZ.H0_H0, -R237.H0_H0 ;  /* 0x200000ffff749231 */ /* 0x000fe200003409ed */
[----:B------:R-:W-:-:S02]  /*75d0*/  ISETP.LE.U32.AND P4, PT, R5, UR16, PT ;  /* 0x0000001005007c0c */ /* 0x000fc4000bf83070 */
[----:B------:R-:W-:Y:S02]  /*75e0*/  LOP3.LUT R4, R4, 0xffff, RZ, 0xc0, !PT ;  /* 0x0000ffff04047812 */ /* 0x000fe400078ec0ff */
[----:B------:R-:W-:Y:S01]  /*75f0*/  @!P1 PRMT R237, R116, 0x5410, RZ ;  /* 0x0000541074ed9816 */ /* 0x000fe200000000ff */
[----:B------:R-:W-:Y:S01]  /*7600*/  @!P3 HFMA2.BF16_V2 R125, -RZ.H0_H0, RZ.H0_H0, -R238.H0_H0 ;  /* 0x200000ffff7db231 */ /* 0x000fe200003409ee */
[----:B------:R-:W-:Y:S01]  /*7610*/  HMMA.16816.F32.BF16 R116, R8, R24, R20 ;  /* 0x000000180874723c */ /* 0x000fe20000041814 */
[----:B------:R-:W-:Y:S02]  /*7620*/  ISETP.LE.U32.AND P1, PT, R4, UR16, PT ;  /* 0x0000001004007c0c */ /* 0x000fe4000bf23070 */
[----:B------:R-:W-:Y:S01]  /*7630*/  LOP3.LUT R4, R39, 0xff, RZ, 0xc0, !PT ;  /* 0x000000ff27047812 */ /* 0x000fe200078ec0ff */
[----:B------:R-:W-:Y:S01]  /*7640*/  IMAD.MOV.U32 R39, RZ, RZ, R114 ;  /* 0x000000ffff277224 */ /* 0x000fe200078e0072 */
[----:B------:R-:W-:Y:S01]  /*7650*/  @!P3 PRMT R238, R125, 0x5410, RZ ;  /* 0x000054107deeb816 */ /* 0x000fe200000000ff */
[----:B------:R-:W-:Y:S01]  /*7660*/  HMMA.16816.F32.BF16 R20, R12, R30, RZ ;  /* 0x0000001e0c14723c */ /* 0x000fe200000418ff */
[----:B------:R-:W-:Y:S01]  /*7670*/  LDSM.16.MT88.4 R28, [R191+0x1e800] ;  /* 0x01e80000bf1c783b */ /* 0x000fe20000004200 */
[----:B------:R-:W-:Y:S01]  /*7680*/  @!P4 HFMA2.BF16_V2 R126, -RZ.H0_H0, RZ.H0_H0, -R239.H0_H0 ;  /* 0x200000ffff7ec231 */ /* 0x000fe200003409ef */
[----:B------:R-:W-:Y:S01]  /*7690*/  ISETP.LE.U32.AND P3, PT, R41, UR16, PT ;  /* 0x0000001029007c0c */ /* 0x000fe2000bf63070 */
[----:B------:R-:W-:Y:S01]  /*76a0*/  IMAD.MOV.U32 R41, RZ, RZ, R115 ;  /* 0x000000ffff297224 */ /* 0x000fe200078e0073 */
[----:B------:R-:W-:Y:S01]  /*76b0*/  SHF.R.U32.HI R5, RZ, 0x8, R18 ;  /* 0x00000008ff057819 */ /* 0x000fe20000011612 */
[----:B------:R-:W-:Y:S01]  /*76c0*/  IMAD.MOV.U32 R114, RZ, RZ, R107 ;  /* 0x000000ffff727224 */ /* 0x000fe200078e006b */
[----:B------:R-:W-:Y:S01]  /*76d0*/  @!P4 PRMT R239, R126, 0x5410, RZ ;  /* 0x000054107eefc816 */ /* 0x000fe200000000ff */
[----:B------:R-:W-:-:S02]  /*76e0*/  @!P1 HFMA2.BF16_V2 R124, -RZ.H0_H0, RZ.H0_H0, -R236.H0_H0 ;  /* 0x200000ffff7c9231 */ /* 0x000fc400003409ec */
[----:B------:R-:W-:Y:S01]  /*76f0*/  IMAD.MOV.U32 R115, RZ, RZ, R106 ;  /* 0x000000ffff737224 */ /* 0x000fe200078e006a */
[----:B------:R-:W-:Y:S01]  /*7700*/  PRMT R34, R34, 0x5410, R5 ;  /* 0x0000541022227816 */ /* 0x000fe20000000005 */
[----:B------:R-:W-:Y:S01]  /*7710*/  IMAD.MOV.U32 R107, RZ, RZ, R139 ;  /* 0x000000ffff6b7224 */ /* 0x000fe200078e008b */
[----:B------:R-:W-:Y:S01]  /*7720*/  @!P1 PRMT R236, R124, 0x5410, RZ ;  /* 0x000054107cec9816 */ /* 0x000fe200000000ff */
[----:B------:R-:W-:Y:S01]  /*7730*/  IMAD.MOV.U32 R106, RZ, RZ, R138 ;  /* 0x000000ffff6a7224 */ /* 0x000fe200078e008a */
[----:B------:R-:W-:Y:S01]  /*7740*/  ISETP.LE.U32.AND P1, PT, R4, UR16, PT ;  /* 0x0000001004007c0c */ /* 0x000fe2000bf23070 */
[----:B------:R-:W-:Y:S01]  /*7750*/  @!P3 HFMA2.BF16_V2 R133, -RZ.H0_H0, RZ.H0_H0, -R234.H0_H0 ;  /* 0x200000ffff85b231 */ /* 0x000fe200003409ea */
[----:B------:R-:W-:Y:S01]  /*7760*/  SHF.R.U32.HI R4, RZ, 0x8, R40 ;  /* 0x00000008ff047819 */ /* 0x000fe20000011628 */
[----:B------:R-:W-:Y:S02]  /*7770*/  IMAD.MOV.U32 R40, RZ, RZ, R108 ;  /* 0x000000ffff287224 */ /* 0x000fe400078e006c */
[----:B------:R-:W-:Y:S01]  /*7780*/  IMAD.MOV.U32 R108, RZ, RZ, R57 ;  /* 0x000000ffff6c7224 */ /* 0x000fe200078e0039 */
[----:B------:R-:W-:Y:S01]  /*7790*/  LOP3.LUT R4, R4, 0xffff, RZ, 0xc0, !PT ;  /* 0x0000ffff04047812 */ /* 0x000fe200078ec0ff */
[----:B------:R-:W-:Y:S01]  /*77a0*/  IMAD.MOV.U32 R57, RZ, RZ, R182 ;  /* 0x000000ffff397224 */ /* 0x000fe200078e00b6 */
[----:B------:R-:W-:Y:S01]  /*77b0*/  @!P3 PRMT R234, R133, 0x5410, RZ ;  /* 0x0000541085eab816 */ /* 0x000fe200000000ff */
[----:B------:R-:W-:Y:S01]  /*77c0*/  HMMA.16816.F32.BF16 R120, R8, R26, R20 ;  /* 0x0000001a0878723c */ /* 0x000fe20000041814 */
[----:B------:R-:W1:Y:S01]  /*77d0*/  LDSM.16.MT88.4 R24, [R191+0x1e000] ;  /* 0x01e00000bf18783b */ /* 0x000e620000004200 */
[----:B------:R-:W-:-:S02]  /*77e0*/  ISETP.LE.U32.AND P4, PT, R4, UR16, PT ;  /* 0x0000001004007c0c */ /* 0x000fc4000bf83070 */
[----:B------:R-:W-:Y:S01]  /*77f0*/  LOP3.LUT R4, R44, 0xff, RZ, 0xc0, !PT ;  /* 0x000000ff2c047812 */ /* 0x000fe200078ec0ff */
[----:B------:R-:W-:Y:S02]  /*7800*/  @!P1 HFMA2.BF16_V2 R131, -RZ.H0_H0, RZ.H0_H0, -R235.H0_H0 ;  /* 0x200000ffff839231 */ /* 0x000fe400003409eb */
[----:B------:R-:W-:Y:S01]  /*7810*/  IMAD.MOV.U32 R44, RZ, RZ, R137 ;  /* 0x000000ffff2c7224 */ /* 0x000fe200078e0089 */
[----:B------:R-:W-:Y:S02]  /*7820*/  ISETP.LE.U32.AND P6, PT, R4, UR16, PT ;  /* 0x0000001004007c0c */ /* 0x000fe4000bfc3070 */
[----:B------:R-:W-:Y:S01]  /*7830*/  SHF.R.U32.HI R4, RZ, 0x8, R45 ;  /* 0x00000008ff047819 */ /* 0x000fe2000001162d */
[----:B------:R-:W-:Y:S01]  /*7840*/  IMAD.MOV.U32 R45, RZ, RZ, R39 ;  /* 0x000000ffff2d7224 */ /* 0x000fe200078e0027 */
[----:B------:R-:W-:Y:S01]  /*7850*/  @!P1 PRMT R235, R131, 0x5410, RZ ;  /* 0x0000541083eb9816 */ /* 0x000fe200000000ff */
[----:B------:R-:W-:Y:S01]  /*7860*/  IMAD.MOV.U32 R131, RZ, RZ, R136 ;  /* 0x000000ffff837224 */ /* 0x000fe200078e0088 */
[----:B------:R-:W-:Y:S01]  /*7870*/  LOP3.LUT R4, R4, 0xffff, RZ, 0xc0, !PT ;  /* 0x0000ffff04047812 */ /* 0x000fe200078ec0ff */
[----:B------:R-:W-:Y:S01]  /*7880*/  @!P4 HFMA2.BF16_V2 R128, -RZ.H0_H0, RZ.H0_H0, -R232.H0_H0 ;  /* 0x200000ffff80c231 */ /* 0x000fe200003409e8 */
[----:B------:R-:W-:Y:S01]  /*7890*/  ISETP.LE.U32.AND P1, PT, R42, UR16, PT ;  /* 0x000000102a007c0c */ /* 0x000fe2000bf23070 */
[----:B------:R-:W-:Y:S01]  /*78a0*/  IMAD.MOV.U32 R39, RZ, RZ, R110 ;  /* 0x000000ffff277224 */ /* 0x000fe200078e006e */
[----:B------:R-:W-:Y:S01]  /*78b0*/  ISETP.LE.U32.AND P3, PT, R4, UR16, PT ;  /* 0x0000001004007c0c */ /* 0x000fe2000bf63070 */
[----:B------:R-:W-:Y:S01]  /*78c0*/  IMAD.MOV.U32 R42, RZ, RZ, R48 ;  /* 0x000000ffff2a7224 */ /* 0x000fe200078e0030 */
[----:B------:R-:W-:Y:S01]  /*78d0*/  LOP3.LUT R4, R43, 0xff, RZ, 0xc0, !PT ;  /* 0x000000ff2b047812 */ /* 0x000fe200078ec0ff */
[----:B------:R-:W-:Y:S01]  /*78e0*/  IMAD.MOV.U32 R110, RZ, RZ, R49 ;  /* 0x000000ffff6e7224 */ /* 0x000fe200078e0031 */
[----:B------:R-:W-:Y:S01]  /*78f0*/  @!P4 PRMT R232, R128, 0x5410, RZ ;  /* 0x0000541080e8c816 */ /* 0x000fe200000000ff */
[----:B------:R-:W-:Y:S01]  /*7900*/  IMAD.MOV.U32 R128, RZ, RZ, R82 ;  /* 0x000000ffff807224 */ /* 0x000fe200078e0052 */
[----:B------:R-:W-:Y:S01]  /*7910*/  ISETP.LE.U32.AND P2, PT, R4, UR16, PT ;  /* 0x0000001004007c0c */ /* 0x000fe2000bf43070 */
[----:B------:R-:W-:Y:S01]  /*7920*/  IMAD.MOV.U32 R48, RZ, RZ, R80 ;  /* 0x000000ffff307224 */ /* 0x000fe200078e0050 */
[----:B------:R-:W-:Y:S01]  /*7930*/  SHF.R.U32.HI R4, RZ, 0x8, R17 ;  /* 0x00000008ff047819 */ /* 0x000fe20000011611 */
[----:B------:R-:W-:Y:S01]  /*7940*/  IMAD.MOV.U32 R49, RZ, RZ, R81 ;  /* 0x000000ffff317224 */ /* 0x000fe200078e0051 */
[----:B------:R-:W-:-:S02]  /*7950*/  LOP3.LUT R17, R35, 0xff, RZ, 0xc0, !PT ;  /* 0x000000ff23117812 */ /* 0x000fc400078ec0ff */
[----:B------:R-:W-:Y:S01]  /*7960*/  PRMT R36, R36, 0x5410, R4 ;  /* 0x0000541024247816 */ /* 0x000fe20000000004 */
[----:B------:R-:W-:Y:S01]  /*7970*/  @!P3 HFMA2.BF16_V2 R141, -RZ.H0_H0, RZ.H0_H0, -R218.H0_H0 ;  /* 0x200000ffff8db231 */ /* 0x000fe200003409da */
[----:B------:R-:W-:Y:S02]  /*7980*/  LOP3.LUT R4, R33, 0xff, RZ, 0xc0, !PT ;  /* 0x000000ff21047812 */ /* 0x000fe400078ec0ff */
[----:B------:R-:W-:Y:S01]  /*7990*/  PRMT R33, R17, 0x5410, R37 ;  /* 0x0000541011217816 */ /* 0x000fe20000000025 */
[----:B-1----:R-:W-:Y:S01]  /*79a0*/  HMMA.16816.F32.BF16 R20, R12, R24, RZ ;  /* 0x000000180c14723c */ /* 0x002fe200000418ff */
[----:B------:R-:W-:Y:S01]  /*79b0*/  PRMT R32, R4, 0x5410, R32 ;  /* 0x0000541004207816 */ /* 0x000fe20000000020 */
[----:B------:R-:W-:Y:S01]  /*79c0*/  IMAD.MOV.U32 R43, RZ, RZ, R111 ;  /* 0x000000ffff2b7224 */ /* 0x000fe200078e006f */
[----:B------:R-:W-:Y:S01]  /*79d0*/  SHF.R.U32.HI R4, RZ, 0x8, R46 ;  /* 0x00000008ff047819 */ /* 0x000fe2000001162e */
[----:B------:R-:W-:Y:S01]  /*79e0*/  IMAD.MOV.U32 R37, RZ, RZ, R197 ;  /* 0x000000ffff257224 */ /* 0x000fe200078e00c5 */
[----:B------:R-:W-:Y:S01]  /*79f0*/  @!P3 PRMT R218, R141, 0x5410, RZ ;  /* 0x000054108ddab816 */ /* 0x000fe200000000ff */
[----:B------:R-:W-:Y:S01]  /*7a00*/  IMAD.MOV.U32 R141, RZ, RZ, R44 ;  /* 0x000000ffff8d7224 */ /* 0x000fe200078e002c */
[----:B------:R-:W-:Y:S01]  /*7a10*/  LOP3.LUT R4, R4, 0xffff, RZ, 0xc0, !PT ;  /* 0x0000ffff04047812 */ /* 0x000fe200078ec0ff */
[----:B------:R-:W-:Y:S01]  /*7a20*/  IMAD.MOV.U32 R44, RZ, RZ, R83 ;  /* 0x000000ffff2c7224 */ /* 0x000fe200078e0053 */
[----:B------:R-:W-:Y:S01]  /*7a30*/  ISETP.LE.U32.AND P4, PT, R38, UR16, PT ;  /* 0x0000001026007c0c */ /* 0x000fe2000bf83070 */
[----:B------:R1:W5:-:S14]  /*7a40*/  LDL.LU R197, [R1+0xd8] ;  /* 0x0000d80001c57983 */ /* 0x00035c0000300800 */
[----:B------:R-:W-:Y:S06]  /*7a50*/  HMMA.16816.F32.BF16 R124, R8, R28, R20 ;  /* 0x0000001c087c723c */ /* 0x000fec0000041814 */
[----:B------:R-:W-:Y:S01]  /*7a60*/  HMMA.16816.F32.BF16 R20, R12, R26, RZ ;  /* 0x0000001a0c14723c */ /* 0x000fe200000418ff */
[----:B------:R-:W2:-:S15]  /*7a70*/  LDSM.16.MT88.4 R24, [R192+0x1e000] ;  /* 0x01e00000c018783b */ /* 0x000e9e0000004200 */
[----:B------:R-:W-:-:S08]  /*7a80*/  NOP ;  /* 0x0000000000007918 */ /* 0x000fd00000000000 */
[----:B------:R-:W-:Y:S01]  /*7a90*/  HMMA.16816.F32.BF16 R180, R8, R30, R20 ;  /* 0x0000001e08b4723c */ /* 0x000fe20000041814 */
[----:B------:R-:W3:Y:S05]  /*7aa0*/  LDSM.16.MT88.4 R28, [R192+0x1e800] ;  /* 0x01e80000c01c783b */ /* 0x000eea0000004200 */
[----:B--2---:R-:W-:Y:S01]  /*7ab0*/  HMMA.16816.F32.BF16 R20, R12, R24, RZ ;  /* 0x000000180c14723c */ /* 0x004fe200000418ff */
[----:B------:R-:W-:Y:S02]  /*7ac0*/  ISETP.LE.U32.AND P3, PT, R4, UR16, PT ;  /* 0x0000001004007c0c */ /* 0x000fe4000bf63070 */
[----:B------:R-:W-:-:S04]  /*7ad0*/  LOP3.LUT R4, R16, 0xffff, RZ, 0xc0, !PT ;  /* 0x0000ffff10047812 */ /* 0x000fc800078ec0ff */
[----:B------:R-:W-:Y:S02]  /*7ae0*/  SHF.R.U32.HI R5, RZ, 0x8, R4 ;  /* 0x00000008ff057819 */ /* 0x000fe40000011604 */
[----:B------:R-:W-:-:S04]  /*7af0*/  LOP3.LUT R4, R16, 0xff, RZ, 0xc0, !PT ;  /* 0x000000ff10047812 */ /* 0x000fc800078ec0ff */
[----:B------:R-:W-:Y:S02]  /*7b00*/  PRMT R18, R4, 0x5410, R5 ;  /* 0x0000541004127816 */ /* 0x000fe40000000005 */
[----:B------:R-:W-:-:S09]  /*7b10*/  SHF.R.U32.HI R4, RZ, 0x10, R16 ;  /* 0x00000010ff047819 */ /* 0x000fd20000011610 */
[----:B---3--:R-:W-:Y:S06]  /*7b20*/  HMMA.16816.F32.BF16 R136, R8, R28, R20 ;  /* 0x0000001c0888723c */ /* 0x008fec0000041814 */
[----:B------:R-:W-:Y:S01]  /*7b30*/  HMMA.16816.F32.BF16 R20, R12, R26, RZ ;  /* 0x0000001a0c14723c */ /* 0x000fe200000418ff */
[----:B------:R-:W-:Y:S02]  /*7b40*/  SHF.R.U32.HI R5, RZ, 0x18, R16 ;  /* 0x00000018ff057819 */ /* 0x000fe40000011610 */
[----:B------:R-:W-:Y:S01]  /*7b50*/  LOP3.LUT R4, R4, 0xff, RZ, 0xc0, !PT ;  /* 0x000000ff04047812 */ /* 0x000fe200078ec0ff */
[----:B------:R-:W-:Y:S03]  /*7b60*/  LDSM.16.MT88.4 R24, [R194+0x1e800] ;  /* 0x01e80000c218783b */ /* 0x000fe60000004200 */
[----:B------:R-:W-:Y:S01]  /*7b70*/  PRMT R28, R4, 0x5410, R5 ;  /* 0x00005410041c7816 */ /* 0x000fe20000000005 */
[----:B------:R-:W-:-:S04]  /*7b80*/  FADD.FTZ R4, R147, R145 ;  /* 0x0000009193047221 */ /* 0x000fc80000010000 */
[----:B------:R-:W-:Y:S01]  /*7b90*/  FADD.FTZ R17, R98, R4 ;  /* 0x0000000462117221 */ /* 0x000fe20000010000 */
[----:B------:R-:W-:-:S04]  /*7ba0*/  LOP3.LUT R4, R2, 0xffff, RZ, 0xc0, !PT ;  /* 0x0000ffff02047812 */ /* 0x000fc800078ec0ff */
[----:B------:R-:W-:Y:S02]  /*7bb0*/  SHF.R.U32.HI R5, RZ, 0x8, R4 ;  /* 0x00000008ff057819 */ /* 0x000fe40000011604 */
[----:B------:R-:W-:-:S05]  /*7bc0*/  LOP3.LUT R4, R2, 0xff, RZ, 0xc0, !PT ;  /* 0x000000ff02047812 */ /* 0x000fca00078ec0ff */
[----:B------:R-:W-:Y:S01]  /*7bd0*/  HMMA.16816.F32.BF16 R80, R8, R30, R20 ;  /* 0x0000001e0850723c */ /* 0x000fe20000041814 */
[----:B------:R-:W2:Y:S01]  /*7be0*/  LDSM.16.MT88.4 R20, [R194+0x1e000] ;  /* 0x01e00000c214783b */ /* 0x000ea20000004200 */
[--C-:B------:R-:W-:Y:S01]  /*7bf0*/  FFMA.FTZ R16, R130, UR29, -R6.reuse ;  /* 0x0000001d82107c23 */ /* 0x100fe20008010806 */
[----:B------:R-:W-:-:S04]  /*7c00*/  FFMA.FTZ R6, R129, UR29, -R6 ;  /* 0x0000001d81067c23 */ /* 0x000fc80008010806 */
[----:B------:R-:W-:Y:S02]  /*7c10*/  PRMT R31, R4, 0x5410, R5 ;  /* 0x00005410041f7816 */ /* 0x000fe40000000005 */
[--C-:B------:R-:W-:Y:S02]  /*7c20*/  SHF.R.U32.HI R5, RZ, 0x10, R2.reuse ;  /* 0x00000010ff057819 */ /* 0x100fe40000011602 */
[----:B------:R-:W-:Y:S02]  /*7c30*/  SHF.R.U32.HI R4, RZ, 0x18, R2 ;  /* 0x00000018ff047819 */ /* 0x000fe40000011602 */
[----:B------:R-:W-:Y:S01]  /*7c40*/  LOP3.LUT R2, R5, 0xff, RZ, 0xc0, !PT ;  /* 0x000000ff05027812 */ /* 0x000fe200078ec0ff */
[----:B------:R3:W-:Y:S01]  /*7c50*/  MUFU.EX2 R147, R6 ;  /* 0x0000000600937308 */ /* 0x0007e20000000800 */
[----:B------:R-:W-:Y:S02]  /*7c60*/  IMAD.MOV.U32 R98, RZ, RZ, R110 ;  /* 0x000000ffff627224 */ /* 0x000fe400078e006e */
[----:B------:R-:W-:-:S02]  /*7c70*/  IMAD.MOV.U32 R145, RZ, RZ, R19 ;  /* 0x000000ffff917224 */ /* 0x000fc400078e0013 */
[----:B------:R-:W-:Y:S01]  /*7c80*/  FADD.FTZ R19, R95, R75 ;  /* 0x0000004b5f137221 */ /* 0x000fe20000010000 */
[----:B------:R-:W-:Y:S02]  /*7c90*/  IMAD.MOV.U32 R95, RZ, RZ, R42 ;  /* 0x000000ffff5f7224 */ /* 0x000fe400078e002a */
[----:B------:R-:W4:Y:S01]  /*7ca0*/  MUFU.EX2 R110, R16 ;  /* 0x00000010006e7308 */ /* 0x000f220000000800 */
[----:B------:R-:W-:Y:S02]  /*7cb0*/  IMAD.MOV.U32 R42, RZ, RZ, R40 ;  /* 0x000000ffff2a7224 */ /* 0x000fe400078e0028 */
[----:B------:R-:W-:Y:S01]  /*7cc0*/  IMAD.MOV.U32 R40, RZ, RZ, R105 ;  /* 0x000000ffff287224 */ /* 0x000fe200078e0069 */
[----:B---3--:R-:W-:Y:S01]  /*7cd0*/  PRMT R6, R2, 0x5410, R4 ;  /* 0x0000541002067816 */ /* 0x008fe20000000004 */
[--C-:B------:R-:W-:Y:S01]  /*7ce0*/  FFMA.FTZ R2, R140, UR29, -R0.reuse ;  /* 0x0000001d8c027c23 */ /* 0x100fe20008010800 */
[----:B------:R-:W-:-:S03]  /*7cf0*/  FFMA.FTZ R0, R135, UR29, -R0 ;  /* 0x0000001d87007c23 */ /* 0x000fc60008010800 */
[----:B------:R-:W-:Y:S08]  /*7d00*/  MUFU.EX2 R111, R2 ;  /* 0x00000002006f7308 */ /* 0x000ff00000000800 */
[----:B------:R4:W3:Y:S01]  /*7d10*/  MUFU.EX2 R105, R0 ;  /* 0x0000000000697308 */ /* 0x0008e20000000800 */
[----:B------:R-:W-:Y:S01]  /*7d20*/  FADD.FTZ R4, R97, R19 ;  /* 0x0000001361047221 */ /* 0x000fe20000010000 */
[----:B------:R-:W-:Y:S01]  /*7d30*/  FADD.FTZ R5, R146, R17 ;  /* 0x0000001192057221 */ /* 0x000fe20000010000 */
[----:B----4-:R-:W-:-:S04]  /*7d40*/  F2FP.BF16.F32.PACK_AB R0, R147, R110 ;  /* 0x0000006e9300723e */ /* 0x010fc800000010ff */
[C---:B------:R-:W-:Y:S02]  /*7d50*/  PRMT R135, R0.reuse, 0x7610, R135 ;  /* 0x0000761000877816 */ /* 0x040fe40000000087 */
[----:B------:R-:W-:Y:S02]  /*7d60*/  PRMT R134, R0, 0x7632, R134 ;  /* 0x0000763200867816 */ /* 0x000fe40000000086 */
[----:B---3--:R-:W-:-:S04]  /*7d70*/  F2FP.BF16.F32.PACK_AB R0, R105, R111 ;  /* 0x0000006f6900723e */ /* 0x008fc800000010ff */
[C---:B------:R-:W-:Y:S02]  /*7d80*/  PRMT R133, R0.reuse, 0x7610, R133 ;  /* 0x0000761000857816 */ /* 0x040fe40000000085 */
[----:B------:R-:W-:Y:S02]  /*7d90*/  PRMT R35, R0, 0x7632, R35 ;  /* 0x0000763200237816 */ /* 0x000fe40000000023 */
[----:B------:R-:W-:Y:S02]  /*7da0*/  HSET2.LE.AND R0, R18, R7, PT ;  /* 0x0000000712007233 */ /* 0x000fe40003803000 */
[----:B--2---:R-:W-:Y:S01]  /*7db0*/  HMMA.16816.F32.BF16 R16, R12, R20, RZ ;  /* 0x000000140c10723c */ /* 0x004fe200000418ff */
[----:B------:R-:W-:Y:S02]  /*7dc0*/  @!P5 HFMA2.BF16_V2 R130, -RZ.H0_H0, RZ.H0_H0, -R188.H0_H0 ;  /* 0x200000ffff82d231 */ /* 0x000fe400003409bc */
[----:B------:R-:W-:Y:S02]  /*7dd0*/  @!P4 HFMA2.BF16_V2 R142, -RZ.H0_H0, RZ.H0_H0, -R135.H0_H0 ;  /* 0x200000ffff8ec231 */ /* 0x000fe40000340987 */
[----:B------:R-:W-:Y:S01]  /*7de0*/  @!P3 HFMA2.BF16_V2 R140, -RZ.H0_H0, RZ.H0_H0, -R134.H0_H0 ;  /* 0x200000ffff8cb231 */ /* 0x000fe20000340986 */
[----:B------:R-:W-:Y:S01]  /*7df0*/  PRMT R30, R135, 0x5410, R134 ;  /* 0x00005410871e7816 */ /* 0x000fe20000000086 */
[----:B------:R-:W-:Y:S01]  /*7e00*/  FADD.FTZ R4, R93, R4 ;  /* 0x000000045d047221 */ /* 0x000fe20000010000 */
[----:B------:R-:W-:Y:S01]  /*7e10*/  @!P5 PRMT R188, R130, 0x5410, RZ ;  /* 0x0000541082bcd816 */ /* 0x000fe200000000ff */
[----:B------:R-:W-:Y:S01]  /*7e20*/  IMAD.MOV.U32 R93, RZ, RZ, R50 ;  /* 0x000000ffff5d7224 */ /* 0x000fe200078e0032 */
[----:B------:R-:W-:Y:S01]  /*7e30*/  @!P4 PRMT R135, R142, 0x5410, RZ ;  /* 0x000054108e87c816 */ /* 0x000fe200000000ff */
[----:B------:R-:W-:Y:S01]  /*7e40*/  IMAD.MOV.U32 R130, RZ, RZ, R51 ;  /* 0x000000ffff827224 */ /* 0x000fe200078e0033 */
[----:B------:R-:W-:Y:S01]  /*7e50*/  @!P3 PRMT R134, R140, 0x5410, RZ ;  /* 0x000054108c86b816 */ /* 0x000fe200000000ff */
[----:B------:R-:W-:-:S02]  /*7e60*/  IMAD.MOV.U32 R142, RZ, RZ, R48 ;  /* 0x000000ffff8e7224 */ /* 0x000fc400078e0030 */
[----:B------:R-:W-:-:S09]  /*7e70*/  IMAD.MOV.U32 R140, RZ, RZ, R49 ;  /* 0x000000ffff8c7224 */ /* 0x000fd200078e0031 */
[----:B------:R-:W-:Y:S06]  /*7e80*/  HMMA.16816.F32.BF16 R48, R8, R24, R16 ;  /* 0x000000180830723c */ /* 0x000fec0000041810 */
[----:B------:R-:W-:Y:S01]  /*7e90*/  HMMA.16816.F32.BF16 R16, R12, R22, RZ ;  /* 0x000000160c10723c */ /* 0x000fe200000418ff */
[----:B------:R-:W2:Y:S01]  /*7ea0*/  LDSM.16.MT88.4 R20, [R193+0x1e000] ;  /* 0x01e00000c114783b */ /* 0x000ea20000004200 */
[----:B------:R-:W-:Y:S01]  /*7eb0*/  FADD.FTZ R243, R243, R4 ;  /* 0x00000004f3f37221 */ /* 0x000fe20000010000 */
[----:B------:R-:W-:Y:S01]  /*7ec0*/  IMAD.MOV.U32 R75, RZ, RZ, R45 ;  /* 0x000000ffff4b7224 */ /* 0x000fe200078e002d */
[----:B------:R-:W-:Y:S01]  /*7ed0*/  LOP3.LUT R4, R0, R47, RZ, 0xc0, !PT ;  /* 0x0000002f00047212 */ /* 0x000fe200078ec0ff */
[----:B------:R-:W-:-:S15]  /*7ee0*/  IMAD.MOV.U32 R146, RZ, RZ, R44 ;  /* 0x000000ffff927224 */ /* 0x000fde00078e002c */
[----:B------:R-:W-:-:S04]  /*7ef0*/  NOP ;  /* 0x0000000000007918 */ /* 0x000fc80000000000 */
[----:B------:R-:W-:Y:S06]  /*7f00*/  HMMA.16816.F32.BF16 R44, R8, R26, R16 ;  /* 0x0000001a082c723c */ /* 0x000fec0000041810 */
[C---:B--2---:R-:W-:Y:S06]  /*7f10*/  HMMA.16816.F32.BF16 R24, R12.reuse, R20, RZ ;  /* 0x000000140c18723c */ /* 0x044fec00000418ff */
[----:B------:R-:W-:Y:S01]  /*7f20*/  HMMA.16816.F32.BF16 R20, R12, R22, RZ ;  /* 0x000000160c14723c */ /* 0x000fe200000418ff */
[----:B------:R-:W2:Y:S01]  /*7f30*/  LDSM.16.MT88.4 R12, [R193+0x1e800] ;  /* 0x01e80000c10c783b */ /* 0x000ea20000004200 */
[--C-:B------:R-:W-:Y:S01]  /*7f40*/  HSET2.LE.AND R0, R28, R7.reuse, PT ;  /* 0x000000071c007233 */ /* 0x100fe20003803000 */
[----:B------:R-:W-:Y:S01]  /*7f50*/  FADD.FTZ R242, R242, R5 ;  /* 0x00000005f2f27221 */ /* 0x000fe20000010000 */
[----:B------:R-:W-:Y:S01]  /*7f60*/  HSET2.LE.AND R2, R33, R7, PT ;  /* 0x0000000721027233 */ /* 0x000fe20003803000 */
[----:B------:R-:W-:-:S02]  /*7f70*/  @!P6 HFMA2.BF16_V2 R129, -RZ.H0_H0, RZ.H0_H0, -R189.H0_H0 ;  /* 0x200000ffff81e231 */ /* 0x000fc400003409bd */
[----:B------:R-:W-:Y:S02]  /*7f80*/  LOP3.LUT R5, R0, R56, RZ, 0xc0, !PT ;  /* 0x0000003800057212 */ /* 0x000fe400078ec0ff */
[----:B------:R-:W-:-:S09]  /*7f90*/  HSET2.LE.AND R0, R36, R7, PT ;  /* 0x0000000724007233 */ /* 0x000fd20003803000 */
[C---:B--2---:R-:W-:Y:S06]  /*7fa0*/  HMMA.16816.F32.BF16 R24, R8.reuse, R12, R24 ;  /* 0x0000000c0818723c */ /* 0x044fec0000041818 */
[----:B------:R-:W-:Y:S01]  /*7fb0*/  HMMA.16816.F32.BF16 R20, R8, R14, R20 ;  /* 0x0000000e0814723c */ /* 0x000fe20000041814 */
[----:B------:R-:W2:Y:S01]  /*7fc0*/  LDSM.16.MT88.4 R8, [R191+0x19000] ;  /* 0x01900000bf08783b */ /* 0x000ea20000004200 */
[--C-:B------:R-:W-:Y:S02]  /*7fd0*/  HSET2.LE.AND R16, R6, R7.reuse, PT ;  /* 0x0000000706107233 */ /* 0x100fe40003803000 */
[--C-:B------:R-:W-:Y:S01]  /*7fe0*/  HSET2.LE.AND R18, R34, R7.reuse, PT ;  /* 0x0000000722127233 */ /* 0x100fe20003803000 */
[----:B------:R-:W-:Y:S01]  /*7ff0*/  IMAD.MOV.U32 R97, RZ, RZ, R128 ;  /* 0x000000ffff617224 */ /* 0x000fe200078e0080 */
[--C-:B------:R-:W-:Y:S01]  /*8000*/  HSET2.LE.AND R19, R32, R7.reuse, PT ;  /* 0x0000000720137233 */ /* 0x100fe20003803000 */
[----:B------:R-:W3:Y:S01]  /*8010*/  LDSM.16.MT88.4 R12, [R192+0x19000] ;  /* 0x01900000c00c783b */ /* 0x000ee20000004200 */
[----:B------:R-:W-:-:S02]  /*8020*/  HSET2.LE.AND R17, R31, R7, PT ;  /* 0x000000071f117233 */ /* 0x000fc40003803000 */
[----:B------:R-:W-:Y:S02]  /*8030*/  LOP3.LUT R6, R0, R55, RZ, 0xc0, !PT ;  /* 0x0000003700067212 */ /* 0x000fe400078ec0ff */
[----:B------:R-:W-:Y:S02]  /*8040*/  LOP3.LUT R7, R2, R54, RZ, 0xc0, !PT ;  /* 0x0000003602077212 */ /* 0x000fe400078ec0ff */
[----:B------:R-:W-:Y:S02]  /*8050*/  @!P6 PRMT R189, R129, 0x5410, RZ ;  /* 0x0000541081bde816 */ /* 0x000fe400000000ff */
[----:B------:R-:W-:Y:S02]  /*8060*/  PRMT R29, R133, 0x5410, R35 ;  /* 0x00005410851d7816 */ /* 0x000fe40000000023 */
        /* <DEDUP_REMOVED lines=8> */
[C---:B--2---:R-:W-:Y:S06]  /*80f0*/  HMMA.16816.F32.BF16 R164, R4.reuse, R8, R164 ;  /* 0x0000000804a4723c */ /* 0x044fec00000418a4 */
[----:B------:R-:W-:Y:S01]  /*8100*/  HMMA.16816.F32.BF16 R16, R4, R10, R148 ;  /* 0x0000000a0410723c */ /* 0x000fe20000041894 */
[----:B------:R-:W2:Y:S01]  /*8110*/  LDSM.16.MT88.4 R8, [R194+0x19000] ;  /* 0x01900000c208783b */ /* 0x000ea20000004200 */
[----:B------:R-:W-:-:S02]  /*8120*/  IMAD.MOV.U32 R38, RZ, RZ, R196 ;  /* 0x000000ffff267224 */ /* 0x000fc400078e00c4 */
[----:B------:R-:W-:Y:S02]  /*8130*/  IMAD.MOV.U32 R28, RZ, RZ, R146 ;  /* 0x000000ffff1c7224 */ /* 0x000fe400078e0092 */
[----:B------:R-:W-:Y:S02]  /*8140*/  @!P1 HFMA2.BF16_V2 R143, -RZ.H0_H0, RZ.H0_H0, -R35.H0_H0 ;  /* 0x200000ffff8f9231 */ /* 0x000fe40000340923 */
[----:B------:R-:W-:Y:S02]  /*8150*/  IMAD.MOV.U32 R29, RZ, RZ, R97 ;  /* 0x000000ffff1d7224 */ /* 0x000fe400078e0061 */
[----:B------:R-:W-:Y:S01]  /*8160*/  IMAD.MOV.U32 R31, RZ, RZ, R95 ;  /* 0x000000ffff1f7224 */ /* 0x000fe200078e005f */
[----:B---3--:R-:W-:Y:S01]  /*8170*/  HMMA.16816.F32.BF16 R156, R4, R12, R156 ;  /* 0x0000000c049c723c */ /* 0x008fe2000004189c */
[----:B------:R-:W-:Y:S02]  /*8180*/  IMAD.MOV.U32 R30, RZ, RZ, R98 ;  /* 0x000000ffff1e7224 */ /* 0x000fe400078e0062 */
[----:B------:R-:W-:-:S02]  /*8190*/  @!P2 HFMA2.BF16_V2 R144, -RZ.H0_H0, RZ.H0_H0, -R133.H0_H0 ;  /* 0x200000ffff90a231 */ /* 0x000fc40000340985 */
[----:B------:R-:W-:Y:S01]  /*81a0*/  IMAD.MOV.U32 R148, RZ, RZ, R75 ;  /* 0x000000ffff947224 */ /* 0x000fe200078e004b */
[----:B------:R1:W5:Y:S01]  /*81b0*/  LDL.LU R196, [R1+0xd4] ;  /* 0x0000d40001c47983 */ /* 0x0003620000300800 */
[----:B------:R-:W-:Y:S02]  /*81c0*/  IMAD.MOV.U32 R149, RZ, RZ, R145 ;  /* 0x000000ffff957224 */ /* 0x000fe400078e0091 */
[----:B------:R-:W-:Y:S02]  /*81d0*/  IMAD.MOV.U32 R150, RZ, RZ, R37 ;  /* 0x000000ffff967224 */ /* 0x000fe400078e0025 */
[----:B------:R-:W-:Y:S01]  /*81e0*/  IMAD.MOV.U32 R151, RZ, RZ, R38 ;  /* 0x000000ffff977224 */ /* 0x000fe200078e0026 */
[----:B------:R-:W-:Y:S01]  /*81f0*/  HMMA.16816.F32.BF16 R28, R4, R14, R28 ;  /* 0x0000000e041c723c */ /* 0x000fe2000004181c */
[----:B------:R-:W-:Y:S01]  /*8200*/  IMAD.MOV.U32 R55, RZ, RZ, R93 ;  /* 0x000000ffff377224 */ /* 0x000fe200078e005d */
[----:B------:R-:W3:Y:S01]  /*8210*/  LDSM.16.MT88.4 R12, [R193+0x19000] ;  /* 0x01900000c10c783b */ /* 0x000ee20000004200 */
[----:B------:R-:W-:-:S03]  /*8220*/  IMAD.MOV.U32 R93, RZ, RZ, R39 ;  /* 0x000000ffff5d7224 */ /* 0x000fc600078e0027 */
[C---:B--2---:R-:W-:Y:S06]  /*8230*/  HMMA.16816.F32.BF16 R148, R4.reuse, R8, R148 ;  /* 0x000000080494723c */ /* 0x044fec0000041894 */
[----:B------:R-:W-:Y:S01]  /*8240*/  HMMA.16816.F32.BF16 R36, R4, R10, R112 ;  /* 0x0000000a0424723c */ /* 0x000fe20000041870 */
[----:B------:R-:W2:Y:S01]  /*8250*/  LDSM.16.MT88.4 R8, [R191+0x1b000] ;  /* 0x01b00000bf08783b */ /* 0x000ea20000004200 */
[----:B------:R-:W-:Y:S01]  /*8260*/  @!P1 PRMT R35, R143, 0x5410, RZ ;  /* 0x000054108f239816 */ /* 0x000fe200000000ff */
[----:B------:R-:W-:Y:S02]  /*8270*/  IMAD.MOV.U32 R53, RZ, RZ, R142 ;  /* 0x000000ffff357224 */ /* 0x000fe400078e008e */
[----:B------:R-:W-:-:S02]  /*8280*/  IMAD.MOV.U32 R142, RZ, RZ, R195 ;  /* 0x000000ffff8e7224 */ /* 0x000fc400078e00c3 */
[----:B------:R-:W-:Y:S02]  /*8290*/  IMAD.MOV.U32 R143, RZ, RZ, R190 ;  /* 0x000000ffff8f7224 */ /* 0x000fe400078e00be */
[----:B------:R-:W-:Y:S02]  /*82a0*/  IMAD.MOV.U32 R95, RZ, RZ, R109 ;  /* 0x000000ffff5f7224 */ /* 0x000fe400078e006d */
[----:B------:R-:W-:Y:S01]  /*82b0*/  IMAD.MOV.U32 R98, RZ, RZ, R72 ;  /* 0x000000ffff627224 */ /* 0x000fe200078e0048 */
[----:B------:R-:W-:Y:S01]  /*82c0*/  @!P2 PRMT R133, R144, 0x5410, RZ ;  /* 0x000054109085a816 */ /* 0x000fe200000000ff */
[----:B------:R-:W-:Y:S01]  /*82d0*/  IMAD.MOV.U32 R145, RZ, RZ, R107 ;  /* 0x000000ffff917224 */ /* 0x000fe200078e006b */
[----:B---3--:R-:W-:Y:S01]  /*82e0*/  HMMA.16816.F32.BF16 R140, R4, R12, R140 ;  /* 0x0000000c048c723c */ /* 0x008fe2000004188c */
[----:B------:R-:W-:Y:S01]  /*82f0*/  IMAD.MOV.U32 R112, RZ, RZ, R106 ;  /* 0x000000ffff707224 */ /* 0x000fe200078e006a */
[----:B------:R1:W5:Y:S01]  /*8300*/  LDL.LU R195, [R1+0xd0] ;  /* 0x0000d00001c37983 */ /* 0x0003620000300800 */
[----:B------:R-:W-:-:S02]  /*8310*/  IMAD.MOV.U32 R113, RZ, RZ, R103 ;  /* 0x000000ffff717224 */ /* 0x000fc400078e0067 */
[----:B------:R-:W-:Y:S01]  /*8320*/  IMAD.MOV.U32 R114, RZ, RZ, R62 ;  /* 0x000000ffff727224 */ /* 0x000fe200078e003e */
[C---:B------:R-:W-:Y:S01]  /*8330*/  HMMA.16816.F32.BF16 R40, R4.reuse, R14, R40 ;  /* 0x0000000e0428723c */ /* 0x040fe20000041828 */
[----:B------:R-:W-:Y:S01]  /*8340*/  IMAD.MOV.U32 R107, RZ, RZ, R63 ;  /* 0x000000ffff6b7224 */ /* 0x000fe200078e003f */
[----:B------:R-:W3:Y:S01]  /*8350*/  LDSM.16.MT88.4 R12, [R192+0x1b000] ;  /* 0x01b00000c00c783b */ /* 0x000ee20000004200 */
[----:B------:R-:W-:Y:S02]  /*8360*/  IMAD.MOV.U32 R106, RZ, RZ, R60 ;  /* 0x000000ffff6a7224 */ /* 0x000fe400078e003c */
[----:B------:R-:W-:Y:S01]  /*8370*/  IMAD.MOV.U32 R103, RZ, RZ, R61 ;  /* 0x000000ffff677224 */ /* 0x000fe200078e003d */
[----:B------:R1:W5:Y:S01]  /*8380*/  LDL.LU R190, [R1+0xcc] ;  /* 0x0000cc0001be7983 */ /* 0x0003620000300800 */
[C---:B--2---:R-:W-:Y:S06]  /*8390*/  HMMA.16816.F32.BF16 R52, R4.reuse, R8, R52 ;  /* 0x000000080434723c */ /* 0x044fec0000041834 */
[----:B------:R-:W-:Y:S01]  /*83a0*/  HMMA.16816.F32.BF16 R60, R4, R10, R88 ;  /* 0x0000000a043c723c */ /* 0x000fe20000041858 */
[----:B------:R-:W2:Y:S01]  /*83b0*/  LDSM.16.MT88.4 R8, [R194+0x1b000] ;  /* 0x01b00000c208783b */ /* 0x000ea20000004200 */
[----:B------:R-:W-:-:S02]  /*83c0*/  IMAD.MOV.U32 R115, RZ, RZ, R108 ;  /* 0x000000ffff737224 */ /* 0x000fc400078e006c */
[----:B------:R-:W-:Y:S02]  /*83d0*/  IMAD.MOV.U32 R108, RZ, RZ, R73 ;  /* 0x000000ffff6c7224 */ /* 0x000fe400078e0049 */
[----:B------:R-:W-:Y:S01]  /*83e0*/  IMAD.MOV.U32 R109, RZ, RZ, R74 ;  /* 0x000000ffff6d7224 */ /* 0x000fe200078e004a */
        /* <DEDUP_REMOVED lines=8> */
[----:B------:R-:W3:Y:S06]  /*8470*/  LDSM.16.MT88.4 R12, [R192+0x1d000] ;  /* 0x01d00000c00c783b */ /* 0x000eec0000004200 */
[----:B------:R-:W-:Y:S01]  /*8480*/  IMAD.MOV.U32 R248, RZ, RZ, R96 ;  /* 0x000000fffff87224 */ /* 0x000fe200078e0060 */
[----:B--2---:R-:W-:Y:S07]  /*8490*/  HMMA.16816.F32.BF16 R92, R4, R8, R244 ;  /* 0x00000008045c723c */ /* 0x004fee00000418f4 */
[----:B------:R-:W-:-:S02]  /*84a0*/  IMAD.MOV.U32 R244, RZ, RZ, R98 ;  /* 0x000000fffff47224 */ /* 0x000fc400078e0062 */
[----:B------:R-:W-:Y:S02]  /*84b0*/  IMAD.MOV.U32 R247, RZ, RZ, R99 ;  /* 0x000000fffff77224 */ /* 0x000fe400078e0063 */
[----:B------:R-:W-:Y:S01]  /*84c0*/  HMMA.16816.F32.BF16 R96, R4, R10, R220 ;  /* 0x0000000a0460723c */ /* 0x000fe200000418dc */
[----:B------:R-:W2:Y:S01]  /*84d0*/  LDSM.16.MT88.4 R8, [R194+0x1d000] ;  /* 0x01d00000c208783b */ /* 0x000ea20000004200 */
[----:B------:R-:W-:Y:S02]  /*84e0*/  IMAD.MOV.U32 R0, RZ, RZ, R107 ;  /* 0x000000ffff007224 */ /* 0x000fe400078e006b */
[----:B------:R-:W-:Y:S02]  /*84f0*/  IMAD.MOV.U32 R251, RZ, RZ, R106 ;  /* 0x000000fffffb7224 */ /* 0x000fe400078e006a */
[----:B------:R-:W-:Y:S02]  /*8500*/  IMAD.MOV.U32 R33, RZ, RZ, R105 ;  /* 0x000000ffff217224 */ /* 0x000fe400078e0069 */
[----:B------:R-:W-:-:S02]  /*8510*/  IMAD.MOV.U32 R246, RZ, RZ, R104 ;  /* 0x000000fffff67224 */ /* 0x000fc400078e0068 */
[----:B------:R-:W-:Y:S01]  /*8520*/  IMAD.MOV.U32 R245, RZ, RZ, R103 ;  /* 0x000000fffff57224 */ /* 0x000fe200078e0067 */
[C---:B---3--:R-:W-:Y:S01]  /*8530*/  HMMA.16816.F32.BF16 R104, R4.reuse, R14, R184 ;  /* 0x0000000e0468723c */ /* 0x048fe200000418b8 */
[----:B------:R-:W-:Y:S02]  /*8540*/  IMAD.MOV.U32 R250, RZ, RZ, R102 ;  /* 0x000000fffffa7224 */ /* 0x000fe400078e0066 */
[----:B------:R-:W-:Y:S02]  /*8550*/  IMAD.MOV.U32 R249, RZ, RZ, R101 ;  /* 0x000000fffff97224 */ /* 0x000fe400078e0065 */
[----:B------:R-:W-:Y:S02]  /*8560*/  IMAD.MOV.U32 R223, RZ, RZ, R100 ;  /* 0x000000ffffdf7224 */ /* 0x000fe400078e0064 */
[----:B------:R-:W-:Y:S01]  /*8570*/  IMAD.MOV.U32 R56, RZ, RZ, R145 ;  /* 0x000000ffff387224 */ /* 0x000fe200078e0091 */
[----:B------:R-:W-:Y:S01]  /*8580*/  HMMA.16816.F32.BF16 R100, R4, R12, R224 ;  /* 0x0000000c0464723c */ /* 0x000fe200000418e0 */
[----:B------:R-:W-:Y:S01]  /*8590*/  IMAD.MOV.U32 R2, RZ, RZ, R112 ;  /* 0x000000ffff027224 */ /* 0x000fe200078e0070 */
[----:B------:R-:W3:Y:S01]  /*85a0*/  LDSM.16.MT88.4 R12, [R193+0x1d000] ;  /* 0x01d00000c10c783b */ /* 0x000ee20000004200 */
[----:B------:R-:W-:-:S02]  /*85b0*/  IMAD.MOV.U32 R145, RZ, RZ, R113 ;  /* 0x000000ffff917224 */ /* 0x000fc400078e0071 */
[----:B------:R-:W-:Y:S02]  /*85c0*/  IMAD.MOV.U32 R146, RZ, RZ, R114 ;  /* 0x000000ffff927224 */ /* 0x000fe400078e0072 */
[----:B------:R-:W-:Y:S02]  /*85d0*/  IMAD.MOV.U32 R144, RZ, RZ, R115 ;  /* 0x000000ffff907224 */ /* 0x000fe400078e0073 */
[----:B------:R-:W-:Y:S02]  /*85e0*/  IMAD.MOV.U32 R34, RZ, RZ, R111 ;  /* 0x000000ffff227224 */ /* 0x000fe400078e006f */
[----:B------:R-:W-:Y:S02]  /*85f0*/  IMAD.MOV.U32 R32, RZ, RZ, R110 ;  /* 0x000000ffff207224 */ /* 0x000fe400078e006e */
[----:B------:R-:W-:Y:S02]  /*8600*/  IMAD.MOV.U32 R186, RZ, RZ, R109 ;  /* 0x000000ffffba7224 */ /* 0x000fe400078e006d */
[----:B------:R-:W-:-:S02]  /*8610*/  IMAD.MOV.U32 R187, RZ, RZ, R108 ;  /* 0x000000ffffbb7224 */ /* 0x000fc400078e006c */
[C---:B--2---:R-:W-:Y:S01]  /*8620*/  HMMA.16816.F32.BF16 R108, R4.reuse, R8, R160 ;  /* 0x00000008046c723c */ /* 0x044fe200000418a0 */
[----:B------:R-:W-:Y:S05]  /*8630*/  LDSM.16.MT88.4 R160, [R191+0x19800] ;  /* 0x01980000bfa0783b */ /* 0x000fea0000004200 */
[C---:B------:R-:W-:Y:S01]  /*8640*/  HMMA.16816.F32.BF16 R112, R4.reuse, R10, R152 ;  /* 0x0000000a0470723c */ /* 0x040fe20000041898 */
[----:B------:R-:W2:Y:S05]  /*8650*/  LDSM.16.MT88.4 R8, [R191+0x1f000] ;  /* 0x01f00000bf08783b */ /* 0x000eaa0000004200 */
[C---:B---3--:R-:W-:Y:S06]  /*8660*/  HMMA.16816.F32.BF16 R116, R4.reuse, R12, R116 ;  /* 0x0000000c0474723c */ /* 0x048fec0000041874 */
[C---:B------:R-:W-:Y:S01]  /*8670*/  HMMA.16816.F32.BF16 R120, R4.reuse, R14, R120 ;  /* 0x0000000e0478723c */ /* 0x040fe20000041878 */
[----:B------:R-:W3:Y:S05]  /*8680*/  LDSM.16.MT88.4 R12, [R192+0x1f000] ;  /* 0x01f00000c00c783b */ /* 0x000eea0000004200 */
[C---:B--2---:R-:W-:Y:S06]  /*8690*/  HMMA.16816.F32.BF16 R124, R4.reuse, R8, R124 ;  /* 0x00000008047c723c */ /* 0x044fec000004187c */
[----:B------:R-:W-:Y:S01]  /*86a0*/  HMMA.16816.F32.BF16 R180, R4, R10, R180 ;  /* 0x0000000a04b4723c */ /* 0x000fe200000418b4 */
[----:B------:R-:W2:Y:S01]  /*86b0*/  LDSM.16.MT88.4 R8, [R194+0x1f000] ;  /* 0x01f00000c208783b */ /* 0x000ea20000004200 */
[----:B------:R-:W-:-:S04]  /*86c0*/  IMAD.MOV.U32 R155, RZ, RZ, R223 ;  /* 0x000000ffff9b7224 */ /* 0x000fc800078e00df */
[C---:B---3--:R-:W-:Y:S06]  /*86d0*/  HMMA.16816.F32.BF16 R220, R4.reuse, R14, R80 ;  /* 0x0000000e04dc723c */ /* 0x048fec0000041850 */
[----:B------:R-:W-:Y:S01]  /*86e0*/  HMMA.16816.F32.BF16 R224, R4, R12, R136 ;  /* 0x0000000c04e0723c */ /* 0x000fe20000041888 */
[----:B------:R-:W-:Y:S01]  /*86f0*/  IMAD.MOV.U32 R82, RZ, RZ, R186 ;  /* 0x000000ffff527224 */ /* 0x000fe200078e00ba */
[----:B------:R-:W-:Y:S01]  /*8700*/  LDSM.16.MT88.4 R136, [R193+0x19800] ;  /* 0x01980000c188783b */ /* 0x000fe20000004200 */
[----:B------:R-:W-:-:S03]  /*8710*/  IMAD.MOV.U32 R83, RZ, RZ, R187 ;  /* 0x000000ffff537224 */ /* 0x000fc600078e00bb */
[C---:B--2---:R-:W-:Y:S01]  /*8720*/  HMMA.16816.F32.BF16 R184, R4.reuse, R8, R48 ;  /* 0x0000000804b8723c */ /* 0x044fe20000041830 */
[----:B------:R-:W-:Y:S05]  /*8730*/  LDSM.16.MT88.4 R48, [R192+0x1b800] ;  /* 0x01b80000c030783b */ /* 0x000fea0000004200 */
[C---:B------:R-:W-:Y:S01]  /*8740*/  HMMA.16816.F32.BF16 R12, R4.reuse, R10, R44 ;  /* 0x0000000a040c723c */ /* 0x040fe2000004182c */
[----:B------:R-:W2:Y:S05]  /*8750*/  LDSM.16.MT88.4 R8, [R193+0x1f000] ;  /* 0x01f00000c108783b */ /* 0x000eaa0000004200 */
[C---:B--2---:R-:W-:Y:S06]  /*8760*/  HMMA.16816.F32.BF16 R24, R4.reuse, R8, R24 ;  /* 0x000000080418723c */ /* 0x044fec0000041818 */
[----:B------:R-:W-:Y:S07]  /*8770*/  HMMA.16816.F32.BF16 R20, R4, R10, R20 ;  /* 0x0000000a0414723c */ /* 0x000fee0000041814 */
[----:B------:R-:W-:-:S02]  /*8780*/  IMAD.MOV.U32 R7, RZ, RZ, R155 ;  /* 0x000000ffff077224 */ /* 0x000fc400078e009b */
[----:B------:R-:W2:Y:S01]  /*8790*/  LDSM.16.MT88.4 R152, [R192+0x19800] ;  /* 0x01980000c098783b */ /* 0x000ea20000004200 */
[----:B------:R-:W-:Y:S01]  /*87a0*/  HMMA.16816.F32.BF16 R164, R128, R160, R164 ;  /* 0x000000a080a4723c */ /* 0x000fe200000418a4 */
[----:B------:R-:W-:Y:S02]  /*87b0*/  IMAD.MOV.U32 R6, RZ, RZ, R245 ;  /* 0x000000ffff067224 */ /* 0x000fe400078e00f5 */
[----:B------:R-:W-:-:S03]  /*87c0*/  IMAD.MOV.U32 R245, RZ, RZ, R246 ;  /* 0x000000fffff57224 */ /* 0x000fc600078e00f6 */
[----:B------:R-:W-:Y:S01]  /*87d0*/  HMMA.16816.F32.BF16 R160, R128, R162, R16 ;  /* 0x000000a280a0723c */ /* 0x000fe20000041810 */
[----:B------:R-:W-:Y:S02]  /*87e0*/  IMAD.MOV.U32 R246, RZ, RZ, R0 ;  /* 0x000000fffff67224 */ /* 0x000fe400078e0000 */
[----:B------:R-:W-:-:S04]  /*87f0*/  IMAD.MOV.U32 R0, RZ, RZ, R145 ;  /* 0x000000ffff007224 */ /* 0x000fc800078e0091 */
[----:B------:R-:W-:Y:S02]  /*8800*/  IMAD.MOV.U32 R19, RZ, RZ, R251 ;  /* 0x000000ffff137224 */ /* 0x000fe400078e00fb */
[----:B------:R-:W-:Y:S02]  /*8810*/  IMAD.MOV.U32 R251, RZ, RZ, R32 ;  /* 0x000000fffffb7224 */ /* 0x000fe400078e0020 */
[----:B------:R-:W-:Y:S01]  /*8820*/  IMAD.MOV.U32 R32, RZ, RZ, R34 ;  /* 0x000000ffff207224 */ /* 0x000fe200078e0022 */
[C---:B------:R-:W-:Y:S01]  /*8830*/  HMMA.16816.F32.BF16 R140, R128.reuse, R136, R140 ;  /* 0x00000088808c723c */ /* 0x040fe2000004188c */
[----:B------:R-:W-:Y:S02]  /*8840*/  IMAD.MOV.U32 R18, RZ, RZ, R144 ;  /* 0x000000ffff127224 */ /* 0x000fe400078e0090 */
[----:B------:R-:W-:Y:S02]  /*8850*/  IMAD.MOV.U32 R17, RZ, RZ, R146 ;  /* 0x000000ffff117224 */ /* 0x000fe400078e0092 */
[----:B------:R-:W-:Y:S01]  /*8860*/  IMAD.MOV.U32 R34, RZ, RZ, R147 ;  /* 0x000000ffff227224 */ /* 0x000fe200078e0093 */
[----:B------:R-:W-:Y:S01]  /*8870*/  HMMA.16816.F32.BF16 R136, R128, R138, R40 ;  /* 0x0000008a8088723c */ /* 0x000fe20000041828 */
[----:B------:R-:W3:Y:S01]  /*8880*/  LDSM.16.MT88.4 R144, [R194+0x19800] ;  /* 0x01980000c290783b */ /* 0x000ee20000004200 */
[----:B------:R-:W-:-:S02]  /*8890*/  IMAD.MOV.U32 R5, RZ, RZ, R56 ;  /* 0x000000ffff057224 */ /* 0x000fc400078e0038 */
[----:B------:R-:W-:Y:S01]  /*88a0*/  IMAD.MOV.U32 R4, RZ, RZ, R58 ;  /* 0x000000ffff047224 */ /* 0x000fe200078e003a */
[----:B------:R-:W4:Y:S01]  /*88b0*/  LDSM.16.MT88.4 R40, [R191+0x1b800] ;  /* 0x01b80000bf28783b */ /* 0x000f220000004200 */
[----:B------:R-:W-:Y:S01]  /*88c0*/  IMAD.MOV.U32 R9, RZ, RZ, R57 ;  /* 0x000000ffff097224 */ /* 0x000fe200078e0039 */
[C---:B--2---:R-:W-:Y:S06]  /*88d0*/  HMMA.16816.F32.BF16 R156, R128.reuse, R152, R156 ;  /* 0x00000098809c723c */ /* 0x044fec000004189c */
[----:B------:R-:W-:Y:S07]  /*88e0*/  HMMA.16816.F32.BF16 R152, R128, R154, R28 ;  /* 0x0000009a8098723c */ /* 0x000fee000004181c */
[----:B------:R-:W-:-:S02]  /*88f0*/  IMAD.MOV.U32 R28, RZ, RZ, R2 ;  /* 0x000000ffff1c7224 */ /* 0x000fc400078e0002 */
[----:B------:R-:W-:Y:S02]  /*8900*/  IMAD.MOV.U32 R2, RZ, RZ, R59 ;  /* 0x000000ffff027224 */ /* 0x000fe400078e003b */
[----:B------:R-:W2:Y:S01]  /*8910*/  LDSM.16.MT88.4 R56, [R194+0x1b800] ;  /* 0x01b80000c238783b */ /* 0x000ea20000004200 */
[----:B------:R-:W-:Y:S02]  /*8920*/  IMAD.MOV.U32 R31, RZ, RZ, R82 ;  /* 0x000000ffff1f7224 */ /* 0x000fe400078e0052 */
[----:B------:R-:W-:Y:S02]  /*8930*/  IMAD.MOV.U32 R16, RZ, RZ, R83 ;  /* 0x000000ffff107224 */ /* 0x000fe400078e0053 */
[----:B------:R-:W1:Y:S01]  /*8940*/  LDSM.16.MT88.4 R80, [R192+0x1d800] ;  /* 0x01d80000c050783b */ /* 0x000e620000004200 */
[C---:B------:R-:W-:Y:S03]  /*8950*/  HMMA.16816.F32.BF16 R44, R128.reuse, R48, R64 ;  /* 0x00000030802c723c */ /* 0x040fe60000041840 */
[----:B------:R-:W1:Y:S03]  /*8960*/  LDSM.16.MT88.4 R64, [R193+0x1b800] ;  /* 0x01b80000c140783b */ /* 0x000e660000004200 */
[C---:B---3--:R-:W-:Y:S06]  /*8970*/  HMMA.16816.F32.BF16 R148, R128.reuse, R144, R148 ;  /* 0x000000908094723c */ /* 0x048fec0000041894 */
[C---:B------:R-:W-:Y:S06]  /*8980*/  HMMA.16816.F32.BF16 R144, R128.reuse, R146, R36 ;  /* 0x000000928090723c */ /* 0x040fec0000041824 */
[C---:B----4-:R-:W-:Y:S06]  /*8990*/  HMMA.16816.F32.BF16 R36, R128.reuse, R40, R52 ;  /* 0x000000288024723c */ /* 0x050fec0000041834 */
[C---:B--2---:R-:W-:Y:S01]  /*89a0*/  HMMA.16816.F32.BF16 R52, R128.reuse, R56, R72 ;  /* 0x000000388034723c */ /* 0x044fe20000041848 */
[----:B------:R-:W2:Y:S05]  /*89b0*/  LDSM.16.MT88.4 R72, [R191+0x1d800] ;  /* 0x01d80000bf48783b */ /* 0x000eaa0000004200 */
[C---:B------:R-:W-:Y:S06]  /*89c0*/  HMMA.16816.F32.BF16 R56, R128.reuse, R58, R76 ;  /* 0x0000003a8038723c */ /* 0x040fec000004184c */
[C---:B-1----:R-:W-:Y:S06]  /*89d0*/  HMMA.16816.F32.BF16 R76, R128.reuse, R80, R100 ;  /* 0x00000050804c723c */ /* 0x042fec0000041864 */
[C---:B------:R-:W-:Y:S01]  /*89e0*/  HMMA.16816.F32.BF16 R80, R128.reuse, R82, R104 ;  /* 0x000000528050723c */ /* 0x040fe20000041868 */
[----:B------:R-:W1:Y:S05]  /*89f0*/  LDSM.16.MT88.4 R104, [R191+0x1f800] ;  /* 0x01f80000bf68783b */ /* 0x000e6a0000004200 */
[C---:B------:R-:W-:Y:S06]  /*8a00*/  HMMA.16816.F32.BF16 R40, R128.reuse, R42, R60 ;  /* 0x0000002a8028723c */ /* 0x040fec000004183c */
[C---:B------:R-:W-:Y:S06]  /*8a10*/  HMMA.16816.F32.BF16 R48, R128.reuse, R50, R68 ;  /* 0x000000328030723c */ /* 0x040fec0000041844 */
[C---:B------:R-:W-:Y:S06]  /*8a20*/  HMMA.16816.F32.BF16 R60, R128.reuse, R64, R84 ;  /* 0x00000040803c723c */ /* 0x040fec0000041854 */
[C---:B--2---:R-:W-:Y:S06]  /*8a30*/  HMMA.16816.F32.BF16 R68, R128.reuse, R72, R92 ;  /* 0x000000488044723c */ /* 0x044fec000004185c */
[C---:B------:R-:W-:Y:S01]  /*8a40*/  HMMA.16816.F32.BF16 R64, R128.reuse, R66, R88 ;  /* 0x000000428040723c */ /* 0x040fe20000041858 */
[----:B------:R-:W2:Y:S05]  /*8a50*/  LDSM.16.MT88.4 R88, [R194+0x1d800] ;  /* 0x01d80000c258783b */ /* 0x000eaa0000004200 */
[----:B------:R-:W-:Y:S01]  /*8a60*/  HMMA.16816.F32.BF16 R72, R128, R74, R96 ;  /* 0x0000004a8048723c */ /* 0x000fe20000041860 */
[----:B------:R-:W3:Y:S01]  /*8a70*/  LDSM.16.MT88.4 R96, [R193+0x1d800] ;  /* 0x01d80000c160783b */ /* 0x000ee20000004200 */
[----:B------:R-:W-:Y:S01]  /*8a80*/  IMAD.MOV.U32 R30, RZ, RZ, R4 ;  /* 0x000000ffff1e7224 */ /* 0x000fe200078e0004 */
[----:B------:R-:W-:-:S03]  /*8a90*/  UIMAD.WIDE UR10, UR10, 0x2, URZ ;  /* 0x000000020a0a78a5 */ /* 0x000fc6000f8e023f */
[----:B-1----:R-:W-:Y:S01]  /*8aa0*/  HMMA.16816.F32.BF16 R100, R128, R104, R124 ;  /* 0x000000688064723c */ /* 0x002fe2000004187c */
[----:B------:R-:W-:Y:S01]  /*8ab0*/  FADD.FTZ R2, R2, R242 ;  /* 0x000000f202027221 */ /* 0x000fe20000010000 */
[----:B------:R-:W-:-:S04]  /*8ac0*/  LEA R4, P1, R28, UR6, 0x1 ;  /* 0x000000061c047c11 */ /* 0x000fc8000f8208ff */
[----:B------:R-:W-:Y:S01]  /*8ad0*/  HMMA.16816.F32.BF16 R104, R128, R106, R180 ;  /* 0x0000006a8068723c */ /* 0x000fe200000418b4 */
[----:B------:R-:W-:Y:S02]  /*8ae0*/  IMAD.MOV.U32 R29, RZ, RZ, R5 ;  /* 0x000000ffff1d7224 */ /* 0x000fe400078e0005 */
[----:B------:R-:W-:-:S04]  /*8af0*/  FADD.FTZ R0, R0, R243 ;  /* 0x000000f300007221 */ /* 0x000fc80000010000 */
[----:B------:R-:W-:Y:S02]  /*8b00*/  IMAD.MOV.U32 R183, RZ, RZ, R9 ;  /* 0x000000ffffb77224 */ /* 0x000fe400078e0009 */
[----:B------:R-:W-:Y:S01]  /*8b10*/  FADD.FTZ R2, R6, R2 ;  /* 0x0000000206027221 */ /* 0x000fe20000010000 */
[----:B------:R-:W-:Y:S02]  /*8b20*/  LDSM.16.MT88.4 R8, [R193+0x1f800] ;  /* 0x01f80000c108783b */ /* 0x000fe40000004200 */
[----:B------:R-:W-:Y:S02]  /*8b30*/  LEA.HI.X R5, R28, UR7, R183, 0x1, P1 ;  /* 0x000000071c057c11 */ /* 0x000fe400088f0cb7 */
[----:B------:R-:W-:Y:S01]  /*8b40*/  IADD3 R6, P1, R4, UR10, RZ ;  /* 0x0000000a04067c10 */ /* 0x000fe2000ff3e0ff */
[----:B------:R-:W-:Y:S01]  /*8b50*/  FADD.FTZ R0, R7, R0 ;  /* 0x0000000007007221 */ /* 0x000fe20000010000 */
[C---:B--2---:R-:W-:Y:S06]  /*8b60*/  HMMA.16816.F32.BF16 R84, R128.reuse, R88, R108 ;  /* 0x000000588054723c */ /* 0x044fec000004186c */
[C---:B---3--:R-:W-:Y:S06]  /*8b70*/  HMMA.16816.F32.BF16 R92, R128.reuse, R96, R116 ;  /* 0x00000060805c723c */ /* 0x048fec0000041874 */
[C---:B------:R-:W-:Y:S01]  /*8b80*/  HMMA.16816.F32.BF16 R88, R128.reuse, R90, R112 ;  /* 0x0000005a8058723c */ /* 0x040fe20000041870 */
[----:B------:R-:W1:Y:S05]  /*8b90*/  LDSM.16.MT88.4 R112, [R192+0x1f800] ;  /* 0x01f80000c070783b */ /* 0x000e6a0000004200 */
[----:B------:R-:W-:Y:S01]  /*8ba0*/  HMMA.16816.F32.BF16 R96, R128, R98, R120 ;  /* 0x000000628060723c */ /* 0x000fe20000041878 */
[----:B------:R-:W2:Y:S01]  /*8bb0*/  LDSM.16.MT88.4 R120, [R194+0x1f800] ;  /* 0x01f80000c278783b */ /* 0x000ea20000004200 */
[----:B------:R-:W-:-:S03]  /*8bc0*/  IADD3.X R7, R5, UR11, RZ, P1, !PT ;  /* 0x0000000b05077c10 */ /* 0x000fc60008ffe4ff */
[----:B------:R-:W-:Y:S01]  /*8bd0*/  STG.E.U16 desc[UR30][R4.64], R237 ;  /* 0x000000ed04007986 */ /* 0x000fe2000c10151e */
[----:B------:R-:W-:-:S03]  /*8be0*/  FADD.FTZ R2, R29, R2 ;  /* 0x000000021d027221 */ /* 0x000fc60000010000 */
[----:B------:R-:W-:Y:S01]  /*8bf0*/  STG.E.U16 desc[UR30][R4.64+0x2], R236 ;  /* 0x000002ec04007986 */ /* 0x000fe2000c10151e */
[----:B------:R-:W-:-:S03]  /*8c00*/  FADD.FTZ R0, R30, R0 ;  /* 0x000000001e007221 */ /* 0x000fc60000010000 */
[----:B------:R-:W-:Y:S04]  /*8c10*/  STG.E.U16 desc[UR30][R6.64], R239 ;  /* 0x000000ef06007986 */ /* 0x000fe8000c10151e */
[----:B------:R-:W-:Y:S04]  /*8c20*/  STG.E.U16 desc[UR30][R6.64+0x2], R238 ;  /* 0x000002ee06007986 */ /* 0x000fe8000c10151e */
[----:B------:R-:W-:Y:S04]  /*8c30*/  STG.E.U16 desc[UR30][R4.64+0x10], R233 ;  /* 0x000010e904007986 */ /* 0x000fe8000c10151e */
[----:B------:R-:W-:Y:S04]  /*8c40*/  STG.E.U16 desc[UR30][R4.64+0x12], R232 ;  /* 0x000012e804007986 */ /* 0x000fe8000c10151e */
        /* <DEDUP_REMOVED lines=35> */
[----:B------:R-:W-:-:S03]  /*8e80*/  FADD.FTZ R0, R248, R0 ;  /* 0x00000000f8007221 */ /* 0x000fc60000010000 */
[----:B------:R-:W-:Y:S01]  /*8e90*/  FADD.FTZ R246, R249, R246 ;  /* 0x000000f6f9f67221 */ /* 0x000fe20000010000 */
[----:B------:R-:W-:Y:S01]  /*8ea0*/  FADD.FTZ R0, R250, R0 ;  /* 0x00000000fa007221 */ /* 0x000fe20000010000 */
[----:B-1----:R-:W-:Y:S02]  /*8eb0*/  HMMA.16816.F32.BF16 R108, R128, R112, R224 ;  /* 0x00000070806c723c */ /* 0x002fe400000418e0 */
[----:B------:R-:W-:Y:S01]  /*8ec0*/  FADD.FTZ R246, R251, R246 ;  /* 0x000000f6fbf67221 */ /* 0x000fe20000010000 */
[----:B------:R-:W-:-:S03]  /*8ed0*/  FADD.FTZ R0, R32, R0 ;  /* 0x0000000020007221 */ /* 0x000fc60000010000 */
[----:B--2---:R-:W-:Y:S01]  /*8ee0*/  HMMA.16816.F32.BF16 R116, R128, R120, R184 ;  /* 0x000000788074723c */ /* 0x004fe200000418b8 */
[----:B------:R-:W-:Y:S01]  /*8ef0*/  FADD.FTZ R246, R34, R246 ;  /* 0x000000f622f67221 */ /* 0x000fe20000010000 */
[----:B---3--:R-:W-:-:S04]  /*8f00*/  FADD.FTZ R235, R33, R0 ;  /* 0x0000000021eb7221 */ /* 0x008fc80000010000 */
[C---:B------:R-:W-:Y:S06]  /*8f10*/  HMMA.16816.F32.BF16 R112, R128.reuse, R114, R220 ;  /* 0x000000728070723c */ /* 0x040fec00000418dc */
[C---:B------:R-:W-:Y:S06]  /*8f20*/  HMMA.16816.F32.BF16 R120, R128.reuse, R122, R12 ;  /* 0x0000007a8078723c */ /* 0x040fec000004180c */
[C---:B------:R-:W-:Y:S06]  /*8f30*/  HMMA.16816.F32.BF16 R124, R128.reuse, R8, R24 ;  /* 0x00000008807c723c */ /* 0x040fec0000041818 */
[----:B------:R-:W-:Y:S01]  /*8f40*/  HMMA.16816.F32.BF16 R128, R128, R10, R20 ;  /* 0x0000000a8080723c */ /* 0x000fe20000041814 */
[----:B------:R-:W-:-:S08]  /*8f50*/  NOP ;  /* 0x0000000000007918 */ /* 0x000fd00000000000 */
[----:B----4-:R-:W-:-:S15]  /*8f60*/  @!P0 BRA `(.L_x_1904) ;  /* 0x0000005c00d48947 */ /* 0x010fde0003800000 */
[----:B------:R-:W2:Y:S01]  /*8f70*/  LDL.LU R33, [R1+0xc0] ;  /* 0x0000c00001217983 */ /* 0x000ea20000300800 */
[----:B------:R-:W1:Y:S01]  /*8f80*/  S2R R0, SR_TID.X ;  /* 0x0000000000007919 */ /* 0x000e620000002100 */
[----:B------:R-:W-:Y:S01]  /*8f90*/  IMAD.U32 R13, RZ, RZ, UR27 ;  /* 0x0000001bff0d7e24 */ /* 0x000fe2000f8e00ff */
[----:B------:R-:W-:Y:S01]  /*8fa0*/  ULDC UR4, c[0x0][0x2d0] ;  /* 0x0000b40000047ab9 */ /* 0x000fe20000000800 */
[----:B------:R-:W-:Y:S01]  /*8fb0*/  ULDC.64 UR8, c[0x0][0x218] ;  /* 0x0000860000087ab9 */ /* 0x000fe20000000a00 */
[----:B------:R-:W3:Y:S01]  /*8fc0*/  LDL.LU R32, [R1+0x90] ;  /* 0x0000900001207983 */ /* 0x000ee20000300800 */
[----:B------:R-:W-:Y:S01]  /*8fd0*/  ULDC.64 UR6, c[0x0][0x220] ;  /* 0x0000880000067ab9 */ /* 0x000fe20000000a00 */
[----:B------:R-:W-:Y:S01]  /*8fe0*/  IMAD.MOV.U32 R133, RZ, RZ, R3 ;  /* 0x000000ffff857224 */ /* 0x000fe200078e0003 */
[----:B------:R-:W4:Y:S01]  /*8ff0*/  LDC.64 R224, c[0x0][0x250] ;  /* 0x00009400ffe07b82 */ /* 0x000f220000000a00 */
[----:B------:R-:W4:Y:S01]  /*9000*/  LDL.LU R251, [R1+0xc4] ;  /* 0x0000c40001fb7983 */ /* 0x000f220000300800 */
[----:B------:R-:W-:Y:S01]  /*9010*/  UMOV UR34, URZ ;  /* 0x0000003f00227c82 */ /* 0x000fe20008000000 */
[----:B------:R-:W-:-:S02]  /*9020*/  ULDC UR27, c[0x0][0x2d0] ;  /* 0x0000b400001b7ab9 */ /* 0x000fc40000000800 */
[----:B------:R-:W2:Y:S01]  /*9030*/  LDL.LU R34, [R1+0xc8] ;  /* 0x0000c80001227983 */ /* 0x000ea20000300800 */
[----:B-1----:R-:W-:-:S04]  /*9040*/  SHF.R.S32.HI R12, RZ, 0x1f, R0 ;  /* 0x0000001fff0c7819 */ /* 0x002fc80000011400 */
[----:B------:R-:W-:-:S04]  /*9050*/  LEA.HI R12, R12, R0, RZ, 0x3 ;  /* 0x000000000c0c7211 */ /* 0x000fc800078f18ff */
[----:B------:R-:W-:-:S05]  /*9060*/  LOP3.LUT R6, R12, 0xfffffff8, RZ, 0xc0, !PT ;  /* 0xfffffff80c067812 */ /* 0x000fca00078ec0ff */
[----:B------:R-:W-:-:S04]  /*9070*/  IMAD.IADD R6, R0, 0x1, -R6 ;  /* 0x0000000100067824 */ /* 0x000fc800078e0a06 */
[----:B------:R-:W-:-:S05]  /*9080*/  IMAD.SHL.U32 R6, R6, 0x8, RZ ;  /* 0x0000000806067824 */ /* 0x000fca00078e00ff */
[--C-:B------:R-:W-:Y:S02]  /*9090*/  SHF.R.S32.HI R7, RZ, 0x1f, R6.reuse ;  /* 0x0000001fff077819 */ /* 0x100fe40000011406 */
[----:B------:R-:W-:Y:S02]  /*90a0*/  LOP3.LUT R14, R0, 0x3, RZ, 0xc0, !PT ;  /* 0x00000003000e7812 */ /* 0x000fe400078ec0ff */
[----:B------:R-:W-:Y:S01]  /*90b0*/  ISETP.GE.AND P1, PT, R6, UR4, PT ;  /* 0x0000000406007c0c */ /* 0x000fe2000bf26270 */
[----:B--2---:R-:W-:-:S04]  /*90c0*/  IMAD.WIDE.U32 R8, R34, UR22, R6 ;  /* 0x0000001622087c25 */ /* 0x004fc8000f8e0006 */
[----:B------:R-:W-:Y:S02]  /*90d0*/  IMAD.MOV.U32 R34, RZ, RZ, R33 ;  /* 0x000000ffff227224 */ /* 0x000fe400078e0021 */
[----:B------:R-:W2:Y:S01]  /*90e0*/  LDL.LU R33, [R1+0xbc] ;  /* 0x0000bc0001217983 */ /* 0x000ea20000300800 */
[----:B----4-:R-:W-:Y:S01]  /*90f0*/  IMAD.WIDE.U32 R10, R251, UR22, R6 ;  /* 0x00000016fb0a7c25 */ /* 0x010fe2000f8e0006 */
[----:B------:R-:W-:-:S03]  /*9100*/  IADD3 R2, P0, R8, UR28, RZ ;  /* 0x0000001c08027c10 */ /* 0x000fc6000ff1e0ff */
[----:B------:R-:W-:Y:S01]  /*9110*/  IMAD.U32 R7, RZ, RZ, UR25 ;  /* 0x00000019ff077e24 */ /* 0x000fe2000f8e00ff */
[----:B------:R-:W-:Y:S01]  /*9120*/  IADD3 R0, P2, R10, UR26, RZ ;  /* 0x0000001a0a007c10 */ /* 0x000fe2000ff5e0ff */
[----:B---3--:R-:W-:Y:S01]  /*9130*/  IMAD R10, R14, -0x2, R32 ;  /* 0xfffffffe0e0a7824 */ /* 0x008fe200078e0220 */
[----:B------:R-:W-:Y:S01]  /*9140*/  IADD3.X R8, R13, UR38, R9, P0, !PT ;  /* 0x000000260d087c10 */ /* 0x000fe200087fe409 */
[----:B------:R-:W-:Y:S01]  /*9150*/  IMAD.U32 R6, RZ, RZ, UR32 ;  /* 0x00000020ff067e24 */ /* 0x000fe2000f8e00ff */
[----:B------:R-:W-:Y:S02]  /*9160*/  IADD3.X R7, R7, UR33, R11, P2, !PT ;  /* 0x0000002107077c10 */ /* 0x000fe400097fe40b */
[----:B------:R-:W-:Y:S02]  /*9170*/  LEA R13, P2, R0, UR8, 0x1 ;  /* 0x00000008000d7c11 */ /* 0x000fe4000f8408ff */
[----:B------:R-:W-:Y:S02]  /*9180*/  LEA R11, P0, R2, UR6, 0x1 ;  /* 0x00000006020b7c11 */ /* 0x000fe4000f8008ff */
[----:B------:R-:W-:-:S02]  /*9190*/  IADD3 R9, R6, -UR19, R10 ;  /* 0x8000001306097c10 */ /* 0x000fc4000fffe00a */
[----:B------:R-:W-:Y:S01]  /*91a0*/  LEA.HI.X R6, R0, UR9, R7, 0x1, P2 ;  /* 0x0000000900067c11 */ /* 0x000fe200090f0c07 */
[----:B------:R-:W-:Y:S04]  /*91b0*/  STL [R1+0x7c], R13 ;  /* 0x00007c0d01007387 */ /* 0x000fe80000100800 */
[----:B------:R-:W-:Y:S04]  /*91c0*/  STL [R1+0x78], R11 ;  /* 0x0000780b01007387 */ /* 0x000fe80000100800 */
[----:B------:R-:W-:Y:S04]  /*91d0*/  STL [R1+0x90], R9 ;  /* 0x0000900901007387 */ /* 0x000fe80000100800 */
[----:B------:R1:W-:Y:S01]  /*91e0*/  STL [R1+0x74], R6 ;  /* 0x0000740601007387 */ /* 0x0003e20000100800 */
[----:B------:R-:W-:Y:S01]  /*91f0*/  LEA.HI.X R0, R2, UR7, R8, 0x1, P0 ;  /* 0x0000000702007c11 */ /* 0x000fe200080f0c08 */
[----:B------:R-:W-:Y:S01]  /*9200*/  UIADD3 UR4, UR32, 0x3f, URZ ;  /* 0x0000003f20047890 */ /* 0x000fe2000fffe03f */
[----:B------:R-:W3:Y:S01]  /*9210*/  @!P1 LDC.64 R2, c[0x0][0x220] ;  /* 0x00008800ff029b82 */ /* 0x000ee20000000a00 */
[----:B------:R-:W-:Y:S01]  /*9220*/  IADD3 R218, P2, R4, -0x80, RZ ;  /* 0xffffff8004da7810 */ /* 0x000fe20007f5e0ff */
[----:B------:R-:W-:-:S06]  /*9230*/  IMAD.WIDE.U32 R244, R34, -0x2daee0ad, RZ ;  /* 0xd2511f5322f47825 */ /* 0x000fcc00078e00ff */
[----:B-1----:R-:W1:Y:S01]  /*9240*/  @!P1 LDC.64 R6, c[0x0][0x220] ;  /* 0x00008800ff069b82 */ /* 0x002e620000000a00 */
[----:B------:R4:W-:Y:S01]  /*9250*/  STL [R1+0x70], R0 ;  /* 0x0000700001007387 */ /* 0x0009e20000100800 */
[----:B------:R-:W-:Y:S01]  /*9260*/  USHF.R.S32.HI UR32, URZ, 0x1f, UR4 ;  /* 0x0000001f3f207899 */ /* 0x000fe20008011404 */
[----:B------:R-:W-:Y:S02]  /*9270*/  ULDC.64 UR6, c[0x0][0x248] ;  /* 0x0000920000067ab9 */ /* 0x000fe40000000a00 */
[----:B-1----:R1:W-:Y:S04]  /*9280*/  @!P1 STL.64 [R1+0x88], R6 ;  /* 0x0000880601009387 */ /* 0x0023e80000100a00 */
[----:B---3--:R3:W-:Y:S01]  /*9290*/  @!P1 STL.64 [R1+0x80], R2 ;  /* 0x0000800201009387 */ /* 0x0087e20000100a00 */
[----:B------:R-:W-:Y:S01]  /*92a0*/  ULEA.HI UR32, UR32, UR4, URZ, 0x6 ;  /* 0x0000000420207291 */ /* 0x000fe2000f8f303f */
[----:B----4-:R-:W-:Y:S01]  /*92b0*/  IMAD.MOV.U32 R0, RZ, RZ, R132 ;  /* 0x000000ffff007224 */ /* 0x010fe200078e0084 */
[----:B------:R-:W-:Y:S01]  /*92c0*/  IADD3.X R219, R5, -0x1, RZ, P2, !PT ;  /* 0xffffffff05db7810 */ /* 0x000fe200017fe4ff */
[----:B------:R-:W-:Y:S01]  /*92d0*/  ULDC UR4, c[0x0][0x2ec] ;  /* 0x0000bb0000047ab9 */ /* 0x000fe20000000800 */
[----:B-1----:R-:W-:-:S05]  /*92e0*/  IMAD.WIDE.U32 R6, R252, -0x326172a9, RZ ;  /* 0xcd9e8d57fc067825 */ /* 0x002fca00078e00ff */
[----:B------:R1:W-:Y:S01]  /*92f0*/  STL.64 [R1+0x68], R6 ;  /* 0x0000680601007387 */ /* 0x0003e20000100a00 */
[----:B---3--:R-:W-:-:S04]  /*9300*/  SHF.R.S32.HI R2, RZ, 0x3, R12 ;  /* 0x00000003ff027819 */ /* 0x008fc8000001140c */
[----:B------:R-:W-:Y:S02]  /*9310*/  IADD3 R238, P0, R2, 0x20, RZ ;  /* 0x0000002002ee7810 */ /* 0x000fe40007f1e0ff */
[----:B------:R-:W-:Y:S01]  /*9320*/  SHF.R.S32.HI R2, RZ, 0x1f, R2 ;  /* 0x0000001fff027819 */ /* 0x000fe20000011402 */
[----:B------:R-:W-:-:S04]  /*9330*/  USHF.R.S32.HI UR32, URZ, 0x6, UR32 ;  /* 0x000000063f207899 */ /* 0x000fc80008011420 */
[----:B------:R-:W-:Y:S01]  /*9340*/  IMAD.X R239, RZ, RZ, R2, P0 ;  /* 0x000000ffffef7224 */ /* 0x000fe200000e0602 */
[----:B------:R-:W-:Y:S02]  /*9350*/  UIADD3 UR28, UR32, -0x2, URZ ;  /* 0xfffffffe201c7890 */ /* 0x000fe4000fffe03f */
[----:B------:R-:W-:Y:S01]  /*9360*/  UIADD3 UR32, UR32, -0x3, URZ ;  /* 0xfffffffd20207890 */ /* 0x000fe2000fffe03f */
[----:B--2---:R-:W-:-:S05]  /*9370*/  LOP3.LUT R242, R7, R33, RZ, 0x3c, !PT ;  /* 0x0000002107f27212 */ /* 0x004fca00078e3cff */
[----:B------:R-:W-:Y:S01]  /*9380*/  IMAD.WIDE.U32 R242, R242, -0x2daee0ad, RZ ;  /* 0xd2511f53f2f27825 */ /* 0x000fe200078e00ff */
[----:B-1----:R-:W-:Y:S06]  /*9390*/  BRA `(.L_x_1905) ;  /* 0x0000000000fc7947 */ /* 0x002fec0003800000 */
.L_x_1907:
        /* <DEDUP_REMOVED lines=63> */
.L_x_1905:
[----:B------:R-:W2:Y:S01]  /*9790*/  LDL.64 R12, [R1+0xa8] ;  /* 0x0000a800010c7983 */ /* 0x000ea20000100a00 */
[----:B------:R-:W-:Y:S01]  /*97a0*/  UIADD3 UR33, UR28, -UR34, URZ ;  /* 0x800000221c217290 */ /* 0x000fe2000fffe03f */
[----:B------:R-:W-:Y:S04]  /*97b0*/  DEPBAR.LE SB0, 0x0 ;  /* 0x000080000000791a */ /* 0x000fe80000000000 */
[----:B------:R-:W3:Y:S01]  /*97c0*/  LDL R11, [R1+0xb8] ;  /* 0x0000b800010b7983 */ /* 0x000ee20000100800 */
        /* <DEDUP_REMOVED lines=8> */
[C---:B------:R-:W-:Y:S01]  /*9850*/  IMAD R7, R224.reuse, UR8, RZ ;  /* 0x00000008e0077c24 */ /* 0x040fe2000f8e02ff */
        /* <DEDUP_REMOVED lines=311> */
.L_x_1906:
[----:B-1----:R-:W2:Y:S01]  /*abd0*/  LDL R2, [R1+0x90] ;  /* 0x0000900001027983 */ /* 0x002ea20000100800 */
[----:B------:R-:W-:Y:S01]  /*abe0*/  IMAD.U32 R132, RZ, RZ, UR33 ;  /* 0x00000021ff847e24 */ /* 0x000fe2000f8e00ff */
[----:B------:R-:W-:Y:S02]  /*abf0*/  UIADD3 UR26, UR36, -0x61c88647, URZ ;  /* 0x9e3779b9241a7890 */ /* 0x000fe4000fffe03f */
[----:B------:R-:W3:Y:S01]  /*ac00*/  LDL.64 R220, [R1+0x68] ;  /* 0x0000680001dc7983 */ /* 0x000ee20000100a00 */
[----:B------:R-:W-:Y:S02]  /*ac10*/  USHF.L.U32 UR29, UR33, 0x1, URZ ;  /* 0x00000001211d7899 */ /* 0x000fe4000800063f */
[----:B------:R-:W-:Y:S02]  /*ac20*/  UIADD3 UR9, UR37, -0x4498517b, URZ ;  /* 0xbb67ae8525097890 */ /* 0x000fe4000fffe03f */
[----:B------:R-:W-:Y:S02]  /*ac30*/  ULOP3.LUT UR8, UR29, UR37, URZ, 0x3c, !UPT ;  /* 0x000000251d087292 */ /* 0x000fe4000f8e3c3f */
[----:B------:R-:W-:Y:S02]  /*ac40*/  UIADD3 UR25, UR36, 0x3c6ef372, URZ ;  /* 0x3c6ef37224197890 */ /* 0x000fe4000fffe03f */
[----:B------:R-:W-:Y:S02]  /*ac50*/  UIADD3 UR23, UR37, 0x32370b8f, URZ ;  /* 0x32370b8f25177890 */ /* 0x000fe4000fffe03f */
[----:B------:R-:W-:Y:S02]  /*ac60*/  UIADD3 UR24, UR36, -0x255992d5, URZ ;  /* 0xdaa66d2b24187890 */ /* 0x000fe4000fffe03f */
[----:B------:R-:W-:Y:S02]  /*ac70*/  UIADD3 UR22, UR36, 0x78dde6e4, URZ ;  /* 0x78dde6e424167890 */ /* 0x000fe4000fffe03f */
[----:B------:R-:W-:Y:S02]  /*ac80*/  UIADD3 UR21, UR37, -0x126145ec, URZ ;  /* 0xed9eba1425157890 */ /* 0x000fe4000fffe03f */
[----:B------:R-:W-:Y:S02]  /*ac90*/  UIADD3 UR15, UR37, -0x56f99767, URZ ;  /* 0xa9066899250f7890 */ /* 0x000fe4000fffe03f */
[----:B------:R-:W-:Y:S02]  /*aca0*/  UIADD3 UR20, UR36, 0x1715609d, URZ ;  /* 0x1715609d24147890 */ /* 0x000fe4000fffe03f */
        /* <DEDUP_REMOVED lines=10> */
[C---:B------:R-:W-:Y:S01]  /*ad50*/  VIADD R134, R132.reuse, 0xfffffff8 ;  /* 0xfffffff884867836 */ /* 0x040fe20000000000 */
[----:B------:R-:W-:Y:S01]  /*ad60*/  ISETP.GE.AND P3, PT, R135, RZ, PT ;  /* 0x000000ff8700720c */ /* 0x000fe20003f66270 */
[C---:B------:R-:W-:Y:S01]  /*ad70*/  VIADD R170, R132.reuse, 0xffffffef ;  /* 0xffffffef84aa7836 */ /* 0x040fe20000000000 */
[----:B------:R-:W-:Y:S01]  /*ad80*/  I2FP.F32.S32 R168, R168 ;  /* 0x000000a800a87245 */ /* 0x000fe20000201400 */
[----:B------:R-:W-:Y:S01]  /*ad90*/  VIADD R169, R132, 0xffffffe8 ;  /* 0xffffffe884a97836 */ /* 0x000fe20000000000 */
[----:B------:R-:W-:Y:S03]  /*ada0*/  ISETP.GE.AND P2, PT, R134, RZ, PT ;  /* 0x000000ff8600720c */ /* 0x000fe60003f46270 */
[C---:B------:R-:W-:Y:S01]  /*adb0*/  FFMA.FTZ R4, R168.reuse, -UR5, R4 ;  /* 0x80000005a8047c23 */ /* 0x040fe20008010004 */
[----:B------:R-:W-:Y:S01]  /*adc0*/  FFMA.FTZ R10, R168, -UR5, R10 ;  /* 0x80000005a80a7c23 */ /* 0x000fe2000801000a */
[C---:B------:R-:W-:Y:S01]  /*add0*/  VIADD R168, R132.reuse, 0xffffffe7 ;  /* 0xffffffe784a87836 */ /* 0x040fe20000000000 */
[----:B------:R-:W-:Y:S02]  /*ade0*/  ISETP.GE.AND P5, PT, R169, RZ, PT ;  /* 0x000000ffa900720c */ /* 0x000fe40003fa6270 */
[C---:B------:R-:W-:Y:S02]  /*adf0*/  @!P0 IADD3 R2, -R132.reuse, -0x8, RZ ;  /* 0xfffffff884028810 */ /* 0x040fe40007ffe1ff */
[----:B------:R-:W-:Y:S02]  /*ae00*/  ISETP.GE.AND P0, PT, R3, RZ, PT ;  /* 0x000000ff0300720c */ /* 0x000fe40003f06270 */
[----:B------:R-:W-:Y:S02]  /*ae10*/  I2FP.F32.S32 R2, R2 ;  /* 0x0000000200027245 */ /* 0x000fe40000201400 */
[C---:B------:R-:W-:Y:S02]  /*ae20*/  @!P3 IADD3 R135, -R132.reuse, 0x1, RZ ;  /* 0x000000018487b810 */ /* 0x040fe40007ffe1ff */
[----:B------:R-:W-:Y:S01]  /*ae30*/  @!P2 IADD3 R134, -R132, 0x8, RZ ;  /* 0x000000088486a810 */ /* 0x000fe20007ffe1ff */
[----:B------:R-:W-:Y:S01]  /*ae40*/  FFMA.FTZ R6, R2, -UR5, R6 ;  /* 0x8000000502067c23 */ /* 0x000fe20008010006 */
[C---:B------:R-:W-:Y:S01]  /*ae50*/  VIADD R2, R132.reuse, 0xfffffff0 ;  /* 0xfffffff084027836 */ /* 0x040fe20000000000 */
[----:B------:R-:W-:Y:S02]  /*ae60*/  I2FP.F32.S32 R135, R135 ;  /* 0x0000008700877245 */ /* 0x000fe40000201400 */
[----:B------:R-:W-:Y:S02]  /*ae70*/  I2FP.F32.S32 R134, R134 ;  /* 0x0000008600867245 */ /* 0x000fe40000201400 */
[----:B------:R-:W-:Y:S01]  /*ae80*/  @!P0 IADD3 R3, -R132, 0x9, RZ ;  /* 0x0000000984038810 */ /* 0x000fe20007ffe1ff */
[C---:B------:R-:W-:Y:S01]  /*ae90*/  FFMA.FTZ R11, R135.reuse, -UR5, R11 ;  /* 0x80000005870b7c23 */ /* 0x040fe2000801000b */
[----:B------:R-:W-:Y:S01]  /*aea0*/  ISETP.GE.AND P0, PT, R2, RZ, PT ;  /* 0x000000ff0200720c */ /* 0x000fe20003f06270 */
[----:B------:R-:W-:Y:S01]  /*aeb0*/  FFMA.FTZ R5, R135, -UR5, R5 ;  /* 0x8000000587057c23 */ /* 0x000fe20008010005 */
[----:B------:R-:W-:Y:S01]  /*aec0*/  VIADD R135, R132, 0x7 ;  /* 0x0000000784877836 */ /* 0x000fe20000000000 */
[----:B------:R-:W-:Y:S01]  /*aed0*/  ISETP.GE.AND P4, PT, R168, RZ, PT ;  /* 0x000000ffa800720c */ /* 0x000fe20003f86270 */
[C---:B------:R-:W-:Y:S01]  /*aee0*/  FFMA.FTZ R8, R134.reuse, -UR5, R8 ;  /* 0x8000000586087c23 */ /* 0x040fe20008010008 */
[----:B------:R-:W-:Y:S01]  /*aef0*/  FFMA.FTZ R14, R134, -UR5, R14 ;  /* 0x80000005860e7c23 */ /* 0x000fe2000801000e */
[----:B------:R-:W-:Y:S01]  /*af00*/  ISETP.GE.AND P2, PT, R170, RZ, PT ;  /* 0x000000ffaa00720c */ /* 0x000fe20003f46270 */
[C---:B------:R-:W-:Y:S01]  /*af10*/  VIADD R134, R132.reuse, 0xffffffe0 ;  /* 0xffffffe084867836 */ /* 0x040fe20000000000 */
[----:B------:R-:W-:Y:S02]  /*af20*/  I2FP.F32.S32 R3, R3 ;  /* 0x0000000300037245 */ /* 0x000fe40000201400 */
[----:B------:R-:W-:Y:S02]  /*af30*/  @!P5 IADD3 R169, -R132, 0x18, RZ ;  /* 0x0000001884a9d810 */ /* 0x000fe40007ffe1ff */
[----:B------:R-:W-:Y:S01]  /*af40*/  ISETP.GE.AND P3, PT, R134, RZ, PT ;  /* 0x000000ff8600720c */ /* 0x000fe20003f66270 */
[C---:B------:R-:W-:Y:S01]  /*af50*/  FFMA.FTZ R9, R3.reuse, -UR5, R9 ;  /* 0x8000000503097c23 */ /* 0x040fe20008010009 */
[C---:B------:R-:W-:Y:S01]  /*af60*/  @!P0 IADD3 R2, -R132.reuse, 0x10, RZ ;  /* 0x0000001084028810 */ /* 0x040fe20007ffe1ff */
[----:B------:R-:W-:Y:S01]  /*af70*/  FFMA.FTZ R15, R3, -UR5, R15 ;  /* 0x80000005030f7c23 */ /* 0x000fe2000801000f */
[----:B------:R-:W-:Y:S01]  /*af80*/  ISETP.GE.AND P0, PT, R135, RZ, PT ;  /* 0x000000ff8700720c */ /* 0x000fe20003f06270 */
[C---:B------:R-:W-:Y:S01]  /*af90*/  VIADD R3, R132.reuse, 0xffffffdf ;  /* 0xffffffdf84037836 */ /* 0x040fe20000000000 */
[----:B------:R-:W-:Y:S02]  /*afa0*/  I2FP.F32.S32 R2, R2 ;  /* 0x0000000200027245 */ /* 0x000fe40000201400 */
[C---:B------:R-:W-:Y:S02]  /*afb0*/  @!P4 IADD3 R168, -R132.reuse, 0x19, RZ ;  /* 0x0000001984a8c810 */ /* 0x040fe40007ffe1ff */
[----:B------:R-:W-:Y:S01]  /*afc0*/  @!P2 IADD3 R170, -R132, 0x11, RZ ;  /* 0x0000001184aaa810 */ /* 0x000fe20007ffe1ff */
[C---:B------:R-:W-:Y:S01]  /*afd0*/  FFMA.FTZ R12, R2.reuse, -UR5, R12 ;  /* 0x80000005020c7c23 */ /* 0x040fe2000801000c */
[----:B------:R-:W-:Y:S01]  /*afe0*/  FFMA.FTZ R18, R2, -UR5, R18 ;  /* 0x8000000502127c23 */ /* 0x000fe20008010012 */
[C---:B------:R-:W-:Y:S01]  /*aff0*/  VIADD R2, R132.reuse, 0xffffffd8 ;  /* 0xffffffd884027836 */ /* 0x040fe20000000000 */
[----:B------:R-:W-:Y:S02]  /*b000*/  ISETP.GE.AND P2, PT, R3, RZ, PT ;  /* 0x000000ff0300720c */ /* 0x000fe40003f46270 */
[----:B------:R-:W-:Y:S02]  /*b010*/  I2FP.F32.S32 R168, R168 ;  /* 0x000000a800a87245 */ /* 0x000fe40000201400 */
[----:B------:R-:W-:Y:S02]  /*b020*/  @!P0 IADD3 R135, -R132, -0x7, RZ ;  /* 0xfffffff984878810 */ /* 0x000fe40007ffe1ff */
[----:B------:R-:W-:Y:S01]  /*b030*/  ISETP.GE.AND P0, PT, R2, RZ, PT ;  /* 0x000000ff0200720c */ /* 0x000fe20003f06270 */
[C---:B------:R-:W-:Y:S01]  /*b040*/  FFMA.FTZ R17, R168.reuse, -UR5, R17 ;  /* 0x80000005a8117c23 */ /* 0x040fe20008010011 */
[----:B------:R-:W-:Y:S01]  /*b050*/  I2FP.F32.S32 R135, R135 ;  /* 0x0000008700877245 */ /* 0x000fe20000201400 */
[----:B------:R-:W-:Y:S01]  /*b060*/  FFMA.FTZ R23, R168, -UR5, R23 ;  /* 0x80000005a8177c23 */ /* 0x000fe20008010017 */
[----:B------:R-:W-:Y:S02]  /*b070*/  I2FP.F32.S32 R169, R169 ;  /* 0x000000a900a97245 */ /* 0x000fe40000201400 */
[----:B------:R-:W-:Y:S01]  /*b080*/  @!P3 IADD3 R134, -R132, 0x20, RZ ;  /* 0x000000208486b810 */ /* 0x000fe20007ffe1ff */
[----:B------:R-:W-:Y:S01]  /*b090*/  FFMA.FTZ R7, R135, -UR5, R7 ;  /* 0x8000000587077c23 */ /* 0x000fe20008010007 */
        /* <DEDUP_REMOVED lines=9> */
[C---:B------:R-:W-:Y:S01]  /*b130*/  @!P2 IADD3 R3, -R132.reuse, 0x21, RZ ;  /* 0x000000218403a810 */ /* 0x040fe20007ffe1ff */
[C---:B------:R-:W-:Y:S01]  /*b140*/  VIADD R134, R132.reuse, 0xffffffd7 ;  /* 0xffffffd784867836 */ /* 0x040fe20000000000 */
[----:B------:R-:W-:Y:S01]  /*b150*/  @!P0 IADD3 R2, -R132, 0x28, RZ ;  /* 0x0000002884028810 */ /* 0x000fe20007ffe1ff */
[C---:B------:R-:W-:Y:S01]  /*b160*/  FFMA.FTZ R13, R170.reuse, -UR5, R13 ;  /* 0x80000005aa0d7c23 */ /* 0x040fe2000801000d */
[----:B------:R-:W-:Y:S01]  /*b170*/  FMNMX.FTZ R135, R7, R135, !PT ;  /* 0x0000008707877209 */ /* 0x000fe20007810000 */
[----:B------:R-:W-:Y:S01]  /*b180*/  FFMA.FTZ R19, R170, -UR5, R19 ;  /* 0x80000005aa137c23 */ /* 0x000fe20008010013 */
[----:B------:R-:W-:Y:S01]  /*b190*/  FMNMX.FTZ R169, R8, R169, !PT ;  /* 0x000000a908a97209 */ /* 0x000fe20007810000 */
[----:B------:R-:W-:Y:S01]  /*b1a0*/  VIADD R168, R132, 0xffffffc8 ;  /* 0xffffffc884a87836 */ /* 0x000fe20000000000 */
[----:B------:R-:W-:Y:S02]  /*b1b0*/  I2FP.F32.S32 R3, R3 ;  /* 0x0000000300037245 */ /* 0x000fe40000201400 */
[----:B------:R-:W-:Y:S02]  /*b1c0*/  I2FP.F32.S32 R2, R2 ;  /* 0x0000000200027245 */ /* 0x000fe40000201400 */
[----:B------:R-:W-:Y:S01]  /*b1d0*/  FMNMX.FTZ R135, R10, R135, !PT ;  /* 0x000000870a877209 */ /* 0x000fe20007810000 */
[----:B------:R-:W-:Y:S01]  /*b1e0*/  FFMA.FTZ R21, R3, -UR5, R21 ;  /* 0x8000000503157c23 */ /* 0x000fe20008010015 */
[----:B------:R-:W-:Y:S01]  /*b1f0*/  FMNMX.FTZ R170, R9, R169, !PT ;  /* 0x000000a909aa7209 */ /* 0x000fe20007810000 */
[----:B------:R-:W-:Y:S01]  /*b200*/  FFMA.FTZ R27, R3, -UR5, R27 ;  /* 0x80000005031b7c23 */ /* 0x000fe2000801001b */
[----:B------:R-:W-:Y:S01]  /*b210*/  ISETP.GE.AND P5, PT, R134, RZ, PT ;  /* 0x000000ff8600720c */ /* 0x000fe20003fa6270 */
[C---:B------:R-:W-:Y:S01]  /*b220*/  FFMA.FTZ R24, R2.reuse, -UR5, R24 ;  /* 0x8000000502187c23 */ /* 0x040fe20008010018 */
[----:B------:R-:W-:Y:S01]  /*b230*/  FMNMX.FTZ R169, R11, R135, !PT ;  /* 0x000000870ba97209 */ /* 0x000fe20007810000 */
[----:B------:R-:W-:Y:S01]  /*b240*/  FFMA.FTZ R30, R2, -UR5, R30 ;  /* 0x80000005021e7c23 */ /* 0x000fe2000801001e */
[----:B------:R-:W-:Y:S01]  /*b250*/  FMNMX.FTZ R170, R12, R170, !PT ;  /* 0x000000aa0caa7209 */ /* 0x000fe20007810000 */
[----:B------:R-:W-:Y:S01]  /*b260*/  VIADD R3, R132, 0xffffffd0 ;  /* 0xffffffd084037836 */ /* 0x000fe20000000000 */
[----:B------:R-:W-:Y:S01]  /*b270*/  FMNMX.FTZ R169, R14, R169, !PT ;  /* 0x000000a90ea97209 */ /* 0x000fe20007810000 */
[C---:B------:R-:W-:Y:S01]  /*b280*/  VIADD R2, R132.reuse, 0xffffffcf ;  /* 0xffffffcf84027836 */ /* 0x040fe20000000000 */
[----:B------:R-:W-:Y:S01]  /*b290*/  FMNMX.FTZ R170, R13, R170, !PT ;  /* 0x000000aa0daa7209 */ /* 0x000fe20007810000 */
[----:B------:R-:W-:Y:S01]  /*b2a0*/  VIADD R135, R132, 0xffffffc7 ;  /* 0xffffffc784877836 */ /* 0x000fe20000000000 */
[----:B------:R-:W-:Y:S02]  /*b2b0*/  ISETP.GE.AND P4, PT, R3, RZ, PT ;  /* 0x000000ff0300720c */ /* 0x000fe40003f86270 */
[----:B------:R-:W-:Y:S02]  /*b2c0*/  ISETP.GE.AND P3, PT, R2, RZ, PT ;  /* 0x000000ff0200720c */ /* 0x000fe40003f66270 */
[----:B------:R-:W-:Y:S02]  /*b2d0*/  ISETP.GE.AND P2, PT, R168, RZ, PT ;  /* 0x000000ffa800720c */ /* 0x000fe40003f46270 */
[----:B------:R-:W-:Y:S02]  /*b2e0*/  ISETP.GE.AND P0, PT, R135, RZ, PT ;  /* 0x000000ff8700720c */ /* 0x000fe40003f06270 */
[----:B------:R-:W-:Y:S02]  /*b2f0*/  FMNMX.FTZ R169, R15, R169, !PT ;  /* 0x000000a90fa97209 */ /* 0x000fe40007810000 */
[----:B------:R-:W-:Y:S02]  /*b300*/  FMNMX.FTZ R170, R16, R170, !PT ;  /* 0x000000aa10aa7209 */ /* 0x000fe40007810000 */
[----:B------:R-:W-:Y:S02]  /*b310*/  @!P5 IADD3 R134, -R132, 0x29, RZ ;  /* 0x000000298486d810 */ /* 0x000fe40007ffe1ff */
[----:B------:R-:W-:Y:S02]  /*b320*/  FMNMX.FTZ R169, R18, R169, !PT ;  /* 0x000000a912a97209 */ /* 0x000fe40007810000 */
[----:B------:R-:W-:Y:S02]  /*b330*/  FMNMX.FTZ R170, R17, R170, !PT ;  /* 0x000000aa11aa7209 */ /* 0x000fe40007810000 */
[----:B------:R-:W-:Y:S02]  /*b340*/  I2FP.F32.S32 R134, R134 ;  /* 0x0000008600867245 */ /* 0x000fe40000201400 */
[----:B------:R-:W-:Y:S02]  /*b350*/  FMNMX.FTZ R169, R19, R169, !PT ;  /* 0x000000a913a97209 */ /* 0x000fe40007810000 */
[----:B------:R-:W-:Y:S01]  /*b360*/  FMNMX.FTZ R170, R20, R170, !PT ;  /* 0x000000aa14aa7209 */ /* 0x000fe20007810000 */
[----:B------:R-:W-:Y:S01]  /*b370*/  FFMA.FTZ R25, R134, -UR5, R25 ;  /* 0x8000000586197c23 */ /* 0x000fe20008010019 */
[----:B------:R-:W-:Y:S01]  /*b380*/  @!P4 IADD3 R3, -R132, 0x30, RZ ;  /* 0x000000308403c810 */ /* 0x000fe20007ffe1ff */
[----:B------:R-:W-:Y:S01]  /*b390*/  FFMA.FTZ R31, R134, -UR5, R31 ;  /* 0x80000005861f7c23 */ /* 0x000fe2000801001f */
[C---:B------:R-:W-:Y:S02]  /*b3a0*/  @!P3 IADD3 R2, -R132.reuse, 0x31, RZ ;  /* 0x000000318402b810 */ /* 0x040fe40007ffe1ff */
[C---:B------:R-:W-:Y:S02]  /*b3b0*/  @!P2 IADD3 R168, -R132.reuse, 0x38, RZ ;  /* 0x0000003884a8a810 */ /* 0x040fe40007ffe1ff */
[----:B------:R-:W-:Y:S02]  /*b3c0*/  @!P0 IADD3 R135, -R132, 0x39, RZ ;  /* 0x0000003984878810 */ /* 0x000fe40007ffe1ff */
        /* <DEDUP_REMOVED lines=25> */
[----:B------:R-:W1:Y:S08]  /*b560*/  SHFL.BFLY PT, R2, R132, 0x2, 0x1f ;  /* 0x0c401f0084027f89 */ /* 0x000e7000000e0000 */
[----:B------:R-:W2:Y:S01]  /*b570*/  SHFL.BFLY PT, R134, R3, 0x2, 0x1f ;  /* 0x0c401f0003867f89 */ /* 0x000ea200000e0000 */
[----:B-1----:R-:W-:Y:S02]  /*b580*/  FMNMX.FTZ R132, R132, R2, !PT ;  /* 0x0000000284847209 */ /* 0x002fe40007810000 */
[----:B--2---:R-:W-:Y:S05]  /*b590*/  FMNMX.FTZ R3, R3, R134, !PT ;  /* 0x0000008603037209 */ /* 0x004fea0007810000 */
[----:B------:R-:W1:Y:S08]  /*b5a0*/  SHFL.BFLY PT, R2, R132, 0x1, 0x1f ;  /* 0x0c201f0084027f89 */ /* 0x000e7000000e0000 */
[----:B------:R-:W2:Y:S01]  /*b5b0*/  SHFL.BFLY PT, R134, R3, 0x1, 0x1f ;  /* 0x0c201f0003867f89 */ /* 0x000ea200000e0000 */
[----:B-1----:R-:W-:Y:S02]  /*b5c0*/  FMNMX.FTZ R132, R132, R2, !PT ;  /* 0x0000000284847209 */ /* 0x002fe40007810000 */
[----:B------:R-:W-:Y:S01]  /*b5d0*/  LOP3.LUT R2, R243, UR9, R244, 0x96, !PT ;  /* 0x00000009f3027c12 */ /* 0x000fe2000f8e96f4 */
[----:B------:R-:W-:Y:S01]  /*b5e0*/  UIADD3 UR9, UR37, 0x646e171e, URZ ;  /* 0x646e171e25097890 */ /* 0x000fe2000fffe03f */
[----:B--2---:R-:W-:Y:S01]  /*b5f0*/  FMNMX.FTZ R3, R3, R134, !PT ;  /* 0x0000008603037209 */ /* 0x004fe20007810000 */
[C---:B------:R-:W-:Y:S01]  /*b600*/  FMUL.FTZ R135, R132.reuse, UR4 ;  /* 0x0000000484877c20 */ /* 0x040fe20008410000 */
[----:B------:R-:W-:Y:S01]  /*b610*/  LOP3.LUT R134, R245, UR8, RZ, 0x3c, !PT ;  /* 0x00000008f5867c12 */ /* 0x000fe2000f8e3cff */
[C---:B------:R-:W-:Y:S01]  /*b620*/  FADD.FTZ R0, -R132.reuse, R0 ;  /* 0x0000000084007221 */ /* 0x040fe20000010100 */
[----:B------:R-:W-:Y:S01]  /*b630*/  FSETP.NEU.FTZ.AND P0, PT, R132, -INF , PT ;  /* 0xff8000008400780b */ /* 0x000fe20003f1d000 */
[----:B------:R-:W-:Y:S01]  /*b640*/  IMAD.WIDE.U32 R236, R2, -0x326172a9, RZ ;  /* 0xcd9e8d5702ec7825 */ /* 0x000fe200078e00ff */
[----:B------:R-:W-:Y:S03]  /*b650*/  UIADD3 UR8, UR37, 0x76cf5d0a, URZ ;  /* 0x76cf5d0a25087890 */ /* 0x000fe6000fffe03f */
[----:B------:R-:W-:Y:S01]  /*b660*/  FMUL.FTZ R2, R0, UR4 ;  /* 0x0000000400027c20 */ /* 0x000fe20008410000 */
[----:B------:R-:W-:Y:S01]  /*b670*/  IMAD.WIDE.U32 R168, R134, -0x326172a9, RZ ;  /* 0xcd9e8d5786a87825 */ /* 0x000fe200078e00ff */
[----:B------:R-:W-:Y:S03]  /*b680*/  FSEL R134, R135, RZ, P0 ;  /* 0x000000ff87867208 */ /* 0x000fe60000000000 */
[C---:B------:R-:W-:Y:S01]  /*b690*/  FADD.FTZ R0, -R3.reuse, R133 ;  /* 0x0000008503007221 */ /* 0x040fe20000010100 */
[C---:B------:R-:W-:Y:S01]  /*b6a0*/  FMUL.FTZ R133, R3.reuse, UR4 ;  /* 0x0000000403857c20 */ /* 0x040fe20008410000 */
[----:B------:R-:W-:Y:S01]  /*b6b0*/  FSETP.NEU.FTZ.AND P0, PT, R3, -INF , PT ;  /* 0xff8000000300780b */ /* 0x000fe20003f1d000 */
[--C-:B------:R-:W-:Y:S01]  /*b6c0*/  FFMA.FTZ R135, R4, UR4, -R134.reuse ;  /* 0x0000000404877c23 */ /* 0x100fe20008010886 */
[--C-:B------:R-:W-:Y:S01]  /*b6d0*/  FFMA.FTZ R178, R9, UR4, -R134.reuse ;  /* 0x0000000409b27c23 */ /* 0x100fe20008010886 */
[----:B------:R-:W1:Y:S01]  /*b6e0*/  MUFU.EX2 R2, R2 ;  /* 0x0000000200027308 */ /* 0x000e620000000800 */
[----:B------:R-:W-:Y:S01]  /*b6f0*/  FSEL R4, R133, RZ, P0 ;  /* 0x000000ff85047208 */ /* 0x000fe20000000000 */
[--C-:B------:R-:W-:Y:S01]  /*b700*/  FFMA.FTZ R173, R5, UR4, -R134.reuse ;  /* 0x0000000405ad7c23 */ /* 0x100fe20008010886 */
[----:B------:R-:W-:Y:S01]  /*b710*/  FFMA.FTZ R177, R8, UR4, -R134 ;  /* 0x0000000408b17c23 */ /* 0x000fe20008010886 */
[----:B---3--:R-:W-:Y:S01]  /*b720*/  LOP3.LUT R5, R169, UR26, R220, 0x96, !PT ;  /* 0x0000001aa9057c12 */ /* 0x008fe2000f8e96dc */
[----:B------:R-:W-:Y:S01]  /*b730*/  FMUL.FTZ R0, R0, UR4 ;  /* 0x0000000400007c20 */ /* 0x000fe20008410000 */
[----:B------:R-:W-:Y:S01]  /*b740*/  FFMA.FTZ R9, R6, UR4, -R4 ;  /* 0x0000000406097c23 */ /* 0x000fe20008010804 */
[----:B------:R-:W-:Y:S01]  /*b750*/  LOP3.LUT R8, R237, UR25, R168, 0x96, !PT ;  /* 0x00000019ed087c12 */ /* 0x000fe2000f8e96a8 */
[----:B------:R-:W-:Y:S02]  /*b760*/  FFMA.FTZ R174, R7, UR4, -R4 ;  /* 0x0000000407ae7c23 */ /* 0x000fe40008010804 */
[----:B------:R-:W2:Y:S01]  /*b770*/  MUFU.EX2 R135, R135 ;  /* 0x0000008700877308 */ /* 0x000ea20000000800 */
[----:B------:R-:W-:Y:S04]  /*b780*/  IMAD.WIDE.U32 R6, R5, -0x2daee0ad, RZ ;  /* 0xd2511f5305067825 */ /* 0x000fe800078e00ff */
[--C-:B------:R-:W-:Y:S01]  /*b790*/  FFMA.FTZ R231, R28, UR4, -R134.reuse ;  /* 0x000000041ce77c23 */ /* 0x100fe20008010886 */
[--C-:B------:R-:W-:Y:S01]  /*b7a0*/  FFMA.FTZ R232, R29, UR4, -R134.reuse ;  /* 0x000000041de87c23 */ /* 0x100fe20008010886 */
[----:B------:R-:W-:Y:S04]  /*b7b0*/  IMAD.WIDE.U32 R170, R8, -0x2daee0ad, RZ ;  /* 0xd2511f5308aa7825 */ /* 0x000fe800078e00ff */
[--C-:B------:R-:W-:Y:S01]  /*b7c0*/  FFMA.FTZ R233, R32, UR4, -R134.reuse ;  /* 0x0000000420e97c23 */ /* 0x100fe20008010886 */
[----:B------:R3:W-:Y:S01]  /*b7d0*/  MUFU.EX2 R172, R9 ;  /* 0x0000000900ac7308 */ /* 0x0007e20000000800 */
[----:B-1----:R-:W-:Y:S01]  /*b7e0*/  FMUL.FTZ R8, R2, R160 ;  /* 0x000000a002087220 */ /* 0x002fe20000410000 */
[----:B------:R-:W-:Y:S01]  /*b7f0*/  FFMA.FTZ R181, R12, UR4, -R134 ;  /* 0x000000040cb57c23 */ /* 0x000fe20008010886 */
[----:B------:R1:W4:Y:S01]  /*b800*/  LDL.S16 R160, [R1+0x58] ;  /* 0x0000580001a07983 */ /* 0x0003220000100600 */
[C---:B------:R-:W-:Y:S01]  /*b810*/  FMUL.FTZ R28, R2.reuse, R140 ;  /* 0x0000008c021c7220 */ /* 0x040fe20000410000 */
[----:B------:R-:W-:Y:S01]  /*b820*/  LOP3.LUT R140, R7, UR8, R242, 0x96, !PT ;  /* 0x00000008078c7c12 */ /* 0x000fe2000f8e96f2 */
[C---:B------:R-:W-:Y:S01]  /*b830*/  FMUL.FTZ R29, R2.reuse, R141 ;  /* 0x0000008d021d7220 */ /* 0x040fe20000410000 */
[----:B------:R-:W-:Y:S03]  /*b840*/  FMUL.FTZ R32, R2, R136 ;  /* 0x0000008802207220 */ /* 0x000fe60000410000 */
[----:B------:R-:W5:Y:S01]  /*b850*/  MUFU.EX2 R133, R173 ;  /* 0x000000ad00857308 */ /* 0x000f620000000800 */
[----:B------:R-:W-:Y:S01]  /*b860*/  LOP3.LUT R136, R171, UR23, R6, 0x96, !PT ;  /* 0x00000017ab887c12 */ /* 0x000fe2000f8e9606 */
[----:B------:R-:W-:Y:S04]  /*b870*/  IMAD.WIDE.U32 R140, R140, -0x326172a9, RZ ;  /* 0xcd9e8d578c8c7825 */ /* 0x000fe800078e00ff */
[--C-:B------:R-:W-:Y:S01]  /*b880*/  FFMA.FTZ R182, R13, UR4, -R134.reuse ;  /* 0x000000040db67c23 */ /* 0x100fe20008010886 */
[--C-:B------:R-:W-:Y:S01]  /*b890*/  FFMA.FTZ R185, R16, UR4, -R134.reuse ;  /* 0x0000000410b97c23 */ /* 0x100fe20008010886 */
[--C-:B------:R-:W-:Y:S01]  /*b8a0*/  FFMA.FTZ R186, R17, UR4, -R134.reuse ;  /* 0x0000000411ba7c23 */ /* 0x100fe20008010886 */
[----:B------:R-:W-:Y:S01]  /*b8b0*/  FFMA.FTZ R189, R20, UR4, -R134 ;  /* 0x0000000414bd7c23 */ /* 0x000fe20008010886 */
[----:B------:R-:W1:Y:S01]  /*b8c0*/  MUFU.EX2 R0, R0 ;  /* 0x0000000000007308 */ /* 0x000e620000000800 */
[----:B---3--:R-:W-:Y:S01]  /*b8d0*/  FMUL.FTZ R9, R2, R161 ;  /* 0x000000a102097220 */ /* 0x008fe20000410000 */
[----:B------:R-:W-:Y:S01]  /*b8e0*/  FFMA.FTZ R176, R11, UR4, -R4 ;  /* 0x000000040bb07c23 */ /* 0x000fe20008010804 */
[----:B------:R3:W3:Y:S01]  /*b8f0*/  LDL.S16 R161, [R1+0x5c] ;  /* 0x00005c0001a17983 */ /* 0x0006e20000100600 */
[--C-:B------:R-:W-:Y:S01]  /*b900*/  FFMA.FTZ R222, R21, UR4, -R134.reuse ;  /* 0x0000000415de7c23 */ /* 0x100fe20008010886 */
[--C-:B------:R-:W-:Y:S01]  /*b910*/  FFMA.FTZ R223, R24, UR4, -R134.reuse ;  /* 0x0000000418df7c23 */ /* 0x100fe20008010886 */
[--C-:B------:R-:W-:Y:S01]  /*b920*/  FFMA.FTZ R226, R25, UR4, -R134.reuse ;  /* 0x0000000419e27c23 */ /* 0x100fe20008010886 */
[----:B------:R-:W-:Y:S01]  /*b930*/  FFMA.FTZ R234, R33, UR4, -R134 ;  /* 0x0000000421ea7c23 */ /* 0x000fe20008010886 */
[C---:B------:R-:W-:Y:S01]  /*b940*/  FMUL.FTZ R25, R2.reuse, R145 ;  /* 0x0000009102197220 */ /* 0x040fe20000410000 */
[C---:B------:R-:W-:Y:S01]  /*b950*/  FMUL.FTZ R33, R2.reuse, R137 ;  /* 0x0000008902217220 */ /* 0x040fe20000410000 */
[----:B------:R-:W-:Y:S01]  /*b960*/  LOP3.LUT R134, R141, UR24, R236, 0x96, !PT ;  /* 0x000000188d867c12 */ /* 0x000fe2000f8e96ec */
[----:B--2---:R-:W-:Y:S01]  /*b970*/  FFMA.FTZ R145, R2, R246, R135 ;  /* 0x000000f602917223 */ /* 0x004fe20000010087 */
[----:B------:R-:W-:Y:S04]  /*b980*/  IMAD.WIDE.U32 R136, R136, -0x326172a9, RZ ;  /* 0xcd9e8d5788887825 */ /* 0x000fe800078e00ff */
        /* <DEDUP_REMOVED lines=14> */
[C---:B------:R-:W-:Y:S01]  /*ba70*/  FMUL.FTZ R12, R2.reuse, R156 ;  /* 0x0000009c020c7220 */ /* 0x040fe20000410000 */
[----:B------:R2:W2:Y:S01]  /*ba80*/  LDL.S16 R164, [R1+0x44] ;  /* 0x0000440001a47983 */ /* 0x0004a20000100600 */
        /* <DEDUP_REMOVED lines=55> */
[C---:B-----5:R-:W-:Y:S01]  /*be00*/  F2FP.BF16.F32.PACK_AB R2, R133.reuse, R135 ;  /* 0x000000878502723e */ /* 0x060fe200000010ff */
[----:B-1----:R-:W-:Y:S01]  /*be10*/  FMUL.FTZ R30, R0, R142 ;  /* 0x0000008e001e7220 */ /* 0x002fe20000410000 */
[----:B------:R-:W-:Y:S01]  /*be20*/  FADD.FTZ R145, R133, R145 ;  /* 0x0000009185917221 */ /* 0x000fe20000010000 */
[----:B------:R-:W-:Y:S01]  /*be30*/  IMAD.WIDE.U32 R134, R134, -0x2daee0ad, RZ ;  /* 0xd2511f5386867825 */ /* 0x000fe200078e00ff */
[----:B------:R-:W-:Y:S01]  /*be40*/  LOP3.LUT R142, R137, UR22, R140, 0x96, !PT ;  /* 0x00000016898e7c12 */ /* 0x000fe2000f8e968c */
[----:B------:R-:W1:Y:S02]  /*be50*/  MUFU.EX2 R133, R174 ;  /* 0x000000ae00857308 */ /* 0x000e640000000800 */
[C---:B------:R-:W-:Y:S01]  /*be60*/  FMUL.FTZ R34, R0.reuse, R138 ;  /* 0x0000008a00227220 */ /* 0x040fe20000410000 */
[----:B------:R-:W-:Y:S01]  /*be70*/  FMUL.FTZ R31, R0, R143 ;  /* 0x0000008f001f7220 */ /* 0x000fe20000410000 */
[----:B------:R-:W-:Y:S01]  /*be80*/  LOP3.LUT R138, R135, UR21, R170, 0x96, !PT ;  /* 0x00000015878a7c12 */ /* 0x000fe2000f8e96aa */
[----:B------:R-:W-:Y:S04]  /*be90*/  IMAD.WIDE.U32 R142, R142, -0x2daee0ad, RZ ;  /* 0xd2511f538e8e7825 */ /* 0x000fe800078e00ff */
[C---:B------:R-:W-:Y:S01]  /*bea0*/  FMUL.FTZ R35, R0.reuse, R139 ;  /* 0x0000008b00237220 */ /* 0x040fe20000410000 */
[----:B------:R-:W-:Y:S01]  /*beb0*/  FMUL.FTZ R18, R0, R154 ;  /* 0x0000009a00127220 */ /* 0x000fe20000410000 */
[----:B------:R-:W5:Y:S01]  /*bec0*/  MUFU.EX2 R140, R177 ;  /* 0x000000b1008c7308 */ /* 0x000f620000000800 */
[----:B------:R-:W-:Y:S01]  /*bed0*/  IMAD.WIDE.U32 R138, R138, -0x326172a9, RZ ;  /* 0xcd9e8d578a8a7825 */ /* 0x000fe200078e00ff */
[----:B------:R-:W-:Y:S03]  /*bee0*/  LOP3.LUT R137, R143, UR15, R134, 0x96, !PT ;  /* 0x0000000f8f897c12 */ /* 0x000fe6000f8e9686 */
[C---:B------:R-:W-:Y:S01]  /*bef0*/  FFMA.FTZ R144, R0.reuse, R235, R172 ;  /* 0x000000eb00907223 */ /* 0x040fe200000100ac */
[C---:B------:R-:W-:Y:S01]  /*bf00*/  FMUL.FTZ R11, R0.reuse, R163 ;  /* 0x000000a3000b7220 */ /* 0x040fe20000410000 */
[----:B------:R-:W-:Y:S01]  /*bf10*/  LOP3.LUT R154, R139, UR20, R136, 0x96, !PT ;  /* 0x000000148b9a7c12 */ /* 0x000fe2000f8e9688 */
[----:B------:R-:W-:Y:S02]  /*bf20*/  IMAD.WIDE.U32 R136, R137, -0x326172a9, RZ ;  /* 0xcd9e8d5789887825 */ /* 0x000fe400078e00ff */
[----:B------:R-:W5:Y:S02]  /*bf30*/  MUFU.EX2 R135, R178 ;  /* 0x000000b200877308 */ /* 0x000f640000000800 */
        /* <DEDUP_REMOVED lines=58> */
[C---:B-1----:R-:W-:Y:S01]  /*c2e0*/  F2FP.BF16.F32.PACK_AB R0, R133.reuse, R172 ;  /* 0x000000ac8500723e */ /* 0x042fe200000010ff */
[----:B------:R-:W-:Y:S01]  /*c2f0*/  FADD.FTZ R141, R133, R144 ;  /* 0x00000090858d7221 */ /* 0x000fe20000010000 */
[----:B-----5:R-:W-:Y:S01]  /*c300*/  FADD.FTZ R133, R140, R145 ;  /* 0x000000918c857221 */ /* 0x020fe20000010000 */
[--C-:B------:R-:W-:Y:S01]  /*c310*/  LOP3.LUT R134, R137, UR14, R138.reuse, 0x96, !PT ;  /* 0x0000000e89867c12 */ /* 0x100fe2000f8e968a */
[----:B------:R-:W1:Y:S01]  /*c320*/  MUFU.EX2 R139, R175 ;  /* 0x000000af008b7308 */ /* 0x000e620000000800 */
[C---:B------:R-:W-:Y:S01]  /*c330*/  F2FP.BF16.F32.PACK_AB R145, R135.reuse, R140 ;  /* 0x0000008c8791723e */ /* 0x040fe200000010ff */
[----:B------:R-:W-:Y:S01]  /*c340*/  FADD.FTZ R144, R135, R133 ;  /* 0x0000008587907221 */ /* 0x000fe20000010000 */
[----:B------:R-:W-:Y:S01]  /*c350*/  LOP3.LUT R133, R134, 0xff, RZ, 0xc0, !PT ;  /* 0x000000ff86857812 */ /* 0x000fe200078ec0ff */
[----:B------:R-:W-:Y:S01]  /*c360*/  IMAD.WIDE.U32 R154, R154, -0x2daee0ad, RZ ;  /* 0xd2511f539a9a7825 */ /* 0x000fe200078e00ff */
[----:B------:R-:W-:Y:S02]  /*c370*/  LOP3.LUT R138, R137, UR14, R138, 0x96, !PT ;  /* 0x0000000e898a7c12 */ /* 0x000fe4000f8e968a */
[----:B------:R-:W-:Y:S03]  /*c380*/  ISETP.LE.U32.AND P0, PT, R133, UR16, PT ;  /* 0x0000001085007c0c */ /* 0x000fe6000bf03070 */
[----:B------:R-:W5:Y:S01]  /*c390*/  MUFU.EX2 R135, R176 ;  /* 0x000000b000877308 */ /* 0x000f620000000800 */
[C---:B------:R-:W-:Y:S01]  /*c3a0*/  PRMT R133, R2.reuse, 0x7632, R133 ;  /* 0x0000763202857816 */ /* 0x040fe20000000085 */
[----:B------:R-:W-:Y:S02]  /*c3b0*/  IMAD.U32 R159, RZ, RZ, UR16 ;  /* 0x00000010ff9f7e24 */ /* 0x000fe4000f8e00ff */
[----:B-1----:R-:W-:Y:S01]  /*c3c0*/  FADD.FTZ R140, R139, R141 ;  /* 0x0000008d8b8c7221 */ /* 0x002fe20000010000 */
[----:B------:R-:W-:Y:S04]  /*c3d0*/  SHF.R.U32.HI R141, RZ, 0x18, R134 ;  /* 0x00000018ff8d7819 */ /* 0x000fe80000011686 */
[----:B------:R-:W-:Y:S02]  /*c3e0*/  ISETP.LE.U32.AND P4, PT, R141, UR16, PT ;  /* 0x000000108d007c0c */ /* 0x000fe4000bf83070 */
[C---:B-----5:R-:W-:Y:S01]  /*c3f0*/  F2FP.BF16.F32.PACK_AB R149, R135.reuse, R139 ;  /* 0x0000008b8795723e */ /* 0x060fe200000010ff */
[----:B------:R-:W-:Y:S01]  /*c400*/  FADD.FTZ R143, R135, R140 ;  /* 0x0000008c878f7221 */ /* 0x000fe20000010000 */
[----:B------:R-:W-:Y:S01]  /*c410*/  PRMT R135, R2, 0x5410, R133 ;  /* 0x0000541002877816 */ /* 0x000fe20000000085 */
[----:B------:R-:W-:Y:S10]  /*c420*/  MUFU.EX2 R140, R181 ;  /* 0x000000b5008c7308 */ /* 0x000ff40000000800 */
[----:B------:R-:W1:Y:S02]  /*c430*/  MUFU.EX2 R139, R182 ;  /* 0x000000b6008b7308 */ /* 0x000e640000000800 */
[----:B-1----:R-:W-:Y:S01]  /*c440*/  F2FP.BF16.F32.PACK_AB R157, R139, R140 ;  /* 0x0000008c8b9d723e */ /* 0x002fe200000010ff */
[----:B---3--:R-:W-:Y:S05]  /*c450*/  @!P0 HFMA2.BF16_V2 R161, -RZ.H0_H0, RZ.H0_H0, -R2.H0_H0 ;  /* 0x200000ffffa18231 */ /* 0x008fea0000340902 */
[----:B------:R1:W-:Y:S01]  /*c460*/  @!P0 STL.S16 [R1+0x5c], R161 ;  /* 0x00005ca101008387 */ /* 0x0003e20000100600 */
[----:B------:R-:W-:Y:S03]  /*c470*/  PRMT R147, R161, 0x7610, R147 ;  /* 0x00007610a1937816 */ /* 0x000fe60000000093 */
[----:B------:R3:W5:Y:S01]  /*c480*/  LDL.S16 R152, [R1+0x54] ;  /* 0x0000540001987983 */ /* 0x0007620000100600 */
[----:B------:R-:W-:Y:S03]  /*c490*/  @!P0 PRMT R2, R147, 0x5410, RZ ;  /* 0x0000541093028816 */ /* 0x000fe600000000ff */
[----:B------:R3:W3:Y:S04]  /*c4a0*/  LDL.S16 R151, [R1+0x40] ;  /* 0x0000400001977983 */ /* 0x0006e80000100600 */
[----:B------:R2:W3:Y:S04]  /*c4b0*/  LDL.S16 R147, [R1+0x3c] ;  /* 0x00003c0001937983 */ /* 0x0004e80000100600 */
[----:B------:R4:W-:Y:S01]  /*c4c0*/  STG.E.U16 desc[UR30][R218.64], R2 ;  /* 0x00000002da007986 */ /* 0x0009e2000c10151e */
[----:B-1----:R-:W-:Y:S04]  /*c4d0*/  IMAD.MOV.U32 R161, RZ, RZ, R221 ;  /* 0x000000ffffa17224 */ /* 0x002fe800078e00dd */
[----:B------:R-:W-:Y:S01]  /*c4e0*/  IMAD.MOV.U32 R167, RZ, RZ, R161 ;  /* 0x000000ffffa77224 */ /* 0x000fe200078e00a1 */
[----:B----4-:R-:W-:Y:S04]  /*c4f0*/  LOP3.LUT R2, R134, 0xffff, RZ, 0xc0, !PT ;  /* 0x0000ffff86027812 */ /* 0x010fe800078ec0ff */
[----:B------:R-:W-:Y:S04]  /*c500*/  SHF.R.U32.HI R2, RZ, 0x8, R2 ;  /* 0x00000008ff027819 */ /* 0x000fe80000011602 */
[----:B------:R-:W-:Y:S04]  /*c510*/  LOP3.LUT R2, R2, 0xffff, RZ, 0xc0, !PT ;  /* 0x0000ffff02027812 */ /* 0x000fe800078ec0ff */
[----:B------:R-:W-:Y:S02]  /*c520*/  ISETP.LE.U32.AND P0, PT, R2, UR16, PT ;  /* 0x0000001002007c0c */ /* 0x000fe4000bf03070 */
[----:B------:R-:W-:Y:S02]  /*c530*/  SHF.R.U32.HI R2, RZ, 0x10, R134 ;  /* 0x00000010ff027819 */ /* 0x000fe40000011686 */
[----:B------:R-:W1:Y:S02]  /*c540*/  MUFU.EX2 R134, R179 ;  /* 0x000000b300867308 */ /* 0x000e640000000800 */
[----:B------:R-:W-:Y:S04]  /*c550*/  LOP3.LUT R2, R2, 0xff, RZ, 0xc0, !PT ;  /* 0x000000ff02027812 */ /* 0x000fe800078ec0ff */
[----:B------:R-:W-:Y:S02]  /*c560*/  ISETP.LE.U32.AND P5, PT, R2, UR16, PT ;  /* 0x0000001002007c0c */ /* 0x000fe4000bfa3070 */
[----:B------:R-:W-:Y:S01]  /*c570*/  LOP3.LUT R2, R136, 0xff, RZ, 0xc0, !PT ;  /* 0x000000ff88027812 */ /* 0x000fe200078ec0ff */
[----:B------:R-:W-:Y:S03]  /*c580*/  @!P0 HFMA2.BF16_V2 R160, -RZ.H0_H0, RZ.H0_H0, -R133.H0_H0 ;  /* 0x200000ffffa08231 */ /* 0x000fe60000340985 */
[----:B------:R-:W-:Y:S02]  /*c590*/  ISETP.LE.U32.AND P3, PT, R2, UR16, PT ;  /* 0x0000001002007c0c */ /* 0x000fe4000bf63070 */
[----:B------:R4:W-:Y:S01]  /*c5a0*/  @!P0 STL.S16 [R1+0x58], R160 ;  /* 0x000058a001008387 */ /* 0x0009e20000100600 */
[----:B------:R-:W-:Y:S02]  /*c5b0*/  PRMT R146, R160, 0x7610, R146 ;  /* 0x00007610a0927816 */ /* 0x000fe40000000092 */
[----:B------:R-:W-:Y:S02]  /*c5c0*/  LOP3.LUT R2, R136, 0xffff, RZ, 0xc0, !PT ;  /* 0x0000ffff88027812 */ /* 0x000fe400078ec0ff */
[----:B------:R-:W-:Y:S01]  /*c5d0*/  @!P0 PRMT R133, R146, 0x5410, RZ ;  /* 0x0000541092858816 */ /* 0x000fe200000000ff */
[----:B--2---:R-:W-:Y:S01]  /*c5e0*/  @!P5 HFMA2.BF16_V2 R164, -RZ.H0_H0, RZ.H0_H0, -R0.H0_H0 ;  /* 0x200000ffffa4d231 */ /* 0x004fe20000340900 */
[----:B------:R-:W-:Y:S03]  /*c5f0*/  SHF.R.U32.HI R2, RZ, 0x8, R2 ;  /* 0x00000008ff027819 */ /* 0x000fe60000011602 */
[----:B------:R2:W-:Y:S01]  /*c600*/  STG.E.U16 desc[UR30][R218.64+0x2], R133 ;  /* 0x00000285da007986 */ /* 0x0005e2000c10151e */
[----:B------:R-:W-:Y:S02]  /*c610*/  LOP3.LUT R141, R2, 0xffff, RZ, 0xc0, !PT ;  /* 0x0000ffff028d7812 */ /* 0x000fe400078ec0ff */
[----:B------:R-:W2:Y:S01]  /*c620*/  MUFU.EX2 R2, R180 ;  /* 0x000000b400027308 */ /* 0x000ea20000000800 */
[----:B------:R-:W-:Y:S01]  /*c630*/  @!P5 STL.S16 [R1+0x44], R164 ;  /* 0x000044a40100d387 */ /* 0x000fe20000100600 */
[----:B------:R-:W-:Y:S01]  /*c640*/  ISETP.LE.U32.AND P2, PT, R141, UR16, PT ;  /* 0x000000108d007c0c */ /* 0x000fe2000bf43070 */
[----:B------:R-:W-:Y:S01]  /*c650*/  FADD.FTZ R141, R140, R144 ;  /* 0x000000908c8d7221 */ /* 0x000fe20000010000 */
[----:B------:R-:W-:Y:S01]  /*c660*/  PRMT R153, R164, 0x7610, R153 ;  /* 0x00007610a4997816 */ /* 0x000fe20000000099 */
[----:B-1----:R-:W-:Y:S01]  /*c670*/  FADD.FTZ R140, R134, R143 ;  /* 0x0000008f868c7221 */ /* 0x002fe20000010000 */
[----:B------:R-:W-:Y:S01]  /*c680*/  LOP3.LUT R144, R155, UR9, R142, 0x96, !PT ;  /* 0x000000099b907c12 */ /* 0x000fe2000f8e968e */
[----:B------:R-:W-:Y:S01]  /*c690*/  FADD.FTZ R148, R139, R141 ;  /* 0x0000008d8b947221 */ /* 0x000fe20000010000 */
[----:B----4-:R-:W-:Y:S01]  /*c6a0*/  IMAD.MOV.U32 R160, RZ, RZ, R220 ;  /* 0x000000ffffa07224 */ /* 0x010fe200078e00dc */
[----:B------:R-:W-:Y:S03]  /*c6b0*/  IADD3 R220, P0, R218, UR10, RZ ;  /* 0x0000000adadc7c10 */ /* 0x000fe6000ff1e0ff */
[----:B------:R-:W-:Y:S01]  /*c6c0*/  IMAD.MOV.U32 R166, RZ, RZ, R160 ;  /* 0x000000ffffa67224 */ /* 0x000fe200078e00a0 */
[C---:B--2---:R-:W-:Y:S01]  /*c6d0*/  F2FP.BF16.F32.PACK_AB R158, R2.reuse, R134 ;  /* 0x00000086029e723e */ /* 0x044fe200000010ff */
[----:B------:R-:W-:Y:S01]  /*c6e0*/  FADD.FTZ R146, R2, R140 ;  /* 0x0000008c02927221 */ /* 0x000fe20000010000 */
[----:B------:R-:W-:Y:S02]  /*c6f0*/  IADD3.X R221, R219, UR11, RZ, P0, !PT ;  /* 0x0000000bdbdd7c10 */ /* 0x000fe400087fe4ff */
[----:B------:R-:W-:Y:S02]  /*c700*/  PRMT R2, R145, 0x7610, R2 ;  /* 0x0000761091027816 */ /* 0x000fe40000000002 */
[--C-:B------:R-:W-:Y:S04]  /*c710*/  SHF.R.U32.HI R133, RZ, 0x10, R136.reuse ;  /* 0x00000010ff857819 */ /* 0x100fe80000011688 */
[----:B------:R-:W-:Y:S02]  /*c720*/  LOP3.LUT R139, R133, 0xff, RZ, 0xc0, !PT ;  /* 0x000000ff858b7812 */ /* 0x000fe400078ec0ff */
[C---:B------:R-:W-:Y:S02]  /*c730*/  PRMT R133, R0.reuse, 0x7632, R133 ;  /* 0x0000763200857816 */ /* 0x040fe40000000085 */
[----:B------:R-:W-:Y:S02]  /*c740*/  ISETP.LE.U32.AND P0, PT, R139, UR16, PT ;  /* 0x000000108b007c0c */ /* 0x000fe4000bf03070 */
[----:B------:R-:W-:Y:S02]  /*c750*/  PRMT R134, R0, 0x5410, R133 ;  /* 0x0000541000867816 */ /* 0x000fe40000000085 */
[----:B------:R-:W-:Y:S02]  /*c760*/  @!P5 PRMT R0, R153, 0x5410, RZ ;  /* 0x000054109900d816 */ /* 0x000fe400000000ff */
[----:B------:R-:W-:Y:S03]  /*c770*/  SHF.R.U32.HI R139, RZ, 0x18, R136 ;  /* 0x00000018ff8b7819 */ /* 0x000fe60000011688 */
[----:B------:R1:W-:Y:S01]  /*c780*/  STG.E.U16 desc[UR30][R220.64], R0 ;  /* 0x00000000dc007986 */ /* 0x0003e2000c10151e */
[----:B------:R-:W-:Y:S02]  /*c790*/  ISETP.LE.U32.AND P5, PT, R139, UR16, PT ;  /* 0x000000108b007c0c */ /* 0x000fe4000bfa3070 */
[----:B-1----:R-:W-:Y:S01]  /*c7a0*/  PRMT R0, R145, 0x7632, R0 ;  /* 0x0000763291007816 */ /* 0x002fe20000000000 */
[----:B-----5:R-:W-:Y:S02]  /*c7b0*/  @!P4 HFMA2.BF16_V2 R152, -RZ.H0_H0, RZ.H0_H0, -R133.H0_H0 ;  /* 0x200000ffff98c231 */ /* 0x020fe40000340985 */
[----:B---3--:R-:W-:Y:S03]  /*c7c0*/  @!P3 HFMA2.BF16_V2 R151, -RZ.H0_H0, RZ.H0_H0, -R2.H0_H0 ;  /* 0x200000ffff97b231 */ /* 0x008fe60000340902 */
[----:B------:R1:W-:Y:S01]  /*c7d0*/  @!P4 STL.S16 [R1+0x54], R152 ;  /* 0x000054980100c387 */ /* 0x0003e20000100600 */
[----:B------:R-:W-:Y:S01]  /*c7e0*/  PRMT R140, R152, 0x7610, R140 ;  /* 0x00007610988c7816 */ /* 0x000fe2000000008c */
[----:B------:R-:W-:Y:S02]  /*c7f0*/  @!P2 HFMA2.BF16_V2 R147, -RZ.H0_H0, RZ.H0_H0, -R0.H0_H0 ;  /* 0x200000ffff93a231 */ /* 0x000fe40000340900 */
[----:B------:R2:W-:Y:S01]  /*c800*/  @!P3 STL.S16 [R1+0x40], R151 ;  /* 0x000040970100b387 */ /* 0x0005e20000100600 */
[----:B------:R-:W-:Y:S02]  /*c810*/  PRMT R139, R151, 0x7610, R139 ;  /* 0x00007610978b7816 */ /* 0x000fe4000000008b */
[----:B------:R-:W-:Y:S01]  /*c820*/  @!P4 PRMT R133, R140, 0x5410, RZ ;  /* 0x000054108c85c816 */ /* 0x000fe200000000ff */
[----:B------:R-:W-:Y:S01]  /*c830*/  @!P2 STL.S16 [R1+0x3c], R147 ;  /* 0x00003c930100a387 */ /* 0x000fe20000100600 */
[----:B------:R-:W-:Y:S02]  /*c840*/  PRMT R140, R2, 0x5410, R0 ;  /* 0x00005410028c7816 */ /* 0x000fe40000000000 */
[----:B------:R-:W-:Y:S01]  /*c850*/  @!P3 PRMT R2, R139, 0x5410, RZ ;  /* 0x000054108b02b816 */ /* 0x000fe200000000ff */
[----:B------:R3:W4:Y:S01]  /*c860*/  LDL.S16 R156, [R1+0x50] ;  /* 0x00005000019c7983 */ /* 0x0007220000100600 */
[----:B------:R-:W-:Y:S02]  /*c870*/  PRMT R141, R147, 0x7610, R141 ;  /* 0x00007610938d7816 */ /* 0x000fe4000000008d */
[----:B------:R-:W-:Y:S01]  /*c880*/  LOP3.LUT R139, R155, UR9, R142, 0x96, !PT ;  /* 0x000000099b8b7c12 */ /* 0x000fe2000f8e968e */
[----:B------:R5:W-:Y:S01]  /*c890*/  STG.E.U16 desc[UR30][R220.64+0x2], R133 ;  /* 0x00000285dc007986 */ /* 0x000be2000c10151e */
[----:B------:R-:W-:Y:S02]  /*c8a0*/  @!P2 PRMT R0, R141, 0x5410, RZ ;  /* 0x000054108d00a816 */ /* 0x000fe400000000ff */
[----:B------:R-:W-:Y:S01]  /*c8b0*/  LOP3.LUT R141, R138, 0xff, RZ, 0xc0, !PT ;  /* 0x000000ff8a8d7812 */ /* 0x000fe200078ec0ff */
[----:B------:R3:W-:Y:S01]  /*c8c0*/  STG.E.U16 desc[UR30][R218.64+0x10], R2 ;  /* 0x00001002da007986 */ /* 0x0007e2000c10151e */
[----:B------:R-:W-:Y:S03]  /*c8d0*/  LOP3.LUT R142, R136, 0xff, RZ, 0xc0, !PT ;  /* 0x000000ff888e7812 */ /* 0x000fe600078ec0ff */
[----:B------:R3:W-:Y:S01]  /*c8e0*/  STG.E.U16 desc[UR30][R218.64+0x12], R0 ;  /* 0x00001200da007986 */ /* 0x0007e2000c10151e */
[----:B-1----:R1:W-:Y:S03]  /*c8f0*/  MUFU.EX2 R152, R183 ;  /* 0x000000b700987308 */ /* 0x0023e60000000800 */
[----:B--2---:R2:W2:Y:S04]  /*c900*/  LDL.S16 R151, [R1+0x64] ;  /* 0x0000640001977983 */ /* 0x0044a80000100600 */
[----:B-1----:R-:W-:Y:S03]  /*c910*/  LDSM.16.MT88.4 R180, [R192+0x1b800] ;  /* 0x01b80000c0b4783b */ /* 0x002fe60000004200 */
[----:B-----5:R-:W1:Y:S01]  /*c920*/  MUFU.EX2 R133, R185 ;  /* 0x000000b900857308 */ /* 0x020e620000000800 */
[----:B---3--:R-:W-:Y:S02]  /*c930*/  LOP3.LUT R2, R138, 0xffff, RZ, 0xc0, !PT ;  /* 0x0000ffff8a027812 */ /* 0x008fe400078ec0ff */
[----:B------:R-:W-:Y:S02]  /*c940*/  LOP3.LUT R0, R144, 0xff, RZ, 0xc0, !PT ;  /* 0x000000ff90007812 */ /* 0x000fe400078ec0ff */
[----:B------:R-:W-:Y:S02]  /*c950*/  SHF.R.U32.HI R2, RZ, 0x8, R2 ;  /* 0x00000008ff027819 */ /* 0x000fe40000011602 */
[----:B------:R-:W-:Y:S02]  /*c960*/  ISETP.LE.U32.AND P2, PT, R0, UR16, PT ;  /* 0x0000001000007c0c */ /* 0x000fe4000bf43070 */
[----:B------:R-:W-:Y:S02]  /*c970*/  LOP3.LUT R0, R144, 0xffff, RZ, 0xc0, !PT ;  /* 0x0000ffff90007812 */ /* 0x000fe400078ec0ff */
[----:B------:R-:W-:Y:S02]  /*c980*/  PRMT R145, R141, 0x5410, R2 ;  /* 0x000054108d917816 */ /* 0x000fe40000000002 */
[----:B------:R-:W-:Y:S02]  /*c990*/  LOP3.LUT R2, R136, 0xffff, RZ, 0xc0, !PT ;  /* 0x0000ffff88027812 */ /* 0x000fe400078ec0ff */
[----:B------:R-:W-:Y:S02]  /*c9a0*/  SHF.R.U32.HI R141, RZ, 0x8, R0 ;  /* 0x00000008ff8d7819 */ /* 0x000fe40000011600 */
[----:B------:R-:W-:Y:S01]  /*c9b0*/  SHF.R.U32.HI R137, RZ, 0x8, R2 ;  /* 0x00000008ff897819 */ /* 0x000fe20000011602 */
[----:B------:R-:W3:Y:S01]  /*c9c0*/  MUFU.EX2 R0, R186 ;  /* 0x000000ba00007308 */ /* 0x000ee20000000800 */
[----:B------:R-:W-:Y:S02]  /*c9d0*/  LOP3.LUT R2, R141, 0xffff, RZ, 0xc0, !PT ;  /* 0x0000ffff8d027812 */ /* 0x000fe400078ec0ff */
[----:B------:R-:W-:Y:S02]  /*c9e0*/  SHF.R.U32.HI R141, RZ, 0x10, R138 ;  /* 0x00000010ff8d7819 */ /* 0x000fe4000001168a */
[----:B------:R-:W-:Y:S02]  /*c9f0*/  ISETP.LE.U32.AND P6, PT, R2, UR16, PT ;  /* 0x0000001002007c0c */ /* 0x000fe4000bfc3070 */
[--C-:B------:R-:W-:Y:S02]  /*ca00*/  SHF.R.U32.HI R2, RZ, 0x10, R136.reuse ;  /* 0x00000010ff027819 */ /* 0x100fe40000011688 */
[----:B------:R-:W-:Y:S02]  /*ca10*/  PRMT R147, R142, 0x5410, R137 ;  /* 0x000054108e937816 */ /* 0x000fe40000000089 */
[----:B------:R-:W-:Y:S02]  /*ca20*/  SHF.R.U32.HI R142, RZ, 0x18, R136 ;  /* 0x00000018ff8e7819 */ /* 0x000fe40000011688 */
[----:B------:R-:W-:Y:S02]  /*ca30*/  LOP3.LUT R137, R2, 0xff, RZ, 0xc0, !PT ;  /* 0x000000ff02897812 */ /* 0x000fe400078ec0ff */
[----:B------:R-:W-:Y:S01]  /*ca40*/  SHF.R.U32.HI R138, RZ, 0x18, R138 ;  /* 0x00000018ff8a7819 */ /* 0x000fe2000001168a */
[----:B------:R-:W5:Y:S01]  /*ca50*/  MUFU.EX2 R2, R184 ;  /* 0x000000b800027308 */ /* 0x000f620000000800 */
[----:B------:R-:W-:Y:S02]  /*ca60*/  LOP3.LUT R136, R141, 0xff, RZ, 0xc0, !PT ;  /* 0x000000ff8d887812 */ /* 0x000fe400078ec0ff */
[----:B------:R-:W-:Y:S02]  /*ca70*/  PRMT R143, R137, 0x5410, R142 ;  /* 0x00005410898f7816 */ /* 0x000fe4000000008e */
[----:B------:R-:W-:Y:S01]  /*ca80*/  PRMT R142, R136, 0x5410, R138 ;  /* 0x00005410888e7816 */ /* 0x000fe2000000008a */
[----:B-1----:R-:W-:Y:S01]  /*ca90*/  FADD.FTZ R136, R133, R148 ;  /* 0x0000009485887221 */ /* 0x002fe20000010000 */
[C---:B---3--:R-:W-:Y:S02]  /*caa0*/  F2FP.BF16.F32.PACK_AB R150, R0.reuse, R133 ;  /* 0x000000850096723e */ /* 0x048fe400000010ff */
[C---:B------:R-:W-:Y:S01]  /*cab0*/  PRMT R133, R149.reuse, 0x7632, R133 ;  /* 0x0000763295857816 */ /* 0x040fe20000000085 */
[----:B------:R-:W-:Y:S01]  /*cac0*/  FADD.FTZ R153, R0, R136 ;  /* 0x0000008800997221 */ /* 0x000fe20000010000 */
[----:B------:R-:W-:Y:S01]  /*cad0*/  PRMT R0, R149, 0x7610, R0 ;  /* 0x0000761095007816 */ /* 0x000fe20000000000 */
[----:B------:R-:W-:Y:S01]  /*cae0*/  FADD.FTZ R136, R152, R146 ;  /* 0x0000009298887221 */ /* 0x000fe20000010000 */
[----:B------:R-:W-:Y:S02]  /*caf0*/  LOP3.LUT R137, R154, 0xff, RZ, 0xc0, !PT ;  /* 0x000000ff9a897812 */ /* 0x000fe400078ec0ff */
[----:B------:R-:W-:Y:S02]  /*cb00*/  SHF.R.U32.HI R141, RZ, 0x18, R144 ;  /* 0x00000018ff8d7819 */ /* 0x000fe40000011690 */
[----:B------:R-:W-:Y:S02]  /*cb10*/  ISETP.LE.U32.AND P3, PT, R137, UR16, PT ;  /* 0x0000001089007c0c */ /* 0x000fe4000bf63070 */
[----:B------:R-:W-:Y:S02]  /*cb20*/  SHF.R.U32.HI R137, RZ, 0x10, R154 ;  /* 0x00000010ff897819 */ /* 0x000fe4000001169a */
[----:B-----5:R-:W-:Y:S02]  /*cb30*/  F2FP.BF16.F32.PACK_AB R152, R2, R152 ;  /* 0x000000980298723e */ /* 0x020fe400000010ff */
[----:B------:R-:W-:Y:S02]  /*cb40*/  LOP3.LUT R137, R137, 0xff, RZ, 0xc0, !PT ;  /* 0x000000ff89897812 */ /* 0x000fe400078ec0ff */
[----:B------:R-:W-:Y:S01]  /*cb50*/  ISETP.LE.U32.AND P4, PT, R141, UR16, PT ;  /* 0x000000108d007c0c */ /* 0x000fe2000bf83070 */
[----:B----4-:R-:W-:Y:S05]  /*cb60*/  @!P0 HFMA2.BF16_V2 R156, -RZ.H0_H0, RZ.H0_H0, -R0.H0_H0 ;  /* 0x200000ffff9c8231 */ /* 0x010fea0000340900 */
[----:B------:R1:W-:Y:S01]  /*cb70*/  @!P0 STL.S16 [R1+0x50], R156 ;  /* 0x0000509c01008387 */ /* 0x0003e20000100600 */
[----:B------:R-:W-:Y:S01]  /*cb80*/  PRMT R138, R156, 0x7610, R138 ;  /* 0x000076109c8a7816 */ /* 0x000fe2000000008a */
[----:B--2---:R-:W-:Y:S05]  /*cb90*/  @!P5 HFMA2.BF16_V2 R151, -RZ.H0_H0, RZ.H0_H0, -R133.H0_H0 ;  /* 0x200000ffff97d231 */ /* 0x004fea0000340985 */
[----:B------:R2:W-:Y:S01]  /*cba0*/  @!P5 STL.S16 [R1+0x64], R151 ;  /* 0x000064970100d387 */ /* 0x0005e20000100600 */
[----:B------:R-:W-:Y:S03]  /*cbb0*/  PRMT R162, R151, 0x7610, R162 ;  /* 0x0000761097a27816 */ /* 0x000fe600000000a2 */
[----:B------:R3:W4:Y:S01]  /*cbc0*/  LDL.S16 R149, [R1+0x60] ;  /* 0x0000600001957983 */ /* 0x0007220000100600 */
[----:B-1----:R-:W-:Y:S01]  /*cbd0*/  FADD.FTZ R156, R2, R136 ;  /* 0x00000088029c7221 */ /* 0x002fe20000010000 */
[----:B------:R-:W-:Y:S02]  /*cbe0*/  LOP3.LUT R136, R139, 0xffff, RZ, 0xc0, !PT ;  /* 0x0000ffff8b887812 */ /* 0x000fe400078ec0ff */
[----:B------:R3:W5:Y:S01]  /*cbf0*/  LDL.S16 R163, [R1+0x2c] ;  /* 0x00002c0001a37983 */ /* 0x0007620000100600 */
[----:B------:R-:W-:Y:S02]  /*cc00*/  PRMT R2, R0, 0x5410, R133 ;  /* 0x0000541000027816 */ /* 0x000fe40000000085 */
[----:B------:R-:W-:Y:S02]  /*cc10*/  @!P0 PRMT R0, R138, 0x5410, RZ ;  /* 0x000054108a008816 */ /* 0x000fe400000000ff */
[----:B------:R-:W-:Y:S02]  /*cc20*/  ISETP.LE.U32.AND P0, PT, R137, UR16, PT ;  /* 0x0000001089007c0c */ /* 0x000fe4000bf03070 */
[----:B------:R-:W-:Y:S01]  /*cc30*/  LOP3.LUT R137, R139, 0xff, RZ, 0xc0, !PT ;  /* 0x000000ff8b897812 */ /* 0x000fe200078ec0ff */
[----:B------:R1:W-:Y:S01]  /*cc40*/  STG.E.U16 desc[UR30][R220.64+0x10], R0 ;  /* 0x00001000dc007986 */ /* 0x0003e2000c10151e */
[----:B------:R-:W-:Y:S02]  /*cc50*/  SHF.R.U32.HI R136, RZ, 0x8, R136 ;  /* 0x00000008ff887819 */ /* 0x000fe40000011688 */
[----:B------:R-:W-:Y:S02]  /*cc60*/  LOP3.LUT R138, R154, 0xff, RZ, 0xc0, !PT ;  /* 0x000000ff9a8a7812 */ /* 0x000fe400078ec0ff */
[----:B------:R-:W-:Y:S01]  /*cc70*/  PRMT R148, R137, 0x5410, R136 ;  /* 0x0000541089947816 */ /* 0x000fe20000000088 */
[----:B--2---:R-:W-:Y:S01]  /*cc80*/  IMAD.MOV.U32 R151, RZ, RZ, 0x7054 ;  /* 0x00007054ff977424 */ /* 0x004fe200078e00ff */
[--C-:B------:R-:W-:Y:S02]  /*cc90*/  SHF.R.U32.HI R137, RZ, 0x10, R139.reuse ;  /* 0x00000010ff897819 */ /* 0x100fe4000001168b */
[----:B------:R-:W-:Y:S02]  /*cca0*/  SHF.R.U32.HI R139, RZ, 0x18, R139 ;  /* 0x00000018ff8b7819 */ /* 0x000fe4000001168b */
[----:B------:R-:W-:Y:S02]  /*ccb0*/  PRMT R159, R159, R151, UR16 ;  /* 0x000000109f9f7e16 */ /* 0x000fe40008000097 */
[----:B------:R-:W-:Y:S02]  /*ccc0*/  LOP3.LUT R137, R137, 0xff, RZ, 0xc0, !PT ;  /* 0x000000ff89897812 */ /* 0x000fe400078ec0ff */
[----:B------:R-:W-:Y:S02]  /*ccd0*/  @!P5 PRMT R133, R162, 0x5410, RZ ;  /* 0x00005410a285d816 */ /* 0x000fe400000000ff */
[--C-:B------:R-:W-:Y:S02]  /*cce0*/  HSET2.LE.AND R136, R145, R159.reuse, PT ;  /* 0x0000009f91887233 */ /* 0x100fe40003803000 */
[----:B------:R-:W-:Y:S01]  /*ccf0*/  PRMT R145, R137, 0x5410, R139 ;  /* 0x0000541089917816 */ /* 0x000fe2000000008b */
[----:B------:R2:W-:Y:S01]  /*cd00*/  STG.E.U16 desc[UR30][R220.64+0x12], R133 ;  /* 0x00001285dc007986 */ /* 0x0005e2000c10151e */
[--C-:B------:R-:W-:Y:S02]  /*cd10*/  HSET2.LE.AND R137, R142, R159.reuse, PT ;  /* 0x0000009f8e897233 */ /* 0x100fe40003803000 */
[----:B------:R-:W-:Y:S02]  /*cd20*/  LOP3.LUT R136, R136, R135, RZ, 0xc0, !PT ;  /* 0x0000008788887212 */ /* 0x000fe400078ec0ff */
[----:B------:R-:W-:Y:S02]  /*cd30*/  LOP3.LUT R135, R154, 0xffff, RZ, 0xc0, !PT ;  /* 0x0000ffff9a877812 */ /* 0x000fe400078ec0ff */
[--C-:B------:R-:W-:Y:S02]  /*cd40*/  HSET2.LE.AND R139, R143, R159.reuse, PT ;  /* 0x0000009f8f8b7233 */ /* 0x100fe40003803000 */
[----:B------:R-:W-:Y:S02]  /*cd50*/  SHF.R.U32.HI R135, RZ, 0x8, R135 ;  /* 0x00000008ff877819 */ /* 0x000fe40000011687 */
[----:B------:R-:W-:Y:S02]  /*cd60*/  LOP3.LUT R137, R137, R134, RZ, 0xc0, !PT ;  /* 0x0000008689897212 */ /* 0x000fe400078ec0ff */
[----:B------:R-:W-:Y:S02]  /*cd70*/  PRMT R146, R138, 0x5410, R135 ;  /* 0x000054108a927816 */ /* 0x000fe40000000087 */
[--C-:B------:R-:W-:Y:S02]  /*cd80*/  HSET2.LE.AND R138, R147, R159.reuse, PT ;  /* 0x0000009f938a7233 */ /* 0x100fe40003803000 */
[----:B------:R-:W-:Y:S02]  /*cd90*/  LOP3.LUT R139, R139, R2, RZ, 0xc0, !PT ;  /* 0x000000028b8b7212 */ /* 0x000fe400078ec0ff */
[----:B------:R-:W-:Y:S02]  /*cda0*/  SHF.R.U32.HI R2, RZ, 0x10, R144 ;  /* 0x00000010ff027819 */ /* 0x000fe40000011690 */
[----:B------:R-:W-:Y:S01]  /*cdb0*/  LOP3.LUT R138, R138, R140, RZ, 0xc0, !PT ;  /* 0x0000008c8a8a7212 */ /* 0x000fe200078ec0ff */
[----:B------:R-:W3:Y:S01]  /*cdc0*/  MUFU.EX2 R144, R189 ;  /* 0x000000bd00907308 */ /* 0x000ee20000000800 */
[----:B------:R-:W3:Y:S01]  /*cdd0*/  LDSM.16.MT88.4 R140, [R191+0x18000] ;  /* 0x01800000bf8c783b */ /* 0x000ee20000004200 */
[C---:B-1----:R-:W-:Y:S02]  /*cde0*/  PRMT R0, R157.reuse, 0x7632, R0 ;  /* 0x000076329d007816 */ /* 0x042fe40000000000 */
[----:B------:R-:W-:Y:S02]  /*cdf0*/  LOP3.LUT R2, R2, 0xff, RZ, 0xc0, !PT ;  /* 0x000000ff02027812 */ /* 0x000fe400078ec0ff */
[----:B------:R-:W-:Y:S02]  /*ce00*/  SHF.R.U32.HI R135, RZ, 0x18, R154 ;  /* 0x00000018ff877819 */ /* 0x000fe4000001169a */
[----:B------:R-:W-:Y:S02]  /*ce10*/  ISETP.LE.U32.AND P5, PT, R2, UR16, PT ;  /* 0x0000001002007c0c */ /* 0x000fe4000bfa3070 */
[----:B------:R-:W-:Y:S02]  /*ce20*/  PRMT R2, R157, 0x7610, R2 ;  /* 0x000076109d027816 */ /* 0x000fe40000000002 */
[--C-:B------:R-:W-:Y:S04]  /*ce30*/  SHF.R.U32.HI R134, RZ, 0x10, R154.reuse ;  /* 0x00000010ff867819 */ /* 0x100fe8000001169a */
[----:B------:R-:W-:Y:S04]  /*ce40*/  LOP3.LUT R134, R134, 0xff, RZ, 0xc0, !PT ;  /* 0x000000ff86867812 */ /* 0x000fe800078ec0ff */
[--C-:B------:R-:W-:Y:S02]  /*ce50*/  PRMT R151, R134, 0x5410, R135.reuse ;  /* 0x0000541086977816 */ /* 0x100fe40000000087 */
[----:B------:R-:W-:Y:S02]  /*ce60*/  LOP3.LUT R134, R154, 0xffff, RZ, 0xc0, !PT ;  /* 0x0000ffff9a867812 */ /* 0x000fe400078ec0ff */
[----:B------:R-:W-:Y:S02]  /*ce70*/  PRMT R135, R150, 0x7632, R135 ;  /* 0x0000763296877816 */ /* 0x000fe40000000087 */
[----:B------:R-:W-:Y:S02]  /*ce80*/  SHF.R.U32.HI R154, RZ, 0x18, R154 ;  /* 0x00000018ff9a7819 */ /* 0x000fe4000001169a */
[----:B------:R-:W-:Y:S04]  /*ce90*/  SHF.R.U32.HI R134, RZ, 0x8, R134 ;  /* 0x00000008ff867819 */ /* 0x000fe80000011686 */
[----:B--2---:R-:W-:Y:S02]  /*cea0*/  LOP3.LUT R133, R134, 0xffff, RZ, 0xc0, !PT ;  /* 0x0000ffff86857812 */ /* 0x004fe400078ec0ff */
[----:B------:R-:W-:Y:S01]  /*ceb0*/  PRMT R134, R158, 0x7632, R134 ;  /* 0x000076329e867816 */ /* 0x000fe20000000086 */
        /* <DEDUP_REMOVED lines=17> */
[----:B-----5:R-:W-:Y:S01]  /*cfd0*/  @!P6 HFMA2.BF16_V2 R163, -RZ.H0_H0, RZ.H0_H0, -R0.H0_H0 ;  /* 0x200000ffffa3e231 */ /* 0x020fe20000340900 */
[----:B------:R-:W-:Y:S02]  /*cfe0*/  PRMT R147, R149, 0x7610, R147 ;  /* 0x0000761095937816 */ /* 0x000fe40000000093 */
[----:B------:R3:W4:Y:S04]  /*cff0*/  LDL.S16 R162, [R1+0x38] ;  /* 0x0000380001a27983 */ /* 0x0007280000100600 */
[----:B------:R-:W-:Y:S04]  /*d000*/  @!P6 STL.S16 [R1+0x2c], R163 ;  /* 0x00002ca30100e387 */ /* 0x000fe80000100600 */
[----:B------:R3:W5:Y:S04]  /*d010*/  LDL.S16 R161, [R1+0x34] ;  /* 0x0000340001a17983 */ /* 0x0007680000100600 */
[----:B------:R3:W3:Y:S04]  /*d020*/  LDL.S16 R160, [R1+0x28] ;  /* 0x0000280001a07983 */ /* 0x0006e80000100600 */
[----:B------:R3:W3:Y:S01]  /*d030*/  LDL.S16 R157, [R1+0x24] ;  /* 0x00002400019d7983 */ /* 0x0006e20000100600 */
[----:B--2---:R2:W-:Y:S01]  /*d040*/  MUFU.EX2 R149, R187 ;  /* 0x000000bb00957308 */ /* 0x0045e20000000800 */
[C---:B-1----:R-:W-:Y:S06]  /*d050*/  HMMA.16816.F32.BF16 R44, R136.reuse, R140, R44 ;  /* 0x0000008c882c723c */ /* 0x042fec000004182c */
[C---:B------:R-:W-:Y:S01]  /*d060*/  HMMA.16816.F32.BF16 R48, R136.reuse, R142, R48 ;  /* 0x0000008e8830723c */ /* 0x040fe20000041830 */
[----:B------:R-:W1:Y:S08]  /*d070*/  LDSM.16.MT88.4 R140, [R194+0x1a000] ;  /* 0x01a00000c28c783b */ /* 0x000e700000004200 */
[----:B--2---:R-:W-:Y:S01]  /*d080*/  LDSM.16.MT88.4 R184, [R194+0x1b800] ;  /* 0x01b80000c2b8783b */ /* 0x004fe20000004200 */
        /* <DEDUP_REMOVED lines=15> */
[C---:B-1----:R-:W-:Y:S05]  /*d180*/  HMMA.16816.F32.BF16 R92, R136.reuse, R140, R92 ;  /* 0x0000008c885c723c */ /* 0x042fea000004185c */
[----:B-----5:R-:W-:Y:S01]  /*d190*/  @!P4 HFMA2.BF16_V2 R161, -RZ.H0_H0, RZ.H0_H0, -R134.H0_H0 ;  /* 0x200000ffffa1c231 */ /* 0x020fe20000340986 */
        /* <DEDUP_REMOVED lines=14> */
[----:B------:R-:W2:Y:S05]  /*d280*/  LDSM.16.MT88.4 R140, [R191+0x18800] ;  /* 0x01880000bf8c783b */ /* 0x000eaa0000004200 */
[----:B------:R-:W-:Y:S04]  /*d290*/  PRMT R138, R163, 0x7610, R138 ;  /* 0x00007610a38a7816 */ /* 0x000fe8000000008a */
[----:B------:R-:W-:Y:S02]  /*d2a0*/  PRMT R137, R2, 0x5410, R0 ;  /* 0x0000541002897816 */ /* 0x000fe40000000000 */
[----:B------:R-:W-:Y:S02]  /*d2b0*/  @!P6 PRMT R0, R138, 0x5410, RZ ;  /* 0x000054108a00e816 */ /* 0x000fe400000000ff */
[----:B------:R-:W-:Y:S02]  /*d2c0*/  @!P2 PRMT R2, R147, 0x5410, RZ ;  /* 0x000054109302a816 */ /* 0x000fe400000000ff */
[--C-:B------:R-:W-:Y:S01]  /*d2d0*/  HSET2.LE.AND R136, R148, R159.reuse, PT ;  /* 0x0000009f94887233 */ /* 0x100fe20003803000 */
[----:B------:R5:W-:Y:S01]  /*d2e0*/  STG.E.U16 desc[UR30][R218.64+0x22], R0 ;  /* 0x00002200da007986 */ /* 0x000be2000c10151e */
[----:B------:R-:W3:Y:S01]  /*d2f0*/  MUFU.EX2 R148, R188 ;  /* 0x000000bc00947308 */ /* 0x000ee20000000800 */
[----:B------:R-:W-:Y:S02]  /*d300*/  ISETP.LE.U32.AND P2, PT, R133, UR16, PT ;  /* 0x0000001085007c0c */ /* 0x000fe4000bf43070 */
[----:B------:R2:W-:Y:S01]  /*d310*/  STG.E.U16 desc[UR30][R218.64+0x20], R2 ;  /* 0x00002002da007986 */ /* 0x0005e2000c10151e */
[----:B------:R-:W-:Y:S02]  /*d320*/  PRMT R133, R158, 0x7610, R133 ;  /* 0x000076109e857816 */ /* 0x000fe40000000085 */
[----:B------:R-:W-:Y:S02]  /*d330*/  LOP3.LUT R136, R136, R137, RZ, 0xc0, !PT ;  /* 0x0000008988887212 */ /* 0x000fe400078ec0ff */
[--C-:B------:R-:W-:Y:S01]  /*d340*/  HSET2.LE.AND R137, R145, R159.reuse, PT ;  /* 0x0000009f91897233 */ /* 0x100fe20003803000 */
[--C-:B------:R-:W-:Y:S01]  /*d350*/  FADD.FTZ R145, R144, R153.reuse ;  /* 0x0000009990917221 */ /* 0x100fe20000010000 */
[----:B------:R-:W-:Y:S01]  /*d360*/  HSET2.LE.AND R138, R146, R159, PT ;  /* 0x0000009f928a7233 */ /* 0x000fe20003803000 */
[----:B----4-:R-:W-:Y:S01]  /*d370*/  @!P5 HFMA2.BF16_V2 R162, -RZ.H0_H0, RZ.H0_H0, -R133.H0_H0 ;  /* 0x200000ffffa2d231 */ /* 0x010fe20000340985 */
[----:B------:R-:W-:Y:S01]  /*d380*/  PRMT R153, R152, 0x7632, R153 ;  /* 0x0000763298997816 */ /* 0x000fe20000000099 */
[----:B-1----:R-:W-:Y:S01]  /*d390*/  FADD.FTZ R155, R139, R145 ;  /* 0x000000918b9b7221 */ /* 0x002fe20000010000 */
[----:B---3--:R-:W-:Y:S02]  /*d3a0*/  @!P2 HFMA2.BF16_V2 R157, -RZ.H0_H0, RZ.H0_H0, -R135.H0_H0 ;  /* 0x200000ffff9da231 */ /* 0x008fe40000340987 */
[----:B------:R1:W-:Y:S01]  /*d3b0*/  @!P5 STL.S16 [R1+0x38], R162 ;  /* 0x000038a20100d387 */ /* 0x0003e20000100600 */
[----:B------:R-:W-:Y:S03]  /*d3c0*/  F2FP.BF16.F32.PACK_AB R172, R148, R149 ;  /* 0x0000009594ac723e */ /* 0x000fe600000010ff */
[----:B------:R-:W-:Y:S01]  /*d3d0*/  @!P4 STL.S16 [R1+0x34], R161 ;  /* 0x000034a10100c387 */ /* 0x000fe20000100600 */
[----:B-----5:R-:W-:Y:S02]  /*d3e0*/  PRMT R0, R133, 0x5410, R134 ;  /* 0x0000541085007816 */ /* 0x020fe40000000086 */
[----:B--2---:R-:W-:Y:S01]  /*d3f0*/  PRMT R2, R150, 0x7610, R2 ;  /* 0x0000761096027816 */ /* 0x004fe20000000002 */
[----:B------:R-:W-:Y:S01]  /*d400*/  FADD.FTZ R150, R149, R156 ;  /* 0x0000009c95967221 */ /* 0x000fe20000010000 */
[----:B------:R-:W-:Y:S02]  /*d410*/  LOP3.LUT R137, R137, R0, RZ, 0xc0, !PT ;  /* 0x0000000089897212 */ /* 0x000fe400078ec0ff */
[----:B------:R-:W-:Y:S01]  /*d420*/  F2FP.BF16.F32.PACK_AB R0, R139, R144 ;  /* 0x000000908b00723e */ /* 0x000fe200000010ff */
[----:B------:R-:W-:Y:S01]  /*d430*/  FADD.FTZ R158, R148, R150 ;  /* 0x00000096949e7221 */ /* 0x000fe20000010000 */
[----:B------:R-:W-:Y:S01]  /*d440*/  PRMT R139, R2, 0x5410, R135 ;  /* 0x00005410028b7816 */ /* 0x000fe20000000087 */
[----:B------:R-:W2:Y:S01]  /*d450*/  LDSM.16.MT88.4 R144, [R192+0x18800] ;  /* 0x01880000c090783b */ /* 0x000ea20000004200 */
[----:B------:R-:W-:Y:S01]  /*d460*/  PRMT R148, R152, 0x5410, R153 ;  /* 0x0000541098947816 */ /* 0x000fe20000000099 */
[----:B------:R-:W-:Y:S01]  /*d470*/  @!P3 HFMA2.BF16_V2 R160, -RZ.H0_H0, RZ.H0_H0, -R2.H0_H0 ;  /* 0x200000ffffa0b231 */ /* 0x000fe20000340902 */
[----:B------:R-:W-:Y:S02]  /*d480*/  LOP3.LUT R138, R138, R139, RZ, 0xc0, !PT ;  /* 0x0000008b8a8a7212 */ /* 0x000fe400078ec0ff */
[----:B------:R-:W-:Y:S02]  /*d490*/  HSET2.LE.AND R139, R151, R159, PT ;  /* 0x0000009f978b7233 */ /* 0x000fe40003803000 */
[----:B------:R-:W-:Y:S01]  /*d4a0*/  PRMT R156, R160, 0x7610, R156 ;  /* 0x00007610a09c7816 */ /* 0x000fe2000000009c */
[----:B------:R-:W-:Y:S02]  /*d4b0*/  @!P3 STL.S16 [R1+0x28], R160 ;  /* 0x000028a00100b387 */ /* 0x000fe40000100600 */
[----:B------:R-:W-:Y:S02]  /*d4c0*/  LOP3.LUT R139, R139, R148, RZ, 0xc0, !PT ;  /* 0x000000948b8b7212 */ /* 0x000fe400078ec0ff */
[----:B------:R-:W-:Y:S01]  /*d4d0*/  PRMT R148, R162, 0x7610, R148 ;  /* 0x00007610a2947816 */ /* 0x000fe20000000094 */
[----:B------:R-:W-:Y:S01]  /*d4e0*/  @!P2 STL.S16 [R1+0x24], R157 ;  /* 0x0000249d0100a387 */ /* 0x000fe20000100600 */
[----:B------:R-:W-:Y:S02]  /*d4f0*/  @!P3 PRMT R2, R156, 0x5410, RZ ;  /* 0x000054109c02b816 */ /* 0x000fe400000000ff */
[----:B------:R-:W-:Y:S01]  /*d500*/  @!P5 PRMT R133, R148, 0x5410, RZ ;  /* 0x000054109485d816 */ /* 0x000fe200000000ff */
[C---:B------:R-:W-:Y:S01]  /*d510*/  HMMA.16816.F32.BF16 R4, R136.reuse, R140, R4 ;  /* 0x0000008c8804723c */ /* 0x040fe20000041804 */
[----:B------:R3:W4:Y:S02]  /*d520*/  LDL.S16 R163, [R1+0x4c] ;  /* 0x00004c0001a37983 */ /* 0x0007240000100600 */
[----:B------:R-:W-:Y:S02]  /*d530*/  ISETP.LE.U32.AND P5, PT, R154, UR16, PT ;  /* 0x000000109a007c0c */ /* 0x000fe4000bfa3070 */
[----:B------:R5:W-:Y:S01]  /*d540*/  STG.E.U16 desc[UR30][R220.64+0x20], R133 ;  /* 0x00002085dc007986 */ /* 0x000be2000c10151e */
[C---:B------:R-:W-:Y:S03]  /*d550*/  HMMA.16816.F32.BF16 R8, R136.reuse, R142, R8 ;  /* 0x0000008e8808723c */ /* 0x040fe60000041808 */
[----:B-1----:R3:W3:Y:S02]  /*d560*/  LDL.S16 R162, [R1+0x48] ;  /* 0x0000480001a27983 */ /* 0x0026e40000100600 */
[----:B------:R-:W-:Y:S02]  /*d570*/  PRMT R154, R157, 0x7610, R154 ;  /* 0x000076109d9a7816 */ /* 0x000fe4000000009a */
[----:B------:R-:W1:Y:S04]  /*d580*/  LDSM.16.MT88.4 R140, [R194+0x18800] ;  /* 0x01880000c28c783b */ /* 0x000e680000004200 */
[----:B------:R-:W-:Y:S04]  /*d590*/  @!P2 PRMT R135, R154, 0x5410, RZ ;  /* 0x000054109a87a816 */ /* 0x000fe800000000ff */
[----:B------:R-:W1:Y:S01]  /*d5a0*/  LDSM.16.MT88.4 R148, [R193+0x18800] ;  /* 0x01880000c194783b */ /* 0x000e620000004200 */
[C---:B--2---:R-:W-:Y:S06]  /*d5b0*/  HMMA.16816.F32.BF16 R12, R136.reuse, R144, R12 ;  /* 0x00000090880c723c */ /* 0x044fec000004180c */
[C---:B------:R-:W-:Y:S05]  /*d5c0*/  HMMA.16816.F32.BF16 R16, R136.reuse, R146, R16 ;  /* 0x000000928810723c */ /* 0x040fea0000041810 */
[----:B-----5:R-:W-:Y:S02]  /*d5d0*/  LOP3.LUT R133, R245, UR29, RZ, 0x3c, !PT ;  /* 0x0000001df5857c12 */ /* 0x020fe4000f8e3cff */
[----:B------:R-:W-:Y:S04]  /*d5e0*/  PRMT R144, R161, 0x7610, R144 ;  /* 0x00007610a1907816 */ /* 0x000fe80000000090 */
[----:B------:R-:W-:Y:S01]  /*d5f0*/  IMAD.WIDE.U32 R160, R133, -0x326172a9, RZ ;  /* 0xcd9e8d5785a07825 */ /* 0x000fe200078e00ff */
[----:B------:R-:W-:Y:S02]  /*d600*/  @!P4 PRMT R134, R144, 0x5410, RZ ;  /* 0x000054109086c816 */ /* 0x000fe400000000ff */
[----:B------:R-:W2:Y:S02]  /*d610*/  LDSM.16.MT88.4 R144, [R191+0x1a800] ;  /* 0x01a80000bf90783b */ /* 0x000ea40000004200 */
[----:B------:R-:W-:Y:S02]  /*d620*/  LOP3.LUT R133, R161, UR26, R166, 0x96, !PT ;  /* 0x0000001aa1857c12 */ /* 0x000fe4000f8e96a6 */
[----:B------:R-:W-:Y:S04]  /*d630*/  LOP3.LUT R160, R237, UR25, R160, 0x96, !PT ;  /* 0x00000019eda07c12 */ /* 0x000fe8000f8e96a0 */
[----:B------:R2:W5:Y:S01]  /*d640*/  LDL.S16 R166, [R1+0x30] ;  /* 0x0000300001a67983 */ /* 0x0005620000100600 */
[----:B------:R-:W-:Y:S01]  /*d650*/  IMAD.WIDE.U32 R160, R160, -0x2daee0ad, RZ ;  /* 0xd2511f53a0a07825 */ /* 0x000fe200078e00ff */
[C---:B-1----:R-:W-:Y:S02]  /*d660*/  HMMA.16816.F32.BF16 R20, R136.reuse, R140, R20 ;  /* 0x0000008c8814723c */ /* 0x042fe40000041814 */
[----:B------:R1:W-:Y:S04]  /*d670*/  STG.E.U16 desc[UR30][R220.64+0x22], R134 ;  /* 0x00002286dc007986 */ /* 0x0003e8000c10151e */
[C---:B------:R-:W-:Y:S01]  /*d680*/  HMMA.16816.F32.BF16 R24, R136.reuse, R142, R24 ;  /* 0x0000008e8818723c */ /* 0x040fe20000041818 */
[----:B------:R2:W-:Y:S04]  /*d690*/  STG.E.U16 desc[UR30][R218.64+0x30], R2 ;  /* 0x00003002da007986 */ /* 0x0005e8000c10151e */
[----:B------:R-:W2:Y:S01]  /*d6a0*/  LDSM.16.MT88.4 R140, [R192+0x1a800] ;  /* 0x01a80000c08c783b */ /* 0x000ea20000004200 */
[C---:B------:R-:W-:Y:S06]  /*d6b0*/  HMMA.16816.F32.BF16 R28, R136.reuse, R148, R28 ;  /* 0x00000094881c723c */ /* 0x040fec000004181c */
[C---:B------:R-:W-:Y:S01]  /*d6c0*/  HMMA.16816.F32.BF16 R32, R136.reuse, R150, R32 ;  /* 0x000000968820723c */ /* 0x040fe20000041820 */
[----:B------:R-:W-:Y:S04]  /*d6d0*/  STG.E.U16 desc[UR30][R218.64+0x32], R135 ;  /* 0x00003287da007986 */ /* 0x000fe8000c10151e */
[----:B------:R-:W-:Y:S01]  /*d6e0*/  IMAD.WIDE.U32 R148, R133, -0x2daee0ad, RZ ;  /* 0xd2511f5385947825 */ /* 0x000fe200078e00ff */
[----:B-1----:R-:W1:Y:S01]  /*d6f0*/  MUFU.EX2 R134, R223 ;  /* 0x000000df00867308 */ /* 0x002e620000000800 */
[C---:B--2---:R-:W-:Y:S04]  /*d700*/  HMMA.16816.F32.BF16 R36, R136.reuse, R144, R36 ;  /* 0x000000908824723c */ /* 0x044fe80000041824 */
[----:B------:R-:W-:Y:S02]  /*d710*/  LOP3.LUT R154, R149, UR8, R242, 0x96, !PT ;  /* 0x00000008959a7c12 */ /* 0x000fe4000f8e96f2 */
[----:B------:R-:W-:Y:S01]  /*d720*/  LOP3.LUT R161, R161, UR23, R148, 0x96, !PT ;  /* 0x00000017a1a17c12 */ /* 0x000fe2000f8e9694 */
[C---:B------:R-:W-:Y:S02]  /*d730*/  HMMA.16816.F32.BF16 R40, R136.reuse, R146, R40 ;  /* 0x000000928828723c */ /* 0x040fe40000041828 */
[----:B------:R-:W2:Y:S01]  /*d740*/  MUFU.EX2 R2, R226 ;  /* 0x000000e200027308 */ /* 0x000ea20000000800 */
[----:B------:R-:W2:Y:S08]  /*d750*/  LDSM.16.MT88.4 R148, [R194+0x1a800] ;  /* 0x01a80000c294783b */ /* 0x000eb00000004200 */
[----:B------:R-:W2:Y:S01]  /*d760*/  LDSM.16.MT88.4 R144, [R193+0x1a800] ;  /* 0x01a80000c190783b */ /* 0x000ea20000004200 */
[----:B-1----:R-:W-:Y:S01]  /*d770*/  FADD.FTZ R133, R134, R155 ;  /* 0x0000009b86857221 */ /* 0x002fe20000010000 */
[----:B------:R-:W-:Y:S01]  /*d780*/  IMAD.WIDE.U32 R154, R154, -0x326172a9, RZ ;  /* 0xcd9e8d579a9a7825 */ /* 0x000fe200078e00ff */
[C---:B------:R-:W-:Y:S04]  /*d790*/  HMMA.16816.F32.BF16 R44, R136.reuse, R140, R44 ;  /* 0x0000008c882c723c */ /* 0x040fe8000004182c */
[----:B------:R-:W-:Y:S01]  /*d7a0*/  LOP3.LUT R156, R155, UR24, R236, 0x96, !PT ;  /* 0x000000189b9c7c12 */ /* 0x000fe2000f8e96ec */
[C---:B--2---:R-:W-:Y:S01]  /*d7b0*/  FADD.FTZ R164, R2.reuse, R133 ;  /* 0x0000008502a47221 */ /* 0x044fe20000010000 */
[----:B------:R-:W-:Y:S01]  /*d7c0*/  F2FP.BF16.F32.PACK_AB R134, R2, R134 ;  /* 0x000000860286723e */ /* 0x000fe200000010ff */
[C---:B------:R-:W-:Y:S01]  /*d7d0*/  HMMA.16816.F32.BF16 R48, R136.reuse, R142, R48 ;  /* 0x0000008e8830723c */ /* 0x040fe20000041830 */
[----:B------:R-:W-:Y:S01]  /*d7e0*/  MUFU.EX2 R2, R228 ;  /* 0x000000e400027308 */ /* 0x000fe20000000800 */
[----:B------:R-:W1:Y:S02]  /*d7f0*/  LDSM.16.MT88.4 R140, [R191+0x1c800] ;  /* 0x01c80000bf8c783b */ /* 0x000e640000004200 */
[----:B------:R-:W-:Y:S07]  /*d800*/  IMAD.WIDE.U32 R156, R156, -0x2daee0ad, RZ ;  /* 0xd2511f539c9c7825 */ /* 0x000fee00078e00ff */
[----:B------:R-:W-:Y:S01]  /*d810*/  LOP3.LUT R155, R157, UR21, R160, 0x96, !PT ;  /* 0x000000159d9b7c12 */ /* 0x000fe2000f8e96a0 */
[----:B------:R-:W-:Y:S01]  /*d820*/  IMAD.WIDE.U32 R160, R161, -0x326172a9, RZ ;  /* 0xcd9e8d57a1a07825 */ /* 0x000fe200078e00ff */
[----:B------:R-:W2:Y:S04]  /*d830*/  MUFU.EX2 R157, R227 ;  /* 0x000000e3009d7308 */ /* 0x000ea80000000800 */
[----:B------:R-:W-:Y:S01]  /*d840*/  LOP3.LUT R154, R161, UR22, R154, 0x96, !PT ;  /* 0x00000016a19a7c12 */ /* 0x000fe2000f8e969a */
[C---:B------:R-:W-:Y:S04]  /*d850*/  HMMA.16816.F32.BF16 R52, R136.reuse, R148, R52 ;  /* 0x000000948834723c */ /* 0x040fe80000041834 */
[----:B------:R-:W-:Y:S02]  /*d860*/  IMAD.WIDE.U32 R170, R154, -0x2daee0ad, RZ ;  /* 0xd2511f539aaa7825 */ /* 0x000fe400078e00ff */
[C---:B------:R-:W-:Y:S01]  /*d870*/  HMMA.16816.F32.BF16 R56, R136.reuse, R150, R56 ;  /* 0x000000968838723c */ /* 0x040fe20000041838 */
[----:B------:R-:W2:Y:S04]  /*d880*/  LDSM.16.MT88.4 R148, [R192+0x1c800] ;  /* 0x01c80000c094783b */ /* 0x000ea80000004200 */
[----:B------:R-:W-:Y:S01]  /*d890*/  IMAD.WIDE.U32 R154, R155, -0x326172a9, RZ ;  /* 0xcd9e8d579b9a7825 */ /* 0x000fe200078e00ff */
[C---:B------:R-:W-:Y:S05]  /*d8a0*/  HMMA.16816.F32.BF16 R60, R136.reuse, R144, R60 ;  /* 0x00000090883c723c */ /* 0x040fea000004183c */
[----:B------:R-:W-:Y:S01]  /*d8b0*/  LOP3.LUT R161, R171, UR15, R156, 0x96, !PT ;  /* 0x0000000faba17c12 */ /* 0x000fe2000f8e969c */
[C---:B------:R-:W-:Y:S01]  /*d8c0*/  HMMA.16816.F32.BF16 R64, R136.reuse, R146, R64 ;  /* 0x000000928840723c */ /* 0x040fe20000041840 */
[----:B------:R-:W2:Y:S04]  /*d8d0*/  LDSM.16.MT88.4 R144, [R194+0x1c800] ;  /* 0x01c80000c290783b */ /* 0x000ea80000004200 */
[----:B------:R-:W-:Y:S01]  /*d8e0*/  LOP3.LUT R173, R155, UR20, R160, 0x96, !PT ;  /* 0x000000149bad7c12 */ /* 0x000fe2000f8e96a0 */
[C---:B-1----:R-:W-:Y:S05]  /*d8f0*/  HMMA.16816.F32.BF16 R68, R136.reuse, R140, R68 ;  /* 0x0000008c8844723c */ /* 0x042fea0000041844 */
[----:B------:R-:W-:Y:S01]  /*d900*/  IMAD.WIDE.U32 R160, R161, -0x326172a9, RZ ;  /* 0xcd9e8d57a1a07825 */ /* 0x000fe200078e00ff */
[C---:B------:R-:W-:Y:S01]  /*d910*/  HMMA.16816.F32.BF16 R72, R136.reuse, R142, R72 ;  /* 0x0000008e8848723c */ /* 0x040fe20000041848 */
[----:B------:R-:W1:Y:S04]  /*d920*/  LDSM.16.MT88.4 R140, [R193+0x1c800] ;  /* 0x01c80000c18c783b */ /* 0x000e680000004200 */
[----:B--2---:R-:W-:Y:S01]  /*d930*/  FADD.FTZ R133, R157, R158 ;  /* 0x0000009e9d857221 */ /* 0x004fe20000010000 */
[----:B------:R-:W-:Y:S02]  /*d940*/  F2FP.BF16.F32.PACK_AB R157, R2, R157 ;  /* 0x0000009d029d723e */ /* 0x000fe400000010ff */
[----:B------:R-:W-:Y:S03]  /*d950*/  PRMT R156, R134, 0x7632, R156 ;  /* 0x00007632869c7816 */ /* 0x000fe6000000009c */
[----:B------:R-:W-:Y:S01]  /*d960*/  FADD.FTZ R158, R2, R133 ;  /* 0x00000085029e7221 */ /* 0x000fe20000010000 */
[----:B------:R-:W-:Y:S04]  /*d970*/  LOP3.LUT R133, R161, UR14, R154, 0x96, !PT ;  /* 0x0000000ea1857c12 */ /* 0x000fe8000f8e969a */
[----:B------:R-:W-:Y:S01]  /*d980*/  LOP3.LUT R2, R133, 0xff, RZ, 0xc0, !PT ;  /* 0x000000ff85027812 */ /* 0x000fe200078ec0ff */
[C---:B------:R-:W-:Y:S06]  /*d990*/  HMMA.16816.F32.BF16 R76, R136.reuse, R148, R76 ;  /* 0x00000094884c723c */ /* 0x040fec000004184c */
[C---:B------:R-:W-:Y:S01]  /*d9a0*/  HMMA.16816.F32.BF16 R80, R136.reuse, R150, R80 ;  /* 0x000000968850723c */ /* 0x040fe20000041850 */
[----:B------:R-:W2:Y:S05]  /*d9b0*/  LDSM.16.MT88.4 R148, [R191+0x1e800] ;  /* 0x01e80000bf94783b */ /* 0x000eaa0000004200 */
[C---:B------:R-:W-:Y:S06]  /*d9c0*/  HMMA.16816.F32.BF16 R84, R136.reuse, R144, R84 ;  /* 0x000000908854723c */ /* 0x040fec0000041854 */
[C---:B------:R-:W-:Y:S06]  /*d9d0*/  HMMA.16816.F32.BF16 R88, R136.reuse, R146, R88 ;  /* 0x000000928858723c */ /* 0x040fec0000041858 */
[C---:B-1----:R-:W-:Y:S06]  /*d9e0*/  HMMA.16816.F32.BF16 R92, R136.reuse, R140, R92 ;  /* 0x0000008c885c723c */ /* 0x042fec000004185c */
[C---:B------:R-:W-:Y:S01]  /*d9f0*/  HMMA.16816.F32.BF16 R96, R136.reuse, R142, R96 ;  /* 0x0000008e8860723c */ /* 0x040fe20000041860 */
[----:B------:R-:W-:Y:S05]  /*da00*/  LDSM.16.MT88.4 R140, [R194+0x1e800] ;  /* 0x01e80000c28c783b */ /* 0x000fea0000004200 */
[C---:B--2---:R-:W-:Y:S06]  /*da10*/  HMMA.16816.F32.BF16 R100, R136.reuse, R148, R100 ;  /* 0x000000948864723c */ /* 0x044fec0000041864 */
[C---:B------:R-:W-:Y:S05]  /*da20*/  HMMA.16816.F32.BF16 R104, R136.reuse, R150, R104 ;  /* 0x000000968868723c */ /* 0x040fea0000041868 */
[----:B------:R-:W-:Y:S02]  /*da30*/  LOP3.LUT R148, R160, 0xffff, RZ, 0xc0, !PT ;  /* 0x0000ffffa0947812 */ /* 0x000fe400078ec0ff */
[----:B------:R-:W-:Y:S04]  /*da40*/  SHF.R.U32.HI R149, RZ, 0x10, R160 ;  /* 0x00000010ff957819 */ /* 0x000fe800000116a0 */
[----:B------:R-:W-:Y:S02]  /*da50*/  SHF.R.U32.HI R151, RZ, 0x8, R148 ;  /* 0x00000008ff977819 */ /* 0x000fe40000011694 */
[----:B------:R-:W-:Y:S01]  /*da60*/  LOP3.LUT R148, R149, 0xff, RZ, 0xc0, !PT ;  /* 0x000000ff95947812 */ /* 0x000fe200078ec0ff */
[----:B----4-:R-:W-:Y:S05]  /*da70*/  @!P5 HFMA2.BF16_V2 R163, -RZ.H0_H0, RZ.H0_H0, -R153.H0_H0 ;  /* 0x200000ffffa3d231 */ /* 0x010fea0000340999 */
[----:B------:R-:W-:Y:S04]  /*da80*/  PRMT R144, R163, 0x7610, R144 ;  /* 0x00007610a3907816 */ /* 0x000fe80000000090 */
[----:B------:R-:W-:Y:S02]  /*da90*/  @!P5 PRMT R153, R144, 0x5410, RZ ;  /* 0x000054109099d816 */ /* 0x000fe400000000ff */
[----:B------:R-:W1:Y:S08]  /*daa0*/  LDSM.16.MT88.4 R144, [R192+0x1e800] ;  /* 0x01e80000c090783b */ /* 0x000e700000004200 */
[----:B------:R2:W-:Y:S02]  /*dab0*/  STG.E.U16 desc[UR30][R220.64+0x32], R153 ;  /* 0x00003299dc007986 */ /* 0x0005e4000c10151e */
[----:B--2---:R-:W-:Y:S01]  /*dac0*/  SHF.R.U32.HI R153, RZ, 0x18, R160 ;  /* 0x00000018ff997819 */ /* 0x004fe200000116a0 */
[----:B-----5:R-:W-:Y:S01]  /*dad0*/  @!P0 HFMA2.BF16_V2 R166, -RZ.H0_H0, RZ.H0_H0, -R152.H0_H0 ;  /* 0x200000ffffa68231 */ /* 0x020fe20000340998 */
[C---:B-1----:R-:W-:Y:S01]  /*dae0*/  HMMA.16816.F32.BF16 R108, R136.reuse, R144, R108 ;  /* 0x00000090886c723c */ /* 0x042fe2000004186c */
[----:B------:R-:W-:Y:S02]  /*daf0*/  MUFU.EX2 R144, R231 ;  /* 0x000000e700907308 */ /* 0x000fe40000000800 */
[----:B------:R-:W-:Y:S01]  /*db00*/  PRMT R171, R148, 0x5410, R153 ;  /* 0x0000541094ab7816 */ /* 0x000fe20000000099 */
[----:B------:R-:W-:Y:S01]  /*db10*/  @!P0 STL.S16 [R1+0x30], R166 ;  /* 0x000030a601008387 */ /* 0x000fe20000100600 */
[----:B------:R-:W-:Y:S01]  /*db20*/  PRMT R165, R166, 0x7610, R165 ;  /* 0x00007610a6a57816 */ /* 0x000fe200000000a5 */
[C---:B------:R-:W-:Y:S02]  /*db30*/  HMMA.16816.F32.BF16 R112, R136.reuse, R146, R112 ;  /* 0x000000928870723c */ /* 0x040fe40000041870 */
[----:B------:R1:W-:Y:S03]  /*db40*/  @!P5 STL.S16 [R1+0x4c], R163 ;  /* 0x00004ca30100d387 */ /* 0x0003e60000100600 */
[----:B------:R-:W-:Y:S01]  /*db50*/  @!P0 PRMT R152, R165, 0x5410, RZ ;  /* 0x00005410a5988816 */ /* 0x000fe200000000ff */
[C---:B------:R-:W-:Y:S03]  /*db60*/  HMMA.16816.F32.BF16 R116, R136.reuse, R140, R116 ;  /* 0x0000008c8874723c */ /* 0x040fe60000041874 */
[----:B------:R-:W-:Y:S01]  /*db70*/  ISETP.LE.U32.AND P0, PT, R2, UR16, PT ;  /* 0x0000001002007c0c */ /* 0x000fe2000bf03070 */
[----:B------:R2:W-:Y:S01]  /*db80*/  STG.E.U16 desc[UR30][R220.64+0x30], R152 ;  /* 0x00003098dc007986 */ /* 0x0005e2000c10151e */
[----:B------:R-:W-:Y:S01]  /*db90*/  PRMT R2, R0, 0x7632, R2 ;  /* 0x0000763200027816 */ /* 0x000fe20000000002 */
[C---:B------:R-:W-:Y:S11]  /*dba0*/  HMMA.16816.F32.BF16 R120, R136.reuse, R142, R120 ;  /* 0x0000008e8878723c */ /* 0x040ff60000041878 */
[----:B---3--:R-:W-:Y:S01]  /*dbb0*/  @!P0 HFMA2.BF16_V2 R162, -RZ.H0_H0, RZ.H0_H0, -R0.H0_H0 ;  /* 0x200000ffffa28231 */ /* 0x008fe20000340900 */
[----:B-1----:R-:W1:Y:S04]  /*dbc0*/  MUFU.EX2 R163, R229 ;  /* 0x000000e500a37308 */ /* 0x002e680000000800 */
[----:B------:R3:W-:Y:S01]  /*dbd0*/  @!P0 STL.S16 [R1+0x48], R162 ;  /* 0x000048a201008387 */ /* 0x0007e20000100600 */
[----:B------:R-:W-:Y:S03]  /*dbe0*/  PRMT R135, R162, 0x7610, R135 ;  /* 0x00007610a2877816 */ /* 0x000fe60000000087 */
[----:B------:R4:W5:Y:S04]  /*dbf0*/  LDL.S16 R176, [R1+0x20] ;  /* 0x0000200001b07983 */ /* 0x0009680000100600 */
[----:B------:R4:W4:Y:S01]  /*dc00*/  LDL.S16 R174, [R1+0x1c] ;  /* 0x00001c0001ae7983 */ /* 0x0009220000100600 */
[----:B--2---:R-:W-:Y:S02]  /*dc10*/  PRMT R152, R0, 0x5410, R2 ;  /* 0x0000541000987816 */ /* 0x004fe40000000002 */
[----:B------:R-:W-:Y:S02]  /*dc20*/  @!P0 PRMT R0, R135, 0x5410, RZ ;  /* 0x0000541087008816 */ /* 0x000fe400000000ff */
[C---:B------:R-:W-:Y:S03]  /*dc30*/  LOP3.LUT R135, R160.reuse, 0xff, RZ, 0xc0, !PT ;  /* 0x000000ffa0877812 */ /* 0x040fe600078ec0ff */
[----:B------:R2:W-:Y:S01]  /*dc40*/  STG.E.U16 desc[UR30][R218.64+0x40], R0 ;  /* 0x00004000da007986 */ /* 0x0005e2000c10151e */
[----:B------:R-:W-:Y:S01]  /*dc50*/  ISETP.LE.U32.AND P0, PT, R135, UR16, PT ;  /* 0x0000001087007c0c */ /* 0x000fe2000bf03070 */
[--C-:B-1----:R-:W-:Y:S01]  /*dc60*/  FADD.FTZ R141, R163, R158.reuse ;  /* 0x0000009ea38d7221 */ /* 0x102fe20000010000 */
[----:B------:R-:W-:Y:S02]  /*dc70*/  LOP3.LUT R135, R160, 0xffff, RZ, 0xc0, !PT ;  /* 0x0000ffffa0877812 */ /* 0x000fe400078ec0ff */
[----:B------:R-:W-:Y:S02]  /*dc80*/  PRMT R158, R157, 0x7632, R158 ;  /* 0x000076329d9e7816 */ /* 0x000fe4000000009e */
[----:B------:R-:W-:Y:S02]  /*dc90*/  SHF.R.U32.HI R150, RZ, 0x8, R135 ;  /* 0x00000008ff967819 */ /* 0x000fe40000011687 */
[----:B------:R-:W-:Y:S01]  /*dca0*/  LOP3.LUT R135, R151, 0xffff, RZ, 0xc0, !PT ;  /* 0x0000ffff97877812 */ /* 0x000fe200078ec0ff */
[----:B---3--:R-:W-:Y:S03]  /*dcb0*/  MUFU.EX2 R162, R230 ;  /* 0x000000e600a27308 */ /* 0x008fe60000000800 */
[----:B------:R-:W-:Y:S02]  /*dcc0*/  ISETP.LE.U32.AND P4, PT, R135, UR16, PT ;  /* 0x0000001087007c0c */ /* 0x000fe4000bf83070 */
[----:B------:R-:W-:Y:S04]  /*dcd0*/  SHF.R.U32.HI R135, RZ, 0x10, R160 ;  /* 0x00000010ff877819 */ /* 0x000fe800000116a0 */
[----:B------:R-:W-:Y:S02]  /*dce0*/  LOP3.LUT R145, R135, 0xff, RZ, 0xc0, !PT ;  /* 0x000000ff87917812 */ /* 0x000fe400078ec0ff */
[----:B------:R-:W1:Y:S02]  /*dcf0*/  MUFU.EX2 R135, R232 ;  /* 0x000000e800877308 */ /* 0x000e640000000800 */
[----:B------:R-:W-:Y:S02]  /*dd00*/  ISETP.LE.U32.AND P2, PT, R145, UR16, PT ;  /* 0x0000001091007c0c */ /* 0x000fe4000bf43070 */
[--C-:B--2---:R-:W-:Y:S04]  /*dd10*/  SHF.R.U32.HI R0, RZ, 0x10, R133.reuse ;  /* 0x00000010ff007819 */ /* 0x104fe80000011685 */
[----:B------:R-:W-:Y:S04]  /*dd20*/  LOP3.LUT R0, R0, 0xff, RZ, 0xc0, !PT ;  /* 0x000000ff00007812 */ /* 0x000fe800078ec0ff */
[----:B------:R-:W-:Y:S02]  /*dd30*/  ISETP.LE.U32.AND P3, PT, R0, UR16, PT ;  /* 0x0000001000007c0c */ /* 0x000fe4000bf63070 */
[----:B------:R-:W-:Y:S02]  /*dd40*/  SHF.R.U32.HI R0, RZ, 0x18, R133 ;  /* 0x00000018ff007819 */ /* 0x000fe40000011685 */
[----:B------:R-:W-:Y:S02]  /*dd50*/  LOP3.LUT R133, R133, 0xffff, RZ, 0xc0, !PT ;  /* 0x0000ffff85857812 */ /* 0x000fe400078ec0ff */
[----:B------:R-:W-:Y:S02]  /*dd60*/  ISETP.LE.U32.AND P5, PT, R0, UR16, PT ;  /* 0x0000001000007c0c */ /* 0x000fe4000bfa3070 */
[----:B------:R-:W-:Y:S02]  /*dd70*/  LOP3.LUT R0, R161, UR14, R154, 0x96, !PT ;  /* 0x0000000ea1007c12 */ /* 0x000fe4000f8e969a */
[----:B------:R-:W-:Y:S01]  /*dd80*/  LOP3.LUT R154, R160, 0xff, RZ, 0xc0, !PT ;  /* 0x000000ffa09a7812 */ /* 0x000fe200078ec0ff */
[----:B------:R-:W-:Y:S01]  /*dd90*/  MUFU.EX2 R161, R234 ;  /* 0x000000ea00a17308 */ /* 0x000fe20000000800 */
[--C-:B------:R-:W-:Y:S02]  /*dda0*/  SHF.R.U32.HI R146, RZ, 0x10, R0.reuse ;  /* 0x00000010ff927819 */ /* 0x100fe40000011600 */
[----:B------:R-:W-:Y:S02]  /*ddb0*/  SHF.R.U32.HI R147, RZ, 0x18, R0 ;  /* 0x00000018ff937819 */ /* 0x000fe40000011600 */
[C---:B------:R-:W-:Y:S02]  /*ddc0*/  LOP3.LUT R145, R0.reuse, 0xffff, RZ, 0xc0, !PT ;  /* 0x0000ffff00917812 */ /* 0x040fe400078ec0ff */
[----:B------:R-:W-:Y:S02]  /*ddd0*/  LOP3.LUT R153, R0, 0xff, RZ, 0xc0, !PT ;  /* 0x000000ff00997812 */ /* 0x000fe400078ec0ff */
[----:B------:R-:W-:Y:S02]  /*dde0*/  SHF.R.U32.HI R0, RZ, 0x8, R133 ;  /* 0x00000008ff007819 */ /* 0x000fe40000011685 */
[----:B------:R-:W-:Y:S02]  /*ddf0*/  LOP3.LUT R133, R146, 0xff, RZ, 0xc0, !PT ;  /* 0x000000ff92857812 */ /* 0x000fe400078ec0ff */
[----:B------:R-:W-:Y:S02]  /*de00*/  LOP3.LUT R0, R0, 0xffff, RZ, 0xc0, !PT ;  /* 0x0000ffff00007812 */ /* 0x000fe400078ec0ff */
[----:B------:R-:W-:Y:S02]  /*de10*/  PRMT R167, R154, 0x5410, R150 ;  /* 0x000054109aa77816 */ /* 0x000fe40000000096 */
[----:B------:R-:W-:Y:S01]  /*de20*/  ISETP.LE.U32.AND P6, PT, R0, UR16, PT ;  /* 0x0000001000007c0c */ /* 0x000fe2000bfc3070 */
[----:B------:R-:W2:Y:S01]  /*de30*/  LDSM.16.MT88.4 R148, [R193+0x1e800] ;  /* 0x01e80000c194783b */ /* 0x000ea20000004200 */
[----:B------:R-:W-:Y:S01]  /*de40*/  PRMT R166, R133, 0x5410, R147 ;  /* 0x0000541085a67816 */ /* 0x000fe20000000093 */
[----:B------:R-:W-:Y:S01]  /*de50*/  FADD.FTZ R133, R144, R164 ;  /* 0x000000a490857221 */ /* 0x000fe20000010000 */
[--C-:B------:R-:W-:Y:S01]  /*de60*/  HSET2.LE.AND R142, R167, R159.reuse, PT ;  /* 0x0000009fa78e7233 */ /* 0x100fe20003803000 */
[----:B------:R-:W3:Y:S01]  /*de70*/  MUFU.EX2 R164, R233 ;  /* 0x000000e900a47308 */ /* 0x000ee20000000800 */
[C---:B-1----:R-:W-:Y:S01]  /*de80*/  F2FP.BF16.F32.PACK_AB R0, R135.reuse, R144 ;  /* 0x000000908700723e */ /* 0x042fe200000010ff */
[--C-:B------:R-:W-:Y:S01]  /*de90*/  FADD.FTZ R165, R135, R133.reuse ;  /* 0x0000008587a57221 */ /* 0x100fe20000010000 */
[C---:B------:R-:W-:Y:S02]  /*dea0*/  PRMT R133, R172.reuse, 0x7610, R133 ;  /* 0x00007610ac857816 */ /* 0x040fe40000000085 */
[----:B------:R-:W-:Y:S02]  /*deb0*/  PRMT R135, R172, 0x7632, R135 ;  /* 0x00007632ac877816 */ /* 0x000fe40000000087 */
[C---:B------:R-:W-:Y:S01]  /*dec0*/  F2FP.BF16.F32.PACK_AB R172, R162.reuse, R163 ;  /* 0x000000a3a2ac723e */ /* 0x040fe200000010ff */
[----:B------:R-:W-:Y:S01]  /*ded0*/  FADD.FTZ R162, R162, R141 ;  /* 0x0000008da2a27221 */ /* 0x000fe20000010000 */
[----:B------:R-:W-:Y:S02]  /*dee0*/  SHF.R.U32.HI R145, RZ, 0x8, R145 ;  /* 0x00000008ff917819 */ /* 0x000fe40000011691 */
[--C-:B------:R-:W-:Y:S02]  /*def0*/  HSET2.LE.AND R141, R166, R159.reuse, PT ;  /* 0x0000009fa68d7233 */ /* 0x100fe40003803000 */
[----:B------:R-:W-:Y:S02]  /*df00*/  PRMT R153, R153, 0x5410, R145 ;  /* 0x0000541099997816 */ /* 0x000fe40000000091 */
[----:B------:R-:W1:Y:S01]  /*df10*/  LDSM.16.MT88.4 R144, [R191+0x19000] ;  /* 0x01900000bf90783b */ /* 0x000e620000004200 */
[----:B------:R-:W-:Y:S02]  /*df20*/  PRMT R143, R133, 0x5410, R135 ;  /* 0x00005410858f7816 */ /* 0x000fe40000000087 */
[--C-:B------:R-:W-:Y:S02]  /*df30*/  HSET2.LE.AND R140, R153, R159.reuse, PT ;  /* 0x0000009f998c7233 */ /* 0x100fe40003803000 */
[----:B------:R-:W-:Y:S02]  /*df40*/  LOP3.LUT R141, R141, R143, RZ, 0xc0, !PT ;  /* 0x0000008f8d8d7212 */ /* 0x000fe400078ec0ff */
[----:B------:R-:W-:Y:S02]  /*df50*/  PRMT R143, R134, 0x5410, R156 ;  /* 0x00005410868f7816 */ /* 0x000fe4000000009c */
[----:B------:R-:W-:Y:S02]  /*df60*/  LOP3.LUT R140, R140, R152, RZ, 0xc0, !PT ;  /* 0x000000988c8c7212 */ /* 0x000fe400078ec0ff */
[----:B------:R-:W1:Y:S01]  /*df70*/  LDSM.16.MT88.4 R152, [R192+0x19000] ;  /* 0x01900000c098783b */ /* 0x000e620000004200 */
[----:B------:R-:W-:Y:S02]  /*df80*/  LOP3.LUT R142, R142, R143, RZ, 0xc0, !PT ;  /* 0x0000008f8e8e7212 */ /* 0x000fe400078ec0ff */
[----:B------:R-:W-:Y:S02]  /*df90*/  HSET2.LE.AND R143, R171, R159, PT ;  /* 0x0000009fab8f7233 */ /* 0x000fe40003803000 */
[----:B------:R-:W-:Y:S02]  /*dfa0*/  SHF.R.U32.HI R160, RZ, 0x18, R160 ;  /* 0x00000018ffa07819 */ /* 0x000fe400000116a0 */
[----:B------:R-:W-:Y:S01]  /*dfb0*/  PRMT R188, R0, 0x7632, R188 ;  /* 0x0000763200bc7816 */ /* 0x000fe200000000bc */
[C---:B--2---:R-:W-:Y:S06]  /*dfc0*/  HMMA.16816.F32.BF16 R124, R136.reuse, R148, R124 ;  /* 0x00000094887c723c */ /* 0x044fec000004187c */
[----:B------:R-:W-:Y:S01]  /*dfd0*/  HMMA.16816.F32.BF16 R128, R136, R150, R128 ;  /* 0x000000968880723c */ /* 0x000fe20000041880 */
[----:B------:R-:W2:Y:S04]  /*dfe0*/  LDSM.16.MT88.4 R136, [R194+0x19000] ;  /* 0x01900000c288783b */ /* 0x000ea80000004200 */
[----:B---3--:R-:W-:Y:S01]  /*dff0*/  FADD.FTZ R148, R164, R165 ;  /* 0x000000a5a4947221 */ /* 0x008fe20000010000 */
[C---:B------:R-:W-:Y:S05]  /*e000*/  F2FP.BF16.F32.PACK_AB R164, R161.reuse, R164 ;  /* 0x000000a4a1a4723e */ /* 0x040fea00000010ff */
[----:B------:R-:W-:Y:S02]  /*e010*/  FADD.FTZ R246, R161, R148 ;  /* 0x00000094a1f67221 */ /* 0x000fe40000010000 */
[----:B------:R-:W3:Y:S01]  /*e020*/  LDSM.16.MT88.4 R148, [R193+0x19000] ;  /* 0x01900000c194783b */ /* 0x000ee20000004200 */
[----:B-----5:R-:W-:Y:S02]  /*e030*/  @!P6 HFMA2.BF16_V2 R176, -RZ.H0_H0, RZ.H0_H0, -R2.H0_H0 ;  /* 0x200000ffffb0e231 */ /* 0x020fe40000340902 */
[----:B----4-:R-:W-:Y:S05]  /*e040*/  @!P3 HFMA2.BF16_V2 R174, -RZ.H0_H0, RZ.H0_H0, -R133.H0_H0 ;  /* 0x200000ffffaeb231 */ /* 0x010fea0000340985 */
[----:B------:R-:W-:Y:S01]  /*e050*/  @!P6 STL.S16 [R1+0x20], R176 ;  /* 0x000020b00100e387 */ /* 0x000fe20000100600 */
[----:B------:R-:W-:Y:S03]  /*e060*/  PRMT R175, R176, 0x7610, R175 ;  /* 0x00007610b0af7816 */ /* 0x000fe600000000af */
[----:B------:R4:W5:Y:S01]  /*e070*/  LDL.S16 R167, [R1+0x18] ;  /* 0x0000180001a77983 */ /* 0x0009620000100600 */
[----:B------:R-:W-:Y:S02]  /*e080*/  PRMT R166, R174, 0x7610, R166 ;  /* 0x00007610aea67816 */ /* 0x000fe400000000a6 */
[----:B------:R-:W-:Y:S01]  /*e090*/  @!P6 PRMT R2, R175, 0x5410, RZ ;  /* 0x00005410af02e816 */ /* 0x000fe200000000ff */
[----:B------:R4:W4:Y:S01]  /*e0a0*/  LDL.S16 R163, [R1+0x14] ;  /* 0x0000140001a37983 */ /* 0x0009220000100600 */
[----:B------:R-:W-:Y:S03]  /*e0b0*/  @!P3 PRMT R133, R166, 0x5410, RZ ;  /* 0x00005410a685b816 */ /* 0x000fe600000000ff */
[----:B------:R1:W4:Y:S04]  /*e0c0*/  LDL.S16 R165, [R1+0x10] ;  /* 0x0000100001a57983 */ /* 0x0003280000100600 */
[----:B------:R-:W-:Y:S01]  /*e0d0*/  @!P3 STL.S16 [R1+0x1c], R174 ;  /* 0x00001cae0100b387 */ /* 0x000fe20000100600 */
[----:B------:R-:W-:Y:S01]  /*e0e0*/  ISETP.LE.U32.AND P3, PT, R160, UR16, PT ;  /* 0x00000010a0007c0c */ /* 0x000fe2000bf63070 */
[----:B------:R-:W-:Y:S02]  /*e0f0*/  IMAD.WIDE.U32 R160, R173, -0x2daee0ad, RZ ;  /* 0xd2511f53ada07825 */ /* 0x000fe400078e00ff */
[----:B------:R1:W4:Y:S04]  /*e100*/  LDL.S16 R166, [R1] ;  /* 0x0000000001a67983 */ /* 0x0003280000100600 */
[----:B------:R2:W-:Y:S04]  /*e110*/  STG.E.U16 desc[UR30][R218.64+0x42], R2 ;  /* 0x00004202da007986 */ /* 0x0005e8000c10151e */
[----:B------:R-:W-:Y:S04]  /*e120*/  STG.E.U16 desc[UR30][R220.64+0x40], R133 ;  /* 0x00004085dc007986 */ /* 0x000fe8000c10151e */
[----:B------:R-:W-:Y:S01]  /*e130*/  LDSM.16.MT88.4 R176, [R191+0x1b800] ;  /* 0x01b80000bfb0783b */ /* 0x000fe20000004200 */
[----:B--2---:R-:W-:Y:S04]  /*e140*/  PRMT R2, R157, 0x5410, R158 ;  /* 0x000054109d027816 */ /* 0x004fe8000000009e */
[----:B------:R-:W-:Y:S07]  /*e150*/  LOP3.LUT R143, R143, R2, RZ, 0xc0, !PT ;  /* 0x000000028f8f7212 */ /* 0x000fee00078ec0ff */
        /* <DEDUP_REMOVED lines=33> */
[C---:B------:R-:W-:Y:S05]  /*e370*/  HMMA.16816.F32.BF16 R96, R140.reuse, R150, R96 ;  /* 0x000000968c60723c */ /* 0x040fea0000041860 */
[--C-:B------:R-:W-:Y:S01]  /*e380*/  SHF.R.U32.HI R148, RZ, 0x10, R160.reuse ;  /* 0x00000010ff947819 */ /* 0x100fe200000116a0 */
[C---:B-1----:R-:W-:Y:S05]  /*e390*/  HMMA.16816.F32.BF16 R100, R140.reuse, R144, R100 ;  /* 0x000000908c64723c */ /* 0x042fea0000041864 */
[C---:B------:R-:W-:Y:S01]  /*e3a0*/  LOP3.LUT R149, R160.reuse, 0xffff, RZ, 0xc0, !PT ;  /* 0x0000ffffa0957812 */ /* 0x040fe200078ec0ff */
[C---:B------:R-:W-:Y:S01]  /*e3b0*/  HMMA.16816.F32.BF16 R104, R140.reuse, R146, R104 ;  /* 0x000000928c68723c */ /* 0x040fe20000041868 */
[----:B------:R-:W-:Y:S04]  /*e3c0*/  LDSM.16.MT88.4 R144, [R193+0x1f000] ;  /* 0x01f00000c190783b */ /* 0x000fe80000004200 */
[----:B------:R-:W-:Y:S01]  /*e3d0*/  SHF.R.U32.HI R150, RZ, 0x18, R160 ;  /* 0x00000018ff967819 */ /* 0x000fe200000116a0 */
[C---:B--2---:R-:W-:Y:S05]  /*e3e0*/  HMMA.16816.F32.BF16 R108, R140.reuse, R152, R108 ;  /* 0x000000988c6c723c */ /* 0x044fea000004186c */
[----:B------:R-:W-:Y:S01]  /*e3f0*/  LOP3.LUT R151, R160, 0xff, RZ, 0xc0, !PT ;  /* 0x000000ffa0977812 */ /* 0x000fe200078ec0ff */
[C---:B------:R-:W-:Y:S05]  /*e400*/  HMMA.16816.F32.BF16 R112, R140.reuse, R154, R112 ;  /* 0x0000009a8c70723c */ /* 0x040fea0000041870 */
[----:B-----5:R-:W-:Y:S02]  /*e410*/  @!P5 HFMA2.BF16_V2 R167, -RZ.H0_H0, RZ.H0_H0, -R135.H0_H0 ;  /* 0x200000ffffa7d231 */ /* 0x020fe40000340987 */
[----:B----4-:R-:W-:Y:S03]  /*e420*/  @!P0 HFMA2.BF16_V2 R163, -RZ.H0_H0, RZ.H0_H0, -R134.H0_H0 ;  /* 0x200000ffffa38231 */ /* 0x010fe60000340986 */
[----:B------:R-:W-:Y:S01]  /*e430*/  @!P5 STL.S16 [R1+0x18], R167 ;  /* 0x000018a70100d387 */ /* 0x000fe20000100600 */
[----:B------:R-:W-:Y:S01]  /*e440*/  PRMT R2, R167, 0x7610, R2 ;  /* 0x00007610a7027816 */ /* 0x000fe20000000002 */
[----:B------:R-:W-:Y:S02]  /*e450*/  @!P4 HFMA2.BF16_V2 R165, -RZ.H0_H0, RZ.H0_H0, -R156.H0_H0 ;  /* 0x200000ffffa5c231 */ /* 0x000fe4000034099c */
[----:B------:R1:W-:Y:S01]  /*e460*/  @!P0 STL.S16 [R1+0x14], R163 ;  /* 0x000014a301008387 */ /* 0x0003e20000100600 */
[----:B------:R-:W-:Y:S02]  /*e470*/  PRMT R133, R163, 0x7610, R133 ;  /* 0x00007610a3857816 */ /* 0x000fe40000000085 */
[----:B------:R-:W-:Y:S02]  /*e480*/  @!P5 PRMT R135, R2, 0x5410, RZ ;  /* 0x000054100287d816 */ /* 0x000fe400000000ff */
[----:B------:R-:W-:Y:S01]  /*e490*/  LOP3.LUT R2, R161, UR9, R170, 0x96, !PT ;  /* 0x00000009a1027c12 */ /* 0x000fe2000f8e96aa */
[----:B------:R-:W-:Y:S02]  /*e4a0*/  @!P2 HFMA2.BF16_V2 R166, -RZ.H0_H0, RZ.H0_H0, -R157.H0_H0 ;  /* 0x200000ffffa6a231 */ /* 0x000fe4000034099d */
[----:B------:R2:W-:Y:S01]  /*e4b0*/  STG.E.U16 desc[UR30][R220.64+0x42], R135 ;  /* 0x00004287dc007986 */ /* 0x0005e2000c10151e */
[----:B------:R-:W-:Y:S02]  /*e4c0*/  @!P0 PRMT R134, R133, 0x5410, RZ ;  /* 0x0000541085868816 */ /* 0x000fe400000000ff */
[----:B------:R-:W-:Y:S02]  /*e4d0*/  LOP3.LUT R133, R2, 0xff, RZ, 0xc0, !PT ;  /* 0x000000ff02857812 */ /* 0x000fe400078ec0ff */
[----:B------:R-:W-:Y:S01]  /*e4e0*/  PRMT R137, R166, 0x7610, R137 ;  /* 0x00007610a6897816 */ /* 0x000fe20000000089 */
[----:B------:R3:W-:Y:S01]  /*e4f0*/  STG.E.U16 desc[UR30][R218.64+0x50], R134 ;  /* 0x00005086da007986 */ /* 0x0007e2000c10151e */
[----:B------:R-:W-:Y:S02]  /*e500*/  ISETP.LE.U32.AND P0, PT, R133, UR16, PT ;  /* 0x0000001085007c0c */ /* 0x000fe4000bf03070 */
[--C-:B------:R-:W-:Y:S02]  /*e510*/  SHF.R.U32.HI R133, RZ, 0x10, R2.reuse ;  /* 0x00000010ff857819 */ /* 0x100fe40000011602 */
[----:B------:R-:W-:Y:S02]  /*e520*/  @!P2 PRMT R157, R137, 0x5410, RZ ;  /* 0x00005410899da816 */ /* 0x000fe400000000ff */
[----:B------:R-:W-:Y:S01]  /*e530*/  LOP3.LUT R133, R133, 0xff, RZ, 0xc0, !PT ;  /* 0x000000ff85857812 */ /* 0x000fe200078ec0ff */
[----:B-1----:R1:W4:Y:S03]  /*e540*/  LDL.S16 R163, [R1+0xc] ;  /* 0x00000c0001a37983 */ /* 0x0023260000100600 */
[----:B------:R-:W-:Y:S02]  /*e550*/  ISETP.LE.U32.AND P6, PT, R133, UR16, PT ;  /* 0x0000001085007c0c */ /* 0x000fe4000bfc3070 */
[----:B------:R-:W-:Y:S01]  /*e560*/  SHF.R.U32.HI R133, RZ, 0x18, R2 ;  /* 0x00000018ff857819 */ /* 0x000fe20000011602 */
[----:B------:R5:W-:Y:S03]  /*e570*/  @!P4 STL.S16 [R1+0x10], R165 ;  /* 0x000010a50100c387 */ /* 0x000be60000100600 */
[----:B------:R-:W-:Y:S02]  /*e580*/  ISETP.LE.U32.AND P5, PT, R133, UR16, PT ;  /* 0x0000001085007c0c */ /* 0x000fe4000bfa3070 */
[----:B------:R-:W-:Y:S02]  /*e590*/  LOP3.LUT R133, R160, 0xff, RZ, 0xc0, !PT ;  /* 0x000000ffa0857812 */ /* 0x000fe400078ec0ff */
[----:B--2---:R-:W-:Y:S04]  /*e5a0*/  PRMT R135, R165, 0x7610, R135 ;  /* 0x00007610a5877816 */ /* 0x004fe80000000087 */
[----:B------:R-:W-:Y:S02]  /*e5b0*/  @!P4 PRMT R156, R135, 0x5410, RZ ;  /* 0x00005410879cc816 */ /* 0x000fe400000000ff */
[----:B------:R-:W-:Y:S02]  /*e5c0*/  LOP3.LUT R135, R2, 0xffff, RZ, 0xc0, !PT ;  /* 0x0000ffff02877812 */ /* 0x000fe400078ec0ff */
[----:B------:R-:W-:Y:S01]  /*e5d0*/  SHF.R.U32.HI R2, RZ, 0x10, R160 ;  /* 0x00000010ff027819 */ /* 0x000fe200000116a0 */
[----:B------:R2:W-:Y:S01]  /*e5e0*/  STG.E.U16 desc[UR30][R218.64+0x52], R156 ;  /* 0x0000529cda007986 */ /* 0x0005e2000c10151e */
[----:B------:R-:W-:Y:S02]  /*e5f0*/  ISETP.LE.U32.AND P4, PT, R133, UR16, PT ;  /* 0x0000001085007c0c */ /* 0x000fe4000bf83070 */
[----:B------:R-:W-:Y:S01]  /*e600*/  LOP3.LUT R2, R2, 0xff, RZ, 0xc0, !PT ;  /* 0x000000ff02027812 */ /* 0x000fe200078ec0ff */
[----:B------:R-:W-:Y:S01]  /*e610*/  MUFU.EX2 R133, R168 ;  /* 0x000000a800857308 */ /* 0x000fe20000000800 */
[----:B------:R-:W-:Y:S01]  /*e620*/  SHF.R.U32.HI R135, RZ, 0x8, R135 ;  /* 0x00000008ff877819 */ /* 0x000fe20000011687 */
[----:B------:R-:W-:Y:S01]  /*e630*/  STG.E.U16 desc[UR30][R220.64+0x50], R157 ;  /* 0x0000509ddc007986 */ /* 0x000fe2000c10151e */
[----:B---3--:R-:W-:Y:S02]  /*e640*/  LOP3.LUT R134, R161, UR9, R170, 0x96, !PT ;  /* 0x00000009a1867c12 */ /* 0x008fe4000f8e96aa */
[----:B------:R-:W-:Y:S01]  /*e650*/  LOP3.LUT R135, R135, 0xffff, RZ, 0xc0, !PT ;  /* 0x0000ffff87877812 */ /* 0x000fe200078ec0ff */
[----:B-----5:R1:W3:Y:S04]  /*e660*/  LDL.S16 R165, [R1+0x4] ;  /* 0x0000040001a57983 */ /* 0x0202e80000100600 */
[----:B------:R-:W-:Y:S01]  /*e670*/  @!P2 STL.S16 [R1], R166 ;  /* 0x000000a60100a387 */ /* 0x000fe20000100600 */
[----:B------:R-:W-:Y:S02]  /*e680*/  ISETP.LE.U32.AND P2, PT, R2, UR16, PT ;  /* 0x0000001002007c0c */ /* 0x000fe4000bf43070 */
[----:B------:R-:W5:Y:S01]  /*e690*/  MUFU.EX2 R2, R169 ;  /* 0x000000a900027308 */ /* 0x000f620000000800 */
[----:B--2---:R-:W-:Y:S02]  /*e6a0*/  SHF.R.U32.HI R156, RZ, 0x18, R160 ;  /* 0x00000018ff9c7819 */ /* 0x004fe400000116a0 */
[----:B------:R-:W-:Y:S02]  /*e6b0*/  LOP3.LUT R160, R160, 0xffff, RZ, 0xc0, !PT ;  /* 0x0000ffffa0a07812 */ /* 0x000fe400078ec0ff */
[----:B-----5:R-:W-:Y:S06]  /*e6c0*/  F2FP.BF16.F32.PACK_AB R189, R2, R133 ;  /* 0x0000008502bd723e */ /* 0x020fec00000010ff */
[----:B------:R-:W-:Y:S02]  /*e6d0*/  @!P2 HFMA2.BF16_V2 R251, -RZ.H0_H0, RZ.H0_H0, -R189.H0_H0 ;  /* 0x200000fffffba231 */ /* 0x000fe400003409bd */
[----:B----4-:R-:W-:Y:S05]  /*e6e0*/  @!P3 HFMA2.BF16_V2 R163, -RZ.H0_H0, RZ.H0_H0, -R158.H0_H0 ;  /* 0x200000ffffa3b231 */ /* 0x010fea000034099e */
[----:B------:R2:W-:Y:S01]  /*e6f0*/  @!P3 STL.S16 [R1+0xc], R163 ;  /* 0x00000ca30100b387 */ /* 0x0005e20000100600 */
[----:B------:R-:W-:Y:S04]  /*e700*/  PRMT R136, R163, 0x7610, R136 ;  /* 0x00007610a3887816 */ /* 0x000fe80000000088 */
[----:B------:R-:W-:Y:S02]  /*e710*/  @!P3 PRMT R158, R136, 0x5410, RZ ;  /* 0x00005410889eb816 */ /* 0x000fe400000000ff */
[----:B------:R-:W4:Y:S01]  /*e720*/  LDSM.16.MT88.4 R136, [R194+0x1f000] ;  /* 0x01f00000c288783b */ /* 0x000f220000004200 */
[----:B------:R-:W-:Y:S01]  /*e730*/  ISETP.LE.U32.AND P3, PT, R135, UR16, PT ;  /* 0x0000001087007c0c */ /* 0x000fe2000bf63070 */
[----:B------:R-:W-:Y:S01]  /*e740*/  FADD.FTZ R135, R133, R162 ;  /* 0x000000a285877221 */ /* 0x000fe20000010000 */
[----:B------:R-:W-:Y:S02]  /*e750*/  SHF.R.U32.HI R133, RZ, 0x8, R149 ;  /* 0x00000008ff857819 */ /* 0x000fe40000011695 */
[----:B------:R-:W-:Y:S01]  /*e760*/  SHF.R.U32.HI R149, RZ, 0x8, R160 ;  /* 0x00000008ff957819 */ /* 0x000fe200000116a0 */
[----:B------:R-:W-:Y:S01]  /*e770*/  FADD.FTZ R235, R2, R135 ;  /* 0x0000008702eb7221 */ /* 0x000fe20000010000 */
[----:B------:R-:W-:Y:S01]  /*e780*/  LOP3.LUT R2, R148, 0xff, RZ, 0xc0, !PT ;  /* 0x000000ff94027812 */ /* 0x000fe200078ec0ff */
[----:B------:R-:W-:Y:S01]  /*e790*/  STG.E.U16 desc[UR30][R220.64+0x52], R158 ;  /* 0x0000529edc007986 */ /* 0x000fe2000c10151e */
[----:B------:R-:W-:Y:S02]  /*e7a0*/  PRMT R148, R0, 0x5410, R188 ;  /* 0x0000541000947816 */ /* 0x000fe400000000bc */
[----:B------:R-:W-:Y:S02]  /*e7b0*/  PRMT R151, R151, 0x5410, R133 ;  /* 0x0000541097977816 */ /* 0x000fe40000000085 */
[----:B------:R-:W-:Y:S02]  /*e7c0*/  SHF.R.U32.HI R133, RZ, 0x10, R134 ;  /* 0x00000010ff857819 */ /* 0x000fe40000011686 */
[----:B------:R-:W-:Y:S02]  /*e7d0*/  PRMT R150, R2, 0x5410, R150 ;  /* 0x0000541002967816 */ /* 0x000fe40000000096 */
[C---:B------:R-:W-:Y:S01]  /*e7e0*/  LOP3.LUT R2, R134.reuse, 0xffff, RZ, 0xc0, !PT ;  /* 0x0000ffff86027812 */ /* 0x040fe200078ec0ff */
[----:B--2---:R1:W2:Y:S01]  /*e7f0*/  LDL.S16 R163, [R1+0x8] ;  /* 0x0000080001a37983 */ /* 0x0042a20000100600 */
[----:B---3--:R-:W-:Y:S01]  /*e800*/  @!P0 HFMA2.BF16_V2 R165, -RZ.H0_H0, RZ.H0_H0, -R0.H0_H0 ;  /* 0x200000ffffa58231 */ /* 0x008fe20000340900 */
[----:B------:R-:W-:Y:S02]  /*e810*/  LOP3.LUT R135, R134, 0xff, RZ, 0xc0, !PT ;  /* 0x000000ff86877812 */ /* 0x000fe400078ec0ff */
[----:B------:R-:W-:Y:S02]  /*e820*/  SHF.R.U32.HI R134, RZ, 0x18, R134 ;  /* 0x00000018ff867819 */ /* 0x000fe40000011686 */
[----:B------:R-:W-:Y:S01]  /*e830*/  PRMT R161, R165, 0x7610, R161 ;  /* 0x00007610a5a17816 */ /* 0x000fe200000000a1 */
[----:B------:R-:W-:Y:S01]  /*e840*/  @!P0 STL.S16 [R1+0x4], R165 ;  /* 0x000004a501008387 */ /* 0x000fe20000100600 */
[----:B------:R-:W-:Y:S02]  /*e850*/  LOP3.LUT R133, R133, 0xff, RZ, 0xc0, !PT ;  /* 0x000000ff85857812 */ /* 0x000fe400078ec0ff */
[----:B------:R-:W-:Y:S02]  /*e860*/  @!P0 PRMT R0, R161, 0x5410, RZ ;  /* 0x00005410a1008816 */ /* 0x000fe400000000ff */
[--C-:B------:R-:W-:Y:S02]  /*e870*/  PRMT R133, R133, 0x5410, R134.reuse ;  /* 0x0000541085857816 */ /* 0x100fe40000000086 */
[C---:B------:R-:W-:Y:S01]  /*e880*/  PRMT R134, R172.reuse, 0x7610, R134 ;  /* 0x00007610ac867816 */ /* 0x040fe20000000086 */
[----:B------:R3:W-:Y:S01]  /*e890*/  STG.E.U16 desc[UR30][R218.64+0x60], R0 ;  /* 0x00006000da007986 */ /* 0x0007e2000c10151e */
[--C-:B------:R-:W-:Y:S02]  /*e8a0*/  HSET2.LE.AND R171, R150, R159.reuse, PT ;  /* 0x0000009f96ab7233 */ /* 0x100fe40003803000 */
[----:B------:R-:W-:Y:S01]  /*e8b0*/  HSET2.LE.AND R169, R133, R159, PT ;  /* 0x0000009f85a97233 */ /* 0x000fe20003803000 */
[----:B------:R-:W-:Y:S01]  /*e8c0*/  @!P6 HFMA2.BF16_V2 R252, -RZ.H0_H0, RZ.H0_H0, -R134.H0_H0 ;  /* 0x200000fffffce231 */ /* 0x000fe20000340986 */
[----:B------:R-:W-:Y:S01]  /*e8d0*/  PRMT R133, R172, 0x7632, R133 ;  /* 0x00007632ac857816 */ /* 0x000fe20000000085 */
[C---:B----4-:R-:W-:Y:S01]  /*e8e0*/  HMMA.16816.F32.BF16 R116, R140.reuse, R136, R116 ;  /* 0x000000888c74723c */ /* 0x050fe20000041874 */
[----:B------:R-:W-:Y:S02]  /*e8f0*/  LDSM.16.MT88.4 R172, [R193+0x19800] ;  /* 0x01980000c1ac783b */ /* 0x000fe40000004200 */
[----:B------:R-:W-:Y:S01]  /*e900*/  SHF.R.U32.HI R2, RZ, 0x8, R2 ;  /* 0x00000008ff027819 */ /* 0x000fe20000011602 */
[----:B------:R-:W-:Y:S01]  /*e910*/  @!P5 HFMA2.BF16_V2 R249, -RZ.H0_H0, RZ.H0_H0, -R133.H0_H0 ;  /* 0x200000fffff9d231 */ /* 0x000fe20000340985 */
[----:B------:R-:W-:Y:S01]  /*e920*/  HSET2.LE.AND R170, R151, R159, PT ;  /* 0x0000009f97aa7233 */ /* 0x000fe20003803000 */
[C---:B------:R-:W-:Y:S03]  /*e930*/  HMMA.16816.F32.BF16 R120, R140.reuse, R138, R120 ;  /* 0x0000008a8c78723c */ /* 0x040fe60000041878 */
[----:B------:R-:W-:Y:S02]  /*e940*/  ISETP.LE.U32.AND P0, PT, R156, UR16, PT ;  /* 0x000000109c007c0c */ /* 0x000fe4000bf03070 */
[----:B------:R-:W-:Y:S01]  /*e950*/  PRMT R136, R134, 0x5410, R133 ;  /* 0x0000541086887816 */ /* 0x000fe20000000085 */
[C---:B------:R-:W-:Y:S05]  /*e960*/  HMMA.16816.F32.BF16 R124, R140.reuse, R144, R124 ;  /* 0x000000908c7c723c */ /* 0x040fea000004187c */
[----:B------:R-:W-:Y:S01]  /*e970*/  PRMT R135, R135, 0x5410, R2 ;  /* 0x0000541087877816 */ /* 0x000fe20000000002 */
[----:B------:R-:W-:Y:S05]  /*e980*/  HMMA.16816.F32.BF16 R128, R140, R146, R128 ;  /* 0x000000928c80723c */ /* 0x000fea0000041880 */
[----:B------:R-:W-:Y:S01]  /*e990*/  LOP3.LUT R2, R149, 0xffff, RZ, 0xc0, !PT ;  /* 0x0000ffff95027812 */ /* 0x000fe200078ec0ff */
[----:B------:R-:W-:Y:S01]  /*e9a0*/  @!P0 HFMA2.BF16_V2 R250, -RZ.H0_H0, RZ.H0_H0, -R189.H1_H1 ;  /* 0x200000fffffa8231 */ /* 0x000fe200003609bd */
[----:B------:R-:W-:Y:S02]  /*e9b0*/  LOP3.LUT R169, R169, R136, RZ, 0xc0, !PT ;  /* 0x00000088a9a97212 */ /* 0x000fe400078ec0ff */
[----:B------:R-:W-:Y:S02]  /*e9c0*/  LDSM.16.MT88.4 R136, [R194+0x19800] ;  /* 0x01980000c288783b */ /* 0x000fe40000004200 */
[----:B------:R-:W-:Y:S02]  /*e9d0*/  HSET2.LE.AND R168, R135, R159, PT ;  /* 0x0000009f87a87233 */ /* 0x000fe40003803000 */
[----:B------:R-:W-:Y:S02]  /*e9e0*/  PRMT R135, R164, 0x7632, R135 ;  /* 0x00007632a4877816 */ /* 0x000fe40000000087 */
[----:B------:R-:W-:Y:S02]  /*e9f0*/  LOP3.LUT R171, R171, R189, RZ, 0xc0, !PT ;  /* 0x000000bdabab7212 */ /* 0x000fe400078ec0ff */
[----:B------:R-:W-:Y:S02]  /*ea00*/  LOP3.LUT R168, R168, R148, RZ, 0xc0, !PT ;  /* 0x00000094a8a87212 */ /* 0x000fe400078ec0ff */
[----:B------:R-:W-:Y:S02]  /*ea10*/  @!P6 PRMT R134, R252, 0x5410, RZ ;  /* 0x00005410fc86e816 */ /* 0x000fe400000000ff */
[----:B------:R-:W-:Y:S01]  /*ea20*/  @!P5 PRMT R133, R249, 0x5410, RZ ;  /* 0x00005410f985d816 */ /* 0x000fe200000000ff */
[----:B--2---:R-:W-:Y:S05]  /*ea30*/  @!P3 HFMA2.BF16_V2 R163, -RZ.H0_H0, RZ.H0_H0, -R188.H0_H0 ;  /* 0x200000ffffa3b231 */ /* 0x004fea00003409bc */
[----:B------:R-:W-:Y:S01]  /*ea40*/  PRMT R152, R163, 0x7610, R152 ;  /* 0x00007610a3987816 */ /* 0x000fe20000000098 */
[----:B------:R-:W-:Y:S03]  /*ea50*/  @!P3 STL.S16 [R1+0x8], R163 ;  /* 0x000008a30100b387 */ /* 0x000fe60000100600 */
[----:B------:R-:W-:Y:S01]  /*ea60*/  @!P3 PRMT R188, R152, 0x5410, RZ ;  /* 0x0000541098bcb816 */ /* 0x000fe200000000ff */
[----:B------:R-:W2:Y:S01]  /*ea70*/  LDSM.16.MT88.4 R160, [R191+0x19800] ;  /* 0x01980000bfa0783b */ /* 0x000ea20000004200 */
[----:B------:R-:W-:Y:S02]  /*ea80*/  ISETP.LE.U32.AND P3, PT, R2, UR16, PT ;  /* 0x0000001002007c0c */ /* 0x000fe4000bf63070 */
[----:B------:R-:W-:Y:S04]  /*ea90*/  PRMT R2, R164, 0x7610, R2 ;  /* 0x00007610a4027816 */ /* 0x000fe80000000002 */
[----:B---3--:R-:W-:Y:S01]  /*eaa0*/  PRMT R0, R2, 0x5410, R135 ;  /* 0x0000541002007816 */ /* 0x008fe20000000087 */
[----:B------:R-:W3:Y:S01]  /*eab0*/  LDSM.16.MT88.4 R152, [R192+0x19800] ;  /* 0x01980000c098783b */ /* 0x000ee20000004200 */
[----:B------:R-:W-:Y:S02]  /*eac0*/  @!P4 HFMA2.BF16_V2 R248, -RZ.H0_H0, RZ.H0_H0, -R2.H0_H0 ;  /* 0x200000fffff8c231 */ /* 0x000fe40000340902 */
[----:B------:R-:W-:Y:S02]  /*ead0*/  LOP3.LUT R170, R170, R0, RZ, 0xc0, !PT ;  /* 0x00000000aaaa7212 */ /* 0x000fe400078ec0ff */
[----:B------:R-:W-:Y:S01]  /*eae0*/  @P0 PRMT R0, R189, 0x7632, R0 ;  /* 0x00007632bd000816 */ /* 0x000fe20000000000 */
[----:B------:R-:W-:Y:S01]  /*eaf0*/  @!P3 HFMA2.BF16_V2 R247, -RZ.H0_H0, RZ.H0_H0, -R135.H0_H0 ;  /* 0x200000fffff7b231 */ /* 0x000fe20000340987 */
[----:B------:R-:W-:Y:S01]  /*eb00*/  @!P4 PRMT R2, R248, 0x5410, RZ ;  /* 0x00005410f802c816 */ /* 0x000fe200000000ff */
[----:B------:R-:W-:Y:S01]  /*eb10*/  STG.E.U16 desc[UR30][R218.64+0x62], R188 ;  /* 0x000062bcda007986 */ /* 0x000fe2000c10151e */
[----:B------:R-:W-:Y:S02]  /*eb20*/  @!P0 PRMT R0, R250, 0x5410, RZ ;  /* 0x00005410fa008816 */ /* 0x000fe400000000ff */
[----:B------:R-:W-:Y:S01]  /*eb30*/  @!P3 PRMT R135, R247, 0x5410, RZ ;  /* 0x00005410f787b816 */ /* 0x000fe200000000ff */
[----:B------:R-:W-:Y:S01]  /*eb40*/  STG.E.U16 desc[UR30][R220.64+0x60], R134 ;  /* 0x00006086dc007986 */ /* 0x000fe2000c10151e */
[----:B------:R-:W-:Y:S02]  /*eb50*/  @!P2 PRMT R189, R251, 0x5410, RZ ;  /* 0x00005410fbbda816 */ /* 0x000fe400000000ff */
[----:B------:R-:W-:Y:S01]  /*eb60*/  ISETP.LT.AND P2, PT, RZ, UR33, PT ;  /* 0x00000021ff007c0c */ /* 0x000fe2000bf41270 */
[----:B------:R4:W-:Y:S04]  /*eb70*/  STG.E.U16 desc[UR30][R220.64+0x62], R133 ;  /* 0x00006285dc007986 */ /* 0x0009e8000c10151e */
[----:B------:R-:W-:Y:S04]  /*eb80*/  STG.E.U16 desc[UR30][R218.64+0x70], R2 ;  /* 0x00007002da007986 */ /* 0x000fe8000c10151e */
[----:B------:R5:W-:Y:S04]  /*eb90*/  STG.E.U16 desc[UR30][R218.64+0x72], R135 ;  /* 0x00007287da007986 */ /* 0x000be8000c10151e */
[----:B------:R1:W-:Y:S01]  /*eba0*/  STG.E.U16 desc[UR30][R220.64+0x72], R0 ;  /* 0x00007200dc007986 */ /* 0x0003e2000c10151e */
[C---:B--2---:R-:W-:Y:S03]  /*ebb0*/  HMMA.16816.F32.BF16 R164, R168.reuse, R160, R4 ;  /* 0x000000a0a8a4723c */ /* 0x044fe60000041804 */
[----:B------:R-:W2:Y:S03]  /*ebc0*/  LDSM.16.MT88.4 R4, [R193+0x1b800] ;  /* 0x01b80000c104783b */ /* 0x000ea60000004200 */
[C---:B------:R-:W-:Y:S05]  /*ebd0*/  HMMA.16816.F32.BF16 R160, R168.reuse, R162, R8 ;  /* 0x000000a2a8a0723c */ /* 0x040fea0000041808 */
[----:B------:R-:W2:Y:S01]  /*ebe0*/  LDSM.16.MT88.4 R8, [R191+0x1d800] ;  /* 0x01d80000bf08783b */ /* 0x000ea20000004200 */
[----:B----4-:R-:W-:Y:S01]  /*ebf0*/  IMAD.MOV.U32 R133, RZ, RZ, R3 ;  /* 0x000000ffff857224 */ /* 0x010fe200078e0003 */
[C---:B---3--:R-:W-:Y:S06]  /*ec00*/  HMMA.16816.F32.BF16 R156, R168.reuse, R152, R12 ;  /* 0x00000098a89c723c */ /* 0x048fec000004180c */
[----:B------:R-:W3:Y:S01]  /*ec10*/  LDSM.16.MT88.4 R12, [R192+0x1d800] ;  /* 0x01d80000c00c783b */ /* 0x000ee20000004200 */
[C---:B------:R-:W-:Y:S04]  /*ec20*/  HMMA.16816.F32.BF16 R152, R168.reuse, R154, R16 ;  /* 0x0000009aa898723c */ /* 0x040fe80000041810 */
[----:B-----5:R-:W-:Y:S02]  /*ec30*/  IADD3 R218, P0, R218, -0x80, RZ ;  /* 0xffffff80dada7810 */ /* 0x020fe40007f1e0ff */
[C---:B------:R-:W-:Y:S01]  /*ec40*/  HMMA.16816.F32.BF16 R148, R168.reuse, R136, R20 ;  /* 0x00000088a894723c */ /* 0x040fe20000041814 */
[----:B------:R-:W4:Y:S04]  /*ec50*/  LDSM.16.MT88.4 R16, [R194+0x1d800] ;  /* 0x01d80000c210783b */ /* 0x000f280000004200 */
[----:B------:R-:W-:Y:S01]  /*ec60*/  IADD3.X R219, R219, -0x1, RZ, P0, !PT ;  /* 0xffffffffdbdb7810 */ /* 0x000fe200007fe4ff */
[C---:B------:R-:W-:Y:S03]  /*ec70*/  HMMA.16816.F32.BF16 R144, R168.reuse, R138, R24 ;  /* 0x0000008aa890723c */ /* 0x040fe60000041818 */
[----:B------:R-:W5:Y:S02]  /*ec80*/  LDSM.16.MT88.4 R20, [R193+0x1d800] ;  /* 0x01d80000c114783b */ /* 0x000f640000004200 */
[----:B-1----:R-:W-:Y:S01]  /*ec90*/  IMAD.MOV.U32 R0, RZ, RZ, R132 ;  /* 0x000000ffff007224 */ /* 0x002fe200078e0084 */
[C---:B------:R-:W-:Y:S05]  /*eca0*/  HMMA.16816.F32.BF16 R140, R168.reuse, R172, R28 ;  /* 0x000000aca88c723c */ /* 0x040fea000004181c */
[----:B------:R-:W1:Y:S01]  /*ecb0*/  LDSM.16.MT88.4 R24, [R191+0x1f800] ;  /* 0x01f80000bf18783b */ /* 0x000e620000004200 */
[C---:B------:R-:W-:Y:S06]  /*ecc0*/  HMMA.16816.F32.BF16 R136, R168.reuse, R174, R32 ;  /* 0x000000aea888723c */ /* 0x040fec0000041820 */
[C---:B------:R-:W-:Y:S01]  /*ecd0*/  HMMA.16816.F32.BF16 R36, R168.reuse, R176, R36 ;  /* 0x000000b0a824723c */ /* 0x040fe20000041824 */
[----:B------:R-:W1:Y:S05]  /*ece0*/  LDSM.16.MT88.4 R28, [R192+0x1f800] ;  /* 0x01f80000c01c783b */ /* 0x000e6a0000004200 */
[C---:B------:R-:W-:Y:S03]  /*ecf0*/  HMMA.16816.F32.BF16 R40, R168.reuse, R178, R40 ;  /* 0x000000b2a828723c */ /* 0x040fe60000041828 */
[----:B------:R-:W-:Y:S03]  /*ed00*/  STG.E.U16 desc[UR30][R220.64+0x70], R189 ;  /* 0x000070bddc007986 */ /* 0x000fe6000c10151e */
[C---:B------:R-:W-:Y:S06]  /*ed10*/  HMMA.16816.F32.BF16 R44, R168.reuse, R180, R44 ;  /* 0x000000b4a82c723c */ /* 0x040fec000004182c */
[C---:B------:R-:W-:Y:S06]  /*ed20*/  HMMA.16816.F32.BF16 R48, R168.reuse, R182, R48 ;  /* 0x000000b6a830723c */ /* 0x040fec0000041830 */
[C---:B------:R-:W-:Y:S06]  /*ed30*/  HMMA.16816.F32.BF16 R52, R168.reuse, R184, R52 ;  /* 0x000000b8a834723c */ /* 0x040fec0000041834 */
[C---:B------:R-:W-:Y:S06]  /*ed40*/  HMMA.16816.F32.BF16 R56, R168.reuse, R186, R56 ;  /* 0x000000baa838723c */ /* 0x040fec0000041838 */
[C---:B--2---:R-:W-:Y:S06]  /*ed50*/  HMMA.16816.F32.BF16 R60, R168.reuse, R4, R60 ;  /* 0x00000004a83c723c */ /* 0x044fec000004183c */
[C---:B------:R-:W-:Y:S01]  /*ed60*/  HMMA.16816.F32.BF16 R64, R168.reuse, R6, R64 ;  /* 0x00000006a840723c */ /* 0x040fe20000041840 */
[----:B------:R-:W2:Y:S05]  /*ed70*/  LDSM.16.MT88.4 R4, [R194+0x1f800] ;  /* 0x01f80000c204783b */ /* 0x000eaa0000004200 */
[C---:B------:R-:W-:Y:S06]  /*ed80*/  HMMA.16816.F32.BF16 R68, R168.reuse, R8, R68 ;  /* 0x00000008a844723c */ /* 0x040fec0000041844 */
[C---:B------:R-:W-:Y:S01]  /*ed90*/  HMMA.16816.F32.BF16 R72, R168.reuse, R10, R72 ;  /* 0x0000000aa848723c */ /* 0x040fe20000041848 */
[----:B------:R-:W2:Y:S05]  /*eda0*/  LDSM.16.MT88.4 R8, [R193+0x1f800] ;  /* 0x01f80000c108783b */ /* 0x000eaa0000004200 */
[C---:B---3--:R-:W-:Y:S06]  /*edb0*/  HMMA.16816.F32.BF16 R76, R168.reuse, R12, R76 ;  /* 0x0000000ca84c723c */ /* 0x048fec000004184c */
[C---:B------:R-:W-:Y:S06]  /*edc0*/  HMMA.16816.F32.BF16 R80, R168.reuse, R14, R80 ;  /* 0x0000000ea850723c */ /* 0x040fec0000041850 */
[C---:B----4-:R-:W-:Y:S06]  /*edd0*/  HMMA.16816.F32.BF16 R84, R168.reuse, R16, R84 ;  /* 0x00000010a854723c */ /* 0x050fec0000041854 */
[C---:B------:R-:W-:Y:S06]  /*ede0*/  HMMA.16816.F32.BF16 R88, R168.reuse, R18, R88 ;  /* 0x00000012a858723c */ /* 0x040fec0000041858 */
        /* <DEDUP_REMOVED lines=8> */
[C---:B------:R-:W-:Y:S06]  /*ee70*/  HMMA.16816.F32.BF16 R124, R168.reuse, R8, R124 ;  /* 0x00000008a87c723c */ /* 0x040fec000004187c */
[----:B------:R-:W-:Y:S01]  /*ee80*/  HMMA.16816.F32.BF16 R128, R168, R10, R128 ;  /* 0x0000000aa880723c */ /* 0x000fe20000041880 */
[----:B------:R-:W-:Y:S11]  /*ee90*/  @!UPT UIADD3 URZ, URZ, URZ, URZ ;  /* 0x0000003f3f3ff290 */ /* 0x000ff6000fffe03f */
[----:B------:R-:W-:Y:S01]  /*eea0*/  @!UPT UIADD3 URZ, URZ, URZ, URZ ;  /* 0x0000003f3f3ff290 */ /* 0x000fe2000fffe03f */
[----:B------:R-:W-:Y:S11]  /*eeb0*/  @P2 BRA `(.L_x_1905) ;  /* 0xffffffa800342947 */ /* 0x000ff6000383ffff */
.L_x_1904:
        /* <DEDUP_REMOVED lines=265> */
.L_x_1908:
        /* <DEDUP_REMOVED lines=24> */
.L_x_1909:
        /* <DEDUP_REMOVED lines=135> */
.L_x_1911:
[----:B------:R-:W-:Y:S05]  /*10940*/  BSYNC B0 ;  /* 0x0000000000007941 */ /* 0x000fea0003800000 */
.L_x_1910:
        /* <DEDUP_REMOVED lines=42> */
.L_x_1913:
[----:B------:R-:W-:Y:S05]  /*10bf0*/  BSYNC B0 ;  /* 0x0000000000007941 */ /* 0x000fea0003800000 */
.L_x_1912:
        /* <DEDUP_REMOVED lines=27> */
.L_x_1915:
[----:B------:R-:W-:Y:S05]  /*10db0*/  BSYNC B0 ;  /* 0x0000000000007941 */ /* 0x000fea0003800000 */
.L_x_1914:
        /* <DEDUP_REMOVED lines=27> */
.L_x_1917:
[----:B------:R-:W-:Y:S05]  /*10f70*/  BSYNC B0 ;  /* 0x0000000000007941 */ /* 0x000fea0003800000 */
.L_x_1916:
        /* <DEDUP_REMOVED lines=27> */
.L_x_1882:
        /* <DEDUP_REMOVED lines=40> */
.L_x_1918:
        /* <DEDUP_REMOVED lines=51> */
.L_x_1920:
[----:B------:R-:W-:Y:S05]  /*116e0*/  BSYNC B0 ;  /* 0x0000000000007941 */ /* 0x000fea0003800000 */
.L_x_1919:
        /* <DEDUP_REMOVED lines=25> */
.L_x_1922:
[----:B------:R-:W-:Y:S05]  /*11880*/  BSYNC B0 ;  /* 0x0000000000007941 */ /* 0x000fea0003800000 */
.L_x_1921:
        /* <DEDUP_REMOVED lines=24> */
.L_x_1924:
[----:B------:R-:W-:Y:S05]  /*11a10*/  BSYNC B0 ;  /* 0x0000000000007941 */ /* 0x000fea0003800000 */
.L_x_1923:
        /* <DEDUP_REMOVED lines=27> */
.L_x_1926:
[----:B------:R-:W-:Y:S05]  /*11bd0*/  BSYNC B0 ;  /* 0x0000000000007941 */ /* 0x000fea0003800000 */
.L_x_1925:
        /* <DEDUP_REMOVED lines=10> */
.L_x_1928:
[----:B------:R-:W-:Y:S05]  /*11c80*/  BSYNC B0 ;  /* 0x0000000000007941 */ /* 0x000fea0003800000 */
.L_x_1927:
        /* <DEDUP_REMOVED lines=10> */
.L_x_1930:
[----:B------:R-:W-:Y:S05]  /*11d30*/  BSYNC B0 ;  /* 0x0000000000007941 */ /* 0x000fea0003800000 */
.L_x_1929:
        /* <DEDUP_REMOVED lines=10> */
.L_x_1932:
[----:B------:R-:W-:Y:S05]  /*11de0*/  BSYNC B0 ;  /* 0x0000000000007941 */ /* 0x000fea0003800000 */
.L_x_1931:
        /* <DEDUP_REMOVED lines=10> */
.L_x_1933:
        /* <DEDUP_REMOVED lines=15> */
.L_x_2422:


//--------------------- .text._ZN5flash16flash_fwd_kernelI23Flash_fwd_kernel_traitsILi256ELi128ELi64ELi8ELb0ELb0EN7cutlass10bfloat16_tE19Flash_kernel_traitsILi256ELi128ELi64ELi8ES3_EELb0ELb0ELb0ELb1ELb0ELb0ELb1ELb0EEEvNS_16Flash_fwd_paramsE --------------------------
	.section	.text._ZN5flash16flash_fwd_kernelI23Flash_fwd_kernel_traitsILi256ELi128ELi64ELi8ELb0ELb0EN7cutlass10bfloat16_tE19Flash_kernel_traitsILi256ELi128ELi64ELi8ES3_EELb0ELb0ELb0ELb1ELb0ELb0ELb1ELb0EEEvNS_16Flash_fwd_paramsE,"ax",@progbits
	.align	128
        .global         _ZN5flash16flash_fwd_kernelI23Flash_fwd_kernel_traitsILi256ELi128ELi64ELi8ELb0ELb0EN7cutlass10bfloat16_tE19Flash_kernel_traitsILi256ELi128ELi64ELi8ES3_EELb0ELb0ELb0ELb1ELb0ELb0ELb1ELb0EEEvNS_16Flash_fwd_paramsE
        .type           _ZN5flash16flash_fwd_kernelI23Flash_fwd_kernel_traitsILi256ELi128ELi64ELi8ELb0ELb0EN7cutlass10bfloat16_tE19Flash_kernel_traitsILi256ELi128ELi64ELi8ES3_EELb0ELb0ELb0ELb1ELb0ELb0ELb1ELb0EEEvNS_16Flash_fwd_paramsE,@function
        .size           _ZN5flash16flash_fwd_kernelI23Flash_fwd_kernel_traitsILi256ELi128ELi64ELi8ELb0ELb0EN7cutlass10bfloat16_tE19Flash_kernel_traitsILi256ELi128ELi64ELi8ES3_EELb0ELb0ELb0ELb1ELb0ELb0ELb1ELb0EEEvNS_16Flash_fwd_paramsE,(.L_x_2423 - _ZN5flash16flash_fwd_kernelI23Flash_fwd_kernel_traitsILi256ELi128ELi64ELi8ELb0ELb0EN7cutlass10bfloat16_tE19Flash_kernel_traitsILi256ELi128ELi64ELi8ES3_EELb0ELb0ELb0ELb1ELb0ELb0ELb1ELb0EEEvNS_16Flash_fwd_paramsE)
        .other          _ZN5flash16flash_fwd_kernelI23Flash_fwd_kernel_traitsILi256ELi128ELi64ELi8ELb0ELb0EN7cutlass10bfloat16_tE19Flash_kernel_traitsILi256ELi128ELi64ELi8ES3_EELb0ELb0ELb0ELb1ELb0ELb0ELb1ELb0EEEvNS_16Flash_fwd_paramsE,@"STO_CUDA_ENTRY STV_DEFAULT"
_ZN5flash16flash_fwd_kernelI23Flash_fwd_kernel_traitsILi256ELi128ELi64ELi8ELb0ELb0EN7cutlass10bfloat16_tE19Flash_kernel_traitsILi256ELi128ELi64ELi8ES3_EELb0ELb0ELb0ELb1ELb0ELb0ELb1ELb0EEEvNS_16Flash_fwd_paramsE:
.text._ZN5flash16flash_fwd_kernelI23Flash_fwd_kernel_traitsILi256ELi128ELi64ELi8ELb0ELb0EN7cutlass10bfloat16_tE19Flash_kernel_traitsILi256ELi128ELi64ELi8ES3_EELb0ELb0ELb0ELb1ELb0ELb0ELb1ELb0EEEvNS_16Flash_fwd_paramsE:
        /* <DEDUP_REMOVED lines=56> */
.L_x_1934:
[----:B------:R-:W-:-:S05]  /*0380*/  ULDC UR7, c[0x0][0x2c8] ;  /* 0x0000b20000077ab9 */ /* 0x000fca0000000800 */
.L_x_1935:
        /* <DEDUP_REMOVED lines=60> */
.L_x_1937:
        /* <DEDUP_REMOVED lines=14> */
[----:B------:R-:W-:Y:S02]  /*0830*/  IMAD.IADD R5, R4, 0x1, -R5 ;  /* 0x0000000104057824 */ /* 0x000fe400078e0a05 */
[----:B------:R2:W-:Y:S01]  /*0840*/  STL.64 [R1], R202 ;  /* 0x000000ca01007387 */ /* 0x0005e20000100a00 */
[----:B------:R-:W-:Y:S01]  /*0850*/  LOP3.LUT R7, R7, 0x1c0, RZ, 0xc0, !PT ;  /* 0x000001c007077812 */ /* 0x000fe200078ec0ff */
[----:B------:R-:W3:Y:S01]  /*0860*/  I2F.RP R3, UR5 ;  /* 0x0000000500037d06 */ /* 0x000ee20008209400 */
[----:B------:R-:W-:-:S02]  /*0870*/  IMAD.SHL.U32 R168, R5, 0x8, RZ ;  /* 0x0000000805a87824 */ /* 0x000fc400078e00ff */
[----:B------:R-:W-:-:S03]  /*0880*/  SHF.R.U32.HI R242, RZ, 0x3, R7 ;  /* 0x00000003fff27819 */ /* 0x000fc60000011607 */
[----:B------:R-:W-:Y:S02]  /*0890*/  SHF.R.S32.HI R169, RZ, 0x1f, R168 ;  /* 0x0000001fffa97819 */ /* 0x000fe400000114a8 */
[----:B-1----:R-:W-:-:S04]  /*08a0*/  IABS R2, R2 ;  /* 0x0000000200027213 */ /* 0x002fc80000000000 */
[----:B------:R-:W-:Y:S01]  /*08b0*/  R2UR UR7, R2 ;  /* 0x00000000020772ca */ /* 0x000fe200000e0000 */
[----:B---3--:R-:W1:Y:S02]  /*08c0*/  MUFU.RCP R0, R3 ;  /* 0x0000000300007308 */ /* 0x008e640000001000 */
[----:B-1----:R-:W-:Y:S01]  /*08d0*/  VIADD R0, R0, 0xffffffe ;  /* 0x0ffffffe00007836 */ /* 0x002fe20000000000 */
[----:B------:R-:W-:-:S04]  /*08e0*/  LOP3.LUT R3, R7, 0x38, R168, 0xf8, !PT ;  /* 0x0000003807037812 */ /* 0x000fc800078ef8a8 */
[----:B------:R-:W-:Y:S01]  /*08f0*/  LOP3.LUT R242, R3, R242, RZ, 0x3c, !PT ;  /* 0x000000f203f27212 */ /* 0x000fe200078e3cff */
[----:B------:R-:W1:Y:S01]  /*0900*/  F2I.FTZ.U32.TRUNC.NTZ R0, R0 ;  /* 0x0000000000007305 */ /* 0x000e62000021f000 */
[----:B------:R-:W-:Y:S02]  /*0910*/  LEA.HI R3, R13, R4, RZ, 0x6 ;  /* 0x000000040d037211 */ /* 0x000fe400078f30ff */
[----:B-1----:R-:W-:Y:S01]  /*0920*/  R2UR UR15, R0 ;  /* 0x00000000000f72ca */ /* 0x002fe200000e0000 */
[----:B------:R-:W-:-:S05]  /*0930*/  VIADD R0, R202, 0x40 ;  /* 0x00000040ca007836 */ /* 0x000fca0000000000 */
[----:B------:R-:W-:Y:S01]  /*0940*/  ISETP.GE.AND P5, PT, R0, UR16, PT ;  /* 0x0000001000007c0c */ /* 0x000fe2000bfa6270 */
[----:B------:R-:W-:-:S05]  /*0950*/  VIADD R0, R202, 0x60 ;  /* 0x00000060ca007836 */ /* 0x000fca0000000000 */
[----:B------:R-:W-:Y:S01]  /*0960*/  ISETP.GE.AND P6, PT, R0, UR16, PT ;  /* 0x0000001000007c0c */ /* 0x000fe2000bfc6270 */
        /* <DEDUP_REMOVED lines=26> */
[----:B--2---:R-:W-:Y:S11]  /*0b10*/  @P0 BRA `(.L_x_1938) ;  /* 0x0000000000340947 */ /* 0x004ff60003800000 */
        /* <DEDUP_REMOVED lines=13> */
.L_x_1938:
        /* <DEDUP_REMOVED lines=76> */
.L_x_1940:
[----:B------:R-:W-:Y:S05]  /*10b0*/  BSYNC B0 ;  /* 0x0000000000007941 */ /* 0x000fea0003800000 */
.L_x_1939:
[----:B------:R-:W-:Y:S01]  /*10c0*/  ISETP.GE.AND P0, PT, R12, UR16, PT ;  /* 0x000000100c007c0c */ /* 0x000fe2000bf06270 */
[----:B-12---:R-:W-:Y:S01]  /*10d0*/  IMAD R3, R202, UR13, R14 ;  /* 0x0000000dca037c24 */ /* 0x006fe2000f8e020e */
        /* <DEDUP_REMOVED lines=54> */
.L_x_1942:
[----:B------:R-:W-:Y:S05]  /*1440*/  BSYNC B0 ;  /* 0x0000000000007941 */ /* 0x000fea0003800000 */
.L_x_1941:
        /* <DEDUP_REMOVED lines=49> */
.L_x_1944:
[----:B------:R-:W-:Y:S05]  /*1760*/  BSYNC B0 ;  /* 0x0000000000007941 */ /* 0x000fea0003800000 */
.L_x_1943:
        /* <DEDUP_REMOVED lines=51> */
.L_x_1946:
[----:B------:R-:W-:Y:S05]  /*1aa0*/  BSYNC B0 ;  /* 0x0000000000007941 */ /* 0x000fea0003800000 */
.L_x_1945:
[----:B------:R-:W-:Y:S01]  /*1ab0*/  ULEA.HI.SX32 UR14, UR21, 0xffffffff, 0x1a ;  /* 0xffffffff150e7891 */ /* 0x000fe2000f8fd23f */
[----:B------:R-:W-:Y:S01]  /*1ac0*/  MOV R250, R248 ;  /* 0x000000f800fa7202 */ /* 0x000fe20000000f00 */
[----:B------:R-:W-:Y:S01]  /*1ad0*/  USHF.L.U64.HI UR15, UR12, 0x6, UR13 ;  /* 0x000000060c0f7899 */ /* 0x000fe2000801020d */
[----:B------:R-:W-:Y:S01]  /*1ae0*/  VIADD R251, R249, UR11 ;  /* 0x0000000bf9fb7c36 */ /* 0x000fe20008000000 */
[----:B------:R-:W-:Y:S01]  /*1af0*/  UIMAD UR33, UR14, -0x40, UR27 ;  /* 0xffffffc00e2178a4 */ /* 0x000fe2000f8e021b */
[----:B-1234-:R-:W-:Y:S01]  /*1b00*/  IMAD.U32 R3, RZ, RZ, UR10 ;  /* 0x0000000aff037e24 */ /* 0x01efe2000f8e00ff */
        /* <DEDUP_REMOVED lines=47> */
.L_x_1948:
[----:B------:R-:W-:Y:S05]  /*1e00*/  BSYNC B0 ;  /* 0x0000000000007941 */ /* 0x000fea0003800000 */
.L_x_1947:
        /* <DEDUP_REMOVED lines=44> */
.L_x_1950:
[----:B------:R-:W-:Y:S05]  /*20d0*/  BSYNC B0 ;  /* 0x0000000000007941 */ /* 0x000fea0003800000 */
.L_x_1949:
        /* <DEDUP_REMOVED lines=12> */
[----:B--23--:R-:W-:Y:S01]  /*21a0*/  IMAD.SHL.U32 R8, R5, 0x40, RZ ;  /* 0x0000004005087824 */ /* 0x00cfe200078e00ff */
[----:B------:R-:W-:Y:S01]  /*21b0*/  @UP1 UIMAD UR9, UR30, UR9, UR37 ;  /* 0x000000091e0912a4 */ /* 0x000fe2000f8e0225 */
[----:B------:R-:W-:Y:S01]  /*21c0*/  IMAD.SHL.U32 R233, R202, 0x8, RZ ;  /* 0x00000008cae97824 */ /* 0x000fe200078e00ff */
[----:B------:R-:W-:Y:S01]  /*21d0*/  @UP1 ULEA UR12, UP0, UR38, UR12, 0x2 ;  /* 0x0000000c260c1291 */ /* 0x000fe2000f80103f */
[----:B------:R-:W-:-:S04]  /*21e0*/  DEPBAR.LE SB0, 0x0 ;  /* 0x000080000000791a */ /* 0x000fc80000000000 */
[----:B------:R-:W-:Y:S01]  /*21f0*/  @UP1 UIADD3 UR9, UR39, UR9, URZ ;  /* 0x0000000927091290 */ /* 0x000fe2000fffe03f */
[----:B-1--4-:R-:W-:Y:S01]  /*2200*/  IMAD.U32 R6, RZ, RZ, UR12 ;  /* 0x0000000cff067e24 */ /* 0x012fe2000f8e00ff */
[----:B------:R-:W-:Y:S02]  /*2210*/  @UP1 ULDC UR5, c[0x0][0x2e8] ;  /* 0x0000ba0000051ab9 */ /* 0x000fe40000000800 */
[----:B------:R-:W-:-:S06]  /*2220*/  @UP1 ULEA.HI.X UR13, UR38, UR13, UR9, 0x2, UP0 ;  /* 0x0000000d260d1291 */ /* 0x000fcc00080f1409 */
[----:B------:R-:W-:-:S06]  /*2230*/  IMAD.U32 R7, RZ, RZ, UR13 ;  /* 0x0000000dff077e24 */ /* 0x000fcc000f8e00ff */
[----:B------:R1:W2:Y:S01]  /*2240*/  @P0 LDG.E R7, desc[UR28][R6.64] ;  /* 0x0000001c06070981 */ /* 0x0002a2000c1e1900 */
[----:B------:R-:W-:Y:S01]  /*2250*/  LOP3.LUT R11, R16, 0xfffffff0, RZ, 0xc0, !PT ;  /* 0xfffffff0100b7812 */ /* 0x000fe200078ec0ff */
[----:B------:R-:W-:Y:S01]  /*2260*/  UIMAD.WIDE.U32 UR8, UR14, UR6, URZ ;  /* 0x000000060e0872a5 */ /* 0x000fe2000f8e003f */
[----:B------:R-:W-:Y:S01]  /*2270*/  LOP3.LUT R8, R8, 0x1c0, RZ, 0xc0, !PT ;  /* 0x000001c008087812 */ /* 0x000fe200078ec0ff */
[----:B------:R-:W-:Y:S01]  /*2280*/  BSSY B0, `(.L_x_1951) ;  /* 0x000005a000007945 */ /* 0x000fe20003800000 */
[----:B------:R-:W-:Y:S01]  /*2290*/  SHF.R.S32.HI R9, RZ, 0x4, R16 ;  /* 0x00000004ff097819 */ /* 0x000fe20000011410 */
[----:B------:R-:W-:Y:S01]  /*22a0*/  IMAD.IADD R11, R4, 0x1, -R11 ;  /* 0x00000001040b7824 */ /* 0x000fe200078e0a0b */
[----:B------:R-:W-:Y:S02]  /*22b0*/  LOP3.LUT R233, R8, 0x8, R233, 0xf8, !PT ;  /* 0x0000000808e97812 */ /* 0x000fe400078ef8e9 */
[----:B------:R-:W-:Y:S02]  /*22c0*/  LEA.HI R16, R16, R9, RZ, 0x1 ;  /* 0x0000000910107211 */ /* 0x000fe400078f08ff */
[----:B------:R-:W-:-:S02]  /*22d0*/  SHF.R.S32.HI R10, RZ, 0x1f, R11 ;  /* 0x0000001fff0a7819 */ /* 0x000fc4000001140b */
[----:B------:R-:W-:Y:S02]  /*22e0*/  SHF.R.U32.HI R8, RZ, 0x3, R8 ;  /* 0x00000003ff087819 */ /* 0x000fe40000011608 */
[----:B------:R-:W-:Y:S02]  /*22f0*/  LEA.HI R10, R10, R11, RZ, 0x3 ;  /* 0x0000000b0a0a7211 */ /* 0x000fe400078f18ff */
[----:B------:R-:W-:Y:S02]  /*2300*/  LOP3.LUT R16, R16, 0xfffffffe, RZ, 0xc0, !PT ;  /* 0xfffffffe10107812 */ /* 0x000fe400078ec0ff */
[----:B------:R-:W-:Y:S02]  /*2310*/  LOP3.LUT R2, R10, 0xfffffff8, RZ, 0xc0, !PT ;  /* 0xfffffff80a027812 */ /* 0x000fe400078ec0ff */
[----:B------:R-:W-:Y:S01]  /*2320*/  LOP3.LUT R233, R233, R8, RZ, 0x3c, !PT ;  /* 0x00000008e9e97212 */ /* 0x000fe200078e3cff */
[----:B------:R-:W-:Y:S01]  /*2330*/  IMAD.IADD R16, R9, 0x1, -R16 ;  /* 0x0000000109107824 */ /* 0x000fe200078e0a10 */
[----:B------:R-:W2:Y:S01]  /*2340*/  @P0 MUFU.RCP R8, UR5 ;  /* 0x0000000500080d08 */ /* 0x000ea20008001000 */
[----:B------:R-:W-:Y:S01]  /*2350*/  IMAD.IADD R2, R11, 0x1, -R2 ;  /* 0x000000010b027824 */ /* 0x000fe200078e0a02 */
[----:B------:R-:W-:Y:S01]  /*2360*/  ISETP.GE.AND P2, PT, R202, UR33, PT ;  /* 0x00000021ca007c0c */ /* 0x000fe2000bf46270 */
[----:B------:R-:W-:Y:S01]  /*2370*/  BAR.SYNC.DEFER_BLOCKING 0x0 ;  /* 0x0000000000007b1d */ /* 0x000fe20000010000 */
[----:B------:R-:W-:Y:S01]  /*2380*/  IMAD.SHL.U32 R9, R16, 0x8, RZ ;  /* 0x0000000810097824 */ /* 0x000fe200078e00ff */
[----:B------:R-:W-:Y:S01]  /*2390*/  IADD3 R246, P1, R14, UR26, RZ ;  /* 0x0000001a0ef67c10 */ /* 0x000fe2000ff3e0ff */
[----:B-1----:R-:W-:Y:S01]  /*23a0*/  IMAD.SHL.U32 R6, R2, 0x40, RZ ;  /* 0x0000004002067824 */ /* 0x002fe200078e00ff */
[----:B------:R-:W-:Y:S01]  /*23b0*/  UIMAD UR5, UR36, UR6, URZ ;  /* 0x00000006240572a4 */ /* 0x000fe2000f8e023f */
[----:B------:R-:W-:Y:S01]  /*23c0*/  IMAD R233, R16, 0x200, R233 ;  /* 0x0000020010e97824 */ /* 0x000fe200078e02e9 */
[----:B------:R-:W-:Y:S01]  /*23d0*/  IADD3.X R247, R15, UR23, R0, P1, !PT ;  /* 0x000000170ff77c10 */ /* 0x000fe20008ffe400 */
[----:B------:R-:W-:Y:S01]  /*23e0*/  IMAD.U32 R11, RZ, RZ, UR9 ;  /* 0x00000009ff0b7e24 */ /* 0x000fe2000f8e00ff */
[----:B------:R-:W-:Y:S01]  /*23f0*/  LOP3.LUT R6, R6, 0x1c0, RZ, 0xc0, !PT ;  /* 0x000001c006067812 */ /* 0x000fe200078ec0ff */
[----:B------:R-:W-:Y:S01]  /*2400*/  UIMAD UR5, UR14, UR7, UR5 ;  /* 0x000000070e0572a4 */ /* 0x000fe2000f8e0205 */
[----:B------:R-:W-:Y:S01]  /*2410*/  ISETP.GE.AND P6, PT, R12, UR33, PT ;  /* 0x000000210c007c0c */ /* 0x000fe2000bfc6270 */
[----:B------:R-:W-:Y:S01]  /*2420*/  IMAD.WIDE.U32 R246, R165, UR20, R246 ;  /* 0x00000014a5f67c25 */ /* 0x000fe2000f8e00f6 */
[----:B------:R-:W-:Y:S01]  /*2430*/  LOP3.LUT R9, R6, 0x8, R9, 0xf8, !PT ;  /* 0x0000000806097812 */ /* 0x000fe200078ef809 */
[----:B------:R-:W-:Y:S01]  /*2440*/  UIADD3 UR5, UR9, UR5, URZ ;  /* 0x0000000509057290 */ /* 0x000fe2000fffe03f */
[----:B------:R-:W-:Y:S01]  /*2450*/  SHF.R.U32.HI R6, RZ, 0x3, R6 ;  /* 0x00000003ff067819 */ /* 0x000fe20000011606 */
[----:B------:R-:W-:Y:S01]  /*2460*/  VIADD R235, R247, UR31 ;  /* 0x0000001ff7eb7c36 */ /* 0x000fe20008000000 */
[----:B------:R-:W-:-:S02]  /*2470*/  LEA R233, R233, UR4, 0x1 ;  /* 0x00000004e9e97c11 */ /* 0x000fc4000f8e08ff */
[----:B------:R-:W-:Y:S01]  /*2480*/  LOP3.LUT R6, R9, R6, RZ, 0x3c, !PT ;  /* 0x0000000609067212 */ /* 0x000fe200078e3cff */
[----:B------:R-:W-:Y:S02]  /*2490*/  IMAD.SHL.U32 R9, R10, 0x40, RZ ;  /* 0x000000400a097824 */ /* 0x000fe400078e00ff */
[----:B------:R-:W-:Y:S02]  /*24a0*/  IMAD.U32 R10, RZ, RZ, UR8 ;  /* 0x00000008ff0a7e24 */ /* 0x000fe4000f8e00ff */
[----:B------:R-:W-:Y:S01]  /*24b0*/  IMAD.U32 R14, RZ, RZ, UR5 ;  /* 0x00000005ff0e7e24 */ /* 0x000fe2000f8e00ff */
[----:B------:R1:W-:Y:S01]  /*24c0*/  @P2 STS.128 [R242+0x18000], RZ ;  /* 0x018000fff2002388 */ /* 0x0003e20000000c00 */
[----:B------:R-:W-:Y:S01]  /*24d0*/  LOP3.LUT R0, R6, 0xfffffe00, R9, 0xf8, !PT ;  /* 0xfffffe0006007812 */ /* 0x000fe200078ef809 */
[----:B------:R-:W-:Y:S01]  /*24e0*/  UMOV UR5, URZ ;  /* 0x0000003f00057c82 */ /* 0x000fe20008000000 */
[----:B------:R-:W-:Y:S01]  /*24f0*/  LEA.HI R6, R13, R4, RZ, 0x5 ;  /* 0x000000040d067211 */ /* 0x000fe200078f28ff */
[----:B------:R1:W-:Y:S03]  /*2500*/  @P2 STS.128 [R242+0x1a000], RZ ;  /* 0x01a000fff2002388 */ /* 0x0003e60000000c00 */
[----:B------:R-:W-:Y:S01]  /*2510*/  SHF.R.S32.HI R85, RZ, 0x5, R6 ;  /* 0x00000005ff557819 */ /* 0x000fe20000011406 */
[----:B------:R1:W-:Y:S04]  /*2520*/  @P2 STS.128 [R242+0x1c000], RZ ;  /* 0x01c000fff2002388 */ /* 0x0003e80000000c00 */
[----:B------:R1:W-:Y:S01]  /*2530*/  @P2 STS.128 [R242+0x1e000], RZ ;  /* 0x01e000fff2002388 */ /* 0x0003e20000000c00 */
[----:B------:R-:W-:-:S05]  /*2540*/  IMAD R234, R85, 0x400, R0 ;  /* 0x0000040055ea7824 */ /* 0x000fca00078e0200 */
[----:B------:R-:W-:Y:S01]  /*2550*/  LEA R234, R234, UR4, 0x1 ;  /* 0x00000004eaea7c11 */ /* 0x000fe2000f8e08ff */
[----:B--2---:R-:W-:Y:S01]  /*2560*/  @P0 FMUL.FTZ R8, R7, R8 ;  /* 0x0000000807080220 */ /* 0x004fe20000410000 */
[----:B------:R-:W-:-:S04]  /*2570*/  LEA R7, P1, R10, R246, 0x6 ;  /* 0x000000f60a077211 */ /* 0x000fc800078230ff */
        /* <DEDUP_REMOVED lines=42> */
.L_x_1952:
[----:B------:R-:W-:Y:S05]  /*2820*/  BSYNC B0 ;  /* 0x0000000000007941 */ /* 0x000fea0003800000 */
.L_x_1951:
        /* <DEDUP_REMOVED lines=49> */
.L_x_1954:
[----:B------:R-:W-:Y:S05]  /*2b40*/  BSYNC B0 ;  /* 0x0000000000007941 */ /* 0x000fea0003800000 */
.L_x_1953:
        /* <DEDUP_REMOVED lines=170> */
[----:B------:R-:W5:Y:S05]  /*35f0*/  LDSM.16.M88.4 R28, [R220+0x4000] ;  /* 0x00400000dc1c783b */ /* 0x000f6a0000000200 */
[C---:B----4-:R-:W-:Y:S06]  /*3600*/  HMMA.16816.F32.BF16 R48, R56.reuse, R16, R48 ;  /* 0x000000103830723c */ /* 0x050fec0000041830 */
[----:B------:R-:W-:Y:S01]  /*3610*/  HMMA.16816.F32.BF16 R44, R56, R18, R44 ;  /* 0x00000012382c723c */ /* 0x000fe2000004182c */
[----:B------:R-:W4:Y:S05]  /*3620*/  LDSM.16.M88.4 R16, [R220+0x5000] ;  /* 0x00500000dc10783b */ /* 0x000f2a0000000200 */
[C---:B------:R-:W-:Y:S06]  /*3630*/  HMMA.16816.F32.BF16 R76, R24.reuse, R52, R76 ;  /* 0x00000034184c723c */ /* 0x040fec000004184c */
[----:B------:R-:W-:Y:S01]  /*3640*/  HMMA.16816.F32.BF16 R72, R24, R54, R72 ;  /* 0x000000361848723c */ /* 0x000fe20000041848 */
[----:B------:R-:W4:Y:S04]  /*3650*/  LDSM.16.M88.4 R24, [R220+0x4800] ;  /* 0x00480000dc18783b */ /* 0x000f280000000200 */
        /* <DEDUP_REMOVED lines=36> */
[----:B------:R-:W3:Y:S01]  /*38a0*/  LDSM.16.M88.4 R20, [R227+0x17000] ;  /* 0x01700000e314783b */ /* 0x000ee20000000200 */
[C---:B----4-:R-:W-:Y:S06]  /*38b0*/  HMMA.16816.F32.BF16 R48, R28.reuse, R24, R48 ;  /* 0x000000181c30723c */ /* 0x050fec0000041830 */
[C---:B-----5:R-:W-:Y:S06]  /*38c0*/  HMMA.16816.F32.BF16 R40, R28.reuse, R52, R40 ;  /* 0x000000341c28723c */ /* 0x060fec0000041828 */
[C---:B------:R-:W-:Y:S01]  /*38d0*/  HMMA.16816.F32.BF16 R36, R28.reuse, R54, R36 ;  /* 0x000000361c24723c */ /* 0x040fe20000041824 */
[----:B------:R-:W-:Y:S05]  /*38e0*/  LDSM.16.M88.4 R52, [R229+0xc000] ;  /* 0x00c00000e534783b */ /* 0x000fea0000000200 */
[C---:B-1----:R-:W-:Y:S06]  /*38f0*/  HMMA.16816.F32.BF16 R32, R28.reuse, R8, R32 ;  /* 0x000000081c20723c */ /* 0x042fec0000041820 */
[C---:B------:R-:W-:Y:S01]  /*3900*/  HMMA.16816.F32.BF16 R64, R28.reuse, R10, R64 ;  /* 0x0000000a1c40723c */ /* 0x040fe20000041840 */
[----:B------:R-:W1:Y:S05]  /*3910*/  LDSM.16.M88.4 R8, [R220+0x6000] ;  /* 0x00600000dc08783b */ /* 0x000e6a0000000200 */
[----:B------:R-:W-:Y:S01]  /*3920*/  HMMA.16816.F32.BF16 R44, R28, R26, R44 ;  /* 0x0000001a1c2c723c */ /* 0x000fe2000004182c */
[----:B------:R-:W4:Y:S05]  /*3930*/  LDSM.16.M88.4 R24, [R227+0x17800] ;  /* 0x01780000e318783b */ /* 0x000f2a0000000200 */
[----:B--2---:R-:W-:Y:S06]  /*3940*/  HMMA.16816.F32.BF16 R48, R60, R12, R48 ;  /* 0x0000000c3c30723c */ /* 0x004fec0000041830 */
[C---:B------:R-:W-:Y:S06]  /*3950*/  HMMA.16816.F32.BF16 R76, R28.reuse, R56, R76 ;  /* 0x000000381c4c723c */ /* 0x040fec000004184c */
[----:B------:R-:W-:Y:S01]  /*3960*/  HMMA.16816.F32.BF16 R72, R28, R58, R72 ;  /* 0x0000003a1c48723c */ /* 0x000fe20000041848 */
[----:B------:R-:W2:Y:S05]  /*3970*/  LDSM.16.M88.4 R28, [R220+0x7000] ;  /* 0x00700000dc1c783b */ /* 0x000eaa0000000200 */
[C---:B---3--:R-:W-:Y:S06]  /*3980*/  HMMA.16816.F32.BF16 R36, R60.reuse, R18, R36 ;  /* 0x000000123c24723c */ /* 0x048fec0000041824 */
[----:B------:R-:W-:Y:S01]  /*3990*/  HMMA.16816.F32.BF16 R44, R60, R14, R44 ;  /* 0x0000000e3c2c723c */ /* 0x000fe2000004182c */
[----:B------:R-:W3:Y:S01]  /*39a0*/  LDSM.16.M88.4 R12, [R220+0x7800] ;  /* 0x00780000dc0c783b */ /* 0x000ee20000000200 */
[----:B------:R-:W-:-:S04]  /*39b0*/  DEPBAR.LE SB0, 0x0 ;  /* 0x000080000000791a */ /* 0x000fc80000000000 */
[----:B------:R-:W-:Y:S06]  /*39c0*/  HMMA.16816.F32.BF16 R32, R60, R20, R32 ;  /* 0x000000143c20723c */ /* 0x000fec0000041820 */
[C---:B-1----:R-:W-:Y:S06]  /*39d0*/  HMMA.16816.F32.BF16 R48, R52.reuse, R8, R48 ;  /* 0x000000083430723c */ /* 0x042fec0000041830 */
[----:B------:R-:W-:Y:S01]  /*39e0*/  HMMA.16816.F32.BF16 R36, R52, R70, R36 ;  /* 0x000000463424723c */ /* 0x000fe20000041824 */
[----:B------:R-:W-:-:S05]  /*39f0*/  LOP3.LUT R9, R6, 0xffffffe0, RZ, 0xc0, !PT ;  /* 0xffffffe006097812 */ /* 0x000fca00078ec0ff */
[C---:B------:R-:W-:Y:S01]  /*3a00*/  IMAD.IADD R2, R4.reuse, 0x1, -R9 ;  /* 0x0000000104027824 */ /* 0x040fe200078e0a09 */
[----:B------:R-:W-:Y:S01]  /*3a10*/  HMMA.16816.F32.BF16 R44, R52, R10, R44 ;  /* 0x0000000a342c723c */ /* 0x000fe2000004182c */
[----:B------:R-:W-:-:S03]  /*3a20*/  IMAD.SHL.U32 R4, R4, 0x2, RZ ;  /* 0x0000000204047824 */ /* 0x000fc600078e00ff */
[----:B------:R-:W-:Y:S02]  /*3a30*/  SHF.R.S32.HI R9, RZ, 0x1f, R2 ;  /* 0x0000001fff097819 */ /* 0x000fe40000011402 */
[----:B----4-:R-:W-:Y:S02]  /*3a40*/  HMMA.16816.F32.BF16 R76, R60, R24, R76 ;  /* 0x000000183c4c723c */ /* 0x010fe4000004184c */
[----:B------:R-:W-:-:S03]  /*3a50*/  LEA.HI R9, R9, R2, RZ, 0x2 ;  /* 0x0000000209097211 */ /* 0x000fc600078f10ff */
[----:B------:R-:W-:Y:S01]  /*3a60*/  FMUL.FTZ R6, R48, UR6 ;  /* 0x0000000630067c20 */ /* 0x000fe20008410000 */
[C---:B------:R-:W-:Y:S01]  /*3a70*/  HMMA.16816.F32.BF16 R64, R60.reuse, R22, R64 ;  /* 0x000000163c40723c */ /* 0x040fe20000041840 */
[----:B------:R-:W-:Y:S01]  /*3a80*/  SHF.R.S32.HI R2, RZ, 0x2, R9 ;  /* 0x00000002ff027819 */ /* 0x000fe20000011409 */
[----:B------:R-:W-:Y:S01]  /*3a90*/  FMUL.FTZ R51, R51, UR6 ;  /* 0x0000000633337c20 */ /* 0x000fe20008410000 */
[----:B------:R-:W-:Y:S01]  /*3aa0*/  LOP3.LUT R9, R4, 0x6, RZ, 0xc0, !PT ;  /* 0x0000000604097812 */ /* 0x000fe200078ec0ff */
[----:B------:R-:W-:Y:S01]  /*3ab0*/  IMAD.U32 R4, RZ, RZ, UR14 ;  /* 0x0000000eff047e24 */ /* 0x000fe2000f8e00ff */
[----:B------:R-:W-:Y:S01]  /*3ac0*/  LEA R2, R85, R2, 0x4 ;  /* 0x0000000255027211 */ /* 0x000fe200078e20ff */
[----:B------:R-:W-:Y:S01]  /*3ad0*/  HMMA.16816.F32.BF16 R40, R60, R16, R40 ;  /* 0x000000103c28723c */ /* 0x000fe20000041828 */
[----:B------:R-:W1:Y:S01]  /*3ae0*/  MUFU.TANH R6, R6 ;  /* 0x0000000600067308 */ /* 0x000e620000002400 */
[----:B------:R-:W-:Y:S02]  /*3af0*/  IMAD R4, R4, 0x40, R9 ;  /* 0x0000004004047824 */ /* 0x000fe400078e0209 */
[----:B------:R-:W-:Y:S01]  /*3b00*/  FMUL.FTZ R9, R49, UR6 ;  /* 0x0000000631097c20 */ /* 0x000fe20008410000 */
[----:B------:R-:W-:-:S02]  /*3b10*/  VIADD R2, R2, UR25 ;  /* 0x0000001902027c36 */ /* 0x000fc40008000000 */
[----:B------:R-:W-:Y:S01]  /*3b20*/  FMUL.FTZ R8, R39, UR6 ;  /* 0x0000000627087c20 */ /* 0x000fe20008410000 */
[----:B------:R-:W-:Y:S01]  /*3b30*/  HMMA.16816.F32.BF16 R72, R60, R26, R72 ;  /* 0x0000001a3c48723c */ /* 0x000fe20000041848 */
[----:B------:R-:W-:Y:S02]  /*3b40*/  IMAD.U32 R17, RZ, RZ, UR27 ;  /* 0x0000001bff117e24 */ /* 0x000fe4000f8e00ff */
[----:B------:R-:W-:Y:S01]  /*3b50*/  FMUL.FTZ R45, R45, UR6 ;  /* 0x000000062d2d7c20 */ /* 0x000fe20008410000 */
[----:B------:R-:W-:Y:S01]  /*3b60*/  VIADD R16, R4, 0x1 ;  /* 0x0000000104107836 */ /* 0x000fe20000000000 */
[----:B------:R-:W4:Y:S01]  /*3b70*/  MUFU.TANH R9, R9 ;  /* 0x0000000900097308 */ /* 0x000f220000002400 */
[----:B------:R-:W-:Y:S01]  /*3b80*/  FMUL.FTZ R44, R44, UR6 ;  /* 0x000000062c2c7c20 */ /* 0x000fe20008410000 */
[C---:B--2---:R-:W-:Y:S01]  /*3b90*/  HMMA.16816.F32.BF16 R32, R52.reuse, R28, R32 ;  /* 0x0000001c3420723c */ /* 0x044fe20000041820 */
[----:B------:R-:W-:Y:S01]  /*3ba0*/  IADD3 R17, R17, -UR19, R2 ;  /* 0x8000001311117c10 */ /* 0x000fe2000fffe002 */
[----:B------:R-:W-:Y:S01]  /*3bb0*/  FMUL.FTZ R36, R36, UR6 ;  /* 0x0000000624247c20 */ /* 0x000fe20008410000 */
[----:B------:R-:W-:Y:S01]  /*3bc0*/  FMUL.FTZ R37, R37, UR6 ;  /* 0x0000000625257c20 */ /* 0x000fe20008410000 */
[----:B------:R-:W-:Y:S01]  /*3bd0*/  FMUL.FTZ R10, R50, UR6 ;  /* 0x00000006320a7c20 */ /* 0x000fe20008410000 */
[----:B------:R-:W-:Y:S01]  /*3be0*/  FMUL.FTZ R47, R47, UR6 ;  /* 0x000000062f2f7c20 */ /* 0x000fe20008410000 */
[C---:B------:R-:W-:Y:S01]  /*3bf0*/  IMAD.IADD R39, R17.reuse, 0x1, -R4 ;  /* 0x0000000111277824 */ /* 0x040fe200078e0a04 */
[C---:B---3--:R-:W-:Y:S01]  /*3c00*/  HMMA.16816.F32.BF16 R76, R52.reuse, R12, R76 ;  /* 0x0000000c344c723c */ /* 0x048fe2000004184c */
[C---:B------:R-:W-:Y:S01]  /*3c10*/  IMAD.IADD R24, R17.reuse, 0x1, -R16 ;  /* 0x0000000111187824 */ /* 0x040fe200078e0a10 */
[----:B------:R-:W-:Y:S01]  /*3c20*/  MUFU.TANH R11, R36 ;  /* 0x00000024000b7308 */ /* 0x000fe20000002400 */
[C---:B------:R-:W-:Y:S01]  /*3c30*/  VIADD R28, R4.reuse, 0x18 ;  /* 0x00000018041c7836 */ /* 0x040fe20000000000 */
[----:B------:R-:W-:Y:S01]  /*3c40*/  IABS R39, R39 ;  /* 0x0000002700277213 */ /* 0x000fe20000000000 */
[C---:B------:R-:W-:Y:S01]  /*3c50*/  VIADD R26, R4.reuse, 0x10 ;  /* 0x00000010041a7836 */ /* 0x040fe20000000000 */
[C---:B------:R-:W-:Y:S01]  /*3c60*/  HMMA.16816.F32.BF16 R64, R52.reuse, R30, R64 ;  /* 0x0000001e3440723c */ /* 0x040fe20000041840 */
[----:B------:R-:W-:Y:S01]  /*3c70*/  IADD3 R12, R4, 0x9, RZ ;  /* 0x00000009040c7810 */ /* 0x000fe20007ffe0ff */
[----:B------:R-:W-:Y:S01]  /*3c80*/  FMUL.FTZ R46, R46, UR6 ;  /* 0x000000062e2e7c20 */ /* 0x000fe20008410000 */
[----:B------:R-:W-:Y:S01]  /*3c90*/  IABS R24, R24 ;  /* 0x0000001800187213 */ /* 0x000fe20000000000 */
[----:B------:R-:W2:Y:S01]  /*3ca0*/  MUFU.TANH R31, R45 ;  /* 0x0000002d001f7308 */ /* 0x000ea20000002400 */
[----:B------:R-:W-:Y:S01]  /*3cb0*/  I2FP.F32.S32 R39, R39 ;  /* 0x0000002700277245 */ /* 0x000fe20000201400 */
[----:B------:R-:W-:Y:S01]  /*3cc0*/  HMMA.16816.F32.BF16 R40, R52, R68, R40 ;  /* 0x000000443428723c */ /* 0x000fe20000041828 */
[C---:B------:R-:W-:Y:S01]  /*3cd0*/  IMAD.IADD R18, R17.reuse, 0x1, -R12 ;  /* 0x0000000111127824 */ /* 0x040fe200078e0a0c */
[----:B------:R-:W-:Y:S01]  /*3ce0*/  I2FP.F32.S32 R24, R24 ;  /* 0x0000001800187245 */ /* 0x000fe20000201400 */
[----:B------:R-:W-:-:S02]  /*3cf0*/  IMAD.IADD R30, R17, 0x1, -R28 ;  /* 0x00000001111e7824 */ /* 0x000fc400078e0a1c */
[----:B-1----:R-:W-:Y:S01]  /*3d00*/  FFMA.FTZ R39, R39, -UR5, R6 ;  /* 0x8000000527277c23 */ /* 0x002fe20008010006 */
[----:B------:R-:W-:Y:S01]  /*3d10*/  FMUL.FTZ R21, R33, UR6 ;  /* 0x0000000621157c20 */ /* 0x000fe20008410000 */
[----:B------:R-:W-:Y:S01]  /*3d20*/  HMMA.16816.F32.BF16 R72, R52, R14, R72 ;  /* 0x0000000e3448723c */ /* 0x000fe20000041848 */
[----:B------:R-:W1:Y:S01]  /*3d30*/  MUFU.TANH R33, R44 ;  /* 0x0000002c00217308 */ /* 0x000e620000002400 */
[----:B------:R-:W-:Y:S01]  /*3d40*/  IABS R18, R18 ;  /* 0x0000001200127213 */ /* 0x000fe20000000000 */
[----:B----4-:R-:W-:Y:S01]  /*3d50*/  FFMA.FTZ R6, R24, -UR5, R9 ;  /* 0x8000000518067c23 */ /* 0x010fe20008010009 */
[----:B------:R-:W-:Y:S01]  /*3d60*/  VIADD R24, R4, 0x11 ;  /* 0x0000001104187836 */ /* 0x000fe20000000000 */
[----:B------:R-:W-:Y:S01]  /*3d70*/  ISETP.GE.AND P1, PT, R16, UR27, PT ;  /* 0x0000001b10007c0c */ /* 0x000fe2000bf26270 */
[----:B------:R-:W-:Y:S01]  /*3d80*/  FMUL.FTZ R32, R32, UR6 ;  /* 0x0000000620207c20 */ /* 0x000fe20008410000 */
[----:B------:R-:W-:Y:S01]  /*3d90*/  VIADD R14, R4, 0x8 ;  /* 0x00000008040e7836 */ /* 0x000fe20000000000 */
[----:B------:R-:W-:Y:S01]  /*3da0*/  I2FP.F32.S32 R18, R18 ;  /* 0x0000001200127245 */ /* 0x000fe20000201400 */
[C---:B------:R-:W-:Y:S01]  /*3db0*/  IMAD.IADD R19, R17.reuse, 0x1, -R24 ;  /* 0x0000000111137824 */ /* 0x040fe200078e0a18 */
[----:B------:R-:W3:Y:S01]  /*3dc0*/  MUFU.TANH R9, R37 ;  /* 0x0000002500097308 */ /* 0x000ee20000002400 */
[C---:B------:R-:W-:Y:S01]  /*3dd0*/  IMAD.IADD R22, R17.reuse, 0x1, -R14 ;  /* 0x0000000111167824 */ /* 0x040fe200078e0a0e */
[----:B------:R-:W-:Y:S01]  /*3de0*/  IABS R30, R30 ;  /* 0x0000001e001e7213 */ /* 0x000fe20000000000 */
[----:B--2---:R-:W-:Y:S01]  /*3df0*/  FFMA.FTZ R31, R18, -UR5, R31 ;  /* 0x80000005121f7c23 */ /* 0x004fe2000801001f */
[----:B------:R-:W-:Y:S01]  /*3e00*/  VIADD R18, R4, 0x19 ;  /* 0x0000001904127836 */ /* 0x000fe20000000000 */
[----:B------:R-:W-:Y:S01]  /*3e10*/  IABS R36, R19 ;  /* 0x0000001300247213 */ /* 0x000fe20000000000 */
[----:B------:R-:W-:Y:S01]  /*3e20*/  VIADD R19, R17, 0x8 ;  /* 0x0000000811137836 */ /* 0x000fe20000000000 */
[----:B------:R-:W-:Y:S01]  /*3e30*/  IABS R22, R22 ;  /* 0x0000001600167213 */ /* 0x000fe20000000000 */
[----:B------:R-:W2:Y:S01]  /*3e40*/  MUFU.TANH R51, R51 ;  /* 0x0000003300337308 */ /* 0x000ea20000002400 */
[----:B------:R-:W-:Y:S01]  /*3e50*/  FMUL.FTZ R41, R41, UR6 ;  /* 0x0000000629297c20 */ /* 0x000fe20008410000 */
[C---:B------:R-:W-:Y:S01]  /*3e60*/  IMAD.IADD R16, R19.reuse, 0x1, -R16 ;  /* 0x0000000113107824 */ /* 0x040fe200078e0a10 */
[----:B------:R-:W-:Y:S01]  /*3e70*/  I2FP.F32.S32 R22, R22 ;  /* 0x0000001600167245 */ /* 0x000fe20000201400 */
[----:B------:R-:W-:-:S02]  /*3e80*/  IMAD.IADD R23, R19, 0x1, -R4 ;  /* 0x0000000113177824 */ /* 0x000fc400078e0a04 */
[----:B------:R-:W-:Y:S01]  /*3e90*/  FMUL.FTZ R42, R42, UR6 ;  /* 0x000000062a2a7c20 */ /* 0x000fe20008410000 */
[----:B------:R-:W-:Y:S01]  /*3ea0*/  IMAD.IADD R25, R19, 0x1, -R12 ;  /* 0x0000000113197824 */ /* 0x000fe200078e0a0c */
[----:B------:R-:W-:Y:S01]  /*3eb0*/  IABS R16, R16 ;  /* 0x0000001000107213 */ /* 0x000fe20000000000 */
[----:B-1----:R-:W-:Y:S01]  /*3ec0*/  FFMA.FTZ R33, R22, -UR5, R33 ;  /* 0x8000000516217c23 */ /* 0x002fe20008010021 */
[----:B------:R-:W-:Y:S01]  /*3ed0*/  IMAD.IADD R22, R17, 0x1, -R18 ;  /* 0x0000000111167824 */ /* 0x000fe200078e0a12 */
[----:B------:R-:W1:Y:S01]  /*3ee0*/  MUFU.TANH R10, R10 ;  /* 0x0000000a000a7308 */ /* 0x000e620000002400 */
[----:B------:R-:W-:Y:S01]  /*3ef0*/  I2FP.F32.S32 R30, R30 ;  /* 0x0000001e001e7245 */ /* 0x000fe20000201400 */
[----:B------:R-:W-:Y:S01]  /*3f00*/  FMUL.FTZ R40, R40, UR6 ;  /* 0x0000000628287c20 */ /* 0x000fe20008410000 */
[----:B------:R-:W-:Y:S01]  /*3f10*/  IABS R23, R23 ;  /* 0x0000001700177213 */ /* 0x000fe20000000000 */
[----:B------:R-:W-:Y:S01]  /*3f20*/  FMUL.FTZ R34, R34, UR6 ;  /* 0x0000000622227c20 */ /* 0x000fe20008410000 */
[----:B------:R-:W-:Y:S01]  /*3f30*/  IABS R22, R22 ;  /* 0x0000001600167213 */ /* 0x000fe20000000000 */
[----:B------:R-:W-:Y:S01]  /*3f40*/  FFMA.FTZ R11, R30, -UR5, R11 ;  /* 0x800000051e0b7c23 */ /* 0x000fe2000801000b */
[----:B------:R-:W-:Y:S01]  /*3f50*/  IABS R25, R25 ;  /* 0x0000001900197213 */ /* 0x000fe20000000000 */
[----:B------:R-:W4:Y:S01]  /*3f60*/  MUFU.TANH R47, R47 ;  /* 0x0000002f002f7308 */ /* 0x000f220000002400 */
[----:B------:R-:W-:Y:S01]  /*3f70*/  I2FP.F32.S32 R22, R22 ;  /* 0x0000001600167245 */ /* 0x000fe20000201400 */
[----:B------:R-:W-:Y:S01]  /*3f80*/  FMUL.FTZ R38, R38, UR6 ;  /* 0x0000000626267c20 */ /* 0x000fe20008410000 */
[----:B------:R-:W-:Y:S01]  /*3f90*/  I2FP.F32.S32 R16, R16 ;  /* 0x0000001000107245 */ /* 0x000fe20000201400 */
[----:B------:R-:W-:Y:S01]  /*3fa0*/  FMUL.FTZ R43, R43, UR6 ;  /* 0x000000062b2b7c20 */ /* 0x000fe20008410000 */
[----:B------:R-:W-:Y:S01]  /*3fb0*/  I2FP.F32.S32 R23, R23 ;  /* 0x0000001700177245 */ /* 0x000fe20000201400 */
[----:B---3--:R-:W-:Y:S01]  /*3fc0*/  FFMA.FTZ R9, R22, -UR5, R9 ;  /* 0x8000000516097c23 */ /* 0x008fe20008010009 */
[----:B------:R-:W-:Y:S01]  /*3fd0*/  IADD3 R22, R4, 0x20, RZ ;  /* 0x0000002004167810 */ /* 0x000fe20007ffe0ff */
[----:B------:R-:W3:Y:S01]  /*3fe0*/  MUFU.TANH R13, R41 ;  /* 0x00000029000d7308 */ /* 0x000ee20000002400 */
[----:B------:R-:W-:Y:S01]  /*3ff0*/  I2FP.F32.S32 R30, R25 ;  /* 0x00000019001e7245 */ /* 0x000fe20000201400 */
[----:B--2---:R-:W-:Y:S01]  /*4000*/  FFMA.FTZ R16, R16, -UR5, R51 ;  /* 0x8000000510107c23 */ /* 0x004fe20008010033 */
[----:B------:R-:W-:Y:S01]  /*4010*/  ISETP.GE.AND P5, PT, R26, UR27, PT ;  /* 0x0000001b1a007c0c */ /* 0x000fe2000bfa6270 */
[----:B------:R-:W-:Y:S01]  /*4020*/  IMAD.IADD R27, R17, 0x1, -R22 ;  /* 0x00000001111b7824 */ /* 0x000fe200078e0a16 */
[----:B------:R-:W-:Y:S01]  /*4030*/  I2FP.F32.S32 R36, R36 ;  /* 0x0000002400247245 */ /* 0x000fe20000201400 */
[----:B-1----:R-:W-:Y:S01]  /*4040*/  FFMA.FTZ R23, R23, -UR5, R10 ;  /* 0x8000000517177c23 */ /* 0x002fe2000801000a */
[----:B------:R-:W-:Y:S01]  /*4050*/  ISETP.GE.AND P2, PT, R4, UR27, PT ;  /* 0x0000001b04007c0c */ /* 0x000fe2000bf46270 */
[----:B------:R-:W-:Y:S01]  /*4060*/  MUFU.TANH R42, R42 ;  /* 0x0000002a002a7308 */ /* 0x000fe20000002400 */
[----:B----4-:R-:W-:Y:S01]  /*4070*/  FFMA.FTZ R10, R30, -UR5, R47 ;  /* 0x800000051e0a7c23 */ /* 0x010fe2000801002f */
[----:B------:R-:W-:Y:S01]  /*4080*/  FSEL R37, R6, -INF , !P1 ;  /* 0xff80000006257808 */ /* 0x000fe20004800000 */
[----:B------:R-:W-:Y:S01]  /*4090*/  FMUL.FTZ R20, R35, UR6 ;  /* 0x0000000623147c20 */ /* 0x000fe20008410000 */
[----:B------:R-:W-:Y:S01]  /*40a0*/  FSEL R30, R16, -INF , !P1 ;  /* 0xff800000101e7808 */ /* 0x000fe20004800000 */
[----:B------:R-:W-:Y:S01]  /*40b0*/  FMUL.FTZ R64, R64, UR6 ;  /* 0x0000000640407c20 */ /* 0x000fe20008410000 */
[----:B------:R-:W-:Y:S01]  /*40c0*/  ISETP.GE.AND P1, PT, R22, UR27, PT ;  /* 0x0000001b16007c0c */ /* 0x000fe2000bf26270 */
[----:B------:R-:W-:Y:S01]  /*40d0*/  IMAD.IADD R22, R19, 0x1, -R22 ;  /* 0x0000000113167824 */ /* 0x000fe200078e0a16 */
[----:B------:R1:W-:Y:S01]  /*40e0*/  MUFU.TANH R15, R40 ;  /* 0x00000028000f7308 */ /* 0x0003e20000002400 */
[----:B------:R-:W-:Y:S01]  /*40f0*/  ISETP.GE.AND P6, PT, R12, UR27, PT ;  /* 0x0000001b0c007c0c */ /* 0x000fe2000bfc6270 */
[----:B---3--:R-:W-:Y:S01]  /*4100*/  FFMA.FTZ R13, R36, -UR5, R13 ;  /* 0x80000005240d7c23 */ /* 0x008fe2000801000d */
[----:B------:R-:W-:Y:S01]  /*4110*/  IABS R12, R27 ;  /* 0x0000001b000c7213 */ /* 0x000fe20000000000 */
[----:B------:R-:W-:Y:S01]  /*4120*/  VIADD R44, R4, 0x21 ;  /* 0x00000021042c7836 */ /* 0x000fe20000000000 */
[----:B------:R-:W-:Y:S01]  /*4130*/  FSEL R36, R23, -INF , !P2 ;  /* 0xff80000017247808 */ /* 0x000fe20005000000 */
[----:B------:R-:W-:Y:S01]  /*4140*/  FMUL.FTZ R67, R67, UR6 ;  /* 0x0000000643437c20 */ /* 0x000fe20008410000 */
[----:B------:R-:W-:Y:S01]  /*4150*/  ISETP.GE.AND P0, PT, R14, UR27, PT ;  /* 0x0000001b0e007c0c */ /* 0x000fe2000bf06270 */
[----:B------:R-:W2:Y:S01]  /*4160*/  MUFU.TANH R32, R32 ;  /* 0x0000002000207308 */ /* 0x000ea20000002400 */
[----:B------:R-:W-:Y:S01]  /*4170*/  IMAD.IADD R14, R19, 0x1, -R14 ;  /* 0x00000001130e7824 */ /* 0x000fe200078e0a0e */
[----:B------:R-:W-:Y:S01]  /*4180*/  IABS R22, R22 ;  /* 0x0000001600167213 */ /* 0x000fe20000000000 */
[----:B------:R-:W-:Y:S01]  /*4190*/  FMUL.FTZ R78, R78, UR6 ;  /* 0x000000064e4e7c20 */ /* 0x000fe20008410000 */
[----:B------:R-:W-:Y:S01]  /*41a0*/  I2FP.F32.S32 R191, R12 ;  /* 0x0000000c00bf7245 */ /* 0x000fe20000201400 */
[----:B------:R-:W-:Y:S01]  /*41b0*/  FMUL.FTZ R79, R79, UR6 ;  /* 0x000000064f4f7c20 */ /* 0x000fe20008410000 */
[----:B------:R-:W-:Y:S01]  /*41c0*/  FSEL R39, R39, -INF , !P2 ;  /* 0xff80000027277808 */ /* 0x000fe20005000000 */
[----:B------:R-:W-:Y:S01]  /*41d0*/  FMUL.FTZ R72, R72, UR6 ;  /* 0x0000000648487c20 */ /* 0x000fe20008410000 */
[----:B------:R-:W-:Y:S01]  /*41e0*/  MUFU.TANH R188, R34 ;  /* 0x0000002200bc7308 */ /* 0x000fe20000002400 */
[----:B-1----:R-:W-:Y:S01]  /*41f0*/  IADD3 R40, R17, -R26, RZ ;  /* 0x8000001a11287210 */ /* 0x002fe20007ffe0ff */
[C---:B------:R-:W-:Y:S01]  /*4200*/  IMAD.IADD R26, R19.reuse, 0x1, -R26 ;  /* 0x00000001131a7824 */ /* 0x040fe200078e0a1a */
[----:B------:R-:W-:Y:S01]  /*4210*/  ISETP.GE.AND P2, PT, R18, UR27, PT ;  /* 0x0000001b12007c0c */ /* 0x000fe2000bf46270 */
[C---:B------:R-:W-:Y:S01]  /*4220*/  IMAD.IADD R18, R19.reuse, 0x1, -R18 ;  /* 0x0000000113127824 */ /* 0x040fe200078e0a12 */
[----:B------:R-:W-:Y:S01]  /*4230*/  ISETP.GE.AND P4, PT, R24, UR27, PT ;  /* 0x0000001b18007c0c */ /* 0x000fe2000bf86270 */
[----:B------:R-:W-:Y:S01]  /*4240*/  IMAD.IADD R24, R19, 0x1, -R24 ;  /* 0x0000000113187824 */ /* 0x000fe200078e0a18 */
[----:B------:R-:W-:Y:S01]  /*4250*/  IABS R26, R26 ;  /* 0x0000001a001a7213 */ /* 0x000fe20000000000 */
[----:B------:R-:W1:Y:S01]  /*4260*/  MUFU.TANH R46, R46 ;  /* 0x0000002e002e7308 */ /* 0x000e620000002400 */
[----:B------:R-:W-:Y:S01]  /*4270*/  IABS R14, R14 ;  /* 0x0000000e000e7213 */ /* 0x000fe20000000000 */
[----:B--2---:R-:W-:Y:S01]  /*4280*/  FFMA.FTZ R191, R191, -UR5, R32 ;  /* 0x80000005bfbf7c23 */ /* 0x004fe20008010020 */
[----:B------:R-:W-:Y:S01]  /*4290*/  I2FP.F32.S32 R23, R26 ;  /* 0x0000001a00177245 */ /* 0x000fe20000201400 */
[----:B------:R-:W-:Y:S01]  /*42a0*/  IMAD.IADD R32, R17, 0x1, -R44 ;  /* 0x0000000111207824 */ /* 0x000fe200078e0a2c */
[C---:B------:R-:W-:Y:S01]  /*42b0*/  ISETP.GE.AND P3, PT, R28.reuse, UR27, PT ;  /* 0x0000001b1c007c0c */ /* 0x040fe2000bf66270 */
[----:B------:R-:W-:Y:S01]  /*42c0*/  FMUL.FTZ R65, R65, UR6 ;  /* 0x0000000641417c20 */ /* 0x000fe20008410000 */
[----:B------:R-:W-:Y:S01]  /*42d0*/  IADD3 R28, -R28, R19, RZ ;  /* 0x000000131c1c7210 */ /* 0x000fe20007ffe1ff */
[----:B------:R2:W3:Y:S01]  /*42e0*/  MUFU.TANH R35, R8 ;  /* 0x0000000800237308 */ /* 0x0004e20000002400 */
[----:B------:R-:W-:Y:S01]  /*42f0*/  I2FP.F32.S32 R27, R14 ;  /* 0x0000000e001b7245 */ /* 0x000fe20000201400 */
[----:B------:R-:W-:Y:S01]  /*4300*/  FMUL.FTZ R66, R66, UR6 ;  /* 0x0000000642427c20 */ /* 0x000fe20008410000 */
[----:B------:R-:W-:Y:S01]  /*4310*/  IABS R18, R18 ;  /* 0x0000001200127213 */ /* 0x000fe20000000000 */
[----:B------:R-:W-:Y:S01]  /*4320*/  VIADD R16, R4, 0x38 ;  /* 0x0000003804107836 */ /* 0x000fe20000000000 */
[----:B------:R-:W-:Y:S01]  /*4330*/  IABS R24, R24 ;  /* 0x0000001800187213 */ /* 0x000fe20000000000 */
[----:B------:R-:W-:Y:S01]  /*4340*/  FMUL.FTZ R76, R76, UR6 ;  /* 0x000000064c4c7c20 */ /* 0x000fe20008410000 */
[----:B------:R-:W-:Y:S01]  /*4350*/  IABS R40, R40 ;  /* 0x0000002800287213 */ /* 0x000fe20000000000 */
[----:B------:R-:W4:Y:S01]  /*4360*/  MUFU.TANH R12, R43 ;  /* 0x0000002b000c7308 */ /* 0x000f220000002400 */
[----:B------:R-:W-:Y:S01]  /*4370*/  IABS R28, R28 ;  /* 0x0000001c001c7213 */ /* 0x000fe20000000000 */
[----:B-1----:R-:W-:Y:S01]  /*4380*/  FFMA.FTZ R14, R27, -UR5, R46 ;  /* 0x800000051b0e7c23 */ /* 0x002fe2000801002e */
[----:B------:R-:W-:Y:S01]  /*4390*/  I2FP.F32.S32 R18, R18 ;  /* 0x0000001200127245 */ /* 0x000fe20000201400 */
[----:B------:R-:W-:Y:S01]  /*43a0*/  FMUL.FTZ R77, R77, UR6 ;  /* 0x000000064d4d7c20 */ /* 0x000fe20008410000 */
[----:B------:R-:W-:Y:S01]  /*43b0*/  IABS R32, R32 ;  /* 0x0000002000207213 */ /* 0x000fe20000000000 */
[----:B------:R-:W-:Y:S01]  /*43c0*/  FMUL.FTZ R73, R73, UR6 ;  /* 0x0000000649497c20 */ /* 0x000fe20008410000 */
[----:B------:R-:W-:Y:S01]  /*43d0*/  I2FP.F32.S32 R25, R24 ;  /* 0x0000001800197245 */ /* 0x000fe20000201400 */
[----:B------:R-:W1:Y:S01]  /*43e0*/  MUFU.TANH R38, R38 ;  /* 0x0000002600267308 */ /* 0x000e620000002400 */
[----:B--2---:R-:W-:Y:S01]  /*43f0*/  FFMA.FTZ R8, R23, -UR5, R42 ;  /* 0x8000000517087c23 */ /* 0x004fe2000801002a */
[----:B------:R-:W-:Y:S01]  /*4400*/  I2FP.F32.S32 R23, R22 ;  /* 0x0000001600177245 */ /* 0x000fe20000201400 */
[C---:B------:R-:W-:Y:S01]  /*4410*/  VIADD R22, R4.reuse, 0x28 ;  /* 0x0000002804167836 */ /* 0x040fe20000000000 */
[----:B------:R-:W-:Y:S01]  /*4420*/  I2FP.F32.S32 R40, R40 ;  /* 0x0000002800287245 */ /* 0x000fe20000201400 */
[----:B------:R-:W-:Y:S01]  /*4430*/  VIADD R42, R4, 0x29 ;  /* 0x00000029042a7836 */ /* 0x000fe20000000000 */
[----:B------:R-:W-:Y:S01]  /*4440*/  I2FP.F32.S32 R27, R28 ;  /* 0x0000001c001b7245 */ /* 0x000fe20000201400 */
[----:B------:R-:W-:Y:S01]  /*4450*/  IMAD.IADD R29, R17, 0x1, -R22 ;  /* 0x00000001111d7824 */ /* 0x000fe200078e0a16 */
[----:B------:R2:W5:Y:S01]  /*4460*/  MUFU.TANH R34, R21 ;  /* 0x0000001500227308 */ /* 0x0005620000002400 */
[----:B------:R-:W-:Y:S01]  /*4470*/  FFMA.FTZ R188, R23, -UR5, R188 ;  /* 0x8000000517bc7c23 */ /* 0x000fe200080100bc */
[----:B------:R-:W-:Y:S01]  /*4480*/  IMAD.IADD R23, R19, 0x1, -R44 ;  /* 0x0000000113177824 */ /* 0x000fe200078e0a2c */
[----:B------:R-:W-:Y:S01]  /*4490*/  I2FP.F32.S32 R185, R32 ;  /* 0x0000002000b97245 */ /* 0x000fe20000201400 */
[----:B---3--:R-:W-:Y:S01]  /*44a0*/  FFMA.FTZ R35, R18, -UR5, R35 ;  /* 0x8000000512237c23 */ /* 0x008fe20008010023 */
[----:B------:R-:W-:Y:S01]  /*44b0*/  IABS R29, R29 ;  /* 0x0000001d001d7213 */ /* 0x000fe20000000000 */
[----:B----4-:R-:W-:Y:S01]  /*44c0*/  FFMA.FTZ R12, R25, -UR5, R12 ;  /* 0x80000005190c7c23 */ /* 0x010fe2000801000c */
[----:B------:R-:W-:Y:S01]  /*44d0*/  IABS R23, R23 ;  /* 0x0000001700177213 */ /* 0x000fe20000000000 */
[----:B------:R-:W3:Y:S01]  /*44e0*/  MUFU.TANH R189, R64 ;  /* 0x0000004000bd7308 */ /* 0x000ee20000002400 */
[----:B------:R-:W-:Y:S01]  /*44f0*/  I2FP.F32.S32 R32, R29 ;  /* 0x0000001d00207245 */ /* 0x000fe20000201400 */
[----:B------:R-:W-:Y:S01]  /*4500*/  FFMA.FTZ R15, R40, -UR5, R15 ;  /* 0x80000005280f7c23 */ /* 0x000fe2000801000f */
[----:B-1----:R-:W-:Y:S01]  /*4510*/  FFMA.FTZ R6, R27, -UR5, R38 ;  /* 0x800000051b067c23 */ /* 0x002fe20008010026 */
[----:B------:R-:W-:-:S02]  /*4520*/  VIADD R18, R4, 0x30 ;  /* 0x0000003004127836 */ /* 0x000fc40000000000 */
[----:B------:R-:W-:Y:S01]  /*4530*/  FMUL.FTZ R74, R74, UR6 ;  /* 0x000000064a4a7c20 */ /* 0x000fe20008410000 */
[----:B------:R-:W-:Y:S01]  /*4540*/  FMUL.FTZ R75, R75, UR6 ;  /* 0x000000064b4b7c20 */ /* 0x000fe20008410000 */
[----:B------:R-:W-:Y:S01]  /*4550*/  I2FP.F32.S32 R23, R23 ;  /* 0x0000001700177245 */ /* 0x000fe20000201400 */
[----:B------:R-:W1:Y:S01]  /*4560*/  MUFU.TANH R20, R20 ;  /* 0x0000001400147308 */ /* 0x000e620000002400 */
[C---:B------:R-:W-:Y:S01]  /*4570*/  IADD3 R40, R4.reuse, 0x31, RZ ;  /* 0x0000003104287810 */ /* 0x040fe20007ffe0ff */
[----:B------:R-:W-:Y:S01]  /*4580*/  VIADD R38, R4, 0x39 ;  /* 0x0000003904267836 */ /* 0x000fe20000000000 */
[----:B------:R-:W-:Y:S01]  /*4590*/  FSEL R4, R35, -INF , !P2 ;  /* 0xff80000023047808 */ /* 0x000fe20005000000 */
[----:B--2---:R-:W-:Y:S02]  /*45a0*/  IMAD.IADD R21, R19, 0x1, -R42 ;  /* 0x0000000113157824 */ /* 0x004fe400078e0a2a */
[----:B-----5:R-:W-:Y:S01]  /*45b0*/  FFMA.FTZ R185, R185, -UR5, R34 ;  /* 0x80000005b9b97c23 */ /* 0x020fe20008010022 */
[----:B------:R-:W-:Y:S01]  /*45c0*/  FSEL R31, R31, -INF , !P6 ;  /* 0xff8000001f1f7808 */ /* 0x000fe20007000000 */
[C---:B------:R-:W-:Y:S01]  /*45d0*/  IMAD.IADD R28, R17.reuse, 0x1, -R42 ;  /* 0x00000001111c7824 */ /* 0x040fe200078e0a2a */
[----:B------:R-:W2:Y:S01]  /*45e0*/  MUFU.TANH R198, R67 ;  /* 0x0000004300c67308 */ /* 0x000ea20000002400 */
[----:B---3--:R-:W-:Y:S01]  /*45f0*/  FFMA.FTZ R189, R32, -UR5, R189 ;  /* 0x8000000520bd7c23 */ /* 0x008fe200080100bd */
[----:B------:R-:W-:Y:S01]  /*4600*/  FSEL R10, R10, -INF , !P6 ;  /* 0xff8000000a0a7808 */ /* 0x000fe20007000000 */
[----:B------:R-:W-:Y:S01]  /*4610*/  IMAD.IADD R27, R17, 0x1, -R18 ;  /* 0x00000001111b7824 */ /* 0x000fe200078e0a12 */
[----:B------:R-:W-:Y:S01]  /*4620*/  FSEL R13, R13, -INF , !P4 ;  /* 0xff8000000d0d7808 */ /* 0x000fe20006000000 */
[C---:B------:R-:W-:Y:S01]  /*4630*/  IMAD.IADD R25, R17.reuse, 0x1, -R16 ;  /* 0x0000000111197824 */ /* 0x040fe200078e0a10 */
[----:B------:R-:W-:Y:S01]  /*4640*/  FSEL R12, R12, -INF , !P4 ;  /* 0xff8000000c0c7808 */ /* 0x000fe20006000000 */
[----:B------:R-:W-:Y:S01]  /*4650*/  IMAD.IADD R24, R17, 0x1, -R38 ;  /* 0x0000000111187824 */ /* 0x000fe200078e0a26 */
[----:B------:R-:W-:Y:S01]  /*4660*/  MUFU.TANH R187, R65 ;  /* 0x0000004100bb7308 */ /* 0x000fe20000002400 */
[----:B------:R-:W-:Y:S01]  /*4670*/  FSEL R9, R9, -INF , !P2 ;  /* 0xff80000009097808 */ /* 0x000fe20005000000 */
[----:B-1----:R-:W-:Y:S01]  /*4680*/  FFMA.FTZ R20, R23, -UR5, R20 ;  /* 0x8000000517147c23 */ /* 0x002fe20008010014 */
[----:B------:R-:W-:-:S02]  /*4690*/  IADD3 R26, R17, -R40, RZ ;  /* 0x80000028111a7210 */ /* 0x000fc40007ffe0ff */
[----:B------:R-:W-:Y:S02]  /*46a0*/  FSEL R33, R33, -INF , !P0 ;  /* 0xff80000021217808 */ /* 0x000fe40004000000 */
[----:B------:R-:W-:Y:S01]  /*46b0*/  FSEL R14, R14, -INF , !P0 ;  /* 0xff8000000e0e7808 */ /* 0x000fe20004000000 */
[----:B------:R-:W-:Y:S01]  /*46c0*/  MUFU.TANH R190, R66 ;  /* 0x0000004200be7308 */ /* 0x000fe20000002400 */
[----:B------:R-:W-:Y:S01]  /*46d0*/  ISETP.GE.AND P6, PT, R22, UR27, PT ;  /* 0x0000001b16007c0c */ /* 0x000fe2000bfc6270 */
[C---:B------:R-:W-:Y:S01]  /*46e0*/  IMAD.IADD R22, R19.reuse, 0x1, -R22 ;  /* 0x0000000113167824 */ /* 0x040fe200078e0a16 */
[----:B------:R-:W-:Y:S01]  /*46f0*/  ISETP.GE.AND P4, PT, R18, UR27, PT ;  /* 0x0000001b12007c0c */ /* 0x000fe2000bf86270 */
[C---:B------:R-:W-:Y:S01]  /*4700*/  IMAD.IADD R18, R19.reuse, 0x1, -R18 ;  /* 0x0000000113127824 */ /* 0x040fe200078e0a12 */
[----:B------:R-:W-:Y:S01]  /*4710*/  ISETP.GE.AND P2, PT, R16, UR27, PT ;  /* 0x0000001b10007c0c */ /* 0x000fe2000bf46270 */
[C---:B------:R-:W-:Y:S01]  /*4720*/  IMAD.IADD R16, R19.reuse, 0x1, -R16 ;  /* 0x0000000113107824 */ /* 0x040fe200078e0a10 */
[----:B------:R-:W-:Y:S01]  /*4730*/  ISETP.GE.AND P0, PT, R44, UR27, PT ;  /* 0x0000001b2c007c0c */ /* 0x000fe2000bf06270 */
[----:B------:R-:W1:Y:S01]  /*4740*/  MUFU.TANH R197, R76 ;  /* 0x0000004c00c57308 */ /* 0x000e620000002400 */
[----:B------:R-:W-:Y:S01]  /*4750*/  IADD3 R17, -R40, R19, RZ ;  /* 0x0000001328117210 */ /* 0x000fe20007ffe1ff */
[----:B------:R-:W-:Y:S01]  /*4760*/  IMAD.IADD R19, R19, 0x1, -R38 ;  /* 0x0000000113137824 */ /* 0x000fe200078e0a26 */
[----:B------:R-:W-:-:S02]  /*4770*/  IABS R21, R21 ;  /* 0x0000001500157213 */ /* 0x000fc40000000000 */
[----:B------:R-:W-:Y:S02]  /*4780*/  FSEL R185, R185, -INF , !P0 ;  /* 0xff800000b9b97808 */ /* 0x000fe40004000000 */
[----:B------:R-:W-:Y:S01]  /*4790*/  I2FP.F32.S32 R21, R21 ;  /* 0x0000001500157245 */ /* 0x000fe20000201400 */
[----:B------:R-:W3:Y:S01]  /*47a0*/  MUFU.TANH R195, R77 ;  /* 0x0000004d00c37308 */ /* 0x000ee20000002400 */
[----:B------:R-:W-:Y:S02]  /*47b0*/  FSEL R200, R20, -INF , !P0 ;  /* 0xff80000014c87808 */ /* 0x000fe40004000000 */
[----:B------:R-:W-:Y:S01]  /*47c0*/  IABS R27, R27 ;  /* 0x0000001b001b7213 */ /* 0x000fe20000000000 */
[----:B--2---:R-:W-:Y:S01]  /*47d0*/  FFMA.FTZ R198, R21, -UR5, R198 ;  /* 0x8000000515c67c23 */ /* 0x004fe200080100c6 */
[----:B------:R-:W-:Y:S02]  /*47e0*/  IABS R17, R17 ;  /* 0x0000001100117213 */ /* 0x000fe40000000000 */
[----:B------:R-:W-:Y:S01]  /*47f0*/  PLOP3.LUT P0, PT, PT, PT, UP0, 0x80, 0x0 ;  /* 0x000000000000781c */ /* 0x000fe20003f0f008 */
[----:B------:R-:W-:Y:S01]  /*4800*/  MUFU.TANH R78, R78 ;  /* 0x0000004e004e7308 */ /* 0x000fe20000002400 */
[----:B------:R-:W-:-:S02]  /*4810*/  IABS R28, R28 ;  /* 0x0000001c001c7213 */ /* 0x000fc40000000000 */
[----:B------:R-:W-:Y:S02]  /*4820*/  IABS R26, R26 ;  /* 0x0000001a001a7213 */ /* 0x000fe40000000000 */
[----:B------:R-:W-:Y:S02]  /*4830*/  IABS R25, R25 ;  /* 0x0000001900197213 */ /* 0x000fe40000000000 */
[----:B------:R-:W-:Y:S01]  /*4840*/  IABS R24, R24 ;  /* 0x0000001800187213 */ /* 0x000fe20000000000 */
[----:B------:R-:W2:Y:S01]  /*4850*/  MUFU.TANH R72, R72 ;  /* 0x0000004800487308 */ /* 0x000ea20000002400 */
[----:B------:R-:W-:Y:S02]  /*4860*/  IABS R22, R22 ;  /* 0x0000001600167213 */ /* 0x000fe40000000000 */
[----:B------:R-:W-:Y:S02]  /*4870*/  IABS R18, R18 ;  /* 0x0000001200127213 */ /* 0x000fe40000000000 */
[----:B------:R-:W-:-:S02]  /*4880*/  IABS R16, R16 ;  /* 0x0000001000107213 */ /* 0x000fc40000000000 */
[----:B------:R-:W-:Y:S01]  /*4890*/  IABS R19, R19 ;  /* 0x0000001300137213 */ /* 0x000fe20000000000 */
[----:B------:R-:W4:Y:S01]  /*48a0*/  MUFU.TANH R35, R73 ;  /* 0x0000004900237308 */ /* 0x000f220000002400 */
[----:B------:R-:W-:Y:S02]  /*48b0*/  FSEL R191, R191, -INF , !P1 ;  /* 0xff800000bfbf7808 */ /* 0x000fe40004800000 */
[----:B------:R-:W-:Y:S02]  /*48c0*/  FSEL R188, R188, -INF , !P1 ;  /* 0xff800000bcbc7808 */ /* 0x000fe40004800000 */
[----:B------:R-:W-:Y:S02]  /*48d0*/  ISETP.GE.AND P1, PT, R38, UR27, PT ;  /* 0x0000001b26007c0c */ /* 0x000fe4000bf26270 */
[----:B------:R-:W-:Y:S01]  /*48e0*/  I2FP.F32.S32 R38, R27 ;  /* 0x0000001b00267245 */ /* 0x000fe20000201400 */
[----:B------:R-:W5:Y:S01]  /*48f0*/  MUFU.TANH R79, R79 ;  /* 0x0000004f004f7308 */ /* 0x000f620000002400 */
[----:B------:R-:W-:-:S02]  /*4900*/  I2FP.F32.S32 R192, R17 ;  /* 0x0000001100c07245 */ /* 0x000fc40000201400 */
[----:B------:R-:W-:Y:S01]  /*4910*/  I2FP.F32.S32 R28, R28 ;  /* 0x0000001c001c7245 */ /* 0x000fe20000201400 */
[----:B-1----:R-:W-:Y:S01]  /*4920*/  FFMA.FTZ R197, R38, -UR5, R197 ;  /* 0x8000000526c57c23 */ /* 0x002fe200080100c5 */
[----:B------:R-:W-:Y:S02]  /*4930*/  I2FP.F32.S32 R26, R26 ;  /* 0x0000001a001a7245 */ /* 0x000fe40000201400 */
[----:B------:R-:W-:Y:S01]  /*4940*/  I2FP.F32.S32 R25, R25 ;  /* 0x0000001900197245 */ /* 0x000fe20000201400 */
[----:B------:R-:W1:Y:S01]  /*4950*/  MUFU.TANH R34, R74 ;  /* 0x0000004a00227308 */ /* 0x000e620000002400 */
[----:B------:R-:W-:Y:S01]  /*4960*/  I2FP.F32.S32 R24, R24 ;  /* 0x0000001800187245 */ /* 0x000fe20000201400 */
[----:B------:R-:W-:Y:S01]  /*4970*/  FFMA.FTZ R187, R28, -UR5, R187 ;  /* 0x800000051cbb7c23 */ /* 0x000fe200080100bb */
[----:B------:R-:W-:Y:S01]  /*4980*/  I2FP.F32.S32 R27, R22 ;  /* 0x00000016001b7245 */ /* 0x000fe20000201400 */
[----:B---3--:R-:W-:Y:S01]  /*4990*/  FFMA.FTZ R195, R26, -UR5, R195 ;  /* 0x800000051ac37c23 */ /* 0x008fe200080100c3 */
[----:B------:R-:W-:Y:S01]  /*49a0*/  I2FP.F32.S32 R21, R18 ;  /* 0x0000001200157245 */ /* 0x000fe20000201400 */
[----:B--2---:R-:W-:Y:S01]  /*49b0*/  FFMA.FTZ R193, R25, -UR5, R72 ;  /* 0x8000000519c17c23 */ /* 0x004fe20008010048 */
[----:B------:R-:W-:Y:S01]  /*49c0*/  I2FP.F32.S32 R17, R16 ;  /* 0x0000001000117245 */ /* 0x000fe20000201400 */
[----:B------:R-:W2:Y:S01]  /*49d0*/  MUFU.TANH R32, R75 ;  /* 0x0000004b00207308 */ /* 0x000ea20000002400 */
[----:B------:R-:W-:Y:S01]  /*49e0*/  I2FP.F32.S32 R19, R19 ;  /* 0x0000001300137245 */ /* 0x000fe20000201400 */
[----:B----4-:R-:W-:Y:S01]  /*49f0*/  FFMA.FTZ R35, R24, -UR5, R35 ;  /* 0x8000000518237c23 */ /* 0x010fe20008010023 */
[----:B------:R-:W-:Y:S01]  /*4a00*/  FSEL R15, R15, -INF , !P5 ;  /* 0xff8000000f0f7808 */ /* 0x000fe20006800000 */
[----:B------:R-:W-:Y:S01]  /*4a10*/  FFMA.FTZ R190, R27, -UR5, R190 ;  /* 0x800000051bbe7c23 */ /* 0x000fe200080100be */
[----:B------:R-:W-:Y:S01]  /*4a20*/  FSEL R8, R8, -INF , !P5 ;  /* 0xff80000008087808 */ /* 0x000fe20006800000 */
[----:B------:R-:W-:Y:S01]  /*4a30*/  FFMA.FTZ R194, R21, -UR5, R78 ;  /* 0x8000000515c27c23 */ /* 0x000fe2000801004e */
[----:B------:R-:W-:Y:S01]  /*4a40*/  FSEL R11, R11, -INF , !P3 ;  /* 0xff8000000b0b7808 */ /* 0x000fe20005800000 */
[----:B-----5:R-:W-:Y:S01]  /*4a50*/  FFMA.FTZ R192, R192, -UR5, R79 ;  /* 0x80000005c0c07c23 */ /* 0x020fe2000801004f */
[----:B------:R-:W-:Y:S01]  /*4a60*/  FSEL R6, R6, -INF , !P3 ;  /* 0xff80000006067808 */ /* 0x000fe20005800000 */
[----:B-1----:R-:W-:Y:S01]  /*4a70*/  FFMA.FTZ R34, R17, -UR5, R34 ;  /* 0x8000000511227c23 */ /* 0x002fe20008010022 */
[----:B------:R-:W-:-:S02]  /*4a80*/  ISETP.GE.AND P5, PT, R42, UR27, PT ;  /* 0x0000001b2a007c0c */ /* 0x000fc4000bfa6270 */
[----:B------:R-:W-:Y:S02]  /*4a90*/  ISETP.GE.AND P3, PT, R40, UR27, PT ;  /* 0x0000001b28007c0c */ /* 0x000fe4000bf66270 */
[----:B------:R-:W-:Y:S01]  /*4aa0*/  FSEL R189, R189, -INF , !P6 ;  /* 0xff800000bdbd7808 */ /* 0x000fe20007000000 */
[----:B--2---:R-:W-:Y:S01]  /*4ab0*/  FFMA.FTZ R32, R19, -UR5, R32 ;  /* 0x8000000513207c23 */ /* 0x004fe20008010020 */
        /* <DEDUP_REMOVED lines=92> */
.L_x_1957:
[----:B------:R-:W-:Y:S05]  /*5080*/  BSYNC B0 ;  /* 0x0000000000007941 */ /* 0x000fea0003800000 */
.L_x_1956:
[----:B------:R-:W0:Y:S02]  /*5090*/  LDGDEPBAR ;  /* 0x00000000000079af */ /* 0x000e240000000000 */
.L_x_1955:
[----:B--2---:R-:W-:Y:S01]  /*50a0*/  FMNMX.FTZ R18, R39, R37, !PT ;  /* 0x0000002527127209 */ /* 0x004fe20007810000 */
        /* <DEDUP_REMOVED lines=31> */
[----:B-1----:R-:W1:Y:S03]  /*52a0*/  SHFL.BFLY PT, R17, R18, 0x2, 0x1f ;  /* 0x0c401f0012117f89 */ /* 0x002e6600000e0000 */
        /* <DEDUP_REMOVED lines=20> */
[----:B------:R-:W-:Y:S01]  /*53f0*/  FMUL.FTZ R196, R164, UR6 ;  /* 0x00000006a4c47c20 */ /* 0x000fe20008410000 */
[----:B--2---:R-:W-:Y:S01]  /*5400*/  FMNMX.FTZ R3, R16, R3, !PT ;  /* 0x0000000310037209 */ /* 0x004fe20007810000 */
[----:B------:R-:W-:Y:S03]  /*5410*/  LDSM.16.MT88.4 R80, [R226+0x1c000] ;  /* 0x01c00000e250783b */ /* 0x000fe60000004200 */
[----:B------:R-:W-:Y:S01]  /*5420*/  FSEL R196, R196, RZ, P1 ;  /* 0x000000ffc4c47208 */ /* 0x000fe20000800000 */
[C---:B------:R-:W-:Y:S01]  /*5430*/  FMUL.FTZ R16, R3.reuse, UR6 ;  /* 0x0000000603107c20 */ /* 0x040fe20008410000 */
[----:B------:R-:W-:Y:S01]  /*5440*/  FSETP.NEU.FTZ.AND P1, PT, R3, -INF , PT ;  /* 0xff8000000300780b */ /* 0x000fe20003f3d000 */
[----:B------:R-:W-:Y:S02]  /*5450*/  LDSM.16.MT88.4 R64, [R224+0x1a000] ;  /* 0x01a00000e040783b */ /* 0x000fe40000004200 */
[--C-:B------:R-:W-:Y:S01]  /*5460*/  FFMA.FTZ R179, R33, UR6, -R196.reuse ;  /* 0x0000000621b37c23 */ /* 0x100fe200080108c4 */
        /* <DEDUP_REMOVED lines=11> */
[--C-:B------:R-:W-:Y:S01]  /*5520*/  FFMA.FTZ R175, R8, UR6, -R33.reuse ;  /* 0x0000000608af7c23 */ /* 0x100fe20008010821 */
[--C-:B------:R-:W-:Y:S01]  /*5530*/  FFMA.FTZ R174, R15, UR6, -R196.reuse ;  /* 0x000000060fae7c23 */ /* 0x100fe200080108c4 */
[----:B------:R-:W1:Y:S01]  /*5540*/  LDSM.16.MT88.4 R8, [R228+0x18800] ;  /* 0x01880000e408783b */ /* 0x000e620000004200 */
[--C-:B------:R-:W-:Y:S01]  /*5550*/  FFMA.FTZ R173, R13, UR6, -R196.reuse ;  /* 0x000000060dad7c23 */ /* 0x100fe200080108c4 */
[--C-:B------:R-:W-:Y:S01]  /*5560*/  FFMA.FTZ R170, R12, UR6, -R33.reuse ;  /* 0x000000060caa7c23 */ /* 0x100fe20008010821 */
[--C-:B------:R-:W-:Y:S01]  /*5570*/  FFMA.FTZ R171, R6, UR6, -R33.reuse ;  /* 0x0000000606ab7c23 */ /* 0x100fe20008010821 */
[----:B------:R-:W2:Y:S01]  /*5580*/  MUFU.EX2 R180, R180 ;  /* 0x000000b400b47308 */ /* 0x000ea20000000800 */
[--C-:B------:R-:W-:Y:S01]  /*5590*/  FFMA.FTZ R0, R4, UR6, -R33.reuse ;  /* 0x0000000604007c23 */ /* 0x100fe20008010821 */
[----:B------:R-:W4:Y:S01]  /*55a0*/  LDSM.16.MT88.4 R12, [R226+0x18800] ;  /* 0x01880000e20c783b */ /* 0x000f220000004200 */
        /* <DEDUP_REMOVED lines=25> */
[----:B------:R-:W-:Y:S01]  /*5740*/  FFMA.FTZ R199, R32, UR6, -R33 ;  /* 0x0000000620c77c23 */ /* 0x000fe20008010821 */
[----:B------:R-:W-:Y:S01]  /*5750*/  FADD.FTZ R180, R181, R180 ;  /* 0x000000b4b5b47221 */ /* 0x000fe20000010000 */
[----:B------:R-:W-:Y:S02]  /*5760*/  LDSM.16.MT88.4 R24, [R228+0x1a800] ;  /* 0x01a80000e418783b */ /* 0x000fe40000004200 */
[----:B------:R-:W2:Y:S01]  /*5770*/  MUFU.EX2 R183, R183 ;  /* 0x000000b700b77308 */ /* 0x000ea20000000800 */
[----:B-----5:R-:W-:Y:S01]  /*5780*/  F2FP.BF16.F32.PACK_AB R130, R176, R179 ;  /* 0x000000b3b082723e */ /* 0x020fe200000010ff */
[----:B------:R-:W-:Y:S01]  /*5790*/  LDSM.16.MT88.4 R32, [R226+0x19800] ;  /* 0x01980000e220783b */ /* 0x000fe20000004200 */
[----:B------:R-:W-:-:S04]  /*57a0*/  FADD.FTZ R179, R179, R180 ;  /* 0x000000b4b3b37221 */ /* 0x000fc80000010000 */
[----:B------:R-:W-:Y:S01]  /*57b0*/  FADD.FTZ R179, R176, R179 ;  /* 0x000000b3b0b37221 */ /* 0x000fe20000010000 */
[----:B------:R-:W-:Y:S08]  /*57c0*/  MUFU.EX2 R178, R178 ;  /* 0x000000b200b27308 */ /* 0x000ff00000000800 */
[----:B------:R-:W5:Y:S01]  /*57d0*/  MUFU.EX2 R177, R177 ;  /* 0x000000b100b17308 */ /* 0x000f620000000800 */
[----:B--2---:R-:W-:Y:S01]  /*57e0*/  F2FP.BF16.F32.PACK_AB R129, R183, R182 ;  /* 0x000000b6b781723e */ /* 0x004fe200000010ff */
[----:B------:R-:W-:-:S06]  /*57f0*/  FADD.FTZ R183, R182, R183 ;  /* 0x000000b7b6b77221 */ /* 0x000fcc0000010000 */
        /* <DEDUP_REMOVED lines=24> */
[----:B--2---:R-:W-:Y:S01]  /*5980*/  F2FP.BF16.F32.PACK_AB R5, R170, R175 ;  /* 0x000000afaa05723e */ /* 0x004fe200000010ff */
[----:B------:R-:W-:Y:S01]  /*5990*/  HMMA.16816.F32.BF16 R136, R128, R132, RZ ;  /* 0x000000848088723c */ /* 0x000fe200000418ff */
[----:B------:R-:W-:-:S04]  /*59a0*/  FADD.FTZ R175, R175, R178 ;  /* 0x000000b2afaf7221 */ /* 0x000fc80000010000 */
[----:B------:R-:W-:Y:S01]  /*59b0*/  FADD.FTZ R170, R170, R175 ;  /* 0x000000afaaaa7221 */ /* 0x000fe20000010000 */
[C---:B------:R-:W-:Y:S01]  /*59c0*/  HMMA.16816.F32.BF16 R140, R128.reuse, R142, RZ ;  /* 0x0000008e808c723c */ /* 0x040fe200000418ff */
[----:B------:R-:W-:Y:S05]  /*59d0*/  MUFU.EX2 R184, R184 ;  /* 0x000000b800b87308 */ /* 0x000fea0000000800 */
[----:B------:R-:W-:Y:S01]  /*59e0*/  HMMA.16816.F32.BF16 R132, R128, R134, RZ ;  /* 0x000000868084723c */ /* 0x000fe200000418ff */
[----:B-----5:R-:W-:Y:S02]  /*59f0*/  F2FP.BF16.F32.PACK_AB R7, R0, R171 ;  /* 0x000000ab0007723e */ /* 0x020fe400000010ff */
[----:B------:R-:W2:Y:S01]  /*5a00*/  MUFU.EX2 R185, R185 ;  /* 0x000000b900b97308 */ /* 0x000ea20000000800 */
[----:B------:R-:W-:-:S02]  /*5a10*/  FADD.FTZ R171, R171, R170 ;  /* 0x000000aaabab7221 */ /* 0x000fc40000010000 */
[----:B---3--:R-:W-:Y:S02]  /*5a20*/  HMMA.16816.F32.BF16 R52, R128, R56, RZ ;  /* 0x000000388034723c */ /* 0x008fe400000418ff */
        /* <DEDUP_REMOVED lines=18> */
[----:B------:R-:W-:Y:S05]  /*5b50*/  MUFU.EX2 R197, R197 ;  /* 0x000000c500c57308 */ /* 0x000fea0000000800 */
[C---:B------:R-:W-:Y:S01]  /*5b60*/  HMMA.16816.F32.BF16 R48, R4.reuse, R10, R48 ;  /* 0x0000000a0430723c */ /* 0x040fe20000041830 */
[----:B------:R-:W1:Y:S02]  /*5b70*/  LDSM.16.MT88.4 R8, [R224+0x1c800] ;  /* 0x01c80000e008783b */ /* 0x000e640000004200 */
[----:B------:R-:W5:Y:S03]  /*5b80*/  MUFU.EX2 R198, R198 ;  /* 0x000000c600c67308 */ /* 0x000f660000000800 */
[C---:B------:R-:W-:Y:S01]  /*5b90*/  HMMA.16816.F32.BF16 R140, R4.reuse, R22, R140 ;  /* 0x00000016048c723c */ /* 0x040fe2000004188c */
[----:B------:R-:W2:Y:S04]  /*5ba0*/  LDSM.16.MT88.4 R20, [R228+0x1c800] ;  /* 0x01c80000e414783b */ /* 0x000ea80000004200 */
[----:B------:R-:W-:Y:S01]  /*5bb0*/  MUFU.EX2 R193, R193 ;  /* 0x000000c100c17308 */ /* 0x000fe20000000800 */
[C---:B------:R-:W-:Y:S06]  /*5bc0*/  HMMA.16816.F32.BF16 R136, R4.reuse, R16, R136 ;  /* 0x000000100488723c */ /* 0x040fec0000041888 */
[C---:B------:R-:W-:Y:S01]  /*5bd0*/  HMMA.16816.F32.BF16 R132, R4.reuse, R18, R132 ;  /* 0x000000120484723c */ /* 0x040fe20000041884 */
[----:B------:R-:W4:Y:S01]  /*5be0*/  LDSM.16.MT88.4 R16, [R226+0x1c800] ;  /* 0x01c80000e210783b */ /* 0x000f220000004200 */
[----:B------:R-:W-:Y:S04]  /*5bf0*/  MUFU.EX2 R196, R196 ;  /* 0x000000c400c47308 */ /* 0x000fe80000000800 */
[C---:B---3--:R-:W-:Y:S04]  /*5c00*/  HMMA.16816.F32.BF16 R52, R4.reuse, R12, R52 ;  /* 0x0000000c0434723c */ /* 0x048fe80000041834 */
[----:B------:R-:W-:Y:S02]  /*5c10*/  MUFU.EX2 R194, R194 ;  /* 0x000000c200c27308 */ /* 0x000fe40000000800 */
[----:B------:R-:W-:Y:S01]  /*5c20*/  HMMA.16816.F32.BF16 R56, R4, R14, R56 ;  /* 0x0000000e0438723c */ /* 0x000fe20000041838 */
[----:B------:R-:W3:Y:S05]  /*5c30*/  LDSM.16.MT88.4 R12, [R228+0x1e800] ;  /* 0x01e80000e40c783b */ /* 0x000eea0000004200 */
[----:B------:R-:W-:Y:S01]  /*5c40*/  HMMA.16816.F32.BF16 R36, R128, R40, RZ ;  /* 0x000000288024723c */ /* 0x000fe200000418ff */
[----:B------:R-:W5:Y:S05]  /*5c50*/  MUFU.EX2 R195, R195 ;  /* 0x000000c300c37308 */ /* 0x000f6a0000000800 */
[C---:B-1----:R-:W-:Y:S03]  /*5c60*/  HMMA.16816.F32.BF16 R92, R4.reuse, R8, R92 ;  /* 0x00000008045c723c */ /* 0x042fe6000004185c */
[----:B------:R-:W-:Y:S03]  /*5c70*/  MUFU.EX2 R192, R192 ;  /* 0x000000c000c07308 */ /* 0x000fe60000000800 */
[----:B------:R-:W-:Y:S01]  /*5c80*/  HMMA.16816.F32.BF16 R96, R4, R10, R96 ;  /* 0x0000000a0460723c */ /* 0x000fe20000041860 */
[----:B------:R-:W1:Y:S04]  /*5c90*/  LDSM.16.MT88.4 R8, [R224+0x1e800] ;  /* 0x01e80000e008783b */ /* 0x000e680000004200 */
[----:B------:R-:W5:Y:S01]  /*5ca0*/  MUFU.EX2 R199, R199 ;  /* 0x000000c700c77308 */ /* 0x000f620000000800 */
        /* <DEDUP_REMOVED lines=115> */
[----:B---3--:R-:W-:Y:S02]  /*63e0*/  HMMA.16816.F32.BF16 R160, R4, R12, R160 ;  /* 0x0000000c04a0723c */ /* 0x008fe400000418a0 */
[----:B------:R-:W-:-:S04]  /*63f0*/  FADD.FTZ R0, R199, R192 ;  /* 0x000000c0c7007221 */ /* 0x000fc80000010000 */
[C---:B------:R-:W-:Y:S01]  /*6400*/  HMMA.16816.F32.BF16 R156, R4.reuse, R14, R156 ;  /* 0x0000000e049c723c */ /* 0x040fe2000004189c */
[----:B------:R-:W3:Y:S04]  /*6410*/  LDSM.16.MT88.4 R12, [R224+0x1b800] ;  /* 0x01b80000e00c783b */ /* 0x000ee80000004200 */
[----:B------:R-:W-:Y:S01]  /*6420*/  STL [R1+0x18], R0 ;  /* 0x0000180001007387 */ /* 0x000fe20000100800 */
        /* <DEDUP_REMOVED lines=34> */
[C---:B---3--:R-:W-:Y:S06]  /*6650*/  HMMA.16816.F32.BF16 R116, R4.reuse, R12, R116 ;  /* 0x0000000c0474723c */ /* 0x048fec0000041874 */
[C---:B------:R-:W-:Y:S06]  /*6660*/  HMMA.16816.F32.BF16 R120, R4.reuse, R14, R120 ;  /* 0x0000000e0478723c */ /* 0x040fec0000041878 */
[C---:B-1----:R-:W-:Y:S06]  /*6670*/  HMMA.16816.F32.BF16 R124, R4.reuse, R8, R124 ;  /* 0x00000008047c723c */ /* 0x042fec000004187c */
        /* <DEDUP_REMOVED lines=12> */
[----:B------:R-:W3:Y:S01]  /*6740*/  LDC.64 R240, c[0x0][0x250] ;  /* 0x00009400fff07b82 */ /* 0x000ee20000000a00 */
[----:B------:R-:W-:Y:S01]  /*6750*/  ISETP.GE.AND P4, PT, R168, UR4, PT ;  /* 0x00000004a8007c0c */ /* 0x000fe2000bf86270 */
[----:B------:R-:W-:Y:S01]  /*6760*/  IMAD.WIDE.U32 R10, R165, UR20, R168 ;  /* 0x00000014a50a7c25 */ /* 0x000fe2000f8e00a8 */
[----:B------:R-:W-:Y:S01]  /*6770*/  UIADD3 UR4, UR27, 0x3f, URZ ;  /* 0x0000003f1b047890 */ /* 0x000fe2000fffe03f */
[----:B------:R-:W-:-:S02]  /*6780*/  UMOV UR14, URZ ;  /* 0x0000003f000e7c82 */ /* 0x000fc40008000000 */
[----:B------:R-:W-:Y:S01]  /*6790*/  IMAD.MOV.U32 R165, RZ, RZ, R164 ;  /* 0x000000ffffa57224 */ /* 0x000fe200078e00a4 */
[----:B------:R-:W-:Y:S01]  /*67a0*/  IADD3 R252, P0, R10, UR26, RZ ;  /* 0x0000001a0afc7c10 */ /* 0x000fe2000ff1e0ff */
[----:B------:R-:W-:-:S03]  /*67b0*/  ULDC UR10, c[0x0][0x2d0] ;  /* 0x0000b400000a7ab9 */ /* 0x000fc60000000800 */
[----:B------:R-:W-:Y:S02]  /*67c0*/  IADD3.X R5, R5, UR31, R11, P0, !PT ;  /* 0x0000001f05057c10 */ /* 0x000fe400087fe40b */
[C---:B-1----:R-:W-:Y:S01]  /*67d0*/  LEA R4, P0, R252.reuse, UR6, 0x1 ;  /* 0x00000006fc047c11 */ /* 0x042fe2000f8008ff */
[----:B------:R-:W1:Y:S01]  /*67e0*/  @!P4 LDC.64 R238, c[0x0][0x220] ;  /* 0x00008800ffeecb82 */ /* 0x000e620000000a00 */
[----:B------:R-:W-:Y:S02]  /*67f0*/  USHF.R.S32.HI UR6, URZ, 0x1f, UR4 ;  /* 0x0000001f3f067899 */ /* 0x000fe40008011404 */
[----:B------:R-:W-:Y:S01]  /*6800*/  LEA.HI.X R252, R252, UR7, R5, 0x1, P0 ;  /* 0x00000007fcfc7c11 */ /* 0x000fe200080f0c05 */
[----:B------:R-:W-:Y:S01]  /*6810*/  IMAD.MOV.U32 R5, RZ, RZ, R11 ;  /* 0x000000ffff057224 */ /* 0x000fe200078e000b */
[----:B------:R-:W-:Y:S01]  /*6820*/  IADD3 R10, P0, R202, 0x20, RZ ;  /* 0x00000020ca0a7810 */ /* 0x000fe20007f1e0ff */
[----:B------:R-:W-:Y:S02]  /*6830*/  ULEA.HI UR6, UR6, UR4, URZ, 0x6 ;  /* 0x0000000406067291 */ /* 0x000fe4000f8f303f */
[----:B------:R-:W4:Y:S01]  /*6840*/  @!P4 LDC.64 R236, c[0x0][0x220] ;  /* 0x00008800ffeccb82 */ /* 0x000f220000000a00 */
[----:B------:R-:W-:Y:S01]  /*6850*/  ULDC UR4, c[0x0][0x2ec] ;  /* 0x0000bb0000047ab9 */ /* 0x000fe20000000800 */
[----:B--2---:R-:W-:Y:S01]  /*6860*/  LOP3.LUT R9, R0, 0x3, RZ, 0xc0, !PT ;  /* 0x0000000300097812 */ /* 0x004fe200078ec0ff */
[----:B------:R-:W-:Y:S01]  /*6870*/  ULEA.HI.SX32 UR12, UR6, 0xfffffffd, 0x1a ;  /* 0xfffffffd060c7891 */ /* 0x000fe2000f8fd23f */
[----:B------:R-:W-:-:S03]  /*6880*/  IADD3 R0, P1, R166, UR24, RZ ;  /* 0x00000018a6007c10 */ /* 0x000fc6000ff3e0ff */
[----:B------:R-:W-:Y:S01]  /*6890*/  IMAD R9, R9, -0x2, R2 ;  /* 0xfffffffe09097824 */ /* 0x000fe200078e0202 */
[----:B------:R-:W-:Y:S01]  /*68a0*/  IADD3.X R7, R7, UR11, R167, P1, !PT ;  /* 0x0000000b07077c10 */ /* 0x000fe20008ffe4a7 */
[----:B------:R-:W-:Y:S01]  /*68b0*/  IMAD.U32 R2, RZ, RZ, UR27 ;  /* 0x0000001bff027e24 */ /* 0x000fe2000f8e00ff */
[----:B------:R-:W-:Y:S01]  /*68c0*/  LEA R6, P1, R0, UR8, 0x1 ;  /* 0x0000000800067c11 */ /* 0x000fe2000f8208ff */
[----:B------:R-:W-:-:S03]  /*68d0*/  ULEA.HI.SX32 UR11, UR6, 0xfffffffe, 0x1a ;  /* 0xfffffffe060b7891 */ /* 0x000fc6000f8fd23f */
[----:B------:R-:W-:Y:S01]  /*68e0*/  IADD3 R2, R2, -UR19, R9 ;  /* 0x8000001302027c10 */ /* 0x000fe2000fffe009 */
[----:B------:R-:W-:Y:S01]  /*68f0*/  STL [R1+0x10], R6 ;  /* 0x0000100601007387 */ /* 0x000fe20000100800 */
[----:B------:R-:W-:Y:S01]  /*6900*/  LEA.HI.X R0, R0, UR9, R7, 0x1, P1 ;  /* 0x0000000900007c11 */ /* 0x000fe200088f0c07 */
[----:B------:R-:W-:Y:S01]  /*6910*/  ULDC UR9, c[0x0][0x39c] ;  /* 0x0000e70000097ab9 */ /* 0x000fe20000000800 */
[----:B------:R-:W-:Y:S01]  /*6920*/  SHF.R.S32.HI R9, RZ, 0x1f, R202 ;  /* 0x0000001fff097819 */ /* 0x000fe200000114ca */
[----:B------:R2:W-:Y:S01]  /*6930*/  STL [R1+0x8], R4 ;  /* 0x0000080401007387 */ /* 0x0005e20000100800 */
[----:B------:R-:W-:-:S03]  /*6940*/  ULDC.64 UR6, c[0x0][0x248] ;  /* 0x0000920000067ab9 */ /* 0x000fc60000000a00 */
[----:B------:R5:W-:Y:S04]  /*6950*/  STL [R1+0x14], R2 ;  /* 0x0000140201007387 */ /* 0x000be80000100800 */
[----:B------:R3:W-:Y:S04]  /*6960*/  STL [R1+0xc], R0 ;  /* 0x00000c0001007387 */ /* 0x0007e80000100800 */
[----:B------:R1:W-:Y:S04]  /*6970*/  STL [R1+0x28], R10 ;  /* 0x0000280a01007387 */ /* 0x0003e80000100800 */
[----:B------:R1:W-:Y:S01]  /*6980*/  STL [R1+0x24], R9 ;  /* 0x0000240901007387 */ /* 0x0003e20000100800 */
[----:B--2---:R-:W-:-:S02]  /*6990*/  IMAD.MOV.U32 R4, RZ, RZ, R10 ;  /* 0x000000ffff047224 */ /* 0x004fc400078e000a */
[----:B-----5:R-:W-:Y:S02]  /*69a0*/  IMAD.MOV.U32 R2, RZ, RZ, R8 ;  /* 0x000000ffff027224 */ /* 0x020fe400078e0008 */
[----:B------:R-:W-:Y:S02]  /*69b0*/  IMAD.MOV.U32 R2, RZ, RZ, R202 ;  /* 0x000000ffff027224 */ /* 0x000fe400078e00ca */
[----:B---3--:R-:W-:Y:S02]  /*69c0*/  IMAD.MOV.U32 R0, RZ, RZ, R3 ;  /* 0x000000ffff007224 */ /* 0x008fe400078e0003 */
[----:B------:R-:W-:-:S04]  /*69d0*/  IMAD.MOV.U32 R3, RZ, RZ, R9 ;  /* 0x000000ffff037224 */ /* 0x000fc800078e0009 */
[----:B------:R-:W-:-:S05]  /*69e0*/  IMAD.X R5, RZ, RZ, R3, P0 ;  /* 0x000000ffff057224 */ /* 0x000fca00000e0603 */
[----:B------:R2:W-:Y:S04]  /*69f0*/  STL [R1+0x2c], R5 ;  /* 0x00002c0501007387 */ /* 0x0005e80000100800 */
[----:B------:R2:W-:Y:S01]  /*6a00*/  STL.64 [R1+0x20], R2 ;  /* 0x0000200201007387 */ /* 0x0005e20000100a00 */
[----:B-1--4-:R-:W-:Y:S05]  /*6a10*/  BRA `(.L_x_1959) ;  /* 0x0000000400287947 */ /* 0x012fea0003800000 */
.L_x_1961:
        /* <DEDUP_REMOVED lines=74> */
.L_x_1959:
[----:B---3--:R-:W3:Y:S01]  /*6ec0*/  LDL.64 R8, [R1+0x20] ;  /* 0x0000200001087983 */ /* 0x008ee20000100a00 */
[----:B------:R-:W-:Y:S01]  /*6ed0*/  UIADD3 UR13, UR11, -UR14, URZ ;  /* 0x8000000e0b0d7290 */ /* 0x000fe2000fffe03f */
[----:B------:R-:W-:Y:S04]  /*6ee0*/  DEPBAR.LE SB0, 0x0 ;  /* 0x000080000000791a */ /* 0x000fe80000000000 */
[----:B--2---:R-:W2:Y:S01]  /*6ef0*/  LDL.64 R4, [R1+0x28] ;  /* 0x0000280001047983 */ /* 0x004ea20000100a00 */
[----:B------:R-:W-:Y:S01]  /*6f00*/  USHF.R.S32.HI UR8, URZ, 0x1f, UR13 ;  /* 0x0000001f3f087899 */ /* 0x000fe2000801140d */
[----:B------:R-:W-:Y:S03]  /*6f10*/  IMAD.U32 R33, RZ, RZ, UR13 ;  /* 0x0000000dff217e24 */ /* 0x000fe6000f8e00ff */
[----:B------:R-:W4:Y:S01]  /*6f20*/  LDL R12, [R1+0x8] ;  /* 0x00000800010c7983 */ /* 0x000f220000100800 */
[----:B------:R-:W-:Y:S02]  /*6f30*/  IMAD.U32 R32, RZ, RZ, UR13 ;  /* 0x0000000dff207e24 */ /* 0x000fe4000f8e00ff */
[C---:B------:R-:W-:Y:S01]  /*6f40*/  IMAD R2, R240.reuse, UR8, RZ ;  /* 0x00000008f0027c24 */ /* 0x040fe2000f8e02ff */
[----:B------:R-:W-:Y:S01]  /*6f50*/  BAR.SYNC.DEFER_BLOCKING 0x0 ;  /* 0x0000000000007b1d */ /* 0x000fe20000010000 */
[----:B------:R-:W-:Y:S01]  /*6f60*/  IMAD.U32 R166, RZ, RZ, UR13 ;  /* 0x0000000dffa67e24 */ /* 0x000fe2000f8e00ff */
[----:B------:R-:W-:Y:S01]  /*6f70*/  UIADD3 UR8, UR12, -UR14, URZ ;  /* 0x8000000e0c087290 */ /* 0x000fe2000fffe03f */
[----:B------:R-:W-:Y:S04]  /*6f80*/  IMAD.WIDE.U32 R34, R240, UR13, RZ ;  /* 0x0000000df0227c25 */ /* 0x000fe8000f8e00ff */
[----:B------:R-:W-:Y:S02]  /*6f90*/  IMAD R2, R241, UR13, R2 ;  /* 0x0000000df1027c24 */ /* 0x000fe4000f8e0202 */
[----:B------:R-:W-:Y:S02]  /*6fa0*/  IMAD.U32 R3, RZ, RZ, UR13 ;  /* 0x0000000dff037e24 */ /* 0x000fe4000f8e00ff */
[----:B------:R-:W-:Y:S01]  /*6fb0*/  IMAD.IADD R2, R35, 0x1, R2 ;  /* 0x0000000123027824 */ /* 0x000fe200078e0202 */
[----:B------:R-:W-:Y:S01]  /*6fc0*/  @P4 STS.128 [R242+0x18000], RZ ;  /* 0x018000fff2004388 */ /* 0x000fe20000000c00 */
[----:B---3--:R-:W-:Y:S04]  /*6fd0*/  LEA R22, P1, R33, R8, 0x6 ;  /* 0x0000000821167211 */ /* 0x008fe800078230ff */
[----:B------:R-:W-:Y:S02]  /*6fe0*/  LEA.HI.X.SX32 R23, R32, R9, 0x6, P1 ;  /* 0x0000000920177211 */ /* 0x000fe400008f36ff */
[----:B--2---:R-:W-:Y:S03]  /*6ff0*/  LEA R166, P0, R166, R4, 0x6 ;  /* 0x00000004a6a67211 */ /* 0x004fe600078030ff */
[-C--:B------:R-:W-:Y:S01]  /*7000*/  IMAD R35, R23, R240.reuse, RZ ;  /* 0x000000f017237224 */ /* 0x080fe200078e02ff */
[----:B------:R-:W-:Y:S01]  /*7010*/  LEA.HI.X.SX32 R167, R3, R5, 0x6, P0 ;  /* 0x0000000503a77211 */ /* 0x000fe200000f36ff */
[----:B------:R-:W-:Y:S01]  /*7020*/  IMAD.WIDE.U32 R18, R166, R240, RZ ;  /* 0x000000f0a6127225 */ /* 0x000fe200078e00ff */
[----:B------:R-:W-:Y:S03]  /*7030*/  LEA R33, P0, R34, R246, 0x6 ;  /* 0x000000f622217211 */ /* 0x000fe600078030ff */
[----:B------:R-:W-:Y:S01]  /*7040*/  IMAD R35, R22, R241, R35 ;  /* 0x000000f116237224 */ /* 0x000fe200078e0223 */
[----:B------:R-:W-:Y:S01]  /*7050*/  LEA.HI.X R32, R34, R235, R2, 0x6, P0 ;  /* 0x000000eb22207211 */ /* 0x000fe200000f3402 */
[----:B------:R-:W-:Y:S01]  /*7060*/  IMAD.WIDE.U32 R22, R22, R240, RZ ;  /* 0x000000f016167225 */ /* 0x000fe200078e00ff */
[----:B------:R-:W-:Y:S02]  /*7070*/  LEA R3, P2, R240, R33, 0x5 ;  /* 0x00000021f0037211 */ /* 0x000fe400078428ff */
[----:B------:R-:W-:Y:S01]  /*7080*/  @!P4 LEA R14, P1, R33, R238, 0x1 ;  /* 0x000000ee210ec211 */ /* 0x000fe200078208ff */
[----:B------:R-:W-:Y:S01]  /*7090*/  IMAD.IADD R35, R23, 0x1, R35 ;  /* 0x0000000117237824 */ /* 0x000fe200078e0223 */
[----:B----4-:R-:W-:Y:S01]  /*70a0*/  LEA R6, P3, R22, R12, 0x1 ;  /* 0x0000000c16067211 */ /* 0x010fe200078608ff */
[----:B------:R-:W-:Y:S01]  /*70b0*/  IMAD R34, R167, R240, RZ ;  /* 0x000000f0a7227224 */ /* 0x000fe200078e02ff */
[----:B------:R-:W-:Y:S02]  /*70c0*/  LEA.HI.X R2, R240, R32, R241, 0x5, P2 ;  /* 0x00000020f0027211 */ /* 0x000fe400010f2cf1 */
[----:B------:R-:W-:Y:S01]  /*70d0*/  LEA.HI.X R7, R22, R252, R35, 0x1, P3 ;  /* 0x000000fc16077211 */ /* 0x000fe200018f0c23 */
[----:B------:R-:W-:Y:S01]  /*70e0*/  IMAD R34, R166, R241, R34 ;  /* 0x000000f1a6227224 */ /* 0x000fe200078e0222 */
[----:B------:R-:W-:Y:S02]  /*70f0*/  ISETP.GE.AND P3, PT, R245, UR10, PT ;  /* 0x0000000af5007c0c */ /* 0x000fe4000bf66270 */
[C---:B------:R-:W-:Y:S01]  /*7100*/  LEA R166, P2, R18.reuse, R12, 0x1 ;  /* 0x0000000c12a67211 */ /* 0x040fe200078408ff */
[----:B------:R-:W-:Y:S01]  /*7110*/  IMAD.IADD R167, R19, 0x1, R34 ;  /* 0x0000000113a77824 */ /* 0x000fe200078e0222 */
[----:B------:R-:W-:Y:S02]  /*7120*/  @!P4 LEA.HI.X R15, R33, R239, R32, 0x1, P1 ;  /* 0x000000ef210fc211 */ /* 0x000fe400008f0c20 */
[----:B------:R-:W-:Y:S02]  /*7130*/  ISETP.GE.AND P1, PT, R243, UR10, PT ;  /* 0x0000000af3007c0c */ /* 0x000fe4000bf26270 */
[----:B------:R-:W-:Y:S01]  /*7140*/  LEA.HI.X R167, R18, R252, R167, 0x1, P2 ;  /* 0x000000fc12a77211 */ /* 0x000fe200010f0ca7 */
        /* <DEDUP_REMOVED lines=49> */
[----:B-1----:R-:W-:Y:S01]  /*7460*/  MOV R166, R4 ;  /* 0x0000000400a67202 */ /* 0x002fe20000000f00 */
[----:B------:R-:W-:Y:S03]  /*7470*/  IMAD.MOV.U32 R167, RZ, RZ, R5 ;  /* 0x000000ffffa77224 */ /* 0x000fe600078e0005 */
[----:B------:R-:W0:Y:S05]  /*7480*/  LDGDEPBAR ;  /* 0x00000000000079af */ /* 0x000e2a0000000000 */
[----:B------:R-:W-:Y:S05]  /*7490*/  LDSM.16.M88.4 R188, [R232] ;  /* 0x00000000e8bc783b */ /* 0x000fea0000000200 */
[----:B------:R-:W1:Y:S05]  /*74a0*/  LDSM.16.M88.4 R192, [R231] ;  /* 0x00000000e7c0783b */ /* 0x000e6a0000000200 */
[----:B------:R-:W1:Y:S05]  /*74b0*/  LDSM.16.M88.4 R196, [R223] ;  /* 0x00000000dfc4783b */ /* 0x000e6a0000000200 */
[----:B------:R-:W1:Y:S01]  /*74c0*/  LDSM.16.M88.4 R200, [R222] ;  /* 0x00000000dec8783b */ /* 0x000e620000000200 */
[C---:B--2---:R-:W-:Y:S04]  /*74d0*/  HMMA.16816.F32.BF16 R4, R168.reuse, R172, RZ ;  /* 0x000000aca804723c */ /* 0x044fe800000418ff */
[----:B------:R-:W2:Y:S02]  /*74e0*/  LDSM.16.M88.4 R204, [R221] ;  /* 0x00000000ddcc783b */ /* 0x000ea40000000200 */
[C---:B------:R-:W-:Y:S03]  /*74f0*/  HMMA.16816.F32.BF16 R8, R168.reuse, R174, RZ ;  /* 0x000000aea808723c */ /* 0x040fe600000418ff */
[----:B------:R-:W-:Y:S03]  /*7500*/  LDSM.16.M88.4 R172, [R227+0x10000] ;  /* 0x01000000e3ac783b */ /* 0x000fe60000000200 */
[C---:B---3--:R-:W-:Y:S06]  /*7510*/  HMMA.16816.F32.BF16 R12, R168.reuse, R176, RZ ;  /* 0x000000b0a80c723c */ /* 0x048fec00000418ff */
[C---:B------:R-:W-:Y:S01]  /*7520*/  HMMA.16816.F32.BF16 R16, R168.reuse, R178, RZ ;  /* 0x000000b2a810723c */ /* 0x040fe200000418ff */
[----:B------:R-:W-:Y:S05]  /*7530*/  LDSM.16.M88.4 R176, [R227+0x10800] ;  /* 0x01080000e3b0783b */ /* 0x000fea0000000200 */
[C---:B----4-:R-:W-:Y:S06]  /*7540*/  HMMA.16816.F32.BF16 R20, R168.reuse, R180, RZ ;  /* 0x000000b4a814723c */ /* 0x050fec00000418ff */
[C---:B------:R-:W-:Y:S01]  /*7550*/  HMMA.16816.F32.BF16 R24, R168.reuse, R182, RZ ;  /* 0x000000b6a818723c */ /* 0x040fe200000418ff */
[----:B------:R-:W-:Y:S05]  /*7560*/  LDSM.16.M88.4 R180, [R227+0x11000] ;  /* 0x01100000e3b4783b */ /* 0x000fea0000000200 */
[C---:B-----5:R-:W-:Y:S06]  /*7570*/  HMMA.16816.F32.BF16 R28, R168.reuse, R184, RZ ;  /* 0x000000b8a81c723c */ /* 0x060fec00000418ff */
[----:B------:R-:W-:Y:S01]  /*7580*/  HMMA.16816.F32.BF16 R32, R168, R186, RZ ;  /* 0x000000baa820723c */ /* 0x000fe200000418ff */
[----:B------:R-:W3:Y:S05]  /*7590*/  LDSM.16.M88.4 R168, [R230] ;  /* 0x00000000e6a8783b */ /* 0x000eea0000000200 */
[C---:B-1----:R-:W-:Y:S01]  /*75a0*/  HMMA.16816.F32.BF16 R4, R188.reuse, R192, R4 ;  /* 0x000000c0bc04723c */ /* 0x042fe20000041804 */
[----:B------:R-:W1:Y:S05]  /*75b0*/  LDSM.16.M88.4 R184, [R227+0x11800] ;  /* 0x01180000e3b8783b */ /* 0x000e6a0000000200 */
[C---:B------:R-:W-:Y:S01]  /*75c0*/  HMMA.16816.F32.BF16 R8, R188.reuse, R194, R8 ;  /* 0x000000c2bc08723c */ /* 0x040fe20000041808 */
[----:B------:R-:W-:Y:S05]  /*75d0*/  LDSM.16.M88.4 R192, [R220] ;  /* 0x00000000dcc0783b */ /* 0x000fea0000000200 */
[C---:B------:R-:W-:Y:S06]  /*75e0*/  HMMA.16816.F32.BF16 R12, R188.reuse, R196, R12 ;  /* 0x000000c4bc0c723c */ /* 0x040fec000004180c */
[C---:B------:R-:W-:Y:S01]  /*75f0*/  HMMA.16816.F32.BF16 R16, R188.reuse, R198, R16 ;  /* 0x000000c6bc10723c */ /* 0x040fe20000041810 */
[----:B------:R-:W-:Y:S05]  /*7600*/  LDSM.16.M88.4 R196, [R220+0x800] ;  /* 0x00080000dcc4783b */ /* 0x000fea0000000200 */
[C---:B------:R-:W-:Y:S01]  /*7610*/  HMMA.16816.F32.BF16 R20, R188.reuse, R200, R20 ;  /* 0x000000c8bc14723c */ /* 0x040fe20000041814 */
[----:B------:R-:W4:Y:S05]  /*7620*/  LDL R201, [R1+0x14] ;  /* 0x0000140001c97983 */ /* 0x000f2a0000100800 */
[----:B------:R-:W5:Y:S01]  /*7630*/  LDL R200, [R1+0x10] ;  /* 0x0000100001c87983 */ /* 0x000f620000100800 */
[C---:B------:R-:W-:Y:S06]  /*7640*/  HMMA.16816.F32.BF16 R24, R188.reuse, R202, R24 ;  /* 0x000000cabc18723c */ /* 0x040fec0000041818 */
[C---:B--2---:R-:W-:Y:S05]  /*7650*/  HMMA.16816.F32.BF16 R28, R188.reuse, R204, R28 ;  /* 0x000000ccbc1c723c */ /* 0x044fea000004181c */
[----:B------:R-:W-:Y:S01]  /*7660*/  IMAD.MOV.U32 R202, RZ, RZ, R2 ;  /* 0x000000ffffca7224 */ /* 0x000fe200078e0002 */
[----:B------:R-:W-:Y:S01]  /*7670*/  HMMA.16816.F32.BF16 R32, R188, R206, R32 ;  /* 0x000000cebc20723c */ /* 0x000fe20000041820 */
[----:B------:R-:W2:Y:S04]  /*7680*/  LDSM.16.M88.4 R188, [R229] ;  /* 0x00000000e5bc783b */ /* 0x000ea80000000200 */
[----:B------:R-:W-:Y:S01]  /*7690*/  IMAD.MOV.U32 R203, RZ, RZ, R3 ;  /* 0x000000ffffcb7224 */ /* 0x000fe200078e0003 */
[C---:B---3--:R-:W-:Y:S05]  /*76a0*/  HMMA.16816.F32.BF16 R4, R168.reuse, R172, R4 ;  /* 0x000000aca804723c */ /* 0x048fea0000041804 */
[----:B------:R-:W-:Y:S01]  /*76b0*/  IMAD.MOV.U32 R205, RZ, RZ, R167 ;  /* 0x000000ffffcd7224 */ /* 0x000fe200078e00a7 */
[C---:B------:R-:W-:Y:S01]  /*76c0*/  HMMA.16816.F32.BF16 R8, R168.reuse, R174, R8 ;  /* 0x000000aea808723c */ /* 0x040fe20000041808 */
[----:B------:R-:W3:Y:S04]  /*76d0*/  LDSM.16.M88.4 R172, [R220+0x1000] ;  /* 0x00100000dcac783b */ /* 0x000ee80000000200 */
[----:B------:R-:W-:Y:S01]  /*76e0*/  IMAD.MOV.U32 R204, RZ, RZ, R166 ;  /* 0x000000ffffcc7224 */ /* 0x000fe200078e00a6 */
        /* <DEDUP_REMOVED lines=8> */
[----:B------:R-:W1:Y:S05]  /*7770*/  LDSM.16.M88.4 R168, [R234+0x4000] ;  /* 0x00400000eaa8783b */ /* 0x000e6a0000000200 */
[C---:B--2---:R-:W-:Y:S01]  /*7780*/  HMMA.16816.F32.BF16 R4, R188.reuse, R192, R4 ;  /* 0x000000c0bc04723c */ /* 0x044fe20000041804 */
[----:B------:R-:W2:Y:S05]  /*7790*/  LDSM.16.M88.4 R184, [R233+0x12800] ;  /* 0x01280000e9b8783b */ /* 0x000eaa0000000200 */
        /* <DEDUP_REMOVED lines=8> */
[C---:B------:R-:W-:Y:S06]  /*7820*/  HMMA.16816.F32.BF16 R28, R188.reuse, R176, R28 ;  /* 0x000000b0bc1c723c */ /* 0x040fec000004181c */
[----:B------:R-:W-:Y:S01]  /*7830*/  HMMA.16816.F32.BF16 R32, R188, R178, R32 ;  /* 0x000000b2bc20723c */ /* 0x000fe20000041820 */
[----:B------:R-:W3:Y:S05]  /*7840*/  LDSM.16.M88.4 R176, [R219] ;  /* 0x00000000dbb0783b */ /* 0x000eea0000000200 */
[C---:B-1----:R-:W-:Y:S01]  /*7850*/  HMMA.16816.F32.BF16 R4, R168.reuse, R180, R4 ;  /* 0x000000b4a804723c */ /* 0x042fe20000041804 */
[----:B------:R-:W1:Y:S05]  /*7860*/  LDSM.16.M88.4 R188, [R218] ;  /* 0x00000000dabc783b */ /* 0x000e6a0000000200 */
[C---:B------:R-:W-:Y:S01]  /*7870*/  HMMA.16816.F32.BF16 R8, R168.reuse, R182, R8 ;  /* 0x000000b6a808723c */ /* 0x040fe20000041808 */
[----:B------:R-:W1:Y:S05]  /*7880*/  LDSM.16.M88.4 R180, [R217] ;  /* 0x00000000d9b4783b */ /* 0x000e6a0000000200 */
        /* <DEDUP_REMOVED lines=8> */
[----:B------:R-:W2:Y:S05]  /*7910*/  LDSM.16.M88.4 R168, [R216] ;  /* 0x00000000d8a8783b */ /* 0x000eaa0000000200 */
[C---:B---3--:R-:W-:Y:S01]  /*7920*/  HMMA.16816.F32.BF16 R4, R172.reuse, R176, R4 ;  /* 0x000000b0ac04723c */ /* 0x048fe20000041804 */
[----:B------:R-:W3:Y:S05]  /*7930*/  LDSM.16.M88.4 R196, [R227+0x12800] ;  /* 0x01280000e3c4783b */ /* 0x000eea0000000200 */
[C---:B------:R-:W-:Y:S01]  /*7940*/  HMMA.16816.F32.BF16 R8, R172.reuse, R178, R8 ;  /* 0x000000b2ac08723c */ /* 0x040fe20000041808 */
[----:B------:R-:W3:Y:S05]  /*7950*/  LDSM.16.M88.4 R176, [R227+0x13000] ;  /* 0x01300000e3b0783b */ /* 0x000eea0000000200 */
        /* <DEDUP_REMOVED lines=9> */
[C---:B------:R-:W-:Y:S01]  /*79f0*/  HMMA.16816.F32.BF16 R4, R184.reuse, R192, R4 ;  /* 0x000000c0b804723c */ /* 0x040fe20000041804 */
[----:B------:R-:W2:Y:S05]  /*7a00*/  LDSM.16.M88.4 R172, [R220+0x2000] ;  /* 0x00200000dcac783b */ /* 0x000eaa0000000200 */
        /* <DEDUP_REMOVED lines=21> */
[C---:B---3--:R-:W-:Y:S06]  /*7b60*/  HMMA.16816.F32.BF16 R28, R168.reuse, R196, R28 ;  /* 0x000000c4a81c723c */ /* 0x048fec000004181c */
[----:B------:R-:W-:Y:S01]  /*7b70*/  HMMA.16816.F32.BF16 R32, R168, R198, R32 ;  /* 0x000000c6a820723c */ /* 0x000fe20000041820 */
[----:B------:R-:W3:Y:S05]  /*7b80*/  LDSM.16.M88.4 R168, [R233+0x15800] ;  /* 0x01580000e9a8783b */ /* 0x000eea0000000200 */
[C---:B-1----:R-:W-:Y:S01]  /*7b90*/  HMMA.16816.F32.BF16 R4, R176.reuse, R184, R4 ;  /* 0x000000b8b004723c */ /* 0x042fe20000041804 */
[----:B------:R-:W1:Y:S05]  /*7ba0*/  LDSM.16.M88.4 R196, [R214] ;  /* 0x00000000d6c4783b */ /* 0x000e6a0000000200 */
[C---:B------:R-:W-:Y:S01]  /*7bb0*/  HMMA.16816.F32.BF16 R8, R176.reuse, R186, R8 ;  /* 0x000000bab008723c */ /* 0x040fe20000041808 */
[----:B------:R-:W5:Y:S05]  /*7bc0*/  LDSM.16.M88.4 R184, [R213] ;  /* 0x00000000d5b8783b */ /* 0x000f6a0000000200 */
[C---:B--2---:R-:W-:Y:S06]  /*7bd0*/  HMMA.16816.F32.BF16 R12, R176.reuse, R188, R12 ;  /* 0x000000bcb00c723c */ /* 0x044fec000004180c */
[C---:B------:R-:W-:Y:S01]  /*7be0*/  HMMA.16816.F32.BF16 R16, R176.reuse, R190, R16 ;  /* 0x000000beb010723c */ /* 0x040fe20000041810 */
[----:B------:R-:W2:Y:S05]  /*7bf0*/  LDSM.16.M88.4 R188, [R212] ;  /* 0x00000000d4bc783b */ /* 0x000eaa0000000200 */
[C---:B----4-:R-:W-:Y:S06]  /*7c00*/  HMMA.16816.F32.BF16 R20, R176.reuse, R172, R20 ;  /* 0x000000acb014723c */ /* 0x050fec0000041814 */
[C---:B------:R-:W-:Y:S01]  /*7c10*/  HMMA.16816.F32.BF16 R24, R176.reuse, R174, R24 ;  /* 0x000000aeb018723c */ /* 0x040fe20000041818 */
[----:B------:R-:W-:Y:S05]  /*7c20*/  LDSM.16.M88.4 R172, [R227+0x14000] ;  /* 0x01400000e3ac783b */ /* 0x000fea0000000200 */
[C---:B---3--:R-:W-:Y:S06]  /*7c30*/  HMMA.16816.F32.BF16 R28, R176.reuse, R168, R28 ;  /* 0x000000a8b01c723c */ /* 0x048fec000004181c */
[----:B------:R-:W-:Y:S01]  /*7c40*/  HMMA.16816.F32.BF16 R32, R176, R170, R32 ;  /* 0x000000aab020723c */ /* 0x000fe20000041820 */
[----:B------:R-:W3:Y:S05]  /*7c50*/  LDSM.16.M88.4 R168, [R230+0x8000] ;  /* 0x00800000e6a8783b */ /* 0x000eea0000000200 */
        /* <DEDUP_REMOVED lines=10> */
[C---:B--2---:R-:W-:Y:S06]  /*7d00*/  HMMA.16816.F32.BF16 R28, R180.reuse, R188, R28 ;  /* 0x000000bcb41c723c */ /* 0x044fec000004181c */
[----:B------:R-:W-:Y:S01]  /*7d10*/  HMMA.16816.F32.BF16 R32, R180, R190, R32 ;  /* 0x000000beb420723c */ /* 0x000fe20000041820 */
[----:B------:R-:W2:Y:S05]  /*7d20*/  LDSM.16.M88.4 R180, [R229+0x8000] ;  /* 0x00800000e5b4783b */ /* 0x000eaa0000000200 */
[C---:B---3--:R-:W-:Y:S01]  /*7d30*/  HMMA.16816.F32.BF16 R4, R168.reuse, R172, R4 ;  /* 0x000000aca804723c */ /* 0x048fe20000041804 */
[----:B------:R-:W3:Y:S05]  /*7d40*/  LDSM.16.M88.4 R188, [R220+0x4800] ;  /* 0x00480000dcbc783b */ /* 0x000eea0000000200 */
[C---:B------:R-:W-:Y:S01]  /*7d50*/  HMMA.16816.F32.BF16 R8, R168.reuse, R174, R8 ;  /* 0x000000aea808723c */ /* 0x040fe20000041808 */
[----:B------:R-:W5:Y:S05]  /*7d60*/  LDSM.16.M88.4 R172, [R220+0x5000] ;  /* 0x00500000dcac783b */ /* 0x000f6a0000000200 */
[C---:B----4-:R-:W-:Y:S06]  /*7d70*/  HMMA.16816.F32.BF16 R12, R168.reuse, R176, R12 ;  /* 0x000000b0a80c723c */ /* 0x050fec000004180c */
        /* <DEDUP_REMOVED lines=12> */
[C---:B---3--:R-:W-:Y:S06]  /*7e40*/  HMMA.16816.F32.BF16 R12, R180.reuse, R188, R12 ;  /* 0x000000bcb40c723c */ /* 0x048fec000004180c */
[C---:B------:R-:W-:Y:S01]  /*7e50*/  HMMA.16816.F32.BF16 R16, R180.reuse, R190, R16 ;  /* 0x000000beb410723c */ /* 0x040fe20000041810 */
[----:B------:R-:W3:Y:S05]  /*7e60*/  LDSM.16.M88.4 R188, [R233+0x17800] ;  /* 0x01780000e9bc783b */ /* 0x000eea0000000200 */
[C---:B-----5:R-:W-:Y:S06]  /*7e70*/  HMMA.16816.F32.BF16 R20, R180.reuse, R172, R20 ;  /* 0x000000acb414723c */ /* 0x060fec0000041814 */
[C---:B------:R-:W-:Y:S01]  /*7e80*/  HMMA.16816.F32.BF16 R24, R180.reuse, R174, R24 ;  /* 0x000000aeb418723c */ /* 0x040fe20000041818 */
[----:B------:R-:W-:Y:S05]  /*7e90*/  LDSM.16.M88.4 R172, [R211] ;  /* 0x00000000d3ac783b */ /* 0x000fea0000000200 */
[C---:B-1----:R-:W-:Y:S06]  /*7ea0*/  HMMA.16816.F32.BF16 R28, R180.reuse, R168, R28 ;  /* 0x000000a8b41c723c */ /* 0x042fec000004181c */
[----:B------:R-:W-:Y:S01]  /*7eb0*/  HMMA.16816.F32.BF16 R32, R180, R170, R32 ;  /* 0x000000aab420723c */ /* 0x000fe20000041820 */
[----:B------:R-:W1:Y:S05]  /*7ec0*/  LDSM.16.M88.4 R168, [R232+0xc000] ;  /* 0x00c00000e8a8783b */ /* 0x000e6a0000000200 */
[C---:B------:R-:W-:Y:S01]  /*7ed0*/  HMMA.16816.F32.BF16 R4, R176.reuse, R192, R4 ;  /* 0x000000c0b004723c */ /* 0x040fe20000041804 */
[----:B------:R-:W5:Y:S05]  /*7ee0*/  LDSM.16.M88.4 R180, [R210] ;  /* 0x00000000d2b4783b */ /* 0x000f6a0000000200 */
        /* <DEDUP_REMOVED lines=11> */
[C---:B-1----:R-:W-:Y:S01]  /*7fa0*/  HMMA.16816.F32.BF16 R4, R168.reuse, R172, R4 ;  /* 0x000000aca804723c */ /* 0x042fe20000041804 */
[----:B------:R-:W-:Y:S05]  /*7fb0*/  LDSM.16.M88.4 R188, [R229+0xc000] ;  /* 0x00c00000e5bc783b */ /* 0x000fea0000000200 */
[C---:B------:R-:W-:Y:S01]  /*7fc0*/  HMMA.16816.F32.BF16 R8, R168.reuse, R174, R8 ;  /* 0x000000aea808723c */ /* 0x040fe20000041808 */
[----:B------:R-:W1:Y:S05]  /*7fd0*/  LDSM.16.M88.4 R172, [R227+0x16800] ;  /* 0x01680000e3ac783b */ /* 0x000e6a0000000200 */
[C---:B-----5:R-:W-:Y:S06]  /*7fe0*/  HMMA.16816.F32.BF16 R12, R168.reuse, R180, R12 ;  /* 0x000000b4a80c723c */ /* 0x060fec000004180c */
[C---:B------:R-:W-:Y:S01]  /*7ff0*/  HMMA.16816.F32.BF16 R16, R168.reuse, R182, R16 ;  /* 0x000000b6a810723c */ /* 0x040fe20000041810 */
[----:B------:R-:W4:Y:S05]  /*8000*/  LDSM.16.M88.4 R180, [R227+0x17000] ;  /* 0x01700000e3b4783b */ /* 0x000f2a0000000200 */
[C---:B------:R-:W-:Y:S06]  /*8010*/  HMMA.16816.F32.BF16 R20, R168.reuse, R192, R20 ;  /* 0x000000c0a814723c */ /* 0x040fec0000041814 */
[C---:B------:R-:W-:Y:S01]  /*8020*/  HMMA.16816.F32.BF16 R24, R168.reuse, R194, R24 ;  /* 0x000000c2a818723c */ /* 0x040fe20000041818 */
[----:B------:R-:W-:Y:S05]  /*8030*/  LDSM.16.M88.4 R192, [R220+0x6000] ;  /* 0x00600000dcc0783b */ /* 0x000fea0000000200 */
[C---:B--2---:R-:W-:Y:S06]  /*8040*/  HMMA.16816.F32.BF16 R28, R168.reuse, R196, R28 ;  /* 0x000000c4a81c723c */ /* 0x044fec000004181c */
[----:B------:R-:W-:Y:S01]  /*8050*/  HMMA.16816.F32.BF16 R32, R168, R198, R32 ;  /* 0x000000c6a820723c */ /* 0x000fe20000041820 */
[----:B------:R-:W2:Y:S05]  /*8060*/  LDSM.16.M88.4 R168, [R227+0x17800] ;  /* 0x01780000e3a8783b */ /* 0x000eaa0000000200 */
[C---:B---3--:R-:W-:Y:S01]  /*8070*/  HMMA.16816.F32.BF16 R4, R176.reuse, R184, R4 ;  /* 0x000000b8b004723c */ /* 0x048fe20000041804 */
[----:B------:R-:W-:Y:S04]  /*8080*/  IMAD.U32 R198, RZ, RZ, UR13 ;  /* 0x0000000dffc67e24 */ /* 0x000fe8000f8e00ff */
[----:B------:R-:W-:Y:S01]  /*8090*/  IMAD R198, R198, -0x40, R201 ;  /* 0xffffffc0c6c67824 */ /* 0x000fe200078e02c9 */
[C---:B------:R-:W-:Y:S05]  /*80a0*/  HMMA.16816.F32.BF16 R8, R176.reuse, R186, R8 ;  /* 0x000000bab008723c */ /* 0x040fea0000041808 */
[----:B------:R-:W-:Y:S01]  /*80b0*/  VIADD R206, R198, 0x7 ;  /* 0x00000007c6ce7836 */ /* 0x000fe20000000000 */
[C---:B-1----:R-:W-:Y:S04]  /*80c0*/  HMMA.16816.F32.BF16 R12, R176.reuse, R172, R12 ;  /* 0x000000acb00c723c */ /* 0x042fe8000004180c */
[----:B------:R-:W-:Y:S01]  /*80d0*/  ISETP.GE.AND P5, PT, R206, RZ, PT ;  /* 0x000000ffce00720c */ /* 0x000fe20003fa6270 */
[C---:B------:R-:W-:Y:S01]  /*80e0*/  VIADD R207, R198.reuse, 0xffffffff ;  /* 0xffffffffc6cf7836 */ /* 0x040fe20000000000 */
[C---:B------:R-:W-:Y:S01]  /*80f0*/  HMMA.16816.F32.BF16 R16, R176.reuse, R174, R16 ;  /* 0x000000aeb010723c */ /* 0x040fe20000041810 */
[----:B------:R-:W-:Y:S04]  /*8100*/  LDSM.16.M88.4 R172, [R220+0x7000] ;  /* 0x00700000dcac783b */ /* 0x000fe80000000200 */
[C---:B------:R-:W-:Y:S01]  /*8110*/  VIADD R197, R198.reuse, 0xffffffe7 ;  /* 0xffffffe7c6c57836 */ /* 0x040fe20000000000 */
[C---:B----4-:R-:W-:Y:S05]  /*8120*/  HMMA.16816.F32.BF16 R20, R176.reuse, R180, R20 ;  /* 0x000000b4b014723c */ /* 0x050fea0000041814 */
[C---:B------:R-:W-:Y:S01]  /*8130*/  @!P5 IADD3 R206, -R198.reuse, -0x7, RZ ;  /* 0xfffffff9c6ced810 */ /* 0x040fe20007ffe1ff */
[C---:B------:R-:W-:Y:S06]  /*8140*/  HMMA.16816.F32.BF16 R24, R176.reuse, R182, R24 ;  /* 0x000000b6b018723c */ /* 0x040fec0000041818 */
[C---:B--2---:R-:W-:Y:S06]  /*8150*/  HMMA.16816.F32.BF16 R28, R176.reuse, R168, R28 ;  /* 0x000000a8b01c723c */ /* 0x044fec000004181c */
[----:B------:R-:W-:Y:S01]  /*8160*/  HMMA.16816.F32.BF16 R32, R176, R170, R32 ;  /* 0x000000aab020723c */ /* 0x000fe20000041820 */
[----:B------:R-:W1:Y:S05]  /*8170*/  LDSM.16.M88.4 R168, [R220+0x6800] ;  /* 0x00680000dca8783b */ /* 0x000e6a0000000200 */
[C---:B------:R-:W-:Y:S06]  /*8180*/  HMMA.16816.F32.BF16 R4, R188.reuse, R192, R4 ;  /* 0x000000c0bc04723c */ /* 0x040fec0000041804 */
[C---:B------:R-:W-:Y:S05]  /*8190*/  HMMA.16816.F32.BF16 R8, R188.reuse, R194, R8 ;  /* 0x000000c2bc08723c */ /* 0x040fea0000041808 */
[----:B------:R-:W-:Y:S11]  /*81a0*/  VIADD R193, R198, 0xffffffd8 ;  /* 0xffffffd8c6c17836 */ /* 0x000ff60000000000 */
[----:B------:R-:W-:Y:S02]  /*81b0*/  @!UPT UIADD3 URZ, URZ, URZ, URZ ;  /* 0x0000003f3f3ff290 */ /* 0x000fe4000fffe03f */
[----:B------:R-:W-:Y:S01]  /*81c0*/  FMUL.FTZ R2, R5, UR9 ;  /* 0x0000000905027c20 */ /* 0x000fe20008410000 */
[----:B------:R-:W-:Y:S01]  /*81d0*/  FMUL.FTZ R3, R7, UR9 ;  /* 0x0000000907037c20 */ /* 0x000fe20008410000 */
[----:B------:R-:W-:Y:S02]  /*81e0*/  IMAD.U32 R7, RZ, RZ, UR8 ;  /* 0x00000008ff077e24 */ /* 0x000fe4000f8e00ff */
[----:B------:R-:W-:Y:S01]  /*81f0*/  FMUL.FTZ R164, R6, UR9 ;  /* 0x0000000906a47c20 */ /* 0x000fe20008410000 */
[----:B------:R-:W-:Y:S01]  /*8200*/  FMUL.FTZ R166, R4, UR9 ;  /* 0x0000000904a67c20 */ /* 0x000fe20008410000 */
[----:B------:R-:W-:Y:S01]  /*8210*/  VIADD R4, R198, 0xfffffff0 ;  /* 0xfffffff0c6047836 */ /* 0x000fe20000000000 */
[----:B------:R-:W-:Y:S01]  /*8220*/  MUFU.TANH R2, R2 ;  /* 0x0000000200027308 */ /* 0x000fe20000002400 */
[----:B------:R-:W-:Y:S01]  /*8230*/  FMUL.FTZ R5, R8, UR9 ;  /* 0x0000000908057c20 */ /* 0x000fe20008410000 */
[----:B------:R-:W-:Y:S01]  /*8240*/  LEA R194, P0, R7, R202, 0x6 ;  /* 0x000000ca07c27211 */ /* 0x000fe200078030ff */
[----:B------:R-:W2:Y:S01]  /*8250*/  LDL R8, [R1+0xc] ;  /* 0x00000c0001087983 */ /* 0x000ea20000100800 */
[----:B------:R-:W-:Y:S01]  /*8260*/  FMUL.FTZ R167, R11, UR9 ;  /* 0x000000090ba77c20 */ /* 0x000fe20008410000 */
[C---:B-1----:R-:W-:Y:S05]  /*8270*/  HMMA.16816.F32.BF16 R12, R188.reuse, R168, R12 ;  /* 0x000000a8bc0c723c */ /* 0x042fea000004180c */
[----:B------:R-:W-:Y:S01]  /*8280*/  MUFU.TANH R3, R3 ;  /* 0x0000000300037308 */ /* 0x000fe20000002400 */
[----:B------:R-:W-:Y:S01]  /*8290*/  LEA.HI.X.SX32 R195, R7, R203, 0x6, P0 ;  /* 0x000000cb07c37211 */ /* 0x000fe200000f36ff */
[----:B------:R-:W-:Y:S01]  /*82a0*/  FMUL.FTZ R6, R10, UR9 ;  /* 0x000000090a067c20 */ /* 0x000fe20008410000 */
[C---:B------:R-:W-:Y:S01]  /*82b0*/  HMMA.16816.F32.BF16 R16, R188.reuse, R170, R16 ;  /* 0x000000aabc10723c */ /* 0x040fe20000041810 */
[----:B------:R-:W1:Y:S01]  /*82c0*/  LDSM.16.M88.4 R168, [R220+0x7800] ;  /* 0x00780000dca8783b */ /* 0x000e620000000200 */
[----:B------:R-:W-:Y:S05]  /*82d0*/  DEPBAR.LE SB0, 0x0 ;  /* 0x000080000000791a */ /* 0x000fea0000000000 */
[----:B------:R-:W3:Y:S01]  /*82e0*/  MUFU.TANH R164, R164 ;  /* 0x000000a400a47308 */ /* 0x000ee20000002400 */
[----:B------:R-:W-:Y:S01]  /*82f0*/  BAR.SYNC.DEFER_BLOCKING 0x0 ;  /* 0x0000000000007b1d */ /* 0x000fe20000010000 */
[C---:B------:R-:W-:Y:S05]  /*8300*/  HMMA.16816.F32.BF16 R20, R188.reuse, R172, R20 ;  /* 0x000000acbc14723c */ /* 0x040fea0000041814 */
[----:B------:R-:W-:Y:S03]  /*8310*/  IMAD R11, R195, UR6, RZ ;  /* 0x00000006c30b7c24 */ /* 0x000fe6000f8e02ff */
[----:B------:R-:W-:Y:S01]  /*8320*/  MUFU.TANH R167, R167 ;  /* 0x000000a700a77308 */ /* 0x000fe20000002400 */
[C---:B------:R-:W-:Y:S03]  /*8330*/  HMMA.16816.F32.BF16 R24, R188.reuse, R174, R24 ;  /* 0x000000aebc18723c */ /* 0x040fe60000041818 */
[----:B------:R-:W-:Y:S01]  /*8340*/  FMUL.FTZ R199, R14, UR9 ;  /* 0x000000090ec77c20 */ /* 0x000fe20008410000 */
[----:B------:R-:W-:Y:S01]  /*8350*/  IADD3 R14, R198, 0x8, RZ ;  /* 0x00000008c60e7810 */ /* 0x000fe20007ffe0ff */
[----:B------:R-:W-:Y:S04]  /*8360*/  IMAD R11, R194, UR7, R11 ;  /* 0x00000007c20b7c24 */ /* 0x000fe8000f8e020b */
[----:B------:R-:W-:Y:S02]  /*8370*/  MUFU.TANH R166, R166 ;  /* 0x000000a600a67308 */ /* 0x000fe40000002400 */
[----:B------:R-:W-:Y:S01]  /*8380*/  FMUL.FTZ R187, R15, UR9 ;  /* 0x000000090fbb7c20 */ /* 0x000fe20008410000 */
[----:B------:R-:W-:Y:S01]  /*8390*/  ISETP.GE.AND P6, PT, R14, RZ, PT ;  /* 0x000000ff0e00720c */ /* 0x000fe20003fc6270 */
[----:B------:R-:W-:Y:S04]  /*83a0*/  IMAD.WIDE.U32 R194, R194, UR6, RZ ;  /* 0x00000006c2c27c25 */ /* 0x000fe8000f8e00ff */
[----:B------:R-:W-:Y:S01]  /*83b0*/  FMUL.FTZ R203, R13, UR9 ;  /* 0x000000090dcb7c20 */ /* 0x000fe20008410000 */
[----:B------:R-:W-:Y:S01]  /*83c0*/  FMUL.FTZ R186, R12, UR9 ;  /* 0x000000090cba7c20 */ /* 0x000fe20008410000 */
[----:B------:R4:W-:Y:S01]  /*83d0*/  MUFU.TANH R192, R187 ;  /* 0x000000bb00c07308 */ /* 0x0009e20000002400 */
[----:B------:R-:W-:Y:S01]  /*83e0*/  IMAD.IADD R11, R195, 0x1, R11 ;  /* 0x00000001c30b7824 */ /* 0x000fe200078e020b */
[----:B------:R-:W-:Y:S01]  /*83f0*/  LEA R10, P0, R194, R200, 0x1 ;  /* 0x000000c8c20a7211 */ /* 0x000fe200078008ff */
[C---:B------:R-:W-:Y:S02]  /*8400*/  VIADD R15, R198.reuse, 0xfffffff8 ;  /* 0xfffffff8c60f7836 */ /* 0x040fe40000000000 */
[----:B------:R-:W-:Y:S01]  /*8410*/  FMUL.FTZ R17, R17, UR9 ;  /* 0x0000000911117c20 */ /* 0x000fe20008410000 */
[C---:B------:R-:W-:Y:S02]  /*8420*/  VIADD R13, R198.reuse, 0xfffffff7 ;  /* 0xfffffff7c60d7836 */ /* 0x040fe40000000000 */
[----:B------:R-:W-:Y:S01]  /*8430*/  FMUL.FTZ R19, R19, UR9 ;  /* 0x0000000913137c20 */ /* 0x000fe20008410000 */
[C---:B------:R-:W-:Y:S01]  /*8440*/  @!P6 IADD3 R14, -R198.reuse, -0x8, RZ ;  /* 0xfffffff8c60ee810 */ /* 0x040fe20007ffe1ff */
[----:B------:R5:W-:Y:S01]  /*8450*/  MUFU.TANH R181, R186 ;  /* 0x000000ba00b57308 */ /* 0x000be20000002400 */
[----:B------:R-:W-:Y:S01]  /*8460*/  ISETP.GE.AND P6, PT, R15, RZ, PT ;  /* 0x000000ff0f00720c */ /* 0x000fe20003fc6270 */
[C---:B------:R-:W-:Y:S01]  /*8470*/  VIADD R195, R198.reuse, 0xffffffef ;  /* 0xffffffefc6c37836 */ /* 0x040fe20000000000 */
[----:B------:R-:W-:Y:S01]  /*8480*/  ISETP.GE.AND P5, PT, R13, RZ, PT ;  /* 0x000000ff0d00720c */ /* 0x000fe20003fa6270 */
[----:B------:R-:W-:Y:S02]  /*8490*/  VIADD R173, R198, 0xffffffd7 ;  /* 0xffffffd7c6ad7836 */ /* 0x000fe40000000000 */
[----:B------:R-:W-:Y:S01]  /*84a0*/  FMUL.FTZ R18, R18, UR9 ;  /* 0x0000000912127c20 */ /* 0x000fe20008410000 */
[----:B------:R-:W-:Y:S01]  /*84b0*/  FMUL.FTZ R26, R26, UR9 ;  /* 0x000000091a1a7c20 */ /* 0x000fe20008410000 */
[C---:B-1----:R-:W-:Y:S02]  /*84c0*/  HMMA.16816.F32.BF16 R28, R188.reuse, R168, R28 ;  /* 0x000000a8bc1c723c */ /* 0x042fe4000004181c */
[----:B------:R1:W-:Y:S01]  /*84d0*/  MUFU.TANH R201, R19 ;  /* 0x0000001300c97308 */ /* 0x0003e20000002400 */
[----:B----4-:R-:W-:Y:S02]  /*84e0*/  VIADD R187, R198, 0xffffffe0 ;  /* 0xffffffe0c6bb7836 */ /* 0x010fe40000000000 */
[----:B------:R-:W-:Y:S01]  /*84f0*/  FMUL.FTZ R9, R9, UR9 ;  /* 0x0000000909097c20 */ /* 0x000fe20008410000 */
[----:B------:R-:W-:Y:S01]  /*8500*/  I2FP.F32.S32 R14, R14 ;  /* 0x0000000e000e7245 */ /* 0x000fe20000201400 */
[----:B------:R-:W-:Y:S01]  /*8510*/  FMUL.FTZ R202, R16, UR9 ;  /* 0x0000000910ca7c20 */ /* 0x000fe20008410000 */
[C---:B------:R-:W-:Y:S01]  /*8520*/  @!P6 IADD3 R15, -R198.reuse, 0x8, RZ ;  /* 0x00000008c60fe810 */ /* 0x040fe20007ffe1ff */
[----:B------:R-:W-:Y:S03]  /*8530*/  HMMA.16816.F32.BF16 R32, R188, R170, R32 ;  /* 0x000000aabc20723c */ /* 0x000fe60000041820 */
[----:B------:R4:W-:Y:S01]  /*8540*/  MUFU.TANH R183, R18 ;  /* 0x0000001200b77308 */ /* 0x0009e20000002400 */
[C---:B------:R-:W-:Y:S01]  /*8550*/  @!P5 IADD3 R13, -R198.reuse, 0x9, RZ ;  /* 0x00000009c60dd810 */ /* 0x040fe20007ffe1ff */
[----:B-----5:R-:W-:Y:S01]  /*8560*/  VIADD R186, R198, 0xffffffdf ;  /* 0xffffffdfc6ba7836 */ /* 0x020fe20000000000 */
[----:B------:R-:W-:Y:S01]  /*8570*/  ISETP.GE.AND P6, PT, R195, RZ, PT ;  /* 0x000000ffc300720c */ /* 0x000fe20003fc6270 */
[----:B------:R-:W-:Y:S01]  /*8580*/  FMUL.FTZ R177, R20, UR9 ;  /* 0x0000000914b17c20 */ /* 0x000fe20008410000 */
[----:B------:R-:W-:Y:S03]  /*8590*/  FMUL.FTZ R27, R27, UR9 ;  /* 0x000000091b1b7c20 */ /* 0x000fe60008410000 */
[----:B------:R-:W-:Y:S02]  /*85a0*/  FMUL.FTZ R25, R25, UR9 ;  /* 0x0000000919197c20 */ /* 0x000fe40008410000 */
[----:B------:R3:W-:Y:S01]  /*85b0*/  MUFU.TANH R178, R26 ;  /* 0x0000001a00b27308 */ /* 0x0007e20000002400 */
[C---:B-1----:R-:W-:Y:S02]  /*85c0*/  VIADD R19, R198.reuse, 0xffffffd0 ;  /* 0xffffffd0c6137836 */ /* 0x042fe40000000000 */
[----:B------:R-:W-:Y:S07]  /*85d0*/  FMUL.FTZ R29, R29, UR9 ;  /* 0x000000091d1d7c20 */ /* 0x000fee0008410000 */
[----:B------:R-:W-:Y:S01]  /*85e0*/  MUFU.TANH R9, R9 ;  /* 0x0000000900097308 */ /* 0x000fe20000002400 */
[----:B------:R-:W-:Y:S02]  /*85f0*/  @!P6 IADD3 R195, -R198, 0x11, RZ ;  /* 0x00000011c6c3e810 */ /* 0x000fe40007ffe1ff */
[----:B------:R-:W-:Y:S02]  /*8600*/  ISETP.GE.AND P6, PT, R187, RZ, PT ;  /* 0x000000ffbb00720c */ /* 0x000fe40003fc6270 */
[----:B----4-:R-:W-:Y:S01]  /*8610*/  IABS R18, R198 ;  /* 0x000000c600127213 */ /* 0x010fe20000000000 */
[----:B------:R-:W-:Y:S04]  /*8620*/  FMUL.FTZ R34, R34, UR9 ;  /* 0x0000000922227c20 */ /* 0x000fe80008410000 */
[----:B------:R-:W-:Y:S01]  /*8630*/  MUFU.TANH R5, R5 ;  /* 0x0000000500057308 */ /* 0x000fe20000002400 */
[----:B---3--:R-:W-:Y:S01]  /*8640*/  FFMA.FTZ R26, R14, -UR5, R164 ;  /* 0x800000050e1a7c23 */ /* 0x008fe200080100a4 */
[----:B------:R-:W-:Y:S01]  /*8650*/  I2FP.F32.S32 R164, R15 ;  /* 0x0000000f00a47245 */ /* 0x000fe20000201400 */
[----:B------:R-:W-:Y:S01]  /*8660*/  FMUL.FTZ R35, R35, UR9 ;  /* 0x0000000923237c20 */ /* 0x000fe20008410000 */
[----:B------:R-:W-:Y:S01]  /*8670*/  I2FP.F32.S32 R18, R18 ;  /* 0x0000001200127245 */ /* 0x000fe20000201400 */
[----:B------:R-:W-:Y:S01]  /*8680*/  FMUL.FTZ R32, R32, UR9 ;  /* 0x0000000920207c20 */ /* 0x000fe20008410000 */
[----:B------:R-:W-:Y:S04]  /*8690*/  FMUL.FTZ R33, R33, UR9 ;  /* 0x0000000921217c20 */ /* 0x000fe80008410000 */
[----:B------:R-:W1:Y:S01]  /*86a0*/  MUFU.TANH R199, R199 ;  /* 0x000000c700c77308 */ /* 0x000e620000002400 */
[C---:B------:R-:W-:Y:S02]  /*86b0*/  @!P6 IADD3 R187, -R198.reuse, 0x20, RZ ;  /* 0x00000020c6bbe810 */ /* 0x040fe40007ffe1ff */
[----:B------:R-:W-:Y:S07]  /*86c0*/  ISETP.GE.AND P6, PT, R173, RZ, PT ;  /* 0x000000ffad00720c */ /* 0x000fee0003fc6270 */
[----:B------:R-:W3:Y:S06]  /*86d0*/  MUFU.TANH R202, R202 ;  /* 0x000000ca00ca7308 */ /* 0x000eec0000002400 */
[----:B------:R-:W-:Y:S04]  /*86e0*/  @!P6 IADD3 R173, -R198, 0x29, RZ ;  /* 0x00000029c6ade810 */ /* 0x000fe80007ffe1ff */
[----:B------:R-:W-:Y:S01]  /*86f0*/  MUFU.TANH R203, R203 ;  /* 0x000000cb00cb7308 */ /* 0x000fe20000002400 */
[----:B-1----:R-:W-:Y:S09]  /*8700*/  FFMA.FTZ R199, R164, -UR5, R199 ;  /* 0x80000005a4c77c23 */ /* 0x002ff200080100c7 */
[----:B------:R-:W-:Y:S10]  /*8710*/  MUFU.TANH R177, R177 ;  /* 0x000000b100b17308 */ /* 0x000ff40000002400 */
[----:B------:R-:W-:Y:S10]  /*8720*/  MUFU.TANH R6, R6 ;  /* 0x0000000600067308 */ /* 0x000ff40000002400 */
[----:B------:R-:W-:Y:S10]  /*8730*/  MUFU.TANH R174, R27 ;  /* 0x0000001b00ae7308 */ /* 0x000ff40000002400 */
[----:B------:R-:W-:Y:S01]  /*8740*/  MUFU.TANH R190, R33 ;  /* 0x0000002100be7308 */ /* 0x000fe20000002400 */
[----:B--2---:R-:W-:Y:S02]  /*8750*/  LEA.HI.X R11, R194, R8, R11, 0x1, P0 ;  /* 0x00000008c20b7211 */ /* 0x004fe400000f0c0b */
[C---:B------:R-:W-:Y:S02]  /*8760*/  LEA R184, P0, R7.reuse, R204, 0x6 ;  /* 0x000000cc07b87211 */ /* 0x040fe400078030ff */
[----:B------:R-:W-:Y:S02]  /*8770*/  IADD3 R194, R198, -0x18, RZ ;  /* 0xffffffe8c6c27810 */ /* 0x000fe40007ffe0ff */
[----:B------:R-:W-:Y:S01]  /*8780*/  LEA.HI.X.SX32 R185, R7, R205, 0x6, P0 ;  /* 0x000000cd07b97211 */ /* 0x000fe200000f36ff */
[----:B------:R-:W-:Y:S01]  /*8790*/  FMUL.FTZ R7, R22, UR9 ;  /* 0x0000000916077c20 */ /* 0x000fe20008410000 */
[----:B------:R-:W-:Y:S01]  /*87a0*/  ISETP.GE.AND P0, PT, R207, RZ, PT ;  /* 0x000000ffcf00720c */ /* 0x000fe20003f06270 */
[----:B------:R1:W-:Y:S01]  /*87b0*/  MUFU.TANH R205, R17 ;  /* 0x0000001100cd7308 */ /* 0x0003e20000002400 */
[----:B------:R-:W-:Y:S01]  /*87c0*/  ISETP.GE.AND P5, PT, R194, RZ, PT ;  /* 0x000000ffc200720c */ /* 0x000fe20003fa6270 */
[----:B------:R-:W-:Y:S01]  /*87d0*/  FMUL.FTZ R22, R21, UR9 ;  /* 0x0000000915167c20 */ /* 0x000fe20008410000 */
[C---:B------:R-:W-:Y:S05]  /*87e0*/  VIADD R21, R198.reuse, 0xffffffcf ;  /* 0xffffffcfc6157836 */ /* 0x040fea0000000000 */
[----:B------:R-:W-:Y:S02]  /*87f0*/  ISETP.GE.AND P6, PT, R21, RZ, PT ;  /* 0x000000ff1500720c */ /* 0x000fe40003fc6270 */
[----:B------:R2:W4:Y:S02]  /*8800*/  MUFU.TANH R179, R7 ;  /* 0x0000000700b37308 */ /* 0x0005240000002400 */
[----:B------:R-:W-:Y:S02]  /*8810*/  @!P0 IADD3 R207, -R198, 0x1, RZ ;  /* 0x00000001c6cf8810 */ /* 0x000fe40007ffe1ff */
[----:B------:R-:W-:Y:S02]  /*8820*/  ISETP.GE.AND P0, PT, R4, RZ, PT ;  /* 0x000000ff0400720c */ /* 0x000fe40003f06270 */
[----:B------:R-:W-:Y:S01]  /*8830*/  @!P5 IADD3 R194, -R198, 0x18, RZ ;  /* 0x00000018c6c2d810 */ /* 0x000fe20007ffe1ff */
[----:B-1----:R-:W-:Y:S01]  /*8840*/  FMUL.FTZ R17, R23, UR9 ;  /* 0x0000000917117c20 */ /* 0x002fe20008410000 */
[----:B------:R-:W-:Y:S02]  /*8850*/  ISETP.GE.AND P5, PT, R186, RZ, PT ;  /* 0x000000ffba00720c */ /* 0x000fe40003fa6270 */
[----:B------:R1:W-:Y:S01]  /*8860*/  MUFU.TANH R175, R22 ;  /* 0x0000001600af7308 */ /* 0x0003e20000002400 */
[C---:B------:R-:W-:Y:S02]  /*8870*/  IADD3 R23, R198.reuse, -0x38, RZ ;  /* 0xffffffc8c6177810 */ /* 0x040fe40007ffe0ff */
[C---:B------:R-:W-:Y:S01]  /*8880*/  @!P6 IADD3 R21, -R198.reuse, 0x31, RZ ;  /* 0x00000031c615e810 */ /* 0x040fe20007ffe1ff */
[C---:B--2---:R-:W-:Y:S03]  /*8890*/  VIADD R7, R198.reuse, 0xffffffc7 ;  /* 0xffffffc7c6077836 */ /* 0x044fe60000000000 */
[C---:B------:R-:W-:Y:S03]  /*88a0*/  @!P0 IADD3 R4, -R198.reuse, 0x10, RZ ;  /* 0x00000010c6048810 */ /* 0x040fe60007ffe1ff */
[----:B------:R2:W5:Y:S01]  /*88b0*/  MUFU.TANH R182, R17 ;  /* 0x0000001100b67308 */ /* 0x0005620000002400 */
[----:B------:R-:W-:Y:S02]  /*88c0*/  ISETP.GE.AND P0, PT, R197, RZ, PT ;  /* 0x000000ffc500720c */ /* 0x000fe40003f06270 */
[----:B------:R-:W-:Y:S02]  /*88d0*/  @!P5 IADD3 R186, -R198, 0x21, RZ ;  /* 0x00000021c6bad810 */ /* 0x000fe40007ffe1ff */
[----:B------:R-:W-:Y:S02]  /*88e0*/  ISETP.GE.AND P5, PT, R19, RZ, PT ;  /* 0x000000ff1300720c */ /* 0x000fe40003fa6270 */
[----:B-1----:R-:W-:Y:S01]  /*88f0*/  I2FP.F32.S32 R22, R206 ;  /* 0x000000ce00167245 */ /* 0x002fe20000201400 */
[----:B------:R-:W-:Y:S04]  /*8900*/  FMUL.FTZ R206, R24, UR9 ;  /* 0x0000000918ce7c20 */ /* 0x000fe80008410000 */
[----:B------:R-:W-:Y:S02]  /*8910*/  FFMA.FTZ R22, R22, -UR5, R3 ;  /* 0x8000000516167c23 */ /* 0x000fe40008010003 */
[C---:B------:R-:W-:Y:S01]  /*8920*/  @!P0 IADD3 R197, -R198.reuse, 0x19, RZ ;  /* 0x00000019c6c58810 */ /* 0x040fe20007ffe1ff */
[----:B------:R-:W1:Y:S01]  /*8930*/  MUFU.TANH R206, R206 ;  /* 0x000000ce00ce7308 */ /* 0x000e620000002400 */
[----:B------:R-:W-:Y:S01]  /*8940*/  ISETP.GE.AND P0, PT, R193, RZ, PT ;  /* 0x000000ffc100720c */ /* 0x000fe20003f06270 */
[----:B--2---:R-:W-:Y:S01]  /*8950*/  IMAD R17, R185, UR6, RZ ;  /* 0x00000006b9117c24 */ /* 0x004fe2000f8e02ff */
[----:B------:R-:W-:Y:S02]  /*8960*/  @!P5 IADD3 R19, -R198, 0x30, RZ ;  /* 0x00000030c613d810 */ /* 0x000fe40007ffe1ff */
[----:B------:R-:W-:Y:S01]  /*8970*/  ISETP.GE.AND P5, PT, R7, RZ, PT ;  /* 0x000000ff0700720c */ /* 0x000fe20003fa6270 */
[C---:B------:R-:W-:Y:S01]  /*8980*/  IMAD R17, R184.reuse, UR7, R17 ;  /* 0x00000007b8117c24 */ /* 0x040fe2000f8e0211 */
[----:B------:R-:W-:Y:S01]  /*8990*/  I2FP.F32.S32 R3, R207 ;  /* 0x000000cf00037245 */ /* 0x000fe20000201400 */
[----:B------:R-:W-:Y:S02]  /*89a0*/  IMAD.WIDE.U32 R184, R184, UR6, RZ ;  /* 0x00000006b8b87c25 */ /* 0x000fe4000f8e00ff */
[----:B------:R-:W-:Y:S02]  /*89b0*/  MUFU.TANH R207, R25 ;  /* 0x0000001900cf7308 */ /* 0x000fe40000002400 */
[----:B------:R-:W-:Y:S02]  /*89c0*/  IMAD.MOV.U32 R168, RZ, RZ, R184 ;  /* 0x000000ffffa87224 */ /* 0x000fe400078e00b8 */
[----:B------:R-:W-:Y:S01]  /*89d0*/  FFMA.FTZ R15, R3, -UR5, R2 ;  /* 0x80000005030f7c23 */ /* 0x000fe20008010002 */
[C---:B------:R-:W-:Y:S01]  /*89e0*/  @!P0 IADD3 R193, -R198.reuse, 0x28, RZ ;  /* 0x00000028c6c18810 */ /* 0x040fe20007ffe1ff */
[----:B------:R-:W-:Y:S01]  /*89f0*/  IMAD.MOV.U32 R169, RZ, RZ, R185 ;  /* 0x000000ffffa97224 */ /* 0x000fe200078e00b9 */
[----:B------:R-:W-:Y:S01]  /*8a00*/  ISETP.GE.AND P0, PT, R23, RZ, PT ;  /* 0x000000ff1700720c */ /* 0x000fe20003f06270 */
[----:B------:R-:W-:Y:S01]  /*8a10*/  FFMA.FTZ R14, R3, -UR5, R167 ;  /* 0x80000005030e7c23 */ /* 0x000fe200080100a7 */
[----:B------:R-:W-:Y:S01]  /*8a20*/  @!P5 IADD3 R7, -R198, 0x39, RZ ;  /* 0x00000039c607d810 */ /* 0x000fe20007ffe1ff */
[----:B------:R-:W-:Y:S01]  /*8a30*/  IMAD.IADD R17, R169, 0x1, R17 ;  /* 0x00000001a9117824 */ /* 0x000fe200078e0211 */
[----:B------:R-:W-:Y:S01]  /*8a40*/  I2FP.F32.S32 R167, R194 ;  /* 0x000000c200a77245 */ /* 0x000fe20000201400 */
[----:B------:R-:W-:Y:S01]  /*8a50*/  FMUL.FTZ R3, R30, UR9 ;  /* 0x000000091e037c20 */ /* 0x000fe20008410000 */
[----:B------:R-:W-:Y:S02]  /*8a60*/  I2FP.F32.S32 R2, R4 ;  /* 0x0000000400027245 */ /* 0x000fe40000201400 */
[----:B------:R-:W-:Y:S01]  /*8a70*/  ISETP.LT.AND P5, PT, RZ, UR13, PT ;  /* 0x0000000dff007c0c */ /* 0x000fe2000bfa1270 */
[C---:B---3--:R-:W-:Y:S01]  /*8a80*/  FFMA.FTZ R202, R167.reuse, -UR5, R202 ;  /* 0x80000005a7ca7c23 */ /* 0x048fe200080100ca */
[----:B------:R-:W-:Y:S01]  /*8a90*/  I2FP.F32.S32 R33, R7 ;  /* 0x0000000700217245 */ /* 0x000fe20000201400 */
[----:B----4-:R-:W-:Y:S01]  /*8aa0*/  FFMA.FTZ R179, R167, -UR5, R179 ;  /* 0x80000005a7b37c23 */ /* 0x010fe200080100b3 */
[----:B------:R-:W-:Y:S01]  /*8ab0*/  I2FP.F32.S32 R167, R187 ;  /* 0x000000bb00a77245 */ /* 0x000fe20000201400 */
[----:B------:R-:W-:Y:S01]  /*8ac0*/  FFMA.FTZ R181, R2, -UR5, R181 ;  /* 0x8000000502b57c23 */ /* 0x000fe200080100b5 */
[----:B------:R-:W-:Y:S01]  /*8ad0*/  @!P0 IADD3 R23, -R198, 0x38, RZ ;  /* 0x00000038c6178810 */ /* 0x000fe20007ffe1ff */
[----:B------:R-:W-:Y:S01]  /*8ae0*/  FFMA.FTZ R183, R2, -UR5, R183 ;  /* 0x8000000502b77c23 */ /* 0x000fe200080100b7 */
[C---:B------:R-:W-:Y:S01]  /*8af0*/  LEA R184, P0, R168.reuse, R200, 0x1 ;  /* 0x000000c8a8b87211 */ /* 0x040fe200078008ff */
[----:B------:R2:W3:Y:S01]  /*8b00*/  MUFU.TANH R198, R3 ;  /* 0x0000000300c67308 */ /* 0x0004e20000002400 */
[----:B------:R-:W-:Y:S01]  /*8b10*/  I2FP.F32.S32 R2, R197 ;  /* 0x000000c500027245 */ /* 0x000fe20000201400 */
[C---:B------:R-:W-:Y:S01]  /*8b20*/  FFMA.FTZ R177, R167.reuse, -UR5, R177 ;  /* 0x80000005a7b17c23 */ /* 0x040fe200080100b1 */
[----:B------:R-:W-:Y:S01]  /*8b30*/  LEA.HI.X R185, R168, R8, R17, 0x1, P0 ;  /* 0x00000008a8b97211 */ /* 0x000fe200000f0c11 */
[----:B------:R-:W-:Y:S01]  /*8b40*/  FFMA.FTZ R17, R18, -UR5, R166 ;  /* 0x8000000512117c23 */ /* 0x000fe200080100a6 */
[----:B------:R-:W-:Y:S01]  /*8b50*/  I2FP.F32.S32 R166, R13 ;  /* 0x0000000d00a67245 */ /* 0x000fe20000201400 */
[----:B------:R-:W-:Y:S01]  /*8b60*/  FFMA.FTZ R13, R164, -UR5, R5 ;  /* 0x80000005a40d7c23 */ /* 0x000fe20008010005 */
[----:B------:R-:W-:Y:S01]  /*8b70*/  I2FP.F32.S32 R164, R195 ;  /* 0x000000c300a47245 */ /* 0x000fe20000201400 */
[----:B------:R-:W-:Y:S01]  /*8b80*/  FFMA.FTZ R178, R167, -UR5, R178 ;  /* 0x80000005a7b27c23 */ /* 0x000fe200080100b2 */
[----:B------:R-:W-:Y:S01]  /*8b90*/  FFMA.FTZ R18, R18, -UR5, R6 ;  /* 0x8000000512127c23 */ /* 0x000fe20008010006 */
[C---:B------:R-:W-:Y:S01]  /*8ba0*/  FFMA.FTZ R9, R166.reuse, -UR5, R9 ;  /* 0x80000005a6097c23 */ /* 0x040fe20008010009 */
[----:B------:R-:W-:Y:S01]  /*8bb0*/  FFMA.FTZ R192, R166, -UR5, R192 ;  /* 0x80000005a6c07c23 */ /* 0x000fe200080100c0 */
[----:B------:R-:W-:Y:S01]  /*8bc0*/  FMUL.FTZ R166, R31, UR9 ;  /* 0x000000091fa67c20 */ /* 0x000fe20008410000 */
[C---:B------:R-:W-:Y:S01]  /*8bd0*/  FFMA.FTZ R203, R164.reuse, -UR5, R203 ;  /* 0x80000005a4cb7c23 */ /* 0x040fe200080100cb */
[----:B------:R-:W-:Y:S01]  /*8be0*/  FFMA.FTZ R201, R164, -UR5, R201 ;  /* 0x80000005a4c97c23 */ /* 0x000fe200080100c9 */
[----:B------:R-:W-:Y:S01]  /*8bf0*/  FMNMX.FTZ R164, R17, R165, !PT ;  /* 0x000000a511a47209 */ /* 0x000fe20007810000 */
[----:B------:R4:W3:Y:S01]  /*8c00*/  MUFU.TANH R194, R166 ;  /* 0x000000a600c27308 */ /* 0x0008e20000002400 */
[----:B--2---:R-:W-:Y:S01]  /*8c10*/  FMNMX.FTZ R3, R26, R0, !PT ;  /* 0x000000001a037209 */ /* 0x004fe20007810000 */
[----:B------:R-:W-:Y:S01]  /*8c20*/  FMUL.FTZ R197, R28, UR9 ;  /* 0x000000091cc57c20 */ /* 0x000fe20008410000 */
[----:B------:R-:W-:Y:S01]  /*8c30*/  FMNMX.FTZ R164, R15, R164, !PT ;  /* 0x000000a40fa47209 */ /* 0x000fe20007810000 */
[----:B------:R-:W-:Y:S01]  /*8c40*/  FFMA.FTZ R205, R2, -UR5, R205 ;  /* 0x8000000502cd7c23 */ /* 0x000fe200080100cd */
[----:B------:R-:W-:Y:S01]  /*8c50*/  FMNMX.FTZ R3, R22, R3, !PT ;  /* 0x0000000316037209 */ /* 0x000fe20007810000 */
[----:B-----5:R-:W-:Y:S01]  /*8c60*/  FFMA.FTZ R182, R2, -UR5, R182 ;  /* 0x8000000502b67c23 */ /* 0x020fe200080100b6 */
[----:B------:R-:W-:Y:S03]  /*8c70*/  FMNMX.FTZ R164, R13, R164, !PT ;  /* 0x000000a40da47209 */ /* 0x000fe60007810000 */
[----:B------:R2:W-:Y:S01]  /*8c80*/  MUFU.TANH R167, R34 ;  /* 0x0000002200a77308 */ /* 0x0005e20000002400 */
[----:B------:R-:W-:Y:S01]  /*8c90*/  FMNMX.FTZ R3, R18, R3, !PT ;  /* 0x0000000312037209 */ /* 0x000fe20007810000 */
[----:B------:R-:W-:Y:S01]  /*8ca0*/  FFMA.FTZ R190, R33, -UR5, R190 ;  /* 0x8000000521be7c23 */ /* 0x000fe200080100be */
[----:B------:R-:W-:Y:S02]  /*8cb0*/  FMNMX.FTZ R164, R9, R164, !PT ;  /* 0x000000a409a47209 */ /* 0x000fe40007810000 */
[----:B------:R-:W-:Y:S02]  /*8cc0*/  FMNMX.FTZ R3, R14, R3, !PT ;  /* 0x000000030e037209 */ /* 0x000fe40007810000 */
[----:B------:R-:W-:Y:S03]  /*8cd0*/  FMNMX.FTZ R164, R181, R164, !PT ;  /* 0x000000a4b5a47209 */ /* 0x000fe60007810000 */
[----:B------:R-:W-:Y:S01]  /*8ce0*/  MUFU.TANH R197, R197 ;  /* 0x000000c500c57308 */ /* 0x000fe20000002400 */
[----:B----4-:R-:W-:Y:S02]  /*8cf0*/  I2FP.F32.S32 R166, R193 ;  /* 0x000000c100a67245 */ /* 0x010fe40000201400 */
[----:B------:R-:W-:Y:S02]  /*8d00*/  FMNMX.FTZ R3, R199, R3, !PT ;  /* 0x00000003c7037209 */ /* 0x000fe40007810000 */
[----:B------:R-:W-:Y:S01]  /*8d10*/  I2FP.F32.S32 R2, R186 ;  /* 0x000000ba00027245 */ /* 0x000fe20000201400 */
[C---:B-1----:R-:W-:Y:S01]  /*8d20*/  FFMA.FTZ R206, R166.reuse, -UR5, R206 ;  /* 0x80000005a6ce7c23 */ /* 0x042fe200080100ce */
[----:B---3--:R-:W-:Y:S03]  /*8d30*/  FFMA.FTZ R198, R166, -UR5, R198 ;  /* 0x80000005a6c67c23 */ /* 0x008fe600080100c6 */
[----:B------:R1:W3:Y:S01]  /*8d40*/  MUFU.TANH R193, R32 ;  /* 0x0000002000c17308 */ /* 0x0002e20000002400 */
[----:B--2---:R-:W-:Y:S01]  /*8d50*/  FMNMX.FTZ R34, R192, R3, !PT ;  /* 0x00000003c0227209 */ /* 0x004fe20007810000 */
[C---:B------:R-:W-:Y:S01]  /*8d60*/  FFMA.FTZ R175, R2.reuse, -UR5, R175 ;  /* 0x8000000502af7c23 */ /* 0x040fe200080100af */
[----:B------:R-:W-:Y:S01]  /*8d70*/  FMNMX.FTZ R3, R203, R164, !PT ;  /* 0x000000a4cb037209 */ /* 0x000fe20007810000 */
[----:B------:R-:W-:Y:S01]  /*8d80*/  FFMA.FTZ R174, R2, -UR5, R174 ;  /* 0x8000000502ae7c23 */ /* 0x000fe200080100ae */
[----:B------:R-:W-:Y:S02]  /*8d90*/  FMNMX.FTZ R34, R183, R34, !PT ;  /* 0x00000022b7227209 */ /* 0x000fe40007810000 */
[----:B------:R-:W-:Y:S03]  /*8da0*/  FMNMX.FTZ R164, R202, R3, !PT ;  /* 0x00000003caa47209 */ /* 0x000fe60007810000 */
[----:B------:R2:W-:Y:S01]  /*8db0*/  MUFU.TANH R166, R35 ;  /* 0x0000002300a67308 */ /* 0x0005e20000002400 */
[----:B------:R-:W-:Y:S02]  /*8dc0*/  FMNMX.FTZ R34, R201, R34, !PT ;  /* 0x00000022c9227209 */ /* 0x000fe40007810000 */
[----:B------:R-:W-:Y:S02]  /*8dd0*/  FMNMX.FTZ R164, R205, R164, !PT ;  /* 0x000000a4cda47209 */ /* 0x000fe40007810000 */
[----:B------:R-:W-:Y:S02]  /*8de0*/  FMNMX.FTZ R3, R179, R34, !PT ;  /* 0x00000022b3037209 */ /* 0x000fe40007810000 */
[----:B------:R-:W-:Y:S03]  /*8df0*/  I2FP.F32.S32 R2, R173 ;  /* 0x000000ad00027245 */ /* 0x000fe60000201400 */
[----:B------:R-:W4:Y:S01]  /*8e00*/  MUFU.TANH R195, R29 ;  /* 0x0000001d00c37308 */ /* 0x000f220000002400 */
[----:B------:R-:W-:Y:S02]  /*8e10*/  FMNMX.FTZ R34, R177, R164, !PT ;  /* 0x000000a4b1227209 */ /* 0x000fe40007810000 */
[----:B-1----:R-:W-:Y:S01]  /*8e20*/  I2FP.F32.S32 R32, R23 ;  /* 0x0000001700207245 */ /* 0x002fe20000201400 */
[C---:B------:R-:W-:Y:S01]  /*8e30*/  FFMA.FTZ R207, R2.reuse, -UR5, R207 ;  /* 0x8000000502cf7c23 */ /* 0x040fe200080100cf */
[----:B------:R-:W-:Y:S01]  /*8e40*/  FMNMX.FTZ R34, R175, R34, !PT ;  /* 0x00000022af227209 */ /* 0x000fe20007810000 */
[----:B------:R-:W-:Y:S01]  /*8e50*/  FFMA.FTZ R194, R2, -UR5, R194 ;  /* 0x8000000502c27c23 */ /* 0x000fe200080100c2 */
[----:B------:R-:W-:Y:S01]  /*8e60*/  I2FP.F32.S32 R2, R19 ;  /* 0x0000001300027245 */ /* 0x000fe20000201400 */
[----:B---3--:R-:W-:Y:S01]  /*8e70*/  FFMA.FTZ R193, R32, -UR5, R193 ;  /* 0x8000000520c17c23 */ /* 0x008fe200080100c1 */
[----:B--2---:R-:W-:Y:S02]  /*8e80*/  FMNMX.FTZ R35, R182, R3, !PT ;  /* 0x00000003b6237209 */ /* 0x004fe40007810000 */
[----:B------:R-:W-:Y:S01]  /*8e90*/  FMNMX.FTZ R34, R206, R34, !PT ;  /* 0x00000022ce227209 */ /* 0x000fe20007810000 */
[----:B------:R-:W-:Y:S01]  /*8ea0*/  FFMA.FTZ R197, R2, -UR5, R197 ;  /* 0x8000000502c57c23 */ /* 0x000fe200080100c5 */
[----:B------:R-:W-:Y:S01]  /*8eb0*/  FMNMX.FTZ R35, R178, R35, !PT ;  /* 0x00000023b2237209 */ /* 0x000fe20007810000 */
[----:B------:R-:W-:Y:S01]  /*8ec0*/  FFMA.FTZ R167, R2, -UR5, R167 ;  /* 0x8000000502a77c23 */ /* 0x000fe200080100a7 */
[----:B------:R-:W-:Y:S02]  /*8ed0*/  I2FP.F32.S32 R3, R21 ;  /* 0x0000001500037245 */ /* 0x000fe40000201400 */
[----:B------:R-:W-:Y:S02]  /*8ee0*/  FMNMX.FTZ R35, R174, R35, !PT ;  /* 0x00000023ae237209 */ /* 0x000fe40007810000 */
[----:B------:R-:W-:Y:S01]  /*8ef0*/  FMNMX.FTZ R34, R207, R34, !PT ;  /* 0x00000022cf227209 */ /* 0x000fe20007810000 */
[C---:B----4-:R-:W-:Y:S01]  /*8f00*/  FFMA.FTZ R195, R3.reuse, -UR5, R195 ;  /* 0x8000000503c37c23 */ /* 0x050fe200080100c3 */
        /* <DEDUP_REMOVED lines=10> */
.L_x_1960:
[----:B-1----:R-:W1:Y:S01]  /*8fb0*/  SHFL.BFLY PT, R2, R5, 0x2, 0x1f ;  /* 0x0c401f0005027f89 */ /* 0x002e6200000e0000 */
[----:B------:R-:W-:Y:S07]  /*8fc0*/  UIADD3 UR14, UR14, 0x1, URZ ;  /* 0x000000010e0e7890 */ /* 0x000fee000fffe03f */
[----:B------:R-:W2:Y:S08]  /*8fd0*/  SHFL.BFLY PT, R3, R32, 0x2, 0x1f ;  /* 0x0c401f0020037f89 */ /* 0x000eb000000e0000 */
[----:B------:R-:W-:Y:S01]  /*8fe0*/  LDSM.16.MT88.4 R168, [R224+0x18000] ;  /* 0x01800000e0a8783b */ /* 0x000fe20000004200 */
[----:B-1----:R-:W-:Y:S02]  /*8ff0*/  FMNMX.FTZ R6, R5, R2, !PT ;  /* 0x0000000205067209 */ /* 0x002fe40007810000 */
[----:B--2---:R-:W-:Y:S05]  /*9000*/  FMNMX.FTZ R7, R32, R3, !PT ;  /* 0x0000000320077209 */ /* 0x004fea0007810000 */
[----:B------:R-:W1:Y:S08]  /*9010*/  SHFL.BFLY PT, R3, R6, 0x1, 0x1f ;  /* 0x0c201f0006037f89 */ /* 0x000e7000000e0000 */
[----:B------:R-:W2:Y:S08]  /*9020*/  SHFL.BFLY PT, R164, R7, 0x1, 0x1f ;  /* 0x0c201f0007a47f89 */ /* 0x000eb000000e0000 */
[----:B------:R-:W-:Y:S01]  /*9030*/  LDSM.16.MT88.4 R32, [R225+0x18000] ;  /* 0x01800000e120783b */ /* 0x000fe20000004200 */
[----:B-1----:R-:W-:Y:S02]  /*9040*/  FMNMX.FTZ R3, R6, R3, !PT ;  /* 0x0000000306037209 */ /* 0x002fe40007810000 */
[----:B--2---:R-:W-:Y:S03]  /*9050*/  FMNMX.FTZ R164, R7, R164, !PT ;  /* 0x000000a407a47209 */ /* 0x004fe60007810000 */
[C---:B------:R-:W-:Y:S01]  /*9060*/  FMUL.FTZ R173, R3.reuse, UR4 ;  /* 0x0000000403ad7c20 */ /* 0x040fe20008410000 */
[C---:B------:R-:W-:Y:S01]  /*9070*/  FSETP.NEU.FTZ.AND P0, PT, R3.reuse, -INF , PT ;  /* 0xff8000000300780b */ /* 0x040fe20003f1d000 */
[----:B------:R-:W-:Y:S01]  /*9080*/  FADD.FTZ R0, -R3, R0 ;  /* 0x0000000003007221 */ /* 0x000fe20000010100 */
[C---:B------:R-:W-:Y:S02]  /*9090*/  FMUL.FTZ R172, R164.reuse, UR4 ;  /* 0x00000004a4ac7c20 */ /* 0x040fe40008410000 */
[----:B------:R-:W-:Y:S01]  /*90a0*/  FSEL R173, R173, RZ, P0 ;  /* 0x000000ffadad7208 */ /* 0x000fe20000000000 */
[C---:B------:R-:W-:Y:S01]  /*90b0*/  FADD.FTZ R2, -R164.reuse, R165 ;  /* 0x000000a5a4027221 */ /* 0x040fe20000010100 */
[----:B------:R-:W-:Y:S01]  /*90c0*/  FSETP.NEU.FTZ.AND P0, PT, R164, -INF , PT ;  /* 0xff800000a400780b */ /* 0x000fe20003f1d000 */
[----:B------:R-:W-:Y:S02]  /*90d0*/  FMUL.FTZ R4, R0, UR4 ;  /* 0x0000000400047c20 */ /* 0x000fe40008410000 */
[--C-:B------:R-:W-:Y:S01]  /*90e0*/  FFMA.FTZ R184, R18, UR4, -R173.reuse ;  /* 0x0000000412b87c23 */ /* 0x100fe200080108ad */
[----:B------:R-:W-:Y:S01]  /*90f0*/  FSEL R172, R172, RZ, P0 ;  /* 0x000000ffacac7208 */ /* 0x000fe20000000000 */
[--C-:B------:R-:W-:Y:S01]  /*9100*/  FFMA.FTZ R189, R26, UR4, -R173.reuse ;  /* 0x000000041abd7c23 */ /* 0x100fe200080108ad */
[--C-:B------:R-:W-:Y:S01]  /*9110*/  FFMA.FTZ R185, R22, UR4, -R173.reuse ;  /* 0x0000000416b97c23 */ /* 0x100fe200080108ad */
[--C-:B------:R-:W-:Y:S01]  /*9120*/  FFMA.FTZ R165, R14, UR4, -R173.reuse ;  /* 0x000000040ea57c23 */ /* 0x100fe200080108ad */
[----:B------:R-:W-:Y:S01]  /*9130*/  FMUL.FTZ R5, R2, UR4 ;  /* 0x0000000402057c20 */ /* 0x000fe20008410000 */
[--C-:B------:R-:W-:Y:S01]  /*9140*/  FFMA.FTZ R191, R17, UR4, -R172.reuse ;  /* 0x0000000411bf7c23 */ /* 0x100fe200080108ac */
[--C-:B------:R-:W-:Y:S01]  /*9150*/  FFMA.FTZ R188, R15, UR4, -R172.reuse ;  /* 0x000000040fbc7c23 */ /* 0x100fe200080108ac */
[----:B------:R-:W1:Y:S01]  /*9160*/  LDSM.16.MT88.4 R16, [R228+0x18000] ;  /* 0x01800000e410783b */ /* 0x000e620000004200 */
[--C-:B------:R-:W-:Y:S01]  /*9170*/  FFMA.FTZ R187, R13, UR4, -R172.reuse ;  /* 0x000000040dbb7c23 */ /* 0x100fe200080108ac */
[--C-:B------:R-:W-:Y:S01]  /*9180*/  FFMA.FTZ R186, R9, UR4, -R172.reuse ;  /* 0x0000000409ba7c23 */ /* 0x100fe200080108ac */
[----:B------:R-:W2:Y:S01]  /*9190*/  MUFU.EX2 R0, R4 ;  /* 0x0000000400007308 */ /* 0x000ea20000000800 */
[--C-:B------:R-:W-:Y:S01]  /*91a0*/  FFMA.FTZ R196, R183, UR4, -R173.reuse ;  /* 0x00000004b7c47c23 */ /* 0x100fe200080108ad */
[--C-:B------:R-:W-:Y:S01]  /*91b0*/  FFMA.FTZ R201, R201, UR4, -R173.reuse ;  /* 0x00000004c9c97c23 */ /* 0x100fe200080108ad */
[--C-:B------:R-:W-:Y:S01]  /*91c0*/  FFMA.FTZ R200, R181, UR4, -R172.reuse ;  /* 0x00000004b5c87c23 */ /* 0x100fe200080108ac */
[--C-:B------:R-:W-:Y:S01]  /*91d0*/  FFMA.FTZ R203, R203, UR4, -R172.reuse ;  /* 0x00000004cbcb7c23 */ /* 0x100fe200080108ac */
[----:B------:R-:W3:Y:S01]  /*91e0*/  LDSM.16.MT88.4 R24, [R226+0x18000] ;  /* 0x01800000e218783b */ /* 0x000ee20000004200 */
[--C-:B------:R-:W-:Y:S01]  /*91f0*/  FFMA.FTZ R202, R202, UR4, -R172.reuse ;  /* 0x00000004caca7c23 */ /* 0x100fe200080108ac */
[--C-:B------:R-:W-:Y:S03]  /*9200*/  FFMA.FTZ R205, R205, UR4, -R172.reuse ;  /* 0x00000004cdcd7c23 */ /* 0x100fe600080108ac */
[----:B------:R-:W4:Y:S01]  /*9210*/  MUFU.EX2 R2, R5 ;  /* 0x0000000500027308 */ /* 0x000f220000000800 */
[--C-:B------:R-:W-:Y:S01]  /*9220*/  FFMA.FTZ R204, R179, UR4, -R173.reuse ;  /* 0x00000004b3cc7c23 */ /* 0x100fe200080108ad */
[--C-:B------:R-:W-:Y:S01]  /*9230*/  FFMA.FTZ R178, R178, UR4, -R173.reuse ;  /* 0x00000004b2b27c23 */ /* 0x100fe200080108ad */
[--C-:B------:R-:W-:Y:S01]  /*9240*/  FFMA.FTZ R174, R174, UR4, -R173.reuse ;  /* 0x00000004aeae7c23 */ /* 0x100fe200080108ad */
[--C-:B------:R-:W-:Y:S01]  /*9250*/  FFMA.FTZ R177, R177, UR4, -R172.reuse ;  /* 0x00000004b1b17c23 */ /* 0x100fe200080108ac */
[--C-:B------:R-:W-:Y:S01]  /*9260*/  FFMA.FTZ R175, R175, UR4, -R172.reuse ;  /* 0x00000004afaf7c23 */ /* 0x100fe200080108ac */
[--C-:B------:R-:W-:Y:S01]  /*9270*/  FFMA.FTZ R182, R182, UR4, -R173.reuse ;  /* 0x00000004b6b67c23 */ /* 0x100fe200080108ad */
[--C-:B------:R-:W-:Y:S03]  /*9280*/  FFMA.FTZ R206, R206, UR4, -R172.reuse ;  /* 0x00000004cece7c23 */ /* 0x100fe600080108ac */
        /* <DEDUP_REMOVED lines=9> */
[C---:B----4-:R-:W-:Y:S01]  /*9320*/  FMUL.FTZ R4, R2.reuse, R160 ;  /* 0x000000a002047220 */ /* 0x050fe20000410000 */
[C---:B------:R-:W-:Y:S01]  /*9330*/  FMUL.FTZ R5, R2.reuse, R161 ;  /* 0x000000a102057220 */ /* 0x040fe20000410000 */
[C---:B------:R-:W-:Y:S01]  /*9340*/  FMUL.FTZ R8, R2.reuse, R156 ;  /* 0x0000009c02087220 */ /* 0x040fe20000410000 */
[C---:B------:R-:W-:Y:S01]  /*9350*/  FMUL.FTZ R9, R2.reuse, R157 ;  /* 0x0000009d02097220 */ /* 0x040fe20000410000 */
[C---:B------:R-:W-:Y:S01]  /*9360*/  FMUL.FTZ R12, R2.reuse, R152 ;  /* 0x00000098020c7220 */ /* 0x040fe20000410000 */
[----:B------:R-:W-:Y:S01]  /*9370*/  FMUL.FTZ R13, R2, R153 ;  /* 0x00000099020d7220 */ /* 0x000fe20000410000 */
[----:B------:R-:W-:Y:S03]  /*9380*/  FMUL.FTZ R23, R0, R147 ;  /* 0x0000009300177220 */ /* 0x000fe60000410000 */
[----:B------:R-:W-:Y:S01]  /*9390*/  MUFU.EX2 R184, R184 ;  /* 0x000000b800b87308 */ /* 0x000fe20000000800 */
[----:B------:R-:W4:Y:S01]  /*93a0*/  LDSM.16.MT88.4 R152, [R228+0x1a000] ;  /* 0x01a00000e498783b */ /* 0x000f220000004200 */
[C---:B------:R-:W-:Y:S01]  /*93b0*/  FMUL.FTZ R20, R2.reuse, R144 ;  /* 0x0000009002147220 */ /* 0x040fe20000410000 */
[----:B------:R-:W-:Y:S01]  /*93c0*/  FMUL.FTZ R21, R2, R145 ;  /* 0x0000009102157220 */ /* 0x000fe20000410000 */
[C---:B------:R-:W-:Y:S01]  /*93d0*/  FMUL.FTZ R30, R0.reuse, R138 ;  /* 0x0000008a001e7220 */ /* 0x040fe20000410000 */
[----:B------:R-:W-:Y:S01]  /*93e0*/  FMUL.FTZ R31, R0, R139 ;  /* 0x0000008b001f7220 */ /* 0x000fe20000410000 */
[C---:B------:R-:W-:Y:S01]  /*93f0*/  FMUL.FTZ R28, R2.reuse, R136 ;  /* 0x00000088021c7220 */ /* 0x040fe20000410000 */
[----:B------:R-:W-:Y:S03]  /*9400*/  FMUL.FTZ R29, R2, R137 ;  /* 0x00000089021d7220 */ /* 0x000fe60000410000 */
[----:B------:R-:W5:Y:S01]  /*9410*/  MUFU.EX2 R165, R165 ;  /* 0x000000a500a57308 */ /* 0x000f620000000800 */
[----:B--2---:R-:W-:Y:S01]  /*9420*/  F2FP.BF16.F32.PACK_AB R161, R185, R189 ;  /* 0x000000bdb9a1723e */ /* 0x004fe200000010ff */
[----:B------:R-:W2:Y:S01]  /*9430*/  LDSM.16.MT88.4 R144, [R226+0x1a000] ;  /* 0x01a00000e290783b */ /* 0x000ea20000004200 */
[C---:B------:R-:W-:Y:S01]  /*9440*/  FMUL.FTZ R38, R0.reuse, R38 ;  /* 0x0000002600267220 */ /* 0x040fe20000410000 */
[----:B------:R-:W-:Y:S01]  /*9450*/  FMUL.FTZ R39, R0, R39 ;  /* 0x0000002700277220 */ /* 0x000fe20000410000 */
[C---:B------:R-:W-:Y:S01]  /*9460*/  FMUL.FTZ R36, R2.reuse, R36 ;  /* 0x0000002402247220 */ /* 0x040fe20000410000 */
[----:B------:R-:W-:Y:S01]  /*9470*/  FMUL.FTZ R37, R2, R37 ;  /* 0x0000002502257220 */ /* 0x000fe20000410000 */
[C---:B------:R-:W-:Y:S03]  /*9480*/  FMUL.FTZ R42, R0.reuse, R42 ;  /* 0x0000002a002a7220 */ /* 0x040fe60000410000 */
[----:B------:R-:W-:Y:S01]  /*9490*/  MUFU.EX2 R191, R191 ;  /* 0x000000bf00bf7308 */ /* 0x000fe20000000800 */
[----:B------:R-:W-:Y:S01]  /*94a0*/  FMUL.FTZ R43, R0, R43 ;  /* 0x0000002b002b7220 */ /* 0x000fe20000410000 */
[----:B------:R-:W2:Y:S01]  /*94b0*/  LDSM.16.MT88.4 R136, [R225+0x1a000] ;  /* 0x01a00000e188783b */ /* 0x000ea20000004200 */
[C---:B------:R-:W-:Y:S01]  /*94c0*/  FMUL.FTZ R40, R2.reuse, R40 ;  /* 0x0000002802287220 */ /* 0x040fe20000410000 */
[----:B------:R-:W-:Y:S01]  /*94d0*/  FMUL.FTZ R41, R2, R41 ;  /* 0x0000002902297220 */ /* 0x000fe20000410000 */
[C---:B------:R-:W-:Y:S01]  /*94e0*/  FMUL.FTZ R46, R0.reuse, R46 ;  /* 0x0000002e002e7220 */ /* 0x040fe20000410000 */
[----:B------:R-:W-:Y:S01]  /*94f0*/  FMUL.FTZ R47, R0, R47 ;  /* 0x0000002f002f7220 */ /* 0x000fe20000410000 */
[C---:B------:R-:W-:Y:S03]  /*9500*/  FMUL.FTZ R44, R2.reuse, R44 ;  /* 0x0000002c022c7220 */ /* 0x040fe60000410000 */
[----:B------:R-:W1:Y:S01]  /*9510*/  MUFU.EX2 R188, R188 ;  /* 0x000000bc00bc7308 */ /* 0x000e620000000800 */
[----:B-----5:R-:W-:Y:S01]  /*9520*/  F2FP.BF16.F32.PACK_AB R163, R165, R184 ;  /* 0x000000b8a5a3723e */ /* 0x020fe200000010ff */
        /* <DEDUP_REMOVED lines=14> */
[----:B------:R-:W5:Y:S01]  /*9610*/  MUFU.EX2 R186, R186 ;  /* 0x000000ba00ba7308 */ /* 0x000f620000000800 */
        /* <DEDUP_REMOVED lines=16> */
[----:B-----5:R-:W-:Y:S01]  /*9720*/  F2FP.BF16.F32.PACK_AB R162, R186, R187 ;  /* 0x000000bbbaa2723e */ /* 0x020fe200000010ff */
[----:B------:R-:W-:Y:S01]  /*9730*/  LDSM.16.MT88.4 R156, [R228+0x1a800] ;  /* 0x01a80000e49c783b */ /* 0x000fe20000004200 */
[----:B------:R-:W-:Y:S01]  /*9740*/  MUFU.EX2 R180, R182 ;  /* 0x000000b600b47308 */ /* 0x000fe20000000800 */
[----:B------:R-:W-:Y:S01]  /*9750*/  FMUL.FTZ R73, R2, R73 ;  /* 0x0000004902497220 */ /* 0x000fe20000410000 */
[C---:B------:R-:W-:Y:S01]  /*9760*/  FMUL.FTZ R78, R0.reuse, R78 ;  /* 0x0000004e004e7220 */ /* 0x040fe20000410000 */
[----:B------:R-:W-:Y:S01]  /*9770*/  FMUL.FTZ R79, R0, R79 ;  /* 0x0000004f004f7220 */ /* 0x000fe20000410000 */
[C---:B------:R-:W-:Y:S01]  /*9780*/  FMUL.FTZ R76, R2.reuse, R76 ;  /* 0x0000004c024c7220 */ /* 0x040fe20000410000 */
[C---:B------:R-:W-:Y:S05]  /*9790*/  HMMA.16816.F32.BF16 R4, R160.reuse, R16, R4 ;  /* 0x00000010a004723c */ /* 0x040fea0000041804 */
[----:B------:R-:W-:Y:S01]  /*97a0*/  MUFU.EX2 R181, R178 ;  /* 0x000000b200b57308 */ /* 0x000fe20000000800 */
[C---:B------:R-:W-:Y:S01]  /*97b0*/  FMUL.FTZ R77, R2.reuse, R77 ;  /* 0x0000004d024d7220 */ /* 0x040fe20000410000 */
[C---:B------:R-:W-:Y:S04]  /*97c0*/  HMMA.16816.F32.BF16 R8, R160.reuse, R18, R8 ;  /* 0x00000012a008723c */ /* 0x040fe80000041808 */
[----:B------:R-:W-:Y:S02]  /*97d0*/  FMUL.FTZ R16, R2, R148 ;  /* 0x0000009402107220 */ /* 0x000fe40000410000 */
[C---:B---3--:R-:W-:Y:S02]  /*97e0*/  HMMA.16816.F32.BF16 R12, R160.reuse, R24, R12 ;  /* 0x00000018a00c723c */ /* 0x048fe4000004180c */
[----:B------:R-:W-:Y:S03]  /*97f0*/  MUFU.EX2 R196, R196 ;  /* 0x000000c400c47308 */ /* 0x000fe60000000800 */
[C---:B------:R-:W-:Y:S01]  /*9800*/  FMUL.FTZ R18, R0.reuse, R150 ;  /* 0x0000009600127220 */ /* 0x040fe20000410000 */
[----:B------:R-:W-:Y:S01]  /*9810*/  FMUL.FTZ R19, R0, R151 ;  /* 0x0000009700137220 */ /* 0x000fe20000410000 */
[C---:B------:R-:W-:Y:S01]  /*9820*/  FMUL.FTZ R17, R2.reuse, R149 ;  /* 0x0000009502117220 */ /* 0x040fe20000410000 */
[C---:B------:R-:W-:Y:S01]  /*9830*/  FMUL.FTZ R24, R2.reuse, R140 ;  /* 0x0000008c02187220 */ /* 0x040fe20000410000 */
[----:B------:R-:W-:Y:S03]  /*9840*/  LDSM.16.MT88.4 R148, [R225+0x18800] ;  /* 0x01880000e194783b */ /* 0x000fe60000004200 */
        /* <DEDUP_REMOVED lines=12> */
[----:B------:R-:W-:Y:S01]  /*9910*/  LDSM.16.MT88.4 R140, [R228+0x1c000] ;  /* 0x01c00000e48c783b */ /* 0x000fe20000004200 */
[----:B------:R-:W-:Y:S02]  /*9920*/  MUFU.EX2 R204, R204 ;  /* 0x000000cc00cc7308 */ /* 0x000fe40000000800 */
        /* <DEDUP_REMOVED lines=14> */
[C---:B------:R-:W-:Y:S01]  /*9a10*/  FMUL.FTZ R88, R2.reuse, R88 ;  /* 0x0000005802587220 */ /* 0x040fe20000410000 */
[C---:B------:R-:W-:Y:S03]  /*9a20*/  HMMA.16816.F32.BF16 R32, R160.reuse, R170, R32 ;  /* 0x000000aaa020723c */ /* 0x040fe60000041820 */
[----:B------:R-:W-:Y:S01]  /*9a30*/  FMUL.FTZ R89, R2, R89 ;  /* 0x0000005902597220 */ /* 0x000fe20000410000 */
[C---:B------:R-:W-:Y:S01]  /*9a40*/  FMUL.FTZ R94, R0.reuse, R94 ;  /* 0x0000005e005e7220 */ /* 0x040fe20000410000 */
[----:B------:R-:W-:Y:S01]  /*9a50*/  FMUL.FTZ R95, R0, R95 ;  /* 0x0000005f005f7220 */ /* 0x000fe20000410000 */
[C---:B----4-:R-:W-:Y:S01]  /*9a60*/  HMMA.16816.F32.BF16 R36, R160.reuse, R152, R36 ;  /* 0x00000098a024723c */ /* 0x050fe20000041824 */
[----:B------:R-:W-:Y:S04]  /*9a70*/  MUFU.EX2 R203, R203 ;  /* 0x000000cb00cb7308 */ /* 0x000fe80000000800 */
[C---:B------:R-:W-:Y:S01]  /*9a80*/  FMUL.FTZ R92, R2.reuse, R92 ;  /* 0x0000005c025c7220 */ /* 0x040fe20000410000 */
[C---:B------:R-:W-:Y:S01]  /*9a90*/  HMMA.16816.F32.BF16 R40, R160.reuse, R154, R40 ;  /* 0x0000009aa028723c */ /* 0x040fe20000041828 */
[----:B------:R-:W-:Y:S04]  /*9aa0*/  LDSM.16.MT88.4 R152, [R224+0x18800] ;  /* 0x01880000e098783b */ /* 0x000fe80000004200 */
        /* <DEDUP_REMOVED lines=12> */
[----:B------:R-:W3:Y:S02]  /*9b70*/  LDSM.16.MT88.4 R136, [R225+0x1c000] ;  /* 0x01c00000e188783b */ /* 0x000ee40000004200 */
[----:B------:R-:W-:Y:S03]  /*9b80*/  FMUL.FTZ R97, R2, R97 ;  /* 0x0000006102617220 */ /* 0x000fe60000410000 */
[C---:B-1----:R-:W-:Y:S05]  /*9b90*/  HMMA.16816.F32.BF16 R60, R160.reuse, R132, R60 ;  /* 0x00000084a03c723c */ /* 0x042fea000004183c */
[C---:B------:R-:W-:Y:S01]  /*9ba0*/  FMUL.FTZ R102, R0.reuse, R102 ;  /* 0x0000006600667220 */ /* 0x040fe20000410000 */
[C---:B------:R-:W-:Y:S01]  /*9bb0*/  HMMA.16816.F32.BF16 R64, R160.reuse, R134, R64 ;  /* 0x00000086a040723c */ /* 0x040fe20000041840 */
[----:B------:R-:W1:Y:S04]  /*9bc0*/  LDSM.16.MT88.4 R132, [R224+0x1c000] ;  /* 0x01c00000e084783b */ /* 0x000e680000004200 */
[----:B------:R-:W-:Y:S01]  /*9bd0*/  FMUL.FTZ R103, R0, R103 ;  /* 0x0000006700677220 */ /* 0x000fe20000410000 */
[C---:B------:R-:W-:Y:S05]  /*9be0*/  HMMA.16816.F32.BF16 R68, R160.reuse, R140, R68 ;  /* 0x0000008ca044723c */ /* 0x040fea0000041844 */
[C---:B------:R-:W-:Y:S01]  /*9bf0*/  FMUL.FTZ R100, R2.reuse, R100 ;  /* 0x0000006402647220 */ /* 0x040fe20000410000 */
[C---:B------:R-:W-:Y:S01]  /*9c00*/  HMMA.16816.F32.BF16 R72, R160.reuse, R142, R72 ;  /* 0x0000008ea048723c */ /* 0x040fe20000041848 */
[----:B------:R-:W4:Y:S04]  /*9c10*/  LDSM.16.MT88.4 R140, [R228+0x1e000] ;  /* 0x01e00000e48c783b */ /* 0x000f280000004200 */
[----:B------:R-:W-:Y:S01]  /*9c20*/  FMUL.FTZ R101, R2, R101 ;  /* 0x0000006502657220 */ /* 0x000fe20000410000 */
[C---:B--2---:R-:W-:Y:S05]  /*9c30*/  HMMA.16816.F32.BF16 R76, R160.reuse, R144, R76 ;  /* 0x00000090a04c723c */ /* 0x044fea000004184c */
[C---:B------:R-:W-:Y:S01]  /*9c40*/  FMUL.FTZ R106, R0.reuse, R106 ;  /* 0x0000006a006a7220 */ /* 0x040fe20000410000 */
[C---:B------:R-:W-:Y:S01]  /*9c50*/  HMMA.16816.F32.BF16 R80, R160.reuse, R146, R80 ;  /* 0x00000092a050723c */ /* 0x040fe20000041850 */
[----:B------:R-:W2:Y:S04]  /*9c60*/  LDSM.16.MT88.4 R144, [R226+0x1e000] ;  /* 0x01e00000e290783b */ /* 0x000ea80000004200 */
[----:B------:R-:W-:Y:S01]  /*9c70*/  FMUL.FTZ R107, R0, R107 ;  /* 0x0000006b006b7220 */ /* 0x000fe20000410000 */
[C---:B---3--:R-:W-:Y:S05]  /*9c80*/  HMMA.16816.F32.BF16 R84, R160.reuse, R136, R84 ;  /* 0x00000088a054723c */ /* 0x048fea0000041854 */
[----:B------:R-:W-:Y:S01]  /*9c90*/  FMUL.FTZ R104, R2, R104 ;  /* 0x0000006802687220 */ /* 0x000fe20000410000 */
[C---:B------:R-:W-:Y:S05]  /*9ca0*/  HMMA.16816.F32.BF16 R88, R160.reuse, R138, R88 ;  /* 0x0000008aa058723c */ /* 0x040fea0000041858 */
[--C-:B------:R-:W-:Y:S01]  /*9cb0*/  FFMA.FTZ R136, R199, UR4, -R173.reuse ;  /* 0x00000004c7887c23 */ /* 0x100fe200080108ad */
[C---:B-1----:R-:W-:Y:S05]  /*9cc0*/  HMMA.16816.F32.BF16 R92, R160.reuse, R132, R92 ;  /* 0x00000084a05c723c */ /* 0x042fea000004185c */
[--C-:B------:R-:W-:Y:S01]  /*9cd0*/  FFMA.FTZ R199, R192, UR4, -R173.reuse ;  /* 0x00000004c0c77c23 */ /* 0x100fe200080108ad */
[C---:B------:R-:W-:Y:S01]  /*9ce0*/  HMMA.16816.F32.BF16 R96, R160.reuse, R134, R96 ;  /* 0x00000086a060723c */ /* 0x040fe20000041860 */
[----:B------:R1:W-:Y:S01]  /*9cf0*/  MUFU.EX2 R192, R136 ;  /* 0x0000008800c07308 */ /* 0x0003e20000000800 */
[----:B------:R-:W3:Y:S03]  /*9d00*/  LDSM.16.MT88.4 R132, [R225+0x1e000] ;  /* 0x01e00000e184783b */ /* 0x000ee60000004200 */
[----:B------:R-:W-:Y:S01]  /*9d10*/  FMUL.FTZ R105, R2, R105 ;  /* 0x0000006902697220 */ /* 0x000fe20000410000 */
[C---:B----4-:R-:W-:Y:S05]  /*9d20*/  HMMA.16816.F32.BF16 R100, R160.reuse, R140, R100 ;  /* 0x0000008ca064723c */ /* 0x050fea0000041864 */
[----:B------:R-:W4:Y:S01]  /*9d30*/  MUFU.EX2 R199, R199 ;  /* 0x000000c700c77308 */ /* 0x000f220000000800 */
[C---:B------:R-:W-:Y:S01]  /*9d40*/  FMUL.FTZ R110, R0.reuse, R110 ;  /* 0x0000006e006e7220 */ /* 0x040fe20000410000 */
[C---:B------:R-:W-:Y:S01]  /*9d50*/  HMMA.16816.F32.BF16 R104, R160.reuse, R142, R104 ;  /* 0x0000008ea068723c */ /* 0x040fe20000041868 */
[----:B------:R-:W-:Y:S03]  /*9d60*/  LDSM.16.MT88.4 R140, [R228+0x18800] ;  /* 0x01880000e48c783b */ /* 0x000fe60000004200 */
[----:B------:R-:W-:Y:S01]  /*9d70*/  FMUL.FTZ R111, R0, R111 ;  /* 0x0000006f006f7220 */ /* 0x000fe20000410000 */
[C---:B------:R-:W-:Y:S01]  /*9d80*/  FMUL.FTZ R108, R2.reuse, R108 ;  /* 0x0000006c026c7220 */ /* 0x040fe20000410000 */
[----:B------:R-:W-:Y:S01]  /*9d90*/  FMUL.FTZ R109, R2, R109 ;  /* 0x0000006d026d7220 */ /* 0x000fe20000410000 */
[C---:B------:R-:W-:Y:S02]  /*9da0*/  FMUL.FTZ R114, R0.reuse, R114 ;  /* 0x0000007200727220 */ /* 0x040fe40000410000 */
[----:B-1----:R-:W1:Y:S02]  /*9db0*/  LDSM.16.MT88.4 R136, [R224+0x1e000] ;  /* 0x01e00000e088783b */ /* 0x002e640000004200 */
        /* <DEDUP_REMOVED lines=24> */
[C---:B-1----:R-:W-:Y:S03]  /*9f40*/  HMMA.16816.F32.BF16 R124, R160.reuse, R136, R124 ;  /* 0x00000088a07c723c */ /* 0x042fe6000004187c */
[----:B----4-:R-:W-:Y:S01]  /*9f50*/  F2FP.BF16.F32.PACK_AB R133, R199, R192 ;  /* 0x000000c0c785723e */ /* 0x010fe200000010ff */
[--C-:B------:R-:W-:Y:S01]  /*9f60*/  FFMA.FTZ R207, R207, UR4, -R172.reuse ;  /* 0x00000004cfcf7c23 */ /* 0x100fe200080108ac */
[----:B------:R-:W-:Y:S01]  /*9f70*/  F2FP.BF16.F32.PACK_AB R135, R201, R196 ;  /* 0x000000c4c987723e */ /* 0x000fe200000010ff */
[----:B------:R-:W-:Y:S01]  /*9f80*/  HMMA.16816.F32.BF16 R128, R160, R138, R128 ;  /* 0x0000008aa080723c */ /* 0x000fe20000041880 */
[----:B------:R-:W1:Y:S01]  /*9f90*/  LDSM.16.MT88.4 R136, [R226+0x1a800] ;  /* 0x01a80000e288783b */ /* 0x000e620000004200 */
[----:B------:R3:W-:Y:S03]  /*9fa0*/  MUFU.EX2 R163, R177 ;  /* 0x000000b100a37308 */ /* 0x0007e60000000800 */
[----:B------:R-:W-:Y:S01]  /*9fb0*/  F2FP.BF16.F32.PACK_AB R132, R203, R200 ;  /* 0x000000c8cb84723e */ /* 0x000fe200000010ff */
[--C-:B------:R-:W-:Y:S01]  /*9fc0*/  FFMA.FTZ R198, R198, UR4, -R173.reuse ;  /* 0x00000004c6c67c23 */ /* 0x100fe200080108ad */
[----:B------:R-:W-:Y:S01]  /*9fd0*/  F2FP.BF16.F32.PACK_AB R134, R205, R202 ;  /* 0x000000cacd86723e */ /* 0x000fe200000010ff */
[--C-:B------:R-:W-:Y:S04]  /*9fe0*/  FFMA.FTZ R194, R194, UR4, -R173.reuse ;  /* 0x00000004c2c27c23 */ /* 0x100fe800080108ad */
[----:B------:R-:W-:Y:S01]  /*9ff0*/  MUFU.EX2 R207, R207 ;  /* 0x000000cf00cf7308 */ /* 0x000fe20000000800 */
[--C-:B------:R-:W-:Y:S01]  /*a000*/  FFMA.FTZ R167, R167, UR4, -R173.reuse ;  /* 0x00000004a7a77c23 */ /* 0x100fe200080108ad */
[----:B------:R-:W-:Y:S01]  /*a010*/  FFMA.FTZ R173, R166, UR4, -R173 ;  /* 0x00000004a6ad7c23 */ /* 0x000fe200080108ad */
[--C-:B------:R-:W-:Y:S01]  /*a020*/  FFMA.FTZ R197, R197, UR4, -R172.reuse ;  /* 0x00000004c5c57c23 */ /* 0x100fe200080108ac */
[C---:B------:R-:W-:Y:S06]  /*a030*/  HMMA.16816.F32.BF16 R4, R132.reuse, R140, R4 ;  /* 0x0000008c8404723c */ /* 0x040fec0000041804 */
[----:B------:R-:W-:Y:S01]  /*a040*/  MUFU.EX2 R166, R173 ;  /* 0x000000ad00a67308 */ /* 0x000fe20000000800 */
[----:B---3--:R-:W-:Y:S01]  /*a050*/  LDSM.16.MT88.4 R176, [R228+0x1b800] ;  /* 0x01b80000e4b0783b */ /* 0x008fe20000004200 */
[C---:B------:R-:W-:Y:S03]  /*a060*/  HMMA.16816.F32.BF16 R8, R132.reuse, R142, R8 ;  /* 0x0000008e8408723c */ /* 0x040fe60000041808 */
[--C-:B------:R-:W-:Y:S03]  /*a070*/  FFMA.FTZ R195, R195, UR4, -R172.reuse ;  /* 0x00000004c3c37c23 */ /* 0x100fe600080108ac */
[C---:B--2---:R-:W-:Y:S01]  /*a080*/  HMMA.16816.F32.BF16 R12, R132.reuse, R144, R12 ;  /* 0x00000090840c723c */ /* 0x044fe2000004180c */
[----:B------:R-:W2:Y:S01]  /*a090*/  LDSM.16.MT88.4 R140, [R225+0x1a800] ;  /* 0x01a80000e18c783b */ /* 0x000ea20000004200 */
[----:B------:R-:W-:Y:S03]  /*a0a0*/  MUFU.EX2 R198, R198 ;  /* 0x000000c600c67308 */ /* 0x000fe60000000800 */
[--C-:B------:R-:W-:Y:S01]  /*a0b0*/  FFMA.FTZ R193, R193, UR4, -R172.reuse ;  /* 0x00000004c1c17c23 */ /* 0x100fe200080108ac */
[C---:B------:R-:W-:Y:S03]  /*a0c0*/  HMMA.16816.F32.BF16 R16, R132.reuse, R146, R16 ;  /* 0x000000928410723c */ /* 0x040fe60000041810 */
[----:B------:R-:W3:Y:S03]  /*a0d0*/  LDSM.16.MT88.4 R144, [R224+0x1a800] ;  /* 0x01a80000e090783b */ /* 0x000ee60000004200 */
[----:B------:R-:W4:Y:S01]  /*a0e0*/  MUFU.EX2 R194, R194 ;  /* 0x000000c200c27308 */ /* 0x000f220000000800 */
[----:B------:R-:W-:Y:S01]  /*a0f0*/  FFMA.FTZ R172, R190, UR4, -R172 ;  /* 0x00000004beac7c23 */ /* 0x000fe200080108ac */
[C---:B------:R-:W-:Y:S06]  /*a100*/  HMMA.16816.F32.BF16 R20, R132.reuse, R148, R20 ;  /* 0x000000948414723c */ /* 0x040fec0000041814 */
[C---:B------:R-:W-:Y:S01]  /*a110*/  HMMA.16816.F32.BF16 R24, R132.reuse, R150, R24 ;  /* 0x000000968418723c */ /* 0x040fe20000041818 */
[----:B------:R-:W5:Y:S01]  /*a120*/  LDSM.16.MT88.4 R148, [R228+0x1c800] ;  /* 0x01c80000e494783b */ /* 0x000f620000004200 */
[----:B------:R1:W-:Y:S04]  /*a130*/  MUFU.EX2 R190, R172 ;  /* 0x000000ac00be7308 */ /* 0x0003e80000000800 */
[C---:B------:R-:W-:Y:S06]  /*a140*/  HMMA.16816.F32.BF16 R28, R132.reuse, R152, R28 ;  /* 0x00000098841c723c */ /* 0x040fec000004181c */
[----:B------:R-:W2:Y:S01]  /*a150*/  MUFU.EX2 R167, R167 ;  /* 0x000000a700a77308 */ /* 0x000ea20000000800 */
[----:B----4-:R-:W-:Y:S01]  /*a160*/  F2FP.BF16.F32.PACK_AB R169, R194, R198 ;  /* 0x000000c6c2a9723e */ /* 0x010fe200000010ff */
[C---:B------:R-:W-:Y:S01]  /*a170*/  HMMA.16816.F32.BF16 R32, R132.reuse, R154, R32 ;  /* 0x0000009a8420723c */ /* 0x040fe20000041820 */
[----:B------:R-:W4:Y:S05]  /*a180*/  LDSM.16.MT88.4 R152, [R226+0x1c800] ;  /* 0x01c80000e298783b */ /* 0x000f2a0000004200 */
[C---:B------:R-:W-:Y:S02]  /*a190*/  HMMA.16816.F32.BF16 R36, R132.reuse, R156, R36 ;  /* 0x0000009c8424723c */ /* 0x040fe40000041824 */
[----:B------:R-:W-:Y:S01]  /*a1a0*/  MUFU.EX2 R197, R197 ;  /* 0x000000c500c57308 */ /* 0x000fe20000000800 */
[----:B-1----:R-:W-:Y:S03]  /*a1b0*/  LDSM.16.MT88.4 R172, [R224+0x19800] ;  /* 0x01980000e0ac783b */ /* 0x002fe60000004200 */
[C---:B------:R-:W-:Y:S06]  /*a1c0*/  HMMA.16816.F32.BF16 R40, R132.reuse, R158, R40 ;  /* 0x0000009e8428723c */ /* 0x040fec0000041828 */
[----:B------:R-:W1:Y:S01]  /*a1d0*/  MUFU.EX2 R195, R195 ;  /* 0x000000c300c37308 */ /* 0x000e620000000800 */
[----:B------:R-:W4:Y:S01]  /*a1e0*/  LDSM.16.MT88.4 R156, [R225+0x1c800] ;  /* 0x01c80000e19c783b */ /* 0x000f220000004200 */
[C---:B------:R-:W-:Y:S03]  /*a1f0*/  HMMA.16816.F32.BF16 R44, R132.reuse, R136, R44 ;  /* 0x00000088842c723c */ /* 0x040fe6000004182c */
[----:B--2---:R-:W-:Y:S03]  /*a200*/  F2FP.BF16.F32.PACK_AB R171, R166, R167 ;  /* 0x000000a7a6ab723e */ /* 0x004fe600000010ff */
[C---:B------:R-:W-:Y:S01]  /*a210*/  HMMA.16816.F32.BF16 R48, R132.reuse, R138, R48 ;  /* 0x0000008a8430723c */ /* 0x040fe20000041830 */
[----:B------:R-:W2:Y:S01]  /*a220*/  LDSM.16.MT88.4 R136, [R224+0x1c800] ;  /* 0x01c80000e088783b */ /* 0x000ea20000004200 */
[----:B------:R-:W5:Y:S04]  /*a230*/  MUFU.EX2 R193, R193 ;  /* 0x000000c100c17308 */ /* 0x000f680000000800 */
[C---:B------:R-:W-:Y:S05]  /*a240*/  HMMA.16816.F32.BF16 R52, R132.reuse, R140, R52 ;  /* 0x0000008c8434723c */ /* 0x040fea0000041834 */
[----:B-1----:R-:W-:Y:S01]  /*a250*/  F2FP.BF16.F32.PACK_AB R168, R195, R197 ;  /* 0x000000c5c3a8723e */ /* 0x002fe200000010ff */
[C---:B------:R-:W-:Y:S01]  /*a260*/  HMMA.16816.F32.BF16 R56, R132.reuse, R142, R56 ;  /* 0x0000008e8438723c */ /* 0x040fe20000041838 */
[----:B------:R-:W1:Y:S05]  /*a270*/  LDSM.16.MT88.4 R140, [R228+0x1e800] ;  /* 0x01e80000e48c783b */ /* 0x000e6a0000004200 */
[C---:B---3--:R-:W-:Y:S05]  /*a280*/  HMMA.16816.F32.BF16 R60, R132.reuse, R144, R60 ;  /* 0x00000090843c723c */ /* 0x048fea000004183c */
[----:B-----5:R-:W-:Y:S01]  /*a290*/  F2FP.BF16.F32.PACK_AB R170, R190, R193 ;  /* 0x000000c1beaa723e */ /* 0x020fe200000010ff */
        /* <DEDUP_REMOVED lines=24> */
[----:B------:R-:W-:Y:S01]  /*a420*/  HMMA.16816.F32.BF16 R128, R132, R154, R128 ;  /* 0x0000009a8480723c */ /* 0x000fe20000041880 */
[----:B------:R-:W4:Y:S06]  /*a430*/  LDSM.16.MT88.4 R152, [R226+0x1b000] ;  /* 0x01b00000e298783b */ /* 0x000f2c0000004200 */
[----:B------:R-:W-:Y:S04]  /*a440*/  F2FP.BF16.F32.PACK_AB R133, R180, R204 ;  /* 0x000000ccb485723e */ /* 0x000fe800000010ff */
[----:B------:R-:W-:Y:S02]  /*a450*/  F2FP.BF16.F32.PACK_AB R135, R182, R181 ;  /* 0x000000b5b687723e */ /* 0x000fe400000010ff */
[-C--:B------:R-:W-:Y:S02]  /*a460*/  F2FP.BF16.F32.PACK_AB R132, R183, R163.reuse ;  /* 0x000000a3b784723e */ /* 0x080fe400000010ff */
[----:B------:R-:W-:Y:S07]  /*a470*/  F2FP.BF16.F32.PACK_AB R134, R207, R206 ;  /* 0x000000cecf86723e */ /* 0x000fee00000010ff */
        /* <DEDUP_REMOVED lines=33> */
[C---:B----4-:R-:W-:Y:S06]  /*a690*/  HMMA.16816.F32.BF16 R92, R132.reuse, R152, R92 ;  /* 0x00000098845c723c */ /* 0x050fec000004185c */
        /* <DEDUP_REMOVED lines=9> */
[C---:B-----5:R-:W-:Y:S06]  /*a730*/  HMMA.16816.F32.BF16 R124, R132.reuse, R148, R124 ;  /* 0x00000094847c723c */ /* 0x060fec000004187c */
[----:B------:R-:W-:Y:S07]  /*a740*/  HMMA.16816.F32.BF16 R128, R132, R150, R128 ;  /* 0x000000968480723c */ /* 0x000fee0000041880 */
[----:B------:R-:W-:Y:S02]  /*a750*/  MOV R135, R163 ;  /* 0x000000a300877202 */ /* 0x000fe40000000f00 */
[C---:B------:R-:W-:Y:S06]  /*a760*/  HMMA.16816.F32.BF16 R160, R168.reuse, R156, R4 ;  /* 0x0000009ca8a0723c */ /* 0x040fec0000041804 */
[C---:B------:R-:W-:Y:S01]  /*a770*/  HMMA.16816.F32.BF16 R156, R168.reuse, R158, R8 ;  /* 0x0000009ea89c723c */ /* 0x040fe20000041808 */
[----:B------:R-:W-:Y:S04]  /*a780*/  LDSM.16.MT88.4 R8, [R225+0x1b800] ;  /* 0x01b80000e108783b */ /* 0x000fe80000004200 */
[----:B------:R-:W-:Y:S01]  /*a790*/  MOV R6, R182 ;  /* 0x000000b600067202 */ /* 0x000fe20000000f00 */
[C---:B--2---:R-:W-:Y:S03]  /*a7a0*/  HMMA.16816.F32.BF16 R152, R168.reuse, R136, R12 ;  /* 0x00000088a898723c */ /* 0x044fe6000004180c */
[----:B------:R-:W-:Y:S02]  /*a7b0*/  LDSM.16.MT88.4 R12, [R224+0x1b800] ;  /* 0x01b80000e00c783b */ /* 0x000fe40000004200 */
[----:B------:R-:W-:Y:S01]  /*a7c0*/  MOV R5, R181 ;  /* 0x000000b500057202 */ /* 0x000fe20000000f00 */
[C---:B------:R-:W-:Y:S05]  /*a7d0*/  HMMA.16816.F32.BF16 R148, R168.reuse, R138, R16 ;  /* 0x0000008aa894723c */ /* 0x040fea0000041810 */
[----:B------:R-:W-:Y:S01]  /*a7e0*/  LDSM.16.MT88.4 R16, [R228+0x1d800] ;  /* 0x01d80000e410783b */ /* 0x000fe20000004200 */
[C---:B-1----:R-:W-:Y:S05]  /*a7f0*/  HMMA.16816.F32.BF16 R144, R168.reuse, R140, R20 ;  /* 0x0000008ca890723c */ /* 0x042fea0000041814 */
[----:B------:R-:W-:Y:S01]  /*a800*/  MOV R7, R183 ;  /* 0x000000b700077202 */ /* 0x000fe20000000f00 */
[C---:B------:R-:W-:Y:S01]  /*a810*/  HMMA.16816.F32.BF16 R140, R168.reuse, R142, R24 ;  /* 0x0000008ea88c723c */ /* 0x040fe20000041818 */
[----:B------:R-:W-:Y:S04]  /*a820*/  LDSM.16.MT88.4 R20, [R226+0x1d800] ;  /* 0x01d80000e214783b */ /* 0x000fe80000004200 */
[----:B------:R-:W-:Y:S01]  /*a830*/  MOV R4, R180 ;  /* 0x000000b400047202 */ /* 0x000fe20000000f00 */
[C---:B------:R-:W-:Y:S03]  /*a840*/  HMMA.16816.F32.BF16 R136, R168.reuse, R172, R28 ;  /* 0x000000aca888723c */ /* 0x040fe6000004181c */
[----:B------:R-:W2:Y:S04]  /*a850*/  LDL.LU R172, [R1+0x1c] ;  /* 0x00001c0001ac7983 */ /* 0x000ea80000300800 */
[----:B------:R-:W-:Y:S01]  /*a860*/  MOV R173, R135 ;  /* 0x0000008700ad7202 */ /* 0x000fe20000000f00 */
[----:B------:R-:W1:Y:S01]  /*a870*/  LDSM.16.MT88.4 R180, [R226+0x1b800] ;  /* 0x01b80000e2b4783b */ /* 0x000e620000004200 */
[C---:B------:R-:W-:Y:S06]  /*a880*/  HMMA.16816.F32.BF16 R132, R168.reuse, R174, R32 ;  /* 0x000000aea884723c */ /* 0x040fec0000041820 */
[C---:B------:R-:W-:Y:S01]  /*a890*/  HMMA.16816.F32.BF16 R36, R168.reuse, R176, R36 ;  /* 0x000000b0a824723c */ /* 0x040fe20000041824 */
[----:B------:R-:W3:Y:S04]  /*a8a0*/  LDL.LU R35, [R1+0x18] ;  /* 0x0000180001237983 */ /* 0x000ee80000300800 */
[----:B------:R-:W4:Y:S01]  /*a8b0*/  LDSM.16.MT88.4 R24, [R225+0x1d800] ;  /* 0x01d80000e118783b */ /* 0x000f220000004200 */
[C---:B------:R-:W-:Y:S07]  /*a8c0*/  HMMA.16816.F32.BF16 R40, R168.reuse, R178, R40 ;  /* 0x000000b2a828723c */ /* 0x040fee0000041828 */
[----:B------:R-:W5:Y:S01]  /*a8d0*/  LDSM.16.MT88.4 R28, [R224+0x1d800] ;  /* 0x01d80000e01c783b */ /* 0x000f620000004200 */
        /* <DEDUP_REMOVED lines=22> */
[C---:B------:R-:W-:Y:S06]  /*aa40*/  HMMA.16816.F32.BF16 R116, R168.reuse, R16, R116 ;  /* 0x00000010a874723c */ /* 0x040fec0000041874 */
[C---:B------:R-:W-:Y:S06]  /*aa50*/  HMMA.16816.F32.BF16 R120, R168.reuse, R18, R120 ;  /* 0x00000012a878723c */ /* 0x040fec0000041878 */
[C---:B------:R-:W-:Y:S06]  /*aa60*/  HMMA.16816.F32.BF16 R124, R168.reuse, R20, R124 ;  /* 0x00000014a87c723c */ /* 0x040fec000004187c */
[----:B------:R-:W-:Y:S05]  /*aa70*/  HMMA.16816.F32.BF16 R128, R168, R22, R128 ;  /* 0x00000016a880723c */ /* 0x000fea0000041880 */
[----:B--2---:R-:W-:Y:S06]  /*aa80*/  FFMA.FTZ R191, R2, R172, R191 ;  /* 0x000000ac02bf7223 */ /* 0x004fec00000100bf */
[----:B------:R-:W-:Y:S04]  /*aa90*/  FADD.FTZ R188, R188, R191 ;  /* 0x000000bfbcbc7221 */ /* 0x000fe80000010000 */
[----:B------:R-:W-:Y:S04]  /*aaa0*/  FADD.FTZ R187, R187, R188 ;  /* 0x000000bcbbbb7221 */ /* 0x000fe80000010000 */
[----:B------:R-:W-:Y:S01]  /*aab0*/  FADD.FTZ R187, R186, R187 ;  /* 0x000000bbbabb7221 */ /* 0x000fe20000010000 */
[----:B---3--:R-:W-:Y:S03]  /*aac0*/  FFMA.FTZ R189, R0, R35, R189 ;  /* 0x0000002300bd7223 */ /* 0x008fe600000100bd */
        /* <DEDUP_REMOVED lines=25> */
[----:B------:R-:W-:Y:S04]  /*ac60*/  FADD.FTZ R194, R194, R201 ;  /* 0x000000c9c2c27221 */ /* 0x000fe80000010000 */
[----:B------:R-:W-:Y:S04]  /*ac70*/  FADD.FTZ R167, R167, R194 ;  /* 0x000000c2a7a77221 */ /* 0x000fe80000010000 */
[----:B------:R-:W-:Y:S05]  /*ac80*/  FADD.FTZ R0, R166, R167 ;  /* 0x000000a7a6007221 */ /* 0x000fea0000010000 */
[----:B------:R1:W-:Y:S04]  /*ac90*/  STL [R1+0x18], R0 ;  /* 0x0000180001007387 */ /* 0x0003e80000100800 */
[----:B------:R3:W-:Y:S01]  /*aca0*/  STL [R1+0x1c], R2 ;  /* 0x00001c0201007387 */ /* 0x0007e20000100800 */
[----:B-1----:R-:W-:Y:S01]  /*acb0*/  MOV R0, R3 ;  /* 0x0000000300007202 */ /* 0x002fe20000000f00 */
[----:B------:R-:W-:Y:S06]  /*acc0*/  @P5 BRA `(.L_x_1959) ;  /* 0xffffffc0007c5947 */ /* 0x000fec000383ffff */
.L_x_1958:
[----:B-1----:R-:W2:Y:S04]  /*acd0*/  LDL.LU R4, [R1+0x1c] ;  /* 0x00001c0001047983 */ /* 0x002ea80000300800 */
[----:B---3--:R-:W3:Y:S04]  /*ace0*/  LDL.LU R2, [R1+0x18] ;  /* 0x0000180001027983 */ /* 0x008ee80000300800 */
[----:B------:R-:W4:Y:S01]  /*acf0*/  LDL.LU.64 R8, [R1] ;  /* 0x0000000001087983 */ /* 0x000f220000300a00 */
[----:B------:R-:W1:Y:S01]  /*ad00*/  S2UR UR4, SR_CgaCtaId ;  /* 0x00000000000479c3 */ /* 0x000e620000008800 */
[----:B------:R-:W-:Y:S01]  /*ad10*/  MOV R5, 0x3f800000 ;  /* 0x3f80000000057802 */ /* 0x000fe20000000f00 */
[----:B------:R-:W-:Y:S01]  /*ad20*/  UMOV UR5, 0x400 ;  /* 0x0000040000057882 */ /* 0x000fe20000000000 */
[----:B------:R-:W4:Y:S01]  /*ad30*/  S2R R0, SR_TID.X ;  /* 0x0000000000007919 */ /* 0x000f220000002100 */
[----:B------:R-:W-:Y:S01]  /*ad40*/  MOV R14, 0x3f800000 ;  /* 0x3f800000000e7802 */ /* 0x000fe20000000f00 */
[----:B------:R-:W-:-:S02]  /*ad50*/  UISETP.NE.AND UP0, UPT, UR17, -0x1, UPT ;  /* 0xffffffff1100788c */ /* 0x000fc4000bf05270 */
[----:B-1----:R-:W-:Y:S01]  /*ad60*/  ULEA UR4, UR4, UR5, 0x18 ;  /* 0x0000000504047291 */ /* 0x002fe2000f8ec03f */
[----:B--2---:R-:W1:Y:S04]  /*ad70*/  SHFL.BFLY PT, R7, R4, 0x2, 0x1f ;  /* 0x0c401f0004077f89 */ /* 0x004e6800000e0000 */
[----:B---3--:R-:W2:Y:S01]  /*ad80*/  SHFL.BFLY PT, R11, R2, 0x2, 0x1f ;  /* 0x0c401f00020b7f89 */ /* 0x008ea200000e0000 */
[----:B----4-:R-:W-:Y:S02]  /*ad90*/  SHF.R.S32.HI R9, RZ, 0x1f, R0 ;  /* 0x0000001fff097819 */ /* 0x010fe40000011400 */
[----:B------:R-:W-:Y:S02]  /*ada0*/  ISETP.GE.AND P3, PT, R8, UR16, PT ;  /* 0x0000001008007c0c */ /* 0x000fe4000bf66270 */
[----:B------:R-:W-:-:S02]  /*adb0*/  LEA.HI R13, R9, R0, RZ, 0x2 ;  /* 0x00000000090d7211 */ /* 0x000fc400078f10ff */
[----:B------:R-:W-:Y:S02]  /*adc0*/  LEA.HI R8, R9, R0, RZ, 0x5 ;  /* 0x0000000009087211 */ /* 0x000fe400078f28ff */
[----:B------:R-:W-:Y:S02]  /*add0*/  SHF.R.S32.HI R16, RZ, 0x1f, R13 ;  /* 0x0000001fff107819 */ /* 0x000fe4000001140d */
[----:B------:R-:W-:-:S04]  /*ade0*/  LOP3.LUT R15, R13, 0x3ffffffc, RZ, 0xc0, !PT ;  /* 0x3ffffffc0d0f7812 */ /* 0x000fc800078ec0ff */
[----:B------:R-:W-:Y:S01]  /*adf0*/  IADD3 R12, -R15, R0, RZ ;  /* 0x000000000f0c7210 */ /* 0x000fe20007ffe1ff */
[----:B-1----:R-:W-:Y:S01]  /*ae00*/  FADD.FTZ R7, R7, R4 ;  /* 0x0000000407077221 */ /* 0x002fe20000010000 */
[----:B--2---:R-:W-:-:S04]  /*ae10*/  FADD.FTZ R11, R11, R2 ;  /* 0x000000020b0b7221 */ /* 0x004fc80000010000 */
[----:B------:R-:W1:Y:S01]  /*ae20*/  SHFL.BFLY PT, R4, R7, 0x1, 0x1f ;  /* 0x0c201f0007047f89 */ /* 0x000e6200000e0000 */
[----:B------:R-:W2:Y:S03]  /*ae30*/  S2R R2, SR_TID.X ;  /* 0x0000000000027919 */ /* 0x000ea60000002100 */
[----:B------:R-:W3:Y:S01]  /*ae40*/  SHFL.BFLY PT, R10, R11, 0x1, 0x1f ;  /* 0x0c201f000b0a7f89 */ /* 0x000ee200000e0000 */
[----:B-1----:R-:W-:-:S05]  /*ae50*/  FADD.FTZ R4, R7, R4 ;  /* 0x0000000407047221 */ /* 0x002fca0000010000 */
[----:B------:R-:W-:Y:S01]  /*ae60*/  FSETP.NE.FTZ.AND P4, PT, R4, RZ, PT ;  /* 0x000000ff0400720b */ /* 0x000fe20003f95000 */
[----:B---3--:R-:W-:Y:S01]  /*ae70*/  FADD.FTZ R10, R11, R10 ;  /* 0x0000000a0b0a7221 */ /* 0x008fe20000010000 */
[----:B------:R-:W-:Y:S02]  /*ae80*/  LOP3.LUT R11, R8, 0xffffffe0, RZ, 0xc0, !PT ;  /* 0xffffffe0080b7812 */ /* 0x000fe400078ec0ff */
[----:B--2---:R-:W-:Y:S02]  /*ae90*/  SHF.R.S32.HI R7, RZ, 0x1f, R2 ;  /* 0x0000001fff077819 */ /* 0x004fe40000011402 */
[----:B------:R-:W-:Y:S02]  /*aea0*/  FSETP.NE.FTZ.AND P0, PT, R10, RZ, PT ;  /* 0x000000ff0a00720b */ /* 0x000fe40003f15000 */
[CC--:B------:R-:W-:Y:S02]  /*aeb0*/  LEA.HI R9, R7.reuse, R2.reuse, RZ, 0x5 ;  /* 0x0000000207097211 */ /* 0x0c0fe400078f28ff */
[----:B------:R-:W-:-:S03]  /*aec0*/  LEA.HI R6, R7, R2, RZ, 0x3 ;  /* 0x0000000207067211 */ /* 0x000fc600078f18ff */
[----:B------:R-:W1:Y:S01]  /*aed0*/  @P4 MUFU.RCP R5, R4 ;  /* 0x0000000400054308 */ /* 0x000e620000001000 */
[----:B------:R-:W-:Y:S02]  /*aee0*/  LOP3.LUT R9, R9, 0xffffffe0, RZ, 0xc0, !PT ;  /* 0xffffffe009097812 */ /* 0x000fe400078ec0ff */
[----:B------:R-:W-:Y:S02]  /*aef0*/  LOP3.LUT R7, R6, 0xfffffff8, RZ, 0xc0, !PT ;  /* 0xfffffff806077812 */ /* 0x000fe400078ec0ff */
[----:B------:R-:W-:Y:S02]  /*af00*/  IADD3 R9, R2, -R9, RZ ;  /* 0x8000000902097210 */ /* 0x000fe40007ffe0ff */
[----:B------:R-:W-:Y:S01]  /*af10*/  IADD3 R2, -R7, R2, RZ ;  /* 0x0000000207027210 */ /* 0x000fe20007ffe1ff */
[----:B------:R-:W2:Y:S01]  /*af20*/  @P0 MUFU.RCP R14, R10 ;  /* 0x0000000a000e0308 */ /* 0x000ea20000001000 */
[----:B------:R-:W-:Y:S02]  /*af30*/  SHF.R.S32.HI R7, RZ, 0x2, R13 ;  /* 0x00000002ff077819 */ /* 0x000fe4000001140d */
[----:B------:R-:W-:-:S02]  /*af40*/  IADD3 R0, R0, -R11, RZ ;  /* 0x8000000b00007210 */ /* 0x000fc40007ffe0ff */
[----:B------:R-:W-:Y:S02]  /*af50*/  LEA.HI R16, R16, R7, RZ, 0x3 ;  /* 0x0000000710107211 */ /* 0x000fe400078f18ff */
[----:B------:R-:W-:Y:S02]  /*af60*/  SHF.R.S32.HI R11, RZ, 0x5, R8 ;  /* 0x00000005ff0b7819 */ /* 0x000fe40000011408 */
[----:B------:R-:W-:Y:S01]  /*af70*/  LOP3.LUT R16, R16, 0xfffffff8, RZ, 0xc0, !PT ;  /* 0xfffffff810107812 */ /* 0x000fe200078ec0ff */
[----:B-1----:R-:W-:Y:S01]  /*af80*/  FMUL.FTZ R160, R5, R160 ;  /* 0x000000a005a07220 */ /* 0x002fe20000410000 */
[----:B------:R-:W-:Y:S01]  /*af90*/  LEA R12, R11, R12, 0x9 ;  /* 0x0000000c0b0c7211 */ /* 0x000fe200078e48ff */
[----:B------:R-:W-:Y:S01]  /*afa0*/  FMUL.FTZ R161, R5, R161 ;  /* 0x000000a105a17220 */ /* 0x000fe20000410000 */
[----:B------:R-:W-:Y:S01]  /*afb0*/  IADD3 R16, R7, -R16, RZ ;  /* 0x8000001007107210 */ /* 0x000fe20007ffe0ff */
[C---:B------:R-:W-:Y:S01]  /*afc0*/  FMUL.FTZ R156, R5.reuse, R156 ;  /* 0x0000009c059c7220 */ /* 0x040fe20000410000 */
[C---:B------:R-:W-:Y:S01]  /*afd0*/  FMUL.FTZ R157, R5.reuse, R157 ;  /* 0x0000009d059d7220 */ /* 0x040fe20000410000 */
[----:B------:R-:W-:Y:S01]  /*afe0*/  FMUL.FTZ R152, R5, R152 ;  /* 0x0000009805987220 */ /* 0x000fe20000410000 */
[----:B------:R-:W-:Y:S01]  /*aff0*/  SHF.L.U32 R7, R16, 0x6, RZ ;  /* 0x0000000610077819 */ /* 0x000fe200000006ff */
[----:B--2---:R-:W-:Y:S01]  /*b000*/  FMUL.FTZ R163, R14, R163 ;  /* 0x000000a30ea37220 */ /* 0x004fe20000410000 */
[----:B------:R-:W-:Y:S01]  /*b010*/  LOP3.LUT R8, R16, 0x1, RZ, 0xc0, !PT ;  /* 0x0000000110087812 */ /* 0x000fe200078ec0ff */
[C---:B------:R-:W-:Y:S01]  /*b020*/  FMUL.FTZ R162, R14.reuse, R162 ;  /* 0x000000a20ea27220 */ /* 0x040fe20000410000 */
[----:B------:R-:W-:Y:S01]  /*b030*/  LOP3.LUT R7, R7, 0x1c0, RZ, 0xc0, !PT ;  /* 0x000001c007077812 */ /* 0x000fe200078ec0ff */
[----:B------:R-:W-:Y:S01]  /*b040*/  FMUL.FTZ R159, R14, R159 ;  /* 0x0000009f0e9f7220 */ /* 0x000fe20000410000 */
[----:B------:R-:W-:Y:S01]  /*b050*/  ISETP.NE.U32.AND P5, PT, R8, 0x1, PT ;  /* 0x000000010800780c */ /* 0x000fe20003fa5070 */
[----:B------:R-:W-:Y:S01]  /*b060*/  FMUL.FTZ R158, R14, R158 ;  /* 0x0000009e0e9e7220 */ /* 0x000fe20000410000 */
[----:B------:R-:W-:Y:S01]  /*b070*/  LEA.HI R7, R7, R7, RZ, 0x1d ;  /* 0x0000000707077211 */ /* 0x000fe200078fe8ff */
[C---:B------:R-:W-:Y:S01]  /*b080*/  FMUL.FTZ R153, R5.reuse, R153 ;  /* 0x0000009905997220 */ /* 0x040fe20000410000 */
[----:B------:R-:W-:Y:S01]  /*b090*/  R2P PR, R16, 0x6 ;  /* 0x0000000610007804 */ /* 0x000fe20000000000 */
[----:B------:R-:W-:Y:S01]  /*b0a0*/  FMUL.FTZ R155, R14, R155 ;  /* 0x0000009b0e9b7220 */ /* 0x000fe20000410000 */
[----:B------:R-:W-:Y:S01]  /*b0b0*/  LEA R7, R12, R7, 0x1 ;  /* 0x000000070c077211 */ /* 0x000fe200078e08ff */
[C---:B------:R-:W-:Y:S01]  /*b0c0*/  FMUL.FTZ R154, R14.reuse, R154 ;  /* 0x0000009a0e9a7220 */ /* 0x040fe20000410000 */
[----:B------:R-:W-:Y:S01]  /*b0d0*/  MOV R8, 0x20 ;  /* 0x0000002000087802 */ /* 0x000fe20000000f00 */
[----:B------:R-:W-:Y:S01]  /*b0e0*/  FMUL.FTZ R148, R5, R148 ;  /* 0x0000009405947220 */ /* 0x000fe20000410000 */
[----:B------:R-:W-:Y:S01]  /*b0f0*/  LEA R7, R7, UR4, 0x1 ;  /* 0x0000000407077c11 */ /* 0x000fe2000f8e08ff */
[----:B------:R-:W-:Y:S01]  /*b100*/  FMUL.FTZ R149, R5, R149 ;  /* 0x0000009505957220 */ /* 0x000fe20000410000 */
[----:B------:R-:W-:Y:S01]  /*b110*/  MOV R12, 0x40 ;  /* 0x00000040000c7802 */ /* 0x000fe20000000f00 */
[C---:B------:R-:W-:Y:S01]  /*b120*/  FMUL.FTZ R151, R14.reuse, R151 ;  /* 0x000000970e977220 */ /* 0x040fe20000410000 */
[----:B------:R-:W-:Y:S01]  /*b130*/  FMUL.FTZ R150, R14, R150 ;  /* 0x000000960e967220 */ /* 0x000fe20000410000 */
[----:B------:R-:W-:Y:S01]  /*b140*/  IADD3 R13, R7, -0x10, RZ ;  /* 0xfffffff0070d7810 */ /* 0x000fe20007ffe0ff */
[C---:B------:R-:W-:Y:S01]  /*b150*/  FMUL.FTZ R144, R5.reuse, R144 ;  /* 0x0000009005907220 */ /* 0x040fe20000410000 */
[----:B------:R-:W-:Y:S01]  /*b160*/  SEL R8, R8, 0xffffffe0, !P1 ;  /* 0xffffffe008087807 */ /* 0x000fe20004800000 */
[----:B------:R-:W-:Y:S01]  /*b170*/  FMUL.FTZ R145, R5, R145 ;  /* 0x0000009105917220 */ /* 0x000fe20000410000 */
[C---:B------:R-:W-:Y:S01]  /*b180*/  FMUL.FTZ R147, R14.reuse, R147 ;  /* 0x000000930e937220 */ /* 0x040fe20000410000 */
[C---:B------:R-:W-:Y:S01]  /*b190*/  FMUL.FTZ R146, R14.reuse, R146 ;  /* 0x000000920e927220 */ /* 0x040fe20000410000 */
        /* <DEDUP_REMOVED lines=199> */
.L_x_1962:
        /* <DEDUP_REMOVED lines=24> */
.L_x_1963:
[----:B------:R-:W-:Y:S01]  /*bf90*/  ISETP.NE.AND P6, PT, RZ, UR7, PT ;  /* 0x00000007ff007c0c */ /* 0x000fe2000bfc5270 */
[----:B------:R-:W-:Y:S01]  /*bfa0*/  STS [R7+0x4000], R36 ;  /* 0x0040002407007388 */ /* 0x000fe20000000800 */
[----:B------:R-:W-:Y:S01]  /*bfb0*/  PLOP3.LUT P2, PT, PT, PT, PT, 0x8, 0x0 ;  /* 0x000000000000781c */ /* 0x000fe20003f4e170 */
[----:B------:R-:W1:Y:S01]  /*bfc0*/  S2UR UR4, SR_CTAID.X ;  /* 0x00000000000479c3 */ /* 0x000e620000002500 */
[----:B------:R-:W-:Y:S01]  /*bfd0*/  SHF.R.S32.HI R30, RZ, 0x3, R6 ;  /* 0x00000003ff1e7819 */ /* 0x000fe20000011406 */
[----:B------:R-:W-:Y:S01]  /*bfe0*/  STS [R7+0x4400], R38 ;  /* 0x0044002607007388 */ /* 0x000fe20000000800 */
[----:B------:R-:W2:Y:S01]  /*bff0*/  @P4 MUFU.LG2 R4, R4 ;  /* 0x0000000400044308 */ /* 0x000ea20000000c00 */
[----:B------:R-:W-:Y:S01]  /*c000*/  BSSY B0, `(.L_x_1964) ;  /* 0x0000071000007945 */ /* 0x000fe20003800000 */
[----:B------:R-:W-:Y:S01]  /*c010*/  IMAD.SHL.U32 R2, R2, 0x8, RZ ;  /* 0x0000000802027824 */ /* 0x000fe200078e00ff */
[----:B------:R-:W-:Y:S01]  /*c020*/  STS [R13+0x4000], R40 ;  /* 0x004000280d007388 */ /* 0x000fe20000000800 */
[----:B------:R-:W-:-:S03]  /*c030*/  VIADD R6, R30, 0x20 ;  /* 0x000000201e067836 */ /* 0x000fc60000000000 */
[----:B------:R-:W-:Y:S01]  /*c040*/  STS [R13+0x4400], R42 ;  /* 0x0044002a0d007388 */ /* 0x000fe20000000800 */
[----:B------:R-:W3:Y:S01]  /*c050*/  @!P6 LDC R5, c[0x0][0x2c4] ;  /* 0x0000b100ff05eb82 */ /* 0x000ee20000000800 */
[----:B------:R-:W-:Y:S01]  /*c060*/  @!P6 PLOP3.LUT P2, PT, P5, PT, PT, 0x80, 0x0 ;  /* 0x000000000000e81c */ /* 0x000fe20002f4f070 */
[----:B------:R-:W4:Y:S01]  /*c070*/  @P0 MUFU.LG2 R10, R10 ;  /* 0x0000000a000a0308 */ /* 0x000f220000000c00 */
[----:B------:R-:W-:Y:S01]  /*c080*/  STS [R15+0x4000], R44 ;  /* 0x0040002c0f007388 */ /* 0x000fe20000000800 */
[----:B------:R-:W-:Y:S01]  /*c090*/  LOP3.LUT P5, RZ, R0, 0x3, RZ, 0xc0, !PT ;  /* 0x0000000300ff7812 */ /* 0x000fe200078ac0ff */
[----:B------:R-:W-:Y:S02]  /*c0a0*/  VIADD R0, R30, 0x40 ;  /* 0x000000401e007836 */ /* 0x000fe40000000000 */
[----:B------:R-:W-:Y:S01]  /*c0b0*/  STS [R15+0x4400], R46 ;  /* 0x0044002e0f007388 */ /* 0x000fe20000000800 */
[----:B------:R-:W5:Y:S03]  /*c0c0*/  @!P6 LDC R12, c[0x0][0x270] ;  /* 0x00009c00ff0ceb82 */ /* 0x000f660000000800 */
[----:B------:R-:W-:Y:S04]  /*c0d0*/  STS [R17+0x4000], R48 ;  /* 0x0040003011007388 */ /* 0x000fe80000000800 */
[----:B------:R-:W-:Y:S01]  /*c0e0*/  STS [R17+0x4400], R50 ;  /* 0x0044003211007388 */ /* 0x000fe20000000800 */
[----:B------:R-:W2:Y:S03]  /*c0f0*/  @P6 LDC.64 R28, c[0x0][0x2c0] ;  /* 0x0000b000ff1c6b82 */ /* 0x000ea60000000a00 */
[----:B------:R-:W-:Y:S04]  /*c100*/  STS [R19+0x4000], R52 ;  /* 0x0040003413007388 */ /* 0x000fe80000000800 */
[----:B------:R-:W-:Y:S01]  /*c110*/  STS [R19+0x4400], R54 ;  /* 0x0044003613007388 */ /* 0x000fe20000000800 */
[----:B---3--:R-:W3:Y:S01]  /*c120*/  @P2 LDC R5, c[0x0][0x2e4] ;  /* 0x0000b900ff052b82 */ /* 0x008ee20000000800 */
[----:B------:R-:W-:-:S02]  /*c130*/  ISETP.GE.AND P2, PT, R6, UR16, PT ;  /* 0x0000001006007c0c */ /* 0x000fc4000bf46270 */
[----:B------:R-:W-:Y:S04]  /*c140*/  STS [R21+0x4000], R56 ;  /* 0x0040003815007388 */ /* 0x000fe80000000800 */
[----:B------:R-:W-:Y:S01]  /*c150*/  STS [R21+0x4400], R58 ;  /* 0x0044003a15007388 */ /* 0x000fe20000000800 */
[----:B------:R-:W4:Y:S03]  /*c160*/  @P0 LDC R6, c[0x0][0x2e8] ;  /* 0x0000ba00ff060b82 */ /* 0x000f260000000800 */
[----:B------:R-:W-:Y:S04]  /*c170*/  STS [R23+0x4000], R60 ;  /* 0x0040003c17007388 */ /* 0x000fe80000000800 */
[----:B------:R-:W-:Y:S01]  /*c180*/  STS [R23+0x4400], R62 ;  /* 0x0044003e17007388 */ /* 0x000fe20000000800 */
[----:B--2---:R-:W-:-:S03]  /*c190*/  @P6 IMAD R28, R29, R28, RZ ;  /* 0x0000001c1d1c6224 */ /* 0x004fc600078e02ff */
[----:B------:R-:W-:Y:S04]  /*c1a0*/  STS [R25+0x4000], R64 ;  /* 0x0040004019007388 */ /* 0x000fe80000000800 */
[----:B------:R-:W-:Y:S01]  /*c1b0*/  STS [R25+0x4400], R66 ;  /* 0x0044004219007388 */ /* 0x000fe20000000800 */
[----:B---3--:R-:W-:-:S03]  /*c1c0*/  @!P6 IMAD.MOV.U32 R28, RZ, RZ, R5 ;  /* 0x000000ffff1ce224 */ /* 0x008fc600078e0005 */
        /* <DEDUP_REMOVED lines=26> */
[----:B--2---:R-:W1:Y:S03]  /*c370*/  @P6 LDC R13, c[0x0][0x2c0] ;  /* 0x0000b000ff0d6b82 */ /* 0x004e660000000800 */
[----:B------:R-:W-:Y:S04]  /*c380*/  STS [R21+0xc000], R120 ;  /* 0x00c0007815007388 */ /* 0x000fe80000000800 */
[----:B------:R2:W-:Y:S01]  /*c390*/  STS [R21+0xc400], R122 ;  /* 0x00c4007a15007388 */ /* 0x0005e20000000800 */
[----:B---3--:R-:W-:-:S02]  /*c3a0*/  @P6 IMAD.MOV.U32 R15, RZ, RZ, 0x1 ;  /* 0x00000001ff0f6424 */ /* 0x008fc400078e00ff */
[----:B-----5:R-:W-:Y:S01]  /*c3b0*/  @!P6 IMAD R15, R5, R12, RZ ;  /* 0x0000000c050fe224 */ /* 0x020fe200078e02ff */
[----:B------:R-:W-:Y:S01]  /*c3c0*/  STS [R23+0xc000], R124 ;  /* 0x00c0007c17007388 */ /* 0x000fe20000000800 */
[----:B------:R-:W-:Y:S01]  /*c3d0*/  SHF.R.S32.HI R12, RZ, 0x1f, R11 ;  /* 0x0000001fff0c7819 */ /* 0x000fe2000001140b */
[----:B------:R-:W-:Y:S02]  /*c3e0*/  @P4 FMUL.FTZ R5, R4, 0.69314718246459960938 ;  /* 0x3f31721804054820 */ /* 0x000fe40000410000 */
[----:B------:R-:W-:Y:S04]  /*c3f0*/  STS [R23+0xc400], R126 ;  /* 0x00c4007e17007388 */ /* 0x000fe80000000800 */
[----:B------:R-:W-:Y:S04]  /*c400*/  STS [R25+0xc000], R128 ;  /* 0x00c0008019007388 */ /* 0x000fe80000000800 */
[----:B------:R3:W-:Y:S01]  /*c410*/  STS [R25+0xc400], R14 ;  /* 0x00c4000e19007388 */ /* 0x0007e20000000800 */
[----:B------:R-:W-:Y:S01]  /*c420*/  @!P6 IMAD.MOV.U32 R13, RZ, RZ, 0x1 ;  /* 0x00000001ff0de424 */ /* 0x000fe200078e00ff */
[----:B------:R-:W-:Y:S03]  /*c430*/  BAR.SYNC.DEFER_BLOCKING 0x0 ;  /* 0x0000000000007b1d */ /* 0x000fe60000010000 */
[----:B-1----:R-:W-:-:S05]  /*c440*/  IMAD R4, R13, UR4, RZ ;  /* 0x000000040d047c24 */ /* 0x002fca000f8e02ff */
[----:B--2---:R-:W1:Y:S01]  /*c450*/  @P4 LDC R21, c[0x0][0x2e8] ;  /* 0x0000ba00ff154b82 */ /* 0x004e620000000800 */
[----:B------:R-:W2:Y:S01]  /*c460*/  S2R R8, SR_CTAID.Y ;  /* 0x0000000000087919 */ /* 0x000ea20000002600 */
[----:B------:R-:W5:Y:S01]  /*c470*/  S2R R7, SR_CTAID.Z ;  /* 0x0000000000077919 */ /* 0x000f620000002700 */
[----:B---3--:R-:W-:Y:S02]  /*c480*/  LEA.HI R14, R12, R11, RZ, 0x3 ;  /* 0x0000000b0c0e7211 */ /* 0x008fe400078f18ff */
[----:B------:R-:W-:Y:S01]  /*c490*/  SHF.R.S32.HI R12, RZ, 0x1f, R9 ;  /* 0x0000001fff0c7819 */ /* 0x000fe20000011409 */
[----:B------:R3:W1:Y:S01]  /*c4a0*/  LDS.128 R16, [R242+0x3000] ;  /* 0x00300000f2107984 */ /* 0x0006620000000c00 */
[----:B------:R-:W-:Y:S02]  /*c4b0*/  LOP3.LUT R14, R14, 0xffffff8, RZ, 0xc0, !PT ;  /* 0x0ffffff80e0e7812 */ /* 0x000fe400078ec0ff */
[----:B------:R-:W-:-:S03]  /*c4c0*/  LEA.HI R12, R12, R9, RZ, 0x2 ;  /* 0x000000090c0c7211 */ /* 0x000fc600078f10ff */
[----:B------:R-:W-:Y:S02]  /*c4d0*/  IMAD.IADD R14, R11, 0x1, -R14 ;  /* 0x000000010b0e7824 */ /* 0x000fe400078e0a0e */
[----:B------:R-:W-:Y:S02]  /*c4e0*/  IMAD.MOV.U32 R11, RZ, RZ, 0x7f800000 ;  /* 0x7f800000ff0b7424 */ /* 0x000fe400078e00ff */
[----:B--2---:R-:W-:Y:S01]  /*c4f0*/  IMAD R8, R8, R15, RZ ;  /* 0x0000000f08087224 */ /* 0x004fe200078e02ff */
[----:B------:R-:W-:-:S04]  /*c500*/  SHF.R.S32.HI R15, RZ, 0x2, R12 ;  /* 0x00000002ff0f7819 */ /* 0x000fc8000001140c */
[----:B------:R-:W-:Y:S02]  /*c510*/  SEL R8, R8, RZ, !P1 ;  /* 0x000000ff08087207 */ /* 0x000fe40004800000 */
[----:B------:R-:W-:Y:S02]  /*c520*/  ISETP.GE.AND P1, PT, R0, UR16, PT ;  /* 0x0000001000007c0c */ /* 0x000fe4000bf26270 */
[----:B------:R-:W-:Y:S01]  /*c530*/  MOV R0, 0x7f800000 ;  /* 0x7f80000000007802 */ /* 0x000fe20000000f00 */
[----:B-1----:R-:W-:Y:S01]  /*c540*/  @P4 FFMA.FTZ R0, R164, R21, R5 ;  /* 0x00000015a4004223 */ /* 0x002fe20000010005 */
[----:B-----5:R-:W-:Y:S01]  /*c550*/  IMAD R5, R7, R28, R8 ;  /* 0x0000001c07057224 */ /* 0x020fe200078e0208 */
[----:B------:R-:W-:Y:S01]  /*c560*/  LEA R14, R14, R15, 0x4 ;  /* 0x0000000f0e0e7211 */ /* 0x000fe200078e20ff */
[----:B------:R-:W-:Y:S02]  /*c570*/  IMAD.SHL.U32 R8, R4, 0x80, RZ ;  /* 0x0000008004087824 */ /* 0x000fe400078e00ff */
[----:B----4-:R-:W-:-:S03]  /*c580*/  @P0 FMUL.FTZ R4, R10, 0.69314718246459960938 ;  /* 0x3f3172180a040820 */ /* 0x010fc60000410000 */
[--C-:B------:R-:W-:Y:S01]  /*c590*/  IADD3 R10, P6, P4, R8, R26, R5.reuse ;  /* 0x0000001a080a7210 */ /* 0x100fe20007cde005 */
[----:B------:R-:W-:Y:S01]  /*c5a0*/  @P0 FFMA.FTZ R11, R3, R6, R4 ;  /* 0x00000006030b0223 */ /* 0x000fe20000010004 */
[----:B------:R-:W-:Y:S02]  /*c5b0*/  SHF.R.S32.HI R9, RZ, 0x1f, R8 ;  /* 0x0000001fff097819 */ /* 0x000fe40000011408 */
        /* <DEDUP_REMOVED lines=21> */
.L_x_1965:
[----:B------:R-:W-:Y:S05]  /*c710*/  BSYNC B0 ;  /* 0x0000000000007941 */ /* 0x000fea0003800000 */
.L_x_1964:
[----:B-1----:R-:W-:Y:S01]  /*c720*/  SHF.R.S32.HI R4, RZ, 0x1f, R7 ;  /* 0x0000001fff047819 */ /* 0x002fe20000011407 */
[----:B------:R-:W-:Y:S01]  /*c730*/  ULDC.64 UR4, c[0x0][0x2a0] ;  /* 0x0000a80000047ab9 */ /* 0x000fe20000000a00 */
[----:B------:R-:W-:Y:S01]  /*c740*/  SHF.R.S32.HI R3, RZ, 0x1f, R2 ;  /* 0x0000001fff037819 */ /* 0x000fe20000011402 */
[----:B------:R1:W2:Y:S01]  /*c750*/  LDS.128 R20, [R242] ;  /* 0x00000000f2147984 */ /* 0x0002a20000000c00 */
[----:B------:R-:W-:Y:S01]  /*c760*/  IADD3 R26, P0, R2, UR8, RZ ;  /* 0x00000008021a7c10 */ /* 0x000fe2000ff1e0ff */
[----:B------:R-:W-:Y:S01]  /*c770*/  IMAD R4, R4, UR4, RZ ;  /* 0x0000000404047c24 */ /* 0x000fe2000f8e02ff */
[----:B------:R-:W-:Y:S01]  /*c780*/  SHF.R.S32.HI R31, RZ, 0x1f, R30 ;  /* 0x0000001fff1f7819 */ /* 0x000fe2000001141e */
[----:B------:R1:W3:Y:S01]  /*c790*/  LDS.128 R12, [R242+0x4000] ;  /* 0x00400000f20c7984 */ /* 0x0002e20000000c00 */
[----:B------:R-:W-:Y:S01]  /*c7a0*/  IADD3.X R27, R3, UR6, RZ, P0, !PT ;  /* 0x00000006031b7c10 */ /* 0x000fe200087fe4ff */
[C---:B------:R-:W-:Y:S01]  /*c7b0*/  IMAD R29, R7.reuse, UR5, R4 ;  /* 0x00000005071d7c24 */ /* 0x040fe2000f8e0204 */
[----:B------:R-:W-:Y:S01]  /*c7c0*/  IADD3 R0, R30, 0x60, RZ ;  /* 0x000000601e007810 */ /* 0x000fe20007ffe0ff */
[----:B------:R1:W4:Y:S01]  /*c7d0*/  LDS.128 R8, [R242+0x8000] ;  /* 0x00800000f2087984 */ /* 0x0003220000000c00 */
[----:B------:R-:W-:Y:S01]  /*c7e0*/  IMAD.U32 R25, RZ, RZ, UR18 ;  /* 0x00000012ff197e24 */ /* 0x000fe2000f8e00ff */
[----:B------:R-:W-:Y:S01]  /*c7f0*/  BSSY B0, `(.L_x_1966) ;  /* 0x0000019000007945 */ /* 0x000fe20003800000 */
[----:B------:R-:W-:Y:S01]  /*c800*/  IMAD.WIDE.U32 R26, R7, UR4, R26 ;  /* 0x00000004071a7c25 */ /* 0x000fe2000f8e001a */
[----:B------:R-:W-:Y:S01]  /*c810*/  ISETP.GE.AND P0, PT, R0, UR16, PT ;  /* 0x0000001000007c0c */ /* 0x000fe2000bf06270 */
        /* <DEDUP_REMOVED lines=22> */
.L_x_1967:
[----:B------:R-:W-:Y:S05]  /*c980*/  BSYNC B0 ;  /* 0x0000000000007941 */ /* 0x000fea0003800000 */
.L_x_1966:
        /* <DEDUP_REMOVED lines=27> */
.L_x_1969:
[----:B------:R-:W-:Y:S05]  /*cb40*/  BSYNC B0 ;  /* 0x0000000000007941 */ /* 0x000fea0003800000 */
.L_x_1968:
        /* <DEDUP_REMOVED lines=27> */
.L_x_1971:
[----:B------:R-:W-:Y:S05]  /*cd00*/  BSYNC B0 ;  /* 0x0000000000007941 */ /* 0x000fea0003800000 */
.L_x_1970:
        /* <DEDUP_REMOVED lines=27> */
.L_x_1936:
        /* <DEDUP_REMOVED lines=51> */
[C---:B------:R-:W-:Y:S01]  /*d1f0*/  VIADD R5, R12.reuse, 0x20 ;  /* 0x000000200c057836 */ /* 0x040fe20000000000 */
        /* <DEDUP_REMOVED lines=38> */
.L_x_1973:
[----:B------:R-:W-:Y:S05]  /*d460*/  BSYNC B0 ;  /* 0x0000000000007941 */ /* 0x000fea0003800000 */
.L_x_1972:
        /* <DEDUP_REMOVED lines=25> */
.L_x_1975:
[----:B------:R-:W-:Y:S05]  /*d600*/  BSYNC B0 ;  /* 0x0000000000007941 */ /* 0x000fea0003800000 */
.L_x_1974:
        /* <DEDUP_REMOVED lines=24> */
.L_x_1977:
[----:B------:R-:W-:Y:S05]  /*d790*/  BSYNC B0 ;  /* 0x0000000000007941 */ /* 0x000fea0003800000 */
.L_x_1976:
        /* <DEDUP_REMOVED lines=27> */
.L_x_1979:
[----:B------:R-:W-:Y:S05]  /*d950*/  BSYNC B0 ;  /* 0x0000000000007941 */ /* 0x000fea0003800000 */
.L_x_1978:
        /* <DEDUP_REMOVED lines=10> */
.L_x_1981:
[----:B------:R-:W-:Y:S05]  /*da00*/  BSYNC B0 ;  /* 0x0000000000007941 */ /* 0x000fea0003800000 */
.L_x_1980:
        /* <DEDUP_REMOVED lines=10> */
.L_x_1983:
[----:B------:R-:W-:Y:S05]  /*dab0*/  BSYNC B0 ;  /* 0x0000000000007941 */ /* 0x000fea0003800000 */
.L_x_1982:
        /* <DEDUP_REMOVED lines=10> */
.L_x_1985:
[----:B------:R-:W-:Y:S05]  /*db60*/  BSYNC B0 ;  /* 0x0000000000007941 */ /* 0x000fea0003800000 */
.L_x_1984:
        /* <DEDUP_REMOVED lines=10> */
.L_x_1986:
        /* <DEDUP_REMOVED lines=15> */
.L_x_2423:


//--------------------- .text._ZN5flash16flash_fwd_kernelI23Flash_fwd_kernel_traitsILi256ELi128ELi64ELi8ELb0ELb0EN7cutlass10bfloat16_tE19Flash_kernel_traitsILi256ELi128ELi64ELi8ES3_EELb1ELb0ELb1ELb0ELb0ELb1ELb0ELb0EEEvNS_16Flash_fwd_paramsE --------------------------
	.section	.text._ZN5flash16flash_fwd_kernelI23Flash_fwd_kernel_traitsILi256ELi128ELi64ELi8ELb0ELb0EN7cutlass10bfloat16_tE19Flash_kernel_traitsILi256ELi128ELi64ELi8ES3_EELb1ELb0ELb1ELb0ELb0ELb1ELb0ELb0EEEvNS_16Flash_fwd_paramsE,"ax",@progbits
	.align	128
        .global         _ZN5flash16flash_fwd_kernelI23Flash_fwd_kernel_traitsILi256ELi128ELi64ELi8ELb0ELb0EN7cutlass10bfloat16_tE19Flash_kernel_traitsILi256ELi128ELi64ELi8ES3_EELb1ELb0ELb1ELb0ELb0ELb1ELb0ELb0EEEvNS_16Flash_fwd_paramsE
        .type           _ZN5flash16flash_fwd_kernelI23Flash_fwd_kernel_traitsILi256ELi128ELi64ELi8ELb0ELb0EN7cutlass10bfloat16_tE19Flash_kernel_traitsILi256ELi128ELi64ELi8ES3_EELb1ELb0ELb1ELb0ELb0ELb1ELb0ELb0EEEvNS_16Flash_fwd_paramsE,@function
        .size           _ZN5flash16flash_fwd_kernelI23Flash_fwd_kernel_traitsILi256ELi128ELi64ELi8ELb0ELb0EN7cutlass10bfloat16_tE19Flash_kernel_traitsILi256ELi128ELi64ELi8ES3_EELb1ELb0ELb1ELb0ELb0ELb1ELb0ELb0EEEvNS_16Flash_fwd_paramsE,(.L_x_2424 - _ZN5flash16flash_fwd_kernelI23Flash_fwd_kernel_traitsILi256ELi128ELi64ELi8ELb0ELb0EN7cutlass10bfloat16_tE19Flash_kernel_traitsILi256ELi128ELi64ELi8ES3_EELb1ELb0ELb1ELb0ELb0ELb1ELb0ELb0EEEvNS_16Flash_fwd_paramsE)
        .other          _ZN5flash16flash_fwd_kernelI23Flash_fwd_kernel_traitsILi256ELi128ELi64ELi8ELb0ELb0EN7cutlass10bfloat16_tE19Flash_kernel_traitsILi256ELi128ELi64ELi8ES3_EELb1ELb0ELb1ELb0ELb0ELb1ELb0ELb0EEEvNS_16Flash_fwd_paramsE,@"STO_CUDA_ENTRY STV_DEFAULT"
_ZN5flash16flash_fwd_kernelI23Flash_fwd_kernel_traitsILi256ELi128ELi64ELi8ELb0ELb0EN7cutlass10bfloat16_tE19Flash_kernel_traitsILi256ELi128ELi64ELi8ES3_EELb1ELb0ELb1ELb0ELb0ELb1ELb0ELb0EEEvNS_16Flash_fwd_paramsE:
.text._ZN5flash16flash_fwd_kernelI23Flash_fwd_kernel_traitsILi256ELi128ELi64ELi8ELb0ELb0EN7cutlass10bfloat16_tE19Flash_kernel_traitsILi256ELi128ELi64ELi8ES3_EELb1ELb0ELb1ELb0ELb0ELb1ELb0ELb0EEEvNS_16Flash_fwd_paramsE:
        /* <DEDUP_REMOVED lines=27> */
[----:B------:R-:W-:Y:S02]  /*01b0*/  IMAD.U32 R14, RZ, RZ, UR10 ;  /* 0x0000000aff0e7e24 */ /* 0x000fe4000f8e00ff */
        /* <DEDUP_REMOVED lines=9> */
[----:B------:R-:W-:Y:S01]  /*0250*/  UIMAD.WIDE UR6, UR17, 0x4, UR6 ;  /* 0x00000004110678a5 */ /* 0x000fe2000f8e0206 */
[----:B------:R-:W-:Y:S02]  /*0260*/  @UP1 ULDC.64 UR10, c[0x0][0x300] ;  /* 0x0000c000000a1ab9 */ /* 0x000fe40000000a00 */
[----:B------:R-:W-:Y:S01]  /*0270*/  @UP1 UIMAD.WIDE UR10, UR17, 0x4, UR10 ;  /* 0x00000004110a18a5 */ /* 0x000fe2000f8e020a */
[----:B----4-:R-:W-:-:S02]  /*0280*/  @P2 R2UR UR36, R8 ;  /* 0x00000000082422ca */ /* 0x010fc400000e0000 */
        /* <DEDUP_REMOVED lines=14> */
[----:B------:R-:W4:Y:S04]  /*0370*/  @P0 LDG.E R9, desc[UR32][R14.64] ;  /* 0x000000200e090981 */ /* 0x000f28000c1e1900 */
[----:B------:R-:W5:Y:S01]  /*0380*/  @!P2 LDG.E R0, desc[UR32][R4.64] ;  /* 0x000000200400a981 */ /* 0x000f62000c1e1900 */
[----:B-1----:R-:W-:-:S02]  /*0390*/  IMAD.U32 R12, RZ, RZ, UR10 ;  /* 0x0000000aff0c7e24 */ /* 0x002fc4000f8e00ff */
[----:B------:R-:W-:-:S05]  /*03a0*/  IMAD.U32 R13, RZ, RZ, UR11 ;  /* 0x0000000bff0d7e24 */ /* 0x000fca000f8e00ff */
[----:B------:R1:W2:Y:S01]  /*03b0*/  @P1 LDG.E R8, desc[UR32][R12.64] ;  /* 0x000000200c081981 */ /* 0x0002a2000c1e1900 */
        /* <DEDUP_REMOVED lines=8> */
[----:B-1----:R-:W-:Y:S02]  /*0440*/  LOP3.LUT R13, R19, 0xffffffe0, RZ, 0xc0, !PT ;  /* 0xffffffe0130d7812 */ /* 0x002fe400078ec0ff */
[----:B-----5:R-:W-:Y:S02]  /*0450*/  @!P2 R2UR UR8, R0 ;  /* 0x000000000008a2ca */ /* 0x020fe400000e0000 */
[----:B------:R-:W-:Y:S01]  /*0460*/  ISETP.NE.AND.EX P2, PT, RZ, UR5, PT, P0 ;  /* 0x00000005ff007c0c */ /* 0x000fe2000bf45300 */
[----:B------:R-:W-:Y:S01]  /*0470*/  USHF.L.U32 UR4, UR7, 0x5, URZ ;  /* 0x0000000507047899 */ /* 0x000fe2000800063f */
[----:B------:R-:W-:Y:S01]  /*0480*/  IMAD.IADD R13, R6, 0x1, -R13 ;  /* 0x00000001060d7824 */ /* 0x000fe200078e0a0d */
[----:B------:R-:W-:Y:S02]  /*0490*/  @UP2 UIADD3 UR29, UR29, -UR27, URZ ;  /* 0x8000001b1d1d2290 */ /* 0x000fe4000fffe03f */
[----:B------:R-:W-:-:S02]  /*04a0*/  USHF.R.S32.HI UR5, URZ, 0x1f, UR4 ;  /* 0x0000001f3f057899 */ /* 0x000fc40008011404 */
[--C-:B------:R-:W-:Y:S02]  /*04b0*/  SHF.R.S32.HI R0, RZ, 0x1f, R13.reuse ;  /* 0x0000001fff007819 */ /* 0x100fe4000001140d */
[----:B--2---:R-:W-:Y:S02]  /*04c0*/  @P1 R2UR UR18, R8 ;  /* 0x00000000081212ca */ /* 0x004fe400000e0000 */
[----:B------:R-:W-:Y:S01]  /*04d0*/  IADD3 R12, P1, P0, R2, UR4, R13 ;  /* 0x00000004020c7c10 */ /* 0x000fe2000f83e00d */
[----:B------:R-:W-:-:S03]  /*04e0*/  @!UP2 ULDC UR29, c[0x0][0x2c4] ;  /* 0x0000b100001daab9 */ /* 0x000fc60000000800 */
[----:B------:R-:W-:Y:S01]  /*04f0*/  IADD3.X R3, R3, UR5, R0, P1, P0 ;  /* 0x0000000503037c10 */ /* 0x000fe20008fe0400 */
[----:B------:R-:W-:Y:S08]  /*0500*/  @!P2 BRA `(.L_x_1987) ;  /* 0x00000000001ca947 */ /* 0x000ff00003800000 */
[----:B------:R-:W-:-:S13]  /*0510*/  PLOP3.LUT P0, PT, PT, PT, UP3, 0x80, 0x0 ;  /* 0x000000000000781c */ /* 0x000fda0003f0f038 */
[----:B------:R-:W2:Y:S04]  /*0520*/  @P0 LDG.E R0, desc[UR32][R4.64+0x4] ;  /* 0x0000042004000981 */ /* 0x000ea8000c1e1900 */
[----:B------:R-:W3:Y:S01]  /*0530*/  @!P0 LDG.E R2, desc[UR32][R4.64] ;  /* 0x0000002004028981 */ /* 0x000ee2000c1e1900 */
[----:B--2---:R-:W-:-:S13]  /*0540*/  @P0 R2UR UR7, R0 ;  /* 0x00000000000702ca */ /* 0x004fda00000e0000 */
[----:B------:R-:W-:-:S07]  /*0550*/  @UP3 UIADD3 UR7, UR7, -UR8, URZ ;  /* 0x8000000807073290 */ /* 0x000fce000fffe03f */
[----:B---3--:R-:W-:Y:S01]  /*0560*/  @!P0 R2UR UR7, R2 ;  /* 0x00000000020782ca */ /* 0x008fe200000e0000 */
[----:B------:R-:W-:-:S14]  /*0570*/  BRA `(.L_x_1988) ;  /* 0x0000000000047947 */ /* 0x000fdc0003800000 */
.L_x_1987:
[----:B------:R-:W-:-:S03]  /*0580*/  ULDC UR7, c[0x0][0x2c8] ;  /* 0x0000b20000077ab9 */ /* 0x000fc60000000800 */
.L_x_1988:
        /* <DEDUP_REMOVED lines=47> */
[----:B------:R-:W-:Y:S01]  /*0880*/  USHF.R.S32.HI UR13, URZ, 0x1f, UR9 ;  /* 0x0000001f3f0d7899 */ /* 0x000fe20008011409 */
[----:B------:R-:W-:Y:S01]  /*0890*/  LOP3.LUT P3, RZ, R6, 0x7, RZ, 0xc0, !PT ;  /* 0x0000000706ff7812 */ /* 0x000fe2000786c0ff */
[----:B------:R-:W-:Y:S01]  /*08a0*/  UISETP.NE.AND UP2, UPT, UR7, URZ, UPT ;  /* 0x0000003f0700728c */ /* 0x000fe2000bf45270 */
[----:B------:R-:W-:Y:S01]  /*08b0*/  LOP3.LUT R3, R12, 0x1ffffff8, RZ, 0xc0, !PT ;  /* 0x1ffffff80c037812 */ /* 0x000fe200078ec0ff */
[----:B------:R-:W-:Y:S01]  /*08c0*/  UIADD3 UR29, -UR12, UR29, URZ ;  /* 0x0000001d0c1d7290 */ /* 0x000fe2000fffe13f */
[----:B------:R-:W-:Y:S01]  /*08d0*/  SHF.R.S32.HI R12, RZ, 0x3, R12 ;  /* 0x00000003ff0c7819 */ /* 0x000fe2000001140c */
[----:B------:R-:W-:Y:S01]  /*08e0*/  IMAD.U32 R11, RZ, RZ, UR28 ;  /* 0x0000001cff0b7e24 */ /* 0x000fe2000f8e00ff */
[----:B------:R-:W-:Y:S01]  /*08f0*/  BSSY B0, `(.L_x_1990) ;  /* 0x000004a000007945 */ /* 0x000fe20003800000 */
        /* <DEDUP_REMOVED lines=22> */
[----:B------:R-:W-:Y:S01]  /*0a60*/  @!UP2 ULDC UR7, c[0x0][0x2c4] ;  /* 0x0000b1000007aab9 */ /* 0x000fe20000000800 */
[----:B------:R-:W-:Y:S01]  /*0a70*/  @UP2 UIMAD UR15, UR5, UR4, URZ ;  /* 0x00000004050f22a4 */ /* 0x000fe2000f8e023f */
[----:B------:R-:W-:Y:S01]  /*0a80*/  IMAD.WIDE R10, R11, 0x80, R12 ;  /* 0x000000800b0a7825 */ /* 0x000fe200078e020c */
[----:B------:R-:W-:Y:S01]  /*0a90*/  @!UP1 UIADD3 UR11, UR19, UR8, URZ ;  /* 0x00000008130b9290 */ /* 0x000fe2000fffe03f */
[----:B------:R-:W-:Y:S01]  /*0aa0*/  ULDC.64 UR4, c[0x0][0x2a0] ;  /* 0x0000a80000047ab9 */ /* 0x000fe20000000a00 */
[----:B------:R-:W-:Y:S01]  /*0ab0*/  @UP0 ULDC UR7, c[0x0][0x2e4] ;  /* 0x0000b90000070ab9 */ /* 0x000fe20000000800 */
[----:B------:R-:W-:Y:S01]  /*0ac0*/  @UP2 UMOV UR8, 0x1 ;  /* 0x0000000100082882 */ /* 0x000fe20000000000 */
[----:B------:R-:W-:Y:S01]  /*0ad0*/  UIMAD UR13, UR13, UR4, URZ ;  /* 0x000000040d0d72a4 */ /* 0x000fe2000f8e023f */
[----:B------:R-:W-:Y:S01]  /*0ae0*/  IMAD.U32 R7, RZ, RZ, UR4 ;  /* 0x00000004ff077e24 */ /* 0x000fe2000f8e00ff */
        /* <DEDUP_REMOVED lines=42> */
.L_x_1991:
[----:B------:R-:W-:Y:S05]  /*0d90*/  BSYNC B0 ;  /* 0x0000000000007941 */ /* 0x000fea0003800000 */
.L_x_1990:
        /* <DEDUP_REMOVED lines=20> */
.L_x_1993:
[----:B------:R-:W-:Y:S05]  /*0ee0*/  BSYNC B0 ;  /* 0x0000000000007941 */ /* 0x000fea0003800000 */
.L_x_1992:
        /* <DEDUP_REMOVED lines=18> */
.L_x_1995:
[----:B------:R-:W-:Y:S05]  /*1010*/  BSYNC B0 ;  /* 0x0000000000007941 */ /* 0x000fea0003800000 */
.L_x_1994:
        /* <DEDUP_REMOVED lines=17> */
.L_x_1997:
[----:B------:R-:W-:Y:S05]  /*1130*/  BSYNC B0 ;  /* 0x0000000000007941 */ /* 0x000fea0003800000 */
.L_x_1996:
        /* <DEDUP_REMOVED lines=10> */
.L_x_1999:
[----:B------:R-:W-:Y:S05]  /*11e0*/  BSYNC B0 ;  /* 0x0000000000007941 */ /* 0x000fea0003800000 */
.L_x_1998:
        /* <DEDUP_REMOVED lines=10> */
.L_x_2001:
[----:B------:R-:W-:Y:S05]  /*1290*/  BSYNC B0 ;  /* 0x0000000000007941 */ /* 0x000fea0003800000 */
.L_x_2000:
        /* <DEDUP_REMOVED lines=10> */
.L_x_2003:
[----:B------:R-:W-:Y:S05]  /*1340*/  BSYNC B0 ;  /* 0x0000000000007941 */ /* 0x000fea0003800000 */
.L_x_2002:
        /* <DEDUP_REMOVED lines=10> */
.L_x_1989:
[----:B------:R-:W1:Y:S01]  /*13f0*/  LDC R10, c[0x0][0x278] ;  /* 0x00009e00ff0a7b82 */ /* 0x000e620000000800 */
[----:B------:R-:W2:Y:S01]  /*1400*/  S2R R0, SR_CTAID.Z ;  /* 0x0000000000007919 */ /* 0x000ea20000002700 */
[----:B------:R-:W-:Y:S01]  /*1410*/  UISETP.NE.AND UP0, UPT, UR27, -0x1, UPT ;  /* 0xffffffff1b00788c */ /* 0x000fe2000bf05270 */
[----:B------:R-:W-:Y:S01]  /*1420*/  IMAD.U32 R17, RZ, RZ, UR28 ;  /* 0x0000001cff117e24 */ /* 0x000fe2000f8e00ff */
[----:B------:R-:W-:Y:S01]  /*1430*/  UIADD3 UR34, UR35, -0x1, URZ ;  /* 0xffffffff23227890 */ /* 0x000fe2000fffe03f */
[----:B------:R-:W-:-:S03]  /*1440*/  LEA.HI R23, R7, R6, RZ, 0x6 ;  /* 0x0000000607177211 */ /* 0x000fc600078f30ff */
[----:B------:R-:W-:Y:S02]  /*1450*/  UIMAD UR16, UR34, -0x40, UR13 ;  /* 0xffffffc0221078a4 */ /* 0x000fe4000f8e020d */
[----:B------:R-:W-:-:S03]  /*1460*/  IMAD.SHL.U32 R23, R23, 0x8, RZ ;  /* 0x0000000817177824 */ /* 0x000fc600078e00ff */
[----:B------:R-:W-:Y:S01]  /*1470*/  @UP0 ULDC.64 UR4, c[0x0][0x240] ;  /* 0x0000900000040ab9 */ /* 0x000fe20000000a00 */
[----:B------:R-:W-:Y:S02]  /*1480*/  @!UP0 USHF.R.S32.HI UR14, URZ, 0x1f, UR17 ;  /* 0x0000001f3f0e8899 */ /* 0x000fe40008011411 */
[----:B------:R-:W-:Y:S01]  /*1490*/  @UP0 UIMAD.WIDE.U32 UR20, UR27, UR4, URZ ;  /* 0x000000041b1402a5 */ /* 0x000fe2000f8e003f */
[----:B------:R-:W-:-:S03]  /*14a0*/  @!UP0 ULDC.64 UR6, c[0x0][0x228] ;  /* 0x00008a0000068ab9 */ /* 0x000fc60000000a00 */
[----:B------:R-:W-:Y:S02]  /*14b0*/  @UP0 UIMAD UR4, UR27, UR5, UR21 ;  /* 0x000000051b0402a4 */ /* 0x000fe4000f8e0215 */
[----:B------:R-:W-:Y:S01]  /*14c0*/  UIADD3 UR5, -UR12, UR29, URZ ;  /* 0x0000001d0c057290 */ /* 0x000fe2000fffe13f */
        /* <DEDUP_REMOVED lines=8> */
[----:B------:R-:W-:-:S02]  /*1550*/  @!UP0 UMOV UR20, UR22 ;  /* 0x0000001600148c82 */ /* 0x000fc40008000000 */
        /* <DEDUP_REMOVED lines=9> */
[----:B------:R-:W-:-:S03]  /*15f0*/  @UP0 ULDC.64 UR14, c[0x0][0x250] ;  /* 0x00009400000e0ab9 */ /* 0x000fc60000000a00 */
[----:B------:R-:W-:Y:S02]  /*1600*/  @UP0 UIMAD.WIDE.U32 UR22, UR8, UR14, URZ ;  /* 0x0000000e081602a5 */ /* 0x000fe4000f8e003f */
[----:B------:R-:W-:Y:S01]  /*1610*/  @UP0 UIMAD UR8, UR8, UR15, URZ ;  /* 0x0000000f080802a4 */ /* 0x000fe2000f8e023f */
[----:B-1----:R-:W-:-:S03]  /*1620*/  VIADD R8, R8, 0xffffffe ;  /* 0x0ffffffe08087836 */ /* 0x002fc60000000000 */
[----:B------:R-:W-:Y:S01]  /*1630*/  @UP0 UIADD3 UR21, UR23, UR8, URZ ;  /* 0x0000000817150290 */ /* 0x000fe2000fffe03f */
[----:B------:R-:W1:Y:S02]  /*1640*/  F2I.FTZ.U32.TRUNC.NTZ R9, R8 ;  /* 0x0000000800097305 */ /* 0x000e64000021f000 */
[----:B-1----:R-:W-:Y:S02]  /*1650*/  IMAD.MOV R4, RZ, RZ, -R9 ;  /* 0x000000ffff047224 */ /* 0x002fe400078e0a09 */
[----:B------:R-:W-:Y:S02]  /*1660*/  IMAD.MOV.U32 R8, RZ, RZ, RZ ;  /* 0x000000ffff087224 */ /* 0x000fe400078e00ff */
[----:B------:R-:W-:-:S04]  /*1670*/  IMAD R4, R4, R2, RZ ;  /* 0x0000000204047224 */ /* 0x000fc800078e02ff */
[----:B------:R-:W-:-:S06]  /*1680*/  IMAD.HI.U32 R9, R9, R4, R8 ;  /* 0x0000000409097227 */ /* 0x000fcc00078e0008 */
[----:B------:R-:W-:Y:S01]  /*1690*/  IMAD.HI.U32 R235, R9, R0, RZ ;  /* 0x0000000009eb7227 */ /* 0x000fe200078e00ff */
[CC--:B------:R-:W-:Y:S02]  /*16a0*/  LEA.HI R9, R7.reuse, R6.reuse, RZ, 0x3 ;  /* 0x0000000607097211 */ /* 0x0c0fe400078f18ff */
[----:B------:R-:W-:Y:S01]  /*16b0*/  LEA.HI R7, R7, R6, RZ, 0x4 ;  /* 0x0000000607077211 */ /* 0x000fe200078f20ff */
[----:B------:R-:W-:Y:S01]  /*16c0*/  IMAD.MOV R5, RZ, RZ, -R235 ;  /* 0x000000ffff057224 */ /* 0x000fe200078e0aeb */
[----:B------:R-:W-:Y:S02]  /*16d0*/  SHF.R.S32.HI R24, RZ, 0x3, R9 ;  /* 0x00000003ff187819 */ /* 0x000fe40000011409 */
[----:B------:R-:W-:Y:S01]  /*16e0*/  LOP3.LUT R9, R9, 0xfffffff8, RZ, 0xc0, !PT ;  /* 0xfffffff809097812 */ /* 0x000fe200078ec0ff */
[----:B------:R-:W-:Y:S01]  /*16f0*/  IMAD R5, R2, R5, R0 ;  /* 0x0000000502057224 */ /* 0x000fe200078e0200 */
[C---:B------:R-:W-:Y:S01]  /*1700*/  ISETP.GE.AND P4, PT, R24.reuse, UR5, PT ;  /* 0x0000000518007c0c */ /* 0x040fe2000bf86270 */
[C---:B------:R-:W-:Y:S01]  /*1710*/  VIADD R0, R24.reuse, 0x40 ;  /* 0x0000004018007836 */ /* 0x040fe20000000000 */
[--C-:B------:R-:W-:Y:S01]  /*1720*/  SHF.R.S32.HI R25, RZ, 0x1f, R24.reuse ;  /* 0x0000001fff197819 */ /* 0x100fe20000011418 */
[----:B------:R-:W-:Y:S01]  /*1730*/  VIADD R18, R24, 0x20 ;  /* 0x0000002018127836 */ /* 0x000fe20000000000 */
[----:B------:R-:W-:Y:S01]  /*1740*/  ISETP.GT.U32.AND P1, PT, R2, R5, PT ;  /* 0x000000050200720c */ /* 0x000fe20003f24070 */
[----:B------:R-:W-:Y:S01]  /*1750*/  IMAD.SHL.U32 R11, R24, 0x40, RZ ;  /* 0x00000040180b7824 */ /* 0x000fe200078e00ff */
[----:B------:R-:W-:Y:S01]  /*1760*/  ISETP.GE.AND P2, PT, R0, UR5, PT ;  /* 0x0000000500007c0c */ /* 0x000fe2000bf46270 */
[----:B------:R-:W-:Y:S01]  /*1770*/  IMAD.IADD R0, R6, 0x1, -R9 ;  /* 0x0000000106007824 */ /* 0x000fe200078e0a09 */
[----:B------:R-:W-:Y:S01]  /*1780*/  ISETP.GE.AND P3, PT, R18, UR5, PT ;  /* 0x0000000512007c0c */ /* 0x000fe2000bf66270 */
[----:B------:R-:W-:Y:S01]  /*1790*/  IMAD.WIDE R16, R17, 0x80, R24 ;  /* 0x0000008011107825 */ /* 0x000fe200078e0218 */
[----:B------:R-:W-:-:S02]  /*17a0*/  LOP3.LUT R11, R11, 0x1c0, RZ, 0xc0, !PT ;  /* 0x000001c00b0b7812 */ /* 0x000fc400078ec0ff */
[----:B------:R-:W-:Y:S01]  /*17b0*/  ISETP.GE.AND P6, PT, R24, UR16, PT ;  /* 0x0000001018007c0c */ /* 0x000fe2000bfc6270 */
[----:B------:R-:W-:Y:S01]  /*17c0*/  IMAD.SHL.U32 R38, R0, 0x8, RZ ;  /* 0x0000000800267824 */ /* 0x000fe200078e00ff */
[----:B------:R-:W1:Y:S03]  /*17d0*/  @!P4 LDC.64 R14, c[0x0][0x240] ;  /* 0x00009000ff0ecb82 */ /* 0x000e660000000a00 */
[----:B------:R-:W-:Y:S01]  /*17e0*/  @!P1 IMAD.IADD R5, R5, 0x1, -R2 ;  /* 0x0000000105059824 */ /* 0x000fe200078e0a02 */
[----:B------:R-:W-:Y:S01]  /*17f0*/  SHF.R.S32.HI R39, RZ, 0x1f, R38 ;  /* 0x0000001fff277819 */ /* 0x000fe20000011426 */
[----:B------:R-:W-:Y:S01]  /*1800*/  @!P1 VIADD R235, R235, 0x1 ;  /* 0x00000001ebeb9836 */ /* 0x000fe20000000000 */
[----:B------:R-:W-:Y:S01]  /*1810*/  IADD3 R4, P0, R38, UR20, RZ ;  /* 0x0000001426047c10 */ /* 0x000fe2000ff1e0ff */
[----:B------:R-:W2:Y:S01]  /*1820*/  @!P3 S2R R41, SR_CgaCtaId ;  /* 0x000000000029b919 */ /* 0x000ea20000008800 */
[----:B------:R-:W-:Y:S01]  /*1830*/  ISETP.GE.U32.AND P5, PT, R5, R2, PT ;  /* 0x000000020500720c */ /* 0x000fe20003fa6070 */
[----:B------:R-:W3:Y:S01]  /*1840*/  @!P4 LDC.64 R8, c[0x0][0x210] ;  /* 0x00008400ff08cb82 */ /* 0x000ee20000000a00 */
[----:B------:R-:W-:Y:S01]  /*1850*/  LOP3.LUT R2, R10, UR9, RZ, 0x3c, !PT ;  /* 0x000000090a027c12 */ /* 0x000fe2000f8e3cff */
[----:B------:R-:W4:Y:S01]  /*1860*/  @!P6 S2R R29, SR_CgaCtaId ;  /* 0x00000000001de919 */ /* 0x000f220000008800 */
[----:B------:R-:W-:-:S02]  /*1870*/  IADD3.X R5, R39, UR4, RZ, P0, !PT ;  /* 0x0000000427057c10 */ /* 0x000fc400087fe4ff */
[----:B------:R-:W-:Y:S01]  /*1880*/  ISETP.GE.AND P0, PT, R2, RZ, PT ;  /* 0x000000ff0200720c */ /* 0x000fe20003f06270 */
[----:B------:R-:W5:Y:S01]  /*1890*/  @!P2 S2R R35, SR_CgaCtaId ;  /* 0x000000000023a919 */ /* 0x000f620000008800 */
[----:B------:R-:W-:Y:S01]  /*18a0*/  ISETP.NE.AND P1, PT, R10, RZ, PT ;  /* 0x000000ff0a00720c */ /* 0x000fe20003f25270 */
[----:B------:R-:W-:Y:S01]  /*18b0*/  IMAD.WIDE.U32 R32, R32, UR9, R4 ;  /* 0x0000000920207c25 */ /* 0x000fe2000f8e0004 */
[----:B------:R-:W2:Y:S01]  /*18c0*/  S2UR UR4, SR_CgaCtaId ;  /* 0x00000000000479c3 */ /* 0x000ea20000008800 */
[----:B------:R-:W-:Y:S02]  /*18d0*/  LOP3.LUT R21, R11, 0x38, R38, 0xf8, !PT ;  /* 0x000000380b157812 */ /* 0x000fe400078ef826 */
[----:B------:R-:W-:Y:S01]  /*18e0*/  @P5 VIADD R235, R235, 0x1 ;  /* 0x00000001ebeb5836 */ /* 0x000fe20000000000 */
[----:B------:R-:W-:Y:S01]  /*18f0*/  SHF.R.U32.HI R2, RZ, 0x3, R11 ;  /* 0x00000003ff027819 */ /* 0x000fe2000001160b */
[----:B------:R-:W-:Y:S01]  /*1900*/  VIADD R11, R33, UR7 ;  /* 0x00000007210b7c36 */ /* 0x000fe20008000000 */
[----:B------:R-:W-:Y:S01]  /*1910*/  ISETP.GE.AND P5, PT, R18, UR16, PT ;  /* 0x0000001012007c0c */ /* 0x000fe2000bfa6270 */
[----:B-1----:R-:W-:Y:S01]  /*1920*/  @!P4 IMAD R20, R17, R14, RZ ;  /* 0x0000000e1114c224 */ /* 0x002fe200078e02ff */
[----:B------:R-:W1:Y:S01]  /*1930*/  @!P3 LDC.64 R4, c[0x0][0x240] ;  /* 0x00009000ff04bb82 */ /* 0x000e620000000a00 */
[----:B------:R-:W-:Y:S01]  /*1940*/  @!P0 IMAD.MOV R235, RZ, RZ, -R235 ;  /* 0x000000ffffeb8224 */ /* 0x000fe200078e0aeb */
[----:B------:R-:W-:Y:S01]  /*1950*/  LOP3.LUT R2, R21, R2, RZ, 0x3c, !PT ;  /* 0x0000000215027212 */ /* 0x000fe200078e3cff */
[----:B------:R-:W-:Y:S01]  /*1960*/  @!P4 IMAD R20, R16, R15, R20 ;  /* 0x0000000f1014c224 */ /* 0x000fe200078e0214 */
[----:B------:R-:W-:Y:S01]  /*1970*/  @!P1 LOP3.LUT R235, RZ, R10, RZ, 0x33, !PT ;  /* 0x0000000affeb9212 */ /* 0x000fe200078e33ff */
[----:B------:R-:W-:Y:S01]  /*1980*/  @!P4 IMAD.MOV.U32 R10, RZ, RZ, R32 ;  /* 0x000000ffff0ac224 */ /* 0x000fe200078e0020 */
[----:B------:R-:W-:Y:S01]  /*1990*/  LOP3.LUT R2, R2, 0xfffffe00, R23, 0xf8, !PT ;  /* 0xfffffe0002027812 */ /* 0x000fe200078ef817 */
[----:B------:R-:W-:Y:S01]  /*19a0*/  VIADD R21, R24, 0x60 ;  /* 0x0000006018157836 */ /* 0x000fe20000000000 */
[----:B------:R-:W4:Y:S01]  /*19b0*/  @!P3 LDC.64 R36, c[0x0][0x210] ;  /* 0x00008400ff24bb82 */ /* 0x000f220000000a00 */
[C---:B------:R-:W-:Y:S01]  /*19c0*/  @!P4 IMAD.WIDE.U32 R26, R16.reuse, R14, R10 ;  /* 0x0000000e101ac225 */ /* 0x040fe200078e000a */
[----:B------:R-:W-:-:S02]  /*19d0*/  @!P3 IADD3 R14, P0, R16, 0x20, RZ ;  /* 0x00000020100eb810 */ /* 0x000fc40007f1e0ff */
[----:B------:R-:W-:Y:S01]  /*19e0*/  ISETP.GE.AND P1, PT, R21, UR5, PT ;  /* 0x0000000515007c0c */ /* 0x000fe2000bf26270 */
[----:B------:R-:W-:Y:S02]  /*19f0*/  @!P4 IMAD.IADD R20, R27, 0x1, R20 ;  /* 0x000000011b14c824 */ /* 0x000fe400078e0214 */
[----:B------:R-:W-:Y:S01]  /*1a00*/  @!P3 IMAD.X R15, RZ, RZ, R17, P0 ;  /* 0x000000ffff0fb224 */ /* 0x000fe200000e0611 */
[C---:B---3--:R-:W-:Y:S01]  /*1a10*/  @!P4 LEA R22, P0, R26.reuse, R8, 0x1 ;  /* 0x000000081a16c211 */ /* 0x048fe200078008ff */
[----:B------:R-:W-:Y:S01]  /*1a20*/  @!P3 IMAD.MOV.U32 R21, RZ, RZ, R11 ;  /* 0x000000ffff15b224 */ /* 0x000fe200078e000b */
[----:B--2---:R-:W-:Y:S01]  /*1a30*/  ULEA UR4, UR4, UR6, 0x18 ;  /* 0x0000000604047291 */ /* 0x004fe2000f8ec03f */
[----:B------:R-:W-:Y:S02]  /*1a40*/  SHF.R.S32.HI R8, RZ, 0x4, R7 ;  /* 0x00000004ff087819 */ /* 0x000fe40000011407 */
[----:B------:R-:W-:Y:S01]  /*1a50*/  @!P4 LEA.HI.X R23, R26, R9, R20, 0x1, P0 ;  /* 0x000000091a17c211 */ /* 0x000fe200000f0c14 */
[----:B------:R-:W-:Y:S01]  /*1a60*/  @!P3 IMAD.MOV.U32 R20, RZ, RZ, R32 ;  /* 0x000000ffff14b224 */ /* 0x000fe200078e0020 */
[----:B------:R-:W-:Y:S01]  /*1a70*/  @UP0 ULDC.64 UR6, c[0x0][0x248] ;  /* 0x0000920000060ab9 */ /* 0x000fe20000000a00 */
[-C--:B-1----:R-:W-:Y:S01]  /*1a80*/  @!P3 IMAD R15, R15, R4.reuse, RZ ;  /* 0x000000040f0fb224 */ /* 0x082fe200078e02ff */
[----:B------:R-:W-:Y:S01]  /*1a90*/  LEA R231, R2, UR4, 0x1 ;  /* 0x0000000402e77c11 */ /* 0x000fe2000f8e08ff */
[C---:B------:R-:W-:Y:S01]  /*1aa0*/  @!P3 IMAD.WIDE.U32 R20, R14.reuse, R4, R20 ;  /* 0x000000040e14b225 */ /* 0x040fe200078e0014 */
[C---:B------:R-:W-:Y:S01]  /*1ab0*/  LEA.HI R4, R7.reuse, R8, RZ, 0x1 ;  /* 0x0000000807047211 */ /* 0x040fe200078f08ff */
[----:B------:R-:W-:Y:S01]  /*1ac0*/  @UP0 UIMAD.WIDE.U32 UR30, UR19, UR6, URZ ;  /* 0x00000006131e02a5 */ /* 0x000fe2000f8e003f */
[----:B------:R-:W-:Y:S01]  /*1ad0*/  LOP3.LUT R7, R7, 0xfffffff0, RZ, 0xc0, !PT ;  /* 0xfffffff007077812 */ /* 0x000fe200078ec0ff */
[----:B------:R-:W-:Y:S01]  /*1ae0*/  @!P3 IMAD R5, R14, R5, R15 ;  /* 0x000000050e05b224 */ /* 0x000fe200078e020f */
[----:B------:R-:W-:Y:S01]  /*1af0*/  @!PT LDS RZ, [RZ] ;  /* 0x00000000fffff984 */ /* 0x000fe20000000800 */
[----:B------:R-:W-:Y:S01]  /*1b00*/  @!PT LDS RZ, [RZ] ;  /* 0x00000000fffff984 */ /* 0x000fe20000000800 */
[----:B------:R-:W-:Y:S01]  /*1b10*/  @!PT LDS RZ, [RZ] ;  /* 0x00000000fffff984 */ /* 0x000fe20000000800 */
[----:B------:R-:W-:Y:S01]  /*1b20*/  @!P4 LDGSTS.E.BYPASS.LTC128B.128 [R231], desc[UR32][R22.64] ;  /* 0x0000000016e7cfae */ /* 0x000fe2000b901d60 */
[----:B----4-:R-:W-:Y:S01]  /*1b30*/  @!P3 LEA R36, P0, R20, R36, 0x1 ;  /* 0x000000241424b211 */ /* 0x010fe200078008ff */
[----:B------:R-:W-:Y:S01]  /*1b40*/  @UP0 UIMAD UR19, UR19, UR7, URZ ;  /* 0x00000007131302a4 */ /* 0x000fe2000f8e023f */
[----:B------:R-:W-:Y:S01]  /*1b50*/  @!P3 IMAD.IADD R14, R21, 0x1, R5 ;  /* 0x00000001150eb824 */ /* 0x000fe200078e0205 */
[----:B------:R-:W-:Y:S01]  /*1b60*/  @!P4 LDGSTS.E.BYPASS.LTC128B.128 [R231+0x4000], desc[UR32][R22.64+0x80] ;  /* 0x0400008016e7cfae */ /* 0x000fe2000b901d60 */
[----:B------:R-:W-:Y:S01]  /*1b70*/  LOP3.LUT R229, R4, 0xfffffffe, RZ, 0xc0, !PT ;  /* 0xfffffffe04e57812 */ /* 0x000fe200078ec0ff */
[----:B------:R-:W-:Y:S01]  /*1b80*/  @UP0 UIADD3 UR19, UR31, UR19, URZ ;  /* 0x000000131f130290 */ /* 0x000fe2000fffe03f */
[----:B------:R-:W-:Y:S01]  /*1b90*/  @!P6 MOV R4, 0x400 ;  /* 0x000004000004e802 */ /* 0x000fe20000000f00 */
[----:B------:R-:W-:Y:S01]  /*1ba0*/  @!P4 LDGSTS.E.BYPASS.LTC128B.128 [R231+0x8000], desc[UR32][R22.64+0x100] ;  /* 0x0800010016e7cfae */ /* 0x000fe2000b901d60 */
[----:B------:R-:W-:Y:S01]  /*1bb0*/  @!P3 LEA.HI.X R37, R20, R37, R14, 0x1, P0 ;  /* 0x000000251425b211 */ /* 0x000fe200000f0c0e */
[----:B------:R-:W-:Y:S01]  /*1bc0*/  IMAD.IADD R229, R8, 0x1, -R229 ;  /* 0x0000000108e57824 */ /* 0x000fe200078e0ae5 */
[----:B------:R-:W-:Y:S01]  /*1bd0*/  @!P2 IADD3 R26, P0, R16, 0x40, RZ ;  /* 0x00000040101aa810 */ /* 0x000fe20007f1e0ff */
[----:B------:R1:W-:Y:S01]  /*1be0*/  @!P4 LDGSTS.E.BYPASS.LTC128B.128 [R231+0xc000], desc[UR32][R22.64+0x180] ;  /* 0x0c00018016e7cfae */ /* 0x0003e2000b901d60 */
[----:B------:R-:W-:Y:S01]  /*1bf0*/  IMAD.IADD R8, R6, 0x1, -R7 ;  /* 0x0000000106087824 */ /* 0x000fe200078e0a07 */
[----:B------:R-:W-:Y:S01]  /*1c00*/  @!P6 LEA R29, R29, R4, 0x18 ;  /* 0x000000041d1de211 */ /* 0x000fe200078ec0ff */
[----:B------:R-:W-:Y:S01]  /*1c10*/  @UP0 UMOV UR20, UR30 ;  /* 0x0000001e00140c82 */ /* 0x000fe20008000000 */
[----:B------:R-:W-:Y:S01]  /*1c20*/  @!P2 IMAD.X R15, RZ, RZ, R17, P0 ;  /* 0x000000ffff0fa224 */ /* 0x000fe200000e0611 */
[----:B------:R-:W2:Y:S01]  /*1c30*/  @!P1 S2R R21, SR_CgaCtaId ;  /* 0x0000000000159919 */ /* 0x000ea20000008800 */
[----:B------:R-:W-:-:S02]  /*1c40*/  @!P3 MOV R14, 0x400 ;  /* 0x00000400000eb802 */ /* 0x000fc40000000f00 */
[----:B------:R-:W-:Y:S01]  /*1c50*/  @!P2 MOV R4, 0x400 ;  /* 0x000004000004a802 */ /* 0x000fe20000000f00 */
[----:B------:R-:W3:Y:S01]  /*1c60*/  @!P5 S2R R5, SR_CgaCtaId ;  /* 0x000000000005d919 */ /* 0x000ee20000008800 */
[----:B------:R-:W-:Y:S02]  /*1c70*/  SHF.R.S32.HI R7, RZ, 0x1f, R8 ;  /* 0x0000001fff077819 */ /* 0x000fe40000011408 */
[----:B------:R-:W-:Y:S02]  /*1c80*/  ISETP.GE.AND P4, PT, R18, UR16, PT ;  /* 0x0000001012007c0c */ /* 0x000fe4000bf86270 */
[----:B------:R-:W-:Y:S02]  /*1c90*/  @!P3 LEA R41, R41, R14, 0x18 ;  /* 0x0000000e2929b211 */ /* 0x000fe400078ec0ff */
[----:B-----5:R-:W-:Y:S02]  /*1ca0*/  @!P2 LEA R35, R35, R4, 0x18 ;  /* 0x000000042323a211 */ /* 0x020fe400078ec0ff */
[----:B------:R-:W-:-:S02]  /*1cb0*/  LEA.HI R18, R7, R8, RZ, 0x3 ;  /* 0x0000000807127211 */ /* 0x000fc400078f18ff */
[----:B-1----:R-:W-:-:S05]  /*1cc0*/  @!P1 IADD3 R23, P0, R16, 0x60, RZ ;  /* 0x0000006010179810 */ /* 0x002fca0007f1e0ff */
[----:B------:R-:W-:Y:S01]  /*1cd0*/  @!P1 IMAD.X R27, RZ, RZ, R17, P0 ;  /* 0x000000ffff1b9224 */ /* 0x000fe200000e0611 */
[----:B------:R-:W-:-:S13]  /*1ce0*/  PLOP3.LUT P0, PT, PT, PT, UP0, 0x80, 0x0 ;  /* 0x000000000000781c */ /* 0x000fda0003f0f008 */
[----:B--23--:R-:W-:Y:S05]  /*1cf0*/  @P0 BRA `(.L_x_2004) ;  /* 0x0000000000340947 */ /* 0x00cfea0003800000 */
        /* <DEDUP_REMOVED lines=13> */
.L_x_2004:
        /* <DEDUP_REMOVED lines=13> */
.L_x_2005:
[----:B------:R-:W-:Y:S01]  /*1ea0*/  IMAD R9, R25, UR6, RZ ;  /* 0x0000000619097c24 */ /* 0x000fe2000f8e02ff */
[----:B------:R-:W-:Y:S01]  /*1eb0*/  LOP3.LUT R7, R18, 0xfffffff8, RZ, 0xc0, !PT ;  /* 0xfffffff812077812 */ /* 0x000fe200078ec0ff */
[C---:B------:R-:W-:Y:S01]  /*1ec0*/  IMAD.WIDE.U32 R16, R24.reuse, UR6, R38 ;  /* 0x0000000618107c25 */ /* 0x040fe2000f8e0026 */
[----:B------:R-:W-:Y:S01]  /*1ed0*/  @!P1 MOV R14, 0x400 ;  /* 0x00000400000e9802 */ /* 0x000fe20000000f00 */
[----:B------:R-:W-:Y:S01]  /*1ee0*/  ULDC.64 UR8, c[0x0][0x260] ;  /* 0x0000980000087ab9 */ /* 0x000fe20000000a00 */
[----:B------:R-:W-:Y:S01]  /*1ef0*/  @!P5 MOV R10, 0x400 ;  /* 0x00000400000ad802 */ /* 0x000fe20000000f00 */
[----:B------:R-:W-:Y:S01]  /*1f00*/  IMAD R4, R24, UR7, R9 ;  /* 0x0000000718047c24 */ /* 0x000fe2000f8e0209 */
[----:B------:R-:W-:Y:S01]  /*1f10*/  IADD3 R232, P0, R16, UR20, RZ ;  /* 0x0000001410e87c10 */ /* 0x000fe2000ff1e0ff */
[----:B------:R-:W-:Y:S01]  /*1f20*/  IMAD.IADD R7, R8, 0x1, -R7 ;  /* 0x0000000108077824 */ /* 0x000fe200078e0a07 */
[----:B------:R-:W-:Y:S01]  /*1f30*/  @!P1 LEA R21, R21, R14, 0x18 ;  /* 0x0000000e15159211 */ /* 0x000fe200078ec0ff */
[----:B------:R-:W-:Y:S01]  /*1f40*/  IMAD.WIDE.U32 R38, R24, UR14, R38 ;  /* 0x0000000e18267c25 */ /* 0x000fe2000f8e0026 */
[----:B------:R-:W1:Y:S01]  /*1f50*/  @!P2 LDC.64 R8, c[0x0][0x240] ;  /* 0x00009000ff08ab82 */ /* 0x000e620000000a00 */
[----:B------:R-:W-:Y:S01]  /*1f60*/  IADD3.X R233, R17, UR19, R4, P0, !PT ;  /* 0x0000001311e97c10 */ /* 0x000fe200087fe404 */
[----:B------:R-:W-:Y:S01]  /*1f70*/  USHF.L.U64.HI UR25, UR6, 0x6, UR7 ;  /* 0x0000000606197899 */ /* 0x000fe20008010207 */
[----:B------:R-:W-:Y:S01]  /*1f80*/  IMAD R31, R25, UR14, RZ ;  /* 0x0000000e191f7c24 */ /* 0x000fe2000f8e02ff */
[----:B------:R-:W-:Y:S01]  /*1f90*/  @!P5 LEA R5, R5, R10, 0x18 ;  /* 0x0000000a0505d211 */ /* 0x000fe200078ec0ff */
[----:B------:R-:W-:Y:S01]  /*1fa0*/  @!P3 IMAD R25, R2, 0x2, R41 ;  /* 0x000000020219b824 */ /* 0x000fe200078e0229 */
[----:B------:R-:W-:Y:S01]  /*1fb0*/  IADD3 R38, P0, R38, UR22, RZ ;  /* 0x0000001626267c10 */ /* 0x000fe2000ff1e0ff */
[----:B------:R-:W-:Y:S01]  /*1fc0*/  IMAD R4, R24, UR15, R31 ;  /* 0x0000000f18047c24 */ /* 0x000fe2000f8e021f */
[----:B------:R-:W2:Y:S01]  /*1fd0*/  @!P1 LDC.64 R16, c[0x0][0x240] ;  /* 0x00009000ff109b82 */ /* 0x000ea20000000a00 */
[C---:B------:R-:W-:Y:S01]  /*1fe0*/  @!P2 IMAD R22, R2.reuse, 0x2, R35 ;  /* 0x000000020216a824 */ /* 0x040fe200078e0223 */
[----:B------:R-:W-:Y:S01]  /*1ff0*/  SHF.R.S32.HI R30, RZ, 0x1f, R235 ;  /* 0x0000001fff1e7819 */ /* 0x000fe200000114eb */
[C---:B------:R-:W-:Y:S01]  /*2000*/  @!P1 IMAD R21, R2.reuse, 0x2, R21 ;  /* 0x0000000202159824 */ /* 0x040fe200078e0215 */
        /* <DEDUP_REMOVED lines=8> */
[----:B------:R-:W3:Y:S01]  /*2090*/  @!P2 LDC.64 R4, c[0x0][0x210] ;  /* 0x00008400ff04ab82 */ /* 0x000ee20000000a00 */
[----:B------:R-:W-:Y:S01]  /*20a0*/  IMAD R10, R30, UR8, RZ ;  /* 0x000000081e0a7c24 */ /* 0x000fe2000f8e02ff */
[----:B------:R-:W-:Y:S01]  /*20b0*/  USHF.L.U32 UR18, UR6, 0x5, URZ ;  /* 0x0000000506127899 */ /* 0x000fe2000800063f */
[----:B------:R-:W-:Y:S01]  /*20c0*/  @!P2 IMAD.MOV.U32 R34, RZ, RZ, R32 ;  /* 0x000000ffff22a224 */ /* 0x000fe200078e0020 */
[----:B------:R-:W-:Y:S01]  /*20d0*/  @!P3 LDGSTS.E.BYPASS.LTC128B.128 [R25+0x5000], desc[UR32][R36.64+0x80] ;  /* 0x050000802419bfae */ /* 0x000fe2000b901d60 */
[--C-:B------:R-:W-:Y:S01]  /*20e0*/  @!P2 IMAD.MOV.U32 R35, RZ, RZ, R11.reuse ;  /* 0x000000ffff23a224 */ /* 0x100fe200078e000b */
[----:B------:R-:W-:Y:S01]  /*20f0*/  USHF.L.U64.HI UR17, UR6, 0x5, UR7 ;  /* 0x0000000506117899 */ /* 0x000fe20008010207 */
[----:B------:R-:W-:Y:S01]  /*2100*/  @!P1 IMAD.MOV.U32 R33, RZ, RZ, R11 ;  /* 0x000000ffff219224 */ /* 0x000fe200078e000b */
[----:B------:R-:W-:Y:S01]  /*2110*/  @!P3 LDGSTS.E.BYPASS.LTC128B.128 [R25+0x9000], desc[UR32][R36.64+0x100] ;  /* 0x090001002419bfae */ /* 0x000fe2000b901d60 */
[----:B------:R-:W-:Y:S01]  /*2120*/  IMAD R241, R235, UR9, R10 ;  /* 0x00000009ebf17c24 */ /* 0x000fe2000f8e020a */
[----:B------:R-:W-:Y:S01]  /*2130*/  UIMAD.WIDE.U32 UR20, UR34, UR14, URZ ;  /* 0x0000000e221472a5 */ /* 0x000fe2000f8e003f */
[----:B------:R-:W4:Y:S01]  /*2140*/  @!P1 LDC.64 R10, c[0x0][0x210] ;  /* 0x00008400ff0a9b82 */ /* 0x000f220000000a00 */
[-C--:B-1----:R-:W-:Y:S01]  /*2150*/  @!P2 IMAD R28, R15, R8.reuse, RZ ;  /* 0x000000080f1ca224 */ /* 0x082fe200078e02ff */
[----:B------:R-:W-:Y:S01]  /*2160*/  @!P3 LDGSTS.E.BYPASS.LTC128B.128 [R25+0xd000], desc[UR32][R36.64+0x180] ;  /* 0x0d0001802419bfae */ /* 0x000fe2000b901d60 */
[----:B------:R-:W-:Y:S01]  /*2170*/  @!P2 IMAD.WIDE.U32 R34, R26, R8, R34 ;  /* 0x000000081a22a225 */ /* 0x000fe200078e0022 */
[----:B------:R-:W-:-:S02]  /*2180*/  UIADD3 UR11, UR13, -UR11, -UR29 ;  /* 0x8000000b0d0b7290 */ /* 0x000fc4000fffe81d */
[----:B------:R-:W-:Y:S01]  /*2190*/  UISETP.GT.AND UP0, UPT, UR34, UR24, UPT ;  /* 0x000000182200728c */ /* 0x000fe2000bf04270 */
[----:B--2---:R-:W-:Y:S02]  /*21a0*/  @!P1 IMAD R8, R27, R16, RZ ;  /* 0x000000101b089224 */ /* 0x004fe400078e02ff */
[----:B------:R-:W-:Y:S02]  /*21b0*/  @!P2 IMAD R28, R26, R9, R28 ;  /* 0x000000091a1ca224 */ /* 0x000fe400078e021c */
[----:B------:R-:W-:Y:S02]  /*21c0*/  @!P1 IMAD R17, R23, R17, R8 ;  /* 0x0000001117119224 */ /* 0x000fe400078e0208 */
[----:B------:R-:W-:Y:S01]  /*21d0*/  @!P2 IMAD.IADD R28, R35, 0x1, R28 ;  /* 0x00000001231ca824 */ /* 0x000fe200078e021c */
[----:B------:R-:W1:Y:S01]  /*21e0*/  @!P6 LDC.64 R8, c[0x0][0x218] ;  /* 0x00008600ff08eb82 */ /* 0x000e620000000a00 */
[----:B---3--:R-:W-:Y:S01]  /*21f0*/  @!P2 LEA R26, P0, R34, R4, 0x1 ;  /* 0x00000004221aa211 */ /* 0x008fe200078008ff */
[----:B------:R-:W-:Y:S01]  /*2200*/  IMAD.WIDE.U32 R232, R235, UR8, R232 ;  /* 0x00000008ebe87c25 */ /* 0x000fe2000f8e00e8 */
[----:B------:R-:W-:-:S02]  /*2210*/  ULDC.64 UR8, c[0x0][0x268] ;  /* 0x00009a0000087ab9 */ /* 0x000fc40000000a00 */
[----:B------:R-:W-:Y:S01]  /*2220*/  @!P2 LEA.HI.X R27, R34, R5, R28, 0x1, P0 ;  /* 0x00000005221ba211 */ /* 0x000fe200000f0c1c */
[----:B------:R-:W-:Y:S02]  /*2230*/  IMAD R30, R30, UR8, RZ ;  /* 0x000000081e1e7c24 */ /* 0x000fe4000f8e02ff */
[----:B------:R-:W2:Y:S01]  /*2240*/  @!P5 LDC.64 R4, c[0x0][0x218] ;  /* 0x00008600ff04db82 */ /* 0x000ea20000000a00 */
[----:B------:R-:W-:Y:S01]  /*2250*/  @!P1 IMAD.WIDE.U32 R32, R23, R16, R32 ;  /* 0x0000001017209225 */ /* 0x000fe200078e0020 */
[----:B------:R-:W-:Y:S03]  /*2260*/  @!P2 LDGSTS.E.BYPASS.LTC128B.128 [R22+0x2000], desc[UR32][R26.64] ;  /* 0x020000001a16afae */ /* 0x000fe6000b901d60 */
[C---:B------:R-:W-:Y:S01]  /*2270*/  IMAD.WIDE.U32 R14, R235.reuse, UR8, R38 ;  /* 0x00000008eb0e7c25 */ /* 0x040fe2000f8e0026 */
[----:B------:R-:W-:Y:S01]  /*2280*/  UIMAD UR8, UR25, UR34, URZ ;  /* 0x00000022190872a4 */ /* 0x000fe2000f8e023f */
[C---:B----4-:R-:W-:Y:S01]  /*2290*/  @!P1 LEA R28, P0, R32.reuse, R10, 0x1 ;  /* 0x0000000a201c9211 */ /* 0x050fe200078008ff */
[----:B------:R-:W-:Y:S01]  /*22a0*/  @!P2 LDGSTS.E.BYPASS.LTC128B.128 [R22+0x6000], desc[UR32][R26.64+0x80] ;  /* 0x060000801a16afae */ /* 0x000fe2000b901d60 */
[----:B------:R-:W-:Y:S01]  /*22b0*/  IMAD R235, R235, UR9, R30 ;  /* 0x00000009ebeb7c24 */ /* 0x000fe2000f8e021e */
[----:B------:R-:W-:Y:S01]  /*22c0*/  USHF.R.S32.HI UR9, URZ, 0x1f, UR34 ;  /* 0x0000001f3f097899 */ /* 0x000fe20008011422 */
        /* <DEDUP_REMOVED lines=9> */
[----:B------:R-:W-:-:S02]  /*2360*/  IMAD.SHL.U32 R11, R229, 0x8, RZ ;  /* 0x00000008e50b7824 */ /* 0x000fc400078e00ff */
[----:B------:R-:W-:Y:S01]  /*2370*/  IMAD.WIDE.U32 R16, R17, UR26, R240 ;  /* 0x0000001a11107c25 */ /* 0x000fe2000f8e00f0 */
[----:B------:R-:W-:Y:S01]  /*2380*/  @!P1 LDGSTS.E.BYPASS.LTC128B.128 [R21+0x3000], desc[UR32][R28.64] ;  /* 0x030000001c159fae */ /* 0x000fe2000b901d60 */
[----:B------:R-:W-:Y:S02]  /*2390*/  UIMAD UR9, UR34, UR15, UR9 ;  /* 0x0000000f220972a4 */ /* 0x000fe4000f8e0209 */
[----:B------:R-:W-:Y:S01]  /*23a0*/  VIADD R10, R17, UR8 ;  /* 0x00000008110a7c36 */ /* 0x000fe20008000000 */
[C---:B-1----:R-:W-:Y:S01]  /*23b0*/  @!P6 LEA R30, P0, R16.reuse, R8, 0x1 ;  /* 0x00000008101ee211 */ /* 0x042fe200078008ff */
[----:B------:R-:W-:Y:S01]  /*23c0*/  @!P1 LDGSTS.E.BYPASS.LTC128B.128 [R21+0x7000], desc[UR32][R28.64+0x80] ;  /* 0x070000801c159fae */ /* 0x000fe2000b901d60 */
[C---:B------:R-:W-:Y:S01]  /*23d0*/  @!P5 IADD3 R8, P2, R16.reuse, UR18, RZ ;  /* 0x000000121008dc10 */ /* 0x040fe2000ff5e0ff */
[----:B------:R-:W-:Y:S01]  /*23e0*/  UIADD3 UR9, UR21, UR9, URZ ;  /* 0x0000000915097290 */ /* 0x000fe2000fffe03f */
[----:B------:R-:W-:Y:S01]  /*23f0*/  @!P6 LEA.HI.X R31, R16, R9, R10, 0x1, P0 ;  /* 0x00000009101fe211 */ /* 0x000fe200000f0c0a */
[----:B------:R-:W-:Y:S01]  /*2400*/  @!P1 LDGSTS.E.BYPASS.LTC128B.128 [R21+0xb000], desc[UR32][R28.64+0x100] ;  /* 0x0b0001001c159fae */ /* 0x000fe2000b901d60 */
[----:B------:R-:W-:Y:S01]  /*2410*/  @!P5 IADD3.X R10, R10, UR17, RZ, P2, !PT ;  /* 0x000000110a0adc10 */ /* 0x000fe200097fe4ff */
[----:B------:R-:W-:Y:S01]  /*2420*/  IMAD.SHL.U32 R16, R7, 0x40, RZ ;  /* 0x0000004007107824 */ /* 0x000fe200078e00ff */
[C---:B--2---:R-:W-:Y:S01]  /*2430*/  @!P5 LEA R32, P0, R8.reuse, R4, 0x1 ;  /* 0x000000040820d211 */ /* 0x044fe200078008ff */
[----:B------:R1:W-:Y:S01]  /*2440*/  @!P1 LDGSTS.E.BYPASS.LTC128B.128 [R21+0xf000], desc[UR32][R28.64+0x180] ;  /* 0x0f0001801c159fae */ /* 0x0003e2000b901d60 */
[----:B------:R-:W-:Y:S01]  /*2450*/  IMAD.U32 R17, RZ, RZ, UR21 ;  /* 0x00000015ff117e24 */ /* 0x000fe2000f8e00ff */
[----:B------:R-:W-:Y:S01]  /*2460*/  USHF.L.U32 UR8, UR15, 0x5, URZ ;  /* 0x000000050f087899 */ /* 0x000fe2000800063f */
[----:B------:R-:W-:Y:S01]  /*2470*/  @!P5 LEA.HI.X R33, R8, R5, R10, 0x1, P0 ;  /* 0x000000050821d211 */ /* 0x000fe200000f0c0a */
[----:B------:R-:W-:Y:S01]  /*2480*/  @!P6 LDGSTS.E.BYPASS.LTC128B.128 [R20+0x10000], desc[UR32][R30.64] ;  /* 0x100000001e14efae */ /* 0x000fe2000b901d60 */
[----:B------:R-:W-:Y:S01]  /*2490*/  ISETP.GE.AND P0, PT, R24, UR16, PT ;  /* 0x0000001018007c0c */ /* 0x000fe2000bf06270 */
[----:B------:R-:W2:Y:S01]  /*24a0*/  @!P4 LDC.64 R8, c[0x0][0x220] ;  /* 0x00008800ff08cb82 */ /* 0x000ea20000000a00 */
[----:B------:R-:W-:Y:S01]  /*24b0*/  IMAD.SHL.U32 R10, R0, 0x40, RZ ;  /* 0x00000040000a7824 */ /* 0x000fe200078e00ff */
[----:B------:R-:W-:Y:S01]  /*24c0*/  @!P6 LDGSTS.E.BYPASS.LTC128B.128 [R20+0x12000], desc[UR32][R30.64+0x80] ;  /* 0x120000801e14efae */ /* 0x000fe2000b901d60 */
[----:B------:R-:W-:-:S02]  /*24d0*/  IMAD.IADD R235, R15, 0x1, R235 ;  /* 0x000000010feb7824 */ /* 0x000fc400078e02eb */
[----:B------:R-:W-:Y:S01]  /*24e0*/  IMAD.SHL.U32 R89, R18, 0x40, RZ ;  /* 0x0000004012597824 */ /* 0x000fe200078e00ff */
[----:B------:R-:W-:Y:S01]  /*24f0*/  @!P6 LDGSTS.E.BYPASS.LTC128B.128 [R20+0x14000], desc[UR32][R30.64+0x100] ;  /* 0x140001001e14efae */ /* 0x000fe2000b901d60 */
[----:B------:R-:W-:Y:S01]  /*2500*/  LOP3.LUT R10, R10, 0x1c0, RZ, 0xc0, !PT ;  /* 0x000001c00a0a7812 */ /* 0x000fe200078ec0ff */
[----:B------:R-:W-:Y:S02]  /*2510*/  IMAD.U32 R18, RZ, RZ, UR8 ;  /* 0x00000008ff127e24 */ /* 0x000fe4000f8e00ff */
[----:B------:R3:W-:Y:S01]  /*2520*/  @!P6 LDGSTS.E.BYPASS.LTC128B.128 [R20+0x16000], desc[UR32][R30.64+0x180] ;  /* 0x160001801e14efae */ /* 0x0007e2000b901d60 */
[----:B------:R-:W-:Y:S01]  /*2530*/  LOP3.LUT R89, R89, 0xfffffe00, RZ, 0xc0, !PT ;  /* 0xfffffe0059597812 */ /* 0x000fe200078ec0ff */
[----:B------:R-:W4:Y:S01]  /*2540*/  @!P0 LDC.64 R4, c[0x0][0x220] ;  /* 0x00008800ff048b82 */ /* 0x000f220000000a00 */
[----:B------:R-:W-:Y:S01]  /*2550*/  IMAD.SHL.U32 R242, R6, 0x2, RZ ;  /* 0x0000000206f27824 */ /* 0x000fe200078e00ff */
[----:B------:R-:W-:Y:S01]  /*2560*/  @!P5 LDGSTS.E.BYPASS.LTC128B.128 [R2+0x11000], desc[UR32][R32.64] ;  /* 0x110000002002dfae */ /* 0x000fe2000b901d60 */
[----:B------:R-:W-:-:S03]  /*2570*/  IMAD.U32 R238, RZ, RZ, UR13 ;  /* 0x0000000dffee7e24 */ /* 0x000fc6000f8e00ff */
[----:B------:R-:W-:Y:S01]  /*2580*/  @!P5 LDGSTS.E.BYPASS.LTC128B.128 [R2+0x13000], desc[UR32][R32.64+0x80] ;  /* 0x130000802002dfae */ /* 0x000fe2000b901d60 */
[----:B------:R-:W-:Y:S01]  /*2590*/  LOP3.LUT R242, R242, 0x6, RZ, 0xc0, !PT ;  /* 0x00000006f2f27812 */ /* 0x000fe200078ec0ff */
[----:B-1----:R-:W-:Y:S02]  /*25a0*/  IMAD.SHL.U32 R21, R24, 0x8, RZ ;  /* 0x0000000818157824 */ /* 0x002fe400078e00ff */
[----:B------:R-:W-:Y:S04]  /*25b0*/  @!P5 LDGSTS.E.BYPASS.LTC128B.128 [R2+0x15000], desc[UR32][R32.64+0x100] ;  /* 0x150001002002dfae */ /* 0x000fe8000b901d60 */
[----:B------:R1:W-:Y:S01]  /*25c0*/  @!P5 LDGSTS.E.BYPASS.LTC128B.128 [R2+0x17000], desc[UR32][R32.64+0x180] ;  /* 0x170001802002dfae */ /* 0x0003e2000b901d60 */
[----:B------:R-:W-:-:S03]  /*25d0*/  LOP3.LUT R21, R10, 0x8, R21, 0xf8, !PT ;  /* 0x000000080a157812 */ /* 0x000fc600078ef815 */
[----:B------:R-:W0:Y:S01]  /*25e0*/  LDGDEPBAR ;  /* 0x00000000000079af */ /* 0x000e220000000000 */
[----:B---3--:R-:W-:-:S04]  /*25f0*/  SHF.R.U32.HI R20, RZ, 0x3, R10 ;  /* 0x00000003ff147819 */ /* 0x008fc8000001160a */
[----:B------:R-:W-:-:S05]  /*2600*/  LOP3.LUT R20, R21, R20, RZ, 0x3c, !PT ;  /* 0x0000001415147212 */ /* 0x000fca00078e3cff */
[----:B------:R-:W-:-:S05]  /*2610*/  IMAD R229, R229, 0x200, R20 ;  /* 0x00000200e5e57824 */ /* 0x000fca00078e0214 */
[----:B------:R-:W-:Y:S02]  /*2620*/  LEA R229, R229, UR4, 0x1 ;  /* 0x00000004e5e57c11 */ /* 0x000fe4000f8e08ff */
[----:B-1----:R-:W-:Y:S01]  /*2630*/  LOP3.LUT R2, R16, 0x1c0, RZ, 0xc0, !PT ;  /* 0x000001c010027812 */ /* 0x002fe200078ec0ff */
[----:B------:R-:W-:-:S04]  /*2640*/  DEPBAR.LE SB0, 0x0 ;  /* 0x000080000000791a */ /* 0x000fc80000000000 */
[----:B------:R-:W-:Y:S01]  /*2650*/  BAR.SYNC.DEFER_BLOCKING 0x0 ;  /* 0x0000000000007b1d */ /* 0x000fe20000010000 */
[----:B------:R-:W-:Y:S01]  /*2660*/  IMAD.U32 R16, RZ, RZ, UR20 ;  /* 0x00000014ff107e24 */ /* 0x000fe2000f8e00ff */
[----:B------:R-:W-:Y:S01]  /*2670*/  LOP3.LUT R17, R2, 0x8, R11, 0xf8, !PT ;  /* 0x0000000802117812 */ /* 0x000fe200078ef80b */
[----:B------:R-:W-:Y:S01]  /*2680*/  IMAD.U32 R11, RZ, RZ, UR9 ;  /* 0x00000009ff0b7e24 */ /* 0x000fe2000f8e00ff */
[----:B------:R-:W-:Y:S01]  /*2690*/  UIMAD.WIDE.U32 UR20, UR14, 0x20, URZ ;  /* 0x000000200e1478a5 */ /* 0x000fe2000f8e003f */
[----:B------:R-:W-:Y:S01]  /*26a0*/  SHF.R.U32.HI R2, RZ, 0x3, R2 ;  /* 0x00000003ff027819 */ /* 0x000fe20000011602 */
[----:B------:R-:W-:Y:S01]  /*26b0*/  VIADD R227, R229, 0x10020 ;  /* 0x00010020e5e37836 */ /* 0x000fe20000000000 */
[----:B------:R-:W-:Y:S01]  /*26c0*/  LEA R10, P1, R16, R14, 0x6 ;  /* 0x0000000e100a7211 */ /* 0x000fe200078230ff */
[----:B------:R-:W-:Y:S01]  /*26d0*/  UIADD3 UR9, UR13, 0x1, -UR29 ;  /* 0x000000010d097890 */ /* 0x000fe2000fffe81d */
[----:B------:R-:W-:Y:S02]  /*26e0*/  LOP3.LUT R2, R17, R2, RZ, 0x3c, !PT ;  /* 0x0000000211027212 */ /* 0x000fe400078e3cff */
[----:B----4-:R-:W-:Y:S01]  /*26f0*/  @!P0 LEA R22, P2, R10, R4, 0x1 ;  /* 0x000000040a168211 */ /* 0x010fe200078408ff */
[----:B------:R-:W-:Y:S01]  /*2700*/  UIADD3 UR8, UR9, UR10, URZ ;  /* 0x0000000a09087290 */ /* 0x000fe2000fffe03f */
[----:B------:R-:W-:Y:S01]  /*2710*/  LEA.HI.X R11, R16, R235, R11, 0x6, P1 ;  /* 0x000000eb100b7211 */ /* 0x000fe200008f340b */
[----:B------:R-:W-:Y:S01]  /*2720*/  IMAD.U32 R236, RZ, RZ, UR9 ;  /* 0x00000009ffec7e24 */ /* 0x000fe2000f8e00ff */
[----:B------:R-:W-:-:S02]  /*2730*/  SHF.R.S32.HI R4, RZ, 0x5, R19 ;  /* 0x00000005ff047819 */ /* 0x000fc40000011413 */
[C---:B------:R-:W-:Y:S02]  /*2740*/  @!P4 IADD3 R16, P1, R10.reuse, UR20, RZ ;  /* 0x000000140a10cc10 */ /* 0x040fe4000ff3e0ff */
[----:B------:R-:W-:Y:S01]  /*2750*/  @!P0 LEA.HI.X R23, R10, R5, R11, 0x1, P2 ;  /* 0x000000050a178211 */ /* 0x000fe200010f0c0b */
[----:B------:R-:W-:Y:S01]  /*2760*/  IMAD R5, R4, 0x400, R89 ;  /* 0x0000040004057824 */ /* 0x000fe200078e0259 */
[----:B------:R-:W-:Y:S02]  /*2770*/  @!P4 IADD3.X R18, R11, UR21, R18, P1, !PT ;  /* 0x000000150b12cc10 */ /* 0x000fe40008ffe412 */
[----:B--2---:R-:W-:Y:S01]  /*2780*/  @!P4 LEA R8, P1, R16, R8, 0x1 ;  /* 0x000000081008c211 */ /* 0x004fe200078208ff */
[----:B------:R-:W-:Y:S01]  /*2790*/  IMAD.IADD R230, R2, 0x1, R5 ;  /* 0x0000000102e67824 */ /* 0x000fe200078e0205 */
[----:B------:R-:W-:Y:S01]  /*27a0*/  @P0 STS.128 [R231+0x18000], RZ ;  /* 0x018000ffe7000388 */ /* 0x000fe20000000c00 */
[----:B------:R-:W-:Y:S01]  /*27b0*/  IMAD.MOV.U32 R5, RZ, RZ, 0x20 ;  /* 0x00000020ff057424 */ /* 0x000fe200078e00ff */
[----:B------:R-:W-:-:S02]  /*27c0*/  @!P4 LEA.HI.X R9, R16, R9, R18, 0x1, P1 ;  /* 0x000000091009c211 */ /* 0x000fc400008f0c12 */
[----:B------:R-:W-:Y:S01]  /*27d0*/  @P0 STS.128 [R231+0x1a000], RZ ;  /* 0x01a000ffe7000388 */ /* 0x000fe20000000c00 */
[----:B------:R-:W-:Y:S02]  /*27e0*/  LEA R230, R230, UR4, 0x1 ;  /* 0x00000004e6e67c11 */ /* 0x000fe4000f8e08ff */
[----:B------:R-:W-:Y:S01]  /*27f0*/  R2P PR, R7, 0x6 ;  /* 0x0000000607007804 */ /* 0x000fe20000000000 */
[----:B------:R-:W-:Y:S01]  /*2800*/  @P0 STS.128 [R231+0x1c000], RZ ;  /* 0x01c000ffe7000388 */ /* 0x000fe20000000c00 */
[----:B------:R-:W-:Y:S01]  /*2810*/  IMAD.MOV.U32 R7, RZ, RZ, 0x10 ;  /* 0x00000010ff077424 */ /* 0x000fe200078e00ff */
[----:B------:R-:W-:Y:S02]  /*2820*/  LEA R239, R4, UR12, 0x4 ;  /* 0x0000000c04ef7c11 */ /* 0x000fe4000f8e20ff */
        /* <DEDUP_REMOVED lines=8> */
[----:B------:R-:W-:-:S02]  /*28b0*/  VIADD R0, R229, 0x10000 ;  /* 0x00010000e5007836 */ /* 0x000fc40000000000 */
[----:B------:R-:W-:Y:S01]  /*28c0*/  @!P0 LDGSTS.E.BYPASS.LTC128B.128 [R231+0x1a000], desc[UR32][R22.64+0x80] ;  /* 0x1a00008016e78fae */ /* 0x000fe2000b901d60 */
[--C-:B------:R-:W-:Y:S02]  /*28d0*/  IMAD R228, R7, 0x2, R230.reuse ;  /* 0x0000000207e47824 */ /* 0x100fe400078e02e6 */
[C---:B------:R-:W-:Y:S01]  /*28e0*/  IMAD R226, R5.reuse, 0x2, R230 ;  /* 0x0000000205e27824 */ /* 0x040fe200078e02e6 */
[----:B------:R-:W-:Y:S01]  /*28f0*/  @!P0 LDGSTS.E.BYPASS.LTC128B.128 [R231+0x1c000], desc[UR32][R22.64+0x100] ;  /* 0x1c00010016e78fae */ /* 0x000fe2000b901d60 */
[----:B------:R-:W-:-:S03]  /*2900*/  IMAD R225, R5, 0x2, R228 ;  /* 0x0000000205e17824 */ /* 0x000fc600078e02e4 */
[----:B------:R1:W-:Y:S02]  /*2910*/  @!P0 LDGSTS.E.BYPASS.LTC128B.128 [R231+0x1e000], desc[UR32][R22.64+0x180] ;  /* 0x1e00018016e78fae */ /* 0x0003e4000b901d60 */
[----:B------:R-:W-:Y:S02]  /*2920*/  @P1 VIADD R227, R0, 0xffffffe0 ;  /* 0xffffffe000e31836 */ /* 0x000fe40000000000 */
[----:B------:R-:W-:Y:S01]  /*2930*/  @P4 STS.128 [R231+0x19000], RZ ;  /* 0x019000ffe7004388 */ /* 0x000fe20000000c00 */
[----:B------:R-:W-:-:S03]  /*2940*/  IMAD.MOV.U32 R0, RZ, RZ, 0x40 ;  /* 0x00000040ff007424 */ /* 0x000fc600078e00ff */
[----:B------:R-:W-:Y:S02]  /*2950*/  @P4 STS.128 [R231+0x1b000], RZ ;  /* 0x01b000ffe7004388 */ /* 0x000fe40000000c00 */
[----:B------:R-:W-:Y:S02]  /*2960*/  SEL R0, R0, 0xffffffc0, !P2 ;  /* 0xffffffc000007807 */ /* 0x000fe40005000000 */
[----:B------:R-:W-:Y:S03]  /*2970*/  @P4 STS.128 [R231+0x1d000], RZ ;  /* 0x01d000ffe7004388 */ /* 0x000fe60000000c00 */
[----:B------:R-:W-:Y:S01]  /*2980*/  IMAD.IADD R223, R229, 0x1, R0 ;  /* 0x00000001e5df7824 */ /* 0x000fe200078e0200 */
[----:B------:R-:W-:Y:S01]  /*2990*/  @P4 STS.128 [R231+0x1f000], RZ ;  /* 0x01f000ffe7004388 */ /* 0x000fe20000000c00 */
[----:B------:R-:W-:Y:S01]  /*29a0*/  IMAD.IADD R216, R0, 0x1, R227 ;  /* 0x0000000100d87824 */ /* 0x000fe200078e02e3 */
[----:B------:R-:W-:-:S02]  /*29b0*/  SHF.R.S32.HI R0, RZ, 0x1f, R13 ;  /* 0x0000001fff007819 */ /* 0x000fc4000001140d */
[----:B------:R-:W-:Y:S01]  /*29c0*/  @!PT LDS RZ, [RZ] ;  /* 0x00000000fffff984 */ /* 0x000fe20000000800 */
[----:B------:R-:W-:Y:S01]  /*29d0*/  @!PT LDS RZ, [RZ] ;  /* 0x00000000fffff984 */ /* 0x000fe20000000800 */
[----:B------:R-:W-:Y:S01]  /*29e0*/  @!PT LDS RZ, [RZ] ;  /* 0x00000000fffff984 */ /* 0x000fe20000000800 */
[----:B------:R-:W-:Y:S02]  /*29f0*/  @!P4 LDGSTS.E.BYPASS.LTC128B.128 [R231+0x19000], desc[UR32][R8.64] ;  /* 0x1900000008e7cfae */ /* 0x000fe4000b901d60 */
[----:B------:R-:W-:Y:S02]  /*2a00*/  LEA.HI R13, R0, R13, RZ, 0x2 ;  /* 0x0000000d000d7211 */ /* 0x000fe400078f10ff */
[----:B------:R-:W-:Y:S02]  /*2a10*/  @!P4 LDGSTS.E.BYPASS.LTC128B.128 [R231+0x1b000], desc[UR32][R8.64+0x80] ;  /* 0x1b00008008e7cfae */ /* 0x000fe4000b901d60 */
[----:B------:R-:W-:Y:S01]  /*2a20*/  SHF.R.S32.HI R0, RZ, 0x2, R13 ;  /* 0x00000002ff007819 */ /* 0x000fe2000001140d */
[----:B------:R-:W-:Y:S01]  /*2a30*/  IMAD.U32 R13, RZ, RZ, UR34 ;  /* 0x00000022ff0d7e24 */ /* 0x000fe2000f8e00ff */
[----:B------:R-:W-:Y:S03]  /*2a40*/  @!P4 LDGSTS.E.BYPASS.LTC128B.128 [R231+0x1d000], desc[UR32][R8.64+0x100] ;  /* 0x1d00010008e7cfae */ /* 0x000fe6000b901d60 */
[----:B------:R-:W-:Y:S01]  /*2a50*/  IMAD.IADD R239, R0, 0x1, R239 ;  /* 0x0000000100ef7824 */ /* 0x000fe200078e02ef */
[----:B------:R2:W-:Y:S01]  /*2a60*/  @!P4 LDGSTS.E.BYPASS.LTC128B.128 [R231+0x1f000], desc[UR32][R8.64+0x180] ;  /* 0x1f00018008e7cfae */ /* 0x0005e2000b901d60 */
[----:B------:R-:W-:-:S02]  /*2a70*/  IMAD R0, R13, 0x40, R242 ;  /* 0x000000400d007824 */ /* 0x000fc400078e02f2 */
[C---:B------:R-:W-:Y:S01]  /*2a80*/  VIADD R237, R239.reuse, 0x8 ;  /* 0x00000008efed7836 */ /* 0x040fe20000000000 */
[----:B------:R-:W-:Y:S01]  /*2a90*/  LDSM.16.M88.4 R52, [R230] ;  /* 0x00000000e634783b */ /* 0x000fe20000000200 */
[C---:B------:R-:W-:Y:S01]  /*2aa0*/  VIADD R13, R0.reuse, 0x1 ;  /* 0x00000001000d7836 */ /* 0x040fe20000000000 */
[----:B------:R-:W-:Y:S01]  /*2ab0*/  VIADDMNMX R238, R239, UR8, R238, PT ;  /* 0x00000008efee7c46 */ /* 0x000fe2000b8001ee */
[----:B------:R-:W-:Y:S01]  /*2ac0*/  VIADD R6, R0, 0x8 ;  /* 0x0000000800067836 */ /* 0x000fe20000000000 */
[----:B------:R-:W3:Y:S01]  /*2ad0*/  LDSM.16.M88.4 R24, [R229+0x10000] ;  /* 0x01000000e518783b */ /* 0x000ee20000000200 */
[----:B------:R-:W-:Y:S02]  /*2ae0*/  IADD3 R236, R237, UR10, R236 ;  /* 0x0000000aedec7c10 */ /* 0x000fe4000fffe0ec */
[----:B------:R-:W-:Y:S01]  /*2af0*/  VIADDMNMX R239, R239, UR11, RZ, !PT ;  /* 0x0000000befef7c46 */ /* 0x000fe2000f8001ff */
[----:B------:R-:W1:Y:S01]  /*2b00*/  LDSM.16.M88.4 R16, [R229+0x10800] ;  /* 0x01080000e510783b */ /* 0x000e620000000200 */
[----:B------:R-:W-:-:S02]  /*2b10*/  VIMNMX R236, R236, UR13, PT ;  /* 0x0000000decec7c48 */ /* 0x000fc4000bfe0100 */
[----:B------:R-:W-:Y:S01]  /*2b20*/  VIADDMNMX R237, R237, UR11, RZ, !PT ;  /* 0x0000000beded7c46 */ /* 0x000fe2000f8001ff */
[----:B------:R-:W2:Y:S01]  /*2b30*/  LDSM.16.M88.4 R80, [R229+0x11000] ;  /* 0x01100000e550783b */ /* 0x000ea20000000200 */
[C---:B------:R-:W-:Y:S02]  /*2b40*/  ISETP.GE.AND P5, PT, R13.reuse, R238, PT ;  /* 0x000000ee0d00720c */ /* 0x040fe40003fa6270 */
[C---:B------:R-:W-:Y:S01]  /*2b50*/  ISETP.GE.AND P1, PT, R13.reuse, R236, PT ;  /* 0x000000ec0d00720c */ /* 0x040fe20003f26270 */
[----:B------:R-:W4:Y:S01]  /*2b60*/  LDSM.16.M88.4 R36, [R229+0x11800] ;  /* 0x01180000e524783b */ /* 0x000f220000000200 */
[C---:B------:R-:W-:Y:S02]  /*2b70*/  ISETP.GE.AND P4, PT, R0.reuse, R238, PT ;  /* 0x000000ee0000720c */ /* 0x040fe40003f86270 */
[----:B------:R-:W-:Y:S01]  /*2b80*/  ISETP.GE.AND P2, PT, R0, R236, PT ;  /* 0x000000ec0000720c */ /* 0x000fe20003f46270 */
[----:B------:R-:W-:Y:S01]  /*2b90*/  LDSM.16.M88.4 R56, [R228] ;  /* 0x00000000e438783b */ /* 0x000fe20000000200 */
[----:B------:R-:W-:-:S02]  /*2ba0*/  ISETP.LT.OR P5, PT, R13, R239, P5 ;  /* 0x000000ef0d00720c */ /* 0x000fc40002fa1670 */
[----:B------:R-:W-:Y:S01]  /*2bb0*/  ISETP.LT.OR P1, PT, R13, R237, P1 ;  /* 0x000000ed0d00720c */ /* 0x000fe20000f21670 */
[----:B------:R-:W5:Y:S01]  /*2bc0*/  LDSM.16.M88.4 R64, [R227] ;  /* 0x00000000e340783b */ /* 0x000f620000000200 */
[C---:B------:R-:W-:Y:S01]  /*2bd0*/  ISETP.LT.OR P4, PT, R0.reuse, R239, P4 ;  /* 0x000000ef0000720c */ /* 0x040fe20002781670 */
[C---:B------:R-:W-:Y:S01]  /*2be0*/  VIADD R13, R0.reuse, 0x21 ;  /* 0x00000021000d7836 */ /* 0x040fe20000000000 */
[----:B------:R-:W-:Y:S01]  /*2bf0*/  ISETP.LT.OR P2, PT, R0, R237, P2 ;  /* 0x000000ed0000720c */ /* 0x000fe20001741670 */
[----:B------:R-:W5:Y:S01]  /*2c00*/  LDSM.16.M88.4 R32, [R227+0x800] ;  /* 0x00080000e320783b */ /* 0x000f620000000200 */
[C---:B------:R-:W-:Y:S02]  /*2c10*/  ISETP.GE.AND P6, PT, R6.reuse, R238, PT ;  /* 0x000000ee0600720c */ /* 0x040fe40003fc6270 */
[C---:B------:R-:W-:Y:S01]  /*2c20*/  ISETP.GE.AND P0, PT, R6.reuse, R236, PT ;  /* 0x000000ec0600720c */ /* 0x040fe20003f06270 */
[----:B------:R-:W5:Y:S01]  /*2c30*/  LDSM.16.M88.4 R60, [R227+0x1000] ;  /* 0x00100000e33c783b */ /* 0x000f620000000200 */
[----:B------:R-:W-:-:S02]  /*2c40*/  ISETP.LT.OR P6, PT, R6, R239, P6 ;  /* 0x000000ef0600720c */ /* 0x000fc400037c1670 */
[----:B------:R-:W-:Y:S01]  /*2c50*/  ISETP.LT.OR P0, PT, R6, R237, P0 ;  /* 0x000000ed0600720c */ /* 0x000fe20000701670 */
[----:B------:R-:W5:Y:S01]  /*2c60*/  LDSM.16.M88.4 R84, [R227+0x1800] ;  /* 0x00180000e354783b */ /* 0x000f620000000200 */
[----:B------:R-:W-:-:S03]  /*2c70*/  VIADD R6, R0, 0x10 ;  /* 0x0000001000067836 */ /* 0x000fc60000000000 */
[----:B------:R-:W-:Y:S01]  /*2c80*/  LDSM.16.M88.4 R48, [R226] ;  /* 0x00000000e230783b */ /* 0x000fe20000000200 */
[C---:B---3--:R-:W-:Y:S03]  /*2c90*/  HMMA.16816.F32.BF16 R28, R52.reuse, R24, RZ ;  /* 0x00000018341c723c */ /* 0x048fe600000418ff */
[----:B------:R-:W3:Y:S04]  /*2ca0*/  LDSM.16.M88.4 R44, [R223+0x10000] ;  /* 0x01000000df2c783b */ /* 0x000ee80000000200 */
[----:B------:R-:W3:Y:S01]  /*2cb0*/  LDSM.16.M88.4 R40, [R223+0x10800] ;  /* 0x01080000df28783b */ /* 0x000ee20000000200 */
[C---:B------:R-:W-:Y:S03]  /*2cc0*/  HMMA.16816.F32.BF16 R24, R52.reuse, R26, RZ ;  /* 0x0000001a3418723c */ /* 0x040fe600000418ff */
[----:B------:R-:W-:Y:S03]  /*2cd0*/  LDSM.16.M88.4 R72, [R225] ;  /* 0x00000000e148783b */ /* 0x000fe60000000200 */
[C---:B-1----:R-:W-:Y:S01]  /*2ce0*/  HMMA.16816.F32.BF16 R20, R52.reuse, R16, RZ ;  /* 0x000000103414723c */ /* 0x042fe200000418ff */
[----:B------:R-:W-:Y:S04]  /*2cf0*/  LDSM.16.M88.4 R68, [R216] ;  /* 0x00000000d844783b */ /* 0x000fe80000000200 */
[----:B------:R-:W0:Y:S01]  /*2d00*/  LDGDEPBAR ;  /* 0x00000000000079af */ /* 0x000e220000000000 */
[C---:B------:R-:W-:Y:S06]  /*2d10*/  HMMA.16816.F32.BF16 R16, R52.reuse, R18, RZ ;  /* 0x000000123410723c */ /* 0x040fec00000418ff */
[C---:B--2---:R-:W-:Y:S06]  /*2d20*/  HMMA.16816.F32.BF16 R8, R52.reuse, R80, RZ ;  /* 0x000000503408723c */ /* 0x044fec00000418ff */
[C---:B------:R-:W-:Y:S06]  /*2d30*/  HMMA.16816.F32.BF16 R80, R52.reuse, R82, RZ ;  /* 0x000000523450723c */ /* 0x040fec00000418ff */
[C---:B----4-:R-:W-:Y:S06]  /*2d40*/  HMMA.16816.F32.BF16 R76, R52.reuse, R36, RZ ;  /* 0x00000024344c723c */ /* 0x050fec00000418ff */
[----:B------:R-:W-:Y:S01]  /*2d50*/  HMMA.16816.F32.BF16 R52, R52, R38, RZ ;  /* 0x000000263434723c */ /* 0x000fe200000418ff */
[----:B------:R-:W1:Y:S05]  /*2d60*/  LDSM.16.M88.4 R36, [R223+0x11000] ;  /* 0x01100000df24783b */ /* 0x000e6a0000000200 */
        /* <DEDUP_REMOVED lines=8> */
[----:B------:R-:W4:Y:S05]  /*2df0*/  LDSM.16.M88.4 R60, [R216+0x1000] ;  /* 0x00100000d83c783b */ /* 0x000f2a0000000200 */
[C---:B------:R-:W-:Y:S06]  /*2e00*/  HMMA.16816.F32.BF16 R76, R56.reuse, R84, R76 ;  /* 0x00000054384c723c */ /* 0x040fec000004184c */
[----:B------:R-:W-:Y:S01]  /*2e10*/  HMMA.16816.F32.BF16 R52, R56, R86, R52 ;  /* 0x000000563834723c */ /* 0x000fe20000041834 */
[----:B------:R-:W-:Y:S05]  /*2e20*/  LDSM.16.M88.4 R56, [R229+0x12800] ;  /* 0x01280000e538783b */ /* 0x000fea0000000200 */
[C---:B---3--:R-:W-:Y:S06]  /*2e30*/  HMMA.16816.F32.BF16 R28, R48.reuse, R44, R28 ;  /* 0x0000002c301c723c */ /* 0x048fec000004181c */
[C---:B------:R-:W-:Y:S01]  /*2e40*/  HMMA.16816.F32.BF16 R24, R48.reuse, R46, R24 ;  /* 0x0000002e3018723c */ /* 0x040fe20000041818 */
[----:B------:R-:W-:Y:S05]  /*2e50*/  LDSM.16.M88.4 R44, [R230+0x4000] ;  /* 0x00400000e62c783b */ /* 0x000fea0000000200 */
        /* <DEDUP_REMOVED lines=8> */
[----:B------:R-:W2:Y:S04]  /*2ee0*/  LDSM.16.M88.4 R32, [R229+0x13000] ;  /* 0x01300000e520783b */ /* 0x000ea80000000200 */
[----:B------:R-:W5:Y:S01]  /*2ef0*/  LDSM.16.M88.4 R48, [R229+0x13800] ;  /* 0x01380000e530783b */ /* 0x000f620000000200 */
[C---:B------:R-:W-:Y:S06]  /*2f00*/  HMMA.16816.F32.BF16 R28, R72.reuse, R68, R28 ;  /* 0x00000044481c723c */ /* 0x040fec000004181c */
[C---:B------:R-:W-:Y:S01]  /*2f10*/  HMMA.16816.F32.BF16 R24, R72.reuse, R70, R24 ;  /* 0x000000464818723c */ /* 0x040fe20000041818 */
[----:B------:R-:W-:Y:S05]  /*2f20*/  LDSM.16.M88.4 R68, [R226+0x4000] ;  /* 0x00400000e244783b */ /* 0x000fea0000000200 */
[C---:B------:R-:W-:Y:S06]  /*2f30*/  HMMA.16816.F32.BF16 R20, R72.reuse, R64, R20 ;  /* 0x000000404814723c */ /* 0x040fec0000041814 */
[C---:B------:R-:W-:Y:S01]  /*2f40*/  HMMA.16816.F32.BF16 R16, R72.reuse, R66, R16 ;  /* 0x000000424810723c */ /* 0x040fe20000041810 */
[----:B------:R-:W-:Y:S05]  /*2f50*/  LDSM.16.M88.4 R64, [R228+0x4000] ;  /* 0x00400000e440783b */ /* 0x000fea0000000200 */
[C---:B----4-:R-:W-:Y:S06]  /*2f60*/  HMMA.16816.F32.BF16 R8, R72.reuse, R60, R8 ;  /* 0x0000003c4808723c */ /* 0x050fec0000041808 */
[C---:B------:R-:W-:Y:S01]  /*2f70*/  HMMA.16816.F32.BF16 R80, R72.reuse, R62, R80 ;  /* 0x0000003e4850723c */ /* 0x040fe20000041850 */
[----:B------:R-:W4:Y:S05]  /*2f80*/  LDSM.16.M88.4 R60, [R227+0x2000] ;  /* 0x00200000e33c783b */ /* 0x000f2a0000000200 */
        /* <DEDUP_REMOVED lines=13> */
[C---:B-----5:R-:W-:Y:S06]  /*3060*/  HMMA.16816.F32.BF16 R76, R44.reuse, R48, R76 ;  /* 0x000000302c4c723c */ /* 0x060fec000004184c */
[----:B------:R-:W-:Y:S01]  /*3070*/  HMMA.16816.F32.BF16 R52, R44, R50, R52 ;  /* 0x000000322c34723c */ /* 0x000fe20000041834 */
[----:B------:R-:W5:Y:S04]  /*3080*/  LDSM.16.M88.4 R44, [R223+0x13000] ;  /* 0x01300000df2c783b */ /* 0x000f680000000200 */
[----:B------:R-:W5:Y:S01]  /*3090*/  LDSM.16.M88.4 R48, [R223+0x13800] ;  /* 0x01380000df30783b */ /* 0x000f620000000200 */
[C---:B----4-:R-:W-:Y:S06]  /*30a0*/  HMMA.16816.F32.BF16 R28, R64.reuse, R60, R28 ;  /* 0x0000003c401c723c */ /* 0x050fec000004181c */
[C---:B------:R-:W-:Y:S01]  /*30b0*/  HMMA.16816.F32.BF16 R24, R64.reuse, R62, R24 ;  /* 0x0000003e4018723c */ /* 0x040fe20000041818 */
[----:B------:R-:W-:Y:S05]  /*30c0*/  LDSM.16.M88.4 R60, [R216+0x3800] ;  /* 0x00380000d83c783b */ /* 0x000fea0000000200 */
[C---:B---3--:R-:W-:Y:S06]  /*30d0*/  HMMA.16816.F32.BF16 R20, R64.reuse, R40, R20 ;  /* 0x000000284014723c */ /* 0x048fec0000041814 */
[C---:B------:R-:W-:Y:S01]  /*30e0*/  HMMA.16816.F32.BF16 R16, R64.reuse, R42, R16 ;  /* 0x0000002a4010723c */ /* 0x040fe20000041810 */
[----:B------:R-:W-:Y:S05]  /*30f0*/  LDSM.16.M88.4 R40, [R225+0x4000] ;  /* 0x00400000e128783b */ /* 0x000fea0000000200 */
[C---:B-1----:R-:W-:Y:S06]  /*3100*/  HMMA.16816.F32.BF16 R8, R64.reuse, R36, R8 ;  /* 0x000000244008723c */ /* 0x042fec0000041808 */
[----:B------:R-:W-:Y:S01]  /*3110*/  HMMA.16816.F32.BF16 R80, R64, R38, R80 ;  /* 0x000000264050723c */ /* 0x000fe20000041850 */
[----:B------:R-:W1:Y:S05]  /*3120*/  LDSM.16.M88.4 R36, [R216+0x2000] ;  /* 0x00200000d824783b */ /* 0x000e6a0000000200 */
[C---:B--2---:R-:W-:Y:S06]  /*3130*/  HMMA.16816.F32.BF16 R28, R68.reuse, R32, R28 ;  /* 0x00000020441c723c */ /* 0x044fec000004181c */
[----:B------:R-:W-:Y:S01]  /*3140*/  HMMA.16816.F32.BF16 R24, R68, R34, R24 ;  /* 0x000000224418723c */ /* 0x000fe20000041818 */
[----:B------:R-:W2:Y:S05]  /*3150*/  LDSM.16.M88.4 R32, [R216+0x2800] ;  /* 0x00280000d820783b */ /* 0x000eaa0000000200 */
[C---:B------:R-:W-:Y:S06]  /*3160*/  HMMA.16816.F32.BF16 R76, R64.reuse, R56, R76 ;  /* 0x00000038404c723c */ /* 0x040fec000004184c */
[----:B------:R-:W-:Y:S01]  /*3170*/  HMMA.16816.F32.BF16 R52, R64, R58, R52 ;  /* 0x0000003a4034723c */ /* 0x000fe20000041834 */
[----:B------:R-:W3:Y:S04]  /*3180*/  LDSM.16.M88.4 R56, [R216+0x3000] ;  /* 0x00300000d838783b */ /* 0x000ee80000000200 */
[----:B------:R-:W-:Y:S01]  /*3190*/  LDSM.16.M88.4 R64, [R230+0x8000] ;  /* 0x00800000e640783b */ /* 0x000fe20000000200 */
[C---:B-----5:R-:W-:Y:S06]  /*31a0*/  HMMA.16816.F32.BF16 R8, R68.reuse, R44, R8 ;  /* 0x0000002c4408723c */ /* 0x060fec0000041808 */
        /* <DEDUP_REMOVED lines=20> */
[----:B------:R-:W-:Y:S04]  /*32f0*/  LDSM.16.M88.4 R40, [R227+0x5000] ;  /* 0x00500000e328783b */ /* 0x000fe80000000200 */
        /* <DEDUP_REMOVED lines=51> */
[----:B------:R-:W5:Y:S05]  /*3630*/  LDSM.16.M88.4 R44, [R227+0x7000] ;  /* 0x00700000e32c783b */ /* 0x000f6a0000000200 */
[C---:B--2---:R-:W-:Y:S06]  /*3640*/  HMMA.16816.F32.BF16 R28, R68.reuse, R32, R28 ;  /* 0x00000020441c723c */ /* 0x044fec000004181c */
[C---:B---3--:R-:W-:Y:S06]  /*3650*/  HMMA.16816.F32.BF16 R20, R68.reuse, R48, R20 ;  /* 0x000000304414723c */ /* 0x048fec0000041814 */
[C---:B------:R-:W-:Y:S01]  /*3660*/  HMMA.16816.F32.BF16 R16, R68.reuse, R50, R16 ;  /* 0x000000324410723c */ /* 0x040fe20000041810 */
[----:B------:R-:W-:Y:S05]  /*3670*/  LDSM.16.M88.4 R48, [R226+0xc000] ;  /* 0x00c00000e230783b */ /* 0x000fea0000000200 */
[C---:B----4-:R-:W-:Y:S01]  /*3680*/  HMMA.16816.F32.BF16 R64, R68.reuse, R40, R8 ;  /* 0x000000284440723c */ /* 0x050fe20000041808 */
[----:B------:R-:W2:Y:S05]  /*3690*/  LDSM.16.M88.4 R8, [R223+0x16000] ;  /* 0x01600000df08783b */ /* 0x000eaa0000000200 */
[----:B------:R-:W-:Y:S01]  /*36a0*/  HMMA.16816.F32.BF16 R24, R68, R34, R24 ;  /* 0x000000224418723c */ /* 0x000fe20000041818 */
[----:B------:R-:W-:Y:S05]  /*36b0*/  LDSM.16.M88.4 R32, [R227+0x7800] ;  /* 0x00780000e320783b */ /* 0x000fea0000000200 */
[----:B-1----:R-:W-:Y:S06]  /*36c0*/  HMMA.16816.F32.BF16 R28, R56, R36, R28 ;  /* 0x00000024381c723c */ /* 0x002fec000004181c */
[C---:B------:R-:W-:Y:S01]  /*36d0*/  HMMA.16816.F32.BF16 R80, R68.reuse, R42, R80 ;  /* 0x0000002a4450723c */ /* 0x040fe20000041850 */
[----:B------:R-:W1:Y:S05]  /*36e0*/  LDSM.16.M88.4 R40, [R223+0x16800] ;  /* 0x01680000df28783b */ /* 0x000e6a0000000200 */
[C---:B------:R-:W-:Y:S06]  /*36f0*/  HMMA.16816.F32.BF16 R76, R68.reuse, R60, R76 ;  /* 0x0000003c444c723c */ /* 0x040fec000004184c */
[----:B------:R-:W-:Y:S01]  /*3700*/  HMMA.16816.F32.BF16 R52, R68, R62, R52 ;  /* 0x0000003e4434723c */ /* 0x000fe20000041834 */
[----:B------:R-:W-:Y:S05]  /*3710*/  LDSM.16.M88.4 R60, [R223+0x17800] ;  /* 0x01780000df3c783b */ /* 0x000fea0000000200 */
[C---:B------:R-:W-:Y:S06]  /*3720*/  HMMA.16816.F32.BF16 R20, R56.reuse, R72, R20 ;  /* 0x000000483814723c */ /* 0x040fec0000041814 */
[C---:B------:R-:W-:Y:S01]  /*3730*/  HMMA.16816.F32.BF16 R72, R56.reuse, R74, R16 ;  /* 0x0000004a3848723c */ /* 0x040fe20000041810 */
[----:B------:R-:W-:Y:S05]  /*3740*/  LDSM.16.M88.4 R16, [R225+0xc000] ;  /* 0x00c00000e110783b */ /* 0x000fea0000000200 */
[C---:B-----5:R-:W-:Y:S01]  /*3750*/  HMMA.16816.F32.BF16 R68, R56.reuse, R44, R64 ;  /* 0x0000002c3844723c */ /* 0x060fe20000041840 */
[----:B------:R-:W3:Y:S05]  /*3760*/  LDSM.16.M88.4 R64, [R216+0x6000] ;  /* 0x00600000d840783b */ /* 0x000eea0000000200 */
[----:B------:R-:W-:Y:S01]  /*3770*/  HMMA.16816.F32.BF16 R24, R56, R38, R24 ;  /* 0x000000263818723c */ /* 0x000fe20000041818 */
[----:B------:R-:W4:Y:S05]  /*3780*/  LDSM.16.M88.4 R36, [R223+0x17000] ;  /* 0x01700000df24783b */ /* 0x000f2a0000000200 */
[----:B--2---:R-:W-:Y:S06]  /*3790*/  HMMA.16816.F32.BF16 R28, R48, R8, R28 ;  /* 0x00000008301c723c */ /* 0x004fec000004181c */
[----:B------:R-:W-:Y:S06]  /*37a0*/  HMMA.16816.F32.BF16 R80, R56, R46, R80 ;  /* 0x0000002e3850723c */ /* 0x000fec0000041850 */
[C---:B-1----:R-:W-:Y:S06]  /*37b0*/  HMMA.16816.F32.BF16 R20, R48.reuse, R40, R20 ;  /* 0x000000283014723c */ /* 0x042fec0000041814 */
[----:B------:R-:W-:Y:S01]  /*37c0*/  HMMA.16816.F32.BF16 R24, R48, R10, R24 ;  /* 0x0000000a3018723c */ /* 0x000fe20000041818 */
[----:B------:R-:W1:Y:S05]  /*37d0*/  LDSM.16.M88.4 R8, [R216+0x6800] ;  /* 0x00680000d808783b */ /* 0x000e6a0000000200 */
[----:B------:R-:W-:Y:S06]  /*37e0*/  HMMA.16816.F32.BF16 R76, R56, R32, R76 ;  /* 0x00000020384c723c */ /* 0x000fec000004184c */
[----:B---3--:R-:W-:Y:S06]  /*37f0*/  HMMA.16816.F32.BF16 R28, R16, R64, R28 ;  /* 0x00000040101c723c */ /* 0x008fec000004181c */
[----:B------:R-:W-:Y:S01]  /*3800*/  HMMA.16816.F32.BF16 R52, R56, R34, R52 ;  /* 0x000000223834723c */ /* 0x000fe20000041834 */
[----:B------:R-:W2:Y:S05]  /*3810*/  LDSM.16.M88.4 R32, [R216+0x7000] ;  /* 0x00700000d820783b */ /* 0x000eaa0000000200 */
[----:B------:R-:W-:Y:S06]  /*3820*/  HMMA.16816.F32.BF16 R72, R48, R42, R72 ;  /* 0x0000002a3048723c */ /* 0x000fec0000041848 */
[----:B------:R-:W-:Y:S06]  /*3830*/  HMMA.16816.F32.BF16 R24, R16, R66, R24 ;  /* 0x000000421018723c */ /* 0x000fec0000041818 */
[C---:B----4-:R-:W-:Y:S06]  /*3840*/  HMMA.16816.F32.BF16 R68, R48.reuse, R36, R68 ;  /* 0x000000243044723c */ /* 0x050fec0000041844 */
[----:B------:R-:W-:Y:S01]  /*3850*/  HMMA.16816.F32.BF16 R80, R48, R38, R80 ;  /* 0x000000263050723c */ /* 0x000fe20000041850 */
[----:B------:R-:W-:-:S02]  /*3860*/  FSEL R37, R29, -INF , !P5 ;  /* 0xff8000001d257808 */ /* 0x000fc40006800000 */
[----:B------:R-:W-:Y:S02]  /*3870*/  FSEL R36, R31, -INF , !P1 ;  /* 0xff8000001f247808 */ /* 0x000fe40004800000 */
[----:B------:R-:W-:Y:S01]  /*3880*/  ISETP.GE.AND P5, PT, R6, R236, PT ;  /* 0x000000ec0600720c */ /* 0x000fe20003fa6270 */
[C---:B-1----:R-:W-:Y:S01]  /*3890*/  HMMA.16816.F32.BF16 R20, R16.reuse, R8, R20 ;  /* 0x000000081014723c */ /* 0x042fe20000041814 */
[----:B------:R-:W-:Y:S02]  /*38a0*/  FSEL R39, R28, -INF , !P4 ;  /* 0xff8000001c277808 */ /* 0x000fe40006000000 */
[----:B------:R-:W-:Y:S02]  /*38b0*/  FSEL R38, R30, -INF , !P2 ;  /* 0xff8000001e267808 */ /* 0x000fe40005000000 */
[----:B------:R-:W1:Y:S01]  /*38c0*/  LDSM.16.M88.4 R28, [R216+0x7800] ;  /* 0x00780000d81c783b */ /* 0x000e620000000200 */
[-C--:B------:R-:W-:Y:S01]  /*38d0*/  ISETP.GE.AND P4, PT, R6, R238.reuse, PT ;  /* 0x000000ee0600720c */ /* 0x080fe20003f86270 */
[----:B------:R-:W-:Y:S01]  /*38e0*/  VIADD R8, R0, 0x9 ;  /* 0x0000000900087836 */ /* 0x000fe20000000000 */
[----:B------:R-:W-:Y:S01]  /*38f0*/  HMMA.16816.F32.BF16 R72, R16, R10, R72 ;  /* 0x0000000a1048723c */ /* 0x000fe20000041848 */
[----:B------:R-:W-:Y:S01]  /*3900*/  ISETP.LT.OR P5, PT, R6, R237, P5 ;  /* 0x000000ed0600720c */ /* 0x000fe20002fa1670 */
[----:B------:R-:W-:Y:S01]  /*3910*/  VIADD R9, R0, 0x20 ;  /* 0x0000002000097836 */ /* 0x000fe20000000000 */
[----:B------:R-:W-:Y:S01]  /*3920*/  ISETP.LT.OR P4, PT, R6, R239, P4 ;  /* 0x000000ef0600720c */ /* 0x000fe20002781670 */
[----:B------:R-:W-:Y:S01]  /*3930*/  VIADD R6, R0, 0x11 ;  /* 0x0000001100067836 */ /* 0x000fe20000000000 */
[C---:B------:R-:W-:Y:S01]  /*3940*/  ISETP.GE.AND P3, PT, R8.reuse, R238, PT ;  /* 0x000000ee0800720c */ /* 0x040fe20003f66270 */
[----:B------:R-:W-:Y:S01]  /*3950*/  HMMA.16816.F32.BF16 R76, R48, R60, R76 ;  /* 0x0000003c304c723c */ /* 0x000fe2000004184c */
[----:B------:R-:W-:Y:S01]  /*3960*/  ISETP.GE.AND P2, PT, R8, R236, PT ;  /* 0x000000ec0800720c */ /* 0x000fe20003f46270 */
[----:B------:R-:W-:-:S04]  /*3970*/  DEPBAR.LE SB0, 0x0 ;  /* 0x000080000000791a */ /* 0x000fc80000000000 */
[C---:B------:R-:W-:Y:S01]  /*3980*/  ISETP.LT.OR P3, PT, R8.reuse, R239, P3 ;  /* 0x000000ef0800720c */ /* 0x040fe20001f61670 */
[----:B------:R-:W-:Y:S01]  /*3990*/  HMMA.16816.F32.BF16 R52, R48, R62, R52 ;  /* 0x0000003e3034723c */ /* 0x000fe20000041834 */
[----:B------:R-:W-:Y:S01]  /*39a0*/  ISETP.LT.OR P2, PT, R8, R237, P2 ;  /* 0x000000ed0800720c */ /* 0x000fe20001741670 */
[----:B------:R-:W-:Y:S01]  /*39b0*/  VIADD R8, R0, 0x18 ;  /* 0x0000001800087836 */ /* 0x000fe20000000000 */
[----:B------:R-:W-:Y:S02]  /*39c0*/  FSEL R26, R26, -INF , !P0 ;  /* 0xff8000001a1a7808 */ /* 0x000fe40004000000 */
[C---:B------:R-:W-:Y:S01]  /*39d0*/  ISETP.GE.AND P1, PT, R6.reuse, R238, PT ;  /* 0x000000ee0600720c */ /* 0x040fe20003f26270 */
[----:B--2---:R-:W-:Y:S01]  /*39e0*/  HMMA.16816.F32.BF16 R68, R16, R32, R68 ;  /* 0x000000201044723c */ /* 0x004fe20000041844 */
[----:B------:R-:W-:Y:S02]  /*39f0*/  ISETP.GE.AND P0, PT, R6, R236, PT ;  /* 0x000000ec0600720c */ /* 0x000fe40003f06270 */
[----:B------:R-:W-:-:S02]  /*3a00*/  FSEL R43, R24, -INF , !P6 ;  /* 0xff800000182b7808 */ /* 0x000fc40007000000 */
[----:B------:R-:W-:Y:S01]  /*3a10*/  FSEL R41, R25, -INF , !P3 ;  /* 0xff80000019297808 */ /* 0x000fe20005800000 */
[----:B------:R-:W-:Y:S01]  /*3a20*/  HMMA.16816.F32.BF16 R80, R16, R34, R80 ;  /* 0x000000221050723c */ /* 0x000fe20000041850 */
[C---:B------:R-:W-:Y:S02]  /*3a30*/  ISETP.GE.AND P6, PT, R8.reuse, R238, PT ;  /* 0x000000ee0800720c */ /* 0x040fe40003fc6270 */
[----:B------:R-:W-:Y:S02]  /*3a40*/  ISETP.GE.AND P3, PT, R8, R236, PT ;  /* 0x000000ec0800720c */ /* 0x000fe40003f66270 */
[C---:B------:R-:W-:Y:S02]  /*3a50*/  ISETP.LT.OR P1, PT, R6.reuse, R239, P1 ;  /* 0x000000ef0600720c */ /* 0x040fe40000f21670 */
[----:B------:R-:W-:Y:S01]  /*3a60*/  ISETP.LT.OR P0, PT, R6, R237, P0 ;  /* 0x000000ed0600720c */ /* 0x000fe20000701670 */
[----:B------:R-:W-:Y:S01]  /*3a70*/  VIADD R6, R0, 0x19 ;  /* 0x0000001900067836 */ /* 0x000fe20000000000 */
[----:B------:R-:W-:Y:S01]  /*3a80*/  BAR.SYNC.DEFER_BLOCKING 0x0 ;  /* 0x0000000000007b1d */ /* 0x000fe20000010000 */
[----:B------:R-:W-:-:S02]  /*3a90*/  ISETP.LT.OR P6, PT, R8, R239, P6 ;  /* 0x000000ef0800720c */ /* 0x000fc400037c1670 */
[----:B------:R-:W-:Y:S01]  /*3aa0*/  ISETP.LT.OR P3, PT, R8, R237, P3 ;  /* 0x000000ed0800720c */ /* 0x000fe20001f61670 */
[C---:B-1----:R-:W-:Y:S01]  /*3ab0*/  HMMA.16816.F32.BF16 R76, R16.reuse, R28, R76 ;  /* 0x0000001c104c723c */ /* 0x042fe2000004184c */
[----:B------:R-:W-:Y:S02]  /*3ac0*/  FSEL R8, R22, -INF , !P5 ;  /* 0xff80000016087808 */ /* 0x000fe40006800000 */
[----:B------:R-:W-:Y:S02]  /*3ad0*/  FMNMX.FTZ R22, R39, R37, !PT ;  /* 0x0000002527167209 */ /* 0x000fe40007810000 */
[----:B------:R-:W-:Y:S01]  /*3ae0*/  FSEL R32, R27, -INF , !P2 ;  /* 0xff8000001b207808 */ /* 0x000fe20005000000 */
[----:B------:R-:W-:Y:S01]  /*3af0*/  HMMA.16816.F32.BF16 R52, R16, R30, R52 ;  /* 0x0000001e1034723c */ /* 0x000fe20000041834 */
[C---:B------:R-:W-:Y:S02]  /*3b00*/  ISETP.GE.AND P2, PT, R6.reuse, R238, PT ;  /* 0x000000ee0600720c */ /* 0x040fe40003f46270 */
[----:B------:R-:W-:-:S02]  /*3b10*/  ISETP.GE.AND P5, PT, R6, R236, PT ;  /* 0x000000ec0600720c */ /* 0x000fc40003fa6270 */
[----:B------:R-:W-:Y:S02]  /*3b20*/  FMNMX.FTZ R22, R43, R22, !PT ;  /* 0x000000162b167209 */ /* 0x000fe40007810000 */
[----:B------:R-:W-:Y:S01]  /*3b30*/  ISETP.LT.OR P2, PT, R6, R239, P2 ;  /* 0x000000ef0600720c */ /* 0x000fe20001741670 */
[----:B------:R-:W-:Y:S01]  /*3b40*/  VIADD R17, R0, 0x31 ;  /* 0x0000003100117836 */ /* 0x000fe20000000000 */
[----:B------:R-:W-:Y:S01]  /*3b50*/  ISETP.LT.OR P5, PT, R6, R237, P5 ;  /* 0x000000ed0600720c */ /* 0x000fe20002fa1670 */
[----:B------:R-:W-:Y:S01]  /*3b60*/  VIADD R16, R0, 0x38 ;  /* 0x0000003800107836 */ /* 0x000fe20000000000 */
[----:B------:R-:W-:Y:S02]  /*3b70*/  FSEL R6, R23, -INF , !P0 ;  /* 0xff80000017067808 */ /* 0x000fe40004000000 */
[----:B------:R-:W-:Y:S02]  /*3b80*/  FSEL R10, R74, -INF , !P3 ;  /* 0xff8000004a0a7808 */ /* 0x000fe40005800000 */
[----:B------:R-:W-:Y:S01]  /*3b90*/  FSEL R25, R20, -INF , !P4 ;  /* 0xff80000014197808 */ /* 0x000fe20006000000 */
[----:B------:R-:W-:Y:S01]  /*3ba0*/  VIADD R20, R0, 0x28 ;  /* 0x0000002800147836 */ /* 0x000fe20000000000 */
[----:B------:R-:W-:-:S02]  /*3bb0*/  FSEL R21, R21, -INF , !P1 ;  /* 0xff80000015157808 */ /* 0x000fc40004800000 */
[C---:B------:R-:W-:Y:S02]  /*3bc0*/  ISETP.GE.AND P0, PT, R13.reuse, R238, PT ;  /* 0x000000ee0d00720c */ /* 0x040fe40003f06270 */
[----:B------:R-:W-:Y:S02]  /*3bd0*/  ISETP.GE.AND P3, PT, R13, R236, PT ;  /* 0x000000ec0d00720c */ /* 0x000fe40003f66270 */
[----:B------:R-:W-:Y:S02]  /*3be0*/  FMNMX.FTZ R22, R41, R22, !PT ;  /* 0x0000001629167209 */ /* 0x000fe40007810000 */
[----:B------:R-:W-:Y:S02]  /*3bf0*/  ISETP.GE.AND P1, PT, R9, R236, PT ;  /* 0x000000ec0900720c */ /* 0x000fe40003f26270 */
[C---:B------:R-:W-:Y:S02]  /*3c00*/  ISETP.LT.OR P0, PT, R13.reuse, R239, P0 ;  /* 0x000000ef0d00720c */ /* 0x040fe40000701670 */
[----:B------:R-:W-:Y:S01]  /*3c10*/  ISETP.LT.OR P3, PT, R13, R237, P3 ;  /* 0x000000ed0d00720c */ /* 0x000fe20001f61670 */
[----:B------:R-:W-:Y:S01]  /*3c20*/  VIADD R13, R0, 0x29 ;  /* 0x00000029000d7836 */ /* 0x000fe20000000000 */
[----:B------:R-:W-:-:S02]  /*3c30*/  FMNMX.FTZ R22, R25, R22, !PT ;  /* 0x0000001619167209 */ /* 0x000fc40007810000 */
[C---:B------:R-:W-:Y:S02]  /*3c40*/  ISETP.LT.OR P1, PT, R9.reuse, R237, P1 ;  /* 0x000000ed0900720c */ /* 0x040fe40000f21670 */
[----:B------:R-:W-:Y:S02]  /*3c50*/  ISETP.GE.AND P4, PT, R9, R238, PT ;  /* 0x000000ee0900720c */ /* 0x000fe40003f86270 */
[----:B------:R-:W-:Y:S02]  /*3c60*/  FSEL R11, R72, -INF , !P6 ;  /* 0xff800000480b7808 */ /* 0x000fe40007000000 */
[----:B------:R-:W-:Y:S02]  /*3c70*/  FMNMX.FTZ R18, R21, R22, !PT ;  /* 0x0000001615127209 */ /* 0x000fe40007810000 */
[----:B------:R-:W-:Y:S02]  /*3c80*/  FSEL R24, R75, -INF , !P5 ;  /* 0xff8000004b187808 */ /* 0x000fe40006800000 */
[----:B------:R-:W-:-:S02]  /*3c90*/  FSEL R198, R70, -INF , !P1 ;  /* 0xff80000046c67808 */ /* 0x000fc40004800000 */
[C---:B------:R-:W-:Y:S02]  /*3ca0*/  ISETP.GE.AND P5, PT, R13.reuse, R238, PT ;  /* 0x000000ee0d00720c */ /* 0x040fe40003fa6270 */
[----:B------:R-:W-:Y:S02]  /*3cb0*/  ISETP.GE.AND P1, PT, R13, R236, PT ;  /* 0x000000ec0d00720c */ /* 0x000fe40003f26270 */
[----:B------:R-:W-:Y:S02]  /*3cc0*/  ISETP.LT.OR P4, PT, R9, R239, P4 ;  /* 0x000000ef0900720c */ /* 0x000fe40002781670 */
[----:B------:R-:W-:Y:S02]  /*3cd0*/  FSEL R9, R73, -INF , !P2 ;  /* 0xff80000049097808 */ /* 0x000fe40005000000 */
[----:B------:R-:W-:Y:S02]  /*3ce0*/  FMNMX.FTZ R18, R11, R18, !PT ;  /* 0x000000120b127209 */ /* 0x000fe40007810000 */
[----:B------:R-:W-:-:S02]  /*3cf0*/  ISETP.GE.AND P6, PT, R20, R238, PT ;  /* 0x000000ee1400720c */ /* 0x000fc40003fc6270 */
[----:B------:R-:W-:Y:S02]  /*3d00*/  ISETP.GE.AND P2, PT, R20, R236, PT ;  /* 0x000000ec1400720c */ /* 0x000fe40003f46270 */
[C---:B------:R-:W-:Y:S02]  /*3d10*/  ISETP.LT.OR P5, PT, R13.reuse, R239, P5 ;  /* 0x000000ef0d00720c */ /* 0x040fe40002fa1670 */
[----:B------:R-:W-:Y:S02]  /*3d20*/  ISETP.LT.OR P1, PT, R13, R237, P1 ;  /* 0x000000ed0d00720c */ /* 0x000fe40000f21670 */
[----:B------:R-:W-:Y:S02]  /*3d30*/  FMNMX.FTZ R13, R38, R36, !PT ;  /* 0x00000024260d7209 */ /* 0x000fe40007810000 */
[----:B------:R-:W-:Y:S02]  /*3d40*/  FSEL R195, R68, -INF , !P4 ;  /* 0xff80000044c37808 */ /* 0x000fe40006000000 */
[----:B------:R-:W-:-:S02]  /*3d50*/  FMNMX.FTZ R18, R9, R18, !PT ;  /* 0x0000001209127209 */ /* 0x000fc40007810000 */
[C---:B------:R-:W-:Y:S02]  /*3d60*/  ISETP.LT.OR P6, PT, R20.reuse, R239, P6 ;  /* 0x000000ef1400720c */ /* 0x040fe400037c1670 */
[----:B------:R-:W-:Y:S01]  /*3d70*/  ISETP.LT.OR P2, PT, R20, R237, P2 ;  /* 0x000000ed1400720c */ /* 0x000fe20001741670 */
[----:B------:R-:W-:Y:S01]  /*3d80*/  VIADD R20, R0, 0x30 ;  /* 0x0000003000147836 */ /* 0x000fe20000000000 */
[----:B------:R-:W-:Y:S01]  /*3d90*/  FMNMX.FTZ R13, R26, R13, !PT ;  /* 0x0000000d1a0d7209 */ /* 0x000fe20007810000 */
[----:B------:R-:W-:Y:S01]  /*3da0*/  VIADD R0, R0, 0x39 ;  /* 0x0000003900007836 */ /* 0x000fe20000000000 */
[----:B------:R-:W-:Y:S02]  /*3db0*/  FSEL R197, R69, -INF , !P0 ;  /* 0xff80000045c57808 */ /* 0x000fe40004000000 */
[----:B------:R-:W-:Y:S02]  /*3dc0*/  FMNMX.FTZ R18, R195, R18, !PT ;  /* 0x00000012c3127209 */ /* 0x000fe40007810000 */
[----:B------:R-:W-:-:S02]  /*3dd0*/  FSEL R172, R71, -INF , !P3 ;  /* 0xff80000047ac7808 */ /* 0x000fc40005800000 */
[-C--:B------:R-:W-:Y:S02]  /*3de0*/  ISETP.GE.AND P3, PT, R17, R238.reuse, PT ;  /* 0x000000ee1100720c */ /* 0x080fe40003f66270 */
[----:B------:R-:W-:Y:S02]  /*3df0*/  FMNMX.FTZ R13, R32, R13, !PT ;  /* 0x0000000d200d7209 */ /* 0x000fe40007810000 */
[----:B------:R-:W-:Y:S02]  /*3e00*/  ISETP.GE.AND P4, PT, R20, R238, PT ;  /* 0x000000ee1400720c */ /* 0x000fe40003f86270 */
[----:B------:R-:W-:Y:S02]  /*3e10*/  FSEL R175, R80, -INF , !P6 ;  /* 0xff80000050af7808 */ /* 0x000fe40007000000 */
[----:B------:R-:W-:Y:S02]  /*3e20*/  FMNMX.FTZ R18, R197, R18, !PT ;  /* 0x00000012c5127209 */ /* 0x000fe40007810000 */
[----:B------:R-:W-:-:S02]  /*3e30*/  FSEL R174, R83, -INF , !P1 ;  /* 0xff80000053ae7808 */ /* 0x000fc40004800000 */
[----:B------:R-:W-:Y:S02]  /*3e40*/  FMNMX.FTZ R13, R8, R13, !PT ;  /* 0x0000000d080d7209 */ /* 0x000fe40007810000 */
[-C--:B------:R-:W-:Y:S02]  /*3e50*/  ISETP.LT.OR P3, PT, R17, R239.reuse, P3 ;  /* 0x000000ef1100720c */ /* 0x080fe40001f61670 */
[----:B------:R-:W-:Y:S02]  /*3e60*/  ISETP.LT.OR P4, PT, R20, R239, P4 ;  /* 0x000000ef1400720c */ /* 0x000fe40002781670 */
[----:B------:R-:W-:Y:S02]  /*3e70*/  FSEL R173, R81, -INF , !P5 ;  /* 0xff80000051ad7808 */ /* 0x000fe40006800000 */
[----:B------:R-:W-:Y:S02]  /*3e80*/  ISETP.GE.AND P1, PT, R0, R238, PT ;  /* 0x000000ee0000720c */ /* 0x000fe40003f26270 */
[----:B------:R-:W-:-:S02]  /*3e90*/  FMNMX.FTZ R18, R175, R18, !PT ;  /* 0x00000012af127209 */ /* 0x000fc40007810000 */
[----:B------:R-:W-:Y:S02]  /*3ea0*/  FSEL R200, R82, -INF , !P2 ;  /* 0xff80000052c87808 */ /* 0x000fe40005000000 */
[----:B------:R-:W-:Y:S02]  /*3eb0*/  FMNMX.FTZ R13, R6, R13, !PT ;  /* 0x0000000d060d7209 */ /* 0x000fe40007810000 */
[----:B------:R-:W-:Y:S02]  /*3ec0*/  FSEL R207, R77, -INF , !P3 ;  /* 0xff8000004dcf7808 */ /* 0x000fe40005800000 */
[----:B------:R-:W-:Y:S02]  /*3ed0*/  ISETP.GE.AND P2, PT, R16, R238, PT ;  /* 0x000000ee1000720c */ /* 0x000fe40003f46270 */
[----:B------:R-:W-:Y:S02]  /*3ee0*/  FSEL R209, R76, -INF , !P4 ;  /* 0xff8000004cd17808 */ /* 0x000fe40006000000 */
[----:B------:R-:W-:-:S02]  /*3ef0*/  FMNMX.FTZ R18, R173, R18, !PT ;  /* 0x00000012ad127209 */ /* 0x000fc40007810000 */
[----:B------:R-:W-:Y:S02]  /*3f00*/  ISETP.LT.OR P3, PT, R0, R239, P1 ;  /* 0x000000ef0000720c */ /* 0x000fe40000f61670 */
[----:B------:R-:W-:Y:S02]  /*3f10*/  PLOP3.LUT P1, PT, PT, PT, UP0, 0x80, 0x0 ;  /* 0x000000000000781c */ /* 0x000fe40003f2f008 */
[----:B------:R-:W-:Y:S02]  /*3f20*/  FMNMX.FTZ R13, R10, R13, !PT ;  /* 0x0000000d0a0d7209 */ /* 0x000fe40007810000 */
[----:B------:R-:W-:Y:S02]  /*3f30*/  ISETP.LT.OR P2, PT, R16, R239, P2 ;  /* 0x000000ef1000720c */ /* 0x000fe40001741670 */
[----:B------:R-:W-:Y:S02]  /*3f40*/  FMNMX.FTZ R18, R209, R18, !PT ;  /* 0x00000012d1127209 */ /* 0x000fe40007810000 */
[----:B------:R-:W-:-:S02]  /*3f50*/  FMNMX.FTZ R13, R24, R13, !PT ;  /* 0x0000000d180d7209 */ /* 0x000fc40007810000 */
[----:B------:R-:W-:Y:S02]  /*3f60*/  FSEL R205, R52, -INF , !P2 ;  /* 0xff80000034cd7808 */ /* 0x000fe40005000000 */
[----:B------:R-:W-:Y:S02]  /*3f70*/  FMNMX.FTZ R18, R207, R18, !PT ;  /* 0x00000012cf127209 */ /* 0x000fe40007810000 */
[----:B------:R-:W-:Y:S02]  /*3f80*/  FMNMX.FTZ R13, R198, R13, !PT ;  /* 0x0000000dc60d7209 */ /* 0x000fe40007810000 */
[----:B------:R-:W-:Y:S02]  /*3f90*/  ISETP.GE.AND P0, PT, R20, R236, PT ;  /* 0x000000ec1400720c */ /* 0x000fe40003f06270 */
[----:B------:R-:W-:Y:S02]  /*3fa0*/  FSEL R203, R53, -INF , !P3 ;  /* 0xff80000035cb7808 */ /* 0x000fe40005800000 */
[----:B------:R-:W-:-:S02]  /*3fb0*/  FMNMX.FTZ R18, R205, R18, !PT ;  /* 0x00000012cd127209 */ /* 0x000fc40007810000 */
[----:B------:R-:W-:Y:S02]  /*3fc0*/  FMNMX.FTZ R19, R172, R13, !PT ;  /* 0x0000000dac137209 */ /* 0x000fe40007810000 */
[----:B------:R-:W-:Y:S02]  /*3fd0*/  ISETP.LT.OR P0, PT, R20, R237, P0 ;  /* 0x000000ed1400720c */ /* 0x000fe40000701670 */
[----:B------:R-:W-:Y:S01]  /*3fe0*/  FMNMX.FTZ R13, R203, R18, !PT ;  /* 0x00000012cb0d7209 */ /* 0x000fe20007810000 */
[----:B------:R-:W-:Y:S10]  /*3ff0*/  @!P1 BRA `(.L_x_2006) ;  /* 0x0000000000689947 */ /* 0x000ff40003800000 */
[----:B------:R-:W-:Y:S01]  /*4000*/  UIADD3 UR9, UR35, -0x2, URZ ;  /* 0xfffffffe23097890 */ /* 0x000fe2000fffe03f */
        /* <DEDUP_REMOVED lines=25> */
.L_x_2006:
[CC--:B------:R-:W-:Y:S01]  /*41a0*/  ISETP.GE.AND P2, PT, R17.reuse, R236.reuse, PT ;  /* 0x000000ec1100720c */ /* 0x0c0fe20003f46270 */
[----:B------:R-:W2:Y:S01]  /*41b0*/  SHFL.BFLY PT, R164, R13, 0x2, 0x1f ;  /* 0x0c401f000da47f89 */ /* 0x000ea200000e0000 */
[----:B------:R-:W-:Y:S01]  /*41c0*/  FMNMX.FTZ R19, R200, R19, !PT ;  /* 0x00000013c8137209 */ /* 0x000fe20007810000 */
[----:B------:R-:W-:Y:S01]  /*41d0*/  USHF.L.U32 UR8, UR34, 0x1, URZ ;  /* 0x0000000122087899 */ /* 0x000fe2000800063f */
[-C--:B------:R-:W-:Y:S01]  /*41e0*/  ISETP.GE.AND P3, PT, R16, R236.reuse, PT ;  /* 0x000000ec1000720c */ /* 0x080fe20003f66270 */
[----:B------:R-:W-:Y:S01]  /*41f0*/  IMAD.WIDE.U32 R214, R12, -0x2daee0ad, RZ ;  /* 0xd2511f530cd67825 */ /* 0x000fe200078e00ff */
[----:B------:R-:W-:Y:S01]  /*4200*/  ISETP.LT.OR P2, PT, R17, R237, P2 ;  /* 0x000000ed1100720c */ /* 0x000fe20001741670 */
[----:B------:R-:W-:Y:S01]  /*4210*/  UIADD3 UR21, UR37, -0x4498517b, URZ ;  /* 0xbb67ae8525157890 */ /* 0x000fe2000fffe03f */
[----:B------:R-:W-:Y:S01]  /*4220*/  FSEL R204, R78, -INF , !P0 ;  /* 0xff8000004ecc7808 */ /* 0x000fe20004000000 */
[----:B------:R-:W-:Y:S01]  /*4230*/  IMAD.U32 R17, RZ, RZ, UR28 ;  /* 0x0000001cff117e24 */ /* 0x000fe2000f8e00ff */
[----:B------:R-:W-:Y:S01]  /*4240*/  FMNMX.FTZ R19, R174, R19, !PT ;  /* 0x00000013ae137209 */ /* 0x000fe20007810000 */
[----:B------:R-:W-:Y:S01]  /*4250*/  UIADD3 UR22, UR36, -0x61c88647, URZ ;  /* 0x9e3779b924167890 */ /* 0x000fe2000fffe03f */
[----:B------:R-:W-:Y:S01]  /*4260*/  ISETP.LT.OR P3, PT, R16, R237, P3 ;  /* 0x000000ed1000720c */ /* 0x000fe20001f61670 */
[----:B------:R-:W-:Y:S01]  /*4270*/  UIADD3 UR20, UR36, 0x3c6ef372, URZ ;  /* 0x3c6ef37224147890 */ /* 0x000fe2000fffe03f */
[----:B------:R-:W-:Y:S01]  /*4280*/  ISETP.GE.AND P0, PT, R0, R236, PT ;  /* 0x000000ec0000720c */ /* 0x000fe20003f06270 */
[----:B------:R-:W-:Y:S01]  /*4290*/  UIADD3 UR19, UR37, 0x76cf5d0a, URZ ;  /* 0x76cf5d0a25137890 */ /* 0x000fe2000fffe03f */
[----:B------:R-:W-:Y:S01]  /*42a0*/  FSEL R202, R79, -INF , !P2 ;  /* 0xff8000004fca7808 */ /* 0x000fe20005000000 */
[----:B------:R-:W-:Y:S01]  /*42b0*/  UIADD3 UR17, UR37, 0x32370b8f, URZ ;  /* 0x32370b8f25117890 */ /* 0x000fe2000fffe03f */
[----:B------:R-:W-:Y:S01]  /*42c0*/  FMNMX.FTZ R19, R204, R19, !PT ;  /* 0x00000013cc137209 */ /* 0x000fe20007810000 */
[----:B------:R-:W-:Y:S01]  /*42d0*/  UIADD3 UR18, UR36, -0x255992d5, URZ ;  /* 0xdaa66d2b24127890 */ /* 0x000fe2000fffe03f */
[----:B------:R-:W-:Y:S01]  /*42e0*/  ISETP.LT.OR P0, PT, R0, R237, P0 ;  /* 0x000000ed0000720c */ /* 0x000fe20000701670 */
[----:B------:R-:W-:Y:S01]  /*42f0*/  IMAD R0, R17, 0x8, R4 ;  /* 0x0000000811007824 */ /* 0x000fe200078e0204 */
[----:B------:R-:W-:Y:S01]  /*4300*/  FSEL R178, R54, -INF , !P3 ;  /* 0xff80000036b27808 */ /* 0x000fe20005800000 */
[----:B------:R-:W-:Y:S01]  /*4310*/  UIADD3 UR16, UR36, 0x78dde6e4, URZ ;  /* 0x78dde6e424107890 */ /* 0x000fe2000fffe03f */
[----:B------:R-:W-:Y:S01]  /*4320*/  FMNMX.FTZ R19, R202, R19, !PT ;  /* 0x00000013ca137209 */ /* 0x000fe20007810000 */
[----:B------:R-:W-:Y:S01]  /*4330*/  IMAD.WIDE.U32 R212, R0, -0x326172a9, RZ ;  /* 0xcd9e8d5700d47825 */ /* 0x000fe200078e00ff */
[----:B------:R-:W-:Y:S01]  /*4340*/  FSEL R177, R55, -INF , !P0 ;  /* 0xff80000037b17808 */ /* 0x000fe20004000000 */
[----:B------:R-:W-:Y:S01]  /*4350*/  ULDC UR38, c[0x0][0x2ec] ;  /* 0x0000bb0000267ab9 */ /* 0x000fe20000000800 */
[----:B------:R-:W-:Y:S01]  /*4360*/  FMNMX.FTZ R16, R178, R19, !PT ;  /* 0x00000013b2107209 */ /* 0x000fe20007810000 */
[----:B------:R-:W-:Y:S01]  /*4370*/  UIADD3 UR12, UR37, -0x56f99767, URZ ;  /* 0xa9066899250c7890 */ /* 0x000fe2000fffe03f */
[----:B--2---:R-:W-:Y:S01]  /*4380*/  FMNMX.FTZ R164, R13, R164, !PT ;  /* 0x000000a40da47209 */ /* 0x004fe20007810000 */
[----:B------:R-:W-:Y:S01]  /*4390*/  UIADD3 UR13, UR37, -0x126145ec, URZ ;  /* 0xed9eba14250d7890 */ /* 0x000fe2000fffe03f */
[----:B------:R-:W-:Y:S01]  /*43a0*/  FMNMX.FTZ R4, R177, R16, !PT ;  /* 0x00000010b1047209 */ /* 0x000fe20007810000 */
[----:B------:R-:W-:Y:S01]  /*43b0*/  IMAD.IADD R224, R89, 0x1, R2 ;  /* 0x0000000159e07824 */ /* 0x000fe200078e0202 */
[----:B------:R-:W-:Y:S01]  /*43c0*/  LOP3.LUT R13, R3, UR36, RZ, 0x3c, !PT ;  /* 0x00000024030d7c12 */ /* 0x000fe2000f8e3cff */
[----:B------:R-:W-:Y:S01]  /*43d0*/  IMAD.U32 R3, RZ, RZ, UR8 ;  /* 0x00000008ff037e24 */ /* 0x000fe2000f8e00ff */
[----:B------:R-:W2:Y:S01]  /*43e0*/  SHFL.BFLY PT, R17, R164, 0x1, 0x1f ;  /* 0x0c201f00a4117f89 */ /* 0x000ea200000e0000 */
[----:B------:R-:W-:Y:S01]  /*43f0*/  UIADD3 UR23, UR36, -0x4ab325aa, URZ ;  /* 0xb54cda5624177890 */ /* 0x000fe2000fffe03f */
[----:B------:R-:W-:Y:S01]  /*4400*/  LOP3.LUT R210, R213, R13, RZ, 0x3c, !PT ;  /* 0x0000000dd5d27212 */ /* 0x000fe200078e3cff */
[----:B------:R-:W-:Y:S01]  /*4410*/  UIADD3 UR30, UR36, 0x1715609d, URZ ;  /* 0x1715609d241e7890 */ /* 0x000fe2000fffe03f */
[----:B------:R-:W3:Y:S01]  /*4420*/  SHFL.BFLY PT, R19, R4, 0x2, 0x1f ;  /* 0x0c401f0004137f89 */ /* 0x000ee200000e0000 */
[----:B------:R-:W-:Y:S01]  /*4430*/  LOP3.LUT R3, R215, UR37, R3, 0x96, !PT ;  /* 0x00000025d7037c12 */ /* 0x000fe2000f8e9603 */
[----:B------:R-:W-:Y:S01]  /*4440*/  ULDC.U8 UR39, c[0x0][0x388] ;  /* 0x0000e20000277ab9 */ /* 0x000fe20000000000 */
[----:B------:R-:W-:Y:S01]  /*4450*/  IMAD.WIDE.U32 R210, R210, -0x2daee0ad, RZ ;  /* 0xd2511f53d2d27825 */ /* 0x000fe200078e00ff */
[----:B------:R-:W-:Y:S01]  /*4460*/  LEA R224, R224, UR4, 0x1 ;  /* 0x00000004e0e07c11 */ /* 0x000fe2000f8e08ff */
[----:B------:R-:W-:-:S02]  /*4470*/  UIADD3 UR31, UR37, 0x646e171e, URZ ;  /* 0x646e171e251f7890 */ /* 0x000fc4000fffe03f */
[----:B-1----:R-:W-:Y:S01]  /*4480*/  IMAD.WIDE.U32 R22, R3, -0x326172a9, RZ ;  /* 0xcd9e8d5703167825 */ /* 0x002fe200078e00ff */
[----:B------:R-:W-:Y:S01]  /*4490*/  LOP3.LUT R166, R211, UR21, R214, 0x96, !PT ;  /* 0x00000015d3a67c12 */ /* 0x000fe2000f8e96d6 */
[----:B------:R-:W-:Y:S01]  /*44a0*/  LDSM.16.MT88.4 R156, [R224+0x18000] ;  /* 0x01800000e09c783b */ /* 0x000fe20000004200 */
[----:B------:R-:W-:Y:S01]  /*44b0*/  UIADD3 UR8, UR8, 0x1, URZ ;  /* 0x0000000108087890 */ /* 0x000fe2000fffe03f */
[----:B------:R-:W-:Y:S01]  /*44c0*/  IMAD R222, R7, 0x2, R224 ;  /* 0x0000000207de7824 */ /* 0x000fe200078e02e0 */
[----:B------:R-:W-:Y:S01]  /*44d0*/  LOP3.LUT R3, R23, UR22, R212, 0x96, !PT ;  /* 0x0000001617037c12 */ /* 0x000fe2000f8e96d4 */
[----:B------:R-:W-:Y:S01]  /*44e0*/  IMAD.WIDE.U32 R166, R166, -0x326172a9, RZ ;  /* 0xcd9e8d57a6a67825 */ /* 0x000fe200078e00ff */
[----:B------:R-:W-:Y:S01]  /*44f0*/  LDSM.16.MT88.4 R72, [R224+0x1c000] ;  /* 0x01c00000e048783b */ /* 0x000fe20000004200 */
[----:B------:R-:W-:Y:S02]  /*4500*/  ULDC UR4, c[0x0][0x250] ;  /* 0x0000940000047ab9 */ /* 0x000fe40000000800 */
[----:B------:R-:W-:Y:S01]  /*4510*/  IMAD R220, R5, 0x2, R222 ;  /* 0x0000000205dc7824 */ /* 0x000fe200078e02de */
[----:B------:R-:W-:Y:S01]  /*4520*/  LOP3.LUT R18, R167, UR20, R22, 0x96, !PT ;  /* 0x00000014a7127c12 */ /* 0x000fe2000f8e9616 */
[----:B------:R-:W-:Y:S01]  /*4530*/  IMAD.WIDE.U32 R22, R3, -0x2daee0ad, RZ ;  /* 0xd2511f5303167825 */ /* 0x000fe200078e00ff */
[----:B--2---:R-:W-:Y:S01]  /*4540*/  FMNMX.FTZ R164, R164, R17, !PT ;  /* 0x00000011a4a47209 */ /* 0x004fe20007810000 */
[----:B------:R-:W-:Y:S02]  /*4550*/  LDSM.16.MT88.4 R148, [R222+0x18000] ;  /* 0x01800000de94783b */ /* 0x000fe40000004200 */
[----:B------:R-:W-:Y:S01]  /*4560*/  IMAD.U32 R176, RZ, RZ, UR39 ;  /* 0x00000027ffb07e24 */ /* 0x000fe2000f8e00ff */
[----:B---3--:R-:W-:Y:S01]  /*4570*/  FMNMX.FTZ R4, R4, R19, !PT ;  /* 0x0000001304047209 */ /* 0x008fe20007810000 */
[----:B------:R-:W-:Y:S01]  /*4580*/  IMAD.WIDE.U32 R18, R18, -0x2daee0ad, RZ ;  /* 0xd2511f5312127825 */ /* 0x000fe200078e00ff */
[----:B------:R-:W-:-:S03]  /*4590*/  LOP3.LUT R16, R23, UR19, R210, 0x96, !PT ;  /* 0x0000001317107c12 */ /* 0x000fc6000f8e96d2 */
[C---:B------:R-:W-:Y:S01]  /*45a0*/  FMUL.FTZ R206, R164.reuse, UR38 ;  /* 0x00000026a4ce7c20 */ /* 0x040fe20008410000 */
[----:B------:R-:W-:Y:S01]  /*45b0*/  FSETP.NEU.FTZ.AND P0, PT, R164, -INF , PT ;  /* 0xff800000a400780b */ /* 0x000fe20003f1d000 */
[----:B------:R-:W1:Y:S01]  /*45c0*/  SHFL.BFLY PT, R3, R4, 0x1, 0x1f ;  /* 0x0c201f0004037f89 */ /* 0x000e6200000e0000 */
[----:B------:R-:W-:Y:S01]  /*45d0*/  LOP3.LUT R22, R19, UR17, R22, 0x96, !PT ;  /* 0x0000001113167c12 */ /* 0x000fe2000f8e9616 */
[----:B------:R-:W-:Y:S01]  /*45e0*/  IMAD.WIDE.U32 R16, R16, -0x326172a9, RZ ;  /* 0xcd9e8d5710107825 */ /* 0x000fe200078e00ff */
[----:B------:R-:W-:Y:S01]  /*45f0*/  FSEL R206, R206, RZ, P0 ;  /* 0x000000ffcece7208 */ /* 0x000fe20000000000 */
[----:B------:R-:W-:Y:S01]  /*4600*/  LDSM.16.MT88.4 R132, [R220+0x18000] ;  /* 0x01800000dc84783b */ /* 0x000fe20000004200 */
[----:B------:R-:W-:Y:S01]  /*4610*/  LEA R176, R176, UR39, 0x10 ;  /* 0x00000027b0b07c11 */ /* 0x000fe2000f8e80ff */
[----:B------:R-:W-:Y:S01]  /*4620*/  IMAD.WIDE.U32 R22, R22, -0x326172a9, RZ ;  /* 0xcd9e8d5716167825 */ /* 0x000fe200078e00ff */
[----:B------:R-:W-:-:S03]  /*4630*/  LOP3.LUT R17, R17, UR18, R166, 0x96, !PT ;  /* 0x0000001211117c12 */ /* 0x000fc6000f8e96a6 */
[--C-:B------:R-:W-:Y:S01]  /*4640*/  FFMA.FTZ R193, R39, UR38, -R206.reuse ;  /* 0x0000002627c17c23 */ /* 0x100fe200080108ce */
[--C-:B------:R-:W-:Y:S01]  /*4650*/  FFMA.FTZ R192, R37, UR38, -R206.reuse ;  /* 0x0000002625c07c23 */ /* 0x100fe200080108ce */
[----:B------:R-:W-:Y:S01]  /*4660*/  FFMA.FTZ R189, R43, UR38, -R206 ;  /* 0x000000262bbd7c23 */ /* 0x000fe200080108ce */
[----:B------:R-:W-:Y:S01]  /*4670*/  LOP3.LUT R16, R23, UR16, R16, 0x96, !PT ;  /* 0x0000001017107c12 */ /* 0x000fe2000f8e9610 */
[----:B------:R-:W-:-:S04]  /*4680*/  IMAD.WIDE.U32 R28, R17, -0x2daee0ad, RZ ;  /* 0xd2511f53111c7825 */ /* 0x000fc800078e00ff */
[--C-:B------:R-:W-:Y:S01]  /*4690*/  FFMA.FTZ R186, R41, UR38, -R206.reuse ;  /* 0x0000002629ba7c23 */ /* 0x100fe200080108ce */
[----:B------:R-:W-:Y:S01]  /*46a0*/  FFMA.FTZ R183, R21, UR38, -R206 ;  /* 0x0000002615b77c23 */ /* 0x000fe200080108ce */
[----:B------:R-:W-:Y:S01]  /*46b0*/  MUFU.EX2 R193, R193 ;  /* 0x000000c100c17308 */ /* 0x000fe20000000800 */
[----:B------:R-:W-:Y:S01]  /*46c0*/  IMAD.WIDE.U32 R16, R16, -0x2daee0ad, RZ ;  /* 0xd2511f5310107825 */ /* 0x000fe200078e00ff */
[----:B------:R-:W-:Y:S01]  /*46d0*/  LOP3.LUT R18, R29, UR13, R18, 0x96, !PT ;  /* 0x0000000d1d127c12 */ /* 0x000fe2000f8e9612 */
[----:B------:R-:W-:Y:S02]  /*46e0*/  LDSM.16.MT88.4 R40, [R224+0x1a000] ;  /* 0x01a00000e028783b */ /* 0x000fe40000004200 */
[----:B------:R-:W-:Y:S01]  /*46f0*/  FFMA.FTZ R184, R25, UR38, -R206 ;  /* 0x0000002619b87c23 */ /* 0x000fe200080108ce */
[----:B------:R-:W-:Y:S01]  /*4700*/  IMAD R221, R5, 0x2, R224 ;  /* 0x0000000205dd7824 */ /* 0x000fe200078e02e0 */
[----:B------:R-:W-:Y:S01]  /*4710*/  LOP3.LUT R28, R17, UR12, R28, 0x96, !PT ;  /* 0x0000000c111c7c12 */ /* 0x000fe2000f8e961c */
[----:B------:R-:W-:Y:S01]  /*4720*/  IMAD.WIDE.U32 R18, R18, -0x326172a9, RZ ;  /* 0xcd9e8d5712127825 */ /* 0x000fe200078e00ff */
[----:B------:R-:W-:Y:S01]  /*4730*/  MUFU.EX2 R192, R192 ;  /* 0x000000c000c07308 */ /* 0x000fe20000000800 */
[----:B-1----:R-:W-:Y:S01]  /*4740*/  FMNMX.FTZ R3, R4, R3, !PT ;  /* 0x0000000304037209 */ /* 0x002fe20007810000 */
[----:B------:R-:W-:Y:S01]  /*4750*/  LDSM.16.MT88.4 R140, [R221+0x18000] ;  /* 0x01800000dd8c783b */ /* 0x000fe20000004200 */
[----:B------:R-:W-:-:S04]  /*4760*/  IMAD.WIDE.U32 R28, R28, -0x326172a9, RZ ;  /* 0xcd9e8d571c1c7825 */ /* 0x000fc800078e00ff */
[----:B------:R-:W-:Y:S01]  /*4770*/  FFMA.FTZ R180, R11, UR38, -R206 ;  /* 0x000000260bb47c23 */ /* 0x000fe200080108ce */
[C---:B------:R-:W-:Y:S01]  /*4780*/  FSETP.NEU.FTZ.AND P0, PT, R3.reuse, -INF , PT ;  /* 0xff8000000300780b */ /* 0x040fe20003f1d000 */
[----:B------:R-:W-:Y:S01]  /*4790*/  FMUL.FTZ R179, R3, UR38 ;  /* 0x0000002603b37c20 */ /* 0x000fe20008410000 */
[----:B------:R-:W-:Y:S01]  /*47a0*/  LDSM.16.MT88.4 R48, [R222+0x1a000] ;  /* 0x01a00000de30783b */ /* 0x000fe20000004200 */
[----:B------:R-:W-:Y:S01]  /*47b0*/  SHF.R.U32.HI R131, RZ, 0x10, R28 ;  /* 0x00000010ff837819 */ /* 0x000fe2000001161c */
[----:B------:R-:W-:Y:S01]  /*47c0*/  MUFU.EX2 R189, R189 ;  /* 0x000000bd00bd7308 */ /* 0x000fe20000000800 */
[----:B------:R-:W-:Y:S01]  /*47d0*/  LOP3.LUT R20, R28, 0xffff, RZ, 0xc0, !PT ;  /* 0x0000ffff1c147812 */ /* 0x000fe200078ec0ff */
[----:B------:R-:W-:Y:S01]  /*47e0*/  LDSM.16.MT88.4 R56, [R221+0x1a000] ;  /* 0x01a00000dd38783b */ /* 0x000fe20000004200 */
[----:B------:R-:W-:Y:S01]  /*47f0*/  FSEL R179, R179, RZ, P0 ;  /* 0x000000ffb3b37208 */ /* 0x000fe20000000000 */
[----:B------:R-:W-:Y:S01]  /*4800*/  FFMA.FTZ R165, R9, UR38, -R206 ;  /* 0x0000002609a57c23 */ /* 0x000fe200080108ce */
[----:B------:R-:W-:Y:S01]  /*4810*/  SHF.R.U32.HI R2, RZ, 0x18, R28 ;  /* 0x00000018ff027819 */ /* 0x000fe2000001161c */
[----:B------:R-:W-:Y:S01]  /*4820*/  LDSM.16.MT88.4 R64, [R220+0x1a000] ;  /* 0x01a00000dc40783b */ /* 0x000fe20000004200 */
[----:B------:R-:W-:Y:S01]  /*4830*/  LOP3.LUT R131, R131, 0xff, RZ, 0xc0, !PT ;  /* 0x000000ff83837812 */ /* 0x000fe200078ec0ff */
[--C-:B------:R-:W-:Y:S01]  /*4840*/  FFMA.FTZ R188, R26, UR38, -R179.reuse ;  /* 0x000000261abc7c23 */ /* 0x100fe200080108b3 */
[--C-:B------:R-:W-:Y:S01]  /*4850*/  FFMA.FTZ R187, R32, UR38, -R179.reuse ;  /* 0x0000002620bb7c23 */ /* 0x100fe200080108b3 */
[--C-:B------:R-:W-:Y:S01]  /*4860*/  FFMA.FTZ R191, R38, UR38, -R179.reuse ;  /* 0x0000002626bf7c23 */ /* 0x100fe200080108b3 */
[--C-:B------:R-:W-:Y:S01]  /*4870*/  FFMA.FTZ R190, R36, UR38, -R179.reuse ;  /* 0x0000002624be7c23 */ /* 0x100fe200080108b3 */
[----:B------:R-:W-:Y:S01]  /*4880*/  SHF.R.U32.HI R20, RZ, 0x8, R20 ;  /* 0x00000008ff147819 */ /* 0x000fe20000011614 */
[----:B------:R-:W-:Y:S01]  /*4890*/  MUFU.EX2 R186, R186 ;  /* 0x000000ba00ba7308 */ /* 0x000fe20000000800 */
[----:B------:R-:W-:Y:S01]  /*48a0*/  LOP3.LUT R4, R29, UR23, R18, 0x96, !PT ;  /* 0x000000171d047c12 */ /* 0x000fe2000f8e9612 */
[----:B------:R-:W-:Y:S01]  /*48b0*/  LDSM.16.MT88.4 R80, [R222+0x1c000] ;  /* 0x01c00000de50783b */ /* 0x000fe20000004200 */
[----:B------:R-:W-:Y:S01]  /*48c0*/  LOP3.LUT R17, R28, 0xff, RZ, 0xc0, !PT ;  /* 0x000000ff1c117812 */ /* 0x000fe200078ec0ff */
[--C-:B------:R-:W-:Y:S01]  /*48d0*/  FFMA.FTZ R181, R10, UR38, -R179.reuse ;  /* 0x000000260ab57c23 */ /* 0x100fe200080108b3 */
[----:B------:R-:W-:Y:S01]  /*48e0*/  PRMT R131, R131, 0x5410, R2 ;  /* 0x0000541083837816 */ /* 0x000fe20000000002 */
[----:B------:R-:W-:Y:S01]  /*48f0*/  LDSM.16.MT88.4 R88, [R221+0x1c000] ;  /* 0x01c00000dd58783b */ /* 0x000fe20000004200 */
[----:B------:R-:W-:Y:S01]  /*4900*/  LOP3.LUT R2, R4, 0xffff, RZ, 0xc0, !PT ;  /* 0x0000ffff04027812 */ /* 0x000fe200078ec0ff */
[----:B------:R-:W-:Y:S01]  /*4910*/  MUFU.EX2 R188, R188 ;  /* 0x000000bc00bc7308 */ /* 0x000fe20000000800 */
[----:B------:R-:W-:Y:S01]  /*4920*/  SHF.R.U32.HI R129, RZ, 0x10, R4 ;  /* 0x00000010ff817819 */ /* 0x000fe20000011604 */
[----:B------:R-:W-:Y:S01]  /*4930*/  LDSM.16.MT88.4 R96, [R220+0x1c000] ;  /* 0x01c00000dc60783b */ /* 0x000fe20000004200 */
[----:B------:R-:W-:Y:S01]  /*4940*/  PRMT R17, R17, 0x5410, R20 ;  /* 0x0000541011117816 */ /* 0x000fe20000000014 */
[--C-:B------:R-:W-:Y:S01]  /*4950*/  FFMA.FTZ R185, R8, UR38, -R179.reuse ;  /* 0x0000002608b97c23 */ /* 0x100fe200080108b3 */
[----:B------:R-:W-:Y:S01]  /*4960*/  LOP3.LUT R18, R19, UR30, R22, 0x96, !PT ;  /* 0x0000001e13127c12 */ /* 0x000fe2000f8e9616 */
[----:B------:R-:W-:Y:S01]  /*4970*/  LDSM.16.MT88.4 R104, [R224+0x1e000] ;  /* 0x01e00000e068783b */ /* 0x000fe20000004200 */
[----:B------:R-:W-:Y:S01]  /*4980*/  LOP3.LUT R5, R4, 0xff, RZ, 0xc0, !PT ;  /* 0x000000ff04057812 */ /* 0x000fe200078ec0ff */
[----:B------:R-:W1:Y:S01]  /*4990*/  MUFU.EX2 R187, R187 ;  /* 0x000000bb00bb7308 */ /* 0x000e620000000800 */
[----:B------:R-:W-:Y:S01]  /*49a0*/  SHF.R.U32.HI R2, RZ, 0x8, R2 ;  /* 0x00000008ff027819 */ /* 0x000fe20000011602 */
[----:B------:R-:W2:Y:S01]  /*49b0*/  LDSM.16.MT88.4 R20, [R220+0x1e000] ;  /* 0x01e00000dc14783b */ /* 0x000ea20000004200 */
[----:B------:R-:W-:Y:S01]  /*49c0*/  SHF.R.U32.HI R4, RZ, 0x18, R4 ;  /* 0x00000018ff047819 */ /* 0x000fe20000011604 */
[----:B------:R-:W-:Y:S01]  /*49d0*/  IMAD.WIDE.U32 R18, R18, -0x2daee0ad, RZ ;  /* 0xd2511f5312127825 */ /* 0x000fe200078e00ff */
[----:B------:R-:W-:Y:S01]  /*49e0*/  LOP3.LUT R129, R129, 0xff, RZ, 0xc0, !PT ;  /* 0x000000ff81817812 */ /* 0x000fe200078ec0ff */
[----:B------:R-:W3:Y:S01]  /*49f0*/  LDSM.16.MT88.4 R112, [R222+0x1e000] ;  /* 0x01e00000de70783b */ /* 0x000ee20000004200 */
[----:B------:R-:W-:Y:S01]  /*4a00*/  PRMT R5, R5, 0x5410, R2 ;  /* 0x0000541005057816 */ /* 0x000fe20000000002 */
[----:B------:R-:W-:Y:S01]  /*4a10*/  MUFU.EX2 R191, R191 ;  /* 0x000000bf00bf7308 */ /* 0x000fe20000000800 */
[--C-:B------:R-:W-:Y:S01]  /*4a20*/  HSET2.LE.AND R131, R131, R176.reuse, PT ;  /* 0x000000b083837233 */ /* 0x100fe20003803000 */
[----:B------:R-:W4:Y:S01]  /*4a30*/  LDSM.16.MT88.4 R120, [R221+0x1e000] ;  /* 0x01e00000dd78783b */ /* 0x000f220000004200 */
[----:B------:R-:W-:Y:S01]  /*4a40*/  PRMT R129, R129, 0x5410, R4 ;  /* 0x0000541081817816 */ /* 0x000fe20000000004 */
[--C-:B------:R-:W-:Y:S01]  /*4a50*/  FFMA.FTZ R182, R6, UR38, -R179.reuse ;  /* 0x0000002606b67c23 */ /* 0x100fe200080108b3 */
[--C-:B------:R-:W-:Y:S01]  /*4a60*/  HSET2.LE.AND R130, R17, R176.reuse, PT ;  /* 0x000000b011827233 */ /* 0x100fe20003803000 */
[----:B------:R-:W-:Y:S01]  /*4a70*/  LDSM.16.MT88.4 R8, [R222+0x18800] ;  /* 0x01880000de08783b */ /* 0x000fe20000004200 */
[C---:B------:R-:W-:Y:S01]  /*4a80*/  LOP3.LUT R4, R18.reuse, 0xffff, RZ, 0xc0, !PT ;  /* 0x0000ffff12047812 */ /* 0x040fe200078ec0ff */
[----:B------:R-:W5:Y:S01]  /*4a90*/  MUFU.EX2 R190, R190 ;  /* 0x000000be00be7308 */ /* 0x000f620000000800 */
[----:B-1----:R-:W-:Y:S01]  /*4aa0*/  F2FP.BF16.F32.PACK_AB R2, R187, R188 ;  /* 0x000000bcbb02723e */ /* 0x002fe200000010ff */
[----:B------:R-:W-:Y:S01]  /*4ab0*/  LDSM.16.MT88.4 R168, [R220+0x18800] ;  /* 0x01880000dca8783b */ /* 0x000fe20000004200 */
[--C-:B------:R-:W-:Y:S01]  /*4ac0*/  HSET2.LE.AND R129, R129, R176.reuse, PT ;  /* 0x000000b081817233 */ /* 0x100fe20003803000 */
[--C-:B------:R-:W-:Y:S01]  /*4ad0*/  FFMA.FTZ R196, R175, UR38, -R206.reuse ;  /* 0x00000026afc47c23 */ /* 0x100fe200080108ce */
[----:B------:R-:W-:Y:S01]  /*4ae0*/  LOP3.LUT R131, R131, R2, RZ, 0xc0, !PT ;  /* 0x0000000283837212 */ /* 0x000fe200078ec0ff */
[----:B------:R-:W-:Y:S01]  /*4af0*/  FFMA.FTZ R195, R195, UR38, -R206 ;  /* 0x00000026c3c37c23 */ /* 0x000fe200080108ce */
[----:B------:R-:W-:Y:S01]  /*4b00*/  LOP3.LUT R27, R18, 0xff, RZ, 0xc0, !PT ;  /* 0x000000ff121b7812 */ /* 0x000fe200078ec0ff */
[----:B------:R-:W-:Y:S01]  /*4b10*/  MUFU.EX2 R184, R184 ;  /* 0x000000b800b87308 */ /* 0x000fe20000000800 */
[----:B------:R-:W-:Y:S01]  /*4b20*/  SHF.R.U32.HI R31, RZ, 0x18, R18 ;  /* 0x00000018ff1f7819 */ /* 0x000fe20000011612 */
[--C-:B------:R-:W-:Y:S01]  /*4b30*/  FFMA.FTZ R198, R198, UR38, -R179.reuse ;  /* 0x00000026c6c67c23 */ /* 0x100fe200080108b3 */
[----:B------:R-:W-:Y:S01]  /*4b40*/  LOP3.LUT R29, R19, UR31, R16, 0x96, !PT ;  /* 0x0000001f131d7c12 */ /* 0x000fe2000f8e9610 */
[--C-:B------:R-:W-:Y:S01]  /*4b50*/  FFMA.FTZ R201, R172, UR38, -R179.reuse ;  /* 0x00000026acc97c23 */ /* 0x100fe200080108b3 */
[--C-:B------:R-:W-:Y:S01]  /*4b60*/  HSET2.LE.AND R128, R5, R176.reuse, PT ;  /* 0x000000b005807233 */ /* 0x100fe20003803000 */
[----:B------:R-:W-:Y:S01]  /*4b70*/  LDSM.16.MT88.4 R32, [R224+0x1a800] ;  /* 0x01a80000e020783b */ /* 0x000fe20000004200 */
[----:B------:R-:W-:Y:S01]  /*4b80*/  F2FP.BF16.F32.PACK_AB R5, R192, R193 ;  /* 0x000000c1c005723e */ /* 0x000fe200000010ff */
[----:B------:R-:W-:Y:S01]  /*4b90*/  MUFU.EX2 R183, R183 ;  /* 0x000000b700b77308 */ /* 0x000fe20000000800 */
[----:B-----5:R-:W-:Y:S01]  /*4ba0*/  F2FP.BF16.F32.PACK_AB R2, R190, R191 ;  /* 0x000000bfbe02723e */ /* 0x020fe200000010ff */
[--C-:B------:R-:W-:Y:S01]  /*4bb0*/  FFMA.FTZ R208, R209, UR38, -R206.reuse ;  /* 0x00000026d1d07c23 */ /* 0x100fe200080108ce */
[----:B------:R-:W-:Y:S01]  /*4bc0*/  F2FP.BF16.F32.PACK_AB R7, R186, R189 ;  /* 0x000000bdba07723e */ /* 0x000fe200000010ff */
[--C-:B------:R-:W-:Y:S01]  /*4bd0*/  FFMA.FTZ R207, R207, UR38, -R206.reuse ;  /* 0x00000026cfcf7c23 */ /* 0x100fe200080108ce */
[----:B------:R-:W-:Y:S01]  /*4be0*/  LOP3.LUT R129, R129, R2, RZ, 0xc0, !PT ;  /* 0x0000000281817212 */ /* 0x000fe200078ec0ff */
[----:B------:R-:W-:Y:S01]  /*4bf0*/  FFMA.FTZ R205, R205, UR38, -R206 ;  /* 0x00000026cdcd7c23 */ /* 0x000fe200080108ce */
[----:B------:R-:W-:Y:S01]  /*4c00*/  SHF.R.U32.HI R2, RZ, 0x10, R18 ;  /* 0x00000010ff027819 */ /* 0x000fe20000011612 */
[----:B------:R-:W-:Y:S01]  /*4c10*/  MUFU.EX2 R180, R180 ;  /* 0x000000b400b47308 */ /* 0x000fe20000000800 */
[----:B------:R-:W1:Y:S01]  /*4c20*/  LDSM.16.MT88.4 R16, [R224+0x18800] ;  /* 0x01880000e010783b */ /* 0x000e620000004200 */
[----:B------:R-:W-:Y:S01]  /*4c30*/  LOP3.LUT R128, R128, R5, RZ, 0xc0, !PT ;  /* 0x0000000580807212 */ /* 0x000fe200078ec0ff */
[--C-:B------:R-:W-:Y:S01]  /*4c40*/  FFMA.FTZ R5, R24, UR38, -R179.reuse ;  /* 0x0000002618057c23 */ /* 0x100fe200080108b3 */
[----:B------:R-:W-:Y:S01]  /*4c50*/  LOP3.LUT R2, R2, 0xff, RZ, 0xc0, !PT ;  /* 0x000000ff02027812 */ /* 0x000fe200078ec0ff */
[--C-:B------:R-:W-:Y:S01]  /*4c60*/  FFMA.FTZ R202, R202, UR38, -R179.reuse ;  /* 0x00000026caca7c23 */ /* 0x100fe200080108b3 */
[----:B------:R-:W-:Y:S01]  /*4c70*/  LOP3.LUT R130, R130, R7, RZ, 0xc0, !PT ;  /* 0x0000000782827212 */ /* 0x000fe200078ec0ff */
[----:B------:R-:W-:Y:S01]  /*4c80*/  FFMA.FTZ R247, R177, UR38, -R179 ;  /* 0x00000026b1f77c23 */ /* 0x000fe200080108b3 */
[----:B------:R-:W-:Y:S01]  /*4c90*/  PRMT R31, R2, 0x5410, R31 ;  /* 0x00005410021f7816 */ /* 0x000fe2000000001f */
[----:B------:R-:W5:Y:S01]  /*4ca0*/  MUFU.EX2 R165, R165 ;  /* 0x000000a500a57308 */ /* 0x000f620000000800 */
[----:B------:R-:W-:Y:S01]  /*4cb0*/  LOP3.LUT R25, R29, 0xffff, RZ, 0xc0, !PT ;  /* 0x0000ffff1d197812 */ /* 0x000fe200078ec0ff */
[----:B------:R-:W-:Y:S01]  /*4cc0*/  FADD.FTZ R192, R193, R192 ;  /* 0x000000c0c1c07221 */ /* 0x000fe20000010000 */
[--C-:B------:R-:W-:Y:S01]  /*4cd0*/  SHF.R.U32.HI R26, RZ, 0x10, R29.reuse ;  /* 0x00000010ff1a7819 */ /* 0x100fe2000001161d */
[C---:B------:R-:W-:Y:S01]  /*4ce0*/  HMMA.16816.F32.BF16 R160, R128.reuse, R156, RZ ;  /* 0x0000009c80a0723c */ /* 0x040fe200000418ff */
[----:B------:R-:W-:Y:S01]  /*4cf0*/  LOP3.LUT R24, R29, 0xff, RZ, 0xc0, !PT ;  /* 0x000000ff1d187812 */ /* 0x000fe200078ec0ff */
[----:B------:R-:W-:Y:S01]  /*4d00*/  FADD.FTZ R191, R191, R190 ;  /* 0x000000bebfbf7221 */ /* 0x000fe20000010000 */
[----:B------:R-:W-:Y:S01]  /*4d10*/  SHF.R.U32.HI R4, RZ, 0x8, R4 ;  /* 0x00000008ff047819 */ /* 0x000fe20000011604 */
[----:B------:R-:W-:Y:S01]  /*4d20*/  MUFU.EX2 R181, R181 ;  /* 0x000000b500b57308 */ /* 0x000fe20000000800 */
[----:B------:R-:W-:Y:S01]  /*4d30*/  SHF.R.U32.HI R29, RZ, 0x18, R29 ;  /* 0x00000018ff1d7819 */ /* 0x000fe2000001161d */
[C---:B------:R-:W-:Y:S01]  /*4d40*/  HMMA.16816.F32.BF16 R156, R128.reuse, R158, RZ ;  /* 0x0000009e809c723c */ /* 0x040fe200000418ff */
[----:B------:R-:W-:Y:S01]  /*4d50*/  SHF.R.U32.HI R25, RZ, 0x8, R25 ;  /* 0x00000008ff197819 */ /* 0x000fe20000011619 */
[----:B------:R-:W-:Y:S01]  /*4d60*/  FADD.FTZ R189, R189, R192 ;  /* 0x000000c0bdbd7221 */ /* 0x000fe20000010000 */
[----:B------:R-:W-:Y:S01]  /*4d70*/  LOP3.LUT R26, R26, 0xff, RZ, 0xc0, !PT ;  /* 0x000000ff1a1a7812 */ /* 0x000fe200078ec0ff */
[----:B------:R-:W-:Y:S01]  /*4d80*/  FADD.FTZ R188, R188, R191 ;  /* 0x000000bfbcbc7221 */ /* 0x000fe20000010000 */
[----:B------:R-:W-:Y:S01]  /*4d90*/  PRMT R27, R27, 0x5410, R4 ;  /* 0x000054101b1b7816 */ /* 0x000fe20000000004 */
[----:B------:R-:W3:Y:S01]  /*4da0*/  MUFU.EX2 R2, R5 ;  /* 0x0000000500027308 */ /* 0x000ee20000000800 */
[C---:B--2---:R-:W-:Y:S01]  /*4db0*/  HMMA.16816.F32.BF16 R124, R128.reuse, R20, RZ ;  /* 0x00000014807c723c */ /* 0x044fe200000418ff */
[----:B------:R-:W-:Y:S01]  /*4dc0*/  PRMT R29, R26, 0x5410, R29 ;  /* 0x000054101a1d7816 */ /* 0x000fe2000000001d */
[----:B------:R-:W-:Y:S01]  /*4dd0*/  FADD.FTZ R189, R186, R189 ;  /* 0x000000bdbabd7221 */ /* 0x000fe20000010000 */
[--C-:B------:R-:W-:Y:S01]  /*4de0*/  HSET2.LE.AND R30, R27, R176.reuse, PT ;  /* 0x000000b01b1e7233 */ /* 0x100fe20003803000 */
[----:B------:R-:W-:Y:S01]  /*4df0*/  FADD.FTZ R188, R187, R188 ;  /* 0x000000bcbbbc7221 */ /* 0x000fe20000010000 */
[--C-:B------:R-:W-:Y:S01]  /*4e00*/  HSET2.LE.AND R31, R31, R176.reuse, PT ;  /* 0x000000b01f1f7233 */ /* 0x100fe20003803000 */
[C---:B------:R-:W-:Y:S01]  /*4e10*/  HMMA.16816.F32.BF16 R152, R128.reuse, R148, RZ ;  /* 0x000000948098723c */ /* 0x040fe200000418ff */
[----:B------:R-:W-:Y:S01]  /*4e20*/  MUFU.EX2 R185, R185 ;  /* 0x000000b900b97308 */ /* 0x000fe20000000800 */
[----:B------:R-:W-:Y:S01]  /*4e30*/  PRMT R21, R24, 0x5410, R25 ;  /* 0x0000541018157816 */ /* 0x000fe20000000019 */
[C---:B------:R-:W-:Y:S01]  /*4e40*/  VIADD R219, R227.reuse, 0x800 ;  /* 0x00000800e3db7836 */ /* 0x040fe20000000000 */
[--C-:B------:R-:W-:Y:S01]  /*4e50*/  HSET2.LE.AND R29, R29, R176.reuse, PT ;  /* 0x000000b01d1d7233 */ /* 0x100fe20003803000 */
[----:B------:R-:W-:Y:S01]  /*4e60*/  VIADD R218, R227, 0x1000 ;  /* 0x00001000e3da7836 */ /* 0x000fe20000000000 */
[----:B-----5:R-:W-:Y:S01]  /*4e70*/  F2FP.BF16.F32.PACK_AB R27, R165, R180 ;  /* 0x000000b4a51b723e */ /* 0x020fe200000010ff */
[C---:B------:R-:W-:Y:S01]  /*4e80*/  HMMA.16816.F32.BF16 R144, R128.reuse, R140, RZ ;  /* 0x0000008c8090723c */ /* 0x040fe200000418ff */
[----:B------:R-:W-:Y:S01]  /*4e90*/  HSET2.LE.AND R28, R21, R176, PT ;  /* 0x000000b0151c7233 */ /* 0x000fe20003803000 */
[----:B------:R-:W2:Y:S01]  /*4ea0*/  MUFU.EX2 R182, R182 ;  /* 0x000000b600b67308 */ /* 0x000ea20000000800 */
[----:B---3--:R-:W-:Y:S01]  /*4eb0*/  F2FP.BF16.F32.PACK_AB R20, R2, R181 ;  /* 0x000000b50214723e */ /* 0x008fe200000010ff */
[----:B------:R-:W3:Y:S01]  /*4ec0*/  LDSM.16.MT88.4 R4, [R221+0x18800] ;  /* 0x01880000dd04783b */ /* 0x000ee20000004200 */
[----:B------:R-:W-:Y:S01]  /*4ed0*/  F2FP.BF16.F32.PACK_AB R199, R183, R184 ;  /* 0x000000b8b7c7723e */ /* 0x000fe200000010ff */
[C---:B------:R-:W-:Y:S01]  /*4ee0*/  HMMA.16816.F32.BF16 R136, R128.reuse, R132, RZ ;  /* 0x000000848088723c */ /* 0x040fe200000418ff */
[----:B------:R-:W-:Y:S01]  /*4ef0*/  LOP3.LUT R30, R30, R27, RZ, 0xc0, !PT ;  /* 0x0000001b1e1e7212 */ /* 0x000fe200078ec0ff */
[----:B------:R-:W-:Y:S01]  /*4f00*/  FADD.FTZ R184, R184, R189 ;  /* 0x000000bdb8b87221 */ /* 0x000fe20000010000 */
[----:B------:R-:W-:Y:S01]  /*4f10*/  LOP3.LUT R31, R31, R20, RZ, 0xc0, !PT ;  /* 0x000000141f1f7212 */ /* 0x000fe200078ec0ff */
[----:B------:R-:W-:Y:S01]  /*4f20*/  LDSM.16.MT88.4 R24, [R221+0x1a800] ;  /* 0x01a80000dd18783b */ /* 0x000fe20000004200 */
[----:B------:R-:W-:Y:S01]  /*4f30*/  LOP3.LUT R28, R28, R199, RZ, 0xc0, !PT ;  /* 0x000000c71c1c7212 */ /* 0x000fe200078ec0ff */
[C---:B------:R-:W-:Y:S01]  /*4f40*/  HMMA.16816.F32.BF16 R36, R128.reuse, R40, RZ ;  /* 0x000000288024723c */ /* 0x040fe200000418ff */
[----:B------:R-:W-:Y:S01]  /*4f50*/  MUFU.EX2 R196, R196 ;  /* 0x000000c400c47308 */ /* 0x000fe20000000800 */
[--C-:B------:R-:W-:Y:S01]  /*4f60*/  FFMA.FTZ R199, R200, UR38, -R179.reuse ;  /* 0x00000026c8c77c23 */ /* 0x100fe200080108b3 */
[----:B------:R-:W-:Y:S01]  /*4f70*/  FFMA.FTZ R200, R174, UR38, -R179 ;  /* 0x00000026aec87c23 */ /* 0x000fe200080108b3 */
[----:B------:R-:W-:Y:S01]  /*4f80*/  FADD.FTZ R183, R183, R184 ;  /* 0x000000b8b7b77221 */ /* 0x000fe20000010000 */
[----:B------:R-:W-:Y:S01]  /*4f90*/  VIADD R217, R227, 0x1800 ;  /* 0x00001800e3d97836 */ /* 0x000fe20000000000 */
[C---:B------:R-:W-:Y:S01]  /*4fa0*/  HMMA.16816.F32.BF16 R44, R128.reuse, R48, RZ ;  /* 0x00000030802c723c */ /* 0x040fe200000418ff */
[----:B--2---:R-:W-:Y:S01]  /*4fb0*/  F2FP.BF16.F32.PACK_AB R194, R182, R185 ;  /* 0x000000b9b6c2723e */ /* 0x004fe200000010ff */
[----:B------:R-:W-:Y:S01]  /*4fc0*/  FADD.FTZ R185, R185, R188 ;  /* 0x000000bcb9b97221 */ /* 0x000fe20000010000 */
[----:B------:R-:W-:Y:S01]  /*4fd0*/  MUFU.EX2 R199, R199 ;  /* 0x000000c700c77308 */ /* 0x000fe20000000800 */
[----:B------:R-:W-:Y:S01]  /*4fe0*/  FADD.FTZ R180, R180, R183 ;  /* 0x000000b7b4b47221 */ /* 0x000fe20000010000 */
[----:B------:R-:W-:Y:S01]  /*4ff0*/  LOP3.LUT R29, R29, R194, RZ, 0xc0, !PT ;  /* 0x000000c21d1d7212 */ /* 0x000fe200078ec0ff */
[C---:B------:R-:W-:Y:S01]  /*5000*/  HMMA.16816.F32.BF16 R52, R128.reuse, R56, RZ ;  /* 0x000000388034723c */ /* 0x040fe200000418ff */
[--C-:B------:R-:W-:Y:S01]  /*5010*/  FFMA.FTZ R194, R197, UR38, -R206.reuse ;  /* 0x00000026c5c27c23 */ /* 0x100fe200080108ce */
[--C-:B------:R-:W-:Y:S01]  /*5020*/  FFMA.FTZ R197, R173, UR38, -R206.reuse ;  /* 0x00000026adc57c23 */ /* 0x100fe200080108ce */
[----:B------:R-:W-:Y:S01]  /*5030*/  FFMA.FTZ R206, R203, UR38, -R206 ;  /* 0x00000026cbce7c23 */ /* 0x000fe200080108ce */
[--C-:B------:R-:W-:Y:S01]  /*5040*/  FFMA.FTZ R203, R204, UR38, -R179.reuse ;  /* 0x00000026cccb7c23 */ /* 0x100fe200080108b3 */
[----:B------:R-:W-:Y:S01]  /*5050*/  MUFU.EX2 R200, R200 ;  /* 0x000000c800c87308 */ /* 0x000fe20000000800 */
[----:B------:R-:W-:Y:S01]  /*5060*/  HMMA.16816.F32.BF16 R60, R128, R64, RZ ;  /* 0x00000040803c723c */ /* 0x000fe200000418ff */
[----:B------:R-:W-:Y:S01]  /*5070*/  FFMA.FTZ R204, R178, UR38, -R179 ;  /* 0x00000026b2cc7c23 */ /* 0x000fe200080108b3 */
[----:B------:R-:W-:Y:S01]  /*5080*/  FADD.FTZ R182, R182, R185 ;  /* 0x000000b9b6b67221 */ /* 0x000fe20000010000 */
[----:B------:R-:W-:Y:S01]  /*5090*/  FADD.FTZ R180, R165, R180 ;  /* 0x000000b4a5b47221 */ /* 0x000fe20000010000 */
[----:B------:R-:W-:-:S02]  /*50a0*/  VIADD R209, R227, 0x5000 ;  /* 0x00005000e3d17836 */ /* 0x000fc40000000000 */
[----:B------:R-:W-:Y:S01]  /*50b0*/  HMMA.16816.F32.BF16 R68, R128, R72, RZ ;  /* 0x000000488044723c */ /* 0x000fe200000418ff */
[----:B------:R-:W2:Y:S01]  /*50c0*/  MUFU.EX2 R197, R197 ;  /* 0x000000c500c57308 */ /* 0x000ea20000000800 */
[----:B------:R-:W-:-:S04]  /*50d0*/  FADD.FTZ R181, R181, R182 ;  /* 0x000000b6b5b57221 */ /* 0x000fc80000010000 */
[C---:B------:R-:W-:Y:S01]  /*50e0*/  HMMA.16816.F32.BF16 R76, R128.reuse, R80, RZ ;  /* 0x00000050804c723c */ /* 0x040fe200000418ff */
[----:B------:R-:W-:Y:S02]  /*50f0*/  FADD.FTZ R181, R2, R181 ;  /* 0x000000b502b57221 */ /* 0x000fe40000010000 */
[----:B------:R-:W-:Y:S03]  /*5100*/  MUFU.EX2 R195, R195 ;  /* 0x000000c300c37308 */ /* 0x000fe60000000800 */
[C---:B------:R-:W-:Y:S05]  /*5110*/  HMMA.16816.F32.BF16 R84, R128.reuse, R88, RZ ;  /* 0x000000588054723c */ /* 0x040fea00000418ff */
[----:B------:R-:W5:Y:S01]  /*5120*/  MUFU.EX2 R194, R194 ;  /* 0x000000c200c27308 */ /* 0x000f620000000800 */
[C---:B------:R-:W-:Y:S06]  /*5130*/  HMMA.16816.F32.BF16 R92, R128.reuse, R96, RZ ;  /* 0x00000060805c723c */ /* 0x040fec00000418ff */
[C---:B------:R-:W-:Y:S01]  /*5140*/  HMMA.16816.F32.BF16 R100, R128.reuse, R104, RZ ;  /* 0x000000688064723c */ /* 0x040fe200000418ff */
[----:B------:R-:W-:Y:S05]  /*5150*/  MUFU.EX2 R198, R198 ;  /* 0x000000c600c67308 */ /* 0x000fea0000000800 */
[C---:B------:R-:W-:Y:S03]  /*5160*/  HMMA.16816.F32.BF16 R108, R128.reuse, R112, RZ ;  /* 0x00000070806c723c */ /* 0x040fe600000418ff */
[----:B------:R-:W5:Y:S03]  /*5170*/  MUFU.EX2 R201, R201 ;  /* 0x000000c900c97308 */ /* 0x000f660000000800 */
[C---:B----4-:R-:W-:Y:S05]  /*5180*/  HMMA.16816.F32.BF16 R116, R128.reuse, R120, RZ ;  /* 0x000000788074723c */ /* 0x050fea00000418ff */
[----:B------:R-:W-:Y:S01]  /*5190*/  MUFU.EX2 R208, R208 ;  /* 0x000000d000d07308 */ /* 0x000fe20000000800 */
[C---:B------:R-:W-:Y:S06]  /*51a0*/  HMMA.16816.F32.BF16 R148, R128.reuse, R150, RZ ;  /* 0x000000968094723c */ /* 0x040fec00000418ff */
[C---:B------:R-:W-:Y:S01]  /*51b0*/  HMMA.16816.F32.BF16 R140, R128.reuse, R142, RZ ;  /* 0x0000008e808c723c */ /* 0x040fe200000418ff */
[----:B------:R-:W4:Y:S05]  /*51c0*/  MUFU.EX2 R207, R207 ;  /* 0x000000cf00cf7308 */ /* 0x000f2a0000000800 */
        /* <DEDUP_REMOVED lines=13> */
[----:B------:R-:W4:Y:S05]  /*52a0*/  MUFU.EX2 R247, R247 ;  /* 0x000000f700f77308 */ /* 0x000f2a0000000800 */
[C---:B------:R-:W-:Y:S06]  /*52b0*/  HMMA.16816.F32.BF16 R96, R128.reuse, R98, RZ ;  /* 0x000000628060723c */ /* 0x040fec00000418ff */
[C---:B------:R-:W-:Y:S06]  /*52c0*/  HMMA.16816.F32.BF16 R104, R128.reuse, R106, RZ ;  /* 0x0000006a8068723c */ /* 0x040fec00000418ff */
[C---:B------:R-:W-:Y:S06]  /*52d0*/  HMMA.16816.F32.BF16 R112, R128.reuse, R114, RZ ;  /* 0x000000728070723c */ /* 0x040fec00000418ff */
[C---:B------:R-:W-:Y:S06]  /*52e0*/  HMMA.16816.F32.BF16 R120, R128.reuse, R122, RZ ;  /* 0x0000007a8078723c */ /* 0x040fec00000418ff */
[----:B------:R-:W-:Y:S01]  /*52f0*/  HMMA.16816.F32.BF16 R128, R128, R22, RZ ;  /* 0x000000168080723c */ /* 0x000fe200000418ff */
[----:B------:R-:W2:Y:S05]  /*5300*/  LDSM.16.MT88.4 R20, [R222+0x1a800] ;  /* 0x01a80000de14783b */ /* 0x000eaa0000004200 */
[C---:B-1----:R-:W-:Y:S06]  /*5310*/  HMMA.16816.F32.BF16 R160, R28.reuse, R16, R160 ;  /* 0x000000101ca0723c */ /* 0x042fec00000418a0 */
[C---:B------:R-:W-:Y:S01]  /*5320*/  HMMA.16816.F32.BF16 R156, R28.reuse, R18, R156 ;  /* 0x000000121c9c723c */ /* 0x040fe2000004189c */
[----:B------:R-:W1:Y:S05]  /*5330*/  LDSM.16.MT88.4 R16, [R220+0x1a800] ;  /* 0x01a80000dc10783b */ /* 0x000e6a0000004200 */
[C---:B------:R-:W-:Y:S06]  /*5340*/  HMMA.16816.F32.BF16 R152, R28.reuse, R8, R152 ;  /* 0x000000081c98723c */ /* 0x040fec0000041898 */
[C---:B------:R-:W-:Y:S01]  /*5350*/  HMMA.16816.F32.BF16 R148, R28.reuse, R10, R148 ;  /* 0x0000000a1c94723c */ /* 0x040fe20000041894 */
[----:B------:R-:W5:Y:S05]  /*5360*/  LDSM.16.MT88.4 R8, [R224+0x1c800] ;  /* 0x01c80000e008783b */ /* 0x000f6a0000004200 */
[C---:B---3--:R-:W-:Y:S06]  /*5370*/  HMMA.16816.F32.BF16 R144, R28.reuse, R4, R144 ;  /* 0x000000041c90723c */ /* 0x048fec0000041890 */
[C---:B------:R-:W-:Y:S01]  /*5380*/  HMMA.16816.F32.BF16 R140, R28.reuse, R6, R140 ;  /* 0x000000061c8c723c */ /* 0x040fe2000004188c */
[----:B------:R-:W3:Y:S05]  /*5390*/  LDSM.16.MT88.4 R4, [R222+0x1c800] ;  /* 0x01c80000de04783b */ /* 0x000eea0000004200 */
[C---:B--2---:R-:W-:Y:S06]  /*53a0*/  HMMA.16816.F32.BF16 R44, R28.reuse, R20, R44 ;  /* 0x000000141c2c723c */ /* 0x044fec000004182c */
[C---:B------:R-:W-:Y:S01]  /*53b0*/  HMMA.16816.F32.BF16 R48, R28.reuse, R22, R48 ;  /* 0x000000161c30723c */ /* 0x040fe20000041830 */
[----:B------:R-:W2:Y:S05]  /*53c0*/  LDSM.16.MT88.4 R20, [R221+0x1c800] ;  /* 0x01c80000dd14783b */ /* 0x000eaa0000004200 */
[C---:B-1----:R-:W-:Y:S06]  /*53d0*/  HMMA.16816.F32.BF16 R60, R28.reuse, R16, R60 ;  /* 0x000000101c3c723c */ /* 0x042fec000004183c */
[----:B------:R-:W-:Y:S01]  /*53e0*/  HMMA.16816.F32.BF16 R64, R28, R18, R64 ;  /* 0x000000121c40723c */ /* 0x000fe20000041840 */
[----:B------:R-:W-:-:S05]  /*53f0*/  IMAD.U32 R17, RZ, RZ, UR8 ;  /* 0x00000008ff117e24 */ /* 0x000fca000f8e00ff */
[----:B------:R-:W-:Y:S01]  /*5400*/  LOP3.LUT R214, R215, UR37, R17, 0x96, !PT ;  /* 0x00000025d7d67c12 */ /* 0x000fe2000f8e9611 */
[C---:B------:R-:W-:Y:S01]  /*5410*/  HMMA.16816.F32.BF16 R52, R28.reuse, R24, R52 ;  /* 0x000000181c34723c */ /* 0x040fe20000041834 */
[----:B------:R-:W1:Y:S03]  /*5420*/  LDSM.16.MT88.4 R16, [R220+0x1c800] ;  /* 0x01c80000dc10783b */ /* 0x000e660000004200 */
[----:B------:R-:W-:Y:S02]  /*5430*/  IMAD.WIDE.U32 R214, R214, -0x326172a9, RZ ;  /* 0xcd9e8d57d6d67825 */ /* 0x000fe400078e00ff */
[----:B-----5:R-:W-:Y:S03]  /*5440*/  HMMA.16816.F32.BF16 R68, R28, R8, R68 ;  /* 0x000000081c44723c */ /* 0x020fe60000041844 */
[----:B------:R-:W-:-:S02]  /*5450*/  LOP3.LUT R212, R215, UR22, R212, 0x96, !PT ;  /* 0x00000016d7d47c12 */ /* 0x000fc4000f8e96d4 */
[----:B------:R-:W-:Y:S01]  /*5460*/  LOP3.LUT R24, R167, UR20, R214, 0x96, !PT ;  /* 0x00000014a7187c12 */ /* 0x000fe2000f8e96d6 */
[----:B------:R-:W-:Y:S01]  /*5470*/  HMMA.16816.F32.BF16 R72, R28, R10, R72 ;  /* 0x0000000a1c48723c */ /* 0x000fe20000041848 */
[----:B------:R-:W5:Y:S01]  /*5480*/  LDSM.16.MT88.4 R8, [R224+0x1e800] ;  /* 0x01e80000e008783b */ /* 0x000f620000004200 */
[----:B------:R-:W-:-:S04]  /*5490*/  IMAD.WIDE.U32 R212, R212, -0x2daee0ad, RZ ;  /* 0xd2511f53d4d47825 */ /* 0x000fc800078e00ff */
[----:B------:R-:W-:Y:S01]  /*54a0*/  IMAD.WIDE.U32 R24, R24, -0x2daee0ad, RZ ;  /* 0xd2511f5318187825 */ /* 0x000fe200078e00ff */
[----:B------:R-:W-:Y:S01]  /*54b0*/  LOP3.LUT R210, R213, UR19, R210, 0x96, !PT ;  /* 0x00000013d5d27c12 */ /* 0x000fe2000f8e96d2 */
[C---:B---3--:R-:W-:Y:S03]  /*54c0*/  HMMA.16816.F32.BF16 R76, R28.reuse, R4, R76 ;  /* 0x000000041c4c723c */ /* 0x048fe6000004184c */
[----:B------:R-:W-:Y:S01]  /*54d0*/  LOP3.LUT R212, R25, UR17, R212, 0x96, !PT ;  /* 0x0000001119d47c12 */ /* 0x000fe2000f8e96d4 */
[----:B------:R-:W-:Y:S02]  /*54e0*/  IMAD.WIDE.U32 R210, R210, -0x326172a9, RZ ;  /* 0xcd9e8d57d2d27825 */ /* 0x000fe400078e00ff */
[----:B------:R-:W-:Y:S01]  /*54f0*/  HMMA.16816.F32.BF16 R80, R28, R6, R80 ;  /* 0x000000061c50723c */ /* 0x000fe20000041850 */
[----:B------:R-:W3:Y:S01]  /*5500*/  LDSM.16.MT88.4 R4, [R222+0x1e800] ;  /* 0x01e80000de04783b */ /* 0x000ee20000004200 */
[----:B------:R-:W-:-:S04]  /*5510*/  IMAD.WIDE.U32 R212, R212, -0x326172a9, RZ ;  /* 0xcd9e8d57d4d47825 */ /* 0x000fc800078e00ff */
[----:B--2---:R-:W-:Y:S01]  /*5520*/  HMMA.16816.F32.BF16 R84, R28, R20, R84 ;  /* 0x000000141c54723c */ /* 0x004fe20000041854 */
[----:B------:R-:W-:-:S05]  /*5530*/  LOP3.LUT R210, R213, UR16, R210, 0x96, !PT ;  /* 0x00000010d5d27c12 */ /* 0x000fca000f8e96d2 */
[----:B------:R-:W-:Y:S01]  /*5540*/  HMMA.16816.F32.BF16 R136, R28, R168, R136 ;  /* 0x000000a81c88723c */ /* 0x000fe20000041888 */
[----:B------:R-:W-:Y:S01]  /*5550*/  LOP3.LUT R20, R211, UR18, R166, 0x96, !PT ;  /* 0x00000012d3147c12 */ /* 0x000fe2000f8e96a6 */
[----:B------:R-:W-:-:S04]  /*5560*/  IMAD.WIDE.U32 R210, R210, -0x2daee0ad, RZ ;  /* 0xd2511f53d2d27825 */ /* 0x000fc800078e00ff */
[----:B------:R-:W-:Y:S01]  /*5570*/  IMAD.WIDE.U32 R20, R20, -0x2daee0ad, RZ ;  /* 0xd2511f5314147825 */ /* 0x000fe200078e00ff */
[C---:B-1----:R-:W-:Y:S04]  /*5580*/  HMMA.16816.F32.BF16 R92, R28.reuse, R16, R92 ;  /* 0x000000101c5c723c */ /* 0x042fe8000004185c */
[----:B------:R-:W-:Y:S02]  /*5590*/  LOP3.LUT R214, R21, UR13, R24, 0x96, !PT ;  /* 0x0000000d15d67c12 */ /* 0x000fe4000f8e9618 */
[----:B------:R-:W-:Y:S01]  /*55a0*/  HMMA.16816.F32.BF16 R96, R28, R18, R96 ;  /* 0x000000121c60723c */ /* 0x000fe20000041860 */
[----:B------:R-:W-:Y:S01]  /*55b0*/  LOP3.LUT R16, R211, UR12, R20, 0x96, !PT ;  /* 0x0000000cd3107c12 */ /* 0x000fe2000f8e9614 */
[----:B------:R-:W-:Y:S02]  /*55c0*/  VIADD R211, R227, 0x4000 ;  /* 0x00004000e3d37836 */ /* 0x000fe40000000000 */
[----:B------:R-:W-:-:S02]  /*55d0*/  IMAD.WIDE.U32 R214, R214, -0x326172a9, RZ ;  /* 0xcd9e8d57d6d67825 */ /* 0x000fc400078e00ff */
[----:B------:R-:W-:Y:S01]  /*55e0*/  HMMA.16816.F32.BF16 R132, R28, R170, R132 ;  /* 0x000000aa1c84723c */ /* 0x000fe20000041884 */
[----:B------:R-:W1:Y:S01]  /*55f0*/  LDSM.16.MT88.4 R168, [R221+0x1e800] ;  /* 0x01e80000dda8783b */ /* 0x000e620000004200 */
[----:B------:R-:W-:Y:S01]  /*5600*/  IMAD.WIDE.U32 R18, R16, -0x326172a9, RZ ;  /* 0xcd9e8d5710127825 */ /* 0x000fe200078e00ff */
[----:B------:R-:W-:-:S03]  /*5610*/  LOP3.LUT R212, R215, UR30, R212, 0x96, !PT ;  /* 0x0000001ed7d47c12 */ /* 0x000fc6000f8e96d4 */
[C---:B------:R-:W-:Y:S01]  /*5620*/  HMMA.16816.F32.BF16 R88, R28.reuse, R22, R88 ;  /* 0x000000161c58723c */ /* 0x040fe20000041858 */
[----:B------:R-:W-:Y:S01]  /*5630*/  LOP3.LUT R16, R18, 0xffff, RZ, 0xc0, !PT ;  /* 0x0000ffff12107812 */ /* 0x000fe200078ec0ff */
[----:B------:R-:W-:Y:S01]  /*5640*/  IMAD.WIDE.U32 R212, R212, -0x2daee0ad, RZ ;  /* 0xd2511f53d4d47825 */ /* 0x000fe200078e00ff */
[----:B------:R-:W-:Y:S02]  /*5650*/  LOP3.LUT R20, R19, UR23, R214, 0x96, !PT ;  /* 0x0000001713147c12 */ /* 0x000fe4000f8e96d6 */
[----:B------:R-:W-:Y:S01]  /*5660*/  SHF.R.U32.HI R16, RZ, 0x8, R16 ;  /* 0x00000008ff107819 */ /* 0x000fe20000011610 */
[C---:B-----5:R-:W-:Y:S01]  /*5670*/  HMMA.16816.F32.BF16 R100, R28.reuse, R8, R100 ;  /* 0x000000081c64723c */ /* 0x060fe20000041864 */
[----:B------:R-:W-:Y:S01]  /*5680*/  LOP3.LUT R23, R18, 0xff, RZ, 0xc0, !PT ;  /* 0x000000ff12177812 */ /* 0x000fe200078ec0ff */
[C---:B------:R-:W-:Y:S01]  /*5690*/  VIADD R215, R227.reuse, 0x2000 ;  /* 0x00002000e3d77836 */ /* 0x040fe20000000000 */
[----:B------:R-:W-:Y:S01]  /*56a0*/  SHF.R.U32.HI R21, RZ, 0x18, R18 ;  /* 0x00000018ff157819 */ /* 0x000fe20000011612 */
[----:B------:R-:W-:Y:S01]  /*56b0*/  VIADD R214, R227, 0x2800 ;  /* 0x00002800e3d67836 */ /* 0x000fe20000000000 */
[----:B------:R-:W-:Y:S01]  /*56c0*/  PRMT R23, R23, 0x5410, R16 ;  /* 0x0000541017177816 */ /* 0x000fe20000000010 */
[----:B------:R-:W-:Y:S01]  /*56d0*/  HMMA.16816.F32.BF16 R104, R28, R10, R104 ;  /* 0x0000000a1c68723c */ /* 0x000fe20000041868 */
[----:B------:R-:W-:-:S02]  /*56e0*/  SHF.R.U32.HI R8, RZ, 0x10, R18 ;  /* 0x00000010ff087819 */ /* 0x000fc40000011612 */
[----:B------:R-:W2:Y:S01]  /*56f0*/  LDSM.16.MT88.4 R16, [R224+0x19000] ;  /* 0x01900000e010783b */ /* 0x000ea20000004200 */
[----:B------:R-:W-:Y:S02]  /*5700*/  LOP3.LUT R175, R20, 0xffff, RZ, 0xc0, !PT ;  /* 0x0000ffff14af7812 */ /* 0x000fe400078ec0ff */
[----:B------:R-:W-:Y:S01]  /*5710*/  LOP3.LUT R22, R8, 0xff, RZ, 0xc0, !PT ;  /* 0x000000ff08167812 */ /* 0x000fe200078ec0ff */
[C---:B---3--:R-:W-:Y:S01]  /*5720*/  HMMA.16816.F32.BF16 R108, R28.reuse, R4, R108 ;  /* 0x000000041c6c723c */ /* 0x048fe2000004186c */
[----:B------:R-:W3:Y:S01]  /*5730*/  LDSM.16.MT88.4 R8, [R221+0x19000] ;  /* 0x01900000dd08783b */ /* 0x000ee20000004200 */
[----:B------:R-:W-:Y:S02]  /*5740*/  SHF.R.U32.HI R175, RZ, 0x8, R175 ;  /* 0x00000008ffaf7819 */ /* 0x000fe400000116af */
[----:B------:R-:W-:Y:S02]  /*5750*/  SHF.R.U32.HI R173, RZ, 0x10, R20 ;  /* 0x00000010ffad7819 */ /* 0x000fe40000011614 */
[----:B------:R-:W-:Y:S01]  /*5760*/  HMMA.16816.F32.BF16 R112, R28, R6, R112 ;  /* 0x000000061c70723c */ /* 0x000fe20000041870 */
[----:B------:R-:W-:-:S02]  /*5770*/  PRMT R5, R22, 0x5410, R21 ;  /* 0x0000541016057816 */ /* 0x000fc40000000015 */
[----:B------:R-:W-:Y:S02]  /*5780*/  LOP3.LUT R4, R20, 0xff, RZ, 0xc0, !PT ;  /* 0x000000ff14047812 */ /* 0x000fe400078ec0ff */
[--C-:B------:R-:W-:Y:S01]  /*5790*/  HSET2.LE.AND R22, R23, R176.reuse, PT ;  /* 0x000000b017167233 */ /* 0x100fe20003803000 */
[C---:B------:R-:W-:Y:S01]  /*57a0*/  HMMA.16816.F32.BF16 R56, R28.reuse, R26, R56 ;  /* 0x0000001a1c38723c */ /* 0x040fe20000041838 */
[----:B------:R-:W-:Y:S01]  /*57b0*/  F2FP.BF16.F32.PACK_AB R7, R197, R196 ;  /* 0x000000c4c507723e */ /* 0x000fe200000010ff */
[----:B------:R-:W-:Y:S01]  /*57c0*/  LDSM.16.MT88.4 R24, [R222+0x19000] ;  /* 0x01900000de18783b */ /* 0x000fe20000004200 */
[----:B------:R-:W-:Y:S02]  /*57d0*/  PRMT R21, R4, 0x5410, R175 ;  /* 0x0000541004157816 */ /* 0x000fe400000000af */
[----:B------:R-:W-:Y:S01]  /*57e0*/  HSET2.LE.AND R23, R5, R176, PT ;  /* 0x000000b005177233 */ /* 0x000fe20003803000 */
[----:B-1----:R-:W-:Y:S01]  /*57f0*/  HMMA.16816.F32.BF16 R116, R28, R168, R116 ;  /* 0x000000a81c74723c */ /* 0x002fe20000041874 */
[----:B------:R-:W-:-:S02]  /*5800*/  LOP3.LUT R22, R22, R7, RZ, 0xc0, !PT ;  /* 0x0000000716167212 */ /* 0x000fc400078ec0ff */
[----:B------:R-:W1:Y:S01]  /*5810*/  LDSM.16.MT88.4 R4, [R220+0x19000] ;  /* 0x01900000dc04783b */ /* 0x000e620000004200 */
[----:B------:R-:W-:Y:S02]  /*5820*/  SHF.R.U32.HI R20, RZ, 0x18, R20 ;  /* 0x00000018ff147819 */ /* 0x000fe40000011614 */
[----:B------:R-:W-:Y:S01]  /*5830*/  LOP3.LUT R173, R173, 0xff, RZ, 0xc0, !PT ;  /* 0x000000ffadad7812 */ /* 0x000fe200078ec0ff */
[C---:B------:R-:W-:Y:S01]  /*5840*/  HMMA.16816.F32.BF16 R36, R28.reuse, R32, R36 ;  /* 0x000000201c24723c */ /* 0x040fe20000041824 */
[----:B------:R-:W-:Y:S01]  /*5850*/  F2FP.BF16.F32.PACK_AB R169, R194, R195 ;  /* 0x000000c3c2a9723e */ /* 0x000fe200000010ff */
[----:B------:R-:W-:Y:S01]  /*5860*/  FADD.FTZ R195, R195, R180 ;  /* 0x000000b4c3c37221 */ /* 0x000fe20000010000 */
[----:B------:R-:W-:Y:S02]  /*5870*/  PRMT R173, R173, 0x5410, R20 ;  /* 0x00005410adad7816 */ /* 0x000fe40000000014 */
[----:B------:R-:W-:Y:S01]  /*5880*/  F2FP.BF16.F32.PACK_AB R20, R200, R199 ;  /* 0x000000c7c814723e */ /* 0x000fe200000010ff */
[C---:B------:R-:W-:Y:S01]  /*5890*/  HMMA.16816.F32.BF16 R40, R28.reuse, R34, R40 ;  /* 0x000000221c28723c */ /* 0x040fe20000041828 */
[----:B------:R-:W-:Y:S01]  /*58a0*/  F2FP.BF16.F32.PACK_AB R168, R201, R198 ;  /* 0x000000c6c9a8723e */ /* 0x000fe200000010ff */
[----:B------:R-:W-:Y:S01]  /*58b0*/  LDSM.16.MT88.4 R32, [R220+0x1e800] ;  /* 0x01e80000dc20783b */ /* 0x000fe20000004200 */
[----:B------:R-:W-:Y:S01]  /*58c0*/  LOP3.LUT R23, R23, R20, RZ, 0xc0, !PT ;  /* 0x0000001417177212 */ /* 0x000fe200078ec0ff */
[----:B------:R-:W-:Y:S01]  /*58d0*/  FADD.FTZ R198, R198, R181 ;  /* 0x000000b5c6c67221 */ /* 0x000fe20000010000 */
[--C-:B------:R-:W-:Y:S01]  /*58e0*/  HSET2.LE.AND R20, R21, R176.reuse, PT ;  /* 0x000000b015147233 */ /* 0x100fe20003803000 */
[----:B------:R-:W-:Y:S01]  /*58f0*/  HMMA.16816.F32.BF16 R120, R28, R170, R120 ;  /* 0x000000aa1c78723c */ /* 0x000fe20000041878 */
[----:B------:R-:W-:Y:S01]  /*5900*/  HSET2.LE.AND R21, R173, R176, PT ;  /* 0x000000b0ad157233 */ /* 0x000fe20003803000 */
[----:B------:R-:W-:Y:S01]  /*5910*/  FADD.FTZ R195, R194, R195 ;  /* 0x000000c3c2c37221 */ /* 0x000fe20000010000 */
[----:B------:R-:W-:Y:S01]  /*5920*/  LOP3.LUT R210, R213, UR31, R210, 0x96, !PT ;  /* 0x0000001fd5d27c12 */ /* 0x000fe2000f8e96d2 */
[----:B------:R-:W-:Y:S01]  /*5930*/  LDSM.16.MT88.4 R172, [R224+0x1b000] ;  /* 0x01b00000e0ac783b */ /* 0x000fe20000004200 */
[----:B------:R-:W-:Y:S01]  /*5940*/  LOP3.LUT R20, R20, R169, RZ, 0xc0, !PT ;  /* 0x000000a914147212 */ /* 0x000fe200078ec0ff */
[----:B------:R-:W-:Y:S01]  /*5950*/  FADD.FTZ R198, R201, R198 ;  /* 0x000000c6c9c67221 */ /* 0x000fe20000010000 */
[----:B------:R-:W-:Y:S01]  /*5960*/  LOP3.LUT R21, R21, R168, RZ, 0xc0, !PT ;  /* 0x000000a815157212 */ /* 0x000fe200078ec0ff */
[----:B------:R-:W-:Y:S01]  /*5970*/  FADD.FTZ R196, R196, R195 ;  /* 0x000000c3c4c47221 */ /* 0x000fe20000010000 */
[----:B------:R-:W-:Y:S01]  /*5980*/  LDSM.16.MT88.4 R168, [R221+0x1b000] ;  /* 0x01b00000dda8783b */ /* 0x000fe20000004200 */
[----:B------:R-:W-:-:S02]  /*5990*/  FADD.FTZ R199, R199, R198 ;  /* 0x000000c6c7c77221 */ /* 0x000fc40000010000 */
[----:B------:R-:W-:Y:S02]  /*59a0*/  FADD.FTZ R197, R197, R196 ;  /* 0x000000c4c5c57221 */ /* 0x000fe40000010000 */
[----:B--2---:R-:W-:Y:S01]  /*59b0*/  HMMA.16816.F32.BF16 R160, R20, R16, R160 ;  /* 0x0000001014a0723c */ /* 0x004fe200000418a0 */
[----:B------:R-:W-:-:S05]  /*59c0*/  FADD.FTZ R200, R200, R199 ;  /* 0x000000c7c8c87221 */ /* 0x000fca0000010000 */
        /* <DEDUP_REMOVED lines=17> */
[C---:B-1----:R-:W-:Y:S06]  /*5ae0*/  HMMA.16816.F32.BF16 R92, R20.reuse, R4, R92 ;  /* 0x00000004145c723c */ /* 0x042fec000004185c */
[----:B------:R-:W-:Y:S01]  /*5af0*/  HMMA.16816.F32.BF16 R96, R20, R6, R96 ;  /* 0x000000061460723c */ /* 0x000fe20000041860 */
[----:B------:R-:W1:Y:S05]  /*5b00*/  LDSM.16.MT88.4 R4, [R221+0x1f000] ;  /* 0x01f00000dd04783b */ /* 0x000e6a0000004200 */
[C---:B------:R-:W-:Y:S06]  /*5b10*/  HMMA.16816.F32.BF16 R124, R28.reuse, R32, R124 ;  /* 0x000000201c7c723c */ /* 0x040fec000004187c */
[----:B------:R-:W-:Y:S01]  /*5b20*/  HMMA.16816.F32.BF16 R128, R28, R34, R128 ;  /* 0x000000221c80723c */ /* 0x000fe20000041880 */
[----:B------:R-:W5:Y:S04]  /*5b30*/  LDSM.16.MT88.4 R32, [R220+0x1b000] ;  /* 0x01b00000dc20783b */ /* 0x000f680000004200 */
[----:B------:R-:W4:Y:S01]  /*5b40*/  LDSM.16.MT88.4 R28, [R224+0x1d000] ;  /* 0x01d00000e01c783b */ /* 0x000f220000004200 */
        /* <DEDUP_REMOVED lines=19> */
[----:B-1----:R-:W-:Y:S01]  /*5c80*/  HMMA.16816.F32.BF16 R116, R20, R4, R116 ;  /* 0x000000041474723c */ /* 0x002fe20000041874 */
        /* <DEDUP_REMOVED lines=10> */
[----:B------:R-:W1:Y:S01]  /*5d30*/  LDSM.16.MT88.4 R32, [R220+0x1f000] ;  /* 0x01f00000dc20783b */ /* 0x000e620000004200 */
[----:B------:R-:W-:-:S02]  /*5d40*/  HSET2.LE.AND R25, R25, R176, PT ;  /* 0x000000b019197233 */ /* 0x000fc40003803000 */
[----:B------:R-:W-:Y:S01]  /*5d50*/  HSET2.LE.AND R5, R27, R176, PT ;  /* 0x000000b01b057233 */ /* 0x000fe20003803000 */
[C---:B------:R-:W-:Y:S01]  /*5d60*/  HMMA.16816.F32.BF16 R104, R20.reuse, R18, R104 ;  /* 0x000000121468723c */ /* 0x040fe20000041868 */
[----:B------:R-:W2:Y:S01]  /*5d70*/  LDSM.16.MT88.4 R16, [R222+0x19800] ;  /* 0x01980000de10783b */ /* 0x000ea20000004200 */
[----:B----4-:R-:W-:Y:S01]  /*5d80*/  F2FP.BF16.F32.PACK_AB R27, R207, R208 ;  /* 0x000000d0cf1b723e */ /* 0x010fe200000010ff */
[----:B------:R-:W-:Y:S01]  /*5d90*/  FADD.FTZ R208, R208, R197 ;  /* 0x000000c5d0d07221 */ /* 0x000fe20000010000 */
[----:B------:R-:W-:Y:S01]  /*5da0*/  F2FP.BF16.F32.PACK_AB R26, R202, R203 ;  /* 0x000000cbca1a723e */ /* 0x000fe200000010ff */
[----:B------:R-:W3:Y:S01]  /*5db0*/  LDSM.16.MT88.4 R8, [R221+0x19800] ;  /* 0x01980000dd08783b */ /* 0x000ee20000004200 */
        /* <DEDUP_REMOVED lines=9> */
[----:B------:R-:W-:Y:S01]  /*5e50*/  F2FP.BF16.F32.PACK_AB R7, R247, R204 ;  /* 0x000000ccf707723e */ /* 0x000fe200000010ff */
        /* <DEDUP_REMOVED lines=13> */
[C---:B------:R-:W-:Y:S01]  /*5f30*/  HMMA.16816.F32.BF16 R68, R20.reuse, R28, R68 ;  /* 0x0000001c1444723c */ /* 0x040fe20000041844 */
[C---:B------:R-:W-:Y:S02]  /*5f40*/  VIADD R206, R227.reuse, 0x6800 ;  /* 0x00006800e3ce7836 */ /* 0x040fe40000000000 */
[C---:B------:R-:W-:Y:S02]  /*5f50*/  VIADD R205, R227.reuse, 0x7000 ;  /* 0x00007000e3cd7836 */ /* 0x040fe40000000000 */
[----:B------:R-:W-:Y:S01]  /*5f60*/  VIADD R204, R227, 0x7800 ;  /* 0x00007800e3cc7836 */ /* 0x000fe20000000000 */
[C---:B------:R-:W-:Y:S01]  /*5f70*/  HMMA.16816.F32.BF16 R72, R20.reuse, R30, R72 ;  /* 0x0000001e1448723c */ /* 0x040fe20000041848 */
[----:B------:R-:W4:Y:S05]  /*5f80*/  LDSM.16.MT88.4 R28, [R224+0x19800] ;  /* 0x01980000e01c783b */ /* 0x000f2a0000004200 */
[C---:B-1----:R-:W-:Y:S06]  /*5f90*/  HMMA.16816.F32.BF16 R124, R20.reuse, R32, R124 ;  /* 0x00000020147c723c */ /* 0x042fec000004187c */
[----:B------:R-:W-:Y:S01]  /*5fa0*/  HMMA.16816.F32.BF16 R128, R20, R34, R128 ;  /* 0x000000221480723c */ /* 0x000fe20000041880 */
[----:B------:R-:W1:Y:S04]  /*5fb0*/  LDSM.16.MT88.4 R20, [R221+0x1b800] ;  /* 0x01b80000dd14783b */ /* 0x000e680000004200 */
[----:B------:R-:W-:Y:S01]  /*5fc0*/  LDSM.16.MT88.4 R32, [R224+0x1d800] ;  /* 0x01d80000e020783b */ /* 0x000fe20000004200 */
        /* <DEDUP_REMOVED lines=63> */
[----:B------:R-:W-:Y:S01]  /*63c0*/  @!PT LDS RZ, [RZ] ;  /* 0x00000000fffff984 */ /* 0x000fe20000000800 */
[----:B------:R-:W-:Y:S01]  /*63d0*/  @!PT LDS RZ, [RZ] ;  /* 0x00000000fffff984 */ /* 0x000fe20000000800 */
[----:B------:R-:W-:Y:S01]  /*63e0*/  @!PT LDS RZ, [RZ] ;  /* 0x00000000fffff984 */ /* 0x000fe20000000800 */
        /* <DEDUP_REMOVED lines=10> */
[----:B------:R-:W1:Y:S04]  /*6490*/  LDSM.16.M88.4 R8, [R229+0x10800] ;  /* 0x01080000e508783b */ /* 0x000e680000000200 */
[----:B------:R-:W3:Y:S04]  /*64a0*/  LDSM.16.M88.4 R188, [R229+0x11000] ;  /* 0x01100000e5bc783b */ /* 0x000ee80000000200 */
[----:B------:R-:W4:Y:S04]  /*64b0*/  LDSM.16.M88.4 R196, [R229+0x11800] ;  /* 0x01180000e5c4783b */ /* 0x000f280000000200 */
[----:B------:R-:W-:Y:S04]  /*64c0*/  LDSM.16.M88.4 R28, [R228] ;  /* 0x00000000e41c783b */ /* 0x000fe80000000200 */
[----:B------:R-:W5:Y:S04]  /*64d0*/  LDSM.16.M88.4 R192, [R227] ;  /* 0x00000000e3c0783b */ /* 0x000f680000000200 */
[----:B------:R-:W5:Y:S04]  /*64e0*/  LDSM.16.M88.4 R176, [R219] ;  /* 0x00000000dbb0783b */ /* 0x000f680000000200 */
[----:B------:R-:W5:Y:S04]  /*64f0*/  LDSM.16.M88.4 R172, [R218] ;  /* 0x00000000daac783b */ /* 0x000f680000000200 */
[----:B------:R-:W5:Y:S04]  /*6500*/  LDSM.16.M88.4 R168, [R217] ;  /* 0x00000000d9a8783b */ /* 0x000f680000000200 */
[----:B------:R-:W-:Y:S01]  /*6510*/  LDSM.16.M88.4 R32, [R226] ;  /* 0x00000000e220783b */ /* 0x000fe20000000200 */
[C---:B--2---:R-:W-:Y:S03]  /*6520*/  HMMA.16816.F32.BF16 R24, R180.reuse, R20, RZ ;  /* 0x00000014b418723c */ /* 0x044fe600000418ff */
[----:B------:R-:W2:Y:S04]  /*6530*/  LDSM.16.M88.4 R200, [R223+0x10000] ;  /* 0x01000000dfc8783b */ /* 0x000ea80000000200 */
[----:B------:R-:W0:Y:S01]  /*6540*/  LDGDEPBAR ;  /* 0x00000000000079af */ /* 0x000e220000000000 */
[C---:B------:R-:W-:Y:S06]  /*6550*/  HMMA.16816.F32.BF16 R20, R180.reuse, R22, RZ ;  /* 0x00000016b414723c */ /* 0x040fec00000418ff */
[C---:B-1----:R-:W-:Y:S06]  /*6560*/  HMMA.16816.F32.BF16 R16, R180.reuse, R8, RZ ;  /* 0x00000008b410723c */ /* 0x042fec00000418ff */
[C---:B---3--:R-:W-:Y:S06]  /*6570*/  HMMA.16816.F32.BF16 R4, R180.reuse, R188, RZ ;  /* 0x000000bcb404723c */ /* 0x048fec00000418ff */
[C---:B------:R-:W-:Y:S06]  /*6580*/  HMMA.16816.F32.BF16 R8, R180.reuse, R10, RZ ;  /* 0x0000000ab408723c */ /* 0x040fec00000418ff */
        /* <DEDUP_REMOVED lines=9> */
[----:B------:R-:W-:Y:S05]  /*6620*/  LDSM.16.M88.4 R176, [R225] ;  /* 0x00000000e1b0783b */ /* 0x000fea0000000200 */
[C---:B------:R-:W-:Y:S06]  /*6630*/  HMMA.16816.F32.BF16 R4, R28.reuse, R172, R4 ;  /* 0x000000ac1c04723c */ /* 0x040fec0000041804 */
[C---:B------:R-:W-:Y:S01]  /*6640*/  HMMA.16816.F32.BF16 R188, R28.reuse, R174, R188 ;  /* 0x000000ae1cbc723c */ /* 0x040fe200000418bc */
[----:B------:R-:W4:Y:S05]  /*6650*/  LDSM.16.M88.4 R172, [R223+0x11800] ;  /* 0x01180000dfac783b */ /* 0x000f2a0000000200 */
[C---:B------:R-:W-:Y:S06]  /*6660*/  HMMA.16816.F32.BF16 R184, R28.reuse, R168, R184 ;  /* 0x000000a81cb8723c */ /* 0x040fec00000418b8 */
[----:B------:R-:W-:Y:S01]  /*6670*/  HMMA.16816.F32.BF16 R180, R28, R170, R180 ;  /* 0x000000aa1cb4723c */ /* 0x000fe200000418b4 */
[----:B------:R-:W5:Y:S04]  /*6680*/  LDSM.16.M88.4 R28, [R216] ;  /* 0x00000000d81c783b */ /* 0x000f680000000200 */
[----:B------:R-:W5:Y:S01]  /*6690*/  LDSM.16.M88.4 R168, [R216+0x800] ;  /* 0x00080000d8a8783b */ /* 0x000f620000000200 */
[C---:B--2---:R-:W-:Y:S06]  /*66a0*/  HMMA.16816.F32.BF16 R24, R32.reuse, R200, R24 ;  /* 0x000000c82018723c */ /* 0x044fec0000041818 */
[C---:B------:R-:W-:Y:S01]  /*66b0*/  HMMA.16816.F32.BF16 R20, R32.reuse, R202, R20 ;  /* 0x000000ca2014723c */ /* 0x040fe20000041814 */
[----:B------:R-:W-:Y:S05]  /*66c0*/  LDSM.16.M88.4 R200, [R229+0x15000] ;  /* 0x01500000e5c8783b */ /* 0x000fea0000000200 */
[C---:B-1----:R-:W-:Y:S06]  /*66d0*/  HMMA.16816.F32.BF16 R16, R32.reuse, R196, R16 ;  /* 0x000000c42010723c */ /* 0x042fec0000041810 */
        /* <DEDUP_REMOVED lines=8> */
[----:B------:R-:W-:Y:S01]  /*6760*/  LDSM.16.M88.4 R172, [R229+0x12000] ;  /* 0x01200000e5ac783b */ /* 0x000fe20000000200 */
[C---:B-----5:R-:W-:Y:S06]  /*6770*/  HMMA.16816.F32.BF16 R24, R176.reuse, R28, R24 ;  /* 0x0000001cb018723c */ /* 0x060fec0000041818 */
        /* <DEDUP_REMOVED lines=10> */
[----:B------:R-:W-:Y:S04]  /*6820*/  LDSM.16.M88.4 R192, [R215] ;  /* 0x00000000d7c0783b */ /* 0x000fe80000000200 */
[----:B------:R-:W-:Y:S01]  /*6830*/  LDSM.16.M88.4 R176, [R214] ;  /* 0x00000000d6b0783b */ /* 0x000fe20000000200 */
[C---:B---3--:R-:W-:Y:S06]  /*6840*/  HMMA.16816.F32.BF16 R16, R32.reuse, R28, R16 ;  /* 0x0000001c2010723c */ /* 0x048fec0000041810 */
[C---:B------:R-:W-:Y:S01]  /*6850*/  HMMA.16816.F32.BF16 R8, R32.reuse, R30, R8 ;  /* 0x0000001e2008723c */ /* 0x040fe20000041808 */
[----:B------:R-:W2:Y:S05]  /*6860*/  LDSM.16.M88.4 R28, [R228+0x4000] ;  /* 0x00400000e41c783b */ /* 0x000eaa0000000200 */
[C---:B------:R-:W-:Y:S06]  /*6870*/  HMMA.16816.F32.BF16 R24, R32.reuse, R172, R24 ;  /* 0x000000ac2018723c */ /* 0x040fec0000041818 */
[C---:B------:R-:W-:Y:S01]  /*6880*/  HMMA.16816.F32.BF16 R20, R32.reuse, R174, R20 ;  /* 0x000000ae2014723c */ /* 0x040fe20000041814 */
[----:B------:R-:W3:Y:S05]  /*6890*/  LDSM.16.M88.4 R172, [R213] ;  /* 0x00000000d5ac783b */ /* 0x000eea0000000200 */
        /* <DEDUP_REMOVED lines=38> */
[----:B------:R-:W-:Y:S05]  /*6b00*/  LDSM.16.M88.4 R196, [R211] ;  /* 0x00000000d3c4783b */ /* 0x000fea0000000200 */
[C---:B--2---:R-:W-:Y:S06]  /*6b10*/  HMMA.16816.F32.BF16 R4, R172.reuse, R192, R4 ;  /* 0x000000c0ac04723c */ /* 0x044fec0000041804 */
[C---:B------:R-:W-:Y:S01]  /*6b20*/  HMMA.16816.F32.BF16 R188, R172.reuse, R194, R188 ;  /* 0x000000c2acbc723c */ /* 0x040fe200000418bc */
[----:B------:R-:W1:Y:S05]  /*6b30*/  LDSM.16.M88.4 R192, [R229+0x15800] ;  /* 0x01580000e5c0783b */ /* 0x000e6a0000000200 */
[C---:B-----5:R-:W-:Y:S06]  /*6b40*/  HMMA.16816.F32.BF16 R184, R172.reuse, R176, R184 ;  /* 0x000000b0acb8723c */ /* 0x060fec00000418b8 */
        /* <DEDUP_REMOVED lines=21> */
[----:B------:R-:W4:Y:S05]  /*6ca0*/  LDSM.16.M88.4 R176, [R223+0x15000] ;  /* 0x01500000dfb0783b */ /* 0x000f2a0000000200 */
[C---:B------:R-:W-:Y:S06]  /*6cb0*/  HMMA.16816.F32.BF16 R4, R28.reuse, R172, R4 ;  /* 0x000000ac1c04723c */ /* 0x040fec0000041804 */
[C---:B------:R-:W-:Y:S01]  /*6cc0*/  HMMA.16816.F32.BF16 R188, R28.reuse, R174, R188 ;  /* 0x000000ae1cbc723c */ /* 0x040fe200000418bc */
[----:B------:R-:W5:Y:S05]  /*6cd0*/  LDSM.16.M88.4 R172, [R223+0x15800] ;  /* 0x01580000dfac783b */ /* 0x000f6a0000000200 */
        /* <DEDUP_REMOVED lines=13> */
[C---:B-----5:R-:W-:Y:S06]  /*6db0*/  HMMA.16816.F32.BF16 R184, R32.reuse, R172, R184 ;  /* 0x000000ac20b8723c */ /* 0x060fec00000418b8 */
[----:B------:R-:W-:Y:S01]  /*6dc0*/  HMMA.16816.F32.BF16 R180, R32, R174, R180 ;  /* 0x000000ae20b4723c */ /* 0x000fe200000418b4 */
[----:B------:R-:W4:Y:S04]  /*6dd0*/  LDSM.16.M88.4 R172, [R216+0x5800] ;  /* 0x00580000d8ac783b */ /* 0x000f280000000200 */
[----:B------:R-:W5:Y:S01]  /*6de0*/  LDSM.16.M88.4 R32, [R229+0x16000] ;  /* 0x01600000e520783b */ /* 0x000f620000000200 */
[C---:B---3--:R-:W-:Y:S06]  /*6df0*/  HMMA.16816.F32.BF16 R24, R168.reuse, R28, R24 ;  /* 0x0000001ca818723c */ /* 0x048fec0000041818 */
[C---:B------:R-:W-:Y:S01]  /*6e00*/  HMMA.16816.F32.BF16 R20, R168.reuse, R30, R20 ;  /* 0x0000001ea814723c */ /* 0x040fe20000041814 */
[----:B------:R-:W3:Y:S05]  /*6e10*/  LDSM.16.M88.4 R28, [R229+0x16800] ;  /* 0x01680000e51c783b */ /* 0x000eea0000000200 */
[C---:B-1----:R-:W-:Y:S06]  /*6e20*/  HMMA.16816.F32.BF16 R16, R168.reuse, R192, R16 ;  /* 0x000000c0a810723c */ /* 0x042fec0000041810 */
[C---:B------:R-:W-:Y:S01]  /*6e30*/  HMMA.16816.F32.BF16 R8, R168.reuse, R194, R8 ;  /* 0x000000c2a808723c */ /* 0x040fe20000041808 */
[----:B------:R-:W1:Y:S05]  /*6e40*/  LDSM.16.M88.4 R192, [R229+0x17800] ;  /* 0x01780000e5c0783b */ /* 0x000e6a0000000200 */
[C---:B--2---:R-:W-:Y:S06]  /*6e50*/  HMMA.16816.F32.BF16 R4, R168.reuse, R176, R4 ;  /* 0x000000b0a804723c */ /* 0x044fec0000041804 */
[C---:B------:R-:W-:Y:S01]  /*6e60*/  HMMA.16816.F32.BF16 R188, R168.reuse, R178, R188 ;  /* 0x000000b2a8bc723c */ /* 0x040fe200000418bc */
[----:B------:R-:W-:Y:S05]  /*6e70*/  LDSM.16.M88.4 R176, [R228+0xc000] ;  /* 0x00c00000e4b0783b */ /* 0x000fea0000000200 */
[C---:B----4-:R-:W-:Y:S06]  /*6e80*/  HMMA.16816.F32.BF16 R184, R168.reuse, R172, R184 ;  /* 0x000000aca8b8723c */ /* 0x050fec00000418b8 */
[----:B------:R-:W-:Y:S01]  /*6e90*/  HMMA.16816.F32.BF16 R180, R168, R174, R180 ;  /* 0x000000aea8b4723c */ /* 0x000fe200000418b4 */
[----:B------:R-:W2:Y:S04]  /*6ea0*/  LDSM.16.M88.4 R172, [R207] ;  /* 0x00000000cfac783b */ /* 0x000ea80000000200 */
[----:B------:R-:W4:Y:S01]  /*6eb0*/  LDSM.16.M88.4 R168, [R206] ;  /* 0x00000000cea8783b */ /* 0x000f220000000200 */
[C---:B-----5:R-:W-:Y:S06]  /*6ec0*/  HMMA.16816.F32.BF16 R24, R196.reuse, R32, R24 ;  /* 0x00000020c418723c */ /* 0x060fec0000041818 */
[C---:B------:R-:W-:Y:S01]  /*6ed0*/  HMMA.16816.F32.BF16 R20, R196.reuse, R34, R20 ;  /* 0x00000022c414723c */ /* 0x040fe20000041814 */
[----:B------:R-:W5:Y:S05]  /*6ee0*/  LDSM.16.M88.4 R32, [R205] ;  /* 0x00000000cd20783b */ /* 0x000f6a0000000200 */
[C---:B---3--:R-:W-:Y:S06]  /*6ef0*/  HMMA.16816.F32.BF16 R16, R196.reuse, R28, R16 ;  /* 0x0000001cc410723c */ /* 0x048fec0000041810 */
[C---:B------:R-:W-:Y:S01]  /*6f00*/  HMMA.16816.F32.BF16 R8, R196.reuse, R30, R8 ;  /* 0x0000001ec408723c */ /* 0x040fe20000041808 */
[----:B------:R-:W3:Y:S05]  /*6f10*/  LDSM.16.M88.4 R28, [R204] ;  /* 0x00000000cc1c783b */ /* 0x000eea0000000200 */
[C---:B------:R-:W-:Y:S06]  /*6f20*/  HMMA.16816.F32.BF16 R4, R196.reuse, R200, R4 ;  /* 0x000000c8c404723c */ /* 0x040fec0000041804 */
[C---:B------:R-:W-:Y:S06]  /*6f30*/  HMMA.16816.F32.BF16 R188, R196.reuse, R202, R188 ;  /* 0x000000cac4bc723c */ /* 0x040fec00000418bc */
[C---:B-1----:R-:W-:Y:S06]  /*6f40*/  HMMA.16816.F32.BF16 R184, R196.reuse, R192, R184 ;  /* 0x000000c0c4b8723c */ /* 0x042fec00000418b8 */
[----:B------:R-:W-:Y:S01]  /*6f50*/  HMMA.16816.F32.BF16 R180, R196, R194, R180 ;  /* 0x000000c2c4b4723c */ /* 0x000fe200000418b4 */
[----:B------:R-:W-:Y:S04]  /*6f60*/  LDSM.16.M88.4 R196, [R226+0xc000] ;  /* 0x00c00000e2c4783b */ /* 0x000fe80000000200 */
[----:B------:R-:W1:Y:S01]  /*6f70*/  LDSM.16.M88.4 R192, [R223+0x16000] ;  /* 0x01600000dfc0783b */ /* 0x000e620000000200 */
        /* <DEDUP_REMOVED lines=26> */
[C---:B---3--:R-:W-:Y:S01]  /*7120*/  HMMA.16816.F32.BF16 R24, R176.reuse, R28, R24 ;  /* 0x0000001cb018723c */ /* 0x048fe20000041818 */
[C---:B------:R-:W-:Y:S01]  /*7130*/  ISETP.GE.AND P5, PT, R33.reuse, R236, PT ;  /* 0x000000ec2100720c */ /* 0x040fe20003fa6270 */
[C---:B------:R-:W-:Y:S01]  /*7140*/  VIADD R35, R33.reuse, 0x9 ;  /* 0x0000000921237836 */ /* 0x040fe20000000000 */
[C---:B------:R-:W-:Y:S01]  /*7150*/  ISETP.GE.AND P1, PT, R32.reuse, R238, PT ;  /* 0x000000ee2000720c */ /* 0x040fe20003f26270 */
[C---:B------:R-:W-:Y:S01]  /*7160*/  VIADD R34, R33.reuse, 0x10 ;  /* 0x0000001021227836 */ /* 0x040fe20000000000 */
[----:B------:R-:W-:Y:S01]  /*7170*/  ISETP.GE.AND P4, PT, R32, R236, PT ;  /* 0x000000ec2000720c */ /* 0x000fe20003f86270 */
[----:B------:R-:W-:Y:S01]  /*7180*/  HMMA.16816.F32.BF16 R20, R176, R30, R20 ;  /* 0x0000001eb014723c */ /* 0x000fe20000041814 */
[----:B------:R-:W2:Y:S01]  /*7190*/  LDSM.16.M88.4 R28, [R216+0x7000] ;  /* 0x00700000d81c783b */ /* 0x000ea20000000200 */
[C---:B------:R-:W-:Y:S01]  /*71a0*/  ISETP.LT.OR P2, PT, R33.reuse, R239, P2 ;  /* 0x000000ef2100720c */ /* 0x040fe20001741670 */
[----:B------:R-:W-:Y:S01]  /*71b0*/  VIADD R165, R33, 0x18 ;  /* 0x0000001821a57836 */ /* 0x000fe20000000000 */
[----:B------:R-:W-:-:S02]  /*71c0*/  ISETP.GE.AND P0, PT, R2, R238, PT ;  /* 0x000000ee0200720c */ /* 0x000fc40003f06270 */
[C---:B-1----:R-:W-:Y:S01]  /*71d0*/  HMMA.16816.F32.BF16 R16, R176.reuse, R192, R16 ;  /* 0x000000c0b010723c */ /* 0x042fe20000041810 */
[----:B------:R-:W-:Y:S02]  /*71e0*/  ISETP.GE.AND P3, PT, R2, R236, PT ;  /* 0x000000ec0200720c */ /* 0x000fe40003f66270 */
[C---:B------:R-:W-:Y:S02]  /*71f0*/  ISETP.LT.OR P1, PT, R32.reuse, R239, P1 ;  /* 0x000000ef2000720c */ /* 0x040fe40000f21670 */
[-C--:B------:R-:W-:Y:S01]  /*7200*/  ISETP.LT.OR P4, PT, R32, R237.reuse, P4 ;  /* 0x000000ed2000720c */ /* 0x080fe20002781670 */
[----:B------:R-:W-:Y:S01]  /*7210*/  HMMA.16816.F32.BF16 R8, R176, R194, R8 ;  /* 0x000000c2b008723c */ /* 0x000fe20000041808 */
[----:B------:R-:W-:Y:S02]  /*7220*/  ISETP.LT.OR P5, PT, R33, R237, P5 ;  /* 0x000000ed2100720c */ /* 0x000fe40002fa1670 */
[----:B------:R-:W-:Y:S02]  /*7230*/  ISETP.GE.AND P6, PT, R35, R238, PT ;  /* 0x000000ee2300720c */ /* 0x000fe40003fc6270 */
[----:B------:R-:W-:Y:S01]  /*7240*/  ISETP.LT.OR P0, PT, R2, R239, P0 ;  /* 0x000000ef0200720c */ /* 0x000fe20000701670 */
[----:B------:R-:W-:Y:S01]  /*7250*/  HMMA.16816.F32.BF16 R184, R196, R172, R184 ;  /* 0x000000acc4b8723c */ /* 0x000fe200000418b8 */
[----:B------:R-:W-:-:S02]  /*7260*/  FSEL R32, R24, -INF , !P2 ;  /* 0xff80000018207808 */ /* 0x000fc40005000000 */
[----:B------:R-:W-:Y:S02]  /*7270*/  ISETP.GE.AND P2, PT, R35, R236, PT ;  /* 0x000000ec2300720c */ /* 0x000fe40003f46270 */
[----:B------:R-:W-:Y:S02]  /*7280*/  ISETP.LT.OR P3, PT, R2, R237, P3 ;  /* 0x000000ed0200720c */ /* 0x000fe40001f61670 */
[----:B------:R-:W-:Y:S02]  /*7290*/  FSEL R169, R26, -INF , !P5 ;  /* 0xff8000001aa97808 */ /* 0x000fe40006800000 */
[----:B------:R-:W-:Y:S02]  /*72a0*/  FSEL R2, R25, -INF , !P1 ;  /* 0xff80000019027808 */ /* 0x000fe40004800000 */
[C---:B------:R-:W-:Y:S02]  /*72b0*/  ISETP.GE.AND P5, PT, R34.reuse, R238, PT ;  /* 0x000000ee2200720c */ /* 0x040fe40003fa6270 */
[----:B------:R-:W-:-:S02]  /*72c0*/  ISETP.GE.AND P1, PT, R34, R236, PT ;  /* 0x000000ec2200720c */ /* 0x000fc40003f26270 */
[C---:B------:R-:W-:Y:S02]  /*72d0*/  ISETP.LT.OR P6, PT, R35.reuse, R239, P6 ;  /* 0x000000ef2300720c */ /* 0x040fe400037c1670 */
[----:B------:R-:W-:Y:S01]  /*72e0*/  ISETP.LT.OR P2, PT, R35, R237, P2 ;  /* 0x000000ed2300720c */ /* 0x000fe20001741670 */
[----:B------:R-:W-:Y:S01]  /*72f0*/  VIADD R35, R33, 0x11 ;  /* 0x0000001121237836 */ /* 0x000fe20000000000 */
[C---:B------:R-:W-:Y:S02]  /*7300*/  ISETP.LT.OR P5, PT, R34.reuse, R239, P5 ;  /* 0x000000ef2200720c */ /* 0x040fe40002fa1670 */
[----:B------:R-:W-:Y:S02]  /*7310*/  ISETP.LT.OR P1, PT, R34, R237, P1 ;  /* 0x000000ed2200720c */ /* 0x000fe40000f21670 */
[----:B------:R-:W-:Y:S01]  /*7320*/  FSEL R175, R27, -INF , !P4 ;  /* 0xff8000001baf7808 */ /* 0x000fe20006000000 */
[C---:B--2---:R-:W-:Y:S01]  /*7330*/  HMMA.16816.F32.BF16 R4, R176.reuse, R28, R4 ;  /* 0x0000001cb004723c */ /* 0x044fe20000041804 */
[----:B------:R-:W-:Y:S01]  /*7340*/  FSEL R34, R20, -INF , !P0 ;  /* 0xff80000014227808 */ /* 0x000fe20004000000 */
[----:B------:R-:W1:Y:S01]  /*7350*/  LDSM.16.M88.4 R24, [R216+0x7800] ;  /* 0x00780000d818783b */ /* 0x000e620000000200 */
[----:B------:R-:W-:Y:S01]  /*7360*/  FSEL R20, R21, -INF , !P6 ;  /* 0xff80000015147808 */ /* 0x000fe20007000000 */
[----:B------:R-:W-:Y:S01]  /*7370*/  VIADD R21, R33, 0x19 ;  /* 0x0000001921157836 */ /* 0x000fe20000000000 */
[----:B------:R-:W-:Y:S01]  /*7380*/  ISETP.GE.AND P4, PT, R35, R238, PT ;  /* 0x000000ee2300720c */ /* 0x000fe20003f86270 */
[----:B------:R-:W-:Y:S01]  /*7390*/  HMMA.16816.F32.BF16 R188, R176, R30, R188 ;  /* 0x0000001eb0bc723c */ /* 0x000fe200000418bc */
[----:B------:R-:W-:Y:S01]  /*73a0*/  FSEL R23, R23, -INF , !P2 ;  /* 0xff80000017177808 */ /* 0x000fe20005000000 */
[----:B------:R-:W-:-:S04]  /*73b0*/  DEPBAR.LE SB0, 0x0 ;  /* 0x000080000000791a */ /* 0x000fc80000000000 */
[----:B------:R-:W-:Y:S02]  /*73c0*/  ISETP.LT.OR P4, PT, R35, R239, P4 ;  /* 0x000000ef2300720c */ /* 0x000fe40002781670 */
[----:B------:R-:W-:Y:S02]  /*73d0*/  ISETP.GE.AND P6, PT, R165, R236, PT ;  /* 0x000000eca500720c */ /* 0x000fe40003fc6270 */
[----:B------:R-:W-:Y:S02]  /*73e0*/  ISETP.GE.AND P2, PT, R21, R238, PT ;  /* 0x000000ee1500720c */ /* 0x000fe40003f46270 */
[----:B------:R-:W-:Y:S01]  /*73f0*/  FSEL R244, R17, -INF , !P4 ;  /* 0xff80000011f47808 */ /* 0x000fe20006000000 */
[----:B------:R-:W-:Y:S01]  /*7400*/  VIADD R17, R33, 0x28 ;  /* 0x0000002821117836 */ /* 0x000fe20000000000 */
[----:B------:R-:W-:Y:S01]  /*7410*/  BAR.SYNC.DEFER_BLOCKING 0x0 ;  /* 0x0000000000007b1d */ /* 0x000fe20000010000 */
[----:B------:R-:W-:Y:S02]  /*7420*/  ISETP.LT.OR P6, PT, R165, R237, P6 ;  /* 0x000000eda500720c */ /* 0x000fe400037c1670 */
[----:B------:R-:W-:-:S02]  /*7430*/  ISETP.LT.OR P2, PT, R21, R239, P2 ;  /* 0x000000ef1500720c */ /* 0x000fc40001741670 */
[-C--:B------:R-:W-:Y:S02]  /*7440*/  ISETP.GE.AND P0, PT, R35, R236.reuse, PT ;  /* 0x000000ec2300720c */ /* 0x080fe40003f06270 */
[----:B------:R-:W-:Y:S01]  /*7450*/  FSEL R246, R16, -INF , !P5 ;  /* 0xff80000010f67808 */ /* 0x000fe20006800000 */
[----:B------:R-:W-:Y:S01]  /*7460*/  VIADD R16, R33, 0x21 ;  /* 0x0000002121107836 */ /* 0x000fe20000000000 */
[----:B------:R-:W-:Y:S02]  /*7470*/  FSEL R243, R10, -INF , !P6 ;  /* 0xff8000000af37808 */ /* 0x000fe40007000000 */
[----:B------:R-:W-:Y:S01]  /*7480*/  FSEL R28, R9, -INF , !P2 ;  /* 0xff800000091c7808 */ /* 0x000fe20005000000 */
[----:B------:R-:W-:Y:S01]  /*7490*/  VIADD R9, R33, 0x29 ;  /* 0x0000002921097836 */ /* 0x000fe20000000000 */
[----:B------:R-:W-:Y:S02]  /*74a0*/  ISETP.GE.AND P5, PT, R21, R236, PT ;  /* 0x000000ec1500720c */ /* 0x000fe40003fa6270 */
[----:B------:R-:W-:-:S02]  /*74b0*/  ISETP.GE.AND P6, PT, R17, R238, PT ;  /* 0x000000ee1100720c */ /* 0x000fc40003fc6270 */
[----:B------:R-:W-:Y:S02]  /*74c0*/  ISETP.GE.AND P2, PT, R17, R236, PT ;  /* 0x000000ec1100720c */ /* 0x000fe40003f46270 */
[-C--:B------:R-:W-:Y:S02]  /*74d0*/  ISETP.LT.OR P0, PT, R35, R237.reuse, P0 ;  /* 0x000000ed2300720c */ /* 0x080fe40000701670 */
[----:B------:R-:W-:Y:S01]  /*74e0*/  ISETP.LT.OR P5, PT, R21, R237, P5 ;  /* 0x000000ed1500720c */ /* 0x000fe20002fa1670 */
[C---:B-1----:R-:W-:Y:S01]  /*74f0*/  HMMA.16816.F32.BF16 R184, R176.reuse, R24, R184 ;  /* 0x00000018b0b8723c */ /* 0x042fe200000418b8 */
[C---:B------:R-:W-:Y:S02]  /*7500*/  ISETP.LT.OR P6, PT, R17.reuse, R239, P6 ;  /* 0x000000ef1100720c */ /* 0x040fe400037c1670 */
[----:B------:R-:W-:Y:S02]  /*7510*/  ISETP.LT.OR P2, PT, R17, R237, P2 ;  /* 0x000000ed1100720c */ /* 0x000fe40001741670 */
[----:B------:R-:W-:Y:S01]  /*7520*/  FSEL R251, R22, -INF , !P3 ;  /* 0xff80000016fb7808 */ /* 0x000fe20005800000 */
[----:B------:R-:W-:Y:S01]  /*7530*/  VIADD R22, R33, 0x20 ;  /* 0x0000002021167836 */ /* 0x000fe20000000000 */
[----:B------:R-:W-:Y:S01]  /*7540*/  FMNMX.FTZ R17, R164, R32, !PT ;  /* 0x00000020a4117209 */ /* 0x000fe20007810000 */
[----:B------:R-:W-:Y:S01]  /*7550*/  HMMA.16816.F32.BF16 R24, R176, R26, R180 ;  /* 0x0000001ab018723c */ /* 0x000fe200000418b4 */
[----:B------:R-:W-:-:S02]  /*7560*/  FSEL R31, R19, -INF , !P0 ;  /* 0xff800000131f7808 */ /* 0x000fc40004000000 */
[-C--:B------:R-:W-:Y:S02]  /*7570*/  ISETP.GE.AND P0, PT, R16, R238.reuse, PT ;  /* 0x000000ee1000720c */ /* 0x080fe40003f06270 */
[----:B------:R-:W-:Y:S02]  /*7580*/  FSEL R29, R11, -INF , !P5 ;  /* 0xff8000000b1d7808 */ /* 0x000fe40006800000 */
[----:B------:R-:W-:Y:S02]  /*7590*/  FMNMX.FTZ R11, R2, R17, !PT ;  /* 0x00000011020b7209 */ /* 0x000fe40007810000 */
[----:B------:R-:W-:Y:S02]  /*75a0*/  FSEL R245, R18, -INF , !P1 ;  /* 0xff80000012f57808 */ /* 0x000fe40004800000 */
[-C--:B------:R-:W-:Y:S02]  /*75b0*/  ISETP.GE.AND P3, PT, R165, R238.reuse, PT ;  /* 0x000000eea500720c */ /* 0x080fe40003f66270 */
[----:B------:R-:W-:-:S02]  /*75c0*/  ISETP.GE.AND P1, PT, R22, R238, PT ;  /* 0x000000ee1600720c */ /* 0x000fc40003f26270 */
[----:B------:R-:W-:Y:S02]  /*75d0*/  ISETP.LT.OR P0, PT, R16, R239, P0 ;  /* 0x000000ef1000720c */ /* 0x000fe40000701670 */
[----:B------:R-:W-:Y:S02]  /*75e0*/  FMNMX.FTZ R11, R34, R11, !PT ;  /* 0x0000000b220b7209 */ /* 0x000fe40007810000 */
[-C--:B------:R-:W-:Y:S02]  /*75f0*/  ISETP.LT.OR P3, PT, R165, R239.reuse, P3 ;  /* 0x000000efa500720c */ /* 0x080fe40001f61670 */
[----:B------:R-:W-:Y:S02]  /*7600*/  ISETP.LT.OR P1, PT, R22, R239, P1 ;  /* 0x000000ef1600720c */ /* 0x000fe40000f21670 */
[----:B------:R-:W-:Y:S02]  /*7610*/  FSEL R192, R5, -INF , !P0 ;  /* 0xff80000005c07808 */ /* 0x000fe40004000000 */
[----:B------:R-:W-:-:S02]  /*7620*/  FMNMX.FTZ R5, R20, R11, !PT ;  /* 0x0000000b14057209 */ /* 0x000fc40007810000 */
[----:B------:R-:W-:Y:S01]  /*7630*/  FSEL R30, R8, -INF , !P3 ;  /* 0xff800000081e7808 */ /* 0x000fe20005800000 */
[C---:B------:R-:W-:Y:S01]  /*7640*/  VIADD R8, R33.reuse, 0x30 ;  /* 0x0000003021087836 */ /* 0x040fe20000000000 */
[----:B------:R-:W-:Y:S01]  /*7650*/  FSEL R194, R4, -INF , !P1 ;  /* 0xff80000004c27808 */ /* 0x000fe20004800000 */
[----:B------:R-:W-:Y:S01]  /*7660*/  VIADD R4, R33, 0x38 ;  /* 0x0000003821047836 */ /* 0x000fe20000000000 */
[----:B------:R-:W-:Y:S02]  /*7670*/  ISETP.GE.AND P3, PT, R16, R236, PT ;  /* 0x000000ec1000720c */ /* 0x000fe40003f66270 */
[C---:B------:R-:W-:Y:S02]  /*7680*/  ISETP.GE.AND P5, PT, R9.reuse, R238, PT ;  /* 0x000000ee0900720c */ /* 0x040fe40003fa6270 */
[----:B------:R-:W-:Y:S02]  /*7690*/  ISETP.GE.AND P1, PT, R9, R236, PT ;  /* 0x000000ec0900720c */ /* 0x000fe40003f26270 */
[----:B------:R-:W-:-:S02]  /*76a0*/  FMNMX.FTZ R5, R246, R5, !PT ;  /* 0x00000005f6057209 */ /* 0x000fc40007810000 */
[----:B------:R-:W-:Y:S02]  /*76b0*/  ISETP.GE.AND P4, PT, R22, R236, PT ;  /* 0x000000ec1600720c */ /* 0x000fe40003f86270 */
[----:B------:R-:W-:Y:S02]  /*76c0*/  ISETP.LT.OR P3, PT, R16, R237, P3 ;  /* 0x000000ed1000720c */ /* 0x000fe40001f61670 */
[C---:B------:R-:W-:Y:S02]  /*76d0*/  ISETP.LT.OR P5, PT, R9.reuse, R239, P5 ;  /* 0x000000ef0900720c */ /* 0x040fe40002fa1670 */
[----:B------:R-:W-:Y:S02]  /*76e0*/  ISETP.LT.OR P1, PT, R9, R237, P1 ;  /* 0x000000ed0900720c */ /* 0x000fe40000f21670 */
[----:B------:R-:W-:Y:S01]  /*76f0*/  FMNMX.FTZ R9, R244, R5, !PT ;  /* 0x00000005f4097209 */ /* 0x000fe20007810000 */
[C---:B------:R-:W-:Y:S01]  /*7700*/  VIADD R5, R33.reuse, 0x31 ;  /* 0x0000003121057836 */ /* 0x040fe20000000000 */
[----:B------:R-:W-:Y:S01]  /*7710*/  ISETP.LT.OR P4, PT, R22, R237, P4 ;  /* 0x000000ed1600720c */ /* 0x000fe20002781670 */
[----:B------:R-:W-:Y:S01]  /*7720*/  VIADD R33, R33, 0x39 ;  /* 0x0000003921217836 */ /* 0x000fe20000000000 */
[----:B------:R-:W-:-:S02]  /*7730*/  FSEL R195, R7, -INF , !P3 ;  /* 0xff80000007c37808 */ /* 0x000fc40005800000 */
[----:B------:R-:W-:Y:S02]  /*7740*/  FMNMX.FTZ R7, R30, R9, !PT ;  /* 0x000000091e077209 */ /* 0x000fe40007810000 */
[----:B------:R-:W-:Y:S02]  /*7750*/  FSEL R193, R6, -INF , !P4 ;  /* 0xff80000006c17808 */ /* 0x000fe40006000000 */
[----:B------:R-:W-:Y:S02]  /*7760*/  FMNMX.FTZ R6, R3, R169, !PT ;  /* 0x000000a903067209 */ /* 0x000fe40007810000 */
[----:B------:R-:W-:Y:S02]  /*7770*/  FMNMX.FTZ R7, R28, R7, !PT ;  /* 0x000000071c077209 */ /* 0x000fe40007810000 */
[C---:B------:R-:W-:Y:S02]  /*7780*/  ISETP.GE.AND P4, PT, R8.reuse, R238, PT ;  /* 0x000000ee0800720c */ /* 0x040fe40003f86270 */
[----:B------:R-:W-:-:S02]  /*7790*/  ISETP.GE.AND P0, PT, R8, R236, PT ;  /* 0x000000ec0800720c */ /* 0x000fc40003f06270 */
[----:B------:R-:W-:Y:S02]  /*77a0*/  FMNMX.FTZ R6, R175, R6, !PT ;  /* 0x00000006af067209 */ /* 0x000fe40007810000 */
[----:B------:R-:W-:Y:S02]  /*77b0*/  FMNMX.FTZ R7, R194, R7, !PT ;  /* 0x00000007c2077209 */ /* 0x000fe40007810000 */
[C---:B------:R-:W-:Y:S02]  /*77c0*/  ISETP.LT.OR P4, PT, R8.reuse, R239, P4 ;  /* 0x000000ef0800720c */ /* 0x040fe40002781670 */
[----:B------:R-:W-:Y:S02]  /*77d0*/  ISETP.LT.OR P0, PT, R8, R237, P0 ;  /* 0x000000ed0800720c */ /* 0x000fe40000701670 */
[----:B------:R-:W-:Y:S02]  /*77e0*/  ISETP.GE.AND P3, PT, R5, R238, PT ;  /* 0x000000ee0500720c */ /* 0x000fe40003f66270 */
[----:B------:R-:W-:-:S02]  /*77f0*/  FSEL R198, R188, -INF , !P6 ;  /* 0xff800000bcc67808 */ /* 0x000fc40007000000 */
[----:B------:R-:W-:Y:S02]  /*7800*/  FMNMX.FTZ R8, R251, R6, !PT ;  /* 0x00000006fb087209 */ /* 0x000fe40007810000 */
[----:B------:R-:W-:Y:S02]  /*7810*/  FMNMX.FTZ R7, R192, R7, !PT ;  /* 0x00000007c0077209 */ /* 0x000fe40007810000 */
[----:B------:R-:W-:Y:S02]  /*7820*/  FSEL R196, R189, -INF , !P5 ;  /* 0xff800000bdc47808 */ /* 0x000fe40006800000 */
[----:B------:R-:W-:Y:S02]  /*7830*/  FMNMX.FTZ R8, R23, R8, !PT ;  /* 0x0000000817087209 */ /* 0x000fe40007810000 */
[----:B------:R-:W-:Y:S02]  /*7840*/  FMNMX.FTZ R7, R198, R7, !PT ;  /* 0x00000007c6077209 */ /* 0x000fe40007810000 */
[----:B------:R-:W-:-:S02]  /*7850*/  ISETP.LT.OR P3, PT, R5, R239, P3 ;  /* 0x000000ef0500720c */ /* 0x000fc40001f61670 */
[----:B------:R-:W-:Y:S02]  /*7860*/  ISETP.GE.AND P6, PT, R4, R238, PT ;  /* 0x000000ee0400720c */ /* 0x000fe40003fc6270 */
[----:B------:R-:W-:Y:S02]  /*7870*/  FSEL R182, R184, -INF , !P4 ;  /* 0xff800000b8b67808 */ /* 0x000fe40006000000 */
[----:B------:R-:W-:Y:S02]  /*7880*/  FMNMX.FTZ R8, R245, R8, !PT ;  /* 0x00000008f5087209 */ /* 0x000fe40007810000 */
[----:B------:R-:W-:Y:S02]  /*7890*/  FMNMX.FTZ R7, R196, R7, !PT ;  /* 0x00000007c4077209 */ /* 0x000fe40007810000 */
[----:B------:R-:W-:Y:S02]  /*78a0*/  FSEL R180, R185, -INF , !P3 ;  /* 0xff800000b9b47808 */ /* 0x000fe40005800000 */
[----:B------:R-:W-:-:S02]  /*78b0*/  PLOP3.LUT P3, PT, PT, PT, UP0, 0x80, 0x0 ;  /* 0x000000000000781c */ /* 0x000fc40003f6f008 */
[----:B------:R-:W-:Y:S02]  /*78c0*/  ISETP.GE.AND P5, PT, R33, R238, PT ;  /* 0x000000ee2100720c */ /* 0x000fe40003fa6270 */
[----:B------:R-:W-:Y:S02]  /*78d0*/  ISETP.LT.OR P6, PT, R4, R239, P6 ;  /* 0x000000ef0400720c */ /* 0x000fe400037c1670 */
[----:B------:R-:W-:Y:S02]  /*78e0*/  FMNMX.FTZ R8, R31, R8, !PT ;  /* 0x000000081f087209 */ /* 0x000fe40007810000 */
[----:B------:R-:W-:Y:S02]  /*78f0*/  FMNMX.FTZ R7, R182, R7, !PT ;  /* 0x00000007b6077209 */ /* 0x000fe40007810000 */
[----:B------:R-:W-:Y:S02]  /*7900*/  ISETP.LT.OR P5, PT, R33, R239, P5 ;  /* 0x000000ef2100720c */ /* 0x000fe40002fa1670 */
        /* <DEDUP_REMOVED lines=38> */
.L_x_2008:
[----:B------:R-:W2:Y:S01]  /*7b70*/  SHFL.BFLY PT, R6, R7, 0x2, 0x1f ;  /* 0x0c401f0007067f89 */ /* 0x000ea200000e0000 */
[----:B------:R-:W-:Y:S01]  /*7b80*/  FMNMX.FTZ R8, R195, R8, !PT ;  /* 0x00000008c3087209 */ /* 0x000fe20007810000 */
[----:B------:R-:W-:Y:S01]  /*7b90*/  USHF.L.U32 UR8, UR34, 0x1, URZ ;  /* 0x0000000122087899 */ /* 0x000fe2000800063f */
[----:B------:R-:W-:Y:S01]  /*7ba0*/  ISETP.GE.AND P2, PT, R5, R236, PT ;  /* 0x000000ec0500720c */ /* 0x000fe20003f46270 */
[----:B------:R-:W-:Y:S01]  /*7bb0*/  IMAD.WIDE.U32 R200, R12, -0x2daee0ad, RZ ;  /* 0xd2511f530cc87825 */ /* 0x000fe200078e00ff */
[----:B------:R-:W-:Y:S02]  /*7bc0*/  FSEL R191, R191, -INF , !P1 ;  /* 0xff800000bfbf7808 */ /* 0x000fe40004800000 */
        /* <DEDUP_REMOVED lines=15> */
[----:B--2---:R-:W-:-:S02]  /*7cc0*/  FMNMX.FTZ R7, R7, R6, !PT ;  /* 0x0000000607077209 */ /* 0x004fc40007810000 */
[----:B------:R-:W-:Y:S02]  /*7cd0*/  FMNMX.FTZ R4, R33, R4, !PT ;  /* 0x0000000421047209 */ /* 0x000fe40007810000 */
[----:B------:R-:W-:Y:S01]  /*7ce0*/  MOV R9, UR8 ;  /* 0x0000000800097c02 */ /* 0x000fe20008000f00 */
[----:B------:R-:W2:Y:S01]  /*7cf0*/  SHFL.BFLY PT, R6, R7, 0x1, 0x1f ;  /* 0x0c201f0007067f89 */ /* 0x000ea200000e0000 */
[----:B------:R-:W-:Y:S01]  /*7d00*/  LOP3.LUT R199, R203, R13, RZ, 0x3c, !PT ;  /* 0x0000000dcbc77212 */ /* 0x000fe200078e3cff */
[----:B------:R-:W-:Y:S01]  /*7d10*/  UIADD3 UR8, UR8, 0x1, URZ ;  /* 0x0000000108087890 */ /* 0x000fe2000fffe03f */
[----:B------:R-:W-:Y:S01]  /*7d20*/  LOP3.LUT R8, R201, UR37, R9, 0x96, !PT ;  /* 0x00000025c9087c12 */ /* 0x000fe2000f8e9609 */
[----:B------:R-:W3:Y:S02]  /*7d30*/  SHFL.BFLY PT, R5, R4, 0x2, 0x1f ;  /* 0x0c401f0004057f89 */ /* 0x000ee400000e0000 */
[----:B------:R-:W-:Y:S02]  /*7d40*/  IMAD R199, R199, -0x2daee0ad, RZ ;  /* 0xd2511f53c7c77824 */ /* 0x000fe400078e02ff */
[----:B------:R-:W-:-:S03]  /*7d50*/  IMAD.WIDE.U32 R8, R8, -0x326172a9, RZ ;  /* 0xcd9e8d5708087825 */ /* 0x000fc600078e00ff */
[----:B------:R-:W-:-:S05]  /*7d60*/  LOP3.LUT R26, R167, UR20, R8, 0x96, !PT ;  /* 0x00000014a71a7c12 */ /* 0x000fca000f8e9608 */
[----:B------:R-:W-:Y:S01]  /*7d70*/  IMAD.WIDE.U32 R26, R26, -0x2daee0ad, RZ ;  /* 0xd2511f531a1a7825 */ /* 0x000fe200078e00ff */
[----:B--2---:R-:W-:Y:S02]  /*7d80*/  FMNMX.FTZ R200, R7, R6, !PT ;  /* 0x0000000607c87209 */ /* 0x004fe40007810000 */
[----:B------:R-:W-:Y:S02]  /*7d90*/  LOP3.LUT R6, R9, UR22, R202, 0x96, !PT ;  /* 0x0000001609067c12 */ /* 0x000fe4000f8e96ca */
[----:B---3--:R-:W-:Y:S01]  /*7da0*/  FMNMX.FTZ R5, R4, R5, !PT ;  /* 0x0000000504057209 */ /* 0x008fe20007810000 */
[C---:B------:R-:W-:Y:S01]  /*7db0*/  FMUL.FTZ R181, R200.reuse, UR38 ;  /* 0x00000026c8b57c20 */ /* 0x040fe20008410000 */
[----:B------:R-:W-:Y:S01]  /*7dc0*/  FSETP.NEU.FTZ.AND P1, PT, R200, -INF , PT ;  /* 0xff800000c800780b */ /* 0x000fe20003f3d000 */
[----:B------:R-:W-:Y:S02]  /*7dd0*/  IMAD.WIDE.U32 R184, R6, -0x2daee0ad, RZ ;  /* 0xd2511f5306b87825 */ /* 0x000fe400078e00ff */
[----:B------:R-:W2:Y:S01]  /*7de0*/  SHFL.BFLY PT, R4, R5, 0x1, 0x1f ;  /* 0x0c201f0005047f89 */ /* 0x000ea200000e0000 */
[----:B------:R-:W-:-:S02]  /*7df0*/  FSEL R181, R181, RZ, P1 ;  /* 0x000000ffb5b57208 */ /* 0x000fc40000800000 */
[----:B------:R-:W-:Y:S02]  /*7e00*/  LOP3.LUT R6, R185, UR19, R199, 0x96, !PT ;  /* 0x00000013b9067c12 */ /* 0x000fe4000f8e96c7 */
[----:B------:R-:W-:Y:S01]  /*7e10*/  LOP3.LUT R184, R27, UR17, R184, 0x96, !PT ;  /* 0x000000111bb87c12 */ /* 0x000fe2000f8e96b8 */
[--C-:B------:R-:W-:Y:S01]  /*7e20*/  FFMA.FTZ R173, R2, UR38, -R181.reuse ;  /* 0x0000002602ad7c23 */ /* 0x100fe200080108b5 */
[----:B------:R-:W-:Y:S01]  /*7e30*/  FFMA.FTZ R172, R34, UR38, -R181 ;  /* 0x0000002622ac7c23 */ /* 0x000fe200080108b5 */
[----:B------:R-:W-:-:S04]  /*7e40*/  IMAD.WIDE.U32 R6, R6, -0x326172a9, RZ ;  /* 0xcd9e8d5706067825 */ /* 0x000fc800078e00ff */
[--C-:B------:R-:W-:Y:S01]  /*7e50*/  FFMA.FTZ R174, R32, UR38, -R181.reuse ;  /* 0x0000002620ae7c23 */ /* 0x100fe200080108b5 */
[----:B------:R-:W-:Y:S01]  /*7e60*/  MOV R32, 0x7054 ;  /* 0x0000705400207802 */ /* 0x000fe20000000f00 */
[--C-:B------:R-:W-:Y:S01]  /*7e70*/  FFMA.FTZ R171, R20, UR38, -R181.reuse ;  /* 0x0000002614ab7c23 */ /* 0x100fe200080108b5 */
[----:B------:R-:W-:Y:S01]  /*7e80*/  IMAD.WIDE.U32 R184, R184, -0x326172a9, RZ ;  /* 0xcd9e8d57b8b87825 */ /* 0x000fe200078e00ff */
[----:B------:R-:W-:Y:S01]  /*7e90*/  LOP3.LUT R2, R7, UR18, R166, 0x96, !PT ;  /* 0x0000001207027c12 */ /* 0x000fe2000f8e96a6 */
[----:B------:R-:W-:Y:S02]  /*7ea0*/  MUFU.EX2 R173, R173 ;  /* 0x000000ad00ad7308 */ /* 0x000fe40000000800 */
[--C-:B------:R-:W-:Y:S01]  /*7eb0*/  FFMA.FTZ R183, R246, UR38, -R181.reuse ;  /* 0x00000026f6b77c23 */ /* 0x100fe200080108b5 */
[----:B------:R-:W-:Y:S01]  /*7ec0*/  FFMA.FTZ R186, R28, UR38, -R181 ;  /* 0x000000261cba7c23 */ /* 0x000fe200080108b5 */
[----:B------:R-:W-:Y:S01]  /*7ed0*/  LOP3.LUT R24, R185, UR16, R6, 0x96, !PT ;  /* 0x00000010b9187c12 */ /* 0x000fe2000f8e9606 */
[----:B------:R-:W-:-:S04]  /*7ee0*/  IMAD.WIDE.U32 R6, R2, -0x2daee0ad, RZ ;  /* 0xd2511f5302067825 */ /* 0x000fc800078e00ff */
[--C-:B------:R-:W-:Y:S01]  /*7ef0*/  FFMA.FTZ R185, R30, UR38, -R181.reuse ;  /* 0x000000261eb97c23 */ /* 0x100fe200080108b5 */
[--C-:B------:R-:W-:Y:S01]  /*7f00*/  FFMA.FTZ R194, R194, UR38, -R181.reuse ;  /* 0x00000026c2c27c23 */ /* 0x100fe200080108b5 */
[--C-:B------:R-:W-:Y:S01]  /*7f10*/  FFMA.FTZ R182, R182, UR38, -R181.reuse ;  /* 0x00000026b6b67c23 */ /* 0x100fe200080108b5 */
[----:B------:R-:W-:Y:S01]  /*7f20*/  IMAD.WIDE.U32 R24, R24, -0x2daee0ad, RZ ;  /* 0xd2511f5318187825 */ /* 0x000fe200078e00ff */
[----:B------:R-:W-:Y:S01]  /*7f30*/  LOP3.LUT R26, R7, UR13, R26, 0x96, !PT ;  /* 0x0000000d071a7c12 */ /* 0x000fe2000f8e961a */
[----:B------:R-:W-:Y:S01]  /*7f40*/  MUFU.EX2 R174, R174 ;  /* 0x000000ae00ae7308 */ /* 0x000fe20000000800 */
[----:B--2---:R-:W-:Y:S01]  /*7f50*/  FMNMX.FTZ R2, R5, R4, !PT ;  /* 0x0000000405027209 */ /* 0x004fe20007810000 */
[----:B------:R-:W-:Y:S01]  /*7f60*/  FFMA.FTZ R179, R179, UR38, -R181 ;  /* 0x00000026b3b37c23 */ /* 0x000fe200080108b5 */
[----:B------:R-:W-:Y:S01]  /*7f70*/  LOP3.LUT R4, R25, UR12, R6, 0x96, !PT ;  /* 0x0000000c19047c12 */ /* 0x000fe2000f8e9606 */
[----:B------:R-:W-:Y:S01]  /*7f80*/  IMAD.WIDE.U32 R26, R26, -0x326172a9, RZ ;  /* 0xcd9e8d571a1a7825 */ /* 0x000fe200078e00ff */
[----:B------:R-:W-:-:S03]  /*7f90*/  FSETP.NEU.FTZ.AND P0, PT, R2, -INF , PT ;  /* 0xff8000000200780b */ /* 0x000fc60003f1d000 */
[----:B------:R-:W-:Y:S01]  /*7fa0*/  FMUL.FTZ R34, R2, UR38 ;  /* 0x0000002602227c20 */ /* 0x000fe20008410000 */
[----:B------:R-:W-:Y:S01]  /*7fb0*/  MOV R5, UR39 ;  /* 0x0000002700057c02 */ /* 0x000fe20008000f00 */
[----:B------:R-:W-:Y:S01]  /*7fc0*/  IMAD.WIDE.U32 R8, R4, -0x326172a9, RZ ;  /* 0xcd9e8d5704087825 */ /* 0x000fe200078e00ff */
[----:B------:R-:W-:Y:S03]  /*7fd0*/  MUFU.EX2 R172, R172 ;  /* 0x000000ac00ac7308 */ /* 0x000fe60000000800 */
[----:B------:R-:W-:Y:S01]  /*7fe0*/  FFMA.FTZ R178, R178, UR38, -R181 ;  /* 0x00000026b2b27c23 */ /* 0x000fe200080108b5 */
[----:B------:R-:W-:Y:S02]  /*7ff0*/  FSEL R34, R34, RZ, P0 ;  /* 0x000000ff22227208 */ /* 0x000fe40000000000 */
[----:B------:R-:W-:Y:S02]  /*8000*/  LOP3.LUT R6, R9, UR23, R26, 0x96, !PT ;  /* 0x0000001709067c12 */ /* 0x000fe4000f8e961a */
[C---:B-1----:R-:W-:Y:S01]  /*8010*/  LOP3.LUT R10, R8.reuse, 0xffff, RZ, 0xc0, !PT ;  /* 0x0000ffff080a7812 */ /* 0x042fe200078ec0ff */
[--C-:B------:R-:W-:Y:S01]  /*8020*/  FFMA.FTZ R170, R169, UR38, -R34.reuse ;  /* 0x00000026a9aa7c23 */ /* 0x100fe20008010822 */
[----:B------:R-:W-:Y:S01]  /*8030*/  LOP3.LUT R19, R8, 0xff, RZ, 0xc0, !PT ;  /* 0x000000ff08137812 */ /* 0x000fe200078ec0ff */
[----:B------:R-:W-:Y:S01]  /*8040*/  FFMA.FTZ R169, R251, UR38, -R34 ;  /* 0x00000026fba97c23 */ /* 0x000fe20008010822 */
[----:B------:R-:W-:Y:S01]  /*8050*/  SHF.R.U32.HI R7, RZ, 0x10, R8 ;  /* 0x00000010ff077819 */ /* 0x000fe20000011608 */
[----:B------:R-:W-:Y:S01]  /*8060*/  FFMA.FTZ R168, R23, UR38, -R34 ;  /* 0x0000002617a87c23 */ /* 0x000fe20008010822 */
[----:B------:R-:W-:Y:S01]  /*8070*/  SHF.R.U32.HI R4, RZ, 0x18, R8 ;  /* 0x00000018ff047819 */ /* 0x000fe20000011608 */
[----:B------:R-:W-:Y:S01]  /*8080*/  FFMA.FTZ R175, R175, UR38, -R34 ;  /* 0x00000026afaf7c23 */ /* 0x000fe20008010822 */
[----:B------:R-:W-:Y:S01]  /*8090*/  LOP3.LUT R8, R6, 0xffff, RZ, 0xc0, !PT ;  /* 0x0000ffff06087812 */ /* 0x000fe200078ec0ff */
[----:B------:R-:W-:Y:S01]  /*80a0*/  MUFU.EX2 R169, R169 ;  /* 0x000000a900a97308 */ /* 0x000fe20000000800 */
[----:B------:R-:W-:Y:S01]  /*80b0*/  PRMT R32, R5, R32, UR39 ;  /* 0x0000002705207e16 */ /* 0x000fe20008000020 */
[----:B------:R-:W-:Y:S01]  /*80c0*/  LDSM.16.MT88.4 R20, [R221+0x1e000] ;  /* 0x01e00000dd14783b */ /* 0x000fe20000004200 */
[----:B------:R-:W-:Y:S01]  /*80d0*/  SHF.R.U32.HI R10, RZ, 0x8, R10 ;  /* 0x00000008ff0a7819 */ /* 0x000fe2000001160a */
[----:B------:R-:W-:Y:S01]  /*80e0*/  FFMA.FTZ R187, R245, UR38, -R34 ;  /* 0x00000026f5bb7c23 */ /* 0x000fe20008010822 */
[----:B------:R-:W-:Y:S01]  /*80f0*/  SHF.R.U32.HI R8, RZ, 0x8, R8 ;  /* 0x00000008ff087819 */ /* 0x000fe20000011608 */
[--C-:B------:R-:W-:Y:S01]  /*8100*/  FFMA.FTZ R190, R31, UR38, -R34.reuse ;  /* 0x000000261fbe7c23 */ /* 0x100fe20008010822 */
[----:B------:R-:W-:Y:S01]  /*8110*/  FSEL R9, R200, RZ, P1 ;  /* 0x000000ffc8097208 */ /* 0x000fe20000800000 */
[----:B------:R-:W1:Y:S01]  /*8120*/  MUFU.EX2 R168, R168 ;  /* 0x000000a800a87308 */ /* 0x000e620000000800 */
[----:B------:R-:W-:Y:S01]  /*8130*/  LOP3.LUT R5, R6, 0xff, RZ, 0xc0, !PT ;  /* 0x000000ff06057812 */ /* 0x000fe200078ec0ff */
[----:B------:R-:W-:Y:S01]  /*8140*/  FFMA.FTZ R189, R243, UR38, -R34 ;  /* 0x00000026f3bd7c23 */ /* 0x000fe20008010822 */
[----:B------:R-:W-:Y:S01]  /*8150*/  LOP3.LUT R7, R7, 0xff, RZ, 0xc0, !PT ;  /* 0x000000ff07077812 */ /* 0x000fe200078ec0ff */
[----:B------:R-:W-:Y:S01]  /*8160*/  FADD.FTZ R176, R164, -R9 ;  /* 0x80000009a4b07221 */ /* 0x000fe20000010000 */
[----:B------:R-:W-:Y:S01]  /*8170*/  PRMT R19, R19, 0x5410, R10 ;  /* 0x0000541013137816 */ /* 0x000fe2000000000a */
[----:B------:R-:W-:Y:S01]  /*8180*/  FFMA.FTZ R188, R29, UR38, -R34 ;  /* 0x000000261dbc7c23 */ /* 0x000fe20008010822 */
[----:B------:R-:W-:Y:S01]  /*8190*/  PRMT R5, R5, 0x5410, R8 ;  /* 0x0000541005057816 */ /* 0x000fe20000000008 */
[----:B------:R-:W-:Y:S01]  /*81a0*/  FMUL.FTZ R176, R176, UR38 ;  /* 0x00000026b0b07c20 */ /* 0x000fe20008410000 */
[----:B------:R-:W-:Y:S01]  /*81b0*/  PRMT R7, R7, 0x5410, R4 ;  /* 0x0000541007077816 */ /* 0x000fe20000000004 */
[----:B------:R-:W2:Y:S01]  /*81c0*/  LDSM.16.MT88.4 R8, [R224+0x18000] ;  /* 0x01800000e008783b */ /* 0x000ea20000004200 */
[----:B------:R-:W-:Y:S01]  /*81d0*/  FSEL R4, R2, RZ, P0 ;  /* 0x000000ff02047208 */ /* 0x000fe20000000000 */
[----:B------:R-:W3:Y:S01]  /*81e0*/  MUFU.EX2 R171, R171 ;  /* 0x000000ab00ab7308 */ /* 0x000ee20000000800 */
[--C-:B------:R-:W-:Y:S01]  /*81f0*/  SHF.R.U32.HI R17, RZ, 0x10, R6.reuse ;  /* 0x00000010ff117819 */ /* 0x100fe20000011606 */
[----:B------:R-:W-:Y:S01]  /*8200*/  LDSM.16.MT88.4 R28, [R220+0x18800] ;  /* 0x01880000dc1c783b */ /* 0x000fe20000004200 */
[----:B------:R-:W-:Y:S01]  /*8210*/  SHF.R.U32.HI R6, RZ, 0x18, R6 ;  /* 0x00000018ff067819 */ /* 0x000fe20000011606 */
[----:B------:R-:W-:Y:S01]  /*8220*/  FADD.FTZ R3, R3, -R4 ;  /* 0x8000000403037221 */ /* 0x000fe20000010000 */
[----:B------:R-:W-:Y:S01]  /*8230*/  LOP3.LUT R17, R17, 0xff, RZ, 0xc0, !PT ;  /* 0x000000ff11117812 */ /* 0x000fe200078ec0ff */
[--C-:B------:R-:W-:Y:S01]  /*8240*/  FFMA.FTZ R193, R193, UR38, -R34.reuse ;  /* 0x00000026c1c17c23 */ /* 0x100fe20008010822 */
[----:B------:R-:W-:Y:S01]  /*8250*/  HSET2.LE.AND R7, R7, R32, PT ;  /* 0x0000002007077233 */ /* 0x000fe20003803000 */
[----:B------:R-:W-:Y:S01]  /*8260*/  FMUL.FTZ R3, R3, UR38 ;  /* 0x0000002603037c20 */ /* 0x000fe20008410000 */
[----:B------:R-:W-:Y:S01]  /*8270*/  MUFU.EX2 R170, R170 ;  /* 0x000000aa00aa7308 */ /* 0x000fe20000000800 */
[----:B-1----:R-:W-:Y:S01]  /*8280*/  F2FP.BF16.F32.PACK_AB R4, R168, R169 ;  /* 0x000000a9a804723e */ /* 0x002fe200000010ff */
[----:B------:R-:W-:Y:S01]  /*8290*/  FFMA.FTZ R177, R177, UR38, -R34 ;  /* 0x00000026b1b17c23 */ /* 0x000fe20008010822 */
[----:B------:R-:W-:-:S02]  /*82a0*/  PRMT R17, R17, 0x5410, R6 ;  /* 0x0000541011117816 */ /* 0x000fc40000000006 */
[----:B------:R-:W-:Y:S02]  /*82b0*/  LOP3.LUT R7, R7, R4, RZ, 0xc0, !PT ;  /* 0x0000000407077212 */ /* 0x000fe400078ec0ff */
[--C-:B------:R-:W-:Y:S01]  /*82c0*/  HSET2.LE.AND R4, R5, R32.reuse, PT ;  /* 0x0000002005047233 */ /* 0x100fe20003803000 */
[----:B------:R-:W1:Y:S01]  /*82d0*/  MUFU.EX2 R175, R175 ;  /* 0x000000af00af7308 */ /* 0x000e620000000800 */
[--C-:B------:R-:W-:Y:S02]  /*82e0*/  HSET2.LE.AND R6, R19, R32.reuse, PT ;  /* 0x0000002013067233 */ /* 0x100fe40003803000 */
[----:B------:R-:W-:Y:S02]  /*82f0*/  HSET2.LE.AND R5, R17, R32, PT ;  /* 0x0000002011057233 */ /* 0x000fe40003803000 */
[----:B---3--:R-:W-:Y:S02]  /*8300*/  F2FP.BF16.F32.PACK_AB R19, R171, R172 ;  /* 0x000000acab13723e */ /* 0x008fe400000010ff */
[----:B------:R-:W-:Y:S01]  /*8310*/  F2FP.BF16.F32.PACK_AB R17, R173, R174 ;  /* 0x000000aead11723e */ /* 0x000fe200000010ff */
[----:B------:R-:W3:Y:S01]  /*8320*/  MUFU.EX2 R176, R176 ;  /* 0x000000b000b07308 */ /* 0x000ee20000000800 */
[----:B------:R-:W-:-:S02]  /*8330*/  LOP3.LUT R6, R6, R19, RZ, 0xc0, !PT ;  /* 0x0000001306067212 */ /* 0x000fc400078ec0ff */
[----:B------:R-:W-:Y:S02]  /*8340*/  LOP3.LUT R4, R4, R17, RZ, 0xc0, !PT ;  /* 0x0000001104047212 */ /* 0x000fe400078ec0ff */
[----:B------:R-:W-:Y:S01]  /*8350*/  LOP3.LUT R26, R27, UR30, R184, 0x96, !PT ;  /* 0x0000001e1b1a7c12 */ /* 0x000fe2000f8e96b8 */
[----:B------:R-:W-:Y:S02]  /*8360*/  FFMA.FTZ R184, R244, UR38, -R181 ;  /* 0x00000026f4b87c23 */ /* 0x000fe400080108b5 */
[----:B------:R-:W4:Y:S01]  /*8370*/  MUFU.EX2 R3, R3 ;  /* 0x0000000300037308 */ /* 0x000f220000000800 */
[----:B-1----:R-:W-:Y:S01]  /*8380*/  F2FP.BF16.F32.PACK_AB R16, R175, R170 ;  /* 0x000000aaaf10723e */ /* 0x002fe200000010ff */
[----:B------:R-:W-:-:S03]  /*8390*/  IMAD.WIDE.U32 R26, R26, -0x2daee0ad, RZ ;  /* 0xd2511f531a1a7825 */ /* 0x000fc600078e00ff */
[----:B------:R-:W-:Y:S02]  /*83a0*/  LOP3.LUT R5, R5, R16, RZ, 0xc0, !PT ;  /* 0x0000001005057212 */ /* 0x000fe400078ec0ff */
[----:B------:R-:W1:Y:S01]  /*83b0*/  LDSM.16.MT88.4 R16, [R222+0x18000] ;  /* 0x01800000de10783b */ /* 0x000e620000004200 */
[----:B------:R-:W-:Y:S01]  /*83c0*/  LOP3.LUT R24, R27, UR31, R24, 0x96, !PT ;  /* 0x0000001f1b187c12 */ /* 0x000fe2000f8e9618 */
        /* <DEDUP_REMOVED lines=146> */
[----:B------:R-:W-:Y:S01]  /*8cf0*/  MUFU.EX2 R187, R187 ;  /* 0x000000bb00bb7308 */ /* 0x000fe20000000800 */
[----:B------:R-:W-:Y:S01]  /*8d00*/  HMMA.16816.F32.BF16 R116, R4, R20, R116 ;  /* 0x000000140474723c */ /* 0x000fe20000041874 */
[----:B------:R-:W-:Y:S01]  /*8d10*/  LOP3.LUT R25, R26, 0xff, RZ, 0xc0, !PT ;  /* 0x000000ff1a197812 */ /* 0x000fe200078ec0ff */
[----:B------:R-:W-:Y:S01]  /*8d20*/  FFMA.FTZ R174, R249, R176, R174 ;  /* 0x000000b0f9ae7223 */ /* 0x000fe200000100ae */
[----:B------:R-:W-:-:S03]  /*8d30*/  FFMA.FTZ R170, R247, R3, R170 ;  /* 0x00000003f7aa7223 */ /* 0x000fc600000100aa */
[C---:B------:R-:W-:Y:S01]  /*8d40*/  HMMA.16816.F32.BF16 R120, R4.reuse, R22, R120 ;  /* 0x000000160478723c */ /* 0x040fe20000041878 */
[----:B------:R-:W3:Y:S01]  /*8d50*/  MUFU.EX2 R190, R190 ;  /* 0x000000be00be7308 */ /* 0x000ee20000000800 */
[----:B------:R-:W-:Y:S01]  /*8d60*/  LDSM.16.MT88.4 R20, [R224+0x18800] ;  /* 0x01880000e014783b */ /* 0x000fe20000004200 */
[----:B------:R-:W-:Y:S01]  /*8d70*/  FADD.FTZ R173, R173, R174 ;  /* 0x000000aeadad7221 */ /* 0x000fe20000010000 */
[----:B------:R-:W-:Y:S02]  /*8d80*/  FADD.FTZ R170, R175, R170 ;  /* 0x000000aaafaa7221 */ /* 0x000fe40000010000 */
[C---:B--2---:R-:W-:Y:S01]  /*8d90*/  HMMA.16816.F32.BF16 R52, R4.reuse, R8, R52 ;  /* 0x000000080434723c */ /* 0x044fe20000041834 */
[----:B------:R-:W-:Y:S01]  /*8da0*/  FADD.FTZ R172, R172, R173 ;  /* 0x000000adacac7221 */ /* 0x000fe20000010000 */
[----:B------:R-:W-:Y:S01]  /*8db0*/  FADD.FTZ R169, R169, R170 ;  /* 0x000000aaa9a97221 */ /* 0x000fe20000010000 */
[----:B------:R-:W-:Y:S02]  /*8dc0*/  MUFU.EX2 R183, R183 ;  /* 0x000000b700b77308 */ /* 0x000fe40000000800 */
[----:B------:R-:W-:Y:S01]  /*8dd0*/  FADD.FTZ R172, R171, R172 ;  /* 0x000000acabac7221 */ /* 0x000fe20000010000 */
[----:B------:R-:W-:Y:S01]  /*8de0*/  HMMA.16816.F32.BF16 R56, R4, R10, R56 ;  /* 0x0000000a0438723c */ /* 0x000fe20000041838 */
[----:B------:R-:W2:Y:S01]  /*8df0*/  LDSM.16.MT88.4 R8, [R224+0x1c000] ;  /* 0x01c00000e008783b */ /* 0x000ea20000004200 */
[----:B------:R-:W-:-:S03]  /*8e00*/  FADD.FTZ R168, R168, R169 ;  /* 0x000000a9a8a87221 */ /* 0x000fc60000010000 */
[----:B------:R-:W4:Y:S08]  /*8e10*/  MUFU.EX2 R184, R184 ;  /* 0x000000b800b87308 */ /* 0x000f300000000800 */
[----:B------:R-:W-:Y:S01]  /*8e20*/  MUFU.EX2 R185, R185 ;  /* 0x000000b900b97308 */ /* 0x000fe20000000800 */
[C---:B-1----:R-:W-:Y:S06]  /*8e30*/  HMMA.16816.F32.BF16 R60, R4.reuse, R16, R60 ;  /* 0x00000010043c723c */ /* 0x042fec000004183c */
[C---:B------:R-:W-:Y:S01]  /*8e40*/  HMMA.16816.F32.BF16 R64, R4.reuse, R18, R64 ;  /* 0x000000120440723c */ /* 0x040fe20000041840 */
[----:B------:R-:W1:Y:S01]  /*8e50*/  LDSM.16.MT88.4 R16, [R222+0x1c000] ;  /* 0x01c00000de10783b */ /* 0x000e620000004200 */
[----:B------:R-:W5:Y:S08]  /*8e60*/  MUFU.EX2 R186, R186 ;  /* 0x000000ba00ba7308 */ /* 0x000f700000000800 */
[----:B------:R-:W-:Y:S08]  /*8e70*/  MUFU.EX2 R189, R189 ;  /* 0x000000bd00bd7308 */ /* 0x000ff00000000800 */
[----:B------:R-:W5:Y:S01]  /*8e80*/  MUFU.EX2 R188, R188 ;  /* 0x000000bc00bc7308 */ /* 0x000f620000000800 */
[C---:B--2---:R-:W-:Y:S07]  /*8e90*/  HMMA.16816.F32.BF16 R68, R4.reuse, R8, R68 ;  /* 0x000000080444723c */ /* 0x044fee0000041844 */
[----:B------:R-:W-:Y:S01]  /*8ea0*/  MUFU.EX2 R193, R193 ;  /* 0x000000c100c17308 */ /* 0x000fe20000000800 */
[C---:B------:R-:W-:Y:S01]  /*8eb0*/  HMMA.16816.F32.BF16 R72, R4.reuse, R10, R72 ;  /* 0x0000000a0448723c */ /* 0x040fe20000041848 */
[----:B------:R-:W2:Y:S06]  /*8ec0*/  LDSM.16.MT88.4 R8, [R221+0x1c000] ;  /* 0x01c00000dd08783b */ /* 0x000eac0000004200 */
[----:B------:R-:W-:Y:S01]  /*8ed0*/  MUFU.EX2 R194, R194 ;  /* 0x000000c200c27308 */ /* 0x000fe20000000800 */
[C---:B-1----:R-:W-:Y:S07]  /*8ee0*/  HMMA.16816.F32.BF16 R76, R4.reuse, R16, R76 ;  /* 0x00000010044c723c */ /* 0x042fee000004184c */
[----:B------:R-:W-:Y:S01]  /*8ef0*/  MUFU.EX2 R182, R182 ;  /* 0x000000b600b67308 */ /* 0x000fe20000000800 */
[C---:B------:R-:W-:Y:S01]  /*8f00*/  HMMA.16816.F32.BF16 R80, R4.reuse, R18, R80 ;  /* 0x000000120450723c */ /* 0x040fe20000041850 */
[----:B------:R-:W1:Y:S06]  /*8f10*/  LDSM.16.MT88.4 R16, [R220+0x1c000] ;  /* 0x01c00000dc10783b */ /* 0x000e6c0000004200 */
[----:B------:R-:W-:Y:S08]  /*8f20*/  MUFU.EX2 R177, R177 ;  /* 0x000000b100b17308 */ /* 0x000ff00000000800 */
[----:B------:R-:W-:Y:S08]  /*8f30*/  MUFU.EX2 R179, R179 ;  /* 0x000000b300b37308 */ /* 0x000ff00000000800 */
[----:B------:R-:W-:Y:S01]  /*8f40*/  MUFU.EX2 R178, R178 ;  /* 0x000000b200b27308 */ /* 0x000fe20000000800 */
        /* <DEDUP_REMOVED lines=10> */
[C---:B------:R-:W-:Y:S06]  /*8ff0*/  HMMA.16816.F32.BF16 R112, R4.reuse, R18, R112 ;  /* 0x000000120470723c */ /* 0x040fec0000041870 */
[C---:B--2---:R-:W-:Y:S06]  /*9000*/  HMMA.16816.F32.BF16 R124, R4.reuse, R8, R124 ;  /* 0x00000008047c723c */ /* 0x044fec000004187c */
[----:B------:R-:W-:Y:S01]  /*9010*/  HMMA.16816.F32.BF16 R128, R4, R10, R128 ;  /* 0x0000000a0480723c */ /* 0x000fe20000041880 */
[----:B------:R-:W-:-:S02]  /*9020*/  LOP3.LUT R8, R26, 0xffff, RZ, 0xc0, !PT ;  /* 0x0000ffff1a087812 */ /* 0x000fc400078ec0ff */
[----:B------:R-:W-:Y:S02]  /*9030*/  SHF.R.U32.HI R9, RZ, 0x10, R26 ;  /* 0x00000010ff097819 */ /* 0x000fe4000001161a */
[----:B------:R-:W-:Y:S02]  /*9040*/  SHF.R.U32.HI R16, RZ, 0x8, R8 ;  /* 0x00000008ff107819 */ /* 0x000fe40000011608 */
[--C-:B------:R-:W-:Y:S02]  /*9050*/  SHF.R.U32.HI R4, RZ, 0x10, R24.reuse ;  /* 0x00000010ff047819 */ /* 0x100fe40000011618 */
[----:B------:R-:W-:Y:S02]  /*9060*/  SHF.R.U32.HI R5, RZ, 0x18, R24 ;  /* 0x00000018ff057819 */ /* 0x000fe40000011618 */
[----:B------:R-:W-:Y:S02]  /*9070*/  LOP3.LUT R4, R4, 0xff, RZ, 0xc0, !PT ;  /* 0x000000ff04047812 */ /* 0x000fe400078ec0ff */
[----:B------:R-:W-:-:S02]  /*9080*/  SHF.R.U32.HI R8, RZ, 0x18, R26 ;  /* 0x00000018ff087819 */ /* 0x000fc4000001161a */
[----:B------:R-:W-:Y:S02]  /*9090*/  LOP3.LUT R6, R24, 0xffff, RZ, 0xc0, !PT ;  /* 0x0000ffff18067812 */ /* 0x000fe400078ec0ff */
[----:B------:R-:W-:Y:S02]  /*90a0*/  LOP3.LUT R7, R9, 0xff, RZ, 0xc0, !PT ;  /* 0x000000ff09077812 */ /* 0x000fe400078ec0ff */
[----:B------:R-:W-:Y:S02]  /*90b0*/  PRMT R25, R25, 0x5410, R16 ;  /* 0x0000541019197816 */ /* 0x000fe40000000010 */
[----:B------:R-:W-:Y:S01]  /*90c0*/  PRMT R5, R4, 0x5410, R5 ;  /* 0x0000541004057816 */ /* 0x000fe20000000005 */
[----:B------:R-:W1:Y:S01]  /*90d0*/  LDSM.16.MT88.4 R16, [R222+0x18800] ;  /* 0x01880000de10783b */ /* 0x000e620000004200 */
[----:B------:R-:W-:Y:S02]  /*90e0*/  LOP3.LUT R27, R24, 0xff, RZ, 0xc0, !PT ;  /* 0x000000ff181b7812 */ /* 0x000fe400078ec0ff */
[----:B------:R-:W-:-:S02]  /*90f0*/  SHF.R.U32.HI R6, RZ, 0x8, R6 ;  /* 0x00000008ff067819 */ /* 0x000fc40000011606 */
[----:B------:R-:W-:Y:S02]  /*9100*/  PRMT R7, R7, 0x5410, R8 ;  /* 0x0000541007077816 */ /* 0x000fe40000000008 */
[----:B------:R-:W2:Y:S01]  /*9110*/  LDSM.16.MT88.4 R8, [R221+0x18800] ;  /* 0x01880000dd08783b */ /* 0x000ea20000004200 */
[----:B------:R-:W-:Y:S02]  /*9120*/  PRMT R27, R27, 0x5410, R6 ;  /* 0x000054101b1b7816 */ /* 0x000fe40000000006 */
[--C-:B------:R-:W-:Y:S02]  /*9130*/  HSET2.LE.AND R5, R5, R32.reuse, PT ;  /* 0x0000002005057233 */ /* 0x100fe40003803000 */
[C---:B---3--:R-:W-:Y:S01]  /*9140*/  F2FP.BF16.F32.PACK_AB R6, R190.reuse, R187 ;  /* 0x000000bbbe06723e */ /* 0x048fe200000010ff */
[----:B------:R-:W-:Y:S01]  /*9150*/  FADD.FTZ R187, R187, R168 ;  /* 0x000000a8bbbb7221 */ /* 0x000fe20000010000 */
[--C-:B------:R-:W-:Y:S02]  /*9160*/  HSET2.LE.AND R4, R27, R32.reuse, PT ;  /* 0x000000201b047233 */ /* 0x100fe40003803000 */
[----:B------:R-:W-:Y:S01]  /*9170*/  LOP3.LUT R5, R5, R6, RZ, 0xc0, !PT ;  /* 0x0000000605057212 */ /* 0x000fe200078ec0ff */
[----:B------:R-:W-:Y:S01]  /*9180*/  FADD.FTZ R190, R190, R187 ;  /* 0x000000bbbebe7221 */ /* 0x000fe20000010000 */
[----:B------:R-:W-:-:S02]  /*9190*/  HSET2.LE.AND R6, R25, R32, PT ;  /* 0x0000002019067233 */ /* 0x000fc40003803000 */
[----:B----4-:R-:W-:Y:S01]  /*91a0*/  F2FP.BF16.F32.PACK_AB R27, R184, R183 ;  /* 0x000000b7b81b723e */ /* 0x010fe200000010ff */
[----:B------:R-:W-:Y:S01]  /*91b0*/  FADD.FTZ R183, R183, R172 ;  /* 0x000000acb7b77221 */ /* 0x000fe20000010000 */
[----:B-----5:R-:W-:Y:S02]  /*91c0*/  F2FP.BF16.F32.PACK_AB R25, R186, R185 ;  /* 0x000000b9ba19723e */ /* 0x020fe400000010ff */
[----:B------:R-:W-:Y:S01]  /*91d0*/  HSET2.LE.AND R7, R7, R32, PT ;  /* 0x0000002007077233 */ /* 0x000fe20003803000 */
        /* <DEDUP_REMOVED lines=9> */
[----:B------:R-:W3:Y:S05]  /*9270*/  LDSM.16.MT88.4 R24, [R224+0x1a800] ;  /* 0x01a80000e018783b */ /* 0x000eea0000004200 */
        /* <DEDUP_REMOVED lines=8> */
[----:B------:R-:W4:Y:S05]  /*9300*/  LDSM.16.MT88.4 R20, [R222+0x1a800] ;  /* 0x01a80000de14783b */ /* 0x000f2a0000004200 */
[C---:B---3--:R-:W-:Y:S06]  /*9310*/  HMMA.16816.F32.BF16 R36, R4.reuse, R24, R36 ;  /* 0x000000180424723c */ /* 0x048fec0000041824 */
[C---:B------:R-:W-:Y:S01]  /*9320*/  HMMA.16816.F32.BF16 R40, R4.reuse, R26, R40 ;  /* 0x0000001a0428723c */ /* 0x040fe20000041828 */
        /* <DEDUP_REMOVED lines=19> */
[----:B------:R-:W-:-:S04]  /*9460*/  MOV R9, UR8 ;  /* 0x0000000800097c02 */ /* 0x000fc80008000f00 */
[----:B------:R-:W-:Y:S01]  /*9470*/  LOP3.LUT R201, R201, UR37, R9, 0x96, !PT ;  /* 0x00000025c9c97c12 */ /* 0x000fe2000f8e9609 */
[C---:B----4-:R-:W-:Y:S01]  /*9480*/  HMMA.16816.F32.BF16 R76, R4.reuse, R20, R76 ;  /* 0x00000014044c723c */ /* 0x050fe2000004184c */
[----:B------:R-:W2:Y:S05]  /*9490*/  LDSM.16.MT88.4 R8, [R221+0x1e800] ;  /* 0x01e80000dd08783b */ /* 0x000eaa0000004200 */
[----:B------:R-:W-:Y:S01]  /*94a0*/  HMMA.16816.F32.BF16 R80, R4, R22, R80 ;  /* 0x000000160450723c */ /* 0x000fe20000041850 */
[----:B------:R-:W-:-:S04]  /*94b0*/  IMAD.WIDE.U32 R20, R201, -0x326172a9, RZ ;  /* 0xcd9e8d57c9147825 */ /* 0x000fc800078e00ff */
[----:B------:R-:W-:Y:S01]  /*94c0*/  FFMA.FTZ R201, R196, UR38, -R181 ;  /* 0x00000026c4c97c23 */ /* 0x000fe200080108b5 */
[--C-:B------:R-:W-:Y:S01]  /*94d0*/  FFMA.FTZ R196, R195, UR38, -R34.reuse ;  /* 0x00000026c3c47c23 */ /* 0x100fe20008010822 */
[----:B------:R-:W-:Y:S01]  /*94e0*/  FFMA.FTZ R195, R197, UR38, -R34 ;  /* 0x00000026c5c37c23 */ /* 0x000fe20008010822 */
[----:B------:R-:W-:Y:S01]  /*94f0*/  LOP3.LUT R202, R21, UR22, R202, 0x96, !PT ;  /* 0x0000001615ca7c12 */ /* 0x000fe2000f8e96ca */
[C---:B---3--:R-:W-:Y:S02]  /*9500*/  HMMA.16816.F32.BF16 R100, R4.reuse, R24, R100 ;  /* 0x000000180464723c */ /* 0x048fe40000041864 */
[----:B------:R-:W-:Y:S02]  /*9510*/  MUFU.EX2 R201, R201 ;  /* 0x000000c900c97308 */ /* 0x000fe40000000800 */
[----:B------:R-:W-:Y:S02]  /*9520*/  IMAD.WIDE.U32 R202, R202, -0x2daee0ad, RZ ;  /* 0xd2511f53caca7825 */ /* 0x000fe400078e00ff */
[----:B------:R-:W-:Y:S01]  /*9530*/  HMMA.16816.F32.BF16 R104, R4, R26, R104 ;  /* 0x0000001a0468723c */ /* 0x000fe20000041868 */
[----:B------:R-:W-:-:S02]  /*9540*/  LOP3.LUT R24, R167, UR20, R20, 0x96, !PT ;  /* 0x00000014a7187c12 */ /* 0x000fc4000f8e9614 */
[----:B------:R-:W3:Y:S01]  /*9550*/  LDSM.16.MT88.4 R20, [R220+0x1e800] ;  /* 0x01e80000dc14783b */ /* 0x000ee20000004200 */
[----:B------:R-:W-:Y:S01]  /*9560*/  LOP3.LUT R199, R203, UR19, R199, 0x96, !PT ;  /* 0x00000013cbc77c12 */ /* 0x000fe2000f8e96c7 */
[----:B------:R-:W4:Y:S01]  /*9570*/  MUFU.EX2 R196, R196 ;  /* 0x000000c400c47308 */ /* 0x000f220000000800 */
[----:B------:R-:W-:Y:S01]  /*9580*/  IMAD.WIDE.U32 R24, R24, -0x2daee0ad, RZ ;  /* 0xd2511f5318187825 */ /* 0x000fe200078e00ff */
[----:B-1----:R-:W-:Y:S03]  /*9590*/  HMMA.16816.F32.BF16 R108, R4, R16, R108 ;  /* 0x00000010046c723c */ /* 0x002fe6000004186c */
[----:B------:R-:W-:Y:S01]  /*95a0*/  IMAD.WIDE.U32 R26, R199, -0x326172a9, RZ ;  /* 0xcd9e8d57c71a7825 */ /* 0x000fe200078e00ff */
[----:B------:R-:W-:-:S03]  /*95b0*/  LOP3.LUT R202, R25, UR17, R202, 0x96, !PT ;  /* 0x0000001119ca7c12 */ /* 0x000fc6000f8e96ca */
[--C-:B------:R-:W-:Y:S01]  /*95c0*/  FFMA.FTZ R199, R192, UR38, -R181.reuse ;  /* 0x00000026c0c77c23 */ /* 0x100fe200080108b5 */
[----:B------:R-:W-:Y:S01]  /*95d0*/  HMMA.16816.F32.BF16 R112, R4, R18, R112 ;  /* 0x000000120470723c */ /* 0x000fe20000041870 */
[----:B------:R-:W-:Y:S01]  /*95e0*/  FFMA.FTZ R192, R198, UR38, -R181 ;  /* 0x00000026c6c07c23 */ /* 0x000fe200080108b5 */
[----:B------:R-:W-:Y:S01]  /*95f0*/  LOP3.LUT R167, R27, UR18, R166, 0x96, !PT ;  /* 0x000000121ba77c12 */ /* 0x000fe2000f8e96a6 */
[----:B------:R-:W-:-:S04]  /*9600*/  IMAD.WIDE.U32 R202, R202, -0x326172a9, RZ ;  /* 0xcd9e8d57caca7825 */ /* 0x000fc800078e00ff */
[----:B------:R-:W-:Y:S01]  /*9610*/  FFMA.FTZ R198, R191, UR38, -R34 ;  /* 0x00000026bfc67c23 */ /* 0x000fe20008010822 */
[----:B------:R-:W1:Y:S01]  /*9620*/  MUFU.EX2 R199, R199 ;  /* 0x000000c700c77308 */ /* 0x000e620000000800 */
[C---:B------:R-:W-:Y:S01]  /*9630*/  HMMA.16816.F32.BF16 R132, R4.reuse, R30, R132 ;  /* 0x0000001e0484723c */ /* 0x040fe20000041884 */
[----:B------:R-:W-:Y:S01]  /*9640*/  IMAD.WIDE.U32 R16, R167, -0x2daee0ad, RZ ;  /* 0xd2511f53a7107825 */ /* 0x000fe200078e00ff */
[----:B------:R-:W-:Y:S01]  /*9650*/  LOP3.LUT R166, R203, UR16, R26, 0x96, !PT ;  /* 0x00000010cba67c12 */ /* 0x000fe2000f8e961a */
[----:B------:R-:W-:Y:S02]  /*9660*/  LDSM.16.MT88.4 R28, [R221+0x19000] ;  /* 0x01900000dd1c783b */ /* 0x000fe40000004200 */
[----:B------:R-:W-:Y:S01]  /*9670*/  FFMA.FTZ R191, R180, UR38, -R181 ;  /* 0x00000026b4bf7c23 */ /* 0x000fe200080108b5 */
[----:B------:R-:W-:Y:S01]  /*9680*/  FFMA.FTZ R180, R165, UR38, -R34 ;  /* 0x00000026a5b47c23 */ /* 0x000fe20008010822 */
[----:B------:R-:W-:Y:S01]  /*9690*/  LOP3.LUT R244, R17, UR13, R24, 0x96, !PT ;  /* 0x0000000d11f47c12 */ /* 0x000fe2000f8e9618 */
[----:B------:R-:W-:Y:S01]  /*96a0*/  IMAD.WIDE.U32 R166, R166, -0x2daee0ad, RZ ;  /* 0xd2511f53a6a67825 */ /* 0x000fe200078e00ff */
[----:B--2---:R-:W-:Y:S01]  /*96b0*/  HMMA.16816.F32.BF16 R116, R4, R8, R116 ;  /* 0x000000080474723c */ /* 0x004fe20000041874 */
[----:B------:R-:W2:Y:S01]  /*96c0*/  MUFU.EX2 R192, R192 ;  /* 0x000000c000c07308 */ /* 0x000ea20000000800 */
[----:B------:R-:W-:Y:S01]  /*96d0*/  LDSM.16.MT88.4 R24, [R224+0x1b000] ;  /* 0x01b00000e018783b */ /* 0x000fe20000004200 */
[----:B------:R-:W-:Y:S01]  /*96e0*/  IMAD.WIDE.U32 R244, R244, -0x326172a9, RZ ;  /* 0xcd9e8d57f4f47825 */ /* 0x000fe200078e00ff */
[----:B------:R-:W-:-:S03]  /*96f0*/  LOP3.LUT R16, R167, UR12, R16, 0x96, !PT ;  /* 0x0000000ca7107c12 */ /* 0x000fc6000f8e9610 */
[----:B------:R-:W-:Y:S01]  /*9700*/  FFMA.FTZ R181, R35, UR38, -R34 ;  /* 0x0000002623b57c23 */ /* 0x000fe20008010822 */
[C---:B------:R-:W-:Y:S01]  /*9710*/  HMMA.16816.F32.BF16 R120, R4.reuse, R10, R120 ;  /* 0x0000000a0478723c */ /* 0x040fe20000041878 */
[----:B------:R-:W-:Y:S01]  /*9720*/  IMAD.WIDE.U32 R16, R16, -0x326172a9, RZ ;  /* 0xcd9e8d5710107825 */ /* 0x000fe200078e00ff */
[----:B------:R-:W-:Y:S02]  /*9730*/  MUFU.EX2 R195, R195 ;  /* 0x000000c300c37308 */ /* 0x000fe40000000800 */
[C---:B------:R-:W-:Y:S02]  /*9740*/  LOP3.LUT R8, R16.reuse, 0xffff, RZ, 0xc0, !PT ;  /* 0x0000ffff10087812 */ /* 0x040fe400078ec0ff */
[----:B------:R-:W-:Y:S01]  /*9750*/  LOP3.LUT R9, R16, 0xff, RZ, 0xc0, !PT ;  /* 0x000000ff10097812 */ /* 0x000fe200078ec0ff */
[----:B---3--:R-:W-:Y:S01]  /*9760*/  HMMA.16816.F32.BF16 R124, R4, R20, R124 ;  /* 0x00000014047c723c */ /* 0x008fe2000004187c */
[--C-:B------:R-:W-:Y:S02]  /*9770*/  SHF.R.U32.HI R10, RZ, 0x10, R16.reuse ;  /* 0x00000010ff0a7819 */ /* 0x100fe40000011610 */
[----:B------:R-:W3:Y:S01]  /*9780*/  MUFU.EX2 R198, R198 ;  /* 0x000000c600c67308 */ /* 0x000ee20000000800 */
[----:B------:R-:W-:-:S02]  /*9790*/  SHF.R.U32.HI R11, RZ, 0x18, R16 ;  /* 0x00000018ff0b7819 */ /* 0x000fc40000011610 */
[----:B------:R-:W-:Y:S01]  /*97a0*/  SHF.R.U32.HI R16, RZ, 0x8, R8 ;  /* 0x00000008ff107819 */ /* 0x000fe20000011608 */
[----:B------:R-:W-:Y:S01]  /*97b0*/  HMMA.16816.F32.BF16 R128, R4, R22, R128 ;  /* 0x000000160480723c */ /* 0x000fe20000041880 */
[----:B------:R-:W-:Y:S01]  /*97c0*/  LOP3.LUT R8, R17, UR23, R244, 0x96, !PT ;  /* 0x0000001711087c12 */ /* 0x000fe2000f8e96f4 */
[----:B------:R-:W-:Y:S01]  /*97d0*/  LDSM.16.MT88.4 R4, [R222+0x19000] ;  /* 0x01900000de04783b */ /* 0x000fe20000004200 */
[----:B------:R-:W-:Y:S01]  /*97e0*/  PRMT R21, R9, 0x5410, R16 ;  /* 0x0000541009157816 */ /* 0x000fe20000000010 */
[----:B------:R-:W5:Y:S01]  /*97f0*/  MUFU.EX2 R191, R191 ;  /* 0x000000bf00bf7308 */ /* 0x000f620000000800 */
[----:B------:R-:W-:Y:S01]  /*9800*/  LOP3.LUT R10, R10, 0xff, RZ, 0xc0, !PT ;  /* 0x000000ff0a0a7812 */ /* 0x000fe200078ec0ff */
[----:B------:R-:W5:Y:S01]  /*9810*/  LDSM.16.MT88.4 R16, [R224+0x19000] ;  /* 0x01900000e010783b */ /* 0x000f620000004200 */
[----:B------:R-:W-:Y:S02]  /*9820*/  SHF.R.U32.HI R23, RZ, 0x10, R8 ;  /* 0x00000010ff177819 */ /* 0x000fe40000011608 */
[----:B------:R-:W-:-:S02]  /*9830*/  PRMT R11, R10, 0x5410, R11 ;  /* 0x000054100a0b7816 */ /* 0x000fc4000000000b */
[C---:B------:R-:W-:Y:S01]  /*9840*/  LOP3.LUT R10, R8.reuse, 0xffff, RZ, 0xc0, !PT ;  /* 0x0000ffff080a7812 */ /* 0x040fe200078ec0ff */
[----:B------:R-:W5:Y:S01]  /*9850*/  MUFU.EX2 R180, R180 ;  /* 0x000000b400b47308 */ /* 0x000f620000000800 */
[----:B------:R-:W-:Y:S02]  /*9860*/  LOP3.LUT R9, R8, 0xff, RZ, 0xc0, !PT ;  /* 0x000000ff08097812 */ /* 0x000fe400078ec0ff */
[----:B------:R-:W-:Y:S02]  /*9870*/  SHF.R.U32.HI R10, RZ, 0x8, R10 ;  /* 0x00000008ff0a7819 */ /* 0x000fe4000001160a */
[----:B------:R-:W-:Y:S02]  /*9880*/  SHF.R.U32.HI R8, RZ, 0x18, R8 ;  /* 0x00000018ff087819 */ /* 0x000fe40000011608 */
[----:B------:R-:W-:Y:S01]  /*9890*/  LOP3.LUT R23, R23, 0xff, RZ, 0xc0, !PT ;  /* 0x000000ff17177812 */ /* 0x000fe200078ec0ff */
[----:B------:R-:W-:Y:S01]  /*98a0*/  MUFU.EX2 R181, R181 ;  /* 0x000000b500b57308 */ /* 0x000fe20000000800 */
[----:B------:R-:W-:-:S02]  /*98b0*/  PRMT R9, R9, 0x5410, R10 ;  /* 0x0000541009097816 */ /* 0x000fc4000000000a */
[----:B------:R-:W-:Y:S02]  /*98c0*/  PRMT R23, R23, 0x5410, R8 ;  /* 0x0000541017177816 */ /* 0x000fe40000000008 */
[C---:B----4-:R-:W-:Y:S01]  /*98d0*/  F2FP.BF16.F32.PACK_AB R10, R196.reuse, R193 ;  /* 0x000000c1c40a723e */ /* 0x050fe200000010ff */
[----:B------:R-:W-:Y:S01]  /*98e0*/  FADD.FTZ R193, R193, R188 ;  /* 0x000000bcc1c17221 */ /* 0x000fe20000010000 */
[--C-:B------:R-:W-:Y:S02]  /*98f0*/  HSET2.LE.AND R8, R9, R32.reuse, PT ;  /* 0x0000002009087233 */ /* 0x100fe40003803000 */
[--C-:B------:R-:W-:Y:S01]  /*9900*/  HSET2.LE.AND R9, R23, R32.reuse, PT ;  /* 0x0000002017097233 */ /* 0x100fe20003803000 */
[----:B------:R-:W-:Y:S01]  /*9910*/  FADD.FTZ R196, R196, R193 ;  /* 0x000000c1c4c47221 */ /* 0x000fe20000010000 */
[----:B------:R-:W-:Y:S02]  /*9920*/  HSET2.LE.AND R11, R11, R32, PT ;  /* 0x000000200b0b7233 */ /* 0x000fe40003803000 */
[----:B-1----:R-:W-:Y:S01]  /*9930*/  F2FP.BF16.F32.PACK_AB R23, R199, R194 ;  /* 0x000000c2c717723e */ /* 0x002fe200000010ff */
[----:B------:R-:W-:Y:S01]  /*9940*/  FADD.FTZ R194, R194, R3 ;  /* 0x00000003c2c27221 */ /* 0x000fe20000010000 */
[----:B------:R-:W-:-:S02]  /*9950*/  LOP3.LUT R9, R9, R10, RZ, 0xc0, !PT ;  /* 0x0000000a09097212 */ /* 0x000fc400078ec0ff */
[----:B------:R-:W-:Y:S01]  /*9960*/  HSET2.LE.AND R10, R21, R32, PT ;  /* 0x00000020150a7233 */ /* 0x000fe20003803000 */
[----:B------:R-:W-:Y:S01]  /*9970*/  FADD.FTZ R199, R199, R194 ;  /* 0x000000c2c7c77221 */ /* 0x000fe20000010000 */
[----:B--2---:R-:W-:Y:S02]  /*9980*/  F2FP.BF16.F32.PACK_AB R21, R201, R192 ;  /* 0x000000c0c915723e */ /* 0x004fe400000010ff */
[----:B---3--:R-:W-:Y:S01]  /*9990*/  F2FP.BF16.F32.PACK_AB R20, R198, R195 ;  /* 0x000000c3c614723e */ /* 0x008fe200000010ff */
[----:B------:R-:W-:Y:S01]  /*99a0*/  FADD.FTZ R192, R192, R199 ;  /* 0x000000c7c0c07221 */ /* 0x000fe20000010000 */
[----:B------:R-:W-:Y:S01]  /*99b0*/  LOP3.LUT R8, R8, R23, RZ, 0xc0, !PT ;  /* 0x0000001708087212 */ /* 0x000fe200078ec0ff */
[----:B------:R-:W-:Y:S01]  /*99c0*/  FADD.FTZ R195, R195, R196 ;  /* 0x000000c4c3c37221 */ /* 0x000fe20000010000 */
[----:B------:R-:W-:Y:S01]  /*99d0*/  LOP3.LUT R10, R10, R21, RZ, 0xc0, !PT ;  /* 0x000000150a0a7212 */ /* 0x000fe200078ec0ff */
[----:B------:R-:W-:Y:S01]  /*99e0*/  FADD.FTZ R201, R201, R192 ;  /* 0x000000c0c9c97221 */ /* 0x000fe20000010000 */
[----:B------:R-:W-:Y:S01]  /*99f0*/  LOP3.LUT R11, R11, R20, RZ, 0xc0, !PT ;  /* 0x000000140b0b7212 */ /* 0x000fe200078ec0ff */
[----:B------:R-:W-:Y:S01]  /*9a00*/  FADD.FTZ R198, R198, R195 ;  /* 0x000000c3c6c67221 */ /* 0x000fe20000010000 */
[----:B------:R-:W1:Y:S01]  /*9a10*/  LDSM.16.MT88.4 R20, [R220+0x19000] ;  /* 0x01900000dc14783b */ /* 0x000e620000004200 */
[----:B------:R-:W-:-:S04]  /*9a20*/  MOV R3, R2 ;  /* 0x0000000200037202 */ /* 0x000fc80000000f00 */
[C---:B-----5:R-:W-:Y:S06]  /*9a30*/  HMMA.16816.F32.BF16 R160, R8.reuse, R16, R160 ;  /* 0x0000001008a0723c */ /* 0x060fec00000418a0 */
[C---:B------:R-:W-:Y:S01]  /*9a40*/  HMMA.16816.F32.BF16 R156, R8.reuse, R18, R156 ;  /* 0x00000012089c723c */ /* 0x040fe2000004189c */
[----:B------:R-:W2:Y:S05]  /*9a50*/  LDSM.16.MT88.4 R16, [R222+0x1b000] ;  /* 0x01b00000de10783b */ /* 0x000eaa0000004200 */
[C---:B------:R-:W-:Y:S06]  /*9a60*/  HMMA.16816.F32.BF16 R152, R8.reuse, R4, R152 ;  /* 0x000000040898723c */ /* 0x040fec0000041898 */
        /* <DEDUP_REMOVED lines=27> */
[----:B------:R-:W-:Y:S01]  /*9c20*/  HMMA.16816.F32.BF16 R76, R8, R24, R76 ;  /* 0x00000018084c723c */ /* 0x000fe2000004184c */
[----:B------:R-:W-:Y:S01]  /*9c30*/  LOP3.LUT R26, R245, UR30, R202, 0x96, !PT ;  /* 0x0000001ef51a7c12 */ /* 0x000fe2000f8e96ca */
[----:B------:R-:W-:-:S04]  /*9c40*/  FFMA.FTZ R202, R33, UR38, -R34 ;  /* 0x0000002621ca7c23 */ /* 0x000fc80008010822 */
[----:B------:R-:W-:Y:S01]  /*9c50*/  IMAD.WIDE.U32 R26, R26, -0x2daee0ad, RZ ;  /* 0xd2511f531a1a7825 */ /* 0x000fe200078e00ff */
[C---:B----4-:R-:W-:Y:S01]  /*9c60*/  HMMA.16816.F32.BF16 R68, R8.reuse, R28, R68 ;  /* 0x0000001c0844723c */ /* 0x050fe20000041844 */
[----:B------:R-:W4:Y:S03]  /*9c70*/  MUFU.EX2 R202, R202 ;  /* 0x000000ca00ca7308 */ /* 0x000f260000000800 */
[----:B------:R-:W-:Y:S02]  /*9c80*/  LOP3.LUT R24, R27, UR31, R166, 0x96, !PT ;  /* 0x0000001f1b187c12 */ /* 0x000fe4000f8e96a6 */
[----:B------:R-:W-:Y:S01]  /*9c90*/  LOP3.LUT R25, R26, 0xff, RZ, 0xc0, !PT ;  /* 0x000000ff1a197812 */ /* 0x000fe200078ec0ff */
[----:B-1----:R-:W-:Y:S01]  /*9ca0*/  HMMA.16816.F32.BF16 R100, R8, R20, R100 ;  /* 0x000000140864723c */ /* 0x002fe20000041864 */
[C---:B------:R-:W-:Y:S01]  /*9cb0*/  LOP3.LUT R29, R24.reuse, 0xffff, RZ, 0xc0, !PT ;  /* 0x0000ffff181d7812 */ /* 0x040fe200078ec0ff */
[----:B------:R-:W-:Y:S01]  /*9cc0*/  LDSM.16.MT88.4 R164, [R222+0x19800] ;  /* 0x01980000dea4783b */ /* 0x000fe20000004200 */
[----:B------:R-:W-:-:S02]  /*9cd0*/  LOP3.LUT R28, R24, 0xff, RZ, 0xc0, !PT ;  /* 0x000000ff181c7812 */ /* 0x000fc400078ec0ff */
[----:B------:R-:W-:Y:S01]  /*9ce0*/  SHF.R.U32.HI R29, RZ, 0x8, R29 ;  /* 0x00000008ff1d7819 */ /* 0x000fe2000001161d */
[----:B--2---:R-:W-:Y:S03]  /*9cf0*/  HMMA.16816.F32.BF16 R108, R8, R16, R108 ;  /* 0x00000010086c723c */ /* 0x004fe6000004186c */
[----:B------:R-:W-:-:S03]  /*9d00*/  PRMT R29, R28, 0x5410, R29 ;  /* 0x000054101c1d7816 */ /* 0x000fc6000000001d */
[C---:B------:R-:W-:Y:S01]  /*9d10*/  HMMA.16816.F32.BF16 R104, R8.reuse, R22, R104 ;  /* 0x000000160868723c */ /* 0x040fe20000041868 */
[----:B------:R-:W-:Y:S01]  /*9d20*/  LOP3.LUT R16, R26, 0xffff, RZ, 0xc0, !PT ;  /* 0x0000ffff1a107812 */ /* 0x000fe200078ec0ff */
[----:B------:R-:W1:Y:S01]  /*9d30*/  LDSM.16.MT88.4 R20, [R220+0x1f000] ;  /* 0x01f00000dc14783b */ /* 0x000e620000004200 */
[----:B------:R-:W-:Y:S02]  /*9d40*/  SHF.R.U32.HI R27, RZ, 0x10, R26 ;  /* 0x00000010ff1b7819 */ /* 0x000fe4000001161a */
[----:B------:R-:W-:Y:S01]  /*9d50*/  SHF.R.U32.HI R16, RZ, 0x8, R16 ;  /* 0x00000008ff107819 */ /* 0x000fe20000011610 */
[C---:B---3--:R-:W-:Y:S01]  /*9d60*/  HMMA.16816.F32.BF16 R116, R8.reuse, R4, R116 ;  /* 0x000000040874723c */ /* 0x048fe20000041874 */
[----:B------:R-:W-:Y:S02]  /*9d70*/  SHF.R.U32.HI R26, RZ, 0x18, R26 ;  /* 0x00000018ff1a7819 */ /* 0x000fe4000001161a */
[----:B------:R-:W-:Y:S02]  /*9d80*/  PRMT R25, R25, 0x5410, R16 ;  /* 0x0000541019197816 */ /* 0x000fe40000000010 */
[----:B------:R-:W-:Y:S01]  /*9d90*/  LOP3.LUT R27, R27, 0xff, RZ, 0xc0, !PT ;  /* 0x000000ff1b1b7812 */ /* 0x000fe200078ec0ff */
[----:B------:R-:W-:Y:S01]  /*9da0*/  HMMA.16816.F32.BF16 R120, R8, R6, R120 ;  /* 0x000000060878723c */ /* 0x000fe20000041878 */
[----:B------:R-:W-:-:S02]  /*9db0*/  SHF.R.U32.HI R4, RZ, 0x10, R24 ;  /* 0x00000010ff047819 */ /* 0x000fc40000011618 */
[----:B------:R-:W-:Y:S02]  /*9dc0*/  SHF.R.U32.HI R5, RZ, 0x18, R24 ;  /* 0x00000018ff057819 */ /* 0x000fe40000011618 */
[----:B------:R-:W-:Y:S01]  /*9dd0*/  LOP3.LUT R4, R4, 0xff, RZ, 0xc0, !PT ;  /* 0x000000ff04047812 */ /* 0x000fe200078ec0ff */
[C---:B------:R-:W-:Y:S01]  /*9de0*/  HMMA.16816.F32.BF16 R112, R8.reuse, R18, R112 ;  /* 0x000000120870723c */ /* 0x040fe20000041870 */
[--C-:B------:R-:W-:Y:S01]  /*9df0*/  HSET2.LE.AND R6, R25, R32.reuse, PT ;  /* 0x0000002019067233 */ /* 0x100fe20003803000 */
[----:B------:R-:W2:Y:S01]  /*9e00*/  LDSM.16.MT88.4 R16, [R224+0x19800] ;  /* 0x01980000e010783b */ /* 0x000ea20000004200 */
[----:B------:R-:W-:Y:S02]  /*9e10*/  PRMT R5, R4, 0x5410, R5 ;  /* 0x0000541004057816 */ /* 0x000fe40000000005 */
[----:B------:R-:W-:Y:S01]  /*9e20*/  PRMT R27, R27, 0x5410, R26 ;  /* 0x000054101b1b7816 */ /* 0x000fe2000000001a */
[----:B------:R-:W-:Y:S01]  /*9e30*/  HMMA.16816.F32.BF16 R72, R8, R30, R72 ;  /* 0x0000001e0848723c */ /* 0x000fe20000041848 */
[----:B------:R-:W-:-:S02]  /*9e40*/  HSET2.LE.AND R4, R29, R32, PT ;  /* 0x000000201d047233 */ /* 0x000fc40003803000 */
[--C-:B------:R-:W-:Y:S01]  /*9e50*/  HSET2.LE.AND R5, R5, R32.reuse, PT ;  /* 0x0000002005057233 */ /* 0x100fe20003803000 */
[----:B------:R-:W-:Y:S01]  /*9e60*/  LDSM.16.MT88.4 R28, [R220+0x19800] ;  /* 0x01980000dc1c783b */ /* 0x000fe20000004200 */
[----:B------:R-:W-:Y:S01]  /*9e70*/  F2FP.BF16.F32.PACK_AB R25, R191, R182 ;  /* 0x000000b6bf19723e */ /* 0x000fe200000010ff */
[----:B------:R-:W-:Y:S01]  /*9e80*/  FADD.FTZ R182, R182, R201 ;  /* 0x000000c9b6b67221 */ /* 0x000fe20000010000 */
[----:B------:R-:W-:Y:S01]  /*9e90*/  F2FP.BF16.F32.PACK_AB R24, R180, R177 ;  /* 0x000000b1b418723e */ /* 0x000fe200000010ff */
[----:B------:R-:W-:Y:S01]  /*9ea0*/  FADD.FTZ R177, R177, R198 ;  /* 0x000000c6b1b17221 */ /* 0x000fe20000010000 */
[----:B------:R-:W-:Y:S01]  /*9eb0*/  HSET2.LE.AND R7, R27, R32, PT ;  /* 0x000000201b077233 */ /* 0x000fe20003803000 */
[----:B------:R-:W-:Y:S01]  /*9ec0*/  FADD.FTZ R182, R191, R182 ;  /* 0x000000b6bfb67221 */ /* 0x000fe20000010000 */
[----:B------:R-:W-:Y:S01]  /*9ed0*/  LOP3.LUT R4, R4, R25, RZ, 0xc0, !PT ;  /* 0x0000001904047212 */ /* 0x000fe200078ec0ff */
[----:B------:R-:W-:Y:S01]  /*9ee0*/  LDSM.16.MT88.4 R32, [R221+0x19800] ;  /* 0x01980000dd20783b */ /* 0x000fe20000004200 */
[----:B------:R-:W-:Y:S01]  /*9ef0*/  LOP3.LUT R5, R5, R24, RZ, 0xc0, !PT ;  /* 0x0000001805057212 */ /* 0x000fe200078ec0ff */
[----:B------:R-:W-:-:S02]  /*9f00*/  FADD.FTZ R180, R180, R177 ;  /* 0x000000b1b4b47221 */ /* 0x000fc40000010000 */
[----:B------:R-:W3:Y:S01]  /*9f10*/  LDSM.16.MT88.4 R24, [R224+0x1b800] ;  /* 0x01b80000e018783b */ /* 0x000ee20000004200 */
[C---:B-1----:R-:W-:Y:S06]  /*9f20*/  HMMA.16816.F32.BF16 R124, R8.reuse, R20, R124 ;  /* 0x00000014087c723c */ /* 0x042fec000004187c */
[----:B------:R-:W-:Y:S01]  /*9f30*/  HMMA.16816.F32.BF16 R128, R8, R22, R128 ;  /* 0x000000160880723c */ /* 0x000fe20000041880 */
[----:B------:R-:W-:Y:S01]  /*9f40*/  F2FP.BF16.F32.PACK_AB R21, R178, R179 ;  /* 0x000000b3b215723e */ /* 0x000fe200000010ff */
[----:B------:R-:W-:Y:S01]  /*9f50*/  LDSM.16.MT88.4 R8, [R220+0x1b800] ;  /* 0x01b80000dc08783b */ /* 0x000fe20000004200 */
[----:B----4-:R-:W-:Y:S01]  /*9f60*/  F2FP.BF16.F32.PACK_AB R20, R202, R181 ;  /* 0x000000b5ca14723e */ /* 0x010fe200000010ff */
[----:B------:R-:W-:Y:S01]  /*9f70*/  FADD.FTZ R179, R179, R182 ;  /* 0x000000b6b3b37221 */ /* 0x000fe20000010000 */
[----:B------:R-:W-:Y:S01]  /*9f80*/  LOP3.LUT R6, R6, R21, RZ, 0xc0, !PT ;  /* 0x0000001506067212 */ /* 0x000fe200078ec0ff */
[----:B------:R-:W-:Y:S01]  /*9f90*/  FADD.FTZ R181, R181, R180 ;  /* 0x000000b4b5b57221 */ /* 0x000fe20000010000 */
[----:B------:R-:W-:Y:S01]  /*9fa0*/  LOP3.LUT R7, R7, R20, RZ, 0xc0, !PT ;  /* 0x0000001407077212 */ /* 0x000fe200078ec0ff */
[----:B------:R-:W-:Y:S01]  /*9fb0*/  FADD.FTZ R249, R178, R179 ;  /* 0x000000b3b2f97221 */ /* 0x000fe20000010000 */
[----:B------:R-:W1:Y:S01]  /*9fc0*/  LDSM.16.MT88.4 R20, [R222+0x1b800] ;  /* 0x01b80000de14783b */ /* 0x000e620000004200 */
[----:B------:R-:W-:-:S04]  /*9fd0*/  FADD.FTZ R247, R202, R181 ;  /* 0x000000b5caf77221 */ /* 0x000fc80000010000 */
[C---:B--2---:R-:W-:Y:S06]  /*9fe0*/  HMMA.16816.F32.BF16 R160, R4.reuse, R16, R160 ;  /* 0x0000001004a0723c */ /* 0x044fec00000418a0 */
[C---:B------:R-:W-:Y:S01]  /*9ff0*/  HMMA.16816.F32.BF16 R156, R4.reuse, R18, R156 ;  /* 0x00000012049c723c */ /* 0x040fe2000004189c */
[----:B------:R-:W2:Y:S05]  /*a000*/  LDSM.16.MT88.4 R16, [R221+0x1b800] ;  /* 0x01b80000dd10783b */ /* 0x000eaa0000004200 */
[C---:B------:R-:W-:Y:S06]  /*a010*/  HMMA.16816.F32.BF16 R152, R4.reuse, R164, R152 ;  /* 0x000000a40498723c */ /* 0x040fec0000041898 */
[C---:B---3--:R-:W-:Y:S06]  /*a020*/  HMMA.16816.F32.BF16 R36, R4.reuse, R24, R36 ;  /* 0x000000180424723c */ /* 0x048fec0000041824 */
[C---:B------:R-:W-:Y:S01]  /*a030*/  HMMA.16816.F32.BF16 R40, R4.reuse, R26, R40 ;  /* 0x0000001a0428723c */ /* 0x040fe20000041828 */
[----:B------:R-:W3:Y:S05]  /*a040*/  LDSM.16.MT88.4 R24, [R220+0x1d800] ;  /* 0x01d80000dc18783b */ /* 0x000eea0000004200 */
        /* <DEDUP_REMOVED lines=21> */
[C---:B------:R-:W-:Y:S06]  /*a1a0*/  HMMA.16816.F32.BF16 R72, R4.reuse, R34, R72 ;  /* 0x000000220448723c */ /* 0x040fec0000041848 */
[C---:B------:R-:W-:Y:S06]  /*a1b0*/  HMMA.16816.F32.BF16 R76, R4.reuse, R164, R76 ;  /* 0x000000a4044c723c */ /* 0x040fec000004184c */
[----:B------:R-:W-:Y:S01]  /*a1c0*/  HMMA.16816.F32.BF16 R80, R4, R166, R80 ;  /* 0x000000a60450723c */ /* 0x000fe20000041850 */
[----:B------:R-:W-:-:S05]  /*a1d0*/  MOV R164, R200 ;  /* 0x000000c800a47202 */ /* 0x000fca0000000f00 */
[C---:B-----5:R-:W-:Y:S06]  /*a1e0*/  HMMA.16816.F32.BF16 R84, R4.reuse, R28, R84 ;  /* 0x0000001c0454723c */ /* 0x060fec0000041854 */
[C---:B------:R-:W-:Y:S06]  /*a1f0*/  HMMA.16816.F32.BF16 R88, R4.reuse, R30, R88 ;  /* 0x0000001e0458723c */ /* 0x040fec0000041858 */
[C---:B-1----:R-:W-:Y:S06]  /*a200*/  HMMA.16816.F32.BF16 R100, R4.reuse, R20, R100 ;  /* 0x000000140464723c */ /* 0x042fec0000041864 */
[C---:B------:R-:W-:Y:S06]  /*a210*/  HMMA.16816.F32.BF16 R104, R4.reuse, R22, R104 ;  /* 0x000000160468723c */ /* 0x040fec0000041868 */
[C---:B--2---:R-:W-:Y:S06]  /*a220*/  HMMA.16816.F32.BF16 R108, R4.reuse, R16, R108 ;  /* 0x00000010046c723c */ /* 0x044fec000004186c */
[C---:B------:R-:W-:Y:S06]  /*a230*/  HMMA.16816.F32.BF16 R112, R4.reuse, R18, R112 ;  /* 0x000000120470723c */ /* 0x040fec0000041870 */
[C---:B------:R-:W-:Y:S06]  /*a240*/  HMMA.16816.F32.BF16 R116, R4.reuse, R8, R116 ;  /* 0x000000080474723c */ /* 0x040fec0000041874 */
[C---:B------:R-:W-:Y:S06]  /*a250*/  HMMA.16816.F32.BF16 R120, R4.reuse, R10, R120 ;  /* 0x0000000a0478723c */ /* 0x040fec0000041878 */
[C---:B---3--:R-:W-:Y:S06]  /*a260*/  HMMA.16816.F32.BF16 R124, R4.reuse, R24, R124 ;  /* 0x00000018047c723c */ /* 0x048fec000004187c */
        /* <DEDUP_REMOVED lines=40> */
[----:B------:R-:W2:Y:S04]  /*a4f0*/  LDSM.16.M88.4 R16, [R229+0x11800] ;  /* 0x01180000e510783b */ /* 0x000ea80000000200 */
[----:B------:R-:W-:Y:S04]  /*a500*/  LDSM.16.M88.4 R180, [R228] ;  /* 0x00000000e4b4783b */ /* 0x000fe80000000200 */
[----:B------:R-:W5:Y:S04]  /*a510*/  LDSM.16.M88.4 R184, [R227] ;  /* 0x00000000e3b8783b */ /* 0x000f680000000200 */
[----:B------:R-:W5:Y:S04]  /*a520*/  LDSM.16.M88.4 R24, [R219] ;  /* 0x00000000db18783b */ /* 0x000f680000000200 */
[----:B------:R-:W5:Y:S04]  /*a530*/  LDSM.16.M88.4 R20, [R218] ;  /* 0x00000000da14783b */ /* 0x000f680000000200 */
[----:B------:R-:W5:Y:S04]  /*a540*/  LDSM.16.M88.4 R192, [R217] ;  /* 0x00000000d9c0783b */ /* 0x000f680000000200 */
[----:B------:R-:W-:Y:S01]  /*a550*/  LDSM.16.M88.4 R188, [R223+0x10000] ;  /* 0x01000000dfbc783b */ /* 0x000fe20000000200 */
[C---:B-1----:R-:W-:Y:S03]  /*a560*/  HMMA.16816.F32.BF16 R8, R28.reuse, R4, RZ ;  /* 0x000000041c08723c */ /* 0x042fe600000418ff */
[----:B------:R-:W-:Y:S04]  /*a570*/  LDSM.16.M88.4 R196, [R216] ;  /* 0x00000000d8c4783b */ /* 0x000fe80000000200 */
[----:B------:R-:W0:Y:S01]  /*a580*/  LDGDEPBAR ;  /* 0x00000000000079af */ /* 0x000e220000000000 */
[C---:B------:R-:W-:Y:S06]  /*a590*/  HMMA.16816.F32.BF16 R4, R28.reuse, R6, RZ ;  /* 0x000000061c04723c */ /* 0x040fec00000418ff */
[C---:B---3--:R-:W-:Y:S06]  /*a5a0*/  HMMA.16816.F32.BF16 R176, R28.reuse, R172, RZ ;  /* 0x000000ac1cb0723c */ /* 0x048fec00000418ff */
[C---:B----4-:R-:W-:Y:S06]  /*a5b0*/  HMMA.16816.F32.BF16 R168, R28.reuse, R164, RZ ;  /* 0x000000a41ca8723c */ /* 0x050fec00000418ff */
[C---:B------:R-:W-:Y:S06]  /*a5c0*/  HMMA.16816.F32.BF16 R172, R28.reuse, R174, RZ ;  /* 0x000000ae1cac723c */ /* 0x040fec00000418ff */
[C---:B------:R-:W-:Y:S06]  /*a5d0*/  HMMA.16816.F32.BF16 R164, R28.reuse, R166, RZ ;  /* 0x000000a61ca4723c */ /* 0x040fec00000418ff */
[C---:B--2---:R-:W-:Y:S06]  /*a5e0*/  HMMA.16816.F32.BF16 R32, R28.reuse, R16, RZ ;  /* 0x000000101c20723c */ /* 0x044fec00000418ff */
        /* <DEDUP_REMOVED lines=177> */
[----:B------:R-:W-:-:S04]  /*b100*/  IMAD R180, R3, 0x40, R242 ;  /* 0x0000004003b47824 */ /* 0x000fc800078e02f2 */
[C---:B------:R-:W-:Y:S01]  /*b110*/  VIADD R181, R180.reuse, 0x1 ;  /* 0x00000001b4b57836 */ /* 0x040fe20000000000 */
[C---:B------:R-:W-:Y:S01]  /*b120*/  ISETP.GE.AND P2, PT, R180.reuse, R238, PT ;  /* 0x000000eeb400720c */ /* 0x040fe20003f46270 */
[C---:B------:R-:W-:Y:S01]  /*b130*/  VIADD R3, R180.reuse, 0x8 ;  /* 0x00000008b4037836 */ /* 0x040fe20000000000 */
[----:B------:R-:W-:Y:S01]  /*b140*/  ISETP.GE.AND P5, PT, R180, R236, PT ;  /* 0x000000ecb400720c */ /* 0x000fe20003fa6270 */
[C---:B--2---:R-:W-:Y:S01]  /*b150*/  HMMA.16816.F32.BF16 R8, R24.reuse, R20, R8 ;  /* 0x000000141808723c */ /* 0x044fe20000041808 */
[C---:B------:R-:W-:Y:S02]  /*b160*/  ISETP.GE.AND P1, PT, R181.reuse, R238, PT ;  /* 0x000000eeb500720c */ /* 0x040fe40003f26270 */
[----:B------:R-:W-:Y:S02]  /*b170*/  ISETP.GE.AND P4, PT, R181, R236, PT ;  /* 0x000000ecb500720c */ /* 0x000fe40003f86270 */
[C---:B------:R-:W-:Y:S01]  /*b180*/  ISETP.GE.AND P0, PT, R3.reuse, R238, PT ;  /* 0x000000ee0300720c */ /* 0x040fe20003f06270 */
[----:B------:R-:W-:Y:S01]  /*b190*/  HMMA.16816.F32.BF16 R4, R24, R22, R4 ;  /* 0x000000161804723c */ /* 0x000fe20000041804 */
[----:B------:R-:W1:Y:S01]  /*b1a0*/  LDSM.16.M88.4 R20, [R216+0x7000] ;  /* 0x00700000d814783b */ /* 0x000e620000000200 */
[----:B------:R-:W-:-:S02]  /*b1b0*/  ISETP.GE.AND P3, PT, R3, R236, PT ;  /* 0x000000ec0300720c */ /* 0x000fc40003f66270 */
[C---:B------:R-:W-:Y:S02]  /*b1c0*/  ISETP.LT.OR P1, PT, R181.reuse, R239, P1 ;  /* 0x000000efb500720c */ /* 0x040fe40000f21670 */
[----:B------:R-:W-:Y:S01]  /*b1d0*/  ISETP.LT.OR P4, PT, R181, R237, P4 ;  /* 0x000000edb500720c */ /* 0x000fe20002781670 */
[C---:B---3--:R-:W-:Y:S01]  /*b1e0*/  HMMA.16816.F32.BF16 R176, R24.reuse, R16, R176 ;  /* 0x0000001018b0723c */ /* 0x048fe200000418b0 */
[C---:B------:R-:W-:Y:S01]  /*b1f0*/  ISETP.LT.OR P2, PT, R180.reuse, R239, P2 ;  /* 0x000000efb400720c */ /* 0x040fe20001741670 */
[C---:B------:R-:W-:Y:S01]  /*b200*/  VIADD R181, R180.reuse, 0x10 ;  /* 0x00000010b4b57836 */ /* 0x040fe20000000000 */
[----:B------:R-:W-:Y:S02]  /*b210*/  ISETP.LT.OR P5, PT, R180, R237, P5 ;  /* 0x000000edb400720c */ /* 0x000fe40002fa1670 */
[C---:B------:R-:W-:Y:S01]  /*b220*/  ISETP.LT.OR P0, PT, R3.reuse, R239, P0 ;  /* 0x000000ef0300720c */ /* 0x040fe20000701670 */
[----:B------:R-:W-:Y:S01]  /*b230*/  HMMA.16816.F32.BF16 R172, R24, R18, R172 ;  /* 0x0000001218ac723c */ /* 0x000fe200000418ac */
[----:B------:R-:W-:-:S04]  /*b240*/  ISETP.LT.OR P3, PT, R3, R237, P3 ;  /* 0x000000ed0300720c */ /* 0x000fc80001f61670 */
[----:B------:R-:W-:Y:S01]  /*b250*/  FSEL R17, R8, -INF , !P2 ;  /* 0xff80000008117808 */ /* 0x000fe20005000000 */
[C---:B------:R-:W-:Y:S01]  /*b260*/  HMMA.16816.F32.BF16 R28, R192.reuse, R182, R28 ;  /* 0x000000b6c01c723c */ /* 0x040fe2000004181c */
[----:B------:R-:W-:Y:S01]  /*b270*/  FSEL R16, R10, -INF , !P5 ;  /* 0xff8000000a107808 */ /* 0x000fe20006800000 */
[C---:B------:R-:W-:Y:S01]  /*b280*/  VIADD R19, R180.reuse, 0x18 ;  /* 0x00000018b4137836 */ /* 0x040fe20000000000 */
[----:B------:R-:W-:Y:S02]  /*b290*/  FSEL R3, R9, -INF , !P1 ;  /* 0xff80000009037808 */ /* 0x000fe40004800000 */
[----:B------:R-:W-:Y:S01]  /*b2a0*/  FSEL R18, R11, -INF , !P4 ;  /* 0xff8000000b127808 */ /* 0x000fe20006000000 */
[----:B------:R-:W-:Y:S01]  /*b2b0*/  HMMA.16816.F32.BF16 R164, R192, R186, R164 ;  /* 0x000000bac0a4723c */ /* 0x000fe200000418a4 */
[----:B------:R-:W-:Y:S01]  /*b2c0*/  VIADD R182, R180, 0x9 ;  /* 0x00000009b4b67836 */ /* 0x000fe20000000000 */
[----:B------:R-:W2:Y:S01]  /*b2d0*/  LDSM.16.M88.4 R8, [R216+0x7800] ;  /* 0x00780000d808783b */ /* 0x000ea20000000200 */
[----:B------:R-:W-:Y:S01]  /*b2e0*/  ISETP.GE.AND P5, PT, R181, R238, PT ;  /* 0x000000eeb500720c */ /* 0x000fe20003fa6270 */
[----:B------:R-:W-:-:S04]  /*b2f0*/  DEPBAR.LE SB0, 0x0 ;  /* 0x000080000000791a */ /* 0x000fc80000000000 */
[C---:B------:R-:W-:Y:S02]  /*b300*/  ISETP.GE.AND P6, PT, R182.reuse, R238, PT ;  /* 0x000000eeb600720c */ /* 0x040fe40003fc6270 */
[C---:B------:R-:W-:Y:S02]  /*b310*/  ISETP.GE.AND P1, PT, R181.reuse, R236, PT ;  /* 0x000000ecb500720c */ /* 0x040fe40003f26270 */
[-C--:B------:R-:W-:Y:S02]  /*b320*/  ISETP.LT.OR P6, PT, R182, R239.reuse, P6 ;  /* 0x000000efb600720c */ /* 0x080fe400037c1670 */
[C---:B------:R-:W-:Y:S02]  /*b330*/  ISETP.LT.OR P5, PT, R181.reuse, R239, P5 ;  /* 0x000000efb500720c */ /* 0x040fe40002fa1670 */
[----:B------:R-:W-:Y:S01]  /*b340*/  ISETP.LT.OR P1, PT, R181, R237, P1 ;  /* 0x000000edb500720c */ /* 0x000fe20000f21670 */
[----:B------:R-:W-:Y:S01]  /*b350*/  VIADD R181, R180, 0x11 ;  /* 0x00000011b4b57836 */ /* 0x000fe20000000000 */
[----:B------:R-:W-:Y:S01]  /*b360*/  FSEL R6, R6, -INF , !P3 ;  /* 0xff80000006067808 */ /* 0x000fe20005800000 */
[----:B-1----:R-:W-:Y:S01]  /*b370*/  HMMA.16816.F32.BF16 R168, R24, R20, R168 ;  /* 0x0000001418a8723c */ /* 0x002fe200000418a8 */
[----:B------:R-:W-:-:S02]  /*b380*/  FSEL R5, R5, -INF , !P6 ;  /* 0xff80000005057808 */ /* 0x000fc40007000000 */
[C---:B------:R-:W-:Y:S02]  /*b390*/  ISETP.GE.AND P3, PT, R19.reuse, R238, PT ;  /* 0x000000ee1300720c */ /* 0x040fe40003f66270 */
[-C--:B------:R-:W-:Y:S01]  /*b3a0*/  ISETP.GE.AND P6, PT, R19, R236.reuse, PT ;  /* 0x000000ec1300720c */ /* 0x080fe20003fc6270 */
[----:B------:R-:W-:Y:S01]  /*b3b0*/  HMMA.16816.F32.BF16 R164, R24, R22, R164 ;  /* 0x0000001618a4723c */ /* 0x000fe200000418a4 */
[----:B------:R-:W-:Y:S01]  /*b3c0*/  ISETP.GE.AND P2, PT, R182, R236, PT ;  /* 0x000000ecb600720c */ /* 0x000fe20003f46270 */
[----:B------:R-:W-:Y:S01]  /*b3d0*/  VIADD R21, R180, 0x20 ;  /* 0x00000020b4157836 */ /* 0x000fe20000000000 */
[----:B------:R-:W-:Y:S02]  /*b3e0*/  FSEL R4, R4, -INF , !P0 ;  /* 0xff80000004047808 */ /* 0x000fe40004000000 */
[C---:B------:R-:W-:Y:S02]  /*b3f0*/  ISETP.GE.AND P4, PT, R181.reuse, R238, PT ;  /* 0x000000eeb500720c */ /* 0x040fe40003f86270 */
[----:B------:R-:W-:Y:S01]  /*b400*/  ISETP.GE.AND P0, PT, R181, R236, PT ;  /* 0x000000ecb500720c */ /* 0x000fe20003f06270 */
[----:B------:R-:W-:Y:S01]  /*b410*/  VIADD R23, R180, 0x28 ;  /* 0x00000028b4177836 */ /* 0x000fe20000000000 */
[----:B------:R-:W-:-:S02]  /*b420*/  ISETP.LT.OR P3, PT, R19, R239, P3 ;  /* 0x000000ef1300720c */ /* 0x000fc40001f61670 */
[-C--:B------:R-:W-:Y:S01]  /*b430*/  ISETP.LT.OR P6, PT, R19, R237.reuse, P6 ;  /* 0x000000ed1300720c */ /* 0x080fe200037c1670 */
[----:B------:R-:W-:Y:S01]  /*b440*/  VIADD R19, R180, 0x19 ;  /* 0x00000019b4137836 */ /* 0x000fe20000000000 */
[----:B------:R-:W-:Y:S02]  /*b450*/  ISETP.LT.OR P2, PT, R182, R237, P2 ;  /* 0x000000edb600720c */ /* 0x000fe40001741670 */
[C---:B------:R-:W-:Y:S02]  /*b460*/  ISETP.LT.OR P4, PT, R181.reuse, R239, P4 ;  /* 0x000000efb500720c */ /* 0x040fe40002781670 */
[----:B------:R-:W-:Y:S01]  /*b470*/  ISETP.LT.OR P0, PT, R181, R237, P0 ;  /* 0x000000edb500720c */ /* 0x000fe20000701670 */
[----:B--2---:R-:W-:Y:S01]  /*b480*/  HMMA.16816.F32.BF16 R32, R24, R8, R32 ;  /* 0x000000081820723c */ /* 0x004fe20000041820 */
[----:B------:R-:W-:Y:S02]  /*b490*/  FSEL R7, R7, -INF , !P2 ;  /* 0xff80000007077808 */ /* 0x000fe40005000000 */
[----:B------:R-:W-:-:S02]  /*b4a0*/  FSEL R181, R176, -INF , !P5 ;  /* 0xff800000b0b57808 */ /* 0x000fc40006800000 */
[C---:B------:R-:W-:Y:S01]  /*b4b0*/  ISETP.GE.AND P2, PT, R19.reuse, R238, PT ;  /* 0x000000ee1300720c */ /* 0x040fe20003f46270 */
[----:B------:R-:W-:Y:S01]  /*b4c0*/  HMMA.16816.F32.BF16 R28, R24, R10, R28 ;  /* 0x0000000a181c723c */ /* 0x000fe2000004181c */
[C---:B------:R-:W-:Y:S01]  /*b4d0*/  ISETP.GE.AND P5, PT, R19.reuse, R236, PT ;  /* 0x000000ec1300720c */ /* 0x040fe20003fa6270 */
        /* <DEDUP_REMOVED lines=8> */
[----:B------:R-:W-:Y:S02]  /*b560*/  FSEL R196, R172, -INF , !P3 ;  /* 0xff800000acc47808 */ /* 0x000fe40005800000 */
[-C--:B------:R-:W-:Y:S02]  /*b570*/  ISETP.GE.AND P1, PT, R21, R238.reuse, PT ;  /* 0x000000ee1500720c */ /* 0x080fe40003f26270 */
[C---:B------:R-:W-:Y:S02]  /*b580*/  ISETP.GE.AND P0, PT, R19.reuse, R238, PT ;  /* 0x000000ee1300720c */ /* 0x040fe40003f06270 */
[----:B------:R-:W-:Y:S02]  /*b590*/  ISETP.GE.AND P3, PT, R19, R236, PT ;  /* 0x000000ec1300720c */ /* 0x000fe40003f66270 */
[----:B------:R-:W-:Y:S01]  /*b5a0*/  FMNMX.FTZ R172, R200, R17, !PT ;  /* 0x00000011c8ac7209 */ /* 0x000fe20007810000 */
[----:B------:R-:W-:Y:S01]  /*b5b0*/  BAR.SYNC.DEFER_BLOCKING 0x0 ;  /* 0x0000000000007b1d */ /* 0x000fe20000010000 */
[----:B------:R-:W-:-:S02]  /*b5c0*/  ISETP.LT.OR P1, PT, R21, R239, P1 ;  /* 0x000000ef1500720c */ /* 0x000fc40000f21670 */
[C---:B------:R-:W-:Y:S02]  /*b5d0*/  ISETP.LT.OR P0, PT, R19.reuse, R239, P0 ;  /* 0x000000ef1300720c */ /* 0x040fe40000701670 */
[----:B------:R-:W-:Y:S02]  /*b5e0*/  ISETP.LT.OR P3, PT, R19, R237, P3 ;  /* 0x000000ed1300720c */ /* 0x000fe40001f61670 */
[----:B------:R-:W-:Y:S02]  /*b5f0*/  FMNMX.FTZ R19, R3, R172, !PT ;  /* 0x000000ac03137209 */ /* 0x000fe40007810000 */
[----:B------:R-:W-:Y:S02]  /*b600*/  FSEL R250, R168, -INF , !P1 ;  /* 0xff800000a8fa7808 */ /* 0x000fe40004800000 */
[----:B------:R-:W-:Y:S02]  /*b610*/  FMNMX.FTZ R168, R4, R19, !PT ;  /* 0x0000001304a87209 */ /* 0x000fe40007810000 */
[----:B------:R-:W-:-:S02]  /*b620*/  FSEL R198, R175, -INF , !P5 ;  /* 0xff800000afc67808 */ /* 0x000fc40006800000 */
[C---:B------:R-:W-:Y:S02]  /*b630*/  ISETP.GE.AND P5, PT, R9.reuse, R238, PT ;  /* 0x000000ee0900720c */ /* 0x040fe40003fa6270 */
[----:B------:R-:W-:Y:S02]  /*b640*/  ISETP.GE.AND P1, PT, R9, R236, PT ;  /* 0x000000ec0900720c */ /* 0x000fe40003f26270 */
[----:B------:R-:W-:Y:S02]  /*b650*/  FMNMX.FTZ R168, R5, R168, !PT ;  /* 0x000000a805a87209 */ /* 0x000fe40007810000 */
[C---:B------:R-:W-:Y:S02]  /*b660*/  ISETP.LT.OR P5, PT, R9.reuse, R239, P5 ;  /* 0x000000ef0900720c */ /* 0x040fe40002fa1670 */
[----:B------:R-:W-:Y:S02]  /*b670*/  ISETP.LT.OR P1, PT, R9, R237, P1 ;  /* 0x000000ed0900720c */ /* 0x000fe40000f21670 */
[----:B------:R-:W-:-:S02]  /*b680*/  FSEL R194, R177, -INF , !P4 ;  /* 0xff800000b1c27808 */ /* 0x000fc40006000000 */
[----:B------:R-:W-:Y:S02]  /*b690*/  FMNMX.FTZ R9, R181, R168, !PT ;  /* 0x000000a8b5097209 */ /* 0x000fe40007810000 */
[C---:B------:R-:W-:Y:S02]  /*b6a0*/  ISETP.GE.AND P4, PT, R21.reuse, R236, PT ;  /* 0x000000ec1500720c */ /* 0x040fe40003f86270 */
[----:B------:R-:W-:Y:S02]  /*b6b0*/  FMNMX.FTZ R9, R194, R9, !PT ;  /* 0x00000009c2097209 */ /* 0x000fe40007810000 */
[----:B------:R-:W-:Y:S02]  /*b6c0*/  ISETP.LT.OR P4, PT, R21, R237, P4 ;  /* 0x000000ed1500720c */ /* 0x000fe40002781670 */
[----:B------:R-:W-:Y:S02]  /*b6d0*/  FSEL R21, R173, -INF , !P2 ;  /* 0xff800000ad157808 */ /* 0x000fe40005000000 */
[----:B------:R-:W-:Y:S01]  /*b6e0*/  FMNMX.FTZ R24, R196, R9, !PT ;  /* 0x00000009c4187209 */ /* 0x000fe20007810000 */
[----:B------:R-:W-:Y:S01]  /*b6f0*/  VIADD R9, R180, 0x38 ;  /* 0x00000038b4097836 */ /* 0x000fe20000000000 */
[----:B------:R-:W-:-:S02]  /*b700*/  FSEL R22, R174, -INF , !P6 ;  /* 0xff800000ae167808 */ /* 0x000fc40007000000 */
[----:B------:R-:W-:Y:S02]  /*b710*/  ISETP.GE.AND P6, PT, R23, R238, PT ;  /* 0x000000ee1700720c */ /* 0x000fe40003fc6270 */
[----:B------:R-:W-:Y:S02]  /*b720*/  FMNMX.FTZ R11, R2, R16, !PT ;  /* 0x00000010020b7209 */ /* 0x000fe40007810000 */
[----:B------:R-:W-:Y:S02]  /*b730*/  FMNMX.FTZ R19, R21, R24, !PT ;  /* 0x0000001815137209 */ /* 0x000fe40007810000 */
[----:B------:R-:W-:Y:S02]  /*b740*/  ISETP.LT.OR P6, PT, R23, R239, P6 ;  /* 0x000000ef1700720c */ /* 0x000fe400037c1670 */
[----:B------:R-:W-:Y:S02]  /*b750*/  FSEL R248, R169, -INF , !P0 ;  /* 0xff800000a9f87808 */ /* 0x000fe40004000000 */
[----:B------:R-:W-:-:S02]  /*b760*/  FMNMX.FTZ R11, R18, R11, !PT ;  /* 0x0000000b120b7209 */ /* 0x000fc40007810000 */
[----:B------:R-:W-:Y:S02]  /*b770*/  FMNMX.FTZ R19, R250, R19, !PT ;  /* 0x00000013fa137209 */ /* 0x000fe40007810000 */
[----:B------:R-:W-:Y:S02]  /*b780*/  FSEL R202, R170, -INF , !P4 ;  /* 0xff800000aaca7808 */ /* 0x000fe40006000000 */
[----:B------:R-:W-:Y:S02]  /*b790*/  FSEL R244, R171, -INF , !P3 ;  /* 0xff800000abf47808 */ /* 0x000fe40005800000 */
[-C--:B------:R-:W-:Y:S02]  /*b7a0*/  ISETP.GE.AND P4, PT, R8, R238.reuse, PT ;  /* 0x000000ee0800720c */ /* 0x080fe40003f86270 */
[----:B------:R-:W-:Y:S02]  /*b7b0*/  ISETP.GE.AND P3, PT, R10, R238, PT ;  /* 0x000000ee0a00720c */ /* 0x000fe40003f66270 */
[----:B------:R-:W-:-:S02]  /*b7c0*/  FSEL R187, R164, -INF , !P6 ;  /* 0xff800000a4bb7808 */ /* 0x000fc40007000000 */
[----:B------:R-:W-:Y:S02]  /*b7d0*/  FMNMX.FTZ R26, R6, R11, !PT ;  /* 0x0000000b061a7209 */ /* 0x000fe40007810000 */
[----:B------:R-:W-:Y:S02]  /*b7e0*/  FMNMX.FTZ R24, R248, R19, !PT ;  /* 0x00000013f8187209 */ /* 0x000fe40007810000 */
[C---:B------:R-:W-:Y:S02]  /*b7f0*/  ISETP.GE.AND P0, PT, R8.reuse, R236, PT ;  /* 0x000000ec0800720c */ /* 0x040fe40003f06270 */
[----:B------:R-:W-:Y:S02]  /*b800*/  ISETP.LT.OR P4, PT, R8, R239, P4 ;  /* 0x000000ef0800720c */ /* 0x000fe40002781670 */
[----:B------:R-:W-:Y:S02]  /*b810*/  FSEL R252, R165, -INF , !P5 ;  /* 0xff800000a5fc7808 */ /* 0x000fe40006800000 */
[----:B------:R-:W-:-:S02]  /*b820*/  FMNMX.FTZ R19, R7, R26, !PT ;  /* 0x0000001a07137209 */ /* 0x000fc40007810000 */
[----:B------:R-:W-:Y:S02]  /*b830*/  FMNMX.FTZ R11, R187, R24, !PT ;  /* 0x00000018bb0b7209 */ /* 0x000fe40007810000 */
[----:B------:R-:W-:Y:S02]  /*b840*/  ISETP.LT.OR P3, PT, R10, R239, P3 ;  /* 0x000000ef0a00720c */ /* 0x000fe40001f61670 */
[----:B------:R-:W-:Y:S01]  /*b850*/  ISETP.LT.OR P0, PT, R8, R237, P0 ;  /* 0x000000ed0800720c */ /* 0x000fe20000701670 */
[----:B------:R-:W-:Y:S01]  /*b860*/  VIADD R8, R180, 0x39 ;  /* 0x00000039b4087836 */ /* 0x000fe20000000000 */
[----:B------:R-:W-:Y:S02]  /*b870*/  ISETP.GE.AND P2, PT, R23, R236, PT ;  /* 0x000000ec1700720c */ /* 0x000fe40003f46270 */
[----:B------:R-:W-:Y:S02]  /*b880*/  ISETP.GE.AND P6, PT, R9, R238, PT ;  /* 0x000000ee0900720c */ /* 0x000fe40003fc6270 */
[----:B------:R-:W-:-:S02]  /*b890*/  FSEL R190, R32, -INF , !P4 ;  /* 0xff80000020be7808 */ /* 0x000fc40006000000 */
[----:B------:R-:W-:Y:S02]  /*b8a0*/  FMNMX.FTZ R24, R20, R19, !PT ;  /* 0x0000001314187209 */ /* 0x000fe40007810000 */
[----:B------:R-:W-:Y:S02]  /*b8b0*/  FMNMX.FTZ R11, R252, R11, !PT ;  /* 0x0000000bfc0b7209 */ /* 0x000fe40007810000 */
[----:B------:R-:W-:Y:S02]  /*b8c0*/  FSEL R188, R33, -INF , !P3 ;  /* 0xff80000021bc7808 */ /* 0x000fe40005800000 */
[----:B------:R-:W-:Y:S02]  /*b8d0*/  PLOP3.LUT P3, PT, PT, PT, UP0, 0x80, 0x0 ;  /* 0x000000000000781c */ /* 0x000fe40003f6f008 */
[----:B------:R-:W-:Y:S02]  /*b8e0*/  ISETP.LT.OR P2, PT, R23, R237, P2 ;  /* 0x000000ed1700720c */ /* 0x000fe40001741670 */
        /* <DEDUP_REMOVED lines=21> */
[----:B------:R-:W-:Y:S01]  /*ba40*/  ULDC.64 UR6, c[0x0][0x218] ;  /* 0x0000860000067ab9 */ /* 0x000fe20000000a00 */
[----:B------:R-:W-:Y:S01]  /*ba50*/  UIADD3 UR8, UR11, UR8, URZ ;  /* 0x000000080b087290 */ /* 0x000fe2000fffe03f */
[----:B------:R-:W-:Y:S01]  /*ba60*/  IMAD.U32 R27, RZ, RZ, UR11 ;  /* 0x0000000bff1b7e24 */ /* 0x000fe2000f8e00ff */
[----:B------:R-:W-:-:S04]  /*ba70*/  LEA R19, P2, R26, R232, 0x6 ;  /* 0x000000e81a137211 */ /* 0x000fc800078430ff */
[----:B------:R-:W-:Y:S01]  /*ba80*/  IMAD.U32 R11, RZ, RZ, UR8 ;  /* 0x00000008ff0b7e24 */ /* 0x000fe2000f8e00ff */
[----:B------:R-:W-:-:S04]  /*ba90*/  LEA R28, P3, R19, UR6, 0x1 ;  /* 0x00000006131c7c11 */ /* 0x000fc8000f8608ff */
        /* <DEDUP_REMOVED lines=16> */
.L_x_2009:
[----:B------:R-:W-:Y:S01]  /*bba0*/  FMNMX.FTZ R19, R244, R23, !PT ;  /* 0x00000017f4137209 */ /* 0x000fe20007810000 */
[----:B------:R-:W2:Y:S01]  /*bbb0*/  SHFL.BFLY PT, R11, R24, 0x2, 0x1f ;  /* 0x0c401f00180b7f89 */ /* 0x000ea200000e0000 */
[-C--:B------:R-:W-:Y:S01]  /*bbc0*/  ISETP.GE.AND P2, PT, R10, R236.reuse, PT ;  /* 0x000000ec0a00720c */ /* 0x080fe20003f46270 */
[----:B------:R-:W-:Y:S01]  /*bbd0*/  USHF.L.U32 UR6, UR34, 0x1, URZ ;  /* 0x0000000122067899 */ /* 0x000fe2000800063f */
[----:B-1----:R-:W-:Y:S01]  /*bbe0*/  FSEL R32, R167, -INF , !P1 ;  /* 0xff800000a7207808 */ /* 0x002fe20004800000 */
[----:B------:R-:W-:Y:S01]  /*bbf0*/  STL.64 [R1+0x10], R204 ;  /* 0x000010cc01007387 */ /* 0x000fe20000100a00 */
[----:B------:R-:W-:Y:S01]  /*bc00*/  FMNMX.FTZ R19, R246, R19, !PT ;  /* 0x00000013f6137209 */ /* 0x000fe20007810000 */
[----:B------:R-:W-:Y:S01]  /*bc10*/  IMAD.WIDE.U32 R192, R12, -0x2daee0ad, RZ ;  /* 0xd2511f530cc07825 */ /* 0x000fe200078e00ff */
[----:B------:R-:W-:Y:S01]  /*bc20*/  ISETP.GE.AND P1, PT, R9, R236, PT ;  /* 0x000000ec0900720c */ /* 0x000fe20003f26270 */
[----:B------:R1:W-:Y:S01]  /*bc30*/  STL.64 [R1+0x8], R14 ;  /* 0x0000080e01007387 */ /* 0x0003e20000100a00 */
        /* <DEDUP_REMOVED lines=13> */
[----:B------:R-:W-:Y:S01]  /*bd10*/  FMNMX.FTZ R10, R170, R9, !PT ;  /* 0x00000009aa0a7209 */ /* 0x000fe20007810000 */
[----:B-1----:R-:W-:Y:S01]  /*bd20*/  IMAD.WIDE.U32 R14, R0, -0x326172a9, RZ ;  /* 0xcd9e8d57000e7825 */ /* 0x002fe200078e00ff */
[----:B------:R-:W-:Y:S01]  /*bd30*/  MOV R19, UR6 ;  /* 0x0000000600137c02 */ /* 0x000fe20008000f00 */
[----:B------:R-:W1:Y:S01]  /*bd40*/  SHFL.BFLY PT, R164, R11, 0x1, 0x1f ;  /* 0x0c201f000ba47f89 */ /* 0x000e6200000e0000 */
[----:B------:R-:W-:Y:S01]  /*bd50*/  MOV R23, UR39 ;  /* 0x0000002700177c02 */ /* 0x000fe20008000f00 */
[----:B------:R-:W-:Y:S01]  /*bd60*/  UIADD3 UR6, UR6, 0x1, URZ ;  /* 0x0000000106067890 */ /* 0x000fe2000fffe03f */
[----:B------:R-:W-:Y:S01]  /*bd70*/  LOP3.LUT R8, R15, R13, RZ, 0x3c, !PT ;  /* 0x0000000d0f087212 */ /* 0x000fe200078e3cff */
[----:B------:R-:W2:Y:S01]  /*bd80*/  SHFL.BFLY PT, R9, R10, 0x2, 0x1f ;  /* 0x0c401f000a097f89 */ /* 0x000ea200000e0000 */
[----:B------:R-:W-:-:S03]  /*bd90*/  MOV R168, 0x7054 ;  /* 0x0000705400a87802 */ /* 0x000fc60000000f00 */
[----:B------:R-:W-:Y:S01]  /*bda0*/  IMAD.WIDE.U32 R204, R8, -0x2daee0ad, RZ ;  /* 0xd2511f5308cc7825 */ /* 0x000fe200078e00ff */
[----:B------:R-:W-:Y:S02]  /*bdb0*/  LOP3.LUT R8, R193, UR37, R19, 0x96, !PT ;  /* 0x00000025c1087c12 */ /* 0x000fe4000f8e9613 */
[----:B------:R-:W-:Y:S02]  /*bdc0*/  PRMT R168, R23, R168, UR39 ;  /* 0x0000002717a87e16 */ /* 0x000fe400080000a8 */
[----:B------:R-:W-:Y:S01]  /*bdd0*/  LOP3.LUT R34, R205, UR21, R192, 0x96, !PT ;  /* 0x00000015cd227c12 */ /* 0x000fe2000f8e96c0 */
[----:B------:R-:W-:-:S04]  /*bde0*/  IMAD.WIDE.U32 R26, R8, -0x326172a9, RZ ;  /* 0xcd9e8d57081a7825 */ /* 0x000fc800078e00ff */
[----:B------:R-:W-:Y:S01]  /*bdf0*/  IMAD.WIDE.U32 R34, R34, -0x326172a9, RZ ;  /* 0xcd9e8d5722227825 */ /* 0x000fe200078e00ff */
[----:B------:R-:W-:-:S04]  /*be00*/  LOP3.LUT R8, R27, UR22, R14, 0x96, !PT ;  /* 0x000000161b087c12 */ /* 0x000fc8000f8e960e */
[----:B------:R-:W-:Y:S01]  /*be10*/  LOP3.LUT R26, R35, UR20, R26, 0x96, !PT ;  /* 0x00000014231a7c12 */ /* 0x000fe2000f8e961a */
[----:B------:R-:W-:Y:S01]  /*be20*/  IMAD.WIDE.U32 R28, R8, -0x2daee0ad, RZ ;  /* 0xd2511f53081c7825 */ /* 0x000fe200078e00ff */
[----:B-1----:R-:W-:Y:S02]  /*be30*/  FMNMX.FTZ R164, R11, R164, !PT ;  /* 0x000000a40ba47209 */ /* 0x002fe40007810000 */
[----:B--2---:R-:W-:Y:S01]  /*be40*/  FMNMX.FTZ R9, R10, R9, !PT ;  /* 0x000000090a097209 */ /* 0x004fe20007810000 */
[----:B------:R-:W-:-:S04]  /*be50*/  IMAD.WIDE.U32 R26, R26, -0x2daee0ad, RZ ;  /* 0xd2511f531a1a7825 */ /* 0x000fc800078e00ff */
[C---:B------:R-:W-:Y:S01]  /*be60*/  FMUL.FTZ R171, R164.reuse, UR38 ;  /* 0x00000026a4ab7c20 */ /* 0x040fe20008410000 */
[----:B------:R-:W-:Y:S01]  /*be70*/  FSETP.NEU.FTZ.AND P1, PT, R164, -INF , PT ;  /* 0xff800000a400780b */ /* 0x000fe20003f3d000 */
[----:B------:R-:W1:Y:S01]  /*be80*/  SHFL.BFLY PT, R8, R9, 0x1, 0x1f ;  /* 0x0c201f0009087f89 */ /* 0x000e6200000e0000 */
[----:B------:R-:W-:Y:S02]  /*be90*/  LOP3.LUT R10, R29, UR19, R204, 0x96, !PT ;  /* 0x000000131d0a7c12 */ /* 0x000fe4000f8e96cc */
[----:B------:R-:W-:Y:S02]  /*bea0*/  FSEL R171, R171, RZ, P1 ;  /* 0x000000ffabab7208 */ /* 0x000fe40000800000 */
[----:B------:R-:W-:Y:S01]  /*beb0*/  LOP3.LUT R28, R27, UR17, R28, 0x96, !PT ;  /* 0x000000111b1c7c12 */ /* 0x000fe2000f8e961c */
[----:B------:R-:W-:Y:S01]  /*bec0*/  IMAD.WIDE.U32 R24, R10, -0x326172a9, RZ ;  /* 0xcd9e8d570a187825 */ /* 0x000fe200078e00ff */
[----:B------:R-:W-:-:S03]  /*bed0*/  FSEL R177, R164, RZ, P1 ;  /* 0x000000ffa4b17208 */ /* 0x000fc60000800000 */
        /* <DEDUP_REMOVED lines=9> */
[----:B------:R-:W-:Y:S01]  /*bf70*/  FADD.FTZ R177, R200, -R177 ;  /* 0x800000b1c8b17221 */ /* 0x000fe20000010000 */
[--C-:B------:R-:W-:Y:S01]  /*bf80*/  FFMA.FTZ R192, R181, UR38, -R171.reuse ;  /* 0x00000026b5c07c23 */ /* 0x100fe200080108ab */
[--C-:B------:R-:W-:Y:S01]  /*bf90*/  FFMA.FTZ R179, R194, UR38, -R171.reuse ;  /* 0x00000026c2b37c23 */ /* 0x100fe200080108ab */
[----:B------:R-:W-:Y:S01]  /*bfa0*/  IMAD.WIDE.U32 R24, R24, -0x2daee0ad, RZ ;  /* 0xd2511f5318187825 */ /* 0x000fe200078e00ff */
[----:B------:R-:W-:Y:S01]  /*bfb0*/  LOP3.LUT R26, R11, UR13, R26, 0x96, !PT ;  /* 0x0000000d0b1a7c12 */ /* 0x000fe2000f8e961a */
[----:B------:R-:W-:Y:S02]  /*bfc0*/  MUFU.EX2 R174, R174 ;  /* 0x000000ae00ae7308 */ /* 0x000fe40000000800 */
[----:B------:R-:W-:Y:S01]  /*bfd0*/  FMUL.FTZ R177, R177, UR38 ;  /* 0x00000026b1b17c20 */ /* 0x000fe20008410000 */
[----:B-1----:R-:W-:Y:S01]  /*bfe0*/  FMNMX.FTZ R3, R9, R8, !PT ;  /* 0x0000000809037209 */ /* 0x002fe20007810000 */
[----:B------:R-:W-:Y:S01]  /*bff0*/  FFMA.FTZ R194, R196, UR38, -R171 ;  /* 0x00000026c4c27c23 */ /* 0x000fe200080108ab */
[----:B------:R-:W-:Y:S01]  /*c000*/  LOP3.LUT R4, R25, UR12, R10, 0x96, !PT ;  /* 0x0000000c19047c12 */ /* 0x000fe2000f8e960a */
[----:B------:R-:W-:Y:S01]  /*c010*/  IMAD.WIDE.U32 R26, R26, -0x326172a9, RZ ;  /* 0xcd9e8d571a1a7825 */ /* 0x000fe200078e00ff */
[----:B------:R-:W-:-:S03]  /*c020*/  FSETP.NEU.FTZ.AND P0, PT, R3, -INF , PT ;  /* 0xff8000000300780b */ /* 0x000fc60003f1d000 */
[C---:B------:R-:W-:Y:S01]  /*c030*/  FMUL.FTZ R169, R3.reuse, UR38 ;  /* 0x0000002603a97c20 */ /* 0x040fe20008410000 */
[----:B------:R-:W-:Y:S01]  /*c040*/  MUFU.EX2 R167, R167 ;  /* 0x000000a700a77308 */ /* 0x000fe20000000800 */
[----:B------:R-:W-:Y:S01]  /*c050*/  IMAD.WIDE.U32 R30, R4, -0x326172a9, RZ ;  /* 0xcd9e8d57041e7825 */ /* 0x000fe200078e00ff */
[----:B------:R-:W-:-:S03]  /*c060*/  FSEL R9, R3, RZ, P0 ;  /* 0x000000ff03097208 */ /* 0x000fc60000000000 */
[--C-:B------:R-:W-:Y:S01]  /*c070*/  FFMA.FTZ R181, R21, UR38, -R171.reuse ;  /* 0x0000002615b57c23 */ /* 0x100fe200080108ab */
[----:B------:R-:W-:Y:S01]  /*c080*/  FSEL R169, R169, RZ, P0 ;  /* 0x000000ffa9a97208 */ /* 0x000fe20000000000 */
[----:B------:R-:W-:Y:S01]  /*c090*/  FFMA.FTZ R189, R250, UR38, -R171 ;  /* 0x00000026fabd7c23 */ /* 0x000fe200080108ab */
[----:B------:R-:W-:Y:S01]  /*c0a0*/  SHF.R.U32.HI R8, RZ, 0x10, R30 ;  /* 0x00000010ff087819 */ /* 0x000fe2000001161e */
[----:B------:R-:W-:Y:S01]  /*c0b0*/  FADD.FTZ R2, R2, -R9 ;  /* 0x8000000902027221 */ /* 0x000fe20000010000 */
[----:B------:R-:W-:Y:S01]  /*c0c0*/  LOP3.LUT R10, R30, 0xffff, RZ, 0xc0, !PT ;  /* 0x0000ffff1e0a7812 */ /* 0x000fe200078ec0ff */
[--C-:B------:R-:W-:Y:S01]  /*c0d0*/  FFMA.FTZ R166, R6, UR38, -R169.reuse ;  /* 0x0000002606a67c23 */ /* 0x100fe200080108a9 */
[--C-:B------:R-:W-:Y:S01]  /*c0e0*/  FFMA.FTZ R165, R7, UR38, -R169.reuse ;  /* 0x0000002607a57c23 */ /* 0x100fe200080108a9 */
[--C-:B------:R-:W-:Y:S01]  /*c0f0*/  FFMA.FTZ R172, R16, UR38, -R169.reuse ;  /* 0x0000002610ac7c23 */ /* 0x100fe200080108a9 */
[--C-:B------:R-:W-:Y:S01]  /*c100*/  FFMA.FTZ R175, R18, UR38, -R169.reuse ;  /* 0x0000002612af7c23 */ /* 0x100fe200080108a9 */
[----:B------:R-:W-:Y:S01]  /*c110*/  LOP3.LUT R4, R31, UR23, R26, 0x96, !PT ;  /* 0x000000171f047c12 */ /* 0x000fe2000f8e961a */
[----:B------:R-:W-:Y:S01]  /*c120*/  MUFU.EX2 R176, R176 ;  /* 0x000000b000b07308 */ /* 0x000fe20000000800 */
[----:B------:R-:W-:Y:S01]  /*c130*/  SHF.R.U32.HI R11, RZ, 0x18, R30 ;  /* 0x00000018ff0b7819 */ /* 0x000fe2000001161e */
[----:B------:R-:W-:Y:S01]  /*c140*/  FMUL.FTZ R2, R2, UR38 ;  /* 0x0000002602027c20 */ /* 0x000fe20008410000 */
[----:B------:R-:W-:Y:S01]  /*c150*/  LOP3.LUT R8, R8, 0xff, RZ, 0xc0, !PT ;  /* 0x000000ff08087812 */ /* 0x000fe200078ec0ff */
[--C-:B------:R-:W-:Y:S01]  /*c160*/  FFMA.FTZ R183, R198, UR38, -R169.reuse ;  /* 0x00000026c6b77c23 */ /* 0x100fe200080108a9 */
[----:B------:R-:W-:Y:S01]  /*c170*/  LOP3.LUT R17, R30, 0xff, RZ, 0xc0, !PT ;  /* 0x000000ff1e117812 */ /* 0x000fe200078ec0ff */
[--C-:B------:R-:W-:Y:S01]  /*c180*/  FFMA.FTZ R196, R22, UR38, -R169.reuse ;  /* 0x0000002616c47c23 */ /* 0x100fe200080108a9 */
[----:B------:R-:W-:Y:S01]  /*c190*/  SHF.R.U32.HI R10, RZ, 0x8, R10 ;  /* 0x00000008ff0a7819 */ /* 0x000fe2000001160a */
[----:B------:R-:W-:Y:S01]  /*c1a0*/  MUFU.EX2 R166, R166 ;  /* 0x000000a600a67308 */ /* 0x000fe20000000800 */
[----:B------:R-:W-:Y:S01]  /*c1b0*/  LOP3.LUT R6, R4, 0xffff, RZ, 0xc0, !PT ;  /* 0x0000ffff04067812 */ /* 0x000fe200078ec0ff */
[--C-:B------:R-:W-:Y:S01]  /*c1c0*/  FFMA.FTZ R198, R20, UR38, -R169.reuse ;  /* 0x0000002614c67c23 */ /* 0x100fe200080108a9 */
[----:B------:R-:W-:Y:S01]  /*c1d0*/  SHF.R.U32.HI R19, RZ, 0x10, R4 ;  /* 0x00000010ff137819 */ /* 0x000fe20000011604 */
[----:B------:R-:W-:Y:S01]  /*c1e0*/  LDSM.16.MT88.4 R20, [R224+0x18800] ;  /* 0x01880000e014783b */ /* 0x000fe20000004200 */
[----:B------:R-:W-:Y:S01]  /*c1f0*/  LOP3.LUT R5, R4, 0xff, RZ, 0xc0, !PT ;  /* 0x000000ff04057812 */ /* 0x000fe200078ec0ff */
[----:B------:R-:W-:Y:S01]  /*c200*/  FFMA.FTZ R185, R185, UR38, -R169 ;  /* 0x00000026b9b97c23 */ /* 0x000fe200080108a9 */
[----:B------:R-:W-:Y:S01]  /*c210*/  PRMT R7, R8, 0x5410, R11 ;  /* 0x0000541008077816 */ /* 0x000fe2000000000b */
[----:B------:R-:W1:Y:S01]  /*c220*/  MUFU.EX2 R165, R165 ;  /* 0x000000a500a57308 */ /* 0x000e620000000800 */
[----:B------:R-:W-:Y:S01]  /*c230*/  PRMT R17, R17, 0x5410, R10 ;  /* 0x0000541011117816 */ /* 0x000fe2000000000a */
[----:B------:R-:W-:Y:S01]  /*c240*/  FFMA.FTZ R191, R202, UR38, -R169 ;  /* 0x00000026cabf7c23 */ /* 0x000fe200080108a9 */
[----:B------:R-:W-:Y:S01]  /*c250*/  SHF.R.U32.HI R6, RZ, 0x8, R6 ;  /* 0x00000008ff067819 */ /* 0x000fe20000011606 */
[----:B------:R-:W2:Y:S01]  /*c260*/  LDSM.16.MT88.4 R8, [R224+0x18000] ;  /* 0x01800000e008783b */ /* 0x000ea20000004200 */
[----:B------:R-:W-:Y:S01]  /*c270*/  SHF.R.U32.HI R4, RZ, 0x18, R4 ;  /* 0x00000018ff047819 */ /* 0x000fe20000011604 */
[----:B------:R-:W-:Y:S01]  /*c280*/  FFMA.FTZ R200, R248, UR38, -R171 ;  /* 0x00000026f8c87c23 */ /* 0x000fe200080108ab */
[----:B------:R-:W-:Y:S01]  /*c290*/  LOP3.LUT R19, R19, 0xff, RZ, 0xc0, !PT ;  /* 0x000000ff13137812 */ /* 0x000fe200078ec0ff */
[----:B------:R-:W-:Y:S01]  /*c2a0*/  MUFU.EX2 R172, R172 ;  /* 0x000000ac00ac7308 */ /* 0x000fe20000000800 */
[----:B------:R-:W-:Y:S01]  /*c2b0*/  PRMT R5, R5, 0x5410, R6 ;  /* 0x0000541005057816 */ /* 0x000fe20000000006 */
[----:B------:R-:W-:Y:S01]  /*c2c0*/  FFMA.FTZ R202, R244, UR38, -R169 ;  /* 0x00000026f4ca7c23 */ /* 0x000fe200080108a9 */
[----:B------:R-:W-:Y:S01]  /*c2d0*/  PRMT R19, R19, 0x5410, R4 ;  /* 0x0000541013137816 */ /* 0x000fe20000000004 */
[--C-:B------:R-:W-:Y:S01]  /*c2e0*/  FFMA.FTZ R187, R187, UR38, -R171.reuse ;  /* 0x00000026bbbb7c23 */ /* 0x100fe200080108ab */
[--C-:B------:R-:W-:Y:S01]  /*c2f0*/  HSET2.LE.AND R7, R7, R168.reuse, PT ;  /* 0x000000a807077233 */ /* 0x100fe20003803000 */
[----:B------:R-:W-:Y:S01]  /*c300*/  FFMA.FTZ R248, R252, UR38, -R171 ;  /* 0x00000026fcf87c23 */ /* 0x000fe200080108ab */
[----:B------:R-:W-:Y:S01]  /*c310*/  HSET2.LE.AND R6, R17, R168, PT ;  /* 0x000000a811067233 */ /* 0x000fe20003803000 */
[----:B------:R-:W3:Y:S01]  /*c320*/  MUFU.EX2 R175, R175 ;  /* 0x000000af00af7308 */ /* 0x000ee20000000800 */
[----:B-1----:R-:W-:Y:S01]  /*c330*/  F2FP.BF16.F32.PACK_AB R4, R165, R166 ;  /* 0x000000a6a504723e */ /* 0x002fe200000010ff */
[----:B------:R-:W-:Y:S01]  /*c340*/  FFMA.FTZ R244, R246, UR38, -R169 ;  /* 0x00000026f6f47c23 */ /* 0x000fe200080108a9 */
[----:B------:R-:W-:-:S02]  /*c350*/  F2FP.BF16.F32.PACK_AB R17, R167, R174 ;  /* 0x000000aea711723e */ /* 0x000fc400000010ff */
[----:B------:R-:W-:Y:S02]  /*c360*/  LOP3.LUT R7, R7, R4, RZ, 0xc0, !PT ;  /* 0x0000000407077212 */ /* 0x000fe400078ec0ff */
[----:B------:R-:W-:Y:S01]  /*c370*/  LOP3.LUT R6, R6, R17, RZ, 0xc0, !PT ;  /* 0x0000001106067212 */ /* 0x000fe200078ec0ff */
[----:B------:R-:W1:Y:S01]  /*c380*/  MUFU.EX2 R177, R177 ;  /* 0x000000b100b17308 */ /* 0x000e620000000800 */
[--C-:B------:R-:W-:Y:S02]  /*c390*/  HSET2.LE.AND R4, R5, R168.reuse, PT ;  /* 0x000000a805047233 */ /* 0x100fe40003803000 */
[----:B------:R-:W-:Y:S02]  /*c3a0*/  HSET2.LE.AND R5, R19, R168, PT ;  /* 0x000000a813057233 */ /* 0x000fe40003803000 */
[----:B------:R-:W-:Y:S02]  /*c3b0*/  F2FP.BF16.F32.PACK_AB R17, R173, R176 ;  /* 0x000000b0ad11723e */ /* 0x000fe400000010ff */
[----:B------:R-:W-:Y:S01]  /*c3c0*/  LOP3.LUT R26, R27, UR30, R28, 0x96, !PT ;  /* 0x0000001e1b1a7c12 */ /* 0x000fe2000f8e961c */
[----:B------:R-:W4:Y:S01]  /*c3d0*/  MUFU.EX2 R2, R2 ;  /* 0x0000000200027308 */ /* 0x000f220000000800 */
[----:B---3--:R-:W-:-:S02]  /*c3e0*/  F2FP.BF16.F32.PACK_AB R16, R175, R172 ;  /* 0x000000acaf10723e */ /* 0x008fc400000010ff */
[----:B------:R-:W-:Y:S01]  /*c3f0*/  LOP3.LUT R4, R4, R17, RZ, 0xc0, !PT ;  /* 0x0000001104047212 */ /* 0x000fe200078ec0ff */
[----:B------:R-:W-:Y:S01]  /*c400*/  IMAD.WIDE.U32 R26, R26, -0x2daee0ad, RZ ;  /* 0xd2511f531a1a7825 */ /* 0x000fe200078e00ff */
        /* <DEDUP_REMOVED lines=141> */
[----:B------:R-:W-:Y:S01]  /*cce0*/  HMMA.16816.F32.BF16 R48, R4, R18, R48 ;  /* 0x000000120430723c */ /* 0x000fe20000041830 */
[----:B------:R-:W2:Y:S01]  /*ccf0*/  LDSM.16.MT88.4 R16, [R220+0x1a000] ;  /* 0x01a00000dc10783b */ /* 0x000ea20000004200 */
[-C--:B------:R-:W-:Y:S01]  /*cd00*/  FMUL.FTZ R126, R126, R2.reuse ;  /* 0x000000027e7e7220 */ /* 0x080fe20000410000 */
[-C--:B------:R-:W-:Y:S01]  /*cd10*/  FMUL.FTZ R127, R127, R2.reuse ;  /* 0x000000027f7f7220 */ /* 0x080fe20000410000 */
[-C--:B------:R-:W-:Y:S01]  /*cd20*/  FMUL.FTZ R128, R128, R177.reuse ;  /* 0x000000b180807220 */ /* 0x080fe20000410000 */
[----:B------:R-:W-:Y:S01]  /*cd30*/  FMUL.FTZ R129, R129, R177 ;  /* 0x000000b181817220 */ /* 0x000fe20000410000 */
[-C--:B------:R-:W-:Y:S01]  /*cd40*/  FMUL.FTZ R130, R130, R2.reuse ;  /* 0x0000000282827220 */ /* 0x080fe20000410000 */
[----:B------:R-:W-:Y:S01]  /*cd50*/  FMUL.FTZ R131, R131, R2 ;  /* 0x0000000283837220 */ /* 0x000fe20000410000 */
[----:B------:R-:W-:Y:S01]  /*cd60*/  SHF.R.U32.HI R25, RZ, 0x10, R26 ;  /* 0x00000010ff197819 */ /* 0x000fe2000001161a */
[----:B------:R-:W-:Y:S01]  /*cd70*/  MUFU.EX2 R181, R181 ;  /* 0x000000b500b57308 */ /* 0x000fe20000000800 */
[----:B------:R-:W-:-:S02]  /*cd80*/  LOP3.LUT R24, R27, UR31, R24, 0x96, !PT ;  /* 0x0000001f1b187c12 */ /* 0x000fc4000f8e9618 */
[----:B------:R-:W-:Y:S02]  /*cd90*/  LOP3.LUT R25, R25, 0xff, RZ, 0xc0, !PT ;  /* 0x000000ff19197812 */ /* 0x000fe400078ec0ff */
[----:B------:R-:W-:-:S03]  /*cda0*/  LOP3.LUT R29, R24, 0xff, RZ, 0xc0, !PT ;  /* 0x000000ff181d7812 */ /* 0x000fc600078ec0ff */
[----:B------:R-:W-:Y:S01]  /*cdb0*/  MUFU.EX2 R196, R196 ;  /* 0x000000c400c47308 */ /* 0x000fe20000000800 */
[C---:B-1----:R-:W-:Y:S06]  /*cdc0*/  HMMA.16816.F32.BF16 R52, R4.reuse, R8, R52 ;  /* 0x000000080434723c */ /* 0x042fec0000041834 */
[C---:B------:R-:W-:Y:S01]  /*cdd0*/  HMMA.16816.F32.BF16 R56, R4.reuse, R10, R56 ;  /* 0x0000000a0438723c */ /* 0x040fe20000041838 */
[----:B------:R-:W1:Y:S01]  /*cde0*/  LDSM.16.MT88.4 R8, [R224+0x1c000] ;  /* 0x01c00000e008783b */ /* 0x000e620000004200 */
[----:B------:R-:W-:Y:S08]  /*cdf0*/  MUFU.EX2 R183, R183 ;  /* 0x000000b700b77308 */ /* 0x000ff00000000800 */
[----:B------:R-:W-:Y:S01]  /*ce00*/  MUFU.EX2 R192, R192 ;  /* 0x000000c000c07308 */ /* 0x000fe20000000800 */
[C---:B--2---:R-:W-:Y:S07]  /*ce10*/  HMMA.16816.F32.BF16 R60, R4.reuse, R16, R60 ;  /* 0x00000010043c723c */ /* 0x044fee000004183c */
[----:B------:R-:W-:Y:S01]  /*ce20*/  MUFU.EX2 R179, R179 ;  /* 0x000000b300b37308 */ /* 0x000fe20000000800 */
[C---:B------:R-:W-:Y:S01]  /*ce30*/  HMMA.16816.F32.BF16 R64, R4.reuse, R18, R64 ;  /* 0x000000120440723c */ /* 0x040fe20000041840 */
[----:B------:R-:W2:Y:S06]  /*ce40*/  LDSM.16.MT88.4 R16, [R222+0x1c000] ;  /* 0x01c00000de10783b */ /* 0x000eac0000004200 */
[----:B------:R-:W-:Y:S08]  /*ce50*/  MUFU.EX2 R198, R198 ;  /* 0x000000c600c67308 */ /* 0x000ff00000000800 */
[----:B------:R-:W3:Y:S01]  /*ce60*/  MUFU.EX2 R185, R185 ;  /* 0x000000b900b97308 */ /* 0x000ee20000000800 */
[C---:B-1----:R-:W-:Y:S07]  /*ce70*/  HMMA.16816.F32.BF16 R68, R4.reuse, R8, R68 ;  /* 0x000000080444723c */ /* 0x042fee0000041844 */
[----:B------:R-:W-:Y:S01]  /*ce80*/  MUFU.EX2 R189, R189 ;  /* 0x000000bd00bd7308 */ /* 0x000fe20000000800 */
[C---:B------:R-:W-:Y:S01]  /*ce90*/  HMMA.16816.F32.BF16 R72, R4.reuse, R10, R72 ;  /* 0x0000000a0448723c */ /* 0x040fe20000041848 */
[----:B------:R-:W1:Y:S06]  /*cea0*/  LDSM.16.MT88.4 R8, [R221+0x1c000] ;  /* 0x01c00000dd08783b */ /* 0x000e6c0000004200 */
[----:B------:R-:W4:Y:S08]  /*ceb0*/  MUFU.EX2 R200, R200 ;  /* 0x000000c800c87308 */ /* 0x000f300000000800 */
[----:B------:R-:W-:Y:S01]  /*cec0*/  MUFU.EX2 R187, R187 ;  /* 0x000000bb00bb7308 */ /* 0x000fe20000000800 */
[C---:B--2---:R-:W-:Y:S07]  /*ced0*/  HMMA.16816.F32.BF16 R76, R4.reuse, R16, R76 ;  /* 0x00000010044c723c */ /* 0x044fee000004184c */
[----:B------:R-:W-:Y:S01]  /*cee0*/  MUFU.EX2 R248, R248 ;  /* 0x000000f800f87308 */ /* 0x000fe20000000800 */
[C---:B------:R-:W-:Y:S01]  /*cef0*/  HMMA.16816.F32.BF16 R80, R4.reuse, R18, R80 ;  /* 0x000000120450723c */ /* 0x040fe20000041850 */
[----:B------:R-:W2:Y:S06]  /*cf00*/  LDSM.16.MT88.4 R16, [R220+0x1c000] ;  /* 0x01c00000dc10783b */ /* 0x000eac0000004200 */
[----:B------:R-:W-:Y:S08]  /*cf10*/  MUFU.EX2 R191, R191 ;  /* 0x000000bf00bf7308 */ /* 0x000ff00000000800 */
[----:B------:R-:W4:Y:S01]  /*cf20*/  MUFU.EX2 R202, R202 ;  /* 0x000000ca00ca7308 */ /* 0x000f220000000800 */
        /* <DEDUP_REMOVED lines=15> */
[----:B------:R-:W-:-:S02]  /*d020*/  SHF.R.U32.HI R8, RZ, 0x18, R26 ;  /* 0x00000018ff087819 */ /* 0x000fc4000001161a */
[----:B------:R-:W-:Y:S02]  /*d030*/  SHF.R.U32.HI R9, RZ, 0x18, R24 ;  /* 0x00000018ff097819 */ /* 0x000fe40000011618 */
[----:B------:R-:W-:Y:S02]  /*d040*/  PRMT R25, R25, 0x5410, R8 ;  /* 0x0000541019197816 */ /* 0x000fe40000000008 */
[C---:B------:R-:W-:Y:S02]  /*d050*/  LOP3.LUT R10, R26.reuse, 0xffff, RZ, 0xc0, !PT ;  /* 0x0000ffff1a0a7812 */ /* 0x040fe400078ec0ff */
[----:B------:R-:W-:Y:S02]  /*d060*/  LOP3.LUT R27, R26, 0xff, RZ, 0xc0, !PT ;  /* 0x000000ff1a1b7812 */ /* 0x000fe400078ec0ff */
[----:B------:R-:W-:Y:S02]  /*d070*/  SHF.R.U32.HI R10, RZ, 0x8, R10 ;  /* 0x00000008ff0a7819 */ /* 0x000fe4000001160a */
[----:B------:R-:W-:-:S02]  /*d080*/  LOP3.LUT R8, R24, 0xffff, RZ, 0xc0, !PT ;  /* 0x0000ffff18087812 */ /* 0x000fc400078ec0ff */
[----:B------:R-:W-:Y:S01]  /*d090*/  PRMT R27, R27, 0x5410, R10 ;  /* 0x000054101b1b7816 */ /* 0x000fe2000000000a */
[C---:B--2---:R-:W-:Y:S01]  /*d0a0*/  HMMA.16816.F32.BF16 R124, R4.reuse, R16, R124 ;  /* 0x00000010047c723c */ /* 0x044fe2000004187c */
[----:B------:R-:W-:Y:S02]  /*d0b0*/  SHF.R.U32.HI R8, RZ, 0x8, R8 ;  /* 0x00000008ff087819 */ /* 0x000fe40000011608 */
[----:B------:R-:W-:Y:S02]  /*d0c0*/  SHF.R.U32.HI R10, RZ, 0x10, R24 ;  /* 0x00000010ff0a7819 */ /* 0x000fe40000011618 */
[----:B------:R-:W-:Y:S01]  /*d0d0*/  PRMT R29, R29, 0x5410, R8 ;  /* 0x000054101d1d7816 */ /* 0x000fe20000000008 */
[----:B------:R-:W-:Y:S01]  /*d0e0*/  HMMA.16816.F32.BF16 R128, R4, R18, R128 ;  /* 0x000000120480723c */ /* 0x000fe20000041880 */
[----:B------:R-:W1:Y:S01]  /*d0f0*/  LDSM.16.MT88.4 R16, [R222+0x18800] ;  /* 0x01880000de10783b */ /* 0x000e620000004200 */
[----:B------:R-:W-:Y:S02]  /*d100*/  LOP3.LUT R8, R10, 0xff, RZ, 0xc0, !PT ;  /* 0x000000ff0a087812 */ /* 0x000fe400078ec0ff */
[----:B---3--:R-:W-:-:S03]  /*d110*/  F2FP.BF16.F32.PACK_AB R24, R185, R198 ;  /* 0x000000c6b918723e */ /* 0x008fc600000010ff */
[--C-:B------:R-:W-:Y:S02]  /*d120*/  HSET2.LE.AND R6, R27, R168.reuse, PT ;  /* 0x000000a81b067233 */ /* 0x100fe40003803000 */
[----:B------:R-:W-:Y:S02]  /*d130*/  F2FP.BF16.F32.PACK_AB R7, R181, R194 ;  /* 0x000000c2b507723e */ /* 0x000fe400000010ff */
[----:B------:R-:W-:Y:S02]  /*d140*/  PRMT R5, R8, 0x5410, R9 ;  /* 0x0000541008057816 */ /* 0x000fe40000000009 */
[----:B------:R-:W2:Y:S01]  /*d150*/  LDSM.16.MT88.4 R8, [R221+0x18800] ;  /* 0x01880000dd08783b */ /* 0x000ea20000004200 */
[----:B------:R-:W-:Y:S02]  /*d160*/  LOP3.LUT R6, R6, R7, RZ, 0xc0, !PT ;  /* 0x0000000706067212 */ /* 0x000fe400078ec0ff */
[----:B------:R-:W-:Y:S02]  /*d170*/  HSET2.LE.AND R7, R25, R168, PT ;  /* 0x000000a819077233 */ /* 0x000fe40003803000 */
[----:B------:R-:W-:-:S02]  /*d180*/  F2FP.BF16.F32.PACK_AB R4, R183, R196 ;  /* 0x000000c4b704723e */ /* 0x000fc400000010ff */
[--C-:B------:R-:W-:Y:S02]  /*d190*/  HSET2.LE.AND R5, R5, R168.reuse, PT ;  /* 0x000000a805057233 */ /* 0x100fe40003803000 */
[----:B------:R-:W-:Y:S02]  /*d1a0*/  LOP3.LUT R7, R7, R4, RZ, 0xc0, !PT ;  /* 0x0000000407077212 */ /* 0x000fe400078ec0ff */
[----:B------:R-:W-:Y:S02]  /*d1b0*/  HSET2.LE.AND R4, R29, R168, PT ;  /* 0x000000a81d047233 */ /* 0x000fe40003803000 */
[----:B------:R-:W-:Y:S01]  /*d1c0*/  F2FP.BF16.F32.PACK_AB R25, R179, R192 ;  /* 0x000000c0b319723e */ /* 0x000fe200000010ff */
[----:B------:R-:W-:Y:S01]  /*d1d0*/  LDSM.16.MT88.4 R28, [R220+0x18800] ;  /* 0x01880000dc1c783b */ /* 0x000fe20000004200 */
[----:B------:R-:W-:Y:S02]  /*d1e0*/  LOP3.LUT R5, R5, R24, RZ, 0xc0, !PT ;  /* 0x0000001805057212 */ /* 0x000fe400078ec0ff */
[----:B------:R-:W-:-:S02]  /*d1f0*/  LOP3.LUT R4, R4, R25, RZ, 0xc0, !PT ;  /* 0x0000001904047212 */ /* 0x000fc400078ec0ff */
        /* <DEDUP_REMOVED lines=28> */
[----:B------:R-:W-:Y:S01]  /*d3c0*/  HMMA.16816.F32.BF16 R88, R4, R18, R88 ;  /* 0x000000120458723c */ /* 0x000fe20000041858 */
[----:B------:R-:W-:-:S04]  /*d3d0*/  MOV R17, UR6 ;  /* 0x0000000600117c02 */ /* 0x000fc80008000f00 */
[----:B------:R-:W-:Y:S01]  /*d3e0*/  LOP3.LUT R193, R193, UR37, R17, 0x96, !PT ;  /* 0x00000025c1c17c12 */ /* 0x000fe2000f8e9611 */
[----:B--2---:R-:W-:Y:S01]  /*d3f0*/  HMMA.16816.F32.BF16 R92, R4, R8, R92 ;  /* 0x00000008045c723c */ /* 0x004fe2000004185c */
[----:B------:R-:W1:Y:S03]  /*d400*/  LDSM.16.MT88.4 R16, [R222+0x1e800] ;  /* 0x01e80000de10783b */ /* 0x000e660000004200 */
[----:B------:R-:W-:-:S04]  /*d410*/  IMAD.WIDE.U32 R24, R193, -0x326172a9, RZ ;  /* 0xcd9e8d57c1187825 */ /* 0x000fc800078e00ff */
[----:B------:R-:W-:Y:S01]  /*d420*/  FFMA.FTZ R193, R32, UR38, -R169 ;  /* 0x0000002620c17c23 */ /* 0x000fe200080108a9 */
[C---:B------:R-:W-:Y:S01]  /*d430*/  HMMA.16816.F32.BF16 R96, R4.reuse, R10, R96 ;  /* 0x0000000a0460723c */ /* 0x040fe20000041860 */
[----:B------:R-:W2:Y:S01]  /*d440*/  LDSM.16.MT88.4 R8, [R221+0x1e800] ;  /* 0x01e80000dd08783b */ /* 0x000ea20000004200 */
[----:B------:R-:W-:Y:S02]  /*d450*/  LOP3.LUT R28, R25, UR22, R14, 0x96, !PT ;  /* 0x00000016191c7c12 */ /* 0x000fe4000f8e960e */
[----:B------:R-:W-:Y:S02]  /*d460*/  LOP3.LUT R24, R35, UR20, R24, 0x96, !PT ;  /* 0x0000001423187c12 */ /* 0x000fe4000f8e9618 */
[----:B------:R-:W-:Y:S01]  /*d470*/  HMMA.16816.F32.BF16 R80, R4, R26, R80 ;  /* 0x0000001a0450723c */ /* 0x000fe20000041850 */
[----:B------:R-:W4:Y:S01]  /*d480*/  MUFU.EX2 R193, R193 ;  /* 0x000000c100c17308 */ /* 0x000f220000000800 */
[----:B------:R-:W-:-:S04]  /*d490*/  IMAD.WIDE.U32 R28, R28, -0x2daee0ad, RZ ;  /* 0xd2511f531c1c7825 */ /* 0x000fc800078e00ff */
[----:B------:R-:W-:Y:S01]  /*d4a0*/  IMAD.WIDE.U32 R24, R24, -0x2daee0ad, RZ ;  /* 0xd2511f5318187825 */ /* 0x000fe200078e00ff */
[----:B------:R-:W-:Y:S01]  /*d4b0*/  LOP3.LUT R26, R29, UR19, R204, 0x96, !PT ;  /* 0x000000131d1a7c12 */ /* 0x000fe2000f8e96cc */
[C---:B------:R-:W-:Y:S03]  /*d4c0*/  HMMA.16816.F32.BF16 R132, R4.reuse, R30, R132 ;  /* 0x0000001e0484723c */ /* 0x040fe60000041884 */
[----:B------:R-:W-:Y:S01]  /*d4d0*/  LOP3.LUT R25, R25, UR17, R28, 0x96, !PT ;  /* 0x0000001119197c12 */ /* 0x000fe2000f8e961c */
[----:B------:R-:W-:Y:S01]  /*d4e0*/  IMAD.WIDE.U32 R26, R26, -0x326172a9, RZ ;  /* 0xcd9e8d571a1a7825 */ /* 0x000fe200078e00ff */
[----:B------:R-:W-:Y:S01]  /*d4f0*/  LDSM.16.MT88.4 R28, [R221+0x19000] ;  /* 0x01900000dd1c783b */ /* 0x000fe20000004200 */
[----:B---3--:R-:W-:Y:S02]  /*d500*/  HMMA.16816.F32.BF16 R100, R4, R20, R100 ;  /* 0x000000140464723c */ /* 0x008fe40000041864 */
[----:B------:R-:W-:Y:S01]  /*d510*/  IMAD.WIDE.U32 R14, R25, -0x326172a9, RZ ;  /* 0xcd9e8d57190e7825 */ /* 0x000fe200078e00ff */
[----:B------:R-:W-:-:S03]  /*d520*/  LOP3.LUT R34, R27, UR18, R34, 0x96, !PT ;  /* 0x000000121b227c12 */ /* 0x000fc6000f8e9622 */
[----:B------:R-:W-:Y:S01]  /*d530*/  HMMA.16816.F32.BF16 R104, R4, R22, R104 ;  /* 0x000000160468723c */ /* 0x000fe20000041868 */
[----:B------:R-:W-:Y:S01]  /*d540*/  LOP3.LUT R250, R15, UR16, R26, 0x96, !PT ;  /* 0x000000100ffa7c12 */ /* 0x000fe2000f8e961a */
[----:B------:R-:W3:Y:S01]  /*d550*/  LDSM.16.MT88.4 R20, [R220+0x1e800] ;  /* 0x01e80000dc14783b */ /* 0x000ee20000004200 */
[----:B------:R-:W-:-:S04]  /*d560*/  IMAD.WIDE.U32 R34, R34, -0x2daee0ad, RZ ;  /* 0xd2511f5322227825 */ /* 0x000fc800078e00ff */
[----:B------:R-:W-:Y:S01]  /*d570*/  IMAD.WIDE.U32 R250, R250, -0x2daee0ad, RZ ;  /* 0xd2511f53fafa7825 */ /* 0x000fe200078e00ff */
[----:B------:R-:W-:Y:S01]  /*d580*/  LOP3.LUT R25, R35, UR13, R24, 0x96, !PT ;  /* 0x0000000d23197c12 */ /* 0x000fe2000f8e9618 */
[C---:B-1----:R-:W-:Y:S03]  /*d590*/  HMMA.16816.F32.BF16 R108, R4.reuse, R16, R108 ;  /* 0x00000010046c723c */ /* 0x042fe6000004186c */
[----:B------:R-:W-:Y:S01]  /*d5a0*/  LOP3.LUT R24, R251, UR12, R34, 0x96, !PT ;  /* 0x0000000cfb187c12 */ /* 0x000fe2000f8e9622 */
[----:B------:R-:W-:Y:S01]  /*d5b0*/  IMAD.WIDE.U32 R204, R25, -0x326172a9, RZ ;  /* 0xcd9e8d5719cc7825 */ /* 0x000fe200078e00ff */
[----:B------:R-:W1:Y:S01]  /*d5c0*/  LDSM.16.MT88.4 R32, [R222+0x19000] ;  /* 0x01900000de20783b */ /* 0x000e620000004200 */
[----:B--2---:R-:W-:Y:S02]  /*d5d0*/  HMMA.16816.F32.BF16 R116, R4, R8, R116 ;  /* 0x000000080474723c */ /* 0x004fe40000041874 */
[----:B------:R-:W-:-:S04]  /*d5e0*/  IMAD.WIDE.U32 R24, R24, -0x326172a9, RZ ;  /* 0xcd9e8d5718187825 */ /* 0x000fc800078e00ff */
[C---:B------:R-:W-:Y:S01]  /*d5f0*/  HMMA.16816.F32.BF16 R120, R4.reuse, R10, R120 ;  /* 0x0000000a0478723c */ /* 0x040fe20000041878 */
[--C-:B------:R-:W-:Y:S02]  /*d600*/  SHF.R.U32.HI R17, RZ, 0x10, R24.reuse ;  /* 0x00000010ff117819 */ /* 0x100fe40000011618 */
[C---:B------:R-:W-:Y:S02]  /*d610*/  LOP3.LUT R16, R24.reuse, 0xffff, RZ, 0xc0, !PT ;  /* 0x0000ffff18107812 */ /* 0x040fe400078ec0ff */
[----:B------:R-:W-:Y:S01]  /*d620*/  LOP3.LUT R9, R24, 0xff, RZ, 0xc0, !PT ;  /* 0x000000ff18097812 */ /* 0x000fe200078ec0ff */
[----:B------:R-:W-:Y:S01]  /*d630*/  HMMA.16816.F32.BF16 R112, R4, R18, R112 ;  /* 0x000000120470723c */ /* 0x000fe20000041870 */
[----:B------:R-:W-:Y:S02]  /*d640*/  SHF.R.U32.HI R24, RZ, 0x18, R24 ;  /* 0x00000018ff187819 */ /* 0x000fe40000011618 */
[----:B------:R-:W-:Y:S02]  /*d650*/  LOP3.LUT R11, R17, 0xff, RZ, 0xc0, !PT ;  /* 0x000000ff110b7812 */ /* 0x000fe400078ec0ff */
[----:B------:R-:W-:-:S02]  /*d660*/  LOP3.LUT R8, R25, UR23, R204, 0x96, !PT ;  /* 0x0000001719087c12 */ /* 0x000fc4000f8e96cc */
[----:B------:R-:W-:Y:S02]  /*d670*/  SHF.R.U32.HI R10, RZ, 0x8, R16 ;  /* 0x00000008ff0a7819 */ /* 0x000fe40000011610 */
[----:B------:R-:W-:Y:S01]  /*d680*/  PRMT R11, R11, 0x5410, R24 ;  /* 0x000054100b0b7816 */ /* 0x000fe20000000018 */
[----:B------:R-:W2:Y:S01]  /*d690*/  LDSM.16.MT88.4 R16, [R224+0x19000] ;  /* 0x01900000e010783b */ /* 0x000ea20000004200 */
[C---:B------:R-:W-:Y:S02]  /*d6a0*/  LOP3.LUT R24, R8.reuse, 0xffff, RZ, 0xc0, !PT ;  /* 0x0000ffff08187812 */ /* 0x040fe400078ec0ff */
[----:B------:R-:W-:Y:S02]  /*d6b0*/  SHF.R.U32.HI R26, RZ, 0x10, R8 ;  /* 0x00000010ff1a7819 */ /* 0x000fe40000011608 */
[----:B------:R-:W-:Y:S01]  /*d6c0*/  PRMT R9, R9, 0x5410, R10 ;  /* 0x0000541009097816 */ /* 0x000fe2000000000a */
[----:B---3--:R-:W-:Y:S01]  /*d6d0*/  HMMA.16816.F32.BF16 R124, R4, R20, R124 ;  /* 0x00000014047c723c */ /* 0x008fe2000004187c */
[----:B------:R-:W-:-:S02]  /*d6e0*/  LOP3.LUT R10, R8, 0xff, RZ, 0xc0, !PT ;  /* 0x000000ff080a7812 */ /* 0x000fc400078ec0ff */
[----:B------:R-:W-:Y:S02]  /*d6f0*/  SHF.R.U32.HI R25, RZ, 0x18, R8 ;  /* 0x00000018ff197819 */ /* 0x000fe40000011608 */
[----:B------:R-:W-:Y:S01]  /*d700*/  SHF.R.U32.HI R27, RZ, 0x8, R24 ;  /* 0x00000008ff1b7819 */ /* 0x000fe20000011618 */
[----:B------:R-:W-:Y:S01]  /*d710*/  HMMA.16816.F32.BF16 R128, R4, R22, R128 ;  /* 0x000000160480723c */ /* 0x000fe20000041880 */
[----:B------:R-:W-:Y:S01]  /*d720*/  LOP3.LUT R26, R26, 0xff, RZ, 0xc0, !PT ;  /* 0x000000ff1a1a7812 */ /* 0x000fe200078ec0ff */
[----:B------:R-:W3:Y:S01]  /*d730*/  LDSM.16.MT88.4 R4, [R221+0x1b000] ;  /* 0x01b00000dd04783b */ /* 0x000ee20000004200 */
[----:B------:R-:W-:Y:S02]  /*d740*/  PRMT R27, R10, 0x5410, R27 ;  /* 0x000054100a1b7816 */ /* 0x000fe4000000001b */
[----:B------:R-:W-:Y:S02]  /*d750*/  PRMT R25, R26, 0x5410, R25 ;  /* 0x000054101a197816 */ /* 0x000fe40000000019 */
[----:B------:R-:W-:-:S02]  /*d760*/  HSET2.LE.AND R10, R9, R168, PT ;  /* 0x000000a8090a7233 */ /* 0x000fc40003803000 */
[--C-:B------:R-:W-:Y:S02]  /*d770*/  HSET2.LE.AND R8, R27, R168.reuse, PT ;  /* 0x000000a81b087233 */ /* 0x100fe40003803000 */
[--C-:B------:R-:W-:Y:S02]  /*d780*/  HSET2.LE.AND R11, R11, R168.reuse, PT ;  /* 0x000000a80b0b7233 */ /* 0x100fe40003803000 */
[----:B------:R-:W-:Y:S02]  /*d790*/  HSET2.LE.AND R9, R25, R168, PT ;  /* 0x000000a819097233 */ /* 0x000fe40003803000 */
[----:B------:R-:W-:Y:S02]  /*d7a0*/  F2FP.BF16.F32.PACK_AB R27, R200, R189 ;  /* 0x000000bdc81b723e */ /* 0x000fe400000010ff */
[----:B------:R-:W-:Y:S02]  /*d7b0*/  F2FP.BF16.F32.PACK_AB R24, R202, R191 ;  /* 0x000000bfca18723e */ /* 0x000fe400000010ff */
[----:B------:R-:W-:-:S02]  /*d7c0*/  F2FP.BF16.F32.PACK_AB R21, R248, R187 ;  /* 0x000000bbf815723e */ /* 0x000fc400000010ff */
[----:B----4-:R-:W-:Y:S02]  /*d7d0*/  F2FP.BF16.F32.PACK_AB R20, R193, R244 ;  /* 0x000000f4c114723e */ /* 0x010fe400000010ff */
[----:B------:R-:W-:Y:S02]  /*d7e0*/  LOP3.LUT R8, R8, R27, RZ, 0xc0, !PT ;  /* 0x0000001b08087212 */ /* 0x000fe400078ec0ff */
[----:B------:R-:W-:Y:S02]  /*d7f0*/  LOP3.LUT R9, R9, R24, RZ, 0xc0, !PT ;  /* 0x0000001809097212 */ /* 0x000fe400078ec0ff */
[----:B------:R-:W-:Y:S01]  /*d800*/  LOP3.LUT R10, R10, R21, RZ, 0xc0, !PT ;  /* 0x000000150a0a7212 */ /* 0x000fe200078ec0ff */
[----:B------:R-:W4:Y:S01]  /*d810*/  LDSM.16.MT88.4 R24, [R220+0x19000] ;  /* 0x01900000dc18783b */ /* 0x000f220000004200 */
[----:B------:R-:W-:-:S03]  /*d820*/  LOP3.LUT R11, R11, R20, RZ, 0xc0, !PT ;  /* 0x000000140b0b7212 */ /* 0x000fc600078ec0ff */
[----:B------:R-:W-:Y:S04]  /*d830*/  LDSM.16.MT88.4 R20, [R224+0x1b000] ;  /* 0x01b00000e014783b */ /* 0x000fe80000004200 */
[C---:B-1----:R-:W-:Y:S06]  /*d840*/  HMMA.16816.F32.BF16 R152, R8.reuse, R32, R152 ;  /* 0x000000200898723c */ /* 0x042fec0000041898 */
[----:B------:R-:W-:Y:S01]  /*d850*/  HMMA.16816.F32.BF16 R148, R8, R34, R148 ;  /* 0x000000220894723c */ /* 0x000fe20000041894 */
[----:B------:R-:W-:-:S02]  /*d860*/  MOV R32, R204 ;  /* 0x000000cc00207202 */ /* 0x000fc40000000f00 */
[----:B------:R-:W-:Y:S02]  /*d870*/  MOV R33, R205 ;  /* 0x000000cd00217202 */ /* 0x000fe40000000f00 */
[----:B------:R1:W5:Y:S01]  /*d880*/  LDL.LU.64 R204, [R1+0x10] ;  /* 0x0000100001cc7983 */ /* 0x0003620000300a00 */
[C---:B--2---:R-:W-:Y:S01]  /*d890*/  HMMA.16816.F32.BF16 R160, R8.reuse, R16, R160 ;  /* 0x0000001008a0723c */ /* 0x044fe200000418a0 */
[----:B------:R-:W-:Y:S02]  /*d8a0*/  MOV R34, R14 ;  /* 0x0000000e00227202 */ /* 0x000fe40000000f00 */
[----:B------:R-:W-:Y:S02]  /*d8b0*/  MOV R35, R15 ;  /* 0x0000000f00237202 */ /* 0x000fe40000000f00 */
[----:B------:R1:W5:Y:S01]  /*d8c0*/  LDL.LU.64 R14, [R1+0x8] ;  /* 0x00000800010e7983 */ /* 0x0003620000300a00 */
[C---:B------:R-:W-:Y:S03]  /*d8d0*/  HMMA.16816.F32.BF16 R156, R8.reuse, R18, R156 ;  /* 0x00000012089c723c */ /* 0x040fe6000004189c */
[----:B------:R-:W2:Y:S03]  /*d8e0*/  LDSM.16.MT88.4 R16, [R222+0x1b000] ;  /* 0x01b00000de10783b */ /* 0x000ea60000004200 */
[C---:B---3--:R-:W-:Y:S06]  /*d8f0*/  HMMA.16816.F32.BF16 R52, R8.reuse, R4, R52 ;  /* 0x000000040834723c */ /* 0x048fec0000041834 */
[C---:B------:R-:W-:Y:S01]  /*d900*/  HMMA.16816.F32.BF16 R56, R8.reuse, R6, R56 ;  /* 0x000000060838723c */ /* 0x040fe20000041838 */
[----:B------:R-:W3:Y:S05]  /*d910*/  LDSM.16.MT88.4 R4, [R221+0x1d000] ;  /* 0x01d00000dd04783b */ /* 0x000eea0000004200 */
        /* <DEDUP_REMOVED lines=21> */
[----:B----4-:R-:W-:Y:S01]  /*da70*/  HMMA.16816.F32.BF16 R92, R8, R20, R92 ;  /* 0x00000014085c723c */ /* 0x010fe2000004185c */
[--C-:B------:R-:W-:Y:S01]  /*da80*/  FFMA.FTZ R190, R190, UR38, -R171.reuse ;  /* 0x00000026bebe7c23 */ /* 0x100fe200080108ab */
[----:B------:R-:W-:-:S05]  /*da90*/  FFMA.FTZ R195, R188, UR38, -R171 ;  /* 0x00000026bcc37c23 */ /* 0x000fca00080108ab */
[----:B------:R-:W-:Y:S01]  /*daa0*/  LOP3.LUT R20, R33, UR30, R34, 0x96, !PT ;  /* 0x0000001e21147c12 */ /* 0x000fe2000f8e9622 */
[----:B------:R-:W-:Y:S01]  /*dab0*/  HMMA.16816.F32.BF16 R96, R8, R22, R96 ;  /* 0x000000160860723c */ /* 0x000fe20000041860 */
[--C-:B------:R-:W-:Y:S01]  /*dac0*/  FFMA.FTZ R182, R182, UR38, -R169.reuse ;  /* 0x00000026b6b67c23 */ /* 0x100fe200080108a9 */
[--C-:B------:R-:W-:Y:S01]  /*dad0*/  FFMA.FTZ R199, R180, UR38, -R169.reuse ;  /* 0x00000026b4c77c23 */ /* 0x100fe200080108a9 */
[----:B------:R-:W-:Y:S01]  /*dae0*/  FFMA.FTZ R201, R178, UR38, -R169 ;  /* 0x00000026b2c97c23 */ /* 0x000fe200080108a9 */
[--C-:B------:R-:W-:Y:S01]  /*daf0*/  FFMA.FTZ R186, R186, UR38, -R171.reuse ;  /* 0x00000026baba7c23 */ /* 0x100fe200080108ab */
[----:B------:R-:W-:Y:S01]  /*db00*/  FFMA.FTZ R197, R184, UR38, -R171 ;  /* 0x00000026b8c57c23 */ /* 0x000fe200080108ab */
[----:B------:R-:W-:Y:S01]  /*db10*/  MUFU.EX2 R190, R190 ;  /* 0x000000be00be7308 */ /* 0x000fe20000000800 */
[----:B------:R-:W-:-:S04]  /*db20*/  IMAD.WIDE.U32 R22, R20, -0x2daee0ad, RZ ;  /* 0xd2511f5314167825 */ /* 0x000fc800078e00ff */
[----:B------:R-:W-:Y:S01]  /*db30*/  FFMA.FTZ R178, R170, UR38, -R169 ;  /* 0x00000026aab27c23 */ /* 0x000fe200080108a9 */
[----:B---3--:R-:W-:Y:S01]  /*db40*/  HMMA.16816.F32.BF16 R116, R8, R4, R116 ;  /* 0x000000040874723c */ /* 0x008fe20000041874 */
[----:B------:R-:W-:Y:S01]  /*db50*/  LDSM.16.MT88.4 R32, [R221+0x19800] ;  /* 0x01980000dd20783b */ /* 0x000fe20000004200 */
[----:B------:R-:W-:Y:S01]  /*db60*/  LOP3.LUT R250, R23, UR31, R250, 0x96, !PT ;  /* 0x0000001f17fa7c12 */ /* 0x000fe2000f8e96fa */
[----:B------:R-:W3:Y:S01]  /*db70*/  MUFU.EX2 R195, R195 ;  /* 0x000000c300c37308 */ /* 0x000ee20000000800 */
[----:B------:R-:W-:-:S03]  /*db80*/  LOP3.LUT R20, R22, 0xffff, RZ, 0xc0, !PT ;  /* 0x0000ffff16147812 */ /* 0x000fc600078ec0ff */
[C---:B------:R-:W-:Y:S02]  /*db90*/  LOP3.LUT R4, R250.reuse, 0xffff, RZ, 0xc0, !PT ;  /* 0x0000fffffa047812 */ /* 0x040fe400078ec0ff */
[----:B------:R-:W-:Y:S02]  /*dba0*/  SHF.R.U32.HI R5, RZ, 0x10, R250 ;  /* 0x00000010ff057819 */ /* 0x000fe400000116fa */
[----:B------:R-:W-:Y:S01]  /*dbb0*/  MUFU.EX2 R182, R182 ;  /* 0x000000b600b67308 */ /* 0x000fe20000000800 */
[----:B-1----:R-:W-:Y:S01]  /*dbc0*/  HMMA.16816.F32.BF16 R68, R8, R28, R68 ;  /* 0x0000001c0844723c */ /* 0x002fe20000041844 */
[----:B------:R-:W-:-:S06]  /*dbd0*/  LOP3.LUT R169, R250, 0xff, RZ, 0xc0, !PT ;  /* 0x000000fffaa97812 */ /* 0x000fcc00078ec0ff */
[----:B------:R-:W1:Y:S01]  /*dbe0*/  MUFU.EX2 R199, R199 ;  /* 0x000000c700c77308 */ /* 0x000e620000000800 */
[----:B------:R-:W-:Y:S01]  /*dbf0*/  LOP3.LUT R29, R22, 0xff, RZ, 0xc0, !PT ;  /* 0x000000ff161d7812 */ /* 0x000fe200078ec0ff */
[----:B------:R-:W-:Y:S01]  /*dc00*/  HMMA.16816.F32.BF16 R72, R8, R30, R72 ;  /* 0x0000001e0848723c */ /* 0x000fe20000041848 */
[----:B------:R-:W-:Y:S02]  /*dc10*/  SHF.R.U32.HI R20, RZ, 0x8, R20 ;  /* 0x00000008ff147819 */ /* 0x000fe40000011614 */
[----:B------:R-:W-:-:S03]  /*dc20*/  SHF.R.U32.HI R250, RZ, 0x18, R250 ;  /* 0x00000018fffa7819 */ /* 0x000fc600000116fa */
[----:B------:R-:W-:Y:S01]  /*dc30*/  MUFU.EX2 R186, R186 ;  /* 0x000000ba00ba7308 */ /* 0x000fe20000000800 */
[----:B------:R-:W-:Y:S02]  /*dc40*/  SHF.R.U32.HI R4, RZ, 0x8, R4 ;  /* 0x00000008ff047819 */ /* 0x000fe40000011604 */
[----:B------:R-:W-:-:S05]  /*dc50*/  LOP3.LUT R5, R5, 0xff, RZ, 0xc0, !PT ;  /* 0x000000ff05057812 */ /* 0x000fca00078ec0ff */
[----:B------:R-:W4:Y:S01]  /*dc60*/  MUFU.EX2 R197, R197 ;  /* 0x000000c500c57308 */ /* 0x000f220000000800 */
[----:B------:R-:W-:-:S07]  /*dc70*/  SHF.R.U32.HI R31, RZ, 0x10, R22 ;  /* 0x00000010ff1f7819 */ /* 0x000fce0000011616 */
[----:B------:R-:W-:Y:S01]  /*dc80*/  MUFU.EX2 R201, R201 ;  /* 0x000000c900c97308 */ /* 0x000fe20000000800 */
[----:B------:R-:W-:-:S07]  /*dc90*/  PRMT R29, R29, 0x5410, R20 ;  /* 0x000054101d1d7816 */ /* 0x000fce0000000014 */
[----:B------:R-:W4:Y:S01]  /*dca0*/  MUFU.EX2 R178, R178 ;  /* 0x000000b200b27308 */ /* 0x000f220000000800 */
[----:B------:R-:W-:Y:S01]  /*dcb0*/  PRMT R169, R169, 0x5410, R4 ;  /* 0x00005410a9a97816 */ /* 0x000fe20000000004 */
[----:B--2---:R-:W-:Y:S01]  /*dcc0*/  HMMA.16816.F32.BF16 R108, R8, R16, R108 ;  /* 0x00000010086c723c */ /* 0x004fe2000004186c */
[----:B------:R-:W-:Y:S02]  /*dcd0*/  PRMT R5, R5, 0x5410, R250 ;  /* 0x0000541005057816 */ /* 0x000fe400000000fa */
[----:B------:R-:W-:-:S04]  /*dce0*/  LOP3.LUT R31, R31, 0xff, RZ, 0xc0, !PT ;  /* 0x000000ff1f1f7812 */ /* 0x000fc800078ec0ff */
[----:B------:R-:W-:Y:S01]  /*dcf0*/  SHF.R.U32.HI R16, RZ, 0x18, R22 ;  /* 0x00000018ff107819 */ /* 0x000fe20000011616 */
[----:B------:R-:W-:Y:S01]  /*dd00*/  HMMA.16816.F32.BF16 R120, R8, R6, R120 ;  /* 0x000000060878723c */ /* 0x000fe20000041878 */
[--C-:B------:R-:W-:Y:S01]  /*dd10*/  HSET2.LE.AND R4, R169, R168.reuse, PT ;  /* 0x000000a8a9047233 */ /* 0x100fe20003803000 */
[----:B------:R-:W2:Y:S01]  /*dd20*/  LDSM.16.MT88.4 R20, [R224+0x19800] ;  /* 0x01980000e014783b */ /* 0x000ea20000004200 */
[--C-:B------:R-:W-:Y:S02]  /*dd30*/  HSET2.LE.AND R5, R5, R168.reuse, PT ;  /* 0x000000a805057233 */ /* 0x100fe40003803000 */
[----:B------:R-:W-:Y:S02]  /*dd40*/  PRMT R31, R31, 0x5410, R16 ;  /* 0x000054101f1f7816 */ /* 0x000fe40000000010 */
[----:B------:R-:W-:Y:S02]  /*dd50*/  HSET2.LE.AND R6, R29, R168, PT ;  /* 0x000000a81d067233 */ /* 0x000fe40003803000 */
[----:B---3--:R-:W-:-:S02]  /*dd60*/  F2FP.BF16.F32.PACK_AB R29, R195, R190 ;  /* 0x000000bec31d723e */ /* 0x008fc400000010ff */
[----:B-1----:R-:W-:Y:S02]  /*dd70*/  F2FP.BF16.F32.PACK_AB R28, R199, R182 ;  /* 0x000000b6c71c723e */ /* 0x002fe400000010ff */
[----:B------:R-:W-:Y:S02]  /*dd80*/  LOP3.LUT R4, R4, R29, RZ, 0xc0, !PT ;  /* 0x0000001d04047212 */ /* 0x000fe400078ec0ff */
[----:B------:R-:W-:Y:S02]  /*dd90*/  LOP3.LUT R5, R5, R28, RZ, 0xc0, !PT ;  /* 0x0000001c05057212 */ /* 0x000fe400078ec0ff */
[----:B------:R-:W-:Y:S02]  /*dda0*/  HSET2.LE.AND R7, R31, R168, PT ;  /* 0x000000a81f077233 */ /* 0x000fe40003803000 */
[----:B----4-:R-:W-:Y:S01]  /*ddb0*/  F2FP.BF16.F32.PACK_AB R29, R197, R186 ;  /* 0x000000bac51d723e */ /* 0x010fe200000010ff */
[C---:B------:R-:W-:Y:S01]  /*ddc0*/  HMMA.16816.F32.BF16 R100, R8.reuse, R24, R100 ;  /* 0x000000180864723c */ /* 0x040fe20000041864 */
[----:B------:R-:W-:Y:S01]  /*ddd0*/  F2FP.BF16.F32.PACK_AB R28, R178, R201 ;  /* 0x000000c9b21c723e */ /* 0x000fe200000010ff */
[----:B------:R-:W-:Y:S01]  /*dde0*/  FFMA.FTZ R176, R249, R177, R176 ;  /* 0x000000b1f9b07223 */ /* 0x000fe200000100b0 */
[----:B------:R-:W-:Y:S01]  /*ddf0*/  LOP3.LUT R6, R6, R29, RZ, 0xc0, !PT ;  /* 0x0000001d06067212 */ /* 0x000fe200078ec0ff */
[----:B------:R-:W-:Y:S01]  /*de00*/  FFMA.FTZ R2, R247, R2, R172 ;  /* 0x00000002f7027223 */ /* 0x000fe200000100ac */
[----:B------:R-:W-:Y:S01]  /*de10*/  LOP3.LUT R7, R7, R28, RZ, 0xc0, !PT ;  /* 0x0000001c07077212 */ /* 0x000fe200078ec0ff */
[C---:B------:R-:W-:Y:S01]  /*de20*/  HMMA.16816.F32.BF16 R104, R8.reuse, R26, R104 ;  /* 0x0000001a0868723c */ /* 0x040fe20000041868 */
[----:B------:R-:W1:Y:S04]  /*de30*/  LDSM.16.MT88.4 R24, [R220+0x1f000] ;  /* 0x01f00000dc18783b */ /* 0x000e680000004200 */
[----:B------:R-:W-:Y:S01]  /*de40*/  LDSM.16.MT88.4 R28, [R224+0x1b800] ;  /* 0x01b80000e01c783b */ /* 0x000fe20000004200 */
[----:B------:R-:W-:Y:S03]  /*de50*/  HMMA.16816.F32.BF16 R112, R8, R18, R112 ;  /* 0x000000120870723c */ /* 0x000fe60000041870 */
[----:B------:R-:W3:Y:S04]  /*de60*/  LDSM.16.MT88.4 R16, [R222+0x19800] ;  /* 0x01980000de10783b */ /* 0x000ee80000004200 */
[----:B------:R-:W-:Y:S01]  /*de70*/  LDSM.16.MT88.4 R168, [R220+0x19800] ;  /* 0x01980000dca8783b */ /* 0x000fe20000004200 */
[C---:B--2---:R-:W-:Y:S06]  /*de80*/  HMMA.16816.F32.BF16 R160, R4.reuse, R20, R160 ;  /* 0x0000001404a0723c */ /* 0x044fec00000418a0 */
[----:B------:R-:W-:Y:S01]  /*de90*/  HMMA.16816.F32.BF16 R156, R4, R22, R156 ;  /* 0x00000016049c723c */ /* 0x000fe2000004189c */
[----:B------:R-:W-:Y:S05]  /*dea0*/  LDSM.16.MT88.4 R20, [R221+0x1b800] ;  /* 0x01b80000dd14783b */ /* 0x000fea0000004200 */
[C---:B-1----:R-:W-:Y:S06]  /*deb0*/  HMMA.16816.F32.BF16 R124, R8.reuse, R24, R124 ;  /* 0x00000018087c723c */ /* 0x042fec000004187c */
[----:B------:R-:W-:Y:S01]  /*dec0*/  HMMA.16816.F32.BF16 R128, R8, R26, R128 ;  /* 0x0000001a0880723c */ /* 0x000fe20000041880 */
[----:B------:R-:W1:Y:S04]  /*ded0*/  LDSM.16.MT88.4 R24, [R222+0x1b800] ;  /* 0x01b80000de18783b */ /* 0x000e680000004200 */
[----:B------:R-:W-:Y:S01]  /*dee0*/  LDSM.16.MT88.4 R8, [R224+0x1d800] ;  /* 0x01d80000e008783b */ /* 0x000fe20000004200 */
[C---:B---3--:R-:W-:Y:S06]  /*def0*/  HMMA.16816.F32.BF16 R152, R4.reuse, R16, R152 ;  /* 0x000000100498723c */ /* 0x048fec0000041898 */
[C---:B------:R-:W-:Y:S01]  /*df00*/  HMMA.16816.F32.BF16 R148, R4.reuse, R18, R148 ;  /* 0x000000120494723c */ /* 0x040fe20000041894 */
[----:B------:R-:W2:Y:S05]  /*df10*/  LDSM.16.MT88.4 R16, [R220+0x1b800] ;  /* 0x01b80000dc10783b */ /* 0x000eaa0000004200 */
[C---:B------:R-:W-:Y:S06]  /*df20*/  HMMA.16816.F32.BF16 R36, R4.reuse, R28, R36 ;  /* 0x0000001c0424723c */ /* 0x040fec0000041824 */
[----:B------:R-:W-:Y:S01]  /*df30*/  HMMA.16816.F32.BF16 R40, R4, R30, R40 ;  /* 0x0000001e0428723c */ /* 0x000fe20000041828 */
[----:B------:R-:W3:Y:S01]  /*df40*/  LDSM.16.MT88.4 R28, [R221+0x1d800] ;  /* 0x01d80000dd1c783b */ /* 0x000ee20000004200 */
[----:B------:R-:W-:Y:S01]  /*df50*/  FADD.FTZ R173, R173, R176 ;  /* 0x000000b0adad7221 */ /* 0x000fe20000010000 */
[----:B------:R-:W-:-:S03]  /*df60*/  FADD.FTZ R175, R175, R2 ;  /* 0x00000002afaf7221 */ /* 0x000fc60000010000 */
[C---:B------:R-:W-:Y:S06]  /*df70*/  HMMA.16816.F32.BF16 R144, R4.reuse, R32, R144 ;  /* 0x000000200490723c */ /* 0x040fec0000041890 */
[C---:B------:R-:W-:Y:S01]  /*df80*/  HMMA.16816.F32.BF16 R140, R4.reuse, R34, R140 ;  /* 0x00000022048c723c */ /* 0x040fe2000004188c */
[----:B------:R-:W4:Y:S05]  /*df90*/  LDSM.16.MT88.4 R32, [R222+0x1d800] ;  /* 0x01d80000de20783b */ /* 0x000f2a0000004200 */
        /* <DEDUP_REMOVED lines=46> */
[C---:B------:R-:W-:Y:S06]  /*e280*/  HMMA.16816.F32.BF16 R120, R4.reuse, R10, R120 ;  /* 0x0000000a0478723c */ /* 0x040fec0000041878 */
[C---:B---3--:R-:W-:Y:S06]  /*e290*/  HMMA.16816.F32.BF16 R124, R4.reuse, R28, R124 ;  /* 0x0000001c047c723c */ /* 0x048fec000004187c */
[----:B------:R-:W-:Y:S01]  /*e2a0*/  HMMA.16816.F32.BF16 R128, R4, R30, R128 ;  /* 0x0000001e0480723c */ /* 0x000fe20000041880 */
[----:B------:R-:W-:Y:S01]  /*e2b0*/  FADD.FTZ R190, R190, R187 ;  /* 0x000000bbbebe7221 */ /* 0x000fe20000010000 */
[----:B------:R-:W-:-:S03]  /*e2c0*/  FADD.FTZ R182, R182, R193 ;  /* 0x000000c1b6b67221 */ /* 0x000fc60000010000 */
[----:B------:R-:W-:Y:S01]  /*e2d0*/  FADD.FTZ R195, R195, R190 ;  /* 0x000000bec3c37221 */ /* 0x000fe20000010000 */
[----:B------:R-:W-:-:S03]  /*e2e0*/  FADD.FTZ R182, R199, R182 ;  /* 0x000000b6c7b67221 */ /* 0x000fc60000010000 */
[----:B------:R-:W-:Y:S01]  /*e2f0*/  FADD.FTZ R186, R186, R195 ;  /* 0x000000c3baba7221 */ /* 0x000fe20000010000 */
[----:B------:R-:W-:-:S03]  /*e300*/  FADD.FTZ R201, R201, R182 ;  /* 0x000000b6c9c97221 */ /* 0x000fc60000010000 */
[----:B------:R-:W-:Y:S01]  /*e310*/  FADD.FTZ R249, R197, R186 ;  /* 0x000000bac5f97221 */ /* 0x000fe20000010000 */
[----:B------:R-:W-:-:S10]  /*e320*/  FADD.FTZ R247, R178, R201 ;  /* 0x000000c9b2f77221 */ /* 0x000fd40000010000 */
.L_x_2007:
[----:B------:R-:W-:-:S06]  /*e330*/  UISETP.GT.AND UP0, UPT, UR34, UR24, UPT ;  /* 0x000000182200728c */ /* 0x000fcc000bf04270 */
[----:B------:R-:W-:-:S13]  /*e340*/  PLOP3.LUT P0, PT, PT, PT, UP0, 0x80, 0x0 ;  /* 0x000000000000781c */ /* 0x000fda0003f0f008 */
[----:B------:R-:W-:Y:S05]  /*e350*/  @!P0 BRA `(.L_x_2010) ;  /* 0x0000004000ec8947 */ /* 0x000fea0003800000 */
[----:B------:R-:W-:Y:S01]  /*e360*/  IMAD.WIDE.U32 R4, R12, -0x2daee0ad, RZ ;  /* 0xd2511f530c047825 */ /* 0x000fe200078e00ff */
[----:B------:R-:W-:Y:S01]  /*e370*/  MOV R2, UR39 ;  /* 0x0000002700027c02 */ /* 0x000fe20008000f00 */
[----:B------:R-:W-:Y:S01]  /*e380*/  USHF.L.U32 UR6, UR4, 0x5, URZ ;  /* 0x0000000504067899 */ /* 0x000fe2000800063f */
[----:B------:R-:W-:Y:S01]  /*e390*/  MOV R243, 0x7054 ;  /* 0x0000705400f37802 */ /* 0x000fe20000000f00 */
[----:B------:R-:W-:Y:S01]  /*e3a0*/  IMAD.WIDE.U32 R250, R0, -0x326172a9, RZ ;  /* 0xcd9e8d5700fa7825 */ /* 0x000fe200078e00ff */
[----:B------:R1:W-:Y:S01]  /*e3b0*/  STL.64 [R1], R4 ;  /* 0x0000000401007387 */ /* 0x0003e20000100a00 */
[----:B------:R-:W-:Y:S01]  /*e3c0*/  USHF.L.U64.HI UR38, UR4, 0x5, UR15 ;  /* 0x0000000504267899 */ /* 0x000fe2000801020f */
[----:B------:R-:W-:Y:S01]  /*e3d0*/  PRMT R243, R2, R243, UR39 ;  /* 0x0000002702f37e16 */ /* 0x000fe200080000f3 */
[----:B------:R-:W-:Y:S01]  /*e3e0*/  IMAD.MOV.U32 R2, RZ, RZ, R3 ;  /* 0x000000ffff027224 */ /* 0x000fe200078e0003 */
[----:B------:R-:W-:Y:S01]  /*e3f0*/  LOP3.LUT R244, R251, R13, RZ, 0x3c, !PT ;  /* 0x0000000dfbf47212 */ /* 0x000fe200078e3cff */
[----:B-----5:R-:W-:Y:S01]  /*e400*/  IMAD.MOV.U32 R234, RZ, RZ, R14 ;  /* 0x000000ffffea7224 */ /* 0x020fe200078e000e */
[----:B------:R-:W-:Y:S01]  /*e410*/  MOV R0, R164 ;  /* 0x000000a400007202 */ /* 0x000fe20000000f00 */
[----:B------:R-:W-:-:S02]  /*e420*/  USHF.L.U64.HI UR14, UR4, 0x6, UR15 ;  /* 0x00000006040e7899 */ /* 0x000fc4000801020f */
[----:B------:R-:W-:Y:S01]  /*e430*/  IMAD.WIDE.U32 R244, R244, -0x2daee0ad, RZ ;  /* 0xd2511f53f4f47825 */ /* 0x000fe200078e00ff */
[----:B------:R-:W-:Y:S02]  /*e440*/  USHF.L.U32 UR35, UR4, 0x6, URZ ;  /* 0x0000000604237899 */ /* 0x000fe4000800063f */
[----:B------:R-:W-:Y:S02]  /*e450*/  USHF.L.U64.HI UR38, UR6, 0x1, UR38 ;  /* 0x0000000106267899 */ /* 0x000fe40008010226 */
[----:B------:R-:W-:Y:S01]  /*e460*/  USHF.L.U32 UR39, UR6, 0x1, URZ ;  /* 0x0000000106277899 */ /* 0x000fe2000800063f */
[----:B------:R-:W-:Y:S02]  /*e470*/  ULDC UR4, c[0x0][0x2ec] ;  /* 0x0000bb0000047ab9 */ /* 0x000fe40000000800 */
[----:B------:R-:W-:Y:S01]  /*e480*/  ULDC.64 UR6, c[0x0][0x218] ;  /* 0x0000860000067ab9 */ /* 0x000fe20000000a00 */
[----:B------:R-:W-:Y:S01]  /*e490*/  ULDC.64 UR10, c[0x0][0x220] ;  /* 0x00008800000a7ab9 */ /* 0x000fe20000000a00 */
[----:B------:R-:W-:Y:S01]  /*e4a0*/  ULDC.64 UR8, c[0x0][0x248] ;  /* 0x0000920000087ab9 */ /* 0x000fe20000000a00 */
[----:B------:R-:W-:Y:S06]  /*e4b0*/  BRA `(.L_x_2011) ;  /* 0x0000000000707947 */ /* 0x000fec0003800000 */
.L_x_2013:
        /* <DEDUP_REMOVED lines=28> */
.L_x_2011:
        /* <DEDUP_REMOVED lines=24> */
[C---:B------:R-:W-:Y:S01]  /*e800*/  VIADD R248, R3.reuse, 0x9 ;  /* 0x0000000903f87836 */ /* 0x040fe20000000000 */
[C---:B------:R-:W-:Y:S03]  /*e810*/  ISETP.GE.AND P6, PT, R246.reuse, R239, PT ;  /* 0x000000eff600720c */ /* 0x040fe60003fc6270 */
[----:B------:R2:W-:Y:S01]  /*e820*/  LDGSTS.E.BYPASS.LTC128B.128 [R231+0x1e000], desc[UR32][R14.64+0x180] ;  /* 0x1e0001800ee77fae */ /* 0x0005e2000b901d60 */
[C---:B------:R-:W-:Y:S01]  /*e830*/  ISETP.GE.AND P5, PT, R246.reuse, R237, PT ;  /* 0x000000edf600720c */ /* 0x040fe20003fa6270 */
[C---:B------:R-:W-:Y:S01]  /*e840*/  VIADD R252, R3.reuse, 0x31 ;  /* 0x0000003103fc7836 */ /* 0x040fe20000000000 */
[C---:B------:R-:W-:Y:S02]  /*e850*/  ISETP.GE.OR P6, PT, R246.reuse, R238, !P6 ;  /* 0x000000eef600720c */ /* 0x040fe400077c6670 */
[----:B------:R-:W-:Y:S01]  /*e860*/  LDGSTS.E.BYPASS.LTC128B.128 [R231+0x19000], desc[UR32][R18.64] ;  /* 0x1900000012e77fae */ /* 0x000fe2000b901d60 */
[----:B------:R-:W-:Y:S01]  /*e870*/  ISETP.GE.OR P5, PT, R246, R236, !P5 ;  /* 0x000000ecf600720c */ /* 0x000fe20006fa6670 */
[C---:B------:R-:W-:Y:S01]  /*e880*/  VIADD R246, R3.reuse, 0x8 ;  /* 0x0000000803f67836 */ /* 0x040fe20000000000 */
[CC--:B------:R-:W-:Y:S02]  /*e890*/  ISETP.GE.OR P0, PT, R3.reuse, R238.reuse, !P0 ;  /* 0x000000ee0300720c */ /* 0x0c0fe40004706670 */
[----:B------:R-:W-:Y:S01]  /*e8a0*/  LDGSTS.E.BYPASS.LTC128B.128 [R231+0x1b000], desc[UR32][R18.64+0x80] ;  /* 0x1b00008012e77fae */ /* 0x000fe2000b901d60 */
[C---:B------:R-:W-:Y:S02]  /*e8b0*/  ISETP.GE.AND P3, PT, R248.reuse, R239, PT ;  /* 0x000000eff800720c */ /* 0x040fe40003f66270 */
[----:B------:R-:W-:Y:S02]  /*e8c0*/  ISETP.GE.AND P1, PT, R248, R237, PT ;  /* 0x000000edf800720c */ /* 0x000fe40003f26270 */
[----:B------:R-:W-:Y:S01]  /*e8d0*/  LDGSTS.E.BYPASS.LTC128B.128 [R231+0x1d000], desc[UR32][R18.64+0x100] ;  /* 0x1d00010012e77fae */ /* 0x000fe2000b901d60 */
[C---:B------:R-:W-:Y:S02]  /*e8e0*/  ISETP.GE.AND P4, PT, R246.reuse, R239, PT ;  /* 0x000000eff600720c */ /* 0x040fe40003f86270 */
[-C--:B------:R-:W-:Y:S02]  /*e8f0*/  ISETP.GE.AND P2, PT, R246, R237.reuse, PT ;  /* 0x000000edf600720c */ /* 0x080fe40003f46270 */
[----:B------:R3:W-:Y:S01]  /*e900*/  LDGSTS.E.BYPASS.LTC128B.128 [R231+0x1f000], desc[UR32][R18.64+0x180] ;  /* 0x1f00018012e77fae */ /* 0x0007e2000b901d60 */
[C---:B------:R-:W-:Y:S02]  /*e910*/  ISETP.GE.OR P3, PT, R248.reuse, R238, !P3 ;  /* 0x000000eef800720c */ /* 0x040fe40005f66670 */
[----:B------:R-:W-:Y:S02]  /*e920*/  ISETP.GE.OR P1, PT, R248, R236, !P1 ;  /* 0x000000ecf800720c */ /* 0x000fe40004f26670 */
[----:B------:R-:W-:Y:S01]  /*e930*/  LDSM.16.M88.4 R164, [R230] ;  /* 0x00000000e6a4783b */ /* 0x000fe20000000200 */
[C---:B------:R-:W-:Y:S01]  /*e940*/  VIADD R248, R3.reuse, 0x10 ;  /* 0x0000001003f87836 */ /* 0x040fe20000000000 */
[C---:B------:R-:W-:Y:S02]  /*e950*/  ISETP.GE.OR P4, PT, R246.reuse, R238, !P4 ;  /* 0x000000eef600720c */ /* 0x040fe40006786670 */
[-C--:B------:R-:W-:Y:S01]  /*e960*/  ISETP.GE.OR P2, PT, R246, R236.reuse, !P2 ;  /* 0x000000ecf600720c */ /* 0x080fe20005746670 */
[----:B------:R-:W1:Y:S01]  /*e970*/  LDSM.16.M88.4 R168, [R229+0x10000] ;  /* 0x01000000e5a8783b */ /* 0x000e620000000200 */
[C---:B------:R-:W-:Y:S04]  /*e980*/  VIADD R246, R3.reuse, 0x11 ;  /* 0x0000001103f67836 */ /* 0x040fe80000000000 */
[----:B------:R-:W2:Y:S05]  /*e990*/  LDSM.16.M88.4 R172, [R229+0x10800] ;  /* 0x01080000e5ac783b */ /* 0x000eaa0000000200 */
[----:B------:R-:W4:Y:S05]  /*e9a0*/  LDSM.16.M88.4 R176, [R229+0x11000] ;  /* 0x01100000e5b0783b */ /* 0x000f2a0000000200 */
[----:B------:R-:W5:Y:S05]  /*e9b0*/  LDSM.16.M88.4 R180, [R229+0x11800] ;  /* 0x01180000e5b4783b */ /* 0x000f6a0000000200 */
[----:B------:R-:W0:Y:S05]  /*e9c0*/  LDGDEPBAR ;  /* 0x00000000000079af */ /* 0x000e2a0000000000 */
[----:B------:R-:W-:Y:S05]  /*e9d0*/  LDSM.16.M88.4 R184, [R228] ;  /* 0x00000000e4b8783b */ /* 0x000fea0000000200 */
[----:B------:R-:W5:Y:S05]  /*e9e0*/  LDSM.16.M88.4 R188, [R227] ;  /* 0x00000000e3bc783b */ /* 0x000f6a0000000200 */
[----:B------:R-:W5:Y:S05]  /*e9f0*/  LDSM.16.M88.4 R192, [R219] ;  /* 0x00000000dbc0783b */ /* 0x000f6a0000000200 */
[----:B------:R-:W-:Y:S01]  /*ea00*/  LDSM.16.M88.4 R196, [R217] ;  /* 0x00000000d9c4783b */ /* 0x000fe20000000200 */
[C---:B-1----:R-:W-:Y:S04]  /*ea10*/  HMMA.16816.F32.BF16 R4, R164.reuse, R168, RZ ;  /* 0x000000a8a404723c */ /* 0x042fe800000418ff */
[----:B------:R-:W-:Y:S02]  /*ea20*/  LDSM.16.M88.4 R200, [R226] ;  /* 0x00000000e2c8783b */ /* 0x000fe40000000200 */
[C---:B------:R-:W-:Y:S03]  /*ea30*/  HMMA.16816.F32.BF16 R8, R164.reuse, R170, RZ ;  /* 0x000000aaa408723c */ /* 0x040fe600000418ff */
[----:B------:R-:W1:Y:S03]  /*ea40*/  LDSM.16.M88.4 R168, [R218] ;  /* 0x00000000daa8783b */ /* 0x000e660000000200 */
[C---:B--2---:R-:W-:Y:S06]  /*ea50*/  HMMA.16816.F32.BF16 R12, R164.reuse, R172, RZ ;  /* 0x000000aca40c723c */ /* 0x044fec00000418ff */
[C---:B---3--:R-:W-:Y:S01]  /*ea60*/  HMMA.16816.F32.BF16 R16, R164.reuse, R174, RZ ;  /* 0x000000aea410723c */ /* 0x048fe200000418ff */
[----:B------:R-:W2:Y:S05]  /*ea70*/  LDSM.16.M88.4 R172, [R223+0x10000] ;  /* 0x01000000dfac783b */ /* 0x000eaa0000000200 */
[C---:B----4-:R-:W-:Y:S06]  /*ea80*/  HMMA.16816.F32.BF16 R20, R164.reuse, R176, RZ ;  /* 0x000000b0a414723c */ /* 0x050fec00000418ff */
[C---:B------:R-:W-:Y:S01]  /*ea90*/  HMMA.16816.F32.BF16 R24, R164.reuse, R178, RZ ;  /* 0x000000b2a418723c */ /* 0x040fe200000418ff */
[----:B------:R-:W3:Y:S05]  /*eaa0*/  LDSM.16.M88.4 R176, [R223+0x10800] ;  /* 0x01080000dfb0783b */ /* 0x000eea0000000200 */
[C---:B-----5:R-:W-:Y:S06]  /*eab0*/  HMMA.16816.F32.BF16 R28, R164.reuse, R180, RZ ;  /* 0x000000b4a41c723c */ /* 0x060fec00000418ff */
[----:B------:R-:W-:Y:S01]  /*eac0*/  HMMA.16816.F32.BF16 R32, R164, R182, RZ ;  /* 0x000000b6a420723c */ /* 0x000fe200000418ff */
[----:B------:R-:W4:Y:S05]  /*ead0*/  LDSM.16.M88.4 R164, [R223+0x11000] ;  /* 0x01100000dfa4783b */ /* 0x000f2a0000000200 */
[C---:B------:R-:W-:Y:S01]  /*eae0*/  HMMA.16816.F32.BF16 R4, R184.reuse, R188, R4 ;  /* 0x000000bcb804723c */ /* 0x040fe20000041804 */
[----:B------:R-:W5:Y:S05]  /*eaf0*/  LDSM.16.M88.4 R180, [R223+0x11800] ;  /* 0x01180000dfb4783b */ /* 0x000f6a0000000200 */
        /* <DEDUP_REMOVED lines=36> */
[----:B------:R-:W3:Y:S05]  /*ed40*/  LDSM.16.M88.4 R164, [R214] ;  /* 0x00000000d6a4783b */ /* 0x000eea0000000200 */
[C---:B------:R-:W-:Y:S01]  /*ed50*/  HMMA.16816.F32.BF16 R4, R176.reuse, R192, R4 ;  /* 0x000000c0b004723c */ /* 0x040fe20000041804 */
[----:B------:R-:W5:Y:S05]  /*ed60*/  LDSM.16.M88.4 R168, [R213] ;  /* 0x00000000d5a8783b */ /* 0x000f6a0000000200 */
        /* <DEDUP_REMOVED lines=10> */
[----:B------:R-:W4:Y:S05]  /*ee10*/  LDSM.16.M88.4 R176, [R223+0x12800] ;  /* 0x01280000dfb0783b */ /* 0x000f2a0000000200 */
[C---:B--2---:R-:W-:Y:S01]  /*ee20*/  HMMA.16816.F32.BF16 R4, R172.reuse, R188, R4 ;  /* 0x000000bcac04723c */ /* 0x044fe20000041804 */
[----:B------:R-:W-:Y:S05]  /*ee30*/  LDSM.16.M88.4 R196, [R216+0x2000] ;  /* 0x00200000d8c4783b */ /* 0x000fea0000000200 */
        /* <DEDUP_REMOVED lines=11> */
[C---:B-1----:R-:W-:Y:S01]  /*eef0*/  HMMA.16816.F32.BF16 R4, R180.reuse, R184, R4 ;  /* 0x000000b8b404723c */ /* 0x042fe20000041804 */
[----:B------:R-:W-:Y:S05]  /*ef00*/  LDSM.16.M88.4 R192, [R229+0x15800] ;  /* 0x01580000e5c0783b */ /* 0x000fea0000000200 */
        /* <DEDUP_REMOVED lines=10> */
[----:B------:R-:W-:Y:S05]  /*efb0*/  LDSM.16.M88.4 R164, [R230+0x8000] ;  /* 0x00800000e6a4783b */ /* 0x000fea0000000200 */
[C---:B-----5:R-:W-:Y:S01]  /*efc0*/  HMMA.16816.F32.BF16 R4, R168.reuse, R196, R4 ;  /* 0x000000c4a804723c */ /* 0x060fe20000041804 */
[----:B------:R-:W2:Y:S05]  /*efd0*/  LDSM.16.M88.4 R180, [R229+0x14000] ;  /* 0x01400000e5b4783b */ /* 0x000eaa0000000200 */
        /* <DEDUP_REMOVED lines=10> */
[----:B------:R-:W1:Y:S05]  /*f080*/  LDSM.16.M88.4 R168, [R209] ;  /* 0x00000000d1a8783b */ /* 0x000e6a0000000200 */
[C---:B--2---:R-:W-:Y:S01]  /*f090*/  HMMA.16816.F32.BF16 R4, R164.reuse, R180, R4 ;  /* 0x000000b4a404723c */ /* 0x044fe20000041804 */
[----:B------:R-:W2:Y:S05]  /*f0a0*/  LDSM.16.M88.4 R176, [R208] ;  /* 0x00000000d0b0783b */ /* 0x000eaa0000000200 */
[C---:B------:R-:W-:Y:S01]  /*f0b0*/  HMMA.16816.F32.BF16 R8, R164.reuse, R182, R8 ;  /* 0x000000b6a408723c */ /* 0x040fe20000041808 */
[----:B------:R-:W-:Y:S05]  /*f0c0*/  LDSM.16.M88.4 R180, [R226+0x8000] ;  /* 0x00800000e2b4783b */ /* 0x000fea0000000200 */
[C---:B------:R-:W-:Y:S06]  /*f0d0*/  HMMA.16816.F32.BF16 R12, R164.reuse, R184, R12 ;  /* 0x000000b8a40c723c */ /* 0x040fec000004180c */
[C---:B------:R-:W-:Y:S01]  /*f0e0*/  HMMA.16816.F32.BF16 R16, R164.reuse, R186, R16 ;  /* 0x000000baa410723c */ /* 0x040fe20000041810 */
[----:B------:R-:W5:Y:S05]  /*f0f0*/  LDSM.16.M88.4 R184, [R223+0x14000] ;  /* 0x01400000dfb8783b */ /* 0x000f6a0000000200 */
[C---:B------:R-:W-:Y:S06]  /*f100*/  HMMA.16816.F32.BF16 R20, R164.reuse, R188, R20 ;  /* 0x000000bca414723c */ /* 0x040fec0000041814 */
[C---:B------:R-:W-:Y:S01]  /*f110*/  HMMA.16816.F32.BF16 R24, R164.reuse, R190, R24 ;  /* 0x000000bea418723c */ /* 0x040fe20000041818 */
[----:B------:R-:W-:Y:S05]  /*f120*/  LDSM.16.M88.4 R188, [R223+0x15000] ;  /* 0x01500000dfbc783b */ /* 0x000fea0000000200 */
        /* <DEDUP_REMOVED lines=13> */
[C---:B--2---:R-:W-:Y:S06]  /*f200*/  HMMA.16816.F32.BF16 R28, R196.reuse, R176, R28 ;  /* 0x000000b0c41c723c */ /* 0x044fec000004181c */
[----:B------:R-:W-:Y:S01]  /*f210*/  HMMA.16816.F32.BF16 R32, R196, R178, R32 ;  /* 0x000000b2c420723c */ /* 0x000fe20000041820 */
[----:B------:R-:W2:Y:S05]  /*f220*/  LDSM.16.M88.4 R176, [R216+0x5000] ;  /* 0x00500000d8b0783b */ /* 0x000eaa0000000200 */
[C---:B-----5:R-:W-:Y:S01]  /*f230*/  HMMA.16816.F32.BF16 R4, R180.reuse, R184, R4 ;  /* 0x000000b8b404723c */ /* 0x060fe20000041804 */
[----:B------:R-:W4:Y:S05]  /*f240*/  LDSM.16.M88.4 R196, [R216+0x5800] ;  /* 0x00580000d8c4783b */ /* 0x000f2a0000000200 */
[C---:B------:R-:W-:Y:S01]  /*f250*/  HMMA.16816.F32.BF16 R8, R180.reuse, R186, R8 ;  /* 0x000000bab408723c */ /* 0x040fe20000041808 */
[----:B------:R-:W-:Y:S05]  /*f260*/  LDSM.16.M88.4 R184, [R229+0x16000] ;  /* 0x01600000e5b8783b */ /* 0x000fea0000000200 */
[C---:B------:R-:W-:Y:S06]  /*f270*/  HMMA.16816.F32.BF16 R12, R180.reuse, R164, R12 ;  /* 0x000000a4b40c723c */ /* 0x040fec000004180c */
[C---:B------:R-:W-:Y:S01]  /*f280*/  HMMA.16816.F32.BF16 R16, R180.reuse, R166, R16 ;  /* 0x000000a6b410723c */ /* 0x040fe20000041810 */
[----:B------:R-:W5:Y:S05]  /*f290*/  LDSM.16.M88.4 R164, [R230+0xc000] ;  /* 0x00c00000e6a4783b */ /* 0x000f6a0000000200 */
[C---:B------:R-:W-:Y:S06]  /*f2a0*/  HMMA.16816.F32.BF16 R20, R180.reuse, R188, R20 ;  /* 0x000000bcb414723c */ /* 0x040fec0000041814 */
[C---:B------:R-:W-:Y:S01]  /*f2b0*/  HMMA.16816.F32.BF16 R24, R180.reuse, R190, R24 ;  /* 0x000000beb418723c */ /* 0x040fe20000041818 */
[----:B------:R-:W5:Y:S05]  /*f2c0*/  LDSM.16.M88.4 R188, [R229+0x16800] ;  /* 0x01680000e5bc783b */ /* 0x000f6a0000000200 */
[C---:B---3--:R-:W-:Y:S06]  /*f2d0*/  HMMA.16816.F32.BF16 R28, R180.reuse, R192, R28 ;  /* 0x000000c0b41c723c */ /* 0x048fec000004181c */
[----:B------:R-:W-:Y:S01]  /*f2e0*/  HMMA.16816.F32.BF16 R32, R180, R194, R32 ;  /* 0x000000c2b420723c */ /* 0x000fe20000041820 */
[----:B------:R-:W3:Y:S05]  /*f2f0*/  LDSM.16.M88.4 R180, [R229+0x17000] ;  /* 0x01700000e5b4783b */ /* 0x000eea0000000200 */
[C---:B-1----:R-:W-:Y:S01]  /*f300*/  HMMA.16816.F32.BF16 R4, R168.reuse, R172, R4 ;  /* 0x000000aca804723c */ /* 0x042fe20000041804 */
[----:B------:R-:W1:Y:S05]  /*f310*/  LDSM.16.M88.4 R192, [R229+0x17800] ;  /* 0x01780000e5c0783b */ /* 0x000e6a0000000200 */
[C---:B------:R-:W-:Y:S01]  /*f320*/  HMMA.16816.F32.BF16 R8, R168.reuse, R174, R8 ;  /* 0x000000aea808723c */ /* 0x040fe20000041808 */
[----:B------:R-:W-:Y:S05]  /*f330*/  LDSM.16.M88.4 R172, [R228+0xc000] ;  /* 0x00c00000e4ac783b */ /* 0x000fea0000000200 */
[C---:B------:R-:W-:Y:S06]  /*f340*/  HMMA.16816.F32.BF16 R12, R168.reuse, R200, R12 ;  /* 0x000000c8a80c723c */ /* 0x040fec000004180c */
[C---:B------:R-:W-:Y:S01]  /*f350*/  HMMA.16816.F32.BF16 R16, R168.reuse, R202, R16 ;  /* 0x000000caa810723c */ /* 0x040fe20000041810 */
[----:B------:R-:W-:Y:S05]  /*f360*/  LDSM.16.M88.4 R200, [R206] ;  /* 0x00000000cec8783b */ /* 0x000fea0000000200 */
[C---:B--2---:R-:W-:Y:S06]  /*f370*/  HMMA.16816.F32.BF16 R20, R168.reuse, R176, R20 ;  /* 0x000000b0a814723c */ /* 0x044fec0000041814 */
[C---:B------:R-:W-:Y:S01]  /*f380*/  HMMA.16816.F32.BF16 R24, R168.reuse, R178, R24 ;  /* 0x000000b2a818723c */ /* 0x040fe20000041818 */
[----:B------:R-:W2:Y:S05]  /*f390*/  LDSM.16.M88.4 R176, [R207] ;  /* 0x00000000cfb0783b */ /* 0x000eaa0000000200 */
[C---:B----4-:R-:W-:Y:S06]  /*f3a0*/  HMMA.16816.F32.BF16 R28, R168.reuse, R196, R28 ;  /* 0x000000c4a81c723c */ /* 0x050fec000004181c */
[----:B------:R-:W-:Y:S01]  /*f3b0*/  HMMA.16816.F32.BF16 R32, R168, R198, R32 ;  /* 0x000000c6a820723c */ /* 0x000fe20000041820 */
[----:B------:R-:W4:Y:S05]  /*f3c0*/  LDSM.16.M88.4 R168, [R205] ;  /* 0x00000000cda8783b */ /* 0x000f2a0000000200 */
[C---:B-----5:R-:W-:Y:S01]  /*f3d0*/  HMMA.16816.F32.BF16 R4, R164.reuse, R184, R4 ;  /* 0x000000b8a404723c */ /* 0x060fe20000041804 */
[----:B------:R-:W5:Y:S05]  /*f3e0*/  LDSM.16.M88.4 R196, [R204] ;  /* 0x00000000ccc4783b */ /* 0x000f6a0000000200 */
[C---:B------:R-:W-:Y:S01]  /*f3f0*/  HMMA.16816.F32.BF16 R8, R164.reuse, R186, R8 ;  /* 0x000000baa408723c */ /* 0x040fe20000041808 */
[----:B------:R-:W-:Y:S05]  /*f400*/  LDSM.16.M88.4 R184, [R223+0x16000] ;  /* 0x01600000dfb8783b */ /* 0x000fea0000000200 */
[C---:B------:R-:W-:Y:S06]  /*f410*/  HMMA.16816.F32.BF16 R12, R164.reuse, R188, R12 ;  /* 0x000000bca40c723c */ /* 0x040fec000004180c */
[C---:B------:R-:W-:Y:S01]  /*f420*/  HMMA.16816.F32.BF16 R16, R164.reuse, R190, R16 ;  /* 0x000000bea410723c */ /* 0x040fe20000041810 */
[----:B------:R-:W-:Y:S05]  /*f430*/  LDSM.16.M88.4 R188, [R223+0x16800] ;  /* 0x01680000dfbc783b */ /* 0x000fea0000000200 */
[C---:B---3--:R-:W-:Y:S06]  /*f440*/  HMMA.16816.F32.BF16 R20, R164.reuse, R180, R20 ;  /* 0x000000b4a414723c */ /* 0x048fec0000041814 */
[C---:B------:R-:W-:Y:S01]  /*f450*/  HMMA.16816.F32.BF16 R24, R164.reuse, R182, R24 ;  /* 0x000000b6a418723c */ /* 0x040fe20000041818 */
[----:B------:R-:W3:Y:S05]  /*f460*/  LDSM.16.M88.4 R180, [R226+0xc000] ;  /* 0x00c00000e2b4783b */ /* 0x000eea0000000200 */
[C---:B-1----:R-:W-:Y:S06]  /*f470*/  HMMA.16816.F32.BF16 R28, R164.reuse, R192, R28 ;  /* 0x000000c0a41c723c */ /* 0x042fec000004181c */
[----:B------:R-:W-:Y:S01]  /*f480*/  HMMA.16816.F32.BF16 R32, R164, R194, R32 ;  /* 0x000000c2a420723c */ /* 0x000fe20000041820 */
[----:B------:R-:W1:Y:S05]  /*f490*/  LDSM.16.M88.4 R164, [R223+0x17000] ;  /* 0x01700000dfa4783b */ /* 0x000e6a0000000200 */
[C---:B--2---:R-:W-:Y:S01]  /*f4a0*/  HMMA.16816.F32.BF16 R4, R172.reuse, R176, R4 ;  /* 0x000000b0ac04723c */ /* 0x044fe20000041804 */
[----:B------:R-:W2:Y:S05]  /*f4b0*/  LDSM.16.M88.4 R192, [R223+0x17800] ;  /* 0x01780000dfc0783b */ /* 0x000eaa0000000200 */
[C---:B------:R-:W-:Y:S01]  /*f4c0*/  HMMA.16816.F32.BF16 R8, R172.reuse, R178, R8 ;  /* 0x000000b2ac08723c */ /* 0x040fe20000041808 */
[----:B------:R-:W-:Y:S05]  /*f4d0*/  LDSM.16.M88.4 R176, [R216+0x6000] ;  /* 0x00600000d8b0783b */ /* 0x000fea0000000200 */
[C---:B------:R-:W-:Y:S06]  /*f4e0*/  HMMA.16816.F32.BF16 R12, R172.reuse, R200, R12 ;  /* 0x000000c8ac0c723c */ /* 0x040fec000004180c */
[C---:B------:R-:W-:Y:S06]  /*f4f0*/  HMMA.16816.F32.BF16 R16, R172.reuse, R202, R16 ;  /* 0x000000caac10723c */ /* 0x040fec0000041810 */
[C---:B----4-:R-:W-:Y:S06]  /*f500*/  HMMA.16816.F32.BF16 R20, R172.reuse, R168, R20 ;  /* 0x000000a8ac14723c */ /* 0x050fec0000041814 */
[C---:B------:R-:W-:Y:S01]  /*f510*/  HMMA.16816.F32.BF16 R24, R172.reuse, R170, R24 ;  /* 0x000000aaac18723c */ /* 0x040fe20000041818 */
[----:B------:R-:W4:Y:S05]  /*f520*/  LDSM.16.M88.4 R168, [R225+0xc000] ;  /* 0x00c00000e1a8783b */ /* 0x000f2a0000000200 */
[C---:B-----5:R-:W-:Y:S06]  /*f530*/  HMMA.16816.F32.BF16 R28, R172.reuse, R196, R28 ;  /* 0x000000c4ac1c723c */ /* 0x060fec000004181c */
[----:B------:R-:W-:Y:S01]  /*f540*/  HMMA.16816.F32.BF16 R32, R172, R198, R32 ;  /* 0x000000c6ac20723c */ /* 0x000fe20000041820 */
[----:B------:R-:W-:Y:S05]  /*f550*/  LDSM.16.M88.4 R172, [R216+0x7000] ;  /* 0x00700000d8ac783b */ /* 0x000fea0000000200 */
[C---:B---3--:R-:W-:Y:S06]  /*f560*/  HMMA.16816.F32.BF16 R4, R180.reuse, R184, R4 ;  /* 0x000000b8b404723c */ /* 0x048fec0000041804 */
[C---:B------:R-:W-:Y:S06]  /*f570*/  HMMA.16816.F32.BF16 R8, R180.reuse, R186, R8 ;  /* 0x000000bab408723c */ /* 0x040fec0000041808 */
[C---:B------:R-:W-:Y:S06]  /*f580*/  HMMA.16816.F32.BF16 R12, R180.reuse, R188, R12 ;  /* 0x000000bcb40c723c */ /* 0x040fec000004180c */
[C---:B------:R-:W-:Y:S06]  /*f590*/  HMMA.16816.F32.BF16 R16, R180.reuse, R190, R16 ;  /* 0x000000beb410723c */ /* 0x040fec0000041810 */
[C---:B-1----:R-:W-:Y:S06]  /*f5a0*/  HMMA.16816.F32.BF16 R20, R180.reuse, R164, R20 ;  /* 0x000000a4b414723c */ /* 0x042fec0000041814 */
[C---:B------:R-:W-:Y:S01]  /*f5b0*/  HMMA.16816.F32.BF16 R24, R180.reuse, R166, R24 ;  /* 0x000000a6b418723c */ /* 0x040fe20000041818 */
[----:B------:R-:W1:Y:S05]  /*f5c0*/  LDSM.16.M88.4 R164, [R216+0x6800] ;  /* 0x00680000d8a4783b */ /* 0x000e6a0000000200 */
[C---:B--2---:R-:W-:Y:S06]  /*f5d0*/  HMMA.16816.F32.BF16 R28, R180.reuse, R192, R28 ;  /* 0x000000c0b41c723c */ /* 0x044fec000004181c */
[----:B------:R-:W-:Y:S06]  /*f5e0*/  HMMA.16816.F32.BF16 R32, R180, R194, R32 ;  /* 0x000000c2b420723c */ /* 0x000fec0000041820 */
[C---:B----4-:R-:W-:Y:S06]  /*f5f0*/  HMMA.16816.F32.BF16 R4, R168.reuse, R176, R4 ;  /* 0x000000b0a804723c */ /* 0x050fec0000041804 */
[C---:B------:R-:W-:Y:S06]  /*f600*/  HMMA.16816.F32.BF16 R8, R168.reuse, R178, R8 ;  /* 0x000000b2a808723c */ /* 0x040fec0000041808 */
[C---:B-1----:R-:W-:Y:S11]  /*f610*/  HMMA.16816.F32.BF16 R12, R168.reuse, R164, R12 ;  /* 0x000000a4a80c723c */ /* 0x042ff6000004180c */
        /* <DEDUP_REMOVED lines=127> */
.L_x_2012:
        /* <DEDUP_REMOVED lines=11> */
[----:B------:R-:W-:Y:S02]  /*fec0*/  FMNMX.FTZ R6, R165, R8, !PT ;  /* 0x00000008a5067209 */ /* 0x000fe40007810000 */
[----:B------:R-:W-:Y:S01]  /*fed0*/  MOV R8, UR37 ;  /* 0x0000002500087c02 */ /* 0x000fe20008000f00 */
[----:B------:R-:W-:Y:S08]  /*fee0*/  LDSM.16.MT88.4 R28, [R221+0x18000] ;  /* 0x01800000dd1c783b */ /* 0x000ff00000004200 */
[----:B------:R-:W4:Y:S01]  /*fef0*/  SHFL.BFLY PT, R3, R6, 0x2, 0x1f ;  /* 0x0c401f0006037f89 */ /* 0x000f2200000e0000 */
[----:B--2---:R-:W-:Y:S01]  /*ff00*/  LOP3.LUT R8, R33, UR34, R8, 0x96, !PT ;  /* 0x0000002221087c12 */ /* 0x004fe2000f8e9608 */
[----:B------:R-:W-:Y:S01]  /*ff10*/  UIADD3 UR34, UR34, 0x1, URZ ;  /* 0x0000000122227890 */ /* 0x000fe2000fffe03f */
[----:B---3--:R-:W-:Y:S02]  /*ff20*/  FMNMX.FTZ R7, R11, R4, !PT ;  /* 0x000000040b077209 */ /* 0x008fe40007810000 */
[----:B----4-:R-:W-:Y:S01]  /*ff30*/  FMNMX.FTZ R4, R6, R3, !PT ;  /* 0x0000000306047209 */ /* 0x010fe20007810000 */
[----:B------:R-:W-:Y:S01]  /*ff40*/  IMAD.WIDE.U32 R12, R8, -0x326172a9, RZ ;  /* 0xcd9e8d57080c7825 */ /* 0x000fe200078e00ff */
[----:B------:R-:W-:Y:S01]  /*ff50*/  LOP3.LUT R176, R245, UR21, R32, 0x96, !PT ;  /* 0x00000015f5b07c12 */ /* 0x000fe2000f8e9620 */
[----:B------:R-:W2:Y:S08]  /*ff60*/  SHFL.BFLY PT, R164, R7, 0x1, 0x1f ;  /* 0x0c201f0007a47f89 */ /* 0x000eb000000e0000 */
[----:B------:R-:W3:Y:S01]  /*ff70*/  SHFL.BFLY PT, R3, R4, 0x1, 0x1f ;  /* 0x0c201f0004037f89 */ /* 0x000ee200000e0000 */
[----:B------:R-:W-:Y:S05]  /*ff80*/  IMAD.WIDE.U32 R176, R176, -0x326172a9, RZ ;  /* 0xcd9e8d57b0b07825 */ /* 0x000fea00078e00ff */
[----:B------:R-:W-:Y:S02]  /*ff90*/  LOP3.LUT R6, R177, UR20, R12, 0x96, !PT ;  /* 0x00000014b1067c12 */ /* 0x000fe4000f8e960c */
[----:B--2---:R-:W-:Y:S02]  /*ffa0*/  FMNMX.FTZ R164, R7, R164, !PT ;  /* 0x000000a407a47209 */ /* 0x004fe40007810000 */
[----:B------:R-:W-:Y:S02]  /*ffb0*/  LOP3.LUT R7, R13, UR22, R250, 0x96, !PT ;  /* 0x000000160d077c12 */ /* 0x000fe4000f8e96fa */
[C---:B------:R-:W-:Y:S01]  /*ffc0*/  FSETP.NEU.FTZ.AND P1, PT, R164.reuse, -INF , PT ;  /* 0xff800000a400780b */ /* 0x040fe20003f3d000 */
[----:B------:R-:W-:Y:S01]  /*ffd0*/  FMUL.FTZ R175, R164, UR4 ;  /* 0x00000004a4af7c20 */ /* 0x000fe20008410000 */
[----:B---3--:R-:W-:Y:S01]  /*ffe0*/  FMNMX.FTZ R3, R4, R3, !PT ;  /* 0x0000000304037209 */ /* 0x008fe20007810000 */
        /* <DEDUP_REMOVED lines=30> */
[----:B------:R-:W2:Y:S01]  /*101d0*/  MUFU.EX2 R186, R186 ;  /* 0x000000ba00ba7308 */ /* 0x000ea20000000800 */
        /* <DEDUP_REMOVED lines=15> */
[----:B------:R-:W3:Y:S01]  /*102d0*/  MUFU.EX2 R187, R187 ;  /* 0x000000bb00bb7308 */ /* 0x000ee20000000800 */
[----:B-1----:R-:W1:Y:S01]  /*102e0*/  LDSM.16.MT88.4 R12, [R224+0x18000] ;  /* 0x01800000e00c783b */ /* 0x002e620000004200 */
        /* <DEDUP_REMOVED lines=30> */
[----:B------:R-:W1:Y:S01]  /*104d0*/  MUFU.EX2 R2, R2 ;  /* 0x0000000200027308 */ /* 0x000e620000000800 */
[--C-:B------:R-:W-:Y:S01]  /*104e0*/  HSET2.LE.AND R171, R4, R243.reuse, PT ;  /* 0x000000f304ab7233 */ /* 0x100fe20003803000 */
[----:B------:R-:W-:Y:S01]  /*104f0*/  FFMA.FTZ R190, R190, UR4, -R173 ;  /* 0x00000004bebe7c23 */ /* 0x000fe200080108ad */
[----:B--2---:R-:W-:Y:S01]  /*10500*/  F2FP.BF16.F32.PACK_AB R5, R186, R191 ;  /* 0x000000bfba05723e */ /* 0x004fe200000010ff */
[--C-:B------:R-:W-:Y:S01]  /*10510*/  FFMA.FTZ R248, R248, UR4, -R175.reuse ;  /* 0x00000004f8f87c23 */ /* 0x100fe200080108af */
[----:B---3--:R-:W-:Y:S01]  /*10520*/  F2FP.BF16.F32.PACK_AB R4, R187, R189 ;  /* 0x000000bdbb04723e */ /* 0x008fe200000010ff */
[----:B------:R-:W-:Y:S01]  /*10530*/  FFMA.FTZ R175, R246, UR4, -R175 ;  /* 0x00000004f6af7c23 */ /* 0x000fe200080108af */
[----:B----4-:R-:W-:Y:S03]  /*10540*/  F2FP.BF16.F32.PACK_AB R7, R184, R185 ;  /* 0x000000b9b807723e */ /* 0x010fe600000010ff */
[----:B------:R-:W2:Y:S01]  /*10550*/  MUFU.EX2 R0, R0 ;  /* 0x0000000000007308 */ /* 0x000ea20000000800 */
[----:B-----5:R-:W-:Y:S01]  /*10560*/  F2FP.BF16.F32.PACK_AB R6, R166, R167 ;  /* 0x000000a7a606723e */ /* 0x020fe200000010ff */
[----:B------:R-:W-:Y:S01]  /*10570*/  FFMA.FTZ R246, R172, UR4, -R173 ;  /* 0x00000004acf67c23 */ /* 0x000fe200080108ad */
[----:B------:R-:W-:Y:S02]  /*10580*/  LOP3.LUT R168, R168, R5, RZ, 0xc0, !PT ;  /* 0x00000005a8a87212 */ /* 0x000fe400078ec0ff */
[----:B------:R-:W-:Y:S02]  /*10590*/  LOP3.LUT R169, R169, R4, RZ, 0xc0, !PT ;  /* 0x00000004a9a97212 */ /* 0x000fe400078ec0ff */
[----:B------:R-:W-:Y:S03]  /*105a0*/  LOP3.LUT R170, R170, R7, RZ, 0xc0, !PT ;  /* 0x00000007aaaa7212 */ /* 0x000fe600078ec0ff */
[----:B------:R-:W-:Y:S01]  /*105b0*/  MUFU.EX2 R180, R182 ;  /* 0x000000b600b47308 */ /* 0x000fe20000000800 */
[----:B------:R-:W-:Y:S01]  /*105c0*/  LOP3.LUT R171, R171, R6, RZ, 0xc0, !PT ;  /* 0x00000006abab7212 */ /* 0x000fe200078ec0ff */
[C---:B-1----:R-:W-:Y:S01]  /*105d0*/  FMUL.FTZ R4, R2.reuse, R160 ;  /* 0x000000a002047220 */ /* 0x042fe20000410000 */
[C---:B------:R-:W-:Y:S01]  /*105e0*/  FMUL.FTZ R5, R2.reuse, R161 ;  /* 0x000000a102057220 */ /* 0x040fe20000410000 */
[C---:B------:R-:W-:Y:S01]  /*105f0*/  FMUL.FTZ R8, R2.reuse, R156 ;  /* 0x0000009c02087220 */ /* 0x040fe20000410000 */
[C---:B------:R-:W-:Y:S01]  /*10600*/  FMUL.FTZ R9, R2.reuse, R157 ;  /* 0x0000009d02097220 */ /* 0x040fe20000410000 */
[C---:B------:R-:W-:Y:S01]  /*10610*/  FMUL.FTZ R16, R2.reuse, R148 ;  /* 0x0000009402107220 */ /* 0x040fe20000410000 */
[----:B------:R-:W-:Y:S01]  /*10620*/  FMUL.FTZ R17, R2, R149 ;  /* 0x0000009502117220 */ /* 0x000fe20000410000 */
[----:B------:R-:W-:Y:S01]  /*10630*/  MOV R160, R32 ;  /* 0x0000002000a07202 */ /* 0x000fe20000000f00 */
[C---:B--2---:R-:W-:Y:S01]  /*10640*/  FMUL.FTZ R6, R0.reuse, R162 ;  /* 0x000000a200067220 */ /* 0x044fe20000410000 */
        /* <DEDUP_REMOVED lines=524> */
.L_x_2010:
        /* <DEDUP_REMOVED lines=142> */
[----:B-----5:R-:W-:Y:S01]  /*12ff0*/  IADD3 R15, R11, R6, RZ ;  /* 0x000000060b0f7210 */ /* 0x020fe20007ffe0ff */
        /* <DEDUP_REMOVED lines=162> */
.L_x_2014:
        /* <DEDUP_REMOVED lines=51> */
.L_x_2015:
[----:B------:R-:W-:Y:S05]  /*13d50*/  @P1 BRA `(.L_x_2016) ;  /* 0x0000000000181947 */ /* 0x000fea0003800000 */
[----:B------:R-:W3:Y:S01]  /*13d60*/  LDC R19, c[0x0][0x2c4] ;  /* 0x0000b100ff137b82 */ /* 0x000ee20000000800 */
[----:B------:R-:W-:Y:S02]  /*13d70*/  ISETP.NE.AND P0, PT, RZ, UR8, PT ;  /* 0x00000008ff007c0c */ /* 0x000fe4000bf05270 */
[----:B-1----:R-:W-:-:S05]  /*13d80*/  MOV R13, 0x1 ;  /* 0x00000001000d7802 */ /* 0x002fca0000000f00 */
[----:B------:R-:W1:Y:S08]  /*13d90*/  LDC R0, c[0x0][0x270] ;  /* 0x00009c00ff007b82 */ /* 0x000e700000000800 */
[----:B---3--:R-:W1:Y:S02]  /*13da0*/  @P0 LDC R19, c[0x0][0x2e4] ;  /* 0x0000b900ff130b82 */ /* 0x008e640000000800 */
[----:B-1----:R-:W-:-:S07]  /*13db0*/  IMAD R17, R19, R0, RZ ;  /* 0x0000000013117224 */ /* 0x002fce00078e02ff */
.L_x_2016:
        /* <DEDUP_REMOVED lines=56> */
.L_x_2018:
[----:B------:R-:W-:Y:S05]  /*14140*/  BSYNC B0 ;  /* 0x0000000000007941 */ /* 0x000fea0003800000 */
.L_x_2017:
        /* <DEDUP_REMOVED lines=32> */
.L_x_2020:
[----:B------:R-:W-:Y:S05]  /*14350*/  BSYNC B0 ;  /* 0x0000000000007941 */ /* 0x000fea0003800000 */
.L_x_2019:
        /* <DEDUP_REMOVED lines=22> */
.L_x_2022:
[----:B------:R-:W-:Y:S05]  /*144c0*/  BSYNC B0 ;  /* 0x0000000000007941 */ /* 0x000fea0003800000 */
.L_x_2021:
        /* <DEDUP_REMOVED lines=22> */
.L_x_2024:
[----:B------:R-:W-:Y:S05]  /*14630*/  BSYNC B0 ;  /* 0x0000000000007941 */ /* 0x000fea0003800000 */
.L_x_2023:
        /* <DEDUP_REMOVED lines=21> */
.L_x_2025:
        /* <DEDUP_REMOVED lines=15> */
.L_x_2424:


//--------------------- .text._ZN5flash16flash_fwd_kernelI23Flash_fwd_kernel_traitsILi256ELi128ELi64ELi8ELb0ELb0EN7cutlass10bfloat16_tE19Flash_kernel_traitsILi256ELi128ELi64ELi8ES3_EELb0ELb0ELb1ELb0ELb0ELb1ELb1ELb0EEEvNS_16Flash_fwd_paramsE --------------------------
	.section	.text._ZN5flash16flash_fwd_kernelI23Flash_fwd_kernel_traitsILi256ELi128ELi64ELi8ELb0ELb0EN7cutlass10bfloat16_tE19Flash_kernel_traitsILi256ELi128ELi64ELi8ES3_EELb0ELb0ELb1ELb0ELb0ELb1ELb1ELb0EEEvNS_16Flash_fwd_paramsE,"ax",@progbits
	.align	128
        .global         _ZN5flash16flash_fwd_kernelI23Flash_fwd_kernel_traitsILi256ELi128ELi64ELi8ELb0ELb0EN7cutlass10bfloat16_tE19Flash_kernel_traitsILi256ELi128ELi64ELi8ES3_EELb0ELb0ELb1ELb0ELb0ELb1ELb1ELb0EEEvNS_16Flash_fwd_paramsE
        .type           _ZN5flash16flash_fwd_kernelI23Flash_fwd_kernel_traitsILi256ELi128ELi64ELi8ELb0ELb0EN7cutlass10bfloat16_tE19Flash_kernel_traitsILi256ELi128ELi64ELi8ES3_EELb0ELb0ELb1ELb0ELb0ELb1ELb1ELb0EEEvNS_16Flash_fwd_paramsE,@function
        .size           _ZN5flash16flash_fwd_kernelI23Flash_fwd_kernel_traitsILi256ELi128ELi64ELi8ELb0ELb0EN7cutlass10bfloat16_tE19Flash_kernel_traitsILi256ELi128ELi64ELi8ES3_EELb0ELb0ELb1ELb0ELb0ELb1ELb1ELb0EEEvNS_16Flash_fwd_paramsE,(.L_x_2425 - _ZN5flash16flash_fwd_kernelI23Flash_fwd_kernel_traitsILi256ELi128ELi64ELi8ELb0ELb0EN7cutlass10bfloat16_tE19Flash_kernel_traitsILi256ELi128ELi64ELi8ES3_EELb0ELb0ELb1ELb0ELb0ELb1ELb1ELb0EEEvNS_16Flash_fwd_paramsE)
        .other          _ZN5flash16flash_fwd_kernelI23Flash_fwd_kernel_traitsILi256ELi128ELi64ELi8ELb0ELb0EN7cutlass10bfloat16_tE19Flash_kernel_traitsILi256ELi128ELi64ELi8ES3_EELb0ELb0ELb1ELb0ELb0ELb1ELb1ELb0EEEvNS_16Flash_fwd_paramsE,@"STO_CUDA_ENTRY STV_DEFAULT"
_ZN5flash16flash_fwd_kernelI23Flash_fwd_kernel_traitsILi256ELi128ELi64ELi8ELb0ELb0EN7cutlass10bfloat16_tE19Flash_kernel_traitsILi256ELi128ELi64ELi8ES3_EELb0ELb0ELb1ELb0ELb0ELb1ELb1ELb0EEEvNS_16Flash_fwd_paramsE:
.text._ZN5flash16flash_fwd_kernelI23Flash_fwd_kernel_traitsILi256ELi128ELi64ELi8ELb0ELb0EN7cutlass10bfloat16_tE19Flash_kernel_traitsILi256ELi128ELi64ELi8ES3_EELb0ELb0ELb1ELb0ELb0ELb1ELb1ELb0EEEvNS_16Flash_fwd_paramsE:
        /* <DEDUP_REMOVED lines=55> */
.L_x_2026:
[----:B------:R-:W-:-:S03]  /*0370*/  ULDC UR6, c[0x0][0x2c8] ;  /* 0x0000b20000067ab9 */ /* 0x000fc60000000800 */
.L_x_2027:
        /* <DEDUP_REMOVED lines=130> */
.L_x_2030:
[----:B------:R-:W-:Y:S05]  /*0ba0*/  BSYNC B0 ;  /* 0x0000000000007941 */ /* 0x000fea0003800000 */
.L_x_2029:
        /* <DEDUP_REMOVED lines=20> */
.L_x_2032:
[----:B------:R-:W-:Y:S05]  /*0cf0*/  BSYNC B0 ;  /* 0x0000000000007941 */ /* 0x000fea0003800000 */
.L_x_2031:
        /* <DEDUP_REMOVED lines=18> */
.L_x_2034:
[----:B------:R-:W-:Y:S05]  /*0e20*/  BSYNC B0 ;  /* 0x0000000000007941 */ /* 0x000fea0003800000 */
.L_x_2033:
        /* <DEDUP_REMOVED lines=17> */
.L_x_2036:
[----:B------:R-:W-:Y:S05]  /*0f40*/  BSYNC B0 ;  /* 0x0000000000007941 */ /* 0x000fea0003800000 */
.L_x_2035:
        /* <DEDUP_REMOVED lines=10> */
.L_x_2038:
[----:B------:R-:W-:Y:S05]  /*0ff0*/  BSYNC B0 ;  /* 0x0000000000007941 */ /* 0x000fea0003800000 */
.L_x_2037:
        /* <DEDUP_REMOVED lines=10> */
.L_x_2040:
[----:B------:R-:W-:Y:S05]  /*10a0*/  BSYNC B0 ;  /* 0x0000000000007941 */ /* 0x000fea0003800000 */
.L_x_2039:
        /* <DEDUP_REMOVED lines=10> */
.L_x_2042:
[----:B------:R-:W-:Y:S05]  /*1150*/  BSYNC B0 ;  /* 0x0000000000007941 */ /* 0x000fea0003800000 */
.L_x_2041:
        /* <DEDUP_REMOVED lines=10> */
.L_x_2028:
        /* <DEDUP_REMOVED lines=27> */
[----:B------:R-:W-:Y:S01]  /*13b0*/  UIMAD UR5, UR22, -0x40, UR26 ;  /* 0xffffffc0160578a4 */ /* 0x000fe2000f8e021a */
[----:B--2---:R-:W-:Y:S01]  /*13c0*/  IABS R5, R5 ;  /* 0x0000000500057213 */ /* 0x004fe20000000000 */
[----:B------:R-:W-:Y:S01]  /*13d0*/  @!UP0 UIADD3 UR9, UR29, UR7, URZ ;  /* 0x000000071d098290 */ /* 0x000fe2000fffe03f */
[----:B------:R-:W-:Y:S01]  /*13e0*/  @!UP0 UMOV UR6, UR28 ;  /* 0x0000001c00068c82 */ /* 0x000fe20008000000 */
[----:B------:R-:W-:Y:S02]  /*13f0*/  USHF.R.S32.HI UR4, URZ, 0x1f, UR8 ;  /* 0x0000001f3f047899 */ /* 0x000fe40008011408 */
        /* <DEDUP_REMOVED lines=33> */
[----:B------:R-:W-:Y:S01]  /*1610*/  IADD3 R10, P6, R26, UR6, RZ ;  /* 0x000000061a0a7c10 */ /* 0x000fe2000ffde0ff */
[----:B------:R-:W-:Y:S01]  /*1620*/  ULDC.64 UR6, c[0x0][0x258] ;  /* 0x0000960000067ab9 */ /* 0x000fe20000000a00 */
[----:B------:R-:W-:Y:S01]  /*1630*/  LOP3.LUT R19, R8, R19, RZ, 0x3c, !PT ;  /* 0x0000001308137212 */ /* 0x000fe200078e3cff */
[----:B------:R-:W-:Y:S01]  /*1640*/  UIMAD UR4, UR4, UR6, URZ ;  /* 0x00000006040472a4 */ /* 0x000fe2000f8e023f */
[----:B------:R-:W-:Y:S01]  /*1650*/  IADD3.X R11, R27, UR9, RZ, P6, !PT ;  /* 0x000000091b0b7c10 */ /* 0x000fe2000b7fe4ff */
[----:B------:R-:W5:Y:S01]  /*1660*/  @!P0 LDC.64 R8, c[0x0][0x210] ;  /* 0x00008400ff088b82 */ /* 0x000f620000000a00 */
[----:B------:R-:W-:Y:S01]  /*1670*/  ISETP.GE.U32.AND P5, PT, R7, R6, PT ;  /* 0x000000060700720c */ /* 0x000fe20003fa6070 */
[----:B------:R-:W-:Y:S01]  /*1680*/  IMAD.U32 R28, RZ, RZ, UR6 ;  /* 0x00000006ff1c7e24 */ /* 0x000fe2000f8e00ff */
[----:B------:R-:W-:Y:S01]  /*1690*/  ISETP.GE.AND P6, PT, R22, UR5, PT ;  /* 0x0000000516007c0c */ /* 0x000fe2000bfc6270 */
[----:B------:R-:W-:Y:S01]  /*16a0*/  UIMAD UR4, UR8, UR7, UR4 ;  /* 0x00000007080472a4 */ /* 0x000fe2000f8e0204 */
[----:B----4-:R-:W-:-:S02]  /*16b0*/  @!P0 IMAD R18, R13, R4, RZ ;  /* 0x000000040d128224 */ /* 0x010fc400078e02ff */
[----:B------:R-:W-:Y:S01]  /*16c0*/  IMAD.WIDE.U32 R28, R28, UR8, R10 ;  /* 0x000000081c1c7c25 */ /* 0x000fe2000f8e000a */
[----:B------:R-:W4:Y:S01]  /*16d0*/  @!P4 LDC.64 R6, c[0x0][0x240] ;  /* 0x00009000ff06cb82 */ /* 0x000f220000000a00 */
[----:B------:R-:W-:Y:S01]  /*16e0*/  @UP0 ULDC.64 UR8, c[0x0][0x248] ;  /* 0x0000920000080ab9 */ /* 0x000fe20000000a00 */
[----:B------:R-:W-:Y:S01]  /*16f0*/  @UP0 ULDC.64 UR6, c[0x0][0x250] ;  /* 0x0000940000060ab9 */ /* 0x000fe20000000a00 */
[----:B------:R-:W-:Y:S01]  /*1700*/  VIADD R11, R29, UR4 ;  /* 0x000000041d0b7c36 */ /* 0x000fe20008000000 */
[----:B------:R-:W-:Y:S01]  /*1710*/  UMOV UR4, 0x400 ;  /* 0x0000040000047882 */ /* 0x000fe20000000000 */
[----:B------:R-:W-:Y:S01]  /*1720*/  @!P0 IMAD.MOV.U32 R10, RZ, RZ, R28 ;  /* 0x000000ffff0a8224 */ /* 0x000fe200078e001c */
[----:B---3--:R-:W-:Y:S01]  /*1730*/  ULEA UR4, UR11, UR4, 0x18 ;  /* 0x000000040b047291 */ /* 0x008fe2000f8ec03f */
[----:B------:R-:W-:Y:S01]  /*1740*/  @P5 VIADD R243, R243, 0x1 ;  /* 0x00000001f3f35836 */ /* 0x000fe20000000000 */
[----:B------:R-:W3:Y:S01]  /*1750*/  @!P6 S2R R14, SR_CgaCtaId ;  /* 0x00000000000ee919 */ /* 0x000ee20000008800 */
[C---:B------:R-:W-:Y:S01]  /*1760*/  @!P0 IMAD R18, R12.reuse, R5, R18 ;  /* 0x000000050c128224 */ /* 0x040fe200078e0212 */
[----:B------:R-:W-:Y:S01]  /*1770*/  ISETP.NE.AND P5, PT, R15, RZ, PT ;  /* 0x000000ff0f00720c */ /* 0x000fe20003fa5270 */
[----:B------:R-:W-:Y:S01]  /*1780*/  @!P1 IMAD.MOV R243, RZ, RZ, -R243 ;  /* 0x000000fffff39224 */ /* 0x000fe200078e0af3 */
[C---:B------:R-:W-:Y:S01]  /*1790*/  @!P4 IADD3 R17, P1, R12.reuse, 0x20, RZ ;  /* 0x000000200c11c810 */ /* 0x040fe20007f3e0ff */
[----:B------:R-:W-:Y:S01]  /*17a0*/  @!P0 IMAD.WIDE.U32 R24, R12, R4, R10 ;  /* 0x000000040c188225 */ /* 0x000fe200078e000a */
[----:B------:R-:W-:Y:S01]  /*17b0*/  LOP3.LUT R5, R19, 0xfffffe00, R20, 0xf8, !PT ;  /* 0xfffffe0013057812 */ /* 0x000fe200078ef814 */
[----:B------:R-:W-:-:S02]  /*17c0*/  @UP0 UIMAD.WIDE.U32 UR32, UR27, UR8, URZ ;  /* 0x000000081b2002a5 */ /* 0x000fc4000f8e003f */
[----:B------:R-:W-:Y:S01]  /*17d0*/  @!P4 IMAD.X R21, RZ, RZ, R13, P1 ;  /* 0x000000ffff15c224 */ /* 0x000fe200008e060d */
[C---:B-----5:R-:W-:Y:S01]  /*17e0*/  @!P0 LEA R20, P1, R24.reuse, R8, 0x1 ;  /* 0x0000000818148211 */ /* 0x060fe200078208ff */
[----:B------:R-:W-:Y:S01]  /*17f0*/  @!P0 IMAD.IADD R18, R25, 0x1, R18 ;  /* 0x0000000119128824 */ /* 0x000fe200078e0212 */
[----:B------:R-:W-:Y:S01]  /*1800*/  LEA R239, R5, UR4, 0x1 ;  /* 0x0000000405ef7c11 */ /* 0x000fe2000f8e08ff */
[----:B------:R-:W-:Y:S01]  /*1810*/  @!P4 IMAD.MOV.U32 R25, RZ, RZ, R11 ;  /* 0x000000ffff19c224 */ /* 0x000fe200078e000b */
[----:B------:R-:W-:Y:S01]  /*1820*/  @UP0 UIMAD.WIDE.U32 UR30, UR10, UR6, URZ ;  /* 0x000000060a1e02a5 */ /* 0x000fe2000f8e003f */
[----:B------:R-:W-:Y:S01]  /*1830*/  @!P5 LOP3.LUT R243, RZ, R15, RZ, 0x33, !PT ;  /* 0x0000000ffff3d212 */ /* 0x000fe200078e33ff */
[-C--:B----4-:R-:W-:Y:S01]  /*1840*/  @!P4 IMAD R4, R21, R6.reuse, RZ ;  /* 0x000000061504c224 */ /* 0x090fe200078e02ff */
[----:B------:R-:W-:Y:S01]  /*1850*/  @!P0 LEA.HI.X R21, R24, R9, R18, 0x1, P1 ;  /* 0x0000000918158211 */ /* 0x000fe200008f0c12 */
[----:B------:R-:W-:Y:S01]  /*1860*/  @!P4 IMAD.MOV.U32 R24, RZ, RZ, R28 ;  /* 0x000000ffff18c224 */ /* 0x000fe200078e001c */
[----:B------:R-:W-:Y:S01]  /*1870*/  ISETP.GE.AND P5, PT, R2, UR5, PT ;  /* 0x0000000502007c0c */ /* 0x000fe2000bfa6270 */
[C---:B------:R-:W-:Y:S01]  /*1880*/  @!P4 IMAD R18, R17.reuse, R7, R4 ;  /* 0x000000071112c224 */ /* 0x040fe200078e0204 */
[----:B------:R-:W-:Y:S01]  /*1890*/  @!P6 MOV R7, 0x400 ;  /* 0x000004000007e802 */ /* 0x000fe20000000f00 */
[----:B------:R-:W-:Y:S01]  /*18a0*/  @!P4 IMAD.WIDE.U32 R24, R17, R6, R24 ;  /* 0x000000061118c225 */ /* 0x000fe200078e0018 */
[----:B------:R-:W4:Y:S01]  /*18b0*/  @!P3 S2R R4, SR_CgaCtaId ;  /* 0x000000000004b919 */ /* 0x000f220000008800 */
[----:B------:R-:W-:Y:S01]  /*18c0*/  LEA.HI R6, R16, R3, RZ, 0x4 ;  /* 0x0000000310067211 */ /* 0x000fe200078f20ff */
[----:B------:R-:W-:Y:S01]  /*18d0*/  @UP0 UIMAD UR27, UR27, UR9, URZ ;  /* 0x000000091b1b02a4 */ /* 0x000fe2000f8e023f */
[----:B------:R-:W-:Y:S01]  /*18e0*/  @!P4 IMAD.IADD R18, R25, 0x1, R18 ;  /* 0x000000011912c824 */ /* 0x000fe200078e0212 */
[C---:B-1----:R-:W-:Y:S01]  /*18f0*/  @!P4 LEA R32, P1, R24.reuse, R32, 0x1 ;  /* 0x000000201820c211 */ /* 0x042fe200078208ff */
[----:B------:R-:W-:Y:S01]  /*1900*/  @!PT LDS RZ, [RZ] ;  /* 0x00000000fffff984 */ /* 0x000fe20000000800 */
[----:B------:R-:W-:Y:S01]  /*1910*/  @!PT LDS RZ, [RZ] ;  /* 0x00000000fffff984 */ /* 0x000fe20000000800 */
[----:B------:R-:W-:Y:S01]  /*1920*/  @!PT LDS RZ, [RZ] ;  /* 0x00000000fffff984 */ /* 0x000fe20000000800 */
[----:B------:R-:W-:Y:S01]  /*1930*/  @!P0 LDGSTS.E.BYPASS.LTC128B.128 [R239], desc[UR18][R20.64] ;  /* 0x0000000014ef8fae */ /* 0x000fe2000b901d52 */
[----:B------:R-:W-:Y:S01]  /*1940*/  @UP0 UIMAD UR10, UR10, UR7, URZ ;  /* 0x000000070a0a02a4 */ /* 0x000fe2000f8e023f */
[----:B------:R-:W-:Y:S01]  /*1950*/  @!P3 MOV R9, 0x400 ;  /* 0x000004000009b802 */ /* 0x000fe20000000f00 */
[----:B------:R-:W-:Y:S01]  /*1960*/  @UP0 UIADD3 UR27, UR33, UR27, URZ ;  /* 0x0000001b211b0290 */ /* 0x000fe2000fffe03f */
[----:B------:R-:W-:Y:S01]  /*1970*/  @!P4 LEA.HI.X R33, R24, R33, R18, 0x1, P1 ;  /* 0x000000211821c211 */ /* 0x000fe200008f0c12 */
[----:B------:R-:W-:Y:S01]  /*1980*/  @!P0 LDGSTS.E.BYPASS.LTC128B.128 [R239+0x4000], desc[UR18][R20.64+0x80] ;  /* 0x0400008014ef8fae */ /* 0x000fe2000b901d52 */
[----:B------:R-:W-:Y:S01]  /*1990*/  @!P3 IADD3 R24, P1, R12, 0x40, RZ ;  /* 0x000000400c18b810 */ /* 0x000fe20007f3e0ff */
[----:B------:R-:W-:Y:S01]  /*19a0*/  @UP0 UIADD3 UR29, UR31, UR10, URZ ;  /* 0x0000000a1f1d0290 */ /* 0x000fe2000fffe03f */
[----:B---3--:R-:W-:Y:S01]  /*19b0*/  @!P6 LEA R8, R14, R7, 0x18 ;  /* 0x000000070e08e211 */ /* 0x008fe200078ec0ff */
[----:B------:R-:W-:Y:S01]  /*19c0*/  @!P0 LDGSTS.E.BYPASS.LTC128B.128 [R239+0x8000], desc[UR18][R20.64+0x100] ;  /* 0x0800010014ef8fae */ /* 0x000fe2000b901d52 */
[----:B------:R-:W-:Y:S01]  /*19d0*/  SHF.R.S32.HI R7, RZ, 0x4, R6 ;  /* 0x00000004ff077819 */ /* 0x000fe20000011406 */
[----:B------:R-:W-:Y:S01]  /*19e0*/  @!P3 IMAD.X R25, RZ, RZ, R13, P1 ;  /* 0x000000ffff19b224 */ /* 0x000fe200008e060d */
[----:B------:R-:W-:Y:S01]  /*19f0*/  @UP0 UMOV UR28, UR32 ;  /* 0x00000020001c0c82 */ /* 0x000fe20008000000 */
[----:B------:R1:W-:Y:S01]  /*1a00*/  @!P0 LDGSTS.E.BYPASS.LTC128B.128 [R239+0xc000], desc[UR18][R20.64+0x180] ;  /* 0x0c00018014ef8fae */ /* 0x0003e2000b901d52 */
[----:B------:R-:W-:-:S02]  /*1a10*/  ISETP.GE.AND P0, PT, R2, UR5, PT ;  /* 0x0000000502007c0c */ /* 0x000fc4000bf06270 */
[C---:B------:R-:W-:Y:S01]  /*1a20*/  LEA.HI R237, R6.reuse, R7, RZ, 0x1 ;  /* 0x0000000706ed7211 */ /* 0x040fe200078f08ff */
[----:B------:R-:W3:Y:S01]  /*1a30*/  @!P2 S2R R18, SR_CgaCtaId ;  /* 0x000000000012a919 */ /* 0x000ee20000008800 */
[----:B------:R-:W-:Y:S02]  /*1a40*/  LOP3.LUT R6, R6, 0xfffffff0, RZ, 0xc0, !PT ;  /* 0xfffffff006067812 */ /* 0x000fe400078ec0ff */
[----:B------:R-:W-:Y:S01]  /*1a50*/  LOP3.LUT R237, R237, 0xfffffffe, RZ, 0xc0, !PT ;  /* 0xfffffffeeded7812 */ /* 0x000fe200078ec0ff */
[----:B------:R-:W3:Y:S04]  /*1a60*/  @!P5 S2R R2, SR_CgaCtaId ;  /* 0x000000000002d919 */ /* 0x000ee80000008800 */
[----:B------:R-:W-:Y:S01]  /*1a70*/  IMAD.IADD R237, R7, 0x1, -R237 ;  /* 0x0000000107ed7824 */ /* 0x000fe200078e0aed */
[----:B------:R-:W-:-:S02]  /*1a80*/  @!P4 MOV R7, 0x400 ;  /* 0x000004000007c802 */ /* 0x000fc40000000f00 */
[----:B----4-:R-:W-:Y:S02]  /*1a90*/  @!P3 LEA R4, R4, R9, 0x18 ;  /* 0x000000090404b211 */ /* 0x010fe400078ec0ff */
[----:B--2---:R-:W-:Y:S01]  /*1aa0*/  @!P4 LEA R30, R30, R7, 0x18 ;  /* 0x000000071e1ec211 */ /* 0x004fe200078ec0ff */
[----:B------:R-:W-:-:S05]  /*1ab0*/  IMAD.IADD R7, R3, 0x1, -R6 ;  /* 0x0000000103077824 */ /* 0x000fca00078e0a06 */
[----:B------:R-:W-:Y:S02]  /*1ac0*/  SHF.R.S32.HI R6, RZ, 0x1f, R7 ;  /* 0x0000001fff067819 */ /* 0x000fe40000011407 */
[----:B-1----:R-:W-:-:S05]  /*1ad0*/  @!P2 IADD3 R20, P1, R12, 0x60, RZ ;  /* 0x000000600c14a810 */ /* 0x002fca0007f3e0ff */
[----:B------:R-:W-:Y:S01]  /*1ae0*/  @!P2 IMAD.X R21, RZ, RZ, R13, P1 ;  /* 0x000000ffff15a224 */ /* 0x000fe200008e060d */
[----:B------:R-:W-:-:S13]  /*1af0*/  PLOP3.LUT P1, PT, PT, PT, UP0, 0x80, 0x0 ;  /* 0x000000000000781c */ /* 0x000fda0003f2f008 */
        /* <DEDUP_REMOVED lines=14> */
.L_x_2043:
        /* <DEDUP_REMOVED lines=14> */
.L_x_2044:
[----:B------:R-:W-:Y:S01]  /*1cc0*/  IMAD R17, R23, UR8, RZ ;  /* 0x0000000817117c24 */ /* 0x000fe2000f8e02ff */
[----:B------:R-:W-:Y:S01]  /*1cd0*/  @!P5 MOV R9, 0x400 ;  /* 0x000004000009d802 */ /* 0x000fe20000000f00 */
[----:B------:R-:W-:Y:S01]  /*1ce0*/  IMAD.WIDE.U32 R34, R22, UR8, R26 ;  /* 0x0000000816227c25 */ /* 0x000fe2000f8e001a */
[----:B------:R-:W-:Y:S01]  /*1cf0*/  LOP3.LUT R14, R15, 0xfffffff8, RZ, 0xc0, !PT ;  /* 0xfffffff80f0e7812 */ /* 0x000fe200078ec0ff */
[----:B------:R-:W-:Y:S01]  /*1d00*/  ULDC.64 UR10, c[0x0][0x260] ;  /* 0x00009800000a7ab9 */ /* 0x000fe20000000a00 */
[----:B------:R-:W-:Y:S01]  /*1d10*/  @!P5 LEA R2, R2, R9, 0x18 ;  /* 0x000000090202d211 */ /* 0x000fe200078ec0ff */
[----:B------:R-:W-:Y:S01]  /*1d20*/  IMAD R6, R22, UR9, R17 ;  /* 0x0000000916067c24 */ /* 0x000fe2000f8e0211 */
[----:B------:R-:W-:Y:S01]  /*1d30*/  IADD3 R240, P1, R34, UR28, RZ ;  /* 0x0000001c22f07c10 */ /* 0x000fe2000ff3e0ff */
[----:B------:R-:W-:Y:S01]  /*1d40*/  IMAD.IADD R14, R7, 0x1, -R14 ;  /* 0x00000001070e7824 */ /* 0x000fe200078e0a0e */
[----:B------:R-:W-:Y:S01]  /*1d50*/  @!P2 MOV R13, 0x400 ;  /* 0x00000400000da802 */ /* 0x000fe20000000f00 */
[----:B------:R-:W-:Y:S01]  /*1d60*/  IMAD.WIDE.U32 R26, R22, UR6, R26 ;  /* 0x00000006161a7c25 */ /* 0x000fe2000f8e001a */
[----:B------:R-:W-:Y:S01]  /*1d70*/  IADD3.X R241, R35, UR27, R6, P1, !PT ;  /* 0x0000001b23f17c10 */ /* 0x000fe20008ffe406 */
[----:B------:R-:W-:Y:S01]  /*1d80*/  USHF.L.U64.HI UR20, UR8, 0x6, UR9 ;  /* 0x0000000608147899 */ /* 0x000fe20008010209 */
[----:B------:R-:W1:Y:S01]  /*1d90*/  @!P3 LDC.64 R6, c[0x0][0x240] ;  /* 0x00009000ff06bb82 */ /* 0x000e620000000a00 */
[----:B------:R-:W-:Y:S01]  /*1da0*/  IMAD R9, R23, UR6, RZ ;  /* 0x0000000617097c24 */ /* 0x000fe2000f8e02ff */
[----:B------:R-:W-:Y:S01]  /*1db0*/  @!P2 LEA R18, R18, R13, 0x18 ;  /* 0x0000000d1212a211 */ /* 0x000fe200078ec0ff */
[C---:B------:R-:W-:Y:S01]  /*1dc0*/  @!P3 IMAD R19, R5.reuse, 0x2, R4 ;  /* 0x000000020513b824 */ /* 0x040fe200078e0204 */
[----:B------:R-:W-:Y:S01]  /*1dd0*/  IADD3 R34, P1, R26, UR30, RZ ;  /* 0x0000001e1a227c10 */ /* 0x000fe2000ff3e0ff */
[----:B------:R-:W-:Y:S01]  /*1de0*/  IMAD R4, R22, UR7, R9 ;  /* 0x0000000716047c24 */ /* 0x000fe2000f8e0209 */
[----:B------:R-:W-:Y:S01]  /*1df0*/  SHF.R.S32.HI R26, RZ, 0x1f, R243 ;  /* 0x0000001fff1a7819 */ /* 0x000fe200000114f3 */
        /* <DEDUP_REMOVED lines=19> */
[----:B------:R-:W-:Y:S01]  /*1f30*/  IMAD.WIDE.U32 R240, R243, UR10, R240 ;  /* 0x0000000af3f07c25 */ /* 0x000fe2000f8e00f0 */
[----:B------:R-:W4:Y:S01]  /*1f40*/  @!P2 LDC.64 R10, c[0x0][0x210] ;  /* 0x00008400ff0aab82 */ /* 0x000f220000000a00 */
[----:B------:R-:W-:Y:S01]  /*1f50*/  USHF.L.U64.HI UR28, UR8, 0x5, UR9 ;  /* 0x00000005081c7899 */ /* 0x000fe20008010209 */
[----:B------:R-:W-:Y:S01]  /*1f60*/  @!P4 LDGSTS.E.BYPASS.LTC128B.128 [R23+0xd000], desc[UR18][R32.64+0x180] ;  /* 0x0d0001802017cfae */ /* 0x000fe2000b901d52 */
[-C--:B-1----:R-:W-:Y:S01]  /*1f70*/  @!P3 IMAD R25, R25, R6.reuse, RZ ;  /* 0x000000061919b224 */ /* 0x082fe200078e02ff */
[----:B------:R-:W-:Y:S01]  /*1f80*/  UIMAD.WIDE.U32 UR30, UR22, UR6, URZ ;  /* 0x00000006161e72a5 */ /* 0x000fe2000f8e003f */
[----:B------:R-:W-:Y:S01]  /*1f90*/  @!P3 IMAD.WIDE.U32 R30, R24, R6, R30 ;  /* 0x00000006181eb225 */ /* 0x000fe200078e001e */
[----:B------:R-:W-:Y:S01]  /*1fa0*/  ULDC UR27, c[0x0][0x39c] ;  /* 0x0000e700001b7ab9 */ /* 0x000fe20000000800 */
[----:B------:R-:W-:-:S02]  /*1fb0*/  UIADD3 UR24, UR26, -UR24, -UR16 ;  /* 0x800000181a187290 */ /* 0x000fc4000fffe810 */
[----:B------:R-:W-:Y:S01]  /*1fc0*/  @!P3 IMAD R25, R24, R7, R25 ;  /* 0x000000071819b224 */ /* 0x000fe200078e0219 */
[----:B------:R-:W-:Y:S01]  /*1fd0*/  UISETP.GT.AND UP0, UPT, UR22, UR13, UPT ;  /* 0x0000000d1600728c */ /* 0x000fe2000bf04270 */
[----:B------:R-:W1:Y:S01]  /*1fe0*/  @!P6 LDC.64 R6, c[0x0][0x218] ;  /* 0x00008600ff06eb82 */ /* 0x000e620000000a00 */
[----:B------:R-:W-:Y:S01]  /*1ff0*/  IMAD R249, R243, UR11, R8 ;  /* 0x0000000bf3f97c24 */ /* 0x000fe2000f8e0208 */
[----:B------:R-:W-:Y:S01]  /*2000*/  ULDC.64 UR10, c[0x0][0x268] ;  /* 0x00009a00000a7ab9 */ /* 0x000fe20000000a00 */
[----:B------:R-:W-:Y:S01]  /*2010*/  @!P3 IMAD.IADD R25, R31, 0x1, R25 ;  /* 0x000000011f19b824 */ /* 0x000fe200078e0219 */
[----:B---3--:R-:W-:Y:S01]  /*2020*/  @!P3 LEA R24, P1, R30, R4, 0x1 ;  /* 0x000000041e18b211 */ /* 0x008fe200078208ff */
[-C--:B--2---:R-:W-:Y:S02]  /*2030*/  @!P2 IMAD R21, R21, R12.reuse, RZ ;  /* 0x0000000c1515a224 */ /* 0x084fe400078e02ff */
[----:B------:R-:W-:Y:S01]  /*2040*/  IMAD R26, R26, UR10, RZ ;  /* 0x0000000a1a1a7c24 */ /* 0x000fe2000f8e02ff */
[----:B------:R-:W-:Y:S01]  /*2050*/  @!P3 LEA.HI.X R25, R30, R5, R25, 0x1, P1 ;  /* 0x000000051e19b211 */ /* 0x000fe200008f0c19 */
[C---:B------:R-:W-:Y:S01]  /*2060*/  @!P2 IMAD R13, R20.reuse, R13, R21 ;  /* 0x0000000d140da224 */ /* 0x040fe200078e0215 */
[----:B------:R-:W2:Y:S01]  /*2070*/  @!P5 LDC.64 R4, c[0x0][0x218] ;  /* 0x00008600ff04db82 */ /* 0x000ea20000000a00 */
[----:B------:R-:W-:-:S02]  /*2080*/  @!P2 IMAD.WIDE.U32 R28, R20, R12, R28 ;  /* 0x0000000c141ca225 */ /* 0x000fc400078e001c */
[----:B------:R-:W-:Y:S02]  /*2090*/  @!P3 LDGSTS.E.BYPASS.LTC128B.128 [R19+0x2000], desc[UR18][R24.64] ;  /* 0x020000001813bfae */ /* 0x000fe4000b901d52 */
[C---:B------:R-:W-:Y:S01]  /*20a0*/  IMAD.WIDE.U32 R8, R243.reuse, UR10, R34 ;  /* 0x0000000af3087c25 */ /* 0x040fe2000f8e0022 */
[----:B------:R-:W-:Y:S01]  /*20b0*/  USHF.R.S32.HI UR10, URZ, 0x1f, UR22 ;  /* 0x0000001f3f0a7899 */ /* 0x000fe20008011416 */
[C---:B----4-:R-:W-:Y:S01]  /*20c0*/  @!P2 LEA R20, P1, R28.reuse, R10, 0x1 ;  /* 0x0000000a1c14a211 */ /* 0x050fe200078208ff */
        /* <DEDUP_REMOVED lines=10> */
[----:B------:R3:W-:Y:S01]  /*2170*/  @!P3 LDGSTS.E.BYPASS.LTC128B.128 [R19+0xe000], desc[UR18][R24.64+0x180] ;  /* 0x0e0001801813bfae */ /* 0x0007e2000b901d52 */
[----:B------:R-:W-:Y:S01]  /*2180*/  UIMAD UR10, UR10, UR6, URZ ;  /* 0x000000060a0a72a4 */ /* 0x000fe2000f8e023f */
[----:B------:R-:W-:-:S02]  /*2190*/  IMAD.U32 R11, RZ, RZ, UR31 ;  /* 0x0000001fff0b7e24 */ /* 0x000fc4000f8e00ff */
        /* <DEDUP_REMOVED lines=11> */
[----:B------:R-:W1:Y:S01]  /*2250*/  @!P0 LDC.64 R12, c[0x0][0x220] ;  /* 0x00008800ff0c8b82 */ /* 0x000e620000000a00 */
[----:B--2---:R-:W-:Y:S01]  /*2260*/  @!P5 LEA R28, P1, R6, R4, 0x1 ;  /* 0x00000004061cd211 */ /* 0x004fe200078208ff */
[----:B------:R2:W-:Y:S01]  /*2270*/  @!P2 LDGSTS.E.BYPASS.LTC128B.128 [R18+0xf000], desc[UR18][R20.64+0x180] ;  /* 0x0f0001801412afae */ /* 0x0005e2000b901d52 */
[----:B------:R-:W-:Y:S01]  /*2280*/  ISETP.GE.AND P3, PT, R22, UR5, PT ;  /* 0x0000000516007c0c */ /* 0x000fe2000bf66270 */
[----:B------:R-:W-:Y:S01]  /*2290*/  IMAD.U32 R11, RZ, RZ, UR10 ;  /* 0x0000000aff0b7e24 */ /* 0x000fe2000f8e00ff */
[----:B------:R-:W-:Y:S01]  /*22a0*/  @!P5 LEA.HI.X R29, R6, R5, R10, 0x1, P1 ;  /* 0x00000005061dd211 */ /* 0x000fe200008f0c0a */
[----:B------:R-:W-:Y:S01]  /*22b0*/  @!P6 LDGSTS.E.BYPASS.LTC128B.128 [R17+0x10000], desc[UR18][R26.64] ;  /* 0x100000001a11efae */ /* 0x000fe2000b901d52 */
[----:B------:R-:W-:Y:S01]  /*22c0*/  IMAD.SHL.U32 R6, R0, 0x40, RZ ;  /* 0x0000004000067824 */ /* 0x000fe200078e00ff */
[----:B------:R-:W-:Y:S01]  /*22d0*/  USHF.L.U32 UR5, UR7, 0x5, URZ ;  /* 0x0000000507057899 */ /* 0x000fe2000800063f */
[----:B------:R-:W-:Y:S01]  /*22e0*/  IMAD.U32 R10, RZ, RZ, UR30 ;  /* 0x0000001eff0a7e24 */ /* 0x000fe2000f8e00ff */
[----:B------:R-:W-:Y:S01]  /*22f0*/  @!P6 LDGSTS.E.BYPASS.LTC128B.128 [R17+0x12000], desc[UR18][R26.64+0x80] ;  /* 0x120000801a11efae */ /* 0x000fe2000b901d52 */
[----:B------:R-:W-:Y:S01]  /*2300*/  IMAD.IADD R243, R9, 0x1, R243 ;  /* 0x0000000109f37824 */ /* 0x000fe200078e02f3 */
[----:B------:R-:W-:Y:S01]  /*2310*/  UIMAD.WIDE.U32 UR10, UR6, 0x20, URZ ;  /* 0x00000020060a78a5 */ /* 0x000fe2000f8e003f */
[----:B---3--:R-:W-:Y:S01]  /*2320*/  IMAD.SHL.U32 R19, R22, 0x8, RZ ;  /* 0x0000000816137824 */ /* 0x008fe200078e00ff */
[----:B------:R-:W-:Y:S01]  /*2330*/  @!P6 LDGSTS.E.BYPASS.LTC128B.128 [R17+0x14000], desc[UR18][R26.64+0x100] ;  /* 0x140001001a11efae */ /* 0x000fe2000b901d52 */
[C---:B------:R-:W-:Y:S01]  /*2340*/  LEA R7, P1, R10.reuse, R8, 0x6 ;  /* 0x000000080a077211 */ /* 0x040fe200078230ff */
[----:B------:R-:W3:Y:S01]  /*2350*/  @!P3 LDC.64 R4, c[0x0][0x220] ;  /* 0x00008800ff04bb82 */ /* 0x000ee20000000a00 */
[----:B------:R-:W-:Y:S01]  /*2360*/  IMAD.SHL.U32 R250, R3, 0x2, RZ ;  /* 0x0000000203fa7824 */ /* 0x000fe200078e00ff */
[----:B------:R4:W-:Y:S01]  /*2370*/  @!P6 LDGSTS.E.BYPASS.LTC128B.128 [R17+0x16000], desc[UR18][R26.64+0x180] ;  /* 0x160001801a11efae */ /* 0x0009e2000b901d52 */
[----:B------:R-:W-:Y:S01]  /*2380*/  LEA.HI.X R10, R10, R243, R11, 0x6, P1 ;  /* 0x000000f30a0a7211 */ /* 0x000fe200008f340b */
[----:B------:R-:W-:Y:S01]  /*2390*/  IMAD.SHL.U32 R11, R15, 0x40, RZ ;  /* 0x000000400f0b7824 */ /* 0x000fe200078e00ff */
[----:B------:R-:W-:Y:S01]  /*23a0*/  @!P0 IADD3 R15, P1, R7, UR10, RZ ;  /* 0x0000000a070f8c10 */ /* 0x000fe2000ff3e0ff */
[----:B------:R-:W-:Y:S01]  /*23b0*/  @!P5 LDGSTS.E.BYPASS.LTC128B.128 [R2+0x11000], desc[UR18][R28.64] ;  /* 0x110000001c02dfae */ /* 0x000fe2000b901d52 */
[----:B------:R-:W-:Y:S01]  /*23c0*/  UIADD3 UR10, UR26, 0x1, -UR16 ;  /* 0x000000011a0a7890 */ /* 0x000fe2000fffe810 */
[----:B------:R-:W-:Y:S01]  /*23d0*/  LOP3.LUT R250, R250, 0x6, RZ, 0xc0, !PT ;  /* 0x00000006fafa7812 */ /* 0x000fe200078ec0ff */
[----:B------:R-:W-:Y:S01]  /*23e0*/  IMAD.U32 R246, RZ, RZ, UR26 ;  /* 0x0000001afff67e24 */ /* 0x000fe2000f8e00ff */
[----:B------:R-:W-:Y:S01]  /*23f0*/  @!P5 LDGSTS.E.BYPASS.LTC128B.128 [R2+0x13000], desc[UR18][R28.64+0x80] ;  /* 0x130000801c02dfae */ /* 0x000fe2000b901d52 */
[----:B------:R-:W-:-:S02]  /*2400*/  LOP3.LUT R11, R11, 0xfffffe00, RZ, 0xc0, !PT ;  /* 0xfffffe000b0b7812 */ /* 0x000fc400078ec0ff */
[----:B--2---:R-:W-:Y:S01]  /*2410*/  LOP3.LUT R18, R6, 0x1c0, RZ, 0xc0, !PT ;  /* 0x000001c006127812 */ /* 0x004fe200078ec0ff */
[----:B------:R-:W-:Y:S01]  /*2420*/  @!P5 LDGSTS.E.BYPASS.LTC128B.128 [R2+0x15000], desc[UR18][R28.64+0x100] ;  /* 0x150001001c02dfae */ /* 0x000fe2000b901d52 */
[----:B------:R-:W-:Y:S01]  /*2430*/  IMAD.SHL.U32 R6, R14, 0x40, RZ ;  /* 0x000000400e067824 */ /* 0x000fe200078e00ff */
[----:B-1----:R-:W-:Y:S01]  /*2440*/  @!P0 LEA R12, P4, R15, R12, 0x1 ;  /* 0x0000000c0f0c8211 */ /* 0x002fe200078808ff */
[----:B------:R-:W-:Y:S01]  /*2450*/  IMAD.U32 R244, RZ, RZ, UR10 ;  /* 0x0000000afff47e24 */ /* 0x000fe2000f8e00ff */
[----:B------:R1:W-:Y:S01]  /*2460*/  @!P5 LDGSTS.E.BYPASS.LTC128B.128 [R2+0x17000], desc[UR18][R28.64+0x180] ;  /* 0x170001801c02dfae */ /* 0x0003e2000b901d52 */
[----:B------:R-:W-:Y:S02]  /*2470*/  LOP3.LUT R19, R18, 0x8, R19, 0xf8, !PT ;  /* 0x0000000812137812 */ /* 0x000fe400078ef813 */
[----:B------:R-:W-:Y:S01]  /*2480*/  SHF.R.U32.HI R18, RZ, 0x3, R18 ;  /* 0x00000003ff127819 */ /* 0x000fe20000011612 */
[----:B------:R-:W0:Y:S01]  /*2490*/  LDGDEPBAR ;  /* 0x00000000000079af */ /* 0x000e220000000000 */
[----:B---3--:R-:W-:-:S02]  /*24a0*/  @!P3 LEA R20, P2, R7, R4, 0x1 ;  /* 0x000000040714b211 */ /* 0x008fc400078408ff */
[----:B------:R-:W-:Y:S02]  /*24b0*/  LOP3.LUT R18, R19, R18, RZ, 0x3c, !PT ;  /* 0x0000001213127212 */ /* 0x000fe400078e3cff */
[----:B------:R-:W-:Y:S01]  /*24c0*/  @!P3 LEA.HI.X R21, R7, R5, R10, 0x1, P2 ;  /* 0x000000050715b211 */ /* 0x000fe200010f0c0a */
[C---:B----4-:R-:W-:Y:S02]  /*24d0*/  IMAD.SHL.U32 R17, R237.reuse, 0x8, RZ ;  /* 0x00000008ed117824 */ /* 0x050fe400078e00ff */
[----:B------:R-:W-:Y:S02]  /*24e0*/  IMAD R237, R237, 0x200, R18 ;  /* 0x00000200eded7824 */ /* 0x000fe400078e0212 */
[----:B------:R-:W-:-:S03]  /*24f0*/  IMAD.MOV.U32 R7, RZ, RZ, 0x10 ;  /* 0x00000010ff077424 */ /* 0x000fc600078e00ff */
[----:B------:R-:W-:-:S05]  /*2500*/  LEA R237, R237, UR4, 0x1 ;  /* 0x00000004eded7c11 */ /* 0x000fca000f8e08ff */
[----:B------:R-:W-:Y:S01]  /*2510*/  VIADD R235, R237, 0x10020 ;  /* 0x00010020edeb7836 */ /* 0x000fe20000000000 */
[----:B-1----:R-:W-:Y:S01]  /*2520*/  LOP3.LUT R2, R6, 0x1c0, RZ, 0xc0, !PT ;  /* 0x000001c006027812 */ /* 0x002fe200078ec0ff */
[----:B------:R-:W-:-:S04]  /*2530*/  DEPBAR.LE SB0, 0x0 ;  /* 0x000080000000791a */ /* 0x000fc80000000000 */
[----:B------:R-:W-:Y:S01]  /*2540*/  BAR.SYNC.DEFER_BLOCKING 0x0 ;  /* 0x0000000000007b1d */ /* 0x000fe20000010000 */
[----:B------:R-:W-:Y:S02]  /*2550*/  LOP3.LUT R17, R2, 0x8, R17, 0xf8, !PT ;  /* 0x0000000802117812 */ /* 0x000fe400078ef811 */
[----:B------:R-:W-:Y:S02]  /*2560*/  SHF.R.U32.HI R2, RZ, 0x3, R2 ;  /* 0x00000003ff027819 */ /* 0x000fe40000011602 */
[----:B------:R-:W-:Y:S02]  /*2570*/  LEA.HI R6, R16, R3, RZ, 0x5 ;  /* 0x0000000310067211 */ /* 0x000fe400078f28ff */
[----:B------:R-:W-:Y:S01]  /*2580*/  LOP3.LUT R2, R17, R2, RZ, 0x3c, !PT ;  /* 0x0000000211027212 */ /* 0x000fe200078e3cff */
[----:B------:R-:W-:Y:S01]  /*2590*/  IMAD.U32 R17, RZ, RZ, UR5 ;  /* 0x00000005ff117e24 */ /* 0x000fe2000f8e00ff */
[----:B------:R-:W-:Y:S01]  /*25a0*/  SHF.R.S32.HI R4, RZ, 0x5, R6 ;  /* 0x00000005ff047819 */ /* 0x000fe20000011406 */
[----:B------:R-:W-:Y:S01]  /*25b0*/  UIADD3 UR5, UR10, UR23, URZ ;  /* 0x000000170a057290 */ /* 0x000fe2000fffe03f */
[----:B------:R-:W-:-:S02]  /*25c0*/  LOP3.LUT R6, R6, 0xffffffe0, RZ, 0xc0, !PT ;  /* 0xffffffe006067812 */ /* 0x000fc400078ec0ff */
[----:B------:R-:W-:Y:S01]  /*25d0*/  @!P0 IADD3.X R16, R10, UR11, R17, P1, !PT ;  /* 0x0000000b0a108c10 */ /* 0x000fe20008ffe411 */
[----:B------:R-:W-:Y:S01]  /*25e0*/  IMAD R5, R4, 0x400, R11 ;  /* 0x0000040004057824 */ /* 0x000fe200078e020b */
[----:B------:R-:W-:Y:S02]  /*25f0*/  R2P PR, R14, 0x6 ;  /* 0x000000060e007804 */ /* 0x000fe40000000000 */
[----:B------:R-:W-:Y:S01]  /*2600*/  @!P0 LEA.HI.X R13, R15, R13, R16, 0x1, P4 ;  /* 0x0000000d0f0d8211 */ /* 0x000fe200020f0c10 */
[----:B------:R-:W-:Y:S01]  /*2610*/  IMAD.IADD R238, R2, 0x1, R5 ;  /* 0x0000000102ee7824 */ /* 0x000fe200078e0205 */
[----:B------:R-:W-:Y:S01]  /*2620*/  LEA R247, R4, UR25, 0x4 ;  /* 0x0000001904f77c11 */ /* 0x000fe2000f8e20ff */
[----:B------:R-:W-:Y:S01]  /*2630*/  IMAD.MOV.U32 R5, RZ, RZ, 0x20 ;  /* 0x00000020ff057424 */ /* 0x000fe200078e00ff */
[----:B------:R-:W-:Y:S02]  /*2640*/  SEL R7, R7, 0xfffffff0, !P1 ;  /* 0xfffffff007077807 */ /* 0x000fe40004800000 */
[----:B------:R-:W-:Y:S01]  /*2650*/  LEA R238, R238, UR4, 0x1 ;  /* 0x00000004eeee7c11 */ /* 0x000fe2000f8e08ff */
[----:B------:R-:W-:Y:S01]  /*2660*/  @P3 STS.128 [R239+0x18000], RZ ;  /* 0x018000ffef003388 */ /* 0x000fe20000000c00 */
[----:B------:R-:W-:-:S02]  /*2670*/  SEL R5, R5, 0xffffffe0, !P2 ;  /* 0xffffffe005057807 */ /* 0x000fc40005000000 */
[----:B------:R-:W-:Y:S01]  /*2680*/  R2P PR, R0, 0x6 ;  /* 0x0000000600007804 */ /* 0x000fe20000000000 */
[----:B------:R-:W-:Y:S01]  /*2690*/  @P3 STS.128 [R239+0x1a000], RZ ;  /* 0x01a000ffef003388 */ /* 0x000fe20000000c00 */
[----:B------:R-:W-:Y:S02]  /*26a0*/  VIADD R0, R237, 0x10000 ;  /* 0x00010000ed007836 */ /* 0x000fe40000000000 */
[--C-:B------:R-:W-:Y:S01]  /*26b0*/  IMAD R236, R7, 0x2, R238.reuse ;  /* 0x0000000207ec7824 */ /* 0x100fe200078e02ee */
[----:B------:R-:W-:Y:S01]  /*26c0*/  @P3 STS.128 [R239+0x1c000], RZ ;  /* 0x01c000ffef003388 */ /* 0x000fe20000000c00 */
[C---:B------:R-:W-:Y:S02]  /*26d0*/  IMAD R234, R5.reuse, 0x2, R238 ;  /* 0x0000000205ea7824 */ /* 0x040fe400078e02ee */
[----:B------:R-:W-:Y:S01]  /*26e0*/  IMAD R233, R5, 0x2, R236 ;  /* 0x0000000205e97824 */ /* 0x000fe200078e02ec */
[----:B------:R-:W-:Y:S04]  /*26f0*/  @P3 STS.128 [R239+0x1e000], RZ ;  /* 0x01e000ffef003388 */ /* 0x000fe80000000c00 */
[----:B------:R-:W-:Y:S01]  /*2700*/  @!PT LDS RZ, [RZ] ;  /* 0x00000000fffff984 */ /* 0x000fe20000000800 */
[----:B------:R-:W-:Y:S01]  /*2710*/  @!PT LDS RZ, [RZ] ;  /* 0x00000000fffff984 */ /* 0x000fe20000000800 */
[----:B------:R-:W-:Y:S01]  /*2720*/  @!PT LDS RZ, [RZ] ;  /* 0x00000000fffff984 */ /* 0x000fe20000000800 */
[----:B------:R-:W-:Y:S01]  /*2730*/  @!P3 LDGSTS.E.BYPASS.LTC128B.128 [R239+0x18000], desc[UR18][R20.64] ;  /* 0x1800000014efbfae */ /* 0x000fe2000b901d52 */
[----:B------:R-:W-:-:S02]  /*2740*/  @P1 VIADD R235, R0, 0xffffffe0 ;  /* 0xffffffe000eb1836 */ /* 0x000fc40000000000 */
[----:B------:R-:W-:Y:S01]  /*2750*/  IMAD.MOV.U32 R0, RZ, RZ, 0x40 ;  /* 0x00000040ff007424 */ /* 0x000fe200078e00ff */
[----:B------:R-:W-:Y:S04]  /*2760*/  @!P3 LDGSTS.E.BYPASS.LTC128B.128 [R239+0x1a000], desc[UR18][R20.64+0x80] ;  /* 0x1a00008014efbfae */ /* 0x000fe8000b901d52 */
[----:B------:R-:W-:Y:S01]  /*2770*/  @!P3 LDGSTS.E.BYPASS.LTC128B.128 [R239+0x1c000], desc[UR18][R20.64+0x100] ;  /* 0x1c00010014efbfae */ /* 0x000fe2000b901d52 */
[----:B------:R-:W-:-:S03]  /*2780*/  SEL R0, R0, 0xffffffc0, !P2 ;  /* 0xffffffc000007807 */ /* 0x000fc60005000000 */
[----:B------:R1:W-:Y:S02]  /*2790*/  @!P3 LDGSTS.E.BYPASS.LTC128B.128 [R239+0x1e000], desc[UR18][R20.64+0x180] ;  /* 0x1e00018014efbfae */ /* 0x0003e4000b901d52 */
[----:B------:R-:W-:Y:S02]  /*27a0*/  IMAD.IADD R231, R237, 0x1, R0 ;  /* 0x00000001ede77824 */ /* 0x000fe400078e0200 */
[----:B------:R-:W-:Y:S01]  /*27b0*/  @P0 STS.128 [R239+0x19000], RZ ;  /* 0x019000ffef000388 */ /* 0x000fe20000000c00 */
[----:B------:R-:W-:-:S03]  /*27c0*/  IMAD.IADD R224, R0, 0x1, R235 ;  /* 0x0000000100e07824 */ /* 0x000fc600078e02eb */
        /* <DEDUP_REMOVED lines=12> */
[----:B------:R-:W-:Y:S04]  /*2890*/  LDSM.16.M88.4 R16, [R236] ;  /* 0x00000000ec10783b */ /* 0x000fe80000000200 */
[----:B------:R-:W-:Y:S04]  /*28a0*/  LDSM.16.M88.4 R40, [R235] ;  /* 0x00000000eb28783b */ /* 0x000fe80000000200 */
[----:B------:R-:W4:Y:S04]  /*28b0*/  LDSM.16.M88.4 R60, [R237+0x10800] ;  /* 0x01080000ed3c783b */ /* 0x000f280000000200 */
[----:B------:R-:W-:Y:S04]  /*28c0*/  LDSM.16.M88.4 R84, [R234] ;  /* 0x00000000ea54783b */ /* 0x000fe80000000200 */
[----:B------:R-:W-:Y:S04]  /*28d0*/  LDSM.16.M88.4 R88, [R231+0x10000] ;  /* 0x01000000e758783b */ /* 0x000fe80000000200 */
[----:B------:R-:W5:Y:S04]  /*28e0*/  LDSM.16.M88.4 R52, [R237+0x11000] ;  /* 0x01100000ed34783b */ /* 0x000f680000000200 */
[----:B-1----:R-:W1:Y:S04]  /*28f0*/  LDSM.16.M88.4 R20, [R237+0x11800] ;  /* 0x01180000ed14783b */ /* 0x002e680000000200 */
[----:B------:R-:W1:Y:S04]  /*2900*/  LDSM.16.M88.4 R32, [R235+0x800] ;  /* 0x00080000eb20783b */ /* 0x000e680000000200 */
[----:B--2---:R-:W-:Y:S01]  /*2910*/  LDSM.16.M88.4 R12, [R233] ;  /* 0x00000000e90c783b */ /* 0x004fe20000000200 */
[C---:B---3--:R-:W-:Y:S03]  /*2920*/  HMMA.16816.F32.BF16 R28, R36.reuse, R24, RZ ;  /* 0x00000018241c723c */ /* 0x048fe600000418ff */
[----:B------:R-:W2:Y:S04]  /*2930*/  LDSM.16.M88.4 R80, [R224] ;  /* 0x00000000e050783b */ /* 0x000ea80000000200 */
[----:B------:R-:W3:Y:S01]  /*2940*/  LDSM.16.M88.4 R76, [R235+0x1000] ;  /* 0x00100000eb4c783b */ /* 0x000ee20000000200 */
[C---:B------:R-:W-:Y:S03]  /*2950*/  HMMA.16816.F32.BF16 R24, R36.reuse, R26, RZ ;  /* 0x0000001a2418723c */ /* 0x040fe600000418ff */
[----:B------:R-:W3:Y:S03]  /*2960*/  LDSM.16.M88.4 R72, [R235+0x1800] ;  /* 0x00180000eb48783b */ /* 0x000ee60000000200 */
[C---:B----4-:R-:W-:Y:S01]  /*2970*/  HMMA.16816.F32.BF16 R64, R36.reuse, R60, RZ ;  /* 0x0000003c2440723c */ /* 0x050fe200000418ff */
[----:B------:R-:W4:Y:S04]  /*2980*/  LDSM.16.M88.4 R44, [R231+0x10800] ;  /* 0x01080000e72c783b */ /* 0x000f280000000200 */
[----:B------:R-:W-:Y:S01]  /*2990*/  LDSM.16.M88.4 R92, [R237+0x12000] ;  /* 0x01200000ed5c783b */ /* 0x000fe20000000200 */
[----:B------:R-:W-:Y:S03]  /*29a0*/  HMMA.16816.F32.BF16 R60, R36, R62, RZ ;  /* 0x0000003e243c723c */ /* 0x000fe600000418ff */
[----:B------:R-:W-:Y:S03]  /*29b0*/  LDSM.16.M88.4 R68, [R231+0x11000] ;  /* 0x01100000e744783b */ /* 0x000fe60000000200 */
[C---:B------:R-:W-:Y:S01]  /*29c0*/  HMMA.16816.F32.BF16 R28, R16.reuse, R40, R28 ;  /* 0x00000028101c723c */ /* 0x040fe2000004181c */
[----:B------:R-:W0:Y:S05]  /*29d0*/  LDGDEPBAR ;  /* 0x00000000000079af */ /* 0x000e2a0000000000 */
[----:B------:R-:W-:Y:S01]  /*29e0*/  HMMA.16816.F32.BF16 R24, R16, R42, R24 ;  /* 0x0000002a1018723c */ /* 0x000fe20000041818 */
[----:B------:R-:W-:Y:S05]  /*29f0*/  LDSM.16.M88.4 R40, [R231+0x11800] ;  /* 0x01180000e728783b */ /* 0x000fea0000000200 */
[C---:B-----5:R-:W-:Y:S06]  /*2a00*/  HMMA.16816.F32.BF16 R56, R36.reuse, R52, RZ ;  /* 0x000000342438723c */ /* 0x060fec00000418ff */
[----:B------:R-:W-:Y:S06]  /*2a10*/  HMMA.16816.F32.BF16 R52, R36, R54, RZ ;  /* 0x000000362434723c */ /* 0x000fec00000418ff */
[C---:B------:R-:W-:Y:S06]  /*2a20*/  HMMA.16816.F32.BF16 R28, R84.reuse, R88, R28 ;  /* 0x00000058541c723c */ /* 0x040fec000004181c */
[----:B------:R-:W-:Y:S01]  /*2a30*/  HMMA.16816.F32.BF16 R24, R84, R90, R24 ;  /* 0x0000005a5418723c */ /* 0x000fe20000041818 */
[----:B------:R-:W-:Y:S05]  /*2a40*/  LDSM.16.M88.4 R88, [R235+0x2000] ;  /* 0x00200000eb58783b */ /* 0x000fea0000000200 */
[C---:B-1----:R-:W-:Y:S06]  /*2a50*/  HMMA.16816.F32.BF16 R48, R36.reuse, R20, RZ ;  /* 0x000000142430723c */ /* 0x042fec00000418ff */
[----:B------:R-:W-:Y:S01]  /*2a60*/  HMMA.16816.F32.BF16 R36, R36, R22, RZ ;  /* 0x000000162424723c */ /* 0x000fe200000418ff */
[----:B------:R-:W-:Y:S05]  /*2a70*/  LDSM.16.M88.4 R20, [R224+0x800] ;  /* 0x00080000e014783b */ /* 0x000fea0000000200 */
[C---:B------:R-:W-:Y:S06]  /*2a80*/  HMMA.16816.F32.BF16 R64, R16.reuse, R32, R64 ;  /* 0x000000201040723c */ /* 0x040fec0000041840 */
[----:B------:R-:W-:Y:S01]  /*2a90*/  HMMA.16816.F32.BF16 R60, R16, R34, R60 ;  /* 0x00000022103c723c */ /* 0x000fe2000004183c */
[----:B------:R-:W1:Y:S05]  /*2aa0*/  LDSM.16.M88.4 R32, [R238+0x4000] ;  /* 0x00400000ee20783b */ /* 0x000e6a0000000200 */
[C---:B--2---:R-:W-:Y:S06]  /*2ab0*/  HMMA.16816.F32.BF16 R28, R12.reuse, R80, R28 ;  /* 0x000000500c1c723c */ /* 0x044fec000004181c */
[----:B------:R-:W-:Y:S01]  /*2ac0*/  HMMA.16816.F32.BF16 R24, R12, R82, R24 ;  /* 0x000000520c18723c */ /* 0x000fe20000041818 */
[----:B------:R-:W-:Y:S05]  /*2ad0*/  LDSM.16.M88.4 R80, [R231+0x12000] ;  /* 0x01200000e750783b */ /* 0x000fea0000000200 */
        /* <DEDUP_REMOVED lines=132> */
[----:B------:R-:W2:Y:S05]  /*3320*/  LDSM.16.M88.4 R12, [R233+0xc000] ;  /* 0x00c00000e90c783b */ /* 0x000eaa0000000200 */
[----:B------:R-:W-:Y:S06]  /*3330*/  HMMA.16816.F32.BF16 R48, R88, R92, R48 ;  /* 0x0000005c5830723c */ /* 0x000fec0000041830 */
[----:B------:R-:W-:Y:S06]  /*3340*/  HMMA.16816.F32.BF16 R64, R80, R76, R64 ;  /* 0x0000004c5040723c */ /* 0x000fec0000041840 */
        /* <DEDUP_REMOVED lines=10> */
[----:B------:R-:W3:Y:S05]  /*33f0*/  LDSM.16.M88.4 R60, [R231+0x16800] ;  /* 0x01680000e73c783b */ /* 0x000eea0000000200 */
[----:B------:R-:W-:Y:S01]  /*3400*/  HMMA.16816.F32.BF16 R56, R44, R36, R56 ;  /* 0x000000242c38723c */ /* 0x000fe20000041838 */
[----:B------:R-:W-:Y:S01]  /*3410*/  FMUL.FTZ R0, R28, UR27 ;  /* 0x0000001b1c007c20 */ /* 0x000fe20008410000 */
[----:B------:R-:W-:Y:S01]  /*3420*/  FMUL.FTZ R28, R30, UR27 ;  /* 0x0000001b1e1c7c20 */ /* 0x000fe20008410000 */
[----:B------:R-:W-:Y:S01]  /*3430*/  FMUL.FTZ R10, R29, UR27 ;  /* 0x0000001b1d0a7c20 */ /* 0x000fe20008410000 */
[----:B------:R-:W-:-:S02]  /*3440*/  FMUL.FTZ R29, R31, UR27 ;  /* 0x0000001b1f1d7c20 */ /* 0x000fc40008410000 */
[----:B------:R-:W-:Y:S01]  /*3450*/  HMMA.16816.F32.BF16 R52, R44, R38, R52 ;  /* 0x000000262c34723c */ /* 0x000fe20000041834 */
[----:B------:R-:W-:Y:S01]  /*3460*/  FMUL.FTZ R24, R24, UR27 ;  /* 0x0000001b18187c20 */ /* 0x000fe20008410000 */
[----:B------:R-:W-:Y:S01]  /*3470*/  MUFU.TANH R0, R0 ;  /* 0x0000000000007308 */ /* 0x000fe20000002400 */
[----:B------:R-:W-:-:S03]  /*3480*/  FMUL.FTZ R26, R26, UR27 ;  /* 0x0000001b1a1a7c20 */ /* 0x000fc60008410000 */
[----:B------:R-:W-:Y:S04]  /*3490*/  HMMA.16816.F32.BF16 R84, R88, R94, R84 ;  /* 0x0000005e5854723c */ /* 0x000fe80000041854 */
[----:B------:R4:W5:Y:S02]  /*34a0*/  MUFU.TANH R31, R24 ;  /* 0x00000018001f7308 */ /* 0x0009640000002400 */
[C---:B-1----:R-:W-:Y:S06]  /*34b0*/  HMMA.16816.F32.BF16 R48, R44.reuse, R32, R48 ;  /* 0x000000202c30723c */ /* 0x042fec0000041830 */
[----:B------:R-:W-:Y:S01]  /*34c0*/  HMMA.16816.F32.BF16 R64, R44, R40, R64 ;  /* 0x000000282c40723c */ /* 0x000fe20000041840 */
[----:B------:R-:W-:Y:S01]  /*34d0*/  FMUL.FTZ R32, R25, UR27 ;  /* 0x0000001b19207c20 */ /* 0x000fe20008410000 */
[----:B------:R-:W-:Y:S01]  /*34e0*/  IMAD.IADD R25, R3, 0x1, -R6 ;  /* 0x0000000103197824 */ /* 0x000fe200078e0a06 */
[----:B------:R-:W-:Y:S01]  /*34f0*/  MUFU.TANH R4, R26 ;  /* 0x0000001a00047308 */ /* 0x000fe20000002400 */
[----:B------:R-:W-:-:S02]  /*3500*/  IMAD.U32 R3, RZ, RZ, UR22 ;  /* 0x00000016ff037e24 */ /* 0x000fc4000f8e00ff */
[----:B------:R-:W-:Y:S01]  /*3510*/  HMMA.16816.F32.BF16 R76, R44, R42, R76 ;  /* 0x0000002a2c4c723c */ /* 0x000fe2000004184c */
[----:B------:R-:W-:Y:S01]  /*3520*/  SHF.R.S32.HI R30, RZ, 0x1f, R25 ;  /* 0x0000001fff1e7819 */ /* 0x000fe20000011419 */
[----:B------:R-:W1:Y:S03]  /*3530*/  LDSM.16.M88.4 R40, [R224+0x6800] ;  /* 0x00680000e028783b */ /* 0x000e660000000200 */
[----:B------:R-:W-:Y:S01]  /*3540*/  LEA.HI R30, R30, R25, RZ, 0x2 ;  /* 0x000000191e1e7211 */ /* 0x000fe200078f10ff */
[----:B--2---:R-:W-:Y:S01]  /*3550*/  HMMA.16816.F32.BF16 R56, R16, R20, R56 ;  /* 0x000000141038723c */ /* 0x004fe20000041838 */
[----:B------:R-:W2:Y:S02]  /*3560*/  MUFU.TANH R28, R28 ;  /* 0x0000001c001c7308 */ /* 0x000ea40000002400 */
[----:B----4-:R-:W-:Y:S01]  /*3570*/  SHF.R.S32.HI R24, RZ, 0x2, R30 ;  /* 0x00000002ff187819 */ /* 0x010fe2000001141e */
[----:B------:R-:W-:-:S02]  /*3580*/  IMAD R30, R3, 0x40, R250 ;  /* 0x00000040031e7824 */ /* 0x000fc400078e02fa */
[----:B------:R-:W-:Y:S01]  /*3590*/  HMMA.16816.F32.BF16 R52, R16, R22, R52 ;  /* 0x000000161034723c */ /* 0x000fe20000041834 */
[----:B------:R-:W4:Y:S01]  /*35a0*/  LDSM.16.M88.4 R20, [R224+0x7000] ;  /* 0x00700000e014783b */ /* 0x000f220000000200 */
[----:B------:R-:W-:Y:S01]  /*35b0*/  IMAD.IADD R247, R24, 0x1, R247 ;  /* 0x0000000118f77824 */ /* 0x000fe200078e02f7 */
[----:B------:R-:W2:Y:S01]  /*35c0*/  MUFU.TANH R10, R10 ;  /* 0x0000000a000a7308 */ /* 0x000ea20000002400 */
[----:B------:R-:W-:Y:S02]  /*35d0*/  VIADD R3, R30, 0x8 ;  /* 0x000000081e037836 */ /* 0x000fe40000000000 */
[----:B------:R-:W-:Y:S01]  /*35e0*/  HMMA.16816.F32.BF16 R84, R80, R70, R84 ;  /* 0x000000465054723c */ /* 0x000fe20000041854 */
[C---:B------:R-:W-:Y:S01]  /*35f0*/  VIADD R245, R247.reuse, 0x8 ;  /* 0x00000008f7f57836 */ /* 0x040fe20000000000 */
[C---:B------:R-:W-:Y:S02]  /*3600*/  VIADDMNMX R246, R247.reuse, UR5, R246, PT ;  /* 0x00000005f7f67c46 */ /* 0x040fe4000b8001f6 */
[----:B------:R-:W-:Y:S01]  /*3610*/  VIADDMNMX R247, R247, UR24, RZ, !PT ;  /* 0x00000018f7f77c46 */ /* 0x000fe2000f8001ff */
[----:B------:R-:W2:Y:S01]  /*3620*/  MUFU.TANH R29, R29 ;  /* 0x0000001d001d7308 */ /* 0x000ea20000002400 */
[C---:B------:R-:W-:Y:S01]  /*3630*/  IADD3 R244, R245.reuse, UR23, R244 ;  /* 0x00000017f5f47c10 */ /* 0x040fe2000fffe0f4 */
[----:B---3--:R-:W-:Y:S01]  /*3640*/  HMMA.16816.F32.BF16 R64, R16, R60, R64 ;  /* 0x0000003c1040723c */ /* 0x008fe20000041840 */
[----:B------:R-:W-:-:S02]  /*3650*/  VIADDMNMX R245, R245, UR24, RZ, !PT ;  /* 0x00000018f5f57c46 */ /* 0x000fc4000f8001ff */
[----:B------:R-:W-:Y:S02]  /*3660*/  VIMNMX R244, R244, UR26, PT ;  /* 0x0000001af4f47c48 */ /* 0x000fe4000bfe0100 */
[C---:B------:R-:W-:Y:S01]  /*3670*/  ISETP.GE.AND P5, PT, R3.reuse, R246, PT ;  /* 0x000000f60300720c */ /* 0x040fe20003fa6270 */
[----:B------:R-:W-:Y:S01]  /*3680*/  HMMA.16816.F32.BF16 R76, R16, R62, R76 ;  /* 0x0000003e104c723c */ /* 0x000fe2000004184c */
[C---:B------:R-:W-:Y:S01]  /*3690*/  ISETP.GE.AND P3, PT, R3.reuse, R244, PT ;  /* 0x000000f40300720c */ /* 0x040fe20003f66270 */
[----:B------:R3:W2:Y:S01]  /*36a0*/  MUFU.TANH R6, R32 ;  /* 0x0000002000067308 */ /* 0x0006a20000002400 */
[C---:B------:R-:W-:Y:S02]  /*36b0*/  ISETP.LT.OR P5, PT, R3.reuse, R247, P5 ;  /* 0x000000f70300720c */ /* 0x040fe40002fa1670 */
[----:B------:R-:W-:Y:S01]  /*36c0*/  ISETP.LT.OR P3, PT, R3, R245, P3 ;  /* 0x000000f50300720c */ /* 0x000fe20001f61670 */
[C---:B------:R-:W-:Y:S01]  /*36d0*/  VIADD R3, R30.reuse, 0x9 ;  /* 0x000000091e037836 */ /* 0x040fe20000000000 */
[----:B------:R-:W-:-:S02]  /*36e0*/  ISETP.GE.AND P6, PT, R30, R246, PT ;  /* 0x000000f61e00720c */ /* 0x000fc40003fc6270 */
[----:B-----5:R-:W-:Y:S02]  /*36f0*/  FSEL R31, R31, -INF , !P5 ;  /* 0xff8000001f1f7808 */ /* 0x020fe40006800000 */
[----:B------:R-:W-:Y:S01]  /*3700*/  HMMA.16816.F32.BF16 R84, R44, R34, R84 ;  /* 0x000000222c54723c */ /* 0x000fe20000041854 */
[C---:B------:R-:W-:Y:S02]  /*3710*/  ISETP.GE.AND P1, PT, R3.reuse, R246, PT ;  /* 0x000000f60300720c */ /* 0x040fe40003f26270 */
[----:B------:R-:W-:Y:S02]  /*3720*/  ISETP.GE.AND P2, PT, R3, R244, PT ;  /* 0x000000f40300720c */ /* 0x000fe40003f46270 */
[CC--:B------:R-:W-:Y:S02]  /*3730*/  ISETP.LT.OR P6, PT, R30.reuse, R247.reuse, P6 ;  /* 0x000000f71e00720c */ /* 0x0c0fe400037c1670 */
[----:B------:R-:W-:Y:S01]  /*3740*/  FMUL.FTZ R34, R27, UR27 ;  /* 0x0000001b1b227c20 */ /* 0x000fe20008410000 */
[----:B---3--:R-:W-:Y:S01]  /*3750*/  VIADD R32, R30, 0x1 ;  /* 0x000000011e207836 */ /* 0x008fe20000000000 */
[----:B------:R-:W3:Y:S01]  /*3760*/  LDSM.16.M88.4 R24, [R231+0x17800] ;  /* 0x01780000e718783b */ /* 0x000ee20000000200 */
[C---:B------:R-:W-:Y:S01]  /*3770*/  ISETP.LT.OR P1, PT, R3.reuse, R247, P1 ;  /* 0x000000f70300720c */ /* 0x040fe20000f21670 */
[----:B-1----:R-:W-:Y:S01]  /*3780*/  HMMA.16816.F32.BF16 R64, R12, R40, R64 ;  /* 0x000000280c40723c */ /* 0x002fe20000041840 */
[----:B------:R-:W-:Y:S01]  /*3790*/  ISETP.LT.OR P2, PT, R3, R245, P2 ;  /* 0x000000f50300720c */ /* 0x000fe20001741670 */
[----:B------:R-:W-:Y:S01]  /*37a0*/  MUFU.TANH R34, R34 ;  /* 0x0000002200227308 */ /* 0x000fe20000002400 */
[----:B------:R-:W-:-:S02]  /*37b0*/  FSEL R3, R0, -INF , !P6 ;  /* 0xff80000000037808 */ /* 0x000fc40007000000 */
[----:B------:R-:W-:Y:S01]  /*37c0*/  ISETP.GE.AND P6, PT, R30, R244, PT ;  /* 0x000000f41e00720c */ /* 0x000fe20003fc6270 */
[C---:B------:R-:W-:Y:S01]  /*37d0*/  HMMA.16816.F32.BF16 R76, R12.reuse, R42, R76 ;  /* 0x0000002a0c4c723c */ /* 0x040fe2000004184c */
[C---:B------:R-:W-:Y:S02]  /*37e0*/  ISETP.GE.AND P0, PT, R32.reuse, R246, PT ;  /* 0x000000f62000720c */ /* 0x040fe40003f06270 */
[----:B------:R-:W-:Y:S02]  /*37f0*/  ISETP.GE.AND P4, PT, R32, R244, PT ;  /* 0x000000f42000720c */ /* 0x000fe40003f86270 */
[----:B------:R-:W-:Y:S01]  /*3800*/  ISETP.LT.OR P6, PT, R30, R245, P6 ;  /* 0x000000f51e00720c */ /* 0x000fe200037c1670 */
[C---:B----4-:R-:W-:Y:S01]  /*3810*/  HMMA.16816.F32.BF16 R56, R12.reuse, R20, R56 ;  /* 0x000000140c38723c */ /* 0x050fe20000041838 */
[----:B------:R-:W-:Y:S01]  /*3820*/  ISETP.LT.OR P0, PT, R32, R247, P0 ;  /* 0x000000f72000720c */ /* 0x000fe20000701670 */
[----:B------:R-:W-:Y:S01]  /*3830*/  VIADD R43, R30, 0x18 ;  /* 0x000000181e2b7836 */ /* 0x000fe20000000000 */
[----:B------:R-:W-:Y:S01]  /*3840*/  ISETP.LT.OR P4, PT, R32, R245, P4 ;  /* 0x000000f52000720c */ /* 0x000fe20002781670 */
[----:B------:R-:W-:Y:S01]  /*3850*/  VIADD R42, R30, 0x19 ;  /* 0x000000191e2a7836 */ /* 0x000fe20000000000 */
[----:B--2---:R-:W-:Y:S01]  /*3860*/  FSEL R32, R28, -INF , !P6 ;  /* 0xff8000001c207808 */ /* 0x004fe20007000000 */
[----:B------:R-:W-:Y:S01]  /*3870*/  HMMA.16816.F32.BF16 R52, R12, R22, R52 ;  /* 0x000000160c34723c */ /* 0x000fe20000041834 */
[----:B------:R-:W-:Y:S01]  /*3880*/  VIADD R20, R30, 0x10 ;  /* 0x000000101e147836 */ /* 0x000fe20000000000 */
[----:B------:R-:W-:Y:S01]  /*3890*/  FSEL R33, R10, -INF , !P0 ;  /* 0xff8000000a217808 */ /* 0x000fe20004000000 */
[----:B------:R-:W-:Y:S01]  /*38a0*/  VIADD R21, R30, 0x11 ;  /* 0x000000111e157836 */ /* 0x000fe20000000000 */
[----:B------:R-:W-:-:S02]  /*38b0*/  FSEL R28, R29, -INF , !P4 ;  /* 0xff8000001d1c7808 */ /* 0x000fc40006000000 */
[-C--:B------:R-:W-:Y:S01]  /*38c0*/  ISETP.GE.AND P6, PT, R20, R246.reuse, PT ;  /* 0x000000f61400720c */ /* 0x080fe20003fc6270 */
[----:B------:R-:W-:Y:S01]  /*38d0*/  FMUL.FTZ R35, R67, UR27 ;  /* 0x0000001b43237c20 */ /* 0x000fe20008410000 */
[----:B------:R-:W-:Y:S01]  /*38e0*/  ISETP.GE.AND P0, PT, R21, R246, PT ;  /* 0x000000f61500720c */ /* 0x000fe20003f06270 */
[----:B------:R-:W-:Y:S01]  /*38f0*/  FMUL.FTZ R38, R64, UR27 ;  /* 0x0000001b40267c20 */ /* 0x000fe20008410000 */
[-C--:B------:R-:W-:Y:S01]  /*3900*/  ISETP.GE.AND P4, PT, R20, R244.reuse, PT ;  /* 0x000000f41400720c */ /* 0x080fe20003f86270 */
[----:B------:R-:W-:Y:S01]  /*3910*/  FMUL.FTZ R36, R65, UR27 ;  /* 0x0000001b41247c20 */ /* 0x000fe20008410000 */
[C---:B------:R-:W-:Y:S01]  /*3920*/  ISETP.GE.AND P5, PT, R21.reuse, R244, PT ;  /* 0x000000f41500720c */ /* 0x040fe20003fa6270 */
[----:B------:R-:W-:Y:S01]  /*3930*/  FMUL.FTZ R39, R76, UR27 ;  /* 0x0000001b4c277c20 */ /* 0x000fe20008410000 */
[C---:B------:R-:W-:Y:S01]  /*3940*/  ISETP.LT.OR P6, PT, R20.reuse, R247, P6 ;  /* 0x000000f71400720c */ /* 0x040fe200037c1670 */
[----:B------:R-:W1:Y:S01]  /*3950*/  MUFU.TANH R35, R35 ;  /* 0x0000002300237308 */ /* 0x000e620000002400 */
[----:B------:R-:W-:Y:S01]  /*3960*/  ISETP.LT.OR P4, PT, R20, R245, P4 ;  /* 0x000000f51400720c */ /* 0x000fe20002781670 */
[----:B------:R-:W-:Y:S01]  /*3970*/  FMUL.FTZ R37, R66, UR27 ;  /* 0x0000001b42257c20 */ /* 0x000fe20008410000 */
[----:B------:R-:W-:Y:S01]  /*3980*/  ISETP.LT.OR P0, PT, R21, R247, P0 ;  /* 0x000000f71500720c */ /* 0x000fe20000701670 */
[----:B------:R-:W-:Y:S01]  /*3990*/  FMUL.FTZ R41, R79, UR27 ;  /* 0x0000001b4f297c20 */ /* 0x000fe20008410000 */
[----:B------:R-:W-:Y:S01]  /*39a0*/  ISETP.LT.OR P5, PT, R21, R245, P5 ;  /* 0x000000f51500720c */ /* 0x000fe20002fa1670 */
[C---:B---3--:R-:W-:Y:S01]  /*39b0*/  HMMA.16816.F32.BF16 R48, R16.reuse, R24, R48 ;  /* 0x000000181030723c */ /* 0x048fe20000041830 */
[----:B------:R-:W2:Y:S01]  /*39c0*/  LDSM.16.M88.4 R20, [R224+0x7800] ;  /* 0x00780000e014783b */ /* 0x000ea20000000200 */
[----:B------:R-:W3:Y:S01]  /*39d0*/  MUFU.TANH R39, R39 ;  /* 0x0000002700277308 */ /* 0x000ee20000002400 */
[----:B------:R-:W-:Y:S01]  /*39e0*/  FMUL.FTZ R77, R77, UR27 ;  /* 0x0000001b4d4d7c20 */ /* 0x000fe20008410000 */
[----:B------:R-:W-:Y:S01]  /*39f0*/  FMUL.FTZ R58, R58, UR27 ;  /* 0x0000001b3a3a7c20 */ /* 0x000fe20008410000 */
[----:B------:R-:W-:Y:S01]  /*3a00*/  FMUL.FTZ R59, R59, UR27 ;  /* 0x0000001b3b3b7c20 */ /* 0x000fe20008410000 */
[----:B------:R-:W-:Y:S01]  /*3a10*/  HMMA.16816.F32.BF16 R84, R16, R26, R84 ;  /* 0x0000001a1054723c */ /* 0x000fe20000041854 */
[----:B------:R-:W-:Y:S01]  /*3a20*/  FMUL.FTZ R40, R78, UR27 ;  /* 0x0000001b4e287c20 */ /* 0x000fe20008410000 */
[----:B------:R-:W-:Y:S01]  /*3a30*/  FSEL R24, R4, -INF , !P3 ;  /* 0xff80000004187808 */ /* 0x000fe20005800000 */
[----:B------:R-:W-:Y:S01]  /*3a40*/  FMUL.FTZ R53, R53, UR27 ;  /* 0x0000001b35357c20 */ /* 0x000fe20008410000 */
[----:B------:R-:W4:Y:S01]  /*3a50*/  MUFU.TANH R38, R38 ;  /* 0x0000002600267308 */ /* 0x000f220000002400 */
[CC--:B------:R-:W-:Y:S01]  /*3a60*/  ISETP.GE.AND P3, PT, R43.reuse, R246.reuse, PT ;  /* 0x000000f62b00720c */ /* 0x0c0fe20003f66270 */
[----:B------:R-:W-:Y:S01]  /*3a70*/  FMUL.FTZ R54, R54, UR27 ;  /* 0x0000001b36367c20 */ /* 0x000fe20008410000 */
[----:B------:R-:W-:Y:S01]  /*3a80*/  VIADD R16, R30, 0x20 ;  /* 0x000000201e107836 */ /* 0x000fe20000000000 */
[----:B------:R-:W-:Y:S01]  /*3a90*/  FSEL R29, R6, -INF , !P1 ;  /* 0xff800000061d7808 */ /* 0x000fe20004800000 */
[----:B------:R-:W-:Y:S01]  /*3aa0*/  VIADD R17, R30, 0x21 ;  /* 0x000000211e117836 */ /* 0x000fe20000000000 */
[----:B------:R-:W-:Y:S01]  /*3ab0*/  ISETP.LT.OR P3, PT, R43, R247, P3 ;  /* 0x000000f72b00720c */ /* 0x000fe20001f61670 */
[----:B------:R-:W-:Y:S01]  /*3ac0*/  FMUL.FTZ R57, R57, UR27 ;  /* 0x0000001b39397c20 */ /* 0x000fe20008410000 */
[----:B------:R-:W5:Y:S01]  /*3ad0*/  MUFU.TANH R36, R36 ;  /* 0x0000002400247308 */ /* 0x000f620000002400 */
[----:B-1----:R-:W-:Y:S01]  /*3ae0*/  FSEL R4, R35, -INF , !P5 ;  /* 0xff80000023047808 */ /* 0x002fe20006800000 */
[----:B------:R-:W-:Y:S01]  /*3af0*/  FMUL.FTZ R52, R52, UR27 ;  /* 0x0000001b34347c20 */ /* 0x000fe20008410000 */
[----:B---3--:R-:W-:Y:S01]  /*3b00*/  FSEL R19, R39, -INF , !P3 ;  /* 0xff80000027137808 */ /* 0x008fe20005800000 */
[----:B------:R-:W-:Y:S01]  /*3b10*/  VIADD R18, R30, 0x29 ;  /* 0x000000291e127836 */ /* 0x000fe20000000000 */
[----:B------:R-:W-:Y:S01]  /*3b20*/  ISETP.GE.AND P1, PT, R42, R246, PT ;  /* 0x000000f62a00720c */ /* 0x000fe20003f26270 */
[----:B------:R-:W-:Y:S01]  /*3b30*/  FMUL.FTZ R56, R56, UR27 ;  /* 0x0000001b38387c20 */ /* 0x000fe20008410000 */
[-C--:B------:R-:W-:Y:S01]  /*3b40*/  ISETP.GE.AND P5, PT, R16, R244.reuse, PT ;  /* 0x000000f41000720c */ /* 0x080fe20003fa6270 */
[----:B------:R-:W1:Y:S01]  /*3b50*/  MUFU.TANH R37, R37 ;  /* 0x0000002500257308 */ /* 0x000e620000002400 */
[----:B----4-:R-:W-:Y:S01]  /*3b60*/  FSEL R25, R38, -INF , !P6 ;  /* 0xff80000026197808 */ /* 0x010fe20007000000 */
[----:B------:R-:W-:Y:S01]  /*3b70*/  FMUL.FTZ R55, R55, UR27 ;  /* 0x0000001b37377c20 */ /* 0x000fe20008410000 */
[----:B------:R-:W-:Y:S01]  /*3b80*/  ISETP.GE.AND P3, PT, R17, R244, PT ;  /* 0x000000f41100720c */ /* 0x000fe20003f66270 */
[----:B------:R-:W-:-:S04]  /*3b90*/  DEPBAR.LE SB0, 0x0 ;  /* 0x000080000000791a */ /* 0x000fc80000000000 */
[----:B------:R-:W3:Y:S01]  /*3ba0*/  MUFU.TANH R0, R77 ;  /* 0x0000004d00007308 */ /* 0x000ee20000002400 */
[----:B------:R-:W-:Y:S02]  /*3bb0*/  ISETP.GE.AND P6, PT, R42, R244, PT ;  /* 0x000000f42a00720c */ /* 0x000fe40003fc6270 */
[----:B-----5:R-:W-:Y:S02]  /*3bc0*/  FSEL R27, R36, -INF , !P0 ;  /* 0xff800000241b7808 */ /* 0x020fe40004000000 */
[----:B------:R-:W-:Y:S01]  /*3bd0*/  ISETP.GE.AND P0, PT, R17, R246, PT ;  /* 0x000000f61100720c */ /* 0x000fe20003f06270 */
[C---:B--2---:R-:W-:Y:S02]  /*3be0*/  HMMA.16816.F32.BF16 R48, R12.reuse, R20, R48 ;  /* 0x000000140c30723c */ /* 0x044fe40000041830 */
[----:B------:R-:W2:Y:S01]  /*3bf0*/  MUFU.TANH R186, R58 ;  /* 0x0000003a00ba7308 */ /* 0x000ea20000002400 */
[----:B------:R-:W-:Y:S02]  /*3c00*/  FSEL R10, R34, -INF , !P2 ;  /* 0xff800000220a7808 */ /* 0x000fe40005000000 */
[----:B------:R-:W-:Y:S01]  /*3c10*/  ISETP.LT.OR P1, PT, R42, R247, P1 ;  /* 0x000000f72a00720c */ /* 0x000fe20000f21670 */
[----:B------:R-:W-:Y:S01]  /*3c20*/  HMMA.16816.F32.BF16 R84, R12, R22, R84 ;  /* 0x000000160c54723c */ /* 0x000fe20000041854 */
[----:B------:R-:W-:Y:S01]  /*3c30*/  ISETP.LT.OR P5, PT, R16, R245, P5 ;  /* 0x000000f51000720c */ /* 0x000fe20002fa1670 */
[----:B------:R-:W-:-:S02]  /*3c40*/  VIADD R20, R30, 0x28 ;  /* 0x000000281e147836 */ /* 0x000fc40000000000 */
[----:B------:R-:W4:Y:S01]  /*3c50*/  MUFU.TANH R184, R59 ;  /* 0x0000003b00b87308 */ /* 0x000f220000002400 */
[-C--:B------:R-:W-:Y:S02]  /*3c60*/  ISETP.LT.OR P3, PT, R17, R245.reuse, P3 ;  /* 0x000000f51100720c */ /* 0x080fe40001f61670 */
[----:B------:R-:W-:Y:S01]  /*3c70*/  ISETP.GE.AND P2, PT, R43, R244, PT ;  /* 0x000000f42b00720c */ /* 0x000fe20003f46270 */
[----:B------:R-:W-:Y:S01]  /*3c80*/  VIADD R12, R30, 0x30 ;  /* 0x000000301e0c7836 */ /* 0x000fe20000000000 */
[----:B------:R-:W-:Y:S01]  /*3c90*/  ISETP.LT.OR P6, PT, R42, R245, P6 ;  /* 0x000000f52a00720c */ /* 0x000fe200037c1670 */
[----:B------:R-:W-:Y:S01]  /*3ca0*/  VIADD R13, R30, 0x31 ;  /* 0x000000311e0d7836 */ /* 0x000fe20000000000 */
[----:B-1----:R-:W-:Y:S01]  /*3cb0*/  FSEL R6, R37, -INF , !P4 ;  /* 0xff80000025067808 */ /* 0x002fe20006000000 */
[----:B------:R-:W1:Y:S01]  /*3cc0*/  MUFU.TANH R41, R41 ;  /* 0x0000002900297308 */ /* 0x000e620000002400 */
[----:B------:R-:W-:Y:S02]  /*3cd0*/  ISETP.LT.OR P0, PT, R17, R247, P0 ;  /* 0x000000f71100720c */ /* 0x000fe40000701670 */
[----:B------:R-:W-:-:S02]  /*3ce0*/  ISETP.GE.AND P4, PT, R16, R246, PT ;  /* 0x000000f61000720c */ /* 0x000fc40003f86270 */
[----:B---3--:R-:W-:Y:S02]  /*3cf0*/  FSEL R17, R0, -INF , !P1 ;  /* 0xff80000000117808 */ /* 0x008fe40004800000 */
[----:B--2---:R-:W-:Y:S01]  /*3d00*/  FSEL R186, R186, -INF , !P5 ;  /* 0xff800000baba7808 */ /* 0x004fe20006800000 */
[----:B------:R-:W2:Y:S01]  /*3d10*/  MUFU.TANH R40, R40 ;  /* 0x0000002800287308 */ /* 0x000ea20000002400 */
[----:B----4-:R-:W-:Y:S01]  /*3d20*/  FSEL R184, R184, -INF , !P3 ;  /* 0xff800000b8b87808 */ /* 0x010fe20005800000 */
[----:B------:R-:W-:Y:S01]  /*3d30*/  FMUL.FTZ R48, R48, UR27 ;  /* 0x0000001b30307c20 */ /* 0x000fe20008410000 */
[----:B------:R-:W-:Y:S01]  /*3d40*/  FMNMX.FTZ R14, R3, R33, !PT ;  /* 0x00000021030e7209 */ /* 0x000fe20007810000 */
[----:B------:R-:W-:Y:S01]  /*3d50*/  FMUL.FTZ R49, R49, UR27 ;  /* 0x0000001b31317c20 */ /* 0x000fe20008410000 */
[----:B------:R-:W-:Y:S01]  /*3d60*/  ISETP.LT.OR P2, PT, R43, R245, P2 ;  /* 0x000000f52b00720c */ /* 0x000fe20001741670 */
[----:B------:R-:W-:Y:S01]  /*3d70*/  FMUL.FTZ R84, R84, UR27 ;  /* 0x0000001b54547c20 */ /* 0x000fe20008410000 */
[C---:B------:R-:W-:Y:S01]  /*3d80*/  ISETP.GE.AND P5, PT, R12.reuse, R246, PT ;  /* 0x000000f60c00720c */ /* 0x040fe20003fa6270 */
[----:B------:R-:W-:Y:S01]  /*3d90*/  MUFU.TANH R185, R53 ;  /* 0x0000003500b97308 */ /* 0x000fe20000002400 */
[----:B-1----:R-:W-:Y:S01]  /*3da0*/  FSEL R0, R41, -INF , !P6 ;  /* 0xff80000029007808 */ /* 0x002fe20007000000 */
[----:B------:R-:W-:Y:S01]  /*3db0*/  FMUL.FTZ R85, R85, UR27 ;  /* 0x0000001b55557c20 */ /* 0x000fe20008410000 */
[----:B------:R-:W-:Y:S01]  /*3dc0*/  ISETP.GE.AND P3, PT, R12, R244, PT ;  /* 0x000000f40c00720c */ /* 0x000fe20003f66270 */
[----:B------:R-:W-:Y:S01]  /*3dd0*/  FMUL.FTZ R50, R50, UR27 ;  /* 0x0000001b32327c20 */ /* 0x000fe20008410000 */
[----:B------:R-:W-:Y:S01]  /*3de0*/  ISETP.GE.AND P1, PT, R18, R246, PT ;  /* 0x000000f61200720c */ /* 0x000fe20003f26270 */
[----:B------:R-:W-:Y:S01]  /*3df0*/  FMUL.FTZ R51, R51, UR27 ;  /* 0x0000001b33337c20 */ /* 0x000fe20008410000 */
[----:B------:R-:W-:Y:S01]  /*3e00*/  ISETP.GE.AND P6, PT, R20, R244, PT ;  /* 0x000000f41400720c */ /* 0x000fe20003fc6270 */
[----:B------:R-:W1:Y:S01]  /*3e10*/  MUFU.TANH R204, R54 ;  /* 0x0000003600cc7308 */ /* 0x000e620000002400 */
[----:B------:R-:W-:Y:S01]  /*3e20*/  ISETP.LT.OR P4, PT, R16, R247, P4 ;  /* 0x000000f71000720c */ /* 0x000fe20002781670 */
[----:B------:R-:W-:Y:S01]  /*3e30*/  FMUL.FTZ R86, R86, UR27 ;  /* 0x0000001b56567c20 */ /* 0x000fe20008410000 */
[----:B------:R-:W-:Y:S01]  /*3e40*/  FMNMX.FTZ R14, R31, R14, !PT ;  /* 0x0000000e1f0e7209 */ /* 0x000fe20007810000 */
[----:B------:R-:W-:Y:S01]  /*3e50*/  FMUL.FTZ R87, R87, UR27 ;  /* 0x0000001b57577c20 */ /* 0x000fe20008410000 */
[----:B--2---:R-:W-:-:S02]  /*3e60*/  FSEL R16, R40, -INF , !P2 ;  /* 0xff80000028107808 */ /* 0x004fc40005000000 */
[C---:B------:R-:W-:Y:S01]  /*3e70*/  ISETP.LT.OR P5, PT, R12.reuse, R247, P5 ;  /* 0x000000f70c00720c */ /* 0x040fe20002fa1670 */
[----:B------:R-:W2:Y:S01]  /*3e80*/  MUFU.TANH R199, R57 ;  /* 0x0000003900c77308 */ /* 0x000ea20000002400 */
[-C--:B------:R-:W-:Y:S01]  /*3e90*/  ISETP.LT.OR P3, PT, R12, R245.reuse, P3 ;  /* 0x000000f50c00720c */ /* 0x080fe20001f61670 */
[----:B------:R-:W-:Y:S01]  /*3ea0*/  VIADD R12, R30, 0x38 ;  /* 0x000000381e0c7836 */ /* 0x000fe20000000000 */
[----:B------:R-:W-:Y:S01]  /*3eb0*/  ISETP.GE.AND P2, PT, R20, R246, PT ;  /* 0x000000f61400720c */ /* 0x000fe20003f46270 */
[----:B------:R-:W-:Y:S01]  /*3ec0*/  VIADD R30, R30, 0x39 ;  /* 0x000000391e1e7836 */ /* 0x000fe20000000000 */
[----:B------:R-:W-:Y:S02]  /*3ed0*/  ISETP.LT.OR P6, PT, R20, R245, P6 ;  /* 0x000000f51400720c */ /* 0x000fe400037c1670 */
[----:B------:R-:W-:Y:S01]  /*3ee0*/  ISETP.LT.OR P1, PT, R18, R247, P1 ;  /* 0x000000f71200720c */ /* 0x000fe20000f21670 */
[----:B------:R-:W3:Y:S01]  /*3ef0*/  MUFU.TANH R187, R52 ;  /* 0x0000003400bb7308 */ /* 0x000ee20000002400 */
        /* <DEDUP_REMOVED lines=8> */
[----:B--2---:R-:W-:Y:S01]  /*3f80*/  FSEL R199, R199, -INF , !P0 ;  /* 0xff800000c7c77808 */ /* 0x004fe20004000000 */
[----:B------:R-:W2:Y:S01]  /*3f90*/  MUFU.TANH R215, R48 ;  /* 0x0000003000d77308 */ /* 0x000ea20000002400 */
[----:B---3--:R-:W-:Y:S02]  /*3fa0*/  FSEL R187, R187, -INF , !P2 ;  /* 0xff800000bbbb7808 */ /* 0x008fe40005000000 */
[C---:B------:R-:W-:Y:S02]  /*3fb0*/  ISETP.GE.AND P0, PT, R13.reuse, R246, PT ;  /* 0x000000f60d00720c */ /* 0x040fe40003f06270 */
[----:B------:R-:W-:Y:S02]  /*3fc0*/  ISETP.GE.AND P2, PT, R13, R244, PT ;  /* 0x000000f40d00720c */ /* 0x000fe40003f46270 */
[C---:B------:R-:W-:Y:S01]  /*3fd0*/  ISETP.LT.OR P6, PT, R12.reuse, R247, P6 ;  /* 0x000000f70c00720c */ /* 0x040fe200037c1670 */
[----:B------:R-:W3:Y:S01]  /*3fe0*/  MUFU.TANH R213, R49 ;  /* 0x0000003100d57308 */ /* 0x000ee20000002400 */
[----:B------:R-:W-:-:S02]  /*3ff0*/  ISETP.LT.OR P1, PT, R12, R245, P1 ;  /* 0x000000f50c00720c */ /* 0x000fc40000f21670 */
[----:B------:R-:W-:Y:S02]  /*4000*/  FMNMX.FTZ R12, R27, R14, !PT ;  /* 0x0000000e1b0c7209 */ /* 0x000fe40007810000 */
[C---:B------:R-:W-:Y:S02]  /*4010*/  ISETP.LT.OR P0, PT, R13.reuse, R247, P0 ;  /* 0x000000f70d00720c */ /* 0x040fe40000701670 */
[----:B------:R-:W-:Y:S01]  /*4020*/  ISETP.LT.OR P2, PT, R13, R245, P2 ;  /* 0x000000f50d00720c */ /* 0x000fe20001741670 */
[----:B------:R-:W4:Y:S01]  /*4030*/  MUFU.TANH R211, R84 ;  /* 0x0000005400d37308 */ /* 0x000f220000002400 */
[----:B------:R-:W-:Y:S02]  /*4040*/  FMNMX.FTZ R13, R32, R28, !PT ;  /* 0x0000001c200d7209 */ /* 0x000fe40007810000 */
[----:B------:R-:W-:Y:S02]  /*4050*/  FMNMX.FTZ R12, R19, R12, !PT ;  /* 0x0000000c130c7209 */ /* 0x000fe40007810000 */
[----:B-1----:R-:W-:-:S02]  /*4060*/  FSEL R201, R201, -INF , !P4 ;  /* 0xff800000c9c97808 */ /* 0x002fc40006000000 */
[----:B------:R-:W-:Y:S01]  /*4070*/  FMNMX.FTZ R13, R24, R13, !PT ;  /* 0x0000000d180d7209 */ /* 0x000fe20007810000 */
[----:B------:R-:W1:Y:S01]  /*4080*/  MUFU.TANH R209, R85 ;  /* 0x0000005500d17308 */ /* 0x000e620000002400 */
[----:B------:R-:W-:Y:S02]  /*4090*/  FMNMX.FTZ R12, R17, R12, !PT ;  /* 0x0000000c110c7209 */ /* 0x000fe40007810000 */
[----:B------:R-:W-:Y:S02]  /*40a0*/  FMNMX.FTZ R13, R10, R13, !PT ;  /* 0x0000000d0a0d7209 */ /* 0x000fe40007810000 */
[----:B------:R-:W-:Y:S02]  /*40b0*/  FMNMX.FTZ R12, R201, R12, !PT ;  /* 0x0000000cc90c7209 */ /* 0x000fe40007810000 */
[----:B------:R-:W-:Y:S01]  /*40c0*/  FMNMX.FTZ R13, R6, R13, !PT ;  /* 0x0000000d060d7209 */ /* 0x000fe20007810000 */
[----:B------:R-:W5:Y:S01]  /*40d0*/  MUFU.TANH R55, R55 ;  /* 0x0000003700377308 */ /* 0x000f620000002400 */
[----:B------:R-:W-:-:S02]  /*40e0*/  FMNMX.FTZ R12, R199, R12, !PT ;  /* 0x0000000cc70c7209 */ /* 0x000fc40007810000 */
[----:B------:R-:W-:Y:S02]  /*40f0*/  FMNMX.FTZ R13, R4, R13, !PT ;  /* 0x0000000d040d7209 */ /* 0x000fe40007810000 */
[----:B------:R-:W-:Y:S02]  /*4100*/  FMNMX.FTZ R12, R187, R12, !PT ;  /* 0x0000000cbb0c7209 */ /* 0x000fe40007810000 */
[----:B--2---:R-:W-:Y:S01]  /*4110*/  FSEL R215, R215, -INF , !P5 ;  /* 0xff800000d7d77808 */ /* 0x004fe20006800000 */
[----:B------:R2:W1:Y:S01]  /*4120*/  MUFU.TANH R210, R50 ;  /* 0x0000003200d27308 */ /* 0x0004620000002400 */
[----:B------:R-:W-:Y:S02]  /*4130*/  FMNMX.FTZ R13, R16, R13, !PT ;  /* 0x0000000d100d7209 */ /* 0x000fe40007810000 */
[----:B------:R-:W-:Y:S02]  /*4140*/  FMNMX.FTZ R12, R185, R12, !PT ;  /* 0x0000000cb90c7209 */ /* 0x000fe40007810000 */
[----:B---3--:R-:W-:-:S02]  /*4150*/  FSEL R213, R213, -INF , !P0 ;  /* 0xff800000d5d57808 */ /* 0x008fc40004000000 */
[----:B------:R-:W-:Y:S01]  /*4160*/  PLOP3.LUT P0, PT, PT, PT, UP0, 0x80, 0x0 ;  /* 0x000000000000781c */ /* 0x000fe20003f0f008 */
[----:B------:R2:W3:Y:S01]  /*4170*/  MUFU.TANH R208, R51 ;  /* 0x0000003300d07308 */ /* 0x0004e20000002400 */
[----:B------:R-:W-:Y:S01]  /*4180*/  BAR.SYNC.DEFER_BLOCKING 0x0 ;  /* 0x0000000000007b1d */ /* 0x000fe20000010000 */
[----:B------:R-:W-:Y:S02]  /*4190*/  ISETP.GE.AND P5, PT, R30, R246, PT ;  /* 0x000000f61e00720c */ /* 0x000fe40003fa6270 */
[----:B------:R-:W-:Y:S02]  /*41a0*/  FMNMX.FTZ R13, R0, R13, !PT ;  /* 0x0000000d000d7209 */ /* 0x000fe40007810000 */
[----:B------:R-:W-:Y:S02]  /*41b0*/  FMNMX.FTZ R12, R215, R12, !PT ;  /* 0x0000000cd70c7209 */ /* 0x000fe40007810000 */
[----:B------:R2:W2:Y:S01]  /*41c0*/  MUFU.TANH R206, R86 ;  /* 0x0000005600ce7308 */ /* 0x0004a20000002400 */
[----:B------:R-:W-:-:S02]  /*41d0*/  ISETP.GE.AND P4, PT, R18, R244, PT ;  /* 0x000000f41200720c */ /* 0x000fc40003f86270 */
[----:B------:R-:W-:Y:S02]  /*41e0*/  ISETP.LT.OR P5, PT, R30, R247, P5 ;  /* 0x000000f71e00720c */ /* 0x000fe40002fa1670 */
[----:B----4-:R-:W-:Y:S02]  /*41f0*/  FSEL R211, R211, -INF , !P6 ;  /* 0xff800000d3d37808 */ /* 0x010fe40007000000 */
[----:B------:R-:W-:Y:S01]  /*4200*/  FMNMX.FTZ R13, R186, R13, !PT ;  /* 0x0000000dba0d7209 */ /* 0x000fe20007810000 */
[----:B------:R4:W2:Y:S01]  /*4210*/  MUFU.TANH R202, R87 ;  /* 0x0000005700ca7308 */ /* 0x0008a20000002400 */
[----:B------:R-:W-:Y:S02]  /*4220*/  FMNMX.FTZ R12, R213, R12, !PT ;  /* 0x0000000cd50c7209 */ /* 0x000fe40007810000 */
[----:B------:R-:W-:Y:S02]  /*4230*/  ISETP.LT.OR P4, PT, R18, R245, P4 ;  /* 0x000000f51200720c */ /* 0x000fe40002781670 */
[----:B-1----:R-:W-:-:S02]  /*4240*/  FSEL R209, R209, -INF , !P5 ;  /* 0xff800000d1d17808 */ /* 0x002fc40006800000 */
[----:B------:R-:W-:Y:S02]  /*4250*/  FMNMX.FTZ R13, R184, R13, !PT ;  /* 0x0000000db80d7209 */ /* 0x000fe40007810000 */
[----:B------:R-:W-:Y:S02]  /*4260*/  FMNMX.FTZ R12, R211, R12, !PT ;  /* 0x0000000cd30c7209 */ /* 0x000fe40007810000 */
[----:B-----5:R-:W-:Y:S02]  /*4270*/  FSEL R214, R55, -INF , !P4 ;  /* 0xff80000037d67808 */ /* 0x020fe40006000000 */
[----:B------:R-:W-:Y:S02]  /*4280*/  FMNMX.FTZ R13, R204, R13, !PT ;  /* 0x0000000dcc0d7209 */ /* 0x000fe40007810000 */
[----:B------:R-:W-:Y:S01]  /*4290*/  FMNMX.FTZ R12, R209, R12, !PT ;  /* 0x0000000cd10c7209 */ /* 0x000fe20007810000 */
[----:B---3--:R-:W-:Y:S06]  /*42a0*/  @!P0 BRA `(.L_x_2045) ;  /* 0x0000000000688947 */ /* 0x008fec0003800000 */
        /* <DEDUP_REMOVED lines=26> */
.L_x_2045:
[----:B------:R-:W-:Y:S01]  /*4450*/  FSEL R210, R210, -INF , !P3 ;  /* 0xff800000d2d27808 */ /* 0x000fe20005800000 */
[----:B------:R-:W-:Y:S01]  /*4460*/  ULDC UR23, c[0x0][0x2ec] ;  /* 0x0000bb0000177ab9 */ /* 0x000fe20000000800 */
[----:B------:R-:W-:Y:S02]  /*4470*/  FMNMX.FTZ R15, R214, R13, !PT ;  /* 0x0000000dd60f7209 */ /* 0x000fe40007810000 */
[----:B------:R-:W-:Y:S01]  /*4480*/  ISETP.GE.AND P3, PT, R30, R244, PT ;  /* 0x000000f41e00720c */ /* 0x000fe20003f66270 */
[----:B------:R-:W3:Y:S01]  /*4490*/  SHFL.BFLY PT, R13, R12, 0x2, 0x1f ;  /* 0x0c401f000c0d7f89 */ /* 0x000ee200000e0000 */
[----:B------:R-:W-:Y:S02]  /*44a0*/  FSEL R208, R208, -INF , !P2 ;  /* 0xff800000d0d07808 */ /* 0x000fe40005000000 */
[----:B------:R-:W-:Y:S02]  /*44b0*/  FMNMX.FTZ R15, R210, R15, !PT ;  /* 0x0000000fd20f7209 */ /* 0x000fe40007810000 */
[----:B------:R-:W-:-:S02]  /*44c0*/  ISETP.LT.OR P3, PT, R30, R245, P3 ;  /* 0x000000f51e00720c */ /* 0x000fc40001f61670 */
[----:B--2---:R-:W-:Y:S02]  /*44d0*/  FSEL R206, R206, -INF , !P1 ;  /* 0xff800000cece7808 */ /* 0x004fe40004800000 */
[----:B------:R-:W-:Y:S02]  /*44e0*/  FMNMX.FTZ R15, R208, R15, !PT ;  /* 0x0000000fd00f7209 */ /* 0x000fe40007810000 */
[----:B------:R-:W-:Y:S02]  /*44f0*/  FSEL R202, R202, -INF , !P3 ;  /* 0xff800000caca7808 */ /* 0x000fe40005800000 */
[----:B------:R-:W-:Y:S02]  /*4500*/  FMNMX.FTZ R15, R206, R15, !PT ;  /* 0x0000000fce0f7209 */ /* 0x000fe40007810000 */
[----:B------:R-:W-:Y:S02]  /*4510*/  IADD3 R232, R11, R2, RZ ;  /* 0x000000020be87210 */ /* 0x000fe40007ffe0ff */
[----:B-1----:R-:W-:-:S02]  /*4520*/  FMNMX.FTZ R21, R202, R15, !PT ;  /* 0x0000000fca157209 */ /* 0x002fc40007810000 */
[----:B------:R-:W-:Y:S02]  /*4530*/  LEA R232, R232, UR4, 0x1 ;  /* 0x00000004e8e87c11 */ /* 0x000fe4000f8e08ff */
[----:B------:R-:W-:Y:S01]  /*4540*/  IADD3 R227, R235, 0x800, RZ ;  /* 0x00000800ebe37810 */ /* 0x000fe20007ffe0ff */
[----:B------:R-:W1:Y:S01]  /*4550*/  SHFL.BFLY PT, R14, R21, 0x2, 0x1f ;  /* 0x0c401f00150e7f89 */ /* 0x000e6200000e0000 */
[-C--:B------:R-:W-:Y:S02]  /*4560*/  LEA R230, R7, R232.reuse, 0x1 ;  /* 0x000000e807e67211 */ /* 0x080fe400078e08ff */
[----:B---3--:R-:W-:Y:S01]  /*4570*/  FMNMX.FTZ R15, R12, R13, !PT ;  /* 0x0000000d0c0f7209 */ /* 0x008fe20007810000 */
[----:B------:R-:W-:Y:S01]  /*4580*/  LDSM.16.MT88.4 R156, [R232+0x18000] ;  /* 0x01800000e89c783b */ /* 0x000fe20000004200 */
[C---:B------:R-:W-:Y:S02]  /*4590*/  LEA R229, R5.reuse, R232, 0x1 ;  /* 0x000000e805e57211 */ /* 0x040fe400078e08ff */
[----:B------:R-:W-:Y:S01]  /*45a0*/  LEA R228, R5, R230, 0x1 ;  /* 0x000000e605e47211 */ /* 0x000fe200078e08ff */
[----:B------:R-:W2:Y:S01]  /*45b0*/  SHFL.BFLY PT, R164, R15, 0x1, 0x1f ;  /* 0x0c201f000fa47f89 */ /* 0x000ea200000e0000 */
        /* <DEDUP_REMOVED lines=10> */
[----:B------:R-:W-:Y:S01]  /*4660*/  IADD3 R218, R235, 0x4800, RZ ;  /* 0x00004800ebda7810 */ /* 0x000fe20007ffe0ff */
[----:B------:R-:W-:Y:S01]  /*4670*/  LDSM.16.MT88.4 R40, [R232+0x1a000] ;  /* 0x01a00000e828783b */ /* 0x000fe20000004200 */
[----:B-1----:R-:W-:Y:S02]  /*4680*/  FMNMX.FTZ R13, R21, R14, !PT ;  /* 0x0000000e150d7209 */ /* 0x002fe40007810000 */
[C---:B------:R-:W-:Y:S01]  /*4690*/  IADD3 R217, R235.reuse, 0x5000, RZ ;  /* 0x00005000ebd97810 */ /* 0x040fe20007ffe0ff */
[----:B------:R-:W-:Y:S01]  /*46a0*/  LDSM.16.MT88.4 R48, [R230+0x1a000] ;  /* 0x01a00000e630783b */ /* 0x000fe20000004200 */
[----:B------:R-:W-:-:S03]  /*46b0*/  IADD3 R216, R235, 0x5800, RZ ;  /* 0x00005800ebd87810 */ /* 0x000fc60007ffe0ff */
[----:B------:R-:W1:Y:S01]  /*46c0*/  SHFL.BFLY PT, R12, R13, 0x1, 0x1f ;  /* 0x0c201f000d0c7f89 */ /* 0x000e6200000e0000 */
[----:B--2---:R-:W-:-:S03]  /*46d0*/  FMNMX.FTZ R164, R15, R164, !PT ;  /* 0x000000a40fa47209 */ /* 0x004fc60007810000 */
[----:B------:R-:W2:Y:S01]  /*46e0*/  LDSM.16.MT88.4 R56, [R229+0x1a000] ;  /* 0x01a00000e538783b */ /* 0x000ea20000004200 */
[C---:B------:R-:W-:Y:S01]  /*46f0*/  FSETP.NEU.FTZ.AND P1, PT, R164.reuse, -INF , PT ;  /* 0xff800000a400780b */ /* 0x040fe20003f3d000 */
[----:B------:R-:W-:Y:S02]  /*4700*/  FMUL.FTZ R212, R164, UR23 ;  /* 0x00000017a4d47c20 */ /* 0x000fe40008410000 */
[----:B------:R-:W3:Y:S03]  /*4710*/  LDSM.16.MT88.4 R64, [R228+0x1a000] ;  /* 0x01a00000e440783b */ /* 0x000ee60000004200 */
[----:B------:R-:W-:Y:S01]  /*4720*/  FSEL R212, R212, RZ, P1 ;  /* 0x000000ffd4d47208 */ /* 0x000fe20000800000 */
[----:B------:R-:W5:Y:S04]  /*4730*/  LDSM.16.MT88.4 R72, [R232+0x1c000] ;  /* 0x01c00000e848783b */ /* 0x000f680000004200 */
[--C-:B------:R-:W-:Y:S01]  /*4740*/  FFMA.FTZ R197, R3, UR23, -R212.reuse ;  /* 0x0000001703c57c23 */ /* 0x100fe200080108d4 */
[----:B------:R-:W4:Y:S01]  /*4750*/  LDSM.16.MT88.4 R80, [R230+0x1c000] ;  /* 0x01c00000e650783b */ /* 0x000f220000004200 */
[--C-:B------:R-:W-:Y:S01]  /*4760*/  FFMA.FTZ R194, R33, UR23, -R212.reuse ;  /* 0x0000001721c27c23 */ /* 0x100fe200080108d4 */
[--C-:B------:R-:W-:Y:S01]  /*4770*/  FFMA.FTZ R193, R31, UR23, -R212.reuse ;  /* 0x000000171fc17c23 */ /* 0x100fe200080108d4 */
[--C-:B------:R-:W-:Y:S01]  /*4780*/  FFMA.FTZ R188, R29, UR23, -R212.reuse ;  /* 0x000000171dbc7c23 */ /* 0x100fe200080108d4 */
[----:B------:R-:W4:Y:S01]  /*4790*/  LDSM.16.MT88.4 R88, [R229+0x1c000] ;  /* 0x01c00000e558783b */ /* 0x000f220000004200 */
        /* <DEDUP_REMOVED lines=12> */
[----:B------:R-:W1:Y:S01]  /*4860*/  LDSM.16.MT88.4 R112, [R230+0x1e000] ;  /* 0x01e00000e670783b */ /* 0x000e620000004200 */
[----:B------:R-:W-:Y:S01]  /*4870*/  FSEL R205, R205, RZ, P1 ;  /* 0x000000ffcdcd7208 */ /* 0x000fe20000800000 */
        /* <DEDUP_REMOVED lines=9> */
[--C-:B------:R-:W-:Y:S01]  /*4910*/  FFMA.FTZ R167, R6, UR23, -R205.reuse ;  /* 0x0000001706a77c23 */ /* 0x100fe200080108cd */
[--C-:B------:R-:W-:Y:S01]  /*4920*/  FFMA.FTZ R10, R4, UR23, -R205.reuse ;  /* 0x00000017040a7c23 */ /* 0x100fe200080108cd */
[----:B------:R-:W3:Y:S01]  /*4930*/  MUFU.EX2 R188, R188 ;  /* 0x000000bc00bc7308 */ /* 0x000ee20000000800 */
[----:B--2---:R-:W-:Y:S01]  /*4940*/  F2FP.BF16.F32.PACK_AB R128, R194, R197 ;  /* 0x000000c5c280723e */ /* 0x004fe200000010ff */
[----:B------:R-:W2:Y:S01]  /*4950*/  LDSM.16.MT88.4 R4, [R232+0x18800] ;  /* 0x01880000e804783b */ /* 0x000ea20000004200 */
[--C-:B------:R-:W-:Y:S01]  /*4960*/  FFMA.FTZ R11, R16, UR23, -R205.reuse ;  /* 0x00000017100b7c23 */ /* 0x100fe200080108cd */
[--C-:B------:R-:W-:Y:S01]  /*4970*/  FFMA.FTZ R0, R0, UR23, -R205.reuse ;  /* 0x0000001700007c23 */ /* 0x100fe200080108cd */
[----:B------:R-:W-:Y:S01]  /*4980*/  FFMA.FTZ R201, R185, UR23, -R212 ;  /* 0x00000017b9c97c23 */ /* 0x000fe200080108d4 */
[----:B------:R-:W2:Y:S01]  /*4990*/  LDSM.16.MT88.4 R20, [R228+0x18800] ;  /* 0x01880000e414783b */ /* 0x000ea20000004200 */
[--C-:B------:R-:W-:Y:S01]  /*49a0*/  FFMA.FTZ R200, R186, UR23, -R205.reuse ;  /* 0x00000017bac87c23 */ /* 0x100fe200080108cd */
[----:B------:R-:W-:Y:S01]  /*49b0*/  MUFU.EX2 R191, R191 ;  /* 0x000000bf00bf7308 */ /* 0x000fe20000000800 */
[--C-:B------:R-:W-:Y:S01]  /*49c0*/  FFMA.FTZ R203, R184, UR23, -R205.reuse ;  /* 0x00000017b8cb7c23 */ /* 0x100fe200080108cd */
[----:B------:R-:W2:Y:S01]  /*49d0*/  LDSM.16.MT88.4 R24, [R229+0x1a800] ;  /* 0x01a80000e518783b */ /* 0x000ea20000004200 */
[--C-:B------:R-:W-:Y:S01]  /*49e0*/  FFMA.FTZ R204, R204, UR23, -R205.reuse ;  /* 0x00000017cccc7c23 */ /* 0x100fe200080108cd */
[--C-:B------:R-:W-:Y:S01]  /*49f0*/  FFMA.FTZ R207, R214, UR23, -R205.reuse ;  /* 0x00000017d6cf7c23 */ /* 0x100fe200080108cd */
[----:B------:R-:W-:Y:S01]  /*4a00*/  FFMA.FTZ R251, R202, UR23, -R205 ;  /* 0x00000017cafb7c23 */ /* 0x000fe200080108cd */
[----:B------:R-:W-:Y:S01]  /*4a10*/  LDSM.16.MT88.4 R168, [R230+0x1a800] ;  /* 0x01a80000e6a8783b */ /* 0x000fe20000004200 */
[----:B------:R-:W-:Y:S01]  /*4a20*/  FADD.FTZ R194, R197, R194 ;  /* 0x000000c2c5c27221 */ /* 0x000fe20000010000 */
[----:B------:R-:W5:Y:S01]  /*4a30*/  MUFU.EX2 R192, R192 ;  /* 0x000000c000c07308 */ /* 0x000f620000000800 */
        /* <DEDUP_REMOVED lines=10> */
[----:B-----5:R-:W-:Y:S01]  /*4ae0*/  F2FP.BF16.F32.PACK_AB R129, R192, R191 ;  /* 0x000000bfc081723e */ /* 0x020fe200000010ff */
[----:B------:R-:W-:Y:S01]  /*4af0*/  LDSM.16.MT88.4 R32, [R228+0x1a800] ;  /* 0x01a80000e420783b */ /* 0x000fe20000004200 */
[----:B------:R-:W-:-:S03]  /*4b00*/  FADD.FTZ R192, R191, R192 ;  /* 0x000000c0bfc07221 */ /* 0x000fc60000010000 */
[----:B------:R-:W-:Y:S02]  /*4b10*/  LDSM.16.MT88.4 R184, [R232+0x19000] ;  /* 0x01900000e8b8783b */ /* 0x000fe40000004200 */
[----:B------:R-:W-:Y:S08]  /*4b20*/  MUFU.EX2 R189, R189 ;  /* 0x000000bd00bd7308 */ /* 0x000ff00000000800 */
[----:B------:R-:W5:Y:S01]  /*4b30*/  MUFU.EX2 R166, R166 ;  /* 0x000000a600a67308 */ /* 0x000f620000000800 */
[----:B---3--:R-:W-:Y:S01]  /*4b40*/  F2FP.BF16.F32.PACK_AB R131, R190, R195 ;  /* 0x000000c3be83723e */ /* 0x008fe200000010ff */
[----:B------:R-:W-:-:S04]  /*4b50*/  FADD.FTZ R195, R195, R192 ;  /* 0x000000c0c3c37221 */ /* 0x000fc80000010000 */
[----:B------:R-:W-:Y:S02]  /*4b60*/  FADD.FTZ R190, R190, R195 ;  /* 0x000000c3bebe7221 */ /* 0x000fe40000010000 */
[C---:B------:R-:W-:Y:S01]  /*4b70*/  HMMA.16816.F32.BF16 R160, R128.reuse, R156, RZ ;  /* 0x0000009c80a0723c */ /* 0x040fe200000418ff */
[----:B------:R-:W-:Y:S05]  /*4b80*/  MUFU.EX2 R165, R165 ;  /* 0x000000a500a57308 */ /* 0x000fea0000000800 */
[C---:B------:R-:W-:Y:S03]  /*4b90*/  HMMA.16816.F32.BF16 R152, R128.reuse, R148, RZ ;  /* 0x000000948098723c */ /* 0x040fe600000418ff */
[----:B------:R-:W3:Y:S01]  /*4ba0*/  MUFU.EX2 R2, R2 ;  /* 0x0000000200027308 */ /* 0x000ee20000000800 */
[C---:B-----5:R-:W-:Y:S01]  /*4bb0*/  F2FP.BF16.F32.PACK_AB R16, R166.reuse, R189 ;  /* 0x000000bda610723e */ /* 0x060fe200000010ff */
[----:B------:R-:W-:Y:S01]  /*4bc0*/  FADD.FTZ R189, R189, R188 ;  /* 0x000000bcbdbd7221 */ /* 0x000fe20000010000 */
[----:B------:R-:W-:Y:S03]  /*4bd0*/  HMMA.16816.F32.BF16 R144, R128, R140, RZ ;  /* 0x0000008c8090723c */ /* 0x000fe600000418ff */
[----:B------:R-:W-:-:S02]  /*4be0*/  FADD.FTZ R166, R166, R189 ;  /* 0x000000bda6a67221 */ /* 0x000fc40000010000 */
[----:B------:R-:W-:Y:S01]  /*4bf0*/  MUFU.EX2 R167, R167 ;  /* 0x000000a700a77308 */ /* 0x000fe20000000800 */
[C---:B------:R-:W-:Y:S06]  /*4c00*/  HMMA.16816.F32.BF16 R136, R128.reuse, R132, RZ ;  /* 0x000000848088723c */ /* 0x040fec00000418ff */
[----:B------:R-:W-:Y:S01]  /*4c10*/  HMMA.16816.F32.BF16 R36, R128, R40, RZ ;  /* 0x000000288024723c */ /* 0x000fe200000418ff */
[----:B------:R-:W5:Y:S01]  /*4c20*/  MUFU.EX2 R10, R10 ;  /* 0x0000000a000a7308 */ /* 0x000f620000000800 */
        /* <DEDUP_REMOVED lines=8> */
[----:B-----5:R-:W-:Y:S01]  /*4cb0*/  F2FP.BF16.F32.PACK_AB R17, R10, R167 ;  /* 0x000000a70a11723e */ /* 0x020fe200000010ff */
[----:B------:R-:W-:-:S04]  /*4cc0*/  FADD.FTZ R167, R167, R190 ;  /* 0x000000bea7a77221 */ /* 0x000fc80000010000 */
[----:B------:R-:W-:Y:S01]  /*4cd0*/  HMMA.16816.F32.BF16 R68, R128, R72, RZ ;  /* 0x000000488044723c */ /* 0x000fe200000418ff */
[----:B------:R-:W-:Y:S01]  /*4ce0*/  MUFU.EX2 R196, R196 ;  /* 0x000000c400c47308 */ /* 0x000fe20000000800 */
[----:B------:R-:W-:-:S04]  /*4cf0*/  FADD.FTZ R10, R10, R167 ;  /* 0x000000a70a0a7221 */ /* 0x000fc80000010000 */
[C---:B----4-:R-:W-:Y:S03]  /*4d00*/  HMMA.16816.F32.BF16 R76, R128.reuse, R80, RZ ;  /* 0x00000050804c723c */ /* 0x050fe600000418ff */
        /* <DEDUP_REMOVED lines=248> */
[----:B------:R-:W-:Y:S04]  /*5c90*/  LDSM.16.M88.4 R16, [R236] ;  /* 0x00000000ec10783b */ /* 0x000fe80000000200 */
[----:B------:R-:W2:Y:S04]  /*5ca0*/  LDSM.16.M88.4 R24, [R235] ;  /* 0x00000000eb18783b */ /* 0x000ea80000000200 */
[----:B------:R-:W2:Y:S04]  /*5cb0*/  LDSM.16.M88.4 R204, [R227] ;  /* 0x00000000e3cc783b */ /* 0x000ea80000000200 */
[----:B------:R-:W2:Y:S04]  /*5cc0*/  LDSM.16.M88.4 R184, [R226] ;  /* 0x00000000e2b8783b */ /* 0x000ea80000000200 */
[----:B------:R-:W2:Y:S04]  /*5cd0*/  LDSM.16.M88.4 R28, [R225] ;  /* 0x00000000e11c783b */ /* 0x000ea80000000200 */
[----:B------:R-:W-:Y:S01]  /*5ce0*/  LDSM.16.M88.4 R12, [R234] ;  /* 0x00000000ea0c783b */ /* 0x000fe20000000200 */
[C---:B-1----:R-:W-:Y:S03]  /*5cf0*/  HMMA.16816.F32.BF16 R4, R188.reuse, R20, RZ ;  /* 0x00000014bc04723c */ /* 0x042fe600000418ff */
[----:B------:R-:W1:Y:S04]  /*5d00*/  LDSM.16.M88.4 R200, [R231+0x10000] ;  /* 0x01000000e7c8783b */ /* 0x000e680000000200 */
[----:B------:R-:W1:Y:S01]  /*5d10*/  LDSM.16.M88.4 R196, [R231+0x10800] ;  /* 0x01080000e7c4783b */ /* 0x000e620000000200 */
        /* <DEDUP_REMOVED lines=20> */
[----:B------:R-:W4:Y:S04]  /*5e60*/  LDSM.16.M88.4 R16, [R233] ;  /* 0x00000000e910783b */ /* 0x000f280000000200 */
[----:B------:R-:W5:Y:S01]  /*5e70*/  LDSM.16.M88.4 R28, [R224+0x800] ;  /* 0x00080000e01c783b */ /* 0x000f620000000200 */
[C---:B-1----:R-:W-:Y:S06]  /*5e80*/  HMMA.16816.F32.BF16 R4, R12.reuse, R200, R4 ;  /* 0x000000c80c04723c */ /* 0x042fec0000041804 */
[C---:B------:R-:W-:Y:S01]  /*5e90*/  HMMA.16816.F32.BF16 R20, R12.reuse, R202, R20 ;  /* 0x000000ca0c14723c */ /* 0x040fe20000041814 */
[----:B------:R-:W-:Y:S05]  /*5ea0*/  LDSM.16.M88.4 R200, [R223] ;  /* 0x00000000dfc8783b */ /* 0x000fea0000000200 */
        /* <DEDUP_REMOVED lines=112> */
[----:B------:R-:W1:Y:S05]  /*65b0*/  LDSM.16.M88.4 R16, [R237+0x16800] ;  /* 0x01680000ed10783b */ /* 0x000e6a0000000200 */
[C---:B------:R-:W-:Y:S06]  /*65c0*/  HMMA.16816.F32.BF16 R192, R24.reuse, R184, R192 ;  /* 0x000000b818c0723c */ /* 0x040fec00000418c0 */
[----:B------:R-:W-:Y:S01]  /*65d0*/  HMMA.16816.F32.BF16 R188, R24, R186, R188 ;  /* 0x000000ba18bc723c */ /* 0x000fe200000418bc */
[----:B------:R-:W-:Y:S04]  /*65e0*/  LDSM.16.M88.4 R184, [R236+0xc000] ;  /* 0x00c00000ecb8783b */ /* 0x000fe80000000200 */
[----:B------:R-:W-:Y:S01]  /*65f0*/  LDSM.16.M88.4 R24, [R237+0x17000] ;  /* 0x01700000ed18783b */ /* 0x000fe20000000200 */
[C---:B---3--:R-:W-:Y:S06]  /*6600*/  HMMA.16816.F32.BF16 R176, R180.reuse, R12, R176 ;  /* 0x0000000cb4b0723c */ /* 0x048fec00000418b0 */
[----:B------:R-:W-:Y:S01]  /*6610*/  HMMA.16816.F32.BF16 R172, R180, R14, R172 ;  /* 0x0000000eb4ac723c */ /* 0x000fe200000418ac */
[----:B------:R-:W3:Y:S05]  /*6620*/  LDSM.16.M88.4 R12, [R215] ;  /* 0x00000000d70c783b */ /* 0x000eea0000000200 */
[C---:B--2---:R-:W-:Y:S06]  /*6630*/  HMMA.16816.F32.BF16 R4, R200.reuse, R28, R4 ;  /* 0x0000001cc804723c */ /* 0x044fec0000041804 */
[----:B------:R-:W-:Y:S01]  /*6640*/  HMMA.16816.F32.BF16 R20, R200, R30, R20 ;  /* 0x0000001ec814723c */ /* 0x000fe20000041814 */
[----:B------:R-:W-:Y:S05]  /*6650*/  LDSM.16.M88.4 R28, [R234+0xc000] ;  /* 0x00c00000ea1c783b */ /* 0x000fea0000000200 */
[C---:B------:R-:W-:Y:S06]  /*6660*/  HMMA.16816.F32.BF16 R168, R180.reuse, R204, R168 ;  /* 0x000000ccb4a8723c */ /* 0x040fec00000418a8 */
[----:B------:R-:W-:Y:S01]  /*6670*/  HMMA.16816.F32.BF16 R32, R180, R206, R32 ;  /* 0x000000ceb420723c */ /* 0x000fe20000041820 */
[----:B------:R-:W2:Y:S05]  /*6680*/  LDSM.16.M88.4 R204, [R231+0x16000] ;  /* 0x01600000e7cc783b */ /* 0x000eaa0000000200 */
[C---:B-1----:R-:W-:Y:S06]  /*6690*/  HMMA.16816.F32.BF16 R176, R200.reuse, R16, R176 ;  /* 0x00000010c8b0723c */ /* 0x042fec00000418b0 */
[----:B------:R-:W-:Y:S01]  /*66a0*/  HMMA.16816.F32.BF16 R172, R200, R18, R172 ;  /* 0x00000012c8ac723c */ /* 0x000fe200000418ac */
[----:B------:R-:W-:Y:S05]  /*66b0*/  LDSM.16.M88.4 R16, [R233+0xc000] ;  /* 0x00c00000e910783b */ /* 0x000fea0000000200 */
[C---:B---3--:R-:W-:Y:S06]  /*66c0*/  HMMA.16816.F32.BF16 R4, R184.reuse, R12, R4 ;  /* 0x0000000cb804723c */ /* 0x048fec0000041804 */
[----:B------:R-:W-:Y:S01]  /*66d0*/  HMMA.16816.F32.BF16 R20, R184, R14, R20 ;  /* 0x0000000eb814723c */ /* 0x000fe20000041814 */
[----:B------:R-:W1:Y:S05]  /*66e0*/  LDSM.16.M88.4 R12, [R224+0x6000] ;  /* 0x00600000e00c783b */ /* 0x000e6a0000000200 */
[C---:B------:R-:W-:Y:S06]  /*66f0*/  HMMA.16816.F32.BF16 R192, R180.reuse, R196, R192 ;  /* 0x000000c4b4c0723c */ /* 0x040fec00000418c0 */
[----:B------:R-:W-:Y:S01]  /*6700*/  HMMA.16816.F32.BF16 R188, R180, R198, R188 ;  /* 0x000000c6b4bc723c */ /* 0x000fe200000418bc */
[----:B------:R-:W3:Y:S04]  /*6710*/  LDSM.16.M88.4 R180, [R214] ;  /* 0x00000000d6b4783b */ /* 0x000ee80000000200 */
[----:B------:R-:W4:Y:S01]  /*6720*/  LDSM.16.M88.4 R196, [R237+0x17800] ;  /* 0x01780000edc4783b */ /* 0x000f220000000200 */
[C---:B--2---:R-:W-:Y:S06]  /*6730*/  HMMA.16816.F32.BF16 R4, R28.reuse, R204, R4 ;  /* 0x000000cc1c04723c */ /* 0x044fec0000041804 */
[----:B------:R-:W-:Y:S01]  /*6740*/  HMMA.16816.F32.BF16 R20, R28, R206, R20 ;  /* 0x000000ce1c14723c */ /* 0x000fe20000041814 */
[----:B------:R-:W2:Y:S05]  /*6750*/  LDSM.16.M88.4 R204, [R213] ;  /* 0x00000000d5cc783b */ /* 0x000eaa0000000200 */
[C---:B------:R-:W-:Y:S06]  /*6760*/  HMMA.16816.F32.BF16 R168, R200.reuse, R24, R168 ;  /* 0x00000018c8a8723c */ /* 0x040fec00000418a8 */
[----:B------:R-:W-:Y:S01]  /*6770*/  HMMA.16816.F32.BF16 R32, R200, R26, R32 ;  /* 0x0000001ac820723c */ /* 0x000fe20000041820 */
[----:B------:R-:W5:Y:S05]  /*6780*/  LDSM.16.M88.4 R24, [R231+0x16800] ;  /* 0x01680000e718783b */ /* 0x000f6a0000000200 */
[C---:B-1----:R-:W-:Y:S06]  /*6790*/  HMMA.16816.F32.BF16 R4, R16.reuse, R12, R4 ;  /* 0x0000000c1004723c */ /* 0x042fec0000041804 */
[----:B------:R-:W-:Y:S01]  /*67a0*/  HMMA.16816.F32.BF16 R20, R16, R14, R20 ;  /* 0x0000000e1014723c */ /* 0x000fe20000041814 */
[----:B------:R-:W1:Y:S05]  /*67b0*/  LDSM.16.M88.4 R12, [R231+0x17000] ;  /* 0x01700000e70c783b */ /* 0x000e6a0000000200 */
[----:B---3--:R-:W-:Y:S06]  /*67c0*/  HMMA.16816.F32.BF16 R176, R184, R180, R176 ;  /* 0x000000b4b8b0723c */ /* 0x008fec00000418b0 */
[C---:B----4-:R-:W-:Y:S06]  /*67d0*/  HMMA.16816.F32.BF16 R192, R200.reuse, R196, R192 ;  /* 0x000000c4c8c0723c */ /* 0x050fec00000418c0 */
[----:B------:R-:W-:Y:S01]  /*67e0*/  HMMA.16816.F32.BF16 R196, R200, R198, R188 ;  /* 0x000000c6c8c4723c */ /* 0x000fe200000418bc */
[----:B------:R-:W3:Y:S01]  /*67f0*/  LDSM.16.M88.4 R200, [R212] ;  /* 0x00000000d4c8783b */ /* 0x000ee20000000200 */
[----:B------:R-:W-:Y:S01]  /*6800*/  FMUL.FTZ R0, R4, UR27 ;  /* 0x0000001b04007c20 */ /* 0x000fe20008410000 */
[----:B------:R-:W-:Y:S01]  /*6810*/  FMUL.FTZ R2, R5, UR27 ;  /* 0x0000001b05027c20 */ /* 0x000fe20008410000 */
[----:B------:R-:W-:Y:S01]  /*6820*/  FMUL.FTZ R10, R6, UR27 ;  /* 0x0000001b060a7c20 */ /* 0x000fe20008410000 */
[----:B------:R-:W4:Y:S01]  /*6830*/  LDSM.16.M88.4 R188, [R224+0x6800] ;  /* 0x00680000e0bc783b */ /* 0x000f220000000200 */
[C---:B------:R-:W-:Y:S01]  /*6840*/  HMMA.16816.F32.BF16 R172, R184.reuse, R182, R172 ;  /* 0x000000b6b8ac723c */ /* 0x040fe200000418ac */
[----:B------:R-:W-:Y:S01]  /*6850*/  FMUL.FTZ R11, R7, UR27 ;  /* 0x0000001b070b7c20 */ /* 0x000fe20008410000 */
[----:B------:R-:W4:Y:S01]  /*6860*/  MUFU.TANH R0, R0 ;  /* 0x0000000000007308 */ /* 0x000f220000002400 */
[----:B------:R-:W4:Y:S01]  /*6870*/  LDSM.16.M88.4 R4, [R231+0x17800] ;  /* 0x01780000e704783b */ /* 0x000f220000000200 */
[----:B------:R-:W-:Y:S01]  /*6880*/  FMUL.FTZ R165, R22, UR27 ;  /* 0x0000001b16a57c20 */ /* 0x000fe20008410000 */
[----:B------:R-:W-:Y:S01]  /*6890*/  FMUL.FTZ R23, R23, UR27 ;  /* 0x0000001b17177c20 */ /* 0x000fe20008410000 */
[----:B--2---:R-:W-:Y:S01]  /*68a0*/  HMMA.16816.F32.BF16 R168, R184, R204, R168 ;  /* 0x000000ccb8a8723c */ /* 0x004fe200000418a8 */
[----:B------:R-:W-:Y:S01]  /*68b0*/  FMUL.FTZ R20, R20, UR27 ;  /* 0x0000001b14147c20 */ /* 0x000fe20008410000 */
[----:B------:R-:W-:-:S02]  /*68c0*/  FMUL.FTZ R21, R21, UR27 ;  /* 0x0000001b15157c20 */ /* 0x000fc40008410000 */
[----:B------:R2:W-:Y:S02]  /*68d0*/  MUFU.TANH R166, R23 ;  /* 0x0000001700a67308 */ /* 0x0005e40000002400 */
[----:B-----5:R-:W-:Y:S06]  /*68e0*/  HMMA.16816.F32.BF16 R176, R28, R24, R176 ;  /* 0x000000181cb0723c */ /* 0x020fec00000418b0 */
[----:B------:R-:W-:Y:S01]  /*68f0*/  HMMA.16816.F32.BF16 R32, R184, R206, R32 ;  /* 0x000000ceb820723c */ /* 0x000fe20000041820 */
[----:B------:R-:W-:Y:S05]  /*6900*/  MUFU.TANH R2, R2 ;  /* 0x0000000200027308 */ /* 0x000fea0000002400 */
[C---:B------:R-:W-:Y:S01]  /*6910*/  HMMA.16816.F32.BF16 R172, R28.reuse, R26, R172 ;  /* 0x0000001a1cac723c */ /* 0x040fe200000418ac */
[----:B------:R-:W5:Y:S02]  /*6920*/  LDSM.16.M88.4 R24, [R224+0x7000] ;  /* 0x00700000e018783b */ /* 0x000f640000000200 */
[----:B------:R-:W2:Y:S03]  /*6930*/  MUFU.TANH R10, R10 ;  /* 0x0000000a000a7308 */ /* 0x000ea60000002400 */
[----:B-1----:R-:W-:Y:S05]  /*6940*/  HMMA.16816.F32.BF16 R168, R28, R12, R168 ;  /* 0x0000000c1ca8723c */ /* 0x002fea00000418a8 */
[----:B------:R-:W-:Y:S01]  /*6950*/  MUFU.TANH R11, R11 ;  /* 0x0000000b000b7308 */ /* 0x000fe20000002400 */
[----:B---3--:R-:W-:Y:S01]  /*6960*/  HMMA.16816.F32.BF16 R192, R184, R200, R192 ;  /* 0x000000c8b8c0723c */ /* 0x008fe200000418c0 */
[----:B------:R-:W-:-:S04]  /*6970*/  IMAD.U32 R13, RZ, RZ, UR22 ;  /* 0x00000016ff0d7e24 */ /* 0x000fc8000f8e00ff */
[----:B------:R-:W-:Y:S01]  /*6980*/  IMAD R22, R13, 0x40, R250 ;  /* 0x000000400d167824 */ /* 0x000fe200078e02fa */
[----:B----4-:R-:W-:Y:S01]  /*6990*/  HMMA.16816.F32.BF16 R176, R16, R188, R176 ;  /* 0x000000bc10b0723c */ /* 0x010fe200000418b0 */
[----:B------:R-:W-:Y:S02]  /*69a0*/  MUFU.TANH R20, R20 ;  /* 0x0000001400147308 */ /* 0x000fe40000002400 */
[C---:B------:R-:W-:Y:S01]  /*69b0*/  VIADD R12, R22.reuse, 0x9 ;  /* 0x00000009160c7836 */ /* 0x040fe20000000000 */
[C---:B------:R-:W-:Y:S02]  /*69c0*/  ISETP.GE.AND P6, PT, R22.reuse, R246, PT ;  /* 0x000000f61600720c */ /* 0x040fe40003fc6270 */
[----:B------:R-:W-:Y:S01]  /*69d0*/  HMMA.16816.F32.BF16 R32, R28, R14, R32 ;  /* 0x0000000e1c20723c */ /* 0x000fe20000041820 */
[C---:B------:R-:W-:Y:S02]  /*69e0*/  ISETP.GE.AND P1, PT, R22.reuse, R244, PT ;  /* 0x000000f41600720c */ /* 0x040fe40003f26270 */
[----:B------:R-:W-:Y:S01]  /*69f0*/  ISETP.LT.OR P6, PT, R22, R247, P6 ;  /* 0x000000f71600720c */ /* 0x000fe200037c1670 */
[----:B------:R-:W-:Y:S01]  /*6a00*/  MUFU.TANH R165, R165 ;  /* 0x000000a500a57308 */ /* 0x000fe20000002400 */
[----:B------:R-:W-:Y:S01]  /*6a10*/  ISETP.GE.AND P2, PT, R12, R246, PT ;  /* 0x000000f60c00720c */ /* 0x000fe20003f46270 */
[----:B------:R-:W-:Y:S01]  /*6a20*/  HMMA.16816.F32.BF16 R172, R16, R190, R172 ;  /* 0x000000be10ac723c */ /* 0x000fe200000418ac */
[----:B--2---:R-:W-:-:S02]  /*6a30*/  FSEL R23, R0, -INF , !P6 ;  /* 0xff80000000177808 */ /* 0x004fc40007000000 */
[C---:B------:R-:W-:Y:S02]  /*6a40*/  ISETP.GE.AND P6, PT, R12.reuse, R244, PT ;  /* 0x000000f40c00720c */ /* 0x040fe40003fc6270 */
[C---:B------:R-:W-:Y:S01]  /*6a50*/  ISETP.LT.OR P2, PT, R12.reuse, R247, P2 ;  /* 0x000000f70c00720c */ /* 0x040fe20001741670 */
[----:B------:R-:W-:Y:S01]  /*6a60*/  HMMA.16816.F32.BF16 R196, R184, R202, R196 ;  /* 0x000000cab8c4723c */ /* 0x000fe200000418c4 */
[-C--:B------:R-:W-:Y:S01]  /*6a70*/  ISETP.LT.OR P6, PT, R12, R245.reuse, P6 ;  /* 0x000000f50c00720c */ /* 0x080fe200037c1670 */
[----:B------:R-:W1:Y:S01]  /*6a80*/  MUFU.TANH R21, R21 ;  /* 0x0000001500157308 */ /* 0x000e620000002400 */
[----:B------:R-:W2:Y:S01]  /*6a90*/  LDSM.16.M88.4 R12, [R224+0x7800] ;  /* 0x00780000e00c783b */ /* 0x000ea20000000200 */
[----:B------:R-:W-:Y:S01]  /*6aa0*/  ISETP.LT.OR P1, PT, R22, R245, P1 ;  /* 0x000000f51600720c */ /* 0x000fe20000f21670 */
[----:B------:R-:W-:-:S04]  /*6ab0*/  DEPBAR.LE SB0, 0x0 ;  /* 0x000080000000791a */ /* 0x000fc80000000000 */
[----:B------:R-:W-:Y:S01]  /*6ac0*/  HMMA.16816.F32.BF16 R192, R28, R4, R192 ;  /* 0x000000041cc0723c */ /* 0x000fe200000418c0 */
[----:B------:R-:W-:Y:S01]  /*6ad0*/  FMUL.FTZ R167, R176, UR27 ;  /* 0x0000001bb0a77c20 */ /* 0x000fe20008410000 */
[----:B------:R-:W-:Y:S01]  /*6ae0*/  FMUL.FTZ R176, R177, UR27 ;  /* 0x0000001bb1b07c20 */ /* 0x000fe20008410000 */
[----:B------:R-:W-:Y:S01]  /*6af0*/  FMUL.FTZ R178, R178, UR27 ;  /* 0x0000001bb2b27c20 */ /* 0x000fe20008410000 */
[----:B------:R-:W-:Y:S01]  /*6b00*/  FMUL.FTZ R177, R179, UR27 ;  /* 0x0000001bb3b17c20 */ /* 0x000fe20008410000 */
[----:B------:R-:W-:Y:S01]  /*6b10*/  FSEL R10, R10, -INF , !P1 ;  /* 0xff8000000a0a7808 */ /* 0x000fe20004800000 */
[C---:B-----5:R-:W-:Y:S01]  /*6b20*/  HMMA.16816.F32.BF16 R168, R16.reuse, R24, R168 ;  /* 0x0000001810a8723c */ /* 0x060fe200000418a8 */
[C---:B------:R-:W-:Y:S01]  /*6b30*/  VIADD R4, R22.reuse, 0x1 ;  /* 0x0000000116047836 */ /* 0x040fe20000000000 */
[----:B------:R-:W3:Y:S01]  /*6b40*/  MUFU.TANH R167, R167 ;  /* 0x000000a700a77308 */ /* 0x000ee20000002400 */
[----:B------:R-:W-:Y:S02]  /*6b50*/  VIADD R5, R22, 0x8 ;  /* 0x0000000816057836 */ /* 0x000fe40000000000 */
[----:B------:R-:W-:Y:S01]  /*6b60*/  FMUL.FTZ R0, R174, UR27 ;  /* 0x0000001bae007c20 */ /* 0x000fe20008410000 */
[----:B-1----:R-:W-:Y:S01]  /*6b70*/  FSEL R21, R21, -INF , !P2 ;  /* 0xff80000015157808 */ /* 0x002fe20005000000 */
[----:B------:R-:W-:Y:S01]  /*6b80*/  HMMA.16816.F32.BF16 R32, R16, R26, R32 ;  /* 0x0000001a1020723c */ /* 0x000fe20000041820 */
[----:B------:R-:W-:Y:S01]  /*6b90*/  ISETP.GE.AND P4, PT, R4, R246, PT ;  /* 0x000000f60400720c */ /* 0x000fe20003f86270 */
[----:B------:R-:W-:Y:S01]  /*6ba0*/  FMUL.FTZ R24, R172, UR27 ;  /* 0x0000001bac187c20 */ /* 0x000fe20008410000 */
[----:B------:R-:W-:Y:S01]  /*6bb0*/  ISETP.GE.AND P5, PT, R4, R244, PT ;  /* 0x000000f40400720c */ /* 0x000fe20003fa6270 */
[----:B------:R-:W-:Y:S01]  /*6bc0*/  MUFU.TANH R176, R176 ;  /* 0x000000b000b07308 */ /* 0x000fe20000002400 */
[----:B------:R-:W-:Y:S01]  /*6bd0*/  ISETP.GE.AND P3, PT, R5, R246, PT ;  /* 0x000000f60500720c */ /* 0x000fe20003f66270 */
[----:B------:R-:W-:Y:S01]  /*6be0*/  FMUL.FTZ R25, R173, UR27 ;  /* 0x0000001bad197c20 */ /* 0x000fe20008410000 */
[C---:B------:R-:W-:Y:S01]  /*6bf0*/  ISETP.GE.AND P0, PT, R5.reuse, R244, PT ;  /* 0x000000f40500720c */ /* 0x040fe20003f06270 */
[----:B------:R-:W-:Y:S01]  /*6c00*/  VIADD R26, R22, 0x11 ;  /* 0x00000011161a7836 */ /* 0x000fe20000000000 */
[C---:B------:R-:W-:Y:S01]  /*6c10*/  ISETP.LT.OR P4, PT, R4.reuse, R247, P4 ;  /* 0x000000f70400720c */ /* 0x040fe20002781670 */
[----:B------:R-:W-:Y:S01]  /*6c20*/  HMMA.16816.F32.BF16 R196, R28, R6, R196 ;  /* 0x000000061cc4723c */ /* 0x000fe200000418c4 */
[----:B------:R-:W-:Y:S01]  /*6c30*/  ISETP.LT.OR P5, PT, R4, R245, P5 ;  /* 0x000000f50400720c */ /* 0x000fe20002fa1670 */
[C---:B------:R-:W-:Y:S01]  /*6c40*/  VIADD R4, R22.reuse, 0x10 ;  /* 0x0000001016047836 */ /* 0x040fe20000000000 */
[C---:B------:R-:W-:Y:S01]  /*6c50*/  ISETP.LT.OR P3, PT, R5.reuse, R247, P3 ;  /* 0x000000f70500720c */ /* 0x040fe20001f61670 */
[----:B------:R-:W1:Y:S01]  /*6c60*/  MUFU.TANH R178, R178 ;  /* 0x000000b200b27308 */ /* 0x000e620000002400 */
[----:B------:R-:W-:Y:S01]  /*6c70*/  ISETP.LT.OR P0, PT, R5, R245, P0 ;  /* 0x000000f50500720c */ /* 0x000fe20000701670 */
[----:B------:R-:W-:Y:S01]  /*6c80*/  VIADD R27, R22, 0x18 ;  /* 0x00000018161b7836 */ /* 0x000fe20000000000 */
[----:B------:R-:W-:Y:S01]  /*6c90*/  FSEL R5, R2, -INF , !P4 ;  /* 0xff80000002057808 */ /* 0x000fe20006000000 */
[----:B------:R-:W-:Y:S01]  /*6ca0*/  VIADD R7, R22, 0x19 ;  /* 0x0000001916077836 */ /* 0x000fe20000000000 */
[C---:B------:R-:W-:Y:S01]  /*6cb0*/  ISETP.GE.AND P1, PT, R4.reuse, R246, PT ;  /* 0x000000f60400720c */ /* 0x040fe20003f26270 */
[----:B------:R-:W-:Y:S01]  /*6cc0*/  FMUL.FTZ R2, R175, UR27 ;  /* 0x0000001baf027c20 */ /* 0x000fe20008410000 */
[C---:B------:R-:W-:Y:S01]  /*6cd0*/  ISETP.GE.AND P4, PT, R4.reuse, R244, PT ;  /* 0x000000f40400720c */ /* 0x040fe20003f86270 */
[----:B------:R-:W4:Y:S01]  /*6ce0*/  MUFU.TANH R177, R177 ;  /* 0x000000b100b17308 */ /* 0x000f220000002400 */
[----:B------:R-:W-:Y:S01]  /*6cf0*/  ISETP.LT.OR P1, PT, R4, R247, P1 ;  /* 0x000000f70400720c */ /* 0x000fe20000f21670 */
[----:B------:R-:W-:Y:S01]  /*6d00*/  FMUL.FTZ R170, R170, UR27 ;  /* 0x0000001baaaa7c20 */ /* 0x000fe20008410000 */
[----:B------:R-:W-:Y:S01]  /*6d10*/  ISETP.LT.OR P4, PT, R4, R245, P4 ;  /* 0x000000f50400720c */ /* 0x000fe20002781670 */
[----:B------:R-:W-:Y:S01]  /*6d20*/  FMUL.FTZ R171, R171, UR27 ;  /* 0x0000001babab7c20 */ /* 0x000fe20008410000 */
[----:B------:R-:W-:Y:S01]  /*6d30*/  FSEL R4, R11, -INF , !P5 ;  /* 0xff8000000b047808 */ /* 0x000fe20006800000 */
[C---:B--2---:R-:W-:Y:S01]  /*6d40*/  HMMA.16816.F32.BF16 R192, R16.reuse, R12, R192 ;  /* 0x0000000c10c0723c */ /* 0x044fe200000418c0 */
[----:B------:R-:W-:Y:S01]  /*6d50*/  FSEL R11, R20, -INF , !P3 ;  /* 0xff800000140b7808 */ /* 0x000fe20005800000 */
[----:B------:R-:W2:Y:S01]  /*6d60*/  MUFU.TANH R24, R24 ;  /* 0x0000001800187308 */ /* 0x000ea20000002400 */
[----:B------:R-:W-:Y:S01]  /*6d70*/  ISETP.GE.AND P5, PT, R26, R246, PT ;  /* 0x000000f61a00720c */ /* 0x000fe20003fa6270 */
[----:B------:R-:W-:Y:S01]  /*6d80*/  FMUL.FTZ R32, R32, UR27 ;  /* 0x0000001b20207c20 */ /* 0x000fe20008410000 */
[----:B------:R-:W-:Y:S01]  /*6d90*/  ISETP.GE.AND P3, PT, R26, R244, PT ;  /* 0x000000f41a00720c */ /* 0x000fe20003f66270 */
[----:B------:R-:W-:Y:S01]  /*6da0*/  FMUL.FTZ R33, R33, UR27 ;  /* 0x0000001b21217c20 */ /* 0x000fe20008410000 */
[----:B------:R-:W-:Y:S01]  /*6db0*/  FSEL R20, R165, -INF , !P0 ;  /* 0xff800000a5147808 */ /* 0x000fe20004000000 */
[----:B------:R-:W-:Y:S01]  /*6dc0*/  FMUL.FTZ R165, R169, UR27 ;  /* 0x0000001ba9a57c20 */ /* 0x000fe20008410000 */
[----:B------:R-:W-:Y:S01]  /*6dd0*/  FSEL R6, R166, -INF , !P6 ;  /* 0xff800000a6067808 */ /* 0x000fe20007000000 */
[----:B------:R-:W-:Y:S01]  /*6de0*/  MUFU.TANH R25, R25 ;  /* 0x0000001900197308 */ /* 0x000fe20000002400 */
[----:B---3--:R-:W-:Y:S01]  /*6df0*/  FSEL R31, R167, -INF , !P1 ;  /* 0xff800000a71f7808 */ /* 0x008fe20004800000 */
[C---:B------:R-:W-:Y:S01]  /*6e00*/  VIADD R12, R22.reuse, 0x28 ;  /* 0x00000028160c7836 */ /* 0x040fe20000000000 */
[C---:B------:R-:W-:Y:S01]  /*6e10*/  ISETP.GE.AND P6, PT, R7.reuse, R246, PT ;  /* 0x000000f60700720c */ /* 0x040fe20003fc6270 */
[----:B------:R-:W-:Y:S01]  /*6e20*/  VIADD R13, R22, 0x29 ;  /* 0x00000029160d7836 */ /* 0x000fe20000000000 */
[----:B------:R-:W-:Y:S01]  /*6e30*/  ISETP.GE.AND P1, PT, R7, R244, PT ;  /* 0x000000f40700720c */ /* 0x000fe20003f26270 */
[----:B------:R-:W-:Y:S01]  /*6e40*/  HMMA.16816.F32.BF16 R196, R16, R14, R196 ;  /* 0x0000000e10c4723c */ /* 0x000fe200000418c4 */
[C---:B------:R-:W-:Y:S01]  /*6e50*/  ISETP.GE.AND P0, PT, R27.reuse, R246, PT ;  /* 0x000000f61b00720c */ /* 0x040fe20003f06270 */
[----:B------:R-:W3:Y:S01]  /*6e60*/  MUFU.TANH R0, R0 ;  /* 0x0000000000007308 */ /* 0x000ee20000002400 */
[----:B------:R-:W-:Y:S01]  /*6e70*/  ISETP.LT.OR P5, PT, R26, R247, P5 ;  /* 0x000000f71a00720c */ /* 0x000fe20002fa1670 */
[----:B------:R-:W-:Y:S01]  /*6e80*/  FMUL.FTZ R168, R168, UR27 ;  /* 0x0000001ba8a87c20 */ /* 0x000fe20008410000 */
[----:B------:R-:W-:Y:S01]  /*6e90*/  ISETP.LT.OR P3, PT, R26, R245, P3 ;  /* 0x000000f51a00720c */ /* 0x000fe20001f61670 */
[----:B------:R-:W-:Y:S01]  /*6ea0*/  VIADD R26, R22, 0x20 ;  /* 0x00000020161a7836 */ /* 0x000fe20000000000 */
[----:B------:R-:W-:Y:S01]  /*6eb0*/  ISETP.GE.AND P2, PT, R27, R244, PT ;  /* 0x000000f41b00720c */ /* 0x000fe20003f46270 */
[----:B------:R-:W-:Y:S01]  /*6ec0*/  FMUL.FTZ R180, R194, UR27 ;  /* 0x0000001bc2b47c20 */ /* 0x000fe20008410000 */
[C---:B------:R-:W-:Y:S01]  /*6ed0*/  ISETP.LT.OR P6, PT, R7.reuse, R247, P6 ;  /* 0x000000f70700720c */ /* 0x040fe200037c1670 */
[----:B------:R-:W-:Y:S01]  /*6ee0*/  MUFU.TANH R165, R165 ;  /* 0x000000a500a57308 */ /* 0x000fe20000002400 */
[----:B------:R-:W-:Y:S01]  /*6ef0*/  ISETP.LT.OR P1, PT, R7, R245, P1 ;  /* 0x000000f50700720c */ /* 0x000fe20000f21670 */
[----:B------:R-:W-:Y:S01]  /*6f00*/  VIADD R7, R22, 0x21 ;  /* 0x0000002116077836 */ /* 0x000fe20000000000 */
[----:B------:R-:W-:Y:S01]  /*6f10*/  ISETP.LT.OR P0, PT, R27, R247, P0 ;  /* 0x000000f71b00720c */ /* 0x000fe20000701670 */
[----:B------:R-:W-:Y:S01]  /*6f20*/  FMUL.FTZ R183, R193, UR27 ;  /* 0x0000001bc1b77c20 */ /* 0x000fe20008410000 */
[----:B-1----:R-:W-:Y:S01]  /*6f30*/  FSEL R30, R178, -INF , !P4 ;  /* 0xff800000b21e7808 */ /* 0x002fe20006000000 */
[----:B------:R-:W-:Y:S01]  /*6f40*/  FMUL.FTZ R192, R192, UR27 ;  /* 0x0000001bc0c07c20 */ /* 0x000fe20008410000 */
[----:B------:R-:W-:Y:S01]  /*6f50*/  FSEL R29, R176, -INF , !P5 ;  /* 0xff800000b01d7808 */ /* 0x000fe20006800000 */
[----:B------:R-:W1:Y:S01]  /*6f60*/  MUFU.TANH R166, R170 ;  /* 0x000000aa00a67308 */ /* 0x000e620000002400 */
[C---:B------:R-:W-:Y:S01]  /*6f70*/  ISETP.GE.AND P4, PT, R26.reuse, R246, PT ;  /* 0x000000f61a00720c */ /* 0x040fe20003f86270 */
[----:B------:R-:W-:Y:S01]  /*6f80*/  FMUL.FTZ R178, R195, UR27 ;  /* 0x0000001bc3b27c20 */ /* 0x000fe20008410000 */
[----:B------:R-:W-:-:S02]  /*6f90*/  ISETP.GE.AND P5, PT, R26, R244, PT ;  /* 0x000000f41a00720c */ /* 0x000fc40003fa6270 */
[----:B------:R-:W-:Y:S01]  /*6fa0*/  ISETP.LT.OR P2, PT, R27, R245, P2 ;  /* 0x000000f51b00720c */ /* 0x000fe20001741670 */
[----:B------:R-:W-:Y:S01]  /*6fb0*/  FMUL.FTZ R181, R196, UR27 ;  /* 0x0000001bc4b57c20 */ /* 0x000fe20008410000 */
[----:B----4-:R-:W-:Y:S01]  /*6fc0*/  FSEL R28, R177, -INF , !P3 ;  /* 0xff800000b11c7808 */ /* 0x010fe20005800000 */
[----:B------:R-:W4:Y:S01]  /*6fd0*/  MUFU.TANH R2, R2 ;  /* 0x0000000200027308 */ /* 0x000f220000002400 */
[----:B--2---:R-:W-:Y:S01]  /*6fe0*/  FSEL R27, R24, -INF , !P0 ;  /* 0xff800000181b7808 */ /* 0x004fe20004000000 */
[----:B------:R-:W-:Y:S01]  /*6ff0*/  FMUL.FTZ R179, R197, UR27 ;  /* 0x0000001bc5b37c20 */ /* 0x000fe20008410000 */
[C---:B------:R-:W-:Y:S01]  /*7000*/  ISETP.GE.AND P3, PT, R7.reuse, R246, PT ;  /* 0x000000f60700720c */ /* 0x040fe20003f66270 */
[----:B------:R-:W-:Y:S01]  /*7010*/  FMUL.FTZ R176, R198, UR27 ;  /* 0x0000001bc6b07c20 */ /* 0x000fe20008410000 */
[----:B------:R-:W-:Y:S01]  /*7020*/  ISETP.GE.AND P0, PT, R7, R244, PT ;  /* 0x000000f40700720c */ /* 0x000fe20003f06270 */
[----:B------:R-:W-:Y:S01]  /*7030*/  FMUL.FTZ R174, R199, UR27 ;  /* 0x0000001bc7ae7c20 */ /* 0x000fe20008410000 */
[C---:B------:R-:W-:Y:S01]  /*7040*/  ISETP.LT.OR P4, PT, R26.reuse, R247, P4 ;  /* 0x000000f71a00720c */ /* 0x040fe20002781670 */
[----:B------:R-:W2:Y:S01]  /*7050*/  MUFU.TANH R200, R171 ;  /* 0x000000ab00c87308 */ /* 0x000ea20000002400 */
[----:B------:R-:W-:-:S02]  /*7060*/  ISETP.LT.OR P5, PT, R26, R245, P5 ;  /* 0x000000f51a00720c */ /* 0x000fc40002fa1670 */
[----:B---3--:R-:W-:Y:S01]  /*7070*/  FSEL R26, R0, -INF , !P2 ;  /* 0xff800000001a7808 */ /* 0x008fe20005000000 */
[----:B------:R-:W-:Y:S01]  /*7080*/  FMUL.FTZ R0, R35, UR27 ;  /* 0x0000001b23007c20 */ /* 0x000fe20008410000 */
[----:B------:R-:W-:Y:S02]  /*7090*/  FSEL R25, R25, -INF , !P6 ;  /* 0xff80000019197808 */ /* 0x000fe40007000000 */
[C---:B------:R-:W-:Y:S01]  /*70a0*/  ISETP.GE.AND P2, PT, R12.reuse, R246, PT ;  /* 0x000000f60c00720c */ /* 0x040fe20003f46270 */
[----:B------:R-:W3:Y:S01]  /*70b0*/  MUFU.TANH R201, R32 ;  /* 0x0000002000c97308 */ /* 0x000ee20000002400 */
[----:B------:R-:W-:Y:S02]  /*70c0*/  ISETP.GE.AND P6, PT, R12, R244, PT ;  /* 0x000000f40c00720c */ /* 0x000fe40003fc6270 */
[C---:B------:R-:W-:Y:S02]  /*70d0*/  ISETP.LT.OR P3, PT, R7.reuse, R247, P3 ;  /* 0x000000f70700720c */ /* 0x040fe40001f61670 */
[----:B------:R-:W-:Y:S01]  /*70e0*/  ISETP.LT.OR P0, PT, R7, R245, P0 ;  /* 0x000000f50700720c */ /* 0x000fe20000701670 */
[----:B------:R-:W-:Y:S01]  /*70f0*/  FMUL.FTZ R7, R34, UR27 ;  /* 0x0000001b22077c20 */ /* 0x000fe20008410000 */
[C---:B------:R-:W-:Y:S01]  /*7100*/  ISETP.LT.OR P2, PT, R12.reuse, R247, P2 ;  /* 0x000000f70c00720c */ /* 0x040fe20001741670 */
[----:B------:R-:W-:Y:S01]  /*7110*/  MUFU.TANH R167, R33 ;  /* 0x0000002100a77308 */ /* 0x000fe20000002400 */
[----:B------:R-:W-:Y:S01]  /*7120*/  ISETP.LT.OR P6, PT, R12, R245, P6 ;  /* 0x000000f50c00720c */ /* 0x000fe200037c1670 */
[----:B------:R-:W-:Y:S01]  /*7130*/  VIADD R12, R22, 0x30 ;  /* 0x00000030160c7836 */ /* 0x000fe20000000000 */
[----:B-1----:R-:W-:-:S02]  /*7140*/  FSEL R166, R166, -INF , !P5 ;  /* 0xff800000a6a67808 */ /* 0x002fc40006800000 */
[----:B------:R-:W-:Y:S02]  /*7150*/  FSEL R165, R165, -INF , !P3 ;  /* 0xff800000a5a57808 */ /* 0x000fe40005800000 */
[----:B----4-:R-:W-:Y:S01]  /*7160*/  FSEL R24, R2, -INF , !P1 ;  /* 0xff80000002187808 */ /* 0x010fe20004800000 */
[----:B------:R-:W1:Y:S01]  /*7170*/  MUFU.TANH R7, R7 ;  /* 0x0000000700077308 */ /* 0x000e620000002400 */
[----:B------:R-:W-:Y:S01]  /*7180*/  ISETP.GE.AND P5, PT, R12, R246, PT ;  /* 0x000000f60c00720c */ /* 0x000fe20003fa6270 */
[----:B------:R-:W-:Y:S01]  /*7190*/  VIADD R2, R22, 0x31 ;  /* 0x0000003116027836 */ /* 0x000fe20000000000 */
[C---:B------:R-:W-:Y:S02]  /*71a0*/  ISETP.GE.AND P3, PT, R12.reuse, R244, PT ;  /* 0x000000f40c00720c */ /* 0x040fe40003f66270 */
[C---:B------:R-:W-:Y:S02]  /*71b0*/  ISETP.LT.OR P5, PT, R12.reuse, R247, P5 ;  /* 0x000000f70c00720c */ /* 0x040fe40002fa1670 */
[----:B------:R-:W-:Y:S01]  /*71c0*/  ISETP.LT.OR P3, PT, R12, R245, P3 ;  /* 0x000000f50c00720c */ /* 0x000fe20001f61670 */
[----:B------:R-:W4:Y:S01]  /*71d0*/  MUFU.TANH R203, R168 ;  /* 0x000000a800cb7308 */ /* 0x000f220000002400 */
[----:B--2---:R-:W-:-:S02]  /*71e0*/  FSEL R200, R200, -INF , !P0 ;  /* 0xff800000c8c87808 */ /* 0x004fc40004000000 */
[----:B---3--:R-:W-:Y:S02]  /*71f0*/  FSEL R201, R201, -INF , !P2 ;  /* 0xff800000c9c97808 */ /* 0x008fe40005000000 */
[----:B------:R-:W-:Y:S02]  /*7200*/  FMNMX.FTZ R12, R164, R23, !PT ;  /* 0x00000017a40c7209 */ /* 0x000fe40007810000 */
[C---:B------:R-:W-:Y:S01]  /*7210*/  ISETP.GE.AND P0, PT, R2.reuse, R246, PT ;  /* 0x000000f60200720c */ /* 0x040fe20003f06270 */
[----:B------:R-:W2:Y:S01]  /*7220*/  MUFU.TANH R185, R192 ;  /* 0x000000c000b97308 */ /* 0x000ea20000002400 */
[----:B------:R-:W-:Y:S02]  /*7230*/  ISETP.GE.AND P2, PT, R2, R244, PT ;  /* 0x000000f40200720c */ /* 0x000fe40003f46270 */
[----:B------:R-:W-:Y:S02]  /*7240*/  ISETP.GE.AND P1, PT, R13, R246, PT ;  /* 0x000000f60d00720c */ /* 0x000fe40003f26270 */
[----:B------:R-:W-:-:S02]  /*7250*/  FMNMX.FTZ R12, R5, R12, !PT ;  /* 0x0000000c050c7209 */ /* 0x000fc40007810000 */
[C---:B------:R-:W-:Y:S01]  /*7260*/  ISETP.LT.OR P0, PT, R2.reuse, R247, P0 ;  /* 0x000000f70200720c */ /* 0x040fe20000701670 */
[----:B------:R-:W3:Y:S01]  /*7270*/  MUFU.TANH R183, R183 ;  /* 0x000000b700b77308 */ /* 0x000ee20000002400 */
[----:B------:R-:W-:Y:S01]  /*7280*/  ISETP.LT.OR P2, PT, R2, R245, P2 ;  /* 0x000000f50200720c */ /* 0x000fe20001741670 */
[C---:B------:R-:W-:Y:S01]  /*7290*/  VIADD R2, R22.reuse, 0x38 ;  /* 0x0000003816027836 */ /* 0x040fe20000000000 */
[----:B------:R-:W-:Y:S01]  /*72a0*/  ISETP.LT.OR P1, PT, R13, R247, P1 ;  /* 0x000000f70d00720c */ /* 0x000fe20000f21670 */
[----:B------:R-:W-:Y:S01]  /*72b0*/  VIADD R22, R22, 0x39 ;  /* 0x0000003916167836 */ /* 0x000fe20000000000 */
[----:B------:R-:W-:Y:S02]  /*72c0*/  FMNMX.FTZ R12, R11, R12, !PT ;  /* 0x0000000c0b0c7209 */ /* 0x000fe40007810000 */
[----:B-1----:R-:W-:Y:S01]  /*72d0*/  FSEL R194, R7, -INF , !P6 ;  /* 0xff80000007c27808 */ /* 0x002fe20007000000 */
[----:B------:R-:W1:Y:S01]  /*72e0*/  MUFU.TANH R181, R181 ;  /* 0x000000b500b57308 */ /* 0x000e620000002400 */
[----:B------:R-:W-:-:S02]  /*72f0*/  FSEL R167, R167, -INF , !P1 ;  /* 0xff800000a7a77808 */ /* 0x000fc40004800000 */
[C---:B------:R-:W-:Y:S02]  /*7300*/  ISETP.GE.AND P6, PT, R2.reuse, R246, PT ;  /* 0x000000f60200720c */ /* 0x040fe40003fc6270 */
[C---:B------:R-:W-:Y:S02]  /*7310*/  ISETP.GE.AND P1, PT, R2.reuse, R244, PT ;  /* 0x000000f40200720c */ /* 0x040fe40003f26270 */
[----:B------:R-:W-:Y:S01]  /*7320*/  FMNMX.FTZ R12, R21, R12, !PT ;  /* 0x0000000c150c7209 */ /* 0x000fe20007810000 */
[----:B------:R-:W5:Y:S01]  /*7330*/  MUFU.TANH R179, R179 ;  /* 0x000000b300b37308 */ /* 0x000f620000002400 */
[C---:B------:R-:W-:Y:S02]  /*7340*/  ISETP.LT.OR P6, PT, R2.reuse, R247, P6 ;  /* 0x000000f70200720c */ /* 0x040fe400037c1670 */
[----:B------:R-:W-:Y:S02]  /*7350*/  ISETP.LT.OR P1, PT, R2, R245, P1 ;  /* 0x000000f50200720c */ /* 0x000fe40000f21670 */
[----:B------:R-:W-:-:S02]  /*7360*/  FMNMX.FTZ R2, R31, R12, !PT ;  /* 0x0000000c1f027209 */ /* 0x000fc40007810000 */
[----:B------:R-:W-:Y:S01]  /*7370*/  FMNMX.FTZ R7, R3, R10, !PT ;  /* 0x0000000a03077209 */ /* 0x000fe20007810000 */
[----:B------:R-:W5:Y:S01]  /*7380*/  MUFU.TANH R0, R0 ;  /* 0x0000000000007308 */ /* 0x000f620000002400 */
[----:B------:R-:W-:Y:S02]  /*7390*/  FMNMX.FTZ R2, R29, R2, !PT ;  /* 0x000000021d027209 */ /* 0x000fe40007810000 */
[----:B------:R-:W-:Y:S02]  /*73a0*/  FMNMX.FTZ R7, R4, R7, !PT ;  /* 0x0000000704077209 */ /* 0x000fe40007810000 */
[----:B------:R-:W-:Y:S02]  /*73b0*/  FMNMX.FTZ R2, R27, R2, !PT ;  /* 0x000000021b027209 */ /* 0x000fe40007810000 */
[----:B----4-:R-:W-:Y:S01]  /*73c0*/  FSEL R203, R203, -INF , !P4 ;  /* 0xff800000cbcb7808 */ /* 0x010fe20006000000 */
[----:B------:R-:W4:Y:S01]  /*73d0*/  MUFU.TANH R180, R180 ;  /* 0x000000b400b47308 */ /* 0x000f220000002400 */
[----:B------:R-:W-:-:S02]  /*73e0*/  FMNMX.FTZ R7, R20, R7, !PT ;  /* 0x0000000714077209 */ /* 0x000fc40007810000 */
        /* <DEDUP_REMOVED lines=9> */
[----:B--2---:R-:W-:Y:S02]  /*7480*/  FSEL R185, R185, -INF , !P5 ;  /* 0xff800000b9b97808 */ /* 0x004fe40006800000 */
[----:B---3--:R-:W-:Y:S02]  /*7490*/  FSEL R183, R183, -INF , !P0 ;  /* 0xff800000b7b77808 */ /* 0x008fe40004000000 */
[----:B------:R-:W-:Y:S02]  /*74a0*/  FMNMX.FTZ R7, R26, R7, !PT ;  /* 0x000000071a077209 */ /* 0x000fe40007810000 */
[----:B------:R-:W-:Y:S01]  /*74b0*/  FMNMX.FTZ R2, R167, R2, !PT ;  /* 0x00000002a7027209 */ /* 0x000fe20007810000 */
[----:B------:R-:W2:Y:S01]  /*74c0*/  MUFU.TANH R174, R174 ;  /* 0x000000ae00ae7308 */ /* 0x000ea20000002400 */
[----:B------:R-:W-:Y:S01]  /*74d0*/  BAR.SYNC.DEFER_BLOCKING 0x0 ;  /* 0x0000000000007b1d */ /* 0x000fe20000010000 */
[----:B------:R-:W-:-:S02]  /*74e0*/  PLOP3.LUT P0, PT, PT, PT, UP0, 0x80, 0x0 ;  /* 0x000000000000781c */ /* 0x000fc40003f0f008 */
[----:B------:R-:W-:Y:S02]  /*74f0*/  ISETP.GE.AND P5, PT, R22, R246, PT ;  /* 0x000000f61600720c */ /* 0x000fe40003fa6270 */
[----:B------:R-:W-:Y:S02]  /*7500*/  FMNMX.FTZ R7, R24, R7, !PT ;  /* 0x0000000718077209 */ /* 0x000fe40007810000 */
[----:B------:R-:W-:Y:S02]  /*7510*/  FMNMX.FTZ R2, R185, R2, !PT ;  /* 0x00000002b9027209 */ /* 0x000fe40007810000 */
[----:B------:R-:W-:Y:S02]  /*7520*/  ISETP.GE.AND P4, PT, R13, R244, PT ;  /* 0x000000f40d00720c */ /* 0x000fe40003f86270 */
[----:B------:R-:W-:Y:S02]  /*7530*/  ISETP.LT.OR P5, PT, R22, R247, P5 ;  /* 0x000000f71600720c */ /* 0x000fe40002fa1670 */
[----:B-1----:R-:W-:-:S02]  /*7540*/  FSEL R181, R181, -INF , !P6 ;  /* 0xff800000b5b57808 */ /* 0x002fc40007000000 */
[----:B------:R-:W-:Y:S02]  /*7550*/  FMNMX.FTZ R7, R166, R7, !PT ;  /* 0x00000007a6077209 */ /* 0x000fe40007810000 */
[----:B------:R-:W-:Y:S02]  /*7560*/  FMNMX.FTZ R2, R183, R2, !PT ;  /* 0x00000002b7027209 */ /* 0x000fe40007810000 */
[----:B------:R-:W-:Y:S02]  /*7570*/  ISETP.LT.OR P4, PT, R13, R245, P4 ;  /* 0x000000f50d00720c */ /* 0x000fe40002781670 */
[----:B-----5:R-:W-:Y:S02]  /*7580*/  FSEL R179, R179, -INF , !P5 ;  /* 0xff800000b3b37808 */ /* 0x020fe40006800000 */
[----:B------:R-:W-:Y:S02]  /*7590*/  FMNMX.FTZ R15, R200, R7, !PT ;  /* 0x00000007c80f7209 */ /* 0x000fe40007810000 */
[----:B------:R-:W-:-:S02]  /*75a0*/  FMNMX.FTZ R2, R181, R2, !PT ;  /* 0x00000002b5027209 */ /* 0x000fc40007810000 */
[----:B------:R-:W-:Y:S02]  /*75b0*/  FSEL R192, R0, -INF , !P4 ;  /* 0xff80000000c07808 */ /* 0x000fe40006000000 */
[----:B----4-:R-:W-:Y:S02]  /*75c0*/  FSEL R180, R180, -INF , !P3 ;  /* 0xff800000b4b47808 */ /* 0x010fe40005800000 */
[----:B------:R-:W-:Y:S02]  /*75d0*/  FMNMX.FTZ R15, R194, R15, !PT ;  /* 0x0000000fc20f7209 */ /* 0x000fe40007810000 */
[----:B------:R-:W-:Y:S01]  /*75e0*/  FMNMX.FTZ R7, R179, R2, !PT ;  /* 0x00000002b3077209 */ /* 0x000fe20007810000 */
[----:B--2---:R-:W-:Y:S06]  /*75f0*/  @!P0 BRA `(.L_x_2047) ;  /* 0x0000000000708947 */ /* 0x004fec0003800000 */
        /* <DEDUP_REMOVED lines=28> */
.L_x_2047:
        /* <DEDUP_REMOVED lines=18> */
[----:B-1----:R-:W-:-:S03]  /*78e0*/  FMNMX.FTZ R2, R13, R12, !PT ;  /* 0x0000000c0d027209 */ /* 0x002fc60007810000 */
        /* <DEDUP_REMOVED lines=20> */
[--C-:B------:R-:W-:Y:S01]  /*7a30*/  FFMA.FTZ R196, R165, UR23, -R182.reuse ;  /* 0x00000017a5c47c23 */ /* 0x100fe200080108b6 */
[--C-:B------:R-:W-:Y:S01]  /*7a40*/  FFMA.FTZ R198, R167, UR23, -R182.reuse ;  /* 0x00000017a7c67c23 */ /* 0x100fe200080108b6 */
[----:B------:R-:W-:Y:S01]  /*7a50*/  FSEL R177, R177, RZ, P1 ;  /* 0x000000ffb1b17208 */ /* 0x000fe20000800000 */
[--C-:B------:R-:W-:Y:S01]  /*7a60*/  FFMA.FTZ R185, R185, UR23, -R182.reuse ;  /* 0x00000017b9b97c23 */ /* 0x100fe200080108b6 */
[----:B------:R-:W-:-:S02]  /*7a70*/  FFMA.FTZ R181, R181, UR23, -R182 ;  /* 0x00000017b5b57c23 */ /* 0x000fc400080108b6 */
[----:B------:R-:W-:Y:S01]  /*7a80*/  MUFU.EX2 R170, R170 ;  /* 0x000000aa00aa7308 */ /* 0x000fe20000000800 */
[--C-:B------:R-:W-:Y:S01]  /*7a90*/  FFMA.FTZ R175, R6, UR23, -R177.reuse ;  /* 0x0000001706af7c23 */ /* 0x100fe200080108b1 */
[----:B------:R-:W-:Y:S01]  /*7aa0*/  FSEL R6, R0, RZ, P1 ;  /* 0x000000ff00067208 */ /* 0x000fe20000800000 */
[--C-:B------:R-:W-:Y:S01]  /*7ab0*/  FFMA.FTZ R11, R4, UR23, -R177.reuse ;  /* 0x00000017040b7c23 */ /* 0x100fe200080108b1 */
[----:B------:R-:W-:Y:S01]  /*7ac0*/  FFMA.FTZ R168, R10, UR23, -R177 ;  /* 0x000000170aa87c23 */ /* 0x000fe200080108b1 */
[----:B------:R-:W-:Y:S01]  /*7ad0*/  FADD.FTZ R4, R164, -R5 ;  /* 0x80000005a4047221 */ /* 0x000fe20000010000 */
[--C-:B------:R-:W-:Y:S01]  /*7ae0*/  FFMA.FTZ R10, R20, UR23, -R177.reuse ;  /* 0x00000017140a7c23 */ /* 0x100fe200080108b1 */
[----:B------:R-:W-:Y:S01]  /*7af0*/  FADD.FTZ R6, R3, -R6 ;  /* 0x8000000603067221 */ /* 0x000fe20000010000 */
[----:B------:R-:W2:Y:S01]  /*7b00*/  LDSM.16.MT88.4 R20, [R229+0x18000] ;  /* 0x01800000e514783b */ /* 0x000ea20000004200 */
[----:B------:R-:W-:Y:S01]  /*7b10*/  FMUL.FTZ R172, R4, UR23 ;  /* 0x0000001704ac7c20 */ /* 0x000fe20008410000 */
[----:B------:R-:W3:Y:S01]  /*7b20*/  MUFU.EX2 R169, R169 ;  /* 0x000000a900a97308 */ /* 0x000ee20000000800 */
[----:B------:R-:W-:Y:S01]  /*7b30*/  FMUL.FTZ R3, R6, UR23 ;  /* 0x0000001706037c20 */ /* 0x000fe20008410000 */
[----:B-1----:R-:W-:Y:S01]  /*7b40*/  F2FP.BF16.F32.PACK_AB R4, R171, R173 ;  /* 0x000000adab04723e */ /* 0x002fe200000010ff */
        /* <DEDUP_REMOVED lines=11> */
[--C-:B------:R-:W-:Y:S01]  /*7c00*/  FFMA.FTZ R192, R183, UR23, -R182.reuse ;  /* 0x00000017b7c07c23 */ /* 0x100fe200080108b6 */
[----:B------:R-:W-:Y:S01]  /*7c10*/  LDSM.16.MT88.4 R164, [R232+0x19000] ;  /* 0x01900000e8a4783b */ /* 0x000fe20000004200 */
[----:B------:R-:W1:Y:S01]  /*7c20*/  MUFU.EX2 R11, R11 ;  /* 0x0000000b000b7308 */ /* 0x000e620000000800 */
[----:B---3--:R-:W-:Y:S01]  /*7c30*/  F2FP.BF16.F32.PACK_AB R6, R169, R170 ;  /* 0x000000aaa906723e */ /* 0x008fe200000010ff */
[----:B------:R-:W-:Y:S01]  /*7c40*/  FFMA.FTZ R182, R179, UR23, -R182 ;  /* 0x00000017b3b67c23 */ /* 0x000fe200080108b6 */
[--C-:B------:R-:W-:Y:S01]  /*7c50*/  FFMA.FTZ R179, R180, UR23, -R177.reuse ;  /* 0x00000017b4b37c23 */ /* 0x100fe200080108b1 */
[--C-:B------:R-:W-:Y:S01]  /*7c60*/  FFMA.FTZ R178, R178, UR23, -R177.reuse ;  /* 0x00000017b2b27c23 */ /* 0x100fe200080108b1 */
[--C-:B------:R-:W-:Y:S01]  /*7c70*/  FFMA.FTZ R176, R176, UR23, -R177.reuse ;  /* 0x00000017b0b07c23 */ /* 0x100fe200080108b1 */
[----:B------:R-:W-:-:S02]  /*7c80*/  FFMA.FTZ R177, R174, UR23, -R177 ;  /* 0x00000017aeb17c23 */ /* 0x000fc400080108b1 */
[----:B------:R-:W-:Y:S08]  /*7c90*/  MUFU.EX2 R10, R10 ;  /* 0x0000000a000a7308 */ /* 0x000ff00000000800 */
[----:B------:R-:W3:Y:S01]  /*7ca0*/  MUFU.EX2 R175, R175 ;  /* 0x000000af00af7308 */ /* 0x000ee20000000800 */
[----:B-1----:R-:W-:-:S07]  /*7cb0*/  F2FP.BF16.F32.PACK_AB R5, R11, R168 ;  /* 0x000000a80b05723e */ /* 0x002fce00000010ff */
[----:B------:R-:W1:Y:S08]  /*7cc0*/  MUFU.EX2 R172, R172 ;  /* 0x000000ac00ac7308 */ /* 0x000e700000000800 */
[----:B------:R-:W4:Y:S01]  /*7cd0*/  MUFU.EX2 R3, R3 ;  /* 0x0000000300037308 */ /* 0x000f220000000800 */
[----:B---3--:R-:W-:-:S07]  /*7ce0*/  F2FP.BF16.F32.PACK_AB R7, R175, R10 ;  /* 0x0000000aaf07723e */ /* 0x008fce00000010ff */
        /* <DEDUP_REMOVED lines=210> */
[C---:B--2---:R-:W-:Y:S02]  /*8a10*/  HMMA.16816.F32.BF16 R36, R4.reuse, R20, R36 ;  /* 0x000000140424723c */ /* 0x044fe40000041824 */
[----:B------:R-:W-:Y:S02]  /*8a20*/  FADD.FTZ R10, R189, R10 ;  /* 0x0000000abd0a7221 */ /* 0x000fe40000010000 */
[----:B------:R-:W2:Y:S02]  /*8a30*/  MUFU.EX2 R192, R192 ;  /* 0x000000c000c07308 */ /* 0x000ea40000000800 */
        /* <DEDUP_REMOVED lines=60> */
[----:B------:R-:W-:Y:S01]  /*8e00*/  HMMA.16816.F32.BF16 R152, R4, R28, R152 ;  /* 0x0000001c0498723c */ /* 0x000fe20000041898 */
[----:B------:R-:W-:-:S05]  /*8e10*/  FADD.FTZ R198, R198, R197 ;  /* 0x000000c5c6c67221 */ /* 0x000fca0000010000 */
[C---:B------:R-:W-:Y:S01]  /*8e20*/  HMMA.16816.F32.BF16 R148, R4.reuse, R30, R148 ;  /* 0x0000001e0494723c */ /* 0x040fe20000041894 */
        /* <DEDUP_REMOVED lines=31> */
[C---:B----4-:R-:W-:Y:S06]  /*9020*/  HMMA.16816.F32.BF16 R68, R4.reuse, R32, R68 ;  /* 0x000000200444723c */ /* 0x050fec0000041844 */
[C---:B------:R-:W-:Y:S01]  /*9030*/  HMMA.16816.F32.BF16 R72, R4.reuse, R34, R72 ;  /* 0x000000220448723c */ /* 0x040fe20000041848 */
[----:B------:R-:W-:Y:S05]  /*9040*/  LDSM.16.MT88.4 R32, [R228+0x19800] ;  /* 0x01980000e420783b */ /* 0x000fea0000004200 */
        /* <DEDUP_REMOVED lines=8> */
[----:B------:R-:W-:Y:S05]  /*90d0*/  LDSM.16.MT88.4 R20, [R230+0x1b800] ;  /* 0x01b80000e614783b */ /* 0x000fea0000004200 */
[C---:B-----5:R-:W-:Y:S06]  /*90e0*/  HMMA.16816.F32.BF16 R124, R4.reuse, R16, R124 ;  /* 0x00000010047c723c */ /* 0x060fec000004187c */
        /* <DEDUP_REMOVED lines=9> */
[----:B---3--:R-:W-:Y:S01]  /*9180*/  HMMA.16816.F32.BF16 R152, R4, R12, R152 ;  /* 0x0000000c0498723c */ /* 0x008fe20000041898 */
[----:B------:R-:W-:-:S05]  /*9190*/  FADD.FTZ R252, R182, R181 ;  /* 0x000000b5b6fc7221 */ /* 0x000fca0000010000 */
        /* <DEDUP_REMOVED lines=35> */
[C---:B------:R-:W-:Y:S01]  /*93d0*/  HMMA.16816.F32.BF16 R80, R4.reuse, R166, R80 ;  /* 0x000000a60450723c */ /* 0x040fe20000041850 */
[----:B------:R-:W-:Y:S02]  /*93e0*/  MOV R3, R0 ;  /* 0x0000000000037202 */ /* 0x000fe40000000f00 */
[----:B------:R-:W-:Y:S01]  /*93f0*/  FADD.FTZ R10, R201, R10 ;  /* 0x0000000ac90a7221 */ /* 0x000fe20000010000 */
[----:B------:R-:W-:Y:S02]  /*9400*/  MOV R164, R2 ;  /* 0x0000000200a47202 */ /* 0x000fe40000000f00 */
[----:B---3--:R-:W-:Y:S01]  /*9410*/  HMMA.16816.F32.BF16 R84, R4, R32, R84 ;  /* 0x000000200454723c */ /* 0x008fe20000041854 */
[----:B------:R-:W-:-:S04]  /*9420*/  FADD.FTZ R179, R179, R10 ;  /* 0x0000000ab3b37221 */ /* 0x000fc80000010000 */
[----:B------:R-:W-:Y:S01]  /*9430*/  FADD.FTZ R179, R178, R179 ;  /* 0x000000b3b2b37221 */ /* 0x000fe20000010000 */
[----:B------:R-:W-:Y:S03]  /*9440*/  HMMA.16816.F32.BF16 R88, R4, R34, R88 ;  /* 0x000000220458723c */ /* 0x000fe60000041858 */
[----:B------:R-:W-:-:S03]  /*9450*/  FADD.FTZ R176, R176, R179 ;  /* 0x000000b3b0b07221 */ /* 0x000fc60000010000 */
[----:B----4-:R-:W-:Y:S01]  /*9460*/  HMMA.16816.F32.BF16 R100, R4, R20, R100 ;  /* 0x000000140464723c */ /* 0x010fe20000041864 */
[----:B------:R-:W-:-:S05]  /*9470*/  FADD.FTZ R251, R177, R176 ;  /* 0x000000b0b1fb7221 */ /* 0x000fca0000010000 */
[C---:B------:R-:W-:Y:S06]  /*9480*/  HMMA.16816.F32.BF16 R104, R4.reuse, R22, R104 ;  /* 0x000000160468723c */ /* 0x040fec0000041868 */
[C---:B-----5:R-:W-:Y:S06]  /*9490*/  HMMA.16816.F32.BF16 R108, R4.reuse, R16, R108 ;  /* 0x00000010046c723c */ /* 0x060fec000004186c */
[C---:B------:R-:W-:Y:S06]  /*94a0*/  HMMA.16816.F32.BF16 R112, R4.reuse, R18, R112 ;  /* 0x000000120470723c */ /* 0x040fec0000041870 */
[C---:B------:R-:W-:Y:S06]  /*94b0*/  HMMA.16816.F32.BF16 R120, R4.reuse, R14, R120 ;  /* 0x0000000e0478723c */ /* 0x040fec0000041878 */
[C---:B--2---:R-:W-:Y:S06]  /*94c0*/  HMMA.16816.F32.BF16 R124, R4.reuse, R24, R124 ;  /* 0x00000018047c723c */ /* 0x044fec000004187c */
        /* <DEDUP_REMOVED lines=191> */
[C---:B---3--:R-:W-:Y:S06]  /*a0c0*/  HMMA.16816.F32.BF16 R172, R176.reuse, R12, R172 ;  /* 0x0000000cb0ac723c */ /* 0x048fec00000418ac */
[----:B------:R-:W-:Y:S01]  /*a0d0*/  HMMA.16816.F32.BF16 R168, R176, R14, R168 ;  /* 0x0000000eb0a8723c */ /* 0x000fe200000418a8 */
[----:B------:R-:W1:Y:S05]  /*a0e0*/  LDSM.16.M88.4 R12, [R215] ;  /* 0x00000000d70c783b */ /* 0x000e6a0000000200 */
[----:B--2---:R-:W-:Y:S06]  /*a0f0*/  HMMA.16816.F32.BF16 R4, R196, R28, R4 ;  /* 0x0000001cc404723c */ /* 0x004fec0000041804 */
        /* <DEDUP_REMOVED lines=8> */
[----:B------:R-:W-:Y:S01]  /*a180*/  LDSM.16.M88.4 R176, [R214] ;  /* 0x00000000d6b0783b */ /* 0x000fe20000000200 */
[----:B-1----:R-:W-:Y:S06]  /*a190*/  HMMA.16816.F32.BF16 R4, R180, R12, R4 ;  /* 0x0000000cb404723c */ /* 0x002fec0000041804 */
[C---:B------:R-:W-:Y:S06]  /*a1a0*/  HMMA.16816.F32.BF16 R172, R196.reuse, R16, R172 ;  /* 0x00000010c4ac723c */ /* 0x040fec00000418ac */
[----:B------:R-:W-:Y:S01]  /*a1b0*/  HMMA.16816.F32.BF16 R168, R196, R18, R168 ;  /* 0x00000012c4a8723c */ /* 0x000fe200000418a8 */
[----:B------:R-:W-:Y:S05]  /*a1c0*/  LDSM.16.M88.4 R16, [R233+0xc000] ;  /* 0x00c00000e910783b */ /* 0x000fea0000000200 */
[----:B------:R-:W-:Y:S01]  /*a1d0*/  HMMA.16816.F32.BF16 R20, R180, R14, R20 ;  /* 0x0000000eb414723c */ /* 0x000fe20000041814 */
[----:B------:R-:W1:Y:S05]  /*a1e0*/  LDSM.16.M88.4 R12, [R224+0x6000] ;  /* 0x00600000e00c783b */ /* 0x000e6a0000000200 */
[----:B--2---:R-:W-:Y:S06]  /*a1f0*/  HMMA.16816.F32.BF16 R4, R28, R200, R4 ;  /* 0x000000c81c04723c */ /* 0x004fec0000041804 */
[C---:B------:R-:W-:Y:S06]  /*a200*/  HMMA.16816.F32.BF16 R164, R196.reuse, R24, R164 ;  /* 0x00000018c4a4723c */ /* 0x040fec00000418a4 */
[----:B------:R-:W-:Y:S01]  /*a210*/  HMMA.16816.F32.BF16 R32, R196, R26, R32 ;  /* 0x0000001ac420723c */ /* 0x000fe20000041820 */
[----:B------:R-:W-:Y:S05]  /*a220*/  LDSM.16.M88.4 R24, [R231+0x16800] ;  /* 0x01680000e718783b */ /* 0x000fea0000000200 */
[----:B------:R-:W-:Y:S01]  /*a230*/  HMMA.16816.F32.BF16 R20, R28, R202, R20 ;  /* 0x000000ca1c14723c */ /* 0x000fe20000041814 */
[----:B------:R-:W2:Y:S05]  /*a240*/  LDSM.16.M88.4 R200, [R213] ;  /* 0x00000000d5c8783b */ /* 0x000eaa0000000200 */
[C---:B---3--:R-:W-:Y:S06]  /*a250*/  HMMA.16816.F32.BF16 R188, R196.reuse, R192, R188 ;  /* 0x000000c0c4bc723c */ /* 0x048fec00000418bc */
[----:B------:R-:W-:Y:S01]  /*a260*/  HMMA.16816.F32.BF16 R192, R196, R194, R184 ;  /* 0x000000c2c4c0723c */ /* 0x000fe200000418b8 */
[----:B------:R-:W3:Y:S04]  /*a270*/  LDSM.16.M88.4 R196, [R212] ;  /* 0x00000000d4c4783b */ /* 0x000ee80000000200 */
[----:B------:R-:W-:Y:S01]  /*a280*/  LDSM.16.M88.4 R184, [R224+0x6800] ;  /* 0x00680000e0b8783b */ /* 0x000fe20000000200 */
[----:B-1----:R-:W-:Y:S06]  /*a290*/  HMMA.16816.F32.BF16 R4, R16, R12, R4 ;  /* 0x0000000c1004723c */ /* 0x002fec0000041804 */
[----:B------:R-:W-:Y:S06]  /*a2a0*/  HMMA.16816.F32.BF16 R172, R180, R176, R172 ;  /* 0x000000b0b4ac723c */ /* 0x000fec00000418ac */
[----:B------:R-:W-:Y:S01]  /*a2b0*/  HMMA.16816.F32.BF16 R20, R16, R14, R20 ;  /* 0x0000000e1014723c */ /* 0x000fe20000041814 */
[----:B------:R-:W1:Y:S05]  /*a2c0*/  LDSM.16.M88.4 R12, [R231+0x17000] ;  /* 0x01700000e70c783b */ /* 0x000e6a0000000200 */
[C---:B------:R-:W-:Y:S06]  /*a2d0*/  HMMA.16816.F32.BF16 R168, R180.reuse, R178, R168 ;  /* 0x000000b2b4a8723c */ /* 0x040fec00000418a8 */
[----:B------:R-:W-:Y:S01]  /*a2e0*/  FMUL.FTZ R3, R4, UR27 ;  /* 0x0000001b04037c20 */ /* 0x000fe20008410000 */
[----:B------:R-:W-:Y:S01]  /*a2f0*/  FMUL.FTZ R10, R5, UR27 ;  /* 0x0000001b050a7c20 */ /* 0x000fe20008410000 */
[----:B------:R-:W-:Y:S01]  /*a300*/  FMUL.FTZ R11, R6, UR27 ;  /* 0x0000001b060b7c20 */ /* 0x000fe20008410000 */
[----:B------:R-:W-:Y:S01]  /*a310*/  FMUL.FTZ R176, R7, UR27 ;  /* 0x0000001b07b07c20 */ /* 0x000fe20008410000 */
[----:B--2---:R-:W-:Y:S01]  /*a320*/  HMMA.16816.F32.BF16 R164, R180, R200, R164 ;  /* 0x000000c8b4a4723c */ /* 0x004fe200000418a4 */
[----:B------:R-:W2:Y:S01]  /*a330*/  LDSM.16.M88.4 R4, [R231+0x17800] ;  /* 0x01780000e704783b */ /* 0x000ea20000000200 */
[----:B------:R-:W4:Y:S04]  /*a340*/  MUFU.TANH R3, R3 ;  /* 0x0000000300037308 */ /* 0x000f280000002400 */
[----:B------:R-:W-:Y:S02]  /*a350*/  HMMA.16816.F32.BF16 R172, R28, R24, R172 ;  /* 0x000000181cac723c */ /* 0x000fe400000418ac */
[----:B------:R-:W-:Y:S01]  /*a360*/  FMUL.FTZ R22, R22, UR27 ;  /* 0x0000001b16167c20 */ /* 0x000fe20008410000 */
[----:B------:R-:W-:Y:S01]  /*a370*/  FMUL.FTZ R23, R23, UR27 ;  /* 0x0000001b17177c20 */ /* 0x000fe20008410000 */
[----:B------:R-:W-:Y:S01]  /*a380*/  MUFU.TANH R10, R10 ;  /* 0x0000000a000a7308 */ /* 0x000fe20000002400 */
[----:B------:R-:W-:Y:S01]  /*a390*/  FMUL.FTZ R20, R20, UR27 ;  /* 0x0000001b14147c20 */ /* 0x000fe20008410000 */
[----:B------:R-:W-:Y:S01]  /*a3a0*/  HMMA.16816.F32.BF16 R32, R180, R202, R32 ;  /* 0x000000cab420723c */ /* 0x000fe20000041820 */
[----:B------:R-:W-:-:S05]  /*a3b0*/  FMUL.FTZ R21, R21, UR27 ;  /* 0x0000001b15157c20 */ /* 0x000fca0008410000 */
[----:B------:R-:W-:Y:S01]  /*a3c0*/  HMMA.16816.F32.BF16 R168, R28, R26, R168 ;  /* 0x0000001a1ca8723c */ /* 0x000fe200000418a8 */
[----:B------:R-:W5:Y:S01]  /*a3d0*/  LDSM.16.M88.4 R24, [R224+0x7000] ;  /* 0x00700000e018783b */ /* 0x000f620000000200 */
[----:B------:R4:W-:Y:S04]  /*a3e0*/  MUFU.TANH R177, R22 ;  /* 0x0000001600b17308 */ /* 0x0009e80000002400 */
[----:B---3--:R-:W-:Y:S04]  /*a3f0*/  HMMA.16816.F32.BF16 R188, R180, R196, R188 ;  /* 0x000000c4b4bc723c */ /* 0x008fe800000418bc */
[----:B------:R-:W3:Y:S02]  /*a400*/  MUFU.TANH R11, R11 ;  /* 0x0000000b000b7308 */ /* 0x000ee40000002400 */
[----:B-1----:R-:W-:Y:S06]  /*a410*/  HMMA.16816.F32.BF16 R164, R28, R12, R164 ;  /* 0x0000000c1ca4723c */ /* 0x002fec00000418a4 */
[----:B------:R-:W-:Y:S01]  /*a420*/  HMMA.16816.F32.BF16 R172, R16, R184, R172 ;  /* 0x000000b810ac723c */ /* 0x000fe200000418ac */
[----:B------:R-:W-:Y:S01]  /*a430*/  IMAD.U32 R13, RZ, RZ, UR22 ;  /* 0x00000016ff0d7e24 */ /* 0x000fe2000f8e00ff */
[----:B------:R-:W1:Y:S03]  /*a440*/  MUFU.TANH R23, R23 ;  /* 0x0000001700177308 */ /* 0x000e660000002400 */
[----:B----4-:R-:W-:Y:S01]  /*a450*/  IMAD R22, R13, 0x40, R250 ;  /* 0x000000400d167824 */ /* 0x010fe200078e02fa */
[C---:B------:R-:W-:Y:S03]  /*a460*/  HMMA.16816.F32.BF16 R32, R28.reuse, R14, R32 ;  /* 0x0000000e1c20723c */ /* 0x040fe60000041820 */
[C---:B------:R-:W-:Y:S01]  /*a470*/  VIADD R13, R22.reuse, 0x9 ;  /* 0x00000009160d7836 */ /* 0x040fe20000000000 */
[C---:B------:R-:W-:Y:S01]  /*a480*/  ISETP.GE.AND P6, PT, R22.reuse, R246, PT ;  /* 0x000000f61600720c */ /* 0x040fe20003fc6270 */
[C---:B------:R-:W-:Y:S01]  /*a490*/  VIADD R12, R22.reuse, 0x10 ;  /* 0x00000010160c7836 */ /* 0x040fe20000000000 */
[----:B--2---:R-:W-:Y:S01]  /*a4a0*/  HMMA.16816.F32.BF16 R188, R28, R4, R188 ;  /* 0x000000041cbc723c */ /* 0x004fe200000418bc */
[C---:B------:R-:W-:Y:S01]  /*a4b0*/  ISETP.GE.AND P1, PT, R22.reuse, R244, PT ;  /* 0x000000f41600720c */ /* 0x040fe20003f26270 */
[----:B------:R-:W-:Y:S01]  /*a4c0*/  MUFU.TANH R176, R176 ;  /* 0x000000b000b07308 */ /* 0x000fe20000002400 */
[----:B------:R-:W-:-:S02]  /*a4d0*/  ISETP.LT.OR P6, PT, R22, R247, P6 ;  /* 0x000000f71600720c */ /* 0x000fc400037c1670 */
[C---:B------:R-:W-:Y:S01]  /*a4e0*/  ISETP.LT.OR P1, PT, R22.reuse, R245, P1 ;  /* 0x000000f51600720c */ /* 0x040fe20000f21670 */
[----:B------:R-:W-:Y:S01]  /*a4f0*/  HMMA.16816.F32.BF16 R192, R180, R198, R192 ;  /* 0x000000c6b4c0723c */ /* 0x000fe200000418c0 */
[C---:B------:R-:W-:Y:S01]  /*a500*/  VIADD R4, R22.reuse, 0x1 ;  /* 0x0000000116047836 */ /* 0x040fe20000000000 */
[----:B------:R-:W-:Y:S01]  /*a510*/  FSEL R3, R3, -INF , !P6 ;  /* 0xff80000003037808 */ /* 0x000fe20007000000 */
[----:B------:R-:W-:Y:S01]  /*a520*/  VIADD R5, R22, 0x8 ;  /* 0x0000000816057836 */ /* 0x000fe20000000000 */
[----:B---3--:R-:W-:Y:S01]  /*a530*/  FSEL R11, R11, -INF , !P1 ;  /* 0xff8000000b0b7808 */ /* 0x008fe20004800000 */
[----:B------:R-:W-:Y:S01]  /*a540*/  MUFU.TANH R20, R20 ;  /* 0x0000001400147308 */ /* 0x000fe20000002400 */
[-C--:B------:R-:W-:Y:S01]  /*a550*/  ISETP.GE.AND P4, PT, R4, R246.reuse, PT ;  /* 0x000000f60400720c */ /* 0x080fe20003f86270 */
[C---:B------:R-:W-:Y:S01]  /*a560*/  HMMA.16816.F32.BF16 R168, R16.reuse, R186, R168 ;  /* 0x000000ba10a8723c */ /* 0x040fe200000418a8 */
[C---:B------:R-:W-:Y:S01]  /*a570*/  ISETP.GE.AND P3, PT, R5.reuse, R246, PT ;  /* 0x000000f60500720c */ /* 0x040fe20003f66270 */
[----:B------:R-:W-:Y:S01]  /*a580*/  FMUL.FTZ R199, R172, UR27 ;  /* 0x0000001bacc77c20 */ /* 0x000fe20008410000 */
[-C--:B------:R-:W-:Y:S01]  /*a590*/  ISETP.GE.AND P0, PT, R5, R244.reuse, PT ;  /* 0x000000f40500720c */ /* 0x080fe20003f06270 */
[----:B------:R-:W-:Y:S01]  /*a5a0*/  FMUL.FTZ R14, R175, UR27 ;  /* 0x0000001baf0e7c20 */ /* 0x000fe20008410000 */
[-C--:B------:R-:W-:Y:S01]  /*a5b0*/  ISETP.LT.OR P4, PT, R4, R247.reuse, P4 ;  /* 0x000000f70400720c */ /* 0x080fe20002781670 */
[C---:B-----5:R-:W-:Y:S01]  /*a5c0*/  HMMA.16816.F32.BF16 R164, R16.reuse, R24, R164 ;  /* 0x0000001810a4723c */ /* 0x060fe200000418a4 */
[C---:B------:R-:W-:Y:S01]  /*a5d0*/  ISETP.LT.OR P3, PT, R5.reuse, R247, P3 ;  /* 0x000000f70500720c */ /* 0x040fe20001f61670 */
[----:B------:R-:W2:Y:S01]  /*a5e0*/  MUFU.TANH R199, R199 ;  /* 0x000000c700c77308 */ /* 0x000ea20000002400 */
[-C--:B------:R-:W-:Y:S01]  /*a5f0*/  ISETP.LT.OR P0, PT, R5, R245.reuse, P0 ;  /* 0x000000f50500720c */ /* 0x080fe20000701670 */
[----:B------:R-:W-:Y:S01]  /*a600*/  FMUL.FTZ R172, R174, UR27 ;  /* 0x0000001baeac7c20 */ /* 0x000fe20008410000 */
[----:B------:R-:W-:Y:S01]  /*a610*/  ISETP.GE.AND P5, PT, R4, R244, PT ;  /* 0x000000f40400720c */ /* 0x000fe20003fa6270 */
[----:B------:R-:W-:Y:S01]  /*a620*/  HMMA.16816.F32.BF16 R32, R16, R26, R32 ;  /* 0x0000001a1020723c */ /* 0x000fe20000041820 */
[----:B------:R-:W-:Y:S01]  /*a630*/  FSEL R5, R10, -INF , !P4 ;  /* 0xff8000000a057808 */ /* 0x000fe20006000000 */
[----:B------:R-:W-:Y:S01]  /*a640*/  FMUL.FTZ R173, R173, UR27 ;  /* 0x0000001badad7c20 */ /* 0x000fe20008410000 */
[C---:B------:R-:W-:Y:S01]  /*a650*/  ISETP.GE.AND P2, PT, R13.reuse, R246, PT ;  /* 0x000000f60d00720c */ /* 0x040fe20003f46270 */
[----:B------:R-:W3:Y:S01]  /*a660*/  MUFU.TANH R172, R172 ;  /* 0x000000ac00ac7308 */ /* 0x000ee20000002400 */
[C---:B------:R-:W-:Y:S01]  /*a670*/  ISETP.GE.AND P6, PT, R13.reuse, R244, PT ;  /* 0x000000f40d00720c */ /* 0x040fe20003fc6270 */
[----:B------:R-:W-:Y:S01]  /*a680*/  HMMA.16816.F32.BF16 R192, R28, R6, R192 ;  /* 0x000000061cc0723c */ /* 0x000fe200000418c0 */
[----:B------:R-:W-:Y:S01]  /*a690*/  ISETP.GE.AND P1, PT, R12, R246, PT ;  /* 0x000000f60c00720c */ /* 0x000fe20003f26270 */
[----:B------:R-:W-:Y:S01]  /*a6a0*/  VIADD R26, R22, 0x11 ;  /* 0x00000011161a7836 */ /* 0x000fe20000000000 */
[----:B------:R-:W-:Y:S01]  /*a6b0*/  ISETP.GE.AND P4, PT, R12, R244, PT ;  /* 0x000000f40c00720c */ /* 0x000fe20003f86270 */
[----:B------:R-:W-:Y:S01]  /*a6c0*/  VIADD R27, R22, 0x18 ;  /* 0x00000018161b7836 */ /* 0x000fe20000000000 */
[----:B------:R-:W-:Y:S01]  /*a6d0*/  ISETP.LT.OR P5, PT, R4, R245, P5 ;  /* 0x000000f50400720c */ /* 0x000fe20002fa1670 */
[----:B------:R-:W4:Y:S01]  /*a6e0*/  MUFU.TANH R197, R173 ;  /* 0x000000ad00c57308 */ /* 0x000f220000002400 */
[C---:B------:R-:W-:Y:S01]  /*a6f0*/  ISETP.LT.OR P2, PT, R13.reuse, R247, P2 ;  /* 0x000000f70d00720c */ /* 0x040fe20001741670 */
[----:B------:R-:W-:Y:S01]  /*a700*/  VIADD R6, R22, 0x19 ;  /* 0x0000001916067836 */ /* 0x000fe20000000000 */
[----:B------:R-:W-:Y:S01]  /*a710*/  ISETP.LT.OR P6, PT, R13, R245, P6 ;  /* 0x000000f50d00720c */ /* 0x000fe200037c1670 */
[----:B------:R-:W-:Y:S01]  /*a720*/  FMUL.FTZ R10, R170, UR27 ;  /* 0x0000001baa0a7c20 */ /* 0x000fe20008410000 */
[C---:B------:R-:W-:Y:S01]  /*a730*/  ISETP.LT.OR P1, PT, R12.reuse, R247, P1 ;  /* 0x000000f70c00720c */ /* 0x040fe20000f21670 */
[----:B------:R-:W-:Y:S01]  /*a740*/  FMUL.FTZ R165, R165, UR27 ;  /* 0x0000001ba5a57c20 */ /* 0x000fe20008410000 */
[----:B------:R-:W-:Y:S01]  /*a750*/  ISETP.LT.OR P4, PT, R12, R245, P4 ;  /* 0x000000f50c00720c */ /* 0x000fe20002781670 */
[----:B------:R5:W4:Y:S01]  /*a760*/  MUFU.TANH R4, R14 ;  /* 0x0000000e00047308 */ /* 0x000b220000002400 */
[----:B------:R-:W-:Y:S01]  /*a770*/  FMUL.FTZ R166, R166, UR27 ;  /* 0x0000001ba6a67c20 */ /* 0x000fe20008410000 */
[----:B------:R-:W-:Y:S01]  /*a780*/  FMUL.FTZ R168, R168, UR27 ;  /* 0x0000001ba8a87c20 */ /* 0x000fe20008410000 */
[----:B-1----:R-:W-:Y:S01]  /*a790*/  FSEL R23, R23, -INF , !P6 ;  /* 0xff80000017177808 */ /* 0x002fe20007000000 */
[----:B------:R-:W-:Y:S01]  /*a7a0*/  FMUL.FTZ R24, R169, UR27 ;  /* 0x0000001ba9187c20 */ /* 0x000fe20008410000 */
[----:B--2---:R-:W-:Y:S01]  /*a7b0*/  FSEL R199, R199, -INF , !P1 ;  /* 0xff800000c7c77808 */ /* 0x004fe20004800000 */
[----:B------:R-:W-:Y:S01]  /*a7c0*/  VIADD R7, R22, 0x20 ;  /* 0x0000002016077836 */ /* 0x000fe20000000000 */
[----:B------:R-:W-:Y:S01]  /*a7d0*/  FSEL R179, R176, -INF , !P5 ;  /* 0xff800000b0b37808 */ /* 0x000fe20006800000 */
[----:B------:R-:W1:Y:S01]  /*a7e0*/  MUFU.TANH R21, R21 ;  /* 0x0000001500157308 */ /* 0x000e620000002400 */
[----:B------:R-:W-:Y:S01]  /*a7f0*/  FSEL R203, R20, -INF , !P3 ;  /* 0xff80000014cb7808 */ /* 0x000fe20005800000 */
[----:B------:R-:W-:Y:S01]  /*a800*/  FMUL.FTZ R25, R171, UR27 ;  /* 0x0000001bab197c20 */ /* 0x000fe20008410000 */
[C---:B------:R-:W-:Y:S01]  /*a810*/  ISETP.GE.AND P6, PT, R6.reuse, R246, PT ;  /* 0x000000f60600720c */ /* 0x040fe20003fc6270 */
[----:B------:R-:W-:Y:S01]  /*a820*/  FMUL.FTZ R167, R167, UR27 ;  /* 0x0000001ba7a77c20 */ /* 0x000fe20008410000 */
[----:B------:R-:W-:Y:S01]  /*a830*/  ISETP.GE.AND P1, PT, R6, R244, PT ;  /* 0x000000f40600720c */ /* 0x000fe20003f26270 */
[----:B------:R-:W-:Y:S01]  /*a840*/  FMUL.FTZ R32, R32, UR27 ;  /* 0x0000001b20207c20 */ /* 0x000fe20008410000 */
[C---:B------:R-:W-:Y:S01]  /*a850*/  ISETP.GE.AND P5, PT, R26.reuse, R246, PT ;  /* 0x000000f61a00720c */ /* 0x040fe20003fa6270 */
[----:B------:R-:W-:Y:S01]  /*a860*/  MUFU.TANH R209, R165 ;  /* 0x000000a500d17308 */ /* 0x000fe20000002400 */
[----:B-----5:R-:W2:Y:S01]  /*a870*/  LDSM.16.M88.4 R12, [R224+0x7800] ;  /* 0x00780000e00c783b */ /* 0x020ea20000000200 */
[----:B------:R-:W-:Y:S01]  /*a880*/  ISETP.GE.AND P3, PT, R26, R244, PT ;  /* 0x000000f41a00720c */ /* 0x000fe20003f66270 */
[----:B------:R-:W-:Y:S01]  /*a890*/  FMUL.FTZ R211, R33, UR27 ;  /* 0x0000001b21d37c20 */ /* 0x000fe20008410000 */
[----:B------:R-:W-:Y:S01]  /*a8a0*/  ISETP.LT.OR P6, PT, R6, R247, P6 ;  /* 0x000000f70600720c */ /* 0x000fe200037c1670 */
[----:B------:R-:W-:Y:S01]  /*a8b0*/  FMUL.FTZ R34, R34, UR27 ;  /* 0x0000001b22227c20 */ /* 0x000fe20008410000 */
[----:B------:R-:W-:Y:S01]  /*a8c0*/  ISETP.LT.OR P1, PT, R6, R245, P1 ;  /* 0x000000f50600720c */ /* 0x000fe20000f21670 */
[----:B------:R-:W-:Y:S01]  /*a8d0*/  VIADD R6, R22, 0x21 ;  /* 0x0000002116067836 */ /* 0x000fe20000000000 */
[----:B------:R-:W5:Y:S01]  /*a8e0*/  MUFU.TANH R169, R166 ;  /* 0x000000a600a97308 */ /* 0x000f620000002400 */
[----:B------:R-:W-:Y:S01]  /*a8f0*/  ISETP.LT.OR P5, PT, R26, R247, P5 ;  /* 0x000000f71a00720c */ /* 0x000fe20002fa1670 */
[----:B------:R-:W-:Y:S01]  /*a900*/  FMUL.FTZ R164, R164, UR27 ;  /* 0x0000001ba4a47c20 */ /* 0x000fe20008410000 */
[----:B------:R-:W-:Y:S01]  /*a910*/  ISETP.LT.OR P3, PT, R26, R245, P3 ;  /* 0x000000f51a00720c */ /* 0x000fe20001f61670 */
[----:B------:R-:W-:Y:S01]  /*a920*/  FMUL.FTZ R35, R35, UR27 ;  /* 0x0000001b23237c20 */ /* 0x000fe20008410000 */
[----:B---3--:R-:W-:Y:S01]  /*a930*/  FSEL R31, R172, -INF , !P4 ;  /* 0xff800000ac1f7808 */ /* 0x008fe20006000000 */
[----:B------:R-:W-:-:S04]  /*a940*/  DEPBAR.LE SB0, 0x0 ;  /* 0x000080000000791a */ /* 0x000fc80000000000 */
[----:B------:R-:W3:Y:S01]  /*a950*/  MUFU.TANH R175, R168 ;  /* 0x000000a800af7308 */ /* 0x000ee20000002400 */
[----:B----4-:R-:W-:Y:S02]  /*a960*/  FSEL R197, R197, -INF , !P5 ;  /* 0xff800000c5c57808 */ /* 0x010fe40006800000 */
[----:B------:R-:W-:Y:S01]  /*a970*/  FSEL R29, R4, -INF , !P3 ;  /* 0xff800000041d7808 */ /* 0x000fe20005800000 */
[----:B------:R-:W-:Y:S01]  /*a980*/  VIADD R4, R22, 0x30 ;  /* 0x0000003016047836 */ /* 0x000fe20000000000 */
[----:B------:R-:W-:Y:S02]  /*a990*/  FSEL R201, R177, -INF , !P0 ;  /* 0xff800000b1c97808 */ /* 0x000fe40004000000 */
[----:B-1----:R-:W-:Y:S01]  /*a9a0*/  FSEL R21, R21, -INF , !P2 ;  /* 0xff80000015157808 */ /* 0x002fe20005000000 */
[----:B------:R-:W1:Y:S01]  /*a9b0*/  MUFU.TANH R10, R10 ;  /* 0x0000000a000a7308 */ /* 0x000e620000002400 */
[C---:B------:R-:W-:Y:S02]  /*a9c0*/  ISETP.GE.AND P4, PT, R7.reuse, R246, PT ;  /* 0x000000f60700720c */ /* 0x040fe40003f86270 */
[----:B------:R-:W-:-:S02]  /*a9d0*/  ISETP.GE.AND P5, PT, R7, R244, PT ;  /* 0x000000f40700720c */ /* 0x000fc40003fa6270 */
[-C--:B------:R-:W-:Y:S02]  /*a9e0*/  ISETP.GE.AND P3, PT, R6, R246.reuse, PT ;  /* 0x000000f60600720c */ /* 0x080fe40003f66270 */
[C---:B------:R-:W-:Y:S01]  /*a9f0*/  ISETP.GE.AND P0, PT, R27.reuse, R246, PT ;  /* 0x000000f61b00720c */ /* 0x040fe20003f06270 */
[----:B------:R-:W4:Y:S01]  /*aa00*/  MUFU.TANH R171, R167 ;  /* 0x000000a700ab7308 */ /* 0x000f220000002400 */
[----:B------:R-:W-:Y:S02]  /*aa10*/  ISETP.GE.AND P2, PT, R27, R244, PT ;  /* 0x000000f41b00720c */ /* 0x000fe40003f46270 */
[C---:B------:R-:W-:Y:S02]  /*aa20*/  ISETP.LT.OR P4, PT, R7.reuse, R247, P4 ;  /* 0x000000f70700720c */ /* 0x040fe40002781670 */
[----:B------:R-:W-:Y:S01]  /*aa30*/  ISETP.LT.OR P5, PT, R7, R245, P5 ;  /* 0x000000f50700720c */ /* 0x000fe20002fa1670 */
[----:B------:R-:W-:Y:S01]  /*aa40*/  VIADD R7, R22, 0x28 ;  /* 0x0000002816077836 */ /* 0x000fe20000000000 */
[-C--:B------:R-:W-:Y:S01]  /*aa50*/  ISETP.LT.OR P3, PT, R6, R247.reuse, P3 ;  /* 0x000000f70600720c */ /* 0x080fe20001f61670 */
[----:B------:R-:W4:Y:S01]  /*aa60*/  MUFU.TANH R168, R32 ;  /* 0x0000002000a87308 */ /* 0x000f220000002400 */
[C---:B------:R-:W-:Y:S01]  /*aa70*/  ISETP.LT.OR P0, PT, R27.reuse, R247, P0 ;  /* 0x000000f71b00720c */ /* 0x040fe20000701670 */
[----:B--2---:R-:W-:Y:S01]  /*aa80*/  HMMA.16816.F32.BF16 R188, R16, R12, R188 ;  /* 0x0000000c10bc723c */ /* 0x004fe200000418bc */
[----:B------:R-:W-:-:S02]  /*aa90*/  ISETP.LT.OR P2, PT, R27, R245, P2 ;  /* 0x000000f51b00720c */ /* 0x000fc40001741670 */
[----:B-----5:R-:W-:Y:S02]  /*aaa0*/  FSEL R169, R169, -INF , !P5 ;  /* 0xff800000a9a97808 */ /* 0x020fe40006800000 */
[----:B------:R-:W-:Y:S01]  /*aab0*/  FSEL R209, R209, -INF , !P3 ;  /* 0xff800000d1d17808 */ /* 0x000fe20005800000 */
[----:B------:R-:W2:Y:S01]  /*aac0*/  MUFU.TANH R24, R24 ;  /* 0x0000001800187308 */ /* 0x000ea20000002400 */
[----:B---3--:R-:W-:Y:S01]  /*aad0*/  FSEL R175, R175, -INF , !P0 ;  /* 0xff800000afaf7808 */ /* 0x008fe20004000000 */
[----:B------:R-:W-:Y:S01]  /*aae0*/  HMMA.16816.F32.BF16 R192, R16, R14, R192 ;  /* 0x0000000e10c0723c */ /* 0x000fe200000418c0 */
[----:B-1----:R-:W-:Y:S02]  /*aaf0*/  FSEL R27, R10, -INF , !P2 ;  /* 0xff8000000a1b7808 */ /* 0x002fe40005000000 */
[C---:B------:R-:W-:Y:S02]  /*ab00*/  ISETP.GE.AND P5, PT, R4.reuse, R246, PT ;  /* 0x000000f60400720c */ /* 0x040fe40003fa6270 */
[-C--:B------:R-:W-:Y:S01]  /*ab10*/  ISETP.GE.AND P3, PT, R4, R244.reuse, PT ;  /* 0x000000f40400720c */ /* 0x080fe20003f66270 */
[----:B------:R-:W1:Y:S01]  /*ab20*/  MUFU.TANH R25, R25 ;  /* 0x0000001900197308 */ /* 0x000e620000002400 */
[----:B------:R-:W-:-:S02]  /*ab30*/  ISETP.GE.AND P0, PT, R6, R244, PT ;  /* 0x000000f40600720c */ /* 0x000fc40003f06270 */
[CC--:B------:R-:W-:Y:S02]  /*ab40*/  ISETP.GE.AND P2, PT, R7.reuse, R246.reuse, PT ;  /* 0x000000f60700720c */ /* 0x0c0fe40003f46270 */
[C---:B------:R-:W-:Y:S02]  /*ab50*/  ISETP.LT.OR P5, PT, R4.reuse, R247, P5 ;  /* 0x000000f70400720c */ /* 0x040fe40002fa1670 */
[-C--:B------:R-:W-:Y:S01]  /*ab60*/  ISETP.LT.OR P3, PT, R4, R245.reuse, P3 ;  /* 0x000000f50400720c */ /* 0x080fe20001f61670 */
[----:B------:R-:W-:Y:S01]  /*ab70*/  MUFU.TANH R211, R211 ;  /* 0x000000d300d37308 */ /* 0x000fe20000002400 */
[----:B------:R-:W-:Y:S01]  /*ab80*/  ISETP.LT.OR P0, PT, R6, R245, P0 ;  /* 0x000000f50600720c */ /* 0x000fe20000701670 */
[C---:B------:R-:W-:Y:S01]  /*ab90*/  VIADD R4, R22.reuse, 0x31 ;  /* 0x0000003116047836 */ /* 0x040fe20000000000 */
[----:B------:R-:W-:Y:S01]  /*aba0*/  ISETP.LT.OR P2, PT, R7, R247, P2 ;  /* 0x000000f70700720c */ /* 0x000fe20001741670 */
[----:B------:R-:W-:Y:S01]  /*abb0*/  VIADD R6, R22, 0x29 ;  /* 0x0000002916067836 */ /* 0x000fe20000000000 */
[----:B------:R-:W-:Y:S01]  /*abc0*/  FMNMX.FTZ R10, R2, R3, !PT ;  /* 0x00000003020a7209 */ /* 0x000fe20007810000 */
[----:B------:R-:W-:Y:S01]  /*abd0*/  FMUL.FTZ R188, R188, UR27 ;  /* 0x0000001bbcbc7c20 */ /* 0x000fe20008410000 */
[----:B----4-:R-:W-:Y:S01]  /*abe0*/  FSEL R171, R171, -INF , !P0 ;  /* 0xff800000abab7808 */ /* 0x010fe20004000000 */
[----:B------:R-:W3:Y:S01]  /*abf0*/  MUFU.TANH R207, R34 ;  /* 0x0000002200cf7308 */ /* 0x000ee20000002400 */
[----:B------:R-:W-:Y:S01]  /*ac00*/  FSEL R168, R168, -INF , !P2 ;  /* 0xff800000a8a87808 */ /* 0x000fe20005000000 */
[----:B------:R-:W-:Y:S01]  /*ac10*/  FMUL.FTZ R185, R191, UR27 ;  /* 0x0000001bbfb97c20 */ /* 0x000fe20008410000 */
[----:B--2---:R-:W-:Y:S01]  /*ac20*/  FSEL R33, R24, -INF , !P6 ;  /* 0xff80000018217808 */ /* 0x004fe20007000000 */
[----:B------:R-:W-:Y:S01]  /*ac30*/  FMUL.FTZ R191, R192, UR27 ;  /* 0x0000001bc0bf7c20 */ /* 0x000fe20008410000 */
[----:B-1----:R-:W-:Y:S01]  /*ac40*/  FSEL R25, R25, -INF , !P1 ;  /* 0xff80000019197808 */ /* 0x002fe20004800000 */
[----:B------:R-:W-:Y:S01]  /*ac50*/  FMUL.FTZ R187, R190, UR27 ;  /* 0x0000001bbebb7c20 */ /* 0x000fe20008410000 */
[C---:B------:R-:W-:Y:S01]  /*ac60*/  ISETP.GE.AND P0, PT, R4.reuse, R246, PT ;  /* 0x000000f60400720c */ /* 0x040fe20003f06270 */
[----:B------:R-:W1:Y:S01]  /*ac70*/  MUFU.TANH R173, R164 ;  /* 0x000000a400ad7308 */ /* 0x000e620000002400 */
[----:B------:R-:W-:Y:S01]  /*ac80*/  ISETP.GE.AND P2, PT, R4, R244, PT ;  /* 0x000000f40400720c */ /* 0x000fe20003f46270 */
[----:B------:R-:W-:Y:S01]  /*ac90*/  FMUL.FTZ R183, R194, UR27 ;  /* 0x0000001bc2b77c20 */ /* 0x000fe20008410000 */
[----:B------:R-:W-:Y:S01]  /*aca0*/  FMNMX.FTZ R10, R5, R10, !PT ;  /* 0x0000000a050a7209 */ /* 0x000fe20007810000 */
[----:B------:R-:W-:Y:S01]  /*acb0*/  FMUL.FTZ R181, R195, UR27 ;  /* 0x0000001bc3b57c20 */ /* 0x000fe20008410000 */
[----:B------:R-:W-:-:S02]  /*acc0*/  ISETP.GE.AND P6, PT, R7, R244, PT ;  /* 0x000000f40700720c */ /* 0x000fc40003fc6270 */
[----:B------:R-:W-:Y:S01]  /*acd0*/  ISETP.GE.AND P1, PT, R6, R246, PT ;  /* 0x000000f60600720c */ /* 0x000fe20003f26270 */
[----:B------:R-:W2:Y:S01]  /*ace0*/  MUFU.TANH R188, R188 ;  /* 0x000000bc00bc7308 */ /* 0x000ea20000002400 */
[C---:B------:R-:W-:Y:S02]  /*acf0*/  ISETP.LT.OR P0, PT, R4.reuse, R247, P0 ;  /* 0x000000f70400720c */ /* 0x040fe40000701670 */
[-C--:B------:R-:W-:Y:S01]  /*ad00*/  ISETP.LT.OR P2, PT, R4, R245.reuse, P2 ;  /* 0x000000f50400720c */ /* 0x080fe20001741670 */
[C---:B------:R-:W-:Y:S01]  /*ad10*/  VIADD R4, R22.reuse, 0x38 ;  /* 0x0000003816047836 */ /* 0x040fe20000000000 */
[----:B------:R-:W-:Y:S01]  /*ad20*/  FMNMX.FTZ R10, R203, R10, !PT ;  /* 0x0000000acb0a7209 */ /* 0x000fe20007810000 */
[----:B------:R-:W-:Y:S01]  /*ad30*/  VIADD R22, R22, 0x39 ;  /* 0x0000003916167836 */ /* 0x000fe20000000000 */
[----:B------:R-:W-:Y:S01]  /*ad40*/  ISETP.LT.OR P6, PT, R7, R245, P6 ;  /* 0x000000f50700720c */ /* 0x000fe200037c1670 */
[----:B------:R-:W-:Y:S01]  /*ad50*/  MUFU.TANH R191, R191 ;  /* 0x000000bf00bf7308 */ /* 0x000fe20000002400 */
[----:B------:R-:W-:-:S02]  /*ad60*/  ISETP.LT.OR P1, PT, R6, R247, P1 ;  /* 0x000000f70600720c */ /* 0x000fc40000f21670 */
[----:B------:R-:W-:Y:S02]  /*ad70*/  FMNMX.FTZ R10, R21, R10, !PT ;  /* 0x0000000a150a7209 */ /* 0x000fe40007810000 */
[----:B---3--:R-:W-:Y:S02]  /*ad80*/  FSEL R207, R207, -INF , !P6 ;  /* 0xff800000cfcf7808 */ /* 0x008fe40007000000 */
[----:B------:R-:W-:Y:S01]  /*ad90*/  FSEL R211, R211, -INF , !P1 ;  /* 0xff800000d3d37808 */ /* 0x000fe20004800000 */
[----:B------:R-:W-:Y:S01]  /*ada0*/  MUFU.TANH R205, R35 ;  /* 0x0000002300cd7308 */ /* 0x000fe20000002400 */
[C---:B------:R-:W-:Y:S02]  /*adb0*/  ISETP.GE.AND P6, PT, R4.reuse, R246, PT ;  /* 0x000000f60400720c */ /* 0x040fe40003fc6270 */
[----:B------:R-:W-:Y:S02]  /*adc0*/  ISETP.GE.AND P1, PT, R4, R244, PT ;  /* 0x000000f40400720c */ /* 0x000fe40003f26270 */
[----:B-1----:R-:W-:-:S02]  /*add0*/  FSEL R173, R173, -INF , !P4 ;  /* 0xff800000adad7808 */ /* 0x002fc40006000000 */
[----:B------:R-:W-:Y:S01]  /*ade0*/  ISETP.GE.AND P4, PT, R6, R244, PT ;  /* 0x000000f40600720c */ /* 0x000fe20003f86270 */
[----:B------:R-:W-:Y:S01]  /*adf0*/  MUFU.TANH R187, R187 ;  /* 0x000000bb00bb7308 */ /* 0x000fe20000002400 */
[----:B------:R-:W-:Y:S02]  /*ae00*/  FMNMX.FTZ R10, R199, R10, !PT ;  /* 0x0000000ac70a7209 */ /* 0x000fe40007810000 */
[C---:B------:R-:W-:Y:S02]  /*ae10*/  ISETP.LT.OR P6, PT, R4.reuse, R247, P6 ;  /* 0x000000f70400720c */ /* 0x040fe400037c1670 */
[----:B------:R-:W-:Y:S02]  /*ae20*/  ISETP.LT.OR P1, PT, R4, R245, P1 ;  /* 0x000000f50400720c */ /* 0x000fe40000f21670 */
[----:B------:R-:W-:Y:S01]  /*ae30*/  FMNMX.FTZ R4, R0, R11, !PT ;  /* 0x0000000b00047209 */ /* 0x000fe20007810000 */
[----:B------:R-:W-:Y:S01]  /*ae40*/  MUFU.TANH R185, R185 ;  /* 0x000000b900b97308 */ /* 0x000fe20000002400 */
[----:B------:R-:W-:Y:S01]  /*ae50*/  BAR.SYNC.DEFER_BLOCKING 0x0 ;  /* 0x0000000000007b1d */ /* 0x000fe20000010000 */
[----:B------:R-:W-:Y:S01]  /*ae60*/  ISETP.LT.OR P4, PT, R6, R245, P4 ;  /* 0x000000f50600720c */ /* 0x000fe20002781670 */
[----:B------:R-:W-:Y:S01]  /*ae70*/  FMUL.FTZ R6, R189, UR27 ;  /* 0x0000001bbd067c20 */ /* 0x000fe20008410000 */
[----:B------:R-:W-:Y:S01]  /*ae80*/  FMNMX.FTZ R10, R197, R10, !PT ;  /* 0x0000000ac50a7209 */ /* 0x000fe20007810000 */
[----:B------:R-:W-:Y:S01]  /*ae90*/  FMUL.FTZ R189, R193, UR27 ;  /* 0x0000001bc1bd7c20 */ /* 0x000fe20008410000 */
[----:B------:R-:W-:-:S02]  /*aea0*/  FMNMX.FTZ R4, R179, R4, !PT ;  /* 0x00000004b3047209 */ /* 0x000fc40007810000 */
[----:B------:R-:W-:Y:S01]  /*aeb0*/  FMNMX.FTZ R10, R175, R10, !PT ;  /* 0x0000000aaf0a7209 */ /* 0x000fe20007810000 */
[----:B------:R-:W1:Y:S01]  /*aec0*/  MUFU.TANH R6, R6 ;  /* 0x0000000600067308 */ /* 0x000e620000002400 */
[----:B------:R-:W-:Y:S02]  /*aed0*/  FMNMX.FTZ R4, R201, R4, !PT ;  /* 0x00000004c9047209 */ /* 0x000fe40007810000 */
[----:B------:R-:W-:Y:S02]  /*aee0*/  FMNMX.FTZ R10, R33, R10, !PT ;  /* 0x0000000a210a7209 */ /* 0x000fe40007810000 */
[----:B------:R-:W-:Y:S02]  /*aef0*/  FMNMX.FTZ R4, R23, R4, !PT ;  /* 0x0000000417047209 */ /* 0x000fe40007810000 */
[----:B------:R-:W-:Y:S01]  /*af00*/  FMNMX.FTZ R10, R173, R10, !PT ;  /* 0x0000000aad0a7209 */ /* 0x000fe20007810000 */
[----:B------:R-:W3:Y:S01]  /*af10*/  MUFU.TANH R189, R189 ;  /* 0x000000bd00bd7308 */ /* 0x000ee20000002400 */
[----:B------:R-:W-:-:S02]  /*af20*/  FMNMX.FTZ R4, R31, R4, !PT ;  /* 0x000000041f047209 */ /* 0x000fc40007810000 */
[----:B------:R-:W-:Y:S02]  /*af30*/  FMNMX.FTZ R7, R209, R10, !PT ;  /* 0x0000000ad1077209 */ /* 0x000fe40007810000 */
[----:B------:R-:W-:Y:S02]  /*af40*/  FMNMX.FTZ R4, R29, R4, !PT ;  /* 0x000000041d047209 */ /* 0x000fe40007810000 */
[----:B------:R-:W-:Y:S01]  /*af50*/  FMNMX.FTZ R10, R168, R7, !PT ;  /* 0x00000007a80a7209 */ /* 0x000fe20007810000 */
[----:B------:R-:W4:Y:S01]  /*af60*/  MUFU.TANH R183, R183 ;  /* 0x000000b700b77308 */ /* 0x000f220000002400 */
[----:B------:R-:W-:Y:S02]  /*af70*/  FMNMX.FTZ R4, R27, R4, !PT ;  /* 0x000000041b047209 */ /* 0x000fe40007810000 */
[----:B--2---:R-:W-:Y:S02]  /*af80*/  FSEL R195, R188, -INF , !P5 ;  /* 0xff800000bcc37808 */ /* 0x004fe40006800000 */
[----:B------:R-:W-:-:S02]  /*af90*/  FMNMX.FTZ R10, R211, R10, !PT ;  /* 0x0000000ad30a7209 */ /* 0x000fc40007810000 */
[----:B-1----:R-:W-:Y:S01]  /*afa0*/  FSEL R193, R6, -INF , !P0 ;  /* 0xff80000006c17808 */ /* 0x002fe20004000000 */
[----:B------:R-:W1:Y:S01]  /*afb0*/  MUFU.TANH R181, R181 ;  /* 0x000000b500b57308 */ /* 0x000e620000002400 */
[----:B------:R-:W-:Y:S02]  /*afc0*/  PLOP3.LUT P0, PT, PT, PT, UP0, 0x80, 0x0 ;  /* 0x000000000000781c */ /* 0x000fe40003f0f008 */
[----:B------:R-:W-:Y:S02]  /*afd0*/  FMNMX.FTZ R4, R25, R4, !PT ;  /* 0x0000000419047209 */ /* 0x000fe40007810000 */
[----:B------:R-:W-:Y:S02]  /*afe0*/  ISETP.GE.AND P5, PT, R22, R246, PT ;  /* 0x000000f61600720c */ /* 0x000fe40003fa6270 */
[----:B------:R-:W-:Y:S02]  /*aff0*/  FMNMX.FTZ R6, R195, R10, !PT ;  /* 0x0000000ac3067209 */ /* 0x000fe40007810000 */
[----:B------:R-:W-:-:S02]  /*b000*/  FMNMX.FTZ R4, R169, R4, !PT ;  /* 0x00000004a9047209 */ /* 0x000fc40007810000 */
[----:B------:R-:W-:Y:S02]  /*b010*/  ISETP.LT.OR P5, PT, R22, R247, P5 ;  /* 0x000000f71600720c */ /* 0x000fe40002fa1670 */
[----:B------:R-:W-:Y:S02]  /*b020*/  FSEL R191, R191, -INF , !P6 ;  /* 0xff800000bfbf7808 */ /* 0x000fe40007000000 */
[----:B------:R-:W-:Y:S02]  /*b030*/  FMNMX.FTZ R6, R193, R6, !PT ;  /* 0x00000006c1067209 */ /* 0x000fe40007810000 */
[----:B------:R-:W-:Y:S02]  /*b040*/  FMNMX.FTZ R4, R171, R4, !PT ;  /* 0x00000004ab047209 */ /* 0x000fe40007810000 */
[----:B---3--:R-:W-:Y:S02]  /*b050*/  FSEL R189, R189, -INF , !P5 ;  /* 0xff800000bdbd7808 */ /* 0x008fe40006800000 */
[----:B------:R-:W-:-:S02]  /*b060*/  FMNMX.FTZ R10, R191, R6, !PT ;  /* 0x00000006bf0a7209 */ /* 0x000fc40007810000 */
[----:B------:R-:W-:Y:S02]  /*b070*/  FMNMX.FTZ R6, R207, R4, !PT ;  /* 0x00000004cf067209 */ /* 0x000fe40007810000 */
[----:B------:R-:W-:Y:S02]  /*b080*/  FSEL R205, R205, -INF , !P4 ;  /* 0xff800000cdcd7808 */ /* 0x000fe40006000000 */
[----:B------:R-:W-:Y:S01]  /*b090*/  FMNMX.FTZ R4, R189, R10, !PT ;  /* 0x0000000abd047209 */ /* 0x000fe20007810000 */
[----:B-1--4-:R-:W-:Y:S06]  /*b0a0*/  @!P0 BRA `(.L_x_2048) ;  /* 0x0000000000708947 */ /* 0x012fec0003800000 */
        /* <DEDUP_REMOVED lines=28> */
.L_x_2048:
[----:B------:R-:W-:Y:S01]  /*b270*/  FSEL R187, R187, -INF , !P3 ;  /* 0xff800000bbbb7808 */ /* 0x000fe20005800000 */
[----:B------:R-:W2:Y:S01]  /*b280*/  SHFL.BFLY PT, R7, R4, 0x2, 0x1f ;  /* 0x0c401f0004077f89 */ /* 0x000ea200000e0000 */
[----:B------:R-:W-:Y:S02]  /*b290*/  FMNMX.FTZ R6, R205, R6, !PT ;  /* 0x00000006cd067209 */ /* 0x000fe40007810000 */
[C---:B------:R-:W-:Y:S01]  /*b2a0*/  ISETP.GE.AND P0, PT, R22.reuse, R244, PT ;  /* 0x000000f41600720c */ /* 0x040fe20003f06270 */
[----:B------:R-:W-:Y:S01]  /*b2b0*/  LDSM.16.MT88.4 R16, [R232+0x18000] ;  /* 0x01800000e810783b */ /* 0x000fe20000004200 */
[----:B------:R-:W-:Y:S02]  /*b2c0*/  FSEL R185, R185, -INF , !P2 ;  /* 0xff800000b9b97808 */ /* 0x000fe40005000000 */
[----:B------:R-:W-:Y:S02]  /*b2d0*/  FMNMX.FTZ R6, R187, R6, !PT ;  /* 0x00000006bb067209 */ /* 0x000fe40007810000 */
[----:B------:R-:W-:-:S02]  /*b2e0*/  ISETP.LT.OR P0, PT, R22, R245, P0 ;  /* 0x000000f51600720c */ /* 0x000fc40000701670 */
[----:B------:R-:W-:Y:S02]  /*b2f0*/  FSEL R183, R183, -INF , !P1 ;  /* 0xff800000b7b77808 */ /* 0x000fe40004800000 */
[----:B------:R-:W-:Y:S02]  /*b300*/  FMNMX.FTZ R6, R185, R6, !PT ;  /* 0x00000006b9067209 */ /* 0x000fe40007810000 */
[----:B------:R-:W-:Y:S02]  /*b310*/  FSEL R181, R181, -INF , !P0 ;  /* 0xff800000b5b57808 */ /* 0x000fe40004000000 */
[----:B------:R-:W-:-:S04]  /*b320*/  FMNMX.FTZ R6, R183, R6, !PT ;  /* 0x00000006b7067209 */ /* 0x000fc80007810000 */
[----:B-1----:R-:W-:Y:S02]  /*b330*/  FMNMX.FTZ R15, R181, R6, !PT ;  /* 0x00000006b50f7209 */ /* 0x002fe40007810000 */
[----:B--2---:R-:W-:-:S03]  /*b340*/  FMNMX.FTZ R13, R4, R7, !PT ;  /* 0x00000007040d7209 */ /* 0x004fc60007810000 */
[----:B------:R-:W1:Y:S04]  /*b350*/  SHFL.BFLY PT, R6, R15, 0x2, 0x1f ;  /* 0x0c401f000f067f89 */ /* 0x000e6800000e0000 */
[----:B------:R-:W2:Y:S01]  /*b360*/  SHFL.BFLY PT, R164, R13, 0x1, 0x1f ;  /* 0x0c201f000da47f89 */ /* 0x000ea200000e0000 */
[----:B-1----:R-:W-:Y:S02]  /*b370*/  FMNMX.FTZ R7, R15, R6, !PT ;  /* 0x000000060f077209 */ /* 0x002fe40007810000 */
[----:B--2---:R-:W-:-:S03]  /*b380*/  FMNMX.FTZ R164, R13, R164, !PT ;  /* 0x000000a40da47209 */ /* 0x004fc60007810000 */
[----:B------:R-:W1:Y:S01]  /*b390*/  SHFL.BFLY PT, R4, R7, 0x1, 0x1f ;  /* 0x0c201f0007047f89 */ /* 0x000e6200000e0000 */
[C---:B------:R-:W-:Y:S01]  /*b3a0*/  FSETP.NEU.FTZ.AND P1, PT, R164.reuse, -INF , PT ;  /* 0xff800000a400780b */ /* 0x040fe20003f3d000 */
[----:B------:R-:W-:Y:S02]  /*b3b0*/  FMUL.FTZ R180, R164, UR23 ;  /* 0x00000017a4b47c20 */ /* 0x000fe40008410000 */
[----:B------:R-:W2:Y:S03]  /*b3c0*/  LDSM.16.MT88.4 R12, [R230+0x18000] ;  /* 0x01800000e60c783b */ /* 0x000ea60000004200 */
[----:B------:R-:W-:-:S05]  /*b3d0*/  FSEL R180, R180, RZ, P1 ;  /* 0x000000ffb4b47208 */ /* 0x000fca0000800000 */
[--C-:B------:R-:W-:Y:S01]  /*b3e0*/  FFMA.FTZ R177, R3, UR23, -R180.reuse ;  /* 0x0000001703b17c23 */ /* 0x100fe200080108b4 */
[--C-:B------:R-:W-:Y:S01]  /*b3f0*/  FFMA.FTZ R167, R5, UR23, -R180.reuse ;  /* 0x0000001705a77c23 */ /* 0x100fe200080108b4 */
[----:B------:R-:W-:Y:S01]  /*b400*/  FSEL R5, R164, RZ, P1 ;  /* 0x000000ffa4057208 */ /* 0x000fe20000800000 */
[--C-:B------:R-:W-:Y:S01]  /*b410*/  FFMA.FTZ R176, R203, UR23, -R180.reuse ;  /* 0x00000017cbb07c23 */ /* 0x100fe200080108b4 */
[--C-:B------:R-:W-:Y:S01]  /*b420*/  FFMA.FTZ R165, R21, UR23, -R180.reuse ;  /* 0x0000001715a57c23 */ /* 0x100fe200080108b4 */
[--C-:B------:R-:W-:Y:S01]  /*b430*/  FFMA.FTZ R182, R199, UR23, -R180.reuse ;  /* 0x00000017c7b67c23 */ /* 0x100fe200080108b4 */
[----:B------:R-:W-:Y:S01]  /*b440*/  MUFU.EX2 R177, R177 ;  /* 0x000000b100b17308 */ /* 0x000fe20000000800 */
[----:B------:R-:W-:Y:S01]  /*b450*/  FADD.FTZ R2, R2, -R5 ;  /* 0x8000000502027221 */ /* 0x000fe20000010000 */
[--C-:B------:R-:W-:Y:S01]  /*b460*/  FFMA.FTZ R199, R33, UR23, -R180.reuse ;  /* 0x0000001721c77c23 */ /* 0x100fe200080108b4 */
[--C-:B------:R-:W-:Y:S01]  /*b470*/  FFMA.FTZ R197, R197, UR23, -R180.reuse ;  /* 0x00000017c5c57c23 */ /* 0x100fe200080108b4 */
[----:B-1----:R-:W-:Y:S01]  /*b480*/  FMNMX.FTZ R3, R7, R4, !PT ;  /* 0x0000000407037209 */ /* 0x002fe20007810000 */
[----:B------:R-:W-:Y:S01]  /*b490*/  FMUL.FTZ R2, R2, UR23 ;  /* 0x0000001702027c20 */ /* 0x000fe20008410000 */
[----:B------:R-:W-:Y:S01]  /*b4a0*/  LDSM.16.MT88.4 R32, [R230+0x18800] ;  /* 0x01880000e620783b */ /* 0x000fe20000004200 */
[--C-:B------:R-:W-:Y:S01]  /*b4b0*/  FFMA.FTZ R184, R175, UR23, -R180.reuse ;  /* 0x00000017afb87c23 */ /* 0x100fe200080108b4 */
[C---:B------:R-:W-:Y:S01]  /*b4c0*/  FSETP.NEU.FTZ.AND P0, PT, R3.reuse, -INF , PT ;  /* 0xff8000000300780b */ /* 0x040fe20003f1d000 */
[----:B------:R-:W-:Y:S01]  /*b4d0*/  FMUL.FTZ R178, R3, UR23 ;  /* 0x0000001703b27c20 */ /* 0x000fe20008410000 */
[----:B------:R-:W1:Y:S01]  /*b4e0*/  MUFU.EX2 R167, R167 ;  /* 0x000000a700a77308 */ /* 0x000e620000000800 */
[--C-:B------:R-:W-:Y:S01]  /*b4f0*/  FFMA.FTZ R190, R173, UR23, -R180.reuse ;  /* 0x00000017adbe7c23 */ /* 0x100fe200080108b4 */
[----:B------:R-:W-:Y:S01]  /*b500*/  FSEL R5, R3, RZ, P0 ;  /* 0x000000ff03057208 */ /* 0x000fe20000000000 */
[----:B------:R-:W-:Y:S01]  /*b510*/  LDSM.16.MT88.4 R172, [R229+0x1e800] ;  /* 0x01e80000e5ac783b */ /* 0x000fe20000004200 */
[----:B------:R-:W-:Y:S01]  /*b520*/  FSEL R178, R178, RZ, P0 ;  /* 0x000000ffb2b27208 */ /* 0x000fe20000000000 */
[--C-:B------:R-:W-:Y:S01]  /*b530*/  FFMA.FTZ R209, R209, UR23, -R180.reuse ;  /* 0x00000017d1d17c23 */ /* 0x100fe200080108b4 */
[----:B------:R-:W-:Y:S01]  /*b540*/  FFMA.FTZ R192, R168, UR23, -R180 ;  /* 0x00000017a8c07c23 */ /* 0x000fe200080108b4 */
[----:B------:R-:W-:Y:S01]  /*b550*/  FADD.FTZ R5, R0, -R5 ;  /* 0x8000000500057221 */ /* 0x000fe20000010000 */
[----:B------:R-:W-:Y:S01]  /*b560*/  MUFU.EX2 R176, R176 ;  /* 0x000000b000b07308 */ /* 0x000fe20000000800 */
[--C-:B------:R-:W-:Y:S01]  /*b570*/  FFMA.FTZ R166, R11, UR23, -R178.reuse ;  /* 0x000000170ba67c23 */ /* 0x100fe200080108b2 */
[--C-:B------:R-:W-:Y:S01]  /*b580*/  FFMA.FTZ R11, R179, UR23, -R178.reuse ;  /* 0x00000017b30b7c23 */ /* 0x100fe200080108b2 */
[--C-:B------:R-:W-:Y:S01]  /*b590*/  FFMA.FTZ R10, R201, UR23, -R178.reuse ;  /* 0x00000017c90a7c23 */ /* 0x100fe200080108b2 */
[--C-:B------:R-:W-:Y:S01]  /*b5a0*/  FFMA.FTZ R179, R23, UR23, -R178.reuse ;  /* 0x0000001717b37c23 */ /* 0x100fe200080108b2 */
[----:B------:R-:W-:Y:S01]  /*b5b0*/  FMUL.FTZ R0, R5, UR23 ;  /* 0x0000001705007c20 */ /* 0x000fe20008410000 */
[----:B------:R-:W3:Y:S01]  /*b5c0*/  LDSM.16.MT88.4 R20, [R229+0x18000] ;  /* 0x01800000e514783b */ /* 0x000ee20000004200 */
[--C-:B------:R-:W-:Y:S01]  /*b5d0*/  FFMA.FTZ R188, R27, UR23, -R178.reuse ;  /* 0x000000171bbc7c23 */ /* 0x100fe200080108b2 */
[----:B------:R-:W4:Y:S01]  /*b5e0*/  MUFU.EX2 R165, R165 ;  /* 0x000000a500a57308 */ /* 0x000f220000000800 */
[----:B-1----:R-:W-:Y:S01]  /*b5f0*/  F2FP.BF16.F32.PACK_AB R4, R167, R177 ;  /* 0x000000b1a704723e */ /* 0x002fe200000010ff */
[--C-:B------:R-:W-:Y:S01]  /*b600*/  FFMA.FTZ R203, R25, UR23, -R178.reuse ;  /* 0x0000001719cb7c23 */ /* 0x100fe200080108b2 */
[--C-:B------:R-:W-:Y:S01]  /*b610*/  FFMA.FTZ R186, R31, UR23, -R178.reuse ;  /* 0x000000171fba7c23 */ /* 0x100fe200080108b2 */
[----:B------:R-:W-:Y:S01]  /*b620*/  LDSM.16.MT88.4 R24, [R228+0x18800] ;  /* 0x01880000e418783b */ /* 0x000fe20000004200 */
[----:B------:R-:W-:Y:S01]  /*b630*/  FFMA.FTZ R201, R29, UR23, -R178 ;  /* 0x000000171dc97c23 */ /* 0x000fe200080108b2 */
[----:B------:R-:W-:Y:S01]  /*b640*/  FFMA.FTZ R211, R211, UR23, -R180 ;  /* 0x00000017d3d37c23 */ /* 0x000fe200080108b4 */
[--C-:B------:R-:W-:Y:S01]  /*b650*/  FFMA.FTZ R194, R169, UR23, -R178.reuse ;  /* 0x00000017a9c27c23 */ /* 0x100fe200080108b2 */
[----:B------:R-:W-:Y:S01]  /*b660*/  MUFU.EX2 R166, R166 ;  /* 0x000000a600a67308 */ /* 0x000fe20000000800 */
[----:B------:R-:W-:Y:S01]  /*b670*/  LDSM.16.MT88.4 R28, [R229+0x18800] ;  /* 0x01880000e51c783b */ /* 0x000fe20000004200 */
[--C-:B------:R-:W-:Y:S01]  /*b680*/  FFMA.FTZ R196, R171, UR23, -R178.reuse ;  /* 0x00000017abc47c23 */ /* 0x100fe200080108b2 */
[----:B------:R-:W-:Y:S01]  /*b690*/  FFMA.FTZ R207, R207, UR23, -R178 ;  /* 0x00000017cfcf7c23 */ /* 0x000fe200080108b2 */
[----:B------:R-:W-:Y:S01]  /*b6a0*/  FFMA.FTZ R191, R191, UR23, -R180 ;  /* 0x00000017bfbf7c23 */ /* 0x000fe200080108b4 */
[----:B------:R-:W-:Y:S01]  /*b6b0*/  LDSM.16.MT88.4 R168, [R232+0x19000] ;  /* 0x01900000e8a8783b */ /* 0x000fe20000004200 */
[--C-:B------:R-:W-:Y:S01]  /*b6c0*/  FFMA.FTZ R187, R187, UR23, -R178.reuse ;  /* 0x00000017bbbb7c23 */ /* 0x100fe200080108b2 */
[--C-:B------:R-:W-:Y:S01]  /*b6d0*/  FFMA.FTZ R198, R185, UR23, -R178.reuse ;  /* 0x00000017b9c67c23 */ /* 0x100fe200080108b2 */
[----:B------:R-:W1:Y:S01]  /*b6e0*/  MUFU.EX2 R11, R11 ;  /* 0x0000000b000b7308 */ /* 0x000e620000000800 */
[----:B----4-:R-:W-:Y:S01]  /*b6f0*/  F2FP.BF16.F32.PACK_AB R6, R165, R176 ;  /* 0x000000b0a506723e */ /* 0x010fe200000010ff */
[----:B------:R-:W-:-:S06]  /*b700*/  FFMA.FTZ R183, R183, UR23, -R178 ;  /* 0x00000017b7b77c23 */ /* 0x000fcc00080108b2 */
[----:B------:R-:W-:Y:S08]  /*b710*/  MUFU.EX2 R10, R10 ;  /* 0x0000000a000a7308 */ /* 0x000ff00000000800 */
[----:B------:R-:W4:Y:S01]  /*b720*/  MUFU.EX2 R179, R179 ;  /* 0x000000b300b37308 */ /* 0x000f220000000800 */
[----:B-1----:R-:W-:-:S07]  /*b730*/  F2FP.BF16.F32.PACK_AB R5, R11, R166 ;  /* 0x000000a60b05723e */ /* 0x002fce00000010ff */
[----:B------:R-:W1:Y:S08]  /*b740*/  MUFU.EX2 R2, R2 ;  /* 0x0000000200027308 */ /* 0x000e700000000800 */
[----:B------:R-:W5:Y:S01]  /*b750*/  MUFU.EX2 R0, R0 ;  /* 0x0000000000007308 */ /* 0x000f620000000800 */
[----:B----4-:R-:W-:-:S07]  /*b760*/  F2FP.BF16.F32.PACK_AB R7, R179, R10 ;  /* 0x0000000ab307723e */ /* 0x010fce00000010ff */
        /* <DEDUP_REMOVED lines=9> */
[-C--:B-----5:R-:W-:Y:S01]  /*b800*/  FMUL.FTZ R162, R162, R0.reuse ;  /* 0x00000000a2a27220 */ /* 0x0a0fe20000410000 */
        /* <DEDUP_REMOVED lines=171> */
[----:B------:R-:W-:Y:S01]  /*c2c0*/  MUFU.EX2 R209, R209 ;  /* 0x000000d100d17308 */ /* 0x000fe20000000800 */
[C---:B-1----:R-:W-:Y:S06]  /*c2d0*/  HMMA.16816.F32.BF16 R100, R4.reuse, R16, R100 ;  /* 0x000000100464723c */ /* 0x042fec0000041864 */
[C---:B------:R-:W-:Y:S01]  /*c2e0*/  HMMA.16816.F32.BF16 R104, R4.reuse, R18, R104 ;  /* 0x000000120468723c */ /* 0x040fe20000041868 */
[----:B------:R-:W1:Y:S01]  /*c2f0*/  LDSM.16.MT88.4 R16, [R228+0x1e000] ;  /* 0x01e00000e410783b */ /* 0x000e620000004200 */
[----:B------:R-:W-:Y:S04]  /*c300*/  MUFU.EX2 R192, R192 ;  /* 0x000000c000c07308 */ /* 0x000fe80000000800 */
[C---:B---3--:R-:W-:Y:S04]  /*c310*/  HMMA.16816.F32.BF16 R108, R4.reuse, R12, R108 ;  /* 0x0000000c046c723c */ /* 0x048fe8000004186c */
[----:B------:R-:W-:Y:S02]  /*c320*/  MUFU.EX2 R211, R211 ;  /* 0x000000d300d37308 */ /* 0x000fe40000000800 */
[C---:B------:R-:W-:Y:S01]  /*c330*/  HMMA.16816.F32.BF16 R112, R4.reuse, R14, R112 ;  /* 0x0000000e0470723c */ /* 0x040fe20000041870 */
[----:B------:R-:W3:Y:S05]  /*c340*/  LDSM.16.MT88.4 R12, [R232+0x18800] ;  /* 0x01880000e80c783b */ /* 0x000eea0000004200 */
[C---:B-----5:R-:W-:Y:S01]  /*c350*/  HMMA.16816.F32.BF16 R116, R4.reuse, R20, R116 ;  /* 0x000000140474723c */ /* 0x060fe20000041874 */
[----:B------:R-:W5:Y:S05]  /*c360*/  MUFU.EX2 R194, R194 ;  /* 0x000000c200c27308 */ /* 0x000f6a0000000800 */
        /* <DEDUP_REMOVED lines=25> */
[----:B------:R-:W-:Y:S01]  /*c500*/  HMMA.16816.F32.BF16 R152, R4, R32, R152 ;  /* 0x000000200498723c */ /* 0x000fe20000041898 */
[----:B-----5:R-:W-:-:S04]  /*c510*/  FADD.FTZ R11, R194, R11 ;  /* 0x0000000bc20b7221 */ /* 0x020fc80000010000 */
[----:B------:R-:W-:Y:S01]  /*c520*/  FADD.FTZ R11, R196, R11 ;  /* 0x0000000bc40b7221 */ /* 0x000fe20000010000 */
        /* <DEDUP_REMOVED lines=26> */
[C---:B------:R-:W-:Y:S01]  /*c6d0*/  HMMA.16816.F32.BF16 R116, R4.reuse, R172, R116 ;  /* 0x000000ac0474723c */ /* 0x040fe20000041874 */
[----:B------:R-:W-:Y:S05]  /*c6e0*/  MUFU.EX2 R172, R207 ;  /* 0x000000cf00ac7308 */ /* 0x000fea0000000800 */
[----:B------:R-:W-:Y:S01]  /*c6f0*/  HMMA.16816.F32.BF16 R84, R4, R20, R84 ;  /* 0x000000140454723c */ /* 0x000fe20000041854 */
        /* <DEDUP_REMOVED lines=34> */
[----:B------:R-:W-:Y:S01]  /*c920*/  HMMA.16816.F32.BF16 R152, R4, R28, R152 ;  /* 0x0000001c0498723c */ /* 0x000fe20000041898 */
[----:B------:R-:W-:-:S05]  /*c930*/  FADD.FTZ R211, R211, R192 ;  /* 0x000000c0d3d37221 */ /* 0x000fca0000010000 */
        /* <DEDUP_REMOVED lines=101> */
.L_x_2046:
        /* <DEDUP_REMOVED lines=18> */
.L_x_2052:
        /* <DEDUP_REMOVED lines=28> */
.L_x_2050:
        /* <DEDUP_REMOVED lines=17> */
[----:B------:R-:W-:Y:S05]  /*d380*/  IADD3.X R33, R35, UR25, RZ, P0, !PT ;  /* 0x0000001923217c10 */ /* 0x000fea00087fe4ff */
[----:B------:R-:W-:Y:S06]  /*d390*/  LDGSTS.E.BYPASS.LTC128B.128 [R239+0x1a000], desc[UR18][R34.64+0x80] ;  /* 0x1a00008022ef7fae */ /* 0x000fec000b901d52 */
[----:B------:R-:W-:Y:S06]  /*d3a0*/  LDGSTS.E.BYPASS.LTC128B.128 [R239+0x1c000], desc[UR18][R34.64+0x100] ;  /* 0x1c00010022ef7fae */ /* 0x000fec000b901d52 */
[----:B------:R-:W-:Y:S06]  /*d3b0*/  LDGSTS.E.BYPASS.LTC128B.128 [R239+0x1e000], desc[UR18][R34.64+0x180] ;  /* 0x1e00018022ef7fae */ /* 0x000fec000b901d52 */
[----:B------:R-:W-:Y:S06]  /*d3c0*/  LDGSTS.E.BYPASS.LTC128B.128 [R239+0x19000], desc[UR18][R32.64] ;  /* 0x1900000020ef7fae */ /* 0x000fec000b901d52 */
[----:B------:R-:W-:Y:S06]  /*d3d0*/  LDGSTS.E.BYPASS.LTC128B.128 [R239+0x1b000], desc[UR18][R32.64+0x80] ;  /* 0x1b00008020ef7fae */ /* 0x000fec000b901d52 */
[----:B------:R-:W-:Y:S06]  /*d3e0*/  LDGSTS.E.BYPASS.LTC128B.128 [R239+0x1d000], desc[UR18][R32.64+0x100] ;  /* 0x1d00010020ef7fae */ /* 0x000fec000b901d52 */
[----:B------:R1:W-:Y:S06]  /*d3f0*/  LDGSTS.E.BYPASS.LTC128B.128 [R239+0x1f000], desc[UR18][R32.64+0x180] ;  /* 0x1f00018020ef7fae */ /* 0x0003ec000b901d52 */
[----:B------:R-:W-:Y:S06]  /*d400*/  LDSM.16.M88.4 R164, [R238] ;  /* 0x00000000eea4783b */ /* 0x000fec0000000200 */
[----:B------:R-:W2:Y:S06]  /*d410*/  LDSM.16.M88.4 R168, [R237+0x10000] ;  /* 0x01000000eda8783b */ /* 0x000eac0000000200 */
[----:B------:R-:W3:Y:S06]  /*d420*/  LDSM.16.M88.4 R172, [R237+0x10800] ;  /* 0x01080000edac783b */ /* 0x000eec0000000200 */
[----:B------:R-:W4:Y:S06]  /*d430*/  LDSM.16.M88.4 R176, [R237+0x11000] ;  /* 0x01100000edb0783b */ /* 0x000f2c0000000200 */
[----:B------:R-:W5:Y:S06]  /*d440*/  LDSM.16.M88.4 R180, [R237+0x11800] ;  /* 0x01180000edb4783b */ /* 0x000f6c0000000200 */
[----:B------:R-:W0:Y:S06]  /*d450*/  LDGDEPBAR ;  /* 0x00000000000079af */ /* 0x000e2c0000000000 */
[----:B------:R-:W-:Y:S06]  /*d460*/  LDSM.16.M88.4 R184, [R236] ;  /* 0x00000000ecb8783b */ /* 0x000fec0000000200 */
[----:B------:R-:W1:Y:S01]  /*d470*/  LDSM.16.M88.4 R188, [R235] ;  /* 0x00000000ebbc783b */ /* 0x000e620000000200 */
[C---:B--2---:R-:W-:Y:S05]  /*d480*/  HMMA.16816.F32.BF16 R4, R164.reuse, R168, RZ ;  /* 0x000000a8a404723c */ /* 0x044fea00000418ff */
[----:B------:R-:W2:Y:S01]  /*d490*/  LDSM.16.M88.4 R192, [R227] ;  /* 0x00000000e3c0783b */ /* 0x000ea20000000200 */
[C---:B------:R-:W-:Y:S05]  /*d4a0*/  HMMA.16816.F32.BF16 R8, R164.reuse, R170, RZ ;  /* 0x000000aaa408723c */ /* 0x040fea00000418ff */
[----:B------:R-:W2:Y:S01]  /*d4b0*/  LDSM.16.M88.4 R196, [R226] ;  /* 0x00000000e2c4783b */ /* 0x000ea20000000200 */
[C---:B---3--:R-:W-:Y:S05]  /*d4c0*/  HMMA.16816.F32.BF16 R12, R164.reuse, R172, RZ ;  /* 0x000000aca40c723c */ /* 0x048fea00000418ff */
[----:B------:R-:W3:Y:S01]  /*d4d0*/  LDSM.16.M88.4 R200, [R225] ;  /* 0x00000000e1c8783b */ /* 0x000ee20000000200 */
[C---:B------:R-:W-:Y:S05]  /*d4e0*/  HMMA.16816.F32.BF16 R16, R164.reuse, R174, RZ ;  /* 0x000000aea410723c */ /* 0x040fea00000418ff */
[----:B------:R-:W-:Y:S01]  /*d4f0*/  LDSM.16.M88.4 R204, [R234] ;  /* 0x00000000eacc783b */ /* 0x000fe20000000200 */
[C---:B----4-:R-:W-:Y:S05]  /*d500*/  HMMA.16816.F32.BF16 R20, R164.reuse, R176, RZ ;  /* 0x000000b0a414723c */ /* 0x050fea00000418ff */
[----:B------:R-:W4:Y:S01]  /*d510*/  LDSM.16.M88.4 R208, [R231+0x10000] ;  /* 0x01000000e7d0783b */ /* 0x000f220000000200 */
[C---:B------:R-:W-:Y:S05]  /*d520*/  HMMA.16816.F32.BF16 R24, R164.reuse, R178, RZ ;  /* 0x000000b2a418723c */ /* 0x040fea00000418ff */
[----:B------:R-:W-:Y:S01]  /*d530*/  LDSM.16.M88.4 R168, [R231+0x11000] ;  /* 0x01100000e7a8783b */ /* 0x000fe20000000200 */
[C---:B-----5:R-:W-:Y:S05]  /*d540*/  HMMA.16816.F32.BF16 R28, R164.reuse, R180, RZ ;  /* 0x000000b4a41c723c */ /* 0x060fea00000418ff */
[----:B------:R-:W-:Y:S01]  /*d550*/  LDSM.16.M88.4 R172, [R231+0x11800] ;  /* 0x01180000e7ac783b */ /* 0x000fe20000000200 */
[----:B-1----:R-:W-:Y:S05]  /*d560*/  HMMA.16816.F32.BF16 R32, R164, R182, RZ ;  /* 0x000000b6a420723c */ /* 0x002fea00000418ff */
[----:B------:R-:W1:Y:S01]  /*d570*/  LDSM.16.M88.4 R164, [R231+0x10800] ;  /* 0x01080000e7a4783b */ /* 0x000e620000000200 */
[C---:B------:R-:W-:Y:S05]  /*d580*/  HMMA.16816.F32.BF16 R4, R184.reuse, R188, R4 ;  /* 0x000000bcb804723c */ /* 0x040fea0000041804 */
[----:B------:R-:W-:Y:S01]  /*d590*/  LDSM.16.M88.4 R176, [R233] ;  /* 0x00000000e9b0783b */ /* 0x000fe20000000200 */
[C---:B------:R-:W-:Y:S05]  /*d5a0*/  HMMA.16816.F32.BF16 R8, R184.reuse, R190, R8 ;  /* 0x000000beb808723c */ /* 0x040fea0000041808 */
[----:B------:R-:W5:Y:S01]  /*d5b0*/  LDSM.16.M88.4 R180, [R224] ;  /* 0x00000000e0b4783b */ /* 0x000f620000000200 */
[C---:B--2---:R-:W-:Y:S05]  /*d5c0*/  HMMA.16816.F32.BF16 R12, R184.reuse, R192, R12 ;  /* 0x000000c0b80c723c */ /* 0x044fea000004180c */
[----:B------:R-:W-:Y:S01]  /*d5d0*/  LDSM.16.M88.4 R188, [R224+0x1000] ;  /* 0x00100000e0bc783b */ /* 0x000fe20000000200 */
[C---:B------:R-:W-:Y:S05]  /*d5e0*/  HMMA.16816.F32.BF16 R16, R184.reuse, R194, R16 ;  /* 0x000000c2b810723c */ /* 0x040fea0000041810 */
[----:B------:R-:W-:Y:S01]  /*d5f0*/  LDSM.16.M88.4 R192, [R224+0x1800] ;  /* 0x00180000e0c0783b */ /* 0x000fe20000000200 */
[C---:B------:R-:W-:Y:S06]  /*d600*/  HMMA.16816.F32.BF16 R20, R184.reuse, R196, R20 ;  /* 0x000000c4b814723c */ /* 0x040fec0000041814 */
[C---:B------:R-:W-:Y:S01]  /*d610*/  HMMA.16816.F32.BF16 R24, R184.reuse, R198, R24 ;  /* 0x000000c6b818723c */ /* 0x040fe20000041818 */
[----:B------:R-:W-:Y:S05]  /*d620*/  LDSM.16.M88.4 R196, [R238+0x4000] ;  /* 0x00400000eec4783b */ /* 0x000fea0000000200 */
[C---:B---3--:R-:W-:Y:S06]  /*d630*/  HMMA.16816.F32.BF16 R28, R184.reuse, R200, R28 ;  /* 0x000000c8b81c723c */ /* 0x048fec000004181c */
[----:B------:R-:W-:Y:S01]  /*d640*/  HMMA.16816.F32.BF16 R32, R184, R202, R32 ;  /* 0x000000cab820723c */ /* 0x000fe20000041820 */
[----:B------:R-:W2:Y:S05]  /*d650*/  LDSM.16.M88.4 R184, [R224+0x800] ;  /* 0x00080000e0b8783b */ /* 0x000eaa0000000200 */
[C---:B----4-:R-:W-:Y:S01]  /*d660*/  HMMA.16816.F32.BF16 R4, R204.reuse, R208, R4 ;  /* 0x000000d0cc04723c */ /* 0x050fe20000041804 */
[----:B------:R-:W3:Y:S05]  /*d670*/  LDSM.16.M88.4 R200, [R237+0x12000] ;  /* 0x01200000edc8783b */ /* 0x000eea0000000200 */
[C---:B------:R-:W-:Y:S01]  /*d680*/  HMMA.16816.F32.BF16 R8, R204.reuse, R210, R8 ;  /* 0x000000d2cc08723c */ /* 0x040fe20000041808 */
[----:B------:R-:W-:Y:S05]  /*d690*/  LDSM.16.M88.4 R208, [R223] ;  /* 0x00000000dfd0783b */ /* 0x000fea0000000200 */
[C---:B-1----:R-:W-:Y:S06]  /*d6a0*/  HMMA.16816.F32.BF16 R12, R204.reuse, R164, R12 ;  /* 0x000000a4cc0c723c */ /* 0x042fec000004180c */
[C---:B------:R-:W-:Y:S01]  /*d6b0*/  HMMA.16816.F32.BF16 R16, R204.reuse, R166, R16 ;  /* 0x000000a6cc10723c */ /* 0x040fe20000041810 */
[----:B------:R-:W1:Y:S05]  /*d6c0*/  LDSM.16.M88.4 R164, [R237+0x12800] ;  /* 0x01280000eda4783b */ /* 0x000e6a0000000200 */
[C---:B------:R-:W-:Y:S06]  /*d6d0*/  HMMA.16816.F32.BF16 R20, R204.reuse, R168, R20 ;  /* 0x000000a8cc14723c */ /* 0x040fec0000041814 */
[C---:B------:R-:W-:Y:S01]  /*d6e0*/  HMMA.16816.F32.BF16 R24, R204.reuse, R170, R24 ;  /* 0x000000aacc18723c */ /* 0x040fe20000041818 */
[----:B------:R-:W4:Y:S05]  /*d6f0*/  LDSM.16.M88.4 R168, [R237+0x13000] ;  /* 0x01300000eda8783b */ /* 0x000f2a0000000200 */
[C---:B------:R-:W-:Y:S06]  /*d700*/  HMMA.16816.F32.BF16 R28, R204.reuse, R172, R28 ;  /* 0x000000accc1c723c */ /* 0x040fec000004181c */
[----:B------:R-:W-:Y:S01]  /*d710*/  HMMA.16816.F32.BF16 R32, R204, R174, R32 ;  /* 0x000000aecc20723c */ /* 0x000fe20000041820 */
[----:B------:R-:W4:Y:S05]  /*d720*/  LDSM.16.M88.4 R172, [R237+0x13800] ;  /* 0x01380000edac783b */ /* 0x000f2a0000000200 */
[C---:B-----5:R-:W-:Y:S01]  /*d730*/  HMMA.16816.F32.BF16 R4, R176.reuse, R180, R4 ;  /* 0x000000b4b004723c */ /* 0x060fe20000041804 */
[----:B------:R-:W5:Y:S05]  /*d740*/  LDSM.16.M88.4 R204, [R236+0x4000] ;  /* 0x00400000eccc783b */ /* 0x000f6a0000000200 */
        /* <DEDUP_REMOVED lines=14> */
[----:B------:R-:W-:Y:S05]  /*d830*/  LDSM.16.M88.4 R200, [R224+0x2000] ;  /* 0x00200000e0c8783b */ /* 0x000fea0000000200 */
        /* <DEDUP_REMOVED lines=22> */
[C---:B---3--:R-:W-:Y:S01]  /*d9a0*/  HMMA.16816.F32.BF16 R4, R188.reuse, R192, R4 ;  /* 0x000000c0bc04723c */ /* 0x048fe20000041804 */
[----:B------:R-:W3:Y:S05]  /*d9b0*/  LDSM.16.M88.4 R204, [R238+0x8000] ;  /* 0x00800000eecc783b */ /* 0x000eea0000000200 */
[C---:B------:R-:W-:Y:S01]  /*d9c0*/  HMMA.16816.F32.BF16 R8, R188.reuse, R194, R8 ;  /* 0x000000c2bc08723c */ /* 0x040fe20000041808 */
[----:B------:R-:W-:Y:S05]  /*d9d0*/  LDSM.16.M88.4 R192, [R219] ;  /* 0x00000000dbc0783b */ /* 0x000fea0000000200 */
        /* <DEDUP_REMOVED lines=89> */
[C---:B------:R-:W-:Y:S06]  /*df70*/  HMMA.16816.F32.BF16 R8, R196.reuse, R202, R8 ;  /* 0x000000cac408723c */ /* 0x040fec0000041808 */
[C---:B--2---:R-:W-:Y:S06]  /*df80*/  HMMA.16816.F32.BF16 R12, R196.reuse, R176, R12 ;  /* 0x000000b0c40c723c */ /* 0x044fec000004180c */
[C---:B------:R-:W-:Y:S06]  /*df90*/  HMMA.16816.F32.BF16 R16, R196.reuse, R178, R16 ;  /* 0x000000b2c410723c */ /* 0x040fec0000041810 */
[C---:B------:R-:W-:Y:S06]  /*dfa0*/  HMMA.16816.F32.BF16 R20, R196.reuse, R180, R20 ;  /* 0x000000b4c414723c */ /* 0x040fec0000041814 */
[C---:B------:R-:W-:Y:S06]  /*dfb0*/  HMMA.16816.F32.BF16 R24, R196.reuse, R182, R24 ;  /* 0x000000b6c418723c */ /* 0x040fec0000041818 */
[C---:B------:R-:W-:Y:S06]  /*dfc0*/  HMMA.16816.F32.BF16 R28, R196.reuse, R184, R28 ;  /* 0x000000b8c41c723c */ /* 0x040fec000004181c */
[----:B------:R-:W-:Y:S06]  /*dfd0*/  HMMA.16816.F32.BF16 R32, R196, R186, R32 ;  /* 0x000000bac420723c */ /* 0x000fec0000041820 */
[C---:B---3--:R-:W-:Y:S06]  /*dfe0*/  HMMA.16816.F32.BF16 R4, R204.reuse, R208, R4 ;  /* 0x000000d0cc04723c */ /* 0x048fec0000041804 */
[C---:B------:R-:W-:Y:S06]  /*dff0*/  HMMA.16816.F32.BF16 R8, R204.reuse, R210, R8 ;  /* 0x000000d2cc08723c */ /* 0x040fec0000041808 */
[C---:B-1----:R-:W-:Y:S06]  /*e000*/  HMMA.16816.F32.BF16 R12, R204.reuse, R164, R12 ;  /* 0x000000a4cc0c723c */ /* 0x042fec000004180c */
[C---:B------:R-:W-:Y:S01]  /*e010*/  HMMA.16816.F32.BF16 R16, R204.reuse, R166, R16 ;  /* 0x000000a6cc10723c */ /* 0x040fe20000041810 */
[----:B------:R-:W1:Y:S05]  /*e020*/  LDSM.16.M88.4 R164, [R224+0x6800] ;  /* 0x00680000e0a4783b */ /* 0x000e6a0000000200 */
[C---:B----4-:R-:W-:Y:S06]  /*e030*/  HMMA.16816.F32.BF16 R20, R204.reuse, R168, R20 ;  /* 0x000000a8cc14723c */ /* 0x050fec0000041814 */
[C---:B------:R-:W-:Y:S01]  /*e040*/  HMMA.16816.F32.BF16 R24, R204.reuse, R170, R24 ;  /* 0x000000aacc18723c */ /* 0x040fe20000041818 */
[----:B------:R-:W2:Y:S05]  /*e050*/  LDSM.16.M88.4 R168, [R224+0x7000] ;  /* 0x00700000e0a8783b */ /* 0x000eaa0000000200 */
[C---:B------:R-:W-:Y:S06]  /*e060*/  HMMA.16816.F32.BF16 R28, R204.reuse, R172, R28 ;  /* 0x000000accc1c723c */ /* 0x040fec000004181c */
[----:B------:R-:W-:Y:S06]  /*e070*/  HMMA.16816.F32.BF16 R32, R204, R174, R32 ;  /* 0x000000aecc20723c */ /* 0x000fec0000041820 */
[C---:B-----5:R-:W-:Y:S06]  /*e080*/  HMMA.16816.F32.BF16 R4, R188.reuse, R192, R4 ;  /* 0x000000c0bc04723c */ /* 0x060fec0000041804 */
[C---:B------:R-:W-:Y:S06]  /*e090*/  HMMA.16816.F32.BF16 R8, R188.reuse, R194, R8 ;  /* 0x000000c2bc08723c */ /* 0x040fec0000041808 */
[C---:B-1----:R-:W-:Y:S06]  /*e0a0*/  HMMA.16816.F32.BF16 R12, R188.reuse, R164, R12 ;  /* 0x000000a4bc0c723c */ /* 0x042fec000004180c */
[C---:B------:R-:W-:Y:S01]  /*e0b0*/  HMMA.16816.F32.BF16 R16, R188.reuse, R166, R16 ;  /* 0x000000a6bc10723c */ /* 0x040fe20000041810 */
[----:B------:R-:W1:Y:S01]  /*e0c0*/  LDSM.16.M88.4 R164, [R224+0x7800] ;  /* 0x00780000e0a4783b */ /* 0x000e620000000200 */
[----:B------:R-:W-:Y:S04]  /*e0d0*/  DEPBAR.LE SB0, 0x0 ;  /* 0x000080000000791a */ /* 0x000fe80000000000 */
[C---:B--2---:R-:W-:Y:S01]  /*e0e0*/  HMMA.16816.F32.BF16 R20, R188.reuse, R168, R20 ;  /* 0x000000a8bc14723c */ /* 0x044fe20000041814 */
[----:B------:R-:W-:Y:S04]  /*e0f0*/  BAR.SYNC.DEFER_BLOCKING 0x0 ;  /* 0x0000000000007b1d */ /* 0x000fe80000010000 */
        /* <DEDUP_REMOVED lines=204> */
.L_x_2051:
[----:B-1----:R-:W-:Y:S01]  /*edc0*/  FMNMX.FTZ R15, R202, R17, !PT ;  /* 0x00000011ca0f7209 */ /* 0x002fe20007810000 */
[----:B------:R-:W1:Y:S01]  /*edd0*/  SHFL.BFLY PT, R4, R33, 0x2, 0x1f ;  /* 0x0c401f0021047f89 */ /* 0x000e6200000e0000 */
[C---:B------:R-:W-:Y:S01]  /*ede0*/  ISETP.GE.AND P0, PT, R35.reuse, R245, PT ;  /* 0x000000f52300720c */ /* 0x040fe20003f06270 */
[----:B------:R-:W-:Y:S01]  /*edf0*/  UISETP.GT.AND UP0, UPT, UR23, UR13, UPT ;  /* 0x0000000d1700728c */ /* 0x000fe2000bf04270 */
[----:B------:R-:W-:Y:S05]  /*ee00*/  FSEL R182, R32, -INF , !P2 ;  /* 0xff80000020b67808 */ /* 0x000fea0005000000 */
[----:B------:R-:W-:Y:S01]  /*ee10*/  LDSM.16.MT88.4 R24, [R230+0x18000] ;  /* 0x01800000e618783b */ /* 0x000fe20000004200 */
        /* <DEDUP_REMOVED lines=9> */
[----:B------:R-:W3:Y:S01]  /*eeb0*/  SHFL.BFLY PT, R3, R6, 0x2, 0x1f ;  /* 0x0c401f0006037f89 */ /* 0x000ee200000e0000 */
[----:B-1----:R-:W-:Y:S07]  /*eec0*/  FMNMX.FTZ R33, R33, R4, !PT ;  /* 0x0000000421217209 */ /* 0x002fee0007810000 */
[----:B------:R-:W1:Y:S01]  /*eed0*/  SHFL.BFLY PT, R164, R33, 0x1, 0x1f ;  /* 0x0c201f0021a47f89 */ /* 0x000e6200000e0000 */
[----:B---3--:R-:W-:Y:S07]  /*eee0*/  FMNMX.FTZ R4, R6, R3, !PT ;  /* 0x0000000306047209 */ /* 0x008fee0007810000 */
[----:B------:R-:W3:Y:S01]  /*eef0*/  SHFL.BFLY PT, R3, R4, 0x1, 0x1f ;  /* 0x0c201f0004037f89 */ /* 0x000ee200000e0000 */
        /* <DEDUP_REMOVED lines=13> */
[----:B---3--:R-:W-:Y:S01]  /*efd0*/  FMNMX.FTZ R3, R4, R3, !PT ;  /* 0x0000000304037209 */ /* 0x008fe20007810000 */
        /* <DEDUP_REMOVED lines=20> */
[----:B------:R-:W3:Y:S01]  /*f120*/  MUFU.EX2 R190, R190 ;  /* 0x000000be00be7308 */ /* 0x000ee20000000800 */
[--C-:B------:R-:W-:Y:S01]  /*f130*/  FFMA.FTZ R186, R186, UR4, -R181.reuse ;  /* 0x00000004baba7c23 */ /* 0x100fe200080108b5 */
[--C-:B------:R-:W-:Y:S01]  /*f140*/  FFMA.FTZ R182, R182, UR4, -R181.reuse ;  /* 0x00000004b6b67c23 */ /* 0x100fe200080108b5 */
[--C-:B------:R-:W-:Y:S01]  /*f150*/  FFMA.FTZ R196, R203, UR4, -R181.reuse ;  /* 0x00000004cbc47c23 */ /* 0x100fe200080108b5 */
[--C-:B------:R-:W-:Y:S01]  /*f160*/  FFMA.FTZ R203, R174, UR4, -R181.reuse ;  /* 0x00000004aecb7c23 */ /* 0x100fe200080108b5 */
[--C-:B------:R-:W-:Y:S01]  /*f170*/  FFMA.FTZ R198, R198, UR4, -R181.reuse ;  /* 0x00000004c6c67c23 */ /* 0x100fe200080108b5 */
[----:B------:R-:W-:Y:S01]  /*f180*/  LDSM.16.MT88.4 R172, [R232+0x1c800] ;  /* 0x01c80000e8ac783b */ /* 0x000fe20000004200 */
[--C-:B------:R-:W-:Y:S03]  /*f190*/  FFMA.FTZ R205, R205, UR4, -R181.reuse ;  /* 0x00000004cdcd7c23 */ /* 0x100fe600080108b5 */
[----:B------:R-:W4:Y:S01]  /*f1a0*/  MUFU.EX2 R189, R189 ;  /* 0x000000bd00bd7308 */ /* 0x000f220000000800 */
        /* <DEDUP_REMOVED lines=8> */
[----:B---3--:R-:W-:Y:S01]  /*f230*/  F2FP.BF16.F32.PACK_AB R168, R190, R193 ;  /* 0x000000c1bea8723e */ /* 0x008fe200000010ff */
[----:B------:R-:W-:Y:S01]  /*f240*/  FFMA.FTZ R184, R183, UR4, -R184 ;  /* 0x00000004b7b87c23 */ /* 0x000fe200080108b8 */
[----:B------:R-:W-:Y:S07]  /*f250*/  PLOP3.LUT P0, PT, PT, PT, UP0, 0x80, 0x0 ;  /* 0x000000000000781c */ /* 0x000fee0003f0f008 */
[----:B------:R-:W3:Y:S01]  /*f260*/  MUFU.EX2 R167, R167 ;  /* 0x000000a700a77308 */ /* 0x000ee20000000800 */
[----:B----4-:R-:W-:Y:S09]  /*f270*/  F2FP.BF16.F32.PACK_AB R170, R188, R189 ;  /* 0x000000bdbcaa723e */ /* 0x010ff200000010ff */
[----:B------:R-:W-:Y:S10]  /*f280*/  MUFU.EX2 R166, R166 ;  /* 0x000000a600a67308 */ /* 0x000ff40000000800 */
[----:B------:R-:W4:Y:S01]  /*f290*/  MUFU.EX2 R191, R191 ;  /* 0x000000bf00bf7308 */ /* 0x000f220000000800 */
[----:B---3--:R-:W-:Y:S09]  /*f2a0*/  F2FP.BF16.F32.PACK_AB R169, R167, R195 ;  /* 0x000000c3a7a9723e */ /* 0x008ff200000010ff */
[----:B------:R-:W3:Y:S10]  /*f2b0*/  MUFU.EX2 R2, R6 ;  /* 0x0000000600027308 */ /* 0x000ef40000000800 */
[----:B------:R-:W5:Y:S01]  /*f2c0*/  MUFU.EX2 R0, R8 ;  /* 0x0000000800007308 */ /* 0x000f620000000800 */
[----:B----4-:R-:W-:Y:S09]  /*f2d0*/  F2FP.BF16.F32.PACK_AB R171, R191, R166 ;  /* 0x000000a6bfab723e */ /* 0x010ff200000010ff */
[----:B------:R-:W-:Y:S01]  /*f2e0*/  MUFU.EX2 R192, R192 ;  /* 0x000000c000c07308 */ /* 0x000fe20000000800 */
[C---:B---3--:R-:W-:Y:S01]  /*f2f0*/  FMUL.FTZ R4, R2.reuse, R160 ;  /* 0x000000a002047220 */ /* 0x048fe20000410000 */
[C---:B------:R-:W-:Y:S01]  /*f300*/  FMUL.FTZ R5, R2.reuse, R161 ;  /* 0x000000a102057220 */ /* 0x040fe20000410000 */
[C---:B------:R-:W-:Y:S01]  /*f310*/  FMUL.FTZ R9, R2.reuse, R157 ;  /* 0x0000009d02097220 */ /* 0x040fe20000410000 */
[C---:B------:R-:W-:Y:S01]  /*f320*/  FMUL.FTZ R12, R2.reuse, R152 ;  /* 0x00000098020c7220 */ /* 0x040fe20000410000 */
[C---:B------:R-:W-:Y:S01]  /*f330*/  FMUL.FTZ R13, R2.reuse, R153 ;  /* 0x00000099020d7220 */ /* 0x040fe20000410000 */
[C---:B--2---:R-:W-:Y:S01]  /*f340*/  FMUL.FTZ R20, R2.reuse, R144 ;  /* 0x0000009002147220 */ /* 0x044fe20000410000 */
[C---:B------:R-:W-:Y:S01]  /*f350*/  FMUL.FTZ R21, R2.reuse, R145 ;  /* 0x0000009102157220 */ /* 0x040fe20000410000 */
[----:B------:R-:W-:Y:S01]  /*f360*/  FMUL.FTZ R28, R2, R136 ;  /* 0x00000088021c7220 */ /* 0x000fe20000410000 */
[C---:B-----5:R-:W-:Y:S01]  /*f370*/  FMUL.FTZ R6, R0.reuse, R162 ;  /* 0x000000a200067220 */ /* 0x060fe20000410000 */
        /* <DEDUP_REMOVED lines=393> */
.L_x_2049:
        /* <DEDUP_REMOVED lines=272> */
.L_x_2053:
        /* <DEDUP_REMOVED lines=23> */
.L_x_2054:
        /* <DEDUP_REMOVED lines=122> */
.L_x_2056:
[----:B------:R-:W-:Y:S05]  /*12620*/  BSYNC B0 ;  /* 0x0000000000007941 */ /* 0x000fea0003800000 */
.L_x_2055:
        /* <DEDUP_REMOVED lines=32> */
.L_x_2058:
[----:B------:R-:W-:Y:S05]  /*12830*/  BSYNC B0 ;  /* 0x0000000000007941 */ /* 0x000fea0003800000 */
.L_x_2057:
        /* <DEDUP_REMOVED lines=22> */
.L_x_2060:
[----:B------:R-:W-:Y:S05]  /*129a0*/  BSYNC B0 ;  /* 0x0000000000007941 */ /* 0x000fea0003800000 */
.L_x_2059:
        /* <DEDUP_REMOVED lines=22> */
.L_x_2062:
[----:B------:R-:W-:Y:S05]  /*12b10*/  BSYNC B0 ;  /* 0x0000000000007941 */ /* 0x000fea0003800000 */
.L_x_2061:
        /* <DEDUP_REMOVED lines=21> */
.L_x_2063:
        /* <DEDUP_REMOVED lines=9> */
.L_x_2425:


//--------------------- .text._ZN5flash16flash_fwd_kernelI23Flash_fwd_kernel_traitsILi256ELi128ELi64ELi8ELb0ELb0EN7cutlass10bfloat16_tE19Flash_kernel_traitsILi256ELi128ELi64ELi8ES3_EELb1ELb0ELb1ELb1ELb0ELb0ELb0ELb0EEEvNS_16Flash_fwd_paramsE --------------------------
	.section	.text._ZN5flash16flash_fwd_kernelI23Flash_fwd_kernel_traitsILi256ELi128ELi64ELi8ELb0ELb0EN7cutlass10bfloat16_tE19Flash_kernel_traitsILi256ELi128ELi64ELi8ES3_EELb1ELb0ELb1ELb1ELb0ELb0ELb0ELb0EEEvNS_16Flash_fwd_paramsE,"ax",@progbits
	.align	128
        .global         _ZN5flash16flash_fwd_kernelI23Flash_fwd_kernel_traitsILi256ELi128ELi64ELi8ELb0ELb0EN7cutlass10bfloat16_tE19Flash_kernel_traitsILi256ELi128ELi64ELi8ES3_EELb1ELb0ELb1ELb1ELb0ELb0ELb0ELb0EEEvNS_16Flash_fwd_paramsE
        .type           _ZN5flash16flash_fwd_kernelI23Flash_fwd_kernel_traitsILi256ELi128ELi64ELi8ELb0ELb0EN7cutlass10bfloat16_tE19Flash_kernel_traitsILi256ELi128ELi64ELi8ES3_EELb1ELb0ELb1ELb1ELb0ELb0ELb0ELb0EEEvNS_16Flash_fwd_paramsE,@function
        .size           _ZN5flash16flash_fwd_kernelI23Flash_fwd_kernel_traitsILi256ELi128ELi64ELi8ELb0ELb0EN7cutlass10bfloat16_tE19Flash_kernel_traitsILi256ELi128ELi64ELi8ES3_EELb1ELb0ELb1ELb1ELb0ELb0ELb0ELb0EEEvNS_16Flash_fwd_paramsE,(.L_x_2426 - _ZN5flash16flash_fwd_kernelI23Flash_fwd_kernel_traitsILi256ELi128ELi64ELi8ELb0ELb0EN7cutlass10bfloat16_tE19Flash_kernel_traitsILi256ELi128ELi64ELi8ES3_EELb1ELb0ELb1ELb1ELb0ELb0ELb0ELb0EEEvNS_16Flash_fwd_paramsE)
        .other          _ZN5flash16flash_fwd_kernelI23Flash_fwd_kernel_traitsILi256ELi128ELi64ELi8ELb0ELb0EN7cutlass10bfloat16_tE19Flash_kernel_traitsILi256ELi128ELi64ELi8ES3_EELb1ELb0ELb1ELb1ELb0ELb0ELb0ELb0EEEvNS_16Flash_fwd_paramsE,@"STO_CUDA_ENTRY STV_DEFAULT"
_ZN5flash16flash_fwd_kernelI23Flash_fwd_kernel_traitsILi256ELi128ELi64ELi8ELb0ELb0EN7cutlass10bfloat16_tE19Flash_kernel_traitsILi256ELi128ELi64ELi8ES3_EELb1ELb0ELb1ELb1ELb0ELb0ELb0ELb0EEEvNS_16Flash_fwd_paramsE:
.text._ZN5flash16flash_fwd_kernelI23Flash_fwd_kernel_traitsILi256ELi128ELi64ELi8ELb0ELb0EN7cutlass10bfloat16_tE19Flash_kernel_traitsILi256ELi128ELi64ELi8ES3_EELb1ELb0ELb1ELb1ELb0ELb0ELb0ELb0EEEvNS_16Flash_fwd_paramsE:
        /* <DEDUP_REMOVED lines=49> */
[----:B------:R-:W-:Y:S02]  /*0310*/  PLOP3.LUT P1, PT, PT, PT, UP1, 0x80, 0x0 ;  /* 0x000000000000781c */ /* 0x000fe40003f2f018 */
[----:B------:R2:W-:Y:S04]  /*0320*/  @!P3 STG.E.64 desc[UR34][R10.64+0x8], R2 ;  /* 0x000008020a00b986 */ /* 0x0005e8000c101b22 */
[----:B------:R-:W3:Y:S01]  /*0330*/  @P0 LDG.E R0, desc[UR34][R14.64+0x4] ;  /* 0x000004220e000981 */ /* 0x000ee2000c1e1900 */
[----:B------:R-:W-:-:S03]  /*0340*/  IMAD.U32 R5, RZ, RZ, UR7 ;  /* 0x00000007ff057e24 */ /* 0x000fc6000f8e00ff */
[----:B------:R-:W4:Y:S04]  /*0350*/  @P0 LDG.E R9, desc[UR34][R14.64] ;  /* 0x000000220e090981 */ /* 0x000f28000c1e1900 */
[----:B------:R-:W5:Y:S01]  /*0360*/  @!P2 LDG.E R6, desc[UR34][R4.64] ;  /* 0x000000220406a981 */ /* 0x000f62000c1e1900 */
[----:B-1----:R-:W-:Y:S01]  /*0370*/  IMAD.U32 R12, RZ, RZ, UR8 ;  /* 0x00000008ff0c7e24 */ /* 0x002fe2000f8e00ff */
[----:B------:R-:W-:Y:S01]  /*0380*/  UMOV UR17, 0xffffffff ;  /* 0xffffffff00117882 */ /* 0x000fe20000000000 */
[----:B------:R-:W-:Y:S01]  /*0390*/  IMAD.U32 R13, RZ, RZ, UR9 ;  /* 0x00000009ff0d7e24 */ /* 0x000fe2000f8e00ff */
[----:B------:R-:W-:-:S04]  /*03a0*/  ULDC UR8, c[0x0][0x270] ;  /* 0x00009c0000087ab9 */ /* 0x000fc80000000800 */
[----:B------:R-:W2:Y:S01]  /*03b0*/  @P1 LDG.E R8, desc[UR34][R12.64] ;  /* 0x000000220c081981 */ /* 0x000ea2000c1e1900 */
        /* <DEDUP_REMOVED lines=8> */
[----:B------:R-:W-:Y:S02]  /*0440*/  LOP3.LUT R80, R81, 0xffffffe0, RZ, 0xc0, !PT ;  /* 0xffffffe051507812 */ /* 0x000fe400078ec0ff */
[----:B-----5:R-:W-:Y:S01]  /*0450*/  @!P2 R2UR UR7, R6 ;  /* 0x000000000607a2ca */ /* 0x020fe200000e0000 */
[----:B------:R-:W-:Y:S01]  /*0460*/  USHF.L.U32 UR4, UR9, 0x5, URZ ;  /* 0x0000000509047899 */ /* 0x000fe2000800063f */
[----:B------:R-:W-:Y:S01]  /*0470*/  ISETP.NE.AND.EX P2, PT, RZ, UR5, PT, P0 ;  /* 0x00000005ff007c0c */ /* 0x000fe2000bf45300 */
[----:B------:R-:W-:Y:S02]  /*0480*/  IMAD.IADD R80, R7, 0x1, -R80 ;  /* 0x0000000107507824 */ /* 0x000fe400078e0a50 */
[----:B------:R-:W-:Y:S02]  /*0490*/  @UP2 UIADD3 UR19, UR19, -UR17, URZ ;  /* 0x8000001113132290 */ /* 0x000fe4000fffe03f */
[----:B------:R-:W-:Y:S01]  /*04a0*/  USHF.R.S32.HI UR5, URZ, 0x1f, UR4 ;  /* 0x0000001f3f057899 */ /* 0x000fe20008011404 */
[----:B--2---:R-:W-:-:S02]  /*04b0*/  @P1 R2UR UR6, R8 ;  /* 0x00000000080612ca */ /* 0x004fc400000e0000 */
        /* <DEDUP_REMOVED lines=12> */
.L_x_2064:
[----:B------:R-:W-:Y:S01]  /*0580*/  ULDC UR9, c[0x0][0x2c8] ;  /* 0x0000b20000097ab9 */ /* 0x000fe20000000800 */
.L_x_2065:
        /* <DEDUP_REMOVED lines=57> */
[C---:B------:R-:W-:Y:S01]  /*0920*/  ISETP.GE.AND P1, PT, R16.reuse, UR19, PT ;  /* 0x0000001310007c0c */ /* 0x040fe2000bf26270 */
[----:B------:R-:W-:Y:S01]  /*0930*/  @!UP1 ULDC.64 UR4, c[0x0][0x290] ;  /* 0x0000a40000049ab9 */ /* 0x000fe20000000a00 */
[C---:B------:R-:W-:Y:S01]  /*0940*/  IMAD.SHL.U32 R9, R7.reuse, 0x8, RZ ;  /* 0x0000000807097824 */ /* 0x040fe200078e00ff */
[----:B------:R-:W-:Y:S01]  /*0950*/  @!UP1 UIMAD UR6, UR12, UR4, URZ ;  /* 0x000000040c0692a4 */ /* 0x000fe2000f8e023f */
[--C-:B------:R-:W-:Y:S01]  /*0960*/  SHF.R.S32.HI R17, RZ, 0x1f, R16.reuse ;  /* 0x0000001fff117819 */ /* 0x100fe20000011410 */
[----:B------:R-:W-:Y:S01]  /*0970*/  @UP1 UIMAD UR7, UR17, UR7, UR11 ;  /* 0x00000007110712a4 */ /* 0x000fe2000f8e020b */
[C---:B------:R-:W-:Y:S01]  /*0980*/  VIADD R5, R16.reuse, 0x20 ;  /* 0x0000002010057836 */ /* 0x040fe20000000000 */
[----:B------:R-:W-:Y:S01]  /*0990*/  @!UP1 UIMAD.WIDE.U32 UR14, UR29, UR4, URZ ;  /* 0x000000041d0e92a5 */ /* 0x000fe2000f8e003f */
[----:B------:R-:W-:Y:S01]  /*09a0*/  ISETP.NE.AND P3, PT, R7, RZ, PT ;  /* 0x000000ff0700720c */ /* 0x000fe20003f65270 */
[----:B------:R-:W-:Y:S01]  /*09b0*/  ULDC.U8 UR11, c[0x0][0x3d8] ;  /* 0x0000f600000b7ab9 */ /* 0x000fe20000000000 */
[----:B------:R-:W-:Y:S01]  /*09c0*/  @!UP1 UIMAD UR6, UR29, UR5, UR6 ;  /* 0x000000051d0692a4 */ /* 0x000fe2000f8e0206 */
[----:B------:R-:W-:Y:S01]  /*09d0*/  IMAD.WIDE R14, R15, 0x80, R16 ;  /* 0x000000800f0e7825 */ /* 0x000fe200078e0210 */
[----:B------:R-:W-:Y:S01]  /*09e0*/  UISETP.NE.AND UP3, UPT, UR11, URZ, UPT ;  /* 0x0000003f0b00728c */ /* 0x000fe2000bf65270 */
[C---:B------:R-:W-:Y:S01]  /*09f0*/  IADD3 R8, R9.reuse, 0x40, RZ ;  /* 0x0000004009087810 */ /* 0x040fe20007ffe0ff */
        /* <DEDUP_REMOVED lines=61> */
.L_x_2068:
[----:B------:R-:W-:Y:S05]  /*0dd0*/  BSYNC B0 ;  /* 0x0000000000007941 */ /* 0x000fea0003800000 */
.L_x_2067:
        /* <DEDUP_REMOVED lines=25> */
.L_x_2070:
[----:B------:R-:W-:Y:S05]  /*0f70*/  BSYNC B0 ;  /* 0x0000000000007941 */ /* 0x000fea0003800000 */
.L_x_2069:
        /* <DEDUP_REMOVED lines=24> */
.L_x_2072:
[----:B------:R-:W-:Y:S05]  /*1100*/  BSYNC B0 ;  /* 0x0000000000007941 */ /* 0x000fea0003800000 */
.L_x_2071:
        /* <DEDUP_REMOVED lines=26> */
.L_x_2074:
[----:B------:R-:W-:Y:S05]  /*12b0*/  BSYNC B0 ;  /* 0x0000000000007941 */ /* 0x000fea0003800000 */
.L_x_2073:
        /* <DEDUP_REMOVED lines=10> */
.L_x_2076:
[----:B------:R-:W-:Y:S05]  /*1360*/  BSYNC B0 ;  /* 0x0000000000007941 */ /* 0x000fea0003800000 */
.L_x_2075:
        /* <DEDUP_REMOVED lines=10> */
.L_x_2078:
[----:B------:R-:W-:Y:S05]  /*1410*/  BSYNC B0 ;  /* 0x0000000000007941 */ /* 0x000fea0003800000 */
.L_x_2077:
        /* <DEDUP_REMOVED lines=10> */
.L_x_2080:
[----:B------:R-:W-:Y:S05]  /*14c0*/  BSYNC B0 ;  /* 0x0000000000007941 */ /* 0x000fea0003800000 */
.L_x_2079:
        /* <DEDUP_REMOVED lines=10> */
.L_x_2066:
        /* <DEDUP_REMOVED lines=34> */
.L_x_2081:
[----:B------:R-:W-:Y:S01]  /*1790*/  ULDC UR4, c[0x0][0x278] ;  /* 0x00009e0000047ab9 */ /* 0x000fe20000000800 */
[----:B------:R-:W1:Y:S01]  /*17a0*/  S2R R4, SR_CTAID.Z ;  /* 0x0000000000047919 */ /* 0x000e620000002700 */
[----:B------:R-:W-:Y:S01]  /*17b0*/  IMAD.U32 R3, RZ, RZ, UR4 ;  /* 0x00000004ff037e24 */ /* 0x000fe2000f8e00ff */
[----:B------:R-:W-:Y:S01]  /*17c0*/  UMOV UR14, URZ ;  /* 0x0000003f000e7c82 */ /* 0x000fe20008000000 */
[----:B------:R-:W-:Y:S01]  /*17d0*/  LEA.HI R244, R0, R7, RZ, 0x3 ;  /* 0x0000000700f47211 */ /* 0x000fe200078f18ff */
[----:B------:R-:W-:Y:S02]  /*17e0*/  @UP0 UIADD3 UR7, UR6, UR7, URZ ;  /* 0x0000000706070290 */ /* 0x000fe4000fffe03f */
[----:B------:R-:W-:Y:S01]  /*17f0*/  IABS R3, R3 ;  /* 0x0000000300037213 */ /* 0x000fe20000000000 */
[----:B------:R-:W-:-:S03]  /*1800*/  USHF.R.S32.HI UR21, URZ, 0x1f, UR32 ;  /* 0x0000001f3f157899 */ /* 0x000fc60008011420 */
[----:B------:R-:W-:-:S13]  /*1810*/  R2UR UR9, R3 ;  /* 0x00000000030972ca */ /* 0x000fda00000e0000 */
[----:B------:R-:W2:Y:S01]  /*1820*/  I2F.RP R5, UR9 ;  /* 0x0000000900057d06 */ /* 0x000ea20008209400 */
[----:B-1----:R-:W-:-:S04]  /*1830*/  IABS R4, R4 ;  /* 0x0000000400047213 */ /* 0x002fc80000000000 */
[----:B------:R-:W-:-:S03]  /*1840*/  R2UR UR5, R4 ;  /* 0x00000000040572ca */ /* 0x000fc600000e0000 */
[----:B--2---:R-:W1:Y:S01]  /*1850*/  MUFU.RCP R3, R5 ;  /* 0x0000000500037308 */ /* 0x004e620000001000 */
[----:B------:R-:W-:Y:S02]  /*1860*/  LOP3.LUT R4, R244, 0xfffffff8, RZ, 0xc0, !PT ;  /* 0xfffffff8f4047812 */ /* 0x000fe400078ec0ff */
[----:B------:R-:W-:-:S05]  /*1870*/  SHF.R.S32.HI R244, RZ, 0x3, R244 ;  /* 0x00000003fff47819 */ /* 0x000fca00000114f4 */
[----:B------:R-:W-:-:S05]  /*1880*/  IMAD.SHL.U32 R242, R244, 0x40, RZ ;  /* 0x00000040f4f27824 */ /* 0x000fca00078e00ff */
[----:B------:R-:W-:Y:S01]  /*1890*/  LOP3.LUT R242, R242, 0x1c0, RZ, 0xc0, !PT ;  /* 0x000001c0f2f27812 */ /* 0x000fe200078ec0ff */
[----:B-1----:R-:W-:Y:S01]  /*18a0*/  VIADD R3, R3, 0xffffffe ;  /* 0x0ffffffe03037836 */ /* 0x002fe20000000000 */
[----:B------:R-:W-:-:S05]  /*18b0*/  LEA.HI R5, R0, R7, RZ, 0x6 ;  /* 0x0000000700057211 */ /* 0x000fca00078f30ff */
[----:B------:R-:W1:Y:S01]  /*18c0*/  F2I.FTZ.U32.TRUNC.NTZ R3, R3 ;  /* 0x0000000300037305 */ /* 0x000e62000021f000 */
[----:B------:R-:W-:Y:S01]  /*18d0*/  IMAD.SHL.U32 R5, R5, 0x8, RZ ;  /* 0x0000000805057824 */ /* 0x000fe200078e00ff */
[----:B-1----:R-:W-:Y:S01]  /*18e0*/  R2UR UR15, R3 ;  /* 0x00000000030f72ca */ /* 0x002fe200000e0000 */
[----:B------:R-:W-:Y:S02]  /*18f0*/  IMAD.IADD R3, R7, 0x1, -R4 ;  /* 0x0000000107037824 */ /* 0x000fe400078e0a04 */
[----:B------:R-:W-:Y:S02]  /*1900*/  VIADD R4, R244, 0x40 ;  /* 0x00000040f4047836 */ /* 0x000fe40000000000 */
[----:B------:R-:W-:-:S05]  /*1910*/  IMAD.SHL.U32 R84, R3, 0x8, RZ ;  /* 0x0000000803547824 */ /* 0x000fca00078e00ff */
[--C-:B------:R-:W-:Y:S02]  /*1920*/  SHF.R.S32.HI R85, RZ, 0x1f, R84.reuse ;  /* 0x0000001fff557819 */ /* 0x100fe40000011454 */
[----:B------:R-:W-:Y:S01]  /*1930*/  LOP3.LUT R9, R242, 0x38, R84, 0xf8, !PT ;  /* 0x00000038f2097812 */ /* 0x000fe200078ef854 */
[----:B------:R-:W-:Y:S01]  /*1940*/  UIADD3 UR10, URZ, -UR15, URZ ;  /* 0x8000000f3f0a7290 */ /* 0x000fe2000fffe03f */
[----:B------:R-:W-:Y:S01]  /*1950*/  SHF.R.U32.HI R242, RZ, 0x3, R242 ;  /* 0x00000003fff27819 */ /* 0x000fe200000116f2 */
[----:B------:R1:W-:Y:S02]  /*1960*/  STL.64 [R1+0x10], R84 ;  /* 0x0000105401007387 */ /* 0x0003e40000100a00 */
[----:B------:R-:W-:Y:S01]  /*1970*/  UIMAD UR10, UR10, UR9, URZ ;  /* 0x000000090a0a72a4 */ /* 0x000fe2000f8e023f */
[----:B------:R-:W-:-:S03]  /*1980*/  LOP3.LUT R242, R9, R242, RZ, 0x3c, !PT ;  /* 0x000000f209f27212 */ /* 0x000fc600078e3cff */
[----:B------:R-:W-:-:S04]  /*1990*/  UIMAD.WIDE.U32 UR10, UR15, UR10, UR14 ;  /* 0x0000000a0f0a72a5 */ /* 0x000fc8000f8e000e */
[----:B------:R-:W-:-:S07]  /*19a0*/  UIMAD.WIDE.U32 UR10, UR11, UR5, URZ ;  /* 0x000000050b0a72a5 */ /* 0x000fce000f8e003f */
        /* <DEDUP_REMOVED lines=16> */
[----:B------:R-:W-:Y:S02]  /*1ab0*/  @UP2 UIADD3 UR22, UR22, 0x1, URZ ;  /* 0x0000000116162890 */ /* 0x000fe4000fffe03f */
[----:B------:R-:W-:-:S04]  /*1ac0*/  UISETP.NE.AND UP2, UPT, UR4, URZ, UPT ;  /* 0x0000003f0400728c */ /* 0x000fc8000bf45270 */
[----:B------:R-:W-:-:S07]  /*1ad0*/  @!UP1 UIADD3 UR22, -UR22, URZ, URZ ;  /* 0x0000003f16169290 */ /* 0x000fce000fffe13f */
        /* <DEDUP_REMOVED lines=16> */
.L_x_2082:
        /* <DEDUP_REMOVED lines=12> */
[----:B------:R-:W-:Y:S01]  /*1ca0*/  IMAD.WIDE.U32 R16, R16, UR32, R8 ;  /* 0x0000002010107c25 */ /* 0x000fe2000f8e0008 */
[----:B------:R-:W-:Y:S01]  /*1cb0*/  UIMAD UR36, UR14, UR8, URZ ;  /* 0x000000080e2472a4 */ /* 0x000fe2000f8e023f */
[--C-:B------:R-:W-:Y:S01]  /*1cc0*/  SHF.R.S32.HI R245, RZ, 0x1f, R244.reuse ;  /* 0x0000001ffff57819 */ /* 0x100fe200000114f4 */
[----:B------:R-:W-:Y:S01]  /*1cd0*/  UIADD3 UR20, UR23, -0x1, URZ ;  /* 0xffffffff17147890 */ /* 0x000fe2000fffe03f */
[----:B------:R-:W-:Y:S01]  /*1ce0*/  MOV R15, UR18 ;  /* 0x00000012000f7c02 */ /* 0x000fe20008000f00 */
[----:B------:R-:W-:Y:S01]  /*1cf0*/  UIMAD UR36, UR22, UR9, UR36 ;  /* 0x00000009162472a4 */ /* 0x000fe2000f8e0224 */
[----:B------:R-:W-:Y:S01]  /*1d00*/  LOP3.LUT R242, R242, 0xfffffe00, R5, 0xf8, !PT ;  /* 0xfffffe00f2f27812 */ /* 0x000fe200078ef805 */
[----:B------:R-:W-:Y:S01]  /*1d10*/  BSSY B0, `(.L_x_2083) ;  /* 0x000003c000007945 */ /* 0x000fe20003800000 */
[----:B------:R-:W-:Y:S01]  /*1d20*/  IADD3 R19, R17, UR15, RZ ;  /* 0x0000000f11137c10 */ /* 0x000fe2000fffe0ff */
[----:B------:R-:W-:Y:S01]  /*1d30*/  VIADD R12, R244, 0x20 ;  /* 0x00000020f40c7836 */ /* 0x000fe20000000000 */
[----:B------:R-:W-:Y:S01]  /*1d40*/  ISETP.GE.AND P5, PT, R4, UR5, PT ;  /* 0x0000000504007c0c */ /* 0x000fe2000bfa6270 */
[C---:B------:R-:W-:Y:S01]  /*1d50*/  VIADD R241, R84.reuse, 0x40 ;  /* 0x0000004054f17836 */ /* 0x040fe20000000000 */
[----:B-1----:R-:W-:Y:S01]  /*1d60*/  ULEA UR4, UR4, UR37, 0x18 ;  /* 0x0000002504047291 */ /* 0x002fe2000f8ec03f */
[C---:B------:R-:W-:Y:S01]  /*1d70*/  IADD3 R240, R84.reuse, 0x80, RZ ;  /* 0x0000008054f07810 */ /* 0x040fe20007ffe0ff */
[----:B------:R-:W-:Y:S01]  /*1d80*/  UIMAD UR37, UR14, UR6, URZ ;  /* 0x000000060e2572a4 */ /* 0x000fe2000f8e023f */
[----:B------:R-:W-:Y:S01]  /*1d90*/  VIADD R235, R84, 0xc0 ;  /* 0x000000c054eb7836 */ /* 0x000fe20000000000 */
[----:B------:R-:W-:Y:S01]  /*1da0*/  MOV R174, UR8 ;  /* 0x0000000800ae7c02 */ /* 0x000fe20008000f00 */
[----:B------:R-:W-:Y:S01]  /*1db0*/  IMAD.WIDE R14, R15, 0x80, R244 ;  /* 0x000000800f0e7825 */ /* 0x000fe200078e02f4 */
[----:B------:R-:W-:Y:S01]  /*1dc0*/  UIMAD UR37, UR22, UR7, UR37 ;  /* 0x00000007162572a4 */ /* 0x000fe2000f8e0225 */
[----:B------:R-:W-:-:S02]  /*1dd0*/  LEA R242, R242, UR4, 0x1 ;  /* 0x00000004f2f27c11 */ /* 0x000fc4000f8e08ff */
        /* <DEDUP_REMOVED lines=47> */
.L_x_2084:
[----:B------:R-:W-:Y:S05]  /*20d0*/  BSYNC B0 ;  /* 0x0000000000007941 */ /* 0x000fea0003800000 */
.L_x_2083:
[----:B------:R-:W-:Y:S01]  /*20e0*/  ISETP.GE.AND P0, PT, R12, UR5, PT ;  /* 0x000000050c007c0c */ /* 0x000fe2000bf06270 */
[----:B-12---:R-:W-:Y:S01]  /*20f0*/  IMAD R5, R245, UR12, RZ ;  /* 0x0000000cf5057c24 */ /* 0x006fe2000f8e02ff */
[----:B------:R-:W-:Y:S01]  /*2100*/  UIMAD UR14, UR20, -0x40, UR33 ;  /* 0xffffffc0140e78a4 */ /* 0x000fe2000f8e0221 */
[----:B------:R-:W-:Y:S01]  /*2110*/  BSSY B0, `(.L_x_2085) ;  /* 0x0000033000007945 */ /* 0x000fe20003800000 */
[----:B------:R-:W-:Y:S01]  /*2120*/  IADD3 R246, P6, R20, UR28, RZ ;  /* 0x0000001c14f67c10 */ /* 0x000fe2000ffde0ff */
[----:B------:R-:W-:-:S08]  /*2130*/  IMAD R6, R244, UR13, R5 ;  /* 0x0000000df4067c24 */ /* 0x000fd0000f8e0205 */
        /* <DEDUP_REMOVED lines=48> */
.L_x_2086:
[----:B------:R-:W-:Y:S05]  /*2440*/  BSYNC B0 ;  /* 0x0000000000007941 */ /* 0x000fea0003800000 */
.L_x_2085:
        /* <DEDUP_REMOVED lines=20> */
[C---:B------:R-:W-:Y:S02]  /*2590*/  @!P4 LEA.HI.X R23, R24.reuse, R11, R10, 0x1, P1 ;  /* 0x0000000b1817c211 */ /* 0x040fe400008f0c0a */
[----:B----4-:R-:W-:-:S03]  /*25a0*/  @!P3 LEA R8, P0, R24, R8, 0x1 ;  /* 0x000000081808b211 */ /* 0x010fc600078008ff */
[----:B------:R-:W-:Y:S01]  /*25b0*/  @!PT LDS RZ, [RZ] ;  /* 0x00000000fffff984 */ /* 0x000fe20000000800 */
[----:B------:R-:W-:Y:S01]  /*25c0*/  @!PT LDS RZ, [RZ] ;  /* 0x00000000fffff984 */ /* 0x000fe20000000800 */
[----:B------:R-:W-:Y:S01]  /*25d0*/  @!PT LDS RZ, [RZ] ;  /* 0x00000000fffff984 */ /* 0x000fe20000000800 */
[----:B------:R3:W-:Y:S01]  /*25e0*/  @!P4 LDGSTS.E.BYPASS.LTC128B.128 [R242+0x2000], desc[UR34][R22.64] ;  /* 0x0200000016f2cfae */ /* 0x0007e2000b901d62 */
[C---:B------:R-:W-:Y:S02]  /*25f0*/  @!P3 LEA.HI.X R9, R24.reuse, R9, R10, 0x1, P0 ;  /* 0x000000091809b211 */ /* 0x040fe400000f0c0a */
[----:B------:R-:W-:Y:S01]  /*2600*/  ISETP.GE.AND P0, PT, R235, UR8, PT ;  /* 0x00000008eb007c0c */ /* 0x000fe2000bf06270 */
        /* <DEDUP_REMOVED lines=21> */
.L_x_2088:
[----:B------:R-:W-:Y:S05]  /*2760*/  BSYNC B0 ;  /* 0x0000000000007941 */ /* 0x000fea0003800000 */
.L_x_2087:
[----:B------:R-:W-:Y:S01]  /*2770*/  IADD3.X R247, R21, UR26, R6, P6, !PT ;  /* 0x0000001a15f77c10 */ /* 0x000fe2000b7fe406 */
[----:B------:R-:W-:Y:S01]  /*2780*/  USHF.L.U64.HI UR15, UR12, 0x6, UR13 ;  /* 0x000000060c0f7899 */ /* 0x000fe2000801020d */
[----:B------:R-:W-:Y:S01]  /*2790*/  BSSY B0, `(.L_x_2089) ;  /* 0x0000033000007945 */ /* 0x000fe20003800000 */
[----:B------:R-:W-:Y:S01]  /*27a0*/  USHF.L.U32 UR40, UR12, 0x6, URZ ;  /* 0x000000060c287899 */ /* 0x000fe2000800063f */
[----:B------:R-:W-:Y:S02]  /*27b0*/  IMAD.WIDE.U32 R246, R174, UR22, R246 ;  /* 0x00000016aef67c25 */ /* 0x000fe4000f8e00f6 */
[----:B------:R-:W-:Y:S09]  /*27c0*/  @P5 BRA `(.L_x_2090) ;  /* 0x0000000000bc5947 */ /* 0x000ff20003800000 */
[----:B------:R-:W-:Y:S01]  /*27d0*/  ULDC UR8, c[0x0][0x2d0] ;  /* 0x0000b40000087ab9 */ /* 0x000fe20000000800 */
[----:B------:R-:W-:Y:S01]  /*27e0*/  IADD3 R6, P0, R14, 0x60, RZ ;  /* 0x000000600e067810 */ /* 0x000fe20007f1e0ff */
[----:B------:R-:W-:Y:S01]  /*27f0*/  ULDC.64 UR6, c[0x0][0x240] ;  /* 0x0000900000067ab9 */ /* 0x000fe20000000a00 */
[----:B------:R-:W-:Y:S02]  /*2800*/  ISETP.GE.AND P5, PT, R84, UR8, PT ;  /* 0x0000000854007c0c */ /* 0x000fe4000bfa6270 */
[----:B------:R-:W-:Y:S01]  /*2810*/  ISETP.GE.AND P4, PT, R241, UR8, PT ;  /* 0x00000008f1007c0c */ /* 0x000fe2000bf86270 */
[----:B------:R-:W-:Y:S01]  /*2820*/  IMAD.X R14, RZ, RZ, R15, P0 ;  /* 0x000000ffff0e7224 */ /* 0x000fe200000e060f */
[----:B------:R-:W-:Y:S01]  /*2830*/  ISETP.GE.AND P2, PT, R240, UR8, PT ;  /* 0x00000008f0007c0c */ /* 0x000fe2000bf46270 */
[----:B------:R-:W-:Y:S02]  /*2840*/  IMAD.MOV.U32 R15, RZ, RZ, R19 ;  /* 0x000000ffff0f7224 */ /* 0x000fe400078e0013 */
[----:B------:R-:W-:-:S02]  /*2850*/  IMAD R13, R14, UR6, RZ ;  /* 0x000000060e0d7c24 */ /* 0x000fc4000f8e02ff */
[----:B------:R-:W-:Y:S02]  /*2860*/  IMAD.MOV.U32 R14, RZ, RZ, R16 ;  /* 0x000000ffff0e7224 */ /* 0x000fe400078e0010 */
[C---:B------:R-:W-:Y:S02]  /*2870*/  IMAD R13, R6.reuse, UR7, R13 ;  /* 0x00000007060d7c24 */ /* 0x040fe4000f8e020d */
[----:B------:R-:W5:Y:S01]  /*2880*/  @!P5 LDC.64 R10, c[0x0][0x210] ;  /* 0x00008400ff0adb82 */ /* 0x000f620000000a00 */
[----:B------:R-:W-:Y:S01]  /*2890*/  IMAD.WIDE.U32 R14, R6, UR6, R14 ;  /* 0x00000006060e7c25 */ /* 0x000fe2000f8e000e */
        /* <DEDUP_REMOVED lines=34> */
.L_x_2090:
[----:B------:R-:W-:Y:S05]  /*2ac0*/  BSYNC B0 ;  /* 0x0000000000007941 */ /* 0x000fea0003800000 */
.L_x_2089:
[----:B------:R-:W-:Y:S01]  /*2ad0*/  VIADD R83, R247, UR36 ;  /* 0x00000024f7537c36 */ /* 0x000fe20008000000 */
[----:B------:R-:W-:Y:S01]  /*2ae0*/  MOV R82, R246 ;  /* 0x000000f600527202 */ /* 0x000fe20000000f00 */
[----:B------:R-:W-:Y:S01]  /*2af0*/  USHF.R.S32.HI UR43, URZ, 0x1f, UR20 ;  /* 0x0000001f3f2b7899 */ /* 0x000fe20008011414 */
[----:B------:R-:W-:Y:S01]  /*2b00*/  ISETP.GE.AND P0, PT, R244, UR14, PT ;  /* 0x0000000ef4007c0c */ /* 0x000fe2000bf06270 */
[----:B------:R-:W-:Y:S01]  /*2b10*/  UIMAD UR6, UR15, UR20, URZ ;  /* 0x000000140f0672a4 */ /* 0x000fe2000f8e023f */
[----:B------:R-:W-:Y:S01]  /*2b20*/  IMAD.U32 R6, RZ, RZ, UR40 ;  /* 0x00000028ff067e24 */ /* 0x000fe2000f8e00ff */
[----:B------:R1:W-:Y:S01]  /*2b30*/  STL.64 [R1], R82 ;  /* 0x0000005201007387 */ /* 0x0003e20000100a00 */
[----:B------:R-:W-:Y:S01]  /*2b40*/  BSSY B0, `(.L_x_2091) ;  /* 0x000002c000007945 */ /* 0x000fe20003800000 */
[----:B------:R-:W-:Y:S01]  /*2b50*/  UIMAD UR6, UR43, UR40, UR6 ;  /* 0x000000282b0672a4 */ /* 0x000fe2000f8e0206 */
[----:B------:R-:W-:Y:S01]  /*2b60*/  IMAD.WIDE.U32 R16, R6, UR20, R82 ;  /* 0x0000001406107c25 */ /* 0x000fe2000f8e0052 */
[----:B------:R-:W-:-:S04]  /*2b70*/  ISETP.GE.AND P6, PT, R12, UR14, PT ;  /* 0x0000000e0c007c0c */ /* 0x000fc8000bfc6270 */
[----:B------:R-:W-:Y:S02]  /*2b80*/  IADD3 R14, R17, UR6, RZ ;  /* 0x00000006110e7c10 */ /* 0x000fe4000fffe0ff */
[----:B------:R-:W-:Y:S07]  /*2b90*/  @P0 BRA `(.L_x_2092) ;  /* 0x0000000000980947 */ /* 0x000fee0003800000 */
[----:B------:R-:W-:Y:S02]  /*2ba0*/  ULDC UR6, c[0x0][0x2d0] ;  /* 0x0000b40000067ab9 */ /* 0x000fe40000000800 */
[----:B------:R-:W-:Y:S02]  /*2bb0*/  ISETP.GE.AND P5, PT, R84, UR6, PT ;  /* 0x0000000654007c0c */ /* 0x000fe4000bfa6270 */
[----:B------:R-:W-:Y:S02]  /*2bc0*/  ISETP.GE.AND P4, PT, R241, UR6, PT ;  /* 0x00000006f1007c0c */ /* 0x000fe4000bf86270 */
[----:B------:R-:W-:-:S09]  /*2bd0*/  ISETP.GE.AND P2, PT, R240, UR6, PT ;  /* 0x00000006f0007c0c */ /* 0x000fd2000bf46270 */
[----:B--2---:R-:W2:Y:S01]  /*2be0*/  @!P5 LDC.64 R10, c[0x0][0x218] ;  /* 0x00008600ff0adb82 */ /* 0x004ea20000000a00 */
[----:B------:R2:W-:Y:S07]  /*2bf0*/  @P5 STS.128 [R242+0x10000], RZ ;  /* 0x010000fff2005388 */ /* 0x0005ee0000000c00 */
[----:B---3--:R-:W3:Y:S08]  /*2c00*/  @!P4 LDC.64 R8, c[0x0][0x218] ;  /* 0x00008600ff08cb82 */ /* 0x008ef00000000a00 */
[----:B-1--4-:R-:W1:Y:S01]  /*2c10*/  @!P2 LDC.64 R4, c[0x0][0x218] ;  /* 0x00008600ff04ab82 */ /* 0x012e620000000a00 */
[----:B--2---:R-:W-:-:S04]  /*2c20*/  @!P5 LEA R10, P0, R16, R10, 0x1 ;  /* 0x0000000a100ad211 */ /* 0x004fc800078008ff */
        /* <DEDUP_REMOVED lines=29> */
.L_x_2092:
[----:B------:R-:W-:Y:S05]  /*2e00*/  BSYNC B0 ;  /* 0x0000000000007941 */ /* 0x000fea0003800000 */
.L_x_2091:
        /* <DEDUP_REMOVED lines=44> */
.L_x_2094:
[----:B------:R-:W-:Y:S05]  /*30d0*/  BSYNC B0 ;  /* 0x0000000000007941 */ /* 0x000fea0003800000 */
.L_x_2093:
        /* <DEDUP_REMOVED lines=20> */
[----:B-1234-:R1:W2:Y:S01]  /*3220*/  @P0 LDG.E R5, desc[UR34][R16.64] ;  /* 0x0000002210050981 */ /* 0x01e2a2000c1e1900 */
[----:B------:R-:W-:Y:S01]  /*3230*/  LOP3.LUT R4, R0, 0xfffffff0, RZ, 0xc0, !PT ;  /* 0xfffffff000047812 */ /* 0x000fe200078ec0ff */
[----:B------:R-:W2:Y:S01]  /*3240*/  @P0 MUFU.RCP R8, UR6 ;  /* 0x0000000600080d08 */ /* 0x000ea20008001000 */
[----:B------:R-:W-:Y:S01]  /*3250*/  SHF.R.S32.HI R9, RZ, 0x4, R0 ;  /* 0x00000004ff097819 */ /* 0x000fe20000011400 */
[----:B------:R-:W-:Y:S01]  /*3260*/  IMAD.SHL.U32 R14, R3, 0x40, RZ ;  /* 0x00000040030e7824 */ /* 0x000fe200078e00ff */
[----:B------:R-:W-:Y:S01]  /*3270*/  USHF.L.U64.HI UR8, UR10, 0x6, UR11 ;  /* 0x000000060a087899 */ /* 0x000fe2000801020b */
[----:B------:R-:W-:Y:S01]  /*3280*/  IMAD.IADD R13, R7, 0x1, -R4 ;  /* 0x00000001070d7824 */ /* 0x000fe200078e0a04 */
[----:B------:R-:W-:Y:S01]  /*3290*/  USHF.L.U32 UR9, UR10, 0x6, URZ ;  /* 0x000000060a097899 */ /* 0x000fe2000800063f */
[----:B------:R-:W-:Y:S01]  /*32a0*/  IMAD.SHL.U32 R233, R244, 0x8, RZ ;  /* 0x00000008f4e97824 */ /* 0x000fe200078e00ff */
[----:B------:R-:W-:Y:S01]  /*32b0*/  LOP3.LUT R14, R14, 0x1c0, RZ, 0xc0, !PT ;  /* 0x000001c00e0e7812 */ /* 0x000fe200078ec0ff */
[----:B------:R-:W-:Y:S01]  /*32c0*/  UIMAD UR7, UR8, UR20, URZ ;  /* 0x00000014080772a4 */ /* 0x000fe2000f8e023f */
[----:B------:R-:W-:Y:S01]  /*32d0*/  SHF.R.S32.HI R4, RZ, 0x1f, R13 ;  /* 0x0000001fff047819 */ /* 0x000fe2000001140d */
[----:B------:R-:W-:Y:S01]  /*32e0*/  UMOV UR21, URZ ;  /* 0x0000003f00157c82 */ /* 0x000fe20008000000 */
[----:B------:R-:W-:Y:S01]  /*32f0*/  LOP3.LUT R233, R14, 0x8, R233, 0xf8, !PT ;  /* 0x000000080ee97812 */ /* 0x000fe200078ef8e9 */
[----:B------:R-:W-:Y:S01]  /*3300*/  UIMAD UR43, UR43, UR9, UR7 ;  /* 0x000000092b2b72a4 */ /* 0x000fe2000f8e0207 */
[----:B------:R-:W-:Y:S01]  /*3310*/  LEA.HI R11, R4, R13, RZ, 0x3 ;  /* 0x0000000d040b7211 */ /* 0x000fe200078f18ff */
[----:B------:R-:W-:Y:S01]  /*3320*/  BSSY B0, `(.L_x_2095) ;  /* 0x000004f000007945 */ /* 0x000fe20003800000 */
[----:B------:R-:W-:-:S02]  /*3330*/  LEA.HI R4, R0, R9, RZ, 0x1 ;  /* 0x0000000900047211 */ /* 0x000fc400078f08ff */
[----:B------:R-:W-:Y:S02]  /*3340*/  LOP3.LUT R0, R11, 0xfffffff8, RZ, 0xc0, !PT ;  /* 0xfffffff80b007812 */ /* 0x000fe400078ec0ff */
[----:B------:R-:W-:Y:S02]  /*3350*/  LOP3.LUT R4, R4, 0xfffffffe, RZ, 0xc0, !PT ;  /* 0xfffffffe04047812 */ /* 0x000fe400078ec0ff */
[----:B------:R-:W-:Y:S01]  /*3360*/  SHF.R.U32.HI R14, RZ, 0x3, R14 ;  /* 0x00000003ff0e7819 */ /* 0x000fe2000001160e */
[----:B------:R-:W-:Y:S01]  /*3370*/  IMAD.IADD R0, R13, 0x1, -R0 ;  /* 0x000000010d007824 */ /* 0x000fe200078e0a00 */
[----:B------:R-:W-:Y:S01]  /*3380*/  SHF.R.S32.HI R81, RZ, 0x5, R81 ;  /* 0x00000005ff517819 */ /* 0x000fe20000011451 */
[----:B-1----:R-:W-:Y:S01]  /*3390*/  IMAD.WIDE.U32 R16, R244, UR10, R84 ;  /* 0x0000000af4107c25 */ /* 0x002fe2000f8e0054 */
[----:B------:R-:W-:Y:S01]  /*33a0*/  LOP3.LUT R233, R233, R14, RZ, 0x3c, !PT ;  /* 0x0000000ee9e97212 */ /* 0x000fe200078e3cff */
[----:B------:R-:W-:Y:S01]  /*33b0*/  BAR.SYNC.DEFER_BLOCKING 0x0 ;  /* 0x0000000000007b1d */ /* 0x000fe20000010000 */
[----:B------:R-:W-:Y:S01]  /*33c0*/  ISETP.GE.AND P6, PT, R12, UR14, PT ;  /* 0x0000000e0c007c0c */ /* 0x000fe2000bfc6270 */
[----:B------:R-:W-:Y:S01]  /*33d0*/  IMAD R13, R245, UR10, RZ ;  /* 0x0000000af50d7c24 */ /* 0x000fe2000f8e02ff */
[----:B------:R-:W-:Y:S01]  /*33e0*/  IADD3 R170, P1, R16, UR30, RZ ;  /* 0x0000001e10aa7c10 */ /* 0x000fe2000ff3e0ff */
[----:B------:R-:W-:-:S02]  /*33f0*/  IMAD.IADD R4, R9, 0x1, -R4 ;  /* 0x0000000109047824 */ /* 0x000fc400078e0a04 */
[----:B------:R-:W-:Y:S02]  /*3400*/  IMAD R13, R244, UR11, R13 ;  /* 0x0000000bf40d7c24 */ /* 0x000fe4000f8e020d */
[----:B------:R-:W-:Y:S02]  /*3410*/  IMAD.SHL.U32 R9, R0, 0x40, RZ ;  /* 0x0000004000097824 */ /* 0x000fe400078e00ff */
[----:B------:R-:W-:Y:S01]  /*3420*/  IMAD.SHL.U32 R10, R4, 0x8, RZ ;  /* 0x00000008040a7824 */ /* 0x000fe200078e00ff */
[----:B------:R-:W-:Y:S01]  /*3430*/  IADD3.X R171, R17, UR27, R13, P1, !PT ;  /* 0x0000001b11ab7c10 */ /* 0x000fe20008ffe40d */
[----:B------:R-:W-:Y:S01]  /*3440*/  IMAD.U32 R17, RZ, RZ, UR20 ;  /* 0x00000014ff117e24 */ /* 0x000fe2000f8e00ff */
[----:B------:R-:W-:Y:S01]  /*3450*/  ISETP.GE.AND P1, PT, R244, UR14, PT ;  /* 0x0000000ef4007c0c */ /* 0x000fe2000bf26270 */
[----:B------:R-:W-:Y:S01]  /*3460*/  IMAD R233, R4, 0x200, R233 ;  /* 0x0000020004e97824 */ /* 0x000fe200078e02e9 */
[----:B------:R-:W-:Y:S01]  /*3470*/  LOP3.LUT R9, R9, 0x1c0, RZ, 0xc0, !PT ;  /* 0x000001c009097812 */ /* 0x000fe200078ec0ff */
[----:B------:R-:W-:-:S03]  /*3480*/  IMAD.WIDE.U32 R170, R169, UR22, R170 ;  /* 0x00000016a9aa7c25 */ /* 0x000fc6000f8e00aa */
[----:B------:R-:W-:Y:S01]  /*3490*/  LOP3.LUT R10, R9, 0x8, R10, 0xf8, !PT ;  /* 0x00000008090a7812 */ /* 0x000fe200078ef80a */
[----:B------:R-:W-:Y:S01]  /*34a0*/  VIADD R173, R171, UR37 ;  /* 0x00000025abad7c36 */ /* 0x000fe20008000000 */
[----:B------:R-:W-:Y:S01]  /*34b0*/  SHF.R.U32.HI R9, RZ, 0x3, R9 ;  /* 0x00000003ff097819 */ /* 0x000fe20000011609 */
[----:B------:R-:W-:-:S03]  /*34c0*/  IMAD.MOV.U32 R172, RZ, RZ, R170 ;  /* 0x000000ffffac7224 */ /* 0x000fc600078e00aa */
[----:B------:R-:W-:Y:S01]  /*34d0*/  LOP3.LUT R9, R10, R9, RZ, 0x3c, !PT ;  /* 0x000000090a097212 */ /* 0x000fe200078e3cff */
[----:B------:R1:W-:Y:S01]  /*34e0*/  @P1 STS.128 [R242+0x18000], RZ ;  /* 0x018000fff2001388 */ /* 0x0003e20000000c00 */
[----:B------:R-:W-:Y:S02]  /*34f0*/  IMAD.SHL.U32 R10, R11, 0x40, RZ ;  /* 0x000000400b0a7824 */ /* 0x000fe400078e00ff */
[----:B------:R-:W-:Y:S01]  /*3500*/  IMAD.WIDE.U32 R16, R17, UR9, R172 ;  /* 0x0000000911107c25 */ /* 0x000fe2000f8e00ac */
[----:B------:R1:W-:Y:S02]  /*3510*/  @P1 STS.128 [R242+0x1a000], RZ ;  /* 0x01a000fff2001388 */ /* 0x0003e40000000c00 */
[----:B------:R-:W-:Y:S01]  /*3520*/  LOP3.LUT R4, R9, 0xfffffe00, R10, 0xf8, !PT ;  /* 0xfffffe0009047812 */ /* 0x000fe200078ef80a */
[----:B------:R-:W-:Y:S01]  /*3530*/  VIADD R14, R17, UR43 ;  /* 0x0000002b110e7c36 */ /* 0x000fe20008000000 */
[----:B------:R1:W-:Y:S03]  /*3540*/  @P1 STS.128 [R242+0x1c000], RZ ;  /* 0x01c000fff2001388 */ /* 0x0003e60000000c00 */
[----:B------:R-:W-:Y:S01]  /*3550*/  IMAD R234, R81, 0x400, R4 ;  /* 0x0000040051ea7824 */ /* 0x000fe200078e0204 */
[----:B------:R1:W-:Y:S01]  /*3560*/  @P1 STS.128 [R242+0x1e000], RZ ;  /* 0x01e000fff2001388 */ /* 0x0003e20000000c00 */
        /* <DEDUP_REMOVED lines=42> */
.L_x_2096:
[----:B------:R-:W-:Y:S05]  /*3810*/  BSYNC B0 ;  /* 0x0000000000007941 */ /* 0x000fea0003800000 */
.L_x_2095:
        /* <DEDUP_REMOVED lines=52> */
.L_x_2098:
[----:B------:R-:W-:Y:S05]  /*3b60*/  BSYNC B0 ;  /* 0x0000000000007941 */ /* 0x000fea0003800000 */
.L_x_2097:
[----:B------:R-:W-:Y:S01]  /*3b70*/  LDSM.16.M88.4 R60, [R234] ;  /* 0x00000000ea3c783b */ /* 0x000fe20000000200 */
[----:B------:R-:W-:Y:S01]  /*3b80*/  R2P PR, R3, 0x6 ;  /* 0x0000000603007804 */ /* 0x000fe20000000000 */
[----:B------:R-:W-:Y:S01]  /*3b90*/  IMAD.MOV.U32 R5, RZ, RZ, 0x10 ;  /* 0x00000010ff057424 */ /* 0x000fe200078e00ff */
[C---:B------:R-:W-:Y:S01]  /*3ba0*/  LOP3.LUT P0, RZ, R0.reuse, 0x2, RZ, 0xc0, !PT ;  /* 0x0000000200ff7812 */ /* 0x040fe2000780c0ff */
[----:B------:R-:W5:Y:S01]  /*3bb0*/  LDSM.16.M88.4 R16, [R233+0x10000] ;  /* 0x01000000e910783b */ /* 0x000f620000000200 */
[----:B------:R-:W-:Y:S01]  /*3bc0*/  VIADD R3, R233, 0x10000 ;  /* 0x00010000e9037836 */ /* 0x000fe20000000000 */
[----:B------:R-:W-:Y:S01]  /*3bd0*/  UISETP.GT.AND UP0, UPT, UR20, UR16, UPT ;  /* 0x000000101400728c */ /* 0x000fe2000bf04270 */
[----:B------:R-:W-:Y:S01]  /*3be0*/  SEL R5, R5, 0xfffffff0, !P0 ;  /* 0xfffffff005057807 */ /* 0x000fe20004000000 */
[----:B------:R-:W3:Y:S01]  /*3bf0*/  LDSM.16.M88.4 R52, [R233+0x10800] ;  /* 0x01080000e934783b */ /* 0x000ee20000000200 */
[----:B------:R-:W-:Y:S01]  /*3c00*/  VIADD R231, R233, 0x10020 ;  /* 0x00010020e9e77836 */ /* 0x000fe20000000000 */
[----:B------:R-:W-:Y:S01]  /*3c10*/  LOP3.LUT P0, RZ, R0, 0x4, RZ, 0xc0, !PT ;  /* 0x0000000400ff7812 */ /* 0x000fe2000780c0ff */
[----:B------:R-:W-:Y:S01]  /*3c20*/  IMAD.MOV.U32 R0, RZ, RZ, 0x40 ;  /* 0x00000040ff007424 */ /* 0x000fe200078e00ff */
[----:B------:R-:W3:Y:S01]  /*3c30*/  LDSM.16.M88.4 R44, [R233+0x11000] ;  /* 0x01100000e92c783b */ /* 0x000ee20000000200 */
[-C--:B------:R-:W-:Y:S01]  /*3c40*/  LEA R232, R5, R234.reuse, 0x1 ;  /* 0x000000ea05e87211 */ /* 0x080fe200078e08ff */
[----:B------:R-:W-:Y:S01]  /*3c50*/  @P1 VIADD R231, R3, 0xffffffe0 ;  /* 0xffffffe003e71836 */ /* 0x000fe20000000000 */
[----:B------:R-:W-:Y:S01]  /*3c60*/  LEA R252, R81, UR31, 0x4 ;  /* 0x0000001f51fc7c11 */ /* 0x000fe2000f8e20ff */
[----:B------:R-:W3:Y:S01]  /*3c70*/  LDSM.16.M88.4 R64, [R233+0x11800] ;  /* 0x01180000e940783b */ /* 0x000ee20000000200 */
[----:B------:R-:W-:Y:S01]  /*3c80*/  IMAD.MOV.U32 R3, RZ, RZ, 0x20 ;  /* 0x00000020ff037424 */ /* 0x000fe200078e00ff */
[----:B------:R-:W-:Y:S01]  /*3c90*/  SEL R0, R0, 0xffffffc0, !P2 ;  /* 0xffffffc000007807 */ /* 0x000fe20005000000 */
[----:B------:R-:W-:Y:S01]  /*3ca0*/  IMAD.U32 R243, RZ, RZ, UR33 ;  /* 0x00000021fff37e24 */ /* 0x000fe2000f8e00ff */
[----:B------:R-:W-:Y:S01]  /*3cb0*/  LDSM.16.M88.4 R24, [R232] ;  /* 0x00000000e818783b */ /* 0x000fe20000000200 */
[----:B------:R-:W-:Y:S01]  /*3cc0*/  UIADD3 UR33, UR33, -UR19, URZ ;  /* 0x8000001321217290 */ /* 0x000fe2000fffe03f */
[----:B------:R-:W-:Y:S01]  /*3cd0*/  SEL R3, R3, 0xffffffe0, !P0 ;  /* 0xffffffe003037807 */ /* 0x000fe20004000000 */
[----:B------:R-:W-:Y:S01]  /*3ce0*/  IMAD.IADD R227, R233, 0x1, R0 ;  /* 0x00000001e9e37824 */ /* 0x000fe200078e0200 */
[----:B-12-4-:R-:W1:Y:S01]  /*3cf0*/  LDSM.16.M88.4 R8, [R231] ;  /* 0x00000000e708783b */ /* 0x016e620000000200 */
[----:B------:R-:W-:Y:S01]  /*3d00*/  IMAD.IADD R220, R0, 0x1, R231 ;  /* 0x0000000100dc7824 */ /* 0x000fe200078e02e7 */
[C---:B------:R-:W-:Y:S01]  /*3d10*/  LEA R230, R3.reuse, R234, 0x1 ;  /* 0x000000ea03e67211 */ /* 0x040fe200078e08ff */
[----:B------:R-:W-:Y:S01]  /*3d20*/  IMAD R229, R3, 0x2, R232 ;  /* 0x0000000203e57824 */ /* 0x000fe200078e02e8 */
[----:B------:R-:W2:Y:S01]  /*3d30*/  LDSM.16.M88.4 R28, [R231+0x800] ;  /* 0x00080000e71c783b */ /* 0x000ea20000000200 */
[----:B------:R-:W-:Y:S01]  /*3d40*/  PLOP3.LUT P0, PT, PT, PT, UP0, 0x80, 0x0 ;  /* 0x000000000000781c */ /* 0x000fe20003f0f008 */
[----:B------:R-:W-:Y:S01]  /*3d50*/  UIADD3 UR31, UR38, -0x4ab325aa, URZ ;  /* 0xb54cda56261f7890 */ /* 0x000fe2000fffe03f */
[----:B------:R-:W-:Y:S01]  /*3d60*/  MOV R164, UR18 ;  /* 0x0000001200a47c02 */ /* 0x000fe20008000f00 */
[----:B------:R-:W4:Y:S01]  /*3d70*/  LDSM.16.M88.4 R12, [R231+0x1000] ;  /* 0x00100000e70c783b */ /* 0x000f220000000200 */
[----:B------:R-:W-:Y:S01]  /*3d80*/  SHF.L.U32 R7, R7, 0x1, RZ ;  /* 0x0000000107077819 */ /* 0x000fe200000006ff */
[C---:B------:R-:W-:Y:S01]  /*3d90*/  VIADD R223, R231.reuse, 0x800 ;  /* 0x00000800e7df7836 */ /* 0x040fe20000000000 */
[----:B------:R-:W-:Y:S01]  /*3da0*/  IADD3 R222, R231, 0x1000, RZ ;  /* 0x00001000e7de7810 */ /* 0x000fe20007ffe0ff */
[----:B------:R-:W4:Y:S01]  /*3db0*/  LDSM.16.M88.4 R72, [R231+0x1800] ;  /* 0x00180000e748783b */ /* 0x000f220000000200 */
[----:B------:R-:W-:Y:S01]  /*3dc0*/  IMAD R164, R164, 0x8, R81 ;  /* 0x00000008a4a47824 */ /* 0x000fe200078e0251 */
[----:B------:R-:W-:Y:S01]  /*3dd0*/  LOP3.LUT R205, R7, 0x6, RZ, 0xc0, !PT ;  /* 0x0000000607cd7812 */ /* 0x000fe200078ec0ff */
[C---:B------:R-:W-:Y:S01]  /*3de0*/  VIADD R221, R231.reuse, 0x1800 ;  /* 0x00001800e7dd7836 */ /* 0x040fe20000000000 */
[----:B------:R-:W-:Y:S01]  /*3df0*/  LDSM.16.M88.4 R36, [R230] ;  /* 0x00000000e624783b */ /* 0x000fe20000000200 */
[C---:B------:R-:W-:Y:S01]  /*3e00*/  VIADD R219, R231.reuse, 0x2000 ;  /* 0x00002000e7db7836 */ /* 0x040fe20000000000 */
[C---:B------:R-:W-:Y:S01]  /*3e10*/  IADD3 R218, R231.reuse, 0x2800, RZ ;  /* 0x00002800e7da7810 */ /* 0x040fe20007ffe0ff */
[C---:B------:R-:W-:Y:S01]  /*3e20*/  VIADD R217, R231.reuse, 0x3000 ;  /* 0x00003000e7d97836 */ /* 0x040fe20000000000 */
[C---:B-----5:R-:W-:Y:S01]  /*3e30*/  HMMA.16816.F32.BF16 R20, R60.reuse, R16, RZ ;  /* 0x000000103c14723c */ /* 0x060fe200000418ff */
[----:B------:R-:W5:Y:S01]  /*3e40*/  LDSM.16.M88.4 R32, [R227+0x10000] ;  /* 0x01000000e320783b */ /* 0x000f620000000200 */
[C---:B------:R-:W-:Y:S01]  /*3e50*/  VIADD R216, R231.reuse, 0x3800 ;  /* 0x00003800e7d87836 */ /* 0x040fe20000000000 */
[C---:B------:R-:W-:Y:S01]  /*3e60*/  IADD3 R215, R231.reuse, 0x4000, RZ ;  /* 0x00004000e7d77810 */ /* 0x040fe20007ffe0ff */
[C---:B------:R-:W-:Y:S01]  /*3e70*/  VIADD R214, R231.reuse, 0x4800 ;  /* 0x00004800e7d67836 */ /* 0x040fe20000000000 */
[----:B------:R-:W-:Y:S01]  /*3e80*/  LDSM.16.M88.4 R68, [R227+0x11800] ;  /* 0x01180000e344783b */ /* 0x000fe20000000200 */
[C---:B------:R-:W-:Y:S01]  /*3e90*/  HMMA.16816.F32.BF16 R16, R60.reuse, R18, RZ ;  /* 0x000000123c10723c */ /* 0x040fe200000418ff */
[C---:B------:R-:W-:Y:S01]  /*3ea0*/  VIADD R213, R231.reuse, 0x5000 ;  /* 0x00005000e7d57836 */ /* 0x040fe20000000000 */
[C---:B------:R-:W-:Y:S01]  /*3eb0*/  IADD3 R212, R231.reuse, 0x5800, RZ ;  /* 0x00005800e7d47810 */ /* 0x040fe20007ffe0ff */
[----:B------:R-:W-:Y:S01]  /*3ec0*/  LDSM.16.M88.4 R76, [R220+0x1800] ;  /* 0x00180000dc4c783b */ /* 0x000fe20000000200 */
[C---:B------:R-:W-:Y:S01]  /*3ed0*/  VIADD R211, R231.reuse, 0x6000 ;  /* 0x00006000e7d37836 */ /* 0x040fe20000000000 */
[C---:B------:R-:W-:Y:S01]  /*3ee0*/  IADD3 R209, R231.reuse, 0x7000, RZ ;  /* 0x00007000e7d17810 */ /* 0x040fe20007ffe0ff */
[----:B---3--:R-:W-:Y:S01]  /*3ef0*/  HMMA.16816.F32.BF16 R56, R60, R52, RZ ;  /* 0x000000343c38723c */ /* 0x008fe200000418ff */
[----:B------:R-:W0:Y:S01]  /*3f00*/  LDGDEPBAR ;  /* 0x00000000000079af */ /* 0x000e220000000000 */
[----:B------:R-:W-:-:S02]  /*3f10*/  VIADD R210, R231, 0x6800 ;  /* 0x00006800e7d27836 */ /* 0x000fc40000000000 */
[----:B------:R-:W-:Y:S02]  /*3f20*/  VIADD R208, R231, 0x7800 ;  /* 0x00007800e7d07836 */ /* 0x000fe40000000000 */
[C---:B------:R-:W-:Y:S06]  /*3f30*/  HMMA.16816.F32.BF16 R52, R60.reuse, R54, RZ ;  /* 0x000000363c34723c */ /* 0x040fec00000418ff */
[C---:B------:R-:W-:Y:S06]  /*3f40*/  HMMA.16816.F32.BF16 R48, R60.reuse, R44, RZ ;  /* 0x0000002c3c30723c */ /* 0x040fec00000418ff */
[C---:B------:R-:W-:Y:S06]  /*3f50*/  HMMA.16816.F32.BF16 R44, R60.reuse, R46, RZ ;  /* 0x0000002e3c2c723c */ /* 0x040fec00000418ff */
[C---:B------:R-:W-:Y:S06]  /*3f60*/  HMMA.16816.F32.BF16 R40, R60.reuse, R64, RZ ;  /* 0x000000403c28723c */ /* 0x040fec00000418ff */
[----:B------:R-:W-:Y:S01]  /*3f70*/  HMMA.16816.F32.BF16 R60, R60, R66, RZ ;  /* 0x000000423c3c723c */ /* 0x000fe200000418ff */
[----:B------:R-:W3:Y:S05]  /*3f80*/  LDSM.16.M88.4 R64, [R227+0x10800] ;  /* 0x01080000e340783b */ /* 0x000eea0000000200 */
[C---:B-1----:R-:W-:Y:S06]  /*3f90*/  HMMA.16816.F32.BF16 R20, R24.reuse, R8, R20 ;  /* 0x000000081814723c */ /* 0x042fec0000041814 */
[C---:B------:R-:W-:Y:S01]  /*3fa0*/  HMMA.16816.F32.BF16 R16, R24.reuse, R10, R16 ;  /* 0x0000000a1810723c */ /* 0x040fe20000041810 */
[----:B------:R-:W1:Y:S05]  /*3fb0*/  LDSM.16.M88.4 R8, [R227+0x11000] ;  /* 0x01100000e308783b */ /* 0x000e6a0000000200 */
[C---:B--2---:R-:W-:Y:S06]  /*3fc0*/  HMMA.16816.F32.BF16 R56, R24.reuse, R28, R56 ;  /* 0x0000001c1838723c */ /* 0x044fec0000041838 */
[C---:B------:R-:W-:Y:S01]  /*3fd0*/  HMMA.16816.F32.BF16 R52, R24.reuse, R30, R52 ;  /* 0x0000001e1834723c */ /* 0x040fe20000041834 */
[----:B------:R-:W-:Y:S05]  /*3fe0*/  LDSM.16.M88.4 R28, [R220] ;  /* 0x00000000dc1c783b */ /* 0x000fea0000000200 */
[C---:B----4-:R-:W-:Y:S06]  /*3ff0*/  HMMA.16816.F32.BF16 R48, R24.reuse, R12, R48 ;  /* 0x0000000c1830723c */ /* 0x050fec0000041830 */
        /* <DEDUP_REMOVED lines=8> */
[----:B------:R-:W4:Y:S05]  /*4080*/  LDSM.16.M88.4 R32, [R220+0x1000] ;  /* 0x00100000dc20783b */ /* 0x000f2a0000000200 */
[C---:B---3--:R-:W-:Y:S06]  /*4090*/  HMMA.16816.F32.BF16 R56, R36.reuse, R64, R56 ;  /* 0x000000402438723c */ /* 0x048fec0000041838 */
        /* <DEDUP_REMOVED lines=8> */
[----:B------:R-:W-:Y:S01]  /*4120*/  LDSM.16.M88.4 R60, [R232+0x4000] ;  /* 0x00400000e83c783b */ /* 0x000fe20000000200 */
[C---:B--2---:R-:W-:Y:S06]  /*4130*/  HMMA.16816.F32.BF16 R56, R12.reuse, R24, R56 ;  /* 0x000000180c38723c */ /* 0x044fec0000041838 */
[C---:B------:R-:W-:Y:S01]  /*4140*/  HMMA.16816.F32.BF16 R52, R12.reuse, R26, R52 ;  /* 0x0000001a0c34723c */ /* 0x040fe20000041834 */
[----:B------:R-:W2:Y:S05]  /*4150*/  LDSM.16.M88.4 R24, [R233+0x13800] ;  /* 0x01380000e918783b */ /* 0x000eaa0000000200 */
[C---:B------:R-:W-:Y:S06]  /*4160*/  HMMA.16816.F32.BF16 R20, R12.reuse, R28, R20 ;  /* 0x0000001c0c14723c */ /* 0x040fec0000041814 */
[C---:B------:R-:W-:Y:S01]  /*4170*/  HMMA.16816.F32.BF16 R16, R12.reuse, R30, R16 ;  /* 0x0000001e0c10723c */ /* 0x040fe20000041810 */
[----:B------:R-:W5:Y:S05]  /*4180*/  LDSM.16.M88.4 R28, [R231+0x2000] ;  /* 0x00200000e71c783b */ /* 0x000f6a0000000200 */
        /* <DEDUP_REMOVED lines=62> */
[C---:B-----5:R-:W-:Y:S06]  /*4570*/  HMMA.16816.F32.BF16 R56, R72.reuse, R24, R56 ;  /* 0x000000184838723c */ /* 0x060fec0000041838 */
        /* <DEDUP_REMOVED lines=27> */
[----:B------:R-:W3:Y:S05]  /*4730*/  LDSM.16.M88.4 R24, [R220+0x5800] ;  /* 0x00580000dc18783b */ /* 0x000eea0000000200 */
[C---:B-----5:R-:W-:Y:S06]  /*4740*/  HMMA.16816.F32.BF16 R48, R64.reuse, R72, R48 ;  /* 0x000000484030723c */ /* 0x060fec0000041830 */
[C---:B------:R-:W-:Y:S01]  /*4750*/  HMMA.16816.F32.BF16 R44, R64.reuse, R74, R44 ;  /* 0x0000004a402c723c */ /* 0x040fe2000004182c */
[----:B------:R-:W-:Y:S05]  /*4760*/  LDSM.16.M88.4 R72, [R233+0x16800] ;  /* 0x01680000e948783b */ /* 0x000fea0000000200 */
[C---:B-1----:R-:W-:Y:S06]  /*4770*/  HMMA.16816.F32.BF16 R40, R64.reuse, R68, R40 ;  /* 0x000000444028723c */ /* 0x042fec0000041828 */
[----:B------:R-:W-:Y:S01]  /*4780*/  HMMA.16816.F32.BF16 R36, R64, R70, R36 ;  /* 0x000000464024723c */ /* 0x000fe20000041824 */
[----:B------:R-:W1:Y:S04]  /*4790*/  LDSM.16.M88.4 R68, [R233+0x17000] ;  /* 0x01700000e944783b */ /* 0x000e680000000200 */
[----:B------:R-:W4:Y:S01]  /*47a0*/  LDSM.16.M88.4 R64, [R233+0x17800] ;  /* 0x01780000e940783b */ /* 0x000f220000000200 */
[C---:B--2---:R-:W-:Y:S06]  /*47b0*/  HMMA.16816.F32.BF16 R48, R8.reuse, R12, R48 ;  /* 0x0000000c0830723c */ /* 0x044fec0000041830 */
[C---:B------:R-:W-:Y:S06]  /*47c0*/  HMMA.16816.F32.BF16 R20, R8.reuse, R32, R20 ;  /* 0x000000200814723c */ /* 0x040fec0000041814 */
[C---:B------:R-:W-:Y:S01]  /*47d0*/  HMMA.16816.F32.BF16 R16, R8.reuse, R34, R16 ;  /* 0x000000220810723c */ /* 0x040fe20000041810 */
[----:B------:R-:W-:Y:S05]  /*47e0*/  LDSM.16.M88.4 R32, [R231+0x6000] ;  /* 0x00600000e720783b */ /* 0x000fea0000000200 */
[C---:B------:R-:W-:Y:S06]  /*47f0*/  HMMA.16816.F32.BF16 R56, R8.reuse, R28, R56 ;  /* 0x0000001c0838723c */ /* 0x040fec0000041838 */
[C---:B------:R-:W-:Y:S01]  /*4800*/  HMMA.16816.F32.BF16 R52, R8.reuse, R30, R52 ;  /* 0x0000001e0834723c */ /* 0x040fe20000041834 */
[----:B------:R-:W-:Y:S05]  /*4810*/  LDSM.16.M88.4 R28, [R231+0x6800] ;  /* 0x00680000e71c783b */ /* 0x000fea0000000200 */
[C---:B------:R-:W-:Y:S01]  /*4820*/  HMMA.16816.F32.BF16 R44, R8.reuse, R14, R44 ;  /* 0x0000000e082c723c */ /* 0x040fe2000004182c */
[----:B------:R-:W-:Y:S05]  /*4830*/  LDSM.16.M88.4 R12, [R232+0xc000] ;  /* 0x00c00000e80c783b */ /* 0x000fea0000000200 */
[C---:B---3--:R-:W-:Y:S06]  /*4840*/  HMMA.16816.F32.BF16 R40, R8.reuse, R24, R40 ;  /* 0x000000180828723c */ /* 0x048fec0000041828 */
[----:B------:R-:W-:Y:S01]  /*4850*/  HMMA.16816.F32.BF16 R36, R8, R26, R36 ;  /* 0x0000001a0824723c */ /* 0x000fe20000041824 */
[----:B------:R-:W2:Y:S04]  /*4860*/  LDSM.16.M88.4 R8, [R231+0x7000] ;  /* 0x00700000e708783b */ /* 0x000ea80000000200 */
[----:B------:R-:W3:Y:S01]  /*4870*/  LDSM.16.M88.4 R24, [R231+0x7800] ;  /* 0x00780000e718783b */ /* 0x000ee20000000200 */
[C---:B-1----:R-:W-:Y:S06]  /*4880*/  HMMA.16816.F32.BF16 R48, R60.reuse, R68, R48 ;  /* 0x000000443c30723c */ /* 0x042fec0000041830 */
[C---:B------:R-:W-:Y:S06]  /*4890*/  HMMA.16816.F32.BF16 R56, R60.reuse, R72, R56 ;  /* 0x000000483c38723c */ /* 0x040fec0000041838 */
[C---:B------:R-:W-:Y:S01]  /*48a0*/  HMMA.16816.F32.BF16 R52, R60.reuse, R74, R52 ;  /* 0x0000004a3c34723c */ /* 0x040fe20000041834 */
[----:B------:R-:W-:Y:S05]  /*48b0*/  LDSM.16.M88.4 R72, [R230+0xc000] ;  /* 0x00c00000e648783b */ /* 0x000fea0000000200 */
[C---:B------:R-:W-:Y:S01]  /*48c0*/  HMMA.16816.F32.BF16 R44, R60.reuse, R70, R44 ;  /* 0x000000463c2c723c */ /* 0x040fe2000004182c */
[----:B------:R-:W-:Y:S05]  /*48d0*/  LDSM.16.M88.4 R68, [R227+0x16800] ;  /* 0x01680000e344783b */ /* 0x000fea0000000200 */
[C---:B----4-:R-:W-:Y:S06]  /*48e0*/  HMMA.16816.F32.BF16 R40, R60.reuse, R64, R40 ;  /* 0x000000403c28723c */ /* 0x050fec0000041828 */
[C---:B------:R-:W-:Y:S01]  /*48f0*/  HMMA.16816.F32.BF16 R36, R60.reuse, R66, R36 ;  /* 0x000000423c24723c */ /* 0x040fe20000041824 */
[----:B------:R-:W1:Y:S05]  /*4900*/  LDSM.16.M88.4 R64, [R227+0x17000] ;  /* 0x01700000e340783b */ /* 0x000e6a0000000200 */
[C---:B------:R-:W-:Y:S06]  /*4910*/  HMMA.16816.F32.BF16 R20, R60.reuse, R76, R20 ;  /* 0x0000004c3c14723c */ /* 0x040fec0000041814 */
[----:B------:R-:W-:Y:S01]  /*4920*/  HMMA.16816.F32.BF16 R16, R60, R78, R16 ;  /* 0x0000004e3c10723c */ /* 0x000fe20000041810 */
[----:B------:R-:W4:Y:S04]  /*4930*/  LDSM.16.M88.4 R60, [R227+0x17800] ;  /* 0x01780000e33c783b */ /* 0x000f280000000200 */
[----:B------:R-:W5:Y:S01]  /*4940*/  LDSM.16.M88.4 R76, [R227+0x16000] ;  /* 0x01600000e34c783b */ /* 0x000f620000000200 */
[C---:B--2---:R-:W-:Y:S06]  /*4950*/  HMMA.16816.F32.BF16 R48, R12.reuse, R8, R48 ;  /* 0x000000080c30723c */ /* 0x044fec0000041830 */
[C---:B------:R-:W-:Y:S01]  /*4960*/  HMMA.16816.F32.BF16 R44, R12.reuse, R10, R44 ;  /* 0x0000000a0c2c723c */ /* 0x040fe2000004182c */
[----:B------:R-:W-:Y:S05]  /*4970*/  LDSM.16.M88.4 R8, [R229+0xc000] ;  /* 0x00c00000e508783b */ /* 0x000fea0000000200 */
[C---:B---3--:R-:W-:Y:S06]  /*4980*/  HMMA.16816.F32.BF16 R40, R12.reuse, R24, R40 ;  /* 0x000000180c28723c */ /* 0x048fec0000041828 */
[C---:B------:R-:W-:Y:S01]  /*4990*/  HMMA.16816.F32.BF16 R36, R12.reuse, R26, R36 ;  /* 0x0000001a0c24723c */ /* 0x040fe20000041824 */
[----:B------:R-:W2:Y:S05]  /*49a0*/  LDSM.16.M88.4 R24, [R220+0x7000] ;  /* 0x00700000dc18783b */ /* 0x000eaa0000000200 */
[C---:B------:R-:W-:Y:S06]  /*49b0*/  HMMA.16816.F32.BF16 R56, R12.reuse, R28, R56 ;  /* 0x0000001c0c38723c */ /* 0x040fec0000041838 */
[C---:B------:R-:W-:Y:S06]  /*49c0*/  HMMA.16816.F32.BF16 R20, R12.reuse, R32, R20 ;  /* 0x000000200c14723c */ /* 0x040fec0000041814 */
[C---:B------:R-:W-:Y:S01]  /*49d0*/  HMMA.16816.F32.BF16 R16, R12.reuse, R34, R16 ;  /* 0x000000220c10723c */ /* 0x040fe20000041810 */
[----:B------:R-:W-:Y:S05]  /*49e0*/  LDSM.16.M88.4 R32, [R220+0x6000] ;  /* 0x00600000dc20783b */ /* 0x000fea0000000200 */
[----:B------:R-:W-:Y:S01]  /*49f0*/  HMMA.16816.F32.BF16 R52, R12, R30, R52 ;  /* 0x0000001e0c34723c */ /* 0x000fe20000041834 */
[----:B------:R-:W3:Y:S04]  /*4a00*/  LDSM.16.M88.4 R28, [R220+0x6800] ;  /* 0x00680000dc1c783b */ /* 0x000ee80000000200 */
[----:B------:R-:W3:Y:S01]  /*4a10*/  LDSM.16.M88.4 R12, [R220+0x7800] ;  /* 0x00780000dc0c783b */ /* 0x000ee20000000200 */
[----:B-1----:R-:W-:Y:S01]  /*4a20*/  HMMA.16816.F32.BF16 R48, R72, R64, R48 ;  /* 0x000000404830723c */ /* 0x002fe20000041830 */
[----:B------:R-:W-:-:S05]  /*4a30*/  DEPBAR.LE SB0, 0x0 ;  /* 0x000080000000791a */ /* 0x000fca0000000000 */
[C---:B------:R-:W-:Y:S06]  /*4a40*/  HMMA.16816.F32.BF16 R56, R72.reuse, R68, R56 ;  /* 0x000000444838723c */ /* 0x040fec0000041838 */
[C---:B----4-:R-:W-:Y:S06]  /*4a50*/  HMMA.16816.F32.BF16 R40, R72.reuse, R60, R40 ;  /* 0x0000003c4828723c */ /* 0x050fec0000041828 */
[----:B-----5:R-:W-:Y:S06]  /*4a60*/  HMMA.16816.F32.BF16 R20, R72, R76, R20 ;  /* 0x0000004c4814723c */ /* 0x020fec0000041814 */
[----:B--2---:R-:W-:Y:S06]  /*4a70*/  HMMA.16816.F32.BF16 R48, R8, R24, R48 ;  /* 0x000000180830723c */ /* 0x004fec0000041830 */
[----:B------:R-:W-:Y:S01]  /*4a80*/  HMMA.16816.F32.BF16 R16, R72, R78, R16 ;  /* 0x0000004e4810723c */ /* 0x000fe20000041810 */
[----:B------:R-:W-:-:S04]  /*4a90*/  SHF.R.S32.HI R25, RZ, 0x1f, R80 ;  /* 0x0000001fff197819 */ /* 0x000fc80000011450 */
[----:B------:R-:W-:Y:S01]  /*4aa0*/  LEA.HI R80, R25, R80, RZ, 0x2 ;  /* 0x0000005019507211 */ /* 0x000fe200078f10ff */
[C---:B------:R-:W-:Y:S06]  /*4ab0*/  HMMA.16816.F32.BF16 R52, R72.reuse, R70, R52 ;  /* 0x000000464834723c */ /* 0x040fec0000041834 */
[C---:B------:R-:W-:Y:S06]  /*4ac0*/  HMMA.16816.F32.BF16 R44, R72.reuse, R66, R44 ;  /* 0x00000042482c723c */ /* 0x040fec000004182c */
[----:B------:R-:W-:Y:S06]  /*4ad0*/  HMMA.16816.F32.BF16 R36, R72, R62, R36 ;  /* 0x0000003e4824723c */ /* 0x000fec0000041824 */
[C---:B---3--:R-:W-:Y:S01]  /*4ae0*/  HMMA.16816.F32.BF16 R56, R8.reuse, R28, R56 ;  /* 0x0000001c0838723c */ /* 0x048fe20000041838 */
[----:B------:R-:W1:Y:S05]  /*4af0*/  LDC.U8 R28, c[0x0][0x388] ;  /* 0x0000e200ff1c7b82 */ /* 0x000e6a0000000000 */
[C---:B------:R-:W-:Y:S06]  /*4b00*/  HMMA.16816.F32.BF16 R40, R8.reuse, R12, R40 ;  /* 0x0000000c0828723c */ /* 0x040fec0000041828 */
[----:B------:R-:W-:Y:S01]  /*4b10*/  HMMA.16816.F32.BF16 R20, R8, R32, R20 ;  /* 0x000000200814723c */ /* 0x000fe20000041814 */
[----:B------:R-:W-:-:S05]  /*4b20*/  SHF.R.S32.HI R13, RZ, 0x2, R80 ;  /* 0x00000002ff0d7819 */ /* 0x000fca0000011450 */
[----:B------:R-:W-:Y:S01]  /*4b30*/  IMAD.IADD R252, R13, 0x1, R252 ;  /* 0x000000010dfc7824 */ /* 0x000fe200078e02fc */
[C---:B------:R-:W-:Y:S03]  /*4b40*/  HMMA.16816.F32.BF16 R16, R8.reuse, R34, R16 ;  /* 0x000000220810723c */ /* 0x040fe60000041810 */
[C---:B------:R-:W-:Y:S01]  /*4b50*/  VIADD R249, R252.reuse, 0x8 ;  /* 0x00000008fcf97836 */ /* 0x040fe20000000000 */
[C-C-:B------:R-:W-:Y:S02]  /*4b60*/  VIADDMNMX R250, R252.reuse, UR24, R243.reuse, PT ;  /* 0x00000018fcfa7c46 */ /* 0x140fe4000b8001f3 */
[----:B------:R-:W-:Y:S01]  /*4b70*/  IADD3 R252, R252, UR33, RZ ;  /* 0x00000021fcfc7c10 */ /* 0x000fe2000fffe0ff */
[----:B------:R-:W-:Y:S01]  /*4b80*/  HMMA.16816.F32.BF16 R52, R8, R30, R52 ;  /* 0x0000001e0834723c */ /* 0x000fe20000041834 */
[C---:B------:R-:W-:Y:S01]  /*4b90*/  VIADDMNMX R243, R249.reuse, UR24, R243, PT ;  /* 0x00000018f9f37c46 */ /* 0x040fe2000b8001f3 */
[----:B------:R-:W-:Y:S01]  /*4ba0*/  VIADD R249, R249, UR33 ;  /* 0x00000021f9f97c36 */ /* 0x000fe20008000000 */
[----:B------:R-:W-:-:S03]  /*4bb0*/  VIADDMNMX R251, R252, -UR25, RZ, !PT ;  /* 0x80000019fcfb7c46 */ /* 0x000fc6000f8001ff */
[----:B------:R-:W-:Y:S01]  /*4bc0*/  HMMA.16816.F32.BF16 R44, R8, R26, R44 ;  /* 0x0000001a082c723c */ /* 0x000fe2000004182c */
[----:B------:R-:W-:-:S05]  /*4bd0*/  VIADDMNMX R248, R249, -UR25, RZ, !PT ;  /* 0x80000019f9f87c46 */ /* 0x000fca000f8001ff */
        /* <DEDUP_REMOVED lines=15> */
[----:B------:R-:W2:Y:S01]  /*4cd0*/  @!P6 LDC.64 R24, c[0x0][0x218] ;  /* 0x00008600ff18eb82 */ /* 0x000ea20000000a00 */
[----:B------:R3:W-:Y:S03]  /*4ce0*/  @P6 STS.128 [R242+0x10000], RZ ;  /* 0x010000fff2006388 */ /* 0x0007e60000000c00 */
[----:B------:R-:W-:-:S04]  /*4cf0*/  VIADD R0, R31, UR6 ;  /* 0x000000061f007c36 */ /* 0x000fc80008000000 */
[----:B------:R-:W4:Y:S08]  /*4d00*/  @!P4 LDC.64 R12, c[0x0][0x218] ;  /* 0x00008600ff0ccb82 */ /* 0x000f300000000a00 */
[----:B------:R-:W5:Y:S08]  /*4d10*/  @!P5 LDC.64 R14, c[0x0][0x218] ;  /* 0x00008600ff0edb82 */ /* 0x000f700000000a00 */
[----:B------:R-:W1:Y:S01]  /*4d20*/  @!P3 LDC.64 R10, c[0x0][0x218] ;  /* 0x00008600ff0abb82 */ /* 0x000e620000000a00 */
[----:B--2---:R-:W-:-:S04]  /*4d30*/  @!P6 LEA R24, P1, R30, R24, 0x1 ;  /* 0x000000181e18e211 */ /* 0x004fc800078208ff */
[----:B------:R-:W-:-:S03]  /*4d40*/  @!P6 LEA.HI.X R25, R30, R25, R0, 0x1, P1 ;  /* 0x000000191e19e211 */ /* 0x000fc600008f0c00 */
[----:B------:R-:W2:Y:S01]  /*4d50*/  @!P6 LDC.64 R8, c[0x0][0x218] ;  /* 0x00008600ff08eb82 */ /* 0x000ea20000000a00 */
[C---:B----4-:R-:W-:Y:S01]  /*4d60*/  @!P4 LEA R12, P1, R30.reuse, R12, 0x1 ;  /* 0x0000000c1e0cc211 */ /* 0x050fe200078208ff */
[----:B------:R-:W-:Y:S01]  /*4d70*/  @!PT LDS RZ, [RZ] ;  /* 0x00000000fffff984 */ /* 0x000fe20000000800 */
[----:B------:R-:W-:Y:S01]  /*4d80*/  @!PT LDS RZ, [RZ] ;  /* 0x00000000fffff984 */ /* 0x000fe20000000800 */
[----:B------:R-:W-:Y:S01]  /*4d90*/  @!PT LDS RZ, [RZ] ;  /* 0x00000000fffff984 */ /* 0x000fe20000000800 */
[----:B------:R3:W-:Y:S03]  /*4da0*/  @!P6 LDGSTS.E.BYPASS.LTC128B.128 [R242+0x10000], desc[UR34][R24.64] ;  /* 0x1000000018f2efae */ /* 0x0007e6000b901d62 */
[C---:B------:R-:W-:Y:S01]  /*4db0*/  @!P4 LEA.HI.X R13, R30.reuse, R13, R0, 0x1, P1 ;  /* 0x0000000d1e0dc211 */ /* 0x040fe200008f0c00 */
[----:B------:R3:W-:Y:S02]  /*4dc0*/  @P5 STS.128 [R242+0x12000], RZ ;  /* 0x012000fff2005388 */ /* 0x0007e40000000c00 */
[----:B------:R-:W4:Y:S01]  /*4dd0*/  @!P5 LDC.64 R26, c[0x0][0x218] ;  /* 0x00008600ff1adb82 */ /* 0x000f220000000a00 */
[----:B-----5:R-:W-:-:S04]  /*4de0*/  @!P5 LEA R14, P2, R30, R14, 0x1 ;  /* 0x0000000e1e0ed211 */ /* 0x020fc800078408ff */
[----:B------:R-:W-:-:S03]  /*4df0*/  @!P5 LEA.HI.X R15, R30, R15, R0, 0x1, P2 ;  /* 0x0000000f1e0fd211 */ /* 0x000fc600010f0c00 */
[----:B------:R-:W5:Y:S01]  /*4e00*/  @!P4 LDC.64 R6, c[0x0][0x218] ;  /* 0x00008600ff06cb82 */ /* 0x000f620000000a00 */
[C---:B-1----:R-:W-:Y:S01]  /*4e10*/  @!P3 LEA R32, P1, R30.reuse, R10, 0x1 ;  /* 0x0000000a1e20b211 */ /* 0x042fe200078208ff */
        /* <DEDUP_REMOVED lines=8> */
[C---:B--2---:R-:W-:Y:S01]  /*4ea0*/  @!P6 LEA R8, P1, R10.reuse, R8, 0x1 ;  /* 0x000000080a08e211 */ /* 0x044fe200078208ff */
        /* <DEDUP_REMOVED lines=38> */
.L_x_2101:
[----:B------:R-:W-:Y:S05]  /*5110*/  BSYNC B0 ;  /* 0x0000000000007941 */ /* 0x000fea0003800000 */
.L_x_2100:
[----:B------:R-:W0:Y:S02]  /*5120*/  LDGDEPBAR ;  /* 0x00000000000079af */ /* 0x000e240000000000 */
.L_x_2099:
[----:B-1-3--:R-:W-:Y:S01]  /*5130*/  IMAD.U32 R7, RZ, RZ, UR20 ;  /* 0x00000014ff077e24 */ /* 0x00afe2000f8e00ff */
[----:B------:R-:W-:Y:S01]  /*5140*/  LOP3.LUT R168, R2, UR38, RZ, 0x3c, !PT ;  /* 0x0000002602a87c12 */ /* 0x000fe2000f8e3cff */
[----:B------:R-:W-:Y:S01]  /*5150*/  IMAD.WIDE.U32 R62, R164, -0x326172a9, RZ ;  /* 0xcd9e8d57a43e7825 */ /* 0x000fe200078e00ff */
[----:B------:R-:W-:Y:S01]  /*5160*/  USHF.L.U32 UR46, UR20, 0x1, URZ ;  /* 0x00000001142e7899 */ /* 0x000fe2000800063f */
[----:B------:R-:W-:Y:S01]  /*5170*/  STL.64 [R1+0x60], R170 ;  /* 0x000060aa01007387 */ /* 0x000fe20000100a00 */
[----:B------:R-:W-:Y:S01]  /*5180*/  UIADD3 UR6, UR39, -0x4498517b, URZ ;  /* 0xbb67ae8527067890 */ /* 0x000fe2000fffe03f */
[----:B------:R-:W-:Y:S01]  /*5190*/  IMAD R7, R7, 0x40, R205 ;  /* 0x0000004007077824 */ /* 0x000fe200078e02cd */
[----:B------:R-:W-:Y:S01]  /*51a0*/  LOP3.LUT R2, R63, R168, RZ, 0x3c, !PT ;  /* 0x000000a83f027212 */ /* 0x000fe200078e3cff */
[----:B------:R-:W-:Y:S01]  /*51b0*/  IMAD.WIDE.U32 R64, R165, -0x2daee0ad, RZ ;  /* 0xd2511f53a5407825 */ /* 0x000fe200078e00ff */
[----:B------:R-:W-:Y:S01]  /*51c0*/  ULDC UR32, c[0x0][0x2ec] ;  /* 0x0000bb0000207ab9 */ /* 0x000fe20000000800 */
[----:B------:R-:W-:Y:S01]  /*51d0*/  UIADD3 UR7, UR38, -0x61c88647, URZ ;  /* 0x9e3779b926077890 */ /* 0x000fe2000fffe03f */
[CC--:B------:R-:W-:Y:S01]  /*51e0*/  ISETP.GE.AND P1, PT, R7.reuse, R243.reuse, PT ;  /* 0x000000f30700720c */ /* 0x0c0fe20003f26270 */
[C---:B------:R-:W-:Y:S01]  /*51f0*/  VIADD R12, R7.reuse, 0x1 ;  /* 0x00000001070c7836 */ /* 0x040fe20000000000 */
[C---:B------:R-:W-:Y:S01]  /*5200*/  ISETP.GE.AND P6, PT, R7.reuse, R250, PT ;  /* 0x000000fa0700720c */ /* 0x040fe20003fc6270 */
[C---:B------:R-:W-:Y:S01]  /*5210*/  VIADD R13, R7.reuse, 0x8 ;  /* 0x00000008070d7836 */ /* 0x040fe20000000000 */
[----:B------:R-:W-:Y:S01]  /*5220*/  ISETP.LT.OR P1, PT, R7, R248, P1 ;  /* 0x000000f80700720c */ /* 0x000fe20000f21670 */
[C---:B------:R-:W-:Y:S01]  /*5230*/  IMAD.IADD R11, R249.reuse, 0x1, -R7 ;  /* 0x00000001f90b7824 */ /* 0x040fe200078e0a07 */
[----:B------:R-:W-:Y:S01]  /*5240*/  ISETP.GE.AND P5, PT, R12, R250, PT ;  /* 0x000000fa0c00720c */ /* 0x000fe20003fa6270 */
[--C-:B------:R-:W-:Y:S01]  /*5250*/  IMAD.IADD R6, R252, 0x1, -R12.reuse ;  /* 0x00000001fc067824 */ /* 0x100fe200078e0a0c */
[----:B------:R-:W-:Y:S01]  /*5260*/  ISETP.GE.AND P3, PT, R12, R243, PT ;  /* 0x000000f30c00720c */ /* 0x000fe20003f66270 */
[----:B------:R-:W-:Y:S01]  /*5270*/  IMAD.IADD R9, R252, 0x1, -R13 ;  /* 0x00000001fc097824 */ /* 0x000fe200078e0a0d */
[----:B------:R-:W-:Y:S01]  /*5280*/  ISETP.LT.OR P5, PT, R12, R251, P5 ;  /* 0x000000fb0c00720c */ /* 0x000fe20002fa1670 */
[----:B------:R-:W-:Y:S01]  /*5290*/  IMAD.IADD R15, R252, 0x1, -R7 ;  /* 0x00000001fc0f7824 */ /* 0x000fe200078e0a07 */
[----:B------:R-:W-:Y:S01]  /*52a0*/  ISETP.LT.OR P3, PT, R12, R248, P3 ;  /* 0x000000f80c00720c */ /* 0x000fe20001f61670 */
[----:B------:R-:W-:Y:S01]  /*52b0*/  IMAD.IADD R12, R249, 0x1, -R12 ;  /* 0x00000001f90c7824 */ /* 0x000fe200078e0a0c */
[----:B------:R-:W-:Y:S01]  /*52c0*/  IABS R11, R11 ;  /* 0x0000000b000b7213 */ /* 0x000fe20000000000 */
[----:B------:R-:W-:Y:S01]  /*52d0*/  VIADD R10, R7, 0x9 ;  /* 0x00000009070a7836 */ /* 0x000fe20000000000 */
[----:B------:R-:W-:Y:S01]  /*52e0*/  IABS R6, R6 ;  /* 0x0000000600067213 */ /* 0x000fe20000000000 */
[----:B------:R-:W-:Y:S01]  /*52f0*/  IMAD.WIDE.U32 R60, R2, -0x2daee0ad, RZ ;  /* 0xd2511f53023c7825 */ /* 0x000fe200078e00ff */
[----:B------:R-:W-:Y:S01]  /*5300*/  IABS R12, R12 ;  /* 0x0000000c000c7213 */ /* 0x000fe20000000000 */
[----:B------:R-:W-:Y:S01]  /*5310*/  UIADD3 UR44, UR39, 0x76cf5d0a, URZ ;  /* 0x76cf5d0a272c7890 */ /* 0x000fe2000fffe03f */
[----:B------:R-:W-:Y:S01]  /*5320*/  IABS R9, R9 ;  /* 0x0000000900097213 */ /* 0x000fe20000000000 */
[----:B------:R-:W-:Y:S01]  /*5330*/  UIADD3 UR40, UR39, 0x32370b8f, URZ ;  /* 0x32370b8f27287890 */ /* 0x000fe2000fffe03f */
[----:B------:R-:W-:Y:S01]  /*5340*/  I2FP.F32.S32 R11, R11 ;  /* 0x0000000b000b7245 */ /* 0x000fe20000201400 */
[----:B------:R-:W-:Y:S01]  /*5350*/  UIADD3 UR43, UR38, -0x255992d5, URZ ;  /* 0xdaa66d2b262b7890 */ /* 0x000fe2000fffe03f */
[----:B------:R-:W-:Y:S01]  /*5360*/  I2FP.F32.S32 R6, R6 ;  /* 0x0000000600067245 */ /* 0x000fe20000201400 */
[----:B------:R-:W-:Y:S01]  /*5370*/  UIADD3 UR33, UR38, 0x78dde6e4, URZ ;  /* 0x78dde6e426217890 */ /* 0x000fe2000fffe03f */
[----:B------:R-:W-:Y:S01]  /*5380*/  I2FP.F32.S32 R12, R12 ;  /* 0x0000000c000c7245 */ /* 0x000fe20000201400 */
[----:B------:R-:W-:Y:S01]  /*5390*/  FFMA.FTZ R0, R11, -UR21, R22 ;  /* 0x800000150b007c23 */ /* 0x000fe20008010016 */
[----:B------:R-:W-:Y:S01]  /*53a0*/  I2FP.F32.S32 R9, R9 ;  /* 0x0000000900097245 */ /* 0x000fe20000201400 */
[----:B------:R-:W-:Y:S01]  /*53b0*/  FFMA.FTZ R21, R6, -UR21, R21 ;  /* 0x8000001506157c23 */ /* 0x000fe20008010015 */
[----:B------:R-:W-:Y:S01]  /*53c0*/  IABS R15, R15 ;  /* 0x0000000f000f7213 */ /* 0x000fe20000000000 */
[----:B------:R-:W-:Y:S01]  /*53d0*/  FFMA.FTZ R12, R12, -UR21, R23 ;  /* 0x800000150c0c7c23 */ /* 0x000fe20008010017 */
[----:B------:R-:W-:Y:S01]  /*53e0*/  ISETP.GE.AND P4, PT, R13, R250, PT ;  /* 0x000000fa0d00720c */ /* 0x000fe20003f86270 */
[----:B------:R-:W-:Y:S01]  /*53f0*/  FFMA.FTZ R26, R9, -UR21, R16 ;  /* 0x80000015091a7c23 */ /* 0x000fe20008010010 */
[----:B------:R-:W-:Y:S01]  /*5400*/  I2FP.F32.S32 R15, R15 ;  /* 0x0000000f000f7245 */ /* 0x000fe20000201400 */
[----:B------:R-:W-:Y:S01]  /*5410*/  VIADD R9, R7, 0x10 ;  /* 0x0000001007097836 */ /* 0x000fe20000000000 */
[C---:B------:R-:W-:Y:S01]  /*5420*/  ISETP.GE.AND P2, PT, R13.reuse, R243, PT ;  /* 0x000000f30d00720c */ /* 0x040fe20003f46270 */
[----:B------:R-:W-:Y:S01]  /*5430*/  IMAD.IADD R6, R252, 0x1, -R10 ;  /* 0x00000001fc067824 */ /* 0x000fe200078e0a0a */
[-C--:B------:R-:W-:Y:S01]  /*5440*/  ISETP.LT.OR P4, PT, R13, R251.reuse, P4 ;  /* 0x000000fb0d00720c */ /* 0x080fe20002781670 */
[----:B------:R-:W-:Y:S01]  /*5450*/  FFMA.FTZ R20, R15, -UR21, R20 ;  /* 0x800000150f147c23 */ /* 0x000fe20008010014 */
[----:B------:R-:W-:Y:S01]  /*5460*/  ISETP.LT.OR P2, PT, R13, R248, P2 ;  /* 0x000000f80d00720c */ /* 0x000fe20001741670 */
[----:B------:R-:W-:Y:S01]  /*5470*/  IMAD.IADD R13, R249, 0x1, -R13 ;  /* 0x00000001f90d7824 */ /* 0x000fe200078e0a0d */
[----:B------:R-:W-:Y:S01]  /*5480*/  FSEL R16, R0, -INF , !P1 ;  /* 0xff80000000107808 */ /* 0x000fe20004800000 */
[----:B------:R-:W-:Y:S01]  /*5490*/  IMAD.IADD R11, R252, 0x1, -R9 ;  /* 0x00000001fc0b7824 */ /* 0x000fe200078e0a09 */
[----:B------:R-:W-:Y:S01]  /*54a0*/  FSEL R0, R21, -INF , !P5 ;  /* 0xff80000015007808 */ /* 0x000fe20006800000 */
[----:B------:R-:W-:Y:S01]  /*54b0*/  UIADD3 UR25, UR39, -0x126145ec, URZ ;  /* 0xed9eba1427197890 */ /* 0x000fe2000fffe03f */
[----:B------:R-:W-:Y:S01]  /*54c0*/  FSEL R12, R12, -INF , !P3 ;  /* 0xff8000000c0c7808 */ /* 0x000fe20005800000 */
[----:B------:R-:W-:Y:S01]  /*54d0*/  UIADD3 UR15, UR39, -0x56f99767, URZ ;  /* 0xa9066899270f7890 */ /* 0x000fe2000fffe03f */
[----:B------:R-:W-:Y:S01]  /*54e0*/  ISETP.LT.OR P6, PT, R7, R251, P6 ;  /* 0x000000fb0700720c */ /* 0x000fe200037c1670 */
[----:B------:R-:W-:Y:S01]  /*54f0*/  UIADD3 UR24, UR38, 0x1715609d, URZ ;  /* 0x1715609d26187890 */ /* 0x000fe2000fffe03f */
[C---:B------:R-:W-:Y:S01]  /*5500*/  ISETP.GE.AND P5, PT, R9.reuse, R250, PT ;  /* 0x000000fa0900720c */ /* 0x040fe20003fa6270 */
[----:B------:R-:W-:Y:S01]  /*5510*/  UIADD3 UR45, UR39, 0x646e171e, URZ ;  /* 0x646e171e272d7890 */ /* 0x000fe2000fffe03f */
[----:B------:R-:W-:-:S02]  /*5520*/  ISETP.GE.AND P3, PT, R9, R243, PT ;  /* 0x000000f30900720c */ /* 0x000fc40003f66270 */
[----:B------:R-:W-:Y:S02]  /*5530*/  FSEL R22, R20, -INF , !P6 ;  /* 0xff80000014167808 */ /* 0x000fe40007000000 */
[C---:B------:R-:W-:Y:S02]  /*5540*/  ISETP.LT.OR P5, PT, R9.reuse, R251, P5 ;  /* 0x000000fb0900720c */ /* 0x040fe40002fa1670 */
[----:B------:R-:W-:Y:S01]  /*5550*/  ISETP.LT.OR P3, PT, R9, R248, P3 ;  /* 0x000000f80900720c */ /* 0x000fe20001f61670 */
[----:B------:R-:W-:Y:S01]  /*5560*/  IMAD.IADD R9, R249, 0x1, -R9 ;  /* 0x00000001f9097824 */ /* 0x000fe200078e0a09 */
[----:B------:R-:W-:Y:S02]  /*5570*/  IABS R13, R13 ;  /* 0x0000000d000d7213 */ /* 0x000fe40000000000 */
[----:B------:R-:W-:Y:S02]  /*5580*/  IABS R6, R6 ;  /* 0x0000000600067213 */ /* 0x000fe40000000000 */
[----:B------:R-:W-:-:S02]  /*5590*/  ISETP.GE.AND P6, PT, R10, R250, PT ;  /* 0x000000fa0a00720c */ /* 0x000fc40003fc6270 */
[C---:B------:R-:W-:Y:S02]  /*55a0*/  ISETP.GE.AND P1, PT, R10.reuse, R243, PT ;  /* 0x000000f30a00720c */ /* 0x040fe40003f26270 */
[----:B------:R-:W-:Y:S02]  /*55b0*/  I2FP.F32.S32 R13, R13 ;  /* 0x0000000d000d7245 */ /* 0x000fe40000201400 */
[----:B------:R-:W-:Y:S02]  /*55c0*/  I2FP.F32.S32 R6, R6 ;  /* 0x0000000600067245 */ /* 0x000fe40000201400 */
[C---:B------:R-:W-:Y:S01]  /*55d0*/  ISETP.LT.OR P6, PT, R10.reuse, R251, P6 ;  /* 0x000000fb0a00720c */ /* 0x040fe200037c1670 */
[----:B------:R-:W-:Y:S01]  /*55e0*/  FFMA.FTZ R18, R13, -UR21, R18 ;  /* 0x800000150d127c23 */ /* 0x000fe20008010012 */
[----:B------:R-:W-:Y:S01]  /*55f0*/  ISETP.LT.OR P1, PT, R10, R248, P1 ;  /* 0x000000f80a00720c */ /* 0x000fe20000f21670 */
[----:B------:R-:W-:Y:S01]  /*5600*/  IMAD.IADD R10, R249, 0x1, -R10 ;  /* 0x00000001f90a7824 */ /* 0x000fe200078e0a0a */
[----:B------:R-:W-:Y:S01]  /*5610*/  IABS R9, R9 ;  /* 0x0000000900097213 */ /* 0x000fe20000000000 */
[----:B------:R-:W-:Y:S01]  /*5620*/  FFMA.FTZ R17, R6, -UR21, R17 ;  /* 0x8000001506117c23 */ /* 0x000fe20008010011 */
[----:B------:R-:W-:Y:S01]  /*5630*/  VIADD R6, R7, 0x11 ;  /* 0x0000001107067836 */ /* 0x000fe20000000000 */
[----:B------:R-:W-:-:S02]  /*5640*/  FSEL R26, R26, -INF , !P4 ;  /* 0xff8000001a1a7808 */ /* 0x000fc40006000000 */
[----:B------:R-:W-:Y:S01]  /*5650*/  I2FP.F32.S32 R9, R9 ;  /* 0x0000000900097245 */ /* 0x000fe20000201400 */
[----:B------:R-:W-:Y:S01]  /*5660*/  IMAD.IADD R30, R252, 0x1, -R6 ;  /* 0x00000001fc1e7824 */ /* 0x000fe200078e0a06 */
[----:B------:R-:W-:Y:S02]  /*5670*/  IABS R10, R10 ;  /* 0x0000000a000a7213 */ /* 0x000fe40000000000 */
[----:B------:R-:W-:Y:S01]  /*5680*/  FSEL R20, R18, -INF , !P2 ;  /* 0xff80000012147808 */ /* 0x000fe20005000000 */
[----:B------:R-:W-:Y:S01]  /*5690*/  FFMA.FTZ R8, R9, -UR21, R58 ;  /* 0x8000001509087c23 */ /* 0x000fe2000801003a */
[----:B------:R-:W-:Y:S01]  /*56a0*/  I2FP.F32.S32 R10, R10 ;  /* 0x0000000a000a7245 */ /* 0x000fe20000201400 */
[----:B------:R-:W-:Y:S01]  /*56b0*/  VIADD R9, R7, 0x18 ;  /* 0x0000001807097836 */ /* 0x000fe20000000000 */
[C---:B------:R-:W-:Y:S02]  /*56c0*/  ISETP.GE.AND P4, PT, R6.reuse, R250, PT ;  /* 0x000000fa0600720c */ /* 0x040fe40003f86270 */
[----:B------:R-:W-:Y:S01]  /*56d0*/  ISETP.GE.AND P2, PT, R6, R243, PT ;  /* 0x000000f30600720c */ /* 0x000fe20003f46270 */
[----:B------:R-:W-:Y:S01]  /*56e0*/  FFMA.FTZ R10, R10, -UR21, R19 ;  /* 0x800000150a0a7c23 */ /* 0x000fe20008010013 */
[----:B------:R-:W-:Y:S01]  /*56f0*/  ISETP.LT.OR P4, PT, R6, R251, P4 ;  /* 0x000000fb0600720c */ /* 0x000fe20002781670 */
[----:B------:R-:W-:Y:S01]  /*5700*/  IMAD.IADD R13, R252, 0x1, -R9 ;  /* 0x00000001fc0d7824 */ /* 0x000fe200078e0a09 */
[----:B------:R-:W-:Y:S01]  /*5710*/  ISETP.LT.OR P2, PT, R6, R248, P2 ;  /* 0x000000f80600720c */ /* 0x000fe20001741670 */
[----:B------:R-:W-:Y:S01]  /*5720*/  IMAD.IADD R6, R249, 0x1, -R6 ;  /* 0x00000001f9067824 */ /* 0x000fe200078e0a06 */
[----:B------:R-:W-:Y:S01]  /*5730*/  FSEL R24, R17, -INF , !P6 ;  /* 0xff80000011187808 */ /* 0x000fe20007000000 */
[C---:B------:R-:W-:Y:S01]  /*5740*/  VIADD R19, R7.reuse, 0x21 ;  /* 0x0000002107137836 */ /* 0x040fe20000000000 */
[----:B------:R-:W-:Y:S01]  /*5750*/  FSEL R10, R10, -INF , !P1 ;  /* 0xff8000000a0a7808 */ /* 0x000fe20004800000 */
[----:B------:R-:W-:Y:S01]  /*5760*/  VIADD R17, R7, 0x29 ;  /* 0x0000002907117836 */ /* 0x000fe20000000000 */
[----:B------:R-:W-:-:S02]  /*5770*/  IABS R30, R30 ;  /* 0x0000001e001e7213 */ /* 0x000fc40000000000 */
[----:B------:R-:W-:Y:S02]  /*5780*/  IABS R6, R6 ;  /* 0x0000000600067213 */ /* 0x000fe40000000000 */
[----:B------:R-:W-:Y:S02]  /*5790*/  IABS R13, R13 ;  /* 0x0000000d000d7213 */ /* 0x000fe40000000000 */
[C---:B------:R-:W-:Y:S02]  /*57a0*/  ISETP.GE.AND P6, PT, R9.reuse, R250, PT ;  /* 0x000000fa0900720c */ /* 0x040fe40003fc6270 */
[----:B------:R-:W-:Y:S02]  /*57b0*/  ISETP.GE.AND P1, PT, R9, R243, PT ;  /* 0x000000f30900720c */ /* 0x000fe40003f26270 */
[----:B------:R-:W-:Y:S02]  /*57c0*/  I2FP.F32.S32 R30, R30 ;  /* 0x0000001e001e7245 */ /* 0x000fe40000201400 */
[----:B------:R-:W-:-:S02]  /*57d0*/  I2FP.F32.S32 R6, R6 ;  /* 0x0000000600067245 */ /* 0x000fc40000201400 */
[----:B------:R-:W-:Y:S01]  /*57e0*/  I2FP.F32.S32 R13, R13 ;  /* 0x0000000d000d7245 */ /* 0x000fe20000201400 */
[----:B------:R-:W-:Y:S01]  /*57f0*/  FFMA.FTZ R30, R30, -UR21, R57 ;  /* 0x800000151e1e7c23 */ /* 0x000fe20008010039 */
[----:B------:R-:W-:Y:S01]  /*5800*/  IABS R11, R11 ;  /* 0x0000000b000b7213 */ /* 0x000fe20000000000 */
[----:B------:R-:W-:Y:S01]  /*5810*/  FFMA.FTZ R6, R6, -UR21, R59 ;  /* 0x8000001506067c23 */ /* 0x000fe2000801003b */
[----:B------:R-:W-:Y:S01]  /*5820*/  ISETP.LT.OR P6, PT, R9, R251, P6 ;  /* 0x000000fb0900720c */ /* 0x000fe200037c1670 */
[----:B------:R-:W-:Y:S01]  /*5830*/  FFMA.FTZ R52, R13, -UR21, R52 ;  /* 0x800000150d347c23 */ /* 0x000fe20008010034 */
[----:B------:R-:W-:Y:S01]  /*5840*/  ISETP.LT.OR P1, PT, R9, R248, P1 ;  /* 0x000000f80900720c */ /* 0x000fe20000f21670 */
[----:B------:R-:W-:Y:S01]  /*5850*/  IMAD.IADD R9, R249, 0x1, -R9 ;  /* 0x00000001f9097824 */ /* 0x000fe200078e0a09 */
[----:B------:R-:W-:Y:S01]  /*5860*/  I2FP.F32.S32 R11, R11 ;  /* 0x0000000b000b7245 */ /* 0x000fe20000201400 */
[----:B------:R-:W-:Y:S01]  /*5870*/  VIADD R13, R7, 0x20 ;  /* 0x00000020070d7836 */ /* 0x000fe20000000000 */
[----:B------:R-:W-:-:S02]  /*5880*/  FSEL R30, R30, -INF , !P4 ;  /* 0xff8000001e1e7808 */ /* 0x000fc40006000000 */
[----:B------:R-:W-:Y:S01]  /*5890*/  IABS R9, R9 ;  /* 0x0000000900097213 */ /* 0x000fe20000000000 */
[----:B------:R-:W-:Y:S01]  /*58a0*/  FFMA.FTZ R32, R11, -UR21, R56 ;  /* 0x800000150b207c23 */ /* 0x000fe20008010038 */
[----:B------:R-:W-:Y:S01]  /*58b0*/  FSEL R6, R6, -INF , !P2 ;  /* 0xff80000006067808 */ /* 0x000fe20005000000 */
[----:B------:R-:W-:Y:S01]  /*58c0*/  VIADD R11, R7, 0x19 ;  /* 0x00000019070b7836 */ /* 0x000fe20000000000 */
[----:B------:R-:W-:Y:S01]  /*58d0*/  I2FP.F32.S32 R9, R9 ;  /* 0x0000000900097245 */ /* 0x000fe20000201400 */
[C---:B------:R-:W-:Y:S01]  /*58e0*/  IMAD.IADD R15, R252.reuse, 0x1, -R13 ;  /* 0x00000001fc0f7824 */ /* 0x040fe200078e0a0d */
[C---:B------:R-:W-:Y:S01]  /*58f0*/  ISETP.GE.AND P4, PT, R13.reuse, R250, PT ;  /* 0x000000fa0d00720c */ /* 0x040fe20003f86270 */
[--C-:B------:R-:W-:Y:S01]  /*5900*/  IMAD.IADD R34, R252, 0x1, -R11.reuse ;  /* 0x00000001fc227824 */ /* 0x100fe200078e0a0b */
[----:B------:R-:W-:Y:S01]  /*5910*/  ISETP.GE.AND P2, PT, R13, R243, PT ;  /* 0x000000f30d00720c */ /* 0x000fe20003f46270 */
[----:B------:R-:W-:Y:S01]  /*5920*/  FFMA.FTZ R14, R9, -UR21, R54 ;  /* 0x80000015090e7c23 */ /* 0x000fe20008010036 */
[----:B------:R-:W-:Y:S01]  /*5930*/  FSEL R32, R32, -INF , !P5 ;  /* 0xff80000020207808 */ /* 0x000fe20006800000 */
[----:B------:R-:W-:Y:S01]  /*5940*/  VIADD R9, R7, 0x28 ;  /* 0x0000002807097836 */ /* 0x000fe20000000000 */
[----:B------:R-:W-:Y:S01]  /*5950*/  FSEL R8, R8, -INF , !P3 ;  /* 0xff80000008087808 */ /* 0x000fe20005800000 */
[----:B------:R-:W-:Y:S01]  /*5960*/  IMAD.IADD R18, R249, 0x1, -R11 ;  /* 0x00000001f9127824 */ /* 0x000fe200078e0a0b */
[C---:B------:R-:W-:Y:S01]  /*5970*/  ISETP.LT.OR P4, PT, R13.reuse, R251, P4 ;  /* 0x000000fb0d00720c */ /* 0x040fe20002781670 */
[C---:B------:R-:W-:Y:S01]  /*5980*/  IMAD.IADD R54, R252.reuse, 0x1, -R19 ;  /* 0x00000001fc367824 */ /* 0x040fe200078e0a13 */
[----:B------:R-:W-:Y:S01]  /*5990*/  ISETP.LT.OR P2, PT, R13, R248, P2 ;  /* 0x000000f80d00720c */ /* 0x000fe20001741670 */
[----:B------:R-:W-:Y:S01]  /*59a0*/  IMAD.IADD R13, R249, 0x1, -R13 ;  /* 0x00000001f90d7824 */ /* 0x000fe200078e0a0d */
[C---:B------:R-:W-:Y:S01]  /*59b0*/  ISETP.GE.AND P5, PT, R11.reuse, R250, PT ;  /* 0x000000fa0b00720c */ /* 0x040fe20003fa6270 */
[----:B------:R-:W-:Y:S01]  /*59c0*/  IMAD.IADD R56, R252, 0x1, -R17 ;  /* 0x00000001fc387824 */ /* 0x000fe200078e0a11 */
[----:B------:R-:W-:-:S02]  /*59d0*/  ISETP.GE.AND P3, PT, R11, R243, PT ;  /* 0x000000f30b00720c */ /* 0x000fc40003f66270 */
[C---:B------:R-:W-:Y:S02]  /*59e0*/  ISETP.LT.OR P5, PT, R11.reuse, R251, P5 ;  /* 0x000000fb0b00720c */ /* 0x040fe40002fa1670 */
[----:B------:R-:W-:Y:S01]  /*59f0*/  ISETP.LT.OR P3, PT, R11, R248, P3 ;  /* 0x000000f80b00720c */ /* 0x000fe20001f61670 */
[----:B------:R-:W-:Y:S01]  /*5a00*/  IMAD.IADD R11, R252, 0x1, -R9 ;  /* 0x00000001fc0b7824 */ /* 0x000fe200078e0a09 */
[----:B------:R-:W-:Y:S02]  /*5a10*/  IABS R13, R13 ;  /* 0x0000000d000d7213 */ /* 0x000fe40000000000 */
[----:B------:R-:W-:Y:S02]  /*5a20*/  IABS R54, R54 ;  /* 0x0000003600367213 */ /* 0x000fe40000000000 */
[----:B------:R-:W-:Y:S02]  /*5a30*/  I2FP.F32.S32 R13, R13 ;  /* 0x0000000d000d7245 */ /* 0x000fe40000201400 */
[----:B------:R-:W-:-:S02]  /*5a40*/  IABS R15, R15 ;  /* 0x0000000f000f7213 */ /* 0x000fc40000000000 */
[----:B------:R-:W-:Y:S01]  /*5a50*/  IABS R11, R11 ;  /* 0x0000000b000b7213 */ /* 0x000fe20000000000 */
[----:B------:R-:W-:Y:S01]  /*5a60*/  FFMA.FTZ R50, R13, -UR21, R50 ;  /* 0x800000150d327c23 */ /* 0x000fe20008010032 */
[----:B------:R-:W-:Y:S01]  /*5a70*/  I2FP.F32.S32 R54, R54 ;  /* 0x0000003600367245 */ /* 0x000fe20000201400 */
[----:B------:R-:W-:Y:S01]  /*5a80*/  VIADD R13, R7, 0x31 ;  /* 0x00000031070d7836 */ /* 0x000fe20000000000 */
[----:B------:R-:W-:Y:S02]  /*5a90*/  I2FP.F32.S32 R15, R15 ;  /* 0x0000000f000f7245 */ /* 0x000fe40000201400 */
[----:B------:R-:W-:Y:S01]  /*5aa0*/  I2FP.F32.S32 R11, R11 ;  /* 0x0000000b000b7245 */ /* 0x000fe20000201400 */
[----:B------:R-:W-:Y:S01]  /*5ab0*/  FFMA.FTZ R49, R54, -UR21, R49 ;  /* 0x8000001536317c23 */ /* 0x000fe20008010031 */
[----:B------:R-:W-:Y:S02]  /*5ac0*/  IMAD.IADD R54, R252, 0x1, -R13 ;  /* 0x00000001fc367824 */ /* 0x000fe400078e0a0d */
[----:B------:R-:W-:Y:S01]  /*5ad0*/  FFMA.FTZ R48, R15, -UR21, R48 ;  /* 0x800000150f307c23 */ /* 0x000fe20008010030 */
[----:B------:R-:W-:-:S02]  /*5ae0*/  VIADD R15, R7, 0x30 ;  /* 0x00000030070f7836 */ /* 0x000fc40000000000 */
[----:B------:R-:W-:Y:S01]  /*5af0*/  FFMA.FTZ R44, R11, -UR21, R44 ;  /* 0x800000150b2c7c23 */ /* 0x000fe2000801002c */
[C---:B------:R-:W-:Y:S01]  /*5b00*/  VIADD R11, R7.reuse, 0x38 ;  /* 0x00000038070b7836 */ /* 0x040fe20000000000 */
[----:B------:R-:W-:Y:S01]  /*5b10*/  IABS R54, R54 ;  /* 0x0000003600367213 */ /* 0x000fe20000000000 */
[----:B------:R-:W-:Y:S01]  /*5b20*/  VIADD R7, R7, 0x39 ;  /* 0x0000003907077836 */ /* 0x000fe20000000000 */
        /* <DEDUP_REMOVED lines=8> */
[----:B------:R-:W-:Y:S01]  /*5bb0*/  IABS R21, R21 ;  /* 0x0000001500157213 */ /* 0x000fe20000000000 */
[----:B------:R-:W-:Y:S01]  /*5bc0*/  FFMA.FTZ R34, R34, -UR21, R53 ;  /* 0x8000001522227c23 */ /* 0x000fe20008010035 */
[----:B------:R-:W-:-:S02]  /*5bd0*/  I2FP.F32.S32 R25, R25 ;  /* 0x0000001900197245 */ /* 0x000fc40000201400 */
[----:B------:R-:W-:Y:S02]  /*5be0*/  I2FP.F32.S32 R54, R21 ;  /* 0x0000001500367245 */ /* 0x000fe40000201400 */
[----:B------:R-:W-:Y:S01]  /*5bf0*/  FMNMX.FTZ R21, R22, R0, !PT ;  /* 0x0000000016157209 */ /* 0x000fe20007810000 */
[----:B------:R-:W-:Y:S01]  /*5c00*/  FFMA.FTZ R200, R25, -UR21, R40 ;  /* 0x8000001519c87c23 */ /* 0x000fe20008010028 */
[----:B------:R-:W-:Y:S01]  /*5c10*/  FSEL R40, R52, -INF , !P6 ;  /* 0xff80000034287808 */ /* 0x000fe20007000000 */
[----:B------:R-:W-:Y:S01]  /*5c20*/  FFMA.FTZ R37, R54, -UR21, R37 ;  /* 0x8000001536257c23 */ /* 0x000fe20008010025 */
[----:B------:R-:W-:Y:S02]  /*5c30*/  FMNMX.FTZ R21, R26, R21, !PT ;  /* 0x000000151a157209 */ /* 0x000fe40007810000 */
[----:B------:R-:W-:Y:S02]  /*5c40*/  ISETP.GE.AND P6, PT, R19, R250, PT ;  /* 0x000000fa1300720c */ /* 0x000fe40003fc6270 */
[----:B------:R-:W-:-:S02]  /*5c50*/  FMNMX.FTZ R21, R24, R21, !PT ;  /* 0x0000001518157209 */ /* 0x000fc40007810000 */
[----:B------:R-:W-:Y:S02]  /*5c60*/  IABS R56, R56 ;  /* 0x0000003800387213 */ /* 0x000fe40000000000 */
[----:B------:R-:W-:Y:S02]  /*5c70*/  FMNMX.FTZ R21, R32, R21, !PT ;  /* 0x0000001520157209 */ /* 0x000fe40007810000 */
[----:B------:R-:W-:Y:S02]  /*5c80*/  ISETP.LT.OR P6, PT, R19, R251, P6 ;  /* 0x000000fb1300720c */ /* 0x000fe400037c1670 */
[----:B------:R-:W-:Y:S02]  /*5c90*/  FSEL R34, R34, -INF , !P5 ;  /* 0xff80000022227808 */ /* 0x000fe40006800000 */
[----:B------:R-:W-:Y:S02]  /*5ca0*/  ISETP.GE.AND P5, PT, R9, R250, PT ;  /* 0x000000fa0900720c */ /* 0x000fe40003fa6270 */
[----:B------:R-:W-:-:S02]  /*5cb0*/  I2FP.F32.S32 R56, R56 ;  /* 0x0000003800387245 */ /* 0x000fc40000201400 */
[----:B------:R-:W-:Y:S02]  /*5cc0*/  FMNMX.FTZ R21, R30, R21, !PT ;  /* 0x000000151e157209 */ /* 0x000fe40007810000 */
[----:B------:R-:W-:Y:S01]  /*5cd0*/  FSEL R193, R48, -INF , !P4 ;  /* 0xff80000030c17808 */ /* 0x000fe20006000000 */
[----:B------:R-:W-:Y:S01]  /*5ce0*/  FFMA.FTZ R45, R56, -UR21, R45 ;  /* 0x80000015382d7c23 */ /* 0x000fe2000801002d */
[----:B------:R-:W-:Y:S02]  /*5cf0*/  FSEL R202, R49, -INF , !P6 ;  /* 0xff80000031ca7808 */ /* 0x000fe40007000000 */
[----:B------:R-:W-:Y:S02]  /*5d00*/  IABS R23, R23 ;  /* 0x0000001700177213 */ /* 0x000fe40000000000 */
[-C--:B------:R-:W-:Y:S02]  /*5d10*/  ISETP.GE.AND P4, PT, R17, R250.reuse, PT ;  /* 0x000000fa1100720c */ /* 0x080fe40003f86270 */
[----:B------:R-:W-:-:S02]  /*5d20*/  ISETP.GE.AND P6, PT, R15, R250, PT ;  /* 0x000000fa0f00720c */ /* 0x000fc40003fc6270 */
[----:B------:R-:W-:Y:S02]  /*5d30*/  ISETP.LT.OR P5, PT, R9, R251, P5 ;  /* 0x000000fb0900720c */ /* 0x000fe40002fa1670 */
[----:B------:R-:W-:Y:S02]  /*5d40*/  FMNMX.FTZ R21, R40, R21, !PT ;  /* 0x0000001528157209 */ /* 0x000fe40007810000 */
[----:B------:R-:W-:Y:S02]  /*5d50*/  I2FP.F32.S32 R23, R23 ;  /* 0x0000001700177245 */ /* 0x000fe40000201400 */
[-C--:B------:R-:W-:Y:S02]  /*5d60*/  ISETP.LT.OR P4, PT, R17, R251.reuse, P4 ;  /* 0x000000fb1100720c */ /* 0x080fe40002781670 */
[----:B------:R-:W-:Y:S01]  /*5d70*/  ISETP.LT.OR P6, PT, R15, R251, P6 ;  /* 0x000000fb0f00720c */ /* 0x000fe200037c1670 */
[----:B------:R-:W-:Y:S01]  /*5d80*/  FFMA.FTZ R36, R23, -UR21, R36 ;  /* 0x8000001517247c23 */ /* 0x000fe20008010024 */
[----:B------:R-:W-:-:S02]  /*5d90*/  FSEL R204, R44, -INF , !P5 ;  /* 0xff8000002ccc7808 */ /* 0x000fc40006800000 */
[----:B------:R-:W-:Y:S01]  /*5da0*/  FMNMX.FTZ R44, R34, R21, !PT ;  /* 0x00000015222c7209 */ /* 0x000fe20007810000 */
[----:B------:R-:W-:Y:S01]  /*5db0*/  IMAD.IADD R21, R249, 0x1, -R9 ;  /* 0x00000001f9157824 */ /* 0x000fe200078e0a09 */
[----:B------:R-:W-:Y:S02]  /*5dc0*/  FSEL R189, R45, -INF , !P4 ;  /* 0xff8000002dbd7808 */ /* 0x000fe40006000000 */
[----:B------:R-:W-:Y:S02]  /*5dd0*/  FSEL R200, R200, -INF , !P6 ;  /* 0xff800000c8c87808 */ /* 0x000fe40007000000 */
[----:B------:R-:W-:Y:S02]  /*5de0*/  ISETP.GE.AND P4, PT, R11, R250, PT ;  /* 0x000000fa0b00720c */ /* 0x000fe40003f86270 */
[----:B------:R-:W-:Y:S02]  /*5df0*/  ISETP.GE.AND P6, PT, R9, R243, PT ;  /* 0x000000f30900720c */ /* 0x000fe40003fc6270 */
[----:B------:R-:W-:-:S02]  /*5e00*/  FMNMX.FTZ R23, R193, R44, !PT ;  /* 0x0000002cc1177209 */ /* 0x000fc40007810000 */
[----:B------:R-:W-:Y:S02]  /*5e10*/  ISETP.LT.OR P4, PT, R11, R251, P4 ;  /* 0x000000fb0b00720c */ /* 0x000fe40002781670 */
[----:B------:R-:W-:Y:S02]  /*5e20*/  ISETP.LT.OR P6, PT, R9, R248, P6 ;  /* 0x000000f80900720c */ /* 0x000fe400037c1670 */
[----:B------:R-:W-:Y:S02]  /*5e30*/  FMNMX.FTZ R9, R202, R23, !PT ;  /* 0x00000017ca097209 */ /* 0x000fe40007810000 */
[----:B------:R-:W-:Y:S02]  /*5e40*/  ISETP.GE.AND P5, PT, R13, R250, PT ;  /* 0x000000fa0d00720c */ /* 0x000fe40003fa6270 */
[----:B------:R-:W-:Y:S02]  /*5e50*/  FSEL R196, R36, -INF , !P4 ;  /* 0xff80000024c47808 */ /* 0x000fe40006000000 */
[----:B------:R-:W-:-:S02]  /*5e60*/  FMNMX.FTZ R36, R204, R9, !PT ;  /* 0x00000009cc247209 */ /* 0x000fc40007810000 */
[----:B------:R-:W-:Y:S02]  /*5e70*/  ISETP.LT.OR P5, PT, R13, R251, P5 ;  /* 0x000000fb0d00720c */ /* 0x000fe40002fa1670 */
[----:B------:R-:W-:Y:S02]  /*5e80*/  FSEL R14, R14, -INF , !P1 ;  /* 0xff8000000e0e7808 */ /* 0x000fe40004800000 */
[----:B------:R-:W-:Y:S02]  /*5e90*/  FMNMX.FTZ R9, R189, R36, !PT ;  /* 0x00000024bd097209 */ /* 0x000fe40007810000 */
[----:B------:R-:W-:Y:S02]  /*5ea0*/  ISETP.GE.AND P1, PT, R19, R243, PT ;  /* 0x000000f31300720c */ /* 0x000fe40003f26270 */
[----:B------:R-:W-:Y:S02]  /*5eb0*/  ISETP.GE.AND P4, PT, R7, R250, PT ;  /* 0x000000fa0700720c */ /* 0x000fe40003f86270 */
[----:B------:R-:W-:-:S02]  /*5ec0*/  FSEL R198, R41, -INF , !P5 ;  /* 0xff80000029c67808 */ /* 0x000fc40006800000 */
[----:B------:R-:W-:Y:S02]  /*5ed0*/  ISETP.GE.AND P5, PT, R17, R243, PT ;  /* 0x000000f31100720c */ /* 0x000fe40003fa6270 */
[----:B------:R-:W-:Y:S02]  /*5ee0*/  FMNMX.FTZ R9, R200, R9, !PT ;  /* 0x00000009c8097209 */ /* 0x000fe40007810000 */
[-C--:B------:R-:W-:Y:S01]  /*5ef0*/  ISETP.LT.OR P1, PT, R19, R248.reuse, P1 ;  /* 0x000000f81300720c */ /* 0x080fe20000f21670 */
[----:B------:R-:W-:Y:S01]  /*5f00*/  IMAD.IADD R19, R249, 0x1, -R19 ;  /* 0x00000001f9137824 */ /* 0x000fe200078e0a13 */
[----:B------:R-:W-:Y:S02]  /*5f10*/  ISETP.LT.OR P4, PT, R7, R251, P4 ;  /* 0x000000fb0700720c */ /* 0x000fe40002781670 */
[----:B------:R-:W-:Y:S01]  /*5f20*/  ISETP.LT.OR P5, PT, R17, R248, P5 ;  /* 0x000000f81100720c */ /* 0x000fe20002fa1670 */
[----:B------:R-:W-:Y:S01]  /*5f30*/  IMAD.IADD R17, R249, 0x1, -R17 ;  /* 0x00000001f9117824 */ /* 0x000fe200078e0a11 */
[----:B------:R-:W-:-:S02]  /*5f40*/  FMNMX.FTZ R9, R198, R9, !PT ;  /* 0x00000009c6097209 */ /* 0x000fc40007810000 */
[----:B------:R-:W-:Y:S02]  /*5f50*/  FSEL R194, R37, -INF , !P4 ;  /* 0xff80000025c27808 */ /* 0x000fe40006000000 */
[C---:B------:R-:W-:Y:S02]  /*5f60*/  ISETP.GE.AND P4, PT, R15.reuse, R243, PT ;  /* 0x000000f30f00720c */ /* 0x040fe40003f86270 */
[----:B------:R-:W-:Y:S02]  /*5f70*/  IABS R19, R19 ;  /* 0x0000001300137213 */ /* 0x000fe40000000000 */
[----:B------:R-:W-:Y:S02]  /*5f80*/  FMNMX.FTZ R9, R196, R9, !PT ;  /* 0x00000009c4097209 */ /* 0x000fe40007810000 */
[----:B------:R-:W-:Y:S01]  /*5f90*/  ISETP.LT.OR P4, PT, R15, R248, P4 ;  /* 0x000000f80f00720c */ /* 0x000fe20002781670 */
[----:B------:R-:W-:Y:S01]  /*5fa0*/  IMAD.IADD R15, R249, 0x1, -R15 ;  /* 0x00000001f90f7824 */ /* 0x000fe200078e0a0f */
[----:B------:R-:W-:-:S02]  /*5fb0*/  IABS R17, R17 ;  /* 0x0000001100117213 */ /* 0x000fc40000000000 */
[----:B------:R-:W-:Y:S02]  /*5fc0*/  I2FP.F32.S32 R36, R19 ;  /* 0x0000001300247245 */ /* 0x000fe40000201400 */
[----:B------:R-:W-:Y:S02]  /*5fd0*/  FMNMX.FTZ R9, R194, R9, !PT ;  /* 0x00000009c2097209 */ /* 0x000fe40007810000 */
[----:B------:R-:W-:Y:S01]  /*5fe0*/  I2FP.F32.S32 R44, R17 ;  /* 0x00000011002c7245 */ /* 0x000fe20000201400 */
[----:B------:R-:W-:Y:S01]  /*5ff0*/  FFMA.FTZ R51, R36, -UR21, R51 ;  /* 0x8000001524337c23 */ /* 0x000fe20008010033 */
[----:B------:R-:W-:Y:S01]  /*6000*/  FMNMX.FTZ R17, R16, R12, !PT ;  /* 0x0000000c10117209 */ /* 0x000fe20007810000 */
[----:B------:R-:W1:Y:S01]  /*6010*/  SHFL.BFLY PT, R36, R9, 0x2, 0x1f ;  /* 0x0c401f0009247f89 */ /* 0x000e6200000e0000 */
[----:B------:R-:W-:Y:S01]  /*6020*/  IABS R15, R15 ;  /* 0x0000000f000f7213 */ /* 0x000fe20000000000 */
[----:B------:R-:W-:Y:S01]  /*6030*/  FFMA.FTZ R47, R44, -UR21, R47 ;  /* 0x800000152c2f7c23 */ /* 0x000fe2000801002f */
[----:B------:R-:W-:-:S02]  /*6040*/  FMNMX.FTZ R17, R20, R17, !PT ;  /* 0x0000001114117209 */ /* 0x000fc40007810000 */
[----:B------:R-:W-:Y:S02]  /*6050*/  IABS R18, R18 ;  /* 0x0000001200127213 */ /* 0x000fe40000000000 */
[----:B------:R-:W-:Y:S02]  /*6060*/  I2FP.F32.S32 R15, R15 ;  /* 0x0000000f000f7245 */ /* 0x000fe40000201400 */
[----:B------:R-:W-:Y:S02]  /*6070*/  FSEL R206, R50, -INF , !P2 ;  /* 0xff80000032ce7808 */ /* 0x000fe40005000000 */
[----:B------:R-:W-:Y:S01]  /*6080*/  ISETP.GE.AND P2, PT, R11, R243, PT ;  /* 0x000000f30b00720c */ /* 0x000fe20003f46270 */
[----:B------:R-:W-:Y:S01]  /*6090*/  FFMA.FTZ R42, R15, -UR21, R42 ;  /* 0x800000150f2a7c23 */ /* 0x000fe2000801002a */
[----:B------:R-:W-:Y:S01]  /*60a0*/  FMNMX.FTZ R17, R10, R17, !PT ;  /* 0x000000110a117209 */ /* 0x000fe20007810000 */
[----:B------:R-:W-:Y:S01]  /*60b0*/  IMAD.IADD R15, R249, 0x1, -R11 ;  /* 0x00000001f90f7824 */ /* 0x000fe200078e0a0b */
[----:B------:R-:W-:-:S02]  /*60c0*/  I2FP.F32.S32 R18, R18 ;  /* 0x0000001200127245 */ /* 0x000fc40000201400 */
[----:B------:R-:W-:Y:S02]  /*60d0*/  ISETP.LT.OR P2, PT, R11, R248, P2 ;  /* 0x000000f80b00720c */ /* 0x000fe40001741670 */
[----:B------:R-:W-:Y:S01]  /*60e0*/  FMNMX.FTZ R11, R8, R17, !PT ;  /* 0x00000011080b7209 */ /* 0x000fe20007810000 */
[----:B------:R-:W-:Y:S01]  /*60f0*/  FFMA.FTZ R18, R18, -UR21, R55 ;  /* 0x8000001512127c23 */ /* 0x000fe20008010037 */
[----:B------:R-:W-:Y:S02]  /*6100*/  FSEL R191, R51, -INF , !P1 ;  /* 0xff80000033bf7808 */ /* 0x000fe40004800000 */
[----:B------:R-:W-:Y:S02]  /*6110*/  ISETP.GE.AND P1, PT, R7, R243, PT ;  /* 0x000000f30700720c */ /* 0x000fe40003f26270 */
[----:B------:R-:W-:Y:S02]  /*6120*/  FMNMX.FTZ R11, R6, R11, !PT ;  /* 0x0000000b060b7209 */ /* 0x000fe40007810000 */
[----:B------:R-:W-:-:S02]  /*6130*/  IABS R21, R21 ;  /* 0x0000001500157213 */ /* 0x000fc40000000000 */
[----:B------:R-:W-:Y:S02]  /*6140*/  FSEL R18, R18, -INF , !P3 ;  /* 0xff80000012127808 */ /* 0x000fe40005800000 */
[-C--:B------:R-:W-:Y:S01]  /*6150*/  ISETP.LT.OR P1, PT, R7, R248.reuse, P1 ;  /* 0x000000f80700720c */ /* 0x080fe20000f21670 */
[----:B------:R-:W-:Y:S01]  /*6160*/  IMAD.IADD R7, R249, 0x1, -R7 ;  /* 0x00000001f9077824 */ /* 0x000fe200078e0a07 */
[C---:B------:R-:W-:Y:S02]  /*6170*/  ISETP.GE.AND P3, PT, R13.reuse, R243, PT ;  /* 0x000000f30d00720c */ /* 0x040fe40003f66270 */
[----:B------:R-:W-:Y:S02]  /*6180*/  FMNMX.FTZ R11, R14, R11, !PT ;  /* 0x0000000b0e0b7209 */ /* 0x000fe40007810000 */
[----:B------:R-:W-:Y:S02]  /*6190*/  I2FP.F32.S32 R21, R21 ;  /* 0x0000001500157245 */ /* 0x000fe40000201400 */
[----:B------:R-:W-:Y:S01]  /*61a0*/  ISETP.LT.OR P3, PT, R13, R248, P3 ;  /* 0x000000f80d00720c */ /* 0x000fe20001f61670 */
[----:B------:R-:W-:Y:S01]  /*61b0*/  IMAD.IADD R13, R249, 0x1, -R13 ;  /* 0x00000001f90d7824 */ /* 0x000fe200078e0a0d */
[----:B------:R-:W-:Y:S01]  /*61c0*/  FMNMX.FTZ R11, R18, R11, !PT ;  /* 0x0000000b120b7209 */ /* 0x000fe20007810000 */
[----:B------:R-:W-:Y:S01]  /*61d0*/  FFMA.FTZ R46, R21, -UR21, R46 ;  /* 0x80000015152e7c23 */ /* 0x000fe2000801002e */
[----:B------:R-:W-:-:S02]  /*61e0*/  IABS R17, R7 ;  /* 0x0000000700117213 */ /* 0x000fc40000000000 */
[----:B-1----:R-:W-:Y:S02]  /*61f0*/  FMNMX.FTZ R7, R9, R36, !PT ;  /* 0x0000002409077209 */ /* 0x002fe40007810000 */
[----:B------:R-:W-:Y:S01]  /*6200*/  FMNMX.FTZ R48, R206, R11, !PT ;  /* 0x0000000bce307209 */ /* 0x000fe20007810000 */
[----:B------:R-:W-:Y:S01]  /*6210*/  IMAD.U32 R11, RZ, RZ, UR46 ;  /* 0x0000002eff0b7e24 */ /* 0x000fe2000f8e00ff */
[----:B------:R-:W-:Y:S01]  /*6220*/  IABS R13, R13 ;  /* 0x0000000d000d7213 */ /* 0x000fe20000000000 */
[----:B------:R-:W1:Y:S01]  /*6230*/  SHFL.BFLY PT, R36, R7, 0x1, 0x1f ;  /* 0x0c201f0007247f89 */ /* 0x000e6200000e0000 */
[----:B------:R-:W-:Y:S01]  /*6240*/  FSEL R238, R46, -INF , !P6 ;  /* 0xff8000002eee7808 */ /* 0x000fe20007000000 */
[----:B------:R-:W-:Y:S01]  /*6250*/  UIADD3 UR46, UR46, 0x1, URZ ;  /* 0x000000012e2e7890 */ /* 0x000fe2000fffe03f */
[----:B------:R-:W-:Y:S02]  /*6260*/  FMNMX.FTZ R9, R191, R48, !PT ;  /* 0x00000030bf097209 */ /* 0x000fe40007810000 */
[----:B------:R-:W-:-:S02]  /*6270*/  IABS R15, R15 ;  /* 0x0000000f000f7213 */ /* 0x000fc40000000000 */
[----:B------:R-:W-:Y:S02]  /*6280*/  I2FP.F32.S32 R44, R13 ;  /* 0x0000000d002c7245 */ /* 0x000fe40000201400 */
[----:B------:R-:W-:Y:S02]  /*6290*/  FSEL R236, R47, -INF , !P5 ;  /* 0xff8000002fec7808 */ /* 0x000fe40006800000 */
[----:B------:R-:W-:Y:S01]  /*62a0*/  FMNMX.FTZ R9, R238, R9, !PT ;  /* 0x00000009ee097209 */ /* 0x000fe20007810000 */
[----:B------:R-:W-:Y:S01]  /*62b0*/  FFMA.FTZ R43, R44, -UR21, R43 ;  /* 0x800000152c2b7c23 */ /* 0x000fe2000801002b */
[----:B------:R-:W-:Y:S02]  /*62c0*/  I2FP.F32.S32 R15, R15 ;  /* 0x0000000f000f7245 */ /* 0x000fe40000201400 */
[----:B------:R-:W-:Y:S02]  /*62d0*/  FSEL R192, R42, -INF , !P4 ;  /* 0xff8000002ac07808 */ /* 0x000fe40006000000 */
[----:B------:R-:W-:Y:S01]  /*62e0*/  FMNMX.FTZ R9, R236, R9, !PT ;  /* 0x00000009ec097209 */ /* 0x000fe20007810000 */
[----:B------:R-:W-:Y:S01]  /*62f0*/  FFMA.FTZ R38, R15, -UR21, R38 ;  /* 0x800000150f267c23 */ /* 0x000fe20008010026 */
[----:B------:R-:W-:-:S02]  /*6300*/  I2FP.F32.S32 R44, R17 ;  /* 0x00000011002c7245 */ /* 0x000fc40000201400 */
[----:B------:R-:W-:Y:S02]  /*6310*/  FSEL R190, R43, -INF , !P3 ;  /* 0xff8000002bbe7808 */ /* 0x000fe40005800000 */
[----:B------:R-:W-:Y:S01]  /*6320*/  FMNMX.FTZ R9, R192, R9, !PT ;  /* 0x00000009c0097209 */ /* 0x000fe20007810000 */
[----:B------:R-:W-:Y:S01]  /*6330*/  FFMA.FTZ R39, R44, -UR21, R39 ;  /* 0x800000152c277c23 */ /* 0x000fe20008010027 */
[----:B------:R-:W-:Y:S02]  /*6340*/  FSEL R188, R38, -INF , !P2 ;  /* 0xff80000026bc7808 */ /* 0x000fe40005000000 */
[----:B------:R-:W-:Y:S02]  /*6350*/  FMNMX.FTZ R9, R190, R9, !PT ;  /* 0x00000009be097209 */ /* 0x000fe40007810000 */
[----:B------:R-:W-:Y:S02]  /*6360*/  FSEL R186, R39, -INF , !P1 ;  /* 0xff80000027ba7808 */ /* 0x000fe40004800000 */
[----:B------:R-:W-:-:S02]  /*6370*/  FMNMX.FTZ R9, R188, R9, !PT ;  /* 0x00000009bc097209 */ /* 0x000fc40007810000 */
[----:B-1----:R-:W-:Y:S02]  /*6380*/  FMNMX.FTZ R2, R7, R36, !PT ;  /* 0x0000002407027209 */ /* 0x002fe40007810000 */
[----:B------:R-:W-:Y:S02]  /*6390*/  FMNMX.FTZ R36, R186, R9, !PT ;  /* 0x00000009ba247209 */ /* 0x000fe40007810000 */
[----:B------:R-:W-:Y:S01]  /*63a0*/  LOP3.LUT R11, R65, UR39, R11, 0x96, !PT ;  /* 0x00000027410b7c12 */ /* 0x000fe2000f8e960b */
[C---:B------:R-:W-:Y:S01]  /*63b0*/  FMUL.FTZ R187, R2.reuse, UR32 ;  /* 0x0000002002bb7c20 */ /* 0x040fe20008410000 */
[----:B------:R-:W-:Y:S01]  /*63c0*/  LOP3.LUT R9, R61, UR6, R64, 0x96, !PT ;  /* 0x000000063d097c12 */ /* 0x000fe2000f8e9640 */
[----:B------:R-:W1:Y:S01]  /*63d0*/  SHFL.BFLY PT, R7, R36, 0x2, 0x1f ;  /* 0x0c401f0024077f89 */ /* 0x000e6200000e0000 */
[----:B------:R-:W-:Y:S01]  /*63e0*/  FSETP.NEU.FTZ.AND P1, PT, R2, -INF , PT ;  /* 0xff8000000200780b */ /* 0x000fe20003f3d000 */
[----:B------:R-:W-:Y:S01]  /*63f0*/  IMAD.WIDE.U32 R38, R11, -0x326172a9, RZ ;  /* 0xcd9e8d570b267825 */ /* 0x000fe200078e00ff */
[----:B------:R-:W-:Y:S01]  /*6400*/  UIADD3 UR6, UR38, 0x3c6ef372, URZ ;  /* 0x3c6ef37226067890 */ /* 0x000fe2000fffe03f */
[----:B------:R-:W-:-:S02]  /*6410*/  LEA R228, R4, UR4, 0x1 ;  /* 0x0000000404e47c11 */ /* 0x000fc4000f8e08ff */
[----:B------:R-:W-:Y:S01]  /*6420*/  FSEL R187, R187, RZ, P1 ;  /* 0x000000ffbbbb7208 */ /* 0x000fe20000800000 */
[----:B------:R-:W-:Y:S01]  /*6430*/  IMAD.WIDE.U32 R170, R9, -0x326172a9, RZ ;  /* 0xcd9e8d5709aa7825 */ /* 0x000fe200078e00ff */
[----:B------:R-:W-:Y:S01]  /*6440*/  LOP3.LUT R9, R39, UR7, R62, 0x96, !PT ;  /* 0x0000000727097c12 */ /* 0x000fe2000f8e963e */
[----:B------:R-:W-:Y:S01]  /*6450*/  LDSM.16.MT88.4 R156, [R228+0x18000] ;  /* 0x01800000e49c783b */ /* 0x000fe20000004200 */
[----:B------:R-:W-:Y:S01]  /*6460*/  PRMT R195, R28, 0x7054, R28 ;  /* 0x000070541cc37816 */ /* 0x000fe2000000001c */
[----:B------:R-:W-:Y:S01]  /*6470*/  FFMA.FTZ R184, R22, UR32, -R187 ;  /* 0x0000002016b87c23 */ /* 0x000fe200080108bb */
[----:B------:R-:W-:Y:S01]  /*6480*/  LOP3.LUT R22, R171, UR6, R38, 0x96, !PT ;  /* 0x00000006ab167c12 */ /* 0x000fe2000f8e9626 */
[----:B------:R-:W-:-:S04]  /*6490*/  IMAD.WIDE.U32 R38, R9, -0x2daee0ad, RZ ;  /* 0xd2511f5309267825 */ /* 0x000fc800078e00ff */
[--C-:B------:R-:W-:Y:S01]  /*64a0*/  FFMA.FTZ R183, R0, UR32, -R187.reuse ;  /* 0x0000002000b77c23 */ /* 0x100fe200080108bb */
[--C-:B------:R-:W-:Y:S01]  /*64b0*/  FFMA.FTZ R180, R26, UR32, -R187.reuse ;  /* 0x000000201ab47c23 */ /* 0x100fe200080108bb */
[----:B------:R-:W-:Y:S01]  /*64c0*/  FFMA.FTZ R177, R24, UR32, -R187 ;  /* 0x0000002018b17c23 */ /* 0x000fe200080108bb */
[----:B------:R-:W-:Y:S01]  /*64d0*/  IMAD.WIDE.U32 R22, R22, -0x2daee0ad, RZ ;  /* 0xd2511f5316167825 */ /* 0x000fe200078e00ff */
[----:B------:R-:W-:-:S03]  /*64e0*/  LOP3.LUT R0, R39, UR44, R60, 0x96, !PT ;  /* 0x0000002c27007c12 */ /* 0x000fc6000f8e963c */
[--C-:B------:R-:W-:Y:S01]  /*64f0*/  FFMA.FTZ R166, R30, UR32, -R187.reuse ;  /* 0x000000201ea67c23 */ /* 0x100fe200080108bb */
[----:B------:R-:W-:Y:S01]  /*6500*/  MUFU.EX2 R184, R184 ;  /* 0x000000b800b87308 */ /* 0x000fe20000000800 */
[----:B------:R-:W-:Y:S01]  /*6510*/  IMAD R226, R5, 0x2, R228 ;  /* 0x0000000205e27824 */ /* 0x000fe200078e02e4 */
[----:B------:R-:W-:Y:S01]  /*6520*/  LOP3.LUT R27, R23, UR40, R38, 0x96, !PT ;  /* 0x00000028171b7c12 */ /* 0x000fe2000f8e9626 */
[--C-:B------:R-:W-:Y:S01]  /*6530*/  FFMA.FTZ R175, R32, UR32, -R187.reuse ;  /* 0x0000002020af7c23 */ /* 0x100fe200080108bb */
[----:B-1----:R-:W-:Y:S01]  /*6540*/  FMNMX.FTZ R7, R36, R7, !PT ;  /* 0x0000000724077209 */ /* 0x002fe20007810000 */
[----:B------:R-:W-:Y:S01]  /*6550*/  IMAD.WIDE.U32 R36, R0, -0x326172a9, RZ ;  /* 0xcd9e8d5700247825 */ /* 0x000fe200078e00ff */
[----:B------:R-:W-:Y:S03]  /*6560*/  LDSM.16.MT88.4 R148, [R226+0x18000] ;  /* 0x01800000e294783b */ /* 0x000fe60000004200 */
[----:B------:R-:W-:Y:S01]  /*6570*/  FFMA.FTZ R32, R34, UR32, -R187 ;  /* 0x0000002022207c23 */ /* 0x000fe200080108bb */
[----:B------:R-:W-:Y:S01]  /*6580*/  MUFU.EX2 R183, R183 ;  /* 0x000000b700b77308 */ /* 0x000fe20000000800 */
[----:B------:R-:W-:Y:S01]  /*6590*/  IMAD.WIDE.U32 R26, R27, -0x326172a9, RZ ;  /* 0xcd9e8d571b1a7825 */ /* 0x000fe200078e00ff */
[----:B------:R-:W1:Y:S01]  /*65a0*/  SHFL.BFLY PT, R0, R7, 0x1, 0x1f ;  /* 0x0c201f0007007f89 */ /* 0x000e6200000e0000 */
[----:B------:R-:W-:-:S02]  /*65b0*/  LOP3.LUT R9, R37, UR43, R170, 0x96, !PT ;  /* 0x0000002b25097c12 */ /* 0x000fc4000f8e96aa */
[--C-:B------:R-:W-:Y:S01]  /*65c0*/  FFMA.FTZ R35, R40, UR32, -R187.reuse ;  /* 0x0000002028237c23 */ /* 0x100fe200080108bb */
[----:B------:R-:W-:Y:S01]  /*65d0*/  IMAD R225, R3, 0x2, R228 ;  /* 0x0000000203e17824 */ /* 0x000fe200078e02e4 */
[----:B------:R-:W-:Y:S01]  /*65e0*/  LOP3.LUT R36, R27, UR33, R36, 0x96, !PT ;  /* 0x000000211b247c12 */ /* 0x000fe2000f8e9624 */
[----:B------:R-:W2:Y:S01]  /*65f0*/  LDSM.16.MT88.4 R48, [R226+0x1a000] ;  /* 0x01a00000e230783b */ /* 0x000ea20000004200 */
[----:B------:R-:W-:Y:S01]  /*6600*/  IMAD.WIDE.U32 R24, R9, -0x2daee0ad, RZ ;  /* 0xd2511f5309187825 */ /* 0x000fe200078e00ff */
[----:B------:R-:W-:Y:S03]  /*6610*/  MUFU.EX2 R180, R180 ;  /* 0x000000b400b47308 */ /* 0x000fe60000000800 */
[----:B------:R-:W-:Y:S01]  /*6620*/  FFMA.FTZ R202, R202, UR32, -R187 ;  /* 0x00000020caca7c23 */ /* 0x000fe200080108bb */
[----:B------:R-:W3:Y:S01]  /*6630*/  LDSM.16.MT88.4 R40, [R228+0x1a000] ;  /* 0x01a00000e428783b */ /* 0x000ee20000004200 */
[----:B------:R-:W-:Y:S01]  /*6640*/  IMAD.WIDE.U32 R36, R36, -0x2daee0ad, RZ ;  /* 0xd2511f5324247825 */ /* 0x000fe200078e00ff */
[----:B------:R-:W-:-:S03]  /*6650*/  LOP3.LUT R9, R25, UR25, R22, 0x96, !PT ;  /* 0x0000001919097c12 */ /* 0x000fc6000f8e9616 */
[--C-:B------:R-:W-:Y:S01]  /*6660*/  FFMA.FTZ R204, R204, UR32, -R187.reuse ;  /* 0x00000020cccc7c23 */ /* 0x100fe200080108bb */
[----:B------:R-:W4:Y:S01]  /*6670*/  LDSM.16.MT88.4 R56, [R225+0x1a000] ;  /* 0x01a00000e138783b */ /* 0x000f220000004200 */
[----:B------:R-:W-:Y:S01]  /*6680*/  IMAD R224, R3, 0x2, R226 ;  /* 0x0000000203e07824 */ /* 0x000fe200078e02e2 */
[----:B------:R-:W-:Y:S01]  /*6690*/  LOP3.LUT R30, R37, UR15, R24, 0x96, !PT ;  /* 0x0000000f251e7c12 */ /* 0x000fe2000f8e9618 */
[----:B------:R-:W-:Y:S01]  /*66a0*/  IMAD.WIDE.U32 R22, R9, -0x326172a9, RZ ;  /* 0xcd9e8d5709167825 */ /* 0x000fe200078e00ff */
[----:B------:R-:W2:Y:S01]  /*66b0*/  MUFU.EX2 R177, R177 ;  /* 0x000000b100b17308 */ /* 0x000ea20000000800 */
[----:B------:R-:W-:Y:S02]  /*66c0*/  LDSM.16.MT88.4 R88, [R225+0x1c000] ;  /* 0x01c00000e158783b */ /* 0x000fe40000004200 */
[----:B------:R-:W-:Y:S01]  /*66d0*/  FFMA.FTZ R189, R189, UR32, -R187 ;  /* 0x00000020bdbd7c23 */ /* 0x000fe200080108bb */
[----:B------:R-:W-:Y:S01]  /*66e0*/  IMAD.WIDE.U32 R30, R30, -0x326172a9, RZ ;  /* 0xcd9e8d571e1e7825 */ /* 0x000fe200078e00ff */
[----:B------:R-:W-:Y:S01]  /*66f0*/  LOP3.LUT R26, R23, UR24, R26, 0x96, !PT ;  /* 0x00000018171a7c12 */ /* 0x000fe2000f8e961a */
[----:B------:R-:W-:Y:S01]  /*6700*/  LDSM.16.MT88.4 R132, [R224+0x18000] ;  /* 0x01800000e084783b */ /* 0x000fe20000004200 */
[----:B-1----:R-:W-:Y:S01]  /*6710*/  FMNMX.FTZ R0, R7, R0, !PT ;  /* 0x0000000007007209 */ /* 0x002fe20007810000 */
[----:B------:R-:W-:Y:S01]  /*6720*/  MUFU.EX2 R175, R175 ;  /* 0x000000af00af7308 */ /* 0x000fe20000000800 */
[----:B------:R-:W-:Y:S01]  /*6730*/  LOP3.LUT R9, R31, UR31, R22, 0x96, !PT ;  /* 0x0000001f1f097c12 */ /* 0x000fe2000f8e9616 */
[----:B------:R-:W-:Y:S01]  /*6740*/  IMAD.WIDE.U32 R26, R26, -0x2daee0ad, RZ ;  /* 0xd2511f531a1a7825 */ /* 0x000fe200078e00ff */
[----:B------:R-:W-:-:S03]  /*6750*/  FSETP.NEU.FTZ.AND P1, PT, R0, -INF , PT ;  /* 0xff8000000000780b */ /* 0x000fc60003f3d000 */
[----:B------:R-:W-:Y:S01]  /*6760*/  FMUL.FTZ R185, R0, UR32 ;  /* 0x0000002000b97c20 */ /* 0x000fe20008410000 */
[C---:B------:R-:W-:Y:S01]  /*6770*/  LOP3.LUT R24, R30.reuse, 0xffff, RZ, 0xc0, !PT ;  /* 0x0000ffff1e187812 */ /* 0x040fe200078ec0ff */
[----:B------:R-:W-:Y:S01]  /*6780*/  LDSM.16.MT88.4 R80, [R226+0x1c000] ;  /* 0x01c00000e250783b */ /* 0x000fe20000004200 */
[----:B------:R-:W-:Y:S01]  /*6790*/  LOP3.LUT R13, R9, 0xffff, RZ, 0xc0, !PT ;  /* 0x0000ffff090d7812 */ /* 0x000fe200078ec0ff */
[----:B------:R-:W-:Y:S01]  /*67a0*/  MUFU.EX2 R166, R166 ;  /* 0x000000a600a67308 */ /* 0x000fe20000000800 */
[----:B------:R-:W-:Y:S01]  /*67b0*/  FSEL R185, R185, RZ, P1 ;  /* 0x000000ffb9b97208 */ /* 0x000fe20000800000 */
[----:B------:R-:W-:Y:S01]  /*67c0*/  LDSM.16.MT88.4 R96, [R224+0x1c000] ;  /* 0x01c00000e060783b */ /* 0x000fe20000004200 */
[----:B------:R-:W-:Y:S02]  /*67d0*/  SHF.R.U32.HI R22, RZ, 0x10, R30 ;  /* 0x00000010ff167819 */ /* 0x000fe4000001161e */
[----:B------:R-:W-:Y:S01]  /*67e0*/  LOP3.LUT R11, R30, 0xff, RZ, 0xc0, !PT ;  /* 0x000000ff1e0b7812 */ /* 0x000fe200078ec0ff */
[--C-:B------:R-:W-:Y:S01]  /*67f0*/  FFMA.FTZ R182, R16, UR32, -R185.reuse ;  /* 0x0000002010b67c23 */ /* 0x100fe200080108b9 */
[--C-:B------:R-:W-:Y:S01]  /*6800*/  FFMA.FTZ R181, R12, UR32, -R185.reuse ;  /* 0x000000200cb57c23 */ /* 0x100fe200080108b9 */
[--C-:B------:R-:W-:Y:S01]  /*6810*/  FFMA.FTZ R179, R20, UR32, -R185.reuse ;  /* 0x0000002014b37c23 */ /* 0x100fe200080108b9 */
[--C-:B------:R-:W-:Y:S01]  /*6820*/  FFMA.FTZ R178, R10, UR32, -R185.reuse ;  /* 0x000000200ab27c23 */ /* 0x100fe200080108b9 */
[----:B------:R-:W-:Y:S01]  /*6830*/  LOP3.LUT R16, R27, UR45, R36, 0x96, !PT ;  /* 0x0000002d1b107c12 */ /* 0x000fe2000f8e9624 */
[----:B------:R-:W-:Y:S01]  /*6840*/  FFMA.FTZ R176, R8, UR32, -R185 ;  /* 0x0000002008b07c23 */ /* 0x000fe200080108b9 */
[----:B------:R-:W-:Y:S01]  /*6850*/  MUFU.EX2 R182, R182 ;  /* 0x000000b600b67308 */ /* 0x000fe20000000800 */
[----:B------:R-:W-:Y:S01]  /*6860*/  SHF.R.U32.HI R10, RZ, 0x10, R9 ;  /* 0x00000010ff0a7819 */ /* 0x000fe20000011609 */
[--C-:B------:R-:W-:Y:S01]  /*6870*/  FFMA.FTZ R33, R18, UR32, -R185.reuse ;  /* 0x0000002012217c23 */ /* 0x100fe200080108b9 */
[----:B------:R-:W-:Y:S01]  /*6880*/  SHF.R.U32.HI R24, RZ, 0x8, R24 ;  /* 0x00000008ff187819 */ /* 0x000fe20000011618 */
[--C-:B------:R-:W-:Y:S01]  /*6890*/  FFMA.FTZ R167, R6, UR32, -R185.reuse ;  /* 0x0000002006a77c23 */ /* 0x100fe200080108b9 */
[----:B------:R-:W-:Y:S01]  /*68a0*/  LOP3.LUT R4, R9, 0xff, RZ, 0xc0, !PT ;  /* 0x000000ff09047812 */ /* 0x000fe200078ec0ff */
[----:B------:R-:W-:Y:S01]  /*68b0*/  FFMA.FTZ R34, R14, UR32, -R185 ;  /* 0x000000200e227c23 */ /* 0x000fe200080108b9 */
[----:B------:R-:W-:Y:S01]  /*68c0*/  SHF.R.U32.HI R13, RZ, 0x8, R13 ;  /* 0x00000008ff0d7819 */ /* 0x000fe2000001160d */
[----:B------:R-:W1:Y:S01]  /*68d0*/  MUFU.EX2 R181, R181 ;  /* 0x000000b500b57308 */ /* 0x000e620000000800 */
[----:B------:R-:W-:Y:S01]  /*68e0*/  SHF.R.U32.HI R7, RZ, 0x18, R30 ;  /* 0x00000018ff077819 */ /* 0x000fe2000001161e */
[----:B------:R-:W-:Y:S01]  /*68f0*/  LDSM.16.MT88.4 R104, [R228+0x1e000] ;  /* 0x01e00000e468783b */ /* 0x000fe20000004200 */
[----:B------:R-:W-:Y:S01]  /*6900*/  LOP3.LUT R22, R22, 0xff, RZ, 0xc0, !PT ;  /* 0x000000ff16167812 */ /* 0x000fe200078ec0ff */
[----:B------:R-:W-:Y:S01]  /*6910*/  FFMA.FTZ R206, R206, UR32, -R185 ;  /* 0x00000020cece7c23 */ /* 0x000fe200080108b9 */
[----:B------:R-:W-:Y:S01]  /*6920*/  SHF.R.U32.HI R9, RZ, 0x18, R9 ;  /* 0x00000018ff097819 */ /* 0x000fe20000011609 */
[----:B------:R-:W-:Y:S01]  /*6930*/  LDSM.16.MT88.4 R140, [R225+0x18000] ;  /* 0x01800000e18c783b */ /* 0x000fe20000004200 */
[----:B------:R-:W-:Y:S01]  /*6940*/  LOP3.LUT R5, R16, 0xffff, RZ, 0xc0, !PT ;  /* 0x0000ffff10057812 */ /* 0x000fe200078ec0ff */
[----:B------:R-:W-:Y:S01]  /*6950*/  MUFU.EX2 R179, R179 ;  /* 0x000000b300b37308 */ /* 0x000fe20000000800 */
[----:B------:R-:W-:Y:S01]  /*6960*/  LOP3.LUT R8, R10, 0xff, RZ, 0xc0, !PT ;  /* 0x000000ff0a087812 */ /* 0x000fe200078ec0ff */
[----:B------:R-:W-:Y:S01]  /*6970*/  LDSM.16.MT88.4 R64, [R224+0x1a000] ;  /* 0x01a00000e040783b */ /* 0x000fe20000004200 */
[----:B------:R-:W-:Y:S01]  /*6980*/  PRMT R11, R11, 0x5410, R24 ;  /* 0x000054100b0b7816 */ /* 0x000fe20000000018 */
[----:B------:R-:W-:Y:S01]  /*6990*/  FFMA.FTZ R236, R236, UR32, -R185 ;  /* 0x00000020ecec7c23 */ /* 0x000fe200080108b9 */
[----:B------:R-:W-:Y:S01]  /*69a0*/  PRMT R4, R4, 0x5410, R13 ;  /* 0x0000541004047816 */ /* 0x000fe2000000000d */
[----:B------:R-:W-:Y:S01]  /*69b0*/  LDSM.16.MT88.4 R72, [R228+0x1c000] ;  /* 0x01c00000e448783b */ /* 0x000fe20000004200 */
[----:B------:R-:W-:Y:S01]  /*69c0*/  PRMT R7, R22, 0x5410, R7 ;  /* 0x0000541016077816 */ /* 0x000fe20000000007 */
[----:B------:R-:W3:Y:S01]  /*69d0*/  MUFU.EX2 R178, R178 ;  /* 0x000000b200b27308 */ /* 0x000ee20000000800 */
[----:B------:R-:W-:Y:S01]  /*69e0*/  LOP3.LUT R128, R16, 0xff, RZ, 0xc0, !PT ;  /* 0x000000ff10807812 */ /* 0x000fe200078ec0ff */
[----:B------:R-:W-:Y:S01]  /*69f0*/  LDSM.16.MT88.4 R20, [R224+0x18800] ;  /* 0x01880000e014783b */ /* 0x000fe20000004200 */
[----:B------:R-:W-:-:S02]  /*6a00*/  SHF.R.U32.HI R5, RZ, 0x8, R5 ;  /* 0x00000008ff057819 */ /* 0x000fc40000011605 */
[----:B------:R-:W-:Y:S01]  /*6a10*/  PRMT R9, R8, 0x5410, R9 ;  /* 0x0000541008097816 */ /* 0x000fe20000000009 */
[----:B------:R-:W-:Y:S01]  /*6a20*/  LDSM.16.MT88.4 R112, [R226+0x1e000] ;  /* 0x01e00000e270783b */ /* 0x000fe20000004200 */
[--C-:B------:R-:W-:Y:S01]  /*6a30*/  HSET2.LE.AND R10, R11, R195.reuse, PT ;  /* 0x000000c30b0a7233 */ /* 0x100fe20003803000 */
[----:B------:R-:W-:Y:S01]  /*6a40*/  MUFU.EX2 R35, R35 ;  /* 0x0000002300237308 */ /* 0x000fe20000000800 */
[----:B------:R-:W-:Y:S01]  /*6a50*/  PRMT R128, R128, 0x5410, R5 ;  /* 0x0000541080807816 */ /* 0x000fe20000000005 */
[----:B------:R-:W-:Y:S01]  /*6a60*/  LDSM.16.MT88.4 R120, [R225+0x1e000] ;  /* 0x01e00000e178783b */ /* 0x000fe20000004200 */
[--C-:B------:R-:W-:Y:S02]  /*6a70*/  HSET2.LE.AND R8, R4, R195.reuse, PT ;  /* 0x000000c304087233 */ /* 0x100fe40003803000 */
[----:B--2---:R-:W-:Y:S01]  /*6a80*/  F2FP.BF16.F32.PACK_AB R11, R177, R180 ;  /* 0x000000b4b10b723e */ /* 0x004fe200000010ff */
[----:B------:R-:W-:Y:S01]  /*6a90*/  LDSM.16.MT88.4 R28, [R224+0x1e000] ;  /* 0x01e00000e01c783b */ /* 0x000fe20000004200 */
[--C-:B------:R-:W-:Y:S01]  /*6aa0*/  HSET2.LE.AND R7, R7, R195.reuse, PT ;  /* 0x000000c307077233 */ /* 0x100fe20003803000 */
[----:B------:R-:W2:Y:S01]  /*6ab0*/  MUFU.EX2 R32, R32 ;  /* 0x0000002000207308 */ /* 0x000ea20000000800 */
[----:B------:R-:W-:Y:S01]  /*6ac0*/  HSET2.LE.AND R9, R9, R195, PT ;  /* 0x000000c309097233 */ /* 0x000fe20003803000 */
[----:B------:R-:W-:Y:S01]  /*6ad0*/  STL [R1+0x8], R195 ;  /* 0x000008c301007387 */ /* 0x000fe20000100800 */
[----:B------:R-:W-:-:S02]  /*6ae0*/  F2FP.BF16.F32.PACK_AB R5, R183, R184 ;  /* 0x000000b8b705723e */ /* 0x000fc400000010ff */
[----:B-1----:R-:W-:Y:S02]  /*6af0*/  F2FP.BF16.F32.PACK_AB R4, R181, R182 ;  /* 0x000000b6b504723e */ /* 0x002fe400000010ff */
[----:B---3--:R-:W-:Y:S01]  /*6b00*/  F2FP.BF16.F32.PACK_AB R18, R178, R179 ;  /* 0x000000b3b212723e */ /* 0x008fe200000010ff */
[----:B------:R-:W-:Y:S01]  /*6b10*/  MUFU.EX2 R176, R176 ;  /* 0x000000b000b07308 */ /* 0x000fe20000000800 */
[----:B------:R-:W-:Y:S02]  /*6b20*/  LOP3.LUT R10, R10, R11, RZ, 0xc0, !PT ;  /* 0x0000000b0a0a7212 */ /* 0x000fe400078ec0ff */
[----:B------:R-:W-:Y:S02]  /*6b30*/  LOP3.LUT R11, R7, R18, RZ, 0xc0, !PT ;  /* 0x00000012070b7212 */ /* 0x000fe400078ec0ff */
[----:B------:R-:W-:Y:S02]  /*6b40*/  LOP3.LUT R8, R8, R5, RZ, 0xc0, !PT ;  /* 0x0000000508087212 */ /* 0x000fe400078ec0ff */
[----:B------:R-:W-:Y:S01]  /*6b50*/  LOP3.LUT R9, R9, R4, RZ, 0xc0, !PT ;  /* 0x0000000409097212 */ /* 0x000fe200078ec0ff */
[----:B------:R-:W-:Y:S01]  /*6b60*/  MUFU.EX2 R34, R34 ;  /* 0x0000002200227308 */ /* 0x000fe20000000800 */
[----:B------:R-:W1:Y:S01]  /*6b70*/  LDSM.16.MT88.4 R4, [R226+0x18800] ;  /* 0x01880000e204783b */ /* 0x000e620000004200 */
[----:B------:R-:W-:-:S02]  /*6b80*/  LOP3.LUT R15, R26, 0xffff, RZ, 0xc0, !PT ;  /* 0x0000ffff1a0f7812 */ /* 0x000fc400078ec0ff */
[----:B------:R-:W-:Y:S02]  /*6b90*/  SHF.R.U32.HI R17, RZ, 0x10, R26 ;  /* 0x00000010ff117819 */ /* 0x000fe4000001161a */
[----:B------:R-:W-:Y:S01]  /*6ba0*/  SHF.R.U32.HI R129, RZ, 0x10, R16 ;  /* 0x00000010ff817819 */ /* 0x000fe20000011610 */
[C---:B------:R-:W-:Y:S01]  /*6bb0*/  HMMA.16816.F32.BF16 R152, R8.reuse, R148, RZ ;  /* 0x000000940898723c */ /* 0x040fe200000418ff */
[----:B------:R-:W3:Y:S01]  /*6bc0*/  MUFU.EX2 R33, R33 ;  /* 0x0000002100217308 */ /* 0x000ee20000000800 */
[----:B------:R-:W-:Y:S02]  /*6bd0*/  LOP3.LUT R130, R26, 0xff, RZ, 0xc0, !PT ;  /* 0x000000ff1a827812 */ /* 0x000fe400078ec0ff */
[----:B------:R-:W-:Y:S02]  /*6be0*/  SHF.R.U32.HI R131, RZ, 0x18, R26 ;  /* 0x00000018ff837819 */ /* 0x000fe4000001161a */
[----:B------:R-:W-:Y:S01]  /*6bf0*/  HMMA.16816.F32.BF16 R148, R8, R150, RZ ;  /* 0x000000960894723c */ /* 0x000fe200000418ff */
[----:B------:R-:W-:Y:S01]  /*6c00*/  SHF.R.U32.HI R15, RZ, 0x8, R15 ;  /* 0x00000008ff0f7819 */ /* 0x000fe2000001160f */
[----:B------:R-:W-:Y:S01]  /*6c10*/  LDSM.16.MT88.4 R24, [R225+0x18800] ;  /* 0x01880000e118783b */ /* 0x000fe20000004200 */
[----:B------:R-:W4:Y:S01]  /*6c20*/  MUFU.EX2 R167, R167 ;  /* 0x000000a700a77308 */ /* 0x000f220000000800 */
[----:B------:R-:W-:-:S02]  /*6c30*/  LOP3.LUT R12, R17, 0xff, RZ, 0xc0, !PT ;  /* 0x000000ff110c7812 */ /* 0x000fc400078ec0ff */
[----:B------:R-:W-:Y:S01]  /*6c40*/  SHF.R.U32.HI R16, RZ, 0x18, R16 ;  /* 0x00000018ff107819 */ /* 0x000fe20000011610 */
[C---:B------:R-:W-:Y:S01]  /*6c50*/  HMMA.16816.F32.BF16 R160, R8.reuse, R156, RZ ;  /* 0x0000009c08a0723c */ /* 0x040fe200000418ff */
[----:B------:R-:W-:Y:S02]  /*6c60*/  LOP3.LUT R129, R129, 0xff, RZ, 0xc0, !PT ;  /* 0x000000ff81817812 */ /* 0x000fe400078ec0ff */
[----:B------:R-:W-:Y:S01]  /*6c70*/  PRMT R130, R130, 0x5410, R15 ;  /* 0x0000541082827816 */ /* 0x000fe2000000000f */
[----:B------:R-:W-:Y:S01]  /*6c80*/  MUFU.EX2 R202, R202 ;  /* 0x000000ca00ca7308 */ /* 0x000fe20000000800 */
[----:B------:R-:W-:Y:S01]  /*6c90*/  PRMT R131, R12, 0x5410, R131 ;  /* 0x000054100c837816 */ /* 0x000fe20000000083 */
[----:B------:R-:W-:Y:S01]  /*6ca0*/  HMMA.16816.F32.BF16 R156, R8, R158, RZ ;  /* 0x0000009e089c723c */ /* 0x000fe200000418ff */
[----:B------:R-:W-:Y:S01]  /*6cb0*/  PRMT R129, R129, 0x5410, R16 ;  /* 0x0000541081817816 */ /* 0x000fe20000000010 */
[----:B------:R-:W1:Y:S01]  /*6cc0*/  LDSM.16.MT88.4 R12, [R228+0x18800] ;  /* 0x01880000e40c783b */ /* 0x000e620000004200 */
[----:B------:R-:W-:-:S02]  /*6cd0*/  HSET2.LE.AND R130, R130, R195, PT ;  /* 0x000000c382827233 */ /* 0x000fc40003803000 */
[--C-:B------:R-:W-:Y:S01]  /*6ce0*/  HSET2.LE.AND R131, R131, R195.reuse, PT ;  /* 0x000000c383837233 */ /* 0x100fe20003803000 */
[C---:B------:R-:W-:Y:S01]  /*6cf0*/  HMMA.16816.F32.BF16 R44, R8.reuse, R48, RZ ;  /* 0x00000030082c723c */ /* 0x040fe200000418ff */
[--C-:B------:R-:W-:Y:S01]  /*6d00*/  HSET2.LE.AND R128, R128, R195.reuse, PT ;  /* 0x000000c380807233 */ /* 0x100fe20003803000 */
[----:B------:R-:W-:Y:S01]  /*6d10*/  MUFU.EX2 R206, R206 ;  /* 0x000000ce00ce7308 */ /* 0x000fe20000000800 */
[----:B------:R-:W-:Y:S02]  /*6d20*/  HSET2.LE.AND R129, R129, R195, PT ;  /* 0x000000c381817233 */ /* 0x000fe40003803000 */
[----:B--2---:R-:W-:Y:S01]  /*6d30*/  F2FP.BF16.F32.PACK_AB R17, R32, R35 ;  /* 0x000000232011723e */ /* 0x004fe200000010ff */
[C---:B------:R-:W-:Y:S01]  /*6d40*/  HMMA.16816.F32.BF16 R48, R8.reuse, R50, RZ ;  /* 0x000000320830723c */ /* 0x040fe200000418ff */
[----:B---3--:R-:W-:Y:S02]  /*6d50*/  F2FP.BF16.F32.PACK_AB R18, R33, R34 ;  /* 0x000000222112723e */ /* 0x008fe400000010ff */
[----:B------:R-:W-:Y:S01]  /*6d60*/  F2FP.BF16.F32.PACK_AB R3, R166, R175 ;  /* 0x000000afa603723e */ /* 0x000fe200000010ff */
[----:B------:R-:W-:Y:S01]  /*6d70*/  MUFU.EX2 R204, R204 ;  /* 0x000000cc00cc7308 */ /* 0x000fe20000000800 */
[----:B----4-:R-:W-:Y:S01]  /*6d80*/  F2FP.BF16.F32.PACK_AB R16, R167, R176 ;  /* 0x000000b0a710723e */ /* 0x010fe200000010ff */
[----:B------:R-:W-:Y:S01]  /*6d90*/  HMMA.16816.F32.BF16 R36, R8, R40, RZ ;  /* 0x000000280824723c */ /* 0x000fe200000418ff */
[----:B------:R-:W-:-:S02]  /*6da0*/  LOP3.LUT R130, R130, R17, RZ, 0xc0, !PT ;  /* 0x0000001182827212 */ /* 0x000fc400078ec0ff */
[----:B------:R-:W-:Y:S02]  /*6db0*/  LOP3.LUT R131, R131, R18, RZ, 0xc0, !PT ;  /* 0x0000001283837212 */ /* 0x000fe400078ec0ff */
[----:B------:R-:W-:Y:S01]  /*6dc0*/  LOP3.LUT R128, R128, R3, RZ, 0xc0, !PT ;  /* 0x0000000380807212 */ /* 0x000fe200078ec0ff */
[C---:B------:R-:W-:Y:S01]  /*6dd0*/  HMMA.16816.F32.BF16 R40, R8.reuse, R42, RZ ;  /* 0x0000002a0828723c */ /* 0x040fe200000418ff */
[----:B------:R-:W-:Y:S01]  /*6de0*/  LOP3.LUT R129, R129, R16, RZ, 0xc0, !PT ;  /* 0x0000001081817212 */ /* 0x000fe200078ec0ff */
[----:B------:R-:W-:Y:S01]  /*6df0*/  IMAD.U32 R3, RZ, RZ, UR46 ;  /* 0x0000002eff037e24 */ /* 0x000fe2000f8e00ff */
[----:B------:R-:W2:Y:S01]  /*6e00*/  LDSM.16.MT88.4 R16, [R228+0x1a800] ;  /* 0x01a80000e410783b */ /* 0x000ea20000004200 */
[----:B------:R-:W-:Y:S02]  /*6e10*/  MUFU.EX2 R189, R189 ;  /* 0x000000bd00bd7308 */ /* 0x000fe40000000800 */
[----:B------:R-:W-:Y:S06]  /*6e20*/  HMMA.16816.F32.BF16 R52, R8, R56, RZ ;  /* 0x000000380834723c */ /* 0x000fec00000418ff */
[C---:B-1----:R-:W-:Y:S01]  /*6e30*/  HMMA.16816.F32.BF16 R152, R128.reuse, R4, R152 ;  /* 0x000000048098723c */ /* 0x042fe20000041898 */
[----:B------:R-:W-:Y:S05]  /*6e40*/  MUFU.EX2 R236, R236 ;  /* 0x000000ec00ec7308 */ /* 0x000fea0000000800 */
[C---:B------:R-:W-:Y:S01]  /*6e50*/  HMMA.16816.F32.BF16 R148, R128.reuse, R6, R148 ;  /* 0x000000068094723c */ /* 0x040fe20000041894 */
[----:B------:R-:W1:Y:S05]  /*6e60*/  LDSM.16.MT88.4 R4, [R226+0x1a800] ;  /* 0x01a80000e204783b */ /* 0x000e6a0000004200 */
[C---:B------:R-:W-:Y:S06]  /*6e70*/  HMMA.16816.F32.BF16 R160, R128.reuse, R12, R160 ;  /* 0x0000000c80a0723c */ /* 0x040fec00000418a0 */
[----:B------:R-:W-:Y:S01]  /*6e80*/  HMMA.16816.F32.BF16 R156, R128, R14, R156 ;  /* 0x0000000e809c723c */ /* 0x000fe2000004189c */
[----:B------:R-:W3:Y:S05]  /*6e90*/  LDSM.16.MT88.4 R12, [R225+0x1a800] ;  /* 0x01a80000e10c783b */ /* 0x000eea0000004200 */
[C---:B------:R-:W-:Y:S06]  /*6ea0*/  HMMA.16816.F32.BF16 R56, R8.reuse, R58, RZ ;  /* 0x0000003a0838723c */ /* 0x040fec00000418ff */
[----:B------:R-:W-:Y:S06]  /*6eb0*/  HMMA.16816.F32.BF16 R84, R8, R88, RZ ;  /* 0x000000580854723c */ /* 0x000fec00000418ff */
[C---:B--2---:R-:W-:Y:S06]  /*6ec0*/  HMMA.16816.F32.BF16 R36, R128.reuse, R16, R36 ;  /* 0x000000108024723c */ /* 0x044fec0000041824 */
[C---:B------:R-:W-:Y:S01]  /*6ed0*/  HMMA.16816.F32.BF16 R40, R128.reuse, R18, R40 ;  /* 0x000000128028723c */ /* 0x040fe20000041828 */
[----:B------:R-:W-:Y:S05]  /*6ee0*/  LDSM.16.MT88.4 R16, [R226+0x1c800] ;  /* 0x01c80000e210783b */ /* 0x000fea0000004200 */
[C---:B-1----:R-:W-:Y:S06]  /*6ef0*/  HMMA.16816.F32.BF16 R44, R128.reuse, R4, R44 ;  /* 0x00000004802c723c */ /* 0x042fec000004182c */
[----:B------:R-:W-:Y:S01]  /*6f00*/  HMMA.16816.F32.BF16 R48, R128, R6, R48 ;  /* 0x000000068030723c */ /* 0x000fe20000041830 */
[----:B------:R-:W1:Y:S05]  /*6f10*/  LDSM.16.MT88.4 R4, [R225+0x1c800] ;  /* 0x01c80000e104783b */ /* 0x000e6a0000004200 */
[C---:B------:R-:W-:Y:S06]  /*6f20*/  HMMA.16816.F32.BF16 R88, R8.reuse, R90, RZ ;  /* 0x0000005a0858723c */ /* 0x040fec00000418ff */
[C---:B------:R-:W-:Y:S06]  /*6f30*/  HMMA.16816.F32.BF16 R136, R8.reuse, R132, RZ ;  /* 0x000000840888723c */ /* 0x040fec00000418ff */
[C---:B------:R-:W-:Y:S06]  /*6f40*/  HMMA.16816.F32.BF16 R132, R8.reuse, R134, RZ ;  /* 0x000000860884723c */ /* 0x040fec00000418ff */
[C---:B------:R-:W-:Y:S06]  /*6f50*/  HMMA.16816.F32.BF16 R76, R8.reuse, R80, RZ ;  /* 0x00000050084c723c */ /* 0x040fec00000418ff */
[----:B------:R-:W-:Y:S06]  /*6f60*/  HMMA.16816.F32.BF16 R80, R8, R82, RZ ;  /* 0x000000520850723c */ /* 0x000fec00000418ff */
        /* <DEDUP_REMOVED lines=8> */
[----:B------:R-:W3:Y:S05]  /*6ff0*/  LDSM.16.MT88.4 R20, [R228+0x1c800] ;  /* 0x01c80000e414783b */ /* 0x000eea0000004200 */
[----:B------:R-:W-:Y:S06]  /*7000*/  HMMA.16816.F32.BF16 R92, R8, R96, RZ ;  /* 0x00000060085c723c */ /* 0x000fec00000418ff */
[C---:B------:R-:W-:Y:S06]  /*7010*/  HMMA.16816.F32.BF16 R76, R128.reuse, R16, R76 ;  /* 0x00000010804c723c */ /* 0x040fec000004184c */
[----:B------:R-:W-:Y:S01]  /*7020*/  HMMA.16816.F32.BF16 R80, R128, R18, R80 ;  /* 0x000000128050723c */ /* 0x000fe20000041850 */
[----:B------:R-:W4:Y:S05]  /*7030*/  LDSM.16.MT88.4 R16, [R226+0x1e800] ;  /* 0x01e80000e210783b */ /* 0x000f2a0000004200 */
        /* <DEDUP_REMOVED lines=15> */
[----:B------:R-:W-:-:S05]  /*7130*/  IMAD.WIDE.U32 R28, R164, -0x326172a9, RZ ;  /* 0xcd9e8d57a41c7825 */ /* 0x000fca00078e00ff */
[----:B--2---:R-:W-:Y:S01]  /*7140*/  HMMA.16816.F32.BF16 R92, R128, R12, R92 ;  /* 0x0000000c805c723c */ /* 0x004fe2000004185c */
[----:B------:R-:W-:-:S05]  /*7150*/  IMAD.WIDE.U32 R30, R165, -0x2daee0ad, RZ ;  /* 0xd2511f53a51e7825 */ /* 0x000fca00078e00ff */
[----:B------:R-:W-:Y:S01]  /*7160*/  LOP3.LUT R3, R31, UR39, R3, 0x96, !PT ;  /* 0x000000271f037c12 */ /* 0x000fe2000f8e9603 */
[C---:B-1----:R-:W-:Y:S04]  /*7170*/  HMMA.16816.F32.BF16 R100, R128.reuse, R4, R100 ;  /* 0x000000048064723c */ /* 0x042fe80000041864 */
[----:B------:R-:W-:Y:S02]  /*7180*/  IMAD.WIDE.U32 R12, R3, -0x326172a9, RZ ;  /* 0xcd9e8d57030c7825 */ /* 0x000fe400078e00ff */
[C---:B------:R-:W-:Y:S03]  /*7190*/  HMMA.16816.F32.BF16 R144, R128.reuse, R24, R144 ;  /* 0x000000188090723c */ /* 0x040fe60000041890 */
[----:B------:R-:W-:Y:S01]  /*71a0*/  LOP3.LUT R4, R13, UR7, R28, 0x96, !PT ;  /* 0x000000070d047c12 */ /* 0x000fe2000f8e961c */
[----:B------:R-:W-:Y:S01]  /*71b0*/  IMAD.WIDE.U32 R28, R164, -0x326172a9, RZ ;  /* 0xcd9e8d57a41c7825 */ /* 0x000fe200078e00ff */
[----:B------:R-:W-:Y:S01]  /*71c0*/  LOP3.LUT R3, R171, UR6, R12, 0x96, !PT ;  /* 0x00000006ab037c12 */ /* 0x000fe2000f8e960c */
[----:B------:R-:W-:Y:S01]  /*71d0*/  HMMA.16816.F32.BF16 R140, R128, R26, R140 ;  /* 0x0000001a808c723c */ /* 0x000fe2000004188c */
[----:B------:R-:W1:Y:S01]  /*71e0*/  LDSM.16.MT88.4 R24, [R224+0x1a800] ;  /* 0x01a80000e018783b */ /* 0x000e620000004200 */
[----:B------:R-:W-:Y:S01]  /*71f0*/  IMAD.WIDE.U32 R4, R4, -0x2daee0ad, RZ ;  /* 0xd2511f5304047825 */ /* 0x000fe200078e00ff */
[----:B------:R-:W-:-:S03]  /*7200*/  LOP3.LUT R28, R29, R168, RZ, 0x3c, !PT ;  /* 0x000000a81d1c7212 */ /* 0x000fc600078e3cff */
[----:B---3--:R-:W-:Y:S02]  /*7210*/  HMMA.16816.F32.BF16 R68, R128, R20, R68 ;  /* 0x000000148044723c */ /* 0x008fe40000041844 */
[----:B------:R-:W-:-:S04]  /*7220*/  IMAD.WIDE.U32 R28, R28, -0x2daee0ad, RZ ;  /* 0xd2511f531c1c7825 */ /* 0x000fc800078e00ff */
[----:B----4-:R-:W-:Y:S01]  /*7230*/  HMMA.16816.F32.BF16 R108, R128, R16, R108 ;  /* 0x00000010806c723c */ /* 0x010fe2000004186c */
[----:B------:R-:W-:-:S05]  /*7240*/  IMAD.WIDE.U32 R20, R3, -0x2daee0ad, RZ ;  /* 0xd2511f5303147825 */ /* 0x000fca00078e00ff */
[----:B------:R-:W-:Y:S01]  /*7250*/  HMMA.16816.F32.BF16 R96, R128, R14, R96 ;  /* 0x0000000e8060723c */ /* 0x000fe20000041860 */
[----:B------:R-:W-:Y:S01]  /*7260*/  LOP3.LUT R16, R5, UR44, R28, 0x96, !PT ;  /* 0x0000002c05107c12 */ /* 0x000fe2000f8e961c */
[----:B------:R-:W2:Y:S01]  /*7270*/  LDSM.16.MT88.4 R12, [R225+0x1e800] ;  /* 0x01e80000e10c783b */ /* 0x000ea20000004200 */
[----:B------:R-:W-:-:S03]  /*7280*/  LOP3.LUT R3, R21, UR40, R4, 0x96, !PT ;  /* 0x0000002815037c12 */ /* 0x000fc6000f8e9604 */
[----:B------:R-:W-:Y:S01]  /*7290*/  HMMA.16816.F32.BF16 R104, R128, R6, R104 ;  /* 0x000000068068723c */ /* 0x000fe20000041868 */
[----:B------:R-:W3:Y:S01]  /*72a0*/  LDSM.16.MT88.4 R4, [R224+0x1e800] ;  /* 0x01e80000e004783b */ /* 0x000ee20000004200 */
[----:B------:R-:W-:-:S04]  /*72b0*/  IMAD.WIDE.U32 R28, R3, -0x326172a9, RZ ;  /* 0xcd9e8d57031c7825 */ /* 0x000fc800078e00ff */
[C---:B------:R-:W-:Y:S06]  /*72c0*/  HMMA.16816.F32.BF16 R72, R128.reuse, R22, R72 ;  /* 0x000000168048723c */ /* 0x040fec0000041848 */
[----:B------:R-:W-:Y:S01]  /*72d0*/  HMMA.16816.F32.BF16 R112, R128, R18, R112 ;  /* 0x000000128070723c */ /* 0x000fe20000041870 */
[----:B------:R-:W-:-:S05]  /*72e0*/  IMAD.WIDE.U32 R22, R16, -0x326172a9, RZ ;  /* 0xcd9e8d5710167825 */ /* 0x000fca00078e00ff */
[----:B------:R-:W-:Y:S01]  /*72f0*/  LOP3.LUT R16, R23, UR43, R170, 0x96, !PT ;  /* 0x0000002b17107c12 */ /* 0x000fe2000f8e96aa */
[----:B-1----:R-:W-:Y:S01]  /*7300*/  HMMA.16816.F32.BF16 R60, R128, R24, R60 ;  /* 0x00000018803c723c */ /* 0x002fe2000004183c */
[----:B------:R-:W-:-:S03]  /*7310*/  LOP3.LUT R3, R29, UR33, R22, 0x96, !PT ;  /* 0x000000211d037c12 */ /* 0x000fc6000f8e9616 */
[----:B------:R-:W-:Y:S02]  /*7320*/  IMAD.WIDE.U32 R18, R16, -0x2daee0ad, RZ ;  /* 0xd2511f5310127825 */ /* 0x000fe400078e00ff */
[----:B------:R-:W-:Y:S02]  /*7330*/  HMMA.16816.F32.BF16 R64, R128, R26, R64 ;  /* 0x0000001a8040723c */ /* 0x000fe40000041840 */
[----:B------:R-:W-:Y:S01]  /*7340*/  IMAD.WIDE.U32 R24, R3, -0x2daee0ad, RZ ;  /* 0xd2511f5303187825 */ /* 0x000fe200078e00ff */
[----:B------:R-:W-:-:S03]  /*7350*/  LOP3.LUT R16, R19, UR25, R20, 0x96, !PT ;  /* 0x0000001913107c12 */ /* 0x000fc6000f8e9614 */
[----:B------:R-:W-:Y:S01]  /*7360*/  FFMA.FTZ R3, R193, UR32, -R187 ;  /* 0x00000020c1037c23 */ /* 0x000fe200080108bb */
[--C-:B------:R-:W-:Y:S01]  /*7370*/  FFMA.FTZ R193, R191, UR32, -R185.reuse ;  /* 0x00000020bfc17c23 */ /* 0x100fe200080108b9 */
[----:B------:R-:W-:Y:S01]  /*7380*/  FFMA.FTZ R191, R238, UR32, -R185 ;  /* 0x00000020eebf7c23 */ /* 0x000fe200080108b9 */
[----:B------:R-:W-:Y:S01]  /*7390*/  LOP3.LUT R18, R25, UR15, R18, 0x96, !PT ;  /* 0x0000000f19127c12 */ /* 0x000fe2000f8e9612 */
[----:B------:R-:W-:Y:S02]  /*73a0*/  IMAD.WIDE.U32 R170, R16, -0x326172a9, RZ ;  /* 0xcd9e8d5710aa7825 */ /* 0x000fe400078e00ff */
[----:B------:R-:W1:Y:S01]  /*73b0*/  MUFU.EX2 R3, R3 ;  /* 0x0000000300037308 */ /* 0x000e620000000800 */
[----:B--2---:R-:W-:Y:S01]  /*73c0*/  HMMA.16816.F32.BF16 R116, R128, R12, R116 ;  /* 0x0000000c8074723c */ /* 0x004fe20000041874 */
[----:B------:R-:W-:-:S04]  /*73d0*/  IMAD.WIDE.U32 R18, R18, -0x326172a9, RZ ;  /* 0xcd9e8d5712127825 */ /* 0x000fc800078e00ff */
[----:B------:R-:W-:Y:S01]  /*73e0*/  IMAD.MOV.U32 R238, RZ, RZ, R24 ;  /* 0x000000ffffee7224 */ /* 0x000fe200078e0018 */
[C---:B---3--:R-:W-:Y:S01]  /*73f0*/  HMMA.16816.F32.BF16 R124, R128.reuse, R4, R124 ;  /* 0x00000004807c723c */ /* 0x048fe2000004187c */
[C---:B------:R-:W-:Y:S01]  /*7400*/  LOP3.LUT R12, R18.reuse, 0xffff, RZ, 0xc0, !PT ;  /* 0x0000ffff120c7812 */ /* 0x040fe200078ec0ff */
[----:B------:R-:W-:Y:S01]  /*7410*/  IMAD.MOV.U32 R239, RZ, RZ, R25 ;  /* 0x000000ffffef7224 */ /* 0x000fe200078e0019 */
[----:B------:R-:W-:Y:S01]  /*7420*/  LOP3.LUT R21, R18, 0xff, RZ, 0xc0, !PT ;  /* 0x000000ff12157812 */ /* 0x000fe200078ec0ff */
[----:B------:R-:W2:Y:S01]  /*7430*/  MUFU.EX2 R193, R193 ;  /* 0x000000c100c17308 */ /* 0x000ea20000000800 */
[--C-:B------:R-:W-:Y:S01]  /*7440*/  SHF.R.U32.HI R20, RZ, 0x18, R18.reuse ;  /* 0x00000018ff147819 */ /* 0x100fe20000011612 */
[----:B------:R-:W3:Y:S01]  /*7450*/  LDSM.16.MT88.4 R24, [R224+0x19000] ;  /* 0x01900000e018783b */ /* 0x000ee20000004200 */
[----:B------:R-:W-:Y:S01]  /*7460*/  SHF.R.U32.HI R4, RZ, 0x10, R18 ;  /* 0x00000010ff047819 */ /* 0x000fe20000011612 */
[----:B------:R-:W-:Y:S01]  /*7470*/  HMMA.16816.F32.BF16 R120, R128, R14, R120 ;  /* 0x0000000e8078723c */ /* 0x000fe20000041878 */
[----:B------:R-:W-:-:S02]  /*7480*/  LOP3.LUT R18, R19, UR31, R170, 0x96, !PT ;  /* 0x0000001f13127c12 */ /* 0x000fc4000f8e96aa */
[----:B------:R-:W-:Y:S01]  /*7490*/  LOP3.LUT R5, R4, 0xff, RZ, 0xc0, !PT ;  /* 0x000000ff04057812 */ /* 0x000fe200078ec0ff */
[----:B------:R-:W4:Y:S01]  /*74a0*/  MUFU.EX2 R191, R191 ;  /* 0x000000bf00bf7308 */ /* 0x000f220000000800 */
[C---:B------:R-:W-:Y:S01]  /*74b0*/  LOP3.LUT R4, R18.reuse, 0xffff, RZ, 0xc0, !PT ;  /* 0x0000ffff12047812 */ /* 0x040fe200078ec0ff */
[----:B------:R-:W-:Y:S01]  /*74c0*/  HMMA.16816.F32.BF16 R128, R128, R6, R8 ;  /* 0x000000068080723c */ /* 0x000fe20000041808 */
[----:B------:R-:W-:Y:S01]  /*74d0*/  PRMT R20, R5, 0x5410, R20 ;  /* 0x0000541005147816 */ /* 0x000fe20000000014 */
[----:B------:R-:W3:Y:S01]  /*74e0*/  LDSM.16.MT88.4 R8, [R225+0x19000] ;  /* 0x01900000e108783b */ /* 0x000ee20000004200 */
[----:B------:R-:W-:Y:S02]  /*74f0*/  SHF.R.U32.HI R4, RZ, 0x8, R4 ;  /* 0x00000008ff047819 */ /* 0x000fe40000011604 */
[----:B------:R-:W-:Y:S02]  /*7500*/  LOP3.LUT R5, R18, 0xff, RZ, 0xc0, !PT ;  /* 0x000000ff12057812 */ /* 0x000fe400078ec0ff */
[----:B------:R-:W-:-:S02]  /*7510*/  SHF.R.U32.HI R12, RZ, 0x8, R12 ;  /* 0x00000008ff0c7819 */ /* 0x000fc4000001160c */
[----:B------:R-:W-:Y:S02]  /*7520*/  PRMT R4, R5, 0x5410, R4 ;  /* 0x0000541005047816 */ /* 0x000fe40000000004 */
[--C-:B------:R-:W-:Y:S02]  /*7530*/  SHF.R.U32.HI R5, RZ, 0x10, R18.reuse ;  /* 0x00000010ff057819 */ /* 0x100fe40000011612 */
[----:B------:R-:W-:Y:S02]  /*7540*/  SHF.R.U32.HI R18, RZ, 0x18, R18 ;  /* 0x00000018ff127819 */ /* 0x000fe40000011612 */
[----:B------:R-:W-:Y:S02]  /*7550*/  LOP3.LUT R5, R5, 0xff, RZ, 0xc0, !PT ;  /* 0x000000ff05057812 */ /* 0x000fe400078ec0ff */
[----:B------:R-:W-:Y:S02]  /*7560*/  HSET2.LE.AND R4, R4, R195, PT ;  /* 0x000000c304047233 */ /* 0x000fe40003803000 */
[----:B------:R-:W-:-:S02]  /*7570*/  PRMT R5, R5, 0x5410, R18 ;  /* 0x0000541005057816 */ /* 0x000fc40000000012 */
[----:B-1----:R-:W-:Y:S01]  /*7580*/  F2FP.BF16.F32.PACK_AB R13, R202, R3 ;  /* 0x00000003ca0d723e */ /* 0x002fe200000010ff */
[----:B------:R-:W-:Y:S01]  /*7590*/  LDSM.16.MT88.4 R16, [R228+0x19000] ;  /* 0x01900000e410783b */ /* 0x000fe20000004200 */
[----:B------:R-:W-:Y:S02]  /*75a0*/  PRMT R21, R21, 0x5410, R12 ;  /* 0x0000541015157816 */ /* 0x000fe4000000000c */
[--C-:B------:R-:W-:Y:S02]  /*75b0*/  HSET2.LE.AND R5, R5, R195.reuse, PT ;  /* 0x000000c305057233 */ /* 0x100fe40003803000 */
[----:B--2---:R-:W-:Y:S02]  /*75c0*/  F2FP.BF16.F32.PACK_AB R6, R193, R206 ;  /* 0x000000cec106723e */ /* 0x004fe400000010ff */
[----:B------:R-:W-:Y:S02]  /*75d0*/  LOP3.LUT R4, R4, R13, RZ, 0xc0, !PT ;  /* 0x0000000d04047212 */ /* 0x000fe400078ec0ff */
[----:B------:R-:W-:Y:S01]  /*75e0*/  LOP3.LUT R5, R5, R6, RZ, 0xc0, !PT ;  /* 0x0000000605057212 */ /* 0x000fe200078ec0ff */
[----:B------:R-:W1:Y:S01]  /*75f0*/  LDSM.16.MT88.4 R12, [R226+0x19000] ;  /* 0x01900000e20c783b */ /* 0x000e620000004200 */
[----:B------:R-:W-:-:S02]  /*7600*/  HSET2.LE.AND R6, R21, R195, PT ;  /* 0x000000c315067233 */ /* 0x000fc40003803000 */
[----:B------:R-:W-:-:S04]  /*7610*/  F2FP.BF16.F32.PACK_AB R7, R189, R204 ;  /* 0x000000ccbd07723e */ /* 0x000fc800000010ff */
[----:B------:R-:W-:Y:S02]  /*7620*/  LOP3.LUT R6, R6, R7, RZ, 0xc0, !PT ;  /* 0x0000000706067212 */ /* 0x000fe400078ec0ff */
[----:B------:R-:W-:Y:S02]  /*7630*/  HSET2.LE.AND R7, R20, R195, PT ;  /* 0x000000c314077233 */ /* 0x000fe40003803000 */
[----:B----4-:R-:W-:-:S04]  /*7640*/  F2FP.BF16.F32.PACK_AB R20, R236, R191 ;  /* 0x000000bfec14723e */ /* 0x010fc800000010ff */
[----:B------:R-:W-:Y:S02]  /*7650*/  LOP3.LUT R7, R7, R20, RZ, 0xc0, !PT ;  /* 0x0000001407077212 */ /* 0x000fe400078ec0ff */
[----:B------:R-:W2:Y:S05]  /*7660*/  LDSM.16.MT88.4 R20, [R228+0x1b000] ;  /* 0x01b00000e414783b */ /* 0x000eaa0000004200 */
[C---:B---3--:R-:W-:Y:S06]  /*7670*/  HMMA.16816.F32.BF16 R136, R4.reuse, R24, R136 ;  /* 0x000000180488723c */ /* 0x048fec0000041888 */
[----:B------:R-:W-:Y:S01]  /*7680*/  HMMA.16816.F32.BF16 R144, R4, R8, R144 ;  /* 0x000000080490723c */ /* 0x000fe20000041890 */
[----:B------:R-:W-:-:S02]  /*7690*/  IMAD.MOV.U32 R24, RZ, RZ, R28 ;  /* 0x000000ffff187224 */ /* 0x000fc400078e001c */
[----:B------:R-:W-:Y:S02]  /*76a0*/  IMAD.MOV.U32 R25, RZ, RZ, R29 ;  /* 0x000000ffff197224 */ /* 0x000fe400078e001d */
[----:B------:R-:W3:Y:S01]  /*76b0*/  LDSM.16.MT88.4 R28, [R228+0x1d000] ;  /* 0x01d00000e41c783b */ /* 0x000ee20000004200 */
[C---:B------:R-:W-:Y:S03]  /*76c0*/  HMMA.16816.F32.BF16 R140, R4.reuse, R10, R140 ;  /* 0x0000000a048c723c */ /* 0x040fe6000004188c */
[----:B------:R-:W4:Y:S03]  /*76d0*/  LDSM.16.MT88.4 R8, [R224+0x1b000] ;  /* 0x01b00000e008783b */ /* 0x000f260000004200 */
[C---:B-1----:R-:W-:Y:S06]  /*76e0*/  HMMA.16816.F32.BF16 R152, R4.reuse, R12, R152 ;  /* 0x0000000c0498723c */ /* 0x042fec0000041898 */
[C---:B------:R-:W-:Y:S01]  /*76f0*/  HMMA.16816.F32.BF16 R148, R4.reuse, R14, R148 ;  /* 0x0000000e0494723c */ /* 0x040fe20000041894 */
[----:B------:R-:W1:Y:S05]  /*7700*/  LDSM.16.MT88.4 R12, [R225+0x1b000] ;  /* 0x01b00000e10c783b */ /* 0x000e6a0000004200 */
[C---:B------:R-:W-:Y:S06]  /*7710*/  HMMA.16816.F32.BF16 R160, R4.reuse, R16, R160 ;  /* 0x0000001004a0723c */ /* 0x040fec00000418a0 */
[C---:B------:R-:W-:Y:S01]  /*7720*/  HMMA.16816.F32.BF16 R156, R4.reuse, R18, R156 ;  /* 0x00000012049c723c */ /* 0x040fe2000004189c */
[----:B------:R-:W1:Y:S05]  /*7730*/  LDSM.16.MT88.4 R16, [R226+0x1b000] ;  /* 0x01b00000e210783b */ /* 0x000e6a0000004200 */
[C---:B------:R-:W-:Y:S06]  /*7740*/  HMMA.16816.F32.BF16 R132, R4.reuse, R26, R132 ;  /* 0x0000001a0484723c */ /* 0x040fec0000041884 */
[C---:B--2---:R-:W-:Y:S06]  /*7750*/  HMMA.16816.F32.BF16 R36, R4.reuse, R20, R36 ;  /* 0x000000140424723c */ /* 0x044fec0000041824 */
[C---:B---3--:R-:W-:Y:S06]  /*7760*/  HMMA.16816.F32.BF16 R72, R4.reuse, R30, R72 ;  /* 0x0000001e0448723c */ /* 0x048fec0000041848 */
[----:B----4-:R-:W-:Y:S01]  /*7770*/  HMMA.16816.F32.BF16 R60, R4, R8, R60 ;  /* 0x00000008043c723c */ /* 0x010fe2000004183c */
[----:B------:R-:W-:-:S02]  /*7780*/  IMAD.MOV.U32 R30, RZ, RZ, R170 ;  /* 0x000000ffff1e7224 */ /* 0x000fc400078e00aa */
[----:B------:R-:W-:Y:S02]  /*7790*/  IMAD.MOV.U32 R31, RZ, RZ, R171 ;  /* 0x000000ffff1f7224 */ /* 0x000fe400078e00ab */
[----:B------:R2:W5:Y:S01]  /*77a0*/  LDL.LU.64 R170, [R1+0x60] ;  /* 0x0000600001aa7983 */ /* 0x0005620000300a00 */
[C---:B------:R-:W-:Y:S03]  /*77b0*/  HMMA.16816.F32.BF16 R64, R4.reuse, R10, R64 ;  /* 0x0000000a0440723c */ /* 0x040fe60000041840 */
[----:B------:R-:W3:Y:S03]  /*77c0*/  LDSM.16.MT88.4 R8, [R228+0x1f000] ;  /* 0x01f00000e408783b */ /* 0x000ee60000004200 */
[C---:B-1----:R-:W-:Y:S06]  /*77d0*/  HMMA.16816.F32.BF16 R52, R4.reuse, R12, R52 ;  /* 0x0000000c0434723c */ /* 0x042fec0000041834 */
[C---:B------:R-:W-:Y:S01]  /*77e0*/  HMMA.16816.F32.BF16 R56, R4.reuse, R14, R56 ;  /* 0x0000000e0438723c */ /* 0x040fe20000041838 */
[----:B------:R-:W1:Y:S05]  /*77f0*/  LDSM.16.MT88.4 R12, [R224+0x1d000] ;  /* 0x01d00000e00c783b */ /* 0x000e6a0000004200 */
[C---:B------:R-:W-:Y:S06]  /*7800*/  HMMA.16816.F32.BF16 R68, R4.reuse, R28, R68 ;  /* 0x0000001c0444723c */ /* 0x040fec0000041844 */
[----:B------:R-:W-:Y:S01]  /*7810*/  HMMA.16816.F32.BF16 R40, R4, R22, R40 ;  /* 0x000000160428723c */ /* 0x000fe20000041828 */
[----:B------:R-:W-:Y:S01]  /*7820*/  IMAD.MOV.U32 R28, RZ, RZ, R24 ;  /* 0x000000ffff1c7224 */ /* 0x000fe200078e0018 */
[----:B------:R-:W-:Y:S01]  /*7830*/  LDSM.16.MT88.4 R20, [R225+0x1d000] ;  /* 0x01d00000e114783b */ /* 0x000fe20000004200 */
[----:B------:R-:W-:-:S03]  /*7840*/  IMAD.MOV.U32 R29, RZ, RZ, R25 ;  /* 0x000000ffff1d7224 */ /* 0x000fc600078e0019 */
[----:B------:R-:W4:Y:S01]  /*7850*/  LDSM.16.MT88.4 R24, [R226+0x1d000] ;  /* 0x01d00000e218783b */ /* 0x000f220000004200 */
        /* <DEDUP_REMOVED lines=9> */
[C---:B----4-:R-:W-:Y:S06]  /*78f0*/  HMMA.16816.F32.BF16 R76, R4.reuse, R24, R76 ;  /* 0x00000018044c723c */ /* 0x050fec000004184c */
[----:B------:R-:W-:Y:S01]  /*7900*/  HMMA.16816.F32.BF16 R80, R4, R26, R80 ;  /* 0x0000001a0450723c */ /* 0x000fe20000041850 */
[----:B------:R-:W-:-:S06]  /*7910*/  IMAD.MOV.U32 R25, RZ, RZ, R31 ;  /* 0x000000ffff197224 */ /* 0x000fcc00078e001f */
[----:B------:R-:W-:Y:S01]  /*7920*/  IMAD.MOV.U32 R26, RZ, RZ, R28 ;  /* 0x000000ffff1a7224 */ /* 0x000fe200078e001c */
[----:B------:R-:W-:Y:S01]  /*7930*/  HMMA.16816.F32.BF16 R84, R4, R20, R84 ;  /* 0x000000140454723c */ /* 0x000fe20000041854 */
[----:B------:R-:W-:-:S06]  /*7940*/  IMAD.MOV.U32 R27, RZ, RZ, R29 ;  /* 0x000000ffff1b7224 */ /* 0x000fcc00078e001d */
[----:B------:R-:W-:Y:S01]  /*7950*/  LOP3.LUT R20, R25, UR24, R26, 0x96, !PT ;  /* 0x0000001819147c12 */ /* 0x000fe2000f8e961a */
[--C-:B------:R-:W-:Y:S01]  /*7960*/  FFMA.FTZ R28, R200, UR32, -R187.reuse ;  /* 0x00000020c81c7c23 */ /* 0x100fe200080108bb */
[----:B------:R-:W-:-:S03]  /*7970*/  FFMA.FTZ R29, R198, UR32, -R187 ;  /* 0x00000020c61d7c23 */ /* 0x000fc600080108bb */
[----:B------:R-:W-:Y:S01]  /*7980*/  IMAD.WIDE.U32 R20, R20, -0x2daee0ad, RZ ;  /* 0xd2511f5314147825 */ /* 0x000fe200078e00ff */
[C---:B---3--:R-:W-:Y:S03]  /*7990*/  HMMA.16816.F32.BF16 R124, R4.reuse, R8, R124 ;  /* 0x00000008047c723c */ /* 0x048fe6000004187c */
[--C-:B------:R-:W-:Y:S01]  /*79a0*/  FFMA.FTZ R31, R194, UR32, -R187.reuse ;  /* 0x00000020c21f7c23 */ /* 0x100fe200080108bb */
[----:B------:R-:W-:Y:S02]  /*79b0*/  IMAD.MOV.U32 R24, RZ, RZ, R30 ;  /* 0x000000ffff187224 */ /* 0x000fe400078e001e */
[----:B------:R-:W-:Y:S01]  /*79c0*/  FFMA.FTZ R30, R196, UR32, -R187 ;  /* 0x00000020c41e7c23 */ /* 0x000fe200080108bb */
[----:B------:R-:W-:Y:S01]  /*79d0*/  LOP3.LUT R8, R21, UR45, R238, 0x96, !PT ;  /* 0x0000002d15087c12 */ /* 0x000fe2000f8e96ee */
[C---:B------:R-:W-:Y:S01]  /*79e0*/  HMMA.16816.F32.BF16 R88, R4.reuse, R22, R88 ;  /* 0x000000160458723c */ /* 0x040fe20000041858 */
[----:B------:R-:W-:Y:S01]  /*79f0*/  MUFU.EX2 R28, R28 ;  /* 0x0000001c001c7308 */ /* 0x000fe20000000800 */
[--C-:B------:R-:W-:Y:S01]  /*7a00*/  FFMA.FTZ R187, R192, UR32, -R185.reuse ;  /* 0x00000020c0bb7c23 */ /* 0x100fe200080108b9 */
[--C-:B------:R-:W-:Y:S01]  /*7a10*/  FFMA.FTZ R190, R190, UR32, -R185.reuse ;  /* 0x00000020bebe7c23 */ /* 0x100fe200080108b9 */
[--C-:B------:R-:W-:Y:S01]  /*7a20*/  FFMA.FTZ R188, R188, UR32, -R185.reuse ;  /* 0x00000020bcbc7c23 */ /* 0x100fe200080108b9 */
[----:B------:R-:W-:Y:S01]  /*7a30*/  FFMA.FTZ R185, R186, UR32, -R185 ;  /* 0x00000020bab97c23 */ /* 0x000fe200080108b9 */
[C---:B------:R-:W-:Y:S01]  /*7a40*/  HMMA.16816.F32.BF16 R108, R4.reuse, R16, R108 ;  /* 0x00000010046c723c */ /* 0x040fe2000004186c */
[----:B------:R-:W-:Y:S01]  /*7a50*/  FADD.FTZ R183, R184, R183 ;  /* 0x000000b7b8b77221 */ /* 0x000fe20000010000 */
[----:B------:R-:W-:Y:S01]  /*7a60*/  FADD.FTZ R182, R182, R181 ;  /* 0x000000b5b6b67221 */ /* 0x000fe20000010000 */
[----:B------:R-:W3:Y:S01]  /*7a70*/  MUFU.EX2 R29, R29 ;  /* 0x0000001d001d7308 */ /* 0x000ee20000000800 */
[----:B------:R-:W-:Y:S02]  /*7a80*/  LDSM.16.MT88.4 R24, [R225+0x1b800] ;  /* 0x01b80000e118783b */ /* 0x000fe40000004200 */
[C---:B------:R-:W-:Y:S02]  /*7a90*/  HMMA.16816.F32.BF16 R112, R4.reuse, R18, R112 ;  /* 0x000000120470723c */ /* 0x040fe40000041870 */
[----:B------:R-:W4:Y:S04]  /*7aa0*/  LDSM.16.MT88.4 R16, [R228+0x19800] ;  /* 0x01980000e410783b */ /* 0x000f280000004200 */
[C---:B-1----:R-:W-:Y:S06]  /*7ab0*/  HMMA.16816.F32.BF16 R116, R4.reuse, R12, R116 ;  /* 0x0000000c0474723c */ /* 0x042fec0000041874 */
[C---:B------:R-:W-:Y:S06]  /*7ac0*/  HMMA.16816.F32.BF16 R120, R4.reuse, R14, R120 ;  /* 0x0000000e0478723c */ /* 0x040fec0000041878 */
[----:B------:R-:W-:Y:S01]  /*7ad0*/  HMMA.16816.F32.BF16 R128, R4, R10, R128 ;  /* 0x0000000a0480723c */ /* 0x000fe20000041880 */
[----:B------:R-:W-:Y:S08]  /*7ae0*/  MUFU.EX2 R187, R187 ;  /* 0x000000bb00bb7308 */ /* 0x000ff00000000800 */
[----:B------:R-:W1:Y:S01]  /*7af0*/  MUFU.EX2 R190, R190 ;  /* 0x000000be00be7308 */ /* 0x000e620000000800 */
[C---:B------:R-:W-:Y:S01]  /*7b00*/  LOP3.LUT R7, R8.reuse, 0xffff, RZ, 0xc0, !PT ;  /* 0x0000ffff08077812 */ /* 0x040fe200078ec0ff */
[----:B------:R-:W2:Y:S01]  /*7b10*/  LDSM.16.MT88.4 R12, [R226+0x19800] ;  /* 0x01980000e20c783b */ /* 0x000ea20000004200 */
[----:B------:R-:W-:-:S02]  /*7b20*/  LOP3.LUT R4, R8, 0xff, RZ, 0xc0, !PT ;  /* 0x000000ff08047812 */ /* 0x000fc400078ec0ff */
[----:B------:R-:W-:-:S03]  /*7b30*/  SHF.R.U32.HI R7, RZ, 0x8, R7 ;  /* 0x00000008ff077819 */ /* 0x000fc60000011607 */
[----:B------:R-:W-:Y:S01]  /*7b40*/  MUFU.EX2 R30, R30 ;  /* 0x0000001e001e7308 */ /* 0x000fe20000000800 */
[----:B------:R-:W-:Y:S02]  /*7b50*/  LOP3.LUT R10, R20, 0xffff, RZ, 0xc0, !PT ;  /* 0x0000ffff140a7812 */ /* 0x000fe400078ec0ff */
[----:B------:R-:W-:Y:S02]  /*7b60*/  PRMT R4, R4, 0x5410, R7 ;  /* 0x0000541004047816 */ /* 0x000fe40000000007 */
[----:B------:R-:W-:-:S03]  /*7b70*/  SHF.R.U32.HI R11, RZ, 0x10, R20 ;  /* 0x00000010ff0b7819 */ /* 0x000fc60000011614 */
[----:B------:R-:W4:Y:S01]  /*7b80*/  MUFU.EX2 R31, R31 ;  /* 0x0000001f001f7308 */ /* 0x000f220000000800 */
[----:B------:R-:W-:-:S07]  /*7b90*/  SHF.R.U32.HI R7, RZ, 0x10, R8 ;  /* 0x00000010ff077819 */ /* 0x000fce0000011608 */
[----:B------:R-:W-:Y:S01]  /*7ba0*/  MUFU.EX2 R188, R188 ;  /* 0x000000bc00bc7308 */ /* 0x000fe20000000800 */
[----:B------:R-:W-:-:S07]  /*7bb0*/  LOP3.LUT R5, R20, 0xff, RZ, 0xc0, !PT ;  /* 0x000000ff14057812 */ /* 0x000fce00078ec0ff */
[----:B------:R-:W2:Y:S01]  /*7bc0*/  MUFU.EX2 R185, R185 ;  /* 0x000000b900b97308 */ /* 0x000ea20000000800 */
[----:B------:R-:W-:Y:S02]  /*7bd0*/  SHF.R.U32.HI R10, RZ, 0x8, R10 ;  /* 0x00000008ff0a7819 */ /* 0x000fe4000001160a */
[----:B------:R-:W-:Y:S02]  /*7be0*/  SHF.R.U32.HI R6, RZ, 0x18, R20 ;  /* 0x00000018ff067819 */ /* 0x000fe40000011614 */
[----:B------:R-:W-:Y:S01]  /*7bf0*/  SHF.R.U32.HI R8, RZ, 0x18, R8 ;  /* 0x00000018ff087819 */ /* 0x000fe20000011608 */
[----:B------:R-:W-:Y:S01]  /*7c00*/  LDSM.16.MT88.4 R20, [R225+0x19800] ;  /* 0x01980000e114783b */ /* 0x000fe20000004200 */
[----:B------:R-:W-:Y:S02]  /*7c10*/  LOP3.LUT R11, R11, 0xff, RZ, 0xc0, !PT ;  /* 0x000000ff0b0b7812 */ /* 0x000fe400078ec0ff */
[----:B------:R-:W-:Y:S02]  /*7c20*/  LOP3.LUT R7, R7, 0xff, RZ, 0xc0, !PT ;  /* 0x000000ff07077812 */ /* 0x000fe400078ec0ff */
[----:B------:R-:W-:-:S02]  /*7c30*/  HSET2.LE.AND R4, R4, R195, PT ;  /* 0x000000c304047233 */ /* 0x000fc40003803000 */
[----:B------:R-:W-:Y:S02]  /*7c40*/  PRMT R5, R5, 0x5410, R10 ;  /* 0x0000541005057816 */ /* 0x000fe4000000000a */
[----:B---3--:R-:W-:Y:S02]  /*7c50*/  F2FP.BF16.F32.PACK_AB R9, R29, R28 ;  /* 0x0000001c1d09723e */ /* 0x008fe400000010ff */
[----:B------:R-:W-:Y:S02]  /*7c60*/  PRMT R6, R11, 0x5410, R6 ;  /* 0x000054100b067816 */ /* 0x000fe40000000006 */
[----:B------:R-:W-:Y:S02]  /*7c70*/  PRMT R7, R7, 0x5410, R8 ;  /* 0x0000541007077816 */ /* 0x000fe40000000008 */
[----:B------:R-:W-:Y:S02]  /*7c80*/  LOP3.LUT R4, R4, R9, RZ, 0xc0, !PT ;  /* 0x0000000904047212 */ /* 0x000fe400078ec0ff */
[----:B------:R-:W-:-:S02]  /*7c90*/  HSET2.LE.AND R9, R5, R195, PT ;  /* 0x000000c305097233 */ /* 0x000fc40003803000 */
[--C-:B------:R-:W-:Y:S02]  /*7ca0*/  HSET2.LE.AND R8, R6, R195.reuse, PT ;  /* 0x000000c306087233 */ /* 0x100fe40003803000 */
[----:B------:R-:W-:Y:S02]  /*7cb0*/  HSET2.LE.AND R5, R7, R195, PT ;  /* 0x000000c307057233 */ /* 0x000fe40003803000 */
[----:B-1----:R-:W-:Y:S02]  /*7cc0*/  F2FP.BF16.F32.PACK_AB R10, R190, R187 ;  /* 0x000000bbbe0a723e */ /* 0x002fe400000010ff */
[----:B----4-:R-:W-:Y:S02]  /*7cd0*/  F2FP.BF16.F32.PACK_AB R6, R31, R30 ;  /* 0x0000001e1f06723e */ /* 0x010fe400000010ff */
[----:B--2---:R-:W-:Y:S02]  /*7ce0*/  F2FP.BF16.F32.PACK_AB R7, R185, R188 ;  /* 0x000000bcb907723e */ /* 0x004fe400000010ff */
[----:B------:R-:W-:-:S02]  /*7cf0*/  LOP3.LUT R5, R5, R10, RZ, 0xc0, !PT ;  /* 0x0000000a05057212 */ /* 0x000fc400078ec0ff */
[----:B------:R-:W-:Y:S02]  /*7d00*/  LOP3.LUT R6, R9, R6, RZ, 0xc0, !PT ;  /* 0x0000000609067212 */ /* 0x000fe400078ec0ff */
[----:B------:R-:W-:Y:S02]  /*7d10*/  LOP3.LUT R7, R8, R7, RZ, 0xc0, !PT ;  /* 0x0000000708077212 */ /* 0x000fe400078ec0ff */
        /* <DEDUP_REMOVED lines=22> */
[----:B------:R-:W-:Y:S01]  /*7e80*/  FADD.FTZ R180, R180, R183 ;  /* 0x000000b7b4b47221 */ /* 0x000fe20000010000 */
[----:B------:R-:W-:-:S03]  /*7e90*/  FADD.FTZ R179, R179, R182 ;  /* 0x000000b6b3b37221 */ /* 0x000fc60000010000 */
[----:B------:R-:W-:Y:S01]  /*7ea0*/  FADD.FTZ R180, R177, R180 ;  /* 0x000000b4b1b47221 */ /* 0x000fe20000010000 */
[----:B------:R-:W-:Y:S01]  /*7eb0*/  FADD.FTZ R179, R178, R179 ;  /* 0x000000b3b2b37221 */ /* 0x000fe20000010000 */
[----:B----4-:R-:W-:Y:S02]  /*7ec0*/  HMMA.16816.F32.BF16 R68, R4, R20, R68 ;  /* 0x000000140444723c */ /* 0x010fe40000041844 */
[----:B------:R-:W-:Y:S01]  /*7ed0*/  FADD.FTZ R175, R175, R180 ;  /* 0x000000b4afaf7221 */ /* 0x000fe20000010000 */
[----:B------:R-:W-:-:S03]  /*7ee0*/  FADD.FTZ R176, R176, R179 ;  /* 0x000000b3b0b07221 */ /* 0x000fc60000010000 */
[----:B------:R-:W-:Y:S01]  /*7ef0*/  HMMA.16816.F32.BF16 R72, R4, R22, R72 ;  /* 0x000000160448723c */ /* 0x000fe20000041848 */
[----:B------:R-:W4:Y:S01]  /*7f00*/  LDSM.16.MT88.4 R20, [R228+0x1f800] ;  /* 0x01f80000e414783b */ /* 0x000f220000004200 */
[----:B------:R-:W-:-:S04]  /*7f10*/  FADD.FTZ R166, R166, R175 ;  /* 0x000000afa6a67221 */ /* 0x000fc80000010000 */
        /* <DEDUP_REMOVED lines=42> */
[----:B------:R-:W2:Y:S01]  /*81c0*/  LDL.64 R238, [R1+0x10] ;  /* 0x0000100001ee7983 */ /* 0x000ea20000100a00 */
        /* <DEDUP_REMOVED lines=8> */
[----:B------:R-:W-:-:S04]  /*8250*/  DEPBAR.LE SB0, 0x0 ;  /* 0x000080000000791a */ /* 0x000fc80000000000 */
[----:B------:R-:W-:Y:S01]  /*8260*/  IMAD.MOV.U32 R9, RZ, RZ, R173 ;  /* 0x000000ffff097224 */ /* 0x000fe200078e00ad */
[----:B------:R-:W-:Y:S02]  /*8270*/  UISETP.GT.AND UP0, UPT, UR20, UR16, UPT ;  /* 0x000000101400728c */ /* 0x000fe4000bf04270 */
[----:B------:R-:W1:Y:S01]  /*8280*/  @!P4 LDC.64 R4, c[0x0][0x220] ;  /* 0x00008800ff04cb82 */ /* 0x000e620000000a00 */
[----:B------:R-:W-:-:S07]  /*8290*/  IMAD.WIDE.U32 R18, R18, UR9, R8 ;  /* 0x0000000912127c25 */ /* 0x000fce000f8e0008 */
[----:B------:R-:W3:Y:S08]  /*82a0*/  @!P3 LDC.64 R14, c[0x0][0x220] ;  /* 0x00008800ff0ebb82 */ /* 0x000ef00000000a00 */
[----:B------:R-:W4:Y:S08]  /*82b0*/  @!P2 LDC.64 R12, c[0x0][0x220] ;  /* 0x00008800ff0cab82 */ /* 0x000f300000000a00 */
[----:B------:R-:W-:Y:S01]  /*82c0*/  BAR.SYNC.DEFER_BLOCKING 0x0 ;  /* 0x0000000000007b1d */ /* 0x000fe20000010000 */
[----:B-1----:R-:W-:-:S07]  /*82d0*/  @!P4 LEA R20, P0, R18, R4, 0x1 ;  /* 0x000000041214c211 */ /* 0x002fce00078008ff */
[----:B------:R-:W1:Y:S01]  /*82e0*/  @!P4 LDC.64 R8, c[0x0][0x220] ;  /* 0x00008800ff08cb82 */ /* 0x000e620000000a00 */
[----:B--2---:R-:W-:Y:S01]  /*82f0*/  ISETP.GE.AND P5, PT, R238, UR4, PT ;  /* 0x00000004ee007c0c */ /* 0x004fe2000bfa6270 */
[----:B------:R-:W-:-:S04]  /*8300*/  UIMAD UR4, UR8, UR20, URZ ;  /* 0x00000014080472a4 */ /* 0x000fc8000f8e023f */
[----:B------:R-:W-:-:S06]  /*8310*/  UIMAD UR4, UR6, UR9, UR4 ;  /* 0x00000009060472a4 */ /* 0x000fcc000f8e0204 */
[----:B------:R-:W-:Y:S02]  /*8320*/  VIADD R16, R19, UR4 ;  /* 0x0000000413107c36 */ /* 0x000fe40008000000 */
[----:B------:R-:W2:Y:S01]  /*8330*/  @!P5 LDC.64 R6, c[0x0][0x220] ;  /* 0x00008800ff06db82 */ /* 0x000ea20000000a00 */
[----:B------:R-:W-:Y:S02]  /*8340*/  @P5 STS.128 [R242+0x18000], RZ ;  /* 0x018000fff2005388 */ /* 0x000fe40000000c00 */
[C---:B------:R-:W-:Y:S02]  /*8350*/  @!P4 LEA.HI.X R21, R18.reuse, R5, R16, 0x1, P0 ;  /* 0x000000051215c211 */ /* 0x040fe400000f0c10 */
[----:B---3--:R-:W-:-:S03]  /*8360*/  @!P3 LEA R14, P0, R18, R14, 0x1 ;  /* 0x0000000e120eb211 */ /* 0x008fc600078008ff */
[----:B------:R-:W3:Y:S01]  /*8370*/  @!P5 LDC.64 R10, c[0x0][0x220] ;  /* 0x00008800ff0adb82 */ /* 0x000ee20000000a00 */
[C---:B------:R-:W-:Y:S02]  /*8380*/  @!P3 LEA.HI.X R15, R18.reuse, R15, R16, 0x1, P0 ;  /* 0x0000000f120fb211 */ /* 0x040fe400000f0c10 */
[----:B----4-:R-:W-:-:S04]  /*8390*/  @!P2 LEA R24, P0, R18, R12, 0x1 ;  /* 0x0000000c1218a211 */ /* 0x010fc800078008ff */
[C---:B------:R-:W-:Y:S01]  /*83a0*/  @!P2 LEA.HI.X R25, R18.reuse, R13, R16, 0x1, P0 ;  /* 0x0000000d1219a211 */ /* 0x040fe200000f0c10 */
[----:B------:R-:W4:Y:S01]  /*83b0*/  @!P2 LDC.64 R4, c[0x0][0x220] ;  /* 0x00008800ff04ab82 */ /* 0x000f220000000a00 */
[----:B--2---:R-:W-:-:S04]  /*83c0*/  @!P5 LEA R22, P1, R18, R6, 0x1 ;  /* 0x000000061216d211 */ /* 0x004fc800078208ff */
[----:B------:R-:W-:-:S03]  /*83d0*/  @!P5 LEA.HI.X R23, R18, R7, R16, 0x1, P1 ;  /* 0x000000071217d211 */ /* 0x000fc600008f0c10 */
[----:B------:R-:W2:Y:S01]  /*83e0*/  @!P3 LDC.64 R6, c[0x0][0x220] ;  /* 0x00008800ff06bb82 */ /* 0x000ea20000000a00 */
[----:B------:R-:W-:Y:S01]  /*83f0*/  IADD3 R3, P1, R18, UR29, RZ ;  /* 0x0000001d12037c10 */ /* 0x000fe2000ff3e0ff */
[----:B------:R-:W-:Y:S01]  /*8400*/  @!PT LDS RZ, [RZ] ;  /* 0x00000000fffff984 */ /* 0x000fe20000000800 */
[----:B------:R-:W-:Y:S01]  /*8410*/  @!PT LDS RZ, [RZ] ;  /* 0x00000000fffff984 */ /* 0x000fe20000000800 */
[----:B------:R-:W-:Y:S01]  /*8420*/  @!PT LDS RZ, [RZ] ;  /* 0x00000000fffff984 */ /* 0x000fe20000000800 */
[----:B------:R-:W-:Y:S03]  /*8430*/  @!P5 LDGSTS.E.BYPASS.LTC128B.128 [R242+0x18000], desc[UR34][R22.64] ;  /* 0x1800000016f2dfae */ /* 0x000fe6000b901d62 */
[----:B------:R-:W-:Y:S02]  /*8440*/  IADD3.X R12, R16, UR14, RZ, P1, !PT ;  /* 0x0000000e100c7c10 */ /* 0x000fe40008ffe4ff */
[C---:B---3--:R-:W-:Y:S01]  /*8450*/  @!P5 LEA R10, P1, R3.reuse, R10, 0x1 ;  /* 0x0000000a030ad211 */ /* 0x048fe200078208ff */
[----:B------:R-:W-:Y:S01]  /*8460*/  @P4 STS.128 [R242+0x1a000], RZ ;  /* 0x01a000fff2004388 */ /* 0x000fe20000000c00 */
[C---:B-1----:R-:W-:Y:S02]  /*8470*/  @!P4 LEA R16, P6, R3.reuse, R8, 0x1 ;  /* 0x000000080310c211 */ /* 0x042fe400078c08ff */
[C---:B------:R-:W-:Y:S01]  /*8480*/  @!P5 LEA.HI.X R11, R3.reuse, R11, R12, 0x1, P1 ;  /* 0x0000000b030bd211 */ /* 0x040fe200008f0c0c */
[----:B------:R-:W-:Y:S01]  /*8490*/  @!PT LDS RZ, [RZ] ;  /* 0x00000000fffff984 */ /* 0x000fe20000000800 */
[----:B------:R-:W-:Y:S01]  /*84a0*/  @!PT LDS RZ, [RZ] ;  /* 0x00000000fffff984 */ /* 0x000fe20000000800 */
[----:B------:R-:W-:Y:S01]  /*84b0*/  @!PT LDS RZ, [RZ] ;  /* 0x00000000fffff984 */ /* 0x000fe20000000800 */
[----:B------:R-:W-:Y:S01]  /*84c0*/  @!P4 LDGSTS.E.BYPASS.LTC128B.128 [R242+0x1a000], desc[UR34][R20.64+0x80] ;  /* 0x1a00008014f2cfae */ /* 0x000fe2000b901d62 */
[----:B----4-:R-:W-:-:S02]  /*84d0*/  @!P2 LEA R26, P0, R3, R4, 0x1 ;  /* 0x00000004031aa211 */ /* 0x010fc400078008ff */
[C-C-:B------:R-:W-:Y:S01]  /*84e0*/  @!P4 LEA.HI.X R17, R3.reuse, R9, R12.reuse, 0x1, P6 ;  /* 0x000000090311c211 */ /* 0x140fe200030f0c0c */
[----:B------:R-:W-:Y:S01]  /*84f0*/  @P3 STS.128 [R242+0x1c000], RZ ;  /* 0x01c000fff2003388 */ /* 0x000fe20000000c00 */
[----:B------:R-:W-:-:S03]  /*8500*/  @!P2 LEA.HI.X R27, R3, R5, R12, 0x1, P0 ;  /* 0x00000005031ba211 */ /* 0x000fc600000f0c0c */
[----:B------:R-:W-:Y:S01]  /*8510*/  @!PT LDS RZ, [RZ] ;  /* 0x00000000fffff984 */ /* 0x000fe20000000800 */
[----:B------:R-:W-:Y:S01]  /*8520*/  @!PT LDS RZ, [RZ] ;  /* 0x00000000fffff984 */ /* 0x000fe20000000800 */
[----:B------:R-:W-:Y:S01]  /*8530*/  @!PT LDS RZ, [RZ] ;  /* 0x00000000fffff984 */ /* 0x000fe20000000800 */
[----:B------:R1:W-:Y:S01]  /*8540*/  @!P3 LDGSTS.E.BYPASS.LTC128B.128 [R242+0x1c000], desc[UR34][R14.64+0x100] ;  /* 0x1c0001000ef2bfae */ /* 0x0003e2000b901d62 */
[----:B--2---:R-:W-:-:S03]  /*8550*/  @!P3 LEA R18, P1, R3, R6, 0x1 ;  /* 0x000000060312b211 */ /* 0x004fc600078208ff */
[----:B------:R-:W-:Y:S01]  /*8560*/  @P2 STS.128 [R242+0x1e000], RZ ;  /* 0x01e000fff2002388 */ /* 0x000fe20000000c00 */
[----:B------:R-:W-:-:S03]  /*8570*/  @!P3 LEA.HI.X R19, R3, R7, R12, 0x1, P1 ;  /* 0x000000070313b211 */ /* 0x000fc600008f0c0c */
        /* <DEDUP_REMOVED lines=12> */
[----:B------:R-:W-:Y:S01]  /*8640*/  @P4 STS.128 [R242+0x1b000], RZ ;  /* 0x01b000fff2004388 */ /* 0x000fe20000000c00 */
[C---:B------:R-:W-:Y:S02]  /*8650*/  ISETP.GE.AND P1, PT, R3.reuse, R243, PT ;  /* 0x000000f30300720c */ /* 0x040fe40003f26270 */
[C---:B------:R-:W-:Y:S01]  /*8660*/  ISETP.LT.OR P6, PT, R3.reuse, R251, P6 ;  /* 0x000000fb0300720c */ /* 0x040fe200037c1670 */
        /* <DEDUP_REMOVED lines=15> */
[----:B-1----:R-:W-:Y:S04]  /*8760*/  LDSM.16.M88.4 R12, [R234] ;  /* 0x00000000ea0c783b */ /* 0x002fe80000000200 */
[----:B------:R-:W1:Y:S04]  /*8770*/  LDSM.16.M88.4 R176, [R233+0x10000] ;  /* 0x01000000e9b0783b */ /* 0x000e680000000200 */
[----:B------:R-:W4:Y:S04]  /*8780*/  LDSM.16.M88.4 R28, [R233+0x10800] ;  /* 0x01080000e91c783b */ /* 0x000f280000000200 */
[----:B------:R-:W3:Y:S04]  /*8790*/  LDSM.16.M88.4 R20, [R233+0x11000] ;  /* 0x01100000e914783b */ /* 0x000ee80000000200 */
[----:B------:R-:W3:Y:S04]  /*87a0*/  LDSM.16.M88.4 R184, [R233+0x11800] ;  /* 0x01180000e9b8783b */ /* 0x000ee80000000200 */
[----:B--2---:R-:W-:Y:S04]  /*87b0*/  LDSM.16.M88.4 R8, [R232] ;  /* 0x00000000e808783b */ /* 0x004fe80000000200 */
[----:B------:R-:W2:Y:S04]  /*87c0*/  LDSM.16.M88.4 R4, [R231] ;  /* 0x00000000e704783b */ /* 0x000ea80000000200 */
[----:B------:R-:W2:Y:S04]  /*87d0*/  LDSM.16.M88.4 R196, [R223] ;  /* 0x00000000dfc4783b */ /* 0x000ea80000000200 */
[----:B------:R-:W2:Y:S04]  /*87e0*/  LDSM.16.M88.4 R192, [R222] ;  /* 0x00000000dec0783b */ /* 0x000ea80000000200 */
[----:B------:R-:W2:Y:S04]  /*87f0*/  LDSM.16.M88.4 R188, [R221] ;  /* 0x00000000ddbc783b */ /* 0x000ea80000000200 */
[----:B------:R-:W-:Y:S01]  /*8800*/  LDSM.16.M88.4 R200, [R227+0x10800] ;  /* 0x01080000e3c8783b */ /* 0x000fe20000000200 */
[C---:B-1----:R-:W-:Y:S03]  /*8810*/  HMMA.16816.F32.BF16 R180, R12.reuse, R176, RZ ;  /* 0x000000b00cb4723c */ /* 0x042fe600000418ff */
[----:B------:R-:W0:Y:S03]  /*8820*/  LDGDEPBAR ;  /* 0x00000000000079af */ /* 0x000e260000000000 */
[C---:B------:R-:W-:Y:S06]  /*8830*/  HMMA.16816.F32.BF16 R176, R12.reuse, R178, RZ ;  /* 0x000000b20cb0723c */ /* 0x040fec00000418ff */
[C---:B----4-:R-:W-:Y:S06]  /*8840*/  HMMA.16816.F32.BF16 R32, R12.reuse, R28, RZ ;  /* 0x0000001c0c20723c */ /* 0x050fec00000418ff */
[C---:B---3--:R-:W-:Y:S06]  /*8850*/  HMMA.16816.F32.BF16 R24, R12.reuse, R20, RZ ;  /* 0x000000140c18723c */ /* 0x048fec00000418ff */
[C---:B------:R-:W-:Y:S06]  /*8860*/  HMMA.16816.F32.BF16 R28, R12.reuse, R30, RZ ;  /* 0x0000001e0c1c723c */ /* 0x040fec00000418ff */
[C---:B------:R-:W-:Y:S06]  /*8870*/  HMMA.16816.F32.BF16 R20, R12.reuse, R22, RZ ;  /* 0x000000160c14723c */ /* 0x040fec00000418ff */
[C---:B------:R-:W-:Y:S06]  /*8880*/  HMMA.16816.F32.BF16 R16, R12.reuse, R184, RZ ;  /* 0x000000b80c10723c */ /* 0x040fec00000418ff */
        /* <DEDUP_REMOVED lines=27> */
[----:B------:R-:W-:Y:S01]  /*8a40*/  LDSM.16.M88.4 R192, [R220+0x1800] ;  /* 0x00180000dcc0783b */ /* 0x000fe20000000200 */
        /* <DEDUP_REMOVED lines=8> */
[----:B------:R-:W4:Y:S05]  /*8ad0*/  LDSM.16.M88.4 R200, [R233+0x13800] ;  /* 0x01380000e9c8783b */ /* 0x000f2a0000000200 */
[C---:B--2---:R-:W-:Y:S06]  /*8ae0*/  HMMA.16816.F32.BF16 R180, R196.reuse, R184, R180 ;  /* 0x000000b8c4b4723c */ /* 0x044fec00000418b4 */
[C---:B------:R-:W-:Y:S01]  /*8af0*/  HMMA.16816.F32.BF16 R176, R196.reuse, R186, R176 ;  /* 0x000000bac4b0723c */ /* 0x040fe200000418b0 */
[----:B------:R-:W-:Y:S05]  /*8b00*/  LDSM.16.M88.4 R184, [R217] ;  /* 0x00000000d9b8783b */ /* 0x000fea0000000200 */
[C---:B-1----:R-:W-:Y:S06]  /*8b10*/  HMMA.16816.F32.BF16 R24, R196.reuse, R4, R24 ;  /* 0x00000004c418723c */ /* 0x042fec0000041818 */
[----:B------:R-:W-:Y:S01]  /*8b20*/  HMMA.16816.F32.BF16 R20, R196, R6, R20 ;  /* 0x00000006c414723c */ /* 0x000fe20000041814 */
[----:B------:R-:W1:Y:S05]  /*8b30*/  LDSM.16.M88.4 R4, [R232+0x4000] ;  /* 0x00400000e804783b */ /* 0x000e6a0000000200 */
[C---:B------:R-:W-:Y:S06]  /*8b40*/  HMMA.16816.F32.BF16 R16, R188.reuse, R192, R16 ;  /* 0x000000c0bc10723c */ /* 0x040fec0000041810 */
[----:B------:R-:W-:Y:S01]  /*8b50*/  HMMA.16816.F32.BF16 R12, R188, R194, R12 ;  /* 0x000000c2bc0c723c */ /* 0x000fe2000004180c */
[----:B------:R-:W2:Y:S04]  /*8b60*/  LDSM.16.M88.4 R192, [R219] ;  /* 0x00000000dbc0783b */ /* 0x000ea80000000200 */
[----:B------:R-:W2:Y:S01]  /*8b70*/  LDSM.16.M88.4 R188, [R218] ;  /* 0x00000000dabc783b */ /* 0x000ea20000000200 */
[C---:B---3--:R-:W-:Y:S06]  /*8b80*/  HMMA.16816.F32.BF16 R32, R196.reuse, R8, R32 ;  /* 0x00000008c420723c */ /* 0x048fec0000041820 */
[C---:B------:R-:W-:Y:S01]  /*8b90*/  HMMA.16816.F32.BF16 R28, R196.reuse, R10, R28 ;  /* 0x0000000ac41c723c */ /* 0x040fe2000004181c */
[----:B------:R-:W3:Y:S05]  /*8ba0*/  LDSM.16.M88.4 R8, [R216] ;  /* 0x00000000d808783b */ /* 0x000eea0000000200 */
        /* <DEDUP_REMOVED lines=39> */
[C---:B----4-:R-:W-:Y:S06]  /*8e20*/  HMMA.16816.F32.BF16 R16, R8.reuse, R188, R16 ;  /* 0x000000bc0810723c */ /* 0x050fec0000041810 */
[----:B------:R-:W-:Y:S01]  /*8e30*/  HMMA.16816.F32.BF16 R12, R8, R190, R12 ;  /* 0x000000be080c723c */ /* 0x000fe2000004180c */
[----:B------:R-:W-:Y:S04]  /*8e40*/  LDSM.16.M88.4 R188, [R232+0x8000] ;  /* 0x00800000e8bc783b */ /* 0x000fe80000000200 */
[----:B------:R-:W4:Y:S01]  /*8e50*/  LDSM.16.M88.4 R8, [R215] ;  /* 0x00000000d708783b */ /* 0x000f220000000200 */
[C---:B---3--:R-:W-:Y:S06]  /*8e60*/  HMMA.16816.F32.BF16 R180, R184.reuse, R4, R180 ;  /* 0x00000004b8b4723c */ /* 0x048fec00000418b4 */
[C---:B------:R-:W-:Y:S01]  /*8e70*/  HMMA.16816.F32.BF16 R176, R184.reuse, R6, R176 ;  /* 0x00000006b8b0723c */ /* 0x040fe200000418b0 */
[----:B------:R-:W3:Y:S05]  /*8e80*/  LDSM.16.M88.4 R4, [R214] ;  /* 0x00000000d604783b */ /* 0x000eea0000000200 */
[C---:B------:R-:W-:Y:S06]  /*8e90*/  HMMA.16816.F32.BF16 R32, R184.reuse, R200, R32 ;  /* 0x000000c8b820723c */ /* 0x040fec0000041820 */
[C---:B------:R-:W-:Y:S01]  /*8ea0*/  HMMA.16816.F32.BF16 R28, R184.reuse, R202, R28 ;  /* 0x000000cab81c723c */ /* 0x040fe2000004181c */
[----:B------:R-:W3:Y:S05]  /*8eb0*/  LDSM.16.M88.4 R200, [R213] ;  /* 0x00000000d5c8783b */ /* 0x000eea0000000200 */
[C---:B-1----:R-:W-:Y:S06]  /*8ec0*/  HMMA.16816.F32.BF16 R24, R184.reuse, R196, R24 ;  /* 0x000000c4b818723c */ /* 0x042fec0000041818 */
[C---:B------:R-:W-:Y:S01]  /*8ed0*/  HMMA.16816.F32.BF16 R20, R184.reuse, R198, R20 ;  /* 0x000000c6b814723c */ /* 0x040fe20000041814 */
[----:B------:R-:W1:Y:S05]  /*8ee0*/  LDSM.16.M88.4 R196, [R212] ;  /* 0x00000000d4c4783b */ /* 0x000e6a0000000200 */
[C---:B--2---:R-:W-:Y:S06]  /*8ef0*/  HMMA.16816.F32.BF16 R16, R184.reuse, R192, R16 ;  /* 0x000000c0b810723c */ /* 0x044fec0000041810 */
[----:B------:R-:W-:Y:S01]  /*8f00*/  HMMA.16816.F32.BF16 R12, R184, R194, R12 ;  /* 0x000000c2b80c723c */ /* 0x000fe2000004180c */
[----:B------:R-:W-:Y:S04]  /*8f10*/  LDSM.16.M88.4 R192, [R230+0x8000] ;  /* 0x00800000e6c0783b */ /* 0x000fe80000000200 */
[----:B------:R-:W2:Y:S01]  /*8f20*/  LDSM.16.M88.4 R184, [R227+0x14000] ;  /* 0x01400000e3b8783b */ /* 0x000ea20000000200 */
[C---:B----4-:R-:W-:Y:S06]  /*8f30*/  HMMA.16816.F32.BF16 R180, R188.reuse, R8, R180 ;  /* 0x00000008bcb4723c */ /* 0x050fec00000418b4 */
[C---:B------:R-:W-:Y:S01]  /*8f40*/  HMMA.16816.F32.BF16 R176, R188.reuse, R10, R176 ;  /* 0x0000000abcb0723c */ /* 0x040fe200000418b0 */
[----:B------:R-:W4:Y:S05]  /*8f50*/  LDSM.16.M88.4 R8, [R227+0x14800] ;  /* 0x01480000e308783b */ /* 0x000f2a0000000200 */
[C---:B---3--:R-:W-:Y:S06]  /*8f60*/  HMMA.16816.F32.BF16 R32, R188.reuse, R4, R32 ;  /* 0x00000004bc20723c */ /* 0x048fec0000041820 */
[C---:B------:R-:W-:Y:S01]  /*8f70*/  HMMA.16816.F32.BF16 R28, R188.reuse, R6, R28 ;  /* 0x00000006bc1c723c */ /* 0x040fe2000004181c */
[----:B------:R-:W3:Y:S05]  /*8f80*/  LDSM.16.M88.4 R4, [R227+0x15000] ;  /* 0x01500000e304783b */ /* 0x000eea0000000200 */
[C---:B------:R-:W-:Y:S06]  /*8f90*/  HMMA.16816.F32.BF16 R24, R188.reuse, R200, R24 ;  /* 0x000000c8bc18723c */ /* 0x040fec0000041818 */
[C---:B------:R-:W-:Y:S01]  /*8fa0*/  HMMA.16816.F32.BF16 R20, R188.reuse, R202, R20 ;  /* 0x000000cabc14723c */ /* 0x040fe20000041814 */
[----:B------:R-:W3:Y:S05]  /*8fb0*/  LDSM.16.M88.4 R200, [R227+0x15800] ;  /* 0x01580000e3c8783b */ /* 0x000eea0000000200 */
[C---:B-1----:R-:W-:Y:S06]  /*8fc0*/  HMMA.16816.F32.BF16 R16, R188.reuse, R196, R16 ;  /* 0x000000c4bc10723c */ /* 0x042fec0000041810 */
[----:B------:R-:W-:Y:S01]  /*8fd0*/  HMMA.16816.F32.BF16 R12, R188, R198, R12 ;  /* 0x000000c6bc0c723c */ /* 0x000fe2000004180c */
[----:B------:R-:W-:Y:S04]  /*8fe0*/  LDSM.16.M88.4 R188, [R220+0x4000] ;  /* 0x00400000dcbc783b */ /* 0x000fe80000000200 */
[----:B------:R-:W-:Y:S01]  /*8ff0*/  LDSM.16.M88.4 R196, [R220+0x5800] ;  /* 0x00580000dcc4783b */ /* 0x000fe20000000200 */
[C---:B--2---:R-:W-:Y:S06]  /*9000*/  HMMA.16816.F32.BF16 R180, R192.reuse, R184, R180 ;  /* 0x000000b8c0b4723c */ /* 0x044fec00000418b4 */
[C---:B------:R-:W-:Y:S01]  /*9010*/  HMMA.16816.F32.BF16 R176, R192.reuse, R186, R176 ;  /* 0x000000bac0b0723c */ /* 0x040fe200000418b0 */
[----:B------:R-:W1:Y:S05]  /*9020*/  LDSM.16.M88.4 R184, [R229+0x8000] ;  /* 0x00800000e5b8783b */ /* 0x000e6a0000000200 */
[C---:B----4-:R-:W-:Y:S06]  /*9030*/  HMMA.16816.F32.BF16 R32, R192.reuse, R8, R32 ;  /* 0x00000008c020723c */ /* 0x050fec0000041820 */
        /* <DEDUP_REMOVED lines=20> */
[----:B------:R-:W3:Y:S04]  /*9180*/  LDSM.16.M88.4 R184, [R233+0x17800] ;  /* 0x01780000e9b8783b */ /* 0x000ee80000000200 */
[----:B------:R-:W-:Y:S01]  /*9190*/  LDSM.16.M88.4 R196, [R227+0x16000] ;  /* 0x01600000e3c4783b */ /* 0x000fe20000000200 */
[C---:B-1----:R-:W-:Y:S06]  /*91a0*/  HMMA.16816.F32.BF16 R180, R8.reuse, R192, R180 ;  /* 0x000000c008b4723c */ /* 0x042fec00000418b4 */
[C---:B------:R-:W-:Y:S01]  /*91b0*/  HMMA.16816.F32.BF16 R176, R8.reuse, R194, R176 ;  /* 0x000000c208b0723c */ /* 0x040fe200000418b0 */
[----:B------:R-:W-:Y:S05]  /*91c0*/  LDSM.16.M88.4 R192, [R211] ;  /* 0x00000000d3c0783b */ /* 0x000fea0000000200 */
[C---:B--2---:R-:W-:Y:S06]  /*91d0*/  HMMA.16816.F32.BF16 R24, R8.reuse, R4, R24 ;  /* 0x000000040818723c */ /* 0x044fec0000041818 */
[C---:B------:R-:W-:Y:S01]  /*91e0*/  HMMA.16816.F32.BF16 R20, R8.reuse, R6, R20 ;  /* 0x000000060814723c */ /* 0x040fe20000041814 */
[----:B------:R-:W1:Y:S05]  /*91f0*/  LDSM.16.M88.4 R4, [R232+0xc000] ;  /* 0x00c00000e804783b */ /* 0x000e6a0000000200 */
[C---:B------:R-:W-:Y:S06]  /*9200*/  HMMA.16816.F32.BF16 R32, R8.reuse, R188, R32 ;  /* 0x000000bc0820723c */ /* 0x040fec0000041820 */
[C---:B------:R-:W-:Y:S01]  /*9210*/  HMMA.16816.F32.BF16 R28, R8.reuse, R190, R28 ;  /* 0x000000be081c723c */ /* 0x040fe2000004181c */
[----:B------:R-:W2:Y:S05]  /*9220*/  LDSM.16.M88.4 R188, [R210] ;  /* 0x00000000d2bc783b */ /* 0x000eaa0000000200 */
[C---:B---3--:R-:W-:Y:S06]  /*9230*/  HMMA.16816.F32.BF16 R16, R8.reuse, R184, R16 ;  /* 0x000000b80810723c */ /* 0x048fec0000041810 */
[----:B------:R-:W-:Y:S01]  /*9240*/  HMMA.16816.F32.BF16 R12, R8, R186, R12 ;  /* 0x000000ba080c723c */ /* 0x000fe2000004180c */
[----:B------:R-:W3:Y:S04]  /*9250*/  LDSM.16.M88.4 R184, [R209] ;  /* 0x00000000d1b8783b */ /* 0x000ee80000000200 */
[----:B------:R-:W4:Y:S01]  /*9260*/  LDSM.16.M88.4 R8, [R208] ;  /* 0x00000000d008783b */ /* 0x000f220000000200 */
        /* <DEDUP_REMOVED lines=13> */
[C---:B------:R-:W-:Y:S06]  /*9340*/  HMMA.16816.F32.BF16 R180, R200.reuse, R196, R180 ;  /* 0x000000c4c8b4723c */ /* 0x040fec00000418b4 */
[C---:B------:R-:W-:Y:S06]  /*9350*/  HMMA.16816.F32.BF16 R176, R200.reuse, R198, R176 ;  /* 0x000000c6c8b0723c */ /* 0x040fec00000418b0 */
[C---:B-1----:R-:W-:Y:S06]  /*9360*/  HMMA.16816.F32.BF16 R32, R200.reuse, R192, R32 ;  /* 0x000000c0c820723c */ /* 0x042fec0000041820 */
[C---:B--2---:R-:W-:Y:S06]  /*9370*/  HMMA.16816.F32.BF16 R24, R200.reuse, R188, R24 ;  /* 0x000000bcc818723c */ /* 0x044fec0000041818 */
[C---:B---3--:R-:W-:Y:S06]  /*9380*/  HMMA.16816.F32.BF16 R16, R200.reuse, R184, R16 ;  /* 0x000000b8c810723c */ /* 0x048fec0000041810 */
[----:B------:R-:W-:Y:S01]  /*9390*/  HMMA.16816.F32.BF16 R12, R200, R186, R12 ;  /* 0x000000bac80c723c */ /* 0x000fe2000004180c */
[----:B------:R-:W-:-:S05]  /*93a0*/  IMAD.IADD R184, R249, 0x1, -R3 ;  /* 0x00000001f9b87824 */ /* 0x000fca00078e0a03 */
[----:B------:R-:W-:Y:S06]  /*93b0*/  HMMA.16816.F32.BF16 R28, R200, R194, R28 ;  /* 0x000000c2c81c723c */ /* 0x000fec000004181c */
[C---:B----4-:R-:W-:Y:S06]  /*93c0*/  HMMA.16816.F32.BF16 R180, R8.reuse, R4, R180 ;  /* 0x0000000408b4723c */ /* 0x050fec00000418b4 */
[----:B------:R-:W-:Y:S01]  /*93d0*/  HMMA.16816.F32.BF16 R176, R8, R6, R176 ;  /* 0x0000000608b0723c */ /* 0x000fe200000418b0 */
[----:B------:R-:W-:-:S02]  /*93e0*/  IMAD.IADD R5, R252, 0x1, -R3 ;  /* 0x00000001fc057824 */ /* 0x000fc400078e0a03 */
[----:B------:R-:W-:-:S03]  /*93f0*/  VIADD R4, R3, 0x1 ;  /* 0x0000000103047836 */ /* 0x000fc60000000000 */
[----:B------:R-:W-:Y:S01]  /*9400*/  IABS R175, R5 ;  /* 0x0000000500af7213 */ /* 0x000fe20000000000 */
[--C-:B------:R-:W-:Y:S01]  /*9410*/  IMAD.IADD R188, R252, 0x1, -R4.reuse ;  /* 0x00000001fcbc7824 */ /* 0x100fe200078e0a04 */
[----:B------:R-:W-:Y:S01]  /*9420*/  IABS R5, R184 ;  /* 0x000000b800057213 */ /* 0x000fe20000000000 */
[----:B------:R-:W-:Y:S01]  /*9430*/  IMAD.IADD R6, R249, 0x1, -R4 ;  /* 0x00000001f9067824 */ /* 0x000fe200078e0a04 */
[----:B------:R-:W1:Y:S01]  /*9440*/  LDSM.16.M88.4 R184, [R220+0x6800] ;  /* 0x00680000dcb8783b */ /* 0x000e620000000200 */
[----:B------:R-:W-:Y:S01]  /*9450*/  I2FP.F32.S32 R175, R175 ;  /* 0x000000af00af7245 */ /* 0x000fe20000201400 */
[----:B------:R-:W-:Y:S01]  /*9460*/  HMMA.16816.F32.BF16 R20, R200, R190, R20 ;  /* 0x000000bec814723c */ /* 0x000fe20000041814 */
[----:B------:R-:W-:Y:S02]  /*9470*/  I2FP.F32.S32 R5, R5 ;  /* 0x0000000500057245 */ /* 0x000fe40000201400 */
[----:B------:R-:W-:Y:S02]  /*9480*/  IABS R188, R188 ;  /* 0x000000bc00bc7213 */ /* 0x000fe40000000000 */
[----:B------:R-:W-:Y:S01]  /*9490*/  ISETP.GE.AND P0, PT, R4, R250, PT ;  /* 0x000000fa0400720c */ /* 0x000fe20003f06270 */
[----:B------:R-:W-:Y:S01]  /*94a0*/  FFMA.FTZ R175, R175, -UR21, R180 ;  /* 0x80000015afaf7c23 */ /* 0x000fe200080100b4 */
[----:B------:R-:W-:-:S02]  /*94b0*/  VIADD R180, R3, 0x8 ;  /* 0x0000000803b47836 */ /* 0x000fc40000000000 */
[----:B------:R-:W-:Y:S01]  /*94c0*/  FFMA.FTZ R182, R5, -UR21, R182 ;  /* 0x8000001505b67c23 */ /* 0x000fe200080100b6 */
[----:B------:R-:W-:Y:S01]  /*94d0*/  VIADD R5, R3, 0x9 ;  /* 0x0000000903057836 */ /* 0x000fe20000000000 */
[----:B------:R-:W-:Y:S01]  /*94e0*/  IABS R6, R6 ;  /* 0x0000000600067213 */ /* 0x000fe20000000000 */
[--C-:B------:R-:W-:Y:S01]  /*94f0*/  IMAD.IADD R7, R249, 0x1, -R180.reuse ;  /* 0x00000001f9077824 */ /* 0x100fe200078e0ab4 */
[----:B------:R-:W-:Y:S01]  /*9500*/  FSEL R189, R175, -INF , !P6 ;  /* 0xff800000afbd7808 */ /* 0x000fe20007000000 */
[----:B------:R-:W-:Y:S01]  /*9510*/  IMAD.IADD R175, R252, 0x1, -R180 ;  /* 0x00000001fcaf7824 */ /* 0x000fe200078e0ab4 */
[----:B------:R-:W-:Y:S02]  /*9520*/  ISETP.GE.AND P6, PT, R4, R243, PT ;  /* 0x000000f30400720c */ /* 0x000fe40003fc6270 */
[----:B------:R-:W-:Y:S02]  /*9530*/  I2FP.F32.S32 R188, R188 ;  /* 0x000000bc00bc7245 */ /* 0x000fe40000201400 */
[----:B------:R-:W-:-:S02]  /*9540*/  IABS R175, R175 ;  /* 0x000000af00af7213 */ /* 0x000fc40000000000 */
[----:B------:R-:W-:Y:S01]  /*9550*/  ISETP.LT.OR P0, PT, R4, R251, P0 ;  /* 0x000000fb0400720c */ /* 0x000fe20000701670 */
[----:B------:R-:W-:Y:S01]  /*9560*/  FFMA.FTZ R181, R188, -UR21, R181 ;  /* 0x80000015bcb57c23 */ /* 0x000fe200080100b5 */
[----:B------:R-:W-:Y:S01]  /*9570*/  ISETP.LT.OR P6, PT, R4, R248, P6 ;  /* 0x000000f80400720c */ /* 0x000fe200037c1670 */
[----:B------:R-:W-:Y:S01]  /*9580*/  IMAD.IADD R4, R252, 0x1, -R5 ;  /* 0x00000001fc047824 */ /* 0x000fe200078e0a05 */
[----:B------:R-:W-:Y:S02]  /*9590*/  I2FP.F32.S32 R6, R6 ;  /* 0x0000000600067245 */ /* 0x000fe40000201400 */
[----:B------:R-:W-:Y:S02]  /*95a0*/  I2FP.F32.S32 R175, R175 ;  /* 0x000000af00af7245 */ /* 0x000fe40000201400 */
[----:B------:R-:W-:Y:S01]  /*95b0*/  FSEL R196, R182, -INF , !P1 ;  /* 0xff800000b6c47808 */ /* 0x000fe20004800000 */
[----:B------:R-:W-:Y:S01]  /*95c0*/  FFMA.FTZ R183, R6, -UR21, R183 ;  /* 0x8000001506b77c23 */ /* 0x000fe200080100b7 */
[----:B------:R-:W-:Y:S01]  /*95d0*/  IABS R7, R7 ;  /* 0x0000000700077213 */ /* 0x000fe20000000000 */
[----:B------:R-:W-:Y:S01]  /*95e0*/  FFMA.FTZ R176, R175, -UR21, R176 ;  /* 0x80000015afb07c23 */ /* 0x000fe200080100b0 */
[----:B------:R-:W-:Y:S01]  /*95f0*/  ISETP.GE.AND P1, PT, R180, R250, PT ;  /* 0x000000fab400720c */ /* 0x000fe20003f26270 */
[----:B------:R-:W-:Y:S01]  /*9600*/  VIADD R175, R3, 0x11 ;  /* 0x0000001103af7836 */ /* 0x000fe20000000000 */
[----:B------:R-:W-:-:S02]  /*9610*/  IABS R4, R4 ;  /* 0x0000000400047213 */ /* 0x000fc40000000000 */
[----:B------:R-:W-:Y:S02]  /*9620*/  I2FP.F32.S32 R7, R7 ;  /* 0x0000000700077245 */ /* 0x000fe40000201400 */
[----:B------:R-:W-:Y:S01]  /*9630*/  FSEL R181, R181, -INF , !P0 ;  /* 0xff800000b5b57808 */ /* 0x000fe20004000000 */
[C---:B-1----:R-:W-:Y:S01]  /*9640*/  HMMA.16816.F32.BF16 R32, R8.reuse, R184, R32 ;  /* 0x000000b80820723c */ /* 0x042fe20000041820 */
[C---:B------:R-:W-:Y:S01]  /*9650*/  ISETP.LT.OR P1, PT, R180.reuse, R251, P1 ;  /* 0x000000fbb400720c */ /* 0x040fe20000f21670 */
[----:B------:R-:W-:Y:S01]  /*9660*/  FFMA.FTZ R7, R7, -UR21, R178 ;  /* 0x8000001507077c23 */ /* 0x000fe200080100b2 */
[-C--:B------:R-:W-:Y:S01]  /*9670*/  ISETP.GE.AND P0, PT, R180, R243.reuse, PT ;  /* 0x000000f3b400720c */ /* 0x080fe20003f06270 */
[----:B------:R-:W-:Y:S01]  /*9680*/  IMAD.IADD R178, R249, 0x1, -R5 ;  /* 0x00000001f9b27824 */ /* 0x000fe200078e0a05 */
[----:B------:R-:W-:Y:S01]  /*9690*/  I2FP.F32.S32 R4, R4 ;  /* 0x0000000400047245 */ /* 0x000fe20000201400 */
[----:B------:R-:W-:Y:S01]  /*96a0*/  HMMA.16816.F32.BF16 R28, R8, R186, R28 ;  /* 0x000000ba081c723c */ /* 0x000fe2000004181c */
[----:B------:R-:W-:Y:S01]  /*96b0*/  FSEL R184, R183, -INF , !P6 ;  /* 0xff800000b7b87808 */ /* 0x000fe20007000000 */
[----:B------:R-:W-:Y:S01]  /*96c0*/  VIADD R183, R3, 0x10 ;  /* 0x0000001003b77836 */ /* 0x000fe20000000000 */
[C---:B------:R-:W-:Y:S01]  /*96d0*/  ISETP.GE.AND P6, PT, R5.reuse, R250, PT ;  /* 0x000000fa0500720c */ /* 0x040fe20003fc6270 */
[----:B------:R-:W-:Y:S01]  /*96e0*/  FFMA.FTZ R177, R4, -UR21, R177 ;  /* 0x8000001504b17c23 */ /* 0x000fe200080100b1 */
[----:B------:R-:W-:Y:S01]  /*96f0*/  FSEL R185, R176, -INF , !P1 ;  /* 0xff800000b0b97808 */ /* 0x000fe20004800000 */
[----:B------:R-:W-:Y:S01]  /*9700*/  IMAD.IADD R191, R252, 0x1, -R183 ;  /* 0x00000001fcbf7824 */ /* 0x000fe200078e0ab7 */
[----:B------:R-:W-:Y:S01]  /*9710*/  ISETP.LT.OR P0, PT, R180, R248, P0 ;  /* 0x000000f8b400720c */ /* 0x000fe20000701670 */
[----:B------:R-:W-:Y:S01]  /*9720*/  IMAD.IADD R176, R252, 0x1, -R175 ;  /* 0x00000001fcb07824 */ /* 0x000fe200078e0aaf */
[----:B------:R-:W-:-:S02]  /*9730*/  ISETP.GE.AND P1, PT, R5, R243, PT ;  /* 0x000000f30500720c */ /* 0x000fc40003f26270 */
[----:B------:R-:W-:Y:S02]  /*9740*/  ISETP.LT.OR P6, PT, R5, R251, P6 ;  /* 0x000000fb0500720c */ /* 0x000fe400037c1670 */
[----:B------:R-:W-:Y:S02]  /*9750*/  FSEL R198, R7, -INF , !P0 ;  /* 0xff80000007c67808 */ /* 0x000fe40004000000 */
[----:B------:R-:W-:Y:S02]  /*9760*/  ISETP.LT.OR P1, PT, R5, R248, P1 ;  /* 0x000000f80500720c */ /* 0x000fe40000f21670 */
[----:B------:R-:W1:Y:S01]  /*9770*/  LDSM.16.M88.4 R4, [R220+0x7000] ;  /* 0x00700000dc04783b */ /* 0x000e620000000200 */
[----:B------:R-:W-:Y:S02]  /*9780*/  FSEL R177, R177, -INF , !P6 ;  /* 0xff800000b1b17808 */ /* 0x000fe40007000000 */
[C---:B------:R-:W-:Y:S02]  /*9790*/  ISETP.GE.AND P0, PT, R183.reuse, R250, PT ;  /* 0x000000fab700720c */ /* 0x040fe40003f06270 */
[----:B------:R-:W-:-:S02]  /*97a0*/  ISETP.GE.AND P6, PT, R183, R243, PT ;  /* 0x000000f3b700720c */ /* 0x000fc40003fc6270 */
[----:B------:R-:W-:Y:S02]  /*97b0*/  IABS R178, R178 ;  /* 0x000000b200b27213 */ /* 0x000fe40000000000 */
[C---:B------:R-:W-:Y:S02]  /*97c0*/  ISETP.LT.OR P0, PT, R183.reuse, R251, P0 ;  /* 0x000000fbb700720c */ /* 0x040fe40000701670 */
[----:B------:R-:W-:Y:S01]  /*97d0*/  ISETP.LT.OR P6, PT, R183, R248, P6 ;  /* 0x000000f8b700720c */ /* 0x000fe200037c1670 */
[----:B------:R-:W-:Y:S01]  /*97e0*/  IMAD.IADD R183, R249, 0x1, -R183 ;  /* 0x00000001f9b77824 */ /* 0x000fe200078e0ab7 */
[----:B------:R-:W-:Y:S02]  /*97f0*/  IABS R191, R191 ;  /* 0x000000bf00bf7213 */ /* 0x000fe40000000000 */
[----:B------:R-:W-:Y:S02]  /*9800*/  I2FP.F32.S32 R178, R178 ;  /* 0x000000b200b27245 */ /* 0x000fe40000201400 */
[----:B------:R-:W-:-:S02]  /*9810*/  IABS R176, R176 ;  /* 0x000000b000b07213 */ /* 0x000fc40000000000 */
        /* <DEDUP_REMOVED lines=17> */
[--C-:B------:R-:W-:Y:S01]  /*9930*/  IMAD.IADD R179, R252, 0x1, -R33.reuse ;  /* 0x00000001fcb37824 */ /* 0x100fe200078e0a21 */
[----:B------:R-:W-:Y:S01]  /*9940*/  FSEL R197, R176, -INF , !P1 ;  /* 0xff800000b0c57808 */ /* 0x000fe20004800000 */
[----:B------:R-:W-:Y:S01]  /*9950*/  IMAD.IADD R175, R249, 0x1, -R33 ;  /* 0x00000001f9af7824 */ /* 0x000fe200078e0a21 */
[----:B------:R-:W-:Y:S01]  /*9960*/  IABS R34, R34 ;  /* 0x0000002200227213 */ /* 0x000fe20000000000 */
[----:B------:R-:W-:Y:S01]  /*9970*/  IMAD.IADD R176, R252, 0x1, -R32 ;  /* 0x00000001fcb07824 */ /* 0x000fe200078e0a20 */
[----:B------:R-:W-:Y:S01]  /*9980*/  IABS R179, R179 ;  /* 0x000000b300b37213 */ /* 0x000fe20000000000 */
[----:B-1----:R-:W-:Y:S01]  /*9990*/  HMMA.16816.F32.BF16 R24, R8, R4, R24 ;  /* 0x000000040818723c */ /* 0x002fe20000041818 */
[----:B------:R-:W-:-:S02]  /*99a0*/  FSEL R192, R183, -INF , !P6 ;  /* 0xff800000b7c07808 */ /* 0x000fc40007000000 */
[C---:B------:R-:W-:Y:S02]  /*99b0*/  ISETP.GE.AND P6, PT, R33.reuse, R250, PT ;  /* 0x000000fa2100720c */ /* 0x040fe40003fc6270 */
[----:B------:R-:W-:Y:S01]  /*99c0*/  ISETP.GE.AND P1, PT, R33, R243, PT ;  /* 0x000000f32100720c */ /* 0x000fe20003f26270 */
[----:B------:R-:W-:Y:S01]  /*99d0*/  HMMA.16816.F32.BF16 R20, R8, R6, R20 ;  /* 0x000000060814723c */ /* 0x000fe20000041814 */
[----:B------:R-:W-:Y:S01]  /*99e0*/  IABS R175, R175 ;  /* 0x000000af00af7213 */ /* 0x000fe20000000000 */
[----:B------:R-:W-:Y:S01]  /*99f0*/  VIADD R5, R3, 0x20 ;  /* 0x0000002003057836 */ /* 0x000fe20000000000 */
[----:B------:R-:W-:Y:S02]  /*9a00*/  IABS R176, R176 ;  /* 0x000000b000b07213 */ /* 0x000fe40000000000 */
[----:B------:R-:W-:Y:S02]  /*9a10*/  I2FP.F32.S32 R34, R34 ;  /* 0x0000002200227245 */ /* 0x000fe40000201400 */
[----:B------:R-:W-:-:S02]  /*9a20*/  I2FP.F32.S32 R179, R179 ;  /* 0x000000b300b37245 */ /* 0x000fc40000201400 */
[C---:B------:R-:W-:Y:S01]  /*9a30*/  ISETP.LT.OR P6, PT, R33.reuse, R251, P6 ;  /* 0x000000fb2100720c */ /* 0x040fe200037c1670 */
[----:B------:R-:W-:Y:S01]  /*9a40*/  FFMA.FTZ R35, R34, -UR21, R35 ;  /* 0x8000001522237c23 */ /* 0x000fe20008010023 */
[----:B------:R-:W-:Y:S01]  /*9a50*/  ISETP.LT.OR P1, PT, R33, R248, P1 ;  /* 0x000000f82100720c */ /* 0x000fe20000f21670 */
[----:B------:R-:W-:Y:S01]  /*9a60*/  IMAD.MOV.U32 R33, RZ, RZ, R176 ;  /* 0x000000ffff217224 */ /* 0x000fe200078e00b0 */
[----:B------:R-:W-:Y:S01]  /*9a70*/  I2FP.F32.S32 R175, R175 ;  /* 0x000000af00af7245 */ /* 0x000fe20000201400 */
[----:B------:R-:W-:Y:S01]  /*9a80*/  FFMA.FTZ R28, R179, -UR21, R28 ;  /* 0x80000015b31c7c23 */ /* 0x000fe2000801001c */
[----:B------:R-:W-:Y:S02]  /*9a90*/  FSEL R194, R35, -INF , !P0 ;  /* 0xff80000023c27808 */ /* 0x000fe40004000000 */
[----:B------:R-:W-:Y:S01]  /*9aa0*/  I2FP.F32.S32 R4, R33 ;  /* 0x0000002100047245 */ /* 0x000fe20000201400 */
[----:B------:R-:W-:Y:S01]  /*9ab0*/  FFMA.FTZ R30, R175, -UR21, R30 ;  /* 0x80000015af1e7c23 */ /* 0x000fe2000801001e */
[----:B------:R-:W-:-:S02]  /*9ac0*/  FSEL R201, R28, -INF , !P6 ;  /* 0xff8000001cc97808 */ /* 0x000fc40007000000 */
[----:B------:R-:W-:Y:S01]  /*9ad0*/  ISETP.GE.AND P0, PT, R32, R250, PT ;  /* 0x000000fa2000720c */ /* 0x000fe20003f06270 */
[----:B------:R-:W-:Y:S01]  /*9ae0*/  FFMA.FTZ R29, R4, -UR21, R29 ;  /* 0x80000015041d7c23 */ /* 0x000fe2000801001d */
[----:B------:R-:W-:Y:S01]  /*9af0*/  ISETP.GE.AND P6, PT, R32, R243, PT ;  /* 0x000000f32000720c */ /* 0x000fe20003fc6270 */
[----:B------:R-:W-:Y:S01]  /*9b00*/  VIADD R4, R3, 0x21 ;  /* 0x0000002103047836 */ /* 0x000fe20000000000 */
[----:B------:R-:W-:Y:S01]  /*9b10*/  FSEL R236, R30, -INF , !P1 ;  /* 0xff8000001eec7808 */ /* 0x000fe20004800000 */
[C---:B------:R-:W-:Y:S01]  /*9b20*/  IMAD.IADD R30, R249.reuse, 0x1, -R32 ;  /* 0x00000001f91e7824 */ /* 0x040fe200078e0a20 */
[----:B------:R-:W-:Y:S01]  /*9b30*/  ISETP.LT.OR P0, PT, R32, R251, P0 ;  /* 0x000000fb2000720c */ /* 0x000fe20000701670 */
[--C-:B------:R-:W-:Y:S01]  /*9b40*/  IMAD.IADD R28, R252, 0x1, -R4.reuse ;  /* 0x00000001fc1c7824 */ /* 0x100fe200078e0a04 */
[----:B------:R-:W-:Y:S01]  /*9b50*/  ISETP.LT.OR P6, PT, R32, R248, P6 ;  /* 0x000000f82000720c */ /* 0x000fe200037c1670 */
[----:B------:R-:W-:Y:S01]  /*9b60*/  IMAD.IADD R6, R249, 0x1, -R4 ;  /* 0x00000001f9067824 */ /* 0x000fe200078e0a04 */
[----:B------:R-:W1:Y:S01]  /*9b70*/  LDSM.16.M88.4 R32, [R220+0x7800] ;  /* 0x00780000dc20783b */ /* 0x000e620000000200 */
[----:B------:R-:W-:Y:S01]  /*9b80*/  FSEL R238, R29, -INF , !P0 ;  /* 0xff8000001dee7808 */ /* 0x000fe20004000000 */
[----:B------:R-:W-:Y:S01]  /*9b90*/  IMAD.IADD R29, R252, 0x1, -R5 ;  /* 0x00000001fc1d7824 */ /* 0x000fe200078e0a05 */
        /* <DEDUP_REMOVED lines=10> */
[----:B------:R-:W-:Y:S02]  /*9c40*/  I2FP.F32.S32 R29, R29 ;  /* 0x0000001d001d7245 */ /* 0x000fe40000201400 */
[----:B------:R-:W-:Y:S01]  /*9c50*/  IABS R28, R28 ;  /* 0x0000001c001c7213 */ /* 0x000fe20000000000 */
[----:B------:R-:W-:Y:S01]  /*9c60*/  FFMA.FTZ R31, R30, -UR21, R31 ;  /* 0x800000151e1f7c23 */ /* 0x000fe2000801001f */
[----:B------:R-:W-:Y:S01]  /*9c70*/  IABS R5, R5 ;  /* 0x0000000500057213 */ /* 0x000fe20000000000 */
[----:B------:R-:W-:Y:S01]  /*9c80*/  FFMA.FTZ R24, R29, -UR21, R24 ;  /* 0x800000151d187c23 */ /* 0x000fe20008010018 */
[----:B------:R-:W-:Y:S02]  /*9c90*/  I2FP.F32.S32 R28, R28 ;  /* 0x0000001c001c7245 */ /* 0x000fe40000201400 */
[----:B------:R-:W-:Y:S02]  /*9ca0*/  I2FP.F32.S32 R5, R5 ;  /* 0x0000000500057245 */ /* 0x000fe40000201400 */
        /* <DEDUP_REMOVED lines=10> */
[----:B------:R-:W-:Y:S01]  /*9d50*/  IABS R6, R6 ;  /* 0x0000000600067213 */ /* 0x000fe20000000000 */
[C---:B-1----:R-:W-:Y:S01]  /*9d60*/  HMMA.16816.F32.BF16 R16, R8.reuse, R32, R16 ;  /* 0x000000200810723c */ /* 0x042fe20000041810 */
[----:B------:R-:W-:Y:S01]  /*9d70*/  ISETP.LT.OR P1, PT, R4, R248, P1 ;  /* 0x000000f80400720c */ /* 0x000fe20000f21670 */
[C---:B------:R-:W-:Y:S01]  /*9d80*/  IMAD.IADD R4, R252.reuse, 0x1, -R5 ;  /* 0x00000001fc047824 */ /* 0x040fe200078e0a05 */
[----:B------:R-:W-:Y:S01]  /*9d90*/  FSEL R205, R25, -INF , !P6 ;  /* 0xff80000019cd7808 */ /* 0x000fe20007000000 */
[----:B------:R-:W-:Y:S01]  /*9da0*/  IMAD.IADD R25, R252, 0x1, -R24 ;  /* 0x00000001fc197824 */ /* 0x000fe200078e0a18 */
[----:B------:R-:W-:Y:S01]  /*9db0*/  I2FP.F32.S32 R6, R6 ;  /* 0x0000000600067245 */ /* 0x000fe20000201400 */
[----:B------:R-:W-:Y:S01]  /*9dc0*/  HMMA.16816.F32.BF16 R12, R8, R34, R12 ;  /* 0x00000022080c723c */ /* 0x000fe2000004180c */
[----:B------:R-:W-:-:S02]  /*9dd0*/  IABS R4, R4 ;  /* 0x0000000400047213 */ /* 0x000fc40000000000 */
[----:B------:R-:W-:Y:S01]  /*9de0*/  IABS R25, R25 ;  /* 0x0000001900197213 */ /* 0x000fe20000000000 */
[----:B------:R-:W-:Y:S01]  /*9df0*/  FFMA.FTZ R27, R6, -UR21, R27 ;  /* 0x80000015061b7c23 */ /* 0x000fe2000801001b */
[----:B------:R-:W-:Y:S02]  /*9e00*/  IABS R7, R7 ;  /* 0x0000000700077213 */ /* 0x000fe40000000000 */
[----:B------:R-:W-:Y:S02]  /*9e10*/  I2FP.F32.S32 R25, R25 ;  /* 0x0000001900197245 */ /* 0x000fe40000201400 */
[----:B------:R-:W-:Y:S02]  /*9e20*/  I2FP.F32.S32 R4, R4 ;  /* 0x0000000400047245 */ /* 0x000fe40000201400 */
[----:B------:R-:W-:Y:S01]  /*9e30*/  FSEL R200, R26, -INF , !P0 ;  /* 0xff8000001ac87808 */ /* 0x000fe20004000000 */
[----:B------:R-:W-:Y:S01]  /*9e40*/  FFMA.FTZ R20, R25, -UR21, R20 ;  /* 0x8000001519147c23 */ /* 0x000fe20008010014 */
[----:B------:R-:W-:Y:S01]  /*9e50*/  I2FP.F32.S32 R7, R7 ;  /* 0x0000000700077245 */ /* 0x000fe20000201400 */
[----:B------:R-:W-:Y:S01]  /*9e60*/  FFMA.FTZ R21, R4, -UR21, R21 ;  /* 0x8000001504157c23 */ /* 0x000fe20008010015 */
[----:B------:R-:W-:Y:S01]  /*9e70*/  FSEL R204, R27, -INF , !P1 ;  /* 0xff8000001bcc7808 */ /* 0x000fe20004800000 */
[----:B------:R-:W-:Y:S01]  /*9e80*/  VIADD R4, R3, 0x31 ;  /* 0x0000003103047836 */ /* 0x000fe20000000000 */
[CC--:B------:R-:W-:Y:S01]  /*9e90*/  ISETP.GE.AND P0, PT, R24.reuse, R250.reuse, PT ;  /* 0x000000fa1800720c */ /* 0x0c0fe20003f06270 */
[----:B------:R-:W-:Y:S01]  /*9ea0*/  FFMA.FTZ R22, R7, -UR21, R22 ;  /* 0x8000001507167c23 */ /* 0x000fe20008010016 */
[----:B------:R-:W-:Y:S01]  /*9eb0*/  ISETP.GE.AND P1, PT, R5, R250, PT ;  /* 0x000000fa0500720c */ /* 0x000fe20003f26270 */
[----:B------:R-:W-:Y:S01]  /*9ec0*/  VIADD R7, R3, 0x30 ;  /* 0x0000003003077836 */ /* 0x000fe20000000000 */
[----:B------:R-:W-:Y:S01]  /*9ed0*/  ISETP.GE.AND P6, PT, R24, R243, PT ;  /* 0x000000f31800720c */ /* 0x000fe20003fc6270 */
[--C-:B------:R-:W-:Y:S01]  /*9ee0*/  IMAD.IADD R6, R252, 0x1, -R4.reuse ;  /* 0x00000001fc067824 */ /* 0x100fe200078e0a04 */
[-C--:B------:R-:W-:Y:S01]  /*9ef0*/  ISETP.LT.OR P0, PT, R24, R251.reuse, P0 ;  /* 0x000000fb1800720c */ /* 0x080fe20000701670 */
[----:B------:R-:W-:Y:S01]  /*9f00*/  IMAD.IADD R8, R249, 0x1, -R4 ;  /* 0x00000001f9087824 */ /* 0x000fe200078e0a04 */
[----:B------:R-:W-:-:S02]  /*9f10*/  ISETP.LT.OR P1, PT, R5, R251, P1 ;  /* 0x000000fb0500720c */ /* 0x000fc40000f21670 */
[----:B------:R-:W-:Y:S02]  /*9f20*/  ISETP.LT.OR P6, PT, R24, R248, P6 ;  /* 0x000000f81800720c */ /* 0x000fe400037c1670 */
[----:B------:R-:W-:Y:S01]  /*9f30*/  FSEL R239, R20, -INF , !P0 ;  /* 0xff80000014ef7808 */ /* 0x000fe20004000000 */
[----:B------:R-:W-:Y:S01]  /*9f40*/  IMAD.IADD R20, R249, 0x1, -R5 ;  /* 0x00000001f9147824 */ /* 0x000fe200078e0a05 */
[----:B------:R-:W-:Y:S01]  /*9f50*/  FSEL R237, R21, -INF , !P1 ;  /* 0xff80000015ed7808 */ /* 0x000fe20004800000 */
[----:B------:R-:W-:Y:S01]  /*9f60*/  IMAD.IADD R21, R252, 0x1, -R7 ;  /* 0x00000001fc157824 */ /* 0x000fe200078e0a07 */
[----:B------:R-:W-:Y:S02]  /*9f70*/  ISETP.GE.AND P0, PT, R5, R243, PT ;  /* 0x000000f30500720c */ /* 0x000fe40003f06270 */
[----:B------:R-:W-:Y:S02]  /*9f80*/  FSEL R202, R22, -INF , !P6 ;  /* 0xff80000016ca7808 */ /* 0x000fe40007000000 */
[----:B------:R-:W-:-:S02]  /*9f90*/  ISETP.GE.AND P6, PT, R7, R250, PT ;  /* 0x000000fa0700720c */ /* 0x000fc40003fc6270 */
[----:B------:R-:W-:Y:S02]  /*9fa0*/  ISETP.GE.AND P1, PT, R7, R243, PT ;  /* 0x000000f30700720c */ /* 0x000fe40003f26270 */
[----:B------:R-:W-:Y:S02]  /*9fb0*/  IABS R20, R20 ;  /* 0x0000001400147213 */ /* 0x000fe40000000000 */
[----:B------:R-:W-:Y:S02]  /*9fc0*/  IABS R21, R21 ;  /* 0x0000001500157213 */ /* 0x000fe40000000000 */
[-C--:B------:R-:W-:Y:S01]  /*9fd0*/  ISETP.LT.OR P0, PT, R5, R248.reuse, P0 ;  /* 0x000000f80500720c */ /* 0x080fe20000701670 */
[----:B------:R-:W-:Y:S01]  /*9fe0*/  IMAD.IADD R5, R249, 0x1, -R7 ;  /* 0x00000001f9057824 */ /* 0x000fe200078e0a07 */
[C---:B------:R-:W-:Y:S02]  /*9ff0*/  ISETP.LT.OR P6, PT, R7.reuse, R251, P6 ;  /* 0x000000fb0700720c */ /* 0x040fe400037c1670 */
[----:B------:R-:W-:-:S02]  /*a000*/  ISETP.LT.OR P1, PT, R7, R248, P1 ;  /* 0x000000f80700720c */ /* 0x000fc40000f21670 */
[----:B------:R-:W-:Y:S02]  /*a010*/  I2FP.F32.S32 R20, R20 ;  /* 0x0000001400147245 */ /* 0x000fe40000201400 */
[----:B------:R-:W-:Y:S02]  /*a020*/  I2FP.F32.S32 R7, R21 ;  /* 0x0000001500077245 */ /* 0x000fe40000201400 */
[----:B------:R-:W-:Y:S01]  /*a030*/  IABS R5, R5 ;  /* 0x0000000500057213 */ /* 0x000fe20000000000 */
[----:B------:R-:W-:Y:S01]  /*a040*/  FFMA.FTZ R23, R20, -UR21, R23 ;  /* 0x8000001514177c23 */ /* 0x000fe20008010017 */
[----:B------:R-:W-:Y:S01]  /*a050*/  IABS R6, R6 ;  /* 0x0000000600067213 */ /* 0x000fe20000000000 */
[----:B------:R-:W-:Y:S01]  /*a060*/  FFMA.FTZ R7, R7, -UR21, R16 ;  /* 0x8000001507077c23 */ /* 0x000fe20008010010 */
[----:B------:R-:W-:Y:S02]  /*a070*/  I2FP.F32.S32 R5, R5 ;  /* 0x0000000500057245 */ /* 0x000fe40000201400 */
[----:B------:R-:W-:-:S02]  /*a080*/  FSEL R206, R23, -INF , !P0 ;  /* 0xff80000017ce7808 */ /* 0x000fc40004000000 */
[----:B------:R-:W-:Y:S01]  /*a090*/  FSEL R195, R7, -INF , !P6 ;  /* 0xff80000007c37808 */ /* 0x000fe20007000000 */
[----:B------:R-:W-:Y:S01]  /*a0a0*/  VIADD R7, R3, 0x38 ;  /* 0x0000003803077836 */ /* 0x000fe20000000000 */
[C---:B------:R-:W-:Y:S01]  /*a0b0*/  ISETP.GE.AND P0, PT, R4.reuse, R250, PT ;  /* 0x000000fa0400720c */ /* 0x040fe20003f06270 */
[----:B------:R-:W-:Y:S01]  /*a0c0*/  FFMA.FTZ R5, R5, -UR21, R18 ;  /* 0x8000001505057c23 */ /* 0x000fe20008010012 */
[----:B------:R-:W-:Y:S01]  /*a0d0*/  ISETP.GE.AND P6, PT, R4, R243, PT ;  /* 0x000000f30400720c */ /* 0x000fe20003fc6270 */
[--C-:B------:R-:W-:Y:S01]  /*a0e0*/  IMAD.IADD R9, R252, 0x1, -R7.reuse ;  /* 0x00000001fc097824 */ /* 0x100fe200078e0a07 */
[C---:B------:R-:W-:Y:S01]  /*a0f0*/  ISETP.LT.OR P0, PT, R4.reuse, R251, P0 ;  /* 0x000000fb0400720c */ /* 0x040fe20000701670 */
[----:B------:R-:W-:Y:S01]  /*a100*/  VIADD R3, R3, 0x39 ;  /* 0x0000003903037836 */ /* 0x000fe20000000000 */
[----:B------:R-:W-:Y:S01]  /*a110*/  ISETP.LT.OR P6, PT, R4, R248, P6 ;  /* 0x000000f80400720c */ /* 0x000fe200037c1670 */
[----:B------:R-:W-:Y:S01]  /*a120*/  IMAD.IADD R4, R249, 0x1, -R7 ;  /* 0x00000001f9047824 */ /* 0x000fe200078e0a07 */
[----:B------:R-:W-:-:S02]  /*a130*/  I2FP.F32.S32 R6, R6 ;  /* 0x0000000600067245 */ /* 0x000fc40000201400 */
[----:B------:R-:W-:Y:S02]  /*a140*/  FSEL R182, R5, -INF , !P1 ;  /* 0xff80000005b67808 */ /* 0x000fe40004800000 */
[----:B------:R-:W-:Y:S01]  /*a150*/  IABS R4, R4 ;  /* 0x0000000400047213 */ /* 0x000fe20000000000 */
[----:B------:R-:W-:Y:S01]  /*a160*/  FFMA.FTZ R6, R6, -UR21, R17 ;  /* 0x8000001506067c23 */ /* 0x000fe20008010011 */
[----:B------:R-:W-:Y:S02]  /*a170*/  IABS R5, R9 ;  /* 0x0000000900057213 */ /* 0x000fe40000000000 */
[----:B------:R-:W-:Y:S01]  /*a180*/  I2FP.F32.S32 R9, R4 ;  /* 0x0000000400097245 */ /* 0x000fe20000201400 */
[--C-:B------:R-:W-:Y:S01]  /*a190*/  IMAD.IADD R4, R252, 0x1, -R3.reuse ;  /* 0x00000001fc047824 */ /* 0x100fe200078e0a03 */
[----:B------:R-:W-:Y:S01]  /*a1a0*/  FSEL R193, R6, -INF , !P0 ;  /* 0xff80000006c17808 */ /* 0x000fe20004000000 */
[----:B------:R-:W-:Y:S01]  /*a1b0*/  IMAD.IADD R6, R249, 0x1, -R3 ;  /* 0x00000001f9067824 */ /* 0x000fe200078e0a03 */
[----:B------:R-:W-:Y:S01]  /*a1c0*/  ISETP.GE.AND P0, PT, R7, R243, PT ;  /* 0x000000f30700720c */ /* 0x000fe20003f06270 */
[----:B------:R-:W-:Y:S01]  /*a1d0*/  FFMA.FTZ R9, R9, -UR21, R14 ;  /* 0x8000001509097c23 */ /* 0x000fe2000801000e */
[----:B------:R-:W-:-:S02]  /*a1e0*/  IABS R8, R8 ;  /* 0x0000000800087213 */ /* 0x000fc40000000000 */
[C---:B------:R-:W-:Y:S02]  /*a1f0*/  ISETP.LT.OR P0, PT, R7.reuse, R248, P0 ;  /* 0x000000f80700720c */ /* 0x040fe40000701670 */
[----:B------:R-:W-:Y:S02]  /*a200*/  I2FP.F32.S32 R8, R8 ;  /* 0x0000000800087245 */ /* 0x000fe40000201400 */
[----:B------:R-:W-:Y:S02]  /*a210*/  I2FP.F32.S32 R5, R5 ;  /* 0x0000000500057245 */ /* 0x000fe40000201400 */
[----:B------:R-:W-:Y:S01]  /*a220*/  ISETP.GE.AND P1, PT, R7, R250, PT ;  /* 0x000000fa0700720c */ /* 0x000fe20003f26270 */
[----:B------:R-:W-:Y:S01]  /*a230*/  FFMA.FTZ R8, R8, -UR21, R19 ;  /* 0x8000001508087c23 */ /* 0x000fe20008010013 */
[----:B------:R-:W-:Y:S01]  /*a240*/  FSEL R179, R9, -INF , !P0 ;  /* 0xff80000009b37808 */ /* 0x000fe20004000000 */
[----:B------:R-:W-:Y:S01]  /*a250*/  FFMA.FTZ R5, R5, -UR21, R12 ;  /* 0x8000001505057c23 */ /* 0x000fe2000801000c */
[----:B------:R-:W-:-:S02]  /*a260*/  PLOP3.LUT P0, PT, PT, PT, UP0, 0x80, 0x0 ;  /* 0x000000000000781c */ /* 0x000fc40003f0f008 */
[----:B------:R-:W-:Y:S02]  /*a270*/  IABS R4, R4 ;  /* 0x0000000400047213 */ /* 0x000fe40000000000 */
[----:B------:R-:W-:Y:S02]  /*a280*/  IABS R6, R6 ;  /* 0x0000000600067213 */ /* 0x000fe40000000000 */
[----:B------:R-:W-:Y:S02]  /*a290*/  ISETP.LT.OR P1, PT, R7, R251, P1 ;  /* 0x000000fb0700720c */ /* 0x000fe40000f21670 */
[----:B------:R-:W-:Y:S02]  /*a2a0*/  I2FP.F32.S32 R4, R4 ;  /* 0x0000000400047245 */ /* 0x000fe40000201400 */
[----:B------:R-:W-:Y:S02]  /*a2b0*/  I2FP.F32.S32 R6, R6 ;  /* 0x0000000600067245 */ /* 0x000fe40000201400 */
[----:B------:R-:W-:Y:S01]  /*a2c0*/  FSEL R180, R8, -INF , !P6 ;  /* 0xff80000008b47808 */ /* 0x000fe20007000000 */
[----:B------:R-:W-:Y:S01]  /*a2d0*/  FFMA.FTZ R4, R4, -UR21, R13 ;  /* 0x8000001504047c23 */ /* 0x000fe2000801000d */
[----:B------:R-:W-:Y:S01]  /*a2e0*/  FSEL R188, R5, -INF , !P1 ;  /* 0xff80000005bc7808 */ /* 0x000fe20004800000 */
[----:B------:R-:W-:Y:S01]  /*a2f0*/  FFMA.FTZ R6, R6, -UR21, R15 ;  /* 0x8000001506067c23 */ /* 0x000fe2000801000f */
[----:B------:R-:W-:-:S02]  /*a300*/  ISETP.GE.AND P6, PT, R3, R250, PT ;  /* 0x000000fa0300720c */ /* 0x000fc40003fc6270 */
[C---:B------:R-:W-:Y:S02]  /*a310*/  ISETP.GE.AND P1, PT, R3.reuse, R243, PT ;  /* 0x000000f30300720c */ /* 0x040fe40003f26270 */
[C---:B------:R-:W-:Y:S02]  /*a320*/  ISETP.LT.OR P6, PT, R3.reuse, R251, P6 ;  /* 0x000000fb0300720c */ /* 0x040fe400037c1670 */
[----:B------:R-:W-:Y:S02]  /*a330*/  ISETP.LT.OR P1, PT, R3, R248, P1 ;  /* 0x000000f80300720c */ /* 0x000fe40000f21670 */
[----:B------:R-:W-:Y:S02]  /*a340*/  FSEL R183, R4, -INF , !P6 ;  /* 0xff80000004b77808 */ /* 0x000fe40007000000 */
[----:B------:R-:W-:Y:S01]  /*a350*/  FSEL R178, R6, -INF , !P1 ;  /* 0xff80000006b27808 */ /* 0x000fe20004800000 */
[----:B------:R-:W-:Y:S08]  /*a360*/  @!P0 BRA `(.L_x_2103) ;  /* 0x0000000400488947 */ /* 0x000ff00003800000 */
[----:B------:R-:W2:Y:S01]  /*a370*/  LDL.64 R186, [R1] ;  /* 0x0000000001ba7983 */ /* 0x000ea20000100a00 */
[----:B------:R-:W-:Y:S01]  /*a380*/  UIADD3 UR6, UR23, -0x3, URZ ;  /* 0xfffffffd17067890 */ /* 0x000fe2000fffe03f */
[----:B------:R-:W1:Y:S01]  /*a390*/  @!P5 LDC.64 R16, c[0x0][0x218] ;  /* 0x00008600ff10db82 */ /* 0x000e620000000a00 */
[----:B------:R-:W-:Y:S01]  /*a3a0*/  BSSY B0, `(.L_x_2104) ;  /* 0x000004d000007945 */ /* 0x000fe20003800000 */
[----:B------:R3:W-:Y:S01]  /*a3b0*/  @P5 STS.128 [R242+0x10000], RZ ;  /* 0x010000fff2005388 */ /* 0x0007e20000000c00 */
[----:B------:R-:W-:Y:S02]  /*a3c0*/  USHF.R.S32.HI UR4, URZ, 0x1f, UR6 ;  /* 0x0000001f3f047899 */ /* 0x000fe40008011406 */
[----:B------:R-:W-:Y:S02]  /*a3d0*/  UIMAD.WIDE.U32 UR46, UR6, UR12, URZ ;  /* 0x0000000c062e72a5 */ /* 0x000fe4000f8e003f */
[----:B------:R-:W-:Y:S01]  /*a3e0*/  UIMAD UR4, UR4, UR12, URZ ;  /* 0x0000000c040472a4 */ /* 0x000fe2000f8e023f */
[----:B------:R-:W4:Y:S03]  /*a3f0*/  @!P3 LDC.64 R12, c[0x0][0x218] ;  /* 0x00008600ff0cbb82 */ /* 0x000f260000000a00 */
[----:B------:R-:W-:Y:S01]  /*a400*/  UIMAD UR4, UR6, UR13, UR4 ;  /* 0x0000000d060472a4 */ /* 0x000fe2000f8e0204 */
[----:B------:R-:W-:-:S02]  /*a410*/  IMAD.U32 R3, RZ, RZ, UR46 ;  /* 0x0000002eff037e24 */ /* 0x000fc4000f8e00ff */
[----:B------:R-:W-:Y:S01]  /*a420*/  IMAD.U32 R5, RZ, RZ, UR46 ;  /* 0x0000002eff057e24 */ /* 0x000fe2000f8e00ff */
[----:B------:R-:W-:Y:S01]  /*a430*/  UIADD3 UR4, UR47, UR4, URZ ;  /* 0x000000042f047290 */ /* 0x000fe2000fffe03f */
[----:B------:R-:W5:Y:S01]  /*a440*/  @!P4 LDC.64 R14, c[0x0][0x218] ;  /* 0x00008600ff0ecb82 */ /* 0x000f620000000a00 */
[----:B------:R-:W-:-:S04]  /*a450*/  LEA R3, P1, R3, R246, 0x6 ;  /* 0x000000f603037211 */ /* 0x000fc800078230ff */
[----:B------:R-:W-:-:S03]  /*a460*/  IMAD.U32 R18, RZ, RZ, UR4 ;  /* 0x00000004ff127e24 */ /* 0x000fc6000f8e00ff */
[----:B------:R-:W3:Y:S08]  /*a470*/  @!P2 LDC.64 R10, c[0x0][0x218] ;  /* 0x00008600ff0aab82 */ /* 0x000ef00000000a00 */
[----:B------:R-:W3:Y:S08]  /*a480*/  @!P5 LDC.64 R8, c[0x0][0x218] ;  /* 0x00008600ff08db82 */ /* 0x000ef00000000a00 */
[----:B------:R-:W3:Y:S01]  /*a490*/  @!P4 LDC.64 R6, c[0x0][0x218] ;  /* 0x00008600ff06cb82 */ /* 0x000ee20000000a00 */
[----:B-----5:R-:W-:-:S02]  /*a4a0*/  @!P4 LEA R14, P6, R3, R14, 0x1 ;  /* 0x0000000e030ec211 */ /* 0x020fc400078c08ff */
[----:B--2---:R-:W-:-:S05]  /*a4b0*/  LEA.HI.X R18, R5, R187, R18, 0x6, P1 ;  /* 0x000000bb05127211 */ /* 0x004fca00008f3412 */
[----:B------:R-:W2:Y:S01]  /*a4c0*/  @!P3 LDC.64 R4, c[0x0][0x218] ;  /* 0x00008600ff04bb82 */ /* 0x000ea20000000a00 */
[C---:B-1----:R-:W-:Y:S02]  /*a4d0*/  @!P5 LEA R16, P1, R3.reuse, R16, 0x1 ;  /* 0x000000100310d211 */ /* 0x042fe400078208ff */
[C-C-:B------:R-:W-:Y:S02]  /*a4e0*/  @!P4 LEA.HI.X R15, R3.reuse, R15, R18.reuse, 0x1, P6 ;  /* 0x0000000f030fc211 */ /* 0x140fe400030f0c12 */
[C---:B------:R-:W-:Y:S02]  /*a4f0*/  @!P5 LEA.HI.X R17, R3.reuse, R17, R18, 0x1, P1 ;  /* 0x000000110311d211 */ /* 0x040fe400008f0c12 */
[----:B----4-:R-:W-:-:S03]  /*a500*/  @!P3 LEA R12, P1, R3, R12, 0x1 ;  /* 0x0000000c030cb211 */ /* 0x010fc600078208ff */
[----:B------:R-:W-:Y:S01]  /*a510*/  @!PT LDS RZ, [RZ] ;  /* 0x00000000fffff984 */ /* 0x000fe20000000800 */
[----:B------:R-:W-:Y:S01]  /*a520*/  @!PT LDS RZ, [RZ] ;  /* 0x00000000fffff984 */ /* 0x000fe20000000800 */
[----:B------:R-:W-:Y:S01]  /*a530*/  @!PT LDS RZ, [RZ] ;  /* 0x00000000fffff984 */ /* 0x000fe20000000800 */
[----:B------:R1:W-:Y:S01]  /*a540*/  @!P5 LDGSTS.E.BYPASS.LTC128B.128 [R242+0x10000], desc[UR34][R16.64] ;  /* 0x1000000010f2dfae */ /* 0x0003e2000b901d62 */
[C-C-:B------:R-:W-:Y:S02]  /*a550*/  @!P3 LEA.HI.X R13, R3.reuse, R13, R18.reuse, 0x1, P1 ;  /* 0x0000000d030db211 */ /* 0x140fe400008f0c12 */
        /* <DEDUP_REMOVED lines=10> */
[----:B------:R1:W-:Y:S01]  /*a600*/  @P3 STS.128 [R242+0x14000], RZ ;  /* 0x014000fff2003388 */ /* 0x0003e20000000c00 */
[----:B------:R-:W-:-:S02]  /*a610*/  @!P4 LEA R6, P6, R10, R6, 0x1 ;  /* 0x000000060a06c211 */ /* 0x000fc400078c08ff */
[C-C-:B------:R-:W-:Y:S01]  /*a620*/  @!P5 LEA.HI.X R9, R10.reuse, R9, R3.reuse, 0x1, P1 ;  /* 0x000000090a09d211 */ /* 0x140fe200008f0c03 */
[----:B------:R-:W-:Y:S01]  /*a630*/  @!PT LDS RZ, [RZ] ;  /* 0x00000000fffff984 */ /* 0x000fe20000000800 */
[----:B------:R-:W-:Y:S01]  /*a640*/  @!PT LDS RZ, [RZ] ;  /* 0x00000000fffff984 */ /* 0x000fe20000000800 */
[----:B------:R-:W-:Y:S01]  /*a650*/  @!PT LDS RZ, [RZ] ;  /* 0x00000000fffff984 */ /* 0x000fe20000000800 */
[----:B------:R1:W-:Y:S01]  /*a660*/  @!P3 LDGSTS.E.BYPASS.LTC128B.128 [R242+0x14000], desc[UR34][R12.64+0x100] ;  /* 0x140001000cf2bfae */ /* 0x0003e2000b901d62 */
[C---:B--2---:R-:W-:Y:S02]  /*a670*/  @!P3 LEA R4, P1, R10.reuse, R4, 0x1 ;  /* 0x000000040a04b211 */ /* 0x044fe400078208ff */
        /* <DEDUP_REMOVED lines=31> */
.L_x_2105:
[----:B------:R-:W-:Y:S05]  /*a870*/  BSYNC B0 ;  /* 0x0000000000007941 */ /* 0x000fea0003800000 */
.L_x_2104:
[----:B------:R-:W0:Y:S02]  /*a880*/  LDGDEPBAR ;  /* 0x00000000000079af */ /* 0x000e240000000000 */
.L_x_2103:
[----:B-1----:R-:W-:Y:S01]  /*a890*/  FMNMX.FTZ R6, R2, R189, !PT ;  /* 0x000000bd02067209 */ /* 0x002fe20007810000 */
[----:B------:R-:W-:Y:S01]  /*a8a0*/  IMAD.WIDE.U32 R14, R164, -0x326172a9, RZ ;  /* 0xcd9e8d57a40e7825 */ /* 0x000fe200078e00ff */
[----:B------:R-:W-:Y:S01]  /*a8b0*/  FMNMX.FTZ R3, R0, R196, !PT ;  /* 0x000000c400037209 */ /* 0x000fe20007810000 */
[----:B------:R-:W-:Y:S01]  /*a8c0*/  USHF.L.U32 UR45, UR20, 0x1, URZ ;  /* 0x00000001142d7899 */ /* 0x000fe2000800063f */
[----:B------:R-:W-:Y:S01]  /*a8d0*/  FMNMX.FTZ R6, R181, R6, !PT ;  /* 0x00000006b5067209 */ /* 0x000fe20007810000 */
[----:B------:R-:W-:Y:S01]  /*a8e0*/  UIADD3 UR4, UR39, -0x4498517b, URZ ;  /* 0xbb67ae8527047890 */ /* 0x000fe2000fffe03f */
[----:B------:R-:W-:Y:S01]  /*a8f0*/  FMNMX.FTZ R3, R184, R3, !PT ;  /* 0x00000003b8037209 */ /* 0x000fe20007810000 */
[----:B------:R-:W-:Y:S01]  /*a900*/  IMAD.WIDE.U32 R10, R165, -0x2daee0ad, RZ ;  /* 0xd2511f53a50a7825 */ /* 0x000fe200078e00ff */
[----:B------:R-:W-:Y:S01]  /*a910*/  FMNMX.FTZ R6, R185, R6, !PT ;  /* 0x00000006b9067209 */ /* 0x000fe20007810000 */
[----:B------:R-:W-:Y:S01]  /*a920*/  UIADD3 UR31, UR38, 0x3c6ef372, URZ ;  /* 0x3c6ef372261f7890 */ /* 0x000fe2000fffe03f */
[----:B--2---:R-:W-:Y:S01]  /*a930*/  FMNMX.FTZ R4, R198, R3, !PT ;  /* 0x00000003c6047209 */ /* 0x004fe20007810000 */
[----:B------:R-:W-:Y:S01]  /*a940*/  UIADD3 UR7, UR38, -0x4ab325aa, URZ ;  /* 0xb54cda5626077890 */ /* 0x000fe2000fffe03f */
[----:B------:R-:W-:Y:S01]  /*a950*/  FMNMX.FTZ R6, R177, R6, !PT ;  /* 0x00000006b1067209 */ /* 0x000fe20007810000 */
[----:B------:R-:W-:Y:S01]  /*a960*/  LDSM.16.MT88.4 R20, [R226+0x18000] ;  /* 0x01800000e214783b */ /* 0x000fe20000004200 */
        /* <DEDUP_REMOVED lines=21> */
[----:B------:R-:W-:Y:S02]  /*aac0*/  LOP3.LUT R4, R15, R168, RZ, 0x3c, !PT ;  /* 0x000000a80f047212 */ /* 0x000fe400078e3cff */
[----:B------:R-:W-:Y:S02]  /*aad0*/  FMNMX.FTZ R6, R188, R3, !PT ;  /* 0x00000003bc067209 */ /* 0x000fe40007810000 */
[----:B------:R-:W-:Y:S01]  /*aae0*/  MOV R5, UR39 ;  /* 0x0000002700057c02 */ /* 0x000fe20008000f00 */
[----:B------:R-:W-:Y:S01]  /*aaf0*/  IMAD.WIDE.U32 R12, R4, -0x2daee0ad, RZ ;  /* 0xd2511f53040c7825 */ /* 0x000fe200078e00ff */
[----:B------:R-:W-:Y:S02]  /*ab00*/  FMNMX.FTZ R3, R183, R6, !PT ;  /* 0x00000006b7037209 */ /* 0x000fe40007810000 */
[----:B------:R-:W-:Y:S02]  /*ab10*/  FMNMX.FTZ R8, R180, R7, !PT ;  /* 0x00000007b4087209 */ /* 0x000fe40007810000 */
[----:B------:R-:W-:Y:S01]  /*ab20*/  LOP3.LUT R5, R11, UR45, R5, 0x96, !PT ;  /* 0x0000002d0b057c12 */ /* 0x000fe2000f8e9605 */
[----:B------:R-:W1:Y:S01]  /*ab30*/  SHFL.BFLY PT, R6, R3, 0x2, 0x1f ;  /* 0x0c401f0003067f89 */ /* 0x000e6200000e0000 */
[----:B------:R-:W-:Y:S01]  /*ab40*/  FMNMX.FTZ R7, R179, R8, !PT ;  /* 0x00000008b3077209 */ /* 0x000fe20007810000 */
[----:B------:R-:W-:Y:S01]  /*ab50*/  UIADD3 UR45, UR45, 0x1, URZ ;  /* 0x000000012d2d7890 */ /* 0x000fe2000fffe03f */
[----:B------:R-:W-:Y:S01]  /*ab60*/  LOP3.LUT R4, R13, UR4, R10, 0x96, !PT ;  /* 0x000000040d047c12 */ /* 0x000fe2000f8e960a */
[----:B------:R-:W-:Y:S01]  /*ab70*/  UIADD3 UR4, UR38, -0x61c88647, URZ ;  /* 0x9e3779b926047890 */ /* 0x000fe2000fffe03f */
[----:B------:R-:W-:Y:S01]  /*ab80*/  FMNMX.FTZ R7, R178, R7, !PT ;  /* 0x00000007b2077209 */ /* 0x000fe20007810000 */
[----:B------:R-:W-:Y:S01]  /*ab90*/  IMAD.WIDE.U32 R10, R5, -0x326172a9, RZ ;  /* 0xcd9e8d57050a7825 */ /* 0x000fe200078e00ff */
[----:B------:R-:W2:Y:S03]  /*aba0*/  LDC.U8 R13, c[0x0][0x388] ;  /* 0x0000e200ff0d7b82 */ /* 0x000ea60000000000 */
[----:B------:R-:W-:Y:S01]  /*abb0*/  IMAD.WIDE.U32 R26, R4, -0x326172a9, RZ ;  /* 0xcd9e8d57041a7825 */ /* 0x000fe200078e00ff */
[----:B------:R-:W-:Y:S01]  /*abc0*/  LOP3.LUT R8, R11, UR4, R14, 0x96, !PT ;  /* 0x000000040b087c12 */ /* 0x000fe2000f8e960e */
[----:B------:R-:W3:Y:S03]  /*abd0*/  SHFL.BFLY PT, R4, R7, 0x2, 0x1f ;  /* 0x0c401f0007047f89 */ /* 0x000ee600000e0000 */
[----:B------:R-:W-:Y:S01]  /*abe0*/  LOP3.LUT R5, R27, UR31, R10, 0x96, !PT ;  /* 0x0000001f1b057c12 */ /* 0x000fe2000f8e960a */
[----:B------:R-:W-:-:S04]  /*abf0*/  IMAD.WIDE.U32 R10, R8, -0x2daee0ad, RZ ;  /* 0xd2511f53080a7825 */ /* 0x000fc800078e00ff */
[----:B------:R-:W-:Y:S01]  /*ac00*/  IMAD.WIDE.U32 R8, R5, -0x2daee0ad, RZ ;  /* 0xd2511f5305087825 */ /* 0x000fe200078e00ff */
[----:B------:R-:W-:Y:S02]  /*ac10*/  LOP3.LUT R5, R11, UR44, R12, 0x96, !PT ;  /* 0x0000002c0b057c12 */ /* 0x000fe4000f8e960c */
[----:B------:R-:W2:Y:S01]  /*ac20*/  LDC.U8 R12, c[0x0][0x388] ;  /* 0x0000e200ff0c7b82 */ /* 0x000ea20000000000 */
        /* <DEDUP_REMOVED lines=8> */
[----:B---3--:R-:W-:-:S03]  /*acb0*/  FMNMX.FTZ R4, R7, R4, !PT ;  /* 0x0000000407047209 */ /* 0x008fc60007810000 */
[----:B------:R-:W-:Y:S01]  /*acc0*/  IMAD.WIDE.U32 R24, R3, -0x2daee0ad, RZ ;  /* 0xd2511f5303187825 */ /* 0x000fe200078e00ff */
[----:B------:R-:W-:Y:S01]  /*acd0*/  LOP3.LUT R5, R11, UR25, R8, 0x96, !PT ;  /* 0x000000190b057c12 */ /* 0x000fe2000f8e9608 */
[----:B------:R-:W3:Y:S03]  /*ace0*/  SHFL.BFLY PT, R3, R4, 0x1, 0x1f ;  /* 0x0c201f0004037f89 */ /* 0x000ee600000e0000 */
[----:B------:R-:W-:Y:S01]  /*acf0*/  LOP3.LUT R8, R25, UR15, R10, 0x96, !PT ;  /* 0x0000000f19087c12 */ /* 0x000fe2000f8e960a */
[----:B------:R-:W-:Y:S01]  /*ad00*/  IMAD.WIDE.U32 R18, R5, -0x326172a9, RZ ;  /* 0xcd9e8d5705127825 */ /* 0x000fe200078e00ff */
[----:B--2---:R-:W-:-:S03]  /*ad10*/  PRMT R12, R12, 0x7054, R13 ;  /* 0x000070540c0c7816 */ /* 0x004fc6000000000d */
[----:B------:R-:W-:Y:S01]  /*ad20*/  IMAD.WIDE.U32 R8, R8, -0x326172a9, RZ ;  /* 0xcd9e8d5708087825 */ /* 0x000fe200078e00ff */
[----:B-1----:R-:W-:Y:S02]  /*ad30*/  FMNMX.FTZ R175, R6, R175, !PT ;  /* 0x000000af06af7209 */ /* 0x002fe40007810000 */
[C---:B------:R-:W-:Y:S02]  /*ad40*/  LOP3.LUT R7, R8.reuse, 0xffff, RZ, 0xc0, !PT ;  /* 0x0000ffff08077812 */ /* 0x040fe400078ec0ff */
[----:B------:R-:W-:Y:S01]  /*ad50*/  LOP3.LUT R6, R8, 0xff, RZ, 0xc0, !PT ;  /* 0x000000ff08067812 */ /* 0x000fe200078ec0ff */
[C---:B------:R-:W-:Y:S01]  /*ad60*/  FMUL.FTZ R190, R175.reuse, UR32 ;  /* 0x00000020afbe7c20 */ /* 0x040fe20008410000 */
[----:B------:R-:W-:Y:S02]  /*ad70*/  SHF.R.U32.HI R7, RZ, 0x8, R7 ;  /* 0x00000008ff077819 */ /* 0x000fe40000011607 */
[----:B------:R-:W-:Y:S02]  /*ad80*/  FSETP.NEU.FTZ.AND P6, PT, R175, -INF , PT ;  /* 0xff800000af00780b */ /* 0x000fe40003fdd000 */
[----:B------:R-:W-:-:S02]  /*ad90*/  PRMT R6, R6, 0x5410, R7 ;  /* 0x0000541006067816 */ /* 0x000fc40000000007 */
[----:B------:R-:W-:Y:S02]  /*ada0*/  SHF.R.U32.HI R7, RZ, 0x10, R8 ;  /* 0x00000010ff077819 */ /* 0x000fe40000011608 */
[----:B------:R-:W-:Y:S02]  /*adb0*/  FSEL R190, R190, RZ, P6 ;  /* 0x000000ffbebe7208 */ /* 0x000fe40003000000 */
[----:B---3--:R-:W-:Y:S02]  /*adc0*/  FMNMX.FTZ R3, R4, R3, !PT ;  /* 0x0000000304037209 */ /* 0x008fe40007810000 */
[----:B------:R-:W-:Y:S01]  /*add0*/  LOP3.LUT R7, R7, 0xff, RZ, 0xc0, !PT ;  /* 0x000000ff07077812 */ /* 0x000fe200078ec0ff */
[----:B------:R-:W-:Y:S01]  /*ade0*/  FFMA.FTZ R187, R181, UR32, -R190 ;  /* 0x00000020b5bb7c23 */ /* 0x000fe200080108be */
[----:B------:R-:W-:Y:S01]  /*adf0*/  SHF.R.U32.HI R4, RZ, 0x18, R8 ;  /* 0x00000018ff047819 */ /* 0x000fe20000011608 */
[----:B------:R-:W-:Y:S01]  /*ae00*/  FMUL.FTZ R181, R3, UR32 ;  /* 0x0000002003b57c20 */ /* 0x000fe20008410000 */
[----:B------:R-:W-:Y:S01]  /*ae10*/  LOP3.LUT R5, R9, UR7, R18, 0x96, !PT ;  /* 0x0000000709057c12 */ /* 0x000fe2000f8e9612 */
[----:B------:R-:W-:Y:S01]  /*ae20*/  FFMA.FTZ R176, R189, UR32, -R190 ;  /* 0x00000020bdb07c23 */ /* 0x000fe200080108be */
[----:B------:R-:W-:Y:S01]  /*ae30*/  PRMT R7, R7, 0x5410, R4 ;  /* 0x0000541007077816 */ /* 0x000fe20000000004 */
[--C-:B------:R-:W-:Y:S01]  /*ae40*/  FFMA.FTZ R186, R185, UR32, -R190.reuse ;  /* 0x00000020b9ba7c23 */ /* 0x100fe200080108be */
[----:B------:R-:W-:Y:S01]  /*ae50*/  FSETP.NEU.FTZ.AND P1, PT, R3, -INF , PT ;  /* 0xff8000000300780b */ /* 0x000fe20003f3d000 */
[--C-:B------:R-:W-:Y:S01]  /*ae60*/  FFMA.FTZ R185, R177, UR32, -R190.reuse ;  /* 0x00000020b1b97c23 */ /* 0x100fe200080108be */
[----:B------:R-:W-:Y:S01]  /*ae70*/  LOP3.LUT R4, R5, 0xffff, RZ, 0xc0, !PT ;  /* 0x0000ffff05047812 */ /* 0x000fe200078ec0ff */
[----:B------:R-:W-:Y:S01]  /*ae80*/  MUFU.EX2 R176, R176 ;  /* 0x000000b000b07308 */ /* 0x000fe20000000800 */
[----:B------:R-:W-:Y:S01]  /*ae90*/  FSEL R181, R181, RZ, P1 ;  /* 0x000000ffb5b57208 */ /* 0x000fe20000800000 */
[----:B------:R-:W-:Y:S01]  /*aea0*/  FFMA.FTZ R207, R207, UR32, -R190 ;  /* 0x00000020cfcf7c23 */ /* 0x000fe200080108be */
[----:B------:R-:W-:Y:S01]  /*aeb0*/  SHF.R.U32.HI R4, RZ, 0x8, R4 ;  /* 0x00000008ff047819 */ /* 0x000fe20000011604 */
[----:B------:R-:W-:Y:S01]  /*aec0*/  FFMA.FTZ R195, R195, UR32, -R190 ;  /* 0x00000020c3c37c23 */ /* 0x000fe200080108be */
[----:B------:R-:W-:Y:S01]  /*aed0*/  LOP3.LUT R9, R5, 0xff, RZ, 0xc0, !PT ;  /* 0x000000ff05097812 */ /* 0x000fe200078ec0ff */
[----:B------:R-:W-:Y:S01]  /*aee0*/  FFMA.FTZ R189, R198, UR32, -R181 ;  /* 0x00000020c6bd7c23 */ /* 0x000fe200080108b5 */
[----:B------:R-:W-:Y:S01]  /*aef0*/  SHF.R.U32.HI R8, RZ, 0x10, R5 ;  /* 0x00000010ff087819 */ /* 0x000fe20000011605 */
[--C-:B------:R-:W-:Y:S01]  /*af00*/  FFMA.FTZ R191, R196, UR32, -R181.reuse ;  /* 0x00000020c4bf7c23 */ /* 0x100fe200080108b5 */
[----:B------:R-:W-:Y:S01]  /*af10*/  PRMT R4, R9, 0x5410, R4 ;  /* 0x0000541009047816 */ /* 0x000fe20000000004 */
[----:B------:R-:W-:Y:S01]  /*af20*/  FFMA.FTZ R184, R184, UR32, -R181 ;  /* 0x00000020b8b87c23 */ /* 0x000fe200080108b5 */
[----:B------:R-:W-:Y:S01]  /*af30*/  SHF.R.U32.HI R5, RZ, 0x18, R5 ;  /* 0x00000018ff057819 */ /* 0x000fe20000011605 */
[----:B------:R-:W1:Y:S01]  /*af40*/  MUFU.EX2 R187, R187 ;  /* 0x000000bb00bb7308 */ /* 0x000e620000000800 */
[----:B------:R-:W-:Y:S01]  /*af50*/  LOP3.LUT R8, R8, 0xff, RZ, 0xc0, !PT ;  /* 0x000000ff08087812 */ /* 0x000fe200078ec0ff */
[----:B------:R-:W-:Y:S01]  /*af60*/  FFMA.FTZ R204, R204, UR32, -R181 ;  /* 0x00000020cccc7c23 */ /* 0x000fe200080108b5 */
[----:B------:R-:W-:-:S02]  /*af70*/  FSEL R11, R175, RZ, P6 ;  /* 0x000000ffaf0b7208 */ /* 0x000fc40003000000 */
[----:B------:R-:W-:Y:S02]  /*af80*/  FSEL R9, R3, RZ, P1 ;  /* 0x000000ff03097208 */ /* 0x000fe40000800000 */
[----:B------:R-:W-:Y:S01]  /*af90*/  MOV R198, R12 ;  /* 0x0000000c00c67202 */ /* 0x000fe20000000f00 */
[----:B------:R-:W-:Y:S01]  /*afa0*/  MUFU.EX2 R191, R191 ;  /* 0x000000bf00bf7308 */ /* 0x000fe20000000800 */
[----:B------:R-:W2:Y:S01]  /*afb0*/  LDSM.16.MT88.4 R12, [R228+0x18000] ;  /* 0x01800000e40c783b */ /* 0x000ea20000004200 */
[----:B------:R-:W-:Y:S01]  /*afc0*/  PRMT R5, R8, 0x5410, R5 ;  /* 0x0000541008057816 */ /* 0x000fe20000000005 */
[----:B------:R-:W-:Y:S01]  /*afd0*/  FADD.FTZ R8, R2, -R11 ;  /* 0x8000000b02087221 */ /* 0x000fe20000010000 */
[----:B------:R-:W-:Y:S01]  /*afe0*/  FADD.FTZ R2, R0, -R9 ;  /* 0x8000000900027221 */ /* 0x000fe20000010000 */
[--C-:B------:R-:W-:Y:S01]  /*aff0*/  FFMA.FTZ R0, R203, UR32, -R181.reuse ;  /* 0x00000020cb007c23 */ /* 0x100fe200080108b5 */
[----:B------:R-:W-:Y:S01]  /*b000*/  MOV R196, R30 ;  /* 0x0000001e00c47202 */ /* 0x000fe20000000f00 */
[----:B------:R-:W-:Y:S01]  /*b010*/  FMUL.FTZ R177, R8, UR32 ;  /* 0x0000002008b17c20 */ /* 0x000fe20008410000 */
[----:B------:R-:W3:Y:S01]  /*b020*/  MUFU.EX2 R184, R184 ;  /* 0x000000b800b87308 */ /* 0x000ee20000000800 */
[----:B------:R-:W-:Y:S01]  /*b030*/  FMUL.FTZ R2, R2, UR32 ;  /* 0x0000002002027c20 */ /* 0x000fe20008410000 */
[----:B------:R-:W4:Y:S01]  /*b040*/  LDSM.16.MT88.4 R28, [R225+0x18000] ;  /* 0x01800000e11c783b */ /* 0x000f220000004200 */
[--C-:B------:R-:W-:Y:S01]  /*b050*/  HSET2.LE.AND R4, R4, R198.reuse, PT ;  /* 0x000000c604047233 */ /* 0x100fe20003803000 */
[--C-:B------:R-:W-:Y:S01]  /*b060*/  FFMA.FTZ R203, R199, UR32, -R190.reuse ;  /* 0x00000020c7cb7c23 */ /* 0x100fe200080108be */
[--C-:B------:R-:W-:Y:S01]  /*b070*/  HSET2.LE.AND R5, R5, R198.reuse, PT ;  /* 0x000000c605057233 */ /* 0x100fe20003803000 */
[----:B------:R-:W-:Y:S01]  /*b080*/  FFMA.FTZ R199, R201, UR32, -R190 ;  /* 0x00000020c9c77c23 */ /* 0x000fe200080108be */
[----:B-1----:R-:W-:Y:S01]  /*b090*/  F2FP.BF16.F32.PACK_AB R9, R187, R176 ;  /* 0x000000b0bb09723e */ /* 0x002fe200000010ff */
[----:B------:R-:W-:Y:S01]  /*b0a0*/  MUFU.EX2 R186, R186 ;  /* 0x000000ba00ba7308 */ /* 0x000fe20000000800 */
[----:B------:R-:W-:Y:S01]  /*b0b0*/  HSET2.LE.AND R6, R6, R198, PT ;  /* 0x000000c606067233 */ /* 0x000fe20003803000 */
[----:B------:R-:W-:Y:S01]  /*b0c0*/  FFMA.FTZ R201, R192, UR32, -R181 ;  /* 0x00000020c0c97c23 */ /* 0x000fe200080108b5 */
[----:B------:R-:W-:-:S02]  /*b0d0*/  LOP3.LUT R4, R4, R9, RZ, 0xc0, !PT ;  /* 0x0000000904047212 */ /* 0x000fc400078ec0ff */
[----:B------:R-:W-:-:S03]  /*b0e0*/  HSET2.LE.AND R7, R7, R198, PT ;  /* 0x000000c607077233 */ /* 0x000fc60003803000 */
[----:B------:R-:W1:Y:S01]  /*b0f0*/  MUFU.EX2 R185, R185 ;  /* 0x000000b900b97308 */ /* 0x000e620000000800 */
[----:B---3--:R-:W-:-:S04]  /*b100*/  F2FP.BF16.F32.PACK_AB R8, R184, R191 ;  /* 0x000000bfb808723e */ /* 0x008fc800000010ff */
[----:B------:R-:W-:-:S03]  /*b110*/  LOP3.LUT R5, R5, R8, RZ, 0xc0, !PT ;  /* 0x0000000805057212 */ /* 0x000fc600078ec0ff */
[----:B------:R-:W-:Y:S08]  /*b120*/  MUFU.EX2 R189, R189 ;  /* 0x000000bd00bd7308 */ /* 0x000ff00000000800 */
[----:B------:R-:W3:Y:S01]  /*b130*/  MUFU.EX2 R0, R0 ;  /* 0x0000000000007308 */ /* 0x000ee20000000800 */
[----:B-1----:R-:W-:-:S04]  /*b140*/  F2FP.BF16.F32.PACK_AB R9, R185, R186 ;  /* 0x000000bab909723e */ /* 0x002fc800000010ff */
[----:B------:R-:W-:-:S03]  /*b150*/  LOP3.LUT R6, R6, R9, RZ, 0xc0, !PT ;  /* 0x0000000906067212 */ /* 0x000fc600078ec0ff */
[----:B------:R-:W1:Y:S08]  /*b160*/  MUFU.EX2 R177, R177 ;  /* 0x000000b100b17308 */ /* 0x000e700000000800 */
[----:B------:R-:W5:Y:S01]  /*b170*/  MUFU.EX2 R2, R2 ;  /* 0x0000000200027308 */ /* 0x000f620000000800 */
[----:B---3--:R-:W-:-:S04]  /*b180*/  F2FP.BF16.F32.PACK_AB R8, R0, R189 ;  /* 0x000000bd0008723e */ /* 0x008fc800000010ff */
[----:B------:R-:W-:-:S03]  /*b190*/  LOP3.LUT R7, R7, R8, RZ, 0xc0, !PT ;  /* 0x0000000807077212 */ /* 0x000fc600078ec0ff */
[----:B------:R-:W-:Y:S01]  /*b1a0*/  MUFU.EX2 R203, R203 ;  /* 0x000000cb00cb7308 */ /* 0x000fe20000000800 */
[-C--:B-1----:R-:W-:Y:S01]  /*b1b0*/  FMUL.FTZ R8, R160, R177.reuse ;  /* 0x000000b1a0087220 */ /* 0x082fe20000410000 */
[-C--:B------:R-:W-:Y:S01]  /*b1c0*/  FMUL.FTZ R9, R161, R177.reuse ;  /* 0x000000b1a1097220 */ /* 0x080fe20000410000 */
[-C--:B------:R-:W-:Y:S01]  /*b1d0*/  FMUL.FTZ R156, R156, R177.reuse ;  /* 0x000000b19c9c7220 */ /* 0x080fe20000410000 */
[-C--:B------:R-:W-:Y:S01]  /*b1e0*/  FMUL.FTZ R157, R157, R177.reuse ;  /* 0x000000b19d9d7220 */ /* 0x080fe20000410000 */
[----:B------:R-:W-:Y:S01]  /*b1f0*/  MOV R160, R26 ;  /* 0x0000001a00a07202 */ /* 0x000fe20000000f00 */
[----:B------:R-:W-:Y:S01]  /*b200*/  FMUL.FTZ R140, R140, R177 ;  /* 0x000000b18c8c7220 */ /* 0x000fe20000410000 */
[----:B------:R-:W-:Y:S01]  /*b210*/  MOV R161, R27 ;  /* 0x0000001b00a17202 */ /* 0x000fe20000000f00 */
[-C--:B------:R-:W-:Y:S01]  /*b220*/  FMUL.FTZ R141, R141, R177.reuse ;  /* 0x000000b18d8d7220 */ /* 0x080fe20000410000 */
[-C--:B-----5:R-:W-:Y:S01]  /*b230*/  FMUL.FTZ R10, R162, R2.reuse ;  /* 0x00000002a20a7220 */ /* 0x0a0fe20000410000 */
        /* <DEDUP_REMOVED lines=20> */
[----:B------:R-:W-:Y:S01]  /*b380*/  MOV R158, R24 ;  /* 0x00000018009e7202 */ /* 0x000fe20000000f00 */
[----:B------:R-:W-:Y:S01]  /*b390*/  FMUL.FTZ R24, R144, R177 ;  /* 0x000000b190187220 */ /* 0x000fe20000410000 */
        /* <DEDUP_REMOVED lines=66> */
[----:B------:R-:W-:Y:S01]  /*b7c0*/  FMUL.FTZ R97, R97, R177 ;  /* 0x000000b161617220 */ /* 0x000fe20000410000 */
[-C--:B------:R-:W-:Y:S01]  /*b7d0*/  FMUL.FTZ R98, R98, R2.reuse ;  /* 0x0000000262627220 */ /* 0x080fe20000410000 */
        /* <DEDUP_REMOVED lines=55> */
[----:B------:R-:W-:Y:S01]  /*bb50*/  FMUL.FTZ R129, R129, R177 ;  /* 0x000000b181817220 */ /* 0x000fe20000410000 */
[-C--:B------:R-:W-:Y:S01]  /*bb60*/  FMUL.FTZ R130, R130, R2.reuse ;  /* 0x0000000282827220 */ /* 0x080fe20000410000 */
[----:B------:R-:W-:Y:S01]  /*bb70*/  FMUL.FTZ R131, R131, R2 ;  /* 0x0000000283837220 */ /* 0x000fe20000410000 */
[C---:B-1----:R-:W-:Y:S01]  /*bb80*/  HMMA.16816.F32.BF16 R76, R4.reuse, R136, R76 ;  /* 0x00000088044c723c */ /* 0x042fe2000004184c */
[----:B------:R-:W-:Y:S01]  /*bb90*/  MOV R162, R198 ;  /* 0x000000c600a27202 */ /* 0x000fe20000000f00 */
[--C-:B------:R-:W-:Y:S01]  /*bba0*/  FFMA.FTZ R198, R197, UR32, -R190.reuse ;  /* 0x00000020c5c67c23 */ /* 0x100fe200080108be */
[--C-:B------:R-:W-:Y:S01]  /*bbb0*/  FFMA.FTZ R197, R236, UR32, -R181.reuse ;  /* 0x00000020ecc57c23 */ /* 0x100fe200080108b5 */
[----:B------:R-:W-:Y:S01]  /*bbc0*/  MUFU.EX2 R201, R201 ;  /* 0x000000c900c97308 */ /* 0x000fe20000000800 */
[----:B------:R-:W-:Y:S01]  /*bbd0*/  LDSM.16.MT88.4 R144, [R226+0x18800] ;  /* 0x01880000e290783b */ /* 0x000fe20000004200 */
[----:B------:R-:W-:Y:S01]  /*bbe0*/  HMMA.16816.F32.BF16 R80, R4, R138, R80 ;  /* 0x0000008a0450723c */ /* 0x000fe20000041850 */
[----:B------:R-:W-:Y:S01]  /*bbf0*/  FFMA.FTZ R236, R237, UR32, -R190 ;  /* 0x00000020edec7c23 */ /* 0x000fe200080108be */
[--C-:B------:R-:W-:Y:S01]  /*bc00*/  FFMA.FTZ R237, R206, UR32, -R181.reuse ;  /* 0x00000020ceed7c23 */ /* 0x100fe200080108b5 */
[----:B------:R-:W1:Y:S01]  /*bc10*/  LDSM.16.MT88.4 R136, [R224+0x1c000] ;  /* 0x01c00000e088783b */ /* 0x000e620000004200 */
[----:B------:R-:W-:Y:S01]  /*bc20*/  FFMA.FTZ R206, R180, UR32, -R181 ;  /* 0x00000020b4ce7c23 */ /* 0x000fe200080108b5 */
[----:B------:R-:W-:Y:S01]  /*bc30*/  FFMA.FTZ R191, R166, R2, R191 ;  /* 0x00000002a6bf7223 */ /* 0x000fe200000100bf */
[----:B------:R-:W4:Y:S01]  /*bc40*/  MUFU.EX2 R198, R198 ;  /* 0x000000c600c67308 */ /* 0x000f220000000800 */
[----:B------:R-:W-:Y:S01]  /*bc50*/  LDSM.16.MT88.4 R152, [R228+0x1a800] ;  /* 0x01a80000e498783b */ /* 0x000fe20000004200 */
[----:B------:R-:W-:Y:S01]  /*bc60*/  MOV R2, R175 ;  /* 0x000000af00027202 */ /* 0x000fe20000000f00 */
[----:B------:R-:W-:-:S04]  /*bc70*/  FADD.FTZ R184, R184, R191 ;  /* 0x000000bfb8b87221 */ /* 0x000fc80000010000 */
[----:B------:R-:W-:Y:S01]  /*bc80*/  FADD.FTZ R189, R189, R184 ;  /* 0x000000b8bdbd7221 */ /* 0x000fe20000010000 */
[----:B------:R-:W-:Y:S03]  /*bc90*/  MUFU.EX2 R199, R199 ;  /* 0x000000c700c77308 */ /* 0x000fe60000000800 */
[----:B------:R-:W-:Y:S01]  /*bca0*/  FADD.FTZ R0, R0, R189 ;  /* 0x000000bd00007221 */ /* 0x000fe20000010000 */
[C---:B--2---:R-:W-:Y:S04]  /*bcb0*/  HMMA.16816.F32.BF16 R68, R4.reuse, R140, R68 ;  /* 0x0000008c0444723c */ /* 0x044fe80000041844 */
[----:B------:R-:W-:Y:S02]  /*bcc0*/  MUFU.EX2 R197, R197 ;  /* 0x000000c500c57308 */ /* 0x000fe40000000800 */
[C---:B------:R-:W-:Y:S01]  /*bcd0*/  HMMA.16816.F32.BF16 R72, R4.reuse, R142, R72 ;  /* 0x0000008e0448723c */ /* 0x040fe20000041848 */
[----:B------:R-:W2:Y:S05]  /*bce0*/  LDSM.16.MT88.4 R140, [R225+0x1c000] ;  /* 0x01c00000e18c783b */ /* 0x000eaa0000004200 */
[----:B------:R-:W-:Y:S01]  /*bcf0*/  MUFU.EX2 R207, R207 ;  /* 0x000000cf00cf7308 */ /* 0x000fe20000000800 */
[C---:B---3--:R-:W-:Y:S07]  /*bd00*/  HMMA.16816.F32.BF16 R32, R4.reuse, R148, R32 ;  /* 0x000000940420723c */ /* 0x048fee0000041820 */
[----:B------:R-:W-:Y:S01]  /*bd10*/  MUFU.EX2 R236, R236 ;  /* 0x000000ec00ec7308 */ /* 0x000fe20000000800 */
[C---:B------:R-:W-:Y:S01]  /*bd20*/  HMMA.16816.F32.BF16 R132, R4.reuse, R150, R132 ;  /* 0x000000960484723c */ /* 0x040fe20000041884 */
[----:B------:R-:W-:Y:S05]  /*bd30*/  LDSM.16.MT88.4 R148, [R228+0x18800] ;  /* 0x01880000e494783b */ /* 0x000fea0000004200 */
[C---:B-1----:R-:W-:Y:S01]  /*bd40*/  HMMA.16816.F32.BF16 R92, R4.reuse, R136, R92 ;  /* 0x00000088045c723c */ /* 0x042fe2000004185c */
[----:B------:R-:W-:Y:S05]  /*bd50*/  MUFU.EX2 R237, R237 ;  /* 0x000000ed00ed7308 */ /* 0x000fea0000000800 */
[C---:B------:R-:W-:Y:S01]  /*bd60*/  HMMA.16816.F32.BF16 R96, R4.reuse, R138, R96 ;  /* 0x0000008a0460723c */ /* 0x040fe20000041860 */
[----:B------:R-:W1:Y:S02]  /*bd70*/  LDSM.16.MT88.4 R136, [R226+0x1e000] ;  /* 0x01e00000e288783b */ /* 0x000e640000004200 */
[----:B------:R-:W-:Y:S08]  /*bd80*/  MUFU.EX2 R204, R204 ;  /* 0x000000cc00cc7308 */ /* 0x000ff00000000800 */
[----:B------:R-:W-:Y:S01]  /*bd90*/  MUFU.EX2 R206, R206 ;  /* 0x000000ce00ce7308 */ /* 0x000fe20000000800 */
[C---:B--2---:R-:W-:Y:S07]  /*bda0*/  HMMA.16816.F32.BF16 R84, R4.reuse, R140, R84 ;  /* 0x0000008c0454723c */ /* 0x044fee0000041854 */
[----:B------:R-:W-:Y:S01]  /*bdb0*/  MUFU.EX2 R195, R195 ;  /* 0x000000c300c37308 */ /* 0x000fe20000000800 */
        /* <DEDUP_REMOVED lines=8> */
[C---:B-1----:R-:W-:Y:S07]  /*be40*/  HMMA.16816.F32.BF16 R124, R4.reuse, R136, R124 ;  /* 0x00000088047c723c */ /* 0x042fee000004187c */
[----:B----4-:R-:W-:Y:S01]  /*be50*/  F2FP.BF16.F32.PACK_AB R137, R198, R203 ;  /* 0x000000cbc689723e */ /* 0x010fe200000010ff */
[C---:B--2---:R-:W-:Y:S06]  /*be60*/  HMMA.16816.F32.BF16 R116, R4.reuse, R140, R116 ;  /* 0x0000008c0474723c */ /* 0x044fec0000041874 */
[C---:B------:R-:W-:Y:S01]  /*be70*/  HMMA.16816.F32.BF16 R120, R4.reuse, R142, R120 ;  /* 0x0000008e0478723c */ /* 0x040fe20000041878 */
[----:B------:R-:W1:Y:S05]  /*be80*/  LDSM.16.MT88.4 R140, [R225+0x18800] ;  /* 0x01880000e18c783b */ /* 0x000e6a0000004200 */
[----:B------:R-:W-:Y:S07]  /*be90*/  HMMA.16816.F32.BF16 R4, R4, R138, R128 ;  /* 0x0000008a0404723c */ /* 0x000fee0000041880 */
[----:B------:R-:W-:-:S02]  /*bea0*/  LOP3.LUT R128, R163, UR24, R156, 0x96, !PT ;  /* 0x00000018a3807c12 */ /* 0x000fc4000f8e969c */
[----:B------:R-:W-:Y:S01]  /*beb0*/  MOV R163, R196 ;  /* 0x000000c400a37202 */ /* 0x000fe20000000f00 */
[----:B------:R-:W-:Y:S01]  /*bec0*/  FFMA.FTZ R196, R194, UR32, -R181 ;  /* 0x00000020c2c47c23 */ /* 0x000fe200080108b5 */
[----:B------:R-:W-:Y:S01]  /*bed0*/  FFMA.FTZ R194, R238, UR32, -R190 ;  /* 0x00000020eec27c23 */ /* 0x000fe200080108be */
[----:B------:R-:W-:-:S04]  /*bee0*/  IMAD.WIDE.U32 R138, R128, -0x2daee0ad, RZ ;  /* 0xd2511f53808a7825 */ /* 0x000fc800078e00ff */
[--C-:B------:R-:W-:Y:S01]  /*bef0*/  FFMA.FTZ R238, R205, UR32, -R190.reuse ;  /* 0x00000020cdee7c23 */ /* 0x100fe200080108be */
[--C-:B------:R-:W-:Y:S01]  /*bf00*/  FFMA.FTZ R192, R163, UR32, -R181.reuse ;  /* 0x00000020a3c07c23 */ /* 0x100fe200080108b5 */
[----:B------:R-:W-:Y:S01]  /*bf10*/  FFMA.FTZ R205, R239, UR32, -R190 ;  /* 0x00000020efcd7c23 */ /* 0x000fe200080108be */
[----:B------:R-:W2:Y:S01]  /*bf20*/  MUFU.EX2 R196, R196 ;  /* 0x000000c400c47308 */ /* 0x000ea20000000800 */
[----:B------:R-:W-:Y:S01]  /*bf30*/  LOP3.LUT R129, R138, 0xffff, RZ, 0xc0, !PT ;  /* 0x0000ffff8a817812 */ /* 0x000fe200078ec0ff */
[--C-:B------:R-:W-:Y:S01]  /*bf40*/  FFMA.FTZ R239, R200, UR32, -R181.reuse ;  /* 0x00000020c8ef7c23 */ /* 0x100fe200080108b5 */
[----:B------:R-:W-:Y:S01]  /*bf50*/  LOP3.LUT R130, R138, 0xff, RZ, 0xc0, !PT ;  /* 0x000000ff8a827812 */ /* 0x000fe200078ec0ff */
[----:B------:R-:W-:Y:S01]  /*bf60*/  FFMA.FTZ R200, R202, UR32, -R181 ;  /* 0x00000020cac87c23 */ /* 0x000fe200080108b5 */
[----:B------:R-:W-:Y:S01]  /*bf70*/  SHF.R.U32.HI R136, RZ, 0x10, R138 ;  /* 0x00000010ff887819 */ /* 0x000fe2000001168a */
[----:B------:R-:W-:Y:S01]  /*bf80*/  FFMA.FTZ R202, R193, UR32, -R190 ;  /* 0x00000020c1ca7c23 */ /* 0x000fe200080108be */
[----:B------:R-:W-:Y:S01]  /*bf90*/  SHF.R.U32.HI R129, RZ, 0x8, R129 ;  /* 0x00000008ff817819 */ /* 0x000fe20000011681 */
[----:B------:R-:W3:Y:S01]  /*bfa0*/  MUFU.EX2 R194, R194 ;  /* 0x000000c200c27308 */ /* 0x000ee20000000800 */
[----:B------:R-:W-:Y:S01]  /*bfb0*/  LOP3.LUT R128, R139, UR6, R158, 0x96, !PT ;  /* 0x000000068b807c12 */ /* 0x000fe2000f8e969e */
[----:B------:R-:W-:Y:S01]  /*bfc0*/  IMAD.WIDE.U32 R158, R165, -0x2daee0ad, RZ ;  /* 0xd2511f53a59e7825 */ /* 0x000fe200078e00ff */
[----:B------:R-:W-:-:S03]  /*bfd0*/  SHF.R.U32.HI R131, RZ, 0x18, R138 ;  /* 0x00000018ff837819 */ /* 0x000fc6000001168a */
[--C-:B------:R-:W-:Y:S01]  /*bfe0*/  FFMA.FTZ R193, R188, UR32, -R190.reuse ;  /* 0x00000020bcc17c23 */ /* 0x100fe200080108be */
[----:B------:R-:W-:Y:S01]  /*bff0*/  PRMT R130, R130, 0x5410, R129 ;  /* 0x0000541082827816 */ /* 0x000fe20000000081 */
[----:B------:R-:W-:Y:S01]  /*c000*/  FFMA.FTZ R188, R183, UR32, -R190 ;  /* 0x00000020b7bc7c23 */ /* 0x000fe200080108be */
[----:B------:R-:W-:Y:S01]  /*c010*/  LOP3.LUT R136, R136, 0xff, RZ, 0xc0, !PT ;  /* 0x000000ff88887812 */ /* 0x000fe200078ec0ff */
[----:B------:R-:W4:Y:S01]  /*c020*/  MUFU.EX2 R192, R192 ;  /* 0x000000c000c07308 */ /* 0x000f220000000800 */
[----:B------:R-:W-:Y:S01]  /*c030*/  LOP3.LUT R129, R128, 0xffff, RZ, 0xc0, !PT ;  /* 0x0000ffff80817812 */ /* 0x000fe200078ec0ff */
[----:B------:R-:W-:Y:S01]  /*c040*/  FFMA.FTZ R190, R182, UR32, -R181 ;  /* 0x00000020b6be7c23 */ /* 0x000fe200080108b5 */
[----:B------:R-:W-:Y:S02]  /*c050*/  PRMT R131, R136, 0x5410, R131 ;  /* 0x0000541088837816 */ /* 0x000fe40000000083 */
[----:B------:R-:W-:Y:S02]  /*c060*/  SHF.R.U32.HI R129, RZ, 0x8, R129 ;  /* 0x00000008ff817819 */ /* 0x000fe40000011681 */
[----:B------:R-:W-:Y:S01]  /*c070*/  LOP3.LUT R136, R128, 0xff, RZ, 0xc0, !PT ;  /* 0x000000ff80887812 */ /* 0x000fe200078ec0ff */
[----:B------:R-:W-:Y:S01]  /*c080*/  MUFU.EX2 R238, R238 ;  /* 0x000000ee00ee7308 */ /* 0x000fe20000000800 */
[----:B------:R-:W-:-:S02]  /*c090*/  HSET2.LE.AND R130, R130, R162, PT ;  /* 0x000000a282827233 */ /* 0x000fc40003803000 */
[----:B------:R-:W-:Y:S02]  /*c0a0*/  PRMT R136, R136, 0x5410, R129 ;  /* 0x0000541088887816 */ /* 0x000fe40000000081 */
[--C-:B------:R-:W-:Y:S02]  /*c0b0*/  SHF.R.U32.HI R129, RZ, 0x10, R128.reuse ;  /* 0x00000010ff817819 */ /* 0x100fe40000011680 */
[----:B------:R-:W-:Y:S01]  /*c0c0*/  SHF.R.U32.HI R128, RZ, 0x18, R128 ;  /* 0x00000018ff807819 */ /* 0x000fe20000011680 */
[----:B------:R-:W-:Y:S01]  /*c0d0*/  MUFU.EX2 R205, R205 ;  /* 0x000000cd00cd7308 */ /* 0x000fe20000000800 */
[----:B------:R-:W-:Y:S02]  /*c0e0*/  LOP3.LUT R129, R129, 0xff, RZ, 0xc0, !PT ;  /* 0x000000ff81817812 */ /* 0x000fe400078ec0ff */
[----:B------:R-:W-:Y:S02]  /*c0f0*/  HSET2.LE.AND R131, R131, R162, PT ;  /* 0x000000a283837233 */ /* 0x000fe40003803000 */
[----:B------:R-:W-:-:S02]  /*c100*/  PRMT R129, R129, 0x5410, R128 ;  /* 0x0000541081817816 */ /* 0x000fc40000000080 */
[--C-:B------:R-:W-:Y:S01]  /*c110*/  HSET2.LE.AND R128, R136, R162.reuse, PT ;  /* 0x000000a288807233 */ /* 0x100fe20003803000 */
[----:B------:R-:W5:Y:S01]  /*c120*/  MUFU.EX2 R200, R200 ;  /* 0x000000c800c87308 */ /* 0x000f620000000800 */
[----:B--2---:R-:W-:Y:S01]  /*c130*/  F2FP.BF16.F32.PACK_AB R136, R196, R201 ;  /* 0x000000c9c488723e */ /* 0x004fe200000010ff */
[----:B------:R-:W-:Y:S01]  /*c140*/  FADD.FTZ R201, R201, R0 ;  /* 0x00000000c9c97221 */ /* 0x000fe20000010000 */
[----:B------:R-:W-:Y:S02]  /*c150*/  HSET2.LE.AND R129, R129, R162, PT ;  /* 0x000000a281817233 */ /* 0x000fe40003803000 */
[----:B------:R-:W-:Y:S01]  /*c160*/  LOP3.LUT R128, R128, R137, RZ, 0xc0, !PT ;  /* 0x0000008980807212 */ /* 0x000fe200078ec0ff */
[----:B------:R-:W-:Y:S01]  /*c170*/  FADD.FTZ R196, R196, R201 ;  /* 0x000000c9c4c47221 */ /* 0x000fe20000010000 */
[----:B---3--:R-:W-:Y:S01]  /*c180*/  F2FP.BF16.F32.PACK_AB R137, R194, R199 ;  /* 0x000000c7c289723e */ /* 0x008fe200000010ff */
[----:B------:R-:W2:Y:S01]  /*c190*/  MUFU.EX2 R239, R239 ;  /* 0x000000ef00ef7308 */ /* 0x000ea20000000800 */
[----:B------:R-:W-:-:S02]  /*c1a0*/  LOP3.LUT R129, R129, R136, RZ, 0xc0, !PT ;  /* 0x0000008881817212 */ /* 0x000fc400078ec0ff */
[----:B----4-:R-:W-:Y:S01]  /*c1b0*/  F2FP.BF16.F32.PACK_AB R136, R192, R197 ;  /* 0x000000c5c088723e */ /* 0x010fe200000010ff */
[----:B------:R-:W-:Y:S01]  /*c1c0*/  FADD.FTZ R197, R197, R196 ;  /* 0x000000c4c5c57221 */ /* 0x000fe20000010000 */
[----:B------:R-:W-:Y:S02]  /*c1d0*/  LOP3.LUT R130, R130, R137, RZ, 0xc0, !PT ;  /* 0x0000008982827212 */ /* 0x000fe400078ec0ff */
[----:B------:R-:W-:Y:S01]  /*c1e0*/  LOP3.LUT R131, R131, R136, RZ, 0xc0, !PT ;  /* 0x0000008883837212 */ /* 0x000fe200078ec0ff */
[----:B------:R-:W-:Y:S01]  /*c1f0*/  MUFU.EX2 R190, R190 ;  /* 0x000000be00be7308 */ /* 0x000fe20000000800 */
[----:B------:R-:W3:Y:S01]  /*c200*/  LDSM.16.MT88.4 R136, [R224+0x18800] ;  /* 0x01880000e088783b */ /* 0x000ee20000004200 */
[----:B------:R-:W-:Y:S01]  /*c210*/  FADD.FTZ R192, R192, R197 ;  /* 0x000000c5c0c07221 */ /* 0x000fe20000010000 */
[----:B------:R-:W-:-:S03]  /*c220*/  MOV R0, R3 ;  /* 0x0000000300007202 */ /* 0x000fc60000000f00 */
[C---:B------:R-:W-:Y:S02]  /*c230*/  HMMA.16816.F32.BF16 R16, R128.reuse, R144, R16 ;  /* 0x000000908010723c */ /* 0x040fe40000041810 */
[----:B------:R-:W-:Y:S04]  /*c240*/  MUFU.EX2 R193, R193 ;  /* 0x000000c100c17308 */ /* 0x000fe80000000800 */
[C---:B------:R-:W-:Y:S01]  /*c250*/  HMMA.16816.F32.BF16 R20, R128.reuse, R146, R20 ;  /* 0x000000928014723c */ /* 0x040fe20000041814 */
[----:B------:R-:W4:Y:S03]  /*c260*/  LDSM.16.MT88.4 R144, [R225+0x1a800] ;  /* 0x01a80000e190783b */ /* 0x000f260000004200 */
[----:B------:R-:W-:Y:S02]  /*c270*/  MUFU.EX2 R188, R188 ;  /* 0x000000bc00bc7308 */ /* 0x000fe40000000800 */
[C---:B-1----:R-:W-:Y:S06]  /*c280*/  HMMA.16816.F32.BF16 R24, R128.reuse, R140, R24 ;  /* 0x0000008c8018723c */ /* 0x042fec0000041818 */
[C---:B------:R-:W-:Y:S01]  /*c290*/  HMMA.16816.F32.BF16 R28, R128.reuse, R142, R28 ;  /* 0x0000008e801c723c */ /* 0x040fe2000004181c */
[----:B------:R-:W1:Y:S01]  /*c2a0*/  LDSM.16.MT88.4 R140, [R224+0x1a800] ;  /* 0x01a80000e08c783b */ /* 0x000e620000004200 */
[----:B------:R-:W2:Y:S04]  /*c2b0*/  MUFU.EX2 R202, R202 ;  /* 0x000000ca00ca7308 */ /* 0x000ea80000000800 */
        /* <DEDUP_REMOVED lines=19> */
[----:B-----5:R-:W-:Y:S01]  /*c3f0*/  HMMA.16816.F32.BF16 R44, R128, R148, R44 ;  /* 0x00000094802c723c */ /* 0x020fe2000004182c */
[----:B------:R-:W-:-:S02]  /*c400*/  MOV R152, R160 ;  /* 0x000000a000987202 */ /* 0x000fc40000000f00 */
[----:B------:R-:W-:Y:S01]  /*c410*/  MOV R153, R161 ;  /* 0x000000a100997202 */ /* 0x000fe20000000f00 */
[----:B------:R-:W-:Y:S02]  /*c420*/  IMAD.WIDE.U32 R160, R164, -0x326172a9, RZ ;  /* 0xcd9e8d57a4a07825 */ /* 0x000fe400078e00ff */
[C---:B------:R-:W-:Y:S01]  /*c430*/  HMMA.16816.F32.BF16 R48, R128.reuse, R150, R48 ;  /* 0x000000968030723c */ /* 0x040fe20000041830 */
[----:B------:R-:W5:Y:S05]  /*c440*/  LDSM.16.MT88.4 R148, [R225+0x1c800] ;  /* 0x01c80000e194783b */ /* 0x000f6a0000004200 */
[C---:B----4-:R-:W-:Y:S06]  /*c450*/  HMMA.16816.F32.BF16 R92, R128.reuse, R144, R92 ;  /* 0x00000090805c723c */ /* 0x050fec000004185c */
[C---:B------:R-:W-:Y:S01]  /*c460*/  HMMA.16816.F32.BF16 R96, R128.reuse, R146, R96 ;  /* 0x000000928060723c */ /* 0x040fe20000041860 */
[----:B------:R-:W4:Y:S05]  /*c470*/  LDSM.16.MT88.4 R144, [R225+0x1e800] ;  /* 0x01e80000e190783b */ /* 0x000f2a0000004200 */
[C---:B-1----:R-:W-:Y:S06]  /*c480*/  HMMA.16816.F32.BF16 R100, R128.reuse, R140, R100 ;  /* 0x0000008c8064723c */ /* 0x042fec0000041864 */
[C---:B---3--:R-:W-:Y:S06]  /*c490*/  HMMA.16816.F32.BF16 R108, R128.reuse, R136, R108 ;  /* 0x00000088806c723c */ /* 0x048fec000004186c */
[----:B------:R-:W-:Y:S01]  /*c4a0*/  HMMA.16816.F32.BF16 R112, R128, R138, R112 ;  /* 0x0000008a8070723c */ /* 0x000fe20000041870 */
[----:B------:R-:W-:-:S04]  /*c4b0*/  MOV R136, UR45 ;  /* 0x0000002d00887c02 */ /* 0x000fc80008000f00 */
[----:B------:R-:W-:Y:S01]  /*c4c0*/  LOP3.LUT R136, R159, UR39, R136, 0x96, !PT ;  /* 0x000000279f887c12 */ /* 0x000fe2000f8e9688 */
[C---:B------:R-:W-:Y:S01]  /*c4d0*/  HMMA.16816.F32.BF16 R104, R128.reuse, R142, R104 ;  /* 0x0000008e8068723c */ /* 0x040fe20000041868 */
[----:B------:R-:W1:Y:S03]  /*c4e0*/  LDSM.16.MT88.4 R140, [R224+0x1e800] ;  /* 0x01e80000e08c783b */ /* 0x000e660000004200 */
[----:B------:R-:W-:Y:S02]  /*c4f0*/  IMAD.WIDE.U32 R138, R136, -0x326172a9, RZ ;  /* 0xcd9e8d57888a7825 */ /* 0x000fe400078e00ff */
[C---:B------:R-:W-:Y:S03]  /*c500*/  HMMA.16816.F32.BF16 R80, R128.reuse, R154, R80 ;  /* 0x0000009a8050723c */ /* 0x040fe60000041850 */
[----:B------:R-:W-:Y:S01]  /*c510*/  LOP3.LUT R136, R139, UR4, R160, 0x96, !PT ;  /* 0x000000048b887c12 */ /* 0x000fe2000f8e96a0 */
[----:B------:R-:W-:Y:S01]  /*c520*/  IMAD.WIDE.U32 R160, R164, -0x326172a9, RZ ;  /* 0xcd9e8d57a4a07825 */ /* 0x000fe200078e00ff */
[----:B------:R-:W-:Y:S01]  /*c530*/  LOP3.LUT R137, R153, UR31, R138, 0x96, !PT ;  /* 0x0000001f99897c12 */ /* 0x000fe2000f8e968a */
[----:B-----5:R-:W-:Y:S02]  /*c540*/  HMMA.16816.F32.BF16 R84, R128, R148, R84 ;  /* 0x000000948054723c */ /* 0x020fe40000041854 */
[----:B------:R-:W-:Y:S01]  /*c550*/  IMAD.WIDE.U32 R158, R136, -0x2daee0ad, RZ ;  /* 0xd2511f53889e7825 */ /* 0x000fe200078e00ff */
[----:B------:R-:W-:-:S03]  /*c560*/  LOP3.LUT R160, R161, R168, RZ, 0x3c, !PT ;  /* 0x000000a8a1a07212 */ /* 0x000fc600078e3cff */
[----:B------:R-:W-:Y:S01]  /*c570*/  HMMA.16816.F32.BF16 R88, R128, R150, R88 ;  /* 0x000000968058723c */ /* 0x000fe20000041858 */
[----:B------:R-:W-:Y:S01]  /*c580*/  LDSM.16.MT88.4 R148, [R225+0x19000] ;  /* 0x01900000e194783b */ /* 0x000fe20000004200 */
[----:B------:R-:W-:-:S04]  /*c590*/  IMAD.WIDE.U32 R160, R160, -0x2daee0ad, RZ ;  /* 0xd2511f53a0a07825 */ /* 0x000fc800078e00ff */
[----:B----4-:R-:W-:Y:S01]  /*c5a0*/  HMMA.16816.F32.BF16 R116, R128, R144, R116 ;  /* 0x000000908074723c */ /* 0x010fe20000041874 */
[----:B------:R-:W-:Y:S01]  /*c5b0*/  LOP3.LUT R136, R159, UR44, R160, 0x96, !PT ;  /* 0x0000002c9f887c12 */ /* 0x000fe2000f8e96a0 */
[----:B------:R-:W-:-:S04]  /*c5c0*/  IMAD.WIDE.U32 R160, R137, -0x2daee0ad, RZ ;  /* 0xd2511f5389a07825 */ /* 0x000fc800078e00ff */
[----:B------:R-:W-:Y:S01]  /*c5d0*/  IMAD.WIDE.U32 R156, R136, -0x326172a9, RZ ;  /* 0xcd9e8d57889c7825 */ /* 0x000fe200078e00ff */
[----:B------:R-:W-:Y:S01]  /*c5e0*/  LOP3.LUT R158, R161, UR40, R158, 0x96, !PT ;  /* 0x00000028a19e7c12 */ /* 0x000fe2000f8e969e */
[C---:B------:R-:W-:Y:S03]  /*c5f0*/  HMMA.16816.F32.BF16 R120, R128.reuse, R146, R120 ;  /* 0x000000928078723c */ /* 0x040fe60000041878 */
[----:B------:R-:W-:Y:S01]  /*c600*/  LOP3.LUT R136, R157, UR43, R152, 0x96, !PT ;  /* 0x0000002b9d887c12 */ /* 0x000fe2000f8e9698 */
[----:B------:R-:W-:Y:S01]  /*c610*/  IMAD.WIDE.U32 R158, R158, -0x326172a9, RZ ;  /* 0xcd9e8d579e9e7825 */ /* 0x000fe200078e00ff */
[----:B------:R-:W-:Y:S02]  /*c620*/  LDSM.16.MT88.4 R152, [R224+0x19000] ;  /* 0x01900000e098783b */ /* 0x000fe40000004200 */
[----:B------:R-:W-:Y:S01]  /*c630*/  F2FP.BF16.F32.PACK_AB R146, R237, R200 ;  /* 0x000000c8ed92723e */ /* 0x000fe200000010ff */
[----:B------:R-:W-:Y:S01]  /*c640*/  IMAD.WIDE.U32 R136, R136, -0x2daee0ad, RZ ;  /* 0xd2511f5388887825 */ /* 0x000fe200078e00ff */
[----:B------:R-:W-:Y:S01]  /*c650*/  LOP3.LUT R156, R159, UR33, R156, 0x96, !PT ;  /* 0x000000219f9c7c12 */ /* 0x000fe2000f8e969c */
[----:B-1----:R-:W-:Y:S03]  /*c660*/  HMMA.16816.F32.BF16 R124, R128, R140, R124 ;  /* 0x0000008c807c723c */ /* 0x002fe6000004187c */
[----:B------:R-:W-:Y:S01]  /*c670*/  LOP3.LUT R160, R137, UR25, R160, 0x96, !PT ;  /* 0x0000001989a07c12 */ /* 0x000fe2000f8e96a0 */
[----:B------:R-:W-:-:S02]  /*c680*/  IMAD.WIDE.U32 R156, R156, -0x2daee0ad, RZ ;  /* 0xd2511f539c9c7825 */ /* 0x000fc400078e00ff */
[----:B------:R-:W-:Y:S01]  /*c690*/  HMMA.16816.F32.BF16 R4, R128, R142, R4 ;  /* 0x0000008e8004723c */ /* 0x000fe20000041804 */
[----:B------:R-:W1:Y:S01]  /*c6a0*/  LDSM.16.MT88.4 R140, [R228+0x19000] ;  /* 0x01900000e48c783b */ /* 0x000e620000004200 */
[----:B------:R-:W-:Y:S01]  /*c6b0*/  IMAD.WIDE.U32 R160, R160, -0x326172a9, RZ ;  /* 0xcd9e8d57a0a07825 */ /* 0x000fe200078e00ff */
[----:B------:R-:W-:-:S04]  /*c6c0*/  LOP3.LUT R136, R157, UR15, R136, 0x96, !PT ;  /* 0x0000000f9d887c12 */ /* 0x000fc8000f8e9688 */
[----:B------:R-:W-:Y:S01]  /*c6d0*/  LOP3.LUT R158, R161, UR24, R158, 0x96, !PT ;  /* 0x00000018a19e7c12 */ /* 0x000fe2000f8e969e */
[----:B------:R-:W-:-:S04]  /*c6e0*/  IMAD.WIDE.U32 R136, R136, -0x326172a9, RZ ;  /* 0xcd9e8d5788887825 */ /* 0x000fc800078e00ff */
[----:B------:R-:W-:Y:S01]  /*c6f0*/  IMAD.WIDE.U32 R158, R158, -0x2daee0ad, RZ ;  /* 0xd2511f539e9e7825 */ /* 0x000fe200078e00ff */
[C---:B------:R-:W-:Y:S02]  /*c700*/  LOP3.LUT R131, R136.reuse, 0xffff, RZ, 0xc0, !PT ;  /* 0x0000ffff88837812 */ /* 0x040fe400078ec0ff */
[----:B------:R-:W-:Y:S02]  /*c710*/  LOP3.LUT R130, R136, 0xff, RZ, 0xc0, !PT ;  /* 0x000000ff88827812 */ /* 0x000fe400078ec0ff */
[----:B------:R-:W-:Y:S02]  /*c720*/  SHF.R.U32.HI R131, RZ, 0x8, R131 ;  /* 0x00000008ff837819 */ /* 0x000fe40000011683 */
[----:B------:R-:W-:Y:S02]  /*c730*/  LOP3.LUT R144, R137, UR7, R160, 0x96, !PT ;  /* 0x0000000789907c12 */ /* 0x000fe4000f8e96a0 */
[----:B------:R-:W-:Y:S02]  /*c740*/  PRMT R130, R130, 0x5410, R131 ;  /* 0x0000541082827816 */ /* 0x000fe40000000083 */
[----:B------:R-:W-:-:S02]  /*c750*/  LOP3.LUT R131, R144, 0xffff, RZ, 0xc0, !PT ;  /* 0x0000ffff90837812 */ /* 0x000fc400078ec0ff */
[----:B------:R-:W-:Y:S02]  /*c760*/  LOP3.LUT R128, R144, 0xff, RZ, 0xc0, !PT ;  /* 0x000000ff90807812 */ /* 0x000fe400078ec0ff */
[----:B------:R-:W-:Y:S02]  /*c770*/  SHF.R.U32.HI R131, RZ, 0x8, R131 ;  /* 0x00000008ff837819 */ /* 0x000fe40000011683 */
[--C-:B------:R-:W-:Y:S02]  /*c780*/  SHF.R.U32.HI R129, RZ, 0x10, R136.reuse ;  /* 0x00000010ff817819 */ /* 0x100fe40000011688 */
[----:B------:R-:W-:Y:S02]  /*c790*/  PRMT R128, R128, 0x5410, R131 ;  /* 0x0000541080807816 */ /* 0x000fe40000000083 */
[----:B------:R-:W-:Y:S02]  /*c7a0*/  SHF.R.U32.HI R136, RZ, 0x18, R136 ;  /* 0x00000018ff887819 */ /* 0x000fe40000011688 */
[----:B------:R-:W-:-:S02]  /*c7b0*/  LOP3.LUT R129, R129, 0xff, RZ, 0xc0, !PT ;  /* 0x000000ff81817812 */ /* 0x000fc400078ec0ff */
[----:B------:R-:W-:Y:S02]  /*c7c0*/  SHF.R.U32.HI R137, RZ, 0x10, R144 ;  /* 0x00000010ff897819 */ /* 0x000fe40000011690 */
[----:B------:R-:W-:Y:S02]  /*c7d0*/  HSET2.LE.AND R128, R128, R162, PT ;  /* 0x000000a280807233 */ /* 0x000fe40003803000 */
[----:B------:R-:W-:Y:S02]  /*c7e0*/  PRMT R129, R129, 0x5410, R136 ;  /* 0x0000541081817816 */ /* 0x000fe40000000088 */
[----:B------:R-:W-:Y:S02]  /*c7f0*/  F2FP.BF16.F32.PACK_AB R131, R238, R207 ;  /* 0x000000cfee83723e */ /* 0x000fe400000010ff */
[----:B------:R-:W-:Y:S02]  /*c800*/  SHF.R.U32.HI R144, RZ, 0x18, R144 ;  /* 0x00000018ff907819 */ /* 0x000fe40000011690 */
[----:B------:R-:W-:-:S02]  /*c810*/  LOP3.LUT R137, R137, 0xff, RZ, 0xc0, !PT ;  /* 0x000000ff89897812 */ /* 0x000fc400078ec0ff */
[----:B------:R-:W-:Y:S02]  /*c820*/  LOP3.LUT R128, R128, R131, RZ, 0xc0, !PT ;  /* 0x0000008380807212 */ /* 0x000fe400078ec0ff */
[--C-:B------:R-:W-:Y:S02]  /*c830*/  HSET2.LE.AND R130, R130, R162.reuse, PT ;  /* 0x000000a282827233 */ /* 0x100fe40003803000 */
[----:B------:R-:W-:Y:S02]  /*c840*/  F2FP.BF16.F32.PACK_AB R131, R236, R205 ;  /* 0x000000cdec83723e */ /* 0x000fe400000010ff */
[----:B------:R-:W-:Y:S02]  /*c850*/  HSET2.LE.AND R129, R129, R162, PT ;  /* 0x000000a281817233 */ /* 0x000fe40003803000 */
[----:B------:R-:W-:Y:S02]  /*c860*/  PRMT R144, R137, 0x5410, R144 ;  /* 0x0000541089907816 */ /* 0x000fe40000000090 */
[----:B------:R-:W-:Y:S01]  /*c870*/  LOP3.LUT R130, R130, R131, RZ, 0xc0, !PT ;  /* 0x0000008382827212 */ /* 0x000fe200078ec0ff */
[----:B------:R-:W3:Y:S01]  /*c880*/  LDSM.16.MT88.4 R136, [R226+0x19000] ;  /* 0x01900000e288783b */ /* 0x000ee20000004200 */
[----:B------:R-:W-:-:S02]  /*c890*/  LOP3.LUT R131, R129, R146, RZ, 0xc0, !PT ;  /* 0x0000009281837212 */ /* 0x000fc400078ec0ff */
[----:B------:R-:W-:Y:S02]  /*c8a0*/  HSET2.LE.AND R129, R144, R162, PT ;  /* 0x000000a290817233 */ /* 0x000fe40003803000 */
[----:B--2---:R-:W-:Y:S02]  /*c8b0*/  F2FP.BF16.F32.PACK_AB R144, R204, R239 ;  /* 0x000000efcc90723e */ /* 0x004fe400000010ff */
[----:B------:R-:W-:Y:S02]  /*c8c0*/  LOP3.LUT R156, R159, UR6, R156, 0x96, !PT ;  /* 0x000000069f9c7c12 */ /* 0x000fe4000f8e969c */
[----:B------:R-:W-:Y:S02]  /*c8d0*/  LOP3.LUT R129, R129, R144, RZ, 0xc0, !PT ;  /* 0x0000009081817212 */ /* 0x000fe400078ec0ff */
        /* <DEDUP_REMOVED lines=36> */
[----:B------:R-:W-:-:S02]  /*cb20*/  SHF.R.U32.HI R144, RZ, 0x10, R158 ;  /* 0x00000010ff907819 */ /* 0x000fc4000001169e */
[----:B------:R-:W-:-:S03]  /*cb30*/  LOP3.LUT R145, R158, 0xff, RZ, 0xc0, !PT ;  /* 0x000000ff9e917812 */ /* 0x000fc600078ec0ff */
[----:B------:R-:W-:Y:S01]  /*cb40*/  HMMA.16816.F32.BF16 R120, R128, R138, R120 ;  /* 0x0000008a8078723c */ /* 0x000fe20000041878 */
[----:B------:R-:W-:Y:S02]  /*cb50*/  LOP3.LUT R137, R158, 0xffff, RZ, 0xc0, !PT ;  /* 0x0000ffff9e897812 */ /* 0x000fe400078ec0ff */
[----:B------:R-:W-:-:S03]  /*cb60*/  SHF.R.U32.HI R136, RZ, 0x18, R158 ;  /* 0x00000018ff887819 */ /* 0x000fc6000001169e */
[C---:B------:R-:W-:Y:S01]  /*cb70*/  HMMA.16816.F32.BF16 R112, R128.reuse, R146, R112 ;  /* 0x000000928070723c */ /* 0x040fe20000041870 */
[--C-:B------:R-:W-:Y:S02]  /*cb80*/  SHF.R.U32.HI R139, RZ, 0x10, R156.reuse ;  /* 0x00000010ff8b7819 */ /* 0x100fe4000001169c */
[----:B------:R-:W-:Y:S02]  /*cb90*/  LOP3.LUT R138, R156, 0xffff, RZ, 0xc0, !PT ;  /* 0x0000ffff9c8a7812 */ /* 0x000fe400078ec0ff */
[----:B------:R-:W-:Y:S01]  /*cba0*/  LOP3.LUT R139, R139, 0xff, RZ, 0xc0, !PT ;  /* 0x000000ff8b8b7812 */ /* 0x000fe200078ec0ff */
[C---:B---3--:R-:W-:Y:S01]  /*cbb0*/  HMMA.16816.F32.BF16 R100, R128.reuse, R148, R100 ;  /* 0x000000948064723c */ /* 0x048fe20000041864 */
[----:B------:R-:W-:Y:S02]  /*cbc0*/  LOP3.LUT R147, R144, 0xff, RZ, 0xc0, !PT ;  /* 0x000000ff90937812 */ /* 0x000fe400078ec0ff */
[----:B------:R-:W-:Y:S02]  /*cbd0*/  SHF.R.U32.HI R146, RZ, 0x8, R137 ;  /* 0x00000008ff927819 */ /* 0x000fe40000011689 */
[----:B------:R-:W-:Y:S01]  /*cbe0*/  LOP3.LUT R144, R156, 0xff, RZ, 0xc0, !PT ;  /* 0x000000ff9c907812 */ /* 0x000fe200078ec0ff */
[----:B------:R-:W-:Y:S01]  /*cbf0*/  HMMA.16816.F32.BF16 R104, R128, R150, R104 ;  /* 0x000000968068723c */ /* 0x000fe20000041868 */
[----:B------:R-:W-:Y:S01]  /*cc00*/  SHF.R.U32.HI R156, RZ, 0x18, R156 ;  /* 0x00000018ff9c7819 */ /* 0x000fe2000001169c */
[----:B------:R-:W-:Y:S01]  /*cc10*/  LDSM.16.MT88.4 R148, [R226+0x19800] ;  /* 0x01980000e294783b */ /* 0x000fe20000004200 */
[----:B------:R-:W-:-:S02]  /*cc20*/  PRMT R137, R145, 0x5410, R146 ;  /* 0x0000541091897816 */ /* 0x000fc40000000092 */
[----:B------:R-:W-:Y:S01]  /*cc30*/  SHF.R.U32.HI R145, RZ, 0x8, R138 ;  /* 0x00000008ff917819 */ /* 0x000fe2000001168a */
[C---:B----4-:R-:W-:Y:S01]  /*cc40*/  HMMA.16816.F32.BF16 R92, R128.reuse, R152, R92 ;  /* 0x00000098805c723c */ /* 0x050fe2000004185c */
[----:B------:R-:W-:Y:S01]  /*cc50*/  PRMT R138, R139, 0x5410, R156 ;  /* 0x000054108b8a7816 */ /* 0x000fe2000000009c */
[----:B------:R-:W-:Y:S01]  /*cc60*/  FFMA.FTZ R139, R178, UR32, -R181 ;  /* 0x00000020b28b7c23 */ /* 0x000fe200080108b5 */
[----:B------:R-:W2:Y:S01]  /*cc70*/  LDSM.16.MT88.4 R156, [R228+0x19800] ;  /* 0x01980000e49c783b */ /* 0x000ea20000004200 */
[----:B------:R-:W-:Y:S01]  /*cc80*/  PRMT R144, R144, 0x5410, R145 ;  /* 0x0000541090907816 */ /* 0x000fe20000000091 */
[----:B------:R-:W-:Y:S01]  /*cc90*/  FFMA.FTZ R145, R179, UR32, -R181 ;  /* 0x00000020b3917c23 */ /* 0x000fe200080108b5 */
[----:B------:R-:W-:Y:S01]  /*cca0*/  MUFU.EX2 R152, R139 ;  /* 0x0000008b00987308 */ /* 0x000fe20000000800 */
[----:B------:R-:W-:Y:S01]  /*ccb0*/  FFMA.FTZ R153, R167, R177, R176 ;  /* 0x000000b1a7997223 */ /* 0x000fe200000100b0 */
[----:B------:R-:W-:Y:S01]  /*ccc0*/  HMMA.16816.F32.BF16 R96, R128, R154, R96 ;  /* 0x0000009a8060723c */ /* 0x000fe20000041860 */
[----:B------:R-:W3:Y:S01]  /*ccd0*/  LDSM.16.MT88.4 R180, [R224+0x19800] ;  /* 0x01980000e0b4783b */ /* 0x000ee20000004200 */
[----:B------:R-:W-:-:S03]  /*cce0*/  PRMT R136, R147, 0x5410, R136 ;  /* 0x0000541093887816 */ /* 0x000fc60000000088 */
[----:B------:R-:W-:Y:S01]  /*ccf0*/  LDSM.16.MT88.4 R176, [R228+0x1b800] ;  /* 0x01b80000e4b0783b */ /* 0x000fe20000004200 */
[----:B------:R-:W4:Y:S01]  /*cd00*/  MUFU.EX2 R167, R145 ;  /* 0x0000009100a77308 */ /* 0x000f220000000800 */
[C---:B-1----:R-:W-:Y:S06]  /*cd10*/  HMMA.16816.F32.BF16 R124, R128.reuse, R140, R124 ;  /* 0x0000008c807c723c */ /* 0x042fec000004187c */
[----:B------:R-:W-:Y:S01]  /*cd20*/  HMMA.16816.F32.BF16 R4, R128, R142, R4 ;  /* 0x0000008e8004723c */ /* 0x000fe20000041804 */
[----:B------:R-:W-:Y:S02]  /*cd30*/  HSET2.LE.AND R140, R144, R162, PT ;  /* 0x000000a2908c7233 */ /* 0x000fe40003803000 */
[----:B------:R-:W-:-:S04]  /*cd40*/  F2FP.BF16.F32.PACK_AB R141, R202, R195 ;  /* 0x000000c3ca8d723e */ /* 0x000fc800000010ff */
[--C-:B------:R-:W-:Y:S02]  /*cd50*/  HSET2.LE.AND R129, R138, R162.reuse, PT ;  /* 0x000000a28a817233 */ /* 0x100fe40003803000 */
[----:B------:R-:W-:Y:S02]  /*cd60*/  F2FP.BF16.F32.PACK_AB R130, R206, R190 ;  /* 0x000000bece82723e */ /* 0x000fe400000010ff */
[----:B------:R-:W-:Y:S02]  /*cd70*/  F2FP.BF16.F32.PACK_AB R131, R188, R193 ;  /* 0x000000c1bc83723e */ /* 0x000fe400000010ff */
[----:B------:R-:W-:Y:S02]  /*cd80*/  LOP3.LUT R129, R129, R130, RZ, 0xc0, !PT ;  /* 0x0000008281817212 */ /* 0x000fe400078ec0ff */
[----:B------:R-:W-:Y:S02]  /*cd90*/  HSET2.LE.AND R130, R137, R162, PT ;  /* 0x000000a289827233 */ /* 0x000fe40003803000 */
[----:B------:R-:W-:-:S02]  /*cda0*/  LOP3.LUT R128, R140, R141, RZ, 0xc0, !PT ;  /* 0x0000008d8c807212 */ /* 0x000fc400078ec0ff */
[----:B------:R-:W1:Y:S01]  /*cdb0*/  LDSM.16.MT88.4 R140, [R225+0x19800] ;  /* 0x01980000e18c783b */ /* 0x000e620000004200 */
[----:B------:R-:W-:Y:S02]  /*cdc0*/  LOP3.LUT R130, R130, R131, RZ, 0xc0, !PT ;  /* 0x0000008382827212 */ /* 0x000fe400078ec0ff */
[----:B------:R-:W-:Y:S02]  /*cdd0*/  HSET2.LE.AND R131, R136, R162, PT ;  /* 0x000000a288837233 */ /* 0x000fe40003803000 */
[----:B----4-:R-:W-:-:S04]  /*cde0*/  F2FP.BF16.F32.PACK_AB R136, R152, R167 ;  /* 0x000000a79888723e */ /* 0x010fc800000010ff */
[----:B------:R-:W-:-:S07]  /*cdf0*/  LOP3.LUT R131, R131, R136, RZ, 0xc0, !PT ;  /* 0x0000008883837212 */ /* 0x000fce00078ec0ff */
[C---:B--2---:R-:W-:Y:S06]  /*ce00*/  HMMA.16816.F32.BF16 R160, R128.reuse, R156, R8 ;  /* 0x0000009c80a0723c */ /* 0x044fec0000041808 */
[----:B---3--:R-:W-:Y:S01]  /*ce10*/  HMMA.16816.F32.BF16 R136, R128, R180, R32 ;  /* 0x000000b48088723c */ /* 0x008fe20000041820 */
[----:B------:R-:W-:Y:S02]  /*ce20*/  MOV R10, R152 ;  /* 0x00000098000a7202 */ /* 0x000fe40000000f00 */
[----:B------:R-:W-:-:S03]  /*ce30*/  MOV R11, R153 ;  /* 0x00000099000b7202 */ /* 0x000fc60000000f00 */
[----:B------:R-:W-:Y:S01]  /*ce40*/  HMMA.16816.F32.BF16 R152, R128, R148, R16 ;  /* 0x000000948098723c */ /* 0x000fe20000041810 */
[----:B------:R-:W-:Y:S01]  /*ce50*/  MOV R35, R10 ;  /* 0x0000000a00237202 */ /* 0x000fe20000000f00 */
[----:B------:R-:W2:Y:S01]  /*ce60*/  LDSM.16.MT88.4 R16, [R228+0x1d800] ;  /* 0x01d80000e410783b */ /* 0x000ea20000004200 */
[----:B------:R-:W-:-:S03]  /*ce70*/  MOV R34, R11 ;  /* 0x0000000b00227202 */ /* 0x000fc60000000f00 */
[----:B------:R-:W-:Y:S01]  /*ce80*/  HMMA.16816.F32.BF16 R148, R128, R150, R20 ;  /* 0x000000968094723c */ /* 0x000fe20000041814 */
[----:B------:R-:W3:Y:S01]  /*ce90*/  LDSM.16.MT88.4 R20, [R224+0x1b800] ;  /* 0x01b80000e014783b */ /* 0x000ee20000004200 */
[----:B------:R-:W-:-:S03]  /*cea0*/  FADD.FTZ R187, R187, R34 ;  /* 0x00000022bbbb7221 */ /* 0x000fc60000010000 */
[----:B------:R-:W4:Y:S01]  /*ceb0*/  LDSM.16.MT88.4 R8, [R225+0x1d800] ;  /* 0x01d80000e108783b */ /* 0x000f220000004200 */
[C---:B------:R-:W-:Y:S01]  /*cec0*/  HMMA.16816.F32.BF16 R156, R128.reuse, R158, R12 ;  /* 0x0000009e809c723c */ /* 0x040fe2000004180c */
[----:B------:R-:W-:Y:S02]  /*ced0*/  FADD.FTZ R186, R186, R187 ;  /* 0x000000bbbaba7221 */ /* 0x000fe40000010000 */
[----:B------:R-:W5:Y:S02]  /*cee0*/  LDSM.16.MT88.4 R12, [R226+0x1d800] ;  /* 0x01d80000e20c783b */ /* 0x000f640000004200 */
[----:B------:R-:W-:Y:S01]  /*cef0*/  FADD.FTZ R186, R185, R186 ;  /* 0x000000bab9ba7221 */ /* 0x000fe20000010000 */
[----:B-1----:R-:W-:Y:S01]  /*cf00*/  HMMA.16816.F32.BF16 R144, R128, R140, R24 ;  /* 0x0000008c8090723c */ /* 0x002fe20000041818 */
[----:B------:R-:W-:Y:S02]  /*cf10*/  LDSM.16.MT88.4 R24, [R225+0x1b800] ;  /* 0x01b80000e118783b */ /* 0x000fe40000004200 */
[----:B------:R-:W-:-:S03]  /*cf20*/  FADD.FTZ R203, R203, R186 ;  /* 0x000000bacbcb7221 */ /* 0x000fc60000010000 */
[----:B------:R-:W-:Y:S01]  /*cf30*/  HMMA.16816.F32.BF16 R140, R128, R142, R28 ;  /* 0x0000008e808c723c */ /* 0x000fe2000004181c */
[----:B------:R-:W-:Y:S01]  /*cf40*/  LDSM.16.MT88.4 R28, [R226+0x1b800] ;  /* 0x01b80000e21c783b */ /* 0x000fe20000004200 */
[----:B------:R-:W-:-:S04]  /*cf50*/  FADD.FTZ R198, R198, R203 ;  /* 0x000000cbc6c67221 */ /* 0x000fc80000010000 */
[----:B------:R-:W-:Y:S01]  /*cf60*/  FADD.FTZ R199, R199, R198 ;  /* 0x000000c6c7c77221 */ /* 0x000fe20000010000 */
[----:B------:R-:W-:Y:S03]  /*cf70*/  HMMA.16816.F32.BF16 R132, R128, R182, R132 ;  /* 0x000000b68084723c */ /* 0x000fe60000041884 */
[----:B------:R-:W-:-:S03]  /*cf80*/  FADD.FTZ R194, R194, R199 ;  /* 0x000000c7c2c27221 */ /* 0x000fc60000010000 */
[----:B------:R-:W-:Y:S01]  /*cf90*/  HMMA.16816.F32.BF16 R36, R128, R176, R36 ;  /* 0x000000b08024723c */ /* 0x000fe20000041824 */
[----:B------:R-:W-:-:S04]  /*cfa0*/  FADD.FTZ R207, R207, R194 ;  /* 0x000000c2cfcf7221 */ /* 0x000fc80000010000 */
[----:B------:R-:W-:Y:S01]  /*cfb0*/  FADD.FTZ R238, R238, R207 ;  /* 0x000000cfeeee7221 */ /* 0x000fe20000010000 */
[----:B--2---:R-:W-:Y:S03]  /*cfc0*/  HMMA.16816.F32.BF16 R68, R128, R16, R68 ;  /* 0x000000108044723c */ /* 0x004fe60000041844 */
[----:B------:R-:W-:-:S03]  /*cfd0*/  FADD.FTZ R205, R205, R238 ;  /* 0x000000eecdcd7221 */ /* 0x000fc60000010000 */
[----:B---3--:R-:W-:Y:S01]  /*cfe0*/  HMMA.16816.F32.BF16 R60, R128, R20, R60 ;  /* 0x00000014803c723c */ /* 0x008fe2000004183c */
[----:B------:R-:W-:-:S04]  /*cff0*/  FADD.FTZ R236, R236, R205 ;  /* 0x000000cdecec7221 */ /* 0x000fc80000010000 */
[----:B------:R-:W-:Y:S01]  /*d000*/  FADD.FTZ R195, R195, R236 ;  /* 0x000000ecc3c37221 */ /* 0x000fe20000010000 */
[----:B------:R-:W-:Y:S01]  /*d010*/  HMMA.16816.F32.BF16 R64, R128, R22, R64 ;  /* 0x000000168040723c */ /* 0x000fe20000041840 */
[----:B------:R-:W1:Y:S02]  /*d020*/  LDSM.16.MT88.4 R20, [R224+0x1d800] ;  /* 0x01d80000e014783b */ /* 0x000e640000004200 */
[----:B------:R-:W-:-:S03]  /*d030*/  FADD.FTZ R202, R202, R195 ;  /* 0x000000c3caca7221 */ /* 0x000fc60000010000 */
[----:B----4-:R-:W-:Y:S01]  /*d040*/  HMMA.16816.F32.BF16 R84, R128, R8, R84 ;  /* 0x000000088054723c */ /* 0x010fe20000041854 */
[----:B------:R-:W-:-:S05]  /*d050*/  FADD.FTZ R193, R193, R202 ;  /* 0x000000cac1c17221 */ /* 0x000fca0000010000 */
[C---:B------:R-:W-:Y:S01]  /*d060*/  HMMA.16816.F32.BF16 R88, R128.reuse, R10, R88 ;  /* 0x0000000a8058723c */ /* 0x040fe20000041858 */
[----:B------:R-:W2:Y:S05]  /*d070*/  LDSM.16.MT88.4 R8, [R225+0x1f800] ;  /* 0x01f80000e108783b */ /* 0x000eaa0000004200 */
[C---:B------:R-:W-:Y:S01]  /*d080*/  HMMA.16816.F32.BF16 R72, R128.reuse, R18, R72 ;  /* 0x000000128048723c */ /* 0x040fe20000041848 */
[----:B------:R-:W3:Y:S05]  /*d090*/  LDSM.16.MT88.4 R16, [R228+0x1f800] ;  /* 0x01f80000e410783b */ /* 0x000eea0000004200 */
[C---:B-----5:R-:W-:Y:S06]  /*d0a0*/  HMMA.16816.F32.BF16 R76, R128.reuse, R12, R76 ;  /* 0x0000000c804c723c */ /* 0x060fec000004184c */
[C---:B------:R-:W-:Y:S01]  /*d0b0*/  HMMA.16816.F32.BF16 R80, R128.reuse, R14, R80 ;  /* 0x0000000e8050723c */ /* 0x040fe20000041850 */
[----:B------:R-:W4:Y:S05]  /*d0c0*/  LDSM.16.MT88.4 R12, [R226+0x1f800] ;  /* 0x01f80000e20c783b */ /* 0x000f2a0000004200 */
[C---:B------:R-:W-:Y:S06]  /*d0d0*/  HMMA.16816.F32.BF16 R40, R128.reuse, R178, R40 ;  /* 0x000000b28028723c */ /* 0x040fec0000041828 */
[C---:B-1----:R-:W-:Y:S06]  /*d0e0*/  HMMA.16816.F32.BF16 R92, R128.reuse, R20, R92 ;  /* 0x00000014805c723c */ /* 0x042fec000004185c */
[C---:B------:R-:W-:Y:S01]  /*d0f0*/  HMMA.16816.F32.BF16 R96, R128.reuse, R22, R96 ;  /* 0x000000168060723c */ /* 0x040fe20000041860 */
[----:B------:R-:W1:Y:S05]  /*d100*/  LDSM.16.MT88.4 R20, [R224+0x1f800] ;  /* 0x01f80000e014783b */ /* 0x000e6a0000004200 */
[C---:B--2---:R-:W-:Y:S06]  /*d110*/  HMMA.16816.F32.BF16 R116, R128.reuse, R8, R116 ;  /* 0x000000088074723c */ /* 0x044fec0000041874 */
        /* <DEDUP_REMOVED lines=10> */
[----:B---3--:R-:W-:Y:S01]  /*d1c0*/  HMMA.16816.F32.BF16 R100, R128, R16, R100 ;  /* 0x000000108064723c */ /* 0x008fe20000041864 */
[----:B------:R-:W-:Y:S01]  /*d1d0*/  FADD.FTZ R206, R167, R206 ;  /* 0x000000cea7ce7221 */ /* 0x000fe20000010000 */
[----:B------:R-:W-:-:S03]  /*d1e0*/  FADD.FTZ R167, R188, R193 ;  /* 0x000000c1bca77221 */ /* 0x000fc60000010000 */
[----:B------:R-:W-:Y:S01]  /*d1f0*/  FADD.FTZ R166, R35, R206 ;  /* 0x000000ce23a67221 */ /* 0x000fe20000010000 */
[C---:B------:R-:W-:Y:S06]  /*d200*/  HMMA.16816.F32.BF16 R104, R128.reuse, R18, R104 ;  /* 0x000000128068723c */ /* 0x040fec0000041868 */
[C---:B----4-:R-:W-:Y:S06]  /*d210*/  HMMA.16816.F32.BF16 R108, R128.reuse, R12, R108 ;  /* 0x0000000c806c723c */ /* 0x050fec000004186c */
[C---:B------:R-:W-:Y:S06]  /*d220*/  HMMA.16816.F32.BF16 R112, R128.reuse, R14, R112 ;  /* 0x0000000e8070723c */ /* 0x040fec0000041870 */
[C---:B------:R-:W-:Y:S06]  /*d230*/  HMMA.16816.F32.BF16 R120, R128.reuse, R10, R120 ;  /* 0x0000000a8078723c */ /* 0x040fec0000041878 */
[C---:B-1----:R-:W-:Y:S06]  /*d240*/  HMMA.16816.F32.BF16 R124, R128.reuse, R20, R124 ;  /* 0x00000014807c723c */ /* 0x042fec000004187c */
        /* <DEDUP_REMOVED lines=13> */
[----:B------:R-:W-:Y:S01]  /*d320*/  IMAD.U32 R8, RZ, RZ, UR6 ;  /* 0x00000006ff087e24 */ /* 0x000fe2000f8e00ff */
[----:B------:R-:W3:Y:S01]  /*d330*/  S2R R239, SR_TID.X ;  /* 0x0000000000ef7919 */ /* 0x000ee20000002100 */
[----:B------:R-:W-:Y:S01]  /*d340*/  IMAD.U32 R9, RZ, RZ, UR7 ;  /* 0x00000007ff097e24 */ /* 0x000fe2000f8e00ff */
[----:B------:R-:W-:Y:S02]  /*d350*/  UIADD3 UR4, UR7, UR4, URZ ;  /* 0x0000000407047290 */ /* 0x000fe4000fffe03f */
[----:B------:R-:W-:Y:S01]  /*d360*/  LEA R17, P0, R8, R170, 0x6 ;  /* 0x000000aa08117211 */ /* 0x000fe200078030ff */
[----:B------:R-:W4:Y:S03]  /*d370*/  @!P3 LDC.64 R14, c[0x0][0x220] ;  /* 0x00008800ff0ebb82 */ /* 0x000f260000000a00 */
[----:B------:R-:W-:Y:S01]  /*d380*/  IMAD.U32 R9, RZ, RZ, UR4 ;  /* 0x00000004ff097e24 */ /* 0x000fe2000f8e00ff */
[----:B-1----:R-:W-:-:S02]  /*d390*/  @!P5 LEA R20, P1, R17, R6, 0x1 ;  /* 0x000000061114d211 */ /* 0x002fc400078208ff */
[C---:B------:R-:W-:Y:S02]  /*d3a0*/  IADD3 R2, P6, R17.reuse, UR29, RZ ;  /* 0x0000001d11027c10 */ /* 0x040fe4000ffde0ff */
[----:B------:R-:W1:Y:S01]  /*d3b0*/  @!P2 LDC.64 R12, c[0x0][0x220] ;  /* 0x00008800ff0cab82 */ /* 0x000e620000000a00 */
[----:B------:R-:W-:Y:S01]  /*d3c0*/  LEA.HI.X R0, R8, R173, R9, 0x6, P0 ;  /* 0x000000ad08007211 */ /* 0x000fe200000f3409 */
[----:B------:R-:W-:Y:S03]  /*d3d0*/  @P5 STS.128 [R242+0x18000], RZ ;  /* 0x018000fff2005388 */ /* 0x000fe60000000c00 */
[----:B------:R-:W-:-:S03]  /*d3e0*/  @!P5 LEA.HI.X R21, R17, R7, R0, 0x1, P1 ;  /* 0x000000071115d211 */ /* 0x000fc600008f0c00 */
[----:B------:R-:W5:Y:S01]  /*d3f0*/  @!P5 LDC.64 R10, c[0x0][0x220] ;  /* 0x00008800ff0adb82 */ /* 0x000f620000000a00 */
        /* <DEDUP_REMOVED lines=8> */
[----:B----4-:R-:W-:Y:S01]  /*d480*/  @!P3 LEA R14, P0, R17, R14, 0x1 ;  /* 0x0000000e110eb211 */ /* 0x010fe200078008ff */
[----:B------:R-:W-:Y:S01]  /*d490*/  @!PT LDS RZ, [RZ] ;  /* 0x00000000fffff984 */ /* 0x000fe20000000800 */
[----:B------:R-:W-:Y:S01]  /*d4a0*/  @!PT LDS RZ, [RZ] ;  /* 0x00000000fffff984 */ /* 0x000fe20000000800 */
[----:B------:R-:W-:Y:S01]  /*d4b0*/  @!PT LDS RZ, [RZ] ;  /* 0x00000000fffff984 */ /* 0x000fe20000000800 */
[----:B------:R-:W-:Y:S01]  /*d4c0*/  @!P4 LDGSTS.E.BYPASS.LTC128B.128 [R242+0x1a000], desc[UR34][R18.64+0x80] ;  /* 0x1a00008012f2cfae */ /* 0x000fe2000b901d62 */
[----:B---3--:R-:W-:-:S02]  /*d4d0*/  IMAD.SHL.U32 R239, R239, 0x2, RZ ;  /* 0x00000002efef7824 */ /* 0x008fc400078e00ff */
[C-C-:B------:R-:W-:Y:S01]  /*d4e0*/  @!P3 LEA.HI.X R15, R17.reuse, R15, R0.reuse, 0x1, P0 ;  /* 0x0000000f110fb211 */ /* 0x140fe200000f0c00 */
[----:B------:R-:W-:Y:S02]  /*d4f0*/  @P3 STS.128 [R242+0x1c000], RZ ;  /* 0x01c000fff2003388 */ /* 0x000fe40000000c00 */
[----:B------:R-:W3:Y:S01]  /*d500*/  @!P3 LDC.64 R6, c[0x0][0x220] ;  /* 0x00008800ff06bb82 */ /* 0x000ee20000000a00 */
[----:B-1----:R-:W-:Y:S01]  /*d510*/  @!P2 LEA R12, P0, R17, R12, 0x1 ;  /* 0x0000000c110ca211 */ /* 0x002fe200078008ff */
[----:B------:R-:W-:Y:S01]  /*d520*/  @!PT LDS RZ, [RZ] ;  /* 0x00000000fffff984 */ /* 0x000fe20000000800 */
[----:B------:R-:W-:Y:S01]  /*d530*/  @!PT LDS RZ, [RZ] ;  /* 0x00000000fffff984 */ /* 0x000fe20000000800 */
[----:B------:R-:W-:Y:S01]  /*d540*/  @!PT LDS RZ, [RZ] ;  /* 0x00000000fffff984 */ /* 0x000fe20000000800 */
[----:B------:R-:W-:Y:S01]  /*d550*/  @!P3 LDGSTS.E.BYPASS.LTC128B.128 [R242+0x1c000], desc[UR34][R14.64+0x100] ;  /* 0x1c0001000ef2bfae */ /* 0x000fe2000b901d62 */
[----:B------:R-:W-:Y:S02]  /*d560*/  LOP3.LUT R239, R239, 0x6, RZ, 0xc0, !PT ;  /* 0x00000006efef7812 */ /* 0x000fe400078ec0ff */
[----:B------:R-:W-:Y:S01]  /*d570*/  @!P2 LEA.HI.X R13, R17, R13, R0, 0x1, P0 ;  /* 0x0000000d110da211 */ /* 0x000fe200000f0c00 */
[----:B------:R-:W-:Y:S02]  /*d580*/  @P2 STS.128 [R242+0x1e000], RZ ;  /* 0x01e000fff2002388 */ /* 0x000fe40000000c00 */
[----:B------:R-:W1:Y:S01]  /*d590*/  @!P2 LDC.64 R4, c[0x0][0x220] ;  /* 0x00008800ff04ab82 */ /* 0x000e620000000a00 */
[----:B-----5:R-:W-:Y:S01]  /*d5a0*/  @!P5 LEA R16, P1, R2, R10, 0x1 ;  /* 0x0000000a0210d211 */ /* 0x020fe200078208ff */
[----:B------:R-:W-:Y:S01]  /*d5b0*/  @!PT LDS RZ, [RZ] ;  /* 0x00000000fffff984 */ /* 0x000fe20000000800 */
[----:B------:R-:W-:Y:S01]  /*d5c0*/  @!PT LDS RZ, [RZ] ;  /* 0x00000000fffff984 */ /* 0x000fe20000000800 */
[----:B------:R-:W-:Y:S01]  /*d5d0*/  @!PT LDS RZ, [RZ] ;  /* 0x00000000fffff984 */ /* 0x000fe20000000800 */
[----:B------:R4:W-:Y:S01]  /*d5e0*/  @!P2 LDGSTS.E.BYPASS.LTC128B.128 [R242+0x1e000], desc[UR34][R12.64+0x180] ;  /* 0x1e0001800cf2afae */ /* 0x0009e2000b901d62 */
[----:B------:R-:W-:Y:S01]  /*d5f0*/  IADD3.X R10, R0, UR14, RZ, P6, !PT ;  /* 0x0000000e000a7c10 */ /* 0x000fe2000b7fe4ff */
[----:B------:R-:W-:-:S02]  /*d600*/  IMAD.U32 R0, RZ, RZ, UR20 ;  /* 0x00000014ff007e24 */ /* 0x000fc4000f8e00ff */
[----:B------:R-:W-:Y:S01]  /*d610*/  @P5 STS.128 [R242+0x19000], RZ ;  /* 0x019000fff2005388 */ /* 0x000fe20000000c00 */
[----:B------:R-:W-:Y:S01]  /*d620*/  @!P5 LEA.HI.X R17, R2, R11, R10, 0x1, P1 ;  /* 0x0000000b0211d211 */ /* 0x000fe200008f0c0a */
[----:B------:R-:W-:Y:S01]  /*d630*/  IMAD R0, R0, 0x40, R239 ;  /* 0x0000004000007824 */ /* 0x000fe200078e02ef */
[----:B--2---:R-:W-:-:S03]  /*d640*/  @!P4 LEA R24, P6, R2, R8, 0x1 ;  /* 0x000000080218c211 */ /* 0x004fc600078c08ff */
[----:B------:R-:W-:Y:S01]  /*d650*/  @!PT LDS RZ, [RZ] ;  /* 0x00000000fffff984 */ /* 0x000fe20000000800 */
[----:B------:R-:W-:Y:S01]  /*d660*/  @!PT LDS RZ, [RZ] ;  /* 0x00000000fffff984 */ /* 0x000fe20000000800 */
[----:B------:R-:W-:Y:S01]  /*d670*/  @!PT LDS RZ, [RZ] ;  /* 0x00000000fffff984 */ /* 0x000fe20000000800 */
[----:B------:R-:W-:Y:S01]  /*d680*/  @!P5 LDGSTS.E.BYPASS.LTC128B.128 [R242+0x19000], desc[UR34][R16.64] ;  /* 0x1900000010f2dfae */ /* 0x000fe2000b901d62 */
[--C-:B------:R-:W-:Y:S02]  /*d690*/  @!P4 LEA.HI.X R25, R2, R9, R10.reuse, 0x1, P6 ;  /* 0x000000090219c211 */ /* 0x100fe400030f0c0a */
[----:B------:R-:W-:Y:S01]  /*d6a0*/  ISETP.GE.AND P6, PT, R0, R250, PT ;  /* 0x000000fa0000720c */ /* 0x000fe20003fc6270 */
[----:B------:R-:W-:Y:S01]  /*d6b0*/  @P4 STS.128 [R242+0x1b000], RZ ;  /* 0x01b000fff2004388 */ /* 0x000fe20000000c00 */
[----:B---3--:R-:W-:Y:S02]  /*d6c0*/  @!P3 LEA R26, P1, R2, R6, 0x1 ;  /* 0x00000006021ab211 */ /* 0x008fe400078208ff */
[----:B------:R-:W-:Y:S01]  /*d6d0*/  ISETP.LT.OR P6, PT, R0, R251, P6 ;  /* 0x000000fb0000720c */ /* 0x000fe200037c1670 */
[----:B------:R-:W-:Y:S01]  /*d6e0*/  @!PT LDS RZ, [RZ] ;  /* 0x00000000fffff984 */ /* 0x000fe20000000800 */
[----:B------:R-:W-:Y:S01]  /*d6f0*/  @!PT LDS RZ, [RZ] ;  /* 0x00000000fffff984 */ /* 0x000fe20000000800 */
[----:B------:R-:W-:Y:S01]  /*d700*/  @!PT LDS RZ, [RZ] ;  /* 0x00000000fffff984 */ /* 0x000fe20000000800 */
[----:B------:R-:W-:Y:S01]  /*d710*/  @!P4 LDGSTS.E.BYPASS.LTC128B.128 [R242+0x1b000], desc[UR34][R24.64+0x80] ;  /* 0x1b00008018f2cfae */ /* 0x000fe2000b901d62 */
[----:B------:R-:W-:Y:S02]  /*d720*/  @!P3 LEA.HI.X R27, R2, R7, R10, 0x1, P1 ;  /* 0x00000007021bb211 */ /* 0x000fe400008f0c0a */
[----:B------:R-:W-:Y:S01]  /*d730*/  ISETP.GE.AND P1, PT, R0, R243, PT ;  /* 0x000000f30000720c */ /* 0x000fe20003f26270 */
[----:B------:R-:W-:Y:S01]  /*d740*/  @P3 STS.128 [R242+0x1d000], RZ ;  /* 0x01d000fff2003388 */ /* 0x000fe20000000c00 */
[----:B-1----:R-:W-:-:S02]  /*d750*/  @!P2 LEA R32, P0, R2, R4, 0x1 ;  /* 0x000000040220a211 */ /* 0x002fc400078008ff */
[----:B------:R-:W-:Y:S01]  /*d760*/  ISETP.LT.OR P1, PT, R0, R248, P1 ;  /* 0x000000f80000720c */ /* 0x000fe20000f21670 */
[----:B------:R-:W-:Y:S01]  /*d770*/  @!PT LDS RZ, [RZ] ;  /* 0x00000000fffff984 */ /* 0x000fe20000000800 */
[----:B------:R-:W-:Y:S01]  /*d780*/  @!PT LDS RZ, [RZ] ;  /* 0x00000000fffff984 */ /* 0x000fe20000000800 */
[----:B------:R-:W-:Y:S01]  /*d790*/  @!PT LDS RZ, [RZ] ;  /* 0x00000000fffff984 */ /* 0x000fe20000000800 */
[----:B------:R-:W-:Y:S01]  /*d7a0*/  @!P3 LDGSTS.E.BYPASS.LTC128B.128 [R242+0x1d000], desc[UR34][R26.64+0x100] ;  /* 0x1d0001001af2bfae */ /* 0x000fe2000b901d62 */
[----:B------:R-:W-:Y:S01]  /*d7b0*/  @!P2 LEA.HI.X R33, R2, R5, R10, 0x1, P0 ;  /* 0x000000050221a211 */ /* 0x000fe200000f0c0a */
[----:B------:R-:W-:Y:S02]  /*d7c0*/  VIADD R2, R0, 0x1 ;  /* 0x0000000100027836 */ /* 0x000fe40000000000 */
[----:B------:R-:W-:Y:S03]  /*d7d0*/  @P2 STS.128 [R242+0x1f000], RZ ;  /* 0x01f000fff2002388 */ /* 0x000fe60000000c00 */
[C---:B------:R-:W-:Y:S01]  /*d7e0*/  ISETP.GE.AND P0, PT, R2.reuse, R250, PT ;  /* 0x000000fa0200720c */ /* 0x040fe20003f06270 */
[----:B------:R-:W-:Y:S01]  /*d7f0*/  @!PT LDS RZ, [RZ] ;  /* 0x00000000fffff984 */ /* 0x000fe20000000800 */
[----:B------:R-:W-:Y:S01]  /*d800*/  @!PT LDS RZ, [RZ] ;  /* 0x00000000fffff984 */ /* 0x000fe20000000800 */
[----:B------:R-:W-:Y:S01]  /*d810*/  @!PT LDS RZ, [RZ] ;  /* 0x00000000fffff984 */ /* 0x000fe20000000800 */
[----:B------:R1:W-:Y:S03]  /*d820*/  @!P2 LDGSTS.E.BYPASS.LTC128B.128 [R242+0x1f000], desc[UR34][R32.64+0x180] ;  /* 0x1f00018020f2afae */ /* 0x0003e6000b901d62 */
[----:B------:R-:W-:Y:S01]  /*d830*/  ISETP.LT.OR P0, PT, R2, R251, P0 ;  /* 0x000000fb0200720c */ /* 0x000fe20000701670 */
[----:B----4-:R-:W-:Y:S04]  /*d840*/  LDSM.16.M88.4 R12, [R234] ;  /* 0x00000000ea0c783b */ /* 0x010fe80000000200 */
        /* <DEDUP_REMOVED lines=10> */
[C---:B--2---:R-:W-:Y:S03]  /*d8f0*/  HMMA.16816.F32.BF16 R180, R12.reuse, R176, RZ ;  /* 0x000000b00cb4723c */ /* 0x044fe600000418ff */
[----:B------:R-:W0:Y:S03]  /*d900*/  LDGDEPBAR ;  /* 0x00000000000079af */ /* 0x000e260000000000 */
[C---:B------:R-:W-:Y:S06]  /*d910*/  HMMA.16816.F32.BF16 R176, R12.reuse, R178, RZ ;  /* 0x000000b20cb0723c */ /* 0x040fec00000418ff */
[C---:B-1----:R-:W-:Y:S06]  /*d920*/  HMMA.16816.F32.BF16 R32, R12.reuse, R28, RZ ;  /* 0x0000001c0c20723c */ /* 0x042fec00000418ff */
        /* <DEDUP_REMOVED lines=50> */
[----:B------:R-:W5:Y:S01]  /*dc50*/  LDSM.16.M88.4 R188, [R218] ;  /* 0x00000000dabc783b */ /* 0x000f620000000200 */
        /* <DEDUP_REMOVED lines=51> */
[----:B------:R-:W5:Y:S05]  /*df90*/  LDSM.16.M88.4 R200, [R213] ;  /* 0x00000000d5c8783b */ /* 0x000f6a0000000200 */
        /* <DEDUP_REMOVED lines=29> */
[C---:B-----5:R-:W-:Y:S06]  /*e170*/  HMMA.16816.F32.BF16 R16, R192.reuse, R200, R16 ;  /* 0x000000c8c010723c */ /* 0x060fec0000041810 */
        /* <DEDUP_REMOVED lines=42> */
[C---:B------:R-:W-:Y:S06]  /*e420*/  HMMA.16816.F32.BF16 R180, R200.reuse, R196, R180 ;  /* 0x000000c4c8b4723c */ /* 0x040fec00000418b4 */
[C---:B------:R-:W-:Y:S06]  /*e430*/  HMMA.16816.F32.BF16 R176, R200.reuse, R198, R176 ;  /* 0x000000c6c8b0723c */ /* 0x040fec00000418b0 */
[C---:B-1----:R-:W-:Y:S06]  /*e440*/  HMMA.16816.F32.BF16 R24, R200.reuse, R188, R24 ;  /* 0x000000bcc818723c */ /* 0x042fec0000041818 */
[C---:B------:R-:W-:Y:S06]  /*e450*/  HMMA.16816.F32.BF16 R32, R200.reuse, R192, R32 ;  /* 0x000000c0c820723c */ /* 0x040fec0000041820 */
[C---:B--2---:R-:W-:Y:S06]  /*e460*/  HMMA.16816.F32.BF16 R16, R200.reuse, R184, R16 ;  /* 0x000000b8c810723c */ /* 0x044fec0000041810 */
[----:B------:R-:W-:Y:S01]  /*e470*/  HMMA.16816.F32.BF16 R12, R200, R186, R12 ;  /* 0x000000bac80c723c */ /* 0x000fe2000004180c */
[----:B------:R-:W-:-:S05]  /*e480*/  IMAD.IADD R184, R252, 0x1, -R2 ;  /* 0x00000001fcb87824 */ /* 0x000fca00078e0a02 */
[----:B------:R-:W-:Y:S06]  /*e490*/  HMMA.16816.F32.BF16 R28, R200, R194, R28 ;  /* 0x000000c2c81c723c */ /* 0x000fec000004181c */
[C---:B---3--:R-:W-:Y:S06]  /*e4a0*/  HMMA.16816.F32.BF16 R180, R8.reuse, R4, R180 ;  /* 0x0000000408b4723c */ /* 0x048fec00000418b4 */
[----:B------:R-:W-:Y:S01]  /*e4b0*/  HMMA.16816.F32.BF16 R176, R8, R6, R176 ;  /* 0x0000000608b0723c */ /* 0x000fe200000418b0 */
[----:B------:R-:W-:-:S02]  /*e4c0*/  IMAD.IADD R4, R252, 0x1, -R0 ;  /* 0x00000001fc047824 */ /* 0x000fc400078e0a00 */
[----:B------:R-:W-:-:S03]  /*e4d0*/  IMAD.IADD R5, R249, 0x1, -R0 ;  /* 0x00000001f9057824 */ /* 0x000fc600078e0a00 */
[----:B------:R-:W-:Y:S01]  /*e4e0*/  IABS R189, R4 ;  /* 0x0000000400bd7213 */ /* 0x000fe20000000000 */
[----:B------:R-:W-:Y:S01]  /*e4f0*/  IMAD.IADD R6, R249, 0x1, -R2 ;  /* 0x00000001f9067824 */ /* 0x000fe200078e0a02 */
[----:B------:R-:W-:Y:S01]  /*e500*/  IABS R4, R184 ;  /* 0x000000b800047213 */ /* 0x000fe20000000000 */
[----:B------:R-:W-:Y:S01]  /*e510*/  HMMA.16816.F32.BF16 R20, R200, R190, R20 ;  /* 0x000000bec814723c */ /* 0x000fe20000041814 */
[----:B------:R-:W1:Y:S01]  /*e520*/  LDSM.16.M88.4 R184, [R220+0x6800] ;  /* 0x00680000dcb8783b */ /* 0x000e620000000200 */
[----:B------:R-:W-:Y:S02]  /*e530*/  IABS R5, R5 ;  /* 0x0000000500057213 */ /* 0x000fe40000000000 */
[----:B------:R-:W-:Y:S02]  /*e540*/  I2FP.F32.S32 R189, R189 ;  /* 0x000000bd00bd7245 */ /* 0x000fe40000201400 */
[----:B------:R-:W-:Y:S02]  /*e550*/  I2FP.F32.S32 R4, R4 ;  /* 0x0000000400047245 */ /* 0x000fe40000201400 */
[----:B------:R-:W-:Y:S01]  /*e560*/  I2FP.F32.S32 R5, R5 ;  /* 0x0000000500057245 */ /* 0x000fe20000201400 */
[----:B------:R-:W-:Y:S01]  /*e570*/  FFMA.FTZ R189, R189, -UR21, R180 ;  /* 0x80000015bdbd7c23 */ /* 0x000fe200080100b4 */
[----:B------:R-:W-:Y:S01]  /*e580*/  IABS R6, R6 ;  /* 0x0000000600067213 */ /* 0x000fe20000000000 */
[----:B------:R-:W-:Y:S01]  /*e590*/  FFMA.FTZ R180, R4, -UR21, R181 ;  /* 0x8000001504b47c23 */ /* 0x000fe200080100b5 */
[----:B------:R-:W-:-:S02]  /*e5a0*/  VIADD R181, R0, 0x8 ;  /* 0x0000000800b57836 */ /* 0x000fc40000000000 */
        /* <DEDUP_REMOVED lines=9> */
[----:B------:R-:W-:Y:S02]  /*e640*/  I2FP.F32.S32 R6, R6 ;  /* 0x0000000600067245 */ /* 0x000fe40000201400 */
[----:B------:R-:W-:-:S02]  /*e650*/  IABS R7, R7 ;  /* 0x0000000700077213 */ /* 0x000fc40000000000 */
[----:B------:R-:W-:Y:S01]  /*e660*/  IABS R5, R5 ;  /* 0x0000000500057213 */ /* 0x000fe20000000000 */
[----:B------:R-:W-:Y:S01]  /*e670*/  FFMA.FTZ R183, R6, -UR21, R183 ;  /* 0x8000001506b77c23 */ /* 0x000fe200080100b7 */
[----:B------:R-:W-:Y:S02]  /*e680*/  IABS R2, R2 ;  /* 0x0000000200027213 */ /* 0x000fe40000000000 */
[----:B------:R-:W-:Y:S02]  /*e690*/  I2FP.F32.S32 R7, R7 ;  /* 0x0000000700077245 */ /* 0x000fe40000201400 */
[----:B------:R-:W-:Y:S02]  /*e6a0*/  ISETP.GE.AND P1, PT, R181, R250, PT ;  /* 0x000000fab500720c */ /* 0x000fe40003f26270 */
[----:B------:R-:W-:Y:S01]  /*e6b0*/  FSEL R180, R180, -INF , !P0 ;  /* 0xff800000b4b47808 */ /* 0x000fe20004000000 */
[----:B------:R-:W-:Y:S01]  /*e6c0*/  FFMA.FTZ R7, R7, -UR21, R176 ;  /* 0x8000001507077c23 */ /* 0x000fe200080100b0 */
[----:B------:R-:W-:-:S02]  /*e6d0*/  ISETP.GE.AND P0, PT, R181, R243, PT ;  /* 0x000000f3b500720c */ /* 0x000fc40003f06270 */
[----:B------:R-:W-:Y:S02]  /*e6e0*/  I2FP.F32.S32 R5, R5 ;  /* 0x0000000500057245 */ /* 0x000fe40000201400 */
[----:B------:R-:W-:Y:S01]  /*e6f0*/  I2FP.F32.S32 R2, R2 ;  /* 0x0000000200027245 */ /* 0x000fe20000201400 */
[C---:B-1----:R-:W-:Y:S01]  /*e700*/  HMMA.16816.F32.BF16 R32, R8.reuse, R184, R32 ;  /* 0x000000b80820723c */ /* 0x042fe20000041820 */
[-C--:B------:R-:W-:Y:S01]  /*e710*/  ISETP.LT.OR P1, PT, R181, R251.reuse, P1 ;  /* 0x000000fbb500720c */ /* 0x080fe20000f21670 */
[----:B------:R-:W-:Y:S01]  /*e720*/  FFMA.FTZ R5, R5, -UR21, R178 ;  /* 0x8000001505057c23 */ /* 0x000fe200080100b2 */
[----:B------:R-:W-:Y:S01]  /*e730*/  ISETP.LT.OR P0, PT, R181, R248, P0 ;  /* 0x000000f8b500720c */ /* 0x000fe20000701670 */
[----:B------:R-:W-:Y:S01]  /*e740*/  FFMA.FTZ R181, R2, -UR21, R177 ;  /* 0x8000001502b57c23 */ /* 0x000fe200080100b1 */
[C---:B------:R-:W-:Y:S01]  /*e750*/  VIADD R2, R0.reuse, 0x11 ;  /* 0x0000001100027836 */ /* 0x040fe20000000000 */
[----:B------:R-:W-:Y:S01]  /*e760*/  HMMA.16816.F32.BF16 R28, R8, R186, R28 ;  /* 0x000000ba081c723c */ /* 0x000fe2000004181c */
[----:B------:R-:W-:Y:S01]  /*e770*/  FSEL R184, R183, -INF , !P6 ;  /* 0xff800000b7b87808 */ /* 0x000fe20007000000 */
[----:B------:R-:W-:Y:S01]  /*e780*/  VIADD R183, R0, 0x10 ;  /* 0x0000001000b77836 */ /* 0x000fe20000000000 */
[----:B------:R-:W-:Y:S01]  /*e790*/  ISETP.GE.AND P6, PT, R4, R250, PT ;  /* 0x000000fa0400720c */ /* 0x000fe20003fc6270 */
[----:B------:R-:W-:Y:S01]  /*e7a0*/  IMAD.IADD R178, R249, 0x1, -R4 ;  /* 0x00000001f9b27824 */ /* 0x000fe200078e0a04 */
[----:B------:R-:W-:Y:S01]  /*e7b0*/  FSEL R185, R7, -INF , !P1 ;  /* 0xff80000007b97808 */ /* 0x000fe20004800000 */
[----:B------:R-:W-:Y:S01]  /*e7c0*/  IMAD.IADD R176, R252, 0x1, -R2 ;  /* 0x00000001fcb07824 */ /* 0x000fe200078e0a02 */
[----:B------:R-:W-:Y:S01]  /*e7d0*/  ISETP.LT.OR P6, PT, R4, R251, P6 ;  /* 0x000000fb0400720c */ /* 0x000fe200037c1670 */
[----:B------:R-:W-:Y:S01]  /*e7e0*/  IMAD.IADD R189, R252, 0x1, -R183 ;  /* 0x00000001fcbd7824 */ /* 0x000fe200078e0ab7 */
[----:B------:R-:W-:-:S02]  /*e7f0*/  ISETP.GE.AND P1, PT, R4, R243, PT ;  /* 0x000000f30400720c */ /* 0x000fc40003f26270 */
[----:B------:R-:W-:Y:S02]  /*e800*/  FSEL R177, R5, -INF , !P0 ;  /* 0xff80000005b17808 */ /* 0x000fe40004000000 */
[----:B------:R-:W-:Y:S02]  /*e810*/  FSEL R181, R181, -INF , !P6 ;  /* 0xff800000b5b57808 */ /* 0x000fe40007000000 */
[C---:B------:R-:W-:Y:S02]  /*e820*/  ISETP.GE.AND P0, PT, R183.reuse, R250, PT ;  /* 0x000000fab700720c */ /* 0x040fe40003f06270 */
[C---:B------:R-:W-:Y:S02]  /*e830*/  ISETP.GE.AND P6, PT, R183.reuse, R243, PT ;  /* 0x000000f3b700720c */ /* 0x040fe40003fc6270 */
[----:B------:R-:W-:Y:S02]  /*e840*/  ISETP.LT.OR P1, PT, R4, R248, P1 ;  /* 0x000000f80400720c */ /* 0x000fe40000f21670 */
[----:B------:R-:W1:Y:S01]  /*e850*/  LDSM.16.M88.4 R4, [R220+0x7000] ;  /* 0x00700000dc04783b */ /* 0x000e620000000200 */
[----:B------:R-:W-:-:S02]  /*e860*/  ISETP.LT.OR P0, PT, R183, R251, P0 ;  /* 0x000000fbb700720c */ /* 0x000fc40000701670 */
[----:B------:R-:W-:Y:S01]  /*e870*/  ISETP.LT.OR P6, PT, R183, R248, P6 ;  /* 0x000000f8b700720c */ /* 0x000fe200037c1670 */
[----:B------:R-:W-:Y:S01]  /*e880*/  IMAD.IADD R183, R249, 0x1, -R183 ;  /* 0x00000001f9b77824 */ /* 0x000fe200078e0ab7 */
[----:B------:R-:W-:Y:S02]  /*e890*/  IABS R178, R178 ;  /* 0x000000b200b27213 */ /* 0x000fe40000000000 */
[----:B------:R-:W-:Y:S02]  /*e8a0*/  IABS R176, R176 ;  /* 0x000000b000b07213 */ /* 0x000fe40000000000 */
[----:B------:R-:W-:Y:S02]  /*e8b0*/  I2FP.F32.S32 R178, R178 ;  /* 0x000000b200b27245 */ /* 0x000fe40000201400 */
[----:B------:R-:W-:Y:S02]  /*e8c0*/  IABS R189, R189 ;  /* 0x000000bd00bd7213 */ /* 0x000fe40000000000 */
[----:B------:R-:W-:Y:S01]  /*e8d0*/  IABS R183, R183 ;  /* 0x000000b700b77213 */ /* 0x000fe20000000000 */
[----:B------:R-:W-:Y:S01]  /*e8e0*/  FFMA.FTZ R179, R178, -UR21, R179 ;  /* 0x80000015b2b37c23 */ /* 0x000fe200080100b3 */
[----:B------:R-:W-:-:S02]  /*e8f0*/  I2FP.F32.S32 R176, R176 ;  /* 0x000000b000b07245 */ /* 0x000fc40000201400 */
[----:B------:R-:W-:Y:S02]  /*e900*/  I2FP.F32.S32 R189, R189 ;  /* 0x000000bd00bd7245 */ /* 0x000fe40000201400 */
[----:B------:R-:W-:Y:S01]  /*e910*/  I2FP.F32.S32 R183, R183 ;  /* 0x000000b700b77245 */ /* 0x000fe20000201400 */
[----:B------:R-:W-:Y:S01]  /*e920*/  FFMA.FTZ R33, R176, -UR21, R33 ;  /* 0x80000015b0217c23 */ /* 0x000fe20008010021 */
[----:B------:R-:W-:Y:S02]  /*e930*/  VIADD R176, R0, 0x18 ;  /* 0x0000001800b07836 */ /* 0x000fe40000000000 */
[----:B------:R-:W-:Y:S01]  /*e940*/  FFMA.FTZ R32, R189, -UR21, R32 ;  /* 0x80000015bd207c23 */ /* 0x000fe20008010020 */
[----:B------:R-:W-:Y:S01]  /*e950*/  FSEL R238, R179, -INF , !P1 ;  /* 0xff800000b3ee7808 */ /* 0x000fe20004800000 */
[----:B------:R-:W-:Y:S01]  /*e960*/  FFMA.FTZ R183, R183, -UR21, R34 ;  /* 0x80000015b7b77c23 */ /* 0x000fe20008010022 */
[----:B------:R-:W-:Y:S01]  /*e970*/  ISETP.GE.AND P1, PT, R2, R250, PT ;  /* 0x000000fa0200720c */ /* 0x000fe20003f26270 */
[----:B------:R-:W-:Y:S01]  /*e980*/  IMAD.IADD R34, R249, 0x1, -R2 ;  /* 0x00000001f9227824 */ /* 0x000fe200078e0a02 */
[----:B------:R-:W-:Y:S01]  /*e990*/  FSEL R196, R32, -INF , !P0 ;  /* 0xff80000020c47808 */ /* 0x000fe20004000000 */
[----:B------:R-:W-:Y:S01]  /*e9a0*/  IMAD.IADD R179, R252, 0x1, -R176 ;  /* 0x00000001fcb37824 */ /* 0x000fe200078e0ab0 */
[----:B------:R-:W-:Y:S01]  /*e9b0*/  ISETP.LT.OR P1, PT, R2, R251, P1 ;  /* 0x000000fb0200720c */ /* 0x000fe20000f21670 */
[----:B------:R-:W-:Y:S01]  /*e9c0*/  VIADD R32, R0, 0x19 ;  /* 0x0000001900207836 */ /* 0x000fe20000000000 */
[----:B------:R-:W-:-:S02]  /*e9d0*/  ISETP.GE.AND P0, PT, R2, R243, PT ;  /* 0x000000f30200720c */ /* 0x000fc40003f06270 */
[----:B------:R-:W-:Y:S02]  /*e9e0*/  IABS R34, R34 ;  /* 0x0000002200227213 */ /* 0x000fe40000000000 */
[----:B------:R-:W-:Y:S02]  /*e9f0*/  IABS R179, R179 ;  /* 0x000000b300b37213 */ /* 0x000fe40000000000 */
[----:B------:R-:W-:Y:S01]  /*ea00*/  FSEL R194, R33, -INF , !P1 ;  /* 0xff80000021c27808 */ /* 0x000fe20004800000 */
[----:B------:R-:W-:Y:S01]  /*ea10*/  IMAD.IADD R33, R249, 0x1, -R176 ;  /* 0x00000001f9217824 */ /* 0x000fe200078e0ab0 */
[----:B------:R-:W-:Y:S01]  /*ea20*/  ISETP.LT.OR P0, PT, R2, R248, P0 ;  /* 0x000000f80200720c */ /* 0x000fe20000701670 */
[----:B------:R-:W-:Y:S01]  /*ea30*/  IMAD.IADD R2, R252, 0x1, -R32 ;  /* 0x00000001fc027824 */ /* 0x000fe200078e0a20 */
[----:B------:R-:W-:Y:S01]  /*ea40*/  I2FP.F32.S32 R34, R34 ;  /* 0x0000002200227245 */ /* 0x000fe20000201400 */
[----:B-1----:R-:W-:Y:S01]  /*ea50*/  HMMA.16816.F32.BF16 R24, R8, R4, R24 ;  /* 0x000000040818723c */ /* 0x002fe20000041818 */
[----:B------:R-:W-:-:S02]  /*ea60*/  I2FP.F32.S32 R179, R179 ;  /* 0x000000b300b37245 */ /* 0x000fc40000201400 */
[----:B------:R-:W-:Y:S01]  /*ea70*/  FSEL R195, R183, -INF , !P6 ;  /* 0xff800000b7c37808 */ /* 0x000fe20007000000 */
[----:B------:R-:W-:Y:S01]  /*ea80*/  FFMA.FTZ R35, R34, -UR21, R35 ;  /* 0x8000001522237c23 */ /* 0x000fe20008010023 */
[----:B------:R-:W-:Y:S01]  /*ea90*/  ISETP.GE.AND P6, PT, R176, R250, PT ;  /* 0x000000fab000720c */ /* 0x000fe20003fc6270 */
[----:B------:R-:W-:Y:S01]  /*eaa0*/  FFMA.FTZ R28, R179, -UR21, R28 ;  /* 0x80000015b31c7c23 */ /* 0x000fe2000801001c */
[----:B------:R-:W-:Y:S01]  /*eab0*/  IABS R33, R33 ;  /* 0x0000002100217213 */ /* 0x000fe20000000000 */
[----:B------:R-:W-:Y:S01]  /*eac0*/  VIADD R5, R0, 0x20 ;  /* 0x0000002000057836 */ /* 0x000fe20000000000 */
[----:B------:R-:W-:Y:S01]  /*ead0*/  ISETP.LT.OR P6, PT, R176, R251, P6 ;  /* 0x000000fbb000720c */ /* 0x000fe200037c1670 */
[----:B------:R-:W-:Y:S01]  /*eae0*/  HMMA.16816.F32.BF16 R20, R8, R6, R20 ;  /* 0x000000060814723c */ /* 0x000fe20000041814 */
[----:B------:R-:W-:Y:S02]  /*eaf0*/  IABS R2, R2 ;  /* 0x0000000200027213 */ /* 0x000fe40000000000 */
[----:B------:R-:W-:-:S02]  /*eb00*/  I2FP.F32.S32 R33, R33 ;  /* 0x0000002100217245 */ /* 0x000fc40000201400 */
[----:B------:R-:W-:Y:S02]  /*eb10*/  I2FP.F32.S32 R2, R2 ;  /* 0x0000000200027245 */ /* 0x000fe40000201400 */
[----:B------:R-:W-:Y:S01]  /*eb20*/  FSEL R193, R35, -INF , !P0 ;  /* 0xff80000023c17808 */ /* 0x000fe20004000000 */
[----:B------:R-:W-:Y:S01]  /*eb30*/  FFMA.FTZ R30, R33, -UR21, R30 ;  /* 0x80000015211e7c23 */ /* 0x000fe2000801001e */
[----:B------:R-:W-:Y:S01]  /*eb40*/  FSEL R198, R28, -INF , !P6 ;  /* 0xff8000001cc67808 */ /* 0x000fe20007000000 */
[----:B------:R-:W-:Y:S01]  /*eb50*/  FFMA.FTZ R29, R2, -UR21, R29 ;  /* 0x80000015021d7c23 */ /* 0x000fe2000801001d */
[-C--:B------:R-:W-:Y:S01]  /*eb60*/  ISETP.GE.AND P1, PT, R176, R243.reuse, PT ;  /* 0x000000f3b000720c */ /* 0x080fe20003f26270 */
[C---:B------:R-:W-:Y:S01]  /*eb70*/  IMAD.IADD R28, R249.reuse, 0x1, -R32 ;  /* 0x00000001f91c7824 */ /* 0x040fe200078e0a20 */
[----:B------:R-:W-:Y:S01]  /*eb80*/  ISETP.GE.AND P0, PT, R32, R250, PT ;  /* 0x000000fa2000720c */ /* 0x000fe20003f06270 */
[----:B------:R-:W-:Y:S01]  /*eb90*/  VIADD R2, R0, 0x21 ;  /* 0x0000002100027836 */ /* 0x000fe20000000000 */
[----:B------:R-:W-:Y:S01]  /*eba0*/  ISETP.GE.AND P6, PT, R32, R243, PT ;  /* 0x000000f32000720c */ /* 0x000fe20003fc6270 */
[----:B------:R-:W-:Y:S01]  /*ebb0*/  VIADD R7, R0, 0x28 ;  /* 0x0000002800077836 */ /* 0x000fe20000000000 */
[-C--:B------:R-:W-:Y:S01]  /*ebc0*/  ISETP.LT.OR P1, PT, R176, R248.reuse, P1 ;  /* 0x000000f8b000720c */ /* 0x080fe20000f21670 */
[--C-:B------:R-:W-:Y:S01]  /*ebd0*/  IMAD.IADD R4, R252, 0x1, -R2.reuse ;  /* 0x00000001fc047824 */ /* 0x100fe200078e0a02 */
[C---:B------:R-:W-:Y:S01]  /*ebe0*/  ISETP.LT.OR P0, PT, R32.reuse, R251, P0 ;  /* 0x000000fb2000720c */ /* 0x040fe20000701670 */
[----:B------:R-:W-:Y:S01]  /*ebf0*/  IMAD.IADD R6, R249, 0x1, -R2 ;  /* 0x00000001f9067824 */ /* 0x000fe200078e0a02 */
[----:B------:R-:W-:-:S02]  /*ec00*/  ISETP.LT.OR P6, PT, R32, R248, P6 ;  /* 0x000000f82000720c */ /* 0x000fc400037c1670 */
[----:B------:R-:W1:Y:S01]  /*ec10*/  LDSM.16.M88.4 R32, [R220+0x7800] ;  /* 0x00780000dc20783b */ /* 0x000e620000000200 */
[----:B------:R-:W-:Y:S01]  /*ec20*/  FSEL R197, R30, -INF , !P1 ;  /* 0xff8000001ec57808 */ /* 0x000fe20004800000 */
[----:B------:R-:W-:-:S04]  /*ec30*/  DEPBAR.LE SB0, 0x0 ;  /* 0x000080000000791a */ /* 0x000fc80000000000 */
[----:B------:R-:W-:Y:S01]  /*ec40*/  FSEL R30, R29, -INF , !P0 ;  /* 0xff8000001d1e7808 */ /* 0x000fe20004000000 */
[--C-:B------:R-:W-:Y:S01]  /*ec50*/  IMAD.IADD R29, R252, 0x1, -R5.reuse ;  /* 0x00000001fc1d7824 */ /* 0x100fe200078e0a05 */
[C---:B------:R-:W-:Y:S02]  /*ec60*/  ISETP.GE.AND P1, PT, R5.reuse, R250, PT ;  /* 0x000000fa0500720c */ /* 0x040fe40003f26270 */
[C---:B------:R-:W-:Y:S02]  /*ec70*/  ISETP.GE.AND P0, PT, R5.reuse, R243, PT ;  /* 0x000000f30500720c */ /* 0x040fe40003f06270 */
[----:B------:R-:W-:Y:S02]  /*ec80*/  IABS R28, R28 ;  /* 0x0000001c001c7213 */ /* 0x000fe40000000000 */
[C---:B------:R-:W-:Y:S01]  /*ec90*/  ISETP.LT.OR P1, PT, R5.reuse, R251, P1 ;  /* 0x000000fb0500720c */ /* 0x040fe20000f21670 */
[----:B------:R-:W-:Y:S01]  /*eca0*/  BAR.SYNC.DEFER_BLOCKING 0x0 ;  /* 0x0000000000007b1d */ /* 0x000fe20000010000 */
[----:B------:R-:W-:Y:S01]  /*ecb0*/  ISETP.LT.OR P0, PT, R5, R248, P0 ;  /* 0x000000f80500720c */ /* 0x000fe20000701670 */
[----:B------:R-:W-:Y:S01]  /*ecc0*/  IMAD.IADD R5, R249, 0x1, -R5 ;  /* 0x00000001f9057824 */ /* 0x000fe200078e0a05 */
[----:B------:R-:W-:-:S02]  /*ecd0*/  I2FP.F32.S32 R28, R28 ;  /* 0x0000001c001c7245 */ /* 0x000fc40000201400 */
        /* <DEDUP_REMOVED lines=8> */
[----:B------:R-:W-:Y:S01]  /*ed60*/  FSEL R28, R31, -INF , !P6 ;  /* 0xff8000001f1c7808 */ /* 0x000fe20007000000 */
[----:B------:R-:W-:Y:S01]  /*ed70*/  FFMA.FTZ R5, R5, -UR21, R26 ;  /* 0x8000001505057c23 */ /* 0x000fe2000801001a */
[----:B------:R-:W-:Y:S01]  /*ed80*/  ISETP.GE.AND P6, PT, R2, R250, PT ;  /* 0x000000fa0200720c */ /* 0x000fe20003fc6270 */
[----:B------:R-:W-:Y:S01]  /*ed90*/  FFMA.FTZ R25, R4, -UR21, R25 ;  /* 0x8000001504197c23 */ /* 0x000fe20008010019 */
[----:B------:R-:W-:Y:S01]  /*eda0*/  FSEL R204, R24, -INF , !P1 ;  /* 0xff80000018cc7808 */ /* 0x000fe20004800000 */
[--C-:B------:R-:W-:Y:S01]  /*edb0*/  IMAD.IADD R24, R252, 0x1, -R7.reuse ;  /* 0x00000001fc187824 */ /* 0x100fe200078e0a07 */
[----:B------:R-:W-:Y:S01]  /*edc0*/  ISETP.LT.OR P6, PT, R2, R251, P6 ;  /* 0x000000fb0200720c */ /* 0x000fe200037c1670 */
[----:B------:R-:W-:Y:S01]  /*edd0*/  VIADD R4, R0, 0x29 ;  /* 0x0000002900047836 */ /* 0x000fe20000000000 */
[----:B------:R-:W-:Y:S01]  /*ede0*/  ISETP.GE.AND P1, PT, R2, R243, PT ;  /* 0x000000f30200720c */ /* 0x000fe20003f26270 */
[----:B-1----:R-:W-:Y:S01]  /*edf0*/  HMMA.16816.F32.BF16 R16, R8, R32, R16 ;  /* 0x000000200810723c */ /* 0x002fe20000041810 */
[----:B------:R-:W-:Y:S01]  /*ee00*/  FSEL R203, R5, -INF , !P0 ;  /* 0xff80000005cb7808 */ /* 0x000fe20004000000 */
[----:B------:R-:W-:Y:S01]  /*ee10*/  IMAD.IADD R5, R249, 0x1, -R7 ;  /* 0x00000001f9057824 */ /* 0x000fe200078e0a07 */
[----:B------:R-:W-:-:S02]  /*ee20*/  FSEL R202, R25, -INF , !P6 ;  /* 0xff80000019ca7808 */ /* 0x000fc40007000000 */
[C---:B------:R-:W-:Y:S01]  /*ee30*/  ISETP.GE.AND P0, PT, R7.reuse, R250, PT ;  /* 0x000000fa0700720c */ /* 0x040fe20003f06270 */
[----:B------:R-:W-:Y:S01]  /*ee40*/  HMMA.16816.F32.BF16 R12, R8, R34, R12 ;  /* 0x00000022080c723c */ /* 0x000fe2000004180c */
[C---:B------:R-:W-:Y:S02]  /*ee50*/  ISETP.GE.AND P6, PT, R7.reuse, R243, PT ;  /* 0x000000f30700720c */ /* 0x040fe40003fc6270 */
[----:B------:R-:W-:Y:S02]  /*ee60*/  IABS R6, R6 ;  /* 0x0000000600067213 */ /* 0x000fe40000000000 */
[----:B------:R-:W-:Y:S02]  /*ee70*/  IABS R24, R24 ;  /* 0x0000001800187213 */ /* 0x000fe40000000000 */
[----:B------:R-:W-:Y:S01]  /*ee80*/  ISETP.LT.OR P1, PT, R2, R248, P1 ;  /* 0x000000f80200720c */ /* 0x000fe20000f21670 */
[----:B------:R-:W-:Y:S01]  /*ee90*/  IMAD.IADD R2, R252, 0x1, -R4 ;  /* 0x00000001fc027824 */ /* 0x000fe200078e0a04 */
[----:B------:R-:W-:-:S02]  /*eea0*/  ISETP.LT.OR P0, PT, R7, R251, P0 ;  /* 0x000000fb0700720c */ /* 0x000fc40000701670 */
[----:B------:R-:W-:Y:S02]  /*eeb0*/  I2FP.F32.S32 R6, R6 ;  /* 0x0000000600067245 */ /* 0x000fe40000201400 */
[----:B------:R-:W-:Y:S02]  /*eec0*/  ISETP.LT.OR P6, PT, R7, R248, P6 ;  /* 0x000000f80700720c */ /* 0x000fe400037c1670 */
[----:B------:R-:W-:Y:S01]  /*eed0*/  I2FP.F32.S32 R7, R24 ;  /* 0x0000001800077245 */ /* 0x000fe20000201400 */
[----:B------:R-:W-:Y:S01]  /*eee0*/  FFMA.FTZ R27, R6, -UR21, R27 ;  /* 0x80000015061b7c23 */ /* 0x000fe2000801001b */
[----:B------:R-:W-:Y:S01]  /*eef0*/  IABS R5, R5 ;  /* 0x0000000500057213 */ /* 0x000fe20000000000 */
[----:B------:R-:W-:Y:S01]  /*ef00*/  IMAD.IADD R6, R249, 0x1, -R4 ;  /* 0x00000001f9067824 */ /* 0x000fe200078e0a04 */
[----:B------:R-:W-:Y:S01]  /*ef10*/  IABS R2, R2 ;  /* 0x0000000200027213 */ /* 0x000fe20000000000 */
[----:B------:R-:W-:Y:S01]  /*ef20*/  FFMA.FTZ R7, R7, -UR21, R20 ;  /* 0x8000001507077c23 */ /* 0x000fe20008010014 */
[----:B------:R-:W-:-:S02]  /*ef30*/  I2FP.F32.S32 R5, R5 ;  /* 0x0000000500057245 */ /* 0x000fc40000201400 */
[----:B------:R-:W-:Y:S02]  /*ef40*/  I2FP.F32.S32 R2, R2 ;  /* 0x0000000200027245 */ /* 0x000fe40000201400 */
[----:B------:R-:W-:Y:S01]  /*ef50*/  FSEL R207, R27, -INF , !P1 ;  /* 0xff8000001bcf7808 */ /* 0x000fe20004800000 */
[----:B------:R-:W-:Y:S01]  /*ef60*/  FFMA.FTZ R5, R5, -UR21, R22 ;  /* 0x8000001505057c23 */ /* 0x000fe20008010016 */
[-C--:B------:R-:W-:Y:S01]  /*ef70*/  ISETP.GE.AND P1, PT, R4, R250.reuse, PT ;  /* 0x000000fa0400720c */ /* 0x080fe20003f26270 */
[----:B------:R-:W-:Y:S01]  /*ef80*/  FFMA.FTZ R21, R2, -UR21, R21 ;  /* 0x8000001502157c23 */ /* 0x000fe20008010015 */
[----:B------:R-:W-:Y:S01]  /*ef90*/  FSEL R236, R7, -INF , !P0 ;  /* 0xff80000007ec7808 */ /* 0x000fe20004000000 */
[----:B------:R-:W-:Y:S01]  /*efa0*/  VIADD R7, R0, 0x30 ;  /* 0x0000003000077836 */ /* 0x000fe20000000000 */
[----:B------:R-:W-:Y:S01]  /*efb0*/  ISETP.LT.OR P1, PT, R4, R251, P1 ;  /* 0x000000fb0400720c */ /* 0x000fe20000f21670 */
[----:B------:R-:W-:Y:S01]  /*efc0*/  VIADD R2, R0, 0x31 ;  /* 0x0000003100027836 */ /* 0x000fe20000000000 */
[----:B------:R-:W-:Y:S01]  /*efd0*/  FSEL R205, R5, -INF , !P6 ;  /* 0xff80000005cd7808 */ /* 0x000fe20007000000 */
[--C-:B------:R-:W-:Y:S01]  /*efe0*/  IMAD.IADD R20, R252, 0x1, -R7.reuse ;  /* 0x00000001fc147824 */ /* 0x100fe200078e0a07 */
[----:B------:R-:W-:Y:S01]  /*eff0*/  FSEL R206, R21, -INF , !P1 ;  /* 0xff80000015ce7808 */ /* 0x000fe20004800000 */
[----:B------:R-:W-:Y:S01]  /*f000*/  IMAD.IADD R5, R249, 0x1, -R7 ;  /* 0x00000001f9057824 */ /* 0x000fe200078e0a07 */
[----:B------:R-:W-:-:S02]  /*f010*/  ISETP.GE.AND P6, PT, R7, R250, PT ;  /* 0x000000fa0700720c */ /* 0x000fc40003fc6270 */
[CC--:B------:R-:W-:Y:S02]  /*f020*/  ISETP.GE.AND P1, PT, R7.reuse, R243.reuse, PT ;  /* 0x000000f30700720c */ /* 0x0c0fe40003f26270 */
[----:B------:R-:W-:Y:S02]  /*f030*/  IABS R6, R6 ;  /* 0x0000000600067213 */ /* 0x000fe40000000000 */
[----:B------:R-:W-:Y:S02]  /*f040*/  IABS R20, R20 ;  /* 0x0000001400147213 */ /* 0x000fe40000000000 */
[----:B------:R-:W-:Y:S02]  /*f050*/  ISETP.GE.AND P0, PT, R4, R243, PT ;  /* 0x000000f30400720c */ /* 0x000fe40003f06270 */
[C---:B------:R-:W-:Y:S02]  /*f060*/  ISETP.LT.OR P6, PT, R7.reuse, R251, P6 ;  /* 0x000000fb0700720c */ /* 0x040fe400037c1670 */
[----:B------:R-:W-:-:S02]  /*f070*/  ISETP.LT.OR P1, PT, R7, R248, P1 ;  /* 0x000000f80700720c */ /* 0x000fc40000f21670 */
[----:B------:R-:W-:Y:S02]  /*f080*/  I2FP.F32.S32 R6, R6 ;  /* 0x0000000600067245 */ /* 0x000fe40000201400 */
[----:B------:R-:W-:Y:S02]  /*f090*/  I2FP.F32.S32 R7, R20 ;  /* 0x0000001400077245 */ /* 0x000fe40000201400 */
[----:B------:R-:W-:Y:S01]  /*f0a0*/  ISETP.LT.OR P0, PT, R4, R248, P0 ;  /* 0x000000f80400720c */ /* 0x000fe20000701670 */
[----:B------:R-:W-:Y:S02]  /*f0b0*/  IMAD.IADD R4, R252, 0x1, -R2 ;  /* 0x00000001fc047824 */ /* 0x000fe400078e0a02 */
[----:B------:R-:W-:Y:S01]  /*f0c0*/  FFMA.FTZ R23, R6, -UR21, R23 ;  /* 0x8000001506177c23 */ /* 0x000fe20008010017 */
[----:B------:R-:W-:Y:S01]  /*f0d0*/  FFMA.FTZ R7, R7, -UR21, R16 ;  /* 0x8000001507077c23 */ /* 0x000fe20008010010 */
[----:B------:R-:W-:Y:S01]  /*f0e0*/  IABS R5, R5 ;  /* 0x0000000500057213 */ /* 0x000fe20000000000 */
[C---:B------:R-:W-:Y:S01]  /*f0f0*/  VIADD R6, R0.reuse, 0x38 ;  /* 0x0000003800067836 */ /* 0x040fe20000000000 */
[----:B------:R-:W-:Y:S01]  /*f100*/  IABS R4, R4 ;  /* 0x0000000400047213 */ /* 0x000fe20000000000 */
[----:B------:R-:W-:Y:S01]  /*f110*/  VIADD R0, R0, 0x39 ;  /* 0x0000003900007836 */ /* 0x000fe20000000000 */
[----:B------:R-:W-:Y:S01]  /*f120*/  FSEL R237, R23, -INF , !P0 ;  /* 0xff80000017ed7808 */ /* 0x000fe20004000000 */
[----:B------:R-:W-:Y:S01]  /*f130*/  IMAD.IADD R8, R252, 0x1, -R6 ;  /* 0x00000001fc087824 */ /* 0x000fe200078e0a06 */
[----:B------:R-:W-:Y:S01]  /*f140*/  FSEL R192, R7, -INF , !P6 ;  /* 0xff80000007c07808 */ /* 0x000fe20007000000 */
[----:B------:R-:W-:Y:S01]  /*f150*/  IMAD.IADD R7, R249, 0x1, -R2 ;  /* 0x00000001f9077824 */ /* 0x000fe200078e0a02 */
[----:B------:R-:W-:-:S02]  /*f160*/  ISETP.GE.AND P0, PT, R2, R250, PT ;  /* 0x000000fa0200720c */ /* 0x000fc40003f06270 */
[C---:B------:R-:W-:Y:S02]  /*f170*/  ISETP.GE.AND P6, PT, R2.reuse, R243, PT ;  /* 0x000000f30200720c */ /* 0x040fe40003fc6270 */
[----:B------:R-:W-:Y:S02]  /*f180*/  I2FP.F32.S32 R4, R4 ;  /* 0x0000000400047245 */ /* 0x000fe40000201400 */
[C---:B------:R-:W-:Y:S02]  /*f190*/  ISETP.LT.OR P0, PT, R2.reuse, R251, P0 ;  /* 0x000000fb0200720c */ /* 0x040fe40000701670 */
[----:B------:R-:W-:Y:S01]  /*f1a0*/  ISETP.LT.OR P6, PT, R2, R248, P6 ;  /* 0x000000f80200720c */ /* 0x000fe200037c1670 */
[----:B------:R-:W-:Y:S01]  /*f1b0*/  IMAD.IADD R2, R249, 0x1, -R6 ;  /* 0x00000001f9027824 */ /* 0x000fe200078e0a06 */
[----:B------:R-:W-:Y:S01]  /*f1c0*/  I2FP.F32.S32 R5, R5 ;  /* 0x0000000500057245 */ /* 0x000fe20000201400 */
[----:B------:R-:W-:Y:S01]  /*f1d0*/  FFMA.FTZ R4, R4, -UR21, R17 ;  /* 0x8000001504047c23 */ /* 0x000fe20008010011 */
[----:B------:R-:W-:-:S02]  /*f1e0*/  IABS R7, R7 ;  /* 0x0000000700077213 */ /* 0x000fc40000000000 */
[----:B------:R-:W-:Y:S01]  /*f1f0*/  IABS R2, R2 ;  /* 0x0000000200027213 */ /* 0x000fe20000000000 */
[----:B------:R-:W-:Y:S01]  /*f200*/  FFMA.FTZ R5, R5, -UR21, R18 ;  /* 0x8000001505057c23 */ /* 0x000fe20008010012 */
[----:B------:R-:W-:Y:S02]  /*f210*/  FSEL R191, R4, -INF , !P0 ;  /* 0xff80000004bf7808 */ /* 0x000fe40004000000 */
[----:B------:R-:W-:Y:S02]  /*f220*/  I2FP.F32.S32 R4, R7 ;  /* 0x0000000700047245 */ /* 0x000fe40000201400 */
[----:B------:R-:W-:Y:S01]  /*f230*/  I2FP.F32.S32 R7, R2 ;  /* 0x0000000200077245 */ /* 0x000fe20000201400 */
[----:B------:R-:W-:Y:S01]  /*f240*/  IMAD.IADD R2, R252, 0x1, -R0 ;  /* 0x00000001fc027824 */ /* 0x000fe200078e0a00 */
[----:B------:R-:W-:Y:S01]  /*f250*/  FSEL R189, R5, -INF , !P1 ;  /* 0xff80000005bd7808 */ /* 0x000fe20004800000 */
[----:B------:R-:W-:Y:S01]  /*f260*/  FFMA.FTZ R4, R4, -UR21, R19 ;  /* 0x8000001504047c23 */ /* 0x000fe20008010013 */
[C---:B------:R-:W-:Y:S01]  /*f270*/  ISETP.GE.AND P1, PT, R6.reuse, R250, PT ;  /* 0x000000fa0600720c */ /* 0x040fe20003f26270 */
[----:B------:R-:W-:Y:S01]  /*f280*/  FFMA.FTZ R7, R7, -UR21, R14 ;  /* 0x8000001507077c23 */ /* 0x000fe2000801000e */
[----:B------:R-:W-:-:S02]  /*f290*/  ISETP.GE.AND P0, PT, R6, R243, PT ;  /* 0x000000f30600720c */ /* 0x000fc40003f06270 */
[----:B------:R-:W-:Y:S02]  /*f2a0*/  IABS R5, R8 ;  /* 0x0000000800057213 */ /* 0x000fe40000000000 */
[C---:B------:R-:W-:Y:S02]  /*f2b0*/  ISETP.LT.OR P1, PT, R6.reuse, R251, P1 ;  /* 0x000000fb0600720c */ /* 0x040fe40000f21670 */
[----:B------:R-:W-:Y:S01]  /*f2c0*/  ISETP.LT.OR P0, PT, R6, R248, P0 ;  /* 0x000000f80600720c */ /* 0x000fe20000701670 */
[----:B------:R-:W-:Y:S01]  /*f2d0*/  IMAD.IADD R6, R249, 0x1, -R0 ;  /* 0x00000001f9067824 */ /* 0x000fe200078e0a00 */
[----:B------:R-:W-:Y:S02]  /*f2e0*/  I2FP.F32.S32 R5, R5 ;  /* 0x0000000500057245 */ /* 0x000fe40000201400 */
[----:B------:R-:W-:Y:S02]  /*f2f0*/  FSEL R179, R7, -INF , !P0 ;  /* 0xff80000007b37808 */ /* 0x000fe40004000000 */
[----:B------:R-:W-:Y:S01]  /*f300*/  PLOP3.LUT P0, PT, PT, PT, UP0, 0x80, 0x0 ;  /* 0x000000000000781c */ /* 0x000fe20003f0f008 */
[----:B------:R-:W-:Y:S01]  /*f310*/  FFMA.FTZ R5, R5, -UR21, R12 ;  /* 0x8000001505057c23 */ /* 0x000fe2000801000c */
[----:B------:R-:W-:-:S02]  /*f320*/  IABS R2, R2 ;  /* 0x0000000200027213 */ /* 0x000fc40000000000 */
[----:B------:R-:W-:Y:S02]  /*f330*/  IABS R6, R6 ;  /* 0x0000000600067213 */ /* 0x000fe40000000000 */
        /* <DEDUP_REMOVED lines=29> */
[----:B------:R-:W3:Y:S01]  /*f510*/  @!P2 LDC.64 R10, c[0x0][0x218] ;  /* 0x00008600ff0aab82 */ /* 0x000ee20000000a00 */
[----:B-1----:R-:W-:-:S07]  /*f520*/  @!P5 LEA R16, P1, R19, R16, 0x1 ;  /* 0x000000101310d211 */ /* 0x002fce00078208ff */
[----:B------:R-:W1:Y:S08]  /*f530*/  @!P5 LDC.64 R8, c[0x0][0x218] ;  /* 0x00008600ff08db82 */ /* 0x000e700000000a00 */
[----:B------:R-:W1:Y:S01]  /*f540*/  @!P4 LDC.64 R6, c[0x0][0x218] ;  /* 0x00008600ff06cb82 */ /* 0x000e620000000a00 */
[----:B-----5:R-:W-:Y:S02]  /*f550*/  @!P3 LEA R12, P6, R19, R12, 0x1 ;  /* 0x0000000c130cb211 */ /* 0x020fe400078c08ff */
[----:B--2---:R-:W-:-:S05]  /*f560*/  LEA.HI.X R0, R4, R201, R0, 0x6, P0 ;  /* 0x000000c904007211 */ /* 0x004fca00000f3400 */
[----:B------:R-:W2:Y:S01]  /*f570*/  @!P3 LDC.64 R4, c[0x0][0x218] ;  /* 0x00008600ff04bb82 */ /* 0x000ea20000000a00 */
[C---:B----4-:R-:W-:Y:S02]  /*f580*/  @!P4 LEA R14, P0, R19.reuse, R14, 0x1 ;  /* 0x0000000e130ec211 */ /* 0x050fe400078008ff */
[C-C-:B------:R-:W-:Y:S02]  /*f590*/  @!P5 LEA.HI.X R17, R19.reuse, R17, R0.reuse, 0x1, P1 ;  /* 0x000000111311d211 */ /* 0x140fe400008f0c00 */
[C-C-:B------:R-:W-:Y:S02]  /*f5a0*/  @!P4 LEA.HI.X R15, R19.reuse, R15, R0.reuse, 0x1, P0 ;  /* 0x0000000f130fc211 */ /* 0x140fe400000f0c00 */
[C---:B---3--:R-:W-:Y:S01]  /*f5b0*/  @!P2 LEA R18, P1, R19.reuse, R10, 0x1 ;  /* 0x0000000a1312a211 */ /* 0x048fe200078208ff */
[----:B------:R-:W-:Y:S01]  /*f5c0*/  @!PT LDS RZ, [RZ] ;  /* 0x00000000fffff984 */ /* 0x000fe20000000800 */
[----:B------:R-:W-:Y:S01]  /*f5d0*/  @!PT LDS RZ, [RZ] ;  /* 0x00000000fffff984 */ /* 0x000fe20000000800 */
[----:B------:R-:W-:Y:S01]  /*f5e0*/  @!PT LDS RZ, [RZ] ;  /* 0x00000000fffff984 */ /* 0x000fe20000000800 */
[----:B------:R3:W-:Y:S01]  /*f5f0*/  @!P5 LDGSTS.E.BYPASS.LTC128B.128 [R242+0x10000], desc[UR34][R16.64] ;  /* 0x1000000010f2dfae */ /* 0x0007e2000b901d62 */
[C---:B------:R-:W-:Y:S02]  /*f600*/  IADD3 R2, P0, R19.reuse, UR42, RZ ;  /* 0x0000002a13027c10 */ /* 0x040fe4000ff1e0ff */
[C-C-:B------:R-:W-:Y:S01]  /*f610*/  @!P3 LEA.HI.X R13, R19.reuse, R13, R0.reuse, 0x1, P6 ;  /* 0x0000000d130db211 */ /* 0x140fe200030f0c00 */
[----:B------:R3:W-:Y:S01]  /*f620*/  @P4 STS.128 [R242+0x12000], RZ ;  /* 0x012000fff2004388 */ /* 0x0007e20000000c00 */
[----:B------:R-:W-:-:S02]  /*f630*/  @!P2 LEA.HI.X R19, R19, R11, R0, 0x1, P1 ;  /* 0x0000000b1313a211 */ /* 0x000fc400008f0c00 */
[----:B-1----:R-:W-:Y:S01]  /*f640*/  @!P5 LEA R8, P6, R2, R8, 0x1 ;  /* 0x000000080208d211 */ /* 0x002fe200078c08ff */
[----:B------:R-:W-:Y:S01]  /*f650*/  @!PT LDS RZ, [RZ] ;  /* 0x00000000fffff984 */ /* 0x000fe20000000800 */
[----:B------:R-:W-:Y:S01]  /*f660*/  @!PT LDS RZ, [RZ] ;  /* 0x00000000fffff984 */ /* 0x000fe20000000800 */
[----:B------:R-:W-:Y:S01]  /*f670*/  @!PT LDS RZ, [RZ] ;  /* 0x00000000fffff984 */ /* 0x000fe20000000800 */
[----:B------:R3:W-:Y:S01]  /*f680*/  @!P4 LDGSTS.E.BYPASS.LTC128B.128 [R242+0x12000], desc[UR34][R14.64+0x80] ;  /* 0x120000800ef2cfae */ /* 0x0007e2000b901d62 */
[----:B------:R-:W-:Y:S02]  /*f690*/  IADD3.X R11, R0, UR41, RZ, P0, !PT ;  /* 0x00000029000b7c10 */ /* 0x000fe400087fe4ff */
[C---:B------:R-:W-:Y:S01]  /*f6a0*/  @!P4 LEA R6, P1, R2.reuse, R6, 0x1 ;  /* 0x000000060206c211 */ /* 0x040fe200078208ff */
[----:B------:R3:W-:Y:S01]  /*f6b0*/  @P3 STS.128 [R242+0x14000], RZ ;  /* 0x014000fff2003388 */ /* 0x0007e20000000c00 */
[C-C-:B------:R-:W-:Y:S02]  /*f6c0*/  @!P5 LEA.HI.X R9, R2.reuse, R9, R11.reuse, 0x1, P6 ;  /* 0x000000090209d211 */ /* 0x140fe400030f0c0b */
[C---:B------:R-:W-:Y:S01]  /*f6d0*/  @!P4 LEA.HI.X R7, R2.reuse, R7, R11, 0x1, P1 ;  /* 0x000000070207c211 */ /* 0x040fe200008f0c0b */
        /* <DEDUP_REMOVED lines=35> */
.L_x_2108:
[----:B------:R-:W-:Y:S05]  /*f910*/  BSYNC B0 ;  /* 0x0000000000007941 */ /* 0x000fea0003800000 */
.L_x_2107:
[----:B------:R-:W0:Y:S02]  /*f920*/  LDGDEPBAR ;  /* 0x00000000000079af */ /* 0x000e240000000000 */
.L_x_2106:
[----:B-1-3--:R-:W-:Y:S01]  /*f930*/  FMNMX.FTZ R5, R175, R182, !PT ;  /* 0x000000b6af057209 */ /* 0x00afe20007810000 */
        /* <DEDUP_REMOVED lines=8> */
[----:B------:R-:W-:Y:S01]  /*f9c0*/  UIADD3 UR13, UR38, -0x61c88647, URZ ;  /* 0x9e3779b9260d7890 */ /* 0x000fe2000fffe03f */
[----:B------:R-:W-:Y:S01]  /*f9d0*/  MOV R11, R238 ;  /* 0x000000ee000b7202 */ /* 0x000fe20000000f00 */
        /* <DEDUP_REMOVED lines=10> */
[----:B------:R-:W1:Y:S01]  /*fa80*/  LDC.U8 R19, c[0x0][0x388] ;  /* 0x0000e200ff137b82 */ /* 0x000e620000000000 */
[----:B------:R-:W-:Y:S01]  /*fa90*/  MOV R26, R193 ;  /* 0x000000c1001a7202 */ /* 0x000fe20000000f00 */
[----:B------:R-:W-:Y:S01]  /*faa0*/  LDSM.16.MT88.4 R20, [R226+0x18000] ;  /* 0x01800000e214783b */ /* 0x000fe20000004200 */
[----:B------:R-:W-:Y:S01]  /*fab0*/  FMNMX.FTZ R5, R198, R5, !PT ;  /* 0x00000005c6057209 */ /* 0x000fe20007810000 */
[----:B------:R-:W-:Y:S01]  /*fac0*/  UIADD3 UR23, UR39, 0x646e171e, URZ ;  /* 0x646e171e27177890 */ /* 0x000fe2000fffe03f */
[----:B------:R-:W-:-:S02]  /*fad0*/  FMNMX.FTZ R4, R195, R4, !PT ;  /* 0x00000004c3047209 */ /* 0x000fc40007810000 */
[----:B------:R-:W-:Y:S01]  /*fae0*/  FMNMX.FTZ R5, R30, R5, !PT ;  /* 0x000000051e057209 */ /* 0x000fe20007810000 */
[----:B------:R-:W1:Y:S01]  /*faf0*/  LDC.U8 R18, c[0x0][0x388] ;  /* 0x0000e200ff127b82 */ /* 0x000e620000000000 */
        /* <DEDUP_REMOVED lines=14> */
[----:B------:R-:W-:Y:S02]  /*fbe0*/  LOP3.LUT R5, R15, R168, RZ, 0x3c, !PT ;  /* 0x000000a80f057212 */ /* 0x000fe400078e3cff */
[----:B------:R-:W-:Y:S02]  /*fbf0*/  FMNMX.FTZ R0, R188, R7, !PT ;  /* 0x00000007bc007209 */ /* 0x000fe40007810000 */
[----:B------:R-:W-:Y:S01]  /*fc00*/  FMNMX.FTZ R4, R189, R4, !PT ;  /* 0x00000004bd047209 */ /* 0x000fe20007810000 */
[----:B------:R-:W-:Y:S01]  /*fc10*/  IMAD.WIDE.U32 R12, R5, -0x2daee0ad, RZ ;  /* 0xd2511f53050c7825 */ /* 0x000fe200078e00ff */
[----:B------:R-:W-:Y:S01]  /*fc20*/  MOV R2, UR39 ;  /* 0x0000002700027c02 */ /* 0x000fe20008000f00 */
[----:B------:R-:W2:Y:S01]  /*fc30*/  SHFL.BFLY PT, R7, R0, 0x2, 0x1f ;  /* 0x0c401f0000077f89 */ /* 0x000ea200000e0000 */
[----:B------:R-:W-:-:S02]  /*fc40*/  FMNMX.FTZ R4, R187, R4, !PT ;  /* 0x00000004bb047209 */ /* 0x000fc40007810000 */
[----:B------:R-:W-:Y:S01]  /*fc50*/  LOP3.LUT R2, R9, UR31, R2, 0x96, !PT ;  /* 0x0000001f09027c12 */ /* 0x000fe2000f8e9602 */
[----:B------:R-:W-:Y:S01]  /*fc60*/  UIADD3 UR31, UR31, 0x1, URZ ;  /* 0x000000011f1f7890 */ /* 0x000fe2000fffe03f */
[----:B------:R-:W-:Y:S01]  /*fc70*/  LOP3.LUT R238, R13, UR4, R8, 0x96, !PT ;  /* 0x000000040dee7c12 */ /* 0x000fe2000f8e9608 */
[----:B------:R-:W-:Y:S01]  /*fc80*/  UIADD3 UR4, UR38, -0x4ab325aa, URZ ;  /* 0xb54cda5626047890 */ /* 0x000fe2000fffe03f */
[----:B------:R-:W-:Y:S01]  /*fc90*/  FMNMX.FTZ R5, R179, R4, !PT ;  /* 0x00000004b3057209 */ /* 0x000fe20007810000 */
[----:B------:R-:W-:Y:S01]  /*fca0*/  IMAD.WIDE.U32 R8, R2, -0x326172a9, RZ ;  /* 0xcd9e8d5702087825 */ /* 0x000fe200078e00ff */
[----:B-1----:R-:W-:Y:S02]  /*fcb0*/  PRMT R18, R18, 0x7054, R19 ;  /* 0x0000705412127816 */ /* 0x002fe40000000013 */
[----:B------:R-:W-:Y:S01]  /*fcc0*/  FMNMX.FTZ R6, R178, R5, !PT ;  /* 0x00000005b2067209 */ /* 0x000fe20007810000 */
[----:B------:R-:W-:Y:S01]  /*fcd0*/  IMAD.WIDE.U32 R238, R238, -0x326172a9, RZ ;  /* 0xcd9e8d57eeee7825 */ /* 0x000fe200078e00ff */
[----:B------:R-:W-:-:S03]  /*fce0*/  LOP3.LUT R4, R9, UR13, R14, 0x96, !PT ;  /* 0x0000000d09047c12 */ /* 0x000fc6000f8e960e */
[----:B------:R-:W1:Y:S01]  /*fcf0*/  SHFL.BFLY PT, R5, R6, 0x2, 0x1f ;  /* 0x0c401f0006057f89 */ /* 0x000e6200000e0000 */
[----:B------:R-:W-:Y:S01]  /*fd00*/  LOP3.LUT R2, R239, UR11, R8, 0x96, !PT ;  /* 0x0000000bef027c12 */ /* 0x000fe2000f8e9608 */
[----:B------:R-:W-:-:S04]  /*fd10*/  IMAD.WIDE.U32 R8, R4, -0x2daee0ad, RZ ;  /* 0xd2511f5304087825 */ /* 0x000fc800078e00ff */
[----:B------:R-:W-:Y:S01]  /*fd20*/  IMAD.WIDE.U32 R200, R2, -0x2daee0ad, RZ ;  /* 0xd2511f5302c87825 */ /* 0x000fe200078e00ff */
[----:B------:R-:W-:Y:S02]  /*fd30*/  LOP3.LUT R2, R9, UR10, R12, 0x96, !PT ;  /* 0x0000000a09027c12 */ /* 0x000fe4000f8e960c */
[----:B--2---:R-:W-:Y:S01]  /*fd40*/  FMNMX.FTZ R7, R0, R7, !PT ;  /* 0x0000000700077209 */ /* 0x004fe20007810000 */
[----:B------:R-:W-:Y:S01]  /*fd50*/  LDSM.16.MT88.4 R12, [R228+0x18000] ;  /* 0x01800000e40c783b */ /* 0x000fe20000004200 */
[----:B------:R-:W-:Y:S01]  /*fd60*/  LOP3.LUT R0, R201, UR6, R8, 0x96, !PT ;  /* 0x00000006c9007c12 */ /* 0x000fe2000f8e9608 */
[----:B------:R-:W-:Y:S02]  /*fd70*/  IMAD.WIDE.U32 R8, R2, -0x326172a9, RZ ;  /* 0xcd9e8d5702087825 */ /* 0x000fe400078e00ff */
[----:B------:R-:W2:Y:S02]  /*fd80*/  SHFL.BFLY PT, R2, R7, 0x1, 0x1f ;  /* 0x0c201f0007027f89 */ /* 0x000ea400000e0000 */
        /* <DEDUP_REMOVED lines=11> */
[----:B--2---:R-:W-:Y:S02]  /*fe40*/  FMNMX.FTZ R2, R7, R2, !PT ;  /* 0x0000000207027209 */ /* 0x004fe40007810000 */
[C---:B------:R-:W-:Y:S02]  /*fe50*/  LOP3.LUT R7, R8.reuse, 0xffff, RZ, 0xc0, !PT ;  /* 0x0000ffff08077812 */ /* 0x040fe400078ec0ff */
[----:B------:R-:W-:Y:S01]  /*fe60*/  LOP3.LUT R6, R8, 0xff, RZ, 0xc0, !PT ;  /* 0x000000ff08067812 */ /* 0x000fe200078ec0ff */
[----:B------:R-:W-:Y:S01]  /*fe70*/  FMUL.FTZ R193, R2, UR32 ;  /* 0x0000002002c17c20 */ /* 0x000fe20008410000 */
[----:B------:R-:W-:Y:S02]  /*fe80*/  SHF.R.U32.HI R7, RZ, 0x8, R7 ;  /* 0x00000008ff077819 */ /* 0x000fe40000011607 */
[----:B------:R-:W-:Y:S02]  /*fe90*/  SHF.R.U32.HI R4, RZ, 0x18, R8 ;  /* 0x00000018ff047819 */ /* 0x000fe40000011608 */
[----:B------:R-:W-:-:S02]  /*fea0*/  PRMT R6, R6, 0x5410, R7 ;  /* 0x0000541006067816 */ /* 0x000fc40000000007 */
[----:B------:R-:W-:Y:S02]  /*feb0*/  SHF.R.U32.HI R7, RZ, 0x10, R8 ;  /* 0x00000010ff077819 */ /* 0x000fe40000011608 */
[----:B-1----:R-:W-:Y:S02]  /*fec0*/  FMNMX.FTZ R0, R5, R0, !PT ;  /* 0x0000000005007209 */ /* 0x002fe40007810000 */
[----:B------:R-:W-:Y:S02]  /*fed0*/  LOP3.LUT R7, R7, 0xff, RZ, 0xc0, !PT ;  /* 0x000000ff07077812 */ /* 0x000fe400078ec0ff */
[----:B------:R-:W-:Y:S01]  /*fee0*/  LOP3.LUT R5, R9, UR4, R200, 0x96, !PT ;  /* 0x0000000409057c12 */ /* 0x000fe2000f8e96c8 */
[----:B------:R-:W-:Y:S01]  /*fef0*/  FMUL.FTZ R186, R0, UR32 ;  /* 0x0000002000ba7c20 */ /* 0x000fe20008410000 */
[----:B------:R-:W-:Y:S02]  /*ff00*/  FSETP.NEU.FTZ.AND P1, PT, R2, -INF , PT ;  /* 0xff8000000200780b */ /* 0x000fe40003f3d000 */
[----:B------:R-:W-:-:S02]  /*ff10*/  PRMT R7, R7, 0x5410, R4 ;  /* 0x0000541007077816 */ /* 0x000fc40000000004 */
[----:B------:R-:W-:Y:S02]  /*ff20*/  LOP3.LUT R4, R5, 0xffff, RZ, 0xc0, !PT ;  /* 0x0000ffff05047812 */ /* 0x000fe400078ec0ff */
[----:B------:R-:W-:Y:S02]  /*ff30*/  FSEL R193, R193, RZ, P1 ;  /* 0x000000ffc1c17208 */ /* 0x000fe40000800000 */
[----:B------:R-:W-:Y:S02]  /*ff40*/  FSETP.NEU.FTZ.AND P0, PT, R0, -INF , PT ;  /* 0xff8000000000780b */ /* 0x000fe40003f1d000 */
[----:B------:R-:W-:Y:S01]  /*ff50*/  SHF.R.U32.HI R4, RZ, 0x8, R4 ;  /* 0x00000008ff047819 */ /* 0x000fe20000011604 */
[--C-:B------:R-:W-:Y:S01]  /*ff60*/  FFMA.FTZ R176, R182, UR32, -R193.reuse ;  /* 0x00000020b6b07c23 */ /* 0x100fe200080108c1 */
[----:B------:R-:W-:Y:S01]  /*ff70*/  LOP3.LUT R9, R5, 0xff, RZ, 0xc0, !PT ;  /* 0x000000ff05097812 */ /* 0x000fe200078ec0ff */
[--C-:B------:R-:W-:Y:S01]  /*ff80*/  FFMA.FTZ R182, R185, UR32, -R193.reuse ;  /* 0x00000020b9b67c23 */ /* 0x100fe200080108c1 */
[----:B------:R-:W-:Y:S01]  /*ff90*/  FSEL R10, R2, RZ, P1 ;  /* 0x000000ff020a7208 */ /* 0x000fe20000800000 */
[--C-:B------:R-:W-:Y:S01]  /*ffa0*/  FFMA.FTZ R181, R181, UR32, -R193.reuse ;  /* 0x00000020b5b57c23 */ /* 0x100fe200080108c1 */
[----:B------:R-:W-:Y:S01]  /*ffb0*/  FSEL R186, R186, RZ, P0 ;  /* 0x000000ffbaba7208 */ /* 0x000fe20000000000 */
[----:B------:R-:W-:Y:S01]  /*ffc0*/  FFMA.FTZ R183, R180, UR32, -R193 ;  /* 0x00000020b4b77c23 */ /* 0x000fe200080108c1 */
[----:B------:R-:W-:Y:S01]  /*ffd0*/  PRMT R4, R9, 0x5410, R4 ;  /* 0x0000541009047816 */ /* 0x000fe20000000004 */
[----:B------:R-:W-:Y:S01]  /*ffe0*/  FADD.FTZ R9, R175, -R10 ;  /* 0x8000000aaf097221 */ /* 0x000fe20000010000 */
[----:B------:R-:W-:Y:S01]  /*fff0*/  MUFU.EX2 R182, R182 ;  /* 0x000000b600b67308 */ /* 0x000fe20000000800 */
[--C-:B------:R-:W-:Y:S01]  /*10000*/  FFMA.FTZ R180, R184, UR32, -R186.reuse ;  /* 0x00000020b8b47c23 */ /* 0x100fe200080108ba */
[--C-:B------:R-:W-:Y:S01]  /*10010*/  FFMA.FTZ R184, R177, UR32, -R186.reuse ;  /* 0x00000020b1b87c23 */ /* 0x100fe200080108ba */
[----:B------:R-:W-:Y:S01]  /*10020*/  FMUL.FTZ R177, R9, UR32 ;  /* 0x0000002009b17c20 */ /* 0x000fe20008410000 */
[--C-:B------:R-:W-:Y:S01]  /*10030*/  SHF.R.U32.HI R8, RZ, 0x10, R5.reuse ;  /* 0x00000010ff087819 */ /* 0x100fe20000011605 */
[--C-:B------:R-:W-:Y:S01]  /*10040*/  FFMA.FTZ R185, R199, UR32, -R186.reuse ;  /* 0x00000020c7b97c23 */ /* 0x100fe200080108ba */
[----:B------:R-:W-:Y:S01]  /*10050*/  SHF.R.U32.HI R5, RZ, 0x18, R5 ;  /* 0x00000018ff057819 */ /* 0x000fe20000011605 */
[--C-:B------:R-:W-:Y:S01]  /*10060*/  FFMA.FTZ R198, R198, UR32, -R193.reuse ;  /* 0x00000020c6c67c23 */ /* 0x100fe200080108c1 */
[----:B------:R-:W1:Y:S01]  /*10070*/  MUFU.EX2 R181, R181 ;  /* 0x000000b500b57308 */ /* 0x000e620000000800 */
[----:B------:R-:W-:Y:S01]  /*10080*/  LOP3.LUT R8, R8, 0xff, RZ, 0xc0, !PT ;  /* 0x000000ff08087812 */ /* 0x000fe200078ec0ff */
[----:B------:R-:W-:Y:S01]  /*10090*/  FFMA.FTZ R197, R197, UR32, -R186 ;  /* 0x00000020c5c57c23 */ /* 0x000fe200080108ba */
[--C-:B------:R-:W-:Y:S01]  /*100a0*/  HSET2.LE.AND R6, R6, R18.reuse, PT ;  /* 0x0000001206067233 */ /* 0x100fe20003803000 */
[----:B------:R-:W-:Y:S01]  /*100b0*/  FFMA.FTZ R202, R202, UR32, -R193 ;  /* 0x00000020caca7c23 */ /* 0x000fe200080108c1 */
[----:B------:R-:W-:Y:S01]  /*100c0*/  PRMT R5, R8, 0x5410, R5 ;  /* 0x0000541008057816 */ /* 0x000fe20000000005 */
[--C-:B------:R-:W-:Y:S01]  /*100d0*/  FFMA.FTZ R206, R206, UR32, -R193.reuse ;  /* 0x00000020cece7c23 */ /* 0x100fe200080108c1 */
[----:B------:R-:W-:Y:S01]  /*100e0*/  FSEL R8, R0, RZ, P0 ;  /* 0x000000ff00087208 */ /* 0x000fe20000000000 */
[----:B------:R-:W2:Y:S01]  /*100f0*/  MUFU.EX2 R177, R177 ;  /* 0x000000b100b17308 */ /* 0x000ea20000000800 */
[----:B------:R-:W-:Y:S01]  /*10100*/  MOV R199, R28 ;  /* 0x0000001c00c77202 */ /* 0x000fe20000000f00 */
[--C-:B------:R-:W-:Y:S01]  /*10110*/  FFMA.FTZ R192, R192, UR32, -R193.reuse ;  /* 0x00000020c0c07c23 */ /* 0x100fe200080108c1 */
[--C-:B------:R-:W-:Y:S01]  /*10120*/  HSET2.LE.AND R4, R4, R18.reuse, PT ;  /* 0x0000001204047233 */ /* 0x100fe20003803000 */
[----:B------:R-:W-:Y:S01]  /*10130*/  FADD.FTZ R8, R3, -R8 ;  /* 0x8000000803087221 */ /* 0x000fe20000010000 */
[--C-:B------:R-:W-:Y:S01]  /*10140*/  FFMA.FTZ R3, R11, UR32, -R186.reuse ;  /* 0x000000200b037c23 */ /* 0x100fe200080108ba */
[--C-:B------:R-:W-:Y:S01]  /*10150*/  HSET2.LE.AND R5, R5, R18.reuse, PT ;  /* 0x0000001205057233 */ /* 0x100fe20003803000 */
[--C-:B------:R-:W-:Y:S01]  /*10160*/  FFMA.FTZ R191, R191, UR32, -R193.reuse ;  /* 0x00000020bfbf7c23 */ /* 0x100fe200080108c1 */
[----:B------:R-:W-:Y:S01]  /*10170*/  FMUL.FTZ R175, R8, UR32 ;  /* 0x0000002008af7c20 */ /* 0x000fe20008410000 */
[----:B-1----:R-:W-:Y:S01]  /*10180*/  F2FP.BF16.F32.PACK_AB R9, R181, R182 ;  /* 0x000000b6b509723e */ /* 0x002fe200000010ff */
[----:B------:R-:W-:Y:S01]  /*10190*/  MUFU.EX2 R176, R176 ;  /* 0x000000b000b07308 */ /* 0x000fe20000000800 */
[----:B------:R-:W-:Y:S01]  /*101a0*/  HSET2.LE.AND R7, R7, R18, PT ;  /* 0x0000001207077233 */ /* 0x000fe20003803000 */
[----:B------:R-:W-:Y:S01]  /*101b0*/  FFMA.FTZ R190, R190, UR32, -R193 ;  /* 0x00000020bebe7c23 */ /* 0x000fe200080108c1 */
[----:B------:R-:W-:Y:S01]  /*101c0*/  LOP3.LUT R6, R6, R9, RZ, 0xc0, !PT ;  /* 0x0000000906067212 */ /* 0x000fe200078ec0ff */
[----:B------:R-:W-:Y:S01]  /*101d0*/  FFMA.FTZ R187, R187, UR32, -R186 ;  /* 0x00000020bbbb7c23 */ /* 0x000fe200080108ba */
[----:B--2---:R-:W-:Y:S01]  /*101e0*/  FMUL.FTZ R9, R161, R177 ;  /* 0x000000b1a1097220 */ /* 0x004fe20000410000 */
[----:B------:R-:W-:-:S02]  /*101f0*/  MOV R161, R30 ;  /* 0x0000001e00a17202 */ /* 0x000fc40000000f00 */
[----:B------:R-:W1:Y:S01]  /*10200*/  MUFU.EX2 R183, R183 ;  /* 0x000000b700b77308 */ /* 0x000e620000000800 */
[----:B------:R-:W2:Y:S01]  /*10210*/  LDSM.16.MT88.4 R28, [R225+0x18000] ;  /* 0x01800000e11c783b */ /* 0x000ea20000004200 */
        /* <DEDUP_REMOVED lines=14> */
[----:B------:R-:W3:Y:S01]  /*10300*/  MUFU.EX2 R180, R180 ;  /* 0x000000b400b47308 */ /* 0x000ee20000000800 */
[----:B-1----:R-:W-:Y:S01]  /*10310*/  F2FP.BF16.F32.PACK_AB R11, R183, R176 ;  /* 0x000000b0b70b723e */ /* 0x002fe200000010ff */
[-C--:B------:R-:W-:Y:S01]  /*10320*/  FMUL.FTZ R49, R49, R177.reuse ;  /* 0x000000b131317220 */ /* 0x080fe20000410000 */
[-C--:B------:R-:W-:Y:S01]  /*10330*/  FMUL.FTZ R52, R52, R177.reuse ;  /* 0x000000b134347220 */ /* 0x080fe20000410000 */
[----:B------:R-:W-:Y:S01]  /*10340*/  FMUL.FTZ R53, R53, R177 ;  /* 0x000000b135357220 */ /* 0x000fe20000410000 */
[----:B------:R-:W-:Y:S01]  /*10350*/  LOP3.LUT R4, R4, R11, RZ, 0xc0, !PT ;  /* 0x0000000b04047212 */ /* 0x000fe200078ec0ff */
        /* <DEDUP_REMOVED lines=9> */
[----:B------:R-:W-:Y:S01]  /*103f0*/  FMUL.FTZ R72, R72, R177 ;  /* 0x000000b148487220 */ /* 0x000fe20000410000 */
[----:B------:R-:W1:Y:S01]  /*10400*/  MUFU.EX2 R3, R3 ;  /* 0x0000000300037308 */ /* 0x000e620000000800 */
[----:B---3--:R-:W-:Y:S01]  /*10410*/  F2FP.BF16.F32.PACK_AB R10, R180, R185 ;  /* 0x000000b9b40a723e */ /* 0x008fe200000010ff */
[-C--:B------:R-:W-:Y:S01]  /*10420*/  FMUL.FTZ R73, R73, R177.reuse ;  /* 0x000000b149497220 */ /* 0x080fe20000410000 */
[-C--:B------:R-:W-:Y:S01]  /*10430*/  FMUL.FTZ R76, R76, R177.reuse ;  /* 0x000000b14c4c7220 */ /* 0x080fe20000410000 */
[-C--:B------:R-:W-:Y:S01]  /*10440*/  FMUL.FTZ R77, R77, R177.reuse ;  /* 0x000000b14d4d7220 */ /* 0x080fe20000410000 */
[----:B------:R-:W-:Y:S01]  /*10450*/  LOP3.LUT R5, R5, R10, RZ, 0xc0, !PT ;  /* 0x0000000a05057212 */ /* 0x000fe200078ec0ff */
[-C--:B------:R-:W-:Y:S01]  /*10460*/  FMUL.FTZ R80, R80, R177.reuse ;  /* 0x000000b150507220 */ /* 0x080fe20000410000 */
[-C--:B------:R-:W-:Y:S01]  /*10470*/  FMUL.FTZ R81, R81, R177.reuse ;  /* 0x000000b151517220 */ /* 0x080fe20000410000 */
[----:B------:R-:W3:Y:S01]  /*10480*/  MUFU.EX2 R175, R175 ;  /* 0x000000af00af7308 */ /* 0x000ee20000000800 */
        /* <DEDUP_REMOVED lines=8> */
[----:B-1----:R-:W-:Y:S01]  /*10510*/  F2FP.BF16.F32.PACK_AB R8, R3, R184 ;  /* 0x000000b80308723e */ /* 0x002fe200000010ff */
[-C--:B------:R-:W-:Y:S01]  /*10520*/  FMUL.FTZ R148, R148, R177.reuse ;  /* 0x000000b194947220 */ /* 0x080fe20000410000 */
[-C--:B------:R-:W-:Y:S01]  /*10530*/  FMUL.FTZ R149, R149, R177.reuse ;  /* 0x000000b195957220 */ /* 0x080fe20000410000 */
[-C--:B------:R-:W-:Y:S01]  /*10540*/  FMUL.FTZ R100, R100, R177.reuse ;  /* 0x000000b164647220 */ /* 0x080fe20000410000 */
[----:B------:R-:W-:Y:S01]  /*10550*/  LOP3.LUT R7, R7, R8, RZ, 0xc0, !PT ;  /* 0x0000000807077212 */ /* 0x000fe200078ec0ff */
[-C--:B------:R-:W-:Y:S01]  /*10560*/  FMUL.FTZ R8, R160, R177.reuse ;  /* 0x000000b1a0087220 */ /* 0x080fe20000410000 */
[----:B------:R-:W-:Y:S01]  /*10570*/  MOV R160, R18 ;  /* 0x0000001200a07202 */ /* 0x000fe20000000f00 */
[----:B------:R-:W-:Y:S01]  /*10580*/  FMUL.FTZ R101, R101, R177 ;  /* 0x000000b165657220 */ /* 0x000fe20000410000 */
[-C--:B---3--:R-:W-:Y:S01]  /*10590*/  FMUL.FTZ R10, R162, R175.reuse ;  /* 0x000000afa20a7220 */ /* 0x088fe20000410000 */
[-C--:B------:R-:W-:Y:S01]  /*105a0*/  FMUL.FTZ R11, R163, R175.reuse ;  /* 0x000000afa30b7220 */ /* 0x080fe20000410000 */
[-C--:B------:R-:W-:Y:S01]  /*105b0*/  FMUL.FTZ R158, R158, R175.reuse ;  /* 0x000000af9e9e7220 */ /* 0x080fe20000410000 */
[-C--:B------:R-:W-:Y:S01]  /*105c0*/  FMUL.FTZ R159, R159, R175.reuse ;  /* 0x000000af9f9f7220 */ /* 0x080fe20000410000 */
[----:B------:R-:W-:Y:S01]  /*105d0*/  MOV R163, R26 ;  /* 0x0000001a00a37202 */ /* 0x000fe20000000f00 */
        /* <DEDUP_REMOVED lines=8> */
[----:B------:R-:W1:Y:S01]  /*10660*/  LDSM.16.MT88.4 R136, [R226+0x1a000] ;  /* 0x01a00000e288783b */ /* 0x000e620000004200 */
[C---:B------:R-:W-:Y:S01]  /*10670*/  HMMA.16816.F32.BF16 R12, R4.reuse, R14, R156 ;  /* 0x0000000e040c723c */ /* 0x040fe2000004189c */
[-C--:B------:R-:W-:Y:S01]  /*10680*/  FMUL.FTZ R39, R39, R175.reuse ;  /* 0x000000af27277220 */ /* 0x080fe20000410000 */
[-C--:B------:R-:W-:Y:S01]  /*10690*/  FMUL.FTZ R42, R42, R175.reuse ;  /* 0x000000af2a2a7220 */ /* 0x080fe20000410000 */
[-C--:B------:R-:W-:Y:S01]  /*106a0*/  FMUL.FTZ R43, R43, R175.reuse ;  /* 0x000000af2b2b7220 */ /* 0x080fe20000410000 */
[-C--:B------:R-:W-:Y:S01]  /*106b0*/  FMUL.FTZ R46, R46, R175.reuse ;  /* 0x000000af2e2e7220 */ /* 0x080fe20000410000 */
[-C--:B------:R-:W-:Y:S01]  /*106c0*/  FMUL.FTZ R47, R47, R175.reuse ;  /* 0x000000af2f2f7220 */ /* 0x080fe20000410000 */
[----:B------:R-:W-:Y:S01]  /*106d0*/  FMUL.FTZ R50, R50, R175 ;  /* 0x000000af32327220 */ /* 0x000fe20000410000 */
[----:B------:R-:W-:Y:S01]  /*106e0*/  MOV R158, R24 ;  /* 0x00000018009e7202 */ /* 0x000fe20000000f00 */
[----:B------:R-:W-:Y:S01]  /*106f0*/  FMUL.FTZ R24, R144, R177 ;  /* 0x000000b190187220 */ /* 0x000fe20000410000 */
[----:B------:R-:W-:Y:S01]  /*10700*/  MOV R159, R25 ;  /* 0x00000019009f7202 */ /* 0x000fe20000000f00 */
[----:B------:R-:W-:Y:S01]  /*10710*/  FMUL.FTZ R25, R145, R177 ;  /* 0x000000b191197220 */ /* 0x000fe20000410000 */
        /* <DEDUP_REMOVED lines=28> */
[C---:B-1----:R-:W-:Y:S01]  /*108e0*/  HMMA.16816.F32.BF16 R44, R4.reuse, R136, R44 ;  /* 0x00000088042c723c */ /* 0x042fe2000004182c */
[----:B------:R-:W-:Y:S01]  /*108f0*/  MOV R156, R16 ;  /* 0x00000010009c7202 */ /* 0x000fe20000000f00 */
[----:B------:R-:W-:Y:S01]  /*10900*/  FMUL.FTZ R16, R152, R177 ;  /* 0x000000b198107220 */ /* 0x000fe20000410000 */
[----:B------:R-:W-:Y:S01]  /*10910*/  MOV R157, R17 ;  /* 0x00000011009d7202 */ /* 0x000fe20000000f00 */
[----:B------:R-:W-:Y:S01]  /*10920*/  FMUL.FTZ R17, R153, R177 ;  /* 0x000000b199117220 */ /* 0x000fe20000410000 */
[-C--:B------:R-:W-:Y:S01]  /*10930*/  FMUL.FTZ R18, R154, R175.reuse ;  /* 0x000000af9a127220 */ /* 0x080fe20000410000 */
[C---:B------:R-:W-:Y:S01]  /*10940*/  HMMA.16816.F32.BF16 R48, R4.reuse, R138, R48 ;  /* 0x0000008a0430723c */ /* 0x040fe20000041830 */
[----:B------:R-:W1:Y:S01]  /*10950*/  LDSM.16.MT88.4 R136, [R224+0x1a000] ;  /* 0x01a00000e088783b */ /* 0x000e620000004200 */
[-C--:B------:R-:W-:Y:S01]  /*10960*/  FMUL.FTZ R19, R155, R175.reuse ;  /* 0x000000af9b137220 */ /* 0x080fe20000410000 */
        /* <DEDUP_REMOVED lines=43> */
[----:B------:R-:W-:Y:S01]  /*10c20*/  LOP3.LUT R200, R201, UR24, R156, 0x96, !PT ;  /* 0x00000018c9c87c12 */ /* 0x000fe2000f8e969c */
[--C-:B------:R-:W-:Y:S01]  /*10c30*/  FFMA.FTZ R201, R195, UR32, -R186.reuse ;  /* 0x00000020c3c97c23 */ /* 0x100fe200080108ba */
[----:B------:R-:W-:Y:S01]  /*10c40*/  MOV R162, R160 ;  /* 0x000000a000a27202 */ /* 0x000fe20000000f00 */
[----:B------:R-:W-:Y:S01]  /*10c50*/  HMMA.16816.F32.BF16 R64, R4, R138, R64 ;  /* 0x0000008a0440723c */ /* 0x000fe20000041840 */
[----:B------:R-:W1:Y:S01]  /*10c60*/  LDSM.16.MT88.4 R136, [R226+0x1c000] ;  /* 0x01c00000e288783b */ /* 0x000e620000004200 */
[----:B------:R-:W-:Y:S01]  /*10c70*/  MOV R160, R199 ;  /* 0x000000c700a07202 */ /* 0x000fe20000000f00 */
[--C-:B------:R-:W-:Y:S01]  /*10c80*/  FFMA.FTZ R199, R194, UR32, -R193.reuse ;  /* 0x00000020c2c77c23 */ /* 0x100fe200080108c1 */
[----:B------:R-:W-:Y:S01]  /*10c90*/  FFMA.FTZ R195, R161, UR32, -R193 ;  /* 0x00000020a1c37c23 */ /* 0x000fe200080108c1 */
[----:B------:R-:W-:Y:S01]  /*10ca0*/  MUFU.EX2 R201, R201 ;  /* 0x000000c900c97308 */ /* 0x000fe20000000800 */
[----:B------:R-:W-:Y:S01]  /*10cb0*/  LDSM.16.MT88.4 R144, [R226+0x18800] ;  /* 0x01880000e290783b */ /* 0x000fe20000004200 */
[----:B------:R-:W-:Y:S01]  /*10cc0*/  FFMA.FTZ R194, R160, UR32, -R186 ;  /* 0x00000020a0c27c23 */ /* 0x000fe200080108ba */
[----:B------:R-:W-:-:S04]  /*10cd0*/  IMAD.WIDE.U32 R160, R164, -0x326172a9, RZ ;  /* 0xcd9e8d57a4a07825 */ /* 0x000fc800078e00ff */
[----:B------:R-:W-:Y:S01]  /*10ce0*/  FFMA.FTZ R167, R167, R177, R176 ;  /* 0x000000b1a7a77223 */ /* 0x000fe200000100b0 */
[----:B------:R-:W-:Y:S01]  /*10cf0*/  LDSM.16.MT88.4 R152, [R228+0x1a800] ;  /* 0x01a80000e498783b */ /* 0x000fe20000004200 */
[----:B------:R-:W-:Y:S01]  /*10d00*/  FFMA.FTZ R175, R166, R175, R185 ;  /* 0x000000afa6af7223 */ /* 0x000fe200000100b9 */
[----:B------:R-:W-:Y:S01]  /*10d10*/  MUFU.EX2 R199, R199 ;  /* 0x000000c700c77308 */ /* 0x000fe20000000800 */
[----:B------:R-:W-:Y:S02]  /*10d20*/  FADD.FTZ R167, R183, R167 ;  /* 0x000000a7b7a77221 */ /* 0x000fe40000010000 */
[----:B------:R-:W-:Y:S01]  /*10d30*/  FADD.FTZ R175, R180, R175 ;  /* 0x000000afb4af7221 */ /* 0x000fe20000010000 */
[C---:B--2---:R-:W-:Y:S01]  /*10d40*/  HMMA.16816.F32.BF16 R52, R4.reuse, R140, R52 ;  /* 0x0000008c0434723c */ /* 0x044fe20000041834 */
[----:B------:R-:W-:Y:S02]  /*10d50*/  FADD.FTZ R182, R182, R167 ;  /* 0x000000a7b6b67221 */ /* 0x000fe40000010000 */
[----:B------:R-:W-:Y:S01]  /*10d60*/  FADD.FTZ R184, R184, R175 ;  /* 0x000000afb8b87221 */ /* 0x000fe20000010000 */
[----:B------:R-:W-:Y:S01]  /*10d70*/  MUFU.EX2 R198, R198 ;  /* 0x000000c600c67308 */ /* 0x000fe20000000800 */
[----:B------:R-:W-:Y:S01]  /*10d80*/  FADD.FTZ R181, R181, R182 ;  /* 0x000000b6b5b57221 */ /* 0x000fe20000010000 */
[----:B------:R-:W-:Y:S01]  /*10d90*/  HMMA.16816.F32.BF16 R56, R4, R142, R56 ;  /* 0x0000008e0438723c */ /* 0x000fe20000041838 */
[----:B------:R-:W2:Y:S01]  /*10da0*/  LDSM.16.MT88.4 R140, [R228+0x1c000] ;  /* 0x01c00000e48c783b */ /* 0x000ea20000004200 */
[----:B------:R-:W-:-:S04]  /*10db0*/  FADD.FTZ R184, R3, R184 ;  /* 0x000000b803b87221 */ /* 0x000fc80000010000 */
[C---:B---3--:R-:W-:Y:S01]  /*10dc0*/  HMMA.16816.F32.BF16 R32, R4.reuse, R148, R32 ;  /* 0x000000940420723c */ /* 0x048fe20000041820 */
[----:B------:R-:W-:Y:S05]  /*10dd0*/  MUFU.EX2 R195, R195 ;  /* 0x000000c300c37308 */ /* 0x000fea0000000800 */
[C---:B------:R-:W-:Y:S01]  /*10de0*/  HMMA.16816.F32.BF16 R132, R4.reuse, R150, R132 ;  /* 0x000000960484723c */ /* 0x040fe20000041884 */
[----:B------:R-:W-:Y:S02]  /*10df0*/  LDSM.16.MT88.4 R148, [R228+0x18800] ;  /* 0x01880000e494783b */ /* 0x000fe40000004200 */
[----:B------:R-:W-:Y:S03]  /*10e00*/  MUFU.EX2 R197, R197 ;  /* 0x000000c500c57308 */ /* 0x000fe60000000800 */
[C---:B-1----:R-:W-:Y:S05]  /*10e10*/  HMMA.16816.F32.BF16 R76, R4.reuse, R136, R76 ;  /* 0x00000088044c723c */ /* 0x042fea000004184c */
[----:B------:R-:W-:Y:S01]  /*10e20*/  MUFU.EX2 R194, R194 ;  /* 0x000000c200c27308 */ /* 0x000fe20000000800 */
[C---:B------:R-:W-:Y:S01]  /*10e30*/  HMMA.16816.F32.BF16 R80, R4.reuse, R138, R80 ;  /* 0x0000008a0450723c */ /* 0x040fe20000041850 */
[----:B------:R-:W1:Y:S06]  /*10e40*/  LDSM.16.MT88.4 R136, [R224+0x1c000] ;  /* 0x01c00000e088783b */ /* 0x000e6c0000004200 */
[----:B------:R-:W-:Y:S08]  /*10e50*/  MUFU.EX2 R202, R202 ;  /* 0x000000ca00ca7308 */ /* 0x000ff00000000800 */
[----:B------:R-:W-:Y:S01]  /*10e60*/  MUFU.EX2 R206, R206 ;  /* 0x000000ce00ce7308 */ /* 0x000fe20000000800 */
[C---:B--2---:R-:W-:Y:S06]  /*10e70*/  HMMA.16816.F32.BF16 R68, R4.reuse, R140, R68 ;  /* 0x0000008c0444723c */ /* 0x044fec0000041844 */
[C---:B------:R-:W-:Y:S01]  /*10e80*/  HMMA.16816.F32.BF16 R72, R4.reuse, R142, R72 ;  /* 0x0000008e0448723c */ /* 0x040fe20000041848 */
[----:B------:R-:W2:Y:S01]  /*10e90*/  LDSM.16.MT88.4 R140, [R225+0x1c000] ;  /* 0x01c00000e18c783b */ /* 0x000ea20000004200 */
[----:B------:R-:W-:Y:S08]  /*10ea0*/  MUFU.EX2 R192, R192 ;  /* 0x000000c000c07308 */ /* 0x000ff00000000800 */
[----:B------:R-:W-:Y:S01]  /*10eb0*/  MUFU.EX2 R191, R191 ;  /* 0x000000bf00bf7308 */ /* 0x000fe20000000800 */
[C---:B-1----:R-:W-:Y:S07]  /*10ec0*/  HMMA.16816.F32.BF16 R92, R4.reuse, R136, R92 ;  /* 0x00000088045c723c */ /* 0x042fee000004185c */
[----:B------:R-:W-:Y:S01]  /*10ed0*/  MUFU.EX2 R187, R187 ;  /* 0x000000bb00bb7308 */ /* 0x000fe20000000800 */
[C---:B------:R-:W-:Y:S01]  /*10ee0*/  HMMA.16816.F32.BF16 R96, R4.reuse, R138, R96 ;  /* 0x0000008a0460723c */ /* 0x040fe20000041860 */
[----:B------:R-:W1:Y:S06]  /*10ef0*/  LDSM.16.MT88.4 R136, [R226+0x1e000] ;  /* 0x01e00000e288783b */ /* 0x000e6c0000004200 */
        /* <DEDUP_REMOVED lines=11> */
[C---:B--2---:R-:W-:Y:S06]  /*10fb0*/  HMMA.16816.F32.BF16 R116, R4.reuse, R140, R116 ;  /* 0x0000008c0474723c */ /* 0x044fec0000041874 */
[C---:B------:R-:W-:Y:S01]  /*10fc0*/  HMMA.16816.F32.BF16 R120, R4.reuse, R142, R120 ;  /* 0x0000008e0478723c */ /* 0x040fe20000041878 */
[----:B------:R-:W1:Y:S05]  /*10fd0*/  LDSM.16.MT88.4 R140, [R225+0x18800] ;  /* 0x01880000e18c783b */ /* 0x000e6a0000004200 */
[----:B------:R-:W-:Y:S07]  /*10fe0*/  HMMA.16816.F32.BF16 R4, R4, R138, R128 ;  /* 0x0000008a0404723c */ /* 0x000fee0000041880 */
[----:B------:R-:W-:-:S04]  /*10ff0*/  IMAD.WIDE.U32 R138, R200, -0x2daee0ad, RZ ;  /* 0xd2511f53c88a7825 */ /* 0x000fc800078e00ff */
[----:B------:R-:W-:Y:S01]  /*11000*/  FFMA.FTZ R200, R196, UR32, -R193 ;  /* 0x00000020c4c87c23 */ /* 0x000fe200080108c1 */
[----:B------:R-:W-:Y:S01]  /*11010*/  FFMA.FTZ R196, R163, UR32, -R186 ;  /* 0x00000020a3c47c23 */ /* 0x000fe200080108ba */
[C---:B------:R-:W-:Y:S02]  /*11020*/  LOP3.LUT R129, R138.reuse, 0xffff, RZ, 0xc0, !PT ;  /* 0x0000ffff8a817812 */ /* 0x040fe400078ec0ff */
[----:B------:R-:W-:Y:S02]  /*11030*/  LOP3.LUT R130, R138, 0xff, RZ, 0xc0, !PT ;  /* 0x000000ff8a827812 */ /* 0x000fe400078ec0ff */
[----:B------:R-:W2:Y:S01]  /*11040*/  MUFU.EX2 R200, R200 ;  /* 0x000000c800c87308 */ /* 0x000ea20000000800 */
[----:B------:R-:W-:Y:S02]  /*11050*/  SHF.R.U32.HI R136, RZ, 0x10, R138 ;  /* 0x00000010ff887819 */ /* 0x000fe4000001168a */
[----:B------:R-:W-:Y:S02]  /*11060*/  SHF.R.U32.HI R129, RZ, 0x8, R129 ;  /* 0x00000008ff817819 */ /* 0x000fe40000011681 */
[----:B------:R-:W-:Y:S01]  /*11070*/  LOP3.LUT R128, R139, UR23, R158, 0x96, !PT ;  /* 0x000000178b807c12 */ /* 0x000fe2000f8e969e */
[----:B------:R-:W-:Y:S01]  /*11080*/  IMAD.WIDE.U32 R158, R165, -0x2daee0ad, RZ ;  /* 0xd2511f53a59e7825 */ /* 0x000fe200078e00ff */
[----:B------:R-:W-:Y:S01]  /*11090*/  SHF.R.U32.HI R131, RZ, 0x18, R138 ;  /* 0x00000018ff837819 */ /* 0x000fe2000001168a */
[----:B------:R-:W3:Y:S01]  /*110a0*/  MUFU.EX2 R196, R196 ;  /* 0x000000c400c47308 */ /* 0x000ee20000000800 */
[----:B------:R-:W-:-:S02]  /*110b0*/  PRMT R130, R130, 0x5410, R129 ;  /* 0x0000541082827816 */ /* 0x000fc40000000081 */
[----:B------:R-:W-:Y:S02]  /*110c0*/  LOP3.LUT R136, R136, 0xff, RZ, 0xc0, !PT ;  /* 0x000000ff88887812 */ /* 0x000fe400078ec0ff */
[----:B------:R-:W-:Y:S02]  /*110d0*/  LOP3.LUT R129, R128, 0xffff, RZ, 0xc0, !PT ;  /* 0x0000ffff80817812 */ /* 0x000fe400078ec0ff */
[----:B------:R-:W-:Y:S02]  /*110e0*/  PRMT R131, R136, 0x5410, R131 ;  /* 0x0000541088837816 */ /* 0x000fe40000000083 */
[----:B------:R-:W-:Y:S02]  /*110f0*/  SHF.R.U32.HI R129, RZ, 0x8, R129 ;  /* 0x00000008ff817819 */ /* 0x000fe40000011681 */
[----:B------:R-:W-:Y:S02]  /*11100*/  LOP3.LUT R136, R128, 0xff, RZ, 0xc0, !PT ;  /* 0x000000ff80887812 */ /* 0x000fe400078ec0ff */
[----:B--2---:R-:W-:Y:S01]  /*11110*/  F2FP.BF16.F32.PACK_AB R137, R199, R200 ;  /* 0x000000c8c789723e */ /* 0x004fe200000010ff */
[----:B------:R-:W-:Y:S01]  /*11120*/  FADD.FTZ R200, R200, R181 ;  /* 0x000000b5c8c87221 */ /* 0x000fe20000010000 */
[----:B------:R-:W-:-:S02]  /*11130*/  PRMT R136, R136, 0x5410, R129 ;  /* 0x0000541088887816 */ /* 0x000fc40000000081 */
[----:B------:R-:W-:Y:S01]  /*11140*/  SHF.R.U32.HI R129, RZ, 0x10, R128 ;  /* 0x00000010ff817819 */ /* 0x000fe20000011680 */
[----:B------:R-:W-:Y:S01]  /*11150*/  FADD.FTZ R199, R199, R200 ;  /* 0x000000c8c7c77221 */ /* 0x000fe20000010000 */
[----:B------:R-:W-:Y:S02]  /*11160*/  SHF.R.U32.HI R128, RZ, 0x18, R128 ;  /* 0x00000018ff807819 */ /* 0x000fe40000011680 */
[----:B------:R-:W-:Y:S02]  /*11170*/  LOP3.LUT R129, R129, 0xff, RZ, 0xc0, !PT ;  /* 0x000000ff81817812 */ /* 0x000fe400078ec0ff */
[--C-:B------:R-:W-:Y:S02]  /*11180*/  HSET2.LE.AND R130, R130, R162.reuse, PT ;  /* 0x000000a282827233 */ /* 0x100fe40003803000 */
[----:B------:R-:W-:Y:S02]  /*11190*/  PRMT R129, R129, 0x5410, R128 ;  /* 0x0000541081817816 */ /* 0x000fe40000000080 */
[----:B------:R-:W-:-:S02]  /*111a0*/  HSET2.LE.AND R128, R136, R162, PT ;  /* 0x000000a288807233 */ /* 0x000fc40003803000 */
[----:B---3--:R-:W-:Y:S01]  /*111b0*/  F2FP.BF16.F32.PACK_AB R136, R196, R201 ;  /* 0x000000c9c488723e */ /* 0x008fe200000010ff */
[----:B------:R-:W-:Y:S01]  /*111c0*/  FADD.FTZ R201, R201, R184 ;  /* 0x000000b8c9c97221 */ /* 0x000fe20000010000 */
[--C-:B------:R-:W-:Y:S02]  /*111d0*/  HSET2.LE.AND R129, R129, R162.reuse, PT ;  /* 0x000000a281817233 */ /* 0x100fe40003803000 */
[----:B------:R-:W-:Y:S01]  /*111e0*/  LOP3.LUT R128, R128, R137, RZ, 0xc0, !PT ;  /* 0x0000008980807212 */ /* 0x000fe200078ec0ff */
[----:B------:R-:W-:Y:S01]  /*111f0*/  FADD.FTZ R196, R196, R201 ;  /* 0x000000c9c4c47221 */ /* 0x000fe20000010000 */
[----:B------:R-:W-:Y:S01]  /*11200*/  F2FP.BF16.F32.PACK_AB R137, R195, R198 ;  /* 0x000000c6c389723e */ /* 0x000fe200000010ff */
[----:B------:R-:W-:Y:S01]  /*11210*/  FADD.FTZ R198, R198, R199 ;  /* 0x000000c7c6c67221 */ /* 0x000fe20000010000 */
[----:B------:R-:W-:Y:S02]  /*11220*/  LOP3.LUT R129, R129, R136, RZ, 0xc0, !PT ;  /* 0x0000008881817212 */ /* 0x000fe400078ec0ff */
[----:B------:R-:W-:Y:S01]  /*11230*/  HSET2.LE.AND R131, R131, R162, PT ;  /* 0x000000a283837233 */ /* 0x000fe20003803000 */
[----:B------:R-:W-:Y:S01]  /*11240*/  FADD.FTZ R198, R195, R198 ;  /* 0x000000c6c3c67221 */ /* 0x000fe20000010000 */
[----:B------:R-:W-:Y:S01]  /*11250*/  F2FP.BF16.F32.PACK_AB R136, R194, R197 ;  /* 0x000000c5c288723e */ /* 0x000fe200000010ff */
[----:B------:R-:W-:Y:S01]  /*11260*/  FADD.FTZ R197, R197, R196 ;  /* 0x000000c4c5c57221 */ /* 0x000fe20000010000 */
[----:B------:R-:W-:-:S02]  /*11270*/  LOP3.LUT R130, R130, R137, RZ, 0xc0, !PT ;  /* 0x0000008982827212 */ /* 0x000fc400078ec0ff */
[----:B------:R-:W-:Y:S01]  /*11280*/  LOP3.LUT R131, R131, R136, RZ, 0xc0, !PT ;  /* 0x0000008883837212 */ /* 0x000fe200078ec0ff */
[----:B------:R-:W-:Y:S01]  /*11290*/  FADD.FTZ R197, R194, R197 ;  /* 0x000000c5c2c57221 */ /* 0x000fe20000010000 */
        /* <DEDUP_REMOVED lines=38> */
[C---:B------:R-:W-:Y:S04]  /*11500*/  HMMA.16816.F32.BF16 R76, R128.reuse, R152, R76 ;  /* 0x00000098804c723c */ /* 0x040fe8000004184c */
[----:B------:R-:W-:Y:S02]  /*11510*/  IMAD.WIDE.U32 R138, R136, -0x326172a9, RZ ;  /* 0xcd9e8d57888a7825 */ /* 0x000fe400078e00ff */
[C---:B------:R-:W-:Y:S01]  /*11520*/  HMMA.16816.F32.BF16 R80, R128.reuse, R154, R80 ;  /* 0x0000009a8050723c */ /* 0x040fe20000041850 */
[----:B------:R-:W-:Y:S02]  /*11530*/  LDSM.16.MT88.4 R152, [R226+0x19000] ;  /* 0x01900000e298783b */ /* 0x000fe40000004200 */
[----:B------:R-:W-:Y:S01]  /*11540*/  LOP3.LUT R136, R139, UR13, R160, 0x96, !PT ;  /* 0x0000000d8b887c12 */ /* 0x000fe2000f8e96a0 */
[----:B------:R-:W-:Y:S01]  /*11550*/  IMAD.WIDE.U32 R160, R164, -0x326172a9, RZ ;  /* 0xcd9e8d57a4a07825 */ /* 0x000fe200078e00ff */
[----:B------:R-:W-:Y:S01]  /*11560*/  LOP3.LUT R137, R239, UR11, R138, 0x96, !PT ;  /* 0x0000000bef897c12 */ /* 0x000fe2000f8e968a */
[----:B----4-:R-:W-:Y:S02]  /*11570*/  HMMA.16816.F32.BF16 R84, R128, R148, R84 ;  /* 0x000000948054723c */ /* 0x010fe40000041854 */
[----:B------:R-:W-:Y:S01]  /*11580*/  FFMA.FTZ R239, R204, UR32, -R193 ;  /* 0x00000020ccef7c23 */ /* 0x000fe200080108c1 */
[----:B------:R-:W-:Y:S01]  /*11590*/  IMAD.WIDE.U32 R158, R136, -0x2daee0ad, RZ ;  /* 0xd2511f53889e7825 */ /* 0x000fe200078e00ff */
[----:B------:R-:W-:-:S03]  /*115a0*/  LOP3.LUT R160, R161, R168, RZ, 0x3c, !PT ;  /* 0x000000a8a1a07212 */ /* 0x000fc600078e3cff */
[----:B------:R-:W-:Y:S01]  /*115b0*/  FFMA.FTZ R204, R236, UR32, -R193 ;  /* 0x00000020eccc7c23 */ /* 0x000fe200080108c1 */
[----:B------:R-:W-:Y:S01]  /*115c0*/  FFMA.FTZ R236, R205, UR32, -R186 ;  /* 0x00000020cdec7c23 */ /* 0x000fe200080108ba */
[----:B------:R-:W-:Y:S01]  /*115d0*/  HMMA.16816.F32.BF16 R88, R128, R150, R88 ;  /* 0x000000968058723c */ /* 0x000fe20000041858 */
[----:B------:R-:W2:Y:S01]  /*115e0*/  MUFU.EX2 R239, R239 ;  /* 0x000000ef00ef7308 */ /* 0x000ea20000000800 */
[----:B------:R-:W-:-:S04]  /*115f0*/  IMAD.WIDE.U32 R160, R160, -0x2daee0ad, RZ ;  /* 0xd2511f53a0a07825 */ /* 0x000fc800078e00ff */
[----:B------:R-:W-:Y:S01]  /*11600*/  FFMA.FTZ R205, R207, UR32, -R186 ;  /* 0x00000020cfcd7c23 */ /* 0x000fe200080108ba */
[----:B------:R-:W-:Y:S01]  /*11610*/  LDSM.16.MT88.4 R148, [R225+0x19000] ;  /* 0x01900000e194783b */ /* 0x000fe20000004200 */
[----:B------:R-:W-:Y:S01]  /*11620*/  FFMA.FTZ R193, R188, UR32, -R193 ;  /* 0x00000020bcc17c23 */ /* 0x000fe200080108c1 */
[C---:B---3--:R-:W-:Y:S01]  /*11630*/  HMMA.16816.F32.BF16 R116, R128.reuse, R144, R116 ;  /* 0x000000908074723c */ /* 0x048fe20000041874 */
[----:B------:R-:W-:Y:S01]  /*11640*/  LOP3.LUT R136, R159, UR10, R160, 0x96, !PT ;  /* 0x0000000a9f887c12 */ /* 0x000fe2000f8e96a0 */
[----:B------:R-:W-:Y:S01]  /*11650*/  IMAD.WIDE.U32 R160, R137, -0x2daee0ad, RZ ;  /* 0xd2511f5389a07825 */ /* 0x000fe200078e00ff */
[----:B------:R-:W3:Y:S03]  /*11660*/  MUFU.EX2 R204, R204 ;  /* 0x000000cc00cc7308 */ /* 0x000ee60000000800 */
[--C-:B------:R-:W-:Y:S01]  /*11670*/  FFMA.FTZ R188, R189, UR32, -R186.reuse ;  /* 0x00000020bdbc7c23 */ /* 0x100fe200080108ba */
[----:B------:R-:W-:Y:S01]  /*11680*/  FFMA.FTZ R189, R179, UR32, -R186 ;  /* 0x00000020b3bd7c23 */ /* 0x000fe200080108ba */
[----:B------:R-:W-:Y:S01]  /*11690*/  IMAD.WIDE.U32 R136, R136, -0x326172a9, RZ ;  /* 0xcd9e8d5788887825 */ /* 0x000fe200078e00ff */
[----:B------:R-:W-:Y:S01]  /*116a0*/  LOP3.LUT R158, R161, UR6, R158, 0x96, !PT ;  /* 0x00000006a19e7c12 */ /* 0x000fe2000f8e969e */
[C---:B------:R-:W-:Y:S01]  /*116b0*/  HMMA.16816.F32.BF16 R120, R128.reuse, R146, R120 ;  /* 0x000000928078723c */ /* 0x040fe20000041878 */
[----:B------:R-:W-:Y:S02]  /*116c0*/  LDSM.16.MT88.4 R144, [R224+0x19000] ;  /* 0x01900000e090783b */ /* 0x000fe40000004200 */
[----:B------:R-:W-:Y:S01]  /*116d0*/  LOP3.LUT R238, R137, UR7, R238, 0x96, !PT ;  /* 0x0000000789ee7c12 */ /* 0x000fe2000f8e96ee */
[----:B------:R-:W-:Y:S01]  /*116e0*/  IMAD.WIDE.U32 R158, R158, -0x326172a9, RZ ;  /* 0xcd9e8d579e9e7825 */ /* 0x000fe200078e00ff */
[----:B------:R-:W-:Y:S01]  /*116f0*/  MUFU.EX2 R236, R236 ;  /* 0x000000ec00ec7308 */ /* 0x000fe20000000800 */
[----:B-1----:R-:W-:Y:S03]  /*11700*/  HMMA.16816.F32.BF16 R124, R128, R140, R124 ;  /* 0x0000008c807c723c */ /* 0x002fe6000004187c */
[----:B------:R-:W-:Y:S01]  /*11710*/  LOP3.LUT R156, R159, UR12, R136, 0x96, !PT ;  /* 0x0000000c9f9c7c12 */ /* 0x000fe2000f8e9688 */
[----:B------:R-:W-:-:S04]  /*11720*/  IMAD.WIDE.U32 R136, R238, -0x2daee0ad, RZ ;  /* 0xd2511f53ee887825 */ /* 0x000fc800078e00ff */
[--C-:B------:R-:W-:Y:S01]  /*11730*/  FFMA.FTZ R238, R203, UR32, -R186.reuse ;  /* 0x00000020cbee7c23 */ /* 0x100fe200080108ba */
[----:B------:R-:W-:Y:S01]  /*11740*/  HMMA.16816.F32.BF16 R4, R128, R142, R4 ;  /* 0x0000008e8004723c */ /* 0x000fe20000041804 */
[----:B------:R-:W-:Y:S01]  /*11750*/  FFMA.FTZ R203, R237, UR32, -R186 ;  /* 0x00000020edcb7c23 */ /* 0x000fe200080108ba */
[----:B------:R-:W-:Y:S01]  /*11760*/  IMAD.WIDE.U32 R156, R156, -0x2daee0ad, RZ ;  /* 0xd2511f539c9c7825 */ /* 0x000fe200078e00ff */
[----:B------:R-:W-:Y:S01]  /*11770*/  LOP3.LUT R160, R137, UR25, R160, 0x96, !PT ;  /* 0x0000001989a07c12 */ /* 0x000fe2000f8e96a0 */
[----:B------:R-:W-:Y:S02]  /*11780*/  MUFU.EX2 R205, R205 ;  /* 0x000000cd00cd7308 */ /* 0x000fe40000000800 */
[----:B------:R-:W-:Y:S01]  /*11790*/  FFMA.FTZ R186, R178, UR32, -R186 ;  /* 0x00000020b2ba7c23 */ /* 0x000fe200080108ba */
[----:B------:R-:W-:Y:S01]  /*117a0*/  LOP3.LUT R136, R157, UR15, R136, 0x96, !PT ;  /* 0x0000000f9d887c12 */ /* 0x000fe2000f8e9688 */
[----:B------:R-:W-:Y:S01]  /*117b0*/  IMAD.WIDE.U32 R160, R160, -0x326172a9, RZ ;  /* 0xcd9e8d57a0a07825 */ /* 0x000fe200078e00ff */
[----:B------:R-:W-:Y:S03]  /*117c0*/  LDSM.16.MT88.4 R176, [R224+0x19800] ;  /* 0x01980000e0b0783b */ /* 0x000fe60000004200 */
[----:B------:R-:W-:Y:S01]  /*117d0*/  IMAD.WIDE.U32 R136, R136, -0x326172a9, RZ ;  /* 0xcd9e8d5788887825 */ /* 0x000fe200078e00ff */
[----:B------:R-:W1:Y:S01]  /*117e0*/  MUFU.EX2 R203, R203 ;  /* 0x000000cb00cb7308 */ /* 0x000e620000000800 */
[----:B------:R-:W-:-:S03]  /*117f0*/  LOP3.LUT R158, R161, UR24, R158, 0x96, !PT ;  /* 0x00000018a19e7c12 */ /* 0x000fc6000f8e969e */
[----:B------:R-:W-:Y:S02]  /*11800*/  LOP3.LUT R131, R137, UR4, R160, 0x96, !PT ;  /* 0x0000000489837c12 */ /* 0x000fe4000f8e96a0 */
[----:B------:R-:W-:Y:S01]  /*11810*/  LOP3.LUT R139, R136, 0xffff, RZ, 0xc0, !PT ;  /* 0x0000ffff888b7812 */ /* 0x000fe200078ec0ff */
[----:B------:R-:W-:Y:S01]  /*11820*/  IMAD.WIDE.U32 R158, R158, -0x2daee0ad, RZ ;  /* 0xd2511f539e9e7825 */ /* 0x000fe200078e00ff */
[----:B------:R-:W-:Y:S01]  /*11830*/  SHF.R.U32.HI R129, RZ, 0x10, R136 ;  /* 0x00000010ff817819 */ /* 0x000fe20000011688 */
[----:B------:R-:W4:Y:S01]  /*11840*/  MUFU.EX2 R238, R238 ;  /* 0x000000ee00ee7308 */ /* 0x000f220000000800 */
[----:B------:R-:W-:Y:S02]  /*11850*/  LOP3.LUT R128, R131, 0xffff, RZ, 0xc0, !PT ;  /* 0x0000ffff83807812 */ /* 0x000fe400078ec0ff */
[----:B------:R-:W-:Y:S02]  /*11860*/  LOP3.LUT R130, R136, 0xff, RZ, 0xc0, !PT ;  /* 0x000000ff88827812 */ /* 0x000fe400078ec0ff */
[----:B------:R-:W-:-:S02]  /*11870*/  SHF.R.U32.HI R139, RZ, 0x8, R139 ;  /* 0x00000008ff8b7819 */ /* 0x000fc4000001168b */
[----:B------:R-:W-:Y:S01]  /*11880*/  SHF.R.U32.HI R136, RZ, 0x18, R136 ;  /* 0x00000018ff887819 */ /* 0x000fe20000011688 */
[----:B------:R-:W-:Y:S01]  /*11890*/  MUFU.EX2 R188, R188 ;  /* 0x000000bc00bc7308 */ /* 0x000fe20000000800 */
[----:B------:R-:W-:Y:S02]  /*118a0*/  LOP3.LUT R137, R131, 0xff, RZ, 0xc0, !PT ;  /* 0x000000ff83897812 */ /* 0x000fe400078ec0ff */
[----:B------:R-:W-:Y:S02]  /*118b0*/  LOP3.LUT R129, R129, 0xff, RZ, 0xc0, !PT ;  /* 0x000000ff81817812 */ /* 0x000fe400078ec0ff */
[----:B------:R-:W-:Y:S02]  /*118c0*/  SHF.R.U32.HI R128, RZ, 0x8, R128 ;  /* 0x00000008ff807819 */ /* 0x000fe40000011680 */
[----:B------:R-:W-:Y:S01]  /*118d0*/  PRMT R130, R130, 0x5410, R139 ;  /* 0x0000541082827816 */ /* 0x000fe2000000008b */
[----:B------:R-:W5:Y:S01]  /*118e0*/  MUFU.EX2 R193, R193 ;  /* 0x000000c100c17308 */ /* 0x000f620000000800 */
[----:B------:R-:W-:-:S02]  /*118f0*/  PRMT R129, R129, 0x5410, R136 ;  /* 0x0000541081817816 */ /* 0x000fc40000000088 */
[----:B------:R-:W-:Y:S02]  /*11900*/  PRMT R128, R137, 0x5410, R128 ;  /* 0x0000541089807816 */ /* 0x000fe40000000080 */
[----:B------:R-:W5:Y:S01]  /*11910*/  LDSM.16.MT88.4 R136, [R228+0x19000] ;  /* 0x01900000e488783b */ /* 0x000f620000004200 */
[--C-:B------:R-:W-:Y:S02]  /*11920*/  SHF.R.U32.HI R140, RZ, 0x10, R131.reuse ;  /* 0x00000010ff8c7819 */ /* 0x100fe40000011683 */
[----:B------:R-:W-:Y:S01]  /*11930*/  SHF.R.U32.HI R131, RZ, 0x18, R131 ;  /* 0x00000018ff837819 */ /* 0x000fe20000011683 */
[----:B------:R-:W-:Y:S01]  /*11940*/  MUFU.EX2 R189, R189 ;  /* 0x000000bd00bd7308 */ /* 0x000fe20000000800 */
[----:B------:R-:W-:Y:S02]  /*11950*/  LOP3.LUT R140, R140, 0xff, RZ, 0xc0, !PT ;  /* 0x000000ff8c8c7812 */ /* 0x000fe400078ec0ff */
[----:B------:R-:W-:Y:S02]  /*11960*/  HSET2.LE.AND R128, R128, R162, PT ;  /* 0x000000a280807233 */ /* 0x000fe40003803000 */
[----:B------:R-:W-:-:S02]  /*11970*/  PRMT R140, R140, 0x5410, R131 ;  /* 0x000054108c8c7816 */ /* 0x000fc40000000083 */
[----:B--2---:R-:W-:Y:S01]  /*11980*/  F2FP.BF16.F32.PACK_AB R131, R202, R239 ;  /* 0x000000efca83723e */ /* 0x004fe200000010ff */
[----:B------:R-:W2:Y:S01]  /*11990*/  MUFU.EX2 R186, R186 ;  /* 0x000000ba00ba7308 */ /* 0x000ea20000000800 */
[--C-:B------:R-:W-:Y:S01]  /*119a0*/  HSET2.LE.AND R130, R130, R162.reuse, PT ;  /* 0x000000a282827233 */ /* 0x100fe20003803000 */
[----:B------:R-:W-:Y:S01]  /*119b0*/  FADD.FTZ R239, R239, R198 ;  /* 0x000000c6efef7221 */ /* 0x000fe20000010000 */
[----:B------:R-:W-:Y:S02]  /*119c0*/  LOP3.LUT R128, R128, R131, RZ, 0xc0, !PT ;  /* 0x0000008380807212 */ /* 0x000fe400078ec0ff */
[----:B---3--:R-:W-:Y:S01]  /*119d0*/  F2FP.BF16.F32.PACK_AB R131, R206, R204 ;  /* 0x000000ccce83723e */ /* 0x008fe200000010ff */
[----:B------:R-:W-:Y:S01]  /*119e0*/  FADD.FTZ R3, R202, R239 ;  /* 0x000000efca037221 */ /* 0x000fe20000010000 */
[----:B------:R-:W-:Y:S02]  /*119f0*/  HSET2.LE.AND R129, R129, R162, PT ;  /* 0x000000a281817233 */ /* 0x000fe40003803000 */
[----:B-1----:R-:W-:Y:S01]  /*11a00*/  F2FP.BF16.F32.PACK_AB R142, R203, R236 ;  /* 0x000000eccb8e723e */ /* 0x002fe200000010ff */
[----:B------:R-:W-:Y:S01]  /*11a10*/  FADD.FTZ R3, R204, R3 ;  /* 0x00000003cc037221 */ /* 0x000fe20000010000 */
[----:B------:R-:W-:-:S02]  /*11a20*/  LOP3.LUT R130, R130, R131, RZ, 0xc0, !PT ;  /* 0x0000008382827212 */ /* 0x000fc400078ec0ff */
[----:B------:R-:W-:Y:S01]  /*11a30*/  LOP3.LUT R131, R129, R142, RZ, 0xc0, !PT ;  /* 0x0000008e81837212 */ /* 0x000fe200078ec0ff */
[----:B------:R-:W-:Y:S01]  /*11a40*/  FADD.FTZ R3, R206, R3 ;  /* 0x00000003ce037221 */ /* 0x000fe20000010000 */
[----:B------:R-:W-:Y:S02]  /*11a50*/  HSET2.LE.AND R129, R140, R162, PT ;  /* 0x000000a28c817233 */ /* 0x000fe40003803000 */
[----:B----4-:R-:W-:Y:S01]  /*11a60*/  F2FP.BF16.F32.PACK_AB R140, R205, R238 ;  /* 0x000000eecd8c723e */ /* 0x010fe200000010ff */
[----:B------:R-:W-:-:S03]  /*11a70*/  FADD.FTZ R238, R238, R197 ;  /* 0x000000c5eeee7221 */ /* 0x000fc60000010000 */
[----:B------:R-:W-:Y:S01]  /*11a80*/  LOP3.LUT R129, R129, R140, RZ, 0xc0, !PT ;  /* 0x0000008c81817212 */ /* 0x000fe200078ec0ff */
[----:B------:R-:W-:Y:S01]  /*11a90*/  FADD.FTZ R205, R205, R238 ;  /* 0x000000eecdcd7221 */ /* 0x000fe20000010000 */
[----:B------:R-:W1:Y:S03]  /*11aa0*/  LDSM.16.MT88.4 R140, [R228+0x1b000] ;  /* 0x01b00000e48c783b */ /* 0x000e660000004200 */
[----:B------:R-:W-:Y:S02]  /*11ab0*/  FADD.FTZ R236, R236, R205 ;  /* 0x000000cdecec7221 */ /* 0x000fe40000010000 */
[----:B-----5:R-:W-:Y:S02]  /*11ac0*/  HMMA.16816.F32.BF16 R8, R128, R136, R8 ;  /* 0x000000888008723c */ /* 0x020fe40000041808 */
[----:B------:R-:W-:-:S04]  /*11ad0*/  FADD.FTZ R203, R203, R236 ;  /* 0x000000eccbcb7221 */ /* 0x000fc80000010000 */
        /* <DEDUP_REMOVED lines=32> */
[C---:B----4-:R-:W-:Y:S06]  /*11ce0*/  HMMA.16816.F32.BF16 R100, R128.reuse, R144, R100 ;  /* 0x000000908064723c */ /* 0x050fec0000041864 */
[----:B-1----:R-:W-:Y:S01]  /*11cf0*/  HMMA.16816.F32.BF16 R116, R128, R140, R116 ;  /* 0x0000008c8074723c */ /* 0x002fe20000041874 */
[----:B------:R-:W-:-:S04]  /*11d00*/  LOP3.LUT R144, R158, 0xffff, RZ, 0xc0, !PT ;  /* 0x0000ffff9e907812 */ /* 0x000fc800078ec0ff */
[----:B------:R-:W-:Y:S01]  /*11d10*/  SHF.R.U32.HI R144, RZ, 0x8, R144 ;  /* 0x00000008ff907819 */ /* 0x000fe20000011690 */
[----:B------:R-:W-:Y:S01]  /*11d20*/  HMMA.16816.F32.BF16 R120, R128, R142, R120 ;  /* 0x0000008e8078723c */ /* 0x000fe20000041878 */
[----:B------:R-:W-:Y:S02]  /*11d30*/  LOP3.LUT R141, R159, UR23, R156, 0x96, !PT ;  /* 0x000000179f8d7c12 */ /* 0x000fe4000f8e969c */
[----:B------:R-:W-:-:S03]  /*11d40*/  SHF.R.U32.HI R140, RZ, 0x18, R158 ;  /* 0x00000018ff8c7819 */ /* 0x000fc6000001169e */
[C---:B--2---:R-:W-:Y:S01]  /*11d50*/  HMMA.16816.F32.BF16 R92, R128.reuse, R148, R92 ;  /* 0x00000094805c723c */ /* 0x044fe2000004185c */
[----:B------:R-:W-:Y:S02]  /*11d60*/  LOP3.LUT R143, R158, 0xff, RZ, 0xc0, !PT ;  /* 0x000000ff9e8f7812 */ /* 0x000fe400078ec0ff */
[----:B------:R-:W-:Y:S02]  /*11d70*/  SHF.R.U32.HI R142, RZ, 0x10, R158 ;  /* 0x00000010ff8e7819 */ /* 0x000fe4000001169e */
[----:B------:R-:W1:Y:S01]  /*11d80*/  LDSM.16.MT88.4 R156, [R228+0x19800] ;  /* 0x01980000e49c783b */ /* 0x000e620000004200 */
[C---:B------:R-:W-:Y:S03]  /*11d90*/  HMMA.16816.F32.BF16 R96, R128.reuse, R150, R96 ;  /* 0x000000968060723c */ /* 0x040fe60000041860 */
[----:B------:R-:W2:Y:S03]  /*11da0*/  LDSM.16.MT88.4 R148, [R226+0x19800] ;  /* 0x01980000e294783b */ /* 0x000ea60000004200 */
[C---:B-----5:R-:W-:Y:S06]  /*11db0*/  HMMA.16816.F32.BF16 R84, R128.reuse, R152, R84 ;  /* 0x000000988054723c */ /* 0x060fec0000041854 */
[C---:B------:R-:W-:Y:S06]  /*11dc0*/  HMMA.16816.F32.BF16 R88, R128.reuse, R154, R88 ;  /* 0x0000009a8058723c */ /* 0x040fec0000041858 */
[C---:B------:R-:W-:Y:S06]  /*11dd0*/  HMMA.16816.F32.BF16 R104, R128.reuse, R146, R104 ;  /* 0x000000928068723c */ /* 0x040fec0000041868 */
[C---:B---3--:R-:W-:Y:S06]  /*11de0*/  HMMA.16816.F32.BF16 R124, R128.reuse, R136, R124 ;  /* 0x00000088807c723c */ /* 0x048fec000004187c */
[----:B------:R-:W-:Y:S01]  /*11df0*/  HMMA.16816.F32.BF16 R4, R128, R138, R4 ;  /* 0x0000008a8004723c */ /* 0x000fe20000041804 */
[----:B------:R-:W-:-:S02]  /*11e00*/  PRMT R136, R143, 0x5410, R144 ;  /* 0x000054108f887816 */ /* 0x000fc40000000090 */
[----:B------:R-:W-:-:S03]  /*11e10*/  F2FP.BF16.F32.PACK_AB R137, R193, R190 ;  /* 0x000000bec189723e */ /* 0x000fc600000010ff */
[----:B------:R-:W-:Y:S02]  /*11e20*/  HSET2.LE.AND R136, R136, R162, PT ;  /* 0x000000a288887233 */ /* 0x000fe40003803000 */
[C---:B------:R-:W-:Y:S02]  /*11e30*/  LOP3.LUT R129, R141.reuse, 0xffff, RZ, 0xc0, !PT ;  /* 0x0000ffff8d817812 */ /* 0x040fe400078ec0ff */
[----:B------:R-:W-:Y:S02]  /*11e40*/  SHF.R.U32.HI R130, RZ, 0x10, R141 ;  /* 0x00000010ff827819 */ /* 0x000fe4000001168d */
[----:B------:R-:W-:Y:S02]  /*11e50*/  LOP3.LUT R128, R141, 0xff, RZ, 0xc0, !PT ;  /* 0x000000ff8d807812 */ /* 0x000fe400078ec0ff */
[----:B------:R-:W-:Y:S02]  /*11e60*/  SHF.R.U32.HI R129, RZ, 0x8, R129 ;  /* 0x00000008ff817819 */ /* 0x000fe40000011681 */
[----:B------:R-:W-:-:S02]  /*11e70*/  SHF.R.U32.HI R141, RZ, 0x18, R141 ;  /* 0x00000018ff8d7819 */ /* 0x000fc4000001168d */
[----:B------:R-:W-:Y:S02]  /*11e80*/  LOP3.LUT R138, R130, 0xff, RZ, 0xc0, !PT ;  /* 0x000000ff828a7812 */ /* 0x000fe400078ec0ff */
[----:B------:R-:W-:Y:S02]  /*11e90*/  PRMT R128, R128, 0x5410, R129 ;  /* 0x0000541080807816 */ /* 0x000fe40000000081 */
[----:B------:R-:W-:Y:S02]  /*11ea0*/  LOP3.LUT R131, R142, 0xff, RZ, 0xc0, !PT ;  /* 0x000000ff8e837812 */ /* 0x000fe400078ec0ff */
[----:B------:R-:W-:Y:S02]  /*11eb0*/  PRMT R129, R138, 0x5410, R141 ;  /* 0x000054108a817816 */ /* 0x000fe4000000008d */
[----:B------:R-:W-:Y:S02]  /*11ec0*/  PRMT R130, R131, 0x5410, R140 ;  /* 0x0000541083827816 */ /* 0x000fe4000000008c */
[--C-:B------:R-:W-:Y:S01]  /*11ed0*/  HSET2.LE.AND R128, R128, R162.reuse, PT ;  /* 0x000000a280807233 */ /* 0x100fe20003803000 */
[----:B------:R-:W3:Y:S01]  /*11ee0*/  LDSM.16.MT88.4 R140, [R225+0x19800] ;  /* 0x01980000e18c783b */ /* 0x000ee20000004200 */
[----:B------:R-:W-:-:S02]  /*11ef0*/  HSET2.LE.AND R129, R129, R162, PT ;  /* 0x000000a281817233 */ /* 0x000fc40003803000 */
        /* <DEDUP_REMOVED lines=8> */
[----:B------:R-:W-:Y:S01]  /*11f80*/  HSET2.LE.AND R131, R130, R162, PT ;  /* 0x000000a282837233 */ /* 0x000fe20003803000 */
[----:B------:R-:W-:Y:S01]  /*11f90*/  FADD.FTZ R190, R190, R191 ;  /* 0x000000bfbebe7221 */ /* 0x000fe20000010000 */
[----:B------:R-:W-:Y:S01]  /*11fa0*/  F2FP.BF16.F32.PACK_AB R138, R186, R189 ;  /* 0x000000bdba8a723e */ /* 0x000fe200000010ff */
[----:B------:R-:W-:Y:S01]  /*11fb0*/  FADD.FTZ R189, R189, R188 ;  /* 0x000000bcbdbd7221 */ /* 0x000fe20000010000 */
[----:B------:R-:W-:Y:S01]  /*11fc0*/  LOP3.LUT R130, R136, R137, RZ, 0xc0, !PT ;  /* 0x0000008988827212 */ /* 0x000fe200078ec0ff */
[----:B------:R-:W-:Y:S01]  /*11fd0*/  FADD.FTZ R167, R193, R190 ;  /* 0x000000bec1a77221 */ /* 0x000fe20000010000 */
[----:B------:R-:W-:Y:S01]  /*11fe0*/  LOP3.LUT R131, R131, R138, RZ, 0xc0, !PT ;  /* 0x0000008a83837212 */ /* 0x000fe200078ec0ff */
[----:B------:R-:W-:-:S06]  /*11ff0*/  FADD.FTZ R166, R186, R189 ;  /* 0x000000bdbaa67221 */ /* 0x000fcc0000010000 */
[C---:B-1----:R-:W-:Y:S01]  /*12000*/  HMMA.16816.F32.BF16 R160, R128.reuse, R156, R8 ;  /* 0x0000009c80a0723c */ /* 0x042fe20000041808 */
[----:B------:R-:W1:Y:S05]  /*12010*/  LDSM.16.MT88.4 R8, [R226+0x1b800] ;  /* 0x01b80000e208783b */ /* 0x000e6a0000004200 */
[C---:B------:R-:W-:Y:S01]  /*12020*/  HMMA.16816.F32.BF16 R156, R128.reuse, R158, R12 ;  /* 0x0000009e809c723c */ /* 0x040fe2000004180c */
[----:B------:R-:W4:Y:S05]  /*12030*/  LDSM.16.MT88.4 R12, [R228+0x1b800] ;  /* 0x01b80000e40c783b */ /* 0x000f2a0000004200 */
[C---:B--2---:R-:W-:Y:S01]  /*12040*/  HMMA.16816.F32.BF16 R152, R128.reuse, R148, R16 ;  /* 0x000000948098723c */ /* 0x044fe20000041810 */
[----:B------:R-:W2:Y:S05]  /*12050*/  LDSM.16.MT88.4 R16, [R225+0x1b800] ;  /* 0x01b80000e110783b */ /* 0x000eaa0000004200 */
[C---:B------:R-:W-:Y:S01]  /*12060*/  HMMA.16816.F32.BF16 R148, R128.reuse, R150, R20 ;  /* 0x000000968094723c */ /* 0x040fe20000041814 */
[----:B------:R-:W5:Y:S05]  /*12070*/  LDSM.16.MT88.4 R20, [R228+0x1d800] ;  /* 0x01d80000e414783b */ /* 0x000f6a0000004200 */
[C---:B---3--:R-:W-:Y:S01]  /*12080*/  HMMA.16816.F32.BF16 R144, R128.reuse, R140, R24 ;  /* 0x0000008c8090723c */ /* 0x048fe20000041818 */
[----:B------:R-:W-:Y:S05]  /*12090*/  LDSM.16.MT88.4 R24, [R224+0x1b800] ;  /* 0x01b80000e018783b */ /* 0x000fea0000004200 */
[C---:B------:R-:W-:Y:S06]  /*120a0*/  HMMA.16816.F32.BF16 R140, R128.reuse, R142, R28 ;  /* 0x0000008e808c723c */ /* 0x040fec000004181c */
[C---:B------:R-:W-:Y:S06]  /*120b0*/  HMMA.16816.F32.BF16 R136, R128.reuse, R176, R32 ;  /* 0x000000b08088723c */ /* 0x040fec0000041820 */
[C---:B-1----:R-:W-:Y:S06]  /*120c0*/  HMMA.16816.F32.BF16 R44, R128.reuse, R8, R44 ;  /* 0x00000008802c723c */ /* 0x042fec000004182c */
[C---:B----4-:R-:W-:Y:S06]  /*120d0*/  HMMA.16816.F32.BF16 R36, R128.reuse, R12, R36 ;  /* 0x0000000c8024723c */ /* 0x050fec0000041824 */
[C---:B------:R-:W-:Y:S01]  /*120e0*/  HMMA.16816.F32.BF16 R40, R128.reuse, R14, R40 ;  /* 0x0000000e8028723c */ /* 0x040fe20000041828 */
[----:B------:R-:W1:Y:S05]  /*120f0*/  LDSM.16.MT88.4 R12, [R226+0x1d800] ;  /* 0x01d80000e20c783b */ /* 0x000e6a0000004200 */
[C---:B------:R-:W-:Y:S01]  /*12100*/  HMMA.16816.F32.BF16 R48, R128.reuse, R10, R48 ;  /* 0x0000000a8030723c */ /* 0x040fe20000041830 */
[----:B------:R-:W3:Y:S05]  /*12110*/  LDSM.16.MT88.4 R8, [R225+0x1d800] ;  /* 0x01d80000e108783b */ /* 0x000eea0000004200 */
[C---:B--2---:R-:W-:Y:S06]  /*12120*/  HMMA.16816.F32.BF16 R52, R128.reuse, R16, R52 ;  /* 0x000000108034723c */ /* 0x044fec0000041834 */
[C---:B------:R-:W-:Y:S01]  /*12130*/  HMMA.16816.F32.BF16 R56, R128.reuse, R18, R56 ;  /* 0x000000128038723c */ /* 0x040fe20000041838 */
[----:B------:R-:W2:Y:S05]  /*12140*/  LDSM.16.MT88.4 R16, [R224+0x1d800] ;  /* 0x01d80000e010783b */ /* 0x000eaa0000004200 */
[C---:B-----5:R-:W-:Y:S06]  /*12150*/  HMMA.16816.F32.BF16 R68, R128.reuse, R20, R68 ;  /* 0x000000148044723c */ /* 0x060fec0000041844 */
[C---:B------:R-:W-:Y:S01]  /*12160*/  HMMA.16816.F32.BF16 R72, R128.reuse, R22, R72 ;  /* 0x000000168048723c */ /* 0x040fe20000041848 */
[----:B------:R-:W4:Y:S05]  /*12170*/  LDSM.16.MT88.4 R20, [R228+0x1f800] ;  /* 0x01f80000e414783b */ /* 0x000f2a0000004200 */
[C---:B------:R-:W-:Y:S06]  /*12180*/  HMMA.16816.F32.BF16 R132, R128.reuse, R178, R132 ;  /* 0x000000b28084723c */ /* 0x040fec0000041884 */
        /* <DEDUP_REMOVED lines=9> */
[C---:B------:R-:W-:Y:S06]  /*12220*/  HMMA.16816.F32.BF16 R60, R128.reuse, R24, R60 ;  /* 0x00000018803c723c */ /* 0x040fec000004183c */
[C---:B------:R-:W-:Y:S06]  /*12230*/  HMMA.16816.F32.BF16 R64, R128.reuse, R26, R64 ;  /* 0x0000001a8040723c */ /* 0x040fec0000041840 */
[C---:B----4-:R-:W-:Y:S06]  /*12240*/  HMMA.16816.F32.BF16 R100, R128.reuse, R20, R100 ;  /* 0x000000148064723c */ /* 0x050fec0000041864 */
[C---:B------:R-:W-:Y:S06]  /*12250*/  HMMA.16816.F32.BF16 R104, R128.reuse, R22, R104 ;  /* 0x000000168068723c */ /* 0x040fec0000041868 */
[C---:B-1----:R-:W-:Y:S06]  /*12260*/  HMMA.16816.F32.BF16 R108, R128.reuse, R12, R108 ;  /* 0x0000000c806c723c */ /* 0x042fec000004186c */
[C---:B------:R-:W-:Y:S06]  /*12270*/  HMMA.16816.F32.BF16 R112, R128.reuse, R14, R112 ;  /* 0x0000000e8070723c */ /* 0x040fec0000041870 */
[C---:B---3--:R-:W-:Y:S06]  /*12280*/  HMMA.16816.F32.BF16 R116, R128.reuse, R8, R116 ;  /* 0x000000088074723c */ /* 0x048fec0000041874 */
[C---:B------:R-:W-:Y:S06]  /*12290*/  HMMA.16816.F32.BF16 R120, R128.reuse, R10, R120 ;  /* 0x0000000a8078723c */ /* 0x040fec0000041878 */
[C---:B--2---:R-:W-:Y:S06]  /*122a0*/  HMMA.16816.F32.BF16 R124, R128.reuse, R16, R124 ;  /* 0x00000010807c723c */ /* 0x044fec000004187c */
[----:B------:R-:W-:-:S15]  /*122b0*/  HMMA.16816.F32.BF16 R128, R128, R18, R4 ;  /* 0x000000128080723c */ /* 0x000fde0000041804 */
[----:B------:R-:W-:-:S09]  /*122c0*/  NOP ;  /* 0x0000000000007918 */ /* 0x000fd20000000000 */
.L_x_2102:
[----:B------:R-:W-:-:S06]  /*122d0*/  UISETP.GT.AND UP0, UPT, UR20, UR16, UPT ;  /* 0x000000101400728c */ /* 0x000fcc000bf04270 */
[----:B------:R-:W-:-:S13]  /*122e0*/  PLOP3.LUT P0, PT, PT, PT, UP0, 0x80, 0x0 ;  /* 0x000000000000781c */ /* 0x000fda0003f0f008 */
[----:B------:R-:W-:Y:S05]  /*122f0*/  @!P0 BRA `(.L_x_2109) ;  /* 0x00000054001c8947 */ /* 0x000fea0003800000 */
[----:B------:R-:W2:Y:S01]  /*12300*/  LDL.64 R4, [R1+0x10] ;  /* 0x0000100001047983 */ /* 0x000ea20000100a00 */
[----:B------:R-:W-:Y:S01]  /*12310*/  IMAD.U32 R6, RZ, RZ, UR26 ;  /* 0x0000001aff067e24 */ /* 0x000fe2000f8e00ff */
[----:B------:R-:W-:Y:S01]  /*12320*/  ULDC UR4, c[0x0][0x2d0] ;  /* 0x0000b40000047ab9 */ /* 0x000fe20000000800 */
[----:B------:R-:W-:Y:S01]  /*12330*/  ULDC.64 UR6, c[0x0][0x218] ;  /* 0x0000860000067ab9 */ /* 0x000fe20000000a00 */
[----:B------:R-:W1:Y:S01]  /*12340*/  S2R R3, SR_TID.X ;  /* 0x0000000000037919 */ /* 0x000e620000002100 */
[----:B------:R-:W-:Y:S01]  /*12350*/  ULDC.64 UR10, c[0x0][0x220] ;  /* 0x00008800000a7ab9 */ /* 0x000fe20000000a00 */
[----:B------:R-:W-:Y:S02]  /*12360*/  UIADD3 UR12, UR20, -0x2, URZ ;  /* 0xfffffffe140c7890 */ /* 0x000fe4000fffe03f */
[----:B------:R-:W-:Y:S01]  /*12370*/  UIADD3 UR23, UR20, -0x1, URZ ;  /* 0xffffffff14177890 */ /* 0x000fe2000fffe03f */
[----:B------:R-:W-:Y:S01]  /*12380*/  UMOV UR26, URZ ;  /* 0x0000003f001a7c82 */ /* 0x000fe20008000000 */
[----:B------:R-:W-:Y:S01]  /*12390*/  ULDC UR13, c[0x0][0x2d0] ;  /* 0x0000b400000d7ab9 */ /* 0x000fe20000000800 */
[----:B-1----:R-:W-:-:S04]  /*123a0*/  SHF.R.S32.HI R8, RZ, 0x1f, R3 ;  /* 0x0000001fff087819 */ /* 0x002fc80000011403 */
[----:B------:R-:W-:Y:S02]  /*123b0*/  LEA.HI R3, R8, R3, RZ, 0x3 ;  /* 0x0000000308037211 */ /* 0x000fe400078f18ff */
[--C-:B--2---:R-:W-:Y:S01]  /*123c0*/  SHF.R.S32.HI R11, RZ, 0x1f, R4.reuse ;  /* 0x0000001fff0b7819 */ /* 0x104fe20000011404 */
[----:B------:R-:W-:Y:S01]  /*123d0*/  IMAD.MOV.U32 R10, RZ, RZ, R4 ;  /* 0x000000ffff0a7224 */ /* 0x000fe200078e0004 */
[----:B------:R-:W-:Y:S01]  /*123e0*/  ISETP.GE.AND P2, PT, R4, UR4, PT ;  /* 0x0000000404007c0c */ /* 0x000fe2000bf46270 */
[----:B------:R-:W-:Y:S01]  /*123f0*/  IMAD.U32 R4, RZ, RZ, UR27 ;  /* 0x0000001bff047e24 */ /* 0x000fe2000f8e00ff */
[----:B------:R-:W-:Y:S01]  /*12400*/  ULDC UR4, c[0x0][0x2ec] ;  /* 0x0000bb0000047ab9 */ /* 0x000fe20000000800 */
[----:B------:R-:W-:-:S04]  /*12410*/  IMAD.WIDE.U32 R174, R174, UR22, R10 ;  /* 0x00000016aeae7c25 */ /* 0x000fc8000f8e000a */
[----:B------:R-:W-:Y:S01]  /*12420*/  IMAD.WIDE.U32 R10, R169, UR22, R10 ;  /* 0x00000016a90a7c25 */ /* 0x000fe2000f8e000a */
[----:B------:R-:W-:-:S04]  /*12430*/  IADD3 R7, P1, R174, UR28, RZ ;  /* 0x0000001cae077c10 */ /* 0x000fc8000ff3e0ff */
[----:B------:R-:W-:Y:S01]  /*12440*/  IADD3.X R6, R6, UR36, R175, P1, !PT ;  /* 0x0000002406067c10 */ /* 0x000fe20008ffe4af */
[----:B------:R-:W1:Y:S01]  /*12450*/  @!P2 LDC.64 R238, c[0x0][0x220] ;  /* 0x00008800ffeeab82 */ /* 0x000e620000000a00 */
[----:B------:R-:W-:Y:S02]  /*12460*/  IADD3 R5, P0, R10, UR30, RZ ;  /* 0x0000001e0a057c10 */ /* 0x000fe4000ff1e0ff */
[C---:B------:R-:W-:Y:S02]  /*12470*/  LEA R9, P1, R7.reuse, UR6, 0x1 ;  /* 0x0000000607097c11 */ /* 0x040fe4000f8208ff */
[----:B------:R-:W-:Y:S02]  /*12480*/  IADD3.X R4, R4, UR37, R11, P0, !PT ;  /* 0x0000002504047c10 */ /* 0x000fe400087fe40b */
[----:B------:R-:W-:Y:S01]  /*12490*/  LEA.HI.X R7, R7, UR7, R6, 0x1, P1 ;  /* 0x0000000707077c11 */ /* 0x000fe200088f0c06 */
[----:B------:R-:W-:Y:S01]  /*124a0*/  STL [R1+0x24], R9 ;  /* 0x0000240901007387 */ /* 0x000fe20000100800 */
[C---:B------:R-:W-:Y:S01]  /*124b0*/  LEA R6, P0, R5.reuse, UR10, 0x1 ;  /* 0x0000000a05067c11 */ /* 0x040fe2000f8008ff */
[----:B------:R-:W2:Y:S01]  /*124c0*/  @!P2 LDC.64 R236, c[0x0][0x220] ;  /* 0x00008800ffecab82 */ /* 0x000ea20000000a00 */
[----:B------:R-:W-:Y:S01]  /*124d0*/  ULDC.64 UR6, c[0x0][0x250] ;  /* 0x0000940000067ab9 */ /* 0x000fe20000000a00 */
[----:B------:R-:W-:Y:S01]  /*124e0*/  STL [R1+0x20], R7 ;  /* 0x0000200701007387 */ /* 0x000fe20000100800 */
[----:B------:R-:W-:Y:S01]  /*124f0*/  LEA.HI.X R4, R5, UR11, R4, 0x1, P0 ;  /* 0x0000000b05047c11 */ /* 0x000fe200080f0c04 */
[----:B------:R-:W-:-:S02]  /*12500*/  ULDC.64 UR10, c[0x0][0x248] ;  /* 0x00009200000a7ab9 */ /* 0x000fc40000000a00 */
[----:B------:R3:W-:Y:S04]  /*12510*/  STL [R1+0x1c], R6 ;  /* 0x00001c0601007387 */ /* 0x0007e80000100800 */
[----:B------:R4:W-:Y:S01]  /*12520*/  STL [R1+0x18], R4 ;  /* 0x0000180401007387 */ /* 0x0009e20000100800 */
[----:B---3--:R-:W-:-:S04]  /*12530*/  IMAD.WIDE.U32 R6, R164, -0x326172a9, RZ ;  /* 0xcd9e8d57a4067825 */ /* 0x008fc800078e00ff */
[----:B------:R-:W-:Y:S01]  /*12540*/  IMAD.MOV.U32 R164, RZ, RZ, R0 ;  /* 0x000000ffffa47224 */ /* 0x000fe200078e0000 */
[----:B------:R-:W-:Y:S01]  /*12550*/  SHF.R.S32.HI R0, RZ, 0x3, R3 ;  /* 0x00000003ff007819 */ /* 0x000fe20000011403 */
[----:B------:R3:W-:Y:S01]  /*12560*/  STL.64 [R1+0x30], R6 ;  /* 0x0000300601007387 */ /* 0x0007e20000100a00 */
[----:B------:R-:W-:Y:S01]  /*12570*/  LOP3.LUT R168, R7, R168, RZ, 0x3c, !PT ;  /* 0x000000a807a87212 */ /* 0x000fe200078e3cff */
[----:B------:R-:W-:Y:S01]  /*12580*/  IMAD.MOV.U32 R3, RZ, RZ, R2 ;  /* 0x000000ffff037224 */ /* 0x000fe200078e0002 */
[----:B----4-:R-:W-:Y:S02]  /*12590*/  IADD3 R4, P0, R0, 0x20, RZ ;  /* 0x0000002000047810 */ /* 0x010fe40007f1e0ff */
[----:B------:R-:W-:-:S03]  /*125a0*/  SHF.R.S32.HI R0, RZ, 0x1f, R0 ;  /* 0x0000001fff007819 */ /* 0x000fc60000011400 */
[----:B------:R4:W-:Y:S02]  /*125b0*/  STL [R1+0x48], R4 ;  /* 0x0000480401007387 */ /* 0x0009e40000100800 */
[----:B------:R-:W-:Y:S02]  /*125c0*/  IMAD.X R5, RZ, RZ, R0, P0 ;  /* 0x000000ffff057224 */ /* 0x000fe400000e0600 */
[----:B---3--:R-:W-:-:S05]  /*125d0*/  IMAD.WIDE.U32 R6, R165, -0x2daee0ad, RZ ;  /* 0xd2511f53a5067825 */ /* 0x008fca00078e00ff */
[----:B------:R3:W-:Y:S01]  /*125e0*/  STL.64 [R1+0x38], R6 ;  /* 0x0000380601007387 */ /* 0x0007e20000100a00 */
[----:B----45:R-:W-:Y:S02]  /*125f0*/  IMAD.MOV.U32 R4, RZ, RZ, R170 ;  /* 0x000000ffff047224 */ /* 0x030fe400078e00aa */
[----:B---3--:R-:W-:-:S05]  /*12600*/  IMAD.WIDE.U32 R6, R168, -0x2daee0ad, RZ ;  /* 0xd2511f53a8067825 */ /* 0x008fca00078e00ff */
[----:B------:R-:W-:Y:S04]  /*12610*/  STL.64 [R1+0x28], R6 ;  /* 0x0000280601007387 */ /* 0x000fe80000100a00 */
[----:B------:R3:W-:Y:S02]  /*12620*/  STL [R1+0x4c], R5 ;  /* 0x00004c0501007387 */ /* 0x0007e40000100800 */
[----:B---3--:R-:W-:-:S05]  /*12630*/  IMAD.MOV.U32 R5, RZ, RZ, R173 ;  /* 0x000000ffff057224 */ /* 0x008fca00078e00ad */
[----:B------:R3:W-:Y:S01]  /*12640*/  STL.64 [R1+0x40], R4 ;  /* 0x0000400401007387 */ /* 0x0007e20000100a00 */
[----:B-12---:R-:W-:Y:S05]  /*12650*/  BRA `(.L_x_2110) ;  /* 0x0000000400087947 */ /* 0x006fea0003800000 */
.L_x_2112:
[----:B------:R-:W2:Y:S01]  /*12660*/  LDL.LU.64 R12, [R1+0x58] ;  /* 0x00005800010c7983 */ /* 0x000ea20000300a00 */
[----:B------:R-:W1:Y:S01]  /*12670*/  @!P2 LDC.64 R6, c[0x0][0x218] ;  /* 0x00008600ff06ab82 */ /* 0x000e620000000a00 */
[----:B------:R-:W-:Y:S02]  /*12680*/  UIADD3 UR27, UR20, -0x2, URZ ;  /* 0xfffffffe141b7890 */ /* 0x000fe4000fffe03f */
[----:B------:R-:W3:Y:S02]  /*12690*/  LDL.LU.64 R176, [R1+0x50] ;  /* 0x0000500001b07983 */ /* 0x000ee40000300a00 */
[----:B------:R-:W-:Y:S02]  /*126a0*/  UIMAD.WIDE.U32 UR30, UR27, UR10, URZ ;  /* 0x0000000a1b1e72a5 */ /* 0x000fe4000f8e003f */
[----:B------:R-:W4:Y:S01]  /*126b0*/  LDL.64 R16, [R1] ;  /* 0x0000000001107983 */ /* 0x000f220000100a00 */
[----:B------:R-:W-:Y:S01]  /*126c0*/  USHF.R.S32.HI UR20, URZ, 0x1f, UR27 ;  /* 0x0000001f3f147899 */ /* 0x000fe2000801141b */
[----:B------:R-:W5:Y:S02]  /*126d0*/  @!P2 LDC.64 R4, c[0x0][0x218] ;  /* 0x00008600ff04ab82 */ /* 0x000f640000000a00 */
[----:B------:R1:W-:Y:S01]  /*126e0*/  @P2 STS.128 [R242+0x10000], RZ ;  /* 0x010000fff2002388 */ /* 0x0003e20000000c00 */
[----:B------:R-:W-:Y:S04]  /*126f0*/  UIMAD UR20, UR20, UR10, URZ ;  /* 0x0000000a141472a4 */ /* 0x000fe8000f8e023f */
[----:B------:R-:W-:Y:S04]  /*12700*/  UIMAD UR20, UR27, UR11, UR20 ;  /* 0x0000000b1b1472a4 */ /* 0x000fe8000f8e0214 */
[----:B------:R-:W-:Y:S06]  /*12710*/  UIADD3 UR20, UR31, UR20, URZ ;  /* 0x000000141f147290 */ /* 0x000fec000fffe03f */
[----:B------:R-:W-:Y:S02]  /*12720*/  IMAD.U32 R0, RZ, RZ, UR20 ;  /* 0x00000014ff007e24 */ /* 0x000fe4000f8e00ff */
[----:B--2---:R-:W-:Y:S02]  /*12730*/  IMAD.MOV.U32 R178, RZ, RZ, R12 ;  /* 0x000000ffffb27224 */ /* 0x004fe400078e000c */
[----:B------:R-:W-:Y:S02]  /*12740*/  IMAD.U32 R12, RZ, RZ, UR30 ;  /* 0x0000001eff0c7e24 */ /* 0x000fe4000f8e00ff */
[----:B------:R-:W-:Y:S02]  /*12750*/  IMAD.MOV.U32 R179, RZ, RZ, R13 ;  /* 0x000000ffffb37224 */ /* 0x000fe400078e000d */
[----:B------:R-:W-:Y:S01]  /*12760*/  IMAD.U32 R13, RZ, RZ, UR31 ;  /* 0x0000001fff0d7e24 */ /* 0x000fe2000f8e00ff */
[C---:B------:R-:W-:Y:S04]  /*12770*/  LEA R11, P0, R12.reuse, R246, 0x6 ;  /* 0x000000f60c0b7211 */ /* 0x040fe800078030ff */
[----:B----4-:R-:W-:Y:S02]  /*12780*/  LEA.HI.X R0, R12, R17, R0, 0x6, P0 ;  /* 0x000000110c007211 */ /* 0x010fe400000f3400 */
        /* <DEDUP_REMOVED lines=47> */
.L_x_2110:
[----:B------:R-:W2:Y:S01]  /*12a80*/  LDL.64 R6, [R1+0x40] ;  /* 0x0000400001067983 */ /* 0x000ea20000100a00 */
[----:B------:R-:W-:Y:S01]  /*12a90*/  UIADD3 UR30, UR23, -UR26, URZ ;  /* 0x8000001a171e7290 */ /* 0x000fe2000fffe03f */
[----:B------:R-:W-:Y:S04]  /*12aa0*/  DEPBAR.LE SB0, 0x0 ;  /* 0x000080000000791a */ /* 0x000fe80000000000 */
[----:B------:R-:W4:Y:S01]  /*12ab0*/  LDL.64 R8, [R1+0x48] ;  /* 0x0000480001087983 */ /* 0x000f220000100a00 */
[----:B------:R-:W-:Y:S01]  /*12ac0*/  IMAD.U32 R25, RZ, RZ, UR30 ;  /* 0x0000001eff197e24 */ /* 0x000fe2000f8e00ff */
[----:B------:R-:W-:Y:S01]  /*12ad0*/  UIADD3 UR22, UR20, -0x1, URZ ;  /* 0xffffffff14167890 */ /* 0x000fe2000fffe03f */
[----:B------:R-:W-:Y:S02]  /*12ae0*/  ISETP.GE.AND P4, PT, R241, UR13, PT ;  /* 0x0000000df1007c0c */ /* 0x000fe4000bf86270 */
[----:B---3--:R-:W3:Y:S01]  /*12af0*/  LDL R5, [R1+0x1c] ;  /* 0x00001c0001057983 */ /* 0x008ee20000100800 */
[----:B------:R-:W-:Y:S01]  /*12b00*/  BAR.SYNC.DEFER_BLOCKING 0x0 ;  /* 0x0000000000007b1d */ /* 0x000fe20000010000 */
[C---:B------:R-:W-:Y:S01]  /*12b10*/  LEA R28, P1, R25.reuse, R244, 0x6 ;  /* 0x000000f4191c7211 */ /* 0x040fe200078230ff */
[----:B------:R-:W-:Y:S01]  /*12b20*/  USHF.R.S32.HI UR28, URZ, 0x1f, UR22 ;  /* 0x0000001f3f1c7899 */ /* 0x000fe20008011416 */
[----:B------:R-:W-:Y:S01]  /*12b30*/  IMAD.U32 R0, RZ, RZ, UR22 ;  /* 0x00000016ff007e24 */ /* 0x000fe2000f8e00ff */
[----:B------:R-:W-:Y:S01]  /*12b40*/  UIMAD UR27, UR8, UR22, URZ ;  /* 0x00000016081b72a4 */ /* 0x000fe2000f8e023f */
[----:B------:R-:W-:Y:S01]  /*12b50*/  LEA.HI.X.SX32 R29, R25, R245, 0x6, P1 ;  /* 0x000000f5191d7211 */ /* 0x000fe200008f36ff */
[----:B------:R-:W-:Y:S02]  /*12b60*/  UISETP.GT.AND UP0, UPT, UR22, UR16, UPT ;  /* 0x000000101600728c */ /* 0x000fe4000bf04270 */
[----:B------:R-:W-:Y:S02]  /*12b70*/  UIMAD UR27, UR28, UR9, UR27 ;  /* 0x000000091c1b72a4 */ /* 0x000fe4000f8e021b */
[----:B------:R-:W-:Y:S04]  /*12b80*/  IMAD R24, R29, UR6, RZ ;  /* 0x000000061d187c24 */ /* 0x000fe8000f8e02ff */
[C---:B------:R-:W-:Y:S02]  /*12b90*/  IMAD R24, R28.reuse, UR7, R24 ;  /* 0x000000071c187c24 */ /* 0x040fe4000f8e0218 */
[----:B------:R-:W-:Y:S04]  /*12ba0*/  IMAD.WIDE.U32 R28, R28, UR6, RZ ;  /* 0x000000061c1c7c25 */ /* 0x000fe8000f8e00ff */
[----:B------:R-:W-:Y:S01]  /*12bb0*/  IMAD.IADD R24, R29, 0x1, R24 ;  /* 0x000000011d187824 */ /* 0x000fe200078e0218 */
[----:B------:R-:W-:Y:S05]  /*12bc0*/  @P2 STS.128 [R242+0x18000], RZ ;  /* 0x018000fff2002388 */ /* 0x000fea0000000c00 */
[----:B------:R-:W5:Y:S01]  /*12bd0*/  LDL R4, [R1+0x18] ;  /* 0x0000180001047983 */ /* 0x000f620000100800 */
[----:B--2---:R-:W-:Y:S04]  /*12be0*/  IMAD.WIDE.U32 R32, R0, UR9, R6 ;  /* 0x0000000900207c25 */ /* 0x004fe8000f8e0006 */
[----:B------:R-:W-:Y:S01]  /*12bf0*/  VIADD R0, R33, UR27 ;  /* 0x0000001b21007c36 */ /* 0x000fe20008000000 */
[C---:B------:R-:W-:Y:S01]  /*12c00*/  @!P2 LEA R26, P1, R32.reuse, R238, 0x1 ;  /* 0x000000ee201aa211 */ /* 0x040fe200078208ff */
[----:B------:R-:W-:Y:S01]  /*12c10*/  UIADD3 UR27, UR12, -UR26, URZ ;  /* 0x8000001a0c1b7290 */ /* 0x000fe2000fffe03f */
[C---:B----4-:R-:W-:Y:S02]  /*12c20*/  LEA R30, P0, R25.reuse, R8, 0x6 ;  /* 0x00000008191e7211 */ /* 0x050fe400078030ff */
[C---:B------:R-:W-:Y:S02]  /*12c30*/  @!P2 LEA.HI.X R27, R32.reuse, R239, R0, 0x1, P1 ;  /* 0x000000ef201ba211 */ /* 0x040fe400008f0c00 */
[----:B------:R-:W-:Y:S01]  /*12c40*/  LEA.HI.X.SX32 R31, R25, R9, 0x6, P0 ;  /* 0x00000009191f7211 */ /* 0x000fe200000f36ff */
[----:B------:R-:W-:Y:S01]  /*12c50*/  IMAD.U32 R165, RZ, RZ, UR27 ;  /* 0x0000001bffa57e24 */ /* 0x000fe2000f8e00ff */
[----:B------:R-:W-:Y:S01]  /*12c60*/  @!P2 IADD3 R25, P0, R32, UR29, RZ ;  /* 0x0000001d2019ac10 */ /* 0x000fe2000ff1e0ff */
[----:B------:R-:W-:Y:S01]  /*12c70*/  @!PT LDS RZ, [RZ] ;  /* 0x00000000fffff984 */ /* 0x000fe20000000800 */
[----:B------:R-:W-:Y:S01]  /*12c80*/  @!PT LDS RZ, [RZ] ;  /* 0x00000000fffff984 */ /* 0x000fe20000000800 */
[----:B------:R-:W-:Y:S01]  /*12c90*/  @!PT LDS RZ, [RZ] ;  /* 0x00000000fffff984 */ /* 0x000fe20000000800 */
[----:B------:R-:W-:Y:S01]  /*12ca0*/  @!P2 LDGSTS.E.BYPASS.LTC128B.128 [R242+0x18000], desc[UR34][R26.64] ;  /* 0x180000001af2afae */ /* 0x000fe2000b901d62 */
[----:B---3--:R-:W-:Y:S01]  /*12cb0*/  LEA R32, P3, R28, R5, 0x1 ;  /* 0x000000051c207211 */ /* 0x008fe200078608ff */
[----:B------:R-:W-:Y:S01]  /*12cc0*/  IMAD R2, R31, UR6, RZ ;  /* 0x000000061f027c24 */ /* 0x000fe2000f8e02ff */
[C---:B------:R-:W-:Y:S02]  /*12cd0*/  @!P2 LEA R34, P1, R25.reuse, R236, 0x1 ;  /* 0x000000ec1922a211 */ /* 0x040fe400078208ff */
[----:B------:R-:W-:Y:S01]  /*12ce0*/  @P4 STS.128 [R242+0x1a000], RZ ;  /* 0x01a000fff2004388 */ /* 0x000fe20000000c00 */
[----:B------:R-:W-:Y:S01]  /*12cf0*/  @!P2 IADD3.X R0, R0, UR14, RZ, P0, !PT ;  /* 0x0000000e0000ac10 */ /* 0x000fe200087fe4ff */
[C---:B------:R-:W-:Y:S02]  /*12d00*/  IMAD R2, R30.reuse, UR7, R2 ;  /* 0x000000071e027c24 */ /* 0x040fe4000f8e0202 */
[----:B------:R-:W-:Y:S01]  /*12d10*/  IMAD.WIDE.U32 R30, R30, UR6, RZ ;  /* 0x000000061e1e7c25 */ /* 0x000fe2000f8e00ff */
[----:B------:R-:W-:Y:S02]  /*12d20*/  @!P2 LEA.HI.X R35, R25, R237, R0, 0x1, P1 ;  /* 0x000000ed1923a211 */ /* 0x000fe400008f0c00 */
[----:B------:R-:W-:Y:S01]  /*12d30*/  ISETP.GE.AND P1, PT, R235, UR13, PT ;  /* 0x0000000deb007c0c */ /* 0x000fe2000bf26270 */
[----:B------:R-:W-:Y:S01]  /*12d40*/  IMAD.IADD R2, R31, 0x1, R2 ;  /* 0x000000011f027824 */ /* 0x000fe200078e0202 */
[----:B------:R-:W-:Y:S01]  /*12d50*/  LEA R6, P0, R30, R5, 0x1 ;  /* 0x000000051e067211 */ /* 0x000fe200078008ff */
[----:B------:R-:W-:Y:S01]  /*12d60*/  IMAD.U32 R0, RZ, RZ, UR22 ;  /* 0x00000016ff007e24 */ /* 0x000fe2000f8e00ff */
[-C--:B-----5:R-:W-:Y:S02]  /*12d70*/  LEA.HI.X R33, R28, R4.reuse, R24, 0x1, P3 ;  /* 0x000000041c217211 */ /* 0x0a0fe400018f0c18 */
[----:B------:R-:W-:Y:S02]  /*12d80*/  ISETP.GE.AND P3, PT, R240, UR13, PT ;  /* 0x0000000df0007c0c */ /* 0x000fe4000bf66270 */
[----:B------:R-:W-:Y:S01]  /*12d90*/  LEA.HI.X R7, R30, R4, R2, 0x1, P0 ;  /* 0x000000041e077211 */ /* 0x000fe200000f0c02 */
[----:B------:R-:W-:Y:S01]  /*12da0*/  @!PT LDS RZ, [RZ] ;  /* 0x00000000fffff984 */ /* 0x000fe20000000800 */
[----:B------:R-:W-:Y:S01]  /*12db0*/  @!PT LDS RZ, [RZ] ;  /* 0x00000000fffff984 */ /* 0x000fe20000000800 */
[----:B------:R-:W-:Y:S01]  /*12dc0*/  @!PT LDS RZ, [RZ] ;  /* 0x00000000fffff984 */ /* 0x000fe20000000800 */
[----:B------:R-:W-:Y:S01]  /*12dd0*/  @!P4 LDGSTS.E.BYPASS.LTC128B.128 [R242+0x1a000], desc[UR34][R32.64+0x80] ;  /* 0x1a00008020f2cfae */ /* 0x000fe2000b901d62 */
[----:B------:R-:W1:Y:S09]  /*12de0*/  S2R R2, SR_TID.X ;  /* 0x0000000000027919 */ /* 0x000e720000002100 */
        /* <DEDUP_REMOVED lines=15> */
[----:B------:R-:W-:Y:S01]  /*12ee0*/  @P4 STS.128 [R242+0x1b000], RZ ;  /* 0x01b000fff2004388 */ /* 0x000fe20000000c00 */
[----:B-1----:R-:W-:Y:S04]  /*12ef0*/  IMAD.SHL.U32 R2, R2, 0x2, RZ ;  /* 0x0000000202027824 */ /* 0x002fe800078e00ff */
[----:B------:R-:W-:Y:S01]  /*12f00*/  @!PT LDS RZ, [RZ] ;  /* 0x00000000fffff984 */ /* 0x000fe20000000800 */
[----:B------:R-:W-:Y:S01]  /*12f10*/  @!PT LDS RZ, [RZ] ;  /* 0x00000000fffff984 */ /* 0x000fe20000000800 */
[----:B------:R-:W-:Y:S01]  /*12f20*/  @!PT LDS RZ, [RZ] ;  /* 0x00000000fffff984 */ /* 0x000fe20000000800 */
[----:B------:R-:W-:Y:S01]  /*12f30*/  @!P4 LDGSTS.E.BYPASS.LTC128B.128 [R242+0x1b000], desc[UR34][R6.64+0x80] ;  /* 0x1b00008006f2cfae */ /* 0x000fe2000b901d62 */
[----:B------:R-:W-:Y:S04]  /*12f40*/  LOP3.LUT R2, R2, 0x6, RZ, 0xc0, !PT ;  /* 0x0000000602027812 */ /* 0x000fe800078ec0ff */
[----:B------:R-:W-:Y:S05]  /*12f50*/  @P3 STS.128 [R242+0x1d000], RZ ;  /* 0x01d000fff2003388 */ /* 0x000fea0000000c00 */
[----:B------:R-:W-:Y:S01]  /*12f60*/  @!PT LDS RZ, [RZ] ;  /* 0x00000000fffff984 */ /* 0x000fe20000000800 */
[----:B------:R-:W-:Y:S01]  /*12f70*/  @!PT LDS RZ, [RZ] ;  /* 0x00000000fffff984 */ /* 0x000fe20000000800 */
[----:B------:R-:W-:Y:S01]  /*12f80*/  @!PT LDS RZ, [RZ] ;  /* 0x00000000fffff984 */ /* 0x000fe20000000800 */
[----:B------:R-:W-:Y:S01]  /*12f90*/  @!P3 LDGSTS.E.BYPASS.LTC128B.128 [R242+0x1d000], desc[UR34][R6.64+0x100] ;  /* 0x1d00010006f2bfae */ /* 0x000fe2000b901d62 */
[----:B------:R-:W-:Y:S04]  /*12fa0*/  IMAD R0, R0, 0x40, R2 ;  /* 0x0000004000007824 */ /* 0x000fe800078e0202 */
[----:B------:R-:W-:Y:S01]  /*12fb0*/  @P1 STS.128 [R242+0x1f000], RZ ;  /* 0x01f000fff2001388 */ /* 0x000fe20000000c00 */
[----:B------:R-:W-:Y:S01]  /*12fc0*/  IMAD.IADD R2, R252, 0x1, -R0 ;  /* 0x00000001fc027824 */ /* 0x000fe200078e0a00 */
[C---:B------:R-:W-:Y:S03]  /*12fd0*/  ISETP.GE.AND P6, PT, R0.reuse, R251, PT ;  /* 0x000000fb0000720c */ /* 0x040fe60003fc6270 */
[----:B------:R-:W-:Y:S01]  /*12fe0*/  @!PT LDS RZ, [RZ] ;  /* 0x00000000fffff984 */ /* 0x000fe20000000800 */
[----:B------:R-:W-:Y:S01]  /*12ff0*/  @!PT LDS RZ, [RZ] ;  /* 0x00000000fffff984 */ /* 0x000fe20000000800 */
[----:B------:R-:W-:Y:S01]  /*13000*/  @!PT LDS RZ, [RZ] ;  /* 0x00000000fffff984 */ /* 0x000fe20000000800 */
[----:B------:R1:W-:Y:S01]  /*13010*/  @!P1 LDGSTS.E.BYPASS.LTC128B.128 [R242+0x1f000], desc[UR34][R6.64+0x180] ;  /* 0x1f00018006f29fae */ /* 0x0003e2000b901d62 */
[----:B------:R-:W-:Y:S04]  /*13020*/  IABS R2, R2 ;  /* 0x0000000200027213 */ /* 0x000fe80000000000 */
[----:B------:R-:W-:Y:S01]  /*13030*/  LDSM.16.M88.4 R168, [R234] ;  /* 0x00000000eaa8783b */ /* 0x000fe20000000200 */
[----:B------:R-:W-:Y:S02]  /*13040*/  ISETP.GE.OR P6, PT, R0, R250, !P6 ;  /* 0x000000fa0000720c */ /* 0x000fe400077c6670 */
[----:B------:R-:W-:Y:S02]  /*13050*/  I2FP.F32.S32 R2, R2 ;  /* 0x0000000200027245 */ /* 0x000fe40000201400 */
[----:B------:R-:W1:Y:S05]  /*13060*/  LDSM.16.M88.4 R172, [R233+0x10000] ;  /* 0x01000000e9ac783b */ /* 0x000e6a0000000200 */
[----:B------:R-:W2:Y:S05]  /*13070*/  LDSM.16.M88.4 R176, [R233+0x10800] ;  /* 0x01080000e9b0783b */ /* 0x000eaa0000000200 */
[----:B------:R-:W3:Y:S05]  /*13080*/  LDSM.16.M88.4 R180, [R233+0x11000] ;  /* 0x01100000e9b4783b */ /* 0x000eea0000000200 */
[----:B------:R-:W4:Y:S05]  /*13090*/  LDSM.16.M88.4 R184, [R233+0x11800] ;  /* 0x01180000e9b8783b */ /* 0x000f2a0000000200 */
[----:B------:R-:W0:Y:S05]  /*130a0*/  LDGDEPBAR ;  /* 0x00000000000079af */ /* 0x000e2a0000000000 */
[----:B------:R-:W-:Y:S05]  /*130b0*/  LDSM.16.M88.4 R188, [R232] ;  /* 0x00000000e8bc783b */ /* 0x000fea0000000200 */
[----:B------:R-:W5:Y:S05]  /*130c0*/  LDSM.16.M88.4 R192, [R231] ;  /* 0x00000000e7c0783b */ /* 0x000f6a0000000200 */
[----:B------:R-:W5:Y:S05]  /*130d0*/  LDSM.16.M88.4 R196, [R223] ;  /* 0x00000000dfc4783b */ /* 0x000f6a0000000200 */
[----:B------:R-:W5:Y:S01]  /*130e0*/  LDSM.16.M88.4 R200, [R222] ;  /* 0x00000000dec8783b */ /* 0x000f620000000200 */
[C---:B-1----:R-:W-:Y:S04]  /*130f0*/  HMMA.16816.F32.BF16 R4, R168.reuse, R172, RZ ;  /* 0x000000aca804723c */ /* 0x042fe800000418ff */
[----:B------:R-:W1:Y:S03]  /*13100*/  LDSM.16.M88.4 R204, [R221] ;  /* 0x00000000ddcc783b */ /* 0x000e660000000200 */
[----:B------:R-:W-:Y:S04]  /*13110*/  IMAD.MOV.U32 R172, RZ, RZ, R8 ;  /* 0x000000ffffac7224 */ /* 0x000fe800078e0008 */
[----:B------:R-:W-:Y:S02]  /*13120*/  IMAD.MOV.U32 R173, RZ, RZ, R9 ;  /* 0x000000ffffad7224 */ /* 0x000fe400078e0009 */
[C---:B------:R-:W-:Y:S06]  /*13130*/  HMMA.16816.F32.BF16 R8, R168.reuse, R174, RZ ;  /* 0x000000aea808723c */ /* 0x040fec00000418ff */
[C---:B--2---:R-:W-:Y:S06]  /*13140*/  HMMA.16816.F32.BF16 R12, R168.reuse, R176, RZ ;  /* 0x000000b0a80c723c */ /* 0x044fec00000418ff */
[C---:B------:R-:W-:Y:S01]  /*13150*/  HMMA.16816.F32.BF16 R16, R168.reuse, R178, RZ ;  /* 0x000000b2a810723c */ /* 0x040fe200000418ff */
[----:B------:R-:W-:Y:S05]  /*13160*/  LDSM.16.M88.4 R176, [R227+0x10800] ;  /* 0x01080000e3b0783b */ /* 0x000fea0000000200 */
[C---:B---3--:R-:W-:Y:S06]  /*13170*/  HMMA.16816.F32.BF16 R20, R168.reuse, R180, RZ ;  /* 0x000000b4a814723c */ /* 0x048fec00000418ff */
[C---:B------:R-:W-:Y:S01]  /*13180*/  HMMA.16816.F32.BF16 R24, R168.reuse, R182, RZ ;  /* 0x000000b6a818723c */ /* 0x040fe200000418ff */
[----:B------:R-:W-:Y:S05]  /*13190*/  LDSM.16.M88.4 R180, [R227+0x11000] ;  /* 0x01100000e3b4783b */ /* 0x000fea0000000200 */
[C---:B----4-:R-:W-:Y:S06]  /*131a0*/  HMMA.16816.F32.BF16 R28, R168.reuse, R184, RZ ;  /* 0x000000b8a81c723c */ /* 0x050fec00000418ff */
[----:B------:R-:W-:Y:S01]  /*131b0*/  HMMA.16816.F32.BF16 R32, R168, R186, RZ ;  /* 0x000000baa820723c */ /* 0x000fe200000418ff */
[----:B------:R-:W-:Y:S05]  /*131c0*/  LDSM.16.M88.4 R168, [R230] ;  /* 0x00000000e6a8783b */ /* 0x000fea0000000200 */
[C---:B-----5:R-:W-:Y:S01]  /*131d0*/  HMMA.16816.F32.BF16 R4, R188.reuse, R192, R4 ;  /* 0x000000c0bc04723c */ /* 0x060fe20000041804 */
[----:B------:R-:W-:Y:S05]  /*131e0*/  LDSM.16.M88.4 R184, [R227+0x11800] ;  /* 0x01180000e3b8783b */ /* 0x000fea0000000200 */
[C---:B------:R-:W-:Y:S01]  /*131f0*/  HMMA.16816.F32.BF16 R8, R188.reuse, R194, R8 ;  /* 0x000000c2bc08723c */ /* 0x040fe20000041808 */
[----:B------:R-:W2:Y:S05]  /*13200*/  LDL R192, [R1+0x24] ;  /* 0x0000240001c07983 */ /* 0x000eaa0000100800 */
[----:B------:R-:W3:Y:S01]  /*13210*/  LDL R193, [R1+0x20] ;  /* 0x0000200001c17983 */ /* 0x000ee20000100800 */
[C---:B------:R-:W-:Y:S06]  /*13220*/  HMMA.16816.F32.BF16 R12, R188.reuse, R196, R12 ;  /* 0x000000c4bc0c723c */ /* 0x040fec000004180c */
[C---:B------:R-:W-:Y:S05]  /*13230*/  HMMA.16816.F32.BF16 R16, R188.reuse, R198, R16 ;  /* 0x000000c6bc10723c */ /* 0x040fea0000041810 */
[----:B------:R-:W-:Y:S01]  /*13240*/  IMAD.MOV.U32 R196, RZ, RZ, R172 ;  /* 0x000000ffffc47224 */ /* 0x000fe200078e00ac */
[C---:B------:R-:W-:Y:S05]  /*13250*/  HMMA.16816.F32.BF16 R20, R188.reuse, R200, R20 ;  /* 0x000000c8bc14723c */ /* 0x040fea0000041814 */
[----:B------:R-:W-:Y:S01]  /*13260*/  IMAD.MOV.U32 R197, RZ, RZ, R173 ;  /* 0x000000ffffc57224 */ /* 0x000fe200078e00ad */
[C---:B------:R-:W-:Y:S01]  /*13270*/  HMMA.16816.F32.BF16 R24, R188.reuse, R202, R24 ;  /* 0x000000cabc18723c */ /* 0x040fe20000041818 */
[----:B------:R-:W4:Y:S04]  /*13280*/  LDSM.16.M88.4 R172, [R227+0x10000] ;  /* 0x01000000e3ac783b */ /* 0x000f280000000200 */
[C---:B------:R-:W-:Y:S01]  /*13290*/  LEA R194, P0, R165.reuse, R196, 0x6 ;  /* 0x000000c4a5c27211 */ /* 0x040fe200078030ff */
[C---:B-1----:R-:W-:Y:S05]  /*132a0*/  HMMA.16816.F32.BF16 R28, R188.reuse, R204, R28 ;  /* 0x000000ccbc1c723c */ /* 0x042fea000004181c */
[----:B------:R-:W-:Y:S01]  /*132b0*/  LEA.HI.X.SX32 R195, R165, R197, 0x6, P0 ;  /* 0x000000c5a5c37211 */ /* 0x000fe200000f36ff */
[----:B------:R-:W-:Y:S01]  /*132c0*/  HMMA.16816.F32.BF16 R32, R188, R206, R32 ;  /* 0x000000cebc20723c */ /* 0x000fe20000041820 */
[----:B------:R-:W-:Y:S05]  /*132d0*/  LDSM.16.M88.4 R188, [R220+0x1000] ;  /* 0x00100000dcbc783b */ /* 0x000fea0000000200 */
[C---:B----4-:R-:W-:Y:S06]  /*132e0*/  HMMA.16816.F32.BF16 R4, R168.reuse, R172, R4 ;  /* 0x000000aca804723c */ /* 0x050fec0000041804 */
[C---:B------:R-:W-:Y:S01]  /*132f0*/  HMMA.16816.F32.BF16 R8, R168.reuse, R174, R8 ;  /* 0x000000aea808723c */ /* 0x040fe20000041808 */
[----:B------:R-:W-:Y:S05]  /*13300*/  LDSM.16.M88.4 R172, [R229] ;  /* 0x00000000e5ac783b */ /* 0x000fea0000000200 */
[C---:B------:R-:W-:Y:S06]  /*13310*/  HMMA.16816.F32.BF16 R12, R168.reuse, R176, R12 ;  /* 0x000000b0a80c723c */ /* 0x040fec000004180c */
[C---:B------:R-:W-:Y:S01]  /*13320*/  HMMA.16816.F32.BF16 R16, R168.reuse, R178, R16 ;  /* 0x000000b2a810723c */ /* 0x040fe20000041810 */
[----:B------:R-:W1:Y:S05]  /*13330*/  LDSM.16.M88.4 R176, [R220] ;  /* 0x00000000dcb0783b */ /* 0x000e6a0000000200 */
[C---:B------:R-:W-:Y:S06]  /*13340*/  HMMA.16816.F32.BF16 R20, R168.reuse, R180, R20 ;  /* 0x000000b4a814723c */ /* 0x040fec0000041814 */
[C---:B------:R-:W-:Y:S01]  /*13350*/  HMMA.16816.F32.BF16 R24, R168.reuse, R182, R24 ;  /* 0x000000b6a818723c */ /* 0x040fe20000041818 */
[----:B------:R-:W4:Y:S05]  /*13360*/  LDSM.16.M88.4 R180, [R220+0x800] ;  /* 0x00080000dcb4783b */ /* 0x000f2a0000000200 */
[C---:B------:R-:W-:Y:S06]  /*13370*/  HMMA.16816.F32.BF16 R28, R168.reuse, R184, R28 ;  /* 0x000000b8a81c723c */ /* 0x040fec000004181c */
[----:B------:R-:W-:Y:S01]  /*13380*/  HMMA.16816.F32.BF16 R32, R168, R186, R32 ;  /* 0x000000baa820723c */ /* 0x000fe20000041820 */
[----:B------:R-:W5:Y:S05]  /*13390*/  LDSM.16.M88.4 R168, [R220+0x1800] ;  /* 0x00180000dca8783b */ /* 0x000f6a0000000200 */
        /* <DEDUP_REMOVED lines=12> */
[----:B------:R-:W5:Y:S05]  /*13460*/  LDSM.16.M88.4 R168, [R233+0x13800] ;  /* 0x01380000e9a8783b */ /* 0x000f6a0000000200 */
        /* <DEDUP_REMOVED lines=12> */
[----:B------:R-:W5:Y:S05]  /*13530*/  LDSM.16.M88.4 R168, [R216] ;  /* 0x00000000d8a8783b */ /* 0x000f6a0000000200 */
[C---:B-1----:R-:W-:Y:S01]  /*13540*/  HMMA.16816.F32.BF16 R4, R172.reuse, R180, R4 ;  /* 0x000000b4ac04723c */ /* 0x042fe20000041804 */
[----:B------:R-:W-:Y:S05]  /*13550*/  LDSM.16.M88.4 R176, [R230+0x4000] ;  /* 0x00400000e6b0783b */ /* 0x000fea0000000200 */
        /* <DEDUP_REMOVED lines=118> */
[----:B------:R-:W1:Y:S05]  /*13cc0*/  LDSM.16.M88.4 R180, [R220+0x6000] ;  /* 0x00600000dcb4783b */ /* 0x000e6a0000000200 */
[C---:B--2---:R-:W-:Y:S06]  /*13cd0*/  HMMA.16816.F32.BF16 R12, R176.reuse, R184, R12 ;  /* 0x000000b8b00c723c */ /* 0x044fec000004180c */
[C---:B------:R-:W-:Y:S05]  /*13ce0*/  HMMA.16816.F32.BF16 R16, R176.reuse, R186, R16 ;  /* 0x000000bab010723c */ /* 0x040fea0000041810 */
[----:B------:R-:W-:Y:S01]  /*13cf0*/  IMAD R185, R195, UR10, RZ ;  /* 0x0000000ac3b97c24 */ /* 0x000fe2000f8e02ff */
[C---:B----4-:R-:W-:Y:S05]  /*13d00*/  HMMA.16816.F32.BF16 R20, R176.reuse, R188, R20 ;  /* 0x000000bcb014723c */ /* 0x050fea0000041814 */
[C---:B------:R-:W-:Y:S01]  /*13d10*/  IMAD.WIDE.U32 R186, R194.reuse, UR10, RZ ;  /* 0x0000000ac2ba7c25 */ /* 0x040fe2000f8e00ff */
[C---:B------:R-:W-:Y:S05]  /*13d20*/  HMMA.16816.F32.BF16 R24, R176.reuse, R190, R24 ;  /* 0x000000beb018723c */ /* 0x040fea0000041818 */
[----:B------:R-:W-:Y:S01]  /*13d30*/  IMAD R185, R194, UR11, R185 ;  /* 0x0000000bc2b97c24 */ /* 0x000fe2000f8e02b9 */
[C---:B-----5:R-:W-:Y:S05]  /*13d40*/  HMMA.16816.F32.BF16 R28, R176.reuse, R168, R28 ;  /* 0x000000a8b01c723c */ /* 0x060fea000004181c */
[C---:B------:R-:W-:Y:S01]  /*13d50*/  LEA R190, P5, R165.reuse, R244, 0x6 ;  /* 0x000000f4a5be7211 */ /* 0x040fe200078a30ff */
[----:B------:R-:W-:Y:S01]  /*13d60*/  HMMA.16816.F32.BF16 R32, R176, R170, R32 ;  /* 0x000000aab020723c */ /* 0x000fe20000041820 */
[----:B------:R-:W2:Y:S04]  /*13d70*/  LDSM.16.M88.4 R168, [R220+0x6800] ;  /* 0x00680000dca8783b */ /* 0x000ea80000000200 */
[----:B------:R-:W-:Y:S01]  /*13d80*/  LEA.HI.X.SX32 R191, R165, R245, 0x6, P5 ;  /* 0x000000f5a5bf7211 */ /* 0x000fe200028f36ff */
[----:B------:R-:W-:Y:S01]  /*13d90*/  IMAD.IADD R185, R187, 0x1, R185 ;  /* 0x00000001bbb97824 */ /* 0x000fe200078e02b9 */
[CC--:B------:R-:W-:Y:S01]  /*13da0*/  LEA R176, P0, R186.reuse, R192.reuse, 0x1 ;  /* 0x000000c0bab07211 */ /* 0x0c0fe200078008ff */
[C---:B-1----:R-:W-:Y:S05]  /*13db0*/  HMMA.16816.F32.BF16 R4, R172.reuse, R180, R4 ;  /* 0x000000b4ac04723c */ /* 0x042fea0000041804 */
[----:B---3--:R-:W-:Y:S01]  /*13dc0*/  LEA.HI.X R177, R186, R193, R185, 0x1, P0 ;  /* 0x000000c1bab17211 */ /* 0x008fe200000f0cb9 */
[C---:B------:R-:W-:Y:S05]  /*13dd0*/  HMMA.16816.F32.BF16 R8, R172.reuse, R182, R8 ;  /* 0x000000b6ac08723c */ /* 0x040fea0000041808 */
[----:B------:R-:W-:Y:S02]  /*13de0*/  IMAD R165, R191, UR10, RZ ;  /* 0x0000000abfa57c24 */ /* 0x000fe4000f8e02ff */
[----:B------:R-:W-:Y:S04]  /*13df0*/  IMAD.IADD R183, R249, 0x1, -R0 ;  /* 0x00000001f9b77824 */ /* 0x000fe800078e0a00 */
[C---:B------:R-:W-:Y:S01]  /*13e00*/  IMAD R165, R190.reuse, UR11, R165 ;  /* 0x0000000bbea57c24 */ /* 0x040fe2000f8e02a5 */
[----:B------:R-:W-:Y:S01]  /*13e10*/  IABS R183, R183 ;  /* 0x000000b700b77213 */ /* 0x000fe20000000000 */
[----:B------:R-:W-:Y:S03]  /*13e20*/  IMAD.WIDE.U32 R190, R190, UR10, RZ ;  /* 0x0000000abebe7c25 */ /* 0x000fe6000f8e00ff */
[----:B------:R-:W-:Y:S01]  /*13e30*/  I2FP.F32.S32 R183, R183 ;  /* 0x000000b700b77245 */ /* 0x000fe20000201400 */
[----:B------:R-:W-:Y:S01]  /*13e40*/  IMAD.IADD R165, R191, 0x1, R165 ;  /* 0x00000001bfa57824 */ /* 0x000fe200078e02a5 */
[----:B------:R-:W-:Y:S01]  /*13e50*/  LEA R178, P5, R190, R192, 0x1 ;  /* 0x000000c0beb27211 */ /* 0x000fe200078a08ff */
[----:B------:R-:W-:Y:S01]  /*13e60*/  FFMA.FTZ R4, R2, -UR21, R4 ;  /* 0x8000001502047c23 */ /* 0x000fe20008010004 */
[----:B------:R-:W-:Y:S02]  /*13e70*/  VIADD R2, R0, 0x8 ;  /* 0x0000000800027836 */ /* 0x000fe40000000000 */
[----:B------:R-:W-:Y:S01]  /*13e80*/  FFMA.FTZ R6, R183, -UR21, R6 ;  /* 0x80000015b7067c23 */ /* 0x000fe20008010006 */
[----:B------:R-:W-:Y:S01]  /*13e90*/  LEA.HI.X R179, R190, R193, R165, 0x1, P5 ;  /* 0x000000c1beb37211 */ /* 0x000fe200028f0ca5 */
[----:B------:R-:W-:Y:S01]  /*13ea0*/  VIADD R165, R0, 0x1 ;  /* 0x0000000100a57836 */ /* 0x000fe20000000000 */
[----:B------:R-:W-:Y:S02]  /*13eb0*/  FSEL R181, R4, -INF , !P6 ;  /* 0xff80000004b57808 */ /* 0x000fe40007000000 */
[-C--:B------:R-:W-:Y:S01]  /*13ec0*/  ISETP.GE.AND P6, PT, R0, R248.reuse, PT ;  /* 0x000000f80000720c */ /* 0x080fe20003fc6270 */
[----:B------:R-:W-:Y:S01]  /*13ed0*/  STL.64 [R1+0x58], R178 ;  /* 0x000058b201007387 */ /* 0x000fe20000100a00 */
[C---:B------:R-:W-:Y:S01]  /*13ee0*/  ISETP.GE.AND P5, PT, R165.reuse, R251, PT ;  /* 0x000000fba500720c */ /* 0x040fe20003fa6270 */
[C---:B--2---:R-:W-:Y:S03]  /*13ef0*/  HMMA.16816.F32.BF16 R12, R172.reuse, R168, R12 ;  /* 0x000000a8ac0c723c */ /* 0x044fe6000004180c */
[----:B------:R-:W-:Y:S01]  /*13f00*/  STL.64 [R1+0x50], R176 ;  /* 0x000050b001007387 */ /* 0x000fe20000100a00 */
[C---:B------:R-:W-:Y:S01]  /*13f10*/  ISETP.GE.AND P0, PT, R165.reuse, R248, PT ;  /* 0x000000f8a500720c */ /* 0x040fe20003f06270 */
[--C-:B------:R-:W-:Y:S01]  /*13f20*/  IMAD.IADD R186, R252, 0x1, -R165.reuse ;  /* 0x00000001fcba7824 */ /* 0x100fe200078e0aa5 */
[C---:B------:R-:W-:Y:S02]  /*13f30*/  ISETP.GE.OR P5, PT, R165.reuse, R250, !P5 ;  /* 0x000000faa500720c */ /* 0x040fe40006fa6670 */
[----:B------:R-:W1:Y:S01]  /*13f40*/  LDSM.16.M88.4 R176, [R220+0x7000] ;  /* 0x00700000dcb0783b */ /* 0x000e620000000200 */
[-C--:B------:R-:W-:Y:S01]  /*13f50*/  ISETP.GE.OR P0, PT, R165, R243.reuse, !P0 ;  /* 0x000000f3a500720c */ /* 0x080fe20004706670 */
[C---:B------:R-:W-:Y:S03]  /*13f60*/  HMMA.16816.F32.BF16 R16, R172.reuse, R170, R16 ;  /* 0x000000aaac10723c */ /* 0x040fe60000041810 */
[----:B------:R-:W-:Y:S01]  /*13f70*/  IABS R186, R186 ;  /* 0x000000ba00ba7213 */ /* 0x000fe20000000000 */
[----:B------:R-:W2:Y:S01]  /*13f80*/  LDSM.16.M88.4 R168, [R220+0x7800] ;  /* 0x00780000dca8783b */ /* 0x000ea20000000200 */
[----:B------:R-:W-:Y:S01]  /*13f90*/  ISETP.GE.OR P6, PT, R0, R243, !P6 ;  /* 0x000000f30000720c */ /* 0x000fe200077c6670 */
[----:B------:R-:W-:Y:S04]  /*13fa0*/  DEPBAR.LE SB0, 0x0 ;  /* 0x000080000000791a */ /* 0x000fe80000000000 */
[----:B------:R-:W-:Y:S01]  /*13fb0*/  BAR.SYNC.DEFER_BLOCKING 0x0 ;  /* 0x0000000000007b1d */ /* 0x000fe20000010000 */
[----:B------:R-:W-:Y:S01]  /*13fc0*/  I2FP.F32.S32 R186, R186 ;  /* 0x000000ba00ba7245 */ /* 0x000fe20000201400 */
[----:B------:R-:W-:Y:S01]  /*13fd0*/  IMAD.IADD R182, R249, 0x1, -R165 ;  /* 0x00000001f9b67824 */ /* 0x000fe200078e0aa5 */
[----:B------:R-:W-:Y:S01]  /*13fe0*/  FSEL R200, R6, -INF , !P6 ;  /* 0xff80000006c87808 */ /* 0x000fe20007000000 */
[----:B------:R-:W-:Y:S01]  /*13ff0*/  IMAD.IADD R165, R252, 0x1, -R2 ;  /* 0x00000001fca57824 */ /* 0x000fe200078e0a02 */
[----:B------:R-:W-:Y:S01]  /*14000*/  ISETP.GE.AND P6, PT, R2, R248, PT ;  /* 0x000000f80200720c */ /* 0x000fe20003fc6270 */
[----:B------:R-:W-:Y:S01]  /*14010*/  FFMA.FTZ R5, R186, -UR21, R5 ;  /* 0x80000015ba057c23 */ /* 0x000fe20008010005 */
[----:B------:R-:W-:Y:S02]  /*14020*/  IABS R182, R182 ;  /* 0x000000b600b67213 */ /* 0x000fe40000000000 */
[----:B------:R-:W-:Y:S02]  /*14030*/  IABS R165, R165 ;  /* 0x000000a500a57213 */ /* 0x000fe40000000000 */
[----:B------:R-:W-:Y:S02]  /*14040*/  I2FP.F32.S32 R182, R182 ;  /* 0x000000b600b67245 */ /* 0x000fe40000201400 */
[----:B------:R-:W-:Y:S02]  /*14050*/  I2FP.F32.S32 R165, R165 ;  /* 0x000000a500a57245 */ /* 0x000fe40000201400 */
[----:B------:R-:W-:Y:S01]  /*14060*/  FSEL R204, R5, -INF , !P5 ;  /* 0xff80000005cc7808 */ /* 0x000fe20006800000 */
[----:B------:R-:W-:Y:S01]  /*14070*/  FFMA.FTZ R7, R182, -UR21, R7 ;  /* 0x80000015b6077c23 */ /* 0x000fe20008010007 */
[C---:B------:R-:W-:Y:S01]  /*14080*/  ISETP.GE.AND P5, PT, R2.reuse, R251, PT ;  /* 0x000000fb0200720c */ /* 0x040fe20003fa6270 */
[----:B------:R-:W-:Y:S01]  /*14090*/  FFMA.FTZ R8, R165, -UR21, R8 ;  /* 0x80000015a5087c23 */ /* 0x000fe20008010008 */
[----:B------:R-:W-:Y:S01]  /*140a0*/  ISETP.GE.OR P6, PT, R2, R243, !P6 ;  /* 0x000000f30200720c */ /* 0x000fe200077c6670 */
[----:B------:R-:W-:Y:S01]  /*140b0*/  VIADD R182, R0, 0x9 ;  /* 0x0000000900b67836 */ /* 0x000fe20000000000 */
[----:B------:R-:W-:Y:S01]  /*140c0*/  ISETP.GE.OR P5, PT, R2, R250, !P5 ;  /* 0x000000fa0200720c */ /* 0x000fe20006fa6670 */
[----:B------:R-:W-:Y:S01]  /*140d0*/  IMAD.IADD R5, R249, 0x1, -R2 ;  /* 0x00000001f9057824 */ /* 0x000fe200078e0a02 */
[----:B------:R-:W-:Y:S01]  /*140e0*/  FSEL R191, R7, -INF , !P0 ;  /* 0xff80000007bf7808 */ /* 0x000fe20004000000 */
[--C-:B------:R-:W-:Y:S01]  /*140f0*/  IMAD.IADD R7, R252, 0x1, -R182.reuse ;  /* 0x00000001fc077824 */ /* 0x100fe200078e0ab6 */
[----:B------:R-:W-:Y:S01]  /*14100*/  FSEL R8, R8, -INF , !P5 ;  /* 0xff80000008087808 */ /* 0x000fe20006800000 */
[----:B------:R-:W-:Y:S01]  /*14110*/  VIADD R165, R0, 0x10 ;  /* 0x0000001000a57836 */ /* 0x000fe20000000000 */
[C---:B------:R-:W-:Y:S01]  /*14120*/  ISETP.GE.AND P0, PT, R182.reuse, R251, PT ;  /* 0x000000fbb600720c */ /* 0x040fe20003f06270 */
[C---:B-1----:R-:W-:Y:S05]  /*14130*/  HMMA.16816.F32.BF16 R20, R172.reuse, R176, R20 ;  /* 0x000000b0ac14723c */ /* 0x042fea0000041814 */
[----:B------:R-:W-:Y:S01]  /*14140*/  ISETP.GE.AND P5, PT, R182, R248, PT ;  /* 0x000000f8b600720c */ /* 0x000fe20003fa6270 */
[C---:B------:R-:W-:Y:S01]  /*14150*/  IMAD.IADD R6, R249.reuse, 0x1, -R182 ;  /* 0x00000001f9067824 */ /* 0x040fe200078e0ab6 */
[----:B------:R-:W-:Y:S01]  /*14160*/  IABS R5, R5 ;  /* 0x0000000500057213 */ /* 0x000fe20000000000 */
[--C-:B------:R-:W-:Y:S01]  /*14170*/  IMAD.IADD R2, R252, 0x1, -R165.reuse ;  /* 0x00000001fc027824 */ /* 0x100fe200078e0aa5 */
[C---:B------:R-:W-:Y:S01]  /*14180*/  ISETP.GE.OR P0, PT, R182.reuse, R250, !P0 ;  /* 0x000000fab600720c */ /* 0x040fe20004706670 */
[C---:B------:R-:W-:Y:S03]  /*14190*/  HMMA.16816.F32.BF16 R24, R172.reuse, R178, R24 ;  /* 0x000000b2ac18723c */ /* 0x040fe60000041818 */
[----:B------:R-:W-:Y:S02]  /*141a0*/  ISETP.GE.OR P5, PT, R182, R243, !P5 ;  /* 0x000000f3b600720c */ /* 0x000fe40006fa6670 */
[----:B------:R-:W-:Y:S01]  /*141b0*/  IABS R182, R7 ;  /* 0x0000000700b67213 */ /* 0x000fe20000000000 */
[----:B------:R-:W-:Y:S01]  /*141c0*/  IMAD.IADD R7, R249, 0x1, -R165 ;  /* 0x00000001f9077824 */ /* 0x000fe200078e0aa5 */
[----:B------:R-:W-:Y:S01]  /*141d0*/  I2FP.F32.S32 R5, R5 ;  /* 0x0000000500057245 */ /* 0x000fe20000201400 */
[C---:B--2---:R-:W-:Y:S03]  /*141e0*/  HMMA.16816.F32.BF16 R28, R172.reuse, R168, R28 ;  /* 0x000000a8ac1c723c */ /* 0x044fe6000004181c */
[----:B------:R-:W-:Y:S01]  /*141f0*/  I2FP.F32.S32 R182, R182 ;  /* 0x000000b600b67245 */ /* 0x000fe20000201400 */
[----:B------:R-:W-:Y:S01]  /*14200*/  FFMA.FTZ R10, R5, -UR21, R10 ;  /* 0x80000015050a7c23 */ /* 0x000fe2000801000a */
[----:B------:R-:W-:Y:S01]  /*14210*/  IABS R2, R2 ;  /* 0x0000000200027213 */ /* 0x000fe20000000000 */
[----:B------:R-:W-:Y:S01]  /*14220*/  VIADD R5, R0, 0x11 ;  /* 0x0000001100057836 */ /* 0x000fe20000000000 */
[----:B------:R-:W-:Y:S01]  /*14230*/  IABS R6, R6 ;  /* 0x0000000600067213 */ /* 0x000fe20000000000 */
[----:B------:R-:W-:Y:S01]  /*14240*/  FFMA.FTZ R9, R182, -UR21, R9 ;  /* 0x80000015b6097c23 */ /* 0x000fe20008010009 */
[----:B------:R-:W-:Y:S03]  /*14250*/  HMMA.16816.F32.BF16 R32, R172, R170, R32 ;  /* 0x000000aaac20723c */ /* 0x000fe60000041820 */
[----:B------:R-:W-:Y:S01]  /*14260*/  I2FP.F32.S32 R2, R2 ;  /* 0x0000000200027245 */ /* 0x000fe20000201400 */
[----:B------:R-:W-:Y:S01]  /*14270*/  IMAD.IADD R182, R252, 0x1, -R5 ;  /* 0x00000001fcb67824 */ /* 0x000fe200078e0a05 */
[----:B------:R-:W-:Y:S02]  /*14280*/  I2FP.F32.S32 R6, R6 ;  /* 0x0000000600067245 */ /* 0x000fe40000201400 */
[----:B------:R-:W-:Y:S01]  /*14290*/  FSEL R180, R9, -INF , !P0 ;  /* 0xff80000009b47808 */ /* 0x000fe20004000000 */
[----:B------:R-:W-:Y:S01]  /*142a0*/  FFMA.FTZ R12, R2, -UR21, R12 ;  /* 0x80000015020c7c23 */ /* 0x000fe2000801000c */
[C---:B------:R-:W-:Y:S02]  /*142b0*/  ISETP.GE.AND P0, PT, R165.reuse, R251, PT ;  /* 0x000000fba500720c */ /* 0x040fe40003f06270 */
[----:B------:R-:W-:Y:S01]  /*142c0*/  FSEL R9, R10, -INF , !P6 ;  /* 0xff8000000a097808 */ /* 0x000fe20007000000 */
[----:B------:R-:W-:Y:S01]  /*142d0*/  FFMA.FTZ R11, R6, -UR21, R11 ;  /* 0x80000015060b7c23 */ /* 0x000fe2000801000b */
[----:B------:R-:W-:Y:S01]  /*142e0*/  ISETP.GE.AND P6, PT, R165, R248, PT ;  /* 0x000000f8a500720c */ /* 0x000fe20003fc6270 */
[----:B------:R-:W-:Y:S01]  /*142f0*/  VIADD R2, R0, 0x18 ;  /* 0x0000001800027836 */ /* 0x000fe20000000000 */
[----:B------:R-:W-:Y:S01]  /*14300*/  IABS R182, R182 ;  /* 0x000000b600b67213 */ /* 0x000fe20000000000 */
[----:B------:R-:W-:Y:S01]  /*14310*/  IMAD.IADD R6, R249, 0x1, -R5 ;  /* 0x00000001f9067824 */ /* 0x000fe200078e0a05 */
[C---:B------:R-:W-:Y:S02]  /*14320*/  ISETP.GE.OR P0, PT, R165.reuse, R250, !P0 ;  /* 0x000000faa500720c */ /* 0x040fe40004706670 */
[----:B------:R-:W-:Y:S01]  /*14330*/  ISETP.GE.OR P6, PT, R165, R243, !P6 ;  /* 0x000000f3a500720c */ /* 0x000fe200077c6670 */
[----:B------:R-:W-:Y:S01]  /*14340*/  IMAD.IADD R165, R252, 0x1, -R2 ;  /* 0x00000001fca57824 */ /* 0x000fe200078e0a02 */
[----:B------:R-:W-:Y:S02]  /*14350*/  I2FP.F32.S32 R182, R182 ;  /* 0x000000b600b67245 */ /* 0x000fe40000201400 */
[----:B------:R-:W-:Y:S02]  /*14360*/  FSEL R10, R11, -INF , !P5 ;  /* 0xff8000000b0a7808 */ /* 0x000fe40006800000 */
[C---:B------:R-:W-:Y:S01]  /*14370*/  ISETP.GE.AND P5, PT, R5.reuse, R251, PT ;  /* 0x000000fb0500720c */ /* 0x040fe20003fa6270 */
[----:B------:R-:W-:Y:S01]  /*14380*/  FFMA.FTZ R13, R182, -UR21, R13 ;  /* 0x80000015b60d7c23 */ /* 0x000fe2000801000d */
[----:B------:R-:W-:Y:S02]  /*14390*/  IABS R7, R7 ;  /* 0x0000000700077213 */ /* 0x000fe40000000000 */
[----:B------:R-:W-:Y:S02]  /*143a0*/  IABS R6, R6 ;  /* 0x0000000600067213 */ /* 0x000fe40000000000 */
[----:B------:R-:W-:Y:S02]  /*143b0*/  IABS R165, R165 ;  /* 0x000000a500a57213 */ /* 0x000fe40000000000 */
[----:B------:R-:W-:Y:S02]  /*143c0*/  ISETP.GE.OR P5, PT, R5, R250, !P5 ;  /* 0x000000fa0500720c */ /* 0x000fe40006fa6670 */
[----:B------:R-:W-:Y:S02]  /*143d0*/  I2FP.F32.S32 R7, R7 ;  /* 0x0000000700077245 */ /* 0x000fe40000201400 */
[----:B------:R-:W-:Y:S02]  /*143e0*/  I2FP.F32.S32 R6, R6 ;  /* 0x0000000600067245 */ /* 0x000fe40000201400 */
[----:B------:R-:W-:Y:S01]  /*143f0*/  I2FP.F32.S32 R165, R165 ;  /* 0x000000a500a57245 */ /* 0x000fe20000201400 */
[----:B------:R-:W-:Y:S01]  /*14400*/  FFMA.FTZ R14, R7, -UR21, R14 ;  /* 0x80000015070e7c23 */ /* 0x000fe2000801000e */
[----:B------:R-:W-:Y:S01]  /*14410*/  FSEL R193, R12, -INF , !P0 ;  /* 0xff8000000cc17808 */ /* 0x000fe20004000000 */
[----:B------:R-:W-:Y:S01]  /*14420*/  FFMA.FTZ R15, R6, -UR21, R15 ;  /* 0x80000015060f7c23 */ /* 0x000fe2000801000f */
[----:B------:R-:W-:Y:S01]  /*14430*/  FSEL R194, R13, -INF , !P5 ;  /* 0xff8000000dc27808 */ /* 0x000fe20006800000 */
[----:B------:R-:W-:Y:S01]  /*14440*/  FFMA.FTZ R16, R165, -UR21, R16 ;  /* 0x80000015a5107c23 */ /* 0x000fe20008010010 */
[C---:B------:R-:W-:Y:S01]  /*14450*/  ISETP.GE.AND P0, PT, R5.reuse, R248, PT ;  /* 0x000000f80500720c */ /* 0x040fe20003f06270 */
[----:B------:R-:W-:Y:S01]  /*14460*/  VIADD R6, R0, 0x19 ;  /* 0x0000001900067836 */ /* 0x000fe20000000000 */
[----:B------:R-:W-:Y:S01]  /*14470*/  ISETP.GE.AND P5, PT, R2, R251, PT ;  /* 0x000000fb0200720c */ /* 0x000fe20003fa6270 */
[----:B------:R-:W-:Y:S01]  /*14480*/  VIADD R165, R0, 0x20 ;  /* 0x0000002000a57836 */ /* 0x000fe20000000000 */
[----:B------:R-:W-:Y:S01]  /*14490*/  ISETP.GE.OR P0, PT, R5, R243, !P0 ;  /* 0x000000f30500720c */ /* 0x000fe20004706670 */
[----:B------:R-:W-:Y:S01]  /*144a0*/  IMAD.IADD R5, R249, 0x1, -R2 ;  /* 0x00000001f9057824 */ /* 0x000fe200078e0a02 */
[----:B------:R-:W-:Y:S01]  /*144b0*/  ISETP.GE.OR P5, PT, R2, R250, !P5 ;  /* 0x000000fa0200720c */ /* 0x000fe20006fa6670 */
[----:B------:R-:W-:Y:S01]  /*144c0*/  VIADD R7, R0, 0x21 ;  /* 0x0000002100077836 */ /* 0x000fe20000000000 */
[----:B------:R-:W-:Y:S01]  /*144d0*/  FSEL R195, R14, -INF , !P6 ;  /* 0xff8000000ec37808 */ /* 0x000fe20007000000 */
[--C-:B------:R-:W-:Y:S01]  /*144e0*/  IMAD.IADD R14, R252, 0x1, -R6.reuse ;  /* 0x00000001fc0e7824 */ /* 0x100fe200078e0a06 */
[-C--:B------:R-:W-:Y:S02]  /*144f0*/  ISETP.GE.AND P6, PT, R2, R248.reuse, PT ;  /* 0x000000f80200720c */ /* 0x080fe40003fc6270 */
[----:B------:R-:W-:Y:S02]  /*14500*/  FSEL R207, R15, -INF , !P0 ;  /* 0xff8000000fcf7808 */ /* 0x000fe40004000000 */
[----:B------:R-:W-:Y:S02]  /*14510*/  FSEL R189, R16, -INF , !P5 ;  /* 0xff80000010bd7808 */ /* 0x000fe40006800000 */
[C---:B------:R-:W-:Y:S02]  /*14520*/  ISETP.GE.AND P0, PT, R6.reuse, R251, PT ;  /* 0x000000fb0600720c */ /* 0x040fe40003f06270 */
[----:B------:R-:W-:Y:S02]  /*14530*/  ISETP.GE.AND P5, PT, R6, R248, PT ;  /* 0x000000f80600720c */ /* 0x000fe40003fa6270 */
[----:B------:R-:W-:Y:S01]  /*14540*/  ISETP.GE.OR P6, PT, R2, R243, !P6 ;  /* 0x000000f30200720c */ /* 0x000fe200077c6670 */
[----:B------:R-:W-:Y:S01]  /*14550*/  IMAD.IADD R2, R252, 0x1, -R165 ;  /* 0x00000001fc027824 */ /* 0x000fe200078e0aa5 */
[----:B------:R-:W-:Y:S02]  /*14560*/  IABS R14, R14 ;  /* 0x0000000e000e7213 */ /* 0x000fe40000000000 */
[----:B------:R-:W-:Y:S02]  /*14570*/  IABS R5, R5 ;  /* 0x0000000500057213 */ /* 0x000fe40000000000 */
[C---:B------:R-:W-:Y:S02]  /*14580*/  ISETP.GE.OR P0, PT, R6.reuse, R250, !P0 ;  /* 0x000000fa0600720c */ /* 0x040fe40004706670 */
[----:B------:R-:W-:Y:S01]  /*14590*/  ISETP.GE.OR P5, PT, R6, R243, !P5 ;  /* 0x000000f30600720c */ /* 0x000fe20006fa6670 */
[----:B------:R-:W-:Y:S01]  /*145a0*/  IMAD.IADD R6, R249, 0x1, -R6 ;  /* 0x00000001f9067824 */ /* 0x000fe200078e0a06 */
[----:B------:R-:W-:Y:S02]  /*145b0*/  I2FP.F32.S32 R14, R14 ;  /* 0x0000000e000e7245 */ /* 0x000fe40000201400 */
[----:B------:R-:W-:Y:S02]  /*145c0*/  I2FP.F32.S32 R5, R5 ;  /* 0x0000000500057245 */ /* 0x000fe40000201400 */
[----:B------:R-:W-:Y:S01]  /*145d0*/  IABS R2, R2 ;  /* 0x0000000200027213 */ /* 0x000fe20000000000 */
[----:B------:R-:W-:Y:S01]  /*145e0*/  FFMA.FTZ R17, R14, -UR21, R17 ;  /* 0x800000150e117c23 */ /* 0x000fe20008010011 */
[----:B------:R-:W-:Y:S01]  /*145f0*/  IABS R6, R6 ;  /* 0x0000000600067213 */ /* 0x000fe20000000000 */
[----:B------:R-:W-:Y:S01]  /*14600*/  FFMA.FTZ R18, R5, -UR21, R18 ;  /* 0x8000001505127c23 */ /* 0x000fe20008010012 */
[----:B------:R-:W-:Y:S01]  /*14610*/  I2FP.F32.S32 R2, R2 ;  /* 0x0000000200027245 */ /* 0x000fe20000201400 */
[----:B------:R-:W-:Y:S01]  /*14620*/  IMAD.IADD R14, R252, 0x1, -R7 ;  /* 0x00000001fc0e7824 */ /* 0x000fe200078e0a07 */
[----:B------:R-:W-:Y:S01]  /*14630*/  I2FP.F32.S32 R6, R6 ;  /* 0x0000000600067245 */ /* 0x000fe20000201400 */
[----:B------:R-:W-:Y:S01]  /*14640*/  IMAD.IADD R5, R249, 0x1, -R165 ;  /* 0x00000001f9057824 */ /* 0x000fe200078e0aa5 */
[----:B------:R-:W-:Y:S01]  /*14650*/  FSEL R196, R17, -INF , !P0 ;  /* 0xff80000011c47808 */ /* 0x000fe20004000000 */
[----:B------:R-:W-:Y:S01]  /*14660*/  FFMA.FTZ R20, R2, -UR21, R20 ;  /* 0x8000001502147c23 */ /* 0x000fe20008010014 */
[----:B------:R-:W-:Y:S01]  /*14670*/  FSEL R188, R18, -INF , !P6 ;  /* 0xff80000012bc7808 */ /* 0x000fe20007000000 */
[----:B------:R-:W-:Y:S01]  /*14680*/  FFMA.FTZ R19, R6, -UR21, R19 ;  /* 0x8000001506137c23 */ /* 0x000fe20008010013 */
[C---:B------:R-:W-:Y:S01]  /*14690*/  ISETP.GE.AND P0, PT, R165.reuse, R251, PT ;  /* 0x000000fba500720c */ /* 0x040fe20003f06270 */
[----:B------:R-:W-:Y:S01]  /*146a0*/  VIADD R2, R0, 0x28 ;  /* 0x0000002800027836 */ /* 0x000fe20000000000 */
[----:B------:R-:W-:Y:S01]  /*146b0*/  ISETP.GE.AND P6, PT, R165, R248, PT ;  /* 0x000000f8a500720c */ /* 0x000fe20003fc6270 */
[----:B------:R-:W-:Y:S01]  /*146c0*/  IMAD.IADD R6, R249, 0x1, -R7 ;  /* 0x00000001f9067824 */ /* 0x000fe200078e0a07 */
[----:B------:R-:W-:Y:S02]  /*146d0*/  IABS R14, R14 ;  /* 0x0000000e000e7213 */ /* 0x000fe40000000000 */
        /* <DEDUP_REMOVED lines=9> */
[----:B------:R-:W-:Y:S02]  /*14770*/  ISETP.GE.OR P5, PT, R7, R250, !P5 ;  /* 0x000000fa0700720c */ /* 0x000fe40006fa6670 */
[----:B------:R-:W-:Y:S02]  /*14780*/  IABS R5, R5 ;  /* 0x0000000500057213 */ /* 0x000fe40000000000 */
[----:B------:R-:W-:Y:S02]  /*14790*/  I2FP.F32.S32 R165, R165 ;  /* 0x000000a500a57245 */ /* 0x000fe40000201400 */
[----:B------:R-:W-:Y:S02]  /*147a0*/  I2FP.F32.S32 R6, R6 ;  /* 0x0000000600067245 */ /* 0x000fe40000201400 */
[----:B------:R-:W-:Y:S01]  /*147b0*/  FSEL R199, R21, -INF , !P5 ;  /* 0xff80000015c77808 */ /* 0x000fe20006800000 */
[----:B------:R-:W-:Y:S01]  /*147c0*/  FFMA.FTZ R24, R165, -UR21, R24 ;  /* 0x80000015a5187c23 */ /* 0x000fe20008010018 */
[----:B------:R-:W-:Y:S01]  /*147d0*/  ISETP.GE.AND P5, PT, R2, R251, PT ;  /* 0x000000fb0200720c */ /* 0x000fe20003fa6270 */
[----:B------:R-:W-:Y:S01]  /*147e0*/  FFMA.FTZ R23, R6, -UR21, R23 ;  /* 0x8000001506177c23 */ /* 0x000fe20008010017 */
[----:B------:R-:W-:Y:S01]  /*147f0*/  I2FP.F32.S32 R5, R5 ;  /* 0x0000000500057245 */ /* 0x000fe20000201400 */
[----:B------:R-:W-:Y:S01]  /*14800*/  VIADD R6, R0, 0x29 ;  /* 0x0000002900067836 */ /* 0x000fe20000000000 */
[----:B------:R-:W-:Y:S01]  /*14810*/  FSEL R197, R20, -INF , !P0 ;  /* 0xff80000014c57808 */ /* 0x000fe20004000000 */
[----:B------:R-:W-:Y:S01]  /*14820*/  VIADD R165, R0, 0x31 ;  /* 0x0000003100a57836 */ /* 0x000fe20000000000 */
[----:B------:R-:W-:Y:S01]  /*14830*/  ISETP.GE.AND P0, PT, R7, R248, PT ;  /* 0x000000f80700720c */ /* 0x000fe20003f06270 */
[----:B------:R-:W-:Y:S01]  /*14840*/  FFMA.FTZ R22, R5, -UR21, R22 ;  /* 0x8000001505167c23 */ /* 0x000fe20008010016 */
[----:B------:R-:W-:Y:S01]  /*14850*/  ISETP.GE.OR P5, PT, R2, R250, !P5 ;  /* 0x000000fa0200720c */ /* 0x000fe20006fa6670 */
[----:B------:R-:W-:Y:S01]  /*14860*/  VIADD R5, R0, 0x30 ;  /* 0x0000003000057836 */ /* 0x000fe20000000000 */
[----:B------:R-:W-:Y:S01]  /*14870*/  ISETP.GE.OR P0, PT, R7, R243, !P0 ;  /* 0x000000f30700720c */ /* 0x000fe20004706670 */
[----:B------:R-:W-:Y:S01]  /*14880*/  IMAD.IADD R7, R249, 0x1, -R2 ;  /* 0x00000001f9077824 */ /* 0x000fe200078e0a02 */
[----:B------:R-:W-:Y:S01]  /*14890*/  FSEL R201, R24, -INF , !P5 ;  /* 0xff80000018c97808 */ /* 0x000fe20006800000 */
[--C-:B------:R-:W-:Y:S01]  /*148a0*/  IMAD.IADD R24, R252, 0x1, -R6.reuse ;  /* 0x00000001fc187824 */ /* 0x100fe200078e0a06 */
[----:B------:R-:W-:Y:S02]  /*148b0*/  FSEL R202, R22, -INF , !P6 ;  /* 0xff80000016ca7808 */ /* 0x000fe40007000000 */
[----:B------:R-:W-:Y:S02]  /*148c0*/  FSEL R198, R23, -INF , !P0 ;  /* 0xff80000017c67808 */ /* 0x000fe40004000000 */
[-C--:B------:R-:W-:Y:S02]  /*148d0*/  ISETP.GE.AND P6, PT, R2, R248.reuse, PT ;  /* 0x000000f80200720c */ /* 0x080fe40003fc6270 */
[C---:B------:R-:W-:Y:S02]  /*148e0*/  ISETP.GE.AND P0, PT, R6.reuse, R251, PT ;  /* 0x000000fb0600720c */ /* 0x040fe40003f06270 */
[----:B------:R-:W-:Y:S02]  /*148f0*/  ISETP.GE.AND P5, PT, R6, R248, PT ;  /* 0x000000f80600720c */ /* 0x000fe40003fa6270 */
[----:B------:R-:W-:Y:S01]  /*14900*/  IABS R14, R24 ;  /* 0x00000018000e7213 */ /* 0x000fe20000000000 */
[----:B------:R-:W-:Y:S01]  /*14910*/  IMAD.IADD R24, R252, 0x1, -R165 ;  /* 0x00000001fc187824 */ /* 0x000fe200078e0aa5 */
[-C--:B------:R-:W-:Y:S01]  /*14920*/  ISETP.GE.OR P6, PT, R2, R243.reuse, !P6 ;  /* 0x000000f30200720c */ /* 0x080fe200077c6670 */
[----:B------:R-:W-:Y:S01]  /*14930*/  IMAD.IADD R2, R252, 0x1, -R5 ;  /* 0x00000001fc027824 */ /* 0x000fe200078e0a05 */
[C---:B------:R-:W-:Y:S02]  /*14940*/  ISETP.GE.OR P0, PT, R6.reuse, R250, !P0 ;  /* 0x000000fa0600720c */ /* 0x040fe40004706670 */
[----:B------:R-:W-:Y:S01]  /*14950*/  ISETP.GE.OR P5, PT, R6, R243, !P5 ;  /* 0x000000f30600720c */ /* 0x000fe20006fa6670 */
[----:B------:R-:W-:Y:S01]  /*14960*/  IMAD.IADD R6, R249, 0x1, -R6 ;  /* 0x00000001f9067824 */ /* 0x000fe200078e0a06 */
[----:B------:R-:W-:Y:S02]  /*14970*/  I2FP.F32.S32 R14, R14 ;  /* 0x0000000e000e7245 */ /* 0x000fe40000201400 */
[----:B------:R-:W-:Y:S02]  /*14980*/  IABS R2, R2 ;  /* 0x0000000200027213 */ /* 0x000fe40000000000 */
[----:B------:R-:W-:Y:S01]  /*14990*/  IABS R6, R6 ;  /* 0x0000000600067213 */ /* 0x000fe20000000000 */
[----:B------:R-:W-:Y:S01]  /*149a0*/  FFMA.FTZ R25, R14, -UR21, R25 ;  /* 0x800000150e197c23 */ /* 0x000fe20008010019 */
[----:B------:R-:W-:Y:S02]  /*149b0*/  IABS R7, R7 ;  /* 0x0000000700077213 */ /* 0x000fe40000000000 */
[----:B------:R-:W-:Y:S02]  /*149c0*/  I2FP.F32.S32 R6, R6 ;  /* 0x0000000600067245 */ /* 0x000fe40000201400 */
[----:B------:R-:W-:Y:S02]  /*149d0*/  I2FP.F32.S32 R2, R2 ;  /* 0x0000000200027245 */ /* 0x000fe40000201400 */
[----:B------:R-:W-:Y:S01]  /*149e0*/  FSEL R203, R25, -INF , !P0 ;  /* 0xff80000019cb7808 */ /* 0x000fe20004000000 */
[----:B------:R-:W-:Y:S01]  /*149f0*/  FFMA.FTZ R27, R6, -UR21, R27 ;  /* 0x80000015061b7c23 */ /* 0x000fe2000801001b */
[C---:B------:R-:W-:Y:S01]  /*14a00*/  ISETP.GE.AND P0, PT, R5.reuse, R251, PT ;  /* 0x000000fb0500720c */ /* 0x040fe20003f06270 */
[----:B------:R-:W-:Y:S01]  /*14a10*/  FFMA.FTZ R28, R2, -UR21, R28 ;  /* 0x80000015021c7c23 */ /* 0x000fe2000801001c */
[----:B------:R-:W-:Y:S01]  /*14a20*/  IABS R24, R24 ;  /* 0x0000001800187213 */ /* 0x000fe20000000000 */
[C---:B------:R-:W-:Y:S01]  /*14a30*/  VIADD R2, R0.reuse, 0x38 ;  /* 0x0000003800027836 */ /* 0x040fe20000000000 */
[----:B------:R-:W-:Y:S01]  /*14a40*/  I2FP.F32.S32 R7, R7 ;  /* 0x0000000700077245 */ /* 0x000fe20000201400 */
[----:B------:R-:W-:Y:S01]  /*14a50*/  VIADD R0, R0, 0x39 ;  /* 0x0000003900007836 */ /* 0x000fe20000000000 */
[----:B------:R-:W-:Y:S01]  /*14a60*/  ISETP.GE.OR P0, PT, R5, R250, !P0 ;  /* 0x000000fa0500720c */ /* 0x000fe20004706670 */
[----:B------:R-:W-:Y:S01]  /*14a70*/  IMAD.IADD R25, R249, 0x1, -R5 ;  /* 0x00000001f9197824 */ /* 0x000fe200078e0a05 */
[----:B------:R-:W-:Y:S01]  /*14a80*/  I2FP.F32.S32 R24, R24 ;  /* 0x0000001800187245 */ /* 0x000fe20000201400 */
[----:B------:R-:W-:Y:S01]  /*14a90*/  FFMA.FTZ R26, R7, -UR21, R26 ;  /* 0x80000015071a7c23 */ /* 0x000fe2000801001a */
[----:B------:R-:W-:Y:S01]  /*14aa0*/  FSEL R206, R27, -INF , !P5 ;  /* 0xff8000001bce7808 */ /* 0x000fe20006800000 */
[----:B------:R-:W-:Y:S01]  /*14ab0*/  IMAD.IADD R27, R252, 0x1, -R2 ;  /* 0x00000001fc1b7824 */ /* 0x000fe200078e0a02 */
[----:B------:R-:W-:Y:S01]  /*14ac0*/  FSEL R185, R28, -INF , !P0 ;  /* 0xff8000001cb97808 */ /* 0x000fe20004000000 */
[----:B------:R-:W-:Y:S01]  /*14ad0*/  FFMA.FTZ R29, R24, -UR21, R29 ;  /* 0x80000015181d7c23 */ /* 0x000fe2000801001d */
[C---:B------:R-:W-:Y:S01]  /*14ae0*/  ISETP.GE.AND P5, PT, R165.reuse, R251, PT ;  /* 0x000000fba500720c */ /* 0x040fe20003fa6270 */
[----:B------:R-:W-:Y:S01]  /*14af0*/  IMAD.IADD R24, R252, 0x1, -R0 ;  /* 0x00000001fc187824 */ /* 0x000fe200078e0a00 */
[----:B------:R-:W-:Y:S02]  /*14b00*/  ISETP.GE.AND P0, PT, R165, R248, PT ;  /* 0x000000f8a500720c */ /* 0x000fe40003f06270 */
[----:B------:R-:W-:Y:S01]  /*14b10*/  FSEL R205, R26, -INF , !P6 ;  /* 0xff8000001acd7808 */ /* 0x000fe20007000000 */
[----:B------:R-:W-:Y:S01]  /*14b20*/  IMAD.IADD R26, R249, 0x1, -R165 ;  /* 0x00000001f91a7824 */ /* 0x000fe200078e0aa5 */
[C---:B------:R-:W-:Y:S02]  /*14b30*/  ISETP.GE.OR P5, PT, R165.reuse, R250, !P5 ;  /* 0x000000faa500720c */ /* 0x040fe40006fa6670 */
[----:B------:R-:W-:Y:S02]  /*14b40*/  ISETP.GE.OR P0, PT, R165, R243, !P0 ;  /* 0x000000f3a500720c */ /* 0x000fe40004706670 */
[----:B------:R-:W-:Y:S02]  /*14b50*/  IABS R165, R25 ;  /* 0x0000001900a57213 */ /* 0x000fe40000000000 */
[----:B------:R-:W-:Y:S02]  /*14b60*/  FMNMX.FTZ R25, R181, R3, !PT ;  /* 0x00000003b5197209 */ /* 0x000fe40007810000 */
[----:B------:R-:W-:Y:S02]  /*14b70*/  IABS R24, R24 ;  /* 0x0000001800187213 */ /* 0x000fe40000000000 */
[----:B------:R-:W-:Y:S02]  /*14b80*/  IABS R26, R26 ;  /* 0x0000001a001a7213 */ /* 0x000fe40000000000 */
[----:B------:R-:W-:Y:S02]  /*14b90*/  FMNMX.FTZ R25, R204, R25, !PT ;  /* 0x00000019cc197209 */ /* 0x000fe40007810000 */
[----:B------:R-:W-:Y:S02]  /*14ba0*/  I2FP.F32.S32 R24, R24 ;  /* 0x0000001800187245 */ /* 0x000fe40000201400 */
[----:B------:R-:W-:Y:S02]  /*14bb0*/  IABS R27, R27 ;  /* 0x0000001b001b7213 */ /* 0x000fe40000000000 */
[----:B------:R-:W-:Y:S01]  /*14bc0*/  I2FP.F32.S32 R26, R26 ;  /* 0x0000001a001a7245 */ /* 0x000fe20000201400 */
[----:B------:R-:W-:Y:S01]  /*14bd0*/  FFMA.FTZ R33, R24, -UR21, R33 ;  /* 0x8000001518217c23 */ /* 0x000fe20008010021 */
[----:B------:R-:W-:Y:S02]  /*14be0*/  FMNMX.FTZ R25, R8, R25, !PT ;  /* 0x0000001908197209 */ /* 0x000fe40007810000 */
[----:B------:R-:W-:Y:S01]  /*14bf0*/  I2FP.F32.S32 R27, R27 ;  /* 0x0000001b001b7245 */ /* 0x000fe20000201400 */
[----:B------:R-:W-:Y:S01]  /*14c00*/  FFMA.FTZ R31, R26, -UR21, R31 ;  /* 0x800000151a1f7c23 */ /* 0x000fe2000801001f */
[----:B------:R-:W-:Y:S02]  /*14c10*/  I2FP.F32.S32 R165, R165 ;  /* 0x000000a500a57245 */ /* 0x000fe40000201400 */
[----:B------:R-:W-:Y:S01]  /*14c20*/  FMNMX.FTZ R24, R200, R164, !PT ;  /* 0x000000a4c8187209 */ /* 0x000fe20007810000 */
[----:B------:R-:W-:Y:S01]  /*14c30*/  FFMA.FTZ R32, R27, -UR21, R32 ;  /* 0x800000151b207c23 */ /* 0x000fe20008010020 */
[----:B------:R-:W-:Y:S01]  /*14c40*/  FMNMX.FTZ R26, R180, R25, !PT ;  /* 0x00000019b41a7209 */ /* 0x000fe20007810000 */
[----:B------:R-:W-:Y:S01]  /*14c50*/  FFMA.FTZ R30, R165, -UR21, R30 ;  /* 0x80000015a51e7c23 */ /* 0x000fe2000801001e */
[----:B------:R-:W-:Y:S02]  /*14c60*/  ISETP.GE.AND P6, PT, R5, R248, PT ;  /* 0x000000f80500720c */ /* 0x000fe40003fc6270 */
[----:B------:R-:W-:Y:S02]  /*14c70*/  FSEL R187, R29, -INF , !P5 ;  /* 0xff8000001dbb7808 */ /* 0x000fe40006800000 */
[C---:B------:R-:W-:Y:S02]  /*14c80*/  ISETP.GE.AND P5, PT, R2.reuse, R251, PT ;  /* 0x000000fb0200720c */ /* 0x040fe40003fa6270 */
[----:B------:R-:W-:Y:S02]  /*14c90*/  FMNMX.FTZ R24, R191, R24, !PT ;  /* 0x00000018bf187209 */ /* 0x000fe40007810000 */
[----:B------:R-:W-:Y:S02]  /*14ca0*/  FMNMX.FTZ R27, R193, R26, !PT ;  /* 0x0000001ac11b7209 */ /* 0x000fe40007810000 */
[----:B------:R-:W-:Y:S02]  /*14cb0*/  ISETP.GE.OR P6, PT, R5, R243, !P6 ;  /* 0x000000f30500720c */ /* 0x000fe400077c6670 */
[----:B------:R-:W-:Y:S02]  /*14cc0*/  ISETP.GE.OR P5, PT, R2, R250, !P5 ;  /* 0x000000fa0200720c */ /* 0x000fe40006fa6670 */
[----:B------:R-:W-:Y:S02]  /*14cd0*/  FMNMX.FTZ R25, R9, R24, !PT ;  /* 0x0000001809197209 */ /* 0x000fe40007810000 */
[----:B------:R-:W-:Y:S01]  /*14ce0*/  FMNMX.FTZ R26, R194, R27, !PT ;  /* 0x0000001bc21a7209 */ /* 0x000fe20007810000 */
[----:B------:R-:W-:Y:S01]  /*14cf0*/  IMAD.IADD R27, R249, 0x1, -R2 ;  /* 0x00000001f91b7824 */ /* 0x000fe200078e0a02 */
[----:B------:R-:W-:Y:S02]  /*14d00*/  FSEL R190, R30, -INF , !P6 ;  /* 0xff8000001ebe7808 */ /* 0x000fe40007000000 */
[-C--:B------:R-:W-:Y:S02]  /*14d10*/  ISETP.GE.AND P6, PT, R2, R248.reuse, PT ;  /* 0x000000f80200720c */ /* 0x080fe40003fc6270 */
[----:B------:R-:W-:Y:S02]  /*14d20*/  FSEL R186, R31, -INF , !P0 ;  /* 0xff8000001fba7808 */ /* 0x000fe40004000000 */
[----:B------:R-:W-:Y:S02]  /*14d30*/  FSEL R182, R32, -INF , !P5 ;  /* 0xff80000020b67808 */ /* 0x000fe40006800000 */
[C---:B------:R-:W-:Y:S02]  /*14d40*/  ISETP.GE.AND P0, PT, R0.reuse, R251, PT ;  /* 0x000000fb0000720c */ /* 0x040fe40003f06270 */
[----:B------:R-:W-:Y:S02]  /*14d50*/  ISETP.GE.AND P5, PT, R0, R248, PT ;  /* 0x000000f80000720c */ /* 0x000fe40003fa6270 */
[----:B------:R-:W-:Y:S02]  /*14d60*/  FMNMX.FTZ R24, R10, R25, !PT ;  /* 0x000000190a187209 */ /* 0x000fe40007810000 */
[----:B------:R-:W-:Y:S02]  /*14d70*/  FMNMX.FTZ R25, R189, R26, !PT ;  /* 0x0000001abd197209 */ /* 0x000fe40007810000 */
[-C--:B------:R-:W-:Y:S01]  /*14d80*/  ISETP.GE.OR P6, PT, R2, R243.reuse, !P6 ;  /* 0x000000f30200720c */ /* 0x080fe200077c6670 */
[----:B------:R-:W-:Y:S01]  /*14d90*/  IMAD.IADD R2, R249, 0x1, -R0 ;  /* 0x00000001f9027824 */ /* 0x000fe200078e0a00 */
        /* <DEDUP_REMOVED lines=8> */
[----:B------:R-:W-:Y:S02]  /*14e20*/  IABS R2, R2 ;  /* 0x0000000200027213 */ /* 0x000fe40000000000 */
[----:B------:R-:W-:Y:S02]  /*14e30*/  FMNMX.FTZ R25, R192, R25, !PT ;  /* 0x00000019c0197209 */ /* 0x000fe40007810000 */
[----:B------:R-:W-:Y:S02]  /*14e40*/  FMNMX.FTZ R0, R201, R0, !PT ;  /* 0x00000000c9007209 */ /* 0x000fe40007810000 */
[----:B------:R-:W-:Y:S02]  /*14e50*/  IABS R27, R27 ;  /* 0x0000001b001b7213 */ /* 0x000fe40000000000 */
[----:B------:R-:W-:Y:S02]  /*14e60*/  I2FP.F32.S32 R2, R2 ;  /* 0x0000000200027245 */ /* 0x000fe40000201400 */
[----:B------:R-:W-:Y:S02]  /*14e70*/  FMNMX.FTZ R25, R202, R25, !PT ;  /* 0x00000019ca197209 */ /* 0x000fe40007810000 */
[----:B------:R-:W-:Y:S01]  /*14e80*/  FMNMX.FTZ R0, R203, R0, !PT ;  /* 0x00000000cb007209 */ /* 0x000fe20007810000 */
[----:B------:R-:W-:Y:S01]  /*14e90*/  FFMA.FTZ R35, R2, -UR21, R35 ;  /* 0x8000001502237c23 */ /* 0x000fe20008010023 */
[----:B------:R-:W-:Y:S02]  /*14ea0*/  FSEL R183, R33, -INF , !P0 ;  /* 0xff80000021b77808 */ /* 0x000fe40004000000 */
[----:B------:R-:W-:Y:S02]  /*14eb0*/  PLOP3.LUT P0, PT, PT, PT, UP0, 0x80, 0x0 ;  /* 0x000000000000781c */ /* 0x000fe40003f0f008 */
        /* <DEDUP_REMOVED lines=10> */
[----:B------:R-:W-:Y:S06]  /*14f60*/  @P0 BRA `(.L_x_2112) ;  /* 0xffffffd400bc0947 */ /* 0x000fec000383ffff */
.L_x_2111:
[----:B------:R-:W-:Y:S01]  /*14f70*/  FSEL R174, R34, -INF , !P6 ;  /* 0xff80000022ae7808 */ /* 0x000fe20007000000 */
[----:B------:R-:W2:Y:S01]  /*14f80*/  LDL.64 R30, [R1+0x28] ;  /* 0x00002800011e7983 */ /* 0x000ea20000100a00 */
[----:B------:R-:W-:Y:S01]  /*14f90*/  FSEL R165, R35, -INF , !P5 ;  /* 0xff80000023a57808 */ /* 0x000fe20006800000 */
[----:B------:R-:W-:Y:S01]  /*14fa0*/  UIADD3 UR20, UR39, -0x4498517b, URZ ;  /* 0xbb67ae8527147890 */ /* 0x000fe2000fffe03f */
[----:B------:R-:W-:Y:S01]  /*14fb0*/  FMNMX.FTZ R25, R186, R25, !PT ;  /* 0x00000019ba197209 */ /* 0x000fe20007810000 */
[----:B------:R-:W-:Y:S01]  /*14fc0*/  USHF.L.U32 UR37, UR22, 0x1, URZ ;  /* 0x0000000116257899 */ /* 0x000fe2000800063f */
[----:B-1----:R-:W-:Y:S01]  /*14fd0*/  MOV R6, UR39 ;  /* 0x0000002700067c02 */ /* 0x002fe20008000f00 */
[----:B------:R-:W2:Y:S01]  /*14fe0*/  LDL.64 R34, [R1+0x38] ;  /* 0x0000380001227983 */ /* 0x000ea20000100a00 */
[----:B------:R-:W-:Y:S01]  /*14ff0*/  FMNMX.FTZ R0, R174, R25, !PT ;  /* 0x00000019ae007209 */ /* 0x000fe20007810000 */
[----:B------:R-:W-:Y:S02]  /*15000*/  UIADD3 UR28, UR38, -0x61c88647, URZ ;  /* 0x9e3779b9261c7890 */ /* 0x000fe4000fffe03f */
[----:B------:R-:W-:Y:S01]  /*15010*/  UIADD3 UR36, UR38, 0x3c6ef372, URZ ;  /* 0x3c6ef37226247890 */ /* 0x000fe2000fffe03f */
[----:B------:R-:W-:Y:S01]  /*15020*/  FMNMX.FTZ R7, R165, R0, !PT ;  /* 0x00000000a5077209 */ /* 0x000fe20007810000 */
[----:B------:R-:W1:Y:S01]  /*15030*/  SHFL.BFLY PT, R5, R2, 0x2, 0x1f ;  /* 0x0c401f0002057f89 */ /* 0x000e6200000e0000 */
[----:B------:R-:W-:Y:S02]  /*15040*/  UIADD3 UR33, UR39, 0x76cf5d0a, URZ ;  /* 0x76cf5d0a27217890 */ /* 0x000fe4000fffe03f */
[----:B------:R-:W-:Y:S05]  /*15050*/  UIADD3 UR30, UR39, 0x32370b8f, URZ ;  /* 0x32370b8f271e7890 */ /* 0x000fea000fffe03f */
[----:B------:R-:W3:Y:S01]  /*15060*/  LDL.64 R32, [R1+0x30] ;  /* 0x0000300001207983 */ /* 0x000ee20000100a00 */
[----:B------:R-:W-:Y:S02]  /*15070*/  UIADD3 UR31, UR38, -0x255992d5, URZ ;  /* 0xdaa66d2b261f7890 */ /* 0x000fe4000fffe03f */
[----:B------:R-:W-:Y:S02]  /*15080*/  UIADD3 UR27, UR38, 0x78dde6e4, URZ ;  /* 0x78dde6e4261b7890 */ /* 0x000fe4000fffe03f */
[----:B------:R-:W-:Y:S01]  /*15090*/  UIADD3 UR32, UR38, -0x4ab325aa, URZ ;  /* 0xb54cda5626207890 */ /* 0x000fe2000fffe03f */
[----:B------:R-:W4:Y:S01]  /*150a0*/  SHFL.BFLY PT, R0, R7, 0x2, 0x1f ;  /* 0x0c401f0007007f89 */ /* 0x000f2200000e0000 */
[----:B------:R-:W-:Y:S02]  /*150b0*/  UISETP.GT.AND UP0, UPT, UR22, UR16, UPT ;  /* 0x000000101600728c */ /* 0x000fe4000bf04270 */
[----:B------:R-:W-:Y:S05]  /*150c0*/  UIADD3 UR26, UR26, 0x1, URZ ;  /* 0x000000011a1a7890 */ /* 0x000fea000fffe03f */
[----:B------:R-:W-:Y:S08]  /*150d0*/  LDSM.16.MT88.4 R16, [R228+0x18000] ;  /* 0x01800000e410783b */ /* 0x000ff00000004200 */
[----:B------:R-:W-:Y:S01]  /*150e0*/  LDSM.16.MT88.4 R24, [R226+0x18000] ;  /* 0x01800000e218783b */ /* 0x000fe20000004200 */
[----:B-1----:R-:W-:Y:S07]  /*150f0*/  FMNMX.FTZ R11, R2, R5, !PT ;  /* 0x00000005020b7209 */ /* 0x002fee0007810000 */
[----:B------:R-:W-:Y:S01]  /*15100*/  SHFL.BFLY PT, R4, R11, 0x1, 0x1f ;  /* 0x0c201f000b047f89 */ /* 0x000fe200000e0000 */
[----:B----4-:R-:W-:Y:S07]  /*15110*/  FMNMX.FTZ R5, R7, R0, !PT ;  /* 0x0000000007057209 */ /* 0x010fee0007810000 */
        /* <DEDUP_REMOVED lines=12> */
[--C-:B------:R-:W-:Y:S09]  /*151e0*/  FFMA.FTZ R186, R186, UR4, -R175.reuse ;  /* 0x00000004baba7c23 */ /* 0x100ff200080108af */
[----:B------:R-:W-:Y:S10]  /*151f0*/  MUFU.EX2 R173, R173 ;  /* 0x000000ad00ad7308 */ /* 0x000ff40000000800 */
        /* <DEDUP_REMOVED lines=9> */
[----:B------:R-:W-:Y:S01]  /*15290*/  IMAD.WIDE.U32 R14, R2, -0x326172a9, RZ ;  /* 0xcd9e8d57020e7825 */ /* 0x000fe200078e00ff */
[----:B------:R-:W-:Y:S03]  /*152a0*/  FMNMX.FTZ R2, R11, R4, !PT ;  /* 0x000000040b027209 */ /* 0x000fe60007810000 */
[----:B------:R-:W-:Y:S01]  /*152b0*/  IMAD.WIDE.U32 R6, R6, -0x326172a9, RZ ;  /* 0xcd9e8d5706067825 */ /* 0x000fe200078e00ff */
[C---:B------:R-:W-:Y:S03]  /*152c0*/  FSETP.NEU.FTZ.AND P1, PT, R2.reuse, -INF , PT ;  /* 0xff8000000200780b */ /* 0x040fe60003f3d000 */
[----:B------:R-:W-:Y:S01]  /*152d0*/  FMUL.FTZ R184, R2, UR4 ;  /* 0x0000000402b87c20 */ /* 0x000fe20008410000 */
[----:B---3--:R-:W-:Y:S02]  /*152e0*/  LOP3.LUT R4, R7, UR28, R32, 0x96, !PT ;  /* 0x0000001c07047c12 */ /* 0x008fe4000f8e9620 */
[----:B------:R-:W-:Y:S02]  /*152f0*/  LOP3.LUT R6, R15, UR36, R6, 0x96, !PT ;  /* 0x000000240f067c12 */ /* 0x000fe4000f8e9606 */
[----:B------:R-:W-:Y:S01]  /*15300*/  FSEL R184, R184, RZ, P1 ;  /* 0x000000ffb8b87208 */ /* 0x000fe20000800000 */
[----:B------:R-:W-:Y:S04]  /*15310*/  IMAD.WIDE.U32 R12, R4, -0x2daee0ad, RZ ;  /* 0xd2511f53040c7825 */ /* 0x000fe800078e00ff */
[----:B------:R-:W-:Y:S01]  /*15320*/  FFMA.FTZ R172, R204, UR4, -R184 ;  /* 0x00000004ccac7c23 */ /* 0x000fe200080108b8 */
[----:B------:R-:W-:Y:S01]  /*15330*/  IMAD.WIDE.U32 R6, R6, -0x2daee0ad, RZ ;  /* 0xd2511f5306067825 */ /* 0x000fe200078e00ff */
[----:B------:R-:W2:Y:S02]  /*15340*/  LDL R204, [R1+0x8] ;  /* 0x0000080001cc7983 */ /* 0x000ea40000100800 */
[----:B------:R-:W-:Y:S01]  /*15350*/  LOP3.LUT R5, R13, UR33, R30, 0x96, !PT ;  /* 0x000000210d057c12 */ /* 0x000fe2000f8e961e */
[----:B------:R-:W-:Y:S01]  /*15360*/  FFMA.FTZ R179, R8, UR4, -R184 ;  /* 0x0000000408b37c23 */ /* 0x000fe200080108b8 */
[----:B------:R-:W-:Y:S01]  /*15370*/  LOP3.LUT R4, R7, UR30, R12, 0x96, !PT ;  /* 0x0000001e07047c12 */ /* 0x000fe2000f8e960c */
[--C-:B------:R-:W-:Y:S01]  /*15380*/  FFMA.FTZ R178, R180, UR4, -R184.reuse ;  /* 0x00000004b4b27c23 */ /* 0x100fe200080108b8 */
[--C-:B------:R-:W-:Y:S01]  /*15390*/  FFMA.FTZ R180, R200, UR4, -R175.reuse ;  /* 0x00000004c8b47c23 */ /* 0x100fe200080108af */
[----:B------:R-:W-:Y:S04]  /*153a0*/  IMAD.WIDE.U32 R12, R5, -0x326172a9, RZ ;  /* 0xcd9e8d57050c7825 */ /* 0x000fe800078e00ff */
[--C-:B------:R-:W-:Y:S01]  /*153b0*/  FFMA.FTZ R181, R181, UR4, -R184.reuse ;  /* 0x00000004b5b57c23 */ /* 0x100fe200080108b8 */
[----:B------:R-:W-:Y:S01]  /*153c0*/  MUFU.EX2 R179, R179 ;  /* 0x000000b300b37308 */ /* 0x000fe20000000800 */
[----:B------:R-:W-:Y:S01]  /*153d0*/  FFMA.FTZ R196, R196, UR4, -R184 ;  /* 0x00000004c4c47c23 */ /* 0x000fe200080108b8 */
[----:B------:R-:W-:Y:S01]  /*153e0*/  IMAD.WIDE.U32 R20, R4, -0x326172a9, RZ ;  /* 0xcd9e8d5704147825 */ /* 0x000fe200078e00ff */
[----:B------:R-:W-:Y:S03]  /*153f0*/  LOP3.LUT R4, R13, UR31, R14, 0x96, !PT ;  /* 0x0000001f0d047c12 */ /* 0x000fe6000f8e960e */
[----:B------:R-:W-:Y:S01]  /*15400*/  FFMA.FTZ R191, R189, UR4, -R184 ;  /* 0x00000004bdbf7c23 */ /* 0x000fe200080108b8 */
[----:B------:R-:W-:Y:S01]  /*15410*/  FFMA.FTZ R189, R188, UR4, -R175 ;  /* 0x00000004bcbd7c23 */ /* 0x000fe200080108af */
[----:B------:R-:W-:Y:S01]  /*15420*/  LOP3.LUT R5, R21, UR27, R12, 0x96, !PT ;  /* 0x0000001b15057c12 */ /* 0x000fe2000f8e960c */
[----:B------:R-:W-:Y:S01]  /*15430*/  IMAD.WIDE.U32 R8, R4, -0x2daee0ad, RZ ;  /* 0xd2511f5304087825 */ /* 0x000fe200078e00ff */
[----:B------:R-:W-:Y:S03]  /*15440*/  MUFU.EX2 R178, R178 ;  /* 0x000000b200b27308 */ /* 0x000fe60000000800 */
[----:B------:R-:W-:Y:S01]  /*15450*/  FFMA.FTZ R193, R193, UR4, -R184 ;  /* 0x00000004c1c17c23 */ /* 0x000fe200080108b8 */
[----:B------:R-:W-:Y:S01]  /*15460*/  IMAD.WIDE.U32 R28, R5, -0x2daee0ad, RZ ;  /* 0xd2511f53051c7825 */ /* 0x000fe200078e00ff */
[----:B------:R-:W-:Y:S03]  /*15470*/  LOP3.LUT R5, R9, UR25, R6, 0x96, !PT ;  /* 0x0000001909057c12 */ /* 0x000fe6000f8e9606 */
[--C-:B------:R-:W-:Y:S01]  /*15480*/  FFMA.FTZ R194, R194, UR4, -R184.reuse ;  /* 0x00000004c2c27c23 */ /* 0x100fe200080108b8 */
[----:B------:R-:W-:Y:S01]  /*15490*/  FFMA.FTZ R200, R203, UR4, -R184 ;  /* 0x00000004cbc87c23 */ /* 0x000fe200080108b8 */
[----:B------:R-:W-:Y:S01]  /*154a0*/  LOP3.LUT R4, R29, UR15, R8, 0x96, !PT ;  /* 0x0000000f1d047c12 */ /* 0x000fe2000f8e9608 */
[----:B------:R-:W-:Y:S01]  /*154b0*/  IMAD.WIDE.U32 R22, R5, -0x326172a9, RZ ;  /* 0xcd9e8d5705167825 */ /* 0x000fe200078e00ff */
[----:B------:R-:W-:Y:S01]  /*154c0*/  FSEL R5, R0, RZ, P0 ;  /* 0x000000ff00057208 */ /* 0x000fe20000000000 */
[----:B------:R-:W-:Y:S02]  /*154d0*/  MUFU.EX2 R172, R172 ;  /* 0x000000ac00ac7308 */ /* 0x000fe40000000800 */
[----:B------:R-:W-:Y:S01]  /*154e0*/  FFMA.FTZ R197, R197, UR4, -R184 ;  /* 0x00000004c5c57c23 */ /* 0x000fe200080108b8 */
[----:B------:R-:W-:Y:S01]  /*154f0*/  IMAD.WIDE.U32 R10, R4, -0x326172a9, RZ ;  /* 0xcd9e8d57040a7825 */ /* 0x000fe200078e00ff */
[----:B------:R-:W-:Y:S03]  /*15500*/  FSEL R4, R2, RZ, P1 ;  /* 0x000000ff02047208 */ /* 0x000fe60000800000 */
[----:B------:R-:W-:Y:S01]  /*15510*/  FADD.FTZ R5, -R5, R164 ;  /* 0x000000a405057221 */ /* 0x000fe20000010100 */
[----:B------:R-:W-:Y:S01]  /*15520*/  FFMA.FTZ R185, R185, UR4, -R184 ;  /* 0x00000004b9b97c23 */ /* 0x000fe200080108b8 */
[----:B------:R-:W-:Y:S01]  /*15530*/  LOP3.LUT R7, R10, 0xffff, RZ, 0xc0, !PT ;  /* 0x0000ffff0a077812 */ /* 0x000fe200078ec0ff */
[----:B------:R-:W-:Y:S01]  /*15540*/  FADD.FTZ R3, -R4, R3 ;  /* 0x0000000304037221 */ /* 0x000fe20000010100 */
[----:B------:R-:W-:Y:S01]  /*15550*/  LOP3.LUT R170, R10, 0xff, RZ, 0xc0, !PT ;  /* 0x000000ff0aaa7812 */ /* 0x000fe200078ec0ff */
[----:B------:R-:W-:Y:S01]  /*15560*/  MUFU.EX2 R181, R181 ;  /* 0x000000b500b57308 */ /* 0x000fe20000000800 */
[----:B------:R-:W-:Y:S01]  /*15570*/  SHF.R.U32.HI R7, RZ, 0x8, R7 ;  /* 0x00000008ff077819 */ /* 0x000fe20000011607 */
[----:B------:R-:W-:Y:S01]  /*15580*/  FMUL.FTZ R4, R3, UR4 ;  /* 0x0000000403047c20 */ /* 0x000fe20008410000 */
[----:B------:R-:W-:Y:S01]  /*15590*/  FMUL.FTZ R3, R5, UR4 ;  /* 0x0000000405037c20 */ /* 0x000fe20008410000 */
[----:B------:R-:W-:Y:S01]  /*155a0*/  LOP3.LUT R6, R11, UR32, R22, 0x96, !PT ;  /* 0x000000200b067c12 */ /* 0x000fe2000f8e9616 */
[----:B------:R-:W-:Y:S01]  /*155b0*/  FFMA.FTZ R182, R182, UR4, -R184 ;  /* 0x00000004b6b67c23 */ /* 0x000fe200080108b8 */
[----:B------:R-:W-:Y:S04]  /*155c0*/  PRMT R170, R170, 0x5410, R7 ;  /* 0x00005410aaaa7816 */ /* 0x000fe80000000007 */
[----:B------:R-:W1:Y:S01]  /*155d0*/  MUFU.EX2 R164, R4 ;  /* 0x0000000400a47308 */ /* 0x000e620000000800 */
[----:B------:R-:W-:Y:S02]  /*155e0*/  SHF.R.U32.HI R8, RZ, 0x10, R10 ;  /* 0x00000010ff087819 */ /* 0x000fe4000001160a */
[C---:B------:R-:W-:Y:S02]  /*155f0*/  LOP3.LUT R7, R6.reuse, 0xffff, RZ, 0xc0, !PT ;  /* 0x0000ffff06077812 */ /* 0x040fe400078ec0ff */
[----:B------:R-:W-:Y:S02]  /*15600*/  SHF.R.U32.HI R169, RZ, 0x10, R6 ;  /* 0x00000010ffa97819 */ /* 0x000fe40000011606 */
[----:B------:R-:W-:Y:S03]  /*15610*/  LOP3.LUT R168, R6, 0xff, RZ, 0xc0, !PT ;  /* 0x000000ff06a87812 */ /* 0x000fe600078ec0ff */
[----:B------:R-:W3:Y:S01]  /*15620*/  MUFU.EX2 R3, R3 ;  /* 0x0000000300037308 */ /* 0x000ee20000000800 */
[----:B------:R-:W-:Y:S02]  /*15630*/  SHF.R.U32.HI R171, RZ, 0x18, R10 ;  /* 0x00000018ffab7819 */ /* 0x000fe4000001160a */
[----:B------:R-:W-:Y:S02]  /*15640*/  LOP3.LUT R8, R8, 0xff, RZ, 0xc0, !PT ;  /* 0x000000ff08087812 */ /* 0x000fe400078ec0ff */
[----:B------:R-:W-:Y:S02]  /*15650*/  SHF.R.U32.HI R7, RZ, 0x8, R7 ;  /* 0x00000008ff077819 */ /* 0x000fe40000011607 */
[----:B------:R-:W-:Y:S03]  /*15660*/  SHF.R.U32.HI R6, RZ, 0x18, R6 ;  /* 0x00000018ff067819 */ /* 0x000fe60000011606 */
[----:B------:R-:W4:Y:S01]  /*15670*/  MUFU.EX2 R180, R180 ;  /* 0x000000b400b47308 */ /* 0x000f220000000800 */
[----:B------:R-:W-:Y:S01]  /*15680*/  LOP3.LUT R169, R169, 0xff, RZ, 0xc0, !PT ;  /* 0x000000ffa9a97812 */ /* 0x000fe200078ec0ff */
[----:B-1----:R-:W-:Y:S01]  /*15690*/  FMUL.FTZ R12, R164, R152 ;  /* 0x00000098a40c7220 */ /* 0x002fe20000410000 */
[----:B------:R-:W-:Y:S01]  /*156a0*/  PRMT R171, R8, 0x5410, R171 ;  /* 0x0000541008ab7816 */ /* 0x000fe200000000ab */
[----:B------:R-:W-:Y:S01]  /*156b0*/  FMUL.FTZ R13, R164, R153 ;  /* 0x00000099a40d7220 */ /* 0x000fe20000410000 */
[----:B------:R-:W-:Y:S01]  /*156c0*/  PRMT R168, R168, 0x5410, R7 ;  /* 0x00005410a8a87816 */ /* 0x000fe20000000007 */
[C---:B------:R-:W-:Y:S01]  /*156d0*/  FMUL.FTZ R8, R164.reuse, R156 ;  /* 0x0000009ca4087220 */ /* 0x040fe20000410000 */
[----:B------:R-:W-:Y:S01]  /*156e0*/  PRMT R169, R169, 0x5410, R6 ;  /* 0x00005410a9a97816 */ /* 0x000fe20000000006 */
[----:B------:R-:W-:Y:S01]  /*156f0*/  FMUL.FTZ R9, R164, R157 ;  /* 0x0000009da4097220 */ /* 0x000fe20000410000 */
[----:B------:R-:W-:Y:S01]  /*15700*/  F2FP.BF16.F32.PACK_AB R5, R178, R179 ;  /* 0x000000b3b205723e */ /* 0x000fe200000010ff */
[C---:B---3--:R-:W-:Y:S01]  /*15710*/  FMUL.FTZ R10, R3.reuse, R158 ;  /* 0x0000009e030a7220 */ /* 0x048fe20000410000 */
[C---:B------:R-:W-:Y:S01]  /*15720*/  FMUL.FTZ R11, R3.reuse, R159 ;  /* 0x0000009f030b7220 */ /* 0x040fe20000410000 */
[----:B------:R-:W-:Y:S01]  /*15730*/  MOV R152, R34 ;  /* 0x0000002200987202 */ /* 0x000fe20000000f00 */
[C---:B------:R-:W-:Y:S01]  /*15740*/  FMUL.FTZ R7, R3.reuse, R163 ;  /* 0x000000a303077220 */ /* 0x040fe20000410000 */
[----:B------:R-:W-:Y:S01]  /*15750*/  MOV R153, R35 ;  /* 0x0000002300997202 */ /* 0x000fe20000000f00 */
[C---:B------:R-:W-:Y:S01]  /*15760*/  FMUL.FTZ R36, R164.reuse, R36 ;  /* 0x00000024a4247220 */ /* 0x040fe20000410000 */
[----:B------:R-:W-:Y:S01]  /*15770*/  MOV R158, R32 ;  /* 0x00000020009e7202 */ /* 0x000fe20000000f00 */
[----:B------:R-:W-:Y:S01]  /*15780*/  FMUL.FTZ R37, R164, R37 ;  /* 0x00000025a4257220 */ /* 0x000fe20000410000 */
[----:B------:R-:W-:Y:S01]  /*15790*/  MOV R159, R33 ;  /* 0x00000021009f7202 */ /* 0x000fe20000000f00 */
[----:B------:R-:W-:Y:S01]  /*157a0*/  FMUL.FTZ R38, R3, R38 ;  /* 0x0000002603267220 */ /* 0x000fe20000410000 */
[----:B------:R-:W1:Y:S01]  /*157b0*/  LDSM.16.MT88.4 R32, [R225+0x18000] ;  /* 0x01800000e120783b */ /* 0x000e620000004200 */
[----:B----4-:R-:W-:Y:S01]  /*157c0*/  F2FP.BF16.F32.PACK_AB R4, R173, R180 ;  /* 0x000000b4ad04723e */ /* 0x010fe200000010ff */
[C---:B------:R-:W-:Y:S01]  /*157d0*/  FMUL.FTZ R39, R3.reuse, R39 ;  /* 0x0000002703277220 */ /* 0x040fe20000410000 */
[----:B------:R-:W-:Y:S01]  /*157e0*/  F2FP.BF16.F32.PACK_AB R6, R176, R177 ;  /* 0x000000b1b006723e */ /* 0x000fe200000010ff */
[C---:B------:R-:W-:Y:S01]  /*157f0*/  FMUL.FTZ R40, R164.reuse, R40 ;  /* 0x00000028a4287220 */ /* 0x040fe20000410000 */
[----:B------:R-:W-:Y:S01]  /*15800*/  MOV R163, R15 ;  /* 0x0000000f00a37202 */ /* 0x000fe20000000f00 */
[C---:B------:R-:W-:Y:S01]  /*15810*/  FMUL.FTZ R15, R3.reuse, R155 ;  /* 0x0000009b030f7220 */ /* 0x040fe20000410000 */
[----:B------:R-:W-:Y:S01]  /*15820*/  MOV R156, R30 ;  /* 0x0000001e009c7202 */ /* 0x000fe20000000f00 */
[C---:B------:R-:W-:Y:S01]  /*15830*/  FMUL.FTZ R30, R3.reuse, R138 ;  /* 0x0000008a031e7220 */ /* 0x040fe20000410000 */
[----:B------:R-:W-:Y:S01]  /*15840*/  MOV R157, R31 ;  /* 0x0000001f009d7202 */ /* 0x000fe20000000f00 */
[C---:B------:R-:W-:Y:S01]  /*15850*/  FMUL.FTZ R31, R3.reuse, R139 ;  /* 0x0000008b031f7220 */ /* 0x040fe20000410000 */
[----:B------:R-:W-:Y:S01]  /*15860*/  MOV R155, R29 ;  /* 0x0000001d009b7202 */ /* 0x000fe20000000f00 */
        /* <DEDUP_REMOVED lines=84> */
[----:B------:R3:W-:Y:S01]  /*15db0*/  MUFU.EX2 R188, R196 ;  /* 0x000000c400bc7308 */ /* 0x0007e20000000800 */
[C---:B------:R-:W-:Y:S01]  /*15dc0*/  FMUL.FTZ R124, R164.reuse, R124 ;  /* 0x0000007ca47c7220 */ /* 0x040fe20000410000 */
[C---:B------:R-:W-:Y:S01]  /*15dd0*/  FMUL.FTZ R125, R164.reuse, R125 ;  /* 0x0000007da47d7220 */ /* 0x040fe20000410000 */
[C---:B------:R-:W-:Y:S01]  /*15de0*/  FMUL.FTZ R126, R3.reuse, R126 ;  /* 0x0000007e037e7220 */ /* 0x040fe20000410000 */
[C---:B------:R-:W-:Y:S01]  /*15df0*/  FMUL.FTZ R127, R3.reuse, R127 ;  /* 0x0000007f037f7220 */ /* 0x040fe20000410000 */
[C---:B------:R-:W-:Y:S01]  /*15e00*/  FMUL.FTZ R128, R164.reuse, R128 ;  /* 0x00000080a4807220 */ /* 0x040fe20000410000 */
[----:B------:R-:W-:Y:S01]  /*15e10*/  FMUL.FTZ R129, R164, R129 ;  /* 0x00000081a4817220 */ /* 0x000fe20000410000 */
[C---:B------:R-:W-:Y:S01]  /*15e20*/  FMUL.FTZ R130, R3.reuse, R130 ;  /* 0x0000008203827220 */ /* 0x040fe20000410000 */
[C---:B------:R-:W-:Y:S02]  /*15e30*/  FMUL.FTZ R131, R3.reuse, R131 ;  /* 0x0000008303837220 */ /* 0x040fe40000410000 */
[----:B------:R-:W-:Y:S01]  /*15e40*/  MUFU.EX2 R191, R191 ;  /* 0x000000bf00bf7308 */ /* 0x000fe20000000800 */
[----:B------:R-:W-:Y:S01]  /*15e50*/  FFMA.FTZ R180, R3, R166, R180 ;  /* 0x000000a603b47223 */ /* 0x000fe200000100b4 */
[----:B------:R-:W-:Y:S03]  /*15e60*/  PLOP3.LUT P0, PT, PT, PT, UP0, 0x80, 0x0 ;  /* 0x000000000000781c */ /* 0x000fe60003f0f008 */
[----:B------:R-:W-:Y:S01]  /*15e70*/  FADD.FTZ R180, R173, R180 ;  /* 0x000000b4adb47221 */ /* 0x000fe20000010000 */
[--C-:B---3--:R-:W-:Y:S04]  /*15e80*/  FFMA.FTZ R196, R207, UR4, -R175.reuse ;  /* 0x00000004cfc47c23 */ /* 0x108fe800080108af */
        /* <DEDUP_REMOVED lines=8> */
[----:B------:R-:W-:Y:S01]  /*15f10*/  MUFU.EX2 R193, R193 ;  /* 0x000000c100c17308 */ /* 0x000fe20000000800 */
[----:B------:R-:W-:Y:S01]  /*15f20*/  FFMA.FTZ R184, R183, UR4, -R184 ;  /* 0x00000004b7b87c23 */ /* 0x000fe200080108b8 */
[----:B------:R-:W-:Y:S04]  /*15f30*/  FADD.FTZ R177, R177, R180 ;  /* 0x000000b4b1b17221 */ /* 0x000fe80000010000 */
[----:B------:R-:W-:Y:S04]  /*15f40*/  FADD.FTZ R176, R176, R177 ;  /* 0x000000b1b0b07221 */ /* 0x000fe80000010000 */
[----:B------:R-:W-:Y:S10]  /*15f50*/  MUFU.EX2 R194, R194 ;  /* 0x000000c200c27308 */ /* 0x000ff40000000800 */
[----:B------:R-:W-:Y:S10]  /*15f60*/  MUFU.EX2 R196, R196 ;  /* 0x000000c400c47308 */ /* 0x000ff40000000800 */
[----:B------:R-:W-:Y:S10]  /*15f70*/  MUFU.EX2 R201, R201 ;  /* 0x000000c900c97308 */ /* 0x000ff40000000800 */
[----:B------:R-:W-:Y:S10]  /*15f80*/  MUFU.EX2 R197, R197 ;  /* 0x000000c500c57308 */ /* 0x000ff40000000800 */
[----:B------:R-:W-:Y:S10]  /*15f90*/  MUFU.EX2 R206, R206 ;  /* 0x000000ce00ce7308 */ /* 0x000ff40000000800 */
[----:B------:R-:W-:Y:S10]  /*15fa0*/  MUFU.EX2 R199, R199 ;  /* 0x000000c700c77308 */ /* 0x000ff40000000800 */
[----:B------:R-:W-:Y:S10]  /*15fb0*/  MUFU.EX2 R187, R187 ;  /* 0x000000bb00bb7308 */ /* 0x000ff40000000800 */
[----:B------:R3:W-:Y:S10]  /*15fc0*/  MUFU.EX2 R183, R184 ;  /* 0x000000b800b77308 */ /* 0x0007f40000000800 */
[----:B------:R-:W-:Y:S10]  /*15fd0*/  MUFU.EX2 R207, R207 ;  /* 0x000000cf00cf7308 */ /* 0x000ff40000000800 */
[----:B------:R-:W-:Y:S10]  /*15fe0*/  MUFU.EX2 R200, R200 ;  /* 0x000000c800c87308 */ /* 0x000ff40000000800 */
[----:B------:R-:W-:Y:S01]  /*15ff0*/  MUFU.EX2 R185, R185 ;  /* 0x000000b900b97308 */ /* 0x000fe20000000800 */
[--C-:B--2---:R-:W-:Y:S09]  /*16000*/  HSET2.LE.AND R170, R170, R204.reuse, PT ;  /* 0x000000ccaaaa7233 */ /* 0x104ff20003803000 */
[----:B------:R-:W2:Y:S01]  /*16010*/  MUFU.EX2 R202, R202 ;  /* 0x000000ca00ca7308 */ /* 0x000ea20000000800 */
[--C-:B------:R-:W-:Y:S02]  /*16020*/  HSET2.LE.AND R171, R171, R204.reuse, PT ;  /* 0x000000ccabab7233 */ /* 0x100fe40003803000 */
[--C-:B------:R-:W-:Y:S02]  /*16030*/  HSET2.LE.AND R168, R168, R204.reuse, PT ;  /* 0x000000cca8a87233 */ /* 0x100fe40003803000 */
[----:B------:R-:W-:Y:S02]  /*16040*/  LOP3.LUT R170, R170, R5, RZ, 0xc0, !PT ;  /* 0x00000005aaaa7212 */ /* 0x000fe400078ec0ff */
[----:B------:R-:W-:Y:S03]  /*16050*/  HSET2.LE.AND R169, R169, R204, PT ;  /* 0x000000cca9a97233 */ /* 0x000fe60003803000 */
[----:B------:R-:W-:Y:S01]  /*16060*/  MUFU.EX2 R182, R182 ;  /* 0x000000b600b67308 */ /* 0x000fe20000000800 */
[----:B------:R-:W-:Y:S01]  /*16070*/  F2FP.BF16.F32.PACK_AB R5, R172, R181 ;  /* 0x000000b5ac05723e */ /* 0x000fe200000010ff */
[----:B------:R-:W-:Y:S01]  /*16080*/  FFMA.FTZ R181, R164, R167, R181 ;  /* 0x000000a7a4b57223 */ /* 0x000fe200000100b5 */
[----:B------:R-:W-:Y:S01]  /*16090*/  LOP3.LUT R171, R171, R6, RZ, 0xc0, !PT ;  /* 0x00000006abab7212 */ /* 0x000fe200078ec0ff */
[----:B------:R-:W-:Y:S01]  /*160a0*/  FMUL.FTZ R6, R3, R162 ;  /* 0x000000a203067220 */ /* 0x000fe20000410000 */
[----:B------:R-:W-:Y:S01]  /*160b0*/  LOP3.LUT R168, R168, R5, RZ, 0xc0, !PT ;  /* 0x00000005a8a87212 */ /* 0x000fe200078ec0ff */
[C---:B------:R-:W-:Y:S01]  /*160c0*/  FMUL.FTZ R5, R164.reuse, R161 ;  /* 0x000000a1a4057220 */ /* 0x040fe20000410000 */
[----:B------:R-:W-:Y:S01]  /*160d0*/  LOP3.LUT R169, R169, R4, RZ, 0xc0, !PT ;  /* 0x00000004a9a97212 */ /* 0x000fe200078ec0ff */
[----:B------:R-:W-:Y:S01]  /*160e0*/  FMUL.FTZ R4, R164, R160 ;  /* 0x000000a0a4047220 */ /* 0x000fe20000410000 */
[----:B---3--:R-:W-:Y:S01]  /*160f0*/  FADD.FTZ R184, R172, R181 ;  /* 0x000000b5acb87221 */ /* 0x008fe20000010000 */
[----:B------:R-:W-:Y:S01]  /*16100*/  MOV R162, R14 ;  /* 0x0000000e00a27202 */ /* 0x000fe20000000f00 */
[C---:B------:R-:W-:Y:S01]  /*16110*/  FMUL.FTZ R14, R3.reuse, R154 ;  /* 0x0000009a030e7220 */ /* 0x040fe20000410000 */
[----:B------:R-:W-:Y:S01]  /*16120*/  MOV R160, R22 ;  /* 0x0000001600a07202 */ /* 0x000fe20000000f00 */
[C---:B------:R-:W-:Y:S01]  /*16130*/  FMUL.FTZ R22, R3.reuse, R146 ;  /* 0x0000009203167220 */ /* 0x040fe20000410000 */
[----:B------:R-:W-:Y:S01]  /*16140*/  MOV R161, R23 ;  /* 0x0000001700a17202 */ /* 0x000fe20000000f00 */
[C---:B------:R-:W-:Y:S01]  /*16150*/  HMMA.16816.F32.BF16 R4, R168.reuse, R16, R4 ;  /* 0x00000010a804723c */ /* 0x040fe20000041804 */
[----:B------:R-:W-:Y:S04]  /*16160*/  MUFU.EX2 R190, R190 ;  /* 0x000000be00be7308 */ /* 0x000fe80000000800 */
[C---:B------:R-:W-:Y:S01]  /*16170*/  FMUL.FTZ R23, R3.reuse, R147 ;  /* 0x0000009303177220 */ /* 0x040fe20000410000 */
[C---:B------:R-:W-:Y:S05]  /*16180*/  HMMA.16816.F32.BF16 R8, R168.reuse, R18, R8 ;  /* 0x00000012a808723c */ /* 0x040fea0000041808 */
[C---:B------:R-:W-:Y:S01]  /*16190*/  FMUL.FTZ R16, R164.reuse, R148 ;  /* 0x00000094a4107220 */ /* 0x040fe20000410000 */
[C---:B------:R-:W-:Y:S05]  /*161a0*/  HMMA.16816.F32.BF16 R12, R168.reuse, R24, R12 ;  /* 0x00000018a80c723c */ /* 0x040fea000004180c */
[C---:B------:R-:W-:Y:S01]  /*161b0*/  FMUL.FTZ R17, R164.reuse, R149 ;  /* 0x00000095a4117220 */ /* 0x040fe20000410000 */
[----:B------:R-:W-:Y:S01]  /*161c0*/  MOV R148, R20 ;  /* 0x0000001400947202 */ /* 0x000fe20000000f00 */
[C---:B------:R-:W-:Y:S01]  /*161d0*/  FMUL.FTZ R18, R3.reuse, R150 ;  /* 0x0000009603127220 */ /* 0x040fe20000410000 */
[----:B------:R-:W-:Y:S03]  /*161e0*/  MOV R149, R21 ;  /* 0x0000001500957202 */ /* 0x000fe60000000f00 */
[C---:B------:R-:W-:Y:S01]  /*161f0*/  FMUL.FTZ R19, R3.reuse, R151 ;  /* 0x0000009703137220 */ /* 0x040fe20000410000 */
[C---:B------:R-:W-:Y:S01]  /*16200*/  FMUL.FTZ R20, R164.reuse, R144 ;  /* 0x00000090a4147220 */ /* 0x040fe20000410000 */
[C---:B------:R-:W-:Y:S01]  /*16210*/  FMUL.FTZ R21, R164.reuse, R145 ;  /* 0x00000091a4157220 */ /* 0x040fe20000410000 */
[C---:B------:R-:W-:Y:S01]  /*16220*/  FMUL.FTZ R25, R164.reuse, R141 ;  /* 0x0000008da4197220 */ /* 0x040fe20000410000 */
[----:B------:R-:W3:Y:S01]  /*16230*/  LDSM.16.MT88.4 R144, [R224+0x18000] ;  /* 0x01800000e090783b */ /* 0x000ee20000004200 */
[----:B------:R-:W-:Y:S01]  /*16240*/  MOV R154, R28 ;  /* 0x0000001c009a7202 */ /* 0x000fe20000000f00 */
[C---:B------:R-:W-:Y:S01]  /*16250*/  FMUL.FTZ R28, R164.reuse, R136 ;  /* 0x00000088a41c7220 */ /* 0x040fe20000410000 */
[C---:B------:R-:W-:Y:S03]  /*16260*/  HMMA.16816.F32.BF16 R16, R168.reuse, R26, R16 ;  /* 0x0000001aa810723c */ /* 0x040fe60000041810 */
[C---:B------:R-:W-:Y:S01]  /*16270*/  FMUL.FTZ R24, R164.reuse, R140 ;  /* 0x0000008ca4187220 */ /* 0x040fe20000410000 */
[----:B------:R-:W-:Y:S01]  /*16280*/  MOV R160, R204 ;  /* 0x000000cc00a07202 */ /* 0x000fe20000000f00 */
[----:B------:R-:W4:Y:S01]  /*16290*/  LDSM.16.MT88.4 R136, [R228+0x1a000] ;  /* 0x01a00000e488783b */ /* 0x000f220000004200 */
[C---:B-1----:R-:W-:Y:S05]  /*162a0*/  HMMA.16816.F32.BF16 R20, R168.reuse, R32, R20 ;  /* 0x00000020a814723c */ /* 0x042fea0000041814 */
[C---:B------:R-:W-:Y:S01]  /*162b0*/  FMUL.FTZ R26, R3.reuse, R142 ;  /* 0x0000008e031a7220 */ /* 0x040fe20000410000 */
[----:B------:R-:W-:Y:S01]  /*162c0*/  FMUL.FTZ R27, R3, R143 ;  /* 0x0000008f031b7220 */ /* 0x000fe20000410000 */
[C---:B------:R-:W-:Y:S01]  /*162d0*/  FMUL.FTZ R32, R164.reuse, R132 ;  /* 0x00000084a4207220 */ /* 0x040fe20000410000 */
[----:B------:R-:W-:Y:S03]  /*162e0*/  FMUL.FTZ R33, R164, R133 ;  /* 0x00000085a4217220 */ /* 0x000fe60000410000 */
[--C-:B------:R-:W-:Y:S01]  /*162f0*/  FFMA.FTZ R204, R205, UR4, -R175.reuse ;  /* 0x00000004cdcc7c23 */ /* 0x100fe200080108af */
[----:B------:R-:W-:Y:S01]  /*16300*/  FFMA.FTZ R175, R165, UR4, -R175 ;  /* 0x00000004a5af7c23 */ /* 0x000fe200080108af */
[C---:B------:R-:W-:Y:S03]  /*16310*/  HMMA.16816.F32.BF16 R24, R168.reuse, R34, R24 ;  /* 0x00000022a818723c */ /* 0x040fe60000041818 */
[----:B------:R1:W-:Y:S01]  /*16320*/  MUFU.EX2 R203, R175 ;  /* 0x000000af00cb7308 */ /* 0x0003e20000000800 */
[----:B------:R-:W-:Y:S03]  /*16330*/  FADD.FTZ R179, R179, R184 ;  /* 0x000000b8b3b37221 */ /* 0x000fe60000010000 */
[C---:B------:R-:W-:Y:S01]  /*16340*/  FMUL.FTZ R34, R3.reuse, R134 ;  /* 0x0000008603227220 */ /* 0x040fe20000410000 */
[----:B------:R-:W-:Y:S02]  /*16350*/  FMUL.FTZ R35, R3, R135 ;  /* 0x0000008703237220 */ /* 0x000fe40000410000 */
[----:B------:R-:W5:Y:S03]  /*16360*/  LDSM.16.MT88.4 R132, [R226+0x1a000] ;  /* 0x01a00000e284783b */ /* 0x000f660000004200 */
[----:B------:R-:W5:Y:S01]  /*16370*/  MUFU.EX2 R204, R204 ;  /* 0x000000cc00cc7308 */ /* 0x000f620000000800 */
[----:B--2---:R-:W-:Y:S01]  /*16380*/  F2FP.BF16.F32.PACK_AB R3, R202, R185 ;  /* 0x000000b9ca03723e */ /* 0x004fe200000010ff */
[----:B------:R-:W-:Y:S01]  /*16390*/  FADD.FTZ R178, R178, R179 ;  /* 0x000000b3b2b27221 */ /* 0x000fe20000010000 */
[C---:B---3--:R-:W-:Y:S02]  /*163a0*/  HMMA.16816.F32.BF16 R28, R168.reuse, R144, R28 ;  /* 0x00000090a81c723c */ /* 0x048fe4000004181c */
[----:B-1----:R-:W-:Y:S04]  /*163b0*/  LDSM.16.MT88.4 R172, [R228+0x1b800] ;  /* 0x01b80000e4ac783b */ /* 0x002fe80000004200 */
[C---:B------:R-:W-:Y:S06]  /*163c0*/  HMMA.16816.F32.BF16 R32, R168.reuse, R146, R32 ;  /* 0x00000092a820723c */ /* 0x040fec0000041820 */
[C---:B----4-:R-:W-:Y:S06]  /*163d0*/  HMMA.16816.F32.BF16 R36, R168.reuse, R136, R36 ;  /* 0x00000088a824723c */ /* 0x050fec0000041824 */
[C---:B------:R-:W-:Y:S01]  /*163e0*/  HMMA.16816.F32.BF16 R40, R168.reuse, R138, R40 ;  /* 0x0000008aa828723c */ /* 0x040fe20000041828 */
[----:B------:R-:W1:Y:S05]  /*163f0*/  LDSM.16.MT88.4 R136, [R225+0x1a000] ;  /* 0x01a00000e188783b */ /* 0x000e6a0000004200 */
[C---:B-----5:R-:W-:Y:S06]  /*16400*/  HMMA.16816.F32.BF16 R44, R168.reuse, R132, R44 ;  /* 0x00000084a82c723c */ /* 0x060fec000004182c */
        /* <DEDUP_REMOVED lines=27> */
[C---:B------:R-:W-:Y:S05]  /*165c0*/  HMMA.16816.F32.BF16 R120, R168.reuse, R138, R120 ;  /* 0x0000008aa878723c */ /* 0x040fea0000041878 */
[----:B------:R-:W-:Y:S06]  /*165d0*/  LOP3.LUT R136, R161, UR24, R148, 0x96, !PT ;  /* 0x00000018a1887c12 */ /* 0x000fec000f8e9694 */
[----:B------:R-:W-:Y:S02]  /*165e0*/  IMAD.WIDE.U32 R142, R136, -0x2daee0ad, RZ ;  /* 0xd2511f53888e7825 */ /* 0x000fe400078e00ff */
[----:B------:R-:W1:Y:S01]  /*165f0*/  LDSM.16.MT88.4 R136, [R228+0x18800] ;  /* 0x01880000e488783b */ /* 0x000e620000004200 */
[C---:B--2---:R-:W-:Y:S03]  /*16600*/  HMMA.16816.F32.BF16 R124, R168.reuse, R132, R124 ;  /* 0x00000084a87c723c */ /* 0x044fe6000004187c */
[----:B------:R-:W-:Y:S02]  /*16610*/  LOP3.LUT R144, R143, UR20, R154, 0x96, !PT ;  /* 0x000000148f907c12 */ /* 0x000fe4000f8e969a */
[----:B------:R-:W-:Y:S01]  /*16620*/  SHF.R.U32.HI R140, RZ, 0x10, R142 ;  /* 0x00000010ff8c7819 */ /* 0x000fe2000001168e */
[----:B------:R-:W-:Y:S01]  /*16630*/  HMMA.16816.F32.BF16 R128, R168, R134, R128 ;  /* 0x00000086a880723c */ /* 0x000fe20000041880 */
[----:B------:R-:W-:Y:S04]  /*16640*/  LDSM.16.MT88.4 R168, [R224+0x19800] ;  /* 0x01980000e0a8783b */ /* 0x000fe80000004200 */
[----:B------:R-:W-:Y:S02]  /*16650*/  LOP3.LUT R132, R142, 0xffff, RZ, 0xc0, !PT ;  /* 0x0000ffff8e847812 */ /* 0x000fe400078ec0ff */
[----:B------:R-:W-:Y:S04]  /*16660*/  LOP3.LUT R135, R144, 0xffff, RZ, 0xc0, !PT ;  /* 0x0000ffff90877812 */ /* 0x000fe800078ec0ff */
[----:B------:R-:W-:Y:S02]  /*16670*/  SHF.R.U32.HI R146, RZ, 0x10, R144 ;  /* 0x00000010ff927819 */ /* 0x000fe40000011690 */
[----:B------:R-:W-:Y:S02]  /*16680*/  LOP3.LUT R145, R142, 0xff, RZ, 0xc0, !PT ;  /* 0x000000ff8e917812 */ /* 0x000fe400078ec0ff */
[----:B------:R-:W-:Y:S02]  /*16690*/  SHF.R.U32.HI R133, RZ, 0x18, R142 ;  /* 0x00000018ff857819 */ /* 0x000fe4000001168e */
[----:B------:R-:W-:Y:S02]  /*166a0*/  LOP3.LUT R134, R140, 0xff, RZ, 0xc0, !PT ;  /* 0x000000ff8c867812 */ /* 0x000fe400078ec0ff */
[----:B------:R-:W-:Y:S01]  /*166b0*/  SHF.R.U32.HI R132, RZ, 0x8, R132 ;  /* 0x00000008ff847819 */ /* 0x000fe20000011684 */
[----:B------:R-:W2:Y:S01]  /*166c0*/  LDSM.16.MT88.4 R140, [R226+0x18800] ;  /* 0x01880000e28c783b */ /* 0x000ea20000004200 */
[----:B------:R-:W-:Y:S02]  /*166d0*/  LOP3.LUT R147, R144, 0xff, RZ, 0xc0, !PT ;  /* 0x000000ff90937812 */ /* 0x000fe400078ec0ff */
[----:B------:R-:W-:Y:S02]  /*166e0*/  SHF.R.U32.HI R148, RZ, 0x8, R135 ;  /* 0x00000008ff947819 */ /* 0x000fe40000011687 */
[----:B------:R-:W-:Y:S02]  /*166f0*/  LOP3.LUT R135, R146, 0xff, RZ, 0xc0, !PT ;  /* 0x000000ff92877812 */ /* 0x000fe400078ec0ff */
[----:B------:R-:W-:Y:S02]  /*16700*/  SHF.R.U32.HI R144, RZ, 0x18, R144 ;  /* 0x00000018ff907819 */ /* 0x000fe40000011690 */
[----:B------:R-:W-:Y:S02]  /*16710*/  PRMT R132, R145, 0x5410, R132 ;  /* 0x0000541091847816 */ /* 0x000fe40000000084 */
[----:B------:R-:W-:Y:S02]  /*16720*/  PRMT R133, R134, 0x5410, R133 ;  /* 0x0000541086857816 */ /* 0x000fe40000000085 */
[----:B------:R-:W-:Y:S02]  /*16730*/  PRMT R147, R147, 0x5410, R148 ;  /* 0x0000541093937816 */ /* 0x000fe40000000094 */
[----:B------:R-:W-:Y:S02]  /*16740*/  PRMT R144, R135, 0x5410, R144 ;  /* 0x0000541087907816 */ /* 0x000fe40000000090 */
[--C-:B------:R-:W-:Y:S02]  /*16750*/  HSET2.LE.AND R134, R132, R160.reuse, PT ;  /* 0x000000a084867233 */ /* 0x100fe40003803000 */
[--C-:B------:R-:W-:Y:S02]  /*16760*/  HSET2.LE.AND R135, R133, R160.reuse, PT ;  /* 0x000000a085877233 */ /* 0x100fe40003803000 */
[--C-:B------:R-:W-:Y:S02]  /*16770*/  HSET2.LE.AND R132, R147, R160.reuse, PT ;  /* 0x000000a093847233 */ /* 0x100fe40003803000 */
[--C-:B------:R-:W-:Y:S02]  /*16780*/  HSET2.LE.AND R133, R144, R160.reuse, PT ;  /* 0x000000a090857233 */ /* 0x100fe40003803000 */
[----:B------:R-:W-:Y:S02]  /*16790*/  F2FP.BF16.F32.PACK_AB R147, R188, R191 ;  /* 0x000000bfbc93723e */ /* 0x000fe400000010ff */
[----:B------:R-:W-:Y:S02]  /*167a0*/  F2FP.BF16.F32.PACK_AB R146, R192, R189 ;  /* 0x000000bdc092723e */ /* 0x000fe400000010ff */
        /* <DEDUP_REMOVED lines=12> */
[----:B------:R-:W3:Y:S01]  /*16870*/  LDSM.16.MT88.4 R144, [R225+0x18800] ;  /* 0x01880000e190783b */ /* 0x000ee20000004200 */
[----:B------:R-:W-:Y:S02]  /*16880*/  FADD.FTZ R188, R188, R191 ;  /* 0x000000bfbcbc7221 */ /* 0x000fe40000010000 */
[----:B------:R-:W-:Y:S02]  /*16890*/  FADD.FTZ R192, R192, R189 ;  /* 0x000000bdc0c07221 */ /* 0x000fe40000010000 */
        /* <DEDUP_REMOVED lines=26> */
[----:B------:R-:W-:Y:S04]  /*16a40*/  MOV R144, UR37 ;  /* 0x0000002500907c02 */ /* 0x000fe80008000f00 */
[----:B------:R-:W-:Y:S01]  /*16a50*/  LOP3.LUT R144, R153, UR39, R144, 0x96, !PT ;  /* 0x0000002799907c12 */ /* 0x000fe2000f8e9690 */
[C---:B-1----:R-:W-:Y:S05]  /*16a60*/  HMMA.16816.F32.BF16 R76, R132.reuse, R136, R76 ;  /* 0x00000088844c723c */ /* 0x042fea000004184c */
[----:B------:R-:W-:Y:S01]  /*16a70*/  IMAD.WIDE.U32 R146, R144, -0x326172a9, RZ ;  /* 0xcd9e8d5790927825 */ /* 0x000fe200078e00ff */
[C---:B------:R-:W-:Y:S01]  /*16a80*/  HMMA.16816.F32.BF16 R80, R132.reuse, R138, R80 ;  /* 0x0000008a8450723c */ /* 0x040fe20000041850 */
[----:B------:R-:W1:Y:S04]  /*16a90*/  LDSM.16.MT88.4 R136, [R224+0x1c800] ;  /* 0x01c80000e088783b */ /* 0x000e680000004200 */
[----:B------:R-:W-:Y:S01]  /*16aa0*/  LOP3.LUT R144, R147, UR28, R158, 0x96, !PT ;  /* 0x0000001c93907c12 */ /* 0x000fe2000f8e969e */
[C---:B--2---:R-:W-:Y:S05]  /*16ab0*/  HMMA.16816.F32.BF16 R84, R132.reuse, R140, R84 ;  /* 0x0000008c8454723c */ /* 0x044fea0000041854 */
[----:B------:R-:W-:Y:S01]  /*16ac0*/  LOP3.LUT R146, R163, UR36, R146, 0x96, !PT ;  /* 0x00000024a3927c12 */ /* 0x000fe2000f8e9692 */
[C---:B------:R-:W-:Y:S01]  /*16ad0*/  HMMA.16816.F32.BF16 R88, R132.reuse, R142, R88 ;  /* 0x0000008e8458723c */ /* 0x040fe20000041858 */
[----:B------:R-:W2:Y:S04]  /*16ae0*/  LDSM.16.MT88.4 R140, [R228+0x1e800] ;  /* 0x01e80000e48c783b */ /* 0x000ea80000004200 */
[----:B------:R-:W-:Y:S06]  /*16af0*/  IMAD.WIDE.U32 R144, R144, -0x2daee0ad, RZ ;  /* 0xd2511f5390907825 */ /* 0x000fec00078e00ff */
[----:B------:R-:W-:Y:S01]  /*16b00*/  LOP3.LUT R145, R145, UR33, R156, 0x96, !PT ;  /* 0x0000002191917c12 */ /* 0x000fe2000f8e969c */
[----:B------:R-:W-:Y:S01]  /*16b10*/  IMAD.WIDE.U32 R146, R146, -0x2daee0ad, RZ ;  /* 0xd2511f5392927825 */ /* 0x000fe200078e00ff */
[----:B------:R-:W-:Y:S03]  /*16b20*/  LDSM.16.MT88.4 R156, [R228+0x19800] ;  /* 0x01980000e49c783b */ /* 0x000fe60000004200 */
[----:B------:R-:W-:Y:S01]  /*16b30*/  IMAD.WIDE.U32 R148, R145, -0x326172a9, RZ ;  /* 0xcd9e8d5791947825 */ /* 0x000fe200078e00ff */
[----:B------:R-:W-:Y:S04]  /*16b40*/  LOP3.LUT R144, R147, UR30, R144, 0x96, !PT ;  /* 0x0000001e93907c12 */ /* 0x000fe8000f8e9690 */
[----:B------:R-:W-:Y:S01]  /*16b50*/  LOP3.LUT R147, R149, UR31, R162, 0x96, !PT ;  /* 0x0000001f95937c12 */ /* 0x000fe2000f8e96a2 */
[----:B------:R-:W-:Y:S05]  /*16b60*/  IMAD.WIDE.U32 R144, R144, -0x326172a9, RZ ;  /* 0xcd9e8d5790907825 */ /* 0x000fea00078e00ff */
[----:B------:R-:W-:Y:S01]  /*16b70*/  LOP3.LUT R148, R145, UR27, R148, 0x96, !PT ;  /* 0x0000001b91947c12 */ /* 0x000fe2000f8e9694 */
[C---:B-1----:R-:W-:Y:S04]  /*16b80*/  HMMA.16816.F32.BF16 R92, R132.reuse, R136, R92 ;  /* 0x00000088845c723c */ /* 0x042fe8000004185c */
[----:B------:R-:W-:Y:S02]  /*16b90*/  IMAD.WIDE.U32 R148, R148, -0x2daee0ad, RZ ;  /* 0xd2511f5394947825 */ /* 0x000fe400078e00ff */
[C---:B------:R-:W-:Y:S01]  /*16ba0*/  HMMA.16816.F32.BF16 R96, R132.reuse, R138, R96 ;  /* 0x0000008a8460723c */ /* 0x040fe20000041860 */
[----:B------:R-:W1:Y:S05]  /*16bb0*/  LDSM.16.MT88.4 R136, [R226+0x1e800] ;  /* 0x01e80000e288783b */ /* 0x000e6a0000004200 */
[C---:B--2---:R-:W-:Y:S06]  /*16bc0*/  HMMA.16816.F32.BF16 R100, R132.reuse, R140, R100 ;  /* 0x0000008c8464723c */ /* 0x044fec0000041864 */
[C---:B------:R-:W-:Y:S05]  /*16bd0*/  HMMA.16816.F32.BF16 R104, R132.reuse, R142, R104 ;  /* 0x0000008e8468723c */ /* 0x040fea0000041868 */
[----:B------:R-:W-:Y:S06]  /*16be0*/  IMAD.WIDE.U32 R140, R147, -0x2daee0ad, RZ ;  /* 0xd2511f53938c7825 */ /* 0x000fec00078e00ff */
[----:B------:R-:W-:Y:S02]  /*16bf0*/  LOP3.LUT R146, R141, UR25, R146, 0x96, !PT ;  /* 0x000000198d927c12 */ /* 0x000fe4000f8e9692 */
[----:B------:R-:W-:Y:S02]  /*16c00*/  LOP3.LUT R145, R149, UR15, R140, 0x96, !PT ;  /* 0x0000000f95917c12 */ /* 0x000fe4000f8e968c */
[----:B------:R-:W2:Y:S01]  /*16c10*/  LDSM.16.MT88.4 R140, [R225+0x1e800] ;  /* 0x01e80000e18c783b */ /* 0x000ea20000004200 */
[----:B------:R-:W-:Y:S05]  /*16c20*/  IMAD.WIDE.U32 R146, R146, -0x326172a9, RZ ;  /* 0xcd9e8d5792927825 */ /* 0x000fea00078e00ff */
[----:B------:R-:W-:Y:S01]  /*16c30*/  LOP3.LUT R149, R147, UR24, R144, 0x96, !PT ;  /* 0x0000001893957c12 */ /* 0x000fe2000f8e9690 */
[C---:B-1----:R-:W-:Y:S06]  /*16c40*/  HMMA.16816.F32.BF16 R108, R132.reuse, R136, R108 ;  /* 0x00000088846c723c */ /* 0x042fec000004186c */
[C---:B------:R-:W-:Y:S05]  /*16c50*/  HMMA.16816.F32.BF16 R112, R132.reuse, R138, R112 ;  /* 0x0000008a8470723c */ /* 0x040fea0000041870 */
[----:B------:R-:W-:Y:S06]  /*16c60*/  IMAD.WIDE.U32 R136, R145, -0x326172a9, RZ ;  /* 0xcd9e8d5791887825 */ /* 0x000fec00078e00ff */
[----:B------:R-:W-:Y:S02]  /*16c70*/  LOP3.LUT R150, R137, UR32, R146, 0x96, !PT ;  /* 0x0000002089967c12 */ /* 0x000fe4000f8e9692 */
[C---:B------:R-:W-:Y:S02]  /*16c80*/  LOP3.LUT R146, R136.reuse, 0xffff, RZ, 0xc0, !PT ;  /* 0x0000ffff88927812 */ /* 0x040fe400078ec0ff */
[--C-:B------:R-:W-:Y:S02]  /*16c90*/  SHF.R.U32.HI R147, RZ, 0x10, R136.reuse ;  /* 0x00000010ff937819 */ /* 0x100fe40000011688 */
[----:B------:R-:W-:Y:S02]  /*16ca0*/  LOP3.LUT R145, R136, 0xff, RZ, 0xc0, !PT ;  /* 0x000000ff88917812 */ /* 0x000fe400078ec0ff */
[----:B------:R-:W-:Y:S01]  /*16cb0*/  SHF.R.U32.HI R144, RZ, 0x18, R136 ;  /* 0x00000018ff907819 */ /* 0x000fe20000011688 */
[C---:B--2---:R-:W-:Y:S01]  /*16cc0*/  HMMA.16816.F32.BF16 R116, R132.reuse, R140, R116 ;  /* 0x0000008c8474723c */ /* 0x044fe20000041874 */
[----:B------:R-:W1:Y:S02]  /*16cd0*/  LDSM.16.MT88.4 R136, [R224+0x1e800] ;  /* 0x01e80000e088783b */ /* 0x000e640000004200 */
[----:B------:R-:W-:Y:S02]  /*16ce0*/  SHF.R.U32.HI R146, RZ, 0x8, R146 ;  /* 0x00000008ff927819 */ /* 0x000fe40000011692 */
[----:B------:R-:W-:Y:S01]  /*16cf0*/  LOP3.LUT R147, R147, 0xff, RZ, 0xc0, !PT ;  /* 0x000000ff93937812 */ /* 0x000fe200078ec0ff */
[C---:B------:R-:W-:Y:S05]  /*16d00*/  HMMA.16816.F32.BF16 R120, R132.reuse, R142, R120 ;  /* 0x0000008e8478723c */ /* 0x040fea0000041878 */
[C---:B------:R-:W-:Y:S02]  /*16d10*/  LOP3.LUT R140, R150.reuse, 0xffff, RZ, 0xc0, !PT ;  /* 0x0000ffff968c7812 */ /* 0x040fe400078ec0ff */
[----:B------:R-:W-:Y:S04]  /*16d20*/  PRMT R142, R145, 0x5410, R146 ;  /* 0x00005410918e7816 */ /* 0x000fe80000000092 */
[----:B------:R-:W-:Y:S02]  /*16d30*/  PRMT R143, R147, 0x5410, R144 ;  /* 0x00005410938f7816 */ /* 0x000fe40000000090 */
[----:B------:R-:W2:Y:S01]  /*16d40*/  LDSM.16.MT88.4 R144, [R228+0x19000] ;  /* 0x01900000e490783b */ /* 0x000ea20000004200 */
[----:B------:R-:W-:Y:S02]  /*16d50*/  SHF.R.U32.HI R141, RZ, 0x18, R150 ;  /* 0x00000018ff8d7819 */ /* 0x000fe40000011696 */
[--C-:B------:R-:W-:Y:S02]  /*16d60*/  HSET2.LE.AND R142, R142, R160.reuse, PT ;  /* 0x000000a08e8e7233 */ /* 0x100fe40003803000 */
[--C-:B------:R-:W-:Y:S01]  /*16d70*/  HSET2.LE.AND R143, R143, R160.reuse, PT ;  /* 0x000000a08f8f7233 */ /* 0x100fe20003803000 */
[C---:B-1----:R-:W-:Y:S06]  /*16d80*/  HMMA.16816.F32.BF16 R124, R132.reuse, R136, R124 ;  /* 0x00000088847c723c */ /* 0x042fec000004187c */
[----:B------:R-:W-:Y:S01]  /*16d90*/  HMMA.16816.F32.BF16 R128, R132, R138, R128 ;  /* 0x0000008a8480723c */ /* 0x000fe20000041880 */
[----:B------:R-:W1:Y:S04]  /*16da0*/  LDSM.16.MT88.4 R132, [R226+0x19000] ;  /* 0x01900000e284783b */ /* 0x000e680000004200 */
[----:B------:R-:W-:Y:S02]  /*16db0*/  LOP3.LUT R136, R150, 0xff, RZ, 0xc0, !PT ;  /* 0x000000ff96887812 */ /* 0x000fe400078ec0ff */
[----:B------:R-:W-:Y:S04]  /*16dc0*/  SHF.R.U32.HI R137, RZ, 0x8, R140 ;  /* 0x00000008ff897819 */ /* 0x000fe8000001168c */
[----:B------:R-:W-:Y:S02]  /*16dd0*/  PRMT R140, R136, 0x5410, R137 ;  /* 0x00005410888c7816 */ /* 0x000fe40000000089 */
[----:B------:R-:W-:Y:S01]  /*16de0*/  SHF.R.U32.HI R136, RZ, 0x10, R150 ;  /* 0x00000010ff887819 */ /* 0x000fe20000011696 */
[----:B------:R-:W-:Y:S01]  /*16df0*/  IMAD.WIDE.U32 R150, R149, -0x2daee0ad, RZ ;  /* 0xd2511f5395967825 */ /* 0x000fe200078e00ff */
[----:B------:R-:W-:Y:S02]  /*16e00*/  F2FP.BF16.F32.PACK_AB R137, R200, R207 ;  /* 0x000000cfc889723e */ /* 0x000fe400000010ff */
[----:B------:R-:W-:Y:S02]  /*16e10*/  LOP3.LUT R136, R136, 0xff, RZ, 0xc0, !PT ;  /* 0x000000ff88887812 */ /* 0x000fe400078ec0ff */
[----:B------:R-:W-:Y:S02]  /*16e20*/  LOP3.LUT R142, R142, R137, RZ, 0xc0, !PT ;  /* 0x000000898e8e7212 */ /* 0x000fe400078ec0ff */
[----:B------:R-:W-:Y:S02]  /*16e30*/  PRMT R141, R136, 0x5410, R141 ;  /* 0x00005410888d7816 */ /* 0x000fe4000000008d */
[--C-:B------:R-:W-:Y:S02]  /*16e40*/  HSET2.LE.AND R140, R140, R160.reuse, PT ;  /* 0x000000a08c8c7233 */ /* 0x100fe40003803000 */
[----:B------:R-:W-:Y:S02]  /*16e50*/  F2FP.BF16.F32.PACK_AB R138, R201, R204 ;  /* 0x000000ccc98a723e */ /* 0x000fe400000010ff */
[--C-:B------:R-:W-:Y:S02]  /*16e60*/  HSET2.LE.AND R141, R141, R160.reuse, PT ;  /* 0x000000a08d8d7233 */ /* 0x100fe40003803000 */
        /* <DEDUP_REMOVED lines=11> */
[----:B------:R-:W-:Y:S01]  /*16f20*/  LOP3.LUT R152, R150, 0xff, RZ, 0xc0, !PT ;  /* 0x000000ff96987812 */ /* 0x000fe200078ec0ff */
[----:B------:R-:W-:Y:S01]  /*16f30*/  FADD.FTZ R204, R204, R199 ;  /* 0x000000c7cccc7221 */ /* 0x000fe20000010000 */
[----:B------:R-:W-:Y:S01]  /*16f40*/  LOP3.LUT R148, R151, UR20, R148, 0x96, !PT ;  /* 0x0000001497947c12 */ /* 0x000fe2000f8e9694 */
[----:B------:R-:W-:Y:S01]  /*16f50*/  UMOV UR20, UR22 ;  /* 0x0000001600147c82 */ /* 0x000fe20008000000 */
[C---:B--2---:R-:W-:Y:S05]  /*16f60*/  HMMA.16816.F32.BF16 R4, R140.reuse, R144, R4 ;  /* 0x000000908c04723c */ /* 0x044fea0000041804 */
[--C-:B------:R-:W-:Y:S01]  /*16f70*/  SHF.R.U32.HI R149, RZ, 0x10, R150.reuse ;  /* 0x00000010ff957819 */ /* 0x100fe20000011696 */
[C---:B------:R-:W-:Y:S01]  /*16f80*/  HMMA.16816.F32.BF16 R8, R140.reuse, R146, R8 ;  /* 0x000000928c08723c */ /* 0x040fe20000041808 */
[----:B------:R-:W2:Y:S04]  /*16f90*/  LDSM.16.MT88.4 R144, [R224+0x19000] ;  /* 0x01900000e090783b */ /* 0x000ea80000004200 */
[----:B------:R-:W-:Y:S01]  /*16fa0*/  SHF.R.U32.HI R153, RZ, 0x18, R150 ;  /* 0x00000018ff997819 */ /* 0x000fe20000011696 */
[C---:B-1----:R-:W-:Y:S05]  /*16fb0*/  HMMA.16816.F32.BF16 R12, R140.reuse, R132, R12 ;  /* 0x000000848c0c723c */ /* 0x042fea000004180c */
[----:B------:R-:W-:Y:S01]  /*16fc0*/  FADD.FTZ R200, R200, R207 ;  /* 0x000000cfc8c87221 */ /* 0x000fe20000010000 */
[C---:B------:R-:W-:Y:S01]  /*16fd0*/  HMMA.16816.F32.BF16 R16, R140.reuse, R134, R16 ;  /* 0x000000868c10723c */ /* 0x040fe20000041810 */
[----:B------:R-:W1:Y:S04]  /*16fe0*/  LDSM.16.MT88.4 R132, [R228+0x1b000] ;  /* 0x01b00000e484783b */ /* 0x000e680000004200 */
[----:B------:R-:W-:Y:S01]  /*16ff0*/  FADD.FTZ R204, R201, R204 ;  /* 0x000000ccc9cc7221 */ /* 0x000fe20000010000 */
[----:B------:R-:W-:Y:S05]  /*17000*/  FADD.FTZ R185, R185, R200 ;  /* 0x000000c8b9b97221 */ /* 0x000fea0000010000 */
[----:B------:R-:W-:Y:S01]  /*17010*/  FADD.FTZ R185, R202, R185 ;  /* 0x000000b9cab97221 */ /* 0x000fe20000010000 */
        /* <DEDUP_REMOVED lines=29> */
[----:B------:R-:W-:Y:S01]  /*171f0*/  LOP3.LUT R137, R150, 0xffff, RZ, 0xc0, !PT ;  /* 0x0000ffff96897812 */ /* 0x000fe200078ec0ff */
[C---:B--2---:R-:W-:Y:S05]  /*17200*/  HMMA.16816.F32.BF16 R100, R140.reuse, R144, R100 ;  /* 0x000000908c64723c */ /* 0x044fea0000041864 */
[----:B------:R-:W-:Y:S01]  /*17210*/  SHF.R.U32.HI R137, RZ, 0x8, R137 ;  /* 0x00000008ff897819 */ /* 0x000fe20000011689 */
[C---:B------:R-:W-:Y:S05]  /*17220*/  HMMA.16816.F32.BF16 R104, R140.reuse, R146, R104 ;  /* 0x000000928c68723c */ /* 0x040fea0000041868 */
[----:B------:R-:W-:Y:S01]  /*17230*/  PRMT R152, R152, 0x5410, R137 ;  /* 0x0000541098987816 */ /* 0x000fe20000000089 */
[C---:B-1----:R-:W-:Y:S01]  /*17240*/  HMMA.16816.F32.BF16 R108, R140.reuse, R132, R108 ;  /* 0x000000848c6c723c */ /* 0x042fe2000004186c */
[----:B------:R-:W1:Y:S04]  /*17250*/  LDSM.16.MT88.4 R136, [R225+0x1f000] ;  /* 0x01f00000e188783b */ /* 0x000e680000004200 */
[C---:B------:R-:W-:Y:S01]  /*17260*/  LOP3.LUT R144, R148.reuse, 0xffff, RZ, 0xc0, !PT ;  /* 0x0000ffff94907812 */ /* 0x040fe200078ec0ff */
[C---:B------:R-:W-:Y:S05]  /*17270*/  HMMA.16816.F32.BF16 R112, R140.reuse, R134, R112 ;  /* 0x000000868c70723c */ /* 0x040fea0000041870 */
[----:B------:R-:W-:Y:S02]  /*17280*/  LOP3.LUT R146, R149, 0xff, RZ, 0xc0, !PT ;  /* 0x000000ff95927812 */ /* 0x000fe400078ec0ff */
[----:B------:R-:W-:Y:S04]  /*17290*/  LOP3.LUT R149, R148, 0xff, RZ, 0xc0, !PT ;  /* 0x000000ff94957812 */ /* 0x000fe800078ec0ff */
[----:B------:R-:W-:Y:S02]  /*172a0*/  SHF.R.U32.HI R144, RZ, 0x8, R144 ;  /* 0x00000008ff907819 */ /* 0x000fe40000011690 */
[----:B------:R-:W-:Y:S02]  /*172b0*/  PRMT R153, R146, 0x5410, R153 ;  /* 0x0000541092997816 */ /* 0x000fe40000000099 */
[----:B------:R-:W-:Y:S02]  /*172c0*/  PRMT R149, R149, 0x5410, R144 ;  /* 0x0000541095957816 */ /* 0x000fe40000000090 */
[----:B------:R-:W2:Y:S01]  /*172d0*/  LDSM.16.MT88.4 R144, [R224+0x1f000] ;  /* 0x01f00000e090783b */ /* 0x000ea20000004200 */
[--C-:B------:R-:W-:Y:S02]  /*172e0*/  SHF.R.U32.HI R132, RZ, 0x10, R148.reuse ;  /* 0x00000010ff847819 */ /* 0x100fe40000011694 */
[----:B------:R-:W-:Y:S02]  /*172f0*/  SHF.R.U32.HI R133, RZ, 0x18, R148 ;  /* 0x00000018ff857819 */ /* 0x000fe40000011694 */
[----:B------:R-:W-:Y:S02]  /*17300*/  LOP3.LUT R132, R132, 0xff, RZ, 0xc0, !PT ;  /* 0x000000ff84847812 */ /* 0x000fe400078ec0ff */
[--C-:B------:R-:W-:Y:S02]  /*17310*/  HSET2.LE.AND R164, R149, R160.reuse, PT ;  /* 0x000000a095a47233 */ /* 0x100fe40003803000 */
[----:B------:R-:W3:Y:S01]  /*17320*/  LDSM.16.MT88.4 R148, [R226+0x19800] ;  /* 0x01980000e294783b */ /* 0x000ee20000004200 */
[----:B------:R-:W-:Y:S02]  /*17330*/  PRMT R132, R132, 0x5410, R133 ;  /* 0x0000541084847816 */ /* 0x000fe40000000085 */
[----:B------:R-:W-:Y:S02]  /*17340*/  LOP3.LUT R164, R164, R3, RZ, 0xc0, !PT ;  /* 0x00000003a4a47212 */ /* 0x000fe400078ec0ff */
[--C-:B------:R-:W-:Y:S02]  /*17350*/  HSET2.LE.AND R166, R152, R160.reuse, PT ;  /* 0x000000a098a67233 */ /* 0x100fe40003803000 */
[--C-:B------:R-:W-:Y:S01]  /*17360*/  HSET2.LE.AND R165, R132, R160.reuse, PT ;  /* 0x000000a084a57233 */ /* 0x100fe20003803000 */
[C---:B-1----:R-:W-:Y:S03]  /*17370*/  HMMA.16816.F32.BF16 R116, R140.reuse, R136, R116 ;  /* 0x000000888c74723c */ /* 0x042fe60000041874 */
[C---:B------:R-:W-:Y:S01]  /*17380*/  F2FP.BF16.F32.PACK_AB R132, R186.reuse, R187 ;  /* 0x000000bbba84723e */ /* 0x040fe200000010ff */
[----:B------:R-:W-:Y:S01]  /*17390*/  FADD.FTZ R187, R187, R204 ;  /* 0x000000ccbbbb7221 */ /* 0x000fe20000010000 */
[----:B------:R-:W-:Y:S01]  /*173a0*/  HSET2.LE.AND R167, R153, R160, PT ;  /* 0x000000a099a77233 */ /* 0x000fe20003803000 */
[C---:B------:R-:W-:Y:S05]  /*173b0*/  HMMA.16816.F32.BF16 R120, R140.reuse, R138, R120 ;  /* 0x0000008a8c78723c */ /* 0x040fea0000041878 */
[----:B------:R-:W-:Y:S01]  /*173c0*/  LOP3.LUT R165, R165, R132, RZ, 0xc0, !PT ;  /* 0x00000084a5a57212 */ /* 0x000fe200078ec0ff */
[----:B------:R-:W-:Y:S01]  /*173d0*/  FADD.FTZ R187, R186, R187 ;  /* 0x000000bbbabb7221 */ /* 0x000fe20000010000 */
[----:B------:R-:W1:Y:S01]  /*173e0*/  LDSM.16.MT88.4 R132, [R225+0x19800] ;  /* 0x01980000e184783b */ /* 0x000e620000004200 */
[----:B------:R-:W-:Y:S03]  /*173f0*/  F2FP.BF16.F32.PACK_AB R3, R183, R182 ;  /* 0x000000b6b703723e */ /* 0x000fe600000010ff */
[----:B------:R-:W-:Y:S01]  /*17400*/  F2FP.BF16.F32.PACK_AB R136, R203, R190 ;  /* 0x000000becb88723e */ /* 0x000fe200000010ff */
[----:B------:R-:W-:Y:S01]  /*17410*/  FADD.FTZ R182, R182, R185 ;  /* 0x000000b9b6b67221 */ /* 0x000fe20000010000 */
[----:B------:R-:W-:Y:S02]  /*17420*/  LOP3.LUT R166, R166, R3, RZ, 0xc0, !PT ;  /* 0x00000003a6a67212 */ /* 0x000fe400078ec0ff */
[----:B------:R-:W-:Y:S01]  /*17430*/  LOP3.LUT R167, R167, R136, RZ, 0xc0, !PT ;  /* 0x00000088a7a77212 */ /* 0x000fe200078ec0ff */
[C---:B--2---:R-:W-:Y:S03]  /*17440*/  HMMA.16816.F32.BF16 R124, R140.reuse, R144, R124 ;  /* 0x000000908c7c723c */ /* 0x044fe6000004187c */
[----:B------:R-:W-:Y:S03]  /*17450*/  MOV R3, R2 ;  /* 0x0000000200037202 */ /* 0x000fe60000000f00 */
[----:B------:R-:W-:Y:S06]  /*17460*/  HMMA.16816.F32.BF16 R128, R140, R146, R128 ;  /* 0x000000928c80723c */ /* 0x000fec0000041880 */
[C---:B------:R-:W-:Y:S01]  /*17470*/  HMMA.16816.F32.BF16 R160, R164.reuse, R156, R4 ;  /* 0x0000009ca4a0723c */ /* 0x040fe20000041804 */
[----:B------:R-:W2:Y:S05]  /*17480*/  LDSM.16.MT88.4 R4, [R226+0x1b800] ;  /* 0x01b80000e204783b */ /* 0x000eaa0000004200 */
[C---:B------:R-:W-:Y:S03]  /*17490*/  HMMA.16816.F32.BF16 R156, R164.reuse, R158, R8 ;  /* 0x0000009ea49c723c */ /* 0x040fe60000041808 */
[----:B------:R-:W4:Y:S03]  /*174a0*/  LDSM.16.MT88.4 R8, [R225+0x1b800] ;  /* 0x01b80000e108783b */ /* 0x000f260000004200 */
[C---:B---3--:R-:W-:Y:S05]  /*174b0*/  HMMA.16816.F32.BF16 R152, R164.reuse, R148, R12 ;  /* 0x00000094a498723c */ /* 0x048fea000004180c */
[----:B------:R-:W3:Y:S01]  /*174c0*/  LDSM.16.MT88.4 R12, [R224+0x1b800] ;  /* 0x01b80000e00c783b */ /* 0x000ee20000004200 */
[C---:B------:R-:W-:Y:S06]  /*174d0*/  HMMA.16816.F32.BF16 R148, R164.reuse, R150, R16 ;  /* 0x00000096a494723c */ /* 0x040fec0000041810 */
[C---:B-1----:R-:W-:Y:S01]  /*174e0*/  HMMA.16816.F32.BF16 R144, R164.reuse, R132, R20 ;  /* 0x00000084a490723c */ /* 0x042fe20000041814 */
[----:B------:R-:W1:Y:S05]  /*174f0*/  LDSM.16.MT88.4 R16, [R228+0x1d800] ;  /* 0x01d80000e410783b */ /* 0x000e6a0000004200 */
[C---:B------:R-:W-:Y:S03]  /*17500*/  HMMA.16816.F32.BF16 R140, R164.reuse, R134, R24 ;  /* 0x00000086a48c723c */ /* 0x040fe60000041818 */
[----:B------:R-:W5:Y:S03]  /*17510*/  LDSM.16.MT88.4 R20, [R226+0x1d800] ;  /* 0x01d80000e214783b */ /* 0x000f660000004200 */
[C---:B------:R-:W-:Y:S05]  /*17520*/  HMMA.16816.F32.BF16 R136, R164.reuse, R168, R28 ;  /* 0x000000a8a488723c */ /* 0x040fea000004181c */
[----:B------:R-:W-:Y:S01]  /*17530*/  LDSM.16.MT88.4 R24, [R228+0x1f800] ;  /* 0x01f80000e418783b */ /* 0x000fe20000004200 */
[C---:B------:R-:W-:Y:S06]  /*17540*/  HMMA.16816.F32.BF16 R132, R164.reuse, R170, R32 ;  /* 0x000000aaa484723c */ /* 0x040fec0000041820 */
[C---:B------:R-:W-:Y:S06]  /*17550*/  HMMA.16816.F32.BF16 R36, R164.reuse, R172, R36 ;  /* 0x000000aca424723c */ /* 0x040fec0000041824 */
[C---:B------:R-:W-:Y:S06]  /*17560*/  HMMA.16816.F32.BF16 R40, R164.reuse, R174, R40 ;  /* 0x000000aea428723c */ /* 0x040fec0000041828 */
        /* <DEDUP_REMOVED lines=13> */
[C---:B------:R-:W-:Y:S06]  /*17640*/  HMMA.16816.F32.BF16 R80, R164.reuse, R22, R80 ;  /* 0x00000016a450723c */ /* 0x040fec0000041850 */
[C---:B--2---:R-:W-:Y:S06]  /*17650*/  HMMA.16816.F32.BF16 R84, R164.reuse, R4, R84 ;  /* 0x00000004a454723c */ /* 0x044fec0000041854 */
[C---:B------:R-:W-:Y:S01]  /*17660*/  HMMA.16816.F32.BF16 R88, R164.reuse, R6, R88 ;  /* 0x00000006a458723c */ /* 0x040fe20000041858 */
[----:B------:R-:W2:Y:S05]  /*17670*/  LDSM.16.MT88.4 R4, [R224+0x1f800] ;  /* 0x01f80000e004783b */ /* 0x000eaa0000004200 */
        /* <DEDUP_REMOVED lines=9> */
[----:B------:R-:W-:Y:S07]  /*17710*/  HMMA.16816.F32.BF16 R128, R164, R6, R128 ;  /* 0x00000006a480723c */ /* 0x000fee0000041880 */
[----:B------:R-:W-:Y:S01]  /*17720*/  FADD.FTZ R166, R190, R187 ;  /* 0x000000bbbea67221 */ /* 0x000fe20000010000 */
[----:B------:R-:W-:Y:S03]  /*17730*/  FADD.FTZ R167, R183, R182 ;  /* 0x000000b6b7a77221 */ /* 0x000fe60000010000 */
[----:B------:R-:W-:Y:S01]  /*17740*/  MOV R164, R0 ;  /* 0x0000000000a47202 */ /* 0x000fe20000000f00 */
[----:B------:R-:W-:Y:S01]  /*17750*/  FADD.FTZ R166, R203, R166 ;  /* 0x000000a6cba67221 */ /* 0x000fe20000010000 */
[----:B------:R-:W-:Y:S11]  /*17760*/  @P0 BRA `(.L_x_2110) ;  /* 0xffffffb000c40947 */ /* 0x000ff6000383ffff */
.L_x_2109:
        /* <DEDUP_REMOVED lines=304> */
.L_x_2113:
        /* <DEDUP_REMOVED lines=13> */
[----:B------:R-:W1:Y:S03]  /*18b40*/  @P2 LDC.64 R24, c[0x0][0x2c0] ;  /* 0x0000b000ff182b82 */ /* 0x000e660000000a00 */
        /* <DEDUP_REMOVED lines=8> */
[----:B-1----:R-:W-:-:S03]  /*18bd0*/  @P2 IMAD R24, R25, R24, RZ ;  /* 0x0000001819182224 */ /* 0x002fc600078e02ff */
[----:B------:R-:W-:Y:S04]  /*18be0*/  STS [R17+0xc000], R116 ;  /* 0x00c0007411007388 */ /* 0x000fe80000000800 */
[----:B------:R1:W-:Y:S01]  /*18bf0*/  STS [R17+0xc400], R118 ;  /* 0x00c4007611007388 */ /* 0x0003e20000000800 */
[----:B----4-:R-:W-:Y:S02]  /*18c00*/  LOP3.LUT R13, R8, 0xffffffe0, RZ, 0xc0, !PT ;  /* 0xffffffe0080d7812 */ /* 0x010fe400078ec0ff */
[----:B--2---:R-:W-:Y:S01]  /*18c10*/  SHF.R.S32.HI R8, RZ, 0x1f, R11 ;  /* 0x0000001fff087819 */ /* 0x004fe2000001140b */
[----:B------:R-:W2:Y:S02]  /*18c20*/  S2R R16, SR_CTAID.Y ;  /* 0x0000000000107919 */ /* 0x000ea40000002600 */
[----:B------:R-:W-:Y:S01]  /*18c30*/  IMAD.IADD R4, R4, 0x1, -R13 ;  /* 0x0000000104047824 */ /* 0x000fe200078e0a0d */
[CC--:B------:R-:W-:Y:S01]  /*18c40*/  LEA.HI R18, R8.reuse, R11.reuse, RZ, 0x5 ;  /* 0x0000000b08127211 */ /* 0x0c0fe200078f28ff */
[----:B------:R-:W4:Y:S01]  /*18c50*/  S2R R9, SR_CTAID.Z ;  /* 0x0000000000097919 */ /* 0x000f220000002700 */
[----:B------:R-:W-:-:S02]  /*18c60*/  LEA.HI R8, R8, R11, RZ, 0x3 ;  /* 0x0000000b08087211 */ /* 0x000fc400078f18ff */
[----:B------:R-:W-:Y:S01]  /*18c70*/  LOP3.LUT R18, R18, 0xffffffe0, RZ, 0xc0, !PT ;  /* 0xffffffe012127812 */ /* 0x000fe200078ec0ff */
[----:B------:R-:W-:Y:S04]  /*18c80*/  STS [R19+0xc000], R120 ;  /* 0x00c0007813007388 */ /* 0x000fe80000000800 */
[----:B------:R2:W-:Y:S01]  /*18c90*/  STS [R19+0xc400], R122 ;  /* 0x00c4007a13007388 */ /* 0x0005e20000000800 */
[----:B---3--:R-:W3:Y:S03]  /*18ca0*/  @P2 LDC R7, c[0x0][0x2c0] ;  /* 0x0000b000ff072b82 */ /* 0x008ee60000000800 */
[----:B------:R-:W-:Y:S04]  /*18cb0*/  STS [R21+0xc000], R124 ;  /* 0x00c0007c15007388 */ /* 0x000fe80000000800 */
[----:B------:R4:W-:Y:S01]  /*18cc0*/  STS [R21+0xc400], R126 ;  /* 0x00c4007e15007388 */ /* 0x0009e20000000800 */
[----:B-1----:R-:W1:Y:S03]  /*18cd0*/  @P3 LDC R17, c[0x0][0x2e8] ;  /* 0x0000ba00ff113b82 */ /* 0x002e660000000800 */
[----:B------:R-:W-:Y:S04]  /*18ce0*/  STS [R23+0xc000], R128 ;  /* 0x00c0008017007388 */ /* 0x000fe80000000800 */
[----:B------:R3:W-:Y:S01]  /*18cf0*/  STS [R23+0xc400], R130 ;  /* 0x00c4008217007388 */ /* 0x0007e20000000800 */
[----:B--2---:R-:W-:Y:S01]  /*18d00*/  SHF.R.S32.HI R19, RZ, 0x3, R3 ;  /* 0x00000003ff137819 */ /* 0x004fe20000011403 */
[----:B----4-:R-:W-:Y:S01]  /*18d10*/  @P2 IMAD.MOV.U32 R21, RZ, RZ, 0x1 ;  /* 0x00000001ff152424 */ /* 0x010fe200078e00ff */
[----:B---3--:R-:W-:Y:S01]  /*18d20*/  @!P1 CS2R R22, SRZ ;  /* 0x0000000000169805 */ /* 0x008fe2000001ff00 */
[----:B------:R-:W-:Y:S06]  /*18d30*/  @!P1 BRA `(.L_x_2114) ;  /* 0x00000000001c9947 */ /* 0x000fec0003800000 */
[----:B------:R-:W2:Y:S01]  /*18d40*/  S2UR UR9, SR_CTAID.Y ;  /* 0x00000000000979c3 */ /* 0x000ea20000002600 */
[----:B------:R-:W-:Y:S01]  /*18d50*/  ULDC UR7, c[0x0][0x2c4] ;  /* 0x0000b10000077ab9 */ /* 0x000fe20000000800 */
[----:B------:R-:W-:Y:S01]  /*18d60*/  PLOP3.LUT P5, PT, PT, PT, PT, 0x80, 0x0 ;  /* 0x000000000000781c */ /* 0x000fe20003faf070 */
[----:B--2---:R-:W-:-:S04]  /*18d70*/  @!UP0 UIMAD UR17, UR9, UR7, URZ ;  /* 0x00000007091182a4 */ /* 0x004fc8000f8e023f */
[----:B------:R-:W-:Y:S02]  /*18d80*/  USHF.R.S32.HI UR7, URZ, 0x1f, UR17 ;  /* 0x0000001f3f077899 */ /* 0x000fe40008011411 */
[----:B------:R-:W-:-:S04]  /*18d90*/  IMAD.U32 R22, RZ, RZ, UR17 ;  /* 0x00000011ff167e24 */ /* 0x000fc8000f8e00ff */
[----:B------:R-:W-:Y:S02]  /*18da0*/  MOV R23, UR7 ;  /* 0x0000000700177c02 */ /* 0x000fe40008000f00 */
.L_x_2114:
[----:B------:R-:W-:Y:S05]  /*18db0*/  @P2 BRA `(.L_x_2115) ;  /* 0x0000000000182947 */ /* 0x000fea0003800000 */
[----:B------:R-:W2:Y:S01]  /*18dc0*/  LDC R24, c[0x0][0x2c4] ;  /* 0x0000b100ff187b82 */ /* 0x000ea20000000800 */
[----:B------:R-:W-:Y:S02]  /*18dd0*/  ISETP.NE.AND P1, PT, RZ, UR10, PT ;  /* 0x0000000aff007c0c */ /* 0x000fe4000bf25270 */
[----:B------:R-:W-:-:S05]  /*18de0*/  MOV R7, 0x1 ;  /* 0x0000000100077802 */ /* 0x000fca0000000f00 */
[----:B------:R-:W3:Y:S08]  /*18df0*/  LDC R21, c[0x0][0x270] ;  /* 0x00009c00ff157b82 */ /* 0x000ef00000000800 */
[----:B--2---:R-:W3:Y:S02]  /*18e00*/  @P1 LDC R24, c[0x0][0x2e4] ;  /* 0x0000b900ff181b82 */ /* 0x004ee40000000800 */
[----:B---3--:R-:W-:-:S07]  /*18e10*/  IMAD R21, R24, R21, RZ ;  /* 0x0000001518157224 */ /* 0x008fce00078e02ff */
.L_x_2115:
[----:B------:R-:W-:Y:S01]  /*18e20*/  BAR.SYNC.DEFER_BLOCKING 0x0 ;  /* 0x0000000000007b1d */ /* 0x000fe20000010000 */
[----:B------:R-:W-:Y:S01]  /*18e30*/  ISETP.GE.AND P2, PT, R19, UR4, PT ;  /* 0x0000000413007c0c */ /* 0x000fe2000bf46270 */
[----:B------:R-:W-:Y:S01]  /*18e40*/  IMAD.IADD R18, R11, 0x1, -R18 ;  /* 0x000000010b127824 */ /* 0x000fe200078e0a12 */
[----:B------:R-:W-:Y:S01]  /*18e50*/  LEA.HI.SX32 R3, R3, 0x20, 0x1d ;  /* 0x0000002003037811 */ /* 0x000fe200078feaff */
[----:B------:R-:W-:Y:S01]  /*18e60*/  IMAD R16, R16, R21, RZ ;  /* 0x0000001510107224 */ /* 0x000fe200078e02ff */
[----:B------:R-:W-:-:S03]  /*18e70*/  SHF.R.S32.HI R20, RZ, 0x3, R8 ;  /* 0x00000003ff147819 */ /* 0x000fc60000011408 */
[----:B------:R-:W2:Y:S01]  /*18e80*/  @P0 LDC R19, c[0x0][0x2e8] ;  /* 0x0000ba00ff130b82 */ /* 0x000ea20000000800 */
[----:B------:R-:W3:Y:S01]  /*18e90*/  @P0 MUFU.LG2 R5, R5 ;  /* 0x0000000500050308 */ /* 0x000ee20000000c00 */
[----:B------:R-:W-:Y:S01]  /*18ea0*/  ISETP.GE.AND P6, PT, R3, UR4, PT ;  /* 0x0000000403007c0c */ /* 0x000fe2000bfc6270 */
[----:B------:R-:W-:Y:S01]  /*18eb0*/  @P3 FMUL.FTZ R25, R6, 0.69314718246459960938 ;  /* 0x3f31721806193820 */ /* 0x000fe20000410000 */
[----:B------:R-:W-:Y:S01]  /*18ec0*/  SHF.R.S32.HI R11, RZ, 0x1f, R10 ;  /* 0x0000001fff0b7819 */ /* 0x000fe2000001140a */
[----:B------:R-:W-:Y:S01]  /*18ed0*/  VIADD R3, R20, 0x40 ;  /* 0x0000004014037836 */ /* 0x000fe20000000000 */
[----:B------:R-:W-:Y:S01]  /*18ee0*/  LOP3.LUT P4, RZ, R4, 0x3, RZ, 0xc0, !PT ;  /* 0x0000000304ff7812 */ /* 0x000fe2000788c0ff */
[----:B------:R-:W-:Y:S01]  /*18ef0*/  IMAD R4, R7, UR6, RZ ;  /* 0x0000000607047c24 */ /* 0x000fe2000f8e02ff */
[----:B------:R-:W-:Y:S01]  /*18f00*/  LEA.HI R11, R11, R10, RZ, 0x3 ;  /* 0x0000000a0b0b7211 */ /* 0x000fe200078f18ff */
[----:B------:R-:W-:Y:S01]  /*18f10*/  IMAD.MOV.U32 R8, RZ, RZ, 0x7f800000 ;  /* 0x7f800000ff087424 */ /* 0x000fe200078e00ff */
[----:B------:R-:W-:Y:S01]  /*18f20*/  SEL R16, R16, RZ, !P5 ;  /* 0x000000ff10107207 */ /* 0x000fe20006800000 */
[----:B-1----:R-:W-:Y:S01]  /*18f30*/  @P3 FFMA.FTZ R8, R2, R17, R25 ;  /* 0x0000001102083223 */ /* 0x002fe20000010019 */
[----:B------:R-:W-:Y:S01]  /*18f40*/  ISETP.GE.AND P1, PT, R3, UR5, PT ;  /* 0x0000000503007c0c */ /* 0x000fe2000bf26270 */
[----:B------:R-:W-:Y:S01]  /*18f50*/  IMAD.SHL.U32 R4, R4, 0x80, RZ ;  /* 0x0000008004047824 */ /* 0x000fe200078e00ff */
[----:B------:R-:W-:Y:S01]  /*18f60*/  SHF.R.S32.HI R3, RZ, 0x1f, R18 ;  /* 0x0000001fff037819 */ /* 0x000fe20000011412 */
[----:B------:R-:W-:Y:S01]  /*18f70*/  IMAD R17, R9, R24, R16 ;  /* 0x0000001809117224 */ /* 0x000fe200078e0210 */
[----:B------:R-:W-:Y:S01]  /*18f80*/  LOP3.LUT R11, R11, 0xffffff8, RZ, 0xc0, !PT ;  /* 0x0ffffff80b0b7812 */ /* 0x000fe200078ec0ff */
[----:B------:R-:W-:Y:S01]  /*18f90*/  BSSY B0, `(.L_x_2116) ;  /* 0x0000020000007945 */ /* 0x000fe20003800000 */
[----:B------:R1:W4:Y:S01]  /*18fa0*/  LDS.128 R12, [R242+0x3000] ;  /* 0x00300000f20c7984 */ /* 0x0003220000000c00 */
[----:B------:R-:W-:Y:S01]  /*18fb0*/  LEA.HI R3, R3, R18, RZ, 0x2 ;  /* 0x0000001203037211 */ /* 0x000fe200078f10ff */
[----:B---3--:R-:W-:Y:S01]  /*18fc0*/  @P0 FMUL.FTZ R5, R5, 0.69314718246459960938 ;  /* 0x3f31721805050820 */ /* 0x008fe20000410000 */
[----:B------:R-:W-:Y:S01]  /*18fd0*/  IMAD.IADD R11, R10, 0x1, -R11 ;  /* 0x000000010a0b7824 */ /* 0x000fe200078e0a0b */
[----:B------:R-:W-:Y:S01]  /*18fe0*/  IADD3 R10, P5, P3, R4, R22, R17 ;  /* 0x00000016040a7210 */ /* 0x000fe20007bbe011 */
[----:B------:R-:W-:Y:S01]  /*18ff0*/  IMAD.MOV.U32 R6, RZ, RZ, 0x7f800000 ;  /* 0x7f800000ff067424 */ /* 0x000fe200078e00ff */
[----:B------:R-:W-:Y:S01]  /*19000*/  SHF.R.S32.HI R16, RZ, 0x2, R3 ;  /* 0x00000002ff107819 */ /* 0x000fe20000011403 */
[----:B--2---:R-:W-:Y:S01]  /*19010*/  @P0 FFMA.FTZ R6, R0, R19, R5 ;  /* 0x0000001300060223 */ /* 0x004fe20000010005 */
[----:B------:R-:W-:-:S02]  /*19020*/  SHF.R.S32.HI R3, RZ, 0x1f, R4 ;  /* 0x0000001fff037819 */ /* 0x000fc40000011404 */
[----:B------:R-:W-:Y:S01]  /*19030*/  SHF.R.S32.HI R22, RZ, 0x1f, R17 ;  /* 0x0000001fff167819 */ /* 0x000fe20000011411 */
[----:B------:R-:W-:-:S03]  /*19040*/  IMAD R16, R11, 0x10, R16 ;  /* 0x000000100b107824 */ /* 0x000fc600078e0210 */
        /* <DEDUP_REMOVED lines=20> */
.L_x_2117:
[----:B------:R-:W-:Y:S05]  /*19190*/  BSYNC B0 ;  /* 0x0000000000007941 */ /* 0x000fea0003800000 */
.L_x_2116:
[----:B------:R-:W2:Y:S01]  /*191a0*/  LDL.64 R32, [R1+0x10] ;  /* 0x0000100001207983 */ /* 0x000ea20000100a00 */
[----:B-1----:R-:W-:Y:S01]  /*191b0*/  SHF.R.S32.HI R4, RZ, 0x1f, R9 ;  /* 0x0000001fff047819 */ /* 0x002fe20000011409 */
[----:B------:R-:W-:Y:S01]  /*191c0*/  ULDC.64 UR6, c[0x0][0x2a0] ;  /* 0x0000a80000067ab9 */ /* 0x000fe20000000a00 */
[----:B------:R-:W-:Y:S01]  /*191d0*/  IADD3 R0, R20, 0x60, RZ ;  /* 0x0000006014007810 */ /* 0x000fe20007ffe0ff */
[----:B------:R-:W-:Y:S01]  /*191e0*/  IMAD.U32 R3, RZ, RZ, UR18 ;  /* 0x00000012ff037e24 */ /* 0x000fe2000f8e00ff */
[----:B------:R-:W-:Y:S01]  /*191f0*/  SHF.R.S32.HI R21, RZ, 0x1f, R20 ;  /* 0x0000001fff157819 */ /* 0x000fe20000011414 */
[----:B------:R1:W3:Y:S01]  /*19200*/  LDS.128 R16, [R242+0x4000] ;  /* 0x00400000f2107984 */ /* 0x0002e20000000c00 */
[----:B------:R-:W-:Y:S01]  /*19210*/  BSSY B0, `(.L_x_2118) ;  /* 0x0000020000007945 */ /* 0x000fe20003800000 */
[----:B--2---:R-:W-:Y:S02]  /*19220*/  SHF.R.S32.HI R2, RZ, 0x1f, R32 ;  /* 0x0000001fff027819 */ /* 0x004fe40000011420 */
[----:B------:R-:W-:-:S04]  /*19230*/  IADD3 R24, P0, R32, UR12, RZ ;  /* 0x0000000c20187c10 */ /* 0x000fc8000ff1e0ff */
[----:B------:R-:W-:Y:S01]  /*19240*/  IADD3.X R25, R2, UR8, RZ, P0, !PT ;  /* 0x0000000802197c10 */ /* 0x000fe200087fe4ff */
[----:B------:R-:W-:Y:S01]  /*19250*/  IMAD.WIDE R2, R3, 0x80, R20 ;  /* 0x0000008003027825 */ /* 0x000fe200078e0214 */
[----:B------:R-:W-:Y:S01]  /*19260*/  ISETP.GE.AND P0, PT, R0, UR5, PT ;  /* 0x0000000500007c0c */ /* 0x000fe2000bf06270 */
[----:B------:R1:W2:Y:S02]  /*19270*/  LDS.128 R20, [R242] ;  /* 0x00000000f2147984 */ /* 0x0002a40000000c00 */
[----:B------:R-:W-:Y:S02]  /*19280*/  IMAD R0, R4, UR6, RZ ;  /* 0x0000000604007c24 */ /* 0x000fe4000f8e02ff */
[C---:B------:R-:W-:Y:S01]  /*19290*/  IMAD.WIDE.U32 R24, R9.reuse, UR6, R24 ;  /* 0x0000000609187c25 */ /* 0x040fe2000f8e0018 */
[----:B------:R1:W1:Y:S03]  /*192a0*/  LDS.128 R4, [R242+0xc000] ;  /* 0x00c00000f2047984 */ /* 0x0002660000000c00 */
[----:B------:R-:W-:-:S02]  /*192b0*/  IMAD R27, R9, UR7, R0 ;  /* 0x00000007091b7c24 */ /* 0x000fc4000f8e0200 */
[----:B------:R1:W1:Y:S02]  /*192c0*/  LDS.128 R8, [R242+0x8000] ;  /* 0x00800000f2087984 */ /* 0x0002640000000c00 */
[----:B------:R-:W-:Y:S01]  /*192d0*/  IMAD.IADD R27, R27, 0x1, R25 ;  /* 0x000000011b1b7824 */ /* 0x000fe200078e0219 */
[----:B---3--:R-:W-:Y:S06]  /*192e0*/  @P2 BRA `(.L_x_2119) ;  /* 0x0000000000482947 */ /* 0x008fec0003800000 */
        /* <DEDUP_REMOVED lines=15> */
[----:B------:R3:W-:Y:S04]  /*193e0*/  @!P4 STG.E.128 desc[UR34][R28.64+0x80], R16 ;  /* 0x000080101c00c986 */ /* 0x0007e8000c101d22 */
[----:B-1----:R3:W-:Y:S04]  /*193f0*/  @!P3 STG.E.128 desc[UR34][R28.64+0x100], R8 ;  /* 0x000100081c00b986 */ /* 0x0027e8000c101d22 */
[----:B------:R3:W-:Y:S02]  /*19400*/  @!P2 STG.E.128 desc[UR34][R28.64+0x180], R4 ;  /* 0x000180041c00a986 */ /* 0x0007e4000c101d22 */
.L_x_2119:
[----:B------:R-:W-:Y:S05]  /*19410*/  BSYNC B0 ;  /* 0x0000000000007941 */ /* 0x000fea0003800000 */
.L_x_2118:
[----:B--23--:R2:W3:Y:S01]  /*19420*/  LDS.128 R20, [R242+0x1000] ;  /* 0x00100000f2147984 */ /* 0x00c4e20000000c00 */
        /* <DEDUP_REMOVED lines=24> */
[----:B-1----:R3:W-:Y:S04]  /*195b0*/  @!P3 STG.E.128 desc[UR34][R28.64+0x100], R8 ;  /* 0x000100081c00b986 */ /* 0x0027e8000c101d22 */
[----:B------:R3:W-:Y:S02]  /*195c0*/  @!P2 STG.E.128 desc[UR34][R28.64+0x180], R4 ;  /* 0x000180041c00a986 */ /* 0x0007e4000c101d22 */
.L_x_2121:
[----:B------:R-:W-:Y:S05]  /*195d0*/  BSYNC B0 ;  /* 0x0000000000007941 */ /* 0x000fea0003800000 */
.L_x_2120:
[----:B---3--:R3:W3:Y:S01]  /*195e0*/  LDS.128 R20, [R242+0x2000] ;  /* 0x00200000f2147984 */ /* 0x0086e20000000c00 */
[----:B------:R-:W-:Y:S03]  /*195f0*/  BSSY B0, `(.L_x_2122) ;  /* 0x000001a000007945 */ /* 0x000fe60003800000 */
[----:B--2---:R2:W2:Y:S04]  /*19600*/  LDS.128 R16, [R242+0x6000] ;  /* 0x00600000f2107984 */ /* 0x0044a80000000c00 */
        /* <DEDUP_REMOVED lines=24> */
.L_x_2123:
[----:B------:R-:W-:Y:S05]  /*19790*/  BSYNC B0 ;  /* 0x0000000000007941 */ /* 0x000fea0003800000 */
.L_x_2122:
[----:B-1-3--:R1:W3:Y:S04]  /*197a0*/  LDS.128 R8, [R242+0x7000] ;  /* 0x00700000f2087984 */ /* 0x00a2e80000000c00 */
[----:B------:R1:W1:Y:S04]  /*197b0*/  LDS.128 R4, [R242+0xb000] ;  /* 0x00b00000f2047984 */ /* 0x0002680000000c00 */
[----:B--2---:R2:W1:Y:S01]  /*197c0*/  LDS.128 R16, [R242+0xf000] ;  /* 0x00f00000f2107984 */ /* 0x0044620000000c00 */
        /* <DEDUP_REMOVED lines=18> */
[----:B----4-:R4:W-:Y:S04]  /*198f0*/  @!P3 STG.E.128 desc[UR34][R2.64], R12 ;  /* 0x0000000c0200b986 */ /* 0x0109e8000c101d22 */
[----:B---3--:R4:W-:Y:S04]  /*19900*/  @!P2 STG.E.128 desc[UR34][R2.64+0x80], R8 ;  /* 0x000080080200a986 */ /* 0x0089e8000c101d22 */
[----:B-1----:R4:W-:Y:S02]  /*19910*/  @!P1 STG.E.128 desc[UR34][R2.64+0x100], R4 ;  /* 0x0001000402009986 */ /* 0x0029e4000c101d22 */
[----:B------:R-:W-:Y:S05]  /*19920*/  @P0 EXIT ;  /* 0x000000000000094d */ /* 0x000fea0003800000 */
[----:B------:R-:W-:Y:S01]  /*19930*/  STG.E.128 desc[UR34][R2.64+0x180], R16 ;  /* 0x0001801002007986 */ /* 0x000fe2000c101d22 */
[----:B------:R-:W-:Y:S05]  /*19940*/  EXIT ;  /* 0x000000000000794d */ /* 0x000fea0003800000 */
.L_x_2124:
        /* <DEDUP_REMOVED lines=11> */
.L_x_2426:


//--------------------- .text._ZN5flash16flash_fwd_kernelI23Flash_fwd_kernel_traitsILi256ELi128ELi64ELi8ELb0ELb0EN7cutlass10bfloat16_tE19Flash_kernel_traitsILi256ELi128ELi64ELi8ES3_EELb1ELb0ELb1ELb0ELb0ELb0ELb0ELb1EEEvNS_16Flash_fwd_paramsE --------------------------
	.section	.text._ZN5flash16flash_fwd_kernelI23Flash_fwd_kernel_traitsILi256ELi128ELi64ELi8ELb0ELb0EN7cutlass10bfloat16_tE19Flash_kernel_traitsILi256ELi128ELi64ELi8ES3_EELb1ELb0ELb1ELb0ELb0ELb0ELb0ELb1EEEvNS_16Flash_fwd_paramsE,"ax",@progbits
	.align	128
        .global         _ZN5flash16flash_fwd_kernelI23Flash_fwd_kernel_traitsILi256ELi128ELi64ELi8ELb0ELb0EN7cutlass10bfloat16_tE19Flash_kernel_traitsILi256ELi128ELi64ELi8ES3_EELb1ELb0ELb1ELb0ELb0ELb0ELb0ELb1EEEvNS_16Flash_fwd_paramsE
        .type           _ZN5flash16flash_fwd_kernelI23Flash_fwd_kernel_traitsILi256ELi128ELi64ELi8ELb0ELb0EN7cutlass10bfloat16_tE19Flash_kernel_traitsILi256ELi128ELi64ELi8ES3_EELb1ELb0ELb1ELb0ELb0ELb0ELb0ELb1EEEvNS_16Flash_fwd_paramsE,@function
        .size           _ZN5flash16flash_fwd_kernelI23Flash_fwd_kernel_traitsILi256ELi128ELi64ELi8ELb0ELb0EN7cutlass10bfloat16_tE19Flash_kernel_traitsILi256ELi128ELi64ELi8ES3_EELb1ELb0ELb1ELb0ELb0ELb0ELb0ELb1EEEvNS_16Flash_fwd_paramsE,(.L_x_2427 - _ZN5flash16flash_fwd_kernelI23Flash_fwd_kernel_traitsILi256ELi128ELi64ELi8ELb0ELb0EN7cutlass10bfloat16_tE19Flash_kernel_traitsILi256ELi128ELi64ELi8ES3_EELb1ELb0ELb1ELb0ELb0ELb0ELb0ELb1EEEvNS_16Flash_fwd_paramsE)
        .other          _ZN5flash16flash_fwd_kernelI23Flash_fwd_kernel_traitsILi256ELi128ELi64ELi8ELb0ELb0EN7cutlass10bfloat16_tE19Flash_kernel_traitsILi256ELi128ELi64ELi8ES3_EELb1ELb0ELb1ELb0ELb0ELb0ELb0ELb1EEEvNS_16Flash_fwd_paramsE,@"STO_CUDA_ENTRY STV_DEFAULT"
_ZN5flash16flash_fwd_kernelI23Flash_fwd_kernel_traitsILi256ELi128ELi64ELi8ELb0ELb0EN7cutlass10bfloat16_tE19Flash_kernel_traitsILi256ELi128ELi64ELi8ES3_EELb1ELb0ELb1ELb0ELb0ELb0ELb0ELb1EEEvNS_16Flash_fwd_paramsE:
.text._ZN5flash16flash_fwd_kernelI23Flash_fwd_kernel_traitsILi256ELi128ELi64ELi8ELb0ELb0EN7cutlass10bfloat16_tE19Flash_kernel_traitsILi256ELi128ELi64ELi8ES3_EELb1ELb0ELb1ELb0ELb0ELb0ELb0ELb1EEEvNS_16Flash_fwd_paramsE:
        /* <DEDUP_REMOVED lines=66> */
[----:B--2---:R-:W-:Y:S02]  /*0420*/  @P0 R2UR UR15, R7 ;  /* 0x00000000070f02ca */ /* 0x004fe400000e0000 */
[----:B---3--:R-:W-:Y:S02]  /*0430*/  @P0 R2UR UR17, R6 ;  /* 0x00000000061102ca */ /* 0x008fe400000e0000 */
[----:B------:R-:W-:-:S04]  /*0440*/  ISETP.NE.U32.AND P0, PT, RZ, UR6, PT ;  /* 0x00000006ff007c0c */ /* 0x000fc8000bf05070 */
[----:B------:R-:W-:Y:S02]  /*0450*/  ISETP.NE.AND.EX P0, PT, RZ, UR7, PT, P0 ;  /* 0x00000007ff007c0c */ /* 0x000fe4000bf05300 */
[----:B----4-:R-:W-:-:S05]  /*0460*/  @P1 R2UR UR34, R4 ;  /* 0x00000000042212ca */ /* 0x010fca00000e0000 */
[----:B------:R-:W-:Y:S01]  /*0470*/  @UP2 UIADD3 UR17, UR17, -UR15, URZ ;  /* 0x8000000f11112290 */ /* 0x000fe2000fffe03f */
[----:B------:R-:W-:-:S06]  /*0480*/  SHF.R.S32.HI R4, RZ, 0x1f, R104 ;  /* 0x0000001fff047819 */ /* 0x000fcc0000011468 */
[----:B------:R-:W-:Y:S01]  /*0490*/  @!UP2 ULDC UR17, c[0x0][0x2c4] ;  /* 0x0000b1000011aab9 */ /* 0x000fe20000000800 */
[----:B------:R-:W-:Y:S02]  /*04a0*/  LEA.HI R10, R4, R104, RZ, 0x5 ;  /* 0x00000068040a7211 */ /* 0x000fe400078f28ff */
        /* <DEDUP_REMOVED lines=9> */
.L_x_2125:
[----:B------:R-:W-:-:S05]  /*0540*/  ULDC UR5, c[0x0][0x2c8] ;  /* 0x0000b20000057ab9 */ /* 0x000fca0000000800 */
.L_x_2126:
        /* <DEDUP_REMOVED lines=85> */
.L_x_2128:
        /* <DEDUP_REMOVED lines=51> */
.L_x_2130:
[----:B------:R-:W-:Y:S05]  /*0dd0*/  BSYNC B0 ;  /* 0x0000000000007941 */ /* 0x000fea0003800000 */
.L_x_2129:
        /* <DEDUP_REMOVED lines=25> */
.L_x_2132:
[----:B------:R-:W-:Y:S05]  /*0f70*/  BSYNC B0 ;  /* 0x0000000000007941 */ /* 0x000fea0003800000 */
.L_x_2131:
        /* <DEDUP_REMOVED lines=24> */
.L_x_2134:
[----:B------:R-:W-:Y:S05]  /*1100*/  BSYNC B0 ;  /* 0x0000000000007941 */ /* 0x000fea0003800000 */
.L_x_2133:
        /* <DEDUP_REMOVED lines=27> */
.L_x_2136:
[----:B------:R-:W-:Y:S05]  /*12c0*/  BSYNC B0 ;  /* 0x0000000000007941 */ /* 0x000fea0003800000 */
.L_x_2135:
        /* <DEDUP_REMOVED lines=10> */
.L_x_2138:
[----:B------:R-:W-:Y:S05]  /*1370*/  BSYNC B0 ;  /* 0x0000000000007941 */ /* 0x000fea0003800000 */
.L_x_2137:
        /* <DEDUP_REMOVED lines=10> */
.L_x_2140:
[----:B------:R-:W-:Y:S05]  /*1420*/  BSYNC B0 ;  /* 0x0000000000007941 */ /* 0x000fea0003800000 */
.L_x_2139:
        /* <DEDUP_REMOVED lines=10> */
.L_x_2142:
[----:B------:R-:W-:Y:S05]  /*14d0*/  BSYNC B0 ;  /* 0x0000000000007941 */ /* 0x000fea0003800000 */
.L_x_2141:
        /* <DEDUP_REMOVED lines=10> */
.L_x_2127:
        /* <DEDUP_REMOVED lines=44> */
.L_x_2143:
[----:B------:R-:W-:Y:S01]  /*1840*/  ULDC UR6, c[0x0][0x278] ;  /* 0x00009e0000067ab9 */ /* 0x000fe20000000800 */
[----:B------:R-:W2:Y:S01]  /*1850*/  S2R R3, SR_CTAID.Z ;  /* 0x0000000000037919 */ /* 0x000ea20000002700 */
[----:B------:R-:W-:Y:S01]  /*1860*/  IMAD.U32 R0, RZ, RZ, UR6 ;  /* 0x00000006ff007e24 */ /* 0x000fe2000f8e00ff */
[----:B------:R-:W-:Y:S01]  /*1870*/  UMOV UR40, URZ ;  /* 0x0000003f00287c82 */ /* 0x000fe20008000000 */
[----:B------:R-:W-:Y:S01]  /*1880*/  UIADD3 UR35, -UR33, UR17, URZ ;  /* 0x0000001121237290 */ /* 0x000fe2000fffe13f */
[----:B------:R-:W-:Y:S01]  /*1890*/  LEA.HI R9, R4, R104, RZ, 0x4 ;  /* 0x0000006804097211 */ /* 0x000fe200078f20ff */
[----:B------:R-:W-:Y:S01]  /*18a0*/  USHF.R.S32.HI UR32, URZ, 0x1f, UR4 ;  /* 0x0000001f3f207899 */ /* 0x000fe20008011404 */
        /* <DEDUP_REMOVED lines=10> */
[----:B------:R-:W-:-:S02]  /*1950*/  SHF.R.S32.HI R0, RZ, 0x1f, R2 ;  /* 0x0000001fff007819 */ /* 0x000fc40000011402 */
[----:B------:R-:W-:Y:S02]  /*1960*/  SHF.R.S32.HI R28, RZ, 0x3, R3 ;  /* 0x00000003ff1c7819 */ /* 0x000fe40000011403 */
[----:B------:R-:W-:Y:S01]  /*1970*/  LEA.HI R8, R0, R2, RZ, 0x2 ;  /* 0x0000000200087211 */ /* 0x000fe200078f10ff */
[----:B------:R-:W-:Y:S01]  /*1980*/  UIADD3 UR9, URZ, -UR41, URZ ;  /* 0x800000293f097290 */ /* 0x000fe2000fffe03f */
[----:B------:R-:W-:Y:S02]  /*1990*/  LOP3.LUT R3, R3, 0xfffffff8, RZ, 0xc0, !PT ;  /* 0xfffffff803037812 */ /* 0x000fe400078ec0ff */
[----:B------:R-:W-:Y:S01]  /*19a0*/  LOP3.LUT R0, R8, 0x7ffffffc, RZ, 0xc0, !PT ;  /* 0x7ffffffc08007812 */ /* 0x000fe200078ec0ff */
[----:B------:R-:W-:Y:S01]  /*19b0*/  UIMAD UR9, UR9, UR7, URZ ;  /* 0x00000007090972a4 */ /* 0x000fe2000f8e023f */
[----:B------:R-:W-:Y:S01]  /*19c0*/  SHF.R.S32.HI R29, RZ, 0x1f, R28 ;  /* 0x0000001fff1d7819 */ /* 0x000fe2000001141c */
[----:B------:R-:W-:Y:S02]  /*19d0*/  IMAD.IADD R32, R104, 0x1, -R3 ;  /* 0x0000000168207824 */ /* 0x000fe400078e0a03 */
[----:B------:R-:W-:Y:S01]  /*19e0*/  UIMAD.WIDE.U32 UR40, UR41, UR9, UR40 ;  /* 0x00000009292872a5 */ /* 0x000fe2000f8e0028 */
[----:B------:R-:W-:Y:S01]  /*19f0*/  IMAD.IADD R21, R2, 0x1, -R0 ;  /* 0x0000000102157824 */ /* 0x000fe200078e0a00 */
[----:B------:R2:W-:Y:S01]  /*1a00*/  STL.64 [R1+0x60], R28 ;  /* 0x0000601c01007387 */ /* 0x0005e20000100a00 */
[----:B------:R-:W-:-:S02]  /*1a10*/  IMAD.SHL.U32 R2, R28, 0x40, RZ ;  /* 0x000000401c027824 */ /* 0x000fc400078e00ff */
[----:B------:R-:W-:Y:S02]  /*1a20*/  VIADD R0, R28, 0x40 ;  /* 0x000000401c007836 */ /* 0x000fe40000000000 */
[----:B------:R-:W-:Y:S01]  /*1a30*/  UMOV UR9, UR41 ;  /* 0x0000002900097c82 */ /* 0x000fe20008000000 */
[----:B------:R-:W-:Y:S01]  /*1a40*/  IMAD.SHL.U32 R170, R32, 0x8, RZ ;  /* 0x0000000820aa7824 */ /* 0x000fe200078e00ff */
[----:B------:R-:W-:Y:S01]  /*1a50*/  UIMAD.WIDE.U32 UR40, UR9, UR8, URZ ;  /* 0x00000008092872a5 */ /* 0x000fe2000f8e003f */
[----:B------:R-:W-:Y:S02]  /*1a60*/  LOP3.LUT R3, R2, 0x1c0, RZ, 0xc0, !PT ;  /* 0x000001c002037812 */ /* 0x000fe400078ec0ff */
[----:B------:R-:W-:Y:S01]  /*1a70*/  ISETP.GE.AND P4, PT, R0, UR35, PT ;  /* 0x0000002300007c0c */ /* 0x000fe2000bf86270 */
[----:B------:R-:W-:Y:S01]  /*1a80*/  VIADD R0, R28, 0x60 ;  /* 0x000000601c007836 */ /* 0x000fe20000000000 */
[----:B------:R-:W-:Y:S02]  /*1a90*/  LOP3.LUT R2, R3, 0x38, R170, 0xf8, !PT ;  /* 0x0000003803027812 */ /* 0x000fe400078ef8aa */
[----:B------:R-:W-:Y:S01]  /*1aa0*/  UMOV UR25, UR41 ;  /* 0x0000002900197c82 */ /* 0x000fe20008000000 */
[----:B------:R-:W-:Y:S01]  /*1ab0*/  SHF.R.U32.HI R3, RZ, 0x3, R3 ;  /* 0x00000003ff037819 */ /* 0x000fe20000011603 */
[----:B------:R-:W-:Y:S01]  /*1ac0*/  UIADD3 UR9, -UR25, URZ, URZ ;  /* 0x0000003f19097290 */ /* 0x000fe2000fffe13f */
[----:B------:R-:W-:-:S02]  /*1ad0*/  ISETP.GE.AND P5, PT, R0, UR35, PT ;  /* 0x0000002300007c0c */ /* 0x000fc4000bfa6270 */
[----:B------:R-:W-:Y:S01]  /*1ae0*/  LEA.HI R0, R4, R104, RZ, 0x6 ;  /* 0x0000006804007211 */ /* 0x000fe200078f30ff */
[----:B------:R-:W-:Y:S01]  /*1af0*/  UIMAD UR8, UR7, UR9, UR8 ;  /* 0x00000009070872a4 */ /* 0x000fe2000f8e0208 */
[----:B------:R-:W-:Y:S02]  /*1b00*/  LOP3.LUT R7, R2, R3, RZ, 0x3c, !PT ;  /* 0x0000000302077212 */ /* 0x000fe400078e3cff */
[----:B------:R-:W-:Y:S01]  /*1b10*/  SHF.R.S32.HI R3, RZ, 0x4, R9 ;  /* 0x00000004ff037819 */ /* 0x000fe20000011409 */
[----:B------:R-:W-:Y:S01]  /*1b20*/  UISETP.GT.U32.AND UP1, UPT, UR7, UR8, UPT ;  /* 0x000000080700728c */ /* 0x000fe2000bf24070 */
[----:B------:R-:W-:Y:S01]  /*1b30*/  IMAD.SHL.U32 R2, R0, 0x8, RZ ;  /* 0x0000000800027824 */ /* 0x000fe200078e00ff */
[----:B------:R-:W-:Y:S02]  /*1b40*/  SHF.R.S32.HI R171, RZ, 0x1f, R170 ;  /* 0x0000001fffab7819 */ /* 0x000fe400000114aa */
[----:B------:R-:W-:-:S04]  /*1b50*/  LEA.HI R0, R9, R3, RZ, 0x1 ;  /* 0x0000000309007211 */ /* 0x000fc800078f08ff */
[----:B------:R-:W-:-:S03]  /*1b60*/  LOP3.LUT R0, R0, 0xfffffffe, RZ, 0xc0, !PT ;  /* 0xfffffffe00007812 */ /* 0x000fc600078ec0ff */
        /* <DEDUP_REMOVED lines=31> */
.L_x_2144:
[----:B------:R-:W-:Y:S01]  /*1d60*/  LOP3.LUT R7, R7, 0xfffffe00, R2, 0xf8, !PT ;  /* 0xfffffe0007077812 */ /* 0x000fe200078ef802 */
[----:B------:R-:W-:Y:S01]  /*1d70*/  IMAD.WIDE.U32 R4, R28, UR10, R170 ;  /* 0x0000000a1c047c25 */ /* 0x000fe2000f8e00aa */
[----:B------:R-:W-:Y:S01]  /*1d80*/  IADD3 R2, P0, R170, UR38, RZ ;  /* 0x00000026aa027c10 */ /* 0x000fe2000ff1e0ff */
[----:B------:R-:W-:Y:S01]  /*1d90*/  ULDC.64 UR6, c[0x0][0x258] ;  /* 0x0000960000067ab9 */ /* 0x000fe20000000a00 */
[----:B------:R-:W2:Y:S01]  /*1da0*/  S2UR UR38, SR_CgaCtaId ;  /* 0x00000000002679c3 */ /* 0x000ea20000008800 */
[----:B------:R-:W-:Y:S01]  /*1db0*/  IMAD.IADD R26, R3, 0x1, -R0 ;  /* 0x00000001031a7824 */ /* 0x000fe200078e0a00 */
[----:B------:R-:W-:Y:S01]  /*1dc0*/  IADD3.X R3, R171, UR12, RZ, P0, !PT ;  /* 0x0000000cab037c10 */ /* 0x000fe200087fe4ff */
[----:B------:R-:W-:Y:S01]  /*1dd0*/  ULDC.64 UR12, c[0x0][0x260] ;  /* 0x00009800000c7ab9 */ /* 0x000fe20000000a00 */
[----:B------:R-:W-:Y:S01]  /*1de0*/  IADD3 R18, P1, R4, UR24, RZ ;  /* 0x0000001804127c10 */ /* 0x000fe2000ff3e0ff */
[----:B------:R-:W-:Y:S01]  /*1df0*/  UIMAD UR34, UR37, UR12, URZ ;  /* 0x0000000c252272a4 */ /* 0x000fe2000f8e023f */
[----:B------:R-:W-:Y:S01]  /*1e00*/  IMAD.U32 R4, RZ, RZ, UR6 ;  /* 0x00000006ff047e24 */ /* 0x000fe2000f8e00ff */
[----:B------:R-:W-:Y:S01]  /*1e10*/  UIMAD UR6, UR32, UR6, URZ ;  /* 0x00000006200672a4 */ /* 0x000fe2000f8e023f */
[----:B------:R-:W-:Y:S01]  /*1e20*/  IMAD.U32 R20, RZ, RZ, UR12 ;  /* 0x0000000cff147e24 */ /* 0x000fe2000f8e00ff */
[----:B------:R-:W-:Y:S01]  /*1e30*/  UIMAD UR32, UR18, UR13, UR34 ;  /* 0x0000000d122072a4 */ /* 0x000fe2000f8e0222 */
[C---:B------:R-:W-:Y:S01]  /*1e40*/  IADD3 R119, R170.reuse, 0x40, RZ ;  /* 0x00000040aa777810 */ /* 0x040fe20007ffe0ff */
[C---:B------:R-:W-:Y:S01]  /*1e50*/  VIADD R118, R170.reuse, 0x80 ;  /* 0x00000080aa767836 */ /* 0x040fe20000000000 */
[----:B------:R-:W-:Y:S01]  /*1e60*/  ULDC.64 UR12, c[0x0][0x268] ;  /* 0x00009a00000c7ab9 */ /* 0x000fe20000000a00 */
[----:B------:R-:W-:Y:S01]  /*1e70*/  VIADD R115, R170, 0xc0 ;  /* 0x000000c0aa737836 */ /* 0x000fe20000000000 */
[----:B------:R-:W-:Y:S01]  /*1e80*/  MOV R27, UR12 ;  /* 0x0000000c001b7c02 */ /* 0x000fe20008000f00 */
[----:B------:R-:W-:Y:S01]  /*1e90*/  IMAD R6, R29, UR10, RZ ;  /* 0x0000000a1d067c24 */ /* 0x000fe2000f8e02ff */
[----:B------:R3:W-:Y:S01]  /*1ea0*/  STL [R1+0x9c], R119 ;  /* 0x00009c7701007387 */ /* 0x0007e20000100800 */
[----:B------:R-:W-:Y:S01]  /*1eb0*/  ISETP.GE.AND P0, PT, R28, UR35, PT ;  /* 0x000000231c007c0c */ /* 0x000fe2000bf06270 */
[----:B------:R-:W-:Y:S01]  /*1ec0*/  IMAD.WIDE.U32 R16, R4, UR4, R2 ;  /* 0x0000000404107c25 */ /* 0x000fe2000f8e0002 */
[----:B------:R-:W-:Y:S01]  /*1ed0*/  SHF.R.S32.HI R100, RZ, 0x5, R10 ;  /* 0x00000005ff647819 */ /* 0x000fe2000001140a */
[----:B------:R3:W-:Y:S01]  /*1ee0*/  STL [R1+0x98], R118 ;  /* 0x0000987601007387 */ /* 0x0007e20000100800 */
[----:B------:R-:W-:Y:S01]  /*1ef0*/  UIMAD UR7, UR4, UR7, UR6 ;  /* 0x00000007040772a4 */ /* 0x000fe2000f8e0206 */
[----:B------:R-:W-:Y:S01]  /*1f00*/  IMAD R0, R28, UR11, R6 ;  /* 0x0000000b1c007c24 */ /* 0x000fe2000f8e0206 */
[----:B------:R-:W-:Y:S01]  /*1f10*/  LOP3.LUT R2, R9, 0xfffffff0, RZ, 0xc0, !PT ;  /* 0xfffffff009027812 */ /* 0x000fe200078ec0ff */
[----:B------:R3:W-:Y:S01]  /*1f20*/  STL [R1+0xa0], R115 ;  /* 0x0000a07301007387 */ /* 0x0007e20000100800 */
[----:B------:R-:W-:Y:S01]  /*1f30*/  UMOV UR4, 0x400 ;  /* 0x0000040000047882 */ /* 0x000fe20000000000 */
[----:B------:R-:W-:Y:S01]  /*1f40*/  UIMAD UR37, UR37, UR12, URZ ;  /* 0x0000000c252572a4 */ /* 0x000fe2000f8e023f */
[----:B------:R-:W-:Y:S01]  /*1f50*/  IADD3.X R19, R5, UR23, R0, P1, !PT ;  /* 0x0000001705137c10 */ /* 0x000fe20008ffe400 */
[----:B------:R3:W-:Y:S01]  /*1f60*/  STL [R1+0xe8], R27 ;  /* 0x0000e81b01007387 */ /* 0x0007e20000100800 */
[----:B------:R-:W-:Y:S01]  /*1f70*/  SHF.R.S32.HI R0, RZ, 0x1f, R10 ;  /* 0x0000001fff007819 */ /* 0x000fe2000001140a */
[----:B--2---:R-:W-:Y:S01]  /*1f80*/  ULEA UR4, UR38, UR4, 0x18 ;  /* 0x0000000426047291 */ /* 0x004fe2000f8ec03f */
[----:B------:R-:W-:Y:S01]  /*1f90*/  IMAD.U32 R10, RZ, RZ, UR16 ;  /* 0x00000010ff0a7e24 */ /* 0x000fe2000f8e00ff */
[----:B------:R-:W-:Y:S01]  /*1fa0*/  IADD3 R14, -R2, R104, RZ ;  /* 0x00000068020e7210 */ /* 0x000fe20007ffe1ff */
[----:B------:R-:W-:Y:S01]  /*1fb0*/  UIADD3 UR34, UR19, -0x1, URZ ;  /* 0xffffffff13227890 */ /* 0x000fe2000fffe03f */
[----:B------:R-:W-:Y:S01]  /*1fc0*/  LEA.HI R0, R0, R100, RZ, 0x3 ;  /* 0x0000006400007211 */ /* 0x000fe200078f18ff */
[----:B------:R-:W-:Y:S01]  /*1fd0*/  UIMAD UR13, UR18, UR13, UR37 ;  /* 0x0000000d120d72a4 */ /* 0x000fe2000f8e0225 */
[----:B------:R-:W-:Y:S01]  /*1fe0*/  VIADD R13, R17, UR7 ;  /* 0x00000007110d7c36 */ /* 0x000fe20008000000 */
[----:B------:R-:W-:Y:S01]  /*1ff0*/  BSSY B0, `(.L_x_2145) ;  /* 0x0000035000007945 */ /* 0x000fe20003800000 */
[----:B------:R-:W-:Y:S01]  /*2000*/  LOP3.LUT R0, R0, 0xffffff8, RZ, 0xc0, !PT ;  /* 0x0ffffff800007812 */ /* 0x000fe200078ec0ff */
[----:B------:R-:W-:Y:S01]  /*2010*/  VIADD R24, R28, 0x20 ;  /* 0x000000201c187836 */ /* 0x000fe20000000000 */
[----:B------:R-:W-:Y:S01]  /*2020*/  SHF.R.S32.HI R102, RZ, 0x2, R8 ;  /* 0x00000002ff667819 */ /* 0x000fe20000011408 */
[----:B------:R-:W-:Y:S01]  /*2030*/  IMAD.WIDE R10, R10, 0x80, R28 ;  /* 0x000000800a0a7825 */ /* 0x000fe200078e021c */
[----:B------:R-:W-:-:S02]  /*2040*/  SHF.R.S32.HI R22, RZ, 0x1f, R14 ;  /* 0x0000001fff167819 */ /* 0x000fc4000001140e */
[----:B------:R-:W-:Y:S01]  /*2050*/  LEA R216, R7, UR4, 0x1 ;  /* 0x0000000407d87c11 */ /* 0x000fe2000f8e08ff */
[----:B------:R-:W-:Y:S01]  /*2060*/  IMAD.IADD R15, R100, 0x1, -R0 ;  /* 0x00000001640f7824 */ /* 0x000fe200078e0a00 */
        /* <DEDUP_REMOVED lines=45> */
.L_x_2146:
[----:B------:R-:W-:Y:S05]  /*2340*/  BSYNC B0 ;  /* 0x0000000000007941 */ /* 0x000fea0003800000 */
.L_x_2145:
[----:B------:R-:W-:Y:S01]  /*2350*/  IMAD.WIDE.U32 R30, R20, UR18, R18 ;  /* 0x00000012141e7c25 */ /* 0x000fe2000f8e0012 */
[----:B------:R-:W-:Y:S01]  /*2360*/  ISETP.GE.AND P0, PT, R24, UR35, PT ;  /* 0x0000002318007c0c */ /* 0x000fe2000bf06270 */
[----:B------:R-:W-:Y:S01]  /*2370*/  ULEA UR6, UR19, UR36, 0x6 ;  /* 0x0000002413067291 */ /* 0x000fe2000f8e303f */
[----:B------:R-:W-:Y:S01]  /*2380*/  LEA.HI R25, R22, R14, RZ, 0x3 ;  /* 0x0000000e16197211 */ /* 0x000fe200078f18ff */
[----:B----4-:R-:W-:Y:S01]  /*2390*/  IMAD R6, R15, 0x10, R102 ;  /* 0x000000100f067824 */ /* 0x010fe200078e0266 */
[----:B------:R4:W-:Y:S01]  /*23a0*/  STL.64 [R1+0xb8], R30 ;  /* 0x0000b81e01007387 */ /* 0x0009e20000100a00 */
[----:B------:R-:W-:Y:S01]  /*23b0*/  IMAD.SHL.U32 R4, R21, 0x2, RZ ;  /* 0x0000000215047824 */ /* 0x000fe200078e00ff */
[----:B------:R-:W-:Y:S01]  /*23c0*/  UIADD3 UR6, UR6, -0x40, URZ ;  /* 0xffffffc006067890 */ /* 0x000fe2000fffe03f */
[----:B--2---:R-:W-:Y:S01]  /*23d0*/  IMAD.WIDE.U32 R2, R28, UR8, R170 ;  /* 0x000000081c027c25 */ /* 0x004fe2000f8e00aa */
[----:B------:R-:W-:Y:S01]  /*23e0*/  LOP3.LUT R5, R25, 0xfffffff8, RZ, 0xc0, !PT ;  /* 0xfffffff819057812 */ /* 0x000fe200078ec0ff */
[----:B------:R-:W-:Y:S01]  /*23f0*/  UIMAD UR12, UR34, -0x40, UR27 ;  /* 0xffffffc0220c78a4 */ /* 0x000fe2000f8e021b */
[----:B------:R-:W-:Y:S01]  /*2400*/  BSSY B0, `(.L_x_2147) ;  /* 0x0000039000007945 */ /* 0x000fe20003800000 */
[----:B------:R-:W-:Y:S01]  /*2410*/  IMAD R0, R29, UR8, RZ ;  /* 0x000000081d007c24 */ /* 0x000fe2000f8e02ff */
[----:B------:R-:W-:Y:S01]  /*2420*/  IADD3 R22, P1, R2, UR26, RZ ;  /* 0x0000001a02167c10 */ /* 0x000fe2000ff3e0ff */
[----:B------:R-:W-:Y:S01]  /*2430*/  IMAD R101, R6, UR20, R4 ;  /* 0x0000001406657c24 */ /* 0x000fe2000f8e0204 */
[----:B------:R-:W-:Y:S01]  /*2440*/  MOV R219, UR6 ;  /* 0x0000000600db7c02 */ /* 0x000fe20008000f00 */
[----:B------:R-:W-:Y:S01]  /*2450*/  IMAD R0, R28, UR9, R0 ;  /* 0x000000091c007c24 */ /* 0x000fe2000f8e0200 */
[----:B------:R-:W-:-:S02]  /*2460*/  IADD3 R33, R14, -R5, RZ ;  /* 0x800000050e217210 */ /* 0x000fc40007ffe0ff */
[----:B------:R-:W-:Y:S02]  /*2470*/  IADD3 R224, P6, R101, UR6, RZ ;  /* 0x0000000665e07c10 */ /* 0x000fe4000ffde0ff */
[----:B------:R-:W-:Y:S01]  /*2480*/  IADD3.X R23, R3, UR25, R0, P1, !PT ;  /* 0x0000001903177c10 */ /* 0x000fe20008ffe400 */
        /* <DEDUP_REMOVED lines=48> */
.L_x_2148:
[----:B------:R-:W-:Y:S05]  /*2790*/  BSYNC B0 ;  /* 0x0000000000007941 */ /* 0x000fea0003800000 */
.L_x_2147:
[----:B------:R-:W-:Y:S04]  /*27a0*/  BSSY B0, `(.L_x_2149) ;  /* 0x0000031000007945 */ /* 0x000fe80003800000 */
[----:B------:R-:W-:Y:S05]  /*27b0*/  @P4 BRA `(.L_x_2150) ;  /* 0x0000000000bc4947 */ /* 0x000fea0003800000 */
[----:B------:R-:W-:Y:S01]  /*27c0*/  ULDC UR36, c[0x0][0x2d0] ;  /* 0x0000b40000247ab9 */ /* 0x000fe20000000800 */
[----:B-12---:R-:W-:Y:S01]  /*27d0*/  IADD3 R4, P0, R10, 0x40, RZ ;  /* 0x000000400a047810 */ /* 0x006fe20007f1e0ff */
        /* <DEDUP_REMOVED lines=45> */
.L_x_2150:
[----:B------:R-:W-:Y:S05]  /*2ab0*/  BSYNC B0 ;  /* 0x0000000000007941 */ /* 0x000fea0003800000 */
.L_x_2149:
        /* <DEDUP_REMOVED lines=49> */
.L_x_2152:
[----:B------:R-:W-:Y:S05]  /*2dd0*/  BSYNC B0 ;  /* 0x0000000000007941 */ /* 0x000fea0003800000 */
.L_x_2151:
[----:B------:R-:W-:Y:S01]  /*2de0*/  VIADD R117, R31, UR32 ;  /* 0x000000201f757c36 */ /* 0x000fe20008000000 */
[----:B------:R-:W-:Y:S01]  /*2df0*/  USHF.L.U64.HI UR37, UR10, 0x6, UR11 ;  /* 0x000000060a257899 */ /* 0x000fe2000801020b */
[----:B------:R-:W-:Y:S01]  /*2e00*/  IMAD.MOV.U32 R116, RZ, RZ, R30 ;  /* 0x000000ffff747224 */ /* 0x000fe200078e001e */
[----:B------:R-:W-:Y:S01]  /*2e10*/  ISETP.GE.AND P0, PT, R28, UR12, PT ;  /* 0x0000000c1c007c0c */ /* 0x000fe2000bf06270 */
[----:B------:R-:W-:Y:S01]  /*2e20*/  USHF.R.S32.HI UR42, URZ, 0x1f, UR34 ;  /* 0x0000001f3f2a7899 */ /* 0x000fe20008011422 */
[----:B------:R-:W-:Y:S01]  /*2e30*/  IMAD.U32 R12, RZ, RZ, UR34 ;  /* 0x00000022ff0c7e24 */ /* 0x000fe2000f8e00ff */
[----:B------:R-:W-:Y:S01]  /*2e40*/  USHF.L.U32 UR38, UR10, 0x6, URZ ;  /* 0x000000060a267899 */ /* 0x000fe2000800063f */
[----:B------:R3:W-:Y:S01]  /*2e50*/  STL.64 [R1+0xb0], R116 ;  /* 0x0000b07401007387 */ /* 0x0007e20000100a00 */
[----:B------:R-:W-:Y:S01]  /*2e60*/  UIMAD UR6, UR37, UR34, URZ ;  /* 0x00000022250672a4 */ /* 0x000fe2000f8e023f */
[----:B------:R-:W-:Y:S01]  /*2e70*/  SHF.L.U32 R0, R32, 0x6, RZ ;  /* 0x0000000620007819 */ /* 0x000fe200000006ff */
[----:B------:R-:W-:Y:S01]  /*2e80*/  BSSY B0, `(.L_x_2153) ;  /* 0x0000030000007945 */ /* 0x000fe20003800000 */
[----:B------:R-:W-:Y:S01]  /*2e90*/  ISETP.GE.AND P5, PT, R24, UR12, PT ;  /* 0x0000000c18007c0c */ /* 0x000fe2000bfa6270 */
[----:B------:R-:W-:Y:S01]  /*2ea0*/  UIMAD UR6, UR42, UR38, UR6 ;  /* 0x000000262a0672a4 */ /* 0x000fe2000f8e0206 */
[----:B-12---:R-:W-:Y:S01]  /*2eb0*/  IMAD.WIDE.U32 R2, R12, UR38, R116 ;  /* 0x000000260c027c25 */ /* 0x006fe2000f8e0074 */
[----:B------:R-:W-:-:S02]  /*2ec0*/  LOP3.LUT R11, R0, 0x1c0, RZ, 0xc0, !PT ;  /* 0x000001c0000b7812 */ /* 0x000fc400078ec0ff */
[----:B------:R-:W-:Y:S01]  /*2ed0*/  SHF.L.U32 R13, R28, 0x3, RZ ;  /* 0x000000031c0d7819 */ /* 0x000fe200000006ff */
[----:B------:R-:W-:Y:S01]  /*2ee0*/  IMAD.SHL.U32 R14, R26, 0x8, RZ ;  /* 0x000000081a0e7824 */ /* 0x000fe200078e00ff */
[----:B------:R-:W-:Y:S01]  /*2ef0*/  SHF.L.U32 R10, R33, 0x6, RZ ;  /* 0x00000006210a7819 */ /* 0x000fe200000006ff */
[----:B------:R-:W-:Y:S01]  /*2f00*/  VIADD R0, R3, UR6 ;  /* 0x0000000603007c36 */ /* 0x000fe20008000000 */
        /* <DEDUP_REMOVED lines=39> */
.L_x_2154:
[----:B------:R-:W-:Y:S05]  /*3180*/  BSYNC B0 ;  /* 0x0000000000007941 */ /* 0x000fea0003800000 */
.L_x_2153:
        /* <DEDUP_REMOVED lines=45> */
.L_x_2156:
[----:B------:R-:W-:Y:S05]  /*3460*/  BSYNC B0 ;  /* 0x0000000000007941 */ /* 0x000fea0003800000 */
.L_x_2155:
[----:B------:R-:W0:Y:S01]  /*3470*/  LDGDEPBAR ;  /* 0x00000000000079af */ /* 0x000e220000000000 */
[----:B------:R-:W-:Y:S01]  /*3480*/  ISETP.GE.AND P0, PT, R28, UR12, PT ;  /* 0x0000000c1c007c0c */ /* 0x000fe2000bf06270 */
[----:B--2---:R-:W-:Y:S01]  /*3490*/  IMAD.WIDE.U32 R8, R27, UR18, R22 ;  /* 0x000000121b087c25 */ /* 0x004fe2000f8e0016 */
[----:B------:R-:W-:Y:S01]  /*34a0*/  USHF.L.U64.HI UR39, UR8, 0x6, UR9 ;  /* 0x0000000608277899 */ /* 0x000fe20008010209 */
[----:B------:R-:W-:Y:S01]  /*34b0*/  LOP3.LUT R2, R10, 0x8, R14, 0xf8, !PT ;  /* 0x000000080a027812 */ /* 0x000fe200078ef80e */
[----:B------:R-:W-:Y:S01]  /*34c0*/  USHF.L.U32 UR40, UR8, 0x6, URZ ;  /* 0x0000000608287899 */ /* 0x000fe2000800063f */
[----:B-1----:R-:W-:Y:S01]  /*34d0*/  SHF.R.U32.HI R5, RZ, 0x3, R10 ;  /* 0x00000003ff057819 */ /* 0x002fe2000001160a */
[----:B------:R-:W-:Y:S01]  /*34e0*/  VIADD R7, R9, UR13 ;  /* 0x0000000d09077c36 */ /* 0x000fe20008000000 */
[----:B------:R-:W-:Y:S01]  /*34f0*/  UIMAD UR6, UR39, UR34, URZ ;  /* 0x00000022270672a4 */ /* 0x000fe2000f8e023f */
[----:B------:R-:W-:Y:S01]  /*3500*/  IMAD.MOV.U32 R6, RZ, RZ, R8 ;  /* 0x000000ffff067224 */ /* 0x000fe200078e0008 */
[----:B------:R-:W-:Y:S01]  /*3510*/  LOP3.LUT R5, R2, R5, RZ, 0x3c, !PT ;  /* 0x0000000502057212 */ /* 0x000fe200078e3cff */
[----:B------:R-:W-:Y:S01]  /*3520*/  IMAD.SHL.U32 R2, R25, 0x40, RZ ;  /* 0x0000004019027824 */ /* 0x000fe200078e00ff */
[----:B------:R-:W-:Y:S01]  /*3530*/  LOP3.LUT R0, R11, 0x8, R13, 0xf8, !PT ;  /* 0x000000080b007812 */ /* 0x000fe200078ef80d */
[----:B------:R-:W-:Y:S01]  /*3540*/  STL.64 [R1+0xd8], R8 ;  /* 0x0000d80801007387 */ /* 0x000fe20000100a00 */
[----:B------:R-:W-:Y:S01]  /*3550*/  SHF.R.U32.HI R3, RZ, 0x3, R11 ;  /* 0x00000003ff037819 */ /* 0x000fe2000001160b */
[----:B------:R-:W-:Y:S01]  /*3560*/  UIMAD UR6, UR42, UR40, UR6 ;  /* 0x000000282a0672a4 */ /* 0x000fe2000f8e0206 */
[----:B------:R-:W-:Y:S01]  /*3570*/  LOP3.LUT R5, R5, 0xfffffe00, R2, 0xf8, !PT ;  /* 0xfffffe0005057812 */ /* 0x000fe200078ef802 */
[----:B------:R1:W-:Y:S01]  /*3580*/  STL.64 [R1+0xd0], R6 ;  /* 0x0000d00601007387 */ /* 0x0003e20000100a00 */
[----:B------:R-:W-:Y:S01]  /*3590*/  LOP3.LUT R0, R0, R3, RZ, 0x3c, !PT ;  /* 0x0000000300007212 */ /* 0x000fe200078e3cff */
[----:B------:R-:W-:Y:S01]  /*35a0*/  UIADD3 UR41, UR27, -UR22, -UR17 ;  /* 0x800000161b297290 */ /* 0x000fe2000fffe811 */
[----:B------:R-:W-:Y:S01]  /*35b0*/  BSSY B0, `(.L_x_2157) ;  /* 0x0000034000007945 */ /* 0x000fe20003800000 */
[----:B------:R-:W-:Y:S01]  /*35c0*/  ISETP.GE.AND P5, PT, R24, UR12, PT ;  /* 0x0000000c18007c0c */ /* 0x000fe2000bfa6270 */
[C---:B------:R-:W-:Y:S01]  /*35d0*/  IMAD R2, R100.reuse, 0x400, R5 ;  /* 0x0000040064027824 */ /* 0x040fe200078e0205 */
[----:B------:R-:W-:Y:S01]  /*35e0*/  LEA R103, R100, UR33, 0x4 ;  /* 0x0000002164677c11 */ /* 0x000fe2000f8e20ff */
[----:B------:R-:W-:-:S04]  /*35f0*/  DEPBAR.LE SB0, 0x0 ;  /* 0x000080000000791a */ /* 0x000fc80000000000 */
[----:B------:R-:W-:Y:S01]  /*3600*/  BAR.SYNC.DEFER_BLOCKING 0x0 ;  /* 0x0000000000007b1d */ /* 0x000fe20000010000 */
[----:B------:R-:W-:Y:S02]  /*3610*/  IMAD R0, R26, 0x200, R0 ;  /* 0x000002001a007824 */ /* 0x000fe400078e0200 */
        /* <DEDUP_REMOVED lines=45> */
.L_x_2158:
[----:B------:R-:W-:Y:S05]  /*38f0*/  BSYNC B0 ;  /* 0x0000000000007941 */ /* 0x000fea0003800000 */
.L_x_2157:
        /* <DEDUP_REMOVED lines=52> */
.L_x_2160:
[----:B------:R-:W-:Y:S05]  /*3c40*/  BSYNC B0 ;  /* 0x0000000000007941 */ /* 0x000fea0003800000 */
.L_x_2159:
[----:B-12---:R-:W-:Y:S01]  /*3c50*/  LDSM.16.M88.4 R8, [R192] ;  /* 0x00000000c008783b */ /* 0x006fe20000000200 */
[----:B------:R-:W-:Y:S01]  /*3c60*/  LOP3.LUT P0, RZ, R32, 0x2, RZ, 0xc0, !PT ;  /* 0x0000000220ff7812 */ /* 0x000fe2000780c0ff */
[----:B------:R-:W-:Y:S01]  /*3c70*/  IMAD.MOV.U32 R4, RZ, RZ, 0x10 ;  /* 0x00000010ff047424 */ /* 0x000fe200078e00ff */
[C---:B------:R-:W-:Y:S01]  /*3c80*/  LOP3.LUT P1, RZ, R33.reuse, 0x2, RZ, 0xc0, !PT ;  /* 0x0000000221ff7812 */ /* 0x040fe2000782c0ff */
[----:B------:R-:W1:Y:S01]  /*3c90*/  LDSM.16.M88.4 R16, [R184+0x10000] ;  /* 0x01000000b810783b */ /* 0x000e620000000200 */
[----:B------:R-:W-:Y:S01]  /*3ca0*/  VIADD R0, R184, 0x10000 ;  /* 0x00010000b8007836 */ /* 0x000fe20000000000 */
[----:B------:R-:W-:Y:S01]  /*3cb0*/  UISETP.GT.AND UP0, UPT, UR34, UR5, UPT ;  /* 0x000000052200728c */ /* 0x000fe2000bf04270 */
[----:B------:R-:W-:Y:S01]  /*3cc0*/  SEL R4, R4, 0xfffffff0, !P1 ;  /* 0xfffffff004047807 */ /* 0x000fe20004800000 */
[----:B------:R-:W-:Y:S01]  /*3cd0*/  VIADD R196, R184, 0x10020 ;  /* 0x00010020b8c47836 */ /* 0x000fe20000000000 */
[----:B----4-:R-:W2:Y:S01]  /*3ce0*/  LDSM.16.M88.4 R28, [R184+0x10800] ;  /* 0x01080000b81c783b */ /* 0x010ea20000000200 */
[----:B------:R-:W-:Y:S01]  /*3cf0*/  IMAD.MOV.U32 R2, RZ, RZ, 0x20 ;  /* 0x00000020ff027424 */ /* 0x000fe200078e00ff */
[----:B------:R-:W-:Y:S01]  /*3d00*/  LOP3.LUT P1, RZ, R33, 0x4, RZ, 0xc0, !PT ;  /* 0x0000000421ff7812 */ /* 0x000fe2000782c0ff */
[----:B------:R-:W-:Y:S01]  /*3d10*/  IMAD R193, R4, 0x2, R192 ;  /* 0x0000000204c17824 */ /* 0x000fe200078e02c0 */
[----:B---3--:R-:W3:Y:S01]  /*3d20*/  LDSM.16.M88.4 R24, [R184+0x11000] ;  /* 0x01100000b818783b */ /* 0x008ee20000000200 */
        /* <DEDUP_REMOVED lines=9> */
[----:B------:R-:W-:Y:S01]  /*3dc0*/  UIADD3 UR27, UR31, 0x646e171e, URZ ;  /* 0x646e171e1f1b7890 */ /* 0x000fe2000fffe03f */
[C---:B------:R-:W-:Y:S01]  /*3dd0*/  IMAD R190, R0.reuse, 0x2, R184 ;  /* 0x0000000200be7824 */ /* 0x040fe200078e02b8 */
[----:B------:R-:W5:Y:S01]  /*3de0*/  LDSM.16.M88.4 R40, [R196] ;  /* 0x00000000c428783b */ /* 0x000f620000000200 */
[----:B------:R-:W-:Y:S01]  /*3df0*/  IMAD R189, R0, 0x2, R196 ;  /* 0x0000000200bd7824 */ /* 0x000fe200078e02c4 */
[----:B------:R-:W-:Y:S01]  /*3e00*/  LOP3.LUT R3, R104, 0x6, RZ, 0xc0, !PT ;  /* 0x0000000668037812 */ /* 0x000fe200078ec0ff */
[C---:B------:R-:W-:Y:S01]  /*3e10*/  IMAD R195, R2.reuse, 0x2, R192 ;  /* 0x0000000202c37824 */ /* 0x040fe200078e02c0 */
[----:B------:R-:W5:Y:S01]  /*3e20*/  LDSM.16.M88.4 R60, [R196+0x800] ;  /* 0x00080000c43c783b */ /* 0x000f620000000200 */
[----:B------:R-:W-:Y:S01]  /*3e30*/  IMAD R194, R2, 0x2, R193 ;  /* 0x0000000202c27824 */ /* 0x000fe200078e02c1 */
[C---:B------:R-:W-:Y:S01]  /*3e40*/  VIADDMNMX R222, R6.reuse, UR21, R7, PT ;  /* 0x0000001506de7c46 */ /* 0x040fe2000b800107 */
[----:B------:R-:W-:Y:S01]  /*3e50*/  IMAD.U32 R0, RZ, RZ, UR34 ;  /* 0x00000022ff007e24 */ /* 0x000fe2000f8e00ff */
[----:B------:R-:W5:Y:S01]  /*3e60*/  LDSM.16.M88.4 R64, [R196+0x1000] ;  /* 0x00100000c440783b */ /* 0x000f620000000200 */
[----:B------:R-:W-:Y:S01]  /*3e70*/  VIADDMNMX R220, R6, UR41, RZ, !PT ;  /* 0x0000002906dc7c46 */ /* 0x000fe2000f8001ff */
[----:B------:R-:W-:-:S02]  /*3e80*/  VIADD R211, R196, 0x800 ;  /* 0x00000800c4d37836 */ /* 0x000fc40000000000 */
[----:B------:R-:W5:Y:S01]  /*3e90*/  LDSM.16.M88.4 R68, [R196+0x1800] ;  /* 0x00180000c444783b */ /* 0x000f620000000200 */
[----:B------:R-:W-:Y:S02]  /*3ea0*/  IMAD R0, R0, 0x40, R3 ;  /* 0x0000004000007824 */ /* 0x000fe400078e0203 */
[----:B------:R-:W-:Y:S01]  /*3eb0*/  VIADD R210, R196, 0x1000 ;  /* 0x00001000c4d27836 */ /* 0x000fe20000000000 */
[----:B------:R-:W-:Y:S01]  /*3ec0*/  LDSM.16.M88.4 R76, [R190+0x10000] ;  /* 0x01000000be4c783b */ /* 0x000fe20000000200 */
[----:B------:R-:W-:Y:S01]  /*3ed0*/  VIADD R3, R0, 0x1 ;  /* 0x0000000100037836 */ /* 0x000fe20000000000 */
[C---:B-1----:R-:W-:Y:S02]  /*3ee0*/  HMMA.16816.F32.BF16 R32, R8.reuse, R16, RZ ;  /* 0x000000100820723c */ /* 0x042fe400000418ff */
[----:B------:R-:W-:Y:S01]  /*3ef0*/  LDSM.16.M88.4 R72, [R190+0x10800] ;  /* 0x01080000be48783b */ /* 0x000fe20000000200 */
[C---:B------:R-:W-:Y:S01]  /*3f00*/  VIADD R209, R196.reuse, 0x1800 ;  /* 0x00001800c4d17836 */ /* 0x040fe20000000000 */
[----:B------:R-:W-:Y:S01]  /*3f10*/  ISETP.GE.AND P0, PT, R3, R222, PT ;  /* 0x000000de0300720c */ /* 0x000fe20003f06270 */
[C---:B------:R-:W-:Y:S01]  /*3f20*/  VIADD R208, R196.reuse, 0x2000 ;  /* 0x00002000c4d07836 */ /* 0x040fe20000000000 */
[----:B------:R-:W-:Y:S01]  /*3f30*/  LDSM.16.M88.4 R80, [R190+0x11000] ;  /* 0x01100000be50783b */ /* 0x000fe20000000200 */
[----:B------:R-:W-:Y:S01]  /*3f40*/  HMMA.16816.F32.BF16 R36, R8, R18, RZ ;  /* 0x000000120824723c */ /* 0x000fe200000418ff */
[----:B------:R-:W-:-:S02]  /*3f50*/  VIADD R207, R196, 0x2800 ;  /* 0x00002800c4cf7836 */ /* 0x000fc40000000000 */
[----:B------:R-:W1:Y:S01]  /*3f60*/  LDSM.16.M88.4 R16, [R195] ;  /* 0x00000000c310783b */ /* 0x000e620000000200 */
[C---:B------:R-:W-:Y:S02]  /*3f70*/  VIADD R206, R196.reuse, 0x3000 ;  /* 0x00003000c4ce7836 */ /* 0x040fe40000000000 */
[C---:B--2---:R-:W-:Y:S01]  /*3f80*/  HMMA.16816.F32.BF16 R44, R8.reuse, R28, RZ ;  /* 0x0000001c082c723c */ /* 0x044fe200000418ff */
[----:B------:R-:W2:Y:S01]  /*3f90*/  LDSM.16.M88.4 R84, [R190+0x11800] ;  /* 0x01180000be54783b */ /* 0x000ea20000000200 */
[C---:B------:R-:W-:Y:S02]  /*3fa0*/  VIADD R205, R196.reuse, 0x3800 ;  /* 0x00003800c4cd7836 */ /* 0x040fe40000000000 */
        /* <DEDUP_REMOVED lines=17> */
[----:B------:R-:W3:Y:S05]  /*40c0*/  LDSM.16.M88.4 R8, [R194] ;  /* 0x00000000c208783b */ /* 0x000eea0000000200 */
[C---:B-----5:R-:W-:Y:S06]  /*40d0*/  HMMA.16816.F32.BF16 R28, R12.reuse, R40, R32 ;  /* 0x000000280c1c723c */ /* 0x060fec0000041820 */
        /* <DEDUP_REMOVED lines=24> */
[----:B------:R-:W-:Y:S04]  /*4260*/  LDSM.16.M88.4 R20, [R193+0x4000] ;  /* 0x00400000c114783b */ /* 0x000fe80000000200 */
[----:B------:R-:W2:Y:S01]  /*4270*/  LDSM.16.M88.4 R84, [R196+0x2000] ;  /* 0x00200000c454783b */ /* 0x000ea20000000200 */
[C---:B---3--:R-:W-:Y:S06]  /*4280*/  HMMA.16816.F32.BF16 R28, R8.reuse, R88, R28 ;  /* 0x00000058081c723c */ /* 0x048fec000004181c */
        /* <DEDUP_REMOVED lines=54> */
[C---:B--2---:R-:W-:Y:S06]  /*45f0*/  HMMA.16816.F32.BF16 R36, R16.reuse, R24, R36 ;  /* 0x000000181024723c */ /* 0x044fec0000041824 */
[C---:B------:R-:W-:Y:S01]  /*4600*/  HMMA.16816.F32.BF16 R44, R16.reuse, R26, R44 ;  /* 0x0000001a102c723c */ /* 0x040fe2000004182c */
[----:B------:R-:W2:Y:S05]  /*4610*/  LDSM.16.M88.4 R24, [R196+0x4800] ;  /* 0x00480000c418783b */ /* 0x000eaa0000000200 */
        /* <DEDUP_REMOVED lines=18> */
[----:B------:R-:W1:Y:S04]  /*4740*/  LDSM.16.M88.4 R80, [R190+0x15800] ;  /* 0x01580000be50783b */ /* 0x000e680000000200 */
[----:B------:R-:W-:Y:S01]  /*4750*/  LDSM.16.M88.4 R20, [R194+0x8000] ;  /* 0x00800000c214783b */ /* 0x000fe20000000200 */
[C---:B-----5:R-:W-:Y:S06]  /*4760*/  HMMA.16816.F32.BF16 R28, R12.reuse, R88, R28 ;  /* 0x000000580c1c723c */ /* 0x060fec000004181c */
[C---:B------:R-:W-:Y:S01]  /*4770*/  HMMA.16816.F32.BF16 R32, R12.reuse, R90, R32 ;  /* 0x0000005a0c20723c */ /* 0x040fe20000041820 */
[----:B------:R-:W4:Y:S05]  /*4780*/  LDSM.16.M88.4 R88, [R189+0x4000] ;  /* 0x00400000bd58783b */ /* 0x000f2a0000000200 */
[C---:B--2---:R-:W-:Y:S06]  /*4790*/  HMMA.16816.F32.BF16 R36, R12.reuse, R24, R36 ;  /* 0x000000180c24723c */ /* 0x044fec0000041824 */
[C---:B------:R-:W-:Y:S06]  /*47a0*/  HMMA.16816.F32.BF16 R44, R12.reuse, R26, R44 ;  /* 0x0000001a0c2c723c */ /* 0x040fec000004182c */
[C---:B------:R-:W-:Y:S06]  /*47b0*/  HMMA.16816.F32.BF16 R48, R12.reuse, R64, R48 ;  /* 0x000000400c30723c */ /* 0x040fec0000041830 */
[C---:B------:R-:W-:Y:S01]  /*47c0*/  HMMA.16816.F32.BF16 R56, R12.reuse, R66, R56 ;  /* 0x000000420c38723c */ /* 0x040fe20000041838 */
[----:B------:R-:W-:Y:S05]  /*47d0*/  LDSM.16.M88.4 R64, [R184+0x17000] ;  /* 0x01700000b840783b */ /* 0x000fea0000000200 */
[C---:B------:R-:W-:Y:S06]  /*47e0*/  HMMA.16816.F32.BF16 R60, R12.reuse, R76, R60 ;  /* 0x0000004c0c3c723c */ /* 0x040fec000004183c */
[----:B------:R-:W-:Y:S01]  /*47f0*/  HMMA.16816.F32.BF16 R24, R12, R78, R16 ;  /* 0x0000004e0c18723c */ /* 0x000fe20000041810 */
[----:B------:R-:W2:Y:S04]  /*4800*/  LDSM.16.M88.4 R76, [R189+0x5800] ;  /* 0x00580000bd4c783b */ /* 0x000ea80000000200 */
        /* <DEDUP_REMOVED lines=10> */
[C---:B-1----:R-:W-:Y:S06]  /*48b0*/  HMMA.16816.F32.BF16 R60, R8.reuse, R80, R60 ;  /* 0x00000050083c723c */ /* 0x042fec000004183c */
[----:B------:R-:W-:Y:S01]  /*48c0*/  HMMA.16816.F32.BF16 R28, R8, R82, R24 ;  /* 0x00000052081c723c */ /* 0x000fe20000041818 */
[----:B------:R-:W-:Y:S05]  /*48d0*/  LDSM.16.M88.4 R80, [R196+0x7000] ;  /* 0x00700000c450783b */ /* 0x000fea0000000200 */
[C---:B----4-:R-:W-:Y:S01]  /*48e0*/  HMMA.16816.F32.BF16 R24, R20.reuse, R88, R12 ;  /* 0x000000581418723c */ /* 0x050fe2000004180c */
[----:B------:R-:W1:Y:S05]  /*48f0*/  LDSM.16.M88.4 R12, [R193+0xc000] ;  /* 0x00c00000c10c783b */ /* 0x000e6a0000000200 */
[C---:B------:R-:W-:Y:S01]  /*4900*/  HMMA.16816.F32.BF16 R8, R20.reuse, R90, R32 ;  /* 0x0000005a1408723c */ /* 0x040fe20000041820 */
[----:B------:R-:W-:Y:S05]  /*4910*/  LDSM.16.M88.4 R88, [R196+0x7800] ;  /* 0x00780000c458783b */ /* 0x000fea0000000200 */
[C---:B------:R-:W-:Y:S06]  /*4920*/  HMMA.16816.F32.BF16 R32, R20.reuse, R40, R36 ;  /* 0x000000281420723c */ /* 0x040fec0000041824 */
[C---:B------:R-:W-:Y:S06]  /*4930*/  HMMA.16816.F32.BF16 R44, R20.reuse, R42, R44 ;  /* 0x0000002a142c723c */ /* 0x040fec000004182c */
[C---:B------:R-:W-:Y:S06]  /*4940*/  HMMA.16816.F32.BF16 R48, R20.reuse, R68, R48 ;  /* 0x000000441430723c */ /* 0x040fec0000041830 */
[C---:B------:R-:W-:Y:S01]  /*4950*/  HMMA.16816.F32.BF16 R56, R20.reuse, R70, R56 ;  /* 0x000000461438723c */ /* 0x040fe20000041838 */
[----:B------:R-:W4:Y:S05]  /*4960*/  LDSM.16.M88.4 R68, [R196+0x6800] ;  /* 0x00680000c444783b */ /* 0x000f2a0000000200 */
[C---:B--2---:R-:W-:Y:S06]  /*4970*/  HMMA.16816.F32.BF16 R60, R20.reuse, R76, R60 ;  /* 0x0000004c143c723c */ /* 0x044fec000004183c */
[----:B------:R-:W-:Y:S01]  /*4980*/  HMMA.16816.F32.BF16 R40, R20, R78, R28 ;  /* 0x0000004e1428723c */ /* 0x000fe2000004181c */
[----:B------:R-:W-:Y:S05]  /*4990*/  LDSM.16.M88.4 R76, [R190+0x17800] ;  /* 0x01780000be4c783b */ /* 0x000fea0000000200 */
[C---:B---3--:R-:W-:Y:S06]  /*49a0*/  HMMA.16816.F32.BF16 R36, R16.reuse, R84, R24 ;  /* 0x000000541024723c */ /* 0x048fec0000041818 */
[C---:B------:R-:W-:Y:S01]  /*49b0*/  HMMA.16816.F32.BF16 R20, R16.reuse, R86, R8 ;  /* 0x000000561014723c */ /* 0x040fe20000041808 */
[----:B------:R-:W2:Y:S04]  /*49c0*/  LDSM.16.M88.4 R8, [R195+0xc000] ;  /* 0x00c00000c308783b */ /* 0x000ea80000000200 */
        /* <DEDUP_REMOVED lines=10> */
[C---:B-1----:R-:W-:Y:S06]  /*4a70*/  HMMA.16816.F32.BF16 R48, R12.reuse, R96, R36 ;  /* 0x000000600c30723c */ /* 0x042fec0000041824 */
[C---:B------:R-:W-:Y:S06]  /*4a80*/  HMMA.16816.F32.BF16 R36, R12.reuse, R98, R20 ;  /* 0x000000620c24723c */ /* 0x040fec0000041814 */
[C---:B----4-:R-:W-:Y:S06]  /*4a90*/  HMMA.16816.F32.BF16 R44, R12.reuse, R68, R32 ;  /* 0x000000440c2c723c */ /* 0x050fec0000041820 */
[C---:B------:R-:W-:Y:S06]  /*4aa0*/  HMMA.16816.F32.BF16 R40, R12.reuse, R70, R28 ;  /* 0x000000460c28723c */ /* 0x040fec000004181c */
[C---:B------:R-:W-:Y:S06]  /*4ab0*/  HMMA.16816.F32.BF16 R32, R12.reuse, R80, R24 ;  /* 0x000000500c20723c */ /* 0x040fec0000041818 */
[C---:B------:R-:W-:Y:S06]  /*4ac0*/  HMMA.16816.F32.BF16 R28, R12.reuse, R82, R56 ;  /* 0x000000520c1c723c */ /* 0x040fec0000041838 */
[C---:B------:R-:W-:Y:S01]  /*4ad0*/  HMMA.16816.F32.BF16 R24, R12.reuse, R88, R60 ;  /* 0x000000580c18723c */ /* 0x040fe2000004183c */
[----:B------:R-:W1:Y:S05]  /*4ae0*/  LDSM.16.M88.4 R60, [R189+0x6800] ;  /* 0x00680000bd3c783b */ /* 0x000e6a0000000200 */
[----:B------:R-:W-:Y:S06]  /*4af0*/  HMMA.16816.F32.BF16 R20, R12, R90, R52 ;  /* 0x0000005a0c14723c */ /* 0x000fec0000041834 */
[C---:B--2---:R-:W-:Y:S06]  /*4b00*/  HMMA.16816.F32.BF16 R12, R8.reuse, R92, R48 ;  /* 0x0000005c080c723c */ /* 0x044fec0000041830 */
[C---:B------:R-:W-:Y:S06]  /*4b10*/  HMMA.16816.F32.BF16 R36, R8.reuse, R94, R36 ;  /* 0x0000005e0824723c */ /* 0x040fec0000041824 */
[C---:B---3--:R-:W-:Y:S06]  /*4b20*/  HMMA.16816.F32.BF16 R44, R8.reuse, R64, R44 ;  /* 0x00000040082c723c */ /* 0x048fec000004182c */
[----:B------:R-:W-:Y:S01]  /*4b30*/  HMMA.16816.F32.BF16 R52, R8, R78, R20 ;  /* 0x0000004e0834723c */ /* 0x000fe20000041814 */
[----:B------:R-:W2:Y:S05]  /*4b40*/  LDSM.16.M88.4 R20, [R189+0x7000] ;  /* 0x00700000bd14783b */ /* 0x000eaa0000000200 */
        /* <DEDUP_REMOVED lines=12> */
[C---:B-1----:R-:W-:Y:S01]  /*4c10*/  HMMA.16816.F32.BF16 R24, R16.reuse, R60, R44 ;  /* 0x0000003c1018723c */ /* 0x042fe2000004182c */
[----:B------:R-:W-:Y:S01]  /*4c20*/  VIADDMNMX R217, R8, UR41, RZ, !PT ;  /* 0x0000002908d97c46 */ /* 0x000fe2000f8001ff */
[C---:B------:R-:W-:Y:S01]  /*4c30*/  VIADD R6, R0.reuse, 0x8 ;  /* 0x0000000800067836 */ /* 0x040fe20000000000 */
[C---:B------:R-:W-:Y:S01]  /*4c40*/  ISETP.GE.AND P2, PT, R3.reuse, R221, PT ;  /* 0x000000dd0300720c */ /* 0x040fe20003f46270 */
[----:B------:R-:W1:Y:S01]  /*4c50*/  LDSM.16.M88.4 R8, [R189+0x7800] ;  /* 0x00780000bd08783b */ /* 0x000e620000000200 */
[C---:B------:R-:W-:Y:S01]  /*4c60*/  ISETP.LT.OR P6, PT, R3.reuse, R220, P0 ;  /* 0x000000dc0300720c */ /* 0x040fe200007c1670 */
[C---:B------:R-:W-:Y:S01]  /*4c70*/  HMMA.16816.F32.BF16 R32, R16.reuse, R62, R40 ;  /* 0x0000003e1020723c */ /* 0x040fe20000041828 */
[C---:B------:R-:W-:Y:S01]  /*4c80*/  ISETP.GE.AND P0, PT, R0.reuse, R222, PT ;  /* 0x000000de0000720c */ /* 0x040fe20003f06270 */
[----:B------:R3:W-:Y:S01]  /*4c90*/  STL [R1+0xc8], R68 ;  /* 0x0000c84401007387 */ /* 0x0007e20000100800 */
[----:B------:R-:W-:Y:S01]  /*4ca0*/  ISETP.LT.OR P2, PT, R3, R217, P2 ;  /* 0x000000d90300720c */ /* 0x000fe20001741670 */
[C---:B------:R-:W-:Y:S01]  /*4cb0*/  VIADD R3, R0.reuse, 0x9 ;  /* 0x0000000900037836 */ /* 0x040fe20000000000 */
[----:B------:R-:W-:Y:S01]  /*4cc0*/  ISETP.LT.OR P0, PT, R0, R220, P0 ;  /* 0x000000dc0000720c */ /* 0x000fe20000701670 */
[----:B--2---:R-:W-:Y:S01]  /*4cd0*/  HMMA.16816.F32.BF16 R28, R16, R20, R48 ;  /* 0x00000014101c723c */ /* 0x004fe20000041830 */
[----:B------:R-:W-:Y:S01]  /*4ce0*/  ISETP.GE.AND P1, PT, R6, R222, PT ;  /* 0x000000de0600720c */ /* 0x000fe20003f26270 */
[----:B------:R-:W-:-:S04]  /*4cf0*/  DEPBAR.LE SB0, 0x0 ;  /* 0x000080000000791a */ /* 0x000fc80000000000 */
[----:B------:R-:W-:Y:S01]  /*4d00*/  FSEL R44, R12, -INF , !P0 ;  /* 0xff8000000c2c7808 */ /* 0x000fe20004000000 */
[----:B------:R-:W-:Y:S01]  /*4d10*/  HMMA.16816.F32.BF16 R20, R16, R22, R56 ;  /* 0x000000161014723c */ /* 0x000fe20000041838 */
[C---:B------:R-:W-:Y:S01]  /*4d20*/  ISETP.GE.AND P5, PT, R3.reuse, R222, PT ;  /* 0x000000de0300720c */ /* 0x040fe20003fa6270 */
[----:B------:R-:W-:Y:S01]  /*4d30*/  UIADD3 UR21, UR30, -0x4ab325aa, URZ ;  /* 0xb54cda561e157890 */ /* 0x000fe2000fffe03f */
[----:B------:R-:W-:Y:S01]  /*4d40*/  BAR.SYNC.DEFER_BLOCKING 0x0 ;  /* 0x0000000000007b1d */ /* 0x000fe20000010000 */
[CC--:B------:R-:W-:Y:S02]  /*4d50*/  ISETP.GE.AND P0, PT, R3.reuse, R221.reuse, PT ;  /* 0x000000dd0300720c */ /* 0x0c0fe40003f06270 */
[-C--:B------:R-:W-:Y:S02]  /*4d60*/  ISETP.GE.AND P4, PT, R6, R221.reuse, PT ;  /* 0x000000dd0600720c */ /* 0x080fe40003f86270 */
[----:B------:R-:W-:Y:S02]  /*4d70*/  ISETP.GE.AND P3, PT, R0, R221, PT ;  /* 0x000000dd0000720c */ /* 0x000fe40003f66270 */
[----:B------:R-:W-:-:S02]  /*4d80*/  ISETP.LT.OR P5, PT, R3, R220, P5 ;  /* 0x000000dc0300720c */ /* 0x000fc40002fa1670 */
[-C--:B------:R-:W-:Y:S01]  /*4d90*/  ISETP.LT.OR P0, PT, R3, R217.reuse, P0 ;  /* 0x000000d90300720c */ /* 0x080fe20000701670 */
[----:B------:R-:W-:Y:S01]  /*4da0*/  VIADD R3, R0, 0x11 ;  /* 0x0000001100037836 */ /* 0x000fe20000000000 */
        /* <DEDUP_REMOVED lines=9> */
[C---:B-1----:R-:W-:Y:S01]  /*4e40*/  HMMA.16816.F32.BF16 R12, R16.reuse, R8, R64 ;  /* 0x00000008100c723c */ /* 0x042fe20000041840 */
        /* <DEDUP_REMOVED lines=167> */
.L_x_2163:
[----:B------:R-:W-:Y:S05]  /*58c0*/  BSYNC B0 ;  /* 0x0000000000007941 */ /* 0x000fea0003800000 */
.L_x_2162:
[----:B------:R-:W0:Y:S02]  /*58d0*/  LDGDEPBAR ;  /* 0x00000000000079af */ /* 0x000e240000000000 */
.L_x_2161:
[----:B------:R-:W-:Y:S01]  /*58e0*/  FMNMX.FTZ R3, R40, R41, !PT ;  /* 0x0000002928037209 */ /* 0x000fe20007810000 */
[----:B------:R-:W-:Y:S01]  /*58f0*/  IMAD.WIDE.U32 R118, R68, -0x326172a9, RZ ;  /* 0xcd9e8d5744767825 */ /* 0x000fe200078e00ff */
[----:B------:R-:W-:Y:S01]  /*5900*/  FMNMX.FTZ R0, R44, R42, !PT ;  /* 0x0000002a2c007209 */ /* 0x000fe20007810000 */
[----:B------:R-:W-:Y:S01]  /*5910*/  STL [R1+0xec], R170 ;  /* 0x0000ecaa01007387 */ /* 0x000fe20000100800 */
[----:B------:R-:W-:Y:S01]  /*5920*/  FMNMX.FTZ R3, R38, R3, !PT ;  /* 0x0000000326037209 */ /* 0x000fe20007810000 */
[----:B------:R-:W-:Y:S01]  /*5930*/  USHF.L.U32 UR48, UR34, 0x1, URZ ;  /* 0x0000000122307899 */ /* 0x000fe2000800063f */
[----:B------:R-:W-:Y:S01]  /*5940*/  FMNMX.FTZ R0, R36, R0, !PT ;  /* 0x0000000024007209 */ /* 0x000fe20007810000 */
[----:B------:R-:W-:Y:S01]  /*5950*/  UIADD3 UR6, UR31, -0x4498517b, URZ ;  /* 0xbb67ae851f067890 */ /* 0x000fe2000fffe03f */
[----:B------:R-:W-:Y:S01]  /*5960*/  FMNMX.FTZ R3, R39, R3, !PT ;  /* 0x0000000327037209 */ /* 0x000fe20007810000 */
[----:B------:R-:W-:Y:S01]  /*5970*/  ULOP3.LUT UR7, UR48, UR31, URZ, 0x3c, !UPT ;  /* 0x0000001f30077292 */ /* 0x000fe2000f8e3c3f */
[----:B------:R-:W-:Y:S01]  /*5980*/  FMNMX.FTZ R0, R37, R0, !PT ;  /* 0x0000000025007209 */ /* 0x000fe20007810000 */
[----:B------:R-:W-:Y:S01]  /*5990*/  IMAD.WIDE.U32 R100, R132, -0x2daee0ad, RZ ;  /* 0xd2511f5384647825 */ /* 0x000fe200078e00ff */
[----:B------:R-:W-:Y:S01]  /*59a0*/  FMNMX.FTZ R3, R26, R3, !PT ;  /* 0x000000031a037209 */ /* 0x000fe20007810000 */
[----:B------:R-:W-:Y:S01]  /*59b0*/  ULDC UR33, c[0x0][0x2ec] ;  /* 0x0000bb0000217ab9 */ /* 0x000fe20000000800 */
        /* <DEDUP_REMOVED lines=30> */
[----:B--2---:R-:W-:Y:S01]  /*5ba0*/  LOP3.LUT R8, R101, UR7, RZ, 0x3c, !PT ;  /* 0x0000000765087c12 */ /* 0x004fe2000f8e3cff */
[----:B-1----:R-:W1:Y:S01]  /*5bb0*/  SHFL.BFLY PT, R6, R3, 0x2, 0x1f ;  /* 0x0c401f0003067f89 */ /* 0x002e6200000e0000 */
[----:B------:R-:W-:Y:S01]  /*5bc0*/  UIADD3 UR7, UR31, 0x32370b8f, URZ ;  /* 0x32370b8f1f077890 */ /* 0x000fe2000fffe03f */
[----:B------:R-:W-:Y:S01]  /*5bd0*/  LEA R185, R5, UR4, 0x1 ;  /* 0x0000000405b97c11 */ /* 0x000fe2000f8e08ff */
[----:B------:R-:W-:Y:S01]  /*5be0*/  UIADD3 UR4, UR48, 0x1, URZ ;  /* 0x0000000130047890 */ /* 0x000fe2000fffe03f */
[----:B------:R-:W2:Y:S01]  /*5bf0*/  SHFL.BFLY PT, R11, R0, 0x2, 0x1f ;  /* 0x0c401f00000b7f89 */ /* 0x000ea200000e0000 */
[----:B------:R-:W-:-:S02]  /*5c00*/  IMAD.WIDE.U32 R8, R8, -0x326172a9, RZ ;  /* 0xcd9e8d5708087825 */ /* 0x000fc400078e00ff */
[----:B------:R-:W-:Y:S01]  /*5c10*/  ULOP3.LUT UR4, UR4, UR31, URZ, 0x3c, !UPT ;  /* 0x0000001f04047292 */ /* 0x000fe2000f8e3c3f */
[----:B------:R-:W-:Y:S01]  /*5c20*/  LDSM.16.MT88.4 R28, [R185+0x18000] ;  /* 0x01800000b91c783b */ /* 0x000fe20000004200 */
[--C-:B------:R-:W-:Y:S01]  /*5c30*/  IMAD R186, R4, 0x2, R185.reuse ;  /* 0x0000000204ba7824 */ /* 0x100fe200078e02b9 */
[----:B------:R-:W-:Y:S01]  /*5c40*/  LOP3.LUT R9, R9, UR47, R118, 0x96, !PT ;  /* 0x0000002f09097c12 */ /* 0x000fe2000f8e9676 */
[C---:B------:R-:W-:Y:S01]  /*5c50*/  IMAD R188, R2.reuse, 0x2, R185 ;  /* 0x0000000202bc7824 */ /* 0x040fe200078e02b9 */
[----:B------:R-:W-:Y:S01]  /*5c60*/  LDSM.16.MT88.4 R64, [R185+0x1a000] ;  /* 0x01a00000b940783b */ /* 0x000fe20000004200 */
[----:B------:R-:W-:-:S03]  /*5c70*/  IMAD R187, R2, 0x2, R186 ;  /* 0x0000000202bb7824 */ /* 0x000fc600078e02ba */
[----:B------:R-:W-:Y:S04]  /*5c80*/  LDSM.16.MT88.4 R52, [R186+0x18000] ;  /* 0x01800000ba34783b */ /* 0x000fe80000004200 */
[----:B------:R-:W-:Y:S01]  /*5c90*/  LDSM.16.MT88.4 R72, [R186+0x1a000] ;  /* 0x01a00000ba48783b */ /* 0x000fe20000004200 */
[----:B-1----:R-:W-:-:S03]  /*5ca0*/  FMNMX.FTZ R3, R3, R6, !PT ;  /* 0x0000000603037209 */ /* 0x002fc60007810000 */
[----:B------:R-:W-:Y:S01]  /*5cb0*/  LDSM.16.MT88.4 R92, [R187+0x1a000] ;  /* 0x01a00000bb5c783b */ /* 0x000fe20000004200 */
[----:B------:R-:W-:Y:S02]  /*5cc0*/  LOP3.LUT R6, R114, UR30, RZ, 0x3c, !PT ;  /* 0x0000001e72067c12 */ /* 0x000fe4000f8e3cff */
[----:B--2---:R-:W-:Y:S01]  /*5cd0*/  FMNMX.FTZ R0, R0, R11, !PT ;  /* 0x0000000b00007209 */ /* 0x004fe20007810000 */
[----:B------:R-:W1:Y:S04]  /*5ce0*/  SHFL.BFLY PT, R7, R3, 0x1, 0x1f ;  /* 0x0c201f0003077f89 */ /* 0x000e6800000e0000 */
[----:B------:R2:W-:Y:S04]  /*5cf0*/  STL [R1+0xe4], R6 ;  /* 0x0000e40601007387 */ /* 0x0005e80000100800 */
[----:B------:R-:W3:Y:S04]  /*5d00*/  SHFL.BFLY PT, R132, R0, 0x1, 0x1f ;  /* 0x0c201f0000847f89 */ /* 0x000ee800000e0000 */
[----:B------:R-:W4:Y:S04]  /*5d10*/  LDSM.16.MT88.4 R48, [R187+0x18000] ;  /* 0x01800000bb30783b */ /* 0x000f280000004200 */
[----:B------:R-:W-:Y:S04]  /*5d20*/  LDSM.16.MT88.4 R68, [R186+0x1a800] ;  /* 0x01a80000ba44783b */ /* 0x000fe80000004200 */
[----:B------:R-:W-:Y:S01]  /*5d30*/  LDSM.16.MT88.4 R80, [R188+0x1a000] ;  /* 0x01a00000bc50783b */ /* 0x000fe20000004200 */
[----:B-1----:R-:W-:-:S03]  /*5d40*/  FMNMX.FTZ R3, R3, R7, !PT ;  /* 0x0000000703037209 */ /* 0x002fc60007810000 */
[----:B------:R-:W-:Y:S01]  /*5d50*/  LDSM.16.MT88.4 R76, [R187+0x1a800] ;  /* 0x01a80000bb4c783b */ /* 0x000fe20000004200 */
[C---:B------:R-:W-:Y:S01]  /*5d60*/  FSETP.NEU.FTZ.AND P1, PT, R3.reuse, -INF , PT ;  /* 0xff8000000300780b */ /* 0x040fe20003f3d000 */
[----:B------:R-:W-:Y:S01]  /*5d70*/  FMUL.FTZ R7, R3, UR33 ;  /* 0x0000002103077c20 */ /* 0x000fe20008410000 */
[----:B--2---:R-:W-:Y:S01]  /*5d80*/  LOP3.LUT R6, R119, R6, RZ, 0x3c, !PT ;  /* 0x0000000677067212 */ /* 0x004fe200078e3cff */
[----:B------:R-:W-:Y:S01]  /*5d90*/  LDSM.16.MT88.4 R84, [R187+0x18800] ;  /* 0x01880000bb54783b */ /* 0x000fe20000004200 */
[----:B---3--:R-:W-:-:S03]  /*5da0*/  FMNMX.FTZ R132, R0, R132, !PT ;  /* 0x0000008400847209 */ /* 0x008fc60007810000 */
[----:B------:R-:W-:-:S05]  /*5db0*/  IMAD.WIDE.U32 R144, R6, -0x2daee0ad, RZ ;  /* 0xd2511f5306907825 */ /* 0x000fca00078e00ff */
[----:B------:R-:W-:Y:S01]  /*5dc0*/  LOP3.LUT R6, R145, UR6, R100, 0x96, !PT ;  /* 0x0000000691067c12 */ /* 0x000fe2000f8e9664 */
[----:B------:R-:W-:Y:S01]  /*5dd0*/  UIADD3 UR6, UR31, -0x126145ec, URZ ;  /* 0xed9eba141f067890 */ /* 0x000fe2000fffe03f */
[----:B------:R-:W-:Y:S03]  /*5de0*/  STL.64 [R1+0xc0], R144 ;  /* 0x0000c09001007387 */ /* 0x000fe60000100a00 */
[----:B------:R-:W-:Y:S01]  /*5df0*/  IMAD.WIDE.U32 R146, R6, -0x326172a9, RZ ;  /* 0xcd9e8d5706927825 */ /* 0x000fe200078e00ff */
[----:B------:R-:W-:Y:S02]  /*5e00*/  FSEL R6, R7, RZ, P1 ;  /* 0x000000ff07067208 */ /* 0x000fe40000800000 */
[----:B------:R-:W-:Y:S02]  /*5e10*/  FSETP.NEU.FTZ.AND P1, PT, R132, -INF , PT ;  /* 0xff8000008400780b */ /* 0x000fe40003f3d000 */
[----:B------:R-:W-:Y:S01]  /*5e20*/  LOP3.LUT R7, R147, UR46, R8, 0x96, !PT ;  /* 0x0000002e93077c12 */ /* 0x000fe2000f8e9608 */
[----:B------:R-:W-:Y:S01]  /*5e30*/  FFMA.FTZ R10, R40, UR33, -R6 ;  /* 0x00000021280a7c23 */ /* 0x000fe20008010806 */
[----:B------:R-:W-:Y:S01]  /*5e40*/  IMAD.WIDE.U32 R8, R9, -0x2daee0ad, RZ ;  /* 0xd2511f5309087825 */ /* 0x000fe200078e00ff */
[----:B------:R-:W-:Y:S02]  /*5e50*/  STL.64 [R1+0x68], R146 ;  /* 0x0000689201007387 */ /* 0x000fe40000100a00 */
[----:B------:R1:W-:Y:S01]  /*5e60*/  MUFU.EX2 R250, R10 ;  /* 0x0000000a00fa7308 */ /* 0x0003e20000000800 */
[----:B------:R-:W-:Y:S01]  /*5e70*/  IMAD.WIDE.U32 R12, R7, -0x2daee0ad, RZ ;  /* 0xd2511f53070c7825 */ /* 0x000fe200078e00ff */
[----:B------:R-:W-:-:S03]  /*5e80*/  LOP3.LUT R9, R9, UR45, R144, 0x96, !PT ;  /* 0x0000002d09097c12 */ /* 0x000fc6000f8e9690 */
[----:B------:R-:W-:-:S04]  /*5e90*/  FFMA.FTZ R7, R41, UR33, -R6 ;  /* 0x0000002129077c23 */ /* 0x000fc80008010806 */
[----:B------:R2:W-:Y:S01]  /*5ea0*/  MUFU.EX2 R249, R7 ;  /* 0x0000000700f97308 */ /* 0x0005e20000000800 */
[----:B-1----:R-:W-:Y:S01]  /*5eb0*/  LOP3.LUT R10, R13, UR7, R8, 0x96, !PT ;  /* 0x000000070d0a7c12 */ /* 0x002fe2000f8e9608 */
[----:B------:R-:W-:-:S04]  /*5ec0*/  IMAD.WIDE.U32 R8, R9, -0x326172a9, RZ ;  /* 0xcd9e8d5709087825 */ /* 0x000fc800078e00ff */
[----:B------:R-:W-:Y:S01]  /*5ed0*/  IMAD.WIDE.U32 R10, R10, -0x326172a9, RZ ;  /* 0xcd9e8d570a0a7825 */ /* 0x000fe200078e00ff */
[----:B------:R-:W-:-:S03]  /*5ee0*/  LOP3.LUT R9, R9, UR44, R146, 0x96, !PT ;  /* 0x0000002c09097c12 */ /* 0x000fc6000f8e9692 */
[----:B--2---:R-:W-:-:S04]  /*5ef0*/  FFMA.FTZ R7, R38, UR33, -R6 ;  /* 0x0000002126077c23 */ /* 0x004fc80008010806 */
[----:B------:R1:W-:Y:S02]  /*5f00*/  MUFU.EX2 R251, R7 ;  /* 0x0000000700fb7308 */ /* 0x0003e40000000800 */
[----:B-1----:R-:W-:Y:S01]  /*5f10*/  LOP3.LUT R7, R11, UR43, R8, 0x96, !PT ;  /* 0x0000002b0b077c12 */ /* 0x002fe2000f8e9608 */
[----:B------:R-:W-:-:S04]  /*5f20*/  IMAD.WIDE.U32 R8, R9, -0x2daee0ad, RZ ;  /* 0xd2511f5309087825 */ /* 0x000fc800078e00ff */
[----:B------:R-:W-:Y:S01]  /*5f30*/  FFMA.FTZ R11, R39, UR33, -R6 ;  /* 0x00000021270b7c23 */ /* 0x000fe20008010806 */
[----:B------:R-:W-:-:S04]  /*5f40*/  IMAD.WIDE.U32 R90, R7, -0x2daee0ad, RZ ;  /* 0xd2511f53075a7825 */ /* 0x000fc800078e00ff */
[----:B------:R-:W-:Y:S01]  /*5f50*/  FFMA.FTZ R7, R26, UR33, -R6 ;  /* 0x000000211a077c23 */ /* 0x000fe20008010806 */
[----:B------:R-:W-:Y:S01]  /*5f60*/  MUFU.EX2 R215, R11 ;  /* 0x0000000b00d77308 */ /* 0x000fe20000000800 */
[----:B------:R-:W-:Y:S02]  /*5f70*/  LOP3.LUT R16, R91, UR41, R8, 0x96, !PT ;  /* 0x000000295b107c12 */ /* 0x000fe4000f8e9608 */
[----:B------:R-:W-:-:S05]  /*5f80*/  LOP3.LUT R8, R9, UR6, R12, 0x96, !PT ;  /* 0x0000000609087c12 */ /* 0x000fca000f8e960c */
[----:B------:R1:W-:Y:S01]  /*5f90*/  MUFU.EX2 R212, R7 ;  /* 0x0000000700d47308 */ /* 0x0003e20000000800 */
[----:B------:R-:W-:-:S04]  /*5fa0*/  IMAD.WIDE.U32 R16, R16, -0x326172a9, RZ ;  /* 0xcd9e8d5710107825 */ /* 0x000fc800078e00ff */
[----:B------:R-:W-:Y:S01]  /*5fb0*/  IMAD.WIDE.U32 R88, R8, -0x326172a9, RZ ;  /* 0xcd9e8d5708587825 */ /* 0x000fe200078e00ff */
[----:B------:R-:W-:-:S03]  /*5fc0*/  LOP3.LUT R0, R16, 0xffff, RZ, 0xc0, !PT ;  /* 0x0000ffff10007812 */ /* 0x000fc600078ec0ff */
[----:B------:R-:W-:Y:S01]  /*5fd0*/  FFMA.FTZ R8, R34, UR33, -R6 ;  /* 0x0000002122087c23 */ /* 0x000fe20008010806 */
[----:B------:R-:W-:Y:S02]  /*5fe0*/  LOP3.LUT R9, R16, 0xff, RZ, 0xc0, !PT ;  /* 0x000000ff10097812 */ /* 0x000fe400078ec0ff */
[----:B------:R-:W-:Y:S01]  /*5ff0*/  SHF.R.U32.HI R0, RZ, 0x8, R0 ;  /* 0x00000008ff007819 */ /* 0x000fe20000011600 */
[----:B------:R-:W-:Y:S01]  /*6000*/  MUFU.EX2 R152, R8 ;  /* 0x0000000800987308 */ /* 0x000fe20000000800 */
[----:B------:R-:W-:Y:S02]  /*6010*/  LOP3.LUT R18, R89, UR42, R10, 0x96, !PT ;  /* 0x0000002a59127c12 */ /* 0x000fe4000f8e960a */
[----:B------:R-:W-:Y:S02]  /*6020*/  PRMT R23, R9, 0x5410, R0 ;  /* 0x0000541009177816 */ /* 0x000fe40000000000 */
[----:B------:R-:W-:Y:S01]  /*6030*/  LOP3.LUT R0, R17, UR21, R88, 0x96, !PT ;  /* 0x0000001511007c12 */ /* 0x000fe2000f8e9658 */
[----:B-1----:R-:W-:Y:S01]  /*6040*/  FFMA.FTZ R7, R27, UR33, -R6 ;  /* 0x000000211b077c23 */ /* 0x002fe20008010806 */
[----:B------:R-:W-:Y:S01]  /*6050*/  IMAD.WIDE.U32 R18, R18, -0x2daee0ad, RZ ;  /* 0xd2511f5312127825 */ /* 0x000fe200078e00ff */
[----:B------:R-:W-:-:S02]  /*6060*/  SHF.R.U32.HI R10, RZ, 0x10, R16 ;  /* 0x00000010ff0a7819 */ /* 0x000fc40000011610 */
[----:B------:R1:W-:Y:S01]  /*6070*/  MUFU.EX2 R213, R7 ;  /* 0x0000000700d57308 */ /* 0x0003e20000000800 */
[----:B------:R-:W-:Y:S02]  /*6080*/  LOP3.LUT R15, R0, 0xff, RZ, 0xc0, !PT ;  /* 0x000000ff000f7812 */ /* 0x000fe400078ec0ff */
[--C-:B------:R-:W-:Y:S02]  /*6090*/  SHF.R.U32.HI R12, RZ, 0x10, R0.reuse ;  /* 0x00000010ff0c7819 */ /* 0x100fe40000011600 */
[----:B------:R-:W-:Y:S02]  /*60a0*/  SHF.R.U32.HI R14, RZ, 0x18, R0 ;  /* 0x00000018ff0e7819 */ /* 0x000fe40000011600 */
[----:B------:R-:W-:Y:S02]  /*60b0*/  SHF.R.U32.HI R20, RZ, 0x18, R16 ;  /* 0x00000018ff147819 */ /* 0x000fe40000011610 */
[----:B------:R-:W-:Y:S02]  /*60c0*/  LOP3.LUT R13, R10, 0xff, RZ, 0xc0, !PT ;  /* 0x000000ff0a0d7812 */ /* 0x000fe400078ec0ff */
[----:B------:R-:W-:-:S02]  /*60d0*/  LOP3.LUT R11, R18, 0xff, RZ, 0xc0, !PT ;  /* 0x000000ff120b7812 */ /* 0x000fc400078ec0ff */
[----:B------:R-:W-:Y:S02]  /*60e0*/  PRMT R22, R13, 0x5410, R20 ;  /* 0x000054100d167816 */ /* 0x000fe40000000014 */
[----:B------:R-:W-:Y:S01]  /*60f0*/  SHF.R.U32.HI R13, RZ, 0x18, R18 ;  /* 0x00000018ff0d7819 */ /* 0x000fe20000011612 */
[----:B-1----:R-:W-:-:S05]  /*6100*/  FMUL.FTZ R7, R132, UR33 ;  /* 0x0000002184077c20 */ /* 0x002fca0008410000 */
[----:B------:R-:W-:-:S05]  /*6110*/  FSEL R7, R7, RZ, P1 ;  /* 0x000000ff07077208 */ /* 0x000fca0000800000 */
[--C-:B------:R-:W-:Y:S01]  /*6120*/  FFMA.FTZ R8, R44, UR33, -R7.reuse ;  /* 0x000000212c087c23 */ /* 0x100fe20008010807 */
[--C-:B------:R-:W-:Y:S01]  /*6130*/  FFMA.FTZ R9, R24, UR33, -R7.reuse ;  /* 0x0000002118097c23 */ /* 0x100fe20008010807 */
[--C-:B------:R-:W-:Y:S01]  /*6140*/  FFMA.FTZ R10, R25, UR33, -R7.reuse ;  /* 0x00000021190a7c23 */ /* 0x100fe20008010807 */
[----:B------:R-:W-:Y:S01]  /*6150*/  FFMA.FTZ R5, R32, UR33, -R7 ;  /* 0x0000002120057c23 */ /* 0x000fe20008010807 */
[----:B------:R1:W-:Y:S01]  /*6160*/  MUFU.EX2 R218, R8 ;  /* 0x0000000800da7308 */ /* 0x0003e20000000800 */
[----:B------:R-:W-:Y:S07]  /*6170*/  LDSM.16.MT88.4 R44, [R185+0x18800] ;  /* 0x01880000b92c783b */ /* 0x000fee0000004200 */
[----:B------:R2:W-:Y:S08]  /*6180*/  MUFU.EX2 R227, R9 ;  /* 0x0000000900e37308 */ /* 0x0005f00000000800 */
[----:B------:R-:W3:Y:S01]  /*6190*/  MUFU.EX2 R214, R10 ;  /* 0x0000000a00d67308 */ /* 0x000ee20000000800 */
[----:B-1----:R-:W-:-:S02]  /*61a0*/  LOP3.LUT R8, R0, 0xffff, RZ, 0xc0, !PT ;  /* 0x0000ffff00087812 */ /* 0x002fc400078ec0ff */
[----:B------:R-:W-:-:S04]  /*61b0*/  LOP3.LUT R0, R18, 0xffff, RZ, 0xc0, !PT ;  /* 0x0000ffff12007812 */ /* 0x000fc800078ec0ff */
[----:B------:R-:W-:Y:S01]  /*61c0*/  SHF.R.U32.HI R0, RZ, 0x8, R0 ;  /* 0x00000008ff007819 */ /* 0x000fe20000011600 */
[----:B------:R1:W-:Y:S01]  /*61d0*/  MUFU.EX2 R252, R5 ;  /* 0x0000000500fc7308 */ /* 0x0003e20000000800 */
[----:B--2---:R-:W-:Y:S02]  /*61e0*/  SHF.R.U32.HI R9, RZ, 0x8, R8 ;  /* 0x00000008ff097819 */ /* 0x004fe40000011608 */
[----:B------:R-:W-:Y:S02]  /*61f0*/  LOP3.LUT R8, R12, 0xff, RZ, 0xc0, !PT ;  /* 0x000000ff0c087812 */ /* 0x000fe400078ec0ff */
[----:B------:R-:W-:Y:S01]  /*6200*/  PRMT R21, R15, 0x5410, R9 ;  /* 0x000054100f157816 */ /* 0x000fe20000000009 */
[--C-:B------:R-:W-:Y:S01]  /*6210*/  FFMA.FTZ R9, R42, UR33, -R7.reuse ;  /* 0x000000212a097c23 */ /* 0x100fe20008010807 */
[----:B------:R-:W-:Y:S01]  /*6220*/  PRMT R20, R8, 0x5410, R14 ;  /* 0x0000541008147816 */ /* 0x000fe2000000000e */
[----:B------:R-:W-:Y:S01]  /*6230*/  LDSM.16.MT88.4 R40, [R188+0x18000] ;  /* 0x01800000bc28783b */ /* 0x000fe20000004200 */
[----:B------:R-:W-:Y:S01]  /*6240*/  PRMT R24, R11, 0x5410, R0 ;  /* 0x000054100b187816 */ /* 0x000fe20000000000 */
[----:B------:R2:W4:Y:S01]  /*6250*/  MUFU.EX2 R168, R9 ;  /* 0x0000000900a87308 */ /* 0x0005220000000800 */
[----:B------:R-:W-:Y:S01]  /*6260*/  SHF.R.U32.HI R8, RZ, 0x10, R18 ;  /* 0x00000010ff087819 */ /* 0x000fe20000011612 */
[----:B------:R-:W-:Y:S01]  /*6270*/  FFMA.FTZ R11, R36, UR33, -R7 ;  /* 0x00000021240b7c23 */ /* 0x000fe20008010807 */
[----:B------:R-:W-:-:S02]  /*6280*/  LOP3.LUT R0, R19, UR27, R90, 0x96, !PT ;  /* 0x0000001b13007c12 */ /* 0x000fc4000f8e965a */
[----:B------:R-:W-:Y:S02]  /*6290*/  LOP3.LUT R12, R8, 0xff, RZ, 0xc0, !PT ;  /* 0x000000ff080c7812 */ /* 0x000fe400078ec0ff */
[C---:B------:R-:W-:Y:S01]  /*62a0*/  LOP3.LUT R8, R0.reuse, 0xffff, RZ, 0xc0, !PT ;  /* 0x0000ffff00087812 */ /* 0x040fe200078ec0ff */
[----:B------:R4:W-:Y:S01]  /*62b0*/  MUFU.EX2 R135, R11 ;  /* 0x0000000b00877308 */ /* 0x0009e20000000800 */
[----:B------:R-:W-:Y:S01]  /*62c0*/  LOP3.LUT R15, R0, 0xff, RZ, 0xc0, !PT ;  /* 0x000000ff000f7812 */ /* 0x000fe200078ec0ff */
[----:B-1----:R-:W-:Y:S01]  /*62d0*/  FFMA.FTZ R5, R33, UR33, -R7 ;  /* 0x0000002121057c23 */ /* 0x002fe20008010807 */
[----:B------:R-:W-:Y:S02]  /*62e0*/  SHF.R.U32.HI R10, RZ, 0x8, R8 ;  /* 0x00000008ff0a7819 */ /* 0x000fe40000011608 */
[--C-:B------:R-:W-:Y:S02]  /*62f0*/  SHF.R.U32.HI R14, RZ, 0x18, R0.reuse ;  /* 0x00000018ff0e7819 */ /* 0x100fe40000011600 */
[----:B------:R-:W-:Y:S01]  /*6300*/  PRMT R56, R12, 0x5410, R13 ;  /* 0x000054100c387816 */ /* 0x000fe2000000000d */
[----:B------:R1:W-:Y:S01]  /*6310*/  MUFU.EX2 R226, R5 ;  /* 0x0000000500e27308 */ /* 0x0003e20000000800 */
[----:B--2---:R-:W-:-:S02]  /*6320*/  SHF.R.U32.HI R9, RZ, 0x10, R0 ;  /* 0x00000010ff097819 */ /* 0x004fc40000011600 */
[----:B---3--:R-:W-:Y:S02]  /*6330*/  F2FP.BF16.F32.PACK_AB R0, R214, R227 ;  /* 0x000000e3d600723e */ /* 0x008fe400000010ff */
[----:B------:R-:W-:Y:S01]  /*6340*/  LOP3.LUT R8, R9, 0xff, RZ, 0xc0, !PT ;  /* 0x000000ff09087812 */ /* 0x000fe200078ec0ff */
[----:B------:R-:W-:Y:S01]  /*6350*/  FFMA.FTZ R9, R37, UR33, -R7 ;  /* 0x0000002125097c23 */ /* 0x000fe20008010807 */
[----:B------:R-:W-:Y:S01]  /*6360*/  PRMT R246, R0, 0x7610, R246 ;  /* 0x0000761000f67816 */ /* 0x000fe200000000f6 */
[----:B------:R-:W2:Y:S01]  /*6370*/  LDSM.16.MT88.4 R36, [R186+0x18800] ;  /* 0x01880000ba24783b */ /* 0x000ea20000004200 */
[----:B----4-:R-:W-:Y:S01]  /*6380*/  PRMT R11, R8, 0x5410, R14 ;  /* 0x00005410080b7816 */ /* 0x010fe2000000000e */
[----:B------:R-:W3:Y:S01]  /*6390*/  MUFU.EX2 R100, R9 ;  /* 0x0000000900647308 */ /* 0x000ee20000000800 */
[----:B------:R-:W-:Y:S02]  /*63a0*/  PRMT R245, R0, 0x7632, R245 ;  /* 0x0000763200f57816 */ /* 0x000fe400000000f5 */
[----:B------:R-:W-:-:S02]  /*63b0*/  F2FP.BF16.F32.PACK_AB R8, R213, R212 ;  /* 0x000000d4d508723e */ /* 0x000fc400000010ff */
[----:B------:R-:W-:Y:S02]  /*63c0*/  F2FP.BF16.F32.PACK_AB R0, R168, R218 ;  /* 0x000000daa800723e */ /* 0x000fe400000010ff */
[C---:B------:R-:W-:Y:S01]  /*63d0*/  PRMT R244, R8.reuse, 0x7610, R244 ;  /* 0x0000761008f47816 */ /* 0x040fe200000000f4 */
[----:B-1----:R-:W-:Y:S01]  /*63e0*/  FFMA.FTZ R5, R35, UR33, -R6 ;  /* 0x0000002123057c23 */ /* 0x002fe20008010806 */
[----:B------:R-:W-:Y:S01]  /*63f0*/  PRMT R243, R8, 0x7632, R243 ;  /* 0x0000763208f37816 */ /* 0x000fe200000000f3 */
[----:B------:R-:W-:Y:S01]  /*6400*/  IMAD.U32 R8, RZ, RZ, UR14 ;  /* 0x0000000eff087e24 */ /* 0x000fe2000f8e00ff */
[C---:B------:R-:W-:Y:S01]  /*6410*/  PRMT R91, R0.reuse, 0x7610, R91 ;  /* 0x00007610005b7816 */ /* 0x040fe2000000005b */
[----:B------:R1:W4:Y:S01]  /*6420*/  MUFU.EX2 R225, R5 ;  /* 0x0000000500e17308 */ /* 0x0003220000000800 */
[----:B------:R-:W-:Y:S02]  /*6430*/  PRMT R89, R0, 0x7632, R89 ;  /* 0x0000763200597816 */ /* 0x000fe40000000059 */
[----:B------:R-:W-:-:S02]  /*6440*/  F2FP.BF16.F32.PACK_AB R0, R249, R250 ;  /* 0x000000faf900723e */ /* 0x000fc400000010ff */
[----:B---3--:R-:W-:Y:S02]  /*6450*/  F2FP.BF16.F32.PACK_AB R4, R100, R135 ;  /* 0x000000876404723e */ /* 0x008fe400000010ff */
[C---:B------:R-:W-:Y:S02]  /*6460*/  PRMT R96, R0.reuse, 0x7610, R96 ;  /* 0x0000761000607816 */ /* 0x040fe40000000060 */
[----:B------:R-:W-:Y:S02]  /*6470*/  PRMT R98, R0, 0x7632, R98 ;  /* 0x0000763200627816 */ /* 0x000fe40000000062 */
[----:B------:R-:W-:Y:S02]  /*6480*/  LEA R0, R8, UR14, 0x10 ;  /* 0x0000000e08007c11 */ /* 0x000fe4000f8e80ff */
[----:B------:R-:W-:Y:S02]  /*6490*/  F2FP.BF16.F32.PACK_AB R8, R215, R251 ;  /* 0x000000fbd708723e */ /* 0x000fe400000010ff */
[----:B------:R-:W-:-:S02]  /*64a0*/  PRMT R97, R4, 0x7610, R97 ;  /* 0x0000761004617816 */ /* 0x000fc40000000061 */
[----:B------:R-:W-:Y:S02]  /*64b0*/  PRMT R99, R4, 0x7632, R99 ;  /* 0x0000763204637816 */ /* 0x000fe40000000063 */
[--C-:B------:R-:W-:Y:S02]  /*64c0*/  HSET2.LE.AND R4, R21, R0.reuse, PT ;  /* 0x0000000015047233 */ /* 0x100fe40003803000 */
[C---:B------:R-:W-:Y:S02]  /*64d0*/  PRMT R242, R8.reuse, 0x7610, R242 ;  /* 0x0000761008f27816 */ /* 0x040fe400000000f2 */
[----:B------:R-:W-:Y:S02]  /*64e0*/  PRMT R241, R8, 0x7632, R241 ;  /* 0x0000763208f17816 */ /* 0x000fe400000000f1 */
[----:B------:R-:W-:Y:S02]  /*64f0*/  PRMT R8, R91, 0x5410, R89 ;  /* 0x000054105b087816 */ /* 0x000fe40000000059 */
[----:B-1----:R-:W-:-:S02]  /*6500*/  HSET2.LE.AND R5, R20, R0, PT ;  /* 0x0000000014057233 */ /* 0x002fc40003803000 */
[----:B------:R-:W-:Y:S02]  /*6510*/  LOP3.LUT R12, R4, R8, RZ, 0xc0, !PT ;  /* 0x00000008040c7212 */ /* 0x000fe400078ec0ff */
[----:B------:R-:W-:Y:S02]  /*6520*/  PRMT R4, R96, 0x5410, R98 ;  /* 0x0000541060047816 */ /* 0x000fe40000000062 */
[--C-:B------:R-:W-:Y:S02]  /*6530*/  HSET2.LE.AND R8, R23, R0.reuse, PT ;  /* 0x0000000017087233 */ /* 0x100fe40003803000 */
[----:B------:R-:W-:Y:S02]  /*6540*/  LOP3.LUT R13, R5, R4, RZ, 0xc0, !PT ;  /* 0x00000004050d7212 */ /* 0x000fe400078ec0ff */
[----:B------:R-:W-:Y:S02]  /*6550*/  PRMT R5, R97, 0x5410, R99 ;  /* 0x0000541061057816 */ /* 0x000fe40000000063 */
[----:B------:R-:W-:-:S02]  /*6560*/  HSET2.LE.AND R4, R22, R0, PT ;  /* 0x0000000016047233 */ /* 0x000fc40003803000 */
[----:B------:R-:W-:Y:S02]  /*6570*/  LOP3.LUT R14, R8, R5, RZ, 0xc0, !PT ;  /* 0x00000005080e7212 */ /* 0x000fe400078ec0ff */
[----:B------:R-:W-:Y:S02]  /*6580*/  PRMT R5, R242, 0x5410, R241 ;  /* 0x00005410f2057816 */ /* 0x000fe400000000f1 */
[----:B------:R-:W-:Y:S02]  /*6590*/  PRMT R10, R15, 0x5410, R10 ;  /* 0x000054100f0a7816 */ /* 0x000fe4000000000a */
[----:B------:R-:W-:Y:S02]  /*65a0*/  LOP3.LUT R15, R4, R5, RZ, 0xc0, !PT ;  /* 0x00000005040f7212 */ /* 0x000fe400078ec0ff */
[----:B----4-:R-:W-:Y:S02]  /*65b0*/  F2FP.BF16.F32.PACK_AB R4, R225, R152 ;  /* 0x00000098e104723e */ /* 0x010fe400000010ff */
[----:B------:R-:W-:-:S02]  /*65c0*/  F2FP.BF16.F32.PACK_AB R8, R226, R252 ;  /* 0x000000fce208723e */ /* 0x000fc400000010ff */
[C---:B------:R-:W-:Y:S01]  /*65d0*/  PRMT R191, R4.reuse, 0x7610, R191 ;  /* 0x0000761004bf7816 */ /* 0x040fe200000000bf */
[C---:B------:R-:W-:Y:S01]  /*65e0*/  HMMA.16816.F32.BF16 R20, R12.reuse, R54, RZ ;  /* 0x000000360c14723c */ /* 0x040fe200000418ff */
[----:B------:R-:W-:Y:S02]  /*65f0*/  PRMT R183, R4, 0x7632, R183 ;  /* 0x0000763204b77816 */ /* 0x000fe400000000b7 */
[----:B------:R-:W-:Y:S02]  /*6600*/  HSET2.LE.AND R4, R10, R0, PT ;  /* 0x000000000a047233 */ /* 0x000fe40003803000 */
[----:B------:R-:W-:Y:S01]  /*6610*/  PRMT R2, R246, 0x5410, R245 ;  /* 0x00005410f6027816 */ /* 0x000fe200000000f5 */
[----:B------:R-:W-:Y:S01]  /*6620*/  HMMA.16816.F32.BF16 R32, R12, R28, RZ ;  /* 0x0000001c0c20723c */ /* 0x000fe200000418ff */
[C---:B------:R-:W-:Y:S02]  /*6630*/  PRMT R240, R8.reuse, 0x7610, R240 ;  /* 0x0000761008f07816 */ /* 0x040fe400000000f0 */
[----:B------:R-:W-:-:S02]  /*6640*/  PRMT R223, R8, 0x7632, R223 ;  /* 0x0000763208df7816 */ /* 0x000fc400000000df */
[----:B------:R-:W-:Y:S01]  /*6650*/  LOP3.LUT R8, R4, R2, RZ, 0xc0, !PT ;  /* 0x0000000204087212 */ /* 0x000fe200078ec0ff */
[C---:B------:R-:W-:Y:S01]  /*6660*/  HMMA.16816.F32.BF16 R28, R12.reuse, R30, RZ ;  /* 0x0000001e0c1c723c */ /* 0x040fe200000418ff */
[--C-:B------:R-:W-:Y:S02]  /*6670*/  HSET2.LE.AND R2, R11, R0.reuse, PT ;  /* 0x000000000b027233 */ /* 0x100fe40003803000 */
[----:B------:R-:W-:Y:S02]  /*6680*/  PRMT R5, R244, 0x5410, R243 ;  /* 0x00005410f4057816 */ /* 0x000fe400000000f3 */
[----:B------:R-:W-:Y:S02]  /*6690*/  HSET2.LE.AND R4, R24, R0, PT ;  /* 0x0000000018047233 */ /* 0x000fe40003803000 */
[----:B------:R-:W-:Y:S01]  /*66a0*/  LOP3.LUT R9, R2, R5, RZ, 0xc0, !PT ;  /* 0x0000000502097212 */ /* 0x000fe200078ec0ff */
[----:B------:R-:W-:Y:S01]  /*66b0*/  HMMA.16816.F32.BF16 R24, R12, R52, RZ ;  /* 0x000000340c18723c */ /* 0x000fe200000418ff */
[----:B------:R-:W-:-:S02]  /*66c0*/  PRMT R5, R240, 0x5410, R223 ;  /* 0x00005410f0057816 */ /* 0x000fc400000000df */
[----:B------:R-:W-:Y:S02]  /*66d0*/  HSET2.LE.AND R2, R56, R0, PT ;  /* 0x0000000038027233 */ /* 0x000fe40003803000 */
[----:B------:R-:W-:Y:S01]  /*66e0*/  LOP3.LUT R10, R4, R5, RZ, 0xc0, !PT ;  /* 0x00000005040a7212 */ /* 0x000fe200078ec0ff */
[----:B------:R-:W-:Y:S01]  /*66f0*/  LDSM.16.MT88.4 R56, [R185+0x1a800] ;  /* 0x01a80000b938783b */ /* 0x000fe20000004200 */
[----:B------:R-:W-:Y:S01]  /*6700*/  PRMT R4, R191, 0x5410, R183 ;  /* 0x00005410bf047816 */ /* 0x000fe200000000b7 */
[----:B------:R-:W-:Y:S03]  /*6710*/  HMMA.16816.F32.BF16 R52, R12, R48, RZ ;  /* 0x000000300c34723c */ /* 0x000fe600000418ff */
[----:B------:R-:W-:-:S03]  /*6720*/  LOP3.LUT R11, R2, R4, RZ, 0xc0, !PT ;  /* 0x00000004020b7212 */ /* 0x000fc600078ec0ff */
[----:B------:R-:W-:Y:S06]  /*6730*/  HMMA.16816.F32.BF16 R48, R12, R50, RZ ;  /* 0x000000320c30723c */ /* 0x000fec00000418ff */
[C---:B--2---:R-:W-:Y:S06]  /*6740*/  HMMA.16816.F32.BF16 R20, R8.reuse, R38, R20 ;  /* 0x000000260814723c */ /* 0x044fec0000041814 */
[C---:B------:R-:W-:Y:S01]  /*6750*/  HMMA.16816.F32.BF16 R164, R8.reuse, R44, R32 ;  /* 0x0000002c08a4723c */ /* 0x040fe20000041820 */
[----:B------:R-:W1:Y:S05]  /*6760*/  LDSM.16.MT88.4 R32, [R188+0x18800] ;  /* 0x01880000bc20783b */ /* 0x000e6a0000004200 */
[----:B------:R-:W-:Y:S06]  /*6770*/  HMMA.16816.F32.BF16 R60, R8, R36, R24 ;  /* 0x00000024083c723c */ /* 0x000fec0000041818 */
[----:B------:R-:W-:Y:S06]  /*6780*/  HMMA.16816.F32.BF16 R36, R12, R72, RZ ;  /* 0x000000480c24723c */ /* 0x000fec00000418ff */
[----:B------:R-:W-:Y:S01]  /*6790*/  IMAD.MOV.U32 R160, RZ, RZ, R22 ;  /* 0x000000ffffa07224 */ /* 0x000fe200078e0016 */
[----:B------:R-:W-:Y:S01]  /*67a0*/  HMMA.16816.F32.BF16 R156, R8, R46, R28 ;  /* 0x0000002e089c723c */ /* 0x000fe2000004181c */
[----:B------:R-:W-:-:S02]  /*67b0*/  IMAD.MOV.U32 R155, RZ, RZ, R23 ;  /* 0x000000ffff9b7224 */ /* 0x000fc400078e0017 */
[----:B------:R-:W-:Y:S02]  /*67c0*/  IMAD.MOV.U32 R154, RZ, RZ, R21 ;  /* 0x000000ffff9a7224 */ /* 0x000fe400078e0015 */
[----:B------:R-:W-:Y:S01]  /*67d0*/  IMAD.MOV.U32 R153, RZ, RZ, R20 ;  /* 0x000000ffff997224 */ /* 0x000fe200078e0014 */
[C---:B------:R-:W-:Y:S05]  /*67e0*/  HMMA.16816.F32.BF16 R24, R12.reuse, R40, RZ ;  /* 0x000000280c18723c */ /* 0x040fea00000418ff */
[----:B------:R-:W-:Y:S01]  /*67f0*/  IMAD.MOV.U32 R162, RZ, RZ, R61 ;  /* 0x000000ffffa27224 */ /* 0x000fe200078e003d */
[----:B------:R-:W-:Y:S01]  /*6800*/  HMMA.16816.F32.BF16 R20, R12, R42, RZ ;  /* 0x0000002a0c14723c */ /* 0x000fe200000418ff */
[----:B------:R-:W-:-:S02]  /*6810*/  IMAD.MOV.U32 R161, RZ, RZ, R60 ;  /* 0x000000ffffa17224 */ /* 0x000fc400078e003c */
[----:B------:R-:W-:Y:S02]  /*6820*/  IMAD.MOV.U32 R248, RZ, RZ, R62 ;  /* 0x000000fffff87224 */ /* 0x000fe400078e003e */
[----:B------:R-:W-:Y:S01]  /*6830*/  IMAD.MOV.U32 R247, RZ, RZ, R63 ;  /* 0x000000fffff77224 */ /* 0x000fe200078e003f */
[C---:B------:R-:W-:Y:S01]  /*6840*/  HMMA.16816.F32.BF16 R44, R12.reuse, R64, RZ ;  /* 0x000000400c2c723c */ /* 0x040fe200000418ff */
[----:B------:R-:W2:Y:S05]  /*6850*/  LDSM.16.MT88.4 R60, [R188+0x1a800] ;  /* 0x01a80000bc3c783b */ /* 0x000eaa0000004200 */
[----:B------:R-:W-:Y:S01]  /*6860*/  HMMA.16816.F32.BF16 R40, R12, R66, RZ ;  /* 0x000000420c28723c */ /* 0x000fe200000418ff */
[----:B------:R-:W3:Y:S05]  /*6870*/  LDSM.16.MT88.4 R64, [R185+0x1c000] ;  /* 0x01c00000b940783b */ /* 0x000eea0000004200 */
[C---:B------:R-:W-:Y:S06]  /*6880*/  HMMA.16816.F32.BF16 R36, R8.reuse, R68, R36 ;  /* 0x000000440824723c */ /* 0x040fec0000041824 */
[----:B-1----:R-:W-:Y:S06]  /*6890*/  HMMA.16816.F32.BF16 R28, R8, R34, R20 ;  /* 0x00000022081c723c */ /* 0x002fec0000041814 */
[----:B------:R-:W-:Y:S06]  /*68a0*/  HMMA.16816.F32.BF16 R20, R12, R92, RZ ;  /* 0x0000005c0c14723c */ /* 0x000fec00000418ff */
[C---:B------:R-:W-:Y:S01]  /*68b0*/  HMMA.16816.F32.BF16 R236, R8.reuse, R56, R44 ;  /* 0x0000003808ec723c */ /* 0x040fe2000004182c */
[----:B------:R-:W1:Y:S05]  /*68c0*/  LDSM.16.MT88.4 R44, [R185+0x1c800] ;  /* 0x01c80000b92c783b */ /* 0x000e6a0000004200 */
[C---:B------:R-:W-:Y:S06]  /*68d0*/  HMMA.16816.F32.BF16 R232, R8.reuse, R58, R40 ;  /* 0x0000003a08e8723c */ /* 0x040fec0000041828 */
[----:B------:R-:W-:Y:S01]  /*68e0*/  IMAD.MOV.U32 R5, RZ, RZ, R31 ;  /* 0x000000ffff057224 */ /* 0x000fe200078e001f */
[----:B------:R-:W-:Y:S01]  /*68f0*/  HMMA.16816.F32.BF16 R48, R8, R86, R48 ;  /* 0x000000560830723c */ /* 0x000fe20000041830 */
[----:B------:R-:W-:-:S02]  /*6900*/  IMAD.MOV.U32 R4, RZ, RZ, R28 ;  /* 0x000000ffff047224 */ /* 0x000fc400078e001c */
        /* <DEDUP_REMOVED lines=8> */
[----:B------:R-:W-:Y:S01]  /*6990*/  IMAD.MOV.U32 R57, RZ, RZ, R2 ;  /* 0x000000ffff397224 */ /* 0x000fe200078e0002 */
[----:B------:R-:W-:Y:S01]  /*69a0*/  LOP3.LUT R2, R101, UR4, RZ, 0x3c, !PT ;  /* 0x0000000465027c12 */ /* 0x000fe2000f8e3cff */
[----:B------:R-:W-:Y:S01]  /*69b0*/  IMAD.MOV.U32 R77, RZ, RZ, R155 ;  /* 0x000000ffff4d7224 */ /* 0x000fe200078e009b */
[----:B------:R-:W-:Y:S01]  /*69c0*/  HMMA.16816.F32.BF16 R36, R12, R94, RZ ;  /* 0x0000005e0c24723c */ /* 0x000fe200000418ff */
[----:B------:R-:W-:-:S05]  /*69d0*/  IMAD.MOV.U32 R76, RZ, RZ, R160 ;  /* 0x000000ffff4c7224 */ /* 0x000fca00078e00a0 */
[----:B------:R-:W-:Y:S01]  /*69e0*/  HMMA.16816.F32.BF16 R148, R8, R32, R24 ;  /* 0x000000200894723c */ /* 0x000fe20000041818 */
        /* <DEDUP_REMOVED lines=8> */
[----:B------:R-:W4:Y:S01]  /*6a70*/  LDSM.16.MT88.4 R52, [R186+0x1c000] ;  /* 0x01c00000ba34783b */ /* 0x000f220000004200 */
[----:B------:R-:W-:-:S02]  /*6a80*/  IMAD.MOV.U32 R51, RZ, RZ, R4 ;  /* 0x000000ffff337224 */ /* 0x000fc400078e0004 */
[----:B------:R-:W-:Y:S02]  /*6a90*/  IMAD.WIDE.U32 R4, R2, -0x326172a9, RZ ;  /* 0xcd9e8d5702047825 */ /* 0x000fe400078e00ff */
[----:B------:R-:W-:Y:S02]  /*6aa0*/  HMMA.16816.F32.BF16 R32, R12, R74, RZ ;  /* 0x0000004a0c20723c */ /* 0x000fe400000418ff */
[----:B------:R-:W-:Y:S01]  /*6ab0*/  IMAD.MOV.U32 R83, RZ, RZ, R48 ;  /* 0x000000ffff537224 */ /* 0x000fe200078e0030 */
[----:B------:R-:W-:Y:S01]  /*6ac0*/  LOP3.LUT R5, R5, UR47, R118, 0x96, !PT ;  /* 0x0000002f05057c12 */ /* 0x000fe2000f8e9676 */
[----:B------:R-:W-:Y:S02]  /*6ad0*/  IMAD.MOV.U32 R82, RZ, RZ, R49 ;  /* 0x000000ffff527224 */ /* 0x000fe400078e0031 */
[----:B--2---:R-:W-:Y:S01]  /*6ae0*/  HMMA.16816.F32.BF16 R72, R8, R60, R28 ;  /* 0x0000003c0848723c */ /* 0x004fe2000004181c */
[----:B------:R-:W-:Y:S02]  /*6af0*/  IMAD.MOV.U32 R49, RZ, RZ, R162 ;  /* 0x000000ffff317224 */ /* 0x000fe400078e00a2 */
[----:B------:R-:W-:-:S02]  /*6b00*/  IMAD.MOV.U32 R48, RZ, RZ, R161 ;  /* 0x000000ffff307224 */ /* 0x000fc400078e00a1 */
[----:B------:R-:W-:Y:S01]  /*6b10*/  IMAD.MOV.U32 R118, RZ, RZ, R56 ;  /* 0x000000ffff767224 */ /* 0x000fe200078e0038 */
[----:B------:R-:W-:Y:S01]  /*6b20*/  HMMA.16816.F32.BF16 R228, R8, R78, R36 ;  /* 0x0000004e08e4723c */ /* 0x000fe20000041824 */
[----:B------:R-:W-:Y:S02]  /*6b30*/  IMAD.MOV.U32 R28, RZ, RZ, R23 ;  /* 0x000000ffff1c7224 */ /* 0x000fe400078e0017 */
[----:B------:R-:W-:Y:S02]  /*6b40*/  IMAD.MOV.U32 R60, RZ, RZ, R43 ;  /* 0x000000ffff3c7224 */ /* 0x000fe400078e002b */
[----:B------:R-:W-:Y:S01]  /*6b50*/  IMAD.MOV.U32 R61, RZ, RZ, R42 ;  /* 0x000000ffff3d7224 */ /* 0x000fe200078e002a */
[----:B---3--:R-:W-:Y:S01]  /*6b60*/  HMMA.16816.F32.BF16 R20, R12, R64, RZ ;  /* 0x000000400c14723c */ /* 0x008fe200000418ff */
[----:B------:R-:W-:Y:S02]  /*6b70*/  IMAD.MOV.U32 R37, RZ, RZ, R147 ;  /* 0x000000ffff257224 */ /* 0x000fe400078e0093 */
[----:B------:R-:W-:-:S02]  /*6b80*/  IMAD.MOV.U32 R36, RZ, RZ, R146 ;  /* 0x000000ffff247224 */ /* 0x000fc400078e0092 */
[----:B------:R-:W-:Y:S01]  /*6b90*/  IMAD.MOV.U32 R56, RZ, RZ, R57 ;  /* 0x000000ffff387224 */ /* 0x000fe200078e0039 */
[----:B------:R-:W-:Y:S01]  /*6ba0*/  HMMA.16816.F32.BF16 R84, R8, R62, R24 ;  /* 0x0000003e0854723c */ /* 0x000fe20000041818 */
[----:B------:R-:W-:Y:S01]  /*6bb0*/  LOP3.LUT R2, R37, UR46, R4, 0x96, !PT ;  /* 0x0000002e25027c12 */ /* 0x000fe2000f8e9604 */
[----:B------:R-:W-:-:S04]  /*6bc0*/  IMAD.WIDE.U32 R4, R5, -0x2daee0ad, RZ ;  /* 0xd2511f5305047825 */ /* 0x000fc800078e00ff */
[----:B------:R-:W-:Y:S01]  /*6bd0*/  HMMA.16816.F32.BF16 R24, R12, R66, RZ ;  /* 0x000000420c18723c */ /* 0x000fe200000418ff */
[----:B------:R-:W-:Y:S02]  /*6be0*/  IMAD.MOV.U32 R63, RZ, RZ, R41 ;  /* 0x000000ffff3f7224 */ /* 0x000fe400078e0029 */
[----:B------:R-:W-:Y:S02]  /*6bf0*/  IMAD.MOV.U32 R62, RZ, RZ, R40 ;  /* 0x000000ffff3e7224 */ /* 0x000fe400078e0028 */
[----:B------:R-:W2:Y:S01]  /*6c00*/  LDSM.16.MT88.4 R40, [R186+0x1c800] ;  /* 0x01c80000ba28783b */ /* 0x000ea20000004200 */
[----:B------:R-:W-:Y:S01]  /*6c10*/  IMAD.WIDE.U32 R38, R2, -0x2daee0ad, RZ ;  /* 0xd2511f5302267825 */ /* 0x000fe200078e00ff */
[----:B------:R-:W-:Y:S01]  /*6c20*/  LOP3.LUT R2, R5, UR45, R144, 0x96, !PT ;  /* 0x0000002d05027c12 */ /* 0x000fe2000f8e9690 */
[----:B------:R-:W-:Y:S02]  /*6c30*/  HMMA.16816.F32.BF16 R68, R8, R70, R32 ;  /* 0x000000460844723c */ /* 0x000fe40000041820 */
[----:B------:R-:W-:-:S02]  /*6c40*/  IMAD.MOV.U32 R66, RZ, RZ, R28 ;  /* 0x000000ffff427224 */ /* 0x000fc400078e001c */
[----:B------:R-:W-:Y:S02]  /*6c50*/  IMAD.MOV.U32 R65, RZ, RZ, R154 ;  /* 0x000000ffff417224 */ /* 0x000fe400078e009a */
[----:B-1----:R-:W-:Y:S01]  /*6c60*/  HMMA.16816.F32.BF16 R92, R8, R44, R20 ;  /* 0x0000002c085c723c */ /* 0x002fe20000041814 */
[----:B------:R-:W-:Y:S02]  /*6c70*/  IMAD.MOV.U32 R64, RZ, RZ, R153 ;  /* 0x000000ffff407224 */ /* 0x000fe400078e0099 */
[----:B------:R-:W-:Y:S02]  /*6c80*/  IMAD.MOV.U32 R67, RZ, RZ, R152 ;  /* 0x000000ffff437224 */ /* 0x000fe400078e0098 */
[----:B------:R-:W-:Y:S01]  /*6c90*/  IMAD.MOV.U32 R78, RZ, RZ, R66 ;  /* 0x000000ffff4e7224 */ /* 0x000fe200078e0042 */
[----:B----4-:R-:W-:Y:S01]  /*6ca0*/  HMMA.16816.F32.BF16 R28, R12, R52, RZ ;  /* 0x000000340c1c723c */ /* 0x010fe200000418ff */
[----:B------:R-:W-:Y:S01]  /*6cb0*/  LOP3.LUT R22, R39, UR7, R4, 0x96, !PT ;  /* 0x0000000727167c12 */ /* 0x000fe2000f8e9604 */
[----:B------:R-:W-:-:S04]  /*6cc0*/  IMAD.WIDE.U32 R20, R2, -0x326172a9, RZ ;  /* 0xcd9e8d5702147825 */ /* 0x000fc800078e00ff */
[----:B------:R-:W-:Y:S01]  /*6cd0*/  IMAD.WIDE.U32 R22, R22, -0x326172a9, RZ ;  /* 0xcd9e8d5716167825 */ /* 0x000fe200078e00ff */
[----:B------:R-:W-:Y:S01]  /*6ce0*/  LOP3.LUT R21, R21, UR44, R36, 0x96, !PT ;  /* 0x0000002c15157c12 */ /* 0x000fe2000f8e9624 */
[----:B------:R-:W-:Y:S02]  /*6cf0*/  HMMA.16816.F32.BF16 R152, R8, R46, R24 ;  /* 0x0000002e0898723c */ /* 0x000fe40000041818 */
[----:B------:R-:W-:Y:S01]  /*6d00*/  IMAD.MOV.U32 R66, RZ, RZ, R76 ;  /* 0x000000ffff427224 */ /* 0x000fe200078e004c */
[----:B------:R-:W-:Y:S01]  /*6d10*/  LOP3.LUT R2, R23, UR43, R20, 0x96, !PT ;  /* 0x0000002b17027c12 */ /* 0x000fe2000f8e9614 */
[----:B------:R-:W-:Y:S01]  /*6d20*/  IMAD.MOV.U32 R76, RZ, RZ, R60 ;  /* 0x000000ffff4c7224 */ /* 0x000fe200078e003c */
[----:B------:R-:W-:Y:S01]  /*6d30*/  LOP3.LUT R23, R5, UR45, R144, 0x96, !PT ;  /* 0x0000002d05177c12 */ /* 0x000fe2000f8e9690 */
[----:B------:R-:W-:Y:S01]  /*6d40*/  HMMA.16816.F32.BF16 R32, R12, R54, RZ ;  /* 0x000000360c20723c */ /* 0x000fe200000418ff */
[----:B------:R-:W-:Y:S01]  /*6d50*/  LOP3.LUT R20, R39, UR7, R4, 0x96, !PT ;  /* 0x0000000727147c12 */ /* 0x000fe2000f8e9604 */
[----:B------:R-:W-:Y:S01]  /*6d60*/  IMAD.WIDE.U32 R4, R21, -0x2daee0ad, RZ ;  /* 0xd2511f5315047825 */ /* 0x000fe200078e00ff */
[----:B------:R-:W-:-:S03]  /*6d70*/  SHF.R.U32.HI R39, RZ, 0x10, R18 ;  /* 0x00000010ff277819 */ /* 0x000fc60000011612 */
[----:B------:R-:W-:Y:S01]  /*6d80*/  IMAD.WIDE.U32 R26, R2, -0x2daee0ad, RZ ;  /* 0xd2511f53021a7825 */ /* 0x000fe200078e00ff */
[----:B------:R-:W-:-:S03]  /*6d90*/  LOP3.LUT R21, R5, UR6, R38, 0x96, !PT ;  /* 0x0000000605157c12 */ /* 0x000fc6000f8e9626 */
[----:B------:R-:W-:Y:S01]  /*6da0*/  IMAD.WIDE.U32 R24, R20, -0x326172a9, RZ ;  /* 0xcd9e8d5714187825 */ /* 0x000fe200078e00ff */
[----:B------:R-:W-:Y:S01]  /*6db0*/  LOP3.LUT R2, R27, UR41, R4, 0x96, !PT ;  /* 0x000000291b027c12 */ /* 0x000fe2000f8e9604 */
[----:B--2---:R-:W-:Y:S02]  /*6dc0*/  HMMA.16816.F32.BF16 R160, R8, R40, R28 ;  /* 0x0000002808a0723c */ /* 0x004fe4000004181c */
[----:B------:R-:W-:-:S04]  /*6dd0*/  IMAD.WIDE.U32 R4, R23, -0x326172a9, RZ ;  /* 0xcd9e8d5717047825 */ /* 0x000fc800078e00ff */
[----:B------:R-:W-:Y:S01]  /*6de0*/  IMAD.WIDE.U32 R20, R21, -0x326172a9, RZ ;  /* 0xcd9e8d5715147825 */ /* 0x000fe200078e00ff */
[----:B------:R-:W-:Y:S02]  /*6df0*/  LOP3.LUT R27, R5, UR44, R36, 0x96, !PT ;  /* 0x0000002c051b7c12 */ /* 0x000fe4000f8e9624 */
[----:B------:R-:W-:Y:S01]  /*6e00*/  LOP3.LUT R23, R25, UR43, R4, 0x96, !PT ;  /* 0x0000002b19177c12 */ /* 0x000fe2000f8e9604 */
[----:B------:R-:W-:Y:S01]  /*6e10*/  IMAD.WIDE.U32 R4, R2, -0x326172a9, RZ ;  /* 0xcd9e8d5702047825 */ /* 0x000fe200078e00ff */
[----:B------:R-:W-:Y:S01]  /*6e20*/  LOP3.LUT R31, R21, UR42, R22, 0x96, !PT ;  /* 0x0000002a151f7c12 */ /* 0x000fe2000f8e9616 */
[----:B------:R-:W-:Y:S01]  /*6e30*/  HMMA.16816.F32.BF16 R144, R8, R42, R32 ;  /* 0x0000002a0890723c */ /* 0x000fe20000041820 */
[----:B------:R-:W-:Y:S01]  /*6e40*/  LOP3.LUT R22, R16, 0xff, RZ, 0xc0, !PT ;  /* 0x000000ff10167812 */ /* 0x000fe200078ec0ff */
[----:B------:R-:W-:Y:S01]  /*6e50*/  IMAD.WIDE.U32 R36, R23, -0x2daee0ad, RZ ;  /* 0xd2511f5317247825 */ /* 0x000fe200078e00ff */
[----:B------:R-:W-:Y:S02]  /*6e60*/  LOP3.LUT R2, R5, UR21, R20, 0x96, !PT ;  /* 0x0000001505027c12 */ /* 0x000fe4000f8e9614 */
[C---:B------:R-:W-:Y:S01]  /*6e70*/  LOP3.LUT R28, R4.reuse, 0xff, RZ, 0xc0, !PT ;  /* 0x000000ff041c7812 */ /* 0x040fe200078ec0ff */
[----:B------:R-:W-:Y:S01]  /*6e80*/  IMAD.MOV.U32 R60, RZ, RZ, R248 ;  /* 0x000000ffff3c7224 */ /* 0x000fe200078e00f8 */
[----:B------:R-:W-:Y:S01]  /*6e90*/  LOP3.LUT R30, R4, 0xffff, RZ, 0xc0, !PT ;  /* 0x0000ffff041e7812 */ /* 0x000fe200078ec0ff */
[----:B------:R-:W-:Y:S01]  /*6ea0*/  IMAD.MOV.U32 R79, RZ, RZ, R67 ;  /* 0x000000ffff4f7224 */ /* 0x000fe200078e0043 */
[--C-:B------:R-:W-:Y:S01]  /*6eb0*/  SHF.R.U32.HI R29, RZ, 0x10, R4.reuse ;  /* 0x00000010ff1d7819 */ /* 0x100fe20000011604 */
        /* <DEDUP_REMOVED lines=10> */
[--C-:B------:R-:W-:Y:S01]  /*6f60*/  SHF.R.U32.HI R34, RZ, 0x10, R16.reuse ;  /* 0x00000010ff227819 */ /* 0x100fe20000011610 */
[----:B------:R-:W-:Y:S01]  /*6f70*/  IMAD.MOV.U32 R78, RZ, RZ, R59 ;  /* 0x000000ffff4e7224 */ /* 0x000fe200078e003b */
[----:B------:R-:W-:Y:S01]  /*6f80*/  SHF.R.U32.HI R21, RZ, 0x18, R16 ;  /* 0x00000018ff157819 */ /* 0x000fe20000011610 */
[----:B------:R-:W-:Y:S01]  /*6f90*/  IMAD.WIDE.U32 R16, R5, -0x326172a9, RZ ;  /* 0xcd9e8d5705107825 */ /* 0x000fe200078e00ff */
[----:B------:R-:W-:Y:S01]  /*6fa0*/  ISETP.LE.U32.AND P6, PT, R22, UR14, PT ;  /* 0x0000000e16007c0c */ /* 0x000fe2000bfc3070 */
[----:B------:R-:W-:Y:S01]  /*6fb0*/  ULDC.64 UR6, c[0x0][0x2a8] ;  /* 0x0000aa0000067ab9 */ /* 0x000fe20000000a00 */
[----:B------:R-:W-:Y:S01]  /*6fc0*/  ISETP.LE.U32.AND P3, PT, R21, UR14, PT ;  /* 0x0000000e15007c0c */ /* 0x000fe2000bf63070 */
[----:B------:R-:W-:Y:S01]  /*6fd0*/  IMAD.WIDE.U32 R4, R4, -0x326172a9, RZ ;  /* 0xcd9e8d5704047825 */ /* 0x000fe200078e00ff */
[----:B------:R-:W-:-:S02]  /*6fe0*/  LOP3.LUT R22, R18, 0xff, RZ, 0xc0, !PT ;  /* 0x000000ff12167812 */ /* 0x000fc400078ec0ff */
[----:B------:R-:W-:Y:S01]  /*6ff0*/  LOP3.LUT R42, R18, 0xffff, RZ, 0xc0, !PT ;  /* 0x0000ffff122a7812 */ /* 0x000fe200078ec0ff */
[----:B------:R-:W-:Y:S01]  /*7000*/  IMAD.MOV.U32 R59, RZ, RZ, R51 ;  /* 0x000000ffff3b7224 */ /* 0x000fe200078e0033 */
[C---:B------:R-:W-:Y:S01]  /*7010*/  LOP3.LUT R23, R4.reuse, 0xffff, RZ, 0xc0, !PT ;  /* 0x0000ffff04177812 */ /* 0x040fe200078ec0ff */
[----:B------:R-:W-:Y:S01]  /*7020*/  IMAD.MOV.U32 R57, RZ, RZ, R50 ;  /* 0x000000ffff397224 */ /* 0x000fe200078e0032 */
[----:B------:R-:W-:Y:S01]  /*7030*/  LOP3.LUT R38, R4, 0xff, RZ, 0xc0, !PT ;  /* 0x000000ff04267812 */ /* 0x000fe200078ec0ff */
[----:B------:R-:W-:Y:S01]  /*7040*/  IMAD.MOV.U32 R54, RZ, RZ, R118 ;  /* 0x000000ffff367224 */ /* 0x000fe200078e0076 */
[--C-:B------:R-:W-:Y:S01]  /*7050*/  SHF.R.U32.HI R33, RZ, 0x10, R4.reuse ;  /* 0x00000010ff217819 */ /* 0x100fe20000011604 */
[----:B------:R-:W-:Y:S01]  /*7060*/  IMAD.MOV.U32 R55, RZ, RZ, R119 ;  /* 0x000000ffff377224 */ /* 0x000fe200078e0077 */
[----:B------:R-:W-:Y:S01]  /*7070*/  SHF.R.U32.HI R37, RZ, 0x18, R4 ;  /* 0x00000018ff257819 */ /* 0x000fe20000011604 */
[----:B------:R-:W-:Y:S01]  /*7080*/  FFMA.FTZ R4, R105, UR33, -R7 ;  /* 0x0000002169047c23 */ /* 0x000fe20008010807 */
[----:B------:R-:W-:Y:S01]  /*7090*/  LOP3.LUT R32, R5, UR21, R16, 0x96, !PT ;  /* 0x0000001505207c12 */ /* 0x000fe2000f8e9610 */
[----:B------:R-:W-:Y:S01]  /*70a0*/  IMAD.MOV.U32 R45, RZ, RZ, R78 ;  /* 0x000000ffff2d7224 */ /* 0x000fe200078e004e */
[----:B------:R-:W-:Y:S01]  /*70b0*/  LOP3.LUT R5, R2, 0xff, RZ, 0xc0, !PT ;  /* 0x000000ff02057812 */ /* 0x000fe200078ec0ff */
[----:B------:R1:W-:Y:S01]  /*70c0*/  MUFU.EX2 R248, R4 ;  /* 0x0000000400f87308 */ /* 0x0003e20000000800 */
[----:B------:R-:W-:Y:S01]  /*70d0*/  SHF.R.U32.HI R21, RZ, 0x18, R18 ;  /* 0x00000018ff157819 */ /* 0x000fe20000011612 */
[----:B------:R-:W-:Y:S01]  /*70e0*/  FFMA.FTZ R18, R109, UR33, -R6 ;  /* 0x000000216d127c23 */ /* 0x000fe20008010806 */
[----:B------:R-:W-:Y:S01]  /*70f0*/  ISETP.LE.U32.AND P4, PT, R5, UR14, PT ;  /* 0x0000000e05007c0c */ /* 0x000fe2000bf83070 */
[----:B------:R-:W-:Y:S01]  /*7100*/  IMAD.MOV.U32 R78, RZ, RZ, R64 ;  /* 0x000000ffff4e7224 */ /* 0x000fe200078e0040 */
[----:B------:R-:W-:Y:S01]  /*7110*/  ISETP.LE.U32.AND P2, PT, R28, UR14, PT ;  /* 0x0000000e1c007c0c */ /* 0x000fe2000bf43070 */
[----:B------:R-:W-:Y:S01]  /*7120*/  IMAD.MOV.U32 R64, RZ, RZ, R62 ;  /* 0x000000ffff407224 */ /* 0x000fe200078e003e */
[----:B------:R-:W-:Y:S01]  /*7130*/  LOP3.LUT R40, R17, UR42, R24, 0x96, !PT ;  /* 0x0000002a11287c12 */ /* 0x000fe2000f8e9618 */
[----:B------:R-:W-:Y:S01]  /*7140*/  IMAD.MOV.U32 R62, RZ, RZ, R48 ;  /* 0x000000ffff3e7224 */ /* 0x000fe200078e0030 */
[----:B------:R-:W-:Y:S01]  /*7150*/  LOP3.LUT R16, R19, UR27, R90, 0x96, !PT ;  /* 0x0000001b13107c12 */ /* 0x000fe2000f8e965a */
[----:B------:R-:W-:Y:S01]  /*7160*/  @!P6 HFMA2.BF16_V2 R124, -RZ.H0_H0, RZ.H0_H0, -R97.H0_H0 ;  /* 0x200000ffff7ce231 */ /* 0x000fe20000340961 */
[----:B------:R-:W-:Y:S01]  /*7170*/  ISETP.LE.U32.AND P1, PT, R25, UR14, PT ;  /* 0x0000000e19007c0c */ /* 0x000fe2000bf23070 */
[----:B------:R-:W-:-:S02]  /*7180*/  @!P3 HFMA2.BF16_V2 R129, -RZ.H0_H0, RZ.H0_H0, -R241.H0_H0 ;  /* 0x200000ffff81b231 */ /* 0x000fc400003409f1 */
[----:B------:R-:W-:Y:S01]  /*7190*/  IMAD.MOV.U32 R46, RZ, RZ, R225 ;  /* 0x000000ffff2e7224 */ /* 0x000fe200078e00e1 */
[----:B------:R-:W-:Y:S01]  /*71a0*/  @!P6 PRMT R97, R124, 0x5410, RZ ;  /* 0x000054107c61e816 */ /* 0x000fe200000000ff */
[----:B-1----:R-:W-:Y:S01]  /*71b0*/  FFMA.FTZ R4, R102, UR33, -R7 ;  /* 0x0000002166047c23 */ /* 0x002fe20008010807 */
[----:B------:R-:W-:-:S03]  /*71c0*/  @!P3 PRMT R241, R129, 0x5410, RZ ;  /* 0x0000541081f1b816 */ /* 0x000fc600000000ff */
[----:B------:R1:W2:Y:S02]  /*71d0*/  MUFU.EX2 R35, R4 ;  /* 0x0000000400237308 */ /* 0x0002a40000000800 */
[----:B-1----:R-:W-:Y:S02]  /*71e0*/  LOP3.LUT R4, R2, 0xffff, RZ, 0xc0, !PT ;  /* 0x0000ffff02047812 */ /* 0x002fe400078ec0ff */
[----:B--2---:R-:W-:Y:S02]  /*71f0*/  F2FP.BF16.F32.PACK_AB R5, R35, R248 ;  /* 0x000000f82305723e */ /* 0x004fe400000010ff */
[----:B------:R-:W-:Y:S02]  /*7200*/  SHF.R.U32.HI R4, RZ, 0x8, R4 ;  /* 0x00000008ff047819 */ /* 0x000fe40000011604 */
[----:B------:R-:W-:Y:S02]  /*7210*/  PRMT R182, R5, 0x7610, R182 ;  /* 0x0000761005b67816 */ /* 0x000fe400000000b6 */
[----:B------:R-:W-:-:S02]  /*7220*/  LOP3.LUT R4, R4, 0xffff, RZ, 0xc0, !PT ;  /* 0x0000ffff04047812 */ /* 0x000fc400078ec0ff */
[----:B------:R-:W-:Y:S01]  /*7230*/  PRMT R181, R5, 0x7632, R181 ;  /* 0x0000763205b57816 */ /* 0x000fe200000000b5 */
[----:B------:R-:W-:Y:S01]  /*7240*/  @!P4 HFMA2.BF16_V2 R102, -RZ.H0_H0, RZ.H0_H0, -R182.H0_H0 ;  /* 0x200000ffff66c231 */ /* 0x000fe200003409b6 */
[----:B------:R-:W-:Y:S01]  /*7250*/  ISETP.LE.U32.AND P5, PT, R4, UR14, PT ;  /* 0x0000000e04007c0c */ /* 0x000fe2000bfa3070 */
[----:B------:R-:W-:Y:S01]  /*7260*/  FFMA.FTZ R4, R103, UR33, -R6 ;  /* 0x0000002167047c23 */ /* 0x000fe20008010806 */
[----:B------:R-:W-:Y:S02]  /*7270*/  PRMT R44, R182, 0x5410, R181 ;  /* 0x00005410b62c7816 */ /* 0x000fe400000000b5 */
[----:B------:R-:W-:Y:S01]  /*7280*/  @!P4 PRMT R182, R102, 0x5410, RZ ;  /* 0x0000541066b6c816 */ /* 0x000fe200000000ff */
[----:B------:R1:W-:Y:S01]  /*7290*/  MUFU.EX2 R247, R4 ;  /* 0x0000000400f77308 */ /* 0x0003e20000000800 */
[----:B------:R-:W-:-:S07]  /*72a0*/  IMAD.MOV.U32 R102, RZ, RZ, R35 ;  /* 0x000000ffff667224 */ /* 0x000fce00078e0023 */
[----:B------:R-:W-:-:S05]  /*72b0*/  @!P5 HFMA2.BF16_V2 R103, -RZ.H0_H0, RZ.H0_H0, -R181.H0_H0 ;  /* 0x200000ffff67d231 */ /* 0x000fca00003409b5 */
[----:B------:R-:W-:Y:S02]  /*72c0*/  @!P5 PRMT R181, R103, 0x5410, RZ ;  /* 0x0000541067b5d816 */ /* 0x000fe400000000ff */
[----:B------:R2:W-:Y:S01]  /*72d0*/  MUFU.EX2 R103, R18 ;  /* 0x0000001200677308 */ /* 0x0005e20000000800 */
[----:B-1----:R-:W-:-:S07]  /*72e0*/  FFMA.FTZ R4, R104, UR33, -R6 ;  /* 0x0000002168047c23 */ /* 0x002fce0008010806 */
[----:B------:R1:W3:Y:S01]  /*72f0*/  MUFU.EX2 R47, R4 ;  /* 0x00000004002f7308 */ /* 0x0002e20000000800 */
[--C-:B--2---:R-:W-:Y:S01]  /*7300*/  FFMA.FTZ R18, R110, UR33, -R7.reuse ;  /* 0x000000216e127c23 */ /* 0x104fe20008010807 */
[--C-:B-1----:R-:W-:Y:S02]  /*7310*/  SHF.R.U32.HI R4, RZ, 0x18, R2.reuse ;  /* 0x00000018ff047819 */ /* 0x102fe40000011602 */
[----:B------:R-:W-:Y:S02]  /*7320*/  SHF.R.U32.HI R2, RZ, 0x10, R2 ;  /* 0x00000010ff027819 */ /* 0x000fe40000011602 */
[----:B------:R-:W-:Y:S01]  /*7330*/  ISETP.LE.U32.AND P4, PT, R4, UR14, PT ;  /* 0x0000000e04007c0c */ /* 0x000fe2000bf83070 */
[----:B------:R-:W-:Y:S01]  /*7340*/  FFMA.FTZ R4, R107, UR33, -R7 ;  /* 0x000000216b047c23 */ /* 0x000fe20008010807 */
[----:B------:R-:W-:-:S03]  /*7350*/  LOP3.LUT R2, R2, 0xff, RZ, 0xc0, !PT ;  /* 0x000000ff02027812 */ /* 0x000fc600078ec0ff */
[----:B------:R1:W-:Y:S01]  /*7360*/  MUFU.EX2 R101, R4 ;  /* 0x0000000400657308 */ /* 0x0003e20000000800 */
[----:B------:R-:W-:Y:S02]  /*7370*/  ISETP.LE.U32.AND P5, PT, R2, UR14, PT ;  /* 0x0000000e02007c0c */ /* 0x000fe4000bfa3070 */
[----:B---3--:R-:W-:-:S04]  /*7380*/  F2FP.BF16.F32.PACK_AB R2, R47, R247 ;  /* 0x000000f72f02723e */ /* 0x008fc800000010ff */
[C---:B------:R-:W-:Y:S02]  /*7390*/  PRMT R180, R2.reuse, 0x7632, R180 ;  /* 0x0000763202b47816 */ /* 0x040fe400000000b4 */
[----:B------:R-:W-:Y:S02]  /*73a0*/  PRMT R179, R2, 0x7610, R179 ;  /* 0x0000761002b37816 */ /* 0x000fe400000000b3 */
[----:B------:R-:W-:Y:S01]  /*73b0*/  LOP3.LUT R2, R29, 0xff, RZ, 0xc0, !PT ;  /* 0x000000ff1d027812 */ /* 0x000fe200078ec0ff */
[----:B------:R-:W-:Y:S01]  /*73c0*/  @!P4 HFMA2.BF16_V2 R105, -RZ.H0_H0, RZ.H0_H0, -R180.H0_H0 ;  /* 0x200000ffff69c231 */ /* 0x000fe200003409b4 */
[----:B------:R-:W-:Y:S01]  /*73d0*/  PRMT R53, R179, 0x5410, R180 ;  /* 0x00005410b3357816 */ /* 0x000fe200000000b4 */
[----:B------:R-:W-:Y:S02]  /*73e0*/  @!P5 HFMA2.BF16_V2 R104, -RZ.H0_H0, RZ.H0_H0, -R179.H0_H0 ;  /* 0x200000ffff68d231 */ /* 0x000fe400003409b3 */
[----:B-1----:R-:W-:Y:S01]  /*73f0*/  FFMA.FTZ R4, R106, UR33, -R7 ;  /* 0x000000216a047c23 */ /* 0x002fe20008010807 */
[----:B------:R-:W-:Y:S01]  /*7400*/  @!P4 PRMT R180, R105, 0x5410, RZ ;  /* 0x0000541069b4c816 */ /* 0x000fe200000000ff */
[----:B------:R-:W-:Y:S01]  /*7410*/  IMAD.MOV.U32 R105, RZ, RZ, R226 ;  /* 0x000000ffff697224 */ /* 0x000fe200078e00e2 */
[----:B------:R-:W-:Y:S01]  /*7420*/  ISETP.LE.U32.AND P4, PT, R2, UR14, PT ;  /* 0x0000000e02007c0c */ /* 0x000fe2000bf83070 */
[----:B------:R-:W1:Y:S01]  /*7430*/  MUFU.EX2 R43, R4 ;  /* 0x00000004002b7308 */ /* 0x000e620000000800 */
[----:B------:R-:W-:-:S02]  /*7440*/  SHF.R.U32.HI R2, RZ, 0x8, R30 ;  /* 0x00000008ff027819 */ /* 0x000fc4000001161e */
[----:B------:R-:W-:Y:S02]  /*7450*/  @!P5 PRMT R179, R104, 0x5410, RZ ;  /* 0x0000541068b3d816 */ /* 0x000fe400000000ff */
[----:B------:R-:W-:-:S04]  /*7460*/  LOP3.LUT R2, R2, 0xffff, RZ, 0xc0, !PT ;  /* 0x0000ffff02027812 */ /* 0x000fc800078ec0ff */
[----:B------:R-:W-:Y:S01]  /*7470*/  ISETP.LE.U32.AND P5, PT, R2, UR14, PT ;  /* 0x0000000e02007c0c */ /* 0x000fe2000bfa3070 */
[----:B------:R-:W-:-:S04]  /*7480*/  FFMA.FTZ R2, R108, UR33, -R6 ;  /* 0x000000216c027c23 */ /* 0x000fc80008010806 */
[----:B------:R2:W3:Y:S01]  /*7490*/  MUFU.EX2 R88, R2 ;  /* 0x0000000200587308 */ /* 0x0004e20000000800 */
[----:B-1----:R-:W-:Y:S02]  /*74a0*/  IMAD.MOV.U32 R104, RZ, RZ, R43 ;  /* 0x000000ffff687224 */ /* 0x002fe400078e002b */
[----:B------:R-:W-:Y:S02]  /*74b0*/  IMAD.WIDE.U32 R4, R31, -0x2daee0ad, RZ ;  /* 0xd2511f531f047825 */ /* 0x000fe400078e00ff */
[----:B------:R-:W1:Y:S01]  /*74c0*/  LDSM.16.MT88.4 R28, [R188+0x1c000] ;  /* 0x01c00000bc1c783b */ /* 0x000e620000004200 */
[----:B------:R-:W-:Y:S02]  /*74d0*/  F2FP.BF16.F32.PACK_AB R17, R104, R101 ;  /* 0x000000656811723e */ /* 0x000fe400000010ff */
[----:B------:R-:W-:Y:S02]  /*74e0*/  LOP3.LUT R35, R4, 0xffff, RZ, 0xc0, !PT ;  /* 0x0000ffff04237812 */ /* 0x000fe400078ec0ff */
[----:B------:R-:W-:-:S02]  /*74f0*/  PRMT R178, R17, 0x7610, R178 ;  /* 0x0000761011b27816 */ /* 0x000fc400000000b2 */
[----:B------:R-:W-:Y:S02]  /*7500*/  PRMT R177, R17, 0x7632, R177 ;  /* 0x0000763211b17816 */ /* 0x000fe400000000b1 */
[----:B--2---:R-:W-:Y:S01]  /*7510*/  LOP3.LUT R2, R5, UR27, R26, 0x96, !PT ;  /* 0x0000001b05027c12 */ /* 0x004fe2000f8e961a */
[----:B------:R-:W-:Y:S01]  /*7520*/  @!P2 HFMA2.BF16_V2 R106, -RZ.H0_H0, RZ.H0_H0, -R178.H0_H0 ;  /* 0x200000ffff6aa231 */ /* 0x000fe200003409b2 */
[----:B------:R-:W-:Y:S01]  /*7530*/  PRMT R52, R178, 0x5410, R177 ;  /* 0x00005410b2347816 */ /* 0x000fe200000000b1 */
[----:B------:R-:W-:Y:S01]  /*7540*/  @!P5 HFMA2.BF16_V2 R107, -RZ.H0_H0, RZ.H0_H0, -R177.H0_H0 ;  /* 0x200000ffff6bd231 */ /* 0x000fe200003409b1 */
[----:B------:R-:W-:Y:S01]  /*7550*/  SHF.R.U32.HI R17, RZ, 0x10, R2 ;  /* 0x00000010ff117819 */ /* 0x000fe20000011602 */
[----:B------:R-:W2:Y:S01]  /*7560*/  LDSM.16.MT88.4 R24, [R188+0x1c800] ;  /* 0x01c80000bc18783b */ /* 0x000ea20000004200 */
[----:B------:R-:W-:Y:S02]  /*7570*/  @!P2 PRMT R178, R106, 0x5410, RZ ;  /* 0x000054106ab2a816 */ /* 0x000fe400000000ff */
[----:B------:R-:W-:Y:S01]  /*7580*/  LOP3.LUT R17, R17, 0xff, RZ, 0xc0, !PT ;  /* 0x000000ff11117812 */ /* 0x000fe200078ec0ff */
[----:B------:R-:W-:Y:S01]  /*7590*/  MUFU.EX2 R106, R18 ;  /* 0x00000012006a7308 */ /* 0x000fe20000000800 */
[----:B------:R-:W-:Y:S01]  /*75a0*/  @!P5 PRMT R177, R107, 0x5410, RZ ;  /* 0x000054106bb1d816 */ /* 0x000fe200000000ff */
[----:B------:R-:W-:Y:S01]  /*75b0*/  IMAD.MOV.U32 R107, RZ, RZ, R224 ;  /* 0x000000ffff6b7224 */ /* 0x000fe200078e00e0 */
[----:B------:R-:W-:-:S02]  /*75c0*/  ISETP.LE.U32.AND P2, PT, R17, UR14, PT ;  /* 0x0000000e11007c0c */ /* 0x000fc4000bf43070 */
[----:B---3--:R-:W-:-:S04]  /*75d0*/  F2FP.BF16.F32.PACK_AB R17, R103, R88 ;  /* 0x000000586711723e */ /* 0x008fc800000010ff */
[C---:B------:R-:W-:Y:S02]  /*75e0*/  PRMT R176, R17.reuse, 0x7632, R176 ;  /* 0x0000763211b07816 */ /* 0x040fe400000000b0 */
[----:B------:R-:W-:Y:S01]  /*75f0*/  PRMT R175, R17, 0x7610, R175 ;  /* 0x0000761011af7816 */ /* 0x000fe200000000af */
[----:B------:R-:W-:Y:S02]  /*7600*/  FFMA.FTZ R17, R111, UR33, -R7 ;  /* 0x000000216f117c23 */ /* 0x000fe40008010807 */
[----:B------:R-:W-:Y:S01]  /*7610*/  @!P1 HFMA2.BF16_V2 R108, -RZ.H0_H0, RZ.H0_H0, -R176.H0_H0 ;  /* 0x200000ffff6c9231 */ /* 0x000fe200003409b0 */
[----:B------:R-:W-:Y:S01]  /*7620*/  PRMT R51, R175, 0x5410, R176 ;  /* 0x00005410af337816 */ /* 0x000fe200000000b0 */
[----:B------:R3:W4:Y:S01]  /*7630*/  MUFU.EX2 R90, R17 ;  /* 0x00000011005a7308 */ /* 0x0007220000000800 */
[----:B------:R-:W-:Y:S02]  /*7640*/  @!P4 HFMA2.BF16_V2 R109, -RZ.H0_H0, RZ.H0_H0, -R175.H0_H0 ;  /* 0x200000ffff6dc231 */ /* 0x000fe400003409af */
[----:B------:R-:W-:Y:S01]  /*7650*/  @!P1 PRMT R176, R108, 0x5410, RZ ;  /* 0x000054106cb09816 */ /* 0x000fe200000000ff */
[----:B------:R-:W-:-:S02]  /*7660*/  IMAD.MOV.U32 R108, RZ, RZ, R79 ;  /* 0x000000ffff6c7224 */ /* 0x000fc400078e004f */
[----:B------:R-:W-:Y:S01]  /*7670*/  @!P4 PRMT R175, R109, 0x5410, RZ ;  /* 0x000054106dafc816 */ /* 0x000fe200000000ff */
[----:B------:R-:W-:Y:S02]  /*7680*/  IMAD.MOV.U32 R79, RZ, RZ, R65 ;  /* 0x000000ffff4f7224 */ /* 0x000fe400078e0041 */
[----:B------:R-:W-:Y:S02]  /*7690*/  IMAD.MOV.U32 R65, RZ, RZ, R63 ;  /* 0x000000ffff417224 */ /* 0x000fe400078e003f */
[----:B------:R-:W-:Y:S01]  /*76a0*/  IMAD.MOV.U32 R63, RZ, RZ, R49 ;  /* 0x000000ffff3f7224 */ /* 0x000fe200078e0031 */
[----:B---3--:R-:W-:-:S04]  /*76b0*/  LOP3.LUT R17, R2, 0xff, RZ, 0xc0, !PT ;  /* 0x000000ff02117812 */ /* 0x008fc800078ec0ff */
        /* <DEDUP_REMOVED lines=9> */
[----:B----4-:R-:W-:-:S04]  /*7750*/  F2FP.BF16.F32.PACK_AB R2, R106, R90 ;  /* 0x0000005a6a02723e */ /* 0x010fc800000010ff */
[C---:B------:R-:W-:Y:S02]  /*7760*/  PRMT R174, R2.reuse, 0x7610, R174 ;  /* 0x0000761002ae7816 */ /* 0x040fe400000000ae */
[----:B------:R-:W-:Y:S02]  /*7770*/  PRMT R173, R2, 0x7632, R173 ;  /* 0x0000763202ad7816 */ /* 0x000fe400000000ad */
[----:B------:R-:W-:Y:S01]  /*7780*/  LOP3.LUT R2, R16, 0xff, RZ, 0xc0, !PT ;  /* 0x000000ff10027812 */ /* 0x000fe200078ec0ff */
[----:B------:R-:W-:Y:S02]  /*7790*/  @!P5 HFMA2.BF16_V2 R110, -RZ.H0_H0, RZ.H0_H0, -R174.H0_H0 ;  /* 0x200000ffff6ed231 */ /* 0x000fe400003409ae */
[----:B---3--:R-:W-:Y:S01]  /*77a0*/  FFMA.FTZ R17, R113, UR33, -R6 ;  /* 0x0000002171117c23 */ /* 0x008fe20008010806 */
[----:B------:R-:W-:Y:S01]  /*77b0*/  PRMT R50, R174, 0x5410, R173 ;  /* 0x00005410ae327816 */ /* 0x000fe200000000ad */
[----:B------:R-:W-:Y:S02]  /*77c0*/  @!P1 HFMA2.BF16_V2 R111, -RZ.H0_H0, RZ.H0_H0, -R173.H0_H0 ;  /* 0x200000ffff6f9231 */ /* 0x000fe400003409ad */
[----:B------:R-:W3:Y:S01]  /*77d0*/  MUFU.EX2 R19, R17 ;  /* 0x0000001100137308 */ /* 0x000ee20000000800 */
[----:B------:R-:W-:-:S02]  /*77e0*/  @!P5 PRMT R174, R110, 0x5410, RZ ;  /* 0x000054106eaed816 */ /* 0x000fc400000000ff */
[----:B------:R-:W-:Y:S02]  /*77f0*/  ISETP.LE.U32.AND P5, PT, R2, UR14, PT ;  /* 0x0000000e02007c0c */ /* 0x000fe4000bfa3070 */
[--C-:B------:R-:W-:Y:S02]  /*7800*/  SHF.R.U32.HI R2, RZ, 0x18, R16.reuse ;  /* 0x00000018ff027819 */ /* 0x100fe40000011610 */
[----:B------:R-:W-:Y:S01]  /*7810*/  @!P1 PRMT R173, R111, 0x5410, RZ ;  /* 0x000054106fad9816 */ /* 0x000fe200000000ff */
[----:B------:R-:W-:Y:S01]  /*7820*/  IMAD.MOV.U32 R111, RZ, RZ, R227 ;  /* 0x000000ffff6f7224 */ /* 0x000fe200078e00e3 */
[----:B------:R-:W-:Y:S02]  /*7830*/  ISETP.LE.U32.AND P1, PT, R2, UR14, PT ;  /* 0x0000000e02007c0c */ /* 0x000fe4000bf23070 */
[----:B------:R-:W-:-:S05]  /*7840*/  SHF.R.U32.HI R2, RZ, 0x10, R16 ;  /* 0x00000010ff027819 */ /* 0x000fca0000011610 */
[----:B------:R-:W-:Y:S02]  /*7850*/  @!P5 HFMA2.BF16_V2 R114, -RZ.H0_H0, RZ.H0_H0, -R246.H0_H0 ;  /* 0x200000ffff72d231 */ /* 0x000fe400003409f6 */
[----:B---3--:R-:W-:-:S03]  /*7860*/  IMAD.MOV.U32 R110, RZ, RZ, R19 ;  /* 0x000000ffff6e7224 */ /* 0x008fc600078e0013 */
[----:B------:R-:W-:Y:S01]  /*7870*/  @!P5 PRMT R246, R114, 0x5410, RZ ;  /* 0x0000541072f6d816 */ /* 0x000fe200000000ff */
[----:B------:R-:W-:Y:S01]  /*7880*/  @!P1 HFMA2.BF16_V2 R115, -RZ.H0_H0, RZ.H0_H0, -R243.H0_H0 ;  /* 0x200000ffff739231 */ /* 0x000fe200003409f3 */
[----:B------:R-:W-:-:S04]  /*7890*/  F2FP.BF16.F32.PACK_AB R17, R110, R109 ;  /* 0x0000006d6e11723e */ /* 0x000fc800000010ff */
[C---:B------:R-:W-:Y:S02]  /*78a0*/  PRMT R172, R17.reuse, 0x7632, R172 ;  /* 0x0000763211ac7816 */ /* 0x040fe400000000ac */
[----:B------:R-:W-:Y:S02]  /*78b0*/  PRMT R169, R17, 0x7610, R169 ;  /* 0x0000761011a97816 */ /* 0x000fe400000000a9 */
[----:B------:R-:W-:Y:S01]  /*78c0*/  LOP3.LUT R17, R2, 0xff, RZ, 0xc0, !PT ;  /* 0x000000ff02117812 */ /* 0x000fe200078ec0ff */
[----:B------:R-:W-:Y:S01]  /*78d0*/  @!P4 HFMA2.BF16_V2 R112, -RZ.H0_H0, RZ.H0_H0, -R172.H0_H0 ;  /* 0x200000ffff70c231 */ /* 0x000fe200003409ac */
[----:B------:R-:W-:Y:S01]  /*78e0*/  LOP3.LUT R2, R16, 0xffff, RZ, 0xc0, !PT ;  /* 0x0000ffff10027812 */ /* 0x000fe200078ec0ff */
[----:B------:R-:W-:Y:S01]  /*78f0*/  @!P2 HFMA2.BF16_V2 R113, -RZ.H0_H0, RZ.H0_H0, -R169.H0_H0 ;  /* 0x200000ffff71a231 */ /* 0x000fe200003409a9 */
[----:B------:R-:W-:Y:S02]  /*7900*/  PRMT R49, R169, 0x5410, R172 ;  /* 0x00005410a9317816 */ /* 0x000fe400000000ac */
[----:B------:R-:W-:-:S02]  /*7910*/  @!P4 PRMT R172, R112, 0x5410, RZ ;  /* 0x0000541070acc816 */ /* 0x000fc400000000ff */
[----:B------:R-:W-:Y:S02]  /*7920*/  ISETP.LE.U32.AND P4, PT, R17, UR14, PT ;  /* 0x0000000e11007c0c */ /* 0x000fe4000bf83070 */
[----:B-1----:R-:W-:Y:S01]  /*7930*/  HMMA.16816.F32.BF16 R16, R12, R28, RZ ;  /* 0x0000001c0c10723c */ /* 0x002fe200000418ff */
[----:B------:R-:W-:Y:S02]  /*7940*/  SHF.R.U32.HI R2, RZ, 0x8, R2 ;  /* 0x00000008ff027819 */ /* 0x000fe40000011602 */
[----:B------:R-:W-:Y:S02]  /*7950*/  @!P2 PRMT R169, R113, 0x5410, RZ ;  /* 0x0000541071a9a816 */ /* 0x000fe400000000ff */
[----:B------:R-:W-:Y:S02]  /*7960*/  LOP3.LUT R2, R2, 0xffff, RZ, 0xc0, !PT ;  /* 0x0000ffff02027812 */ /* 0x000fe400078ec0ff */
[----:B------:R-:W-:Y:S02]  /*7970*/  @!P1 PRMT R243, R115, 0x5410, RZ ;  /* 0x0000541073f39816 */ /* 0x000fe400000000ff */
[----:B------:R-:W-:-:S02]  /*7980*/  ISETP.LE.U32.AND P2, PT, R2, UR14, PT ;  /* 0x0000000e02007c0c */ /* 0x000fc4000bf43070 */
[----:B------:R-:W-:Y:S01]  /*7990*/  SHF.R.U32.HI R2, RZ, 0x10, R20 ;  /* 0x00000010ff027819 */ /* 0x000fe20000011614 */
[----:B------:R-:W-:Y:S01]  /*79a0*/  @!P4 HFMA2.BF16_V2 R116, -RZ.H0_H0, RZ.H0_H0, -R244.H0_H0 ;  /* 0x200000ffff74c231 */ /* 0x000fe200003409f4 */
[----:B------:R-:W-:Y:S02]  /*79b0*/  SHF.R.U32.HI R28, RZ, 0x18, R4 ;  /* 0x00000018ff1c7819 */ /* 0x000fe40000011604 */
[----:B------:R-:W-:Y:S02]  /*79c0*/  LOP3.LUT R2, R2, 0xff, RZ, 0xc0, !PT ;  /* 0x000000ff02027812 */ /* 0x000fe400078ec0ff */
[----:B------:R-:W-:Y:S02]  /*79d0*/  @!P4 PRMT R244, R116, 0x5410, RZ ;  /* 0x0000541074f4c816 */ /* 0x000fe400000000ff */
[----:B------:R-:W-:Y:S02]  /*79e0*/  ISETP.LE.U32.AND P5, PT, R2, UR14, PT ;  /* 0x0000000e02007c0c */ /* 0x000fe4000bfa3070 */
[----:B------:R-:W-:Y:S01]  /*79f0*/  LOP3.LUT R2, R20, 0xffff, RZ, 0xc0, !PT ;  /* 0x0000ffff14027812 */ /* 0x000fe200078ec0ff */
[----:B------:R-:W-:-:S02]  /*7a00*/  @!P2 HFMA2.BF16_V2 R117, -RZ.H0_H0, RZ.H0_H0, -R245.H0_H0 ;  /* 0x200000ffff75a231 */ /* 0x000fc400003409f5 */
[----:B--2---:R-:W-:Y:S01]  /*7a10*/  HMMA.16816.F32.BF16 R112, R8, R24, R16 ;  /* 0x000000180870723c */ /* 0x004fe20000041810 */
[----:B------:R-:W-:Y:S02]  /*7a20*/  SHF.R.U32.HI R2, RZ, 0x8, R2 ;  /* 0x00000008ff027819 */ /* 0x000fe40000011602 */
[----:B------:R-:W-:Y:S02]  /*7a30*/  @!P2 PRMT R245, R117, 0x5410, RZ ;  /* 0x0000541075f5a816 */ /* 0x000fe400000000ff */
[----:B------:R-:W-:Y:S01]  /*7a40*/  LOP3.LUT R2, R2, 0xffff, RZ, 0xc0, !PT ;  /* 0x0000ffff02027812 */ /* 0x000fe200078ec0ff */
[----:B------:R-:W-:Y:S02]  /*7a50*/  HMMA.16816.F32.BF16 R16, R12, R30, RZ ;  /* 0x0000001e0c10723c */ /* 0x000fe400000418ff */
        /* <DEDUP_REMOVED lines=8> */
[----:B------:R-:W-:Y:S01]  /*7ae0*/  ISETP.LE.U32.AND P4, PT, R2, UR14, PT ;  /* 0x0000000e02007c0c */ /* 0x000fe2000bf83070 */
[----:B------:R-:W-:Y:S01]  /*7af0*/  @!P2 HFMA2.BF16_V2 R121, -RZ.H0_H0, RZ.H0_H0, -R89.H0_H0 ;  /* 0x200000ffff79a231 */ /* 0x000fe20000340959 */
[----:B------:R-:W-:-:S02]  /*7b00*/  LOP3.LUT R2, R34, 0xff, RZ, 0xc0, !PT ;  /* 0x000000ff22027812 */ /* 0x000fc400078ec0ff */
[----:B------:R-:W-:Y:S02]  /*7b10*/  SHF.R.U32.HI R34, RZ, 0x10, R4 ;  /* 0x00000010ff227819 */ /* 0x000fe40000011604 */
[----:B------:R-:W-:Y:S01]  /*7b20*/  @!P2 PRMT R89, R121, 0x5410, RZ ;  /* 0x000054107959a816 */ /* 0x000fe200000000ff */
[----:B------:R-:W-:Y:S01]  /*7b30*/  @!P1 HFMA2.BF16_V2 R122, -RZ.H0_H0, RZ.H0_H0, -R91.H0_H0 ;  /* 0x200000ffff7a9231 */ /* 0x000fe2000034095b */
[----:B------:R-:W-:Y:S01]  /*7b40*/  ISETP.LE.U32.AND P2, PT, R22, UR14, PT ;  /* 0x0000000e16007c0c */ /* 0x000fe2000bf43070 */
[----:B------:R-:W-:Y:S01]  /*7b50*/  HMMA.16816.F32.BF16 R116, R8, R26, R16 ;  /* 0x0000001a0874723c */ /* 0x000fe20000041810 */
[----:B------:R-:W-:Y:S01]  /*7b60*/  LDSM.16.MT88.4 R24, [R187+0x1c800] ;  /* 0x01c80000bb18783b */ /* 0x000fe20000004200 */
[----:B------:R-:W-:Y:S01]  /*7b70*/  IMAD.MOV.U32 R121, RZ, RZ, R214 ;  /* 0x000000ffff797224 */ /* 0x000fe200078e00d6 */
[----:B------:R-:W-:Y:S01]  /*7b80*/  @!P1 PRMT R91, R122, 0x5410, RZ ;  /* 0x000054107a5b9816 */ /* 0x000fe200000000ff */
[----:B------:R-:W-:Y:S01]  /*7b90*/  @!P4 HFMA2.BF16_V2 R123, -RZ.H0_H0, RZ.H0_H0, -R98.H0_H0 ;  /* 0x200000ffff7bc231 */ /* 0x000fe20000340962 */
[----:B------:R-:W-:Y:S01]  /*7ba0*/  ISETP.LE.U32.AND P1, PT, R2, UR14, PT ;  /* 0x0000000e02007c0c */ /* 0x000fe2000bf23070 */
[----:B------:R-:W-:Y:S01]  /*7bb0*/  IMAD.MOV.U32 R122, RZ, RZ, R215 ;  /* 0x000000ffff7a7224 */ /* 0x000fe200078e00d7 */
[----:B------:R-:W-:-:S02]  /*7bc0*/  SHF.R.U32.HI R16, RZ, 0x8, R23 ;  /* 0x00000008ff107819 */ /* 0x000fc40000011617 */
[----:B------:R-:W1:Y:S01]  /*7bd0*/  LDSM.16.MT88.4 R20, [R187+0x1c000] ;  /* 0x01c00000bb14783b */ /* 0x000e620000004200 */
[----:B------:R-:W-:Y:S02]  /*7be0*/  LOP3.LUT R2, R33, 0xff, RZ, 0xc0, !PT ;  /* 0x000000ff21027812 */ /* 0x000fe400078ec0ff */
[----:B------:R-:W-:Y:S01]  /*7bf0*/  @!P4 PRMT R98, R123, 0x5410, RZ ;  /* 0x000054107b62c816 */ /* 0x000fe200000000ff */
[----:B------:R-:W-:Y:S01]  /*7c00*/  @!P2 HFMA2.BF16_V2 R134, -RZ.H0_H0, RZ.H0_H0, -R240.H0_H0 ;  /* 0x200000ffff86a231 */ /* 0x000fe200003409f0 */
[----:B------:R-:W-:Y:S02]  /*7c10*/  PRMT R43, R2, 0x5410, R37 ;  /* 0x00005410022b7816 */ /* 0x000fe40000000025 */
[----:B------:R-:W-:Y:S01]  /*7c20*/  SHF.R.U32.HI R2, RZ, 0x8, R41 ;  /* 0x00000008ff027819 */ /* 0x000fe20000011629 */
[----:B------:R-:W-:Y:S01]  /*7c30*/  IMAD.MOV.U32 R41, RZ, RZ, R121 ;  /* 0x000000ffff297224 */ /* 0x000fe200078e0079 */
[----:B------:R-:W-:Y:S01]  /*7c40*/  LOP3.LUT R17, R4, 0xff, RZ, 0xc0, !PT ;  /* 0x000000ff04117812 */ /* 0x000fe200078ec0ff */
[----:B------:R-:W-:Y:S01]  /*7c50*/  IMAD.WIDE.U32 R4, R40, -0x2daee0ad, RZ ;  /* 0xd2511f5328047825 */ /* 0x000fe200078e00ff */
[----:B------:R-:W-:-:S03]  /*7c60*/  LOP3.LUT R2, R2, 0xffff, RZ, 0xc0, !PT ;  /* 0x0000ffff02027812 */ /* 0x000fc600078ec0ff */
[----:B------:R-:W-:Y:S01]  /*7c70*/  @!P1 HFMA2.BF16_V2 R128, -RZ.H0_H0, RZ.H0_H0, -R242.H0_H0 ;  /* 0x200000ffff809231 */ /* 0x000fe200003409f2 */
[----:B------:R-:W-:Y:S01]  /*7c80*/  PRMT R48, R38, 0x5410, R16 ;  /* 0x0000541026307816 */ /* 0x000fe20000000010 */
[----:B------:R-:W-:Y:S01]  /*7c90*/  IMAD.MOV.U32 R38, RZ, RZ, R212 ;  /* 0x000000ffff267224 */ /* 0x000fe200078e00d4 */
[----:B------:R-:W-:Y:S01]  /*7ca0*/  ISETP.LE.U32.AND P4, PT, R2, UR14, PT ;  /* 0x0000000e02007c0c */ /* 0x000fe2000bf83070 */
[----:B------:R-:W-:Y:S01]  /*7cb0*/  IMAD.MOV.U32 R40, RZ, RZ, R120 ;  /* 0x000000ffff287224 */ /* 0x000fe200078e0078 */
[C---:B------:R-:W-:Y:S02]  /*7cc0*/  LOP3.LUT R29, R4.reuse, 0xffff, RZ, 0xc0, !PT ;  /* 0x0000ffff041d7812 */ /* 0x040fe400078ec0ff */
[----:B------:R-:W-:Y:S02]  /*7cd0*/  LOP3.LUT R33, R4, 0xff, RZ, 0xc0, !PT ;  /* 0x000000ff04217812 */ /* 0x000fe400078ec0ff */
[--C-:B------:R-:W-:Y:S02]  /*7ce0*/  SHF.R.U32.HI R31, RZ, 0x10, R4.reuse ;  /* 0x00000010ff1f7819 */ /* 0x100fe40000011604 */
[----:B------:R-:W-:-:S02]  /*7cf0*/  SHF.R.U32.HI R30, RZ, 0x18, R4 ;  /* 0x00000018ff1e7819 */ /* 0x000fc40000011604 */
[----:B------:R-:W-:Y:S01]  /*7d00*/  LOP3.LUT R4, R39, 0xff, RZ, 0xc0, !PT ;  /* 0x000000ff27047812 */ /* 0x000fe200078ec0ff */
[----:B------:R-:W-:Y:S01]  /*7d10*/  IMAD.MOV.U32 R39, RZ, RZ, R107 ;  /* 0x000000ffff277224 */ /* 0x000fe200078e006b */
[----:B------:R-:W-:Y:S01]  /*7d20*/  LOP3.LUT R2, R5, UR27, R36, 0x96, !PT ;  /* 0x0000001b05027c12 */ /* 0x000fe2000f8e9624 */
[----:B------:R-:W-:Y:S01]  /*7d30*/  @!P4 HFMA2.BF16_V2 R125, -RZ.H0_H0, RZ.H0_H0, -R99.H0_H0 ;  /* 0x200000ffff7dc231 */ /* 0x000fe20000340963 */
[----:B------:R-:W-:Y:S01]  /*7d40*/  ISETP.LE.U32.AND P6, PT, R4, UR14, PT ;  /* 0x0000000e04007c0c */ /* 0x000fe2000bfc3070 */
[----:B------:R-:W-:Y:S01]  /*7d50*/  IMAD.MOV.U32 R107, RZ, RZ, R102 ;  /* 0x000000ffff6b7224 */ /* 0x000fe200078e0066 */
[----:B------:R-:W-:Y:S01]  /*7d60*/  SHF.R.U32.HI R4, RZ, 0x8, R42 ;  /* 0x00000008ff047819 */ /* 0x000fe2000001162a */
[----:B------:R-:W-:Y:S01]  /*7d70*/  IMAD.MOV.U32 R42, RZ, RZ, R251 ;  /* 0x000000ffff2a7224 */ /* 0x000fe200078e00fb */
[----:B------:R-:W-:Y:S02]  /*7d80*/  @!P4 PRMT R99, R125, 0x5410, RZ ;  /* 0x000054107d63c816 */ /* 0x000fe400000000ff */
[----:B------:R-:W-:-:S02]  /*7d90*/  ISETP.LE.U32.AND P4, PT, R17, UR14, PT ;  /* 0x0000000e11007c0c */ /* 0x000fc4000bf83070 */
[----:B------:R-:W-:Y:S02]  /*7da0*/  LOP3.LUT R4, R4, 0xffff, RZ, 0xc0, !PT ;  /* 0x0000ffff04047812 */ /* 0x000fe400078ec0ff */
[----:B------:R-:W-:Y:S01]  /*7db0*/  SHF.R.U32.HI R5, RZ, 0x18, R32 ;  /* 0x00000018ff057819 */ /* 0x000fe20000011620 */
[----:B-1----:R-:W-:Y:S01]  /*7dc0*/  HMMA.16816.F32.BF16 R16, R12, R20, RZ ;  /* 0x000000140c10723c */ /* 0x002fe200000418ff */
[----:B------:R-:W-:Y:S02]  /*7dd0*/  ISETP.LE.U32.AND P3, PT, R4, UR14, PT ;  /* 0x0000000e04007c0c */ /* 0x000fe4000bf63070 */
[----:B------:R-:W-:Y:S02]  /*7de0*/  LOP3.LUT R4, R32, 0xffff, RZ, 0xc0, !PT ;  /* 0x0000ffff20047812 */ /* 0x000fe400078ec0ff */
[----:B------:R-:W-:Y:S01]  /*7df0*/  @!P1 PRMT R242, R128, 0x5410, RZ ;  /* 0x0000541080f29816 */ /* 0x000fe200000000ff */
[----:B------:R-:W-:Y:S01]  /*7e00*/  IMAD.MOV.U32 R128, RZ, RZ, R38 ;  /* 0x000000ffff807224 */ /* 0x000fe200078e0026 */
[----:B------:R-:W-:-:S02]  /*7e10*/  @!P2 PRMT R240, R134, 0x5410, RZ ;  /* 0x0000541086f0a816 */ /* 0x000fc400000000ff */
[----:B------:R-:W-:Y:S01]  /*7e20*/  ISETP.LE.U32.AND P1, PT, R28, UR14, PT ;  /* 0x0000000e1c007c0c */ /* 0x000fe2000bf23070 */
[----:B------:R-:W-:-:S04]  /*7e30*/  IMAD.MOV.U32 R28, RZ, RZ, R122 ;  /* 0x000000ffff1c7224 */ /* 0x000fc800078e007a */
[----:B------:R-:W-:-:S05]  /*7e40*/  @!P3 HFMA2.BF16_V2 R133, -RZ.H0_H0, RZ.H0_H0, -R223.H0_H0 ;  /* 0x200000ffff85b231 */ /* 0x000fca00003409df */
[----:B------:R-:W-:-:S05]  /*7e50*/  @!P3 PRMT R223, R133, 0x5410, RZ ;  /* 0x0000541085dfb816 */ /* 0x000fca00000000ff */
[----:B------:R-:W-:Y:S06]  /*7e60*/  HMMA.16816.F32.BF16 R212, R8, R24, R16 ;  /* 0x0000001808d4723c */ /* 0x000fec0000041810 */
[----:B------:R-:W-:Y:S01]  /*7e70*/  HMMA.16816.F32.BF16 R16, R12, R22, RZ ;  /* 0x000000160c10723c */ /* 0x000fe200000418ff */
[----:B------:R-:W-:-:S15]  /*7e80*/  LDSM.16.MT88.4 R20, [R185+0x1e800] ;  /* 0x01e80000b914783b */ /* 0x000fde0000004200 */
[----:B------:R-:W-:-:S08]  /*7e90*/  NOP ;  /* 0x0000000000007918 */ /* 0x000fd00000000000 */
[----:B------:R-:W-:Y:S01]  /*7ea0*/  HMMA.16816.F32.BF16 R224, R8, R26, R16 ;  /* 0x0000001a08e0723c */ /* 0x000fe20000041810 */
[----:B------:R-:W1:Y:S06]  /*7eb0*/  LDSM.16.MT88.4 R24, [R185+0x1e000] ;  /* 0x01e00000b918783b */ /* 0x000e6c0000004200 */
[----:B------:R-:W-:Y:S02]  /*7ec0*/  SHF.R.U32.HI R17, RZ, 0x8, R4 ;  /* 0x00000008ff117819 */ /* 0x000fe40000011604 */
[----:B------:R-:W-:Y:S02]  /*7ed0*/  SHF.R.U32.HI R4, RZ, 0x10, R32 ;  /* 0x00000010ff047819 */ /* 0x000fe40000011620 */
[----:B------:R-:W-:-:S02]  /*7ee0*/  LOP3.LUT R16, R32, 0xff, RZ, 0xc0, !PT ;  /* 0x000000ff20107812 */ /* 0x000fc400078ec0ff */
[----:B------:R-:W-:Y:S02]  /*7ef0*/  LOP3.LUT R4, R4, 0xff, RZ, 0xc0, !PT ;  /* 0x000000ff04047812 */ /* 0x000fe400078ec0ff */
[----:B------:R-:W-:Y:S02]  /*7f00*/  PRMT R32, R16, 0x5410, R17 ;  /* 0x0000541010207816 */ /* 0x000fe40000000011 */
[----:B------:R-:W-:Y:S02]  /*7f10*/  PRMT R38, R4, 0x5410, R5 ;  /* 0x0000541004267816 */ /* 0x000fe40000000005 */
[----:B------:R-:W-:Y:S02]  /*7f20*/  LOP3.LUT R4, R31, 0xff, RZ, 0xc0, !PT ;  /* 0x000000ff1f047812 */ /* 0x000fe400078ec0ff */
[----:B------:R-:W-:Y:S02]  /*7f30*/  LOP3.LUT R16, R34, 0xff, RZ, 0xc0, !PT ;  /* 0x000000ff22107812 */ /* 0x000fe400078ec0ff */
[----:B------:R-:W-:-:S02]  /*7f40*/  PRMT R36, R4, 0x5410, R30 ;  /* 0x0000541004247816 */ /* 0x000fc4000000001e */
[----:B------:R-:W-:Y:S02]  /*7f50*/  SHF.R.U32.HI R4, RZ, 0x8, R35 ;  /* 0x00000008ff047819 */ /* 0x000fe40000011623 */
[----:B------:R-:W-:Y:S02]  /*7f60*/  SHF.R.U32.HI R5, RZ, 0x8, R29 ;  /* 0x00000008ff057819 */ /* 0x000fe4000001161d */
[----:B------:R-:W-:Y:S02]  /*7f70*/  LOP3.LUT R4, R4, 0xffff, RZ, 0xc0, !PT ;  /* 0x0000ffff04047812 */ /* 0x000fe400078ec0ff */
[----:B------:R-:W-:Y:S02]  /*7f80*/  ISETP.LE.U32.AND P2, PT, R16, UR14, PT ;  /* 0x0000000e10007c0c */ /* 0x000fe4000bf43070 */
[----:B------:R-:W-:Y:S02]  /*7f90*/  ISETP.LE.U32.AND P3, PT, R4, UR14, PT ;  /* 0x0000000e04007c0c */ /* 0x000fe4000bf63070 */
[----:B------:R-:W-:-:S02]  /*7fa0*/  LOP3.LUT R4, R2, 0xffff, RZ, 0xc0, !PT ;  /* 0x0000ffff02047812 */ /* 0x000fc400078ec0ff */
[----:B------:R-:W-:Y:S02]  /*7fb0*/  SHF.R.U32.HI R16, RZ, 0x10, R2 ;  /* 0x00000010ff107819 */ /* 0x000fe40000011602 */
[----:B------:R-:W-:Y:S02]  /*7fc0*/  LOP3.LUT R17, R2, 0xff, RZ, 0xc0, !PT ;  /* 0x000000ff02117812 */ /* 0x000fe400078ec0ff */
[----:B------:R-:W-:Y:S02]  /*7fd0*/  SHF.R.U32.HI R4, RZ, 0x8, R4 ;  /* 0x00000008ff047819 */ /* 0x000fe40000011604 */
[----:B------:R-:W-:Y:S02]  /*7fe0*/  PRMT R37, R33, 0x5410, R5 ;  /* 0x0000541021257816 */ /* 0x000fe40000000005 */
[----:B------:R-:W-:Y:S02]  /*7ff0*/  SHF.R.U32.HI R5, RZ, 0x18, R2 ;  /* 0x00000018ff057819 */ /* 0x000fe40000011602 */
[----:B------:R-:W-:-:S02]  /*8000*/  LOP3.LUT R2, R16, 0xff, RZ, 0xc0, !PT ;  /* 0x000000ff10027812 */ /* 0x000fc400078ec0ff */
[----:B------:R-:W-:Y:S01]  /*8010*/  PRMT R34, R17, 0x5410, R4 ;  /* 0x0000541011227816 */ /* 0x000fe20000000004 */
[----:B------:R-:W-:Y:S01]  /*8020*/  FFMA.FTZ R4, R127, UR33, -R7 ;  /* 0x000000217f047c23 */ /* 0x000fe20008010807 */
[----:B-1----:R-:W-:Y:S01]  /*8030*/  HMMA.16816.F32.BF16 R16, R12, R24, RZ ;  /* 0x000000180c10723c */ /* 0x002fe200000418ff */
[----:B------:R-:W-:Y:S01]  /*8040*/  PRMT R33, R2, 0x5410, R5 ;  /* 0x0000541002217816 */ /* 0x000fe20000000005 */
[----:B------:R-:W-:Y:S01]  /*8050*/  FFMA.FTZ R2, R126, UR33, -R7 ;  /* 0x000000217e027c23 */ /* 0x000fe20008010807 */
[----:B------:R-:W-:Y:S01]  /*8060*/  FADD.FTZ R7, R250, R249 ;  /* 0x000000f9fa077221 */ /* 0x000fe20000010000 */
[----:B------:R1:W-:Y:S01]  /*8070*/  MUFU.EX2 R102, R4 ;  /* 0x0000000400667308 */ /* 0x0003e20000000800 */
[----:B------:R-:W-:-:S07]  /*8080*/  FADD.FTZ R5, R218, R168 ;  /* 0x000000a8da057221 */ /* 0x000fce0000010000 */
[----:B------:R2:W3:Y:S01]  /*8090*/  MUFU.EX2 R251, R2 ;  /* 0x0000000200fb7308 */ /* 0x0004e20000000800 */
[----:B-1----:R-:W-:Y:S01]  /*80a0*/  FADD.FTZ R4, R42, R7 ;  /* 0x000000072a047221 */ /* 0x002fe20000010000 */
[----:B------:R-:W-:-:S10]  /*80b0*/  IMAD.MOV.U32 R42, RZ, RZ, R28 ;  /* 0x000000ffff2a7224 */ /* 0x000fd400078e001c */
[----:B------:R-:W-:Y:S01]  /*80c0*/  HMMA.16816.F32.BF16 R124, R8, R20, R16 ;  /* 0x00000014087c723c */ /* 0x000fe20000041810 */
[----:B------:R-:W-:Y:S01]  /*80d0*/  FADD.FTZ R5, R135, R5 ;  /* 0x0000000587057221 */ /* 0x000fe20000010000 */
[----:B------:R-:W-:Y:S02]  /*80e0*/  IMAD.MOV.U32 R28, RZ, RZ, R128 ;  /* 0x000000ffff1c7224 */ /* 0x000fe400078e0080 */
[----:B--2---:R-:W-:Y:S02]  /*80f0*/  FFMA.FTZ R2, R130, UR33, -R6 ;  /* 0x0000002182027c23 */ /* 0x004fe40008010806 */
[----:B------:R-:W-:Y:S01]  /*8100*/  HMMA.16816.F32.BF16 R16, R12, R26, RZ ;  /* 0x0000001a0c10723c */ /* 0x000fe200000418ff */
[----:B------:R-:W-:Y:S01]  /*8110*/  FADD.FTZ R4, R42, R4 ;  /* 0x000000042a047221 */ /* 0x000fe20000010000 */
[----:B------:R-:W-:Y:S01]  /*8120*/  IMAD.MOV.U32 R128, RZ, RZ, R111 ;  /* 0x000000ffff807224 */ /* 0x000fe200078e006f */
[----:B------:R1:W-:Y:S01]  /*8130*/  MUFU.EX2 R250, R2 ;  /* 0x0000000200fa7308 */ /* 0x0003e20000000800 */
[----:B------:R-:W-:-:S15]  /*8140*/  FADD.FTZ R5, R100, R5 ;  /* 0x0000000564057221 */ /* 0x000fde0000010000 */
[----:B------:R-:W-:-:S05]  /*8150*/  NOP ;  /* 0x0000000000007918 */ /* 0x000fca0000000000 */
[----:B------:R-:W-:Y:S01]  /*8160*/  HMMA.16816.F32.BF16 R120, R8, R22, R16 ;  /* 0x000000160878723c */ /* 0x000fe20000041810 */
[----:B------:R-:W2:Y:S01]  /*8170*/  LDSM.16.MT88.4 R16, [R186+0x1e000] ;  /* 0x01e00000ba10783b */ /* 0x000ea20000004200 */
[----:B-1----:R-:W-:Y:S01]  /*8180*/  FFMA.FTZ R2, R131, UR33, -R6 ;  /* 0x0000002183027c23 */ /* 0x002fe20008010806 */
[----:B------:R-:W-:Y:S01]  /*8190*/  FADD.FTZ R4, R28, R4 ;  /* 0x000000041c047221 */ /* 0x000fe20000010000 */
[----:B------:R-:W-:Y:S01]  /*81a0*/  IMAD.MOV.U32 R111, RZ, RZ, R108 ;  /* 0x000000ffff6f7224 */ /* 0x000fe200078e006c */
[----:B------:R-:W1:Y:S01]  /*81b0*/  LDSM.16.MT88.4 R20, [R186+0x1e800] ;  /* 0x01e80000ba14783b */ /* 0x000e620000004200 */
[----:B------:R3:W4:Y:S01]  /*81c0*/  MUFU.EX2 R249, R2 ;  /* 0x0000000200f97308 */ /* 0x0007220000000800 */
[----:B------:R-:W-:Y:S01]  /*81d0*/  FADD.FTZ R5, R128, R5 ;  /* 0x0000000580057221 */ /* 0x000fe20000010000 */
[----:B------:R-:W-:Y:S02]  /*81e0*/  IMAD.MOV.U32 R108, RZ, RZ, R47 ;  /* 0x000000ffff6c7224 */ /* 0x000fe400078e002f */
[----:B------:R-:W-:Y:S01]  /*81f0*/  IMAD.MOV.U32 R42, RZ, RZ, R107 ;  /* 0x000000ffff2a7224 */ /* 0x000fe200078e006b */
[----:B---3--:R-:W-:Y:S01]  /*8200*/  F2FP.BF16.F32.PACK_AB R2, R251, R102 ;  /* 0x00000066fb02723e */ /* 0x008fe200000010ff */
[----:B------:R-:W-:-:S02]  /*8210*/  IMAD.MOV.U32 R129, RZ, RZ, R105 ;  /* 0x000000ffff817224 */ /* 0x000fc400078e0069 */
[----:B------:R-:W-:Y:S01]  /*8220*/  IMAD.MOV.U32 R47, RZ, RZ, R58 ;  /* 0x000000ffff2f7224 */ /* 0x000fe200078e003a */
[C---:B------:R-:W-:Y:S01]  /*8230*/  PRMT R168, R2.reuse, 0x7610, R168 ;  /* 0x0000761002a87816 */ /* 0x040fe200000000a8 */
[----:B------:R-:W-:Y:S01]  /*8240*/  IMAD.MOV.U32 R128, RZ, RZ, R108 ;  /* 0x000000ffff807224 */ /* 0x000fe200078e006c */
[----:B------:R-:W-:Y:S01]  /*8250*/  PRMT R135, R2, 0x7632, R135 ;  /* 0x0000763202877816 */ /* 0x000fe20000000087 */
[----:B------:R-:W-:Y:S01]  /*8260*/  IMAD.MOV.U32 R35, RZ, RZ, R46 ;  /* 0x000000ffff237224 */ /* 0x000fe200078e002e */
[----:B----4-:R-:W-:Y:S01]  /*8270*/  F2FP.BF16.F32.PACK_AB R2, R249, R250 ;  /* 0x000000faf902723e */ /* 0x010fe200000010ff */
[----:B------:R-:W-:Y:S01]  /*8280*/  USHF.L.U32 UR20, UR20, 0x3, URZ ;  /* 0x0000000314147899 */ /* 0x000fe2000800063f */
[----:B------:R-:W-:Y:S02]  /*8290*/  IMAD.MOV.U32 R58, RZ, RZ, R59 ;  /* 0x000000ffff3a7224 */ /* 0x000fe400078e003b */
[C---:B------:R-:W-:Y:S01]  /*82a0*/  PRMT R134, R2.reuse, 0x7610, R134 ;  /* 0x0000761002867816 */ /* 0x040fe20000000086 */
[----:B------:R-:W-:Y:S01]  /*82b0*/  IMAD.MOV.U32 R108, RZ, RZ, R104 ;  /* 0x000000ffff6c7224 */ /* 0x000fe200078e0068 */
[----:B------:R-:W-:Y:S01]  /*82c0*/  PRMT R133, R2, 0x7632, R133 ;  /* 0x0000763202857816 */ /* 0x000fe20000000085 */
[----:B------:R-:W-:Y:S01]  /*82d0*/  FADD.FTZ R2, R40, R4 ;  /* 0x0000000428027221 */ /* 0x000fe20000010000 */
[----:B------:R-:W-:Y:S01]  /*82e0*/  FADD.FTZ R4, R41, R5 ;  /* 0x0000000529047221 */ /* 0x000fe20000010000 */
[----:B------:R-:W-:Y:S01]  /*82f0*/  @!P3 HFMA2.BF16_V2 R137, -RZ.H0_H0, RZ.H0_H0, -R135.H0_H0 ;  /* 0x200000ffff89b231 */ /* 0x000fe20000340987 */
[----:B------:R-:W-:Y:S01]  /*8300*/  PRMT R31, R168, 0x5410, R135 ;  /* 0x00005410a81f7816 */ /* 0x000fe20000000087 */
[----:B------:R-:W-:-:S02]  /*8310*/  IMAD.MOV.U32 R46, RZ, RZ, R55 ;  /* 0x000000ffff2e7224 */ /* 0x000fc400078e0037 */
[----:B------:R-:W-:Y:S01]  /*8320*/  FADD.FTZ R25, R252, R4 ;  /* 0x00000004fc197221 */ /* 0x000fe20000010000 */
[----:B------:R-:W-:Y:S01]  /*8330*/  @!P4 HFMA2.BF16_V2 R136, -RZ.H0_H0, RZ.H0_H0, -R168.H0_H0 ;  /* 0x200000ffff88c231 */ /* 0x000fe200003409a8 */
[----:B--2---:R-:W-:Y:S01]  /*8340*/  HMMA.16816.F32.BF16 R4, R12, R16, RZ ;  /* 0x000000100c04723c */ /* 0x004fe200000418ff */
[----:B------:R-:W-:Y:S01]  /*8350*/  FADD.FTZ R24, R111, R2 ;  /* 0x000000026f187221 */ /* 0x000fe20000010000 */
[----:B------:R-:W-:Y:S01]  /*8360*/  IMAD.MOV.U32 R111, RZ, RZ, R106 ;  /* 0x000000ffff6f7224 */ /* 0x000fe200078e006a */
[----:B------:R-:W-:Y:S01]  /*8370*/  @!P3 PRMT R135, R137, 0x5410, RZ ;  /* 0x000054108987b816 */ /* 0x000fe200000000ff */
[----:B------:R-:W-:Y:S01]  /*8380*/  IMAD.MOV.U32 R59, RZ, RZ, R56 ;  /* 0x000000ffff3b7224 */ /* 0x000fe200078e0038 */
[----:B------:R-:W-:Y:S01]  /*8390*/  LEA R218, P3, R39, UR6, 0x1 ;  /* 0x0000000627da7c11 */ /* 0x000fe2000f8608ff */
[----:B------:R-:W-:-:S15]  /*83a0*/  IMAD.MOV.U32 R41, RZ, RZ, R54 ;  /* 0x000000ffff297224 */ /* 0x000fde00078e0036 */
[----:B------:R-:W-:-:S03]  /*83b0*/  NOP ;  /* 0x0000000000007918 */ /* 0x000fc60000000000 */
[----:B-1----:R-:W-:Y:S01]  /*83c0*/  HMMA.16816.F32.BF16 R104, R8, R20, R4 ;  /* 0x000000140868723c */ /* 0x002fe20000041804 */
[----:B------:R-:W-:Y:S02]  /*83d0*/  IMAD.MOV.U32 R40, RZ, RZ, R45 ;  /* 0x000000ffff287224 */ /* 0x000fe400078e002d */
[----:B------:R-:W-:Y:S02]  /*83e0*/  IMAD.MOV.U32 R55, RZ, RZ, R67 ;  /* 0x000000ffff377224 */ /* 0x000fe400078e0043 */
[----:B------:R-:W-:Y:S01]  /*83f0*/  IMAD.U32 R2, RZ, RZ, UR20 ;  /* 0x00000014ff027e24 */ /* 0x000fe2000f8e00ff */
[----:B------:R-:W-:Y:S01]  /*8400*/  HMMA.16816.F32.BF16 R4, R12, R18, RZ ;  /* 0x000000120c04723c */ /* 0x000fe200000418ff */
[----:B------:R-:W-:Y:S01]  /*8410*/  LEA.HI.X R219, R39, UR7, R219, 0x1, P3 ;  /* 0x0000000727db7c11 */ /* 0x000fe200098f0cdb */
        /* <DEDUP_REMOVED lines=14> */
[----:B------:R-:W-:Y:S01]  /*8500*/  HMMA.16816.F32.BF16 R80, R8, R22, R4 ;  /* 0x000000160850723c */ /* 0x000fe20000041804 */
[----:B------:R-:W1:Y:S01]  /*8510*/  LDSM.16.MT88.4 R20, [R188+0x1e000] ;  /* 0x01e00000bc14783b */ /* 0x000e620000004200 */
[----:B------:R-:W-:Y:S02]  /*8520*/  IMAD.MOV.U32 R56, RZ, RZ, R170 ;  /* 0x000000ffff387224 */ /* 0x000fe400078e00aa */
[----:B------:R-:W-:-:S04]  /*8530*/  IMAD.WIDE R28, R2, 0x2, R218 ;  /* 0x00000002021c7825 */ /* 0x000fc800078e02da */
[----:B------:R-:W-:Y:S01]  /*8540*/  FADD.FTZ R4, R35, R24 ;  /* 0x0000001823047221 */ /* 0x000fe20000010000 */
[----:B------:R-:W-:Y:S01]  /*8550*/  FADD.FTZ R5, R129, R25 ;  /* 0x0000001981057221 */ /* 0x000fe20000010000 */
[----:B------:R-:W-:Y:S04]  /*8560*/  STG.E.U16 desc[UR28][R218.64], R91 ;  /* 0x0000005bda007986 */ /* 0x000fe8000c10151c */
[----:B------:R-:W2:Y:S01]  /*8570*/  LDSM.16.MT88.4 R24, [R188+0x1e800] ;  /* 0x01e80000bc18783b */ /* 0x000ea20000004200 */
[----:B------:R-:W-:Y:S01]  /*8580*/  @!P4 PRMT R168, R136, 0x5410, RZ ;  /* 0x0000541088a8c816 */ /* 0x000fe200000000ff */
[----:B------:R-:W-:Y:S02]  /*8590*/  IMAD.MOV.U32 R100, RZ, RZ, R42 ;  /* 0x000000ffff647224 */ /* 0x000fe400078e002a */
[----:B------:R-:W-:Y:S01]  /*85a0*/  STG.E.U16 desc[UR28][R218.64+0x2], R89 ;  /* 0x00000259da007986 */ /* 0x000fe2000c10151c */
[----:B------:R-:W-:-:S02]  /*85b0*/  IMAD.MOV.U32 R136, RZ, RZ, R128 ;  /* 0x000000ffff887224 */ /* 0x000fc400078e0080 */
[----:B------:R-:W-:Y:S01]  /*85c0*/  IMAD.MOV.U32 R42, RZ, RZ, R54 ;  /* 0x000000ffff2a7224 */ /* 0x000fe200078e0036 */
[----:B------:R3:W-:Y:S01]  /*85d0*/  STG.E.U16 desc[UR28][R28.64], R96 ;  /* 0x000000601c007986 */ /* 0x0007e2000c10151c */
[----:B-1----:R-:W-:Y:S01]  /*85e0*/  HMMA.16816.F32.BF16 R16, R12, R20, RZ ;  /* 0x000000140c10723c */ /* 0x002fe200000418ff */
[----:B------:R-:W-:Y:S01]  /*85f0*/  IMAD.MOV.U32 R129, RZ, RZ, R55 ;  /* 0x000000ffff817224 */ /* 0x000fe200078e0037 */
[----:B------:R-:W-:Y:S01]  /*8600*/  HSET2.LE.AND R7, R43, R0, PT ;  /* 0x000000002b077233 */ /* 0x000fe20003803000 */
[----:B------:R-:W-:Y:S02]  /*8610*/  IMAD.MOV.U32 R128, RZ, RZ, R78 ;  /* 0x000000ffff807224 */ /* 0x000fe400078e004e */
[----:B------:R-:W-:Y:S02]  /*8620*/  @!P6 HFMA2.BF16_V2 R130, -RZ.H0_H0, RZ.H0_H0, -R191.H0_H0 ;  /* 0x200000ffff82e231 */ /* 0x000fe400003409bf */
[----:B------:R-:W-:Y:S02]  /*8630*/  IMAD.MOV.U32 R54, RZ, RZ, R76 ;  /* 0x000000ffff367224 */ /* 0x000fe400078e004c */
[----:B------:R-:W-:-:S02]  /*8640*/  @!P5 HFMA2.BF16_V2 R131, -RZ.H0_H0, RZ.H0_H0, -R183.H0_H0 ;  /* 0x200000ffff83d231 */ /* 0x000fc400003409b7 */
[----:B---3--:R-:W-:Y:S01]  /*8650*/  IMAD.MOV.U32 R96, RZ, RZ, R39 ;  /* 0x000000ffff607224 */ /* 0x008fe200078e0027 */
[----:B------:R-:W-:Y:S01]  /*8660*/  PRMT R30, R134, 0x5410, R133 ;  /* 0x00005410861e7816 */ /* 0x000fe20000000085 */
[----:B------:R-:W-:Y:S02]  /*8670*/  IMAD.MOV.U32 R39, RZ, RZ, R79 ;  /* 0x000000ffff277224 */ /* 0x000fe400078e004f */
[----:B------:R-:W-:Y:S02]  /*8680*/  @!P2 HFMA2.BF16_V2 R139, -RZ.H0_H0, RZ.H0_H0, -R134.H0_H0 ;  /* 0x200000ffff8ba231 */ /* 0x000fe40000340986 */
[----:B------:R-:W-:Y:S02]  /*8690*/  IMAD.MOV.U32 R55, RZ, RZ, R77 ;  /* 0x000000ffff377224 */ /* 0x000fe400078e004d */
[----:B------:R-:W-:Y:S02]  /*86a0*/  @!P1 HFMA2.BF16_V2 R138, -RZ.H0_H0, RZ.H0_H0, -R133.H0_H0 ;  /* 0x200000ffff8a9231 */ /* 0x000fe40000340985 */
[----:B------:R-:W-:Y:S01]  /*86b0*/  IMAD.MOV.U32 R76, RZ, RZ, R58 ;  /* 0x000000ffff4c7224 */ /* 0x000fe200078e003a */
[----:B------:R1:W5:Y:S01]  /*86c0*/  LDL.LU R170, [R1+0xec] ;  /* 0x0000ec0001aa7983 */ /* 0x0003620000300800 */
[----:B------:R-:W-:Y:S01]  /*86d0*/  IMAD.MOV.U32 R77, RZ, RZ, R59 ;  /* 0x000000ffff4d7224 */ /* 0x000fe200078e003b */
[----:B------:R-:W-:Y:S01]  /*86e0*/  HSET2.LE.AND R2, R32, R0, PT ;  /* 0x0000000020027233 */ /* 0x000fe20003803000 */
[----:B------:R-:W-:Y:S01]  /*86f0*/  IMAD.MOV.U32 R78, RZ, RZ, R56 ;  /* 0x000000ffff4e7224 */ /* 0x000fe200078e0038 */
[----:B------:R3:W-:Y:S01]  /*8700*/  STG.E.U16 desc[UR28][R28.64+0x2], R98 ;  /* 0x000002621c007986 */ /* 0x0007e2000c10151c */
[----:B------:R-:W-:-:S02]  /*8710*/  IMAD.MOV.U32 R79, RZ, RZ, R57 ;  /* 0x000000ffff4f7224 */ /* 0x000fc400078e0039 */
[----:B------:R-:W-:Y:S01]  /*8720*/  FADD.FTZ R247, R247, R4 ;  /* 0x00000004f7f77221 */ /* 0x000fe20000010000 */
[----:B------:R-:W-:Y:S01]  /*8730*/  LOP3.LUT R4, R2, R44, RZ, 0xc0, !PT ;  /* 0x0000002c02047212 */ /* 0x000fe200078ec0ff */
[----:B------:R4:W-:Y:S01]  /*8740*/  STG.E.U16 desc[UR28][R218.64+0x10], R97 ;  /* 0x00001061da007986 */ /* 0x0009e2000c10151c */
[--C-:B------:R-:W-:Y:S01]  /*8750*/  HSET2.LE.AND R2, R38, R0.reuse, PT ;  /* 0x0000000026027233 */ /* 0x100fe20003803000 */
[----:B--2---:R-:W-:Y:S01]  /*8760*/  HMMA.16816.F32.BF16 R56, R8, R24, R16 ;  /* 0x000000180838723c */ /* 0x004fe20000041810 */
[----:B------:R-:W-:Y:S01]  /*8770*/  FADD.FTZ R248, R248, R5 ;  /* 0x00000005f8f87221 */ /* 0x000fe20000010000 */
[----:B------:R2:W-:Y:S01]  /*8780*/  STG.E.U16 desc[UR28][R218.64+0x12], R99 ;  /* 0x00001263da007986 */ /* 0x0005e2000c10151c */
[----:B------:R-:W-:Y:S01]  /*8790*/  LOP3.LUT R7, R7, R51, RZ, 0xc0, !PT ;  /* 0x0000003307077212 */ /* 0x000fe200078ec0ff */
[----:B------:R-:W-:Y:S01]  /*87a0*/  IMAD.MOV.U32 R43, RZ, RZ, R129 ;  /* 0x000000ffff2b7224 */ /* 0x000fe200078e0081 */
[----:B------:R-:W-:Y:S01]  /*87b0*/  LOP3.LUT R5, R2, R53, RZ, 0xc0, !PT ;  /* 0x0000003502057212 */ /* 0x000fe200078ec0ff */
[----:B------:R-:W-:Y:S01]  /*87c0*/  HMMA.16816.F32.BF16 R16, R12, R22, RZ ;  /* 0x000000160c10723c */ /* 0x000fe200000418ff */
[----:B------:R-:W1:Y:S01]  /*87d0*/  LDSM.16.MT88.4 R20, [R187+0x1e000] ;  /* 0x01e00000bb14783b */ /* 0x000e620000004200 */
[----:B------:R-:W-:Y:S01]  /*87e0*/  HSET2.LE.AND R2, R48, R0, PT ;  /* 0x0000000030027233 */ /* 0x000fe20003803000 */
[----:B------:R-:W-:Y:S01]  /*87f0*/  IMAD.MOV.U32 R38, RZ, RZ, R54 ;  /* 0x000000ffff267224 */ /* 0x000fe200078e0036 */
[----:B------:R-:W-:Y:S01]  /*8800*/  @!P6 PRMT R191, R130, 0x5410, RZ ;  /* 0x0000541082bfe816 */ /* 0x000fe200000000ff */
[----:B------:R-:W-:Y:S01]  /*8810*/  IMAD.MOV.U32 R51, RZ, RZ, R88 ;  /* 0x000000ffff337224 */ /* 0x000fe200078e0058 */
[----:B------:R-:W-:Y:S01]  /*8820*/  @!P5 PRMT R183, R131, 0x5410, RZ ;  /* 0x0000541083b7d816 */ /* 0x000fe200000000ff */
[----:B------:R-:W-:Y:S01]  /*8830*/  IMAD.MOV.U32 R137, RZ, RZ, R100 ;  /* 0x000000ffff897224 */ /* 0x000fe200078e0064 */
[----:B------:R-:W-:Y:S01]  /*8840*/  LOP3.LUT R6, R2, R52, RZ, 0xc0, !PT ;  /* 0x0000003402067212 */ /* 0x000fe200078ec0ff */
[----:B------:R-:W-:Y:S01]  /*8850*/  IMAD.MOV.U32 R2, RZ, RZ, R90 ;  /* 0x000000ffff027224 */ /* 0x000fe200078e005a */
[----:B------:R-:W-:Y:S01]  /*8860*/  @!P2 PRMT R134, R139, 0x5410, RZ ;  /* 0x000054108b86a816 */ /* 0x000fe200000000ff */
[----:B------:R-:W-:Y:S01]  /*8870*/  IMAD.MOV.U32 R139, RZ, RZ, R111 ;  /* 0x000000ffff8b7224 */ /* 0x000fe200078e006f */
[----:B------:R-:W-:Y:S01]  /*8880*/  @!P1 PRMT R133, R138, 0x5410, RZ ;  /* 0x000054108a859816 */ /* 0x000fe200000000ff */
[----:B------:R-:W-:Y:S01]  /*8890*/  IMAD.MOV.U32 R138, RZ, RZ, R110 ;  /* 0x000000ffff8a7224 */ /* 0x000fe200078e006e */
[----:B------:R-:W-:Y:S01]  /*88a0*/  STG.E.U16 desc[UR28][R28.64+0x10], R242 ;  /* 0x000010f21c007986 */ /* 0x000fe2000c10151c */
[----:B---3--:R-:W-:-:S02]  /*88b0*/  IMAD.MOV.U32 R98, RZ, RZ, R41 ;  /* 0x000000ffff627224 */ /* 0x008fc400078e0029 */
[----:B------:R-:W-:Y:S01]  /*88c0*/  IMAD.MOV.U32 R41, RZ, RZ, R45 ;  /* 0x000000ffff297224 */ /* 0x000fe200078e002d */
[----:B------:R-:W-:Y:S01]  /*88d0*/  STG.E.U16 desc[UR28][R28.64+0x12], R241 ;  /* 0x000012f11c007986 */ /* 0x000fe2000c10151c */
[----:B----4-:R-:W-:Y:S02]  /*88e0*/  IMAD.MOV.U32 R97, RZ, RZ, R40 ;  /* 0x000000ffff617224 */ /* 0x010fe400078e0028 */
[----:B------:R-:W-:Y:S01]  /*88f0*/  IMAD.MOV.U32 R40, RZ, RZ, R47 ;  /* 0x000000ffff287224 */ /* 0x000fe200078e002f */
[----:B------:R-:W-:Y:S01]  /*8900*/  STG.E.U16 desc[UR28][R218.64+0x20], R246 ;  /* 0x000020f6da007986 */ /* 0x000fe2000c10151c */
[----:B--2---:R-:W-:Y:S02]  /*8910*/  IMAD.MOV.U32 R99, RZ, RZ, R46 ;  /* 0x000000ffff637224 */ /* 0x004fe400078e002e */
[----:B------:R-:W-:Y:S01]  /*8920*/  HMMA.16816.F32.BF16 R44, R8, R26, R16 ;  /* 0x0000001a082c723c */ /* 0x000fe20000041810 */
[----:B------:R-:W-:Y:S01]  /*8930*/  IMAD.MOV.U32 R48, RZ, RZ, R109 ;  /* 0x000000ffff307224 */ /* 0x000fe200078e006d */
[----:B------:R-:W-:Y:S01]  /*8940*/  STG.E.U16 desc[UR28][R218.64+0x22], R245 ;  /* 0x000022f5da007986 */ /* 0x000fe2000c10151c */
[----:B------:R-:W-:-:S03]  /*8950*/  IMAD.MOV.U32 R252, RZ, RZ, R102 ;  /* 0x000000fffffc7224 */ /* 0x000fc600078e0066 */
[----:B------:R-:W-:Y:S01]  /*8960*/  STG.E.U16 desc[UR28][R28.64+0x20], R244 ;  /* 0x000020f41c007986 */ /* 0x000fe2000c10151c */
[--C-:B------:R-:W-:Y:S01]  /*8970*/  HSET2.LE.AND R17, R37, R0.reuse, PT ;  /* 0x0000000025117233 */ /* 0x100fe20003803000 */
[----:B------:R-:W-:Y:S01]  /*8980*/  IMAD.MOV.U32 R37, RZ, RZ, R39 ;  /* 0x000000ffff257224 */ /* 0x000fe200078e0027 */
[--C-:B------:R-:W-:Y:S01]  /*8990*/  HSET2.LE.AND R18, R36, R0.reuse, PT ;  /* 0x0000000024127233 */ /* 0x100fe20003803000 */
[----:B------:R-:W-:Y:S01]  /*89a0*/  IMAD.MOV.U32 R36, RZ, RZ, R128 ;  /* 0x000000ffff247224 */ /* 0x000fe200078e0080 */
[--C-:B------:R-:W-:Y:S01]  /*89b0*/  HSET2.LE.AND R16, R34, R0.reuse, PT ;  /* 0x0000000022107233 */ /* 0x100fe20003803000 */
[----:B------:R-:W-:Y:S01]  /*89c0*/  IMAD.MOV.U32 R39, RZ, RZ, R55 ;  /* 0x000000ffff277224 */ /* 0x000fe200078e0037 */
[----:B------:R-:W-:Y:S01]  /*89d0*/  LOP3.LUT R130, R17, R31, RZ, 0xc0, !PT ;  /* 0x0000001f11827212 */ /* 0x000fe200078ec0ff */
[----:B------:R-:W-:Y:S01]  /*89e0*/  IMAD.MOV.U32 R31, RZ, RZ, R139 ;  /* 0x000000ffff1f7224 */ /* 0x000fe200078e008b */
[----:B------:R-:W-:Y:S01]  /*89f0*/  LOP3.LUT R131, R18, R30, RZ, 0xc0, !PT ;  /* 0x0000001e12837212 */ /* 0x000fe200078ec0ff */
[C---:B-1----:R-:W-:Y:S01]  /*8a00*/  HMMA.16816.F32.BF16 R24, R12.reuse, R20, RZ ;  /* 0x000000140c18723c */ /* 0x042fe200000418ff */
[----:B------:R-:W-:Y:S01]  /*8a10*/  LOP3.LUT R128, R16, R50, RZ, 0xc0, !PT ;  /* 0x0000003210807212 */ /* 0x000fe200078ec0ff */
[----:B------:R-:W-:Y:S01]  /*8a20*/  IMAD.MOV.U32 R50, RZ, RZ, R101 ;  /* 0x000000ffff327224 */ /* 0x000fe200078e0065 */
[----:B------:R-:W-:Y:S01]  /*8a30*/  HSET2.LE.AND R0, R33, R0, PT ;  /* 0x0000000021007233 */ /* 0x000fe20003803000 */
[----:B------:R-:W-:Y:S01]  /*8a40*/  IMAD.MOV.U32 R30, RZ, RZ, R138 ;  /* 0x000000ffff1e7224 */ /* 0x000fe200078e008a */
[----:B------:R-:W-:Y:S01]  /*8a50*/  STG.E.U16 desc[UR28][R28.64+0x22], R243 ;  /* 0x000022f31c007986 */ /* 0x000fe2000c10151c */
[----:B------:R-:W-:Y:S02]  /*8a60*/  HMMA.16816.F32.BF16 R20, R12, R22, RZ ;  /* 0x000000160c14723c */ /* 0x000fe400000418ff */
[----:B------:R-:W-:Y:S01]  /*8a70*/  LOP3.LUT R129, R0, R49, RZ, 0xc0, !PT ;  /* 0x0000003100817212 */ /* 0x000fe200078ec0ff */
[----:B------:R-:W1:Y:S01]  /*8a80*/  LDSM.16.MT88.4 R12, [R187+0x1e800] ;  /* 0x01e80000bb0c783b */ /* 0x000e620000004200 */
[----:B------:R-:W-:-:S02]  /*8a90*/  IMAD.MOV.U32 R0, RZ, RZ, R108 ;  /* 0x000000ffff007224 */ /* 0x000fc400078e006c */
[----:B------:R-:W-:Y:S01]  /*8aa0*/  IMAD.MOV.U32 R49, RZ, RZ, R103 ;  /* 0x000000ffff317224 */ /* 0x000fe200078e0067 */
        /* <DEDUP_REMOVED lines=8> */
[----:B------:R-:W-:Y:S01]  /*8b30*/  STG.E.U16 desc[UR28][R218.64+0x50], R178 ;  /* 0x000050b2da007986 */ /* 0x000fe2000c10151c */
[C---:B-1----:R-:W-:Y:S03]  /*8b40*/  HMMA.16816.F32.BF16 R24, R8.reuse, R12, R24 ;  /* 0x0000000c0818723c */ /* 0x042fe60000041818 */
[----:B------:R-:W-:Y:S04]  /*8b50*/  STG.E.U16 desc[UR28][R218.64+0x52], R177 ;  /* 0x000052b1da007986 */ /* 0x000fe8000c10151c */
[----:B------:R-:W-:Y:S01]  /*8b60*/  STG.E.U16 desc[UR28][R28.64+0x50], R175 ;  /* 0x000050af1c007986 */ /* 0x000fe2000c10151c */
[----:B------:R-:W-:Y:S03]  /*8b70*/  HMMA.16816.F32.BF16 R20, R8, R14, R20 ;  /* 0x0000000e0814723c */ /* 0x000fe60000041814 */
[----:B------:R-:W1:Y:S04]  /*8b80*/  LDSM.16.MT88.4 R8, [R185+0x19000] ;  /* 0x01900000b908783b */ /* 0x000e680000004200 */
[----:B------:R-:W2:Y:S04]  /*8b90*/  LDSM.16.MT88.4 R12, [R186+0x19000] ;  /* 0x01900000ba0c783b */ /* 0x000ea80000004200 */
        /* <DEDUP_REMOVED lines=9> */
[----:B------:R-:W-:Y:S03]  /*8c30*/  STG.E.U16 desc[UR28][R28.64+0x72], R133 ;  /* 0x000072851c007986 */ /* 0x000fe6000c10151c */
        /* <DEDUP_REMOVED lines=26> */
[----:B------:R-:W-:Y:S01]  /*8de0*/  LDSM.16.MT88.4 R152, [R186+0x19800] ;  /* 0x01980000ba98783b */ /* 0x000fe20000004200 */
[C---:B--2---:R-:W-:Y:S03]  /*8df0*/  HMMA.16816.F32.BF16 R100, R4.reuse, R12, R160 ;  /* 0x0000000c0464723c */ /* 0x044fe600000418a0 */
[----:B------:R-:W-:Y:S03]  /*8e00*/  LDSM.16.MT88.4 R160, [R185+0x19800] ;  /* 0x01980000b9a0783b */ /* 0x000fe60000004200 */
[C---:B------:R-:W-:Y:S01]  /*8e10*/  HMMA.16816.F32.BF16 R108, R4.reuse, R14, R144 ;  /* 0x0000000e046c723c */ /* 0x040fe20000041890 */
[----:B------:R-:W2:Y:S04]  /*8e20*/  LDSM.16.MT88.4 R12, [R187+0x1d000] ;  /* 0x01d00000bb0c783b */ /* 0x000ea80000004200 */
[----:B------:R-:W3:Y:S01]  /*8e30*/  LDSM.16.MT88.4 R144, [R188+0x19800] ;  /* 0x01980000bc90783b */ /* 0x000ee20000004200 */
[C---:B-1----:R-:W-:Y:S06]  /*8e40*/  HMMA.16816.F32.BF16 R112, R4.reuse, R8, R112 ;  /* 0x000000080470723c */ /* 0x042fec0000041870 */
[C---:B------:R-:W-:Y:S01]  /*8e50*/  HMMA.16816.F32.BF16 R116, R4.reuse, R10, R116 ;  /* 0x0000000a0474723c */ /* 0x040fe20000041874 */
[----:B------:R-:W1:Y:S05]  /*8e60*/  LDSM.16.MT88.4 R8, [R185+0x1f000] ;  /* 0x01f00000b908783b */ /* 0x000e6a0000004200 */
[C---:B--2---:R-:W-:Y:S06]  /*8e70*/  HMMA.16816.F32.BF16 R212, R4.reuse, R12, R212 ;  /* 0x0000000c04d4723c */ /* 0x044fec00000418d4 */
[----:B------:R-:W-:Y:S01]  /*8e80*/  HMMA.16816.F32.BF16 R224, R4, R14, R224 ;  /* 0x0000000e04e0723c */ /* 0x000fe200000418e0 */
[----:B------:R-:W2:Y:S05]  /*8e90*/  LDSM.16.MT88.4 R12, [R186+0x1f000] ;  /* 0x01f00000ba0c783b */ /* 0x000eaa0000004200 */
[C---:B------:R-:W-:Y:S06]  /*8ea0*/  HMMA.16816.F32.BF16 R164, R128.reuse, R160, R164 ;  /* 0x000000a080a4723c */ /* 0x040fec00000418a4 */
[C---:B------:R-:W-:Y:S06]  /*8eb0*/  HMMA.16816.F32.BF16 R160, R128.reuse, R162, R16 ;  /* 0x000000a280a0723c */ /* 0x040fec0000041810 */
[----:B---3--:R-:W-:Y:S01]  /*8ec0*/  HMMA.16816.F32.BF16 R148, R128, R144, R148 ;  /* 0x000000908094723c */ /* 0x008fe20000041894 */
[----:B------:R-:W-:-:S02]  /*8ed0*/  IMAD.MOV.U32 R19, RZ, RZ, R50 ;  /* 0x000000ffff137224 */ /* 0x000fc400078e0032 */
[----:B------:R-:W-:-:S03]  /*8ee0*/  IMAD.MOV.U32 R18, RZ, RZ, R51 ;  /* 0x000000ffff127224 */ /* 0x000fc600078e0033 */
[----:B------:R-:W-:Y:S06]  /*8ef0*/  HMMA.16816.F32.BF16 R144, R128, R146, R36 ;  /* 0x000000928090723c */ /* 0x000fec0000041824 */
[C---:B-1----:R-:W-:Y:S06]  /*8f00*/  HMMA.16816.F32.BF16 R124, R4.reuse, R8, R124 ;  /* 0x00000008047c723c */ /* 0x042fec000004187c */
[C---:B------:R-:W-:Y:S01]  /*8f10*/  HMMA.16816.F32.BF16 R120, R4.reuse, R10, R120 ;  /* 0x0000000a0478723c */ /* 0x040fe20000041878 */
[----:B------:R-:W1:Y:S05]  /*8f20*/  LDSM.16.MT88.4 R8, [R188+0x1f000] ;  /* 0x01f00000bc08783b */ /* 0x000e6a0000004200 */
[C---:B--2---:R-:W-:Y:S01]  /*8f30*/  HMMA.16816.F32.BF16 R236, R4.reuse, R12, R104 ;  /* 0x0000000c04ec723c */ /* 0x044fe20000041868 */
[----:B------:R-:W-:Y:S05]  /*8f40*/  LDSM.16.MT88.4 R104, [R185+0x1f800] ;  /* 0x01f80000b968783b */ /* 0x000fea0000004200 */
[----:B------:R-:W-:Y:S01]  /*8f50*/  HMMA.16816.F32.BF16 R232, R4, R14, R80 ;  /* 0x0000000e04e8723c */ /* 0x000fe20000041850 */
[----:B------:R-:W-:Y:S05]  /*8f60*/  LDSM.16.MT88.4 R80, [R186+0x1d800] ;  /* 0x01d80000ba50783b */ /* 0x000fea0000004200 */
[C---:B------:R-:W-:Y:S06]  /*8f70*/  HMMA.16816.F32.BF16 R156, R128.reuse, R152, R156 ;  /* 0x00000098809c723c */ /* 0x040fec000004189c */
[----:B------:R-:W-:Y:S06]  /*8f80*/  HMMA.16816.F32.BF16 R152, R128, R154, R32 ;  /* 0x0000009a8098723c */ /* 0x000fec0000041820 */
[C---:B-1----:R-:W-:Y:S01]  /*8f90*/  HMMA.16816.F32.BF16 R228, R4.reuse, R8, R56 ;  /* 0x0000000804e4723c */ /* 0x042fe20000041838 */
[----:B------:R-:W-:Y:S05]  /*8fa0*/  LDSM.16.MT88.4 R56, [R188+0x1b800] ;  /* 0x01b80000bc38783b */ /* 0x000fea0000004200 */
[C---:B------:R-:W-:Y:S01]  /*8fb0*/  HMMA.16816.F32.BF16 R12, R4.reuse, R10, R44 ;  /* 0x0000000a040c723c */ /* 0x040fe2000004182c */
[----:B------:R-:W1:Y:S05]  /*8fc0*/  LDSM.16.MT88.4 R8, [R187+0x1f000] ;  /* 0x01f00000bb08783b */ /* 0x000e6a0000004200 */
[C---:B-1----:R-:W-:Y:S06]  /*8fd0*/  HMMA.16816.F32.BF16 R24, R4.reuse, R8, R24 ;  /* 0x000000080418723c */ /* 0x042fec0000041818 */
[----:B------:R-:W-:Y:S01]  /*8fe0*/  HMMA.16816.F32.BF16 R20, R4, R10, R20 ;  /* 0x0000000a0414723c */ /* 0x000fe20000041814 */
[----:B------:R-:W-:Y:S01]  /*8ff0*/  IMAD.MOV.U32 R9, RZ, RZ, R2 ;  /* 0x000000ffff097224 */ /* 0x000fe200078e0002 */
[----:B------:R-:W-:Y:S01]  /*9000*/  LDSM.16.MT88.4 R4, [R187+0x1f800] ;  /* 0x01f80000bb04783b */ /* 0x000fe20000004200 */
[----:B------:R-:W-:-:S02]  /*9010*/  IMAD.MOV.U32 R2, RZ, RZ, R137 ;  /* 0x000000ffff027224 */ /* 0x000fc400078e0089 */
[----:B------:R-:W-:Y:S02]  /*9020*/  IMAD.MOV.U32 R8, RZ, RZ, R48 ;  /* 0x000000ffff087224 */ /* 0x000fe400078e0030 */
[----:B------:R-:W-:Y:S02]  /*9030*/  IMAD.MOV.U32 R11, RZ, RZ, R0 ;  /* 0x000000ffff0b7224 */ /* 0x000fe400078e0000 */
[----:B------:R-:W-:Y:S01]  /*9040*/  FADD.FTZ R2, R2, R248 ;  /* 0x000000f802027221 */ /* 0x000fe20000010000 */
[----:B------:R-:W-:Y:S02]  /*9050*/  IMAD.MOV.U32 R0, RZ, RZ, R136 ;  /* 0x000000ffff007224 */ /* 0x000fe400078e0088 */
[----:B------:R-:W1:Y:S01]  /*9060*/  LDSM.16.MT88.4 R136, [R187+0x19800] ;  /* 0x01980000bb88783b */ /* 0x000e620000004200 */
[----:B------:R-:W-:Y:S02]  /*9070*/  IMAD.MOV.U32 R10, RZ, RZ, R49 ;  /* 0x000000ffff0a7224 */ /* 0x000fe400078e0031 */
[----:B------:R-:W-:Y:S01]  /*9080*/  FADD.FTZ R0, R0, R247 ;  /* 0x000000f700007221 */ /* 0x000fe20000010000 */
[----:B------:R-:W-:Y:S01]  /*9090*/  FADD.FTZ R2, R19, R2 ;  /* 0x0000000213027221 */ /* 0x000fe20000010000 */
[----:B------:R-:W2:Y:S02]  /*90a0*/  LDSM.16.MT88.4 R48, [R186+0x1b800] ;  /* 0x01b80000ba30783b */ /* 0x000ea40000004200 */
        /* <DEDUP_REMOVED lines=10> */
[C---:B-1----:R-:W-:Y:S06]  /*9150*/  HMMA.16816.F32.BF16 R140, R128.reuse, R136, R140 ;  /* 0x00000088808c723c */ /* 0x042fec000004188c */
[C---:B------:R-:W-:Y:S01]  /*9160*/  HMMA.16816.F32.BF16 R136, R128.reuse, R138, R40 ;  /* 0x0000008a8088723c */ /* 0x040fe20000041828 */
[----:B------:R-:W1:Y:S05]  /*9170*/  LDSM.16.MT88.4 R40, [R185+0x1b800] ;  /* 0x01b80000b928783b */ /* 0x000e6a0000004200 */
[C---:B--2---:R-:W-:Y:S01]  /*9180*/  HMMA.16816.F32.BF16 R44, R128.reuse, R48, R64 ;  /* 0x00000030802c723c */ /* 0x044fe20000041840 */
[----:B------:R-:W2:Y:S05]  /*9190*/  LDSM.16.MT88.4 R64, [R187+0x1b800] ;  /* 0x01b80000bb40783b */ /* 0x000eaa0000004200 */
[C---:B------:R-:W-:Y:S06]  /*91a0*/  HMMA.16816.F32.BF16 R48, R128.reuse, R50, R68 ;  /* 0x000000328030723c */ /* 0x040fec0000041844 */
[C---:B-1----:R-:W-:Y:S06]  /*91b0*/  HMMA.16816.F32.BF16 R36, R128.reuse, R40, R52 ;  /* 0x000000288024723c */ /* 0x042fec0000041834 */
[C---:B------:R-:W-:Y:S06]  /*91c0*/  HMMA.16816.F32.BF16 R40, R128.reuse, R42, R60 ;  /* 0x0000002a8028723c */ /* 0x040fec000004183c */
        /* <DEDUP_REMOVED lines=8> */
[C---:B------:R-:W-:Y:S01]  /*9250*/  HMMA.16816.F32.BF16 R104, R128.reuse, R106, R120 ;  /* 0x0000006a8068723c */ /* 0x040fe20000041878 */
[----:B------:R-:W3:Y:S05]  /*9260*/  LDSM.16.MT88.4 R120, [R188+0x1f800] ;  /* 0x01f80000bc78783b */ /* 0x000eea0000004200 */
[C---:B-1----:R-:W-:Y:S06]  /*9270*/  HMMA.16816.F32.BF16 R68, R128.reuse, R72, R92 ;  /* 0x000000488044723c */ /* 0x042fec000004185c */
[C---:B------:R-:W-:Y:S01]  /*9280*/  HMMA.16816.F32.BF16 R72, R128.reuse, R74, R96 ;  /* 0x0000004a8048723c */ /* 0x040fe20000041860 */
[----:B------:R-:W1:Y:S05]  /*9290*/  LDSM.16.MT88.4 R96, [R187+0x1d800] ;  /* 0x01d80000bb60783b */ /* 0x000e6a0000004200 */
[C---:B--2---:R-:W-:Y:S01]  /*92a0*/  HMMA.16816.F32.BF16 R84, R128.reuse, R88, R112 ;  /* 0x000000588054723c */ /* 0x044fe20000041870 */
[----:B------:R-:W2:Y:S05]  /*92b0*/  LDSM.16.MT88.4 R112, [R186+0x1f800] ;  /* 0x01f80000ba70783b */ /* 0x000eaa0000004200 */
[C---:B------:R-:W-:Y:S06]  /*92c0*/  HMMA.16816.F32.BF16 R80, R128.reuse, R82, R108 ;  /* 0x000000528050723c */ /* 0x040fec000004186c */
[C---:B------:R-:W-:Y:S06]  /*92d0*/  HMMA.16816.F32.BF16 R88, R128.reuse, R90, R116 ;  /* 0x0000005a8058723c */ /* 0x040fec0000041874 */
[C---:B------:R-:W-:Y:S06]  /*92e0*/  HMMA.16816.F32.BF16 R124, R128.reuse, R4, R24 ;  /* 0x00000004807c723c */ /* 0x040fec0000041818 */
[C---:B---3--:R-:W-:Y:S06]  /*92f0*/  HMMA.16816.F32.BF16 R116, R128.reuse, R120, R228 ;  /* 0x000000788074723c */ /* 0x048fec00000418e4 */
[C---:B------:R-:W-:Y:S06]  /*9300*/  HMMA.16816.F32.BF16 R120, R128.reuse, R122, R12 ;  /* 0x0000007a8078723c */ /* 0x040fec000004180c */
[C---:B-1----:R-:W-:Y:S06]  /*9310*/  HMMA.16816.F32.BF16 R92, R128.reuse, R96, R212 ;  /* 0x00000060805c723c */ /* 0x042fec00000418d4 */
[----:B--2---:R-:W-:Y:S01]  /*9320*/  HMMA.16816.F32.BF16 R108, R128, R112, R236 ;  /* 0x00000070806c723c */ /* 0x004fe200000418ec */
[----:B------:R-:W-:-:S04]  /*9330*/  IADD3 R214, P1, R218, -0x80, RZ ;  /* 0xffffff80dad67810 */ /* 0x000fc80007f3e0ff */
[----:B------:R-:W-:Y:S01]  /*9340*/  IADD3.X R215, R219, -0x1, RZ, P1, !PT ;  /* 0xffffffffdbd77810 */ /* 0x000fe20000ffe4ff */
[----:B------:R-:W-:Y:S01]  /*9350*/  HMMA.16816.F32.BF16 R96, R128, R98, R224 ;  /* 0x000000628060723c */ /* 0x000fe200000418e0 */
[----:B------:R-:W-:-:S05]  /*9360*/  FADD.FTZ R239, R249, R0 ;  /* 0x00000000f9ef7221 */ /* 0x000fca0000010000 */
        /* <DEDUP_REMOVED lines=24> */
[----:B------:R-:W2:Y:S01]  /*94f0*/  S2R R252, SR_TID.X ;  /* 0x0000000000fc7919 */ /* 0x000ea20000002100 */
[----:B------:R-:W-:-:S06]  /*9500*/  IMAD.MOV.U32 R5, RZ, RZ, R19 ;  /* 0x000000ffff057224 */ /* 0x000fcc00078e0013 */
[----:B------:R-:W3:Y:S01]  /*9510*/  @!P4 LDC.64 R8, c[0x0][0x220] ;  /* 0x00008800ff08cb82 */ /* 0x000ee20000000a00 */
[----:B------:R-:W-:Y:S01]  /*9520*/  UIMAD UR4, UR6, UR40, UR4 ;  /* 0x00000028060472a4 */ /* 0x000fe2000f8e0204 */
[----:B------:R-:W-:-:S04]  /*9530*/  IMAD.MOV.U32 R4, RZ, RZ, R30 ;  /* 0x000000ffff047224 */ /* 0x000fc800078e001e */
        /* <DEDUP_REMOVED lines=13> */
[----:B---3--:R-:W-:Y:S01]  /*9610*/  @!P4 LEA R8, P0, R4, R8, 0x1 ;  /* 0x000000080408c211 */ /* 0x008fe200078008ff */
[----:B------:R-:W-:Y:S01]  /*9620*/  @P4 STS.128 [R216+0x1a000], RZ ;  /* 0x01a000ffd8004388 */ /* 0x000fe20000000c00 */
[----:B------:R-:W-:Y:S02]  /*9630*/  @!P5 LEA R14, P1, R0, R14, 0x1 ;  /* 0x0000000e000ed211 */ /* 0x000fe400078208ff */
[----:B------:R-:W-:Y:S01]  /*9640*/  @!P4 LEA.HI.X R9, R4, R9, R2, 0x1, P0 ;  /* 0x000000090409c211 */ /* 0x000fe200000f0c02 */
[----:B--2---:R-:W-:Y:S01]  /*9650*/  IMAD.SHL.U32 R252, R252, 0x2, RZ ;  /* 0x00000002fcfc7824 */ /* 0x004fe200078e00ff */
[----:B------:R-:W-:Y:S01]  /*9660*/  @!P5 LEA.HI.X R15, R0, R15, R5, 0x1, P1 ;  /* 0x0000000f000fd211 */ /* 0x000fe200008f0c05 */
[----:B------:R-:W2:Y:S01]  /*9670*/  @!P3 LDC.64 R18, c[0x0][0x220] ;  /* 0x00008800ff12bb82 */ /* 0x000ea20000000a00 */
[----:B----4-:R-:W-:Y:S01]  /*9680*/  @!P3 LEA R10, P0, R4, R10, 0x1 ;  /* 0x0000000a040ab211 */ /* 0x010fe200078008ff */
[----:B------:R-:W-:Y:S01]  /*9690*/  @!PT LDS RZ, [RZ] ;  /* 0x00000000fffff984 */ /* 0x000fe20000000800 */
[----:B------:R-:W-:Y:S01]  /*96a0*/  @!PT LDS RZ, [RZ] ;  /* 0x00000000fffff984 */ /* 0x000fe20000000800 */
[----:B------:R-:W-:Y:S01]  /*96b0*/  @!PT LDS RZ, [RZ] ;  /* 0x00000000fffff984 */ /* 0x000fe20000000800 */
[----:B------:R3:W-:Y:S01]  /*96c0*/  @!P4 LDGSTS.E.BYPASS.LTC128B.128 [R216+0x1a000], desc[UR28][R8.64+0x80] ;  /* 0x1a00008008d8cfae */ /* 0x0007e2000b901d5c */
[----:B------:R-:W-:-:S02]  /*96d0*/  LOP3.LUT R252, R252, 0x6, RZ, 0xc0, !PT ;  /* 0x00000006fcfc7812 */ /* 0x000fc400078ec0ff */
[C-C-:B------:R-:W-:Y:S01]  /*96e0*/  @!P3 LEA.HI.X R11, R4.reuse, R11, R2.reuse, 0x1, P0 ;  /* 0x0000000b040bb211 */ /* 0x140fe200000f0c02 */
[----:B------:R-:W-:Y:S02]  /*96f0*/  @P3 STS.128 [R216+0x1c000], RZ ;  /* 0x01c000ffd8003388 */ /* 0x000fe40000000c00 */
[----:B------:R-:W4:Y:S01]  /*9700*/  @!P2 LDC.64 R20, c[0x0][0x220] ;  /* 0x00008800ff14ab82 */ /* 0x000f220000000a00 */
[C---:B-1----:R-:W-:Y:S01]  /*9710*/  @!P2 LEA R12, P0, R4.reuse, R12, 0x1 ;  /* 0x0000000c040ca211 */ /* 0x042fe200078008ff */
[----:B------:R-:W-:Y:S01]  /*9720*/  @!PT LDS RZ, [RZ] ;  /* 0x00000000fffff984 */ /* 0x000fe20000000800 */
[----:B------:R-:W-:Y:S01]  /*9730*/  @!PT LDS RZ, [RZ] ;  /* 0x00000000fffff984 */ /* 0x000fe20000000800 */
[----:B------:R-:W-:Y:S01]  /*9740*/  @!PT LDS RZ, [RZ] ;  /* 0x00000000fffff984 */ /* 0x000fe20000000800 */
[----:B------:R-:W-:Y:S03]  /*9750*/  @!P3 LDGSTS.E.BYPASS.LTC128B.128 [R216+0x1c000], desc[UR28][R10.64+0x100] ;  /* 0x1c0001000ad8bfae */ /* 0x000fe6000b901d5c */
        /* <DEDUP_REMOVED lines=11> */
[----:B------:R-:W-:Y:S01]  /*9810*/  @!P5 LDGSTS.E.BYPASS.LTC128B.128 [R216+0x19000], desc[UR28][R14.64] ;  /* 0x190000000ed8dfae */ /* 0x000fe2000b901d5c */
[C-C-:B------:R-:W-:Y:S02]  /*9820*/  @!P3 LEA.HI.X R7, R0.reuse, R19, R5.reuse, 0x1, P1 ;  /* 0x000000130007b211 */ /* 0x140fe400008f0c05 */
[C---:B---3--:R-:W-:Y:S01]  /*9830*/  @!P4 LEA R8, P6, R0.reuse, R16, 0x1 ;  /* 0x000000100008c211 */ /* 0x048fe200078c08ff */
[----:B------:R-:W-:Y:S01]  /*9840*/  @P4 STS.128 [R216+0x1b000], RZ ;  /* 0x01b000ffd8004388 */ /* 0x000fe20000000c00 */
[C---:B----4-:R-:W-:Y:S02]  /*9850*/  @!P2 LEA R4, P0, R0.reuse, R20, 0x1 ;  /* 0x000000140004a211 */ /* 0x050fe400078008ff */
        /* <DEDUP_REMOVED lines=9> */
[C---:B------:R-:W-:Y:S01]  /*98f0*/  VIADD R2, R0.reuse, 0x1 ;  /* 0x0000000100027836 */ /* 0x040fe20000000000 */
[C---:B------:R-:W-:Y:S01]  /*9900*/  ISETP.GE.AND P0, PT, R0.reuse, R222, PT ;  /* 0x000000de0000720c */ /* 0x040fe20003f06270 */
[----:B------:R-:W-:Y:S01]  /*9910*/  @!PT LDS RZ, [RZ] ;  /* 0x00000000fffff984 */ /* 0x000fe20000000800 */
[----:B------:R-:W-:Y:S01]  /*9920*/  @!PT LDS RZ, [RZ] ;  /* 0x00000000fffff984 */ /* 0x000fe20000000800 */
[----:B------:R-:W-:Y:S01]  /*9930*/  @!PT LDS RZ, [RZ] ;  /* 0x00000000fffff984 */ /* 0x000fe20000000800 */
[----:B------:R-:W-:Y:S01]  /*9940*/  @!P3 LDGSTS.E.BYPASS.LTC128B.128 [R216+0x1d000], desc[UR28][R6.64+0x100] ;  /* 0x1d00010006d8bfae */ /* 0x000fe2000b901d5c */
[C---:B------:R-:W-:Y:S02]  /*9950*/  ISETP.GE.AND P6, PT, R0.reuse, R221, PT ;  /* 0x000000dd0000720c */ /* 0x040fe40003fc6270 */
[----:B------:R-:W-:Y:S01]  /*9960*/  ISETP.LT.OR P0, PT, R0, R220, P0 ;  /* 0x000000dc0000720c */ /* 0x000fe20000701670 */
[----:B------:R-:W-:Y:S01]  /*9970*/  @P2 STS.128 [R216+0x1f000], RZ ;  /* 0x01f000ffd8002388 */ /* 0x000fe20000000c00 */
[----:B------:R-:W-:-:S02]  /*9980*/  ISETP.GE.AND P1, PT, R2, R222, PT ;  /* 0x000000de0200720c */ /* 0x000fc40003f26270 */
[----:B------:R-:W-:Y:S01]  /*9990*/  ISETP.LT.OR P6, PT, R0, R217, P6 ;  /* 0x000000d90000720c */ /* 0x000fe200037c1670 */
[----:B------:R-:W-:Y:S01]  /*99a0*/  @!PT LDS RZ, [RZ] ;  /* 0x00000000fffff984 */ /* 0x000fe20000000800 */
[----:B------:R-:W-:Y:S01]  /*99b0*/  @!PT LDS RZ, [RZ] ;  /* 0x00000000fffff984 */ /* 0x000fe20000000800 */
[----:B------:R-:W-:Y:S01]  /*99c0*/  @!PT LDS RZ, [RZ] ;  /* 0x00000000fffff984 */ /* 0x000fe20000000800 */
[----:B------:R2:W-:Y:S01]  /*99d0*/  @!P2 LDGSTS.E.BYPASS.LTC128B.128 [R216+0x1f000], desc[UR28][R4.64+0x180] ;  /* 0x1f00018004d8afae */ /* 0x0005e2000b901d5c */
[----:B------:R-:W-:-:S03]  /*99e0*/  ISETP.LT.OR P1, PT, R2, R220, P1 ;  /* 0x000000dc0200720c */ /* 0x000fc60000f21670 */
[----:B------:R-:W-:Y:S04]  /*99f0*/  LDSM.16.M88.4 R20, [R184+0x10000] ;  /* 0x01000000b814783b */ /* 0x000fe80000000200 */
[----:B------:R-:W-:Y:S04]  /*9a00*/  LDSM.16.M88.4 R16, [R184+0x10800] ;  /* 0x01080000b810783b */ /* 0x000fe80000000200 */
[----:B-1----:R-:W1:Y:S04]  /*9a10*/  LDSM.16.M88.4 R8, [R192] ;  /* 0x00000000c008783b */ /* 0x002e680000000200 */
[----:B------:R-:W3:Y:S04]  /*9a20*/  LDSM.16.M88.4 R12, [R184+0x11000] ;  /* 0x01100000b80c783b */ /* 0x000ee80000000200 */
[----:B------:R-:W4:Y:S04]  /*9a30*/  LDSM.16.M88.4 R32, [R184+0x11800] ;  /* 0x01180000b820783b */ /* 0x000f280000000200 */
[----:B------:R-:W-:Y:S04]  /*9a40*/  LDSM.16.M88.4 R180, [R196] ;  /* 0x00000000c4b4783b */ /* 0x000fe80000000200 */
[----:B--2---:R-:W2:Y:S04]  /*9a50*/  LDSM.16.M88.4 R4, [R193] ;  /* 0x00000000c104783b */ /* 0x004ea80000000200 */
[----:B------:R-:W2:Y:S04]  /*9a60*/  LDSM.16.M88.4 R176, [R211] ;  /* 0x00000000d3b0783b */ /* 0x000ea80000000200 */
[----:B------:R-:W2:Y:S04]  /*9a70*/  LDSM.16.M88.4 R212, [R210] ;  /* 0x00000000d2d4783b */ /* 0x000ea80000000200 */
[----:B------:R-:W2:Y:S04]  /*9a80*/  LDSM.16.M88.4 R232, [R209] ;  /* 0x00000000d1e8783b */ /* 0x000ea80000000200 */
[----:B------:R-:W0:Y:S01]  /*9a90*/  LDGDEPBAR ;  /* 0x00000000000079af */ /* 0x000e220000000000 */
[C---:B-1----:R-:W-:Y:S06]  /*9aa0*/  HMMA.16816.F32.BF16 R172, R8.reuse, R20, RZ ;  /* 0x0000001408ac723c */ /* 0x042fec00000418ff */
[C---:B------:R-:W-:Y:S06]  /*9ab0*/  HMMA.16816.F32.BF16 R168, R8.reuse, R22, RZ ;  /* 0x0000001608a8723c */ /* 0x040fec00000418ff */
[C---:B------:R-:W-:Y:S06]  /*9ac0*/  HMMA.16816.F32.BF16 R28, R8.reuse, R16, RZ ;  /* 0x00000010081c723c */ /* 0x040fec00000418ff */
[C---:B------:R-:W-:Y:S06]  /*9ad0*/  HMMA.16816.F32.BF16 R24, R8.reuse, R18, RZ ;  /* 0x000000120818723c */ /* 0x040fec00000418ff */
[C---:B---3--:R-:W-:Y:S06]  /*9ae0*/  HMMA.16816.F32.BF16 R20, R8.reuse, R12, RZ ;  /* 0x0000000c0814723c */ /* 0x048fec00000418ff */
[C---:B------:R-:W-:Y:S06]  /*9af0*/  HMMA.16816.F32.BF16 R16, R8.reuse, R14, RZ ;  /* 0x0000000e0810723c */ /* 0x040fec00000418ff */
[C---:B----4-:R-:W-:Y:S06]  /*9b00*/  HMMA.16816.F32.BF16 R12, R8.reuse, R32, RZ ;  /* 0x00000020080c723c */ /* 0x050fec00000418ff */
[----:B------:R-:W-:Y:S06]  /*9b10*/  HMMA.16816.F32.BF16 R8, R8, R34, RZ ;  /* 0x000000220808723c */ /* 0x000fec00000418ff */
[C---:B--2---:R-:W-:Y:S06]  /*9b20*/  HMMA.16816.F32.BF16 R228, R4.reuse, R180, R172 ;  /* 0x000000b404e4723c */ /* 0x044fec00000418ac */
        /* <DEDUP_REMOVED lines=8> */
[C---:B------:R-:W-:Y:S01]  /*9bb0*/  HMMA.16816.F32.BF16 R28, R4.reuse, R232, R12 ;  /* 0x000000e8041c723c */ /* 0x040fe2000004180c */
[----:B------:R-:W-:Y:S05]  /*9bc0*/  LDSM.16.M88.4 R12, [R190+0x11800] ;  /* 0x01180000be0c783b */ /* 0x000fea0000000200 */
[----:B------:R-:W-:Y:S01]  /*9bd0*/  HMMA.16816.F32.BF16 R8, R4, R234, R8 ;  /* 0x000000ea0408723c */ /* 0x000fe20000041808 */
[----:B------:R-:W1:Y:S05]  /*9be0*/  LDSM.16.M88.4 R4, [R195] ;  /* 0x00000000c304783b */ /* 0x000e6a0000000200 */
[C---:B-1----:R-:W-:Y:S06]  /*9bf0*/  HMMA.16816.F32.BF16 R212, R4.reuse, R24, R228 ;  /* 0x0000001804d4723c */ /* 0x042fec00000418e4 */
[C---:B------:R-:W-:Y:S01]  /*9c00*/  HMMA.16816.F32.BF16 R224, R4.reuse, R26, R224 ;  /* 0x0000001a04e0723c */ /* 0x040fe200000418e0 */
[----:B------:R-:W-:Y:S05]  /*9c10*/  LDSM.16.M88.4 R24, [R189] ;  /* 0x00000000bd18783b */ /* 0x000fea0000000200 */
        /* <DEDUP_REMOVED lines=8> */
[----:B------:R-:W1:Y:S04]  /*9ca0*/  LDSM.16.M88.4 R4, [R194] ;  /* 0x00000000c204783b */ /* 0x000e680000000200 */
[----:B------:R-:W2:Y:S01]  /*9cb0*/  LDSM.16.M88.4 R12, [R189+0x1800] ;  /* 0x00180000bd0c783b */ /* 0x000ea20000000200 */
        /* <DEDUP_REMOVED lines=11> */
[----:B------:R-:W1:Y:S04]  /*9d70*/  LDSM.16.M88.4 R4, [R192+0x4000] ;  /* 0x00400000c004783b */ /* 0x000e680000000200 */
[----:B------:R-:W2:Y:S01]  /*9d80*/  LDSM.16.M88.4 R12, [R184+0x13800] ;  /* 0x01380000b80c783b */ /* 0x000ea20000000200 */
[C---:B-1----:R-:W-:Y:S06]  /*9d90*/  HMMA.16816.F32.BF16 R212, R4.reuse, R24, R212 ;  /* 0x0000001804d4723c */ /* 0x042fec00000418d4 */
[C---:B------:R-:W-:Y:S01]  /*9da0*/  HMMA.16816.F32.BF16 R180, R4.reuse, R26, R180 ;  /* 0x0000001a04b4723c */ /* 0x040fe200000418b4 */
[----:B------:R-:W-:Y:S05]  /*9db0*/  LDSM.16.M88.4 R24, [R208] ;  /* 0x00000000d018783b */ /* 0x000fea0000000200 */
[C---:B------:R-:W-:Y:S06]  /*9dc0*/  HMMA.16816.F32.BF16 R176, R4.reuse, R20, R176 ;  /* 0x0000001404b0723c */ /* 0x040fec00000418b0 */
[C---:B------:R-:W-:Y:S01]  /*9dd0*/  HMMA.16816.F32.BF16 R172, R4.reuse, R22, R172 ;  /* 0x0000001604ac723c */ /* 0x040fe200000418ac */
[----:B------:R-:W-:Y:S05]  /*9de0*/  LDSM.16.M88.4 R20, [R207] ;  /* 0x00000000cf14783b */ /* 0x000fea0000000200 */
[C---:B------:R-:W-:Y:S06]  /*9df0*/  HMMA.16816.F32.BF16 R168, R4.reuse, R16, R168 ;  /* 0x0000001004a8723c */ /* 0x040fec00000418a8 */
[C---:B------:R-:W-:Y:S01]  /*9e00*/  HMMA.16816.F32.BF16 R32, R4.reuse, R18, R32 ;  /* 0x000000120420723c */ /* 0x040fe20000041820 */
[----:B------:R-:W-:Y:S05]  /*9e10*/  LDSM.16.M88.4 R16, [R206] ;  /* 0x00000000ce10783b */ /* 0x000fea0000000200 */
[C---:B--2---:R-:W-:Y:S06]  /*9e20*/  HMMA.16816.F32.BF16 R28, R4.reuse, R12, R28 ;  /* 0x0000000c041c723c */ /* 0x044fec000004181c */
[----:B------:R-:W-:Y:S01]  /*9e30*/  HMMA.16816.F32.BF16 R8, R4, R14, R8 ;  /* 0x0000000e0408723c */ /* 0x000fe20000041808 */
[----:B------:R-:W1:Y:S04]  /*9e40*/  LDSM.16.M88.4 R4, [R193+0x4000] ;  /* 0x00400000c104783b */ /* 0x000e680000000200 */
[----:B------:R-:W2:Y:S01]  /*9e50*/  LDSM.16.M88.4 R12, [R205] ;  /* 0x00000000cd0c783b */ /* 0x000ea20000000200 */
        /* <DEDUP_REMOVED lines=79> */
[C---:B------:R-:W-:Y:S06]  /*a350*/  HMMA.16816.F32.BF16 R172, R4.reuse, R22, R172 ;  /* 0x0000001604ac723c */ /* 0x040fec00000418ac */
        /* <DEDUP_REMOVED lines=8> */
[----:B------:R-:W-:Y:S04]  /*a3e0*/  LDSM.16.M88.4 R4, [R192+0xc000] ;  /* 0x00c00000c004783b */ /* 0x000fe80000000200 */
[----:B------:R-:W1:Y:S04]  /*a3f0*/  LDSM.16.M88.4 R12, [R184+0x16000] ;  /* 0x01600000b80c783b */ /* 0x000e680000000200 */
[----:B------:R-:W2:Y:S01]  /*a400*/  LDSM.16.M88.4 R8, [R184+0x16800] ;  /* 0x01680000b808783b */ /* 0x000ea20000000200 */
[C---:B-1----:R-:W-:Y:S06]  /*a410*/  HMMA.16816.F32.BF16 R232, R4.reuse, R12, R212 ;  /* 0x0000000c04e8723c */ /* 0x042fec00000418d4 */
[C---:B------:R-:W-:Y:S06]  /*a420*/  HMMA.16816.F32.BF16 R228, R4.reuse, R14, R180 ;  /* 0x0000000e04e4723c */ /* 0x040fec00000418b4 */
[C---:B--2---:R-:W-:Y:S06]  /*a430*/  HMMA.16816.F32.BF16 R224, R4.reuse, R8, R176 ;  /* 0x0000000804e0723c */ /* 0x044fec00000418b0 */
[C---:B------:R-:W-:Y:S01]  /*a440*/  HMMA.16816.F32.BF16 R212, R4.reuse, R10, R172 ;  /* 0x0000000a04d4723c */ /* 0x040fe200000418ac */
[----:B------:R-:W-:Y:S05]  /*a450*/  LDSM.16.M88.4 R8, [R193+0xc000] ;  /* 0x00c00000c108783b */ /* 0x000fea0000000200 */
[C---:B------:R-:W-:Y:S01]  /*a460*/  HMMA.16816.F32.BF16 R180, R4.reuse, R16, R168 ;  /* 0x0000001004b4723c */ /* 0x040fe200000418a8 */
[----:B------:R-:W1:Y:S05]  /*a470*/  LDSM.16.M88.4 R168, [R200] ;  /* 0x00000000c8a8783b */ /* 0x000e6a0000000200 */
[C---:B------:R-:W-:Y:S01]  /*a480*/  HMMA.16816.F32.BF16 R176, R4.reuse, R18, R32 ;  /* 0x0000001204b0723c */ /* 0x040fe20000041820 */
[----:B------:R-:W-:Y:S05]  /*a490*/  LDSM.16.M88.4 R32, [R190+0x16000] ;  /* 0x01600000be20783b */ /* 0x000fea0000000200 */
[C---:B------:R-:W-:Y:S01]  /*a4a0*/  HMMA.16816.F32.BF16 R172, R4.reuse, R24, R28 ;  /* 0x0000001804ac723c */ /* 0x040fe2000004181c */
[----:B------:R-:W2:Y:S05]  /*a4b0*/  LDSM.16.M88.4 R28, [R199] ;  /* 0x00000000c71c783b */ /* 0x000eaa0000000200 */
[----:B------:R-:W-:Y:S01]  /*a4c0*/  HMMA.16816.F32.BF16 R16, R4, R26, R20 ;  /* 0x0000001a0410723c */ /* 0x000fe20000041814 */
[----:B------:R-:W3:Y:S04]  /*a4d0*/  LDSM.16.M88.4 R24, [R198] ;  /* 0x00000000c618783b */ /* 0x000ee80000000200 */
[----:B------:R-:W4:Y:S04]  /*a4e0*/  LDSM.16.M88.4 R20, [R197] ;  /* 0x00000000c514783b */ /* 0x000f280000000200 */
[----:B------:R-:W4:Y:S01]  /*a4f0*/  LDSM.16.M88.4 R4, [R195+0xc000] ;  /* 0x00c00000c304783b */ /* 0x000f220000000200 */
[C---:B-1----:R-:W-:Y:S06]  /*a500*/  HMMA.16816.F32.BF16 R12, R8.reuse, R168, R232 ;  /* 0x000000a8080c723c */ /* 0x042fec00000418e8 */
[C---:B------:R-:W-:Y:S06]  /*a510*/  HMMA.16816.F32.BF16 R168, R8.reuse, R170, R228 ;  /* 0x000000aa08a8723c */ /* 0x040fec00000418e4 */
[C---:B--2---:R-:W-:Y:S06]  /*a520*/  HMMA.16816.F32.BF16 R232, R8.reuse, R28, R224 ;  /* 0x0000001c08e8723c */ /* 0x044fec00000418e0 */
[C---:B------:R-:W-:Y:S01]  /*a530*/  HMMA.16816.F32.BF16 R228, R8.reuse, R30, R212 ;  /* 0x0000001e08e4723c */ /* 0x040fe200000418d4 */
[----:B------:R-:W-:Y:S05]  /*a540*/  LDSM.16.M88.4 R28, [R189+0x6000] ;  /* 0x00600000bd1c783b */ /* 0x000fea0000000200 */
[C---:B---3--:R-:W-:Y:S06]  /*a550*/  HMMA.16816.F32.BF16 R212, R8.reuse, R24, R180 ;  /* 0x0000001808d4723c */ /* 0x048fec00000418b4 */
[C---:B------:R-:W-:Y:S01]  /*a560*/  HMMA.16816.F32.BF16 R224, R8.reuse, R26, R176 ;  /* 0x0000001a08e0723c */ /* 0x040fe200000418b0 */
[----:B------:R-:W1:Y:S05]  /*a570*/  LDSM.16.M88.4 R24, [R190+0x16800] ;  /* 0x01680000be18783b */ /* 0x000e6a0000000200 */
[C---:B----4-:R-:W-:Y:S01]  /*a580*/  HMMA.16816.F32.BF16 R180, R8.reuse, R20, R172 ;  /* 0x0000001408b4723c */ /* 0x050fe200000418ac */
[----:B------:R-:W-:Y:S05]  /*a590*/  LDSM.16.M88.4 R172, [R189+0x6800] ;  /* 0x00680000bdac783b */ /* 0x000fea0000000200 */
[----:B------:R-:W-:Y:S01]  /*a5a0*/  HMMA.16816.F32.BF16 R176, R8, R22, R16 ;  /* 0x0000001608b0723c */ /* 0x000fe20000041810 */
[----:B------:R-:W2:Y:S04]  /*a5b0*/  LDSM.16.M88.4 R8, [R194+0xc000] ;  /* 0x00c00000c208783b */ /* 0x000ea80000000200 */
[----:B------:R-:W3:Y:S01]  /*a5c0*/  LDSM.16.M88.4 R16, [R190+0x17800] ;  /* 0x01780000be10783b */ /* 0x000ee20000000200 */
[C---:B------:R-:W-:Y:S03]  /*a5d0*/  HMMA.16816.F32.BF16 R12, R4.reuse, R32, R12 ;  /* 0x00000020040c723c */ /* 0x040fe6000004180c */
[----:B------:R-:W4:Y:S03]  /*a5e0*/  LDSM.16.M88.4 R20, [R190+0x17000] ;  /* 0x01700000be14783b */ /* 0x000f260000000200 */
[C---:B------:R-:W-:Y:S06]  /*a5f0*/  HMMA.16816.F32.BF16 R32, R4.reuse, R34, R168 ;  /* 0x000000220420723c */ /* 0x040fec00000418a8 */
[C---:B-1----:R-:W-:Y:S06]  /*a600*/  HMMA.16816.F32.BF16 R168, R4.reuse, R24, R232 ;  /* 0x0000001804a8723c */ /* 0x042fec00000418e8 */
[----:B------:R-:W-:Y:S06]  /*a610*/  HMMA.16816.F32.BF16 R24, R4, R26, R228 ;  /* 0x0000001a0418723c */ /* 0x000fec00000418e4 */
[----:B--2---:R-:W-:Y:S06]  /*a620*/  HMMA.16816.F32.BF16 R12, R8, R28, R12 ;  /* 0x0000001c080c723c */ /* 0x004fec000004180c */
[C---:B---3--:R-:W-:Y:S01]  /*a630*/  HMMA.16816.F32.BF16 R228, R4.reuse, R16, R180 ;  /* 0x0000001004e4723c */ /* 0x048fe200000418b4 */
[----:B------:R-:W-:Y:S05]  /*a640*/  LDSM.16.M88.4 R180, [R189+0x7800] ;  /* 0x00780000bdb4783b */ /* 0x000fea0000000200 */
[----:B------:R-:W-:Y:S01]  /*a650*/  HMMA.16816.F32.BF16 R232, R4, R18, R176 ;  /* 0x0000001204e8723c */ /* 0x000fe200000418b0 */
[----:B------:R-:W1:Y:S01]  /*a660*/  LDSM.16.M88.4 R176, [R189+0x7000] ;  /* 0x00700000bdb0783b */ /* 0x000e620000000200 */
[----:B------:R-:W-:-:S04]  /*a670*/  DEPBAR.LE SB0, 0x0 ;  /* 0x000080000000791a */ /* 0x000fc80000000000 */
[----:B------:R-:W-:Y:S06]  /*a680*/  HMMA.16816.F32.BF16 R16, R8, R30, R32 ;  /* 0x0000001e0810723c */ /* 0x000fec0000041820 */
[----:B----4-:R-:W-:Y:S01]  /*a690*/  HMMA.16816.F32.BF16 R212, R4, R20, R212 ;  /* 0x0000001404d4723c */ /* 0x010fe200000418d4 */
[----:B------:R-:W-:-:S05]  /*a6a0*/  FSEL R30, R14, -INF , !P6 ;  /* 0xff8000000e1e7808 */ /* 0x000fca0007000000 */
[----:B------:R-:W-:Y:S06]  /*a6b0*/  HMMA.16816.F32.BF16 R224, R4, R22, R224 ;  /* 0x0000001604e0723c */ /* 0x000fec00000418e0 */
[----:B------:R-:W-:Y:S01]  /*a6c0*/  HMMA.16816.F32.BF16 R20, R8, R172, R168 ;  /* 0x000000ac0814723c */ /* 0x000fe200000418a8 */
[C---:B------:R-:W-:Y:S02]  /*a6d0*/  VIADD R4, R0.reuse, 0x8 ;  /* 0x0000000800047836 */ /* 0x040fe40000000000 */
[----:B------:R-:W-:-:S03]  /*a6e0*/  VIADD R5, R0, 0x29 ;  /* 0x0000002900057836 */ /* 0x000fc60000000000 */
[C---:B------:R-:W-:Y:S01]  /*a6f0*/  HMMA.16816.F32.BF16 R24, R8.reuse, R174, R24 ;  /* 0x000000ae0818723c */ /* 0x040fe20000041818 */
[----:B------:R-:W-:Y:S01]  /*a700*/  FSEL R168, R12, -INF , !P0 ;  /* 0xff8000000ca87808 */ /* 0x000fe20004000000 */
[----:B------:R-:W-:Y:S01]  /*a710*/  BAR.SYNC.DEFER_BLOCKING 0x0 ;  /* 0x0000000000007b1d */ /* 0x000fe20000010000 */
[----:B------:R-:W-:Y:S02]  /*a720*/  ISETP.GE.AND P0, PT, R2, R221, PT ;  /* 0x000000dd0200720c */ /* 0x000fe40003f06270 */
[----:B------:R-:W-:Y:S02]  /*a730*/  ISETP.GE.AND P6, PT, R4, R222, PT ;  /* 0x000000de0400720c */ /* 0x000fe40003fc6270 */
[----:B------:R-:W-:Y:S01]  /*a740*/  ISETP.LT.OR P0, PT, R2, R217, P0 ;  /* 0x000000d90200720c */ /* 0x000fe20000701670 */
[----:B------:R-:W-:Y:S01]  /*a750*/  VIADD R2, R0, 0x9 ;  /* 0x0000000900027836 */ /* 0x000fe20000000000 */
[----:B------:R-:W-:Y:S02]  /*a760*/  FSEL R174, R13, -INF , !P1 ;  /* 0xff8000000dae7808 */ /* 0x000fe40004800000 */
[----:B------:R-:W-:Y:S01]  /*a770*/  ISETP.GE.AND P1, PT, R4, R221, PT ;  /* 0x000000dd0400720c */ /* 0x000fe20003f26270 */
[----:B-1----:R-:W-:Y:S01]  /*a780*/  HMMA.16816.F32.BF16 R212, R8, R176, R212 ;  /* 0x000000b008d4723c */ /* 0x002fe200000418d4 */
[----:B------:R-:W-:-:S02]  /*a790*/  FSEL R35, R15, -INF , !P0 ;  /* 0xff8000000f237808 */ /* 0x000fc40004000000 */
[----:B------:R-:W-:Y:S02]  /*a7a0*/  ISETP.GE.AND P0, PT, R2, R222, PT ;  /* 0x000000de0200720c */ /* 0x000fe40003f06270 */
[CC--:B------:R-:W-:Y:S01]  /*a7b0*/  ISETP.LT.OR P6, PT, R4.reuse, R220.reuse, P6 ;  /* 0x000000dc0400720c */ /* 0x0c0fe200037c1670 */
[C---:B------:R-:W-:Y:S01]  /*a7c0*/  HMMA.16816.F32.BF16 R12, R8.reuse, R178, R224 ;  /* 0x000000b2080c723c */ /* 0x040fe200000418e0 */
[----:B------:R-:W-:Y:S01]  /*a7d0*/  ISETP.LT.OR P1, PT, R4, R217, P1 ;  /* 0x000000d90400720c */ /* 0x000fe20000f21670 */
[----:B------:R-:W-:Y:S01]  /*a7e0*/  VIADD R4, R0, 0x10 ;  /* 0x0000001000047836 */ /* 0x000fe20000000000 */
[----:B------:R-:W-:Y:S02]  /*a7f0*/  ISETP.LT.OR P0, PT, R2, R220, P0 ;  /* 0x000000dc0200720c */ /* 0x000fe40000701670 */
[----:B------:R-:W-:Y:S01]  /*a800*/  FSEL R173, R16, -INF , !P6 ;  /* 0xff80000010ad7808 */ /* 0x000fe20007000000 */
[----:B------:R-:W-:Y:S01]  /*a810*/  HMMA.16816.F32.BF16 R176, R8, R180, R228 ;  /* 0x000000b408b0723c */ /* 0x000fe200000418e4 */
[----:B------:R-:W-:-:S02]  /*a820*/  ISETP.GE.AND P6, PT, R2, R221, PT ;  /* 0x000000dd0200720c */ /* 0x000fc40003fc6270 */
[----:B------:R-:W-:Y:S02]  /*a830*/  FSEL R34, R18, -INF , !P1 ;  /* 0xff80000012227808 */ /* 0x000fe40004800000 */
[----:B------:R-:W-:Y:S01]  /*a840*/  FSEL R172, R17, -INF , !P0 ;  /* 0xff80000011ac7808 */ /* 0x000fe20004000000 */
[----:B------:R-:W-:Y:S01]  /*a850*/  HMMA.16816.F32.BF16 R8, R8, R182, R232 ;  /* 0x000000b60808723c */ /* 0x000fe200000418e8 */
        /* <DEDUP_REMOVED lines=8> */
[----:B------:R-:W-:Y:S02]  /*a8e0*/  FSEL R171, R20, -INF , !P1 ;  /* 0xff80000014ab7808 */ /* 0x000fe40004800000 */
[C---:B------:R-:W-:Y:S02]  /*a8f0*/  ISETP.GE.AND P6, PT, R2.reuse, R222, PT ;  /* 0x000000de0200720c */ /* 0x040fe40003fc6270 */
[----:B------:R-:W-:Y:S02]  /*a900*/  ISETP.GE.AND P1, PT, R2, R221, PT ;  /* 0x000000dd0200720c */ /* 0x000fe40003f26270 */
[----:B------:R-:W-:-:S02]  /*a910*/  FSEL R31, R22, -INF , !P0 ;  /* 0xff800000161f7808 */ /* 0x000fc40004000000 */
[----:B------:R-:W-:Y:S02]  /*a920*/  ISETP.GE.AND P0, PT, R4, R222, PT ;  /* 0x000000de0400720c */ /* 0x000fe40003f06270 */
[CC--:B------:R-:W-:Y:S02]  /*a930*/  ISETP.LT.OR P6, PT, R2.reuse, R220.reuse, P6 ;  /* 0x000000dc0200720c */ /* 0x0c0fe400037c1670 */
[----:B------:R-:W-:Y:S01]  /*a940*/  ISETP.LT.OR P1, PT, R2, R217, P1 ;  /* 0x000000d90200720c */ /* 0x000fe20000f21670 */
[----:B------:R-:W-:Y:S01]  /*a950*/  VIADD R2, R0, 0x19 ;  /* 0x0000001900027836 */ /* 0x000fe20000000000 */
[----:B------:R-:W-:Y:S02]  /*a960*/  ISETP.LT.OR P0, PT, R4, R220, P0 ;  /* 0x000000dc0400720c */ /* 0x000fe40000701670 */
[----:B------:R-:W-:Y:S02]  /*a970*/  FSEL R29, R23, -INF , !P1 ;  /* 0xff800000171d7808 */ /* 0x000fe40004800000 */
[----:B------:R-:W-:-:S02]  /*a980*/  FSEL R169, R24, -INF , !P0 ;  /* 0xff80000018a97808 */ /* 0x000fc40004000000 */
[----:B------:R-:W-:Y:S02]  /*a990*/  FSEL R170, R21, -INF , !P6 ;  /* 0xff80000015aa7808 */ /* 0x000fe40007000000 */
[C---:B------:R-:W-:Y:S02]  /*a9a0*/  ISETP.GE.AND P1, PT, R2.reuse, R222, PT ;  /* 0x000000de0200720c */ /* 0x040fe40003f26270 */
[-C--:B------:R-:W-:Y:S02]  /*a9b0*/  ISETP.GE.AND P0, PT, R2, R221.reuse, PT ;  /* 0x000000dd0200720c */ /* 0x080fe40003f06270 */
[----:B------:R-:W-:Y:S02]  /*a9c0*/  ISETP.GE.AND P6, PT, R4, R221, PT ;  /* 0x000000dd0400720c */ /* 0x000fe40003fc6270 */
[C---:B------:R-:W-:Y:S02]  /*a9d0*/  ISETP.LT.OR P1, PT, R2.reuse, R220, P1 ;  /* 0x000000dc0200720c */ /* 0x040fe40000f21670 */
[-C--:B------:R-:W-:Y:S01]  /*a9e0*/  ISETP.LT.OR P0, PT, R2, R217.reuse, P0 ;  /* 0x000000d90200720c */ /* 0x080fe20000701670 */
[----:B------:R-:W-:Y:S01]  /*a9f0*/  VIADD R2, R0, 0x20 ;  /* 0x0000002000027836 */ /* 0x000fe20000000000 */
[----:B------:R-:W-:Y:S01]  /*aa00*/  ISETP.LT.OR P6, PT, R4, R217, P6 ;  /* 0x000000d90400720c */ /* 0x000fe200037c1670 */
[----:B------:R-:W-:Y:S01]  /*aa10*/  VIADD R4, R0, 0x21 ;  /* 0x0000002100047836 */ /* 0x000fe20000000000 */
[----:B------:R-:W-:-:S02]  /*aa20*/  FSEL R135, R25, -INF , !P1 ;  /* 0xff80000019877808 */ /* 0x000fc40004800000 */
[----:B------:R-:W-:Y:S02]  /*aa30*/  FSEL R28, R26, -INF , !P6 ;  /* 0xff8000001a1c7808 */ /* 0x000fe40007000000 */
[CC--:B------:R-:W-:Y:S02]  /*aa40*/  ISETP.GE.AND P6, PT, R2.reuse, R222.reuse, PT ;  /* 0x000000de0200720c */ /* 0x0c0fe40003fc6270 */
        /* <DEDUP_REMOVED lines=13> */
[-C--:B------:R-:W-:Y:S01]  /*ab20*/  ISETP.LT.OR P6, PT, R4, R217.reuse, P6 ;  /* 0x000000d90400720c */ /* 0x080fe200037c1670 */
[----:B------:R-:W-:Y:S01]  /*ab30*/  VIADD R4, R0, 0x30 ;  /* 0x0000003000047836 */ /* 0x000fe20000000000 */
[C---:B------:R-:W-:Y:S02]  /*ab40*/  ISETP.LT.OR P1, PT, R2.reuse, R220, P1 ;  /* 0x000000dc0200720c */ /* 0x040fe40000f21670 */
        /* <DEDUP_REMOVED lines=9> */
[-C--:B------:R-:W-:Y:S02]  /*abe0*/  ISETP.GE.AND P1, PT, R4, R221.reuse, PT ;  /* 0x000000dd0400720c */ /* 0x080fe40003f26270 */
[----:B------:R-:W-:Y:S02]  /*abf0*/  FSEL R24, R176, -INF , !P0 ;  /* 0xff800000b0187808 */ /* 0x000fe40004000000 */
[----:B------:R-:W-:Y:S02]  /*ac00*/  ISETP.GE.AND P0, PT, R2, R221, PT ;  /* 0x000000dd0200720c */ /* 0x000fe40003f06270 */
[-C--:B------:R-:W-:Y:S01]  /*ac10*/  ISETP.LT.OR P1, PT, R4, R217.reuse, P1 ;  /* 0x000000d90400720c */ /* 0x080fe20000f21670 */
[----:B------:R-:W-:Y:S01]  /*ac20*/  VIADD R4, R0, 0x38 ;  /* 0x0000003800047836 */ /* 0x000fe20000000000 */
[----:B------:R-:W-:Y:S01]  /*ac30*/  ISETP.LT.OR P0, PT, R2, R217, P0 ;  /* 0x000000d90200720c */ /* 0x000fe20000701670 */
[----:B------:R-:W-:Y:S01]  /*ac40*/  VIADD R0, R0, 0x39 ;  /* 0x0000003900007836 */ /* 0x000fe20000000000 */
[----:B------:R-:W-:-:S02]  /*ac50*/  FSEL R23, R215, -INF , !P6 ;  /* 0xff800000d7177808 */ /* 0x000fc40007000000 */
[----:B------:R-:W-:Y:S02]  /*ac60*/  ISETP.GE.AND P6, PT, R5, R222, PT ;  /* 0x000000de0500720c */ /* 0x000fe40003fc6270 */
[----:B------:R-:W-:Y:S02]  /*ac70*/  FSEL R16, R179, -INF , !P0 ;  /* 0xff800000b3107808 */ /* 0x000fe40004000000 */
[C---:B------:R-:W-:Y:S02]  /*ac80*/  ISETP.GE.AND P0, PT, R4.reuse, R221, PT ;  /* 0x000000dd0400720c */ /* 0x040fe40003f06270 */
[----:B------:R-:W-:Y:S02]  /*ac90*/  ISETP.LT.OR P6, PT, R5, R220, P6 ;  /* 0x000000dc0500720c */ /* 0x000fe400037c1670 */
[----:B------:R-:W-:Y:S02]  /*aca0*/  ISETP.LT.OR P0, PT, R4, R217, P0 ;  /* 0x000000d90400720c */ /* 0x000fe40000701670 */
[----:B------:R-:W-:-:S02]  /*acb0*/  FSEL R25, R13, -INF , !P6 ;  /* 0xff8000000d197808 */ /* 0x000fc40007000000 */
[----:B------:R-:W-:Y:S02]  /*acc0*/  FSEL R17, R178, -INF , !P1 ;  /* 0xff800000b2117808 */ /* 0x000fe40004800000 */
[-C--:B------:R-:W-:Y:S02]  /*acd0*/  ISETP.GE.AND P6, PT, R2, R222.reuse, PT ;  /* 0x000000de0200720c */ /* 0x080fe40003fc6270 */
[----:B------:R-:W-:Y:S02]  /*ace0*/  ISETP.GE.AND P1, PT, R4, R222, PT ;  /* 0x000000de0400720c */ /* 0x000fe40003f26270 */
[----:B------:R-:W-:Y:S02]  /*acf0*/  FSEL R15, R10, -INF , !P0 ;  /* 0xff8000000a0f7808 */ /* 0x000fe40004000000 */
[----:B------:R-:W-:Y:S02]  /*ad00*/  PLOP3.LUT P0, PT, PT, PT, UP0, 0x80, 0x0 ;  /* 0x000000000000781c */ /* 0x000fe40003f0f008 */
[----:B------:R-:W-:-:S02]  /*ad10*/  ISETP.LT.OR P6, PT, R2, R220, P6 ;  /* 0x000000dc0200720c */ /* 0x000fc400037c1670 */
[----:B------:R-:W-:Y:S02]  /*ad20*/  ISETP.LT.OR P1, PT, R4, R220, P1 ;  /* 0x000000dc0400720c */ /* 0x000fe40000f21670 */
        /* <DEDUP_REMOVED lines=15> */
[----:B------:R-:W-:Y:S01]  /*ae20*/  IMAD.U32 R4, RZ, RZ, UR6 ;  /* 0x00000006ff047e24 */ /* 0x000fe2000f8e00ff */
[----:B------:R-:W4:Y:S01]  /*ae30*/  @!P4 LDC.64 R6, c[0x0][0x218] ;  /* 0x00008600ff06cb82 */ /* 0x000f220000000a00 */
[----:B------:R-:W-:-:S04]  /*ae40*/  UIMAD UR6, UR37, UR6, URZ ;  /* 0x00000006250672a4 */ /* 0x000fc8000f8e023f */
[----:B------:R-:W-:-:S03]  /*ae50*/  UIMAD UR4, UR4, UR38, UR6 ;  /* 0x00000026040472a4 */ /* 0x000fc6000f8e0206 */
[----:B------:R-:W5:Y:S08]  /*ae60*/  @!P3 LDC.64 R12, c[0x0][0x218] ;  /* 0x00008600ff0cbb82 */ /* 0x000f700000000a00 */
        /* <DEDUP_REMOVED lines=9> */
[C---:B------:R-:W-:Y:S02]  /*af00*/  @!P4 LEA.HI.X R7, R4.reuse, R7, R2, 0x1, P0 ;  /* 0x000000070407c211 */ /* 0x040fe400000f0c02 */
[C---:B-----5:R-:W-:Y:S01]  /*af10*/  @!P3 LEA R12, P1, R4.reuse, R12, 0x1 ;  /* 0x0000000c040cb211 */ /* 0x060fe200078208ff */
[----:B------:R-:W-:Y:S01]  /*af20*/  @!PT LDS RZ, [RZ] ;  /* 0x00000000fffff984 */ /* 0x000fe20000000800 */
[----:B------:R-:W-:Y:S01]  /*af30*/  @!PT LDS RZ, [RZ] ;  /* 0x00000000fffff984 */ /* 0x000fe20000000800 */
[----:B------:R-:W-:Y:S01]  /*af40*/  @!PT LDS RZ, [RZ] ;  /* 0x00000000fffff984 */ /* 0x000fe20000000800 */
[----:B------:R1:W-:Y:S01]  /*af50*/  @!P5 LDGSTS.E.BYPASS.LTC128B.128 [R216+0x10000], desc[UR28][R8.64] ;  /* 0x1000000008d8dfae */ /* 0x0003e2000b901d5c */
[----:B---3--:R-:W-:-:S02]  /*af60*/  @!P2 LEA R10, P0, R4, R10, 0x1 ;  /* 0x0000000a040aa211 */ /* 0x008fc400078008ff */
        /* <DEDUP_REMOVED lines=49> */
.L_x_2167:
[----:B------:R-:W-:Y:S05]  /*b280*/  BSYNC B0 ;  /* 0x0000000000007941 */ /* 0x000fea0003800000 */
.L_x_2166:
[----:B------:R-:W0:Y:S02]  /*b290*/  LDGDEPBAR ;  /* 0x00000000000079af */ /* 0x000e240000000000 */
.L_x_2165:
[----:B--2---:R-:W2:Y:S04]  /*b2a0*/  LDL R8, [R1+0xe0] ;  /* 0x0000e00001087983 */ /* 0x004ea80000100800 */
[----:B------:R-:W3:Y:S04]  /*b2b0*/  LDL R229, [R1+0xc8] ;  /* 0x0000c80001e57983 */ /* 0x000ee80000100800 */
[----:B------:R-:W4:Y:S04]  /*b2c0*/  LDL.64 R236, [R1+0x68] ;  /* 0x0000680001ec7983 */ /* 0x000f280000100a00 */
[----:B------:R-:W4:Y:S01]  /*b2d0*/  LDL.64 R232, [R1+0xc0] ;  /* 0x0000c00001e87983 */ /* 0x000f220000100a00 */
[----:B------:R-:W-:-:S04]  /*b2e0*/  FMNMX.FTZ R0, R3, R30, !PT ;  /* 0x0000001e03007209 */ /* 0x000fc80007810000 */
[----:B------:R-:W-:-:S04]  /*b2f0*/  FMNMX.FTZ R0, R35, R0, !PT ;  /* 0x0000000023007209 */ /* 0x000fc80007810000 */
[----:B------:R-:W-:-:S04]  /*b300*/  FMNMX.FTZ R0, R34, R0, !PT ;  /* 0x0000000022007209 */ /* 0x000fc80007810000 */
[----:B------:R-:W-:-:S04]  /*b310*/  FMNMX.FTZ R0, R32, R0, !PT ;  /* 0x0000000020007209 */ /* 0x000fc80007810000 */
        /* <DEDUP_REMOVED lines=27> */
[----:B------:R-:W-:-:S04]  /*b4d0*/  FMNMX.FTZ R2, R20, R2, !PT ;  /* 0x0000000214027209 */ /* 0x000fc80007810000 */
[----:B------:R-:W-:-:S05]  /*b4e0*/  FMNMX.FTZ R2, R19, R2, !PT ;  /* 0x0000000213027209 */ /* 0x000fca0007810000 */
[----:B------:R-:W1:Y:S02]  /*b4f0*/  SHFL.BFLY PT, R5, R2, 0x2, 0x1f ;  /* 0x0c401f0002057f89 */ /* 0x000e6400000e0000 */
[----:B-1----:R-:W-:-:S05]  /*b500*/  FMNMX.FTZ R0, R0, R4, !PT ;  /* 0x0000000400007209 */ /* 0x002fca0007810000 */
[----:B------:R-:W1:Y:S04]  /*b510*/  SHFL.BFLY PT, R4, R0, 0x1, 0x1f ;  /* 0x0c201f0000047f89 */ /* 0x000e6800000e0000 */
[----:B------:R1:W-:Y:S04]  /*b520*/  STL [R1+0x164], R222 ;  /* 0x000164de01007387 */ /* 0x0003e80000100800 */
[----:B------:R-:W-:Y:S04]  /*b530*/  STL [R1+0x160], R221 ;  /* 0x000160dd01007387 */ /* 0x000fe80000100800 */
[----:B------:R1:W-:Y:S04]  /*b540*/  STL [R1+0x150], R220 ;  /* 0x000150dc01007387 */ /* 0x0003e80000100800 */
[----:B------:R-:W-:Y:S01]  /*b550*/  STL [R1+0x14c], R217 ;  /* 0x00014cd901007387 */ /* 0x000fe20000100800 */
[----:B------:R-:W-:-:S03]  /*b560*/  FMNMX.FTZ R2, R2, R5, !PT ;  /* 0x0000000502027209 */ /* 0x000fc60007810000 */
[----:B------:R-:W-:Y:S04]  /*b570*/  STL [R1+0x148], R216 ;  /* 0x000148d801007387 */ /* 0x000fe80000100800 */
[----:B------:R1:W-:Y:S02]  /*b580*/  STL [R1+0x144], R211 ;  /* 0x000144d301007387 */ /* 0x0003e40000100800 */
[----:B-1----:R-:W-:Y:S02]  /*b590*/  FMNMX.FTZ R9, R0, R4, !PT ;  /* 0x0000000400097209 */ /* 0x002fe40007810000 */
[----:B------:R-:W-:Y:S04]  /*b5a0*/  STL [R1+0x140], R210 ;  /* 0x000140d201007387 */ /* 0x000fe80000100800 */
[----:B------:R-:W-:Y:S04]  /*b5b0*/  STL [R1+0x13c], R209 ;  /* 0x00013cd101007387 */ /* 0x000fe80000100800 */
[----:B------:R-:W-:Y:S04]  /*b5c0*/  STL [R1+0x138], R208 ;  /* 0x000138d001007387 */ /* 0x000fe80000100800 */
[----:B------:R-:W-:Y:S04]  /*b5d0*/  STL [R1+0x134], R207 ;  /* 0x000134cf01007387 */ /* 0x000fe80000100800 */
[----:B------:R-:W1:Y:S04]  /*b5e0*/  SHFL.BFLY PT, R4, R2, 0x1, 0x1f ;  /* 0x0c201f0002047f89 */ /* 0x000e6800000e0000 */
[----:B------:R-:W-:Y:S04]  /*b5f0*/  STL [R1+0x130], R206 ;  /* 0x000130ce01007387 */ /* 0x000fe80000100800 */
[----:B------:R-:W-:Y:S04]  /*b600*/  STL [R1+0x12c], R205 ;  /* 0x00012ccd01007387 */ /* 0x000fe80000100800 */
[----:B------:R-:W-:Y:S04]  /*b610*/  STL [R1+0x128], R204 ;  /* 0x000128cc01007387 */ /* 0x000fe80000100800 */
[----:B------:R-:W-:Y:S01]  /*b620*/  STL [R1+0x124], R203 ;  /* 0x000124cb01007387 */ /* 0x000fe20000100800 */
[----:B------:R-:W-:-:S03]  /*b630*/  FMUL.FTZ R0, R9, UR33 ;  /* 0x0000002109007c20 */ /* 0x000fc60008410000 */
[----:B------:R-:W-:Y:S01]  /*b640*/  STL [R1+0x120], R202 ;  /* 0x000120ca01007387 */ /* 0x000fe20000100800 */
[----:B------:R-:W-:-:S03]  /*b650*/  FSETP.NEU.FTZ.AND P0, PT, R9, -INF , PT ;  /* 0xff8000000900780b */ /* 0x000fc60003f1d000 */
[----:B------:R-:W-:Y:S04]  /*b660*/  STL [R1+0x11c], R201 ;  /* 0x00011cc901007387 */ /* 0x000fe80000100800 */
[----:B------:R-:W-:Y:S04]  /*b670*/  STL [R1+0x118], R200 ;  /* 0x000118c801007387 */ /* 0x000fe80000100800 */
[----:B------:R1:W-:Y:S04]  /*b680*/  STL [R1+0x114], R199 ;  /* 0x000114c701007387 */ /* 0x0003e80000100800 */
[----:B------:R-:W-:Y:S01]  /*b690*/  STL [R1+0x110], R198 ;  /* 0x000110c601007387 */ /* 0x000fe20000100800 */
[----:B------:R-:W-:-:S03]  /*b6a0*/  FSEL R0, R0, RZ, P0 ;  /* 0x000000ff00007208 */ /* 0x000fc60000000000 */
[----:B------:R-:W-:Y:S04]  /*b6b0*/  STL [R1+0x10c], R197 ;  /* 0x00010cc501007387 */ /* 0x000fe80000100800 */
[----:B------:R-:W-:Y:S01]  /*b6c0*/  STL [R1+0x108], R196 ;  /* 0x000108c401007387 */ /* 0x000fe20000100800 */
[----:B------:R-:W-:-:S03]  /*b6d0*/  USHF.L.U32 UR4, UR34, 0x1, URZ ;  /* 0x0000000122047899 */ /* 0x000fc6000800063f */
[----:B------:R-:W-:Y:S04]  /*b6e0*/  STL [R1+0x104], R195 ;  /* 0x000104c301007387 */ /* 0x000fe80000100800 */
[----:B------:R-:W-:Y:S04]  /*b6f0*/  STL [R1+0x100], R194 ;  /* 0x000100c201007387 */ /* 0x000fe80000100800 */
[----:B------:R-:W-:Y:S01]  /*b700*/  STL [R1+0xfc], R193 ;  /* 0x0000fcc101007387 */ /* 0x000fe20000100800 */
[----:B------:R-:W-:-:S03]  /*b710*/  FFMA.FTZ R30, R30, UR33, -R0 ;  /* 0x000000211e1e7c23 */ /* 0x000fc60008010800 */
[----:B------:R-:W-:Y:S01]  /*b720*/  STL [R1+0xf8], R192 ;  /* 0x0000f8c001007387 */ /* 0x000fe20000100800 */
[--C-:B------:R-:W-:Y:S01]  /*b730*/  FFMA.FTZ R6, R35, UR33, -R0.reuse ;  /* 0x0000002123067c23 */ /* 0x100fe20008010800 */
[--C-:B------:R-:W-:Y:S02]  /*b740*/  FFMA.FTZ R7, R34, UR33, -R0.reuse ;  /* 0x0000002122077c23 */ /* 0x100fe40008010800 */
[----:B------:R-:W-:Y:S01]  /*b750*/  STL [R1+0xf4], R190 ;  /* 0x0000f4be01007387 */ /* 0x000fe20000100800 */
[--C-:B------:R-:W-:Y:S01]  /*b760*/  FFMA.FTZ R10, R32, UR33, -R0.reuse ;  /* 0x00000021200a7c23 */ /* 0x100fe20008010800 */
[--C-:B------:R-:W-:Y:S01]  /*b770*/  FFMA.FTZ R175, R31, UR33, -R0.reuse ;  /* 0x000000211faf7c23 */ /* 0x100fe20008010800 */
[--C-:B------:R-:W-:Y:S01]  /*b780*/  FFMA.FTZ R176, R29, UR33, -R0.reuse ;  /* 0x000000211db07c23 */ /* 0x100fe20008010800 */
[----:B------:R1:W-:Y:S01]  /*b790*/  STL [R1+0xf0], R189 ;  /* 0x0000f0bd01007387 */ /* 0x0003e20000100800 */
[--C-:B------:R-:W-:Y:S01]  /*b7a0*/  FFMA.FTZ R224, R28, UR33, -R0.reuse ;  /* 0x000000211ce07c23 */ /* 0x100fe20008010800 */
[--C-:B------:R-:W-:Y:S01]  /*b7b0*/  FFMA.FTZ R225, R27, UR33, -R0.reuse ;  /* 0x000000211be17c23 */ /* 0x100fe20008010800 */
[--C-:B------:R-:W-:Y:S01]  /*b7c0*/  FFMA.FTZ R226, R26, UR33, -R0.reuse ;  /* 0x000000211ae27c23 */ /* 0x100fe20008010800 */
[----:B------:R-:W-:Y:S01]  /*b7d0*/  STL [R1+0xec], R184 ;  /* 0x0000ecb801007387 */ /* 0x000fe20000100800 */
[--C-:B------:R-:W-:Y:S01]  /*b7e0*/  FFMA.FTZ R227, R23, UR33, -R0.reuse ;  /* 0x0000002117e37c23 */ /* 0x100fe20008010800 */
[--C-:B------:R-:W-:Y:S01]  /*b7f0*/  FFMA.FTZ R222, R22, UR33, -R0.reuse ;  /* 0x0000002116de7c23 */ /* 0x100fe20008010800 */
[--C-:B------:R-:W-:Y:S01]  /*b800*/  FFMA.FTZ R228, R18, UR33, -R0.reuse ;  /* 0x0000002112e47c23 */ /* 0x100fe20008010800 */
[--C-:B------:R-:W-:Y:S01]  /*b810*/  FFMA.FTZ R220, R17, UR33, -R0.reuse ;  /* 0x0000002111dc7c23 */ /* 0x100fe20008010800 */
[--C-:B------:R-:W-:Y:S01]  /*b820*/  FFMA.FTZ R231, R16, UR33, -R0.reuse ;  /* 0x0000002110e77c23 */ /* 0x100fe20008010800 */
[--C-:B------:R-:W-:Y:S01]  /*b830*/  FFMA.FTZ R211, R15, UR33, -R0.reuse ;  /* 0x000000210fd37c23 */ /* 0x100fe20008010800 */
[----:B-1----:R-:W-:Y:S01]  /*b840*/  FFMA.FTZ R199, R14, UR33, -R0 ;  /* 0x000000210ec77c23 */ /* 0x002fe20008010800 */
[----:B------:R2:W-:Y:S01]  /*b850*/  STL [R1+0xa8], R9 ;  /* 0x0000a80901007387 */ /* 0x0005e20000100800 */
[----:B------:R-:W-:Y:S01]  /*b860*/  FSEL R0, R9, RZ, P0 ;  /* 0x000000ff09007208 */ /* 0x000fe20000000000 */
[----:B------:R-:W-:Y:S01]  /*b870*/  ULOP3.LUT UR6, UR4, UR31, URZ, 0x3c, !UPT ;  /* 0x0000001f04067292 */ /* 0x000fe2000f8e3c3f */
[----:B------:R-:W-:-:S03]  /*b880*/  FMNMX.FTZ R13, R2, R4, !PT ;  /* 0x00000004020d7209 */ /* 0x000fc60007810000 */
[----:B------:R-:W-:Y:S01]  /*b890*/  FADD.FTZ R0, R3, -R0 ;  /* 0x8000000003007221 */ /* 0x000fe20000010000 */
[----:B------:R-:W-:-:S03]  /*b8a0*/  UIADD3 UR44, UR30, -0x61c88647, URZ ;  /* 0x9e3779b91e2c7890 */ /* 0x000fc6000fffe03f */
[----:B------:R-:W-:Y:S01]  /*b8b0*/  FMUL.FTZ R2, R0, UR33 ;  /* 0x0000002100027c20 */ /* 0x000fe20008410000 */
[C---:B------:R-:W-:Y:S01]  /*b8c0*/  FMUL.FTZ R0, R13.reuse, UR33 ;  /* 0x000000210d007c20 */ /* 0x040fe20008410000 */
[----:B------:R-:W-:Y:S01]  /*b8d0*/  FSETP.NEU.FTZ.AND P0, PT, R13, -INF , PT ;  /* 0xff8000000d00780b */ /* 0x000fe20003f1d000 */
[----:B------:R-:W-:Y:S03]  /*b8e0*/  MUFU.EX2 R30, R30 ;  /* 0x0000001e001e7308 */ /* 0x000fe60000000800 */
[----:B------:R-:W-:-:S05]  /*b8f0*/  FSEL R0, R0, RZ, P0 ;  /* 0x000000ff00007208 */ /* 0x000fca0000000000 */
[----:B------:R-:W1:Y:S01]  /*b900*/  MUFU.EX2 R2, R2 ;  /* 0x0000000200027308 */ /* 0x000e620000000800 */
[----:B------:R-:W-:Y:S01]  /*b910*/  FFMA.FTZ R207, R20, UR33, -R0 ;  /* 0x0000002114cf7c23 */ /* 0x000fe20008010800 */
[----:B------:R-:W-:Y:S02]  /*b920*/  UIADD3 UR38, UR31, 0x76cf5d0a, URZ ;  /* 0x76cf5d0a1f267890 */ /* 0x000fe4000fffe03f */
[----:B------:R-:W-:-:S04]  /*b930*/  UIADD3 UR45, UR31, 0x32370b8f, URZ ;  /* 0x32370b8f1f2d7890 */ /* 0x000fc8000fffe03f */
[----:B------:R-:W4:Y:S01]  /*b940*/  MUFU.EX2 R6, R6 ;  /* 0x0000000600067308 */ /* 0x000f220000000800 */
[--C-:B------:R-:W-:Y:S01]  /*b950*/  FFMA.FTZ R189, R19, UR33, -R0.reuse ;  /* 0x0000002113bd7c23 */ /* 0x100fe20008010800 */
[----:B------:R-:W-:Y:S01]  /*b960*/  UIADD3 UR7, UR30, -0x255992d5, URZ ;  /* 0xdaa66d2b1e077890 */ /* 0x000fe2000fffe03f */
[----:B------:R-:W-:Y:S01]  /*b970*/  FFMA.FTZ R252, R24, UR33, -R0 ;  /* 0x0000002118fc7c23 */ /* 0x000fe20008010800 */
[----:B-1----:R-:W-:Y:S01]  /*b980*/  FFMA.FTZ R239, R239, R2, R30 ;  /* 0x00000002efef7223 */ /* 0x002fe2000001001e */
[----:B--2---:R-:W-:-:S05]  /*b990*/  IMAD.WIDE.U32 R8, R8, -0x2daee0ad, RZ ;  /* 0xd2511f5308087825 */ /* 0x004fca00078e00ff */
[----:B------:R-:W-:Y:S01]  /*b9a0*/  LOP3.LUT R4, R9, UR6, RZ, 0x3c, !PT ;  /* 0x0000000609047c12 */ /* 0x000fe2000f8e3cff */
[----:B------:R-:W-:Y:S01]  /*b9b0*/  UIADD3 UR6, UR30, 0x3c6ef372, URZ ;  /* 0x3c6ef3721e067890 */ /* 0x000fe2000fffe03f */
[----:B---3--:R-:W-:-:S03]  /*b9c0*/  IMAD R203, R229, -0x326172a9, RZ ;  /* 0xcd9e8d57e5cb7824 */ /* 0x008fc600078e02ff */
[----:B------:R-:W-:-:S03]  /*b9d0*/  IMAD.WIDE.U32 R4, R4, -0x326172a9, RZ ;  /* 0xcd9e8d5704047825 */ /* 0x000fc600078e00ff */
[----:B----4-:R-:W-:Y:S02]  /*b9e0*/  LOP3.LUT R3, R237, UR6, R4, 0x96, !PT ;  /* 0x00000006ed037c12 */ /* 0x010fe4000f8e9604 */
[----:B------:R-:W-:Y:S01]  /*b9f0*/  LOP3.LUT R4, R5, UR44, R203, 0x96, !PT ;  /* 0x0000002c05047c12 */ /* 0x000fe2000f8e96cb */
[----:B------:R-:W-:Y:S02]  /*ba00*/  IMAD.MOV.U32 R234, RZ, RZ, R232 ;  /* 0x000000ffffea7224 */ /* 0x000fe400078e00e8 */
[----:B------:R-:W-:Y:S01]  /*ba10*/  FFMA.FTZ R232, R21, UR33, -R0 ;  /* 0x0000002115e87c23 */ /* 0x000fe20008010800 */
[----:B------:R-:W-:-:S04]  /*ba20*/  IMAD.WIDE.U32 R20, R3, -0x2daee0ad, RZ ;  /* 0xd2511f5303147825 */ /* 0x000fc800078e00ff */
[----:B------:R-:W-:-:S05]  /*ba30*/  IMAD.WIDE.U32 R4, R4, -0x2daee0ad, RZ ;  /* 0xd2511f5304047825 */ /* 0x000fca00078e00ff */
[----:B------:R-:W-:Y:S02]  /*ba40*/  LOP3.LUT R16, R5, UR38, R234, 0x96, !PT ;  /* 0x0000002605107c12 */ /* 0x000fe4000f8e96ea */
[----:B------:R-:W-:-:S03]  /*ba50*/  LOP3.LUT R18, R21, UR45, R4, 0x96, !PT ;  /* 0x0000002d15127c12 */ /* 0x000fc6000f8e9604 */
[----:B------:R-:W-:Y:S01]  /*ba60*/  IMAD.WIDE.U32 R16, R16, -0x326172a9, RZ ;  /* 0xcd9e8d5710107825 */ /* 0x000fe200078e00ff */
[----:B------:R-:W-:-:S03]  /*ba70*/  F2FP.BF16.F32.PACK_AB R24, R6, R30 ;  /* 0x0000001e0618723e */ /* 0x000fc600000010ff */
[----:B------:R-:W-:Y:S01]  /*ba80*/  IMAD.WIDE.U32 R18, R18, -0x326172a9, RZ ;  /* 0xcd9e8d5712127825 */ /* 0x000fe200078e00ff */
[----:B------:R1:W2:Y:S03]  /*ba90*/  MUFU.EX2 R30, R7 ;  /* 0x00000007001e7308 */ /* 0x0002a60000000800 */
[----:B------:R-:W-:Y:S01]  /*baa0*/  FADD.FTZ R239, R6, R239 ;  /* 0x000000ef06ef7221 */ /* 0x000fe20000010000 */
[----:B------:R-:W-:Y:S02]  /*bab0*/  LOP3.LUT R4, R17, UR7, R236, 0x96, !PT ;  /* 0x0000000711047c12 */ /* 0x000fe4000f8e96ec */
[----:B------:R-:W-:Y:S01]  /*bac0*/  LOP3.LUT R6, R19, UR43, R16, 0x96, !PT ;  /* 0x0000002b13067c12 */ /* 0x000fe2000f8e9610 */
[----:B------:R-:W-:Y:S01]  /*bad0*/  UIADD3 UR37, UR31, -0x126145ec, URZ ;  /* 0xed9eba141f257890 */ /* 0x000fe2000fffe03f */
[----:B------:R-:W3:Y:S01]  /*bae0*/  MUFU.EX2 R10, R10 ;  /* 0x0000000a000a7308 */ /* 0x000ee20000000800 */
[----:B------:R-:W-:-:S04]  /*baf0*/  IMAD.WIDE.U32 R4, R4, -0x2daee0ad, RZ ;  /* 0xd2511f5304047825 */ /* 0x000fc800078e00ff */
[--C-:B------:R-:W-:Y:S01]  /*bb00*/  FFMA.FTZ R8, R174, UR33, -R0.reuse ;  /* 0x00000021ae087c23 */ /* 0x100fe20008010800 */
[--C-:B------:R-:W-:Y:S01]  /*bb10*/  FFMA.FTZ R168, R168, UR33, -R0.reuse ;  /* 0x00000021a8a87c23 */ /* 0x100fe20008010800 */
[--C-:B------:R-:W-:Y:S01]  /*bb20*/  FFMA.FTZ R173, R173, UR33, -R0.reuse ;  /* 0x00000021adad7c23 */ /* 0x100fe20008010800 */
[----:B------:R-:W-:Y:S01]  /*bb30*/  FFMA.FTZ R172, R172, UR33, -R0 ;  /* 0x00000021acac7c23 */ /* 0x000fe20008010800 */
[----:B-1----:R-:W-:-:S04]  /*bb40*/  IMAD.WIDE.U32 R6, R6, -0x2daee0ad, RZ ;  /* 0xd2511f5306067825 */ /* 0x002fc800078e00ff */
        /* <DEDUP_REMOVED lines=8> */
[----:B------:R-:W-:Y:S02]  /*bbd0*/  LOP3.LUT R20, R5, UR37, R20, 0x96, !PT ;  /* 0x0000002505147c12 */ /* 0x000fe4000f8e9614 */
[----:B------:R-:W-:-:S02]  /*bbe0*/  FSEL R0, R13, RZ, P0 ;  /* 0x000000ff0d007208 */ /* 0x000fc40000000000 */
[----:B------:R-:W-:Y:S01]  /*bbf0*/  LOP3.LUT R4, R7, UR41, R4, 0x96, !PT ;  /* 0x0000002907047c12 */ /* 0x000fe2000f8e9604 */
[----:B--2---:R-:W-:Y:S01]  /*bc00*/  FADD.FTZ R3, R30, R239 ;  /* 0x000000ef1e037221 */ /* 0x004fe20000010000 */
[----:B------:R-:W-:-:S04]  /*bc10*/  IMAD.WIDE.U32 R20, R20, -0x326172a9, RZ ;  /* 0xcd9e8d5714147825 */ /* 0x000fc800078e00ff */
[----:B------:R-:W-:Y:S01]  /*bc20*/  FADD.FTZ R0, R132, -R0 ;  /* 0x8000000084007221 */ /* 0x000fe20000010000 */
[----:B------:R-:W-:-:S04]  /*bc30*/  IMAD.WIDE.U32 R4, R4, -0x326172a9, RZ ;  /* 0xcd9e8d5704047825 */ /* 0x000fc800078e00ff */
[----:B------:R-:W-:Y:S01]  /*bc40*/  FMUL.FTZ R0, R0, UR33 ;  /* 0x0000002100007c20 */ /* 0x000fe20008410000 */
[----:B---3--:R-:W-:Y:S01]  /*bc50*/  FADD.FTZ R132, R10, R3 ;  /* 0x000000030a847221 */ /* 0x008fe20000010000 */
[----:B------:R-:W-:Y:S01]  /*bc60*/  LOP3.LUT R3, R5, UR21, R20, 0x96, !PT ;  /* 0x0000001505037c12 */ /* 0x000fe2000f8e9614 */
[----:B------:R-:W-:Y:S03]  /*bc70*/  MUFU.EX2 R23, R168 ;  /* 0x000000a800177308 */ /* 0x000fe60000000800 */
[----:B------:R-:W-:-:S05]  /*bc80*/  LOP3.LUT R7, R3, 0xff, RZ, 0xc0, !PT ;  /* 0x000000ff03077812 */ /* 0x000fca00078ec0ff */
[----:B------:R-:W1:Y:S01]  /*bc90*/  MUFU.EX2 R0, R0 ;  /* 0x0000000000007308 */ /* 0x000e620000000800 */
[----:B------:R-:W-:Y:S02]  /*bca0*/  ISETP.LE.U32.AND P1, PT, R7, UR14, PT ;  /* 0x0000000e07007c0c */ /* 0x000fe4000bf23070 */
[----:B------:R-:W-:-:S05]  /*bcb0*/  LOP3.LUT R7, R3, 0xffff, RZ, 0xc0, !PT ;  /* 0x0000ffff03077812 */ /* 0x000fca00078ec0ff */
[----:B------:R-:W2:Y:S01]  /*bcc0*/  MUFU.EX2 R8, R8 ;  /* 0x0000000800087308 */ /* 0x000ea20000000800 */
[----:B------:R-:W-:-:S04]  /*bcd0*/  SHF.R.U32.HI R7, RZ, 0x8, R7 ;  /* 0x00000008ff077819 */ /* 0x000fc80000011607 */
[----:B------:R-:W-:-:S04]  /*bce0*/  LOP3.LUT R7, R7, 0xffff, RZ, 0xc0, !PT ;  /* 0x0000ffff07077812 */ /* 0x000fc800078ec0ff */
[----:B------:R-:W-:Y:S01]  /*bcf0*/  ISETP.LE.U32.AND P6, PT, R7, UR14, PT ;  /* 0x0000000e07007c0c */ /* 0x000fe2000bfc3070 */
[----:B-1----:R-:W-:Y:S01]  /*bd00*/  FFMA.FTZ R244, R244, R0, R23 ;  /* 0x00000000f4f47223 */ /* 0x002fe20000010017 */
[--C-:B------:R-:W-:Y:S02]  /*bd10*/  SHF.R.U32.HI R7, RZ, 0x18, R3.reuse ;  /* 0x00000018ff077819 */ /* 0x100fe40000011603 */
[----:B--2---:R-:W-:Y:S02]  /*bd20*/  F2FP.BF16.F32.PACK_AB R23, R8, R23 ;  /* 0x000000170817723e */ /* 0x004fe400000010ff */
[----:B------:R-:W-:Y:S02]  /*bd30*/  ISETP.LE.U32.AND P0, PT, R7, UR14, PT ;  /* 0x0000000e07007c0c */ /* 0x000fe4000bf03070 */
[----:B------:R-:W-:Y:S01]  /*bd40*/  PRMT R22, R23, 0x7632, R22 ;  /* 0x0000763217167816 */ /* 0x000fe20000000016 */
[----:B------:R-:W-:Y:S01]  /*bd50*/  @!P1 HFMA2.BF16_V2 R26, -RZ.H0_H0, RZ.H0_H0, -R23.H0_H0 ;  /* 0x200000ffff1a9231 */ /* 0x000fe20000340917 */
[----:B------:R-:W-:-:S02]  /*bd60*/  SHF.R.U32.HI R3, RZ, 0x10, R3 ;  /* 0x00000010ff037819 */ /* 0x000fc40000011603 */
[----:B------:R-:W-:Y:S02]  /*bd70*/  PRMT R184, R23, 0x5410, R22 ;  /* 0x0000541017b87816 */ /* 0x000fe40000000016 */
[----:B------:R-:W-:Y:S02]  /*bd80*/  @!P1 PRMT R23, R26, 0x5410, RZ ;  /* 0x000054101a179816 */ /* 0x000fe400000000ff */
[----:B------:R-:W-:Y:S02]  /*bd90*/  PRMT R26, R24, 0x7632, R26 ;  /* 0x00007632181a7816 */ /* 0x000fe4000000001a */
[----:B------:R-:W-:Y:S01]  /*bda0*/  LOP3.LUT R3, R3, 0xff, RZ, 0xc0, !PT ;  /* 0x000000ff03037812 */ /* 0x000fe200078ec0ff */
[----:B------:R-:W1:Y:S02]  /*bdb0*/  MUFU.EX2 R173, R173 ;  /* 0x000000ad00ad7308 */ /* 0x000e640000000800 */
[----:B------:R-:W-:Y:S01]  /*bdc0*/  @!P0 HFMA2.BF16_V2 R178, -RZ.H0_H0, RZ.H0_H0, -R26.H0_H0 ;  /* 0x200000ffffb28231 */ /* 0x000fe2000034091a */
[----:B------:R-:W-:-:S02]  /*bdd0*/  ISETP.LE.U32.AND P1, PT, R3, UR14, PT ;  /* 0x0000000e03007c0c */ /* 0x000fc4000bf23070 */
[----:B------:R-:W-:Y:S01]  /*bde0*/  LOP3.LUT R3, R4, 0xff, RZ, 0xc0, !PT ;  /* 0x000000ff04037812 */ /* 0x000fe200078ec0ff */
[----:B------:R2:W-:Y:S01]  /*bdf0*/  STL [R1+0xa4], R13 ;  /* 0x0000a40d01007387 */ /* 0x0005e20000100800 */
[----:B------:R-:W-:Y:S02]  /*be00*/  PRMT R198, R24, 0x5410, R26 ;  /* 0x0000541018c67816 */ /* 0x000fe4000000001a */
[----:B------:R-:W-:Y:S02]  /*be10*/  @!P0 PRMT R26, R178, 0x5410, RZ ;  /* 0x00005410b21a8816 */ /* 0x000fe400000000ff */
[----:B------:R-:W-:Y:S02]  /*be20*/  ISETP.LE.U32.AND P0, PT, R3, UR14, PT ;  /* 0x0000000e03007c0c */ /* 0x000fe4000bf03070 */
[----:B------:R-:W-:Y:S02]  /*be30*/  LOP3.LUT R3, R4, 0xffff, RZ, 0xc0, !PT ;  /* 0x0000ffff04037812 */ /* 0x000fe400078ec0ff */
[----:B------:R-:W-:-:S02]  /*be40*/  F2FP.BF16.F32.PACK_AB R30, R10, R30 ;  /* 0x0000001e0a1e723e */ /* 0x000fc400000010ff */
[----:B------:R-:W-:Y:S01]  /*be50*/  SHF.R.U32.HI R3, RZ, 0x8, R3 ;  /* 0x00000008ff037819 */ /* 0x000fe20000011603 */
[----:B------:R-:W-:Y:S02]  /*be60*/  @!P1 HFMA2.BF16_V2 R177, -RZ.H0_H0, RZ.H0_H0, -R24.H0_H0 ;  /* 0x200000ffffb19231 */ /* 0x000fe40000340918 */
[----:B------:R-:W-:Y:S01]  /*be70*/  FADD.FTZ R10, R8, R244 ;  /* 0x000000f4080a7221 */ /* 0x000fe20000010000 */
[----:B------:R-:W-:Y:S01]  /*be80*/  LOP3.LUT R3, R3, 0xffff, RZ, 0xc0, !PT ;  /* 0x0000ffff03037812 */ /* 0x000fe200078ec0ff */
[----:B--2---:R-:W2:Y:S02]  /*be90*/  MUFU.EX2 R13, R172 ;  /* 0x000000ac000d7308 */ /* 0x004ea40000000800 */
[----:B-1----:R-:W-:Y:S01]  /*bea0*/  FADD.FTZ R10, R173, R10 ;  /* 0x0000000aad0a7221 */ /* 0x002fe20000010000 */
[----:B------:R-:W-:Y:S02]  /*beb0*/  @!P1 PRMT R24, R177, 0x5410, RZ ;  /* 0x00005410b1189816 */ /* 0x000fe400000000ff */
[----:B------:R-:W-:Y:S01]  /*bec0*/  ISETP.LE.U32.AND P1, PT, R3, UR14, PT ;  /* 0x0000000e03007c0c */ /* 0x000fe2000bf23070 */
[C---:B--2---:R-:W-:Y:S01]  /*bed0*/  FADD.FTZ R10, R13.reuse, R10 ;  /* 0x0000000a0d0a7221 */ /* 0x044fe20000010000 */
[----:B------:R-:W-:-:S04]  /*bee0*/  F2FP.BF16.F32.PACK_AB R13, R13, R173 ;  /* 0x000000ad0d0d723e */ /* 0x000fc800000010ff */
[C---:B------:R-:W-:Y:S02]  /*bef0*/  PRMT R196, R13.reuse, 0x7610, R196 ;  /* 0x000076100dc47816 */ /* 0x040fe400000000c4 */
[----:B------:R-:W-:-:S03]  /*bf00*/  PRMT R197, R13, 0x7632, R197 ;  /* 0x000076320dc57816 */ /* 0x000fc600000000c5 */
[----:B------:R-:W-:Y:S02]  /*bf10*/  @!P0 HFMA2.BF16_V2 R181, -RZ.H0_H0, RZ.H0_H0, -R196.H0_H0 ;  /* 0x200000ffffb58231 */ /* 0x000fe400003409c4 */
[----:B------:R-:W-:Y:S01]  /*bf20*/  @!P1 HFMA2.BF16_V2 R180, -RZ.H0_H0, RZ.H0_H0, -R197.H0_H0 ;  /* 0x200000ffffb49231 */ /* 0x000fe200003409c5 */
[----:B------:R-:W-:Y:S02]  /*bf30*/  PRMT R229, R196, 0x5410, R197 ;  /* 0x00005410c4e57816 */ /* 0x000fe400000000c5 */
[----:B------:R-:W-:Y:S02]  /*bf40*/  @!P0 PRMT R196, R181, 0x5410, RZ ;  /* 0x00005410b5c48816 */ /* 0x000fe400000000ff */
[----:B------:R-:W-:-:S05]  /*bf50*/  @!P1 PRMT R197, R180, 0x5410, RZ ;  /* 0x00005410b4c59816 */ /* 0x000fca00000000ff */
[----:B------:R1:W-:Y:S04]  /*bf60*/  STL.64 [R1+0x158], R196 ;  /* 0x000158c401007387 */ /* 0x0003e80000100a00 */
[----:B-1----:R-:W2:Y:S01]  /*bf70*/  LDL.64 R196, [R1+0x68] ;  /* 0x0000680001c47983 */ /* 0x002ea20000100a00 */
[----:B------:R-:W-:Y:S01]  /*bf80*/  @!P6 HFMA2.BF16_V2 R179, -RZ.H0_H0, RZ.H0_H0, -R22.H0_H0 ;  /* 0x200000ffffb3e231 */ /* 0x000fe20000340916 */
[--C-:B------:R-:W-:Y:S02]  /*bf90*/  SHF.R.U32.HI R8, RZ, 0x10, R4.reuse ;  /* 0x00000010ff087819 */ /* 0x100fe40000011604 */
[----:B------:R-:W-:Y:S02]  /*bfa0*/  SHF.R.U32.HI R4, RZ, 0x18, R4 ;  /* 0x00000018ff047819 */ /* 0x000fe40000011604 */
[----:B------:R-:W-:-:S02]  /*bfb0*/  @!P6 PRMT R22, R179, 0x5410, RZ ;  /* 0x00005410b316e816 */ /* 0x000fc400000000ff */
[----:B------:R-:W-:Y:S02]  /*bfc0*/  ISETP.LE.U32.AND P6, PT, R4, UR14, PT ;  /* 0x0000000e04007c0c */ /* 0x000fe4000bfc3070 */
[----:B------:R-:W-:-:S05]  /*bfd0*/  LOP3.LUT R4, R21, UR42, R18, 0x96, !PT ;  /* 0x0000002a15047c12 */ /* 0x000fca000f8e9612 */
[----:B------:R-:W-:Y:S01]  /*bfe0*/  IMAD.WIDE.U32 R4, R4, -0x2daee0ad, RZ ;  /* 0xd2511f5304047825 */ /* 0x000fe200078e00ff */
[----:B------:R-:W1:Y:S04]  /*bff0*/  MUFU.EX2 R171, R171 ;  /* 0x000000ab00ab7308 */ /* 0x000e680000000800 */
[----:B------:R-:W-:Y:S02]  /*c000*/  LOP3.LUT R3, R5, UR27, R6, 0x96, !PT ;  /* 0x0000001b05037c12 */ /* 0x000fe4000f8e9606 */
[----:B------:R-:W-:Y:S02]  /*c010*/  LOP3.LUT R6, R8, 0xff, RZ, 0xc0, !PT ;  /* 0x000000ff08067812 */ /* 0x000fe400078ec0ff */
[----:B------:R-:W3:Y:S02]  /*c020*/  MUFU.EX2 R170, R170 ;  /* 0x000000aa00aa7308 */ /* 0x000ee40000000800 */
[----:B------:R-:W-:-:S02]  /*c030*/  ISETP.LE.U32.AND P0, PT, R6, UR14, PT ;  /* 0x0000000e06007c0c */ /* 0x000fc4000bf03070 */
[C---:B------:R-:W-:Y:S02]  /*c040*/  LOP3.LUT R6, R3.reuse, 0xff, RZ, 0xc0, !PT ;  /* 0x000000ff03067812 */ /* 0x040fe400078ec0ff */
[----:B------:R-:W-:Y:S02]  /*c050*/  PRMT R208, R30, 0x7632, R208 ;  /* 0x000076321ed07816 */ /* 0x000fe400000000d0 */
[----:B------:R-:W-:Y:S02]  /*c060*/  ISETP.LE.U32.AND P1, PT, R6, UR14, PT ;  /* 0x0000000e06007c0c */ /* 0x000fe4000bf23070 */
[----:B------:R-:W-:Y:S01]  /*c070*/  LOP3.LUT R6, R3, 0xffff, RZ, 0xc0, !PT ;  /* 0x0000ffff03067812 */ /* 0x000fe200078ec0ff */
[----:B-1----:R-:W-:Y:S01]  /*c080*/  FADD.FTZ R7, R171, R10 ;  /* 0x0000000aab077221 */ /* 0x002fe20000010000 */
[----:B------:R-:W-:Y:S02]  /*c090*/  @!P6 HFMA2.BF16_V2 R182, -RZ.H0_H0, RZ.H0_H0, -R208.H0_H0 ;  /* 0x200000ffffb6e231 */ /* 0x000fe400003409d0 */
[----:B------:R-:W-:Y:S01]  /*c0a0*/  SHF.R.U32.HI R6, RZ, 0x8, R6 ;  /* 0x00000008ff067819 */ /* 0x000fe20000011606 */
[----:B------:R-:W-:Y:S01]  /*c0b0*/  MUFU.EX2 R175, R175 ;  /* 0x000000af00af7308 */ /* 0x000fe20000000800 */
[----:B------:R-:W-:-:S02]  /*c0c0*/  PRMT R221, R30, 0x7610, R221 ;  /* 0x000076101edd7816 */ /* 0x000fc400000000dd */
[----:B---3--:R-:W-:Y:S02]  /*c0d0*/  F2FP.BF16.F32.PACK_AB R10, R170, R171 ;  /* 0x000000abaa0a723e */ /* 0x008fe400000010ff */
[----:B------:R-:W-:-:S03]  /*c0e0*/  LOP3.LUT R6, R6, 0xffff, RZ, 0xc0, !PT ;  /* 0x0000ffff06067812 */ /* 0x000fc600078ec0ff */
[----:B------:R-:W1:Y:S01]  /*c0f0*/  MUFU.EX2 R13, R176 ;  /* 0x000000b0000d7308 */ /* 0x000e620000000800 */
[----:B------:R-:W-:-:S07]  /*c100*/  PRMT R190, R10, 0x7610, R190 ;  /* 0x000076100abe7816 */ /* 0x000fce00000000be */
[----:B------:R3:W-:Y:S01]  /*c110*/  MUFU.EX2 R8, R135 ;  /* 0x0000008700087308 */ /* 0x0007e20000000800 */
[----:B------:R-:W-:Y:S01]  /*c120*/  @!P1 HFMA2.BF16_V2 R191, -RZ.H0_H0, RZ.H0_H0, -R190.H0_H0 ;  /* 0x200000ffffbf9231 */ /* 0x000fe200003409be */
[----:B------:R-:W-:Y:S01]  /*c130*/  PRMT R217, R10, 0x7632, R217 ;  /* 0x000076320ad97816 */ /* 0x000fe200000000d9 */
[----:B------:R-:W-:-:S03]  /*c140*/  @!P0 HFMA2.BF16_V2 R212, -RZ.H0_H0, RZ.H0_H0, -R221.H0_H0 ;  /* 0x200000ffffd48231 */ /* 0x000fc600003409dd */
[----:B------:R-:W-:Y:S02]  /*c150*/  PRMT R204, R190, 0x5410, R217 ;  /* 0x00005410becc7816 */ /* 0x000fe400000000d9 */
[----:B------:R-:W4:Y:S01]  /*c160*/  MUFU.EX2 R169, R169 ;  /* 0x000000a900a97308 */ /* 0x000f220000000800 */
[----:B---3--:R-:W-:Y:S02]  /*c170*/  PRMT R135, R221, 0x5410, R208 ;  /* 0x00005410dd877816 */ /* 0x008fe400000000d0 */
[----:B------:R-:W-:Y:S02]  /*c180*/  @!P6 PRMT R208, R182, 0x5410, RZ ;  /* 0x00005410b6d0e816 */ /* 0x000fe400000000ff */
[----:B------:R-:W-:Y:S02]  /*c190*/  ISETP.LE.U32.AND P6, PT, R6, UR14, PT ;  /* 0x0000000e06007c0c */ /* 0x000fe4000bfc3070 */
[--C-:B------:R-:W-:Y:S02]  /*c1a0*/  SHF.R.U32.HI R6, RZ, 0x18, R3.reuse ;  /* 0x00000018ff067819 */ /* 0x100fe40000011603 */
[----:B------:R-:W-:-:S04]  /*c1b0*/  SHF.R.U32.HI R3, RZ, 0x10, R3 ;  /* 0x00000010ff037819 */ /* 0x000fc80000011603 */
[----:B------:R-:W-:Y:S02]  /*c1c0*/  LOP3.LUT R3, R3, 0xff, RZ, 0xc0, !PT ;  /* 0x000000ff03037812 */ /* 0x000fe400078ec0ff */
[----:B------:R-:W-:Y:S02]  /*c1d0*/  @!P1 PRMT R190, R191, 0x5410, RZ ;  /* 0x00005410bfbe9816 */ /* 0x000fe400000000ff */
[----:B------:R-:W-:Y:S02]  /*c1e0*/  ISETP.LE.U32.AND P1, PT, R3, UR14, PT ;  /* 0x0000000e03007c0c */ /* 0x000fe4000bf23070 */
[----:B-1----:R-:W-:Y:S01]  /*c1f0*/  F2FP.BF16.F32.PACK_AB R3, R13, R175 ;  /* 0x000000af0d03723e */ /* 0x002fe200000010ff */
[----:B------:R-:W-:Y:S01]  /*c200*/  @!P6 HFMA2.BF16_V2 R214, -RZ.H0_H0, RZ.H0_H0, -R217.H0_H0 ;  /* 0x200000ffffd6e231 */ /* 0x000fe200003409d9 */
[----:B------:R-:W-:Y:S02]  /*c210*/  @!P0 PRMT R221, R212, 0x5410, RZ ;  /* 0x00005410d4dd8816 */ /* 0x000fe400000000ff */
[----:B------:R-:W-:-:S02]  /*c220*/  ISETP.LE.U32.AND P0, PT, R6, UR14, PT ;  /* 0x0000000e06007c0c */ /* 0x000fc4000bf03070 */
[C---:B------:R-:W-:Y:S02]  /*c230*/  PRMT R194, R3.reuse, 0x7632, R194 ;  /* 0x0000763203c27816 */ /* 0x040fe400000000c2 */
[----:B------:R-:W-:Y:S02]  /*c240*/  PRMT R216, R3, 0x7610, R216 ;  /* 0x0000761003d87816 */ /* 0x000fe400000000d8 */
[----:B------:R-:W-:Y:S01]  /*c250*/  LOP3.LUT R3, R4, 0xff, RZ, 0xc0, !PT ;  /* 0x000000ff04037812 */ /* 0x000fe200078ec0ff */
[----:B------:R-:W1:Y:S01]  /*c260*/  MUFU.EX2 R134, R134 ;  /* 0x0000008600867308 */ /* 0x000e620000000800 */
[----:B------:R-:W-:Y:S01]  /*c270*/  @!P6 PRMT R217, R214, 0x5410, RZ ;  /* 0x00005410d6d9e816 */ /* 0x000fe200000000ff */
[----:B------:R-:W-:Y:S01]  /*c280*/  FADD.FTZ R7, R170, R7 ;  /* 0x00000007aa077221 */ /* 0x000fe20000010000 */
[----:B------:R-:W-:Y:S01]  /*c290*/  ISETP.LE.U32.AND P6, PT, R3, UR14, PT ;  /* 0x0000000e03007c0c */ /* 0x000fe2000bfc3070 */
[----:B------:R-:W-:Y:S01]  /*c2a0*/  FADD.FTZ R10, R175, R132 ;  /* 0x00000084af0a7221 */ /* 0x000fe20000010000 */
[----:B------:R-:W-:Y:S01]  /*c2b0*/  LOP3.LUT R3, R4, 0xffff, RZ, 0xc0, !PT ;  /* 0x0000ffff04037812 */ /* 0x000fe200078ec0ff */
[----:B----4-:R-:W-:-:S02]  /*c2c0*/  FADD.FTZ R7, R169, R7 ;  /* 0x00000007a9077221 */ /* 0x010fc40000010000 */
[----:B------:R-:W3:Y:S01]  /*c2d0*/  MUFU.EX2 R132, R133 ;  /* 0x0000008500847308 */ /* 0x000ee20000000800 */
[----:B------:R-:W-:Y:S01]  /*c2e0*/  SHF.R.U32.HI R3, RZ, 0x8, R3 ;  /* 0x00000008ff037819 */ /* 0x000fe20000011603 */
[----:B------:R-:W-:Y:S02]  /*c2f0*/  @!P0 HFMA2.BF16_V2 R183, -RZ.H0_H0, RZ.H0_H0, -R194.H0_H0 ;  /* 0x200000ffffb78231 */ /* 0x000fe400003409c2 */
[C---:B------:R-:W-:Y:S01]  /*c300*/  FADD.FTZ R7, R8.reuse, R7 ;  /* 0x0000000708077221 */ /* 0x040fe20000010000 */
[----:B------:R-:W-:Y:S01]  /*c310*/  F2FP.BF16.F32.PACK_AB R8, R8, R169 ;  /* 0x000000a90808723e */ /* 0x000fe200000010ff */
[----:B------:R-:W-:Y:S01]  /*c320*/  @!P1 HFMA2.BF16_V2 R213, -RZ.H0_H0, RZ.H0_H0, -R216.H0_H0 ;  /* 0x200000ffffd59231 */ /* 0x000fe200003409d8 */
[----:B------:R-:W-:Y:S01]  /*c330*/  LOP3.LUT R3, R3, 0xffff, RZ, 0xc0, !PT ;  /* 0x0000ffff03037812 */ /* 0x000fe200078ec0ff */
[----:B------:R-:W4:Y:S01]  /*c340*/  MUFU.EX2 R31, R31 ;  /* 0x0000001f001f7308 */ /* 0x000f220000000800 */
[----:B------:R-:W-:Y:S02]  /*c350*/  PRMT R200, R216, 0x5410, R194 ;  /* 0x00005410d8c87816 */ /* 0x000fe400000000c2 */
[----:B------:R-:W-:-:S02]  /*c360*/  @!P0 PRMT R194, R183, 0x5410, RZ ;  /* 0x00005410b7c28816 */ /* 0x000fc400000000ff */
[--C-:B------:R-:W-:Y:S02]  /*c370*/  SHF.R.U32.HI R5, RZ, 0x10, R4.reuse ;  /* 0x00000010ff057819 */ /* 0x100fe40000011604 */
[----:B------:R-:W-:Y:S01]  /*c380*/  ISETP.LE.U32.AND P0, PT, R3, UR14, PT ;  /* 0x0000000e03007c0c */ /* 0x000fe2000bf03070 */
[----:B------:R-:W4:Y:S01]  /*c390*/  MUFU.EX2 R133, R174 ;  /* 0x000000ae00857308 */ /* 0x000f220000000800 */
[----:B------:R-:W-:Y:S01]  /*c3a0*/  PRMT R195, R8, 0x7610, R195 ;  /* 0x0000761008c37816 */ /* 0x000fe200000000c3 */
[----:B------:R4:W-:Y:S01]  /*c3b0*/  STL [R1+0x168], R208 ;  /* 0x000168d001007387 */ /* 0x0009e20000100800 */
[----:B------:R-:W-:Y:S01]  /*c3c0*/  SHF.R.U32.HI R4, RZ, 0x18, R4 ;  /* 0x00000018ff047819 */ /* 0x000fe20000011604 */
[----:B-1----:R-:W-:Y:S01]  /*c3d0*/  FADD.FTZ R3, R134, R7 ;  /* 0x0000000786037221 */ /* 0x002fe20000010000 */
[----:B------:R-:W-:Y:S01]  /*c3e0*/  @!P1 PRMT R216, R213, 0x5410, RZ ;  /* 0x00005410d5d89816 */ /* 0x000fe200000000ff */
[----:B------:R-:W-:Y:S01]  /*c3f0*/  STL [R1+0x16c], R221 ;  /* 0x00016cdd01007387 */ /* 0x000fe20000100800 */
[----:B------:R-:W-:Y:S01]  /*c400*/  UIADD3 UR46, UR4, 0x1, URZ ;  /* 0x00000001042e7890 */ /* 0x000fe2000fffe03f */
[----:B------:R-:W-:Y:S01]  /*c410*/  ISETP.LE.U32.AND P1, PT, R4, UR14, PT ;  /* 0x0000000e04007c0c */ /* 0x000fe2000bf23070 */
[----:B------:R-:W-:Y:S01]  /*c420*/  @!P6 HFMA2.BF16_V2 R223, -RZ.H0_H0, RZ.H0_H0, -R195.H0_H0 ;  /* 0x200000ffffdfe231 */ /* 0x000fe200003409c3 */
[----:B------:R-:W-:Y:S01]  /*c430*/  STL [R1+0x170], R204 ;  /* 0x000170cc01007387 */ /* 0x000fe20000100800 */
[----:B---3--:R-:W-:Y:S01]  /*c440*/  FADD.FTZ R4, R132, R3 ;  /* 0x0000000384047221 */ /* 0x008fe20000010000 */
[----:B------:R-:W-:-:S02]  /*c450*/  ULOP3.LUT UR46, UR46, UR31, URZ, 0x3c, !UPT ;  /* 0x0000001f2e2e7292 */ /* 0x000fc4000f8e3c3f */
[----:B------:R-:W-:Y:S01]  /*c460*/  STL [R1+0x174], R217 ;  /* 0x000174d901007387 */ /* 0x000fe20000100800 */
[----:B------:R-:W-:-:S03]  /*c470*/  LOP3.LUT R3, R5, 0xff, RZ, 0xc0, !PT ;  /* 0x000000ff05037812 */ /* 0x000fc600078ec0ff */
[----:B------:R-:W-:Y:S04]  /*c480*/  STL [R1+0x178], R200 ;  /* 0x000178c801007387 */ /* 0x000fe80000100800 */
[----:B------:R-:W-:Y:S01]  /*c490*/  STL [R1+0x17c], R216 ;  /* 0x00017cd801007387 */ /* 0x000fe20000100800 */
[----:B----4-:R-:W-:-:S03]  /*c4a0*/  PRMT R208, R8, 0x7632, R208 ;  /* 0x0000763208d07816 */ /* 0x010fc600000000d0 */
[----:B------:R1:W-:Y:S01]  /*c4b0*/  STL [R1+0x40], R194 ;  /* 0x000040c201007387 */ /* 0x0003e20000100800 */
[----:B------:R-:W-:Y:S01]  /*c4c0*/  LOP3.LUT R6, R9, UR46, RZ, 0x3c, !PT ;  /* 0x0000002e09067c12 */ /* 0x000fe2000f8e3cff */
[----:B------:R-:W-:Y:S01]  /*c4d0*/  @!P0 HFMA2.BF16_V2 R215, -RZ.H0_H0, RZ.H0_H0, -R208.H0_H0 ;  /* 0x200000ffffd78231 */ /* 0x000fe200003409d0 */
[----:B------:R-:W-:Y:S01]  /*c4e0*/  F2FP.BF16.F32.PACK_AB R132, R132, R134 ;  /* 0x000000868484723e */ /* 0x000fe200000010ff */
[----:B------:R-:W-:Y:S02]  /*c4f0*/  IMAD.MOV.U32 R235, RZ, RZ, R233 ;  /* 0x000000ffffeb7224 */ /* 0x000fe400078e00e9 */
[-C--:B------:R-:W-:Y:S01]  /*c500*/  FMUL.FTZ R182, R50, R2.reuse ;  /* 0x0000000232b67220 */ /* 0x080fe20000410000 */
[----:B------:R-:W-:Y:S01]  /*c510*/  FMUL.FTZ R183, R51, R2 ;  /* 0x0000000233b77220 */ /* 0x000fe20000410000 */
[----:B------:R-:W-:Y:S01]  /*c520*/  MOV R50, R234 ;  /* 0x000000ea00327202 */ /* 0x000fe20000000f00 */
[----:B------:R-:W-:Y:S02]  /*c530*/  IMAD.MOV.U32 R51, RZ, RZ, R235 ;  /* 0x000000ffff337224 */ /* 0x000fe400078e00eb */
[-C--:B------:R-:W-:Y:S01]  /*c540*/  FMUL.FTZ R214, R54, R2.reuse ;  /* 0x0000000236d67220 */ /* 0x080fe20000410000 */
[----:B------:R-:W-:Y:S01]  /*c550*/  FMUL.FTZ R230, R66, R2 ;  /* 0x0000000242e67220 */ /* 0x000fe20000410000 */
[----:B-1----:R-:W-:-:S02]  /*c560*/  PRMT R194, R195, 0x5410, R208 ;  /* 0x00005410c3c27816 */ /* 0x002fc400000000d0 */
[----:B------:R-:W-:Y:S02]  /*c570*/  @!P6 PRMT R195, R223, 0x5410, RZ ;  /* 0x00005410dfc3e816 */ /* 0x000fe400000000ff */
[----:B------:R-:W-:Y:S01]  /*c580*/  ISETP.LE.U32.AND P6, PT, R3, UR14, PT ;  /* 0x0000000e03007c0c */ /* 0x000fe2000bfc3070 */
[----:B------:R-:W-:Y:S01]  /*c590*/  FADD.FTZ R3, R31, R4 ;  /* 0x000000041f037221 */ /* 0x000fe20000010000 */
[----:B------:R-:W-:-:S03]  /*c5a0*/  @!P0 PRMT R208, R215, 0x5410, RZ ;  /* 0x00005410d7d08816 */ /* 0x000fc600000000ff */
[C---:B------:R-:W-:Y:S01]  /*c5b0*/  FADD.FTZ R134, R133.reuse, R3 ;  /* 0x0000000385867221 */ /* 0x040fe20000010000 */
[----:B------:R-:W-:Y:S01]  /*c5c0*/  F2FP.BF16.F32.PACK_AB R133, R133, R31 ;  /* 0x0000001f8585723e */ /* 0x000fe200000010ff */
[----:B------:R-:W-:-:S04]  /*c5d0*/  IMAD.WIDE.U32 R30, R6, -0x326172a9, RZ ;  /* 0xcd9e8d57061e7825 */ /* 0x000fc800078e00ff */
[-C--:B------:R-:W-:Y:S01]  /*c5e0*/  FMUL.FTZ R215, R55, R2.reuse ;  /* 0x0000000237d77220 */ /* 0x080fe20000410000 */
[----:B------:R-:W-:Y:S01]  /*c5f0*/  STL [R1+0x180], R194 ;  /* 0x000180c201007387 */ /* 0x000fe20000100800 */
[----:B------:R-:W-:Y:S01]  /*c600*/  MOV R55, R231 ;  /* 0x000000e700377202 */ /* 0x000fe20000000f00 */
[-C--:B------:R-:W-:Y:S01]  /*c610*/  FMUL.FTZ R231, R67, R2.reuse ;  /* 0x0000000243e77220 */ /* 0x080fe20000410000 */
[-C--:B------:R-:W-:Y:S01]  /*c620*/  FMUL.FTZ R166, R166, R2.reuse ;  /* 0x00000002a6a67220 */ /* 0x080fe20000410000 */
[----:B------:R1:W-:Y:S01]  /*c630*/  STL [R1+0x184], R195 ;  /* 0x000184c301007387 */ /* 0x0003e20000100800 */
        /* <DEDUP_REMOVED lines=25> */
[----:B------:R-:W-:Y:S01]  /*c7d0*/  IMAD.MOV.U32 R66, RZ, RZ, R232 ;  /* 0x000000ffff427224 */ /* 0x000fe200078e00e8 */
[----:B------:R-:W-:Y:S01]  /*c7e0*/  MOV R67, R228 ;  /* 0x000000e400437202 */ /* 0x000fe20000000f00 */
        /* <DEDUP_REMOVED lines=32> */
[----:B------:R-:W-:Y:S01]  /*c9f0*/  FMUL.FTZ R217, R131, R2 ;  /* 0x0000000283d97220 */ /* 0x000fe20000410000 */
        /* <DEDUP_REMOVED lines=64> */
[----:B------:R-:W-:-:S02]  /*ce00*/  LOP3.LUT R2, R31, UR44, R203, 0x96, !PT ;  /* 0x0000002c1f027c12 */ /* 0x000fc4000f8e96cb */
[----:B--2---:R-:W-:-:S03]  /*ce10*/  LOP3.LUT R0, R197, UR6, R30, 0x96, !PT ;  /* 0x00000006c5007c12 */ /* 0x004fc6000f8e961e */
[----:B------:R-:W-:-:S04]  /*ce20*/  IMAD.WIDE.U32 R2, R2, -0x2daee0ad, RZ ;  /* 0xd2511f5302027825 */ /* 0x000fc800078e00ff */
[----:B------:R-:W-:Y:S01]  /*ce30*/  IMAD.WIDE.U32 R4, R0, -0x2daee0ad, RZ ;  /* 0xd2511f5300047825 */ /* 0x000fe200078e00ff */
[----:B------:R-:W-:-:S03]  /*ce40*/  LOP3.LUT R3, R3, UR38, R50, 0x96, !PT ;  /* 0x0000002603037c12 */ /* 0x000fc6000f8e9632 */
[----:B------:R-:W-:Y:S01]  /*ce50*/  FADD.FTZ R10, R13, R10 ;  /* 0x0000000a0d0a7221 */ /* 0x000fe20000010000 */
[----:B------:R-:W-:Y:S01]  /*ce60*/  LOP3.LUT R0, R5, UR45, R2, 0x96, !PT ;  /* 0x0000002d05007c12 */ /* 0x000fe2000f8e9602 */
[----:B------:R-:W1:Y:S01]  /*ce70*/  MUFU.EX2 R13, R224 ;  /* 0x000000e0000d7308 */ /* 0x000e620000000800 */
[----:B------:R-:W-:-:S04]  /*ce80*/  IMAD.WIDE.U32 R2, R3, -0x326172a9, RZ ;  /* 0xcd9e8d5703027825 */ /* 0x000fc800078e00ff */
[----:B------:R-:W-:-:S03]  /*ce90*/  IMAD.WIDE.U32 R8, R0, -0x326172a9, RZ ;  /* 0xcd9e8d5700087825 */ /* 0x000fc600078e00ff */
[----:B------:R-:W2:Y:S01]  /*cea0*/  MUFU.EX2 R5, R225 ;  /* 0x000000e100057308 */ /* 0x000ea20000000800 */
[----:B------:R-:W-:Y:S02]  /*ceb0*/  LOP3.LUT R3, R3, UR7, R196, 0x96, !PT ;  /* 0x0000000703037c12 */ /* 0x000fe4000f8e96c4 */
[----:B------:R-:W-:-:S03]  /*cec0*/  LOP3.LUT R0, R9, UR43, R2, 0x96, !PT ;  /* 0x0000002b09007c12 */ /* 0x000fc6000f8e9602 */
[----:B------:R-:W-:-:S04]  /*ced0*/  IMAD.WIDE.U32 R2, R3, -0x2daee0ad, RZ ;  /* 0xd2511f5303027825 */ /* 0x000fc800078e00ff */
[----:B------:R-:W-:Y:S01]  /*cee0*/  IMAD.WIDE.U32 R6, R0, -0x2daee0ad, RZ ;  /* 0xd2511f5300067825 */ /* 0x000fe200078e00ff */
[----:B------:R-:W-:-:S03]  /*cef0*/  LOP3.LUT R3, R3, UR37, R4, 0x96, !PT ;  /* 0x0000002503037c12 */ /* 0x000fc6000f8e9604 */
[----:B-1----:R-:W-:Y:S01]  /*cf00*/  FADD.FTZ R0, R13, R10 ;  /* 0x0000000a0d007221 */ /* 0x002fe20000010000 */
[----:B------:R-:W-:Y:S02]  /*cf10*/  LOP3.LUT R2, R7, UR41, R2, 0x96, !PT ;  /* 0x0000002907027c12 */ /* 0x000fe4000f8e9602 */
[C---:B--2---:R-:W-:Y:S01]  /*cf20*/  F2FP.BF16.F32.PACK_AB R7, R5.reuse, R13 ;  /* 0x0000000d0507723e */ /* 0x044fe200000010ff */
[----:B------:R-:W-:Y:S01]  /*cf30*/  FADD.FTZ R9, R5, R0 ;  /* 0x0000000005097221 */ /* 0x000fe20000010000 */
[----:B------:R-:W-:-:S04]  /*cf40*/  IMAD.WIDE.U32 R4, R3, -0x326172a9, RZ ;  /* 0xcd9e8d5703047825 */ /* 0x000fc800078e00ff */
[----:B------:R-:W-:Y:S01]  /*cf50*/  IMAD.WIDE.U32 R2, R2, -0x326172a9, RZ ;  /* 0xcd9e8d5702027825 */ /* 0x000fe200078e00ff */
[----:B------:R-:W1:Y:S01]  /*cf60*/  MUFU.EX2 R13, R226 ;  /* 0x000000e2000d7308 */ /* 0x000e620000000800 */
[----:B------:R-:W-:-:S03]  /*cf70*/  LOP3.LUT R10, R5, UR42, R8, 0x96, !PT ;  /* 0x0000002a050a7c12 */ /* 0x000fc6000f8e9608 */
[----:B------:R-:W-:Y:S02]  /*cf80*/  LOP3.LUT R0, R3, UR21, R4, 0x96, !PT ;  /* 0x0000001503007c12 */ /* 0x000fe4000f8e9604 */
[C---:B------:R-:W-:Y:S02]  /*cf90*/  PRMT R192, R7.reuse, 0x7632, R192 ;  /* 0x0000763207c07816 */ /* 0x040fe400000000c0 */
[----:B------:R-:W2:Y:S01]  /*cfa0*/  MUFU.EX2 R8, R227 ;  /* 0x000000e300087308 */ /* 0x000ea20000000800 */
[C---:B------:R-:W-:Y:S02]  /*cfb0*/  LOP3.LUT R4, R0.reuse, 0xffff, RZ, 0xc0, !PT ;  /* 0x0000ffff00047812 */ /* 0x040fe400078ec0ff */
[----:B------:R-:W-:Y:S02]  /*cfc0*/  LOP3.LUT R5, R0, 0xff, RZ, 0xc0, !PT ;  /* 0x000000ff00057812 */ /* 0x000fe400078ec0ff */
[----:B------:R-:W-:Y:S01]  /*cfd0*/  SHF.R.U32.HI R4, RZ, 0x8, R4 ;  /* 0x00000008ff047819 */ /* 0x000fe20000011604 */
[----:B------:R-:W-:Y:S01]  /*cfe0*/  @!P1 HFMA2.BF16_V2 R11, -RZ.H0_H0, RZ.H0_H0, -R192.H0_H0 ;  /* 0x200000ffff0b9231 */ /* 0x000fe200003409c0 */
[----:B------:R-:W-:-:S02]  /*cff0*/  PRMT R210, R7, 0x7610, R210 ;  /* 0x0000761007d27816 */ /* 0x000fc400000000d2 */
[----:B------:R-:W-:Y:S02]  /*d000*/  LOP3.LUT R4, R4, 0xffff, RZ, 0xc0, !PT ;  /* 0x0000ffff04047812 */ /* 0x000fe400078ec0ff */
[----:B------:R-:W-:Y:S02]  /*d010*/  ISETP.LE.U32.AND P0, PT, R5, UR14, PT ;  /* 0x0000000e05007c0c */ /* 0x000fe4000bf03070 */
[----:B------:R-:W-:Y:S02]  /*d020*/  PRMT R224, R210, 0x5410, R192 ;  /* 0x00005410d2e07816 */ /* 0x000fe400000000c0 */
[----:B------:R-:W-:Y:S02]  /*d030*/  @!P1 PRMT R192, R11, 0x5410, RZ ;  /* 0x000054100bc09816 */ /* 0x000fe400000000ff */
[----:B------:R-:W-:Y:S01]  /*d040*/  ISETP.LE.U32.AND P1, PT, R4, UR14, PT ;  /* 0x0000000e04007c0c */ /* 0x000fe2000bf23070 */
[----:B-1----:R-:W-:Y:S01]  /*d050*/  FADD.FTZ R4, R13, R9 ;  /* 0x000000090d047221 */ /* 0x002fe20000010000 */
[----:B------:R-:W-:Y:S01]  /*d060*/  @!P6 HFMA2.BF16_V2 R12, -RZ.H0_H0, RZ.H0_H0, -R210.H0_H0 ;  /* 0x200000ffff0ce231 */ /* 0x000fe200003409d2 */
[----:B------:R-:W-:-:S02]  /*d070*/  PRMT R221, R132, 0x7610, R221 ;  /* 0x0000761084dd7816 */ /* 0x000fc400000000dd */
[C---:B--2---:R-:W-:Y:S01]  /*d080*/  FADD.FTZ R7, R8.reuse, R4 ;  /* 0x0000000408077221 */ /* 0x044fe20000010000 */
[--C-:B------:R-:W-:Y:S02]  /*d090*/  SHF.R.U32.HI R4, RZ, 0x18, R0.reuse ;  /* 0x00000018ff047819 */ /* 0x100fe40000011600 */
[----:B------:R-:W-:Y:S02]  /*d0a0*/  F2FP.BF16.F32.PACK_AB R5, R8, R13 ;  /* 0x0000000d0805723e */ /* 0x000fe400000010ff */
[----:B------:R-:W-:Y:S01]  /*d0b0*/  SHF.R.U32.HI R0, RZ, 0x10, R0 ;  /* 0x00000010ff007819 */ /* 0x000fe20000011600 */
[----:B------:R-:W-:Y:S01]  /*d0c0*/  @!P0 HFMA2.BF16_V2 R15, -RZ.H0_H0, RZ.H0_H0, -R221.H0_H0 ;  /* 0x200000ffff0f8231 */ /* 0x000fe200003409dd */
[----:B------:R-:W-:Y:S02]  /*d0d0*/  @!P6 PRMT R210, R12, 0x5410, RZ ;  /* 0x000054100cd2e816 */ /* 0x000fe400000000ff */
[----:B------:R-:W-:Y:S02]  /*d0e0*/  ISETP.LE.U32.AND P6, PT, R4, UR14, PT ;  /* 0x0000000e04007c0c */ /* 0x000fe4000bfc3070 */
[----:B------:R-:W-:Y:S01]  /*d0f0*/  PRMT R204, R132, 0x7632, R204 ;  /* 0x0000763284cc7816 */ /* 0x000fe200000000cc */
[----:B------:R-:W-:Y:S01]  /*d100*/  IMAD.MOV.U32 R42, RZ, RZ, R190 ;  /* 0x000000ffff2a7224 */ /* 0x000fe200078e00be */
[----:B------:R-:W-:-:S02]  /*d110*/  LOP3.LUT R0, R0, 0xff, RZ, 0xc0, !PT ;  /* 0x000000ff00007812 */ /* 0x000fc400078ec0ff */
[C---:B------:R-:W-:Y:S02]  /*d120*/  PRMT R205, R5.reuse, 0x7632, R205 ;  /* 0x0000763205cd7816 */ /* 0x040fe400000000cd */
[----:B------:R-:W-:Y:S02]  /*d130*/  PRMT R206, R5, 0x7610, R206 ;  /* 0x0000761005ce7816 */ /* 0x000fe400000000ce */
[----:B------:R-:W-:Y:S01]  /*d140*/  PRMT R190, R221, 0x5410, R204 ;  /* 0x00005410ddbe7816 */ /* 0x000fe200000000cc */
[----:B------:R1:W2:Y:S01]  /*d150*/  MUFU.EX2 R5, R222 ;  /* 0x000000de00057308 */ /* 0x0002a20000000800 */
[----:B------:R-:W-:Y:S01]  /*d160*/  @!P0 PRMT R221, R15, 0x5410, RZ ;  /* 0x000054100fdd8816 */ /* 0x000fe200000000ff */
[----:B------:R-:W-:Y:S01]  /*d170*/  @!P1 HFMA2.BF16_V2 R14, -RZ.H0_H0, RZ.H0_H0, -R204.H0_H0 ;  /* 0x200000ffff0e9231 */ /* 0x000fe200003409cc */
[----:B------:R-:W-:Y:S02]  /*d180*/  ISETP.LE.U32.AND P0, PT, R0, UR14, PT ;  /* 0x0000000e00007c0c */ /* 0x000fe4000bf03070 */
[----:B------:R-:W-:-:S02]  /*d190*/  LOP3.LUT R0, R2, 0xffff, RZ, 0xc0, !PT ;  /* 0x0000ffff02007812 */ /* 0x000fc400078ec0ff */
[----:B------:R-:W-:Y:S01]  /*d1a0*/  LOP3.LUT R3, R2, 0xff, RZ, 0xc0, !PT ;  /* 0x000000ff02037812 */ /* 0x000fe200078ec0ff */
[----:B------:R-:W3:Y:S01]  /*d1b0*/  MUFU.EX2 R4, R67 ;  /* 0x0000004300047308 */ /* 0x000ee20000000800 */
[----:B------:R-:W-:Y:S02]  /*d1c0*/  @!P1 PRMT R204, R14, 0x5410, RZ ;  /* 0x000054100ecc9816 */ /* 0x000fe400000000ff */
[----:B------:R-:W-:Y:S01]  /*d1d0*/  SHF.R.U32.HI R0, RZ, 0x8, R0 ;  /* 0x00000008ff007819 */ /* 0x000fe20000011600 */
[----:B------:R-:W-:Y:S01]  /*d1e0*/  @!P6 HFMA2.BF16_V2 R25, -RZ.H0_H0, RZ.H0_H0, -R205.H0_H0 ;  /* 0x200000ffff19e231 */ /* 0x000fe200003409cd */
[----:B------:R-:W-:Y:S02]  /*d1f0*/  ISETP.LE.U32.AND P1, PT, R3, UR14, PT ;  /* 0x0000000e03007c0c */ /* 0x000fe4000bf23070 */
[----:B------:R-:W-:Y:S02]  /*d200*/  LOP3.LUT R0, R0, 0xffff, RZ, 0xc0, !PT ;  /* 0x0000ffff00007812 */ /* 0x000fe400078ec0ff */
[----:B-1----:R-:W-:Y:S01]  /*d210*/  PRMT R222, R206, 0x5410, R205 ;  /* 0x00005410cede7816 */ /* 0x002fe200000000cd */
[----:B------:R-:W-:Y:S01]  /*d220*/  @!P0 HFMA2.BF16_V2 R27, -RZ.H0_H0, RZ.H0_H0, -R206.H0_H0 ;  /* 0x200000ffff1b8231 */ /* 0x000fe200003409ce */
[----:B------:R-:W-:-:S02]  /*d230*/  @!P6 PRMT R205, R25, 0x5410, RZ ;  /* 0x0000541019cde816 */ /* 0x000fc400000000ff */
[----:B------:R-:W-:Y:S02]  /*d240*/  ISETP.LE.U32.AND P6, PT, R0, UR14, PT ;  /* 0x0000000e00007c0c */ /* 0x000fe4000bfc3070 */
[--C-:B------:R-:W-:Y:S02]  /*d250*/  SHF.R.U32.HI R3, RZ, 0x18, R2.reuse ;  /* 0x00000018ff037819 */ /* 0x100fe40000011602 */
[----:B------:R-:W-:Y:S01]  /*d260*/  SHF.R.U32.HI R0, RZ, 0x10, R2 ;  /* 0x00000010ff007819 */ /* 0x000fe20000011602 */
[----:B--2---:R-:W-:Y:S01]  /*d270*/  FADD.FTZ R2, R5, R7 ;  /* 0x0000000705027221 */ /* 0x004fe20000010000 */
[----:B------:R-:W-:Y:S02]  /*d280*/  PRMT R201, R133, 0x7610, R201 ;  /* 0x0000761085c97816 */ /* 0x000fe400000000c9 */
[----:B------:R-:W-:Y:S01]  /*d290*/  @!P0 PRMT R206, R27, 0x5410, RZ ;  /* 0x000054101bce8816 */ /* 0x000fe200000000ff */
[----:B---3--:R-:W-:Y:S01]  /*d2a0*/  FADD.FTZ R8, R4, R2 ;  /* 0x0000000204087221 */ /* 0x008fe20000010000 */
[----:B------:R-:W-:Y:S01]  /*d2b0*/  ISETP.LE.U32.AND P0, PT, R3, UR14, PT ;  /* 0x0000000e03007c0c */ /* 0x000fe2000bf03070 */
[----:B------:R-:W-:Y:S01]  /*d2c0*/  @!P1 HFMA2.BF16_V2 R29, -RZ.H0_H0, RZ.H0_H0, -R201.H0_H0 ;  /* 0x200000ffff1d9231 */ /* 0x000fe200003409c9 */
[----:B------:R-:W-:Y:S01]  /*d2d0*/  PRMT R202, R133, 0x7632, R202 ;  /* 0x0000763285ca7816 */ /* 0x000fe200000000ca */
[----:B------:R-:W-:Y:S01]  /*d2e0*/  IMAD.WIDE.U32 R2, R10, -0x2daee0ad, RZ ;  /* 0xd2511f530a027825 */ /* 0x000fe200078e00ff */
[----:B------:R-:W-:Y:S01]  /*d2f0*/  LOP3.LUT R0, R0, 0xff, RZ, 0xc0, !PT ;  /* 0x000000ff00007812 */ /* 0x000fe200078ec0ff */
[----:B------:R1:W2:Y:S01]  /*d300*/  MUFU.EX2 R9, R252 ;  /* 0x000000fc00097308 */ /* 0x0002a20000000800 */
[----:B------:R-:W-:-:S02]  /*d310*/  PRMT R226, R201, 0x5410, R202 ;  /* 0x00005410c9e27816 */ /* 0x000fc400000000ca */
[----:B------:R-:W-:-:S05]  /*d320*/  @!P1 PRMT R201, R29, 0x5410, RZ ;  /* 0x000054101dc99816 */ /* 0x000fca00000000ff */
[----:B------:R-:W3:Y:S01]  /*d330*/  MUFU.EX2 R10, R66 ;  /* 0x00000042000a7308 */ /* 0x000ee20000000800 */
[----:B------:R-:W-:Y:S02]  /*d340*/  ISETP.LE.U32.AND P1, PT, R0, UR14, PT ;  /* 0x0000000e00007c0c */ /* 0x000fe4000bf23070 */
[----:B------:R-:W-:Y:S01]  /*d350*/  LOP3.LUT R0, R3, UR27, R6, 0x96, !PT ;  /* 0x0000001b03007c12 */ /* 0x000fe2000f8e9606 */
[----:B------:R-:W-:Y:S01]  /*d360*/  @!P6 HFMA2.BF16_V2 R28, -RZ.H0_H0, RZ.H0_H0, -R202.H0_H0 ;  /* 0x200000ffff1ce231 */ /* 0x000fe200003409ca */
[----:B------:R-:W-:Y:S02]  /*d370*/  F2FP.BF16.F32.PACK_AB R7, R4, R5 ;  /* 0x000000050407723e */ /* 0x000fe400000010ff */
[C---:B------:R-:W-:Y:S02]  /*d380*/  LOP3.LUT R5, R0.reuse, 0xff, RZ, 0xc0, !PT ;  /* 0x000000ff00057812 */ /* 0x040fe400078ec0ff */
[----:B------:R-:W-:Y:S02]  /*d390*/  LOP3.LUT R4, R0, 0xffff, RZ, 0xc0, !PT ;  /* 0x0000ffff00047812 */ /* 0x000fe400078ec0ff */
[----:B------:R-:W-:-:S02]  /*d3a0*/  PRMT R193, R7, 0x7632, R193 ;  /* 0x0000763207c17816 */ /* 0x000fc400000000c1 */
[----:B------:R-:W-:Y:S02]  /*d3b0*/  @!P6 PRMT R202, R28, 0x5410, RZ ;  /* 0x000054101ccae816 */ /* 0x000fe400000000ff */
[----:B------:R-:W-:Y:S02]  /*d3c0*/  ISETP.LE.U32.AND P6, PT, R5, UR14, PT ;  /* 0x0000000e05007c0c */ /* 0x000fe4000bfc3070 */
[----:B------:R-:W-:Y:S01]  /*d3d0*/  SHF.R.U32.HI R4, RZ, 0x8, R4 ;  /* 0x00000008ff047819 */ /* 0x000fe20000011604 */
[----:B------:R-:W-:Y:S01]  /*d3e0*/  @!P0 HFMA2.BF16_V2 R32, -RZ.H0_H0, RZ.H0_H0, -R193.H0_H0 ;  /* 0x200000ffff208231 */ /* 0x000fe200003409c1 */
[----:B-1----:R-:W-:Y:S01]  /*d3f0*/  PRMT R252, R7, 0x7610, R252 ;  /* 0x0000761007fc7816 */ /* 0x002fe200000000fc */
[----:B--2---:R-:W-:Y:S01]  /*d400*/  FADD.FTZ R6, R9, R134 ;  /* 0x0000008609067221 */ /* 0x004fe20000010000 */
[----:B---3--:R-:W-:Y:S01]  /*d410*/  F2FP.BF16.F32.PACK_AB R5, R10, R9 ;  /* 0x000000090a05723e */ /* 0x008fe200000010ff */
[----:B------:R1:W-:Y:S01]  /*d420*/  MUFU.EX2 R7, R220 ;  /* 0x000000dc00077308 */ /* 0x0003e20000000800 */
[----:B------:R-:W-:-:S02]  /*d430*/  LOP3.LUT R4, R4, 0xffff, RZ, 0xc0, !PT ;  /* 0x0000ffff04047812 */ /* 0x000fc400078ec0ff */
[----:B------:R-:W-:-:S05]  /*d440*/  PRMT R223, R5, 0x7610, R223 ;  /* 0x0000761005df7816 */ /* 0x000fca00000000df */
[----:B------:R2:W3:Y:S01]  /*d450*/  MUFU.EX2 R9, R55 ;  /* 0x0000003700097308 */ /* 0x0004e20000000800 */
[----:B------:R-:W-:Y:S01]  /*d460*/  @!P6 HFMA2.BF16_V2 R34, -RZ.H0_H0, RZ.H0_H0, -R223.H0_H0 ;  /* 0x200000ffff22e231 */ /* 0x000fe200003409df */
[----:B------:R-:W-:Y:S02]  /*d470*/  PRMT R191, R5, 0x7632, R191 ;  /* 0x0000763205bf7816 */ /* 0x000fe400000000bf */
[----:B-1----:R-:W-:Y:S02]  /*d480*/  PRMT R220, R252, 0x5410, R193 ;  /* 0x00005410fcdc7816 */ /* 0x002fe400000000c1 */
[----:B------:R-:W-:Y:S02]  /*d490*/  @!P0 PRMT R193, R32, 0x5410, RZ ;  /* 0x0000541020c18816 */ /* 0x000fe400000000ff */
[----:B------:R-:W-:Y:S02]  /*d4a0*/  ISETP.LE.U32.AND P0, PT, R4, UR14, PT ;  /* 0x0000000e04007c0c */ /* 0x000fe4000bf03070 */
[----:B------:R-:W-:-:S02]  /*d4b0*/  SHF.R.U32.HI R4, RZ, 0x18, R0 ;  /* 0x00000018ff047819 */ /* 0x000fc40000011600 */
[----:B------:R-:W-:Y:S01]  /*d4c0*/  SHF.R.U32.HI R0, RZ, 0x10, R0 ;  /* 0x00000010ff007819 */ /* 0x000fe20000011600 */
[----:B------:R-:W-:Y:S02]  /*d4d0*/  @!P1 HFMA2.BF16_V2 R33, -RZ.H0_H0, RZ.H0_H0, -R252.H0_H0 ;  /* 0x200000ffff219231 */ /* 0x000fe400003409fc */
[----:B--2---:R-:W-:Y:S01]  /*d4e0*/  IMAD.MOV.U32 R55, RZ, RZ, R199 ;  /* 0x000000ffff377224 */ /* 0x004fe200078e00c7 */
[----:B------:R-:W-:Y:S02]  /*d4f0*/  LOP3.LUT R0, R0, 0xff, RZ, 0xc0, !PT ;  /* 0x000000ff00007812 */ /* 0x000fe400078ec0ff */
[----:B------:R-:W-:Y:S02]  /*d500*/  PRMT R199, R223, 0x5410, R191 ;  /* 0x00005410dfc77816 */ /* 0x000fe400000000bf */
[----:B------:R-:W-:Y:S02]  /*d510*/  @!P6 PRMT R223, R34, 0x5410, RZ ;  /* 0x0000541022dfe816 */ /* 0x000fe400000000ff */
[----:B------:R-:W-:Y:S01]  /*d520*/  ISETP.LE.U32.AND P6, PT, R0, UR14, PT ;  /* 0x0000000e00007c0c */ /* 0x000fe2000bfc3070 */
[----:B------:R-:W-:Y:S01]  /*d530*/  IMAD.MOV.U32 R66, RZ, RZ, R211 ;  /* 0x000000ffff427224 */ /* 0x000fe200078e00d3 */
[----:B------:R-:W-:Y:S01]  /*d540*/  @!P1 PRMT R252, R33, 0x5410, RZ ;  /* 0x0000541021fc9816 */ /* 0x000fe200000000ff */
[----:B------:R-:W-:Y:S01]  /*d550*/  MUFU.EX2 R207, R207 ;  /* 0x000000cf00cf7308 */ /* 0x000fe20000000800 */
[----:B------:R-:W-:-:S02]  /*d560*/  ISETP.LE.U32.AND P1, PT, R4, UR14, PT ;  /* 0x0000000e04007c0c */ /* 0x000fc4000bf23070 */
[----:B---3--:R-:W-:Y:S02]  /*d570*/  F2FP.BF16.F32.PACK_AB R4, R9, R7 ;  /* 0x000000070904723e */ /* 0x008fe400000010ff */
[----:B------:R-:W-:-:S03]  /*d580*/  LOP3.LUT R0, R2, 0xffff, RZ, 0xc0, !PT ;  /* 0x0000ffff02007812 */ /* 0x000fc600078ec0ff */
[----:B------:R1:W2:Y:S01]  /*d590*/  MUFU.EX2 R211, R189 ;  /* 0x000000bd00d37308 */ /* 0x0002a20000000800 */
[----:B------:R-:W-:Y:S01]  /*d5a0*/  PRMT R171, R4, 0x7610, R171 ;  /* 0x0000761004ab7816 */ /* 0x000fe200000000ab */
[----:B------:R-:W-:Y:S01]  /*d5b0*/  @!P0 HFMA2.BF16_V2 R35, -RZ.H0_H0, RZ.H0_H0, -R191.H0_H0 ;  /* 0x200000ffff238231 */ /* 0x000fe200003409bf */
[----:B------:R-:W-:Y:S02]  /*d5c0*/  SHF.R.U32.HI R0, RZ, 0x8, R0 ;  /* 0x00000008ff007819 */ /* 0x000fe40000011600 */
[----:B------:R-:W-:Y:S01]  /*d5d0*/  LOP3.LUT R3, R2, 0xff, RZ, 0xc0, !PT ;  /* 0x000000ff02037812 */ /* 0x000fe200078ec0ff */
[----:B------:R-:W-:Y:S01]  /*d5e0*/  @!P6 HFMA2.BF16_V2 R36, -RZ.H0_H0, RZ.H0_H0, -R171.H0_H0 ;  /* 0x200000ffff24e231 */ /* 0x000fe200003409ab */
[----:B------:R-:W-:Y:S02]  /*d5f0*/  PRMT R170, R4, 0x7632, R170 ;  /* 0x0000763204aa7816 */ /* 0x000fe400000000aa */
[----:B------:R-:W-:Y:S02]  /*d600*/  LOP3.LUT R0, R0, 0xffff, RZ, 0xc0, !PT ;  /* 0x0000ffff00007812 */ /* 0x000fe400078ec0ff */
[----:B------:R-:W-:-:S02]  /*d610*/  @!P0 PRMT R191, R35, 0x5410, RZ ;  /* 0x0000541023bf8816 */ /* 0x000fc400000000ff */
[----:B------:R-:W-:Y:S02]  /*d620*/  ISETP.LE.U32.AND P0, PT, R3, UR14, PT ;  /* 0x0000000e03007c0c */ /* 0x000fe4000bf03070 */
[----:B-1----:R-:W-:Y:S02]  /*d630*/  PRMT R189, R171, 0x5410, R170 ;  /* 0x00005410abbd7816 */ /* 0x002fe400000000aa */
[----:B------:R-:W-:Y:S02]  /*d640*/  @!P6 PRMT R171, R36, 0x5410, RZ ;  /* 0x0000541024abe816 */ /* 0x000fe400000000ff */
[----:B------:R-:W-:Y:S02]  /*d650*/  ISETP.LE.U32.AND P6, PT, R0, UR14, PT ;  /* 0x0000000e00007c0c */ /* 0x000fe4000bfc3070 */
[--C-:B------:R-:W-:Y:S02]  /*d660*/  SHF.R.U32.HI R0, RZ, 0x10, R2.reuse ;  /* 0x00000010ff007819 */ /* 0x100fe40000011602 */
[----:B------:R-:W-:-:S02]  /*d670*/  SHF.R.U32.HI R3, RZ, 0x18, R2 ;  /* 0x00000018ff037819 */ /* 0x000fc40000011602 */
[----:B--2---:R-:W-:Y:S01]  /*d680*/  F2FP.BF16.F32.PACK_AB R2, R211, R207 ;  /* 0x000000cfd302723e */ /* 0x004fe200000010ff */
[----:B------:R-:W-:-:S03]  /*d690*/  FADD.FTZ R5, R7, R8 ;  /* 0x0000000807057221 */ /* 0x000fc60000010000 */
[C---:B------:R-:W-:Y:S01]  /*d6a0*/  PRMT R169, R2.reuse, 0x7610, R169 ;  /* 0x0000761002a97816 */ /* 0x040fe200000000a9 */
[----:B------:R-:W-:Y:S01]  /*d6b0*/  FADD.FTZ R4, R9, R5 ;  /* 0x0000000509047221 */ /* 0x000fe20000010000 */
[----:B------:R-:W-:Y:S01]  /*d6c0*/  PRMT R168, R2, 0x7632, R168 ;  /* 0x0000763202a87816 */ /* 0x000fe200000000a8 */
[----:B------:R1:W-:Y:S02]  /*d6d0*/  MUFU.EX2 R5, R66 ;  /* 0x0000004200057308 */ /* 0x0003e40000000800 */
[----:B------:R-:W-:-:S06]  /*d6e0*/  @!P0 HFMA2.BF16_V2 R40, -RZ.H0_H0, RZ.H0_H0, -R169.H0_H0 ;  /* 0x200000ffff288231 */ /* 0x000fcc00003409a9 */
[----:B------:R-:W2:Y:S01]  /*d6f0*/  MUFU.EX2 R227, R55 ;  /* 0x0000003700e37308 */ /* 0x000ea20000000800 */
[----:B------:R-:W-:Y:S01]  /*d700*/  @!P1 HFMA2.BF16_V2 R41, -RZ.H0_H0, RZ.H0_H0, -R170.H0_H0 ;  /* 0x200000ffff299231 */ /* 0x000fe200003409aa */
[----:B------:R-:W-:Y:S01]  /*d710*/  LOP3.LUT R2, R17, UR7, R196, 0x96, !PT ;  /* 0x0000000711027c12 */ /* 0x000fe2000f8e96c4 */
[----:B-1----:R-:W-:Y:S01]  /*d720*/  IMAD.MOV.U32 R66, RZ, RZ, R184 ;  /* 0x000000ffff427224 */ /* 0x002fe200078e00b8 */
[----:B------:R-:W-:Y:S02]  /*d730*/  PRMT R184, R169, 0x5410, R168 ;  /* 0x00005410a9b87816 */ /* 0x000fe400000000a8 */
[----:B------:R-:W-:Y:S02]  /*d740*/  @!P0 PRMT R169, R40, 0x5410, RZ ;  /* 0x0000541028a98816 */ /* 0x000fe400000000ff */
[----:B------:R-:W-:Y:S02]  /*d750*/  ISETP.LE.U32.AND P0, PT, R3, UR14, PT ;  /* 0x0000000e03007c0c */ /* 0x000fe4000bf03070 */
[----:B------:R-:W-:-:S02]  /*d760*/  LOP3.LUT R3, R19, UR43, R16, 0x96, !PT ;  /* 0x0000002b13037c12 */ /* 0x000fc4000f8e9610 */
[----:B------:R-:W-:Y:S01]  /*d770*/  LOP3.LUT R0, R0, 0xff, RZ, 0xc0, !PT ;  /* 0x000000ff00007812 */ /* 0x000fe200078ec0ff */
[----:B------:R-:W-:Y:S01]  /*d780*/  IMAD R2, R2, -0x2daee0ad, RZ ;  /* 0xd2511f5302027824 */ /* 0x000fe200078e02ff */
[----:B------:R-:W-:Y:S01]  /*d790*/  @!P1 PRMT R170, R41, 0x5410, RZ ;  /* 0x0000541029aa9816 */ /* 0x000fe200000000ff */
[----:B------:R-:W-:Y:S01]  /*d7a0*/  IMAD.WIDE.U32 R12, R3, -0x2daee0ad, RZ ;  /* 0xd2511f53030c7825 */ /* 0x000fe200078e00ff */
[----:B------:R-:W-:Y:S02]  /*d7b0*/  ISETP.LE.U32.AND P1, PT, R0, UR14, PT ;  /* 0x0000000e00007c0c */ /* 0x000fe4000bf23070 */
[----:B--2---:R-:W-:Y:S02]  /*d7c0*/  F2FP.BF16.F32.PACK_AB R0, R227, R5 ;  /* 0x00000005e300723e */ /* 0x004fe400000010ff */
[----:B------:R-:W-:Y:S02]  /*d7d0*/  LOP3.LUT R2, R13, UR41, R2, 0x96, !PT ;  /* 0x000000290d027c12 */ /* 0x000fe4000f8e9602 */
[----:B------:R-:W-:-:S02]  /*d7e0*/  LOP3.LUT R14, R21, UR42, R18, 0x96, !PT ;  /* 0x0000002a150e7c12 */ /* 0x000fc4000f8e9612 */
[----:B------:R-:W-:Y:S01]  /*d7f0*/  PRMT R21, R0, 0x7632, R21 ;  /* 0x0000763200157816 */ /* 0x000fe20000000015 */
[----:B------:R-:W-:Y:S01]  /*d800*/  IMAD.WIDE.U32 R2, R2, -0x326172a9, RZ ;  /* 0xcd9e8d5702027825 */ /* 0x000fe200078e00ff */
[----:B------:R-:W-:-:S03]  /*d810*/  MOV R55, R198 ;  /* 0x000000c600377202 */ /* 0x000fc60000000f00 */
[----:B------:R-:W-:Y:S01]  /*d820*/  FADD.FTZ R15, R5, R4 ;  /* 0x00000004050f7221 */ /* 0x000fe20000010000 */
[C---:B------:R-:W-:Y:S01]  /*d830*/  PRMT R198, R0.reuse, 0x5410, R21 ;  /* 0x0000541000c67816 */ /* 0x040fe20000000015 */
[----:B------:R-:W-:Y:S01]  /*d840*/  @!P1 HFMA2.BF16_V2 R38, -RZ.H0_H0, RZ.H0_H0, -R0.H0_H0 ;  /* 0x200000ffff269231 */ /* 0x000fe20000340900 */
[----:B------:R-:W-:Y:S01]  /*d850*/  @P1 PRMT R209, R0, 0x7610, R209 ;  /* 0x0000761000d11816 */ /* 0x000fe200000000d1 */
[----:B------:R-:W-:Y:S01]  /*d860*/  IMAD.U32 R4, RZ, RZ, UR20 ;  /* 0x00000014ff047e24 */ /* 0x000fe2000f8e00ff */
[----:B------:R-:W-:-:S03]  /*d870*/  LOP3.LUT R0, R3, UR21, R20, 0x96, !PT ;  /* 0x0000001503007c12 */ /* 0x000fc6000f8e9614 */
[----:B------:R-:W-:Y:S01]  /*d880*/  IMAD.WIDE R28, R4, 0x2, R218 ;  /* 0x00000002041c7825 */ /* 0x000fe200078e02da */
[----:B------:R-:W-:-:S04]  /*d890*/  LOP3.LUT R4, R0, 0xffff, RZ, 0xc0, !PT ;  /* 0x0000ffff00047812 */ /* 0x000fc800078ec0ff */
[----:B------:R-:W-:Y:S02]  /*d8a0*/  SHF.R.U32.HI R5, RZ, 0x8, R4 ;  /* 0x00000008ff057819 */ /* 0x000fe40000011604 */
[----:B------:R-:W-:-:S04]  /*d8b0*/  LOP3.LUT R4, R0, 0xff, RZ, 0xc0, !PT ;  /* 0x000000ff00047812 */ /* 0x000fc800078ec0ff */
[----:B------:R-:W-:Y:S02]  /*d8c0*/  PRMT R7, R4, 0x5410, R5 ;  /* 0x0000541004077816 */ /* 0x000fe40000000005 */
[--C-:B------:R-:W-:Y:S02]  /*d8d0*/  SHF.R.U32.HI R5, RZ, 0x10, R0.reuse ;  /* 0x00000010ff057819 */ /* 0x100fe40000011600 */
[----:B------:R-:W-:Y:S02]  /*d8e0*/  SHF.R.U32.HI R4, RZ, 0x18, R0 ;  /* 0x00000018ff047819 */ /* 0x000fe40000011600 */
[----:B------:R-:W-:Y:S01]  /*d8f0*/  LOP3.LUT R0, R5, 0xff, RZ, 0xc0, !PT ;  /* 0x000000ff05007812 */ /* 0x000fe200078ec0ff */
[----:B------:R-:W-:-:S03]  /*d900*/  IMAD.MOV.U32 R5, RZ, RZ, 0x7054 ;  /* 0x00007054ff057424 */ /* 0x000fc600078e00ff */
[----:B------:R-:W-:Y:S02]  /*d910*/  PRMT R8, R0, 0x5410, R4 ;  /* 0x0000541000087816 */ /* 0x000fe40000000004 */
[----:B------:R-:W-:-:S04]  /*d920*/  MOV R0, UR14 ;  /* 0x0000000e00007c02 */ /* 0x000fc80008000f00 */
[----:B------:R-:W-:Y:S02]  /*d930*/  PRMT R20, R0, R5, UR14 ;  /* 0x0000000e00147e16 */ /* 0x000fe40008000005 */
[----:B------:R-:W-:-:S04]  /*d940*/  LOP3.LUT R0, R2, 0xffff, RZ, 0xc0, !PT ;  /* 0x0000ffff02007812 */ /* 0x000fc800078ec0ff */
[----:B------:R-:W-:Y:S02]  /*d950*/  SHF.R.U32.HI R3, RZ, 0x8, R0 ;  /* 0x00000008ff037819 */ /* 0x000fe40000011600 */
[----:B------:R-:W-:Y:S01]  /*d960*/  LOP3.LUT R0, R2, 0xff, RZ, 0xc0, !PT ;  /* 0x000000ff02007812 */ /* 0x000fe200078ec0ff */
[----:B------:R-:W-:-:S03]  /*d970*/  FADD.FTZ R25, R10, R6 ;  /* 0x000000060a197221 */ /* 0x000fc60000010000 */
[----:B------:R-:W-:Y:S02]  /*d980*/  PRMT R6, R0, 0x5410, R3 ;  /* 0x0000541000067816 */ /* 0x000fe40000000003 */
[----:B------:R-:W-:-:S05]  /*d990*/  HSET2.LE.AND R0, R7, R20, PT ;  /* 0x0000001407007233 */ /* 0x000fca0003803000 */
[----:B------:R-:W-:Y:S02]  /*d9a0*/  LOP3.LUT R4, R0, R66, RZ, 0xc0, !PT ;  /* 0x0000004200047212 */ /* 0x000fe400078ec0ff */
[----:B------:R-:W-:Y:S02]  /*d9b0*/  HSET2.LE.AND R0, R8, R20, PT ;  /* 0x0000001408007233 */ /* 0x000fe40003803000 */
[----:B------:R-:W1:Y:S01]  /*d9c0*/  LDSM.16.MT88.4 R8, [R185+0x18000] ;  /* 0x01800000b908783b */ /* 0x000e620000004200 */
[--C-:B------:R-:W-:Y:S02]  /*d9d0*/  SHF.R.U32.HI R3, RZ, 0x10, R2.reuse ;  /* 0x00000010ff037819 */ /* 0x100fe40000011602 */
[----:B------:R-:W-:Y:S02]  /*d9e0*/  SHF.R.U32.HI R5, RZ, 0x18, R2 ;  /* 0x00000018ff057819 */ /* 0x000fe40000011602 */
[----:B------:R-:W-:-:S04]  /*d9f0*/  LOP3.LUT R3, R3, 0xff, RZ, 0xc0, !PT ;  /* 0x000000ff03037812 */ /* 0x000fc800078ec0ff */
[----:B------:R-:W-:Y:S02]  /*da00*/  PRMT R3, R3, 0x5410, R5 ;  /* 0x0000541003037816 */ /* 0x000fe40000000005 */
[----:B------:R-:W-:Y:S02]  /*da10*/  LOP3.LUT R5, R0, R55, RZ, 0xc0, !PT ;  /* 0x0000003700057212 */ /* 0x000fe400078ec0ff */
[--C-:B------:R-:W-:Y:S02]  /*da20*/  HSET2.LE.AND R2, R6, R20.reuse, PT ;  /* 0x0000001406027233 */ /* 0x100fe40003803000 */
[----:B------:R-:W-:-:S03]  /*da30*/  HSET2.LE.AND R0, R3, R20, PT ;  /* 0x0000001403007233 */ /* 0x000fc60003803000 */
[----:B------:R-:W-:Y:S02]  /*da40*/  LOP3.LUT R6, R2, R54, RZ, 0xc0, !PT ;  /* 0x0000003602067212 */ /* 0x000fe400078ec0ff */
[----:B------:R-:W-:-:S07]  /*da50*/  LOP3.LUT R7, R0, R135, RZ, 0xc0, !PT ;  /* 0x0000008700077212 */ /* 0x000fce00078ec0ff */
        /* <DEDUP_REMOVED lines=17> */
[----:B------:R-:W-:Y:S01]  /*db70*/  IMAD.MOV.U32 R104, RZ, RZ, R100 ;  /* 0x000000ffff687224 */ /* 0x000fe200078e0064 */
[C---:B-1----:R-:W-:Y:S06]  /*db80*/  HMMA.16816.F32.BF16 R120, R4.reuse, R8, R156 ;  /* 0x000000080478723c */ /* 0x042fec000004189c */
[----:B------:R-:W-:Y:S01]  /*db90*/  HMMA.16816.F32.BF16 R100, R4, R10, R152 ;  /* 0x0000000a0464723c */ /* 0x000fe20000041898 */
[----:B------:R-:W1:Y:S01]  /*dba0*/  LDSM.16.MT88.4 R8, [R188+0x18000] ;  /* 0x01800000bc08783b */ /* 0x000e620000004200 */
[----:B------:R-:W-:-:S02]  /*dbb0*/  @!P6 HFMA2.BF16_V2 R39, -RZ.H0_H0, RZ.H0_H0, -R168.H0_H0 ;  /* 0x200000ffff27e231 */ /* 0x000fc400003409a8 */
[----:B------:R-:W-:Y:S02]  /*dbc0*/  @!P0 HFMA2.BF16_V2 R37, -RZ.H0_H0, RZ.H0_H0, -R21.H0_H0 ;  /* 0x200000ffff258231 */ /* 0x000fe40000340915 */
[C---:B-1----:R-:W-:Y:S06]  /*dbd0*/  HMMA.16816.F32.BF16 R84, R4.reuse, R8, R148 ;  /* 0x000000080454723c */ /* 0x042fec0000041894 */
[----:B------:R-:W-:Y:S01]  /*dbe0*/  HMMA.16816.F32.BF16 R68, R4, R10, R144 ;  /* 0x0000000a0444723c */ /* 0x000fe20000041890 */
[----:B------:R-:W1:Y:S01]  /*dbf0*/  LDSM.16.MT88.4 R8, [R187+0x18000] ;  /* 0x01800000bb08783b */ /* 0x000e620000004200 */
[----:B------:R-:W-:-:S02]  /*dc00*/  @!P1 PRMT R209, R38, 0x5410, RZ ;  /* 0x0000541026d19816 */ /* 0x000fc400000000ff */
[----:B------:R-:W-:Y:S01]  /*dc10*/  @!P6 PRMT R168, R39, 0x5410, RZ ;  /* 0x0000541027a8e816 */ /* 0x000fe200000000ff */
[----:B------:R2:W-:Y:S01]  /*dc20*/  STG.E.U16 desc[UR28][R218.64+-0x80], R23 ;  /* 0xffff8017da007986 */ /* 0x0005e2000c10151c */
[----:B------:R-:W-:-:S03]  /*dc30*/  @!P0 PRMT R21, R37, 0x5410, RZ ;  /* 0x0000541025158816 */ /* 0x000fc600000000ff */
[----:B------:R3:W-:Y:S01]  /*dc40*/  STG.E.U16 desc[UR28][R218.64+-0x7e], R22 ;  /* 0xffff8216da007986 */ /* 0x0007e2000c10151c */
[----:B--2---:R-:W-:Y:S02]  /*dc50*/  IMAD.MOV.U32 R23, RZ, RZ, R51 ;  /* 0x000000ffff177224 */ /* 0x004fe400078e0033 */
[----:B---3--:R-:W-:Y:S02]  /*dc60*/  IMAD.MOV.U32 R22, RZ, RZ, R50 ;  /* 0x000000ffff167224 */ /* 0x008fe400078e0032 */
        /* <DEDUP_REMOVED lines=20> */
[----:B------:R-:W-:Y:S01]  /*ddb0*/  IMAD.MOV.U32 R133, RZ, RZ, R113 ;  /* 0x000000ffff857224 */ /* 0x000fe200078e0071 */
[----:B------:R-:W-:Y:S01]  /*ddc0*/  MOV R134, R114 ;  /* 0x0000007200867202 */ /* 0x000fe20000000f00 */
[----:B------:R-:W-:-:S02]  /*ddd0*/  IMAD.MOV.U32 R135, RZ, RZ, R115 ;  /* 0x000000ffff877224 */ /* 0x000fc400078e0073 */
[----:B------:R-:W-:Y:S02]  /*dde0*/  IMAD.MOV.U32 R132, RZ, RZ, R112 ;  /* 0x000000ffff847224 */ /* 0x000fe400078e0070 */
[C---:B-1----:R-:W-:Y:S06]  /*ddf0*/  HMMA.16816.F32.BF16 R112, R4.reuse, R8, R60 ;  /* 0x000000080470723c */ /* 0x042fec000004183c */
[C---:B------:R-:W-:Y:S01]  /*de00*/  HMMA.16816.F32.BF16 R92, R4.reuse, R10, R228 ;  /* 0x0000000a045c723c */ /* 0x040fe200000418e4 */
[----:B------:R-:W1:Y:S05]  /*de10*/  LDSM.16.MT88.4 R8, [R185+0x1c000] ;  /* 0x01c00000b908783b */ /* 0x000e6a0000004200 */
[C---:B-1----:R-:W-:Y:S06]  /*de20*/  HMMA.16816.F32.BF16 R76, R4.reuse, R8, R232 ;  /* 0x00000008044c723c */ /* 0x042fec00000418e8 */
[C---:B------:R-:W-:Y:S01]  /*de30*/  HMMA.16816.F32.BF16 R60, R4.reuse, R10, R72 ;  /* 0x0000000a043c723c */ /* 0x040fe20000041848 */
[----:B------:R-:W1:Y:S01]  /*de40*/  LDSM.16.MT88.4 R8, [R186+0x1c000] ;  /* 0x01c00000ba08783b */ /* 0x000e620000004200 */
[----:B------:R-:W-:Y:S01]  /*de50*/  IMAD.MOV.U32 R2, RZ, RZ, R25 ;  /* 0x000000ffff027224 */ /* 0x000fe200078e0019 */
[----:B------:R-:W-:Y:S01]  /*de60*/  MOV R128, R43 ;  /* 0x0000002b00807202 */ /* 0x000fe20000000f00 */
[----:B------:R-:W-:Y:S01]  /*de70*/  IMAD.MOV.U32 R225, RZ, RZ, R42 ;  /* 0x000000ffffe17224 */ /* 0x000fe200078e002a */
[----:B------:R-:W-:Y:S04]  /*de80*/  STG.E.U16 desc[UR28][R28.64+-0x80], R24 ;  /* 0xffff80181c007986 */ /* 0x000fe8000c10151c */
[----:B------:R2:W-:Y:S01]  /*de90*/  STG.E.U16 desc[UR28][R28.64+-0x7e], R26 ;  /* 0xffff821a1c007986 */ /* 0x0005e2000c10151c */
[C---:B-1----:R-:W-:Y:S06]  /*dea0*/  HMMA.16816.F32.BF16 R40, R4.reuse, R8, R236 ;  /* 0x000000080428723c */ /* 0x042fec00000418ec */
[----:B--2---:R-:W-:Y:S01]  /*deb0*/  HMMA.16816.F32.BF16 R24, R4, R10, R240 ;  /* 0x0000000a0418723c */ /* 0x004fe200000418f0 */
[----:B------:R-:W1:Y:S01]  /*dec0*/  LDSM.16.MT88.4 R8, [R188+0x1c000] ;  /* 0x01c00000bc08783b */ /* 0x000e620000004200 */
[----:B------:R-:W-:Y:S01]  /*ded0*/  MOV R129, R109 ;  /* 0x0000006d00817202 */ /* 0x000fe20000000f00 */
[----:B------:R-:W-:-:S02]  /*dee0*/  IMAD.MOV.U32 R130, RZ, RZ, R110 ;  /* 0x000000ffff827224 */ /* 0x000fc400078e006e */
[----:B------:R-:W-:Y:S02]  /*def0*/  IMAD.MOV.U32 R131, RZ, RZ, R111 ;  /* 0x000000ffff837224 */ /* 0x000fe400078e006f */
        /* <DEDUP_REMOVED lines=11> */
[----:B------:R-:W-:-:S02]  /*dfb0*/  IMAD.MOV.U32 R164, RZ, RZ, R0 ;  /* 0x000000ffffa47224 */ /* 0x000fc400078e0000 */
[----:B------:R-:W-:Y:S01]  /*dfc0*/  IMAD.MOV.U32 R165, RZ, RZ, R3 ;  /* 0x000000ffffa57224 */ /* 0x000fe200078e0003 */
[----:B------:R-:W-:Y:S01]  /*dfd0*/  MOV R3, R200 ;  /* 0x000000c800037202 */ /* 0x000fe20000000f00 */
[----:B------:R-:W-:Y:S01]  /*dfe0*/  IMAD.MOV.U32 R0, RZ, RZ, R216 ;  /* 0x000000ffff007224 */ /* 0x000fe200078e00d8 */
[----:B-1----:R-:W-:Y:S07]  /*dff0*/  HMMA.16816.F32.BF16 R56, R4, R10, R152 ;  /* 0x0000000a0438723c */ /* 0x002fee0000041898 */
[----:B------:R-:W-:-:S02]  /*e000*/  IMAD.MOV.U32 R155, RZ, RZ, R159 ;  /* 0x000000ffff9b7224 */ /* 0x000fc400078e009f */
[----:B------:R-:W-:Y:S01]  /*e010*/  IMAD.MOV.U32 R159, RZ, RZ, R163 ;  /* 0x000000ffff9f7224 */ /* 0x000fe200078e00a3 */
[----:B------:R-:W-:Y:S01]  /*e020*/  MOV R163, R167 ;  /* 0x000000a700a37202 */ /* 0x000fe20000000f00 */
[----:B------:R-:W-:Y:S02]  /*e030*/  IMAD.MOV.U32 R167, RZ, RZ, R194 ;  /* 0x000000ffffa77224 */ /* 0x000fe400078e00c2 */
[----:B------:R-:W-:Y:S01]  /*e040*/  IMAD.MOV.U32 R154, RZ, RZ, R158 ;  /* 0x000000ffff9a7224 */ /* 0x000fe200078e009e */
[----:B------:R-:W3:Y:S01]  /*e050*/  LDL.LU R194, [R1+0x180] ;  /* 0x0001800001c27983 */ /* 0x000ee20000300800 */
[----:B------:R-:W-:Y:S01]  /*e060*/  IMAD.MOV.U32 R151, RZ, RZ, R155 ;  /* 0x000000ffff977224 */ /* 0x000fe200078e009b */
[----:B------:R-:W-:Y:S01]  /*e070*/  MOV R153, R157 ;  /* 0x0000009d00997202 */ /* 0x000fe20000000f00 */
[----:B------:R-:W-:Y:S01]  /*e080*/  IMAD.MOV.U32 R152, RZ, RZ, R156 ;  /* 0x000000ffff987224 */ /* 0x000fe200078e009c */
[----:B------:R-:W4:Y:S01]  /*e090*/  LDL.LU R216, [R1+0x17c] ;  /* 0x00017c0001d87983 */ /* 0x000f220000300800 */
[----:B------:R-:W-:Y:S01]  /*e0a0*/  IMAD.MOV.U32 R158, RZ, RZ, R162 ;  /* 0x000000ffff9e7224 */ /* 0x000fe200078e00a2 */
[----:B------:R-:W-:Y:S01]  /*e0b0*/  MOV R156, R160 ;  /* 0x000000a0009c7202 */ /* 0x000fe20000000f00 */
[----:B------:R-:W-:Y:S01]  /*e0c0*/  IMAD.MOV.U32 R155, RZ, RZ, R159 ;  /* 0x000000ffff9b7224 */ /* 0x000fe200078e009f */
[----:B------:R-:W-:Y:S01]  /*e0d0*/  MOV R162, R166 ;  /* 0x000000a600a27202 */ /* 0x000fe20000000f00 */
[----:B------:R-:W2:Y:S01]  /*e0e0*/  LDL.LU R200, [R1+0x178] ;  /* 0x0001780001c87983 */ /* 0x000ea20000300800 */
[----:B------:R-:W-:Y:S01]  /*e0f0*/  IMAD.MOV.U32 R157, RZ, RZ, R161 ;  /* 0x000000ffff9d7224 */ /* 0x000fe200078e00a1 */
[----:B------:R-:W-:Y:S01]  /*e100*/  MOV R159, R163 ;  /* 0x000000a3009f7202 */ /* 0x000fe20000000f00 */
[----:B------:R-:W-:-:S02]  /*e110*/  IMAD.MOV.U32 R160, RZ, RZ, R164 ;  /* 0x000000ffffa07224 */ /* 0x000fc400078e00a4 */
        /* <DEDUP_REMOVED lines=8> */
[----:B------:R-:W-:Y:S02]  /*e1a0*/  MOV R3, R221 ;  /* 0x000000dd00037202 */ /* 0x000fe40000000f00 */
[----:B------:R-:W2:Y:S04]  /*e1b0*/  LDL.LU R204, [R1+0x170] ;  /* 0x0001700001cc7983 */ /* 0x000ea80000300800 */
[----:B------:R-:W3:Y:S01]  /*e1c0*/  LDL.LU R221, [R1+0x16c] ;  /* 0x00016c0001dd7983 */ /* 0x000ee20000300800 */
[----:B------:R-:W-:-:S02]  /*e1d0*/  IMAD.MOV.U32 R147, RZ, RZ, R152 ;  /* 0x000000ffff937224 */ /* 0x000fc400078e0098 */
[----:B------:R-:W-:Y:S01]  /*e1e0*/  IMAD.MOV.U32 R152, RZ, RZ, R157 ;  /* 0x000000ffff987224 */ /* 0x000fe200078e009d */
[----:B------:R-:W-:Y:S01]  /*e1f0*/  MOV R157, R162 ;  /* 0x000000a2009d7202 */ /* 0x000fe20000000f00 */
[----:B------:R-:W-:Y:S02]  /*e200*/  IMAD.MOV.U32 R162, RZ, RZ, R208 ;  /* 0x000000ffffa27224 */ /* 0x000fe400078e00d0 */
[----:B------:R-:W2:Y:S01]  /*e210*/  LDL.LU R208, [R1+0x168] ;  /* 0x0001680001d07983 */ /* 0x000ea20000300800 */
        /* <DEDUP_REMOVED lines=15> */
[----:B------:R-:W-:Y:S02]  /*e310*/  IMAD.MOV.U32 R163, RZ, RZ, R3 ;  /* 0x000000ffffa37224 */ /* 0x000fe400078e0003 */
[----:B------:R-:W-:-:S02]  /*e320*/  IMAD.MOV.U32 R161, RZ, RZ, R166 ;  /* 0x000000ffffa17224 */ /* 0x000fc400078e00a6 */
[----:B------:R-:W-:Y:S01]  /*e330*/  IMAD.MOV.U32 R166, RZ, RZ, R196 ;  /* 0x000000ffffa67224 */ /* 0x000fe200078e00c4 */
[C---:B------:R-:W-:Y:S01]  /*e340*/  HMMA.16816.F32.BF16 R72, R4.reuse, R8, R248 ;  /* 0x000000080448723c */ /* 0x040fe200000418f8 */
[----:B------:R-:W1:Y:S05]  /*e350*/  LDSM.16.MT88.4 R8, [R185+0x1e000] ;  /* 0x01e00000b908783b */ /* 0x000e6a0000004200 */
[C---:B-1----:R-:W-:Y:S06]  /*e360*/  HMMA.16816.F32.BF16 R104, R4.reuse, R8, R104 ;  /* 0x000000080468723c */ /* 0x042fec0000041868 */
[----:B------:R-:W-:Y:S01]  /*e370*/  HMMA.16816.F32.BF16 R124, R4, R10, R124 ;  /* 0x0000000a047c723c */ /* 0x000fe2000004187c */
[----:B------:R-:W1:Y:S01]  /*e380*/  LDSM.16.MT88.4 R8, [R186+0x1e000] ;  /* 0x01e00000ba08783b */ /* 0x000e620000004200 */
[----:B----4-:R-:W-:Y:S01]  /*e390*/  IMAD.MOV.U32 R165, RZ, RZ, R167 ;  /* 0x000000ffffa57224 */ /* 0x010fe200078e00a7 */
[----:B------:R-:W-:Y:S01]  /*e3a0*/  MOV R167, R197 ;  /* 0x000000c500a77202 */ /* 0x000fe20000000f00 */
[----:B---3--:R-:W-:-:S02]  /*e3b0*/  IMAD.MOV.U32 R3, RZ, RZ, R221 ;  /* 0x000000ffff037224 */ /* 0x008fc400078e00dd */
[----:B------:R3:W5:Y:S04]  /*e3c0*/  LDL.LU R221, [R1+0x160] ;  /* 0x0001600001dd7983 */ /* 0x0007680000300800 */
[----:B------:R-:W4:Y:S01]  /*e3d0*/  LDL.LU.64 R196, [R1+0x158] ;  /* 0x0001580001c47983 */ /* 0x000f220000300a00 */
        /* <DEDUP_REMOVED lines=32> */
[----:B-1----:R-:W-:Y:S01]  /*e5e0*/  HMMA.16816.F32.BF16 R136, R4, R8, R136 ;  /* 0x000000080488723c */ /* 0x002fe20000041888 */
[----:B------:R-:W-:Y:S01]  /*e5f0*/  IMAD.MOV.U32 R167, RZ, RZ, R23 ;  /* 0x000000ffffa77224 */ /* 0x000fe200078e0017 */
[----:B------:R-:W-:-:S04]  /*e600*/  MOV R166, R22 ;  /* 0x0000001600a67202 */ /* 0x000fc80000000f00 */
[----:B------:R-:W-:Y:S01]  /*e610*/  HMMA.16816.F32.BF16 R144, R4, R10, R144 ;  /* 0x0000000a0490723c */ /* 0x000fe20000041890 */
[----:B------:R-:W1:Y:S01]  /*e620*/  LDSM.16.MT88.4 R8, [R187+0x1e000] ;  /* 0x01e00000bb08783b */ /* 0x000e620000004200 */
[----:B------:R-:W-:Y:S01]  /*e630*/  IMAD.MOV.U32 R0, RZ, RZ, R216 ;  /* 0x000000ffff007224 */ /* 0x000fe200078e00d8 */
[----:B------:R-:W-:Y:S01]  /*e640*/  MOV R142, R154 ;  /* 0x0000009a008e7202 */ /* 0x000fe20000000f00 */
[----:B------:R-:W-:Y:S02]  /*e650*/  IMAD.MOV.U32 R3, RZ, RZ, R211 ;  /* 0x000000ffff037224 */ /* 0x000fe400078e00d3 */
[----:B------:R-:W-:Y:S02]  /*e660*/  IMAD.MOV.U32 R148, RZ, RZ, R150 ;  /* 0x000000ffff947224 */ /* 0x000fe400078e0096 */
[----:B------:R-:W-:Y:S01]  /*e670*/  IMAD.MOV.U32 R151, RZ, RZ, R153 ;  /* 0x000000ffff977224 */ /* 0x000fe200078e0099 */
[----:B------:R-:W-:Y:S01]  /*e680*/  MOV R153, R157 ;  /* 0x0000009d00997202 */ /* 0x000fe20000000f00 */
[----:B------:R-:W-:-:S02]  /*e690*/  IMAD.MOV.U32 R150, RZ, RZ, R152 ;  /* 0x000000ffff967224 */ /* 0x000fc400078e0098 */
[----:B------:R-:W-:Y:S01]  /*e6a0*/  IMAD.MOV.U32 R143, RZ, RZ, R155 ;  /* 0x000000ffff8f7224 */ /* 0x000fe200078e009b */
[----:B------:R-:W-:Y:S01]  /*e6b0*/  MOV R154, R166 ;  /* 0x000000a6009a7202 */ /* 0x000fe20000000f00 */
[----:B------:R-:W-:Y:S02]  /*e6c0*/  IMAD.MOV.U32 R152, RZ, RZ, R156 ;  /* 0x000000ffff987224 */ /* 0x000fe400078e009c */
[----:B------:R-:W-:Y:S02]  /*e6d0*/  IMAD.MOV.U32 R157, RZ, RZ, R159 ;  /* 0x000000ffff9d7224 */ /* 0x000fe400078e009f */
[----:B------:R-:W-:Y:S02]  /*e6e0*/  IMAD.MOV.U32 R155, RZ, RZ, R167 ;  /* 0x000000ffff9b7224 */ /* 0x000fe400078e00a7 */
[----:B------:R-:W-:Y:S01]  /*e6f0*/  IMAD.MOV.U32 R159, RZ, RZ, R0 ;  /* 0x000000ffff9f7224 */ /* 0x000fe200078e0000 */
[----:B--2---:R-:W-:Y:S01]  /*e700*/  MOV R0, R208 ;  /* 0x000000d000007202 */ /* 0x004fe20000000f00 */
        /* <DEDUP_REMOVED lines=38> */
[----:B------:R-:W-:-:S04]  /*e970*/  IMAD.MOV.U32 R0, RZ, RZ, R198 ;  /* 0x000000ffff007224 */ /* 0x000fc800078e00c6 */
[----:B------:R-:W-:Y:S01]  /*e980*/  IMAD.MOV.U32 R182, RZ, RZ, R0 ;  /* 0x000000ffffb67224 */ /* 0x000fe200078e0000 */
[----:B-1----:R-:W-:Y:S01]  /*e990*/  HMMA.16816.F32.BF16 R148, R4, R8, R148 ;  /* 0x000000080494723c */ /* 0x002fe20000041894 */
[----:B------:R-:W-:-:S05]  /*e9a0*/  IMAD.MOV.U32 R177, RZ, RZ, R199 ;  /* 0x000000ffffb17224 */ /* 0x000fca00078e00c7 */
[----:B------:R-:W-:Y:S01]  /*e9b0*/  HMMA.16816.F32.BF16 R140, R4, R10, R140 ;  /* 0x0000000a048c723c */ /* 0x000fe2000004188c */
[----:B------:R-:W-:Y:S02]  /*e9c0*/  IMAD.MOV.U32 R181, RZ, RZ, R177 ;  /* 0x000000ffffb57224 */ /* 0x000fe400078e00b1 */
[----:B------:R-:W-:Y:S02]  /*e9d0*/  IMAD.MOV.U32 R177, RZ, RZ, R15 ;  /* 0x000000ffffb17224 */ /* 0x000fe400078e000f */
[----:B------:R-:W-:Y:S01]  /*e9e0*/  IMAD.MOV.U32 R227, RZ, RZ, R203 ;  /* 0x000000ffffe37224 */ /* 0x000fe200078e00cb */
[----:B----4-:R-:W-:Y:S01]  /*e9f0*/  MOV R3, R197 ;  /* 0x000000c500037202 */ /* 0x010fe20000000f00 */
[----:B------:R-:W-:-:S03]  /*ea00*/  IMAD.MOV.U32 R2, RZ, RZ, R196 ;  /* 0x000000ffff027224 */ /* 0x000fc600078e00c4 */
[----:B------:R-:W-:Y:S01]  /*ea10*/  MOV R183, R3 ;  /* 0x0000000300b77202 */ /* 0x000fe20000000f00 */
        /* <DEDUP_REMOVED lines=17> */
[----:B------:R-:W-:Y:S02]  /*eb30*/  HSET2.LE.AND R0, R3, R20, PT ;  /* 0x0000001403007233 */ /* 0x000fe40003803000 */
[----:B------:R-:W-:-:S03]  /*eb40*/  PRMT R3, R4, 0x5410, R7 ;  /* 0x0000541004037816 */ /* 0x000fc60000000007 */
[----:B------:R-:W-:Y:S02]  /*eb50*/  LOP3.LUT R4, R0, R215, RZ, 0xc0, !PT ;  /* 0x000000d700047212 */ /* 0x000fe400078ec0ff */
[----:B------:R-:W-:Y:S01]  /*eb60*/  MOV R215, R180 ;  /* 0x000000b400d77202 */ /* 0x000fe20000000f00 */
[----:B------:R-:W-:Y:S01]  /*eb70*/  IMAD.MOV.U32 R180, RZ, RZ, R181 ;  /* 0x000000ffffb47224 */ /* 0x000fe200078e00b5 */
[----:B------:R-:W-:Y:S01]  /*eb80*/  LOP3.LUT R2, R2, 0xff, RZ, 0xc0, !PT ;  /* 0x000000ff02027812 */ /* 0x000fe200078ec0ff */
[----:B------:R-:W-:Y:S01]  /*eb90*/  IMAD.MOV.U32 R181, RZ, RZ, R182 ;  /* 0x000000ffffb57224 */ /* 0x000fe200078e00b6 */
[----:B------:R-:W-:Y:S01]  /*eba0*/  MOV R182, R183 ;  /* 0x000000b700b67202 */ /* 0x000fe20000000f00 */
[----:B------:R-:W-:Y:S02]  /*ebb0*/  IMAD.MOV.U32 R183, RZ, RZ, R176 ;  /* 0x000000ffffb77224 */ /* 0x000fe400078e00b0 */
[----:B------:R-:W-:Y:S01]  /*ebc0*/  IMAD.MOV.U32 R176, RZ, RZ, R177 ;  /* 0x000000ffffb07224 */ /* 0x000fe200078e00b1 */
[----:B------:R-:W-:Y:S01]  /*ebd0*/  MOV R177, R178 ;  /* 0x000000b200b17202 */ /* 0x000fe20000000f00 */
[----:B------:R-:W-:Y:S01]  /*ebe0*/  IMAD.MOV.U32 R178, RZ, RZ, R179 ;  /* 0x000000ffffb27224 */ /* 0x000fe200078e00b3 */
[----:B------:R-:W-:Y:S01]  /*ebf0*/  PRMT R2, R2, 0x5410, R5 ;  /* 0x0000541002027816 */ /* 0x000fe20000000005 */
[----:B------:R-:W-:Y:S01]  /*ec00*/  IMAD.MOV.U32 R179, RZ, RZ, R172 ;  /* 0x000000ffffb37224 */ /* 0x000fe200078e00ac */
[----:B------:R-:W-:Y:S01]  /*ec10*/  MOV R172, R173 ;  /* 0x000000ad00ac7202 */ /* 0x000fe20000000f00 */
[----:B------:R-:W-:-:S02]  /*ec20*/  IMAD.MOV.U32 R173, RZ, RZ, R174 ;  /* 0x000000ffffad7224 */ /* 0x000fc400078e00ae */
[----:B------:R-:W-:Y:S01]  /*ec30*/  IMAD.MOV.U32 R174, RZ, RZ, R175 ;  /* 0x000000ffffae7224 */ /* 0x000fe200078e00af */
[----:B------:R-:W-:Y:S01]  /*ec40*/  MOV R175, R158 ;  /* 0x0000009e00af7202 */ /* 0x000fe20000000f00 */
[----:B------:R-:W-:Y:S01]  /*ec50*/  IMAD.MOV.U32 R158, RZ, RZ, R159 ;  /* 0x000000ffff9e7224 */ /* 0x000fe200078e009f */
[--C-:B------:R-:W-:Y:S01]  /*ec60*/  HSET2.LE.AND R0, R2, R20.reuse, PT ;  /* 0x0000001402007233 */ /* 0x100fe20003803000 */
[----:B------:R-:W-:Y:S01]  /*ec70*/  IMAD.MOV.U32 R159, RZ, RZ, R160 ;  /* 0x000000ffff9f7224 */ /* 0x000fe200078e00a0 */
[--C-:B------:R-:W-:Y:S02]  /*ec80*/  HSET2.LE.AND R2, R8, R20.reuse, PT ;  /* 0x0000001408027233 */ /* 0x100fe40003803000 */
[----:B------:R-:W-:Y:S01]  /*ec90*/  HSET2.LE.AND R3, R3, R20, PT ;  /* 0x0000001403037233 */ /* 0x000fe20003803000 */
[----:B------:R-:W-:Y:S01]  /*eca0*/  IMAD.MOV.U32 R213, RZ, RZ, R181 ;  /* 0x000000ffffd57224 */ /* 0x000fe200078e00b5 */
[----:B------:R-:W-:Y:S01]  /*ecb0*/  MOV R160, R161 ;  /* 0x000000a100a07202 */ /* 0x000fe20000000f00 */
[----:B------:R-:W-:Y:S01]  /*ecc0*/  IMAD.MOV.U32 R161, RZ, RZ, R162 ;  /* 0x000000ffffa17224 */ /* 0x000fe200078e00a2 */
[----:B------:R-:W-:Y:S01]  /*ecd0*/  LOP3.LUT R5, R0, R215, RZ, 0xc0, !PT ;  /* 0x000000d700057212 */ /* 0x000fe200078ec0ff */
        /* <DEDUP_REMOVED lines=32> */
[----:B-1----:R-:W-:Y:S01]  /*eee0*/  HMMA.16816.F32.BF16 R164, R4, R12, R52 ;  /* 0x0000000c04a4723c */ /* 0x002fe20000041834 */
[----:B------:R-:W-:Y:S02]  /*eef0*/  IMAD.MOV.U32 R229, RZ, RZ, R182 ;  /* 0x000000ffffe57224 */ /* 0x000fe400078e00b6 */
[----:B------:R-:W-:Y:S01]  /*ef00*/  IMAD.MOV.U32 R182, RZ, RZ, R177 ;  /* 0x000000ffffb67224 */ /* 0x000fe200078e00b1 */
[----:B------:R-:W-:-:S03]  /*ef10*/  MOV R177, R173 ;  /* 0x000000ad00b17202 */ /* 0x000fc60000000f00 */
[----:B------:R-:W-:Y:S02]  /*ef20*/  IMAD.MOV.U32 R53, RZ, RZ, R214 ;  /* 0x000000ffff357224 */ /* 0x000fe400078e00d6 */
[----:B------:R-:W-:Y:S02]  /*ef30*/  IMAD.MOV.U32 R214, RZ, RZ, R181 ;  /* 0x000000ffffd67224 */ /* 0x000fe400078e00b5 */
[----:B------:R-:W-:Y:S02]  /*ef40*/  IMAD.MOV.U32 R181, RZ, RZ, R176 ;  /* 0x000000ffffb57224 */ /* 0x000fe400078e00b0 */
[----:B------:R-:W-:Y:S01]  /*ef50*/  IMAD.MOV.U32 R55, RZ, RZ, R212 ;  /* 0x000000ffff377224 */ /* 0x000fe200078e00d4 */
[----:B------:R-:W-:Y:S01]  /*ef60*/  MOV R212, R157 ;  /* 0x0000009d00d47202 */ /* 0x000fe20000000f00 */
[----:B------:R-:W-:Y:S02]  /*ef70*/  IMAD.MOV.U32 R176, RZ, RZ, R172 ;  /* 0x000000ffffb07224 */ /* 0x000fe400078e00ac */
[----:B------:R-:W-:-:S02]  /*ef80*/  IMAD.MOV.U32 R231, RZ, RZ, R156 ;  /* 0x000000ffffe77224 */ /* 0x000fc400078e009c */
[----:B------:R-:W-:Y:S02]  /*ef90*/  IMAD.MOV.U32 R172, RZ, RZ, R158 ;  /* 0x000000ffffac7224 */ /* 0x000fe400078e009e */
[----:B------:R-:W-:Y:S02]  /*efa0*/  IMAD.MOV.U32 R173, RZ, RZ, R159 ;  /* 0x000000ffffad7224 */ /* 0x000fe400078e009f */
[----:B------:R-:W-:Y:S01]  /*efb0*/  HMMA.16816.F32.BF16 R156, R4, R14, R16 ;  /* 0x0000000e049c723c */ /* 0x000fe20000041810 */
[----:B------:R-:W1:Y:S04]  /*efc0*/  LDSM.16.MT88.4 R12, [R188+0x18800] ;  /* 0x01880000bc0c783b */ /* 0x000e680000004200 */
[----:B------:R-:W2:Y:S01]  /*efd0*/  LDSM.16.MT88.4 R16, [R186+0x18800] ;  /* 0x01880000ba10783b */ /* 0x000ea20000004200 */
[----:B------:R-:W-:Y:S01]  /*efe0*/  IMAD.MOV.U32 R52, RZ, RZ, R215 ;  /* 0x000000ffff347224 */ /* 0x000fe200078e00d7 */
[----:B------:R-:W-:-:S02]  /*eff0*/  MOV R215, R180 ;  /* 0x000000b400d77202 */ /* 0x000fc40000000f00 */
        /* <DEDUP_REMOVED lines=14> */
[C---:B------:R-:W-:Y:S01]  /*f0e0*/  HMMA.16816.F32.BF16 R224, R4.reuse, R14, R68 ;  /* 0x0000000e04e0723c */ /* 0x040fe20000041844 */
[----:B------:R-:W1:Y:S05]  /*f0f0*/  LDSM.16.MT88.4 R12, [R186+0x1a800] ;  /* 0x01a80000ba0c783b */ /* 0x000e6a0000004200 */
[----:B------:R-:W-:Y:S01]  /*f100*/  HMMA.16816.F32.BF16 R84, R4, R10, R36 ;  /* 0x0000000a0454723c */ /* 0x000fe20000041824 */
[----:B------:R-:W-:Y:S01]  /*f110*/  IMAD.MOV.U32 R70, RZ, RZ, R180 ;  /* 0x000000ffff467224 */ /* 0x000fe200078e00b4 */
[----:B------:R-:W-:Y:S01]  /*f120*/  MOV R69, R181 ;  /* 0x000000b500457202 */ /* 0x000fe20000000f00 */
[----:B------:R-:W-:-:S03]  /*f130*/  IMAD.MOV.U32 R68, RZ, RZ, R182 ;  /* 0x000000ffff447224 */ /* 0x000fc600078e00b6 */
[C---:B------:R-:W-:Y:S01]  /*f140*/  HMMA.16816.F32.BF16 R180, R4.reuse, R8, R48 ;  /* 0x0000000804b4723c */ /* 0x040fe20000041830 */
[----:B------:R-:W4:Y:S05]  /*f150*/  LDSM.16.MT88.4 R8, [R188+0x1a800] ;  /* 0x01a80000bc08783b */ /* 0x000f2a0000004200 */
[C---:B--2---:R-:W-:Y:S06]  /*f160*/  HMMA.16816.F32.BF16 R248, R4.reuse, R16, R120 ;  /* 0x0000001004f8723c */ /* 0x044fec0000041878 */
[----:B------:R-:W-:Y:S01]  /*f170*/  HMMA.16816.F32.BF16 R240, R4, R18, R100 ;  /* 0x0000001204f0723c */ /* 0x000fe20000041864 */
[----:B------:R-:W2:Y:S01]  /*f180*/  LDSM.16.MT88.4 R16, [R185+0x1a800] ;  /* 0x01a80000b910783b */ /* 0x000ea20000004200 */
[----:B------:R-:W-:Y:S01]  /*f190*/  IMAD.MOV.U32 R2, RZ, RZ, R231 ;  /* 0x000000ffff027224 */ /* 0x000fe200078e00e7 */
[----:B------:R-:W-:Y:S01]  /*f1a0*/  MOV R51, R230 ;  /* 0x000000e600337202 */ /* 0x000fe20000000f00 */
[----:B------:R-:W-:Y:S01]  /*f1b0*/  IMAD.MOV.U32 R71, RZ, RZ, R229 ;  /* 0x000000ffff477224 */ /* 0x000fe200078e00e5 */
[----:B------:R-:W-:Y:S01]  /*f1c0*/  MOV R50, R213 ;  /* 0x000000d500327202 */ /* 0x000fe20000000f00 */
[----:B------:R-:W-:-:S02]  /*f1d0*/  IMAD.MOV.U32 R0, RZ, RZ, R212 ;  /* 0x000000ffff007224 */ /* 0x000fc400078e00d4 */
[----:B------:R-:W-:Y:S02]  /*f1e0*/  IMAD.MOV.U32 R49, RZ, RZ, R214 ;  /* 0x000000ffff317224 */ /* 0x000fe400078e00d6 */
[----:B------:R-:W-:Y:S01]  /*f1f0*/  IMAD.MOV.U32 R48, RZ, RZ, R215 ;  /* 0x000000ffff307224 */ /* 0x000fe200078e00d7 */
[C---:B-1----:R-:W-:Y:S06]  /*f200*/  HMMA.16816.F32.BF16 R228, R4.reuse, R12, R80 ;  /* 0x0000000c04e4723c */ /* 0x042fec0000041850 */
[----:B------:R-:W-:Y:S01]  /*f210*/  HMMA.16816.F32.BF16 R212, R4, R14, R64 ;  /* 0x0000000e04d4723c */ /* 0x000fe20000041840 */
[----:B------:R-:W-:Y:S01]  /*f220*/  IMAD.MOV.U32 R80, RZ, RZ, R178 ;  /* 0x000000ffff507224 */ /* 0x000fe200078e00b2 */
[----:B------:R-:W1:Y:S05]  /*f230*/  LDSM.16.MT88.4 R12, [R185+0x1c800] ;  /* 0x01c80000b90c783b */ /* 0x000e6a0000004200 */
[----:B------:R-:W-:Y:S01]  /*f240*/  IMAD.MOV.U32 R64, RZ, RZ, R176 ;  /* 0x000000ffff407224 */ /* 0x000fe200078e00b0 */
[----:B------:R-:W-:Y:S01]  /*f250*/  MOV R65, R177 ;  /* 0x000000b100417202 */ /* 0x000fe20000000f00 */
[----:B------:R-:W-:-:S02]  /*f260*/  IMAD.MOV.U32 R66, RZ, RZ, R179 ;  /* 0x000000ffff427224 */ /* 0x000fc400078e00b3 */
[C---:B----4-:R-:W-:Y:S07]  /*f270*/  HMMA.16816.F32.BF16 R176, R4.reuse, R8, R44 ;  /* 0x0000000804b0723c */ /* 0x050fee000004182c */
[----:B------:R-:W-:Y:S01]  /*f280*/  MOV R47, R2 ;  /* 0x00000002002f7202 */ /* 0x000fe20000000f00 */
[----:B--2---:R-:W-:Y:S01]  /*f290*/  HMMA.16816.F32.BF16 R244, R4, R16, R116 ;  /* 0x0000001004f4723c */ /* 0x004fe20000041874 */
[----:B------:R-:W-:Y:S01]  /*f2a0*/  IMAD.MOV.U32 R44, RZ, RZ, R160 ;  /* 0x000000ffff2c7224 */ /* 0x000fe200078e00a0 */
[----:B------:R-:W-:Y:S01]  /*f2b0*/  MOV R45, R161 ;  /* 0x000000a1002d7202 */ /* 0x000fe20000000f00 */
[----:B------:R-:W-:Y:S01]  /*f2c0*/  IMAD.MOV.U32 R2, RZ, RZ, R162 ;  /* 0x000000ffff027224 */ /* 0x000fe200078e00a2 */
[----:B------:R-:W-:-:S02]  /*f2d0*/  MOV R46, R163 ;  /* 0x000000a3002e7202 */ /* 0x000fc40000000f00 */
[C---:B------:R-:W-:Y:S01]  /*f2e0*/  HMMA.16816.F32.BF16 R236, R4.reuse, R18, R96 ;  /* 0x0000001204ec723c */ /* 0x040fe20000041860 */
[----:B------:R-:W2:Y:S05]  /*f2f0*/  LDSM.16.MT88.4 R16, [R187+0x1a800] ;  /* 0x01a80000bb10783b */ /* 0x000eaa0000004200 */
[C---:B------:R-:W-:Y:S01]  /*f300*/  HMMA.16816.F32.BF16 R160, R4.reuse, R10, R32 ;  /* 0x0000000a04a0723c */ /* 0x040fe20000041820 */
[----:B------:R-:W4:Y:S01]  /*f310*/  LDSM.16.MT88.4 R8, [R186+0x1c800] ;  /* 0x01c80000ba08783b */ /* 0x000f220000004200 */
        /* <DEDUP_REMOVED lines=24> */
[C---:B----4-:R-:W-:Y:S06]  /*f4a0*/  HMMA.16816.F32.BF16 R40, R4.reuse, R8, R104 ;  /* 0x000000080428723c */ /* 0x050fec0000041868 */
[----:B------:R-:W-:Y:S01]  /*f4b0*/  HMMA.16816.F32.BF16 R36, R4, R10, R124 ;  /* 0x0000000a0424723c */ /* 0x000fe2000004187c */
[----:B------:R-:W2:Y:S01]  /*f4c0*/  LDSM.16.MT88.4 R8, [R187+0x1e800] ;  /* 0x01e80000bb08783b */ /* 0x000ea20000004200 */
[----:B------:R-:W-:-:S02]  /*f4d0*/  MOV R104, R64 ;  /* 0x0000004000687202 */ /* 0x000fc40000000f00 */
[----:B------:R-:W-:-:S03]  /*f4e0*/  MOV R24, R35 ;  /* 0x0000002300187202 */ /* 0x000fc60000000f00 */
[----:B------:R-:W-:Y:S02]  /*f4f0*/  MOV R125, R33 ;  /* 0x00000021007d7202 */ /* 0x000fe40000000f00 */
[----:B------:R-:W-:Y:S02]  /*f500*/  MOV R126, R104 ;  /* 0x00000068007e7202 */ /* 0x000fe40000000f00 */
[----:B------:R-:W-:Y:S02]  /*f510*/  MOV R104, R81 ;  /* 0x0000005100687202 */ /* 0x000fe40000000f00 */
[----:B------:R-:W-:Y:S02]  /*f520*/  MOV R81, R0 ;  /* 0x0000000000517202 */ /* 0x000fe40000000f00 */
[----:B------:R-:W-:Y:S02]  /*f530*/  LOP3.LUT R2, R31, UR44, R2, 0x96, !PT ;  /* 0x0000002c1f027c12 */ /* 0x000fe4000f8e9602 */
[----:B------:R-:W-:Y:S01]  /*f540*/  LOP3.LUT R0, R125, UR6, R30, 0x96, !PT ;  /* 0x000000067d007c12 */ /* 0x000fe2000f8e961e */
        /* <DEDUP_REMOVED lines=23> */
[----:B------:R-:W-:Y:S02]  /*f6c0*/  IMAD.MOV.U32 R24, RZ, RZ, R3 ;  /* 0x000000ffff187224 */ /* 0x000fe400078e0003 */
[----:B------:R-:W-:Y:S01]  /*f6d0*/  IMAD.WIDE.U32 R2, R2, -0x2daee0ad, RZ ;  /* 0xd2511f5302027825 */ /* 0x000fe200078e00ff */
[C---:B------:R-:W-:Y:S06]  /*f6e0*/  HMMA.16816.F32.BF16 R64, R4.reuse, R18, R132 ;  /* 0x000000120440723c */ /* 0x040fec0000041884 */
[----:B------:R-:W-:Y:S01]  /*f6f0*/  HMMA.16816.F32.BF16 R48, R4, R14, R144 ;  /* 0x0000000e0430723c */ /* 0x000fe20000041890 */
[----:B------:R-:W-:-:S05]  /*f700*/  IMAD.MOV.U32 R127, RZ, RZ, R105 ;  /* 0x000000ffff7f7224 */ /* 0x000fca00078e0069 */
[----:B------:R-:W-:Y:S01]  /*f710*/  HMMA.16816.F32.BF16 R52, R4, R12, R136 ;  /* 0x0000000c0434723c */ /* 0x000fe20000041888 */
[----:B------:R-:W-:-:S05]  /*f720*/  IMAD.MOV.U32 R105, RZ, RZ, R25 ;  /* 0x000000ffff697224 */ /* 0x000fca00078e0019 */
[C---:B--2---:R-:W-:Y:S06]  /*f730*/  HMMA.16816.F32.BF16 R44, R4.reuse, R8, R148 ;  /* 0x00000008042c723c */ /* 0x044fec0000041894 */
[----:B------:R-:W-:Y:S01]  /*f740*/  HMMA.16816.F32.BF16 R32, R4, R10, R140 ;  /* 0x0000000a0420723c */ /* 0x000fe2000004188c */
[----:B------:R-:W-:Y:S01]  /*f750*/  IMAD.MOV.U32 R25, RZ, RZ, R192 ;  /* 0x000000ffff197224 */ /* 0x000fe200078e00c0 */
[----:B------:R-:W-:Y:S01]  /*f760*/  LOP3.LUT R3, R3, UR38, R126, 0x96, !PT ;  /* 0x0000002603037c12 */ /* 0x000fe2000f8e967e */
[----:B------:R-:W-:Y:S01]  /*f770*/  IMAD.MOV.U32 R23, RZ, RZ, R220 ;  /* 0x000000ffff177224 */ /* 0x000fe200078e00dc */
[----:B------:R-:W-:Y:S01]  /*f780*/  MOV R127, R24 ;  /* 0x00000018007f7202 */ /* 0x000fe20000000f00 */
[----:B------:R-:W1:Y:S02]  /*f790*/  LDSM.16.MT88.4 R12, [R185+0x19000] ;  /* 0x01900000b90c783b */ /* 0x000e640000004200 */
[----:B------:R-:W-:Y:S01]  /*f7a0*/  IMAD.WIDE.U32 R4, R0, -0x2daee0ad, RZ ;  /* 0xd2511f5300047825 */ /* 0x000fe200078e00ff */
[----:B------:R-:W-:Y:S01]  /*f7b0*/  MOV R125, R26 ;  /* 0x0000001a007d7202 */ /* 0x000fe20000000f00 */
[----:B------:R-:W2:Y:S03]  /*f7c0*/  LDSM.16.MT88.4 R16, [R186+0x19000] ;  /* 0x01900000ba10783b */ /* 0x000ea60000004200 */
[----:B------:R-:W-:Y:S01]  /*f7d0*/  LOP3.LUT R0, R5, UR45, R2, 0x96, !PT ;  /* 0x0000002d05007c12 */ /* 0x000fe2000f8e9602 */
[----:B------:R-:W-:Y:S01]  /*f7e0*/  IMAD.MOV.U32 R126, RZ, RZ, R25 ;  /* 0x000000ffff7e7224 */ /* 0x000fe200078e0019 */
[----:B------:R-:W-:Y:S01]  /*f7f0*/  MOV R22, R217 ;  /* 0x000000d900167202 */ /* 0x000fe20000000f00 */
[----:B------:R-:W-:Y:S01]  /*f800*/  IMAD.WIDE.U32 R2, R3, -0x326172a9, RZ ;  /* 0xcd9e8d5703027825 */ /* 0x000fe200078e00ff */
[----:B------:R-:W-:Y:S01]  /*f810*/  MOV R129, R95 ;  /* 0x0000005f00817202 */ /* 0x000fe20000000f00 */
[----:B------:R3:W5:Y:S02]  /*f820*/  LDL.LU R220, [R1+0x150] ;  /* 0x0001500001dc7983 */ /* 0x0007640000300800 */
[----:B------:R-:W-:Y:S01]  /*f830*/  IMAD.WIDE.U32 R24, R0, -0x326172a9, RZ ;  /* 0xcd9e8d5700187825 */ /* 0x000fe200078e00ff */
[----:B------:R-:W-:Y:S01]  /*f840*/  LOP3.LUT R3, R3, UR7, R124, 0x96, !PT ;  /* 0x0000000703037c12 */ /* 0x000fe2000f8e967c */
[----:B------:R3:W5:Y:S03]  /*f850*/  LDL.LU R217, [R1+0x14c] ;  /* 0x00014c0001d97983 */ /* 0x0007660000300800 */
[----:B------:R-:W-:Y:S01]  /*f860*/  LOP3.LUT R0, R25, UR43, R2, 0x96, !PT ;  /* 0x0000002b19007c12 */ /* 0x000fe2000f8e9602 */
[----:B------:R-:W-:Y:S01]  /*f870*/  IMAD.MOV.U32 R124, RZ, RZ, R27 ;  /* 0x000000ffff7c7224 */ /* 0x000fe200078e001b */
[----:B------:R-:W-:Y:S01]  /*f880*/  MOV R130, R23 ;  /* 0x0000001700827202 */ /* 0x000fe20000000f00 */
[----:B------:R-:W-:-:S04]  /*f890*/  IMAD.WIDE.U32 R2, R3, -0x2daee0ad, RZ ;  /* 0xd2511f5303027825 */ /* 0x000fc800078e00ff */
[----:B------:R-:W-:Y:S01]  /*f8a0*/  IMAD.MOV.U32 R131, RZ, RZ, R190 ;  /* 0x000000ffff837224 */ /* 0x000fe200078e00be */
[----:B------:R-:W-:Y:S01]  /*f8b0*/  MOV R128, R63 ;  /* 0x0000003f00807202 */ /* 0x000fe20000000f00 */
[----:B------:R-:W-:Y:S01]  /*f8c0*/  IMAD.WIDE.U32 R26, R0, -0x2daee0ad, RZ ;  /* 0xd2511f53001a7825 */ /* 0x000fe200078e00ff */
[----:B------:R-:W-:Y:S01]  /*f8d0*/  LOP3.LUT R5, R3, UR37, R4, 0x96, !PT ;  /* 0x0000002503057c12 */ /* 0x000fe2000f8e9604 */
[----:B------:R3:W5:Y:S03]  /*f8e0*/  LDL.LU R216, [R1+0x148] ;  /* 0x0001480001d87983 */ /* 0x0007660000300800 */
[----:B------:R-:W-:Y:S01]  /*f8f0*/  LOP3.LUT R2, R27, UR41, R2, 0x96, !PT ;  /* 0x000000291b027c12 */ /* 0x000fe2000f8e9602 */
[----:B------:R-:W-:Y:S01]  /*f900*/  IMAD.MOV.U32 R95, RZ, RZ, R22 ;  /* 0x000000ffff5f7224 */ /* 0x000fe200078e0016 */
[----:B------:R-:W-:Y:S01]  /*f910*/  MOV R134, R77 ;  /* 0x0000004d00867202 */ /* 0x000fe20000000f00 */
[----:B------:R-:W-:Y:S01]  /*f920*/  IMAD.MOV.U32 R135, RZ, RZ, R76 ;  /* 0x000000ffff877224 */ /* 0x000fe200078e004c */
[----:B------:R-:W-:Y:S01]  /*f930*/  MOV R132, R79 ;  /* 0x0000004f00847202 */ /* 0x000fe20000000f00 */
[----:B------:R-:W-:-:S04]  /*f940*/  IMAD.WIDE.U32 R2, R2, -0x326172a9, RZ ;  /* 0xcd9e8d5702027825 */ /* 0x000fc800078e00ff */
[----:B------:R-:W-:Y:S01]  /*f950*/  IMAD.MOV.U32 R133, RZ, RZ, R78 ;  /* 0x000000ffff857224 */ /* 0x000fe200078e004e */
[----:B------:R-:W-:Y:S01]  /*f960*/  LOP3.LUT R0, R2, 0xffff, RZ, 0xc0, !PT ;  /* 0x0000ffff02007812 */ /* 0x000fe200078ec0ff */
[----:B------:R-:W-:Y:S01]  /*f970*/  IMAD.WIDE.U32 R22, R5, -0x326172a9, RZ ;  /* 0xcd9e8d5705167825 */ /* 0x000fe200078e00ff */
[----:B------:R-:W-:Y:S01]  /*f980*/  SHF.R.U32.HI R4, RZ, 0x10, R2 ;  /* 0x00000010ff047819 */ /* 0x000fe20000011602 */
[----:B------:R3:W5:Y:S01]  /*f990*/  LDL.LU R211, [R1+0x144] ;  /* 0x0001440001d37983 */ /* 0x0007620000300800 */
[----:B------:R-:W-:Y:S02]  /*f9a0*/  SHF.R.U32.HI R6, RZ, 0x8, R0 ;  /* 0x00000008ff067819 */ /* 0x000fe40000011600 */
[----:B------:R-:W-:Y:S01]  /*f9b0*/  LOP3.LUT R0, R4, 0xff, RZ, 0xc0, !PT ;  /* 0x000000ff04007812 */ /* 0x000fe200078ec0ff */
[----:B------:R-:W-:Y:S01]  /*f9c0*/  IMAD.MOV.U32 R89, RZ, RZ, R193 ;  /* 0x000000ffff597224 */ /* 0x000fe200078e00c1 */
[----:B------:R-:W-:Y:S01]  /*f9d0*/  LOP3.LUT R5, R2, 0xff, RZ, 0xc0, !PT ;  /* 0x000000ff02057812 */ /* 0x000fe200078ec0ff */
[----:B------:R-:W-:Y:S01]  /*f9e0*/  IMAD.MOV.U32 R138, RZ, RZ, R104 ;  /* 0x000000ffff8a7224 */ /* 0x000fe200078e0068 */
[----:B------:R-:W-:Y:S01]  /*f9f0*/  SHF.R.U32.HI R4, RZ, 0x18, R2 ;  /* 0x00000018ff047819 */ /* 0x000fe20000011602 */
[----:B------:R-:W-:Y:S01]  /*fa00*/  IMAD.MOV.U32 R136, RZ, RZ, R106 ;  /* 0x000000ffff887224 */ /* 0x000fe200078e006a */
[----:B------:R-:W-:Y:S01]  /*fa10*/  LOP3.LUT R2, R3, UR21, R22, 0x96, !PT ;  /* 0x0000001503027c12 */ /* 0x000fe2000f8e9616 */
[----:B------:R-:W-:Y:S01]  /*fa20*/  IMAD.MOV.U32 R146, RZ, RZ, R88 ;  /* 0x000000ffff927224 */ /* 0x000fe200078e0058 */
[----:B------:R-:W-:Y:S01]  /*fa30*/  PRMT R8, R0, 0x5410, R4 ;  /* 0x0000541000087816 */ /* 0x000fe20000000004 */
[----:B------:R-:W-:Y:S01]  /*fa40*/  IMAD.MOV.U32 R30, RZ, RZ, R92 ;  /* 0x000000ffff1e7224 */ /* 0x000fe200078e005c */
[----:B------:R-:W-:Y:S01]  /*fa50*/  LOP3.LUT R0, R2, 0xffff, RZ, 0xc0, !PT ;  /* 0x0000ffff02007812 */ /* 0x000fe200078ec0ff */
[----:B------:R-:W-:Y:S01]  /*fa60*/  IMAD.MOV.U32 R31, RZ, RZ, R94 ;  /* 0x000000ffff1f7224 */ /* 0x000fe200078e005e */
[----:B------:R-:W-:Y:S01]  /*fa70*/  SHF.R.U32.HI R3, RZ, 0x10, R2 ;  /* 0x00000010ff037819 */ /* 0x000fe20000011602 */
[----:B------:R3:W5:Y:S01]  /*fa80*/  LDL.LU R210, [R1+0x140] ;  /* 0x0001400001d27983 */ /* 0x0007620000300800 */
[----:B------:R-:W-:-:S02]  /*fa90*/  PRMT R7, R5, 0x5410, R6 ;  /* 0x0000541005077816 */ /* 0x000fc40000000006 */
[----:B------:R-:W-:Y:S01]  /*faa0*/  LOP3.LUT R6, R2, 0xff, RZ, 0xc0, !PT ;  /* 0x000000ff02067812 */ /* 0x000fe200078ec0ff */
[----:B------:R3:W5:Y:S01]  /*fab0*/  LDL.LU R209, [R1+0x13c] ;  /* 0x00013c0001d17983 */ /* 0x0007620000300800 */
[----:B------:R-:W-:Y:S02]  /*fac0*/  SHF.R.U32.HI R5, RZ, 0x18, R2 ;  /* 0x00000018ff057819 */ /* 0x000fe40000011602 */
[----:B------:R-:W-:Y:S01]  /*fad0*/  SHF.R.U32.HI R4, RZ, 0x8, R0 ;  /* 0x00000008ff047819 */ /* 0x000fe20000011600 */
[----:B------:R3:W5:Y:S01]  /*fae0*/  LDL.LU R208, [R1+0x138] ;  /* 0x0001380001d07983 */ /* 0x0007620000300800 */
[----:B------:R-:W-:Y:S02]  /*faf0*/  LOP3.LUT R2, R3, 0xff, RZ, 0xc0, !PT ;  /* 0x000000ff03027812 */ /* 0x000fe400078ec0ff */
[----:B------:R-:W-:Y:S01]  /*fb00*/  HSET2.LE.AND R0, R7, R20, PT ;  /* 0x0000001407007233 */ /* 0x000fe20003803000 */
[----:B------:R3:W5:Y:S01]  /*fb10*/  LDL.LU R207, [R1+0x134] ;  /* 0x0001340001cf7983 */ /* 0x0007620000300800 */
[----:B------:R-:W-:-:S02]  /*fb20*/  PRMT R4, R6, 0x5410, R4 ;  /* 0x0000541006047816 */ /* 0x000fc40000000004 */
[----:B------:R-:W-:Y:S01]  /*fb30*/  PRMT R3, R2, 0x5410, R5 ;  /* 0x0000541002037816 */ /* 0x000fe20000000005 */
[----:B------:R3:W5:Y:S01]  /*fb40*/  LDL.LU R206, [R1+0x130] ;  /* 0x0001300001ce7983 */ /* 0x0007620000300800 */
[----:B------:R-:W-:Y:S02]  /*fb50*/  LOP3.LUT R6, R0, R129, RZ, 0xc0, !PT ;  /* 0x0000008100067212 */ /* 0x000fe400078ec0ff */
[--C-:B------:R-:W-:Y:S01]  /*fb60*/  HSET2.LE.AND R0, R8, R20.reuse, PT ;  /* 0x0000001408007233 */ /* 0x100fe20003803000 */
[----:B------:R3:W5:Y:S01]  /*fb70*/  LDL.LU R205, [R1+0x12c] ;  /* 0x00012c0001cd7983 */ /* 0x0007620000300800 */
[--C-:B------:R-:W-:Y:S02]  /*fb80*/  HSET2.LE.AND R2, R4, R20.reuse, PT ;  /* 0x0000001404027233 */ /* 0x100fe40003803000 */
[----:B------:R-:W-:Y:S01]  /*fb90*/  HSET2.LE.AND R3, R3, R20, PT ;  /* 0x0000001403037233 */ /* 0x000fe20003803000 */
[----:B------:R-:W4:Y:S01]  /*fba0*/  LDSM.16.MT88.4 R8, [R187+0x19000] ;  /* 0x01900000bb08783b */ /* 0x000f220000004200 */
[----:B------:R-:W-:-:S02]  /*fbb0*/  LOP3.LUT R7, R0, R130, RZ, 0xc0, !PT ;  /* 0x0000008200077212 */ /* 0x000fc400078ec0ff */
[----:B------:R-:W-:Y:S02]  /*fbc0*/  LOP3.LUT R4, R2, R131, RZ, 0xc0, !PT ;  /* 0x0000008302047212 */ /* 0x000fe400078ec0ff */
[----:B------:R-:W-:Y:S02]  /*fbd0*/  MOV R137, R105 ;  /* 0x0000006900897202 */ /* 0x000fe40000000f00 */
[----:B------:R-:W-:Y:S01]  /*fbe0*/  MOV R147, R107 ;  /* 0x0000006b00937202 */ /* 0x000fe20000000f00 */
[----:B------:R-:W-:Y:S01]  /*fbf0*/  IMAD.MOV.U32 R129, RZ, RZ, R126 ;  /* 0x000000ffff817224 */ /* 0x000fe200078e007e */
[----:B------:R-:W-:Y:S01]  /*fc00*/  LOP3.LUT R5, R3, R124, RZ, 0xc0, !PT ;  /* 0x0000007c03057212 */ /* 0x000fe200078ec0ff */
[----:B------:R-:W-:Y:S01]  /*fc10*/  IMAD.MOV.U32 R131, RZ, RZ, R62 ;  /* 0x000000ffff837224 */ /* 0x000fe200078e003e */
[----:B------:R-:W-:Y:S01]  /*fc20*/  MOV R130, R125 ;  /* 0x0000007d00827202 */ /* 0x000fe20000000f00 */
[----:B------:R-:W-:Y:S01]  /*fc30*/  IMAD.MOV.U32 R125, RZ, RZ, R60 ;  /* 0x000000ffff7d7224 */ /* 0x000fe200078e003c */
[----:B------:R-:W-:Y:S01]  /*fc40*/  MOV R124, R61 ;  /* 0x0000003d007c7202 */ /* 0x000fe20000000f00 */
[----:B------:R3:W5:Y:S02]  /*fc50*/  LDL.LU R204, [R1+0x128] ;  /* 0x0001280001cc7983 */ /* 0x0007640000300800 */
[----:B-1----:R-:W-:Y:S01]  /*fc60*/  HMMA.16816.F32.BF16 R164, R4, R12, R164 ;  /* 0x0000000c04a4723c */ /* 0x002fe200000418a4 */
[----:B------:R-:W-:Y:S01]  /*fc70*/  IMAD.MOV.U32 R3, RZ, RZ, R80 ;  /* 0x000000ffff037224 */ /* 0x000fe200078e0050 */
[----:B------:R-:W-:-:S04]  /*fc80*/  MOV R139, R127 ;  /* 0x0000007f008b7202 */ /* 0x000fc80000000f00 */
[C---:B------:R-:W-:Y:S01]  /*fc90*/  HMMA.16816.F32.BF16 R60, R4.reuse, R14, R156 ;  /* 0x0000000e043c723c */ /* 0x040fe2000004189c */
[----:B------:R-:W1:Y:S01]  /*fca0*/  LDSM.16.MT88.4 R12, [R188+0x19000] ;  /* 0x01900000bc0c783b */ /* 0x000e620000004200 */
[----:B------:R-:W-:Y:S02]  /*fcb0*/  MOV R145, R89 ;  /* 0x0000005900917202 */ /* 0x000fe40000000f00 */
[----:B------:R-:W-:Y:S01]  /*fcc0*/  MOV R126, R91 ;  /* 0x0000005b007e7202 */ /* 0x000fe20000000f00 */
[----:B------:R3:W5:Y:S01]  /*fcd0*/  LDL.LU R203, [R1+0x124] ;  /* 0x0001240001cb7983 */ /* 0x0007620000300800 */
[C---:B--2---:R-:W-:Y:S06]  /*fce0*/  HMMA.16816.F32.BF16 R156, R4.reuse, R16, R248 ;  /* 0x00000010049c723c */ /* 0x044fec00000418f8 */
[C---:B------:R-:W-:Y:S01]  /*fcf0*/  HMMA.16816.F32.BF16 R76, R4.reuse, R18, R240 ;  /* 0x00000012044c723c */ /* 0x040fe200000418f0 */
[----:B------:R-:W-:Y:S01]  /*fd00*/  MOV R251, R81 ;  /* 0x0000005100fb7202 */ /* 0x000fe20000000f00 */
[----:B------:R-:W2:Y:S04]  /*fd10*/  LDSM.16.MT88.4 R16, [R185+0x1b000] ;  /* 0x01b00000b910783b */ /* 0x000ea80000004200 */
[C---:B----4-:R-:W-:Y:S06]  /*fd20*/  HMMA.16816.F32.BF16 R140, R4.reuse, R8, R180 ;  /* 0x00000008048c723c */ /* 0x050fec00000418b4 */
[----:B------:R-:W-:Y:S01]  /*fd30*/  HMMA.16816.F32.BF16 R84, R4, R10, R84 ;  /* 0x0000000a0454723c */ /* 0x000fe20000041854 */
[----:B------:R-:W4:Y:S01]  /*fd40*/  LDSM.16.MT88.4 R8, [R188+0x1b000] ;  /* 0x01b00000bc08783b */ /* 0x000f220000004200 */
[----:B------:R-:W-:Y:S01]  /*fd50*/  IMAD.MOV.U32 R127, RZ, RZ, R90 ;  /* 0x000000ffff7f7224 */ /* 0x000fe200078e005a */
[----:B------:R-:W-:-:S02]  /*fd60*/  MOV R0, R93 ;  /* 0x0000005d00007202 */ /* 0x000fc40000000f00 */
[----:B------:R-:W-:Y:S01]  /*fd70*/  MOV R2, R95 ;  /* 0x0000005f00027202 */ /* 0x000fe20000000f00 */
[----:B------:R3:W5:Y:S04]  /*fd80*/  LDL.LU R202, [R1+0x120] ;  /* 0x0001200001ca7983 */ /* 0x0007680000300800 */
[----:B------:R3:W5:Y:S04]  /*fd90*/  LDL.LU R201, [R1+0x11c] ;  /* 0x00011c0001c97983 */ /* 0x0007680000300800 */
[----:B------:R3:W5:Y:S01]  /*fda0*/  LDL.LU R200, [R1+0x118] ;  /* 0x0001180001c87983 */ /* 0x0007620000300800 */
[----:B-1----:R-:W-:Y:S03]  /*fdb0*/  HMMA.16816.F32.BF16 R148, R4, R12, R232 ;  /* 0x0000000c0494723c */ /* 0x002fe600000418e8 */
[----:B------:R3:W5:Y:S04]  /*fdc0*/  LDL.LU R199, [R1+0x114] ;  /* 0x0001140001c77983 */ /* 0x0007680000300800 */
[----:B------:R3:W5:Y:S01]  /*fdd0*/  LDL.LU R198, [R1+0x110] ;  /* 0x0001100001c67983 */ /* 0x0007620000300800 */
[----:B------:R-:W-:Y:S01]  /*fde0*/  IMAD.MOV.U32 R235, RZ, RZ, R82 ;  /* 0x000000ffffeb7224 */ /* 0x000fe200078e0052 */
[----:B------:R-:W-:-:S02]  /*fdf0*/  MOV R234, R83 ;  /* 0x0000005300ea7202 */ /* 0x000fc40000000f00 */
[----:B------:R3:W5:Y:S01]  /*fe00*/  LDL.LU R197, [R1+0x10c] ;  /* 0x00010c0001c57983 */ /* 0x0007620000300800 */
[C---:B------:R-:W-:Y:S03]  /*fe10*/  HMMA.16816.F32.BF16 R80, R4.reuse, R14, R224 ;  /* 0x0000000e0450723c */ /* 0x040fe600000418e0 */
[----:B------:R-:W1:Y:S03]  /*fe20*/  LDSM.16.MT88.4 R12, [R186+0x1b000] ;  /* 0x01b00000ba0c783b */ /* 0x000e660000004200 */
[C---:B--2---:R-:W-:Y:S01]  /*fe30*/  HMMA.16816.F32.BF16 R88, R4.reuse, R16, R244 ;  /* 0x000000100458723c */ /* 0x044fe200000418f4 */
[----:B------:R3:W5:Y:S04]  /*fe40*/  LDL.LU R196, [R1+0x108] ;  /* 0x0001080001c47983 */ /* 0x0007680000300800 */
[----:B------:R3:W5:Y:S01]  /*fe50*/  LDL.LU R195, [R1+0x104] ;  /* 0x0001040001c37983 */ /* 0x0007620000300800 */
[C---:B------:R-:W-:Y:S03]  /*fe60*/  HMMA.16816.F32.BF16 R92, R4.reuse, R18, R236 ;  /* 0x00000012045c723c */ /* 0x040fe600000418ec */
[----:B------:R-:W2:Y:S03]  /*fe70*/  LDSM.16.MT88.4 R16, [R187+0x1b000] ;  /* 0x01b00000bb10783b */ /* 0x000ea60000004200 */
[C---:B----4-:R-:W-:Y:S01]  /*fe80*/  HMMA.16816.F32.BF16 R244, R4.reuse, R8, R176 ;  /* 0x0000000804f4723c */ /* 0x050fe200000418b0 */
[----:B------:R3:W5:Y:S04]  /*fe90*/  LDL.LU R194, [R1+0x100] ;  /* 0x0001000001c27983 */ /* 0x0007680000300800 */
[----:B------:R3:W5:Y:S01]  /*fea0*/  LDL.LU R193, [R1+0xfc] ;  /* 0x0000fc0001c17983 */ /* 0x0007620000300800 */
[C---:B------:R-:W-:Y:S03]  /*feb0*/  HMMA.16816.F32.BF16 R236, R4.reuse, R10, R160 ;  /* 0x0000000a04ec723c */ /* 0x040fe600000418a0 */
[----:B------:R-:W4:Y:S04]  /*fec0*/  LDSM.16.MT88.4 R8, [R186+0x1d000] ;  /* 0x01d00000ba08783b */ /* 0x000f280000004200 */
[----:B------:R3:W5:Y:S04]  /*fed0*/  LDL.LU R192, [R1+0xf8] ;  /* 0x0000f80001c07983 */ /* 0x0007680000300800 */
[----:B------:R3:W5:Y:S04]  /*fee0*/  LDL.LU R190, [R1+0xf4] ;  /* 0x0000f40001be7983 */ /* 0x0007680000300800 */
[----:B------:R-:W-:Y:S01]  /*fef0*/  LDSM.16.MT88.4 R160, [R185+0x19800] ;  /* 0x01980000b9a0783b */ /* 0x000fe20000004200 */
[C---:B-1----:R-:W-:Y:S06]  /*ff00*/  HMMA.16816.F32.BF16 R104, R4.reuse, R12, R228 ;  /* 0x0000000c0468723c */ /* 0x042fec00000418e4 */
[C---:B------:R-:W-:Y:S01]  /*ff10*/  HMMA.16816.F32.BF16 R212, R4.reuse, R14, R212 ;  /* 0x0000000e04d4723c */ /* 0x040fe200000418d4 */
[----:B------:R-:W1:Y:S05]  /*ff20*/  LDSM.16.MT88.4 R12, [R185+0x1d000] ;  /* 0x01d00000b90c783b */ /* 0x000e6a0000004200 */
[C---:B--2---:R-:W-:Y:S06]  /*ff30*/  HMMA.16816.F32.BF16 R228, R4.reuse, R16, R172 ;  /* 0x0000001004e4723c */ /* 0x044fec00000418ac */
[C---:B----4-:R-:W-:Y:S06]  /*ff40*/  HMMA.16816.F32.BF16 R112, R4.reuse, R8, R112 ;  /* 0x000000080470723c */ /* 0x050fec0000041870 */
[C---:B------:R-:W-:Y:S01]  /*ff50*/  HMMA.16816.F32.BF16 R100, R4.reuse, R10, R100 ;  /* 0x0000000a0464723c */ /* 0x040fe20000041864 */
[----:B------:R-:W2:Y:S05]  /*ff60*/  LDSM.16.MT88.4 R8, [R185+0x1f000] ;  /* 0x01f00000b908783b */ /* 0x000eaa0000004200 */
[----:B------:R-:W-:Y:S01]  /*ff70*/  IMAD.MOV.U32 R182, RZ, RZ, R213 ;  /* 0x000000ffffb67224 */ /* 0x000fe200078e00d5 */
[----:B------:R-:W-:Y:S01]  /*ff80*/  MOV R181, R214 ;  /* 0x000000d600b57202 */ /* 0x000fe20000000f00 */
[----:B------:R-:W-:Y:S01]  /*ff90*/  IMAD.MOV.U32 R180, RZ, RZ, R212 ;  /* 0x000000ffffb47224 */ /* 0x000fe200078e00d4 */
[C---:B-1----:R-:W-:Y:S06]  /*ffa0*/  HMMA.16816.F32.BF16 R176, R4.reuse, R12, R120 ;  /* 0x0000000c04b0723c */ /* 0x042fec0000041878 */
[----:B------:R-:W-:Y:S01]  /*ffb0*/  HMMA.16816.F32.BF16 R120, R4, R14, R116 ;  /* 0x0000000e0478723c */ /* 0x000fe20000041874 */
[----:B------:R-:W1:Y:S01]  /*ffc0*/  LDSM.16.MT88.4 R12, [R187+0x1d000] ;  /* 0x01d00000bb0c783b */ /* 0x000e620000004200 */
[----:B------:R-:W-:-:S04]  /*ffd0*/  MOV R144, R215 ;  /* 0x000000d700907202 */ /* 0x000fc80000000f00 */
[C---:B------:R-:W-:Y:S01]  /*ffe0*/  HMMA.16816.F32.BF16 R212, R4.reuse, R18, R152 ;  /* 0x0000001204d4723c */ /* 0x040fe20000041898 */
[----:B------:R-:W4:Y:S06]  /*fff0*/  LDSM.16.MT88.4 R16, [R188+0x1d000] ;  /* 0x01d00000bc10783b */ /* 0x000f2c0000004200 */
[----:B------:R-:W-:Y:S01]  /*10000*/  IMAD.MOV.U32 R154, RZ, RZ, R182 ;  /* 0x000000ffff9a7224 */ /* 0x000fe200078e00b6 */
[----:B------:R-:W-:Y:S01]  /*10010*/  MOV R155, R181 ;  /* 0x000000b5009b7202 */ /* 0x000fe20000000f00 */
[----:B------:R-:W-:Y:S01]  /*10020*/  IMAD.MOV.U32 R153, RZ, RZ, R180 ;  /* 0x000000ffff997224 */ /* 0x000fe200078e00b4 */
[C---:B--2---:R-:W-:Y:S06]  /*10030*/  HMMA.16816.F32.BF16 R224, R4.reuse, R8, R40 ;  /* 0x0000000804e0723c */ /* 0x044fec0000041828 */
[----:B------:R-:W-:Y:S01]  /*10040*/  HMMA.16816.F32.BF16 R180, R4, R10, R36 ;  /* 0x0000000a04b4723c */ /* 0x000fe20000041824 */
[----:B------:R-:W2:Y:S01]  /*10050*/  LDSM.16.MT88.4 R8, [R188+0x1f000] ;  /* 0x01f00000bc08783b */ /* 0x000ea20000004200 */
[----:B------:R-:W-:-:S04]  /*10060*/  MOV R152, R251 ;  /* 0x000000fb00987202 */ /* 0x000fc80000000f00 */
[C---:B-1----:R-:W-:Y:S07]  /*10070*/  HMMA.16816.F32.BF16 R240, R4.reuse, R12, R72 ;  /* 0x0000000c04f0723c */ /* 0x042fee0000041848 */
[----:B------:R-:W-:Y:S01]  /*10080*/  IMAD.MOV.U32 R75, RZ, RZ, R234 ;  /* 0x000000ffff4b7224 */ /* 0x000fe200078e00ea */
[----:B------:R-:W-:Y:S02]  /*10090*/  MOV R74, R235 ;  /* 0x000000eb004a7202 */ /* 0x000fe40000000f00 */
[C---:B------:R-:W-:Y:S01]  /*100a0*/  HMMA.16816.F32.BF16 R232, R4.reuse, R14, R56 ;  /* 0x0000000e04e8723c */ /* 0x040fe20000041838 */
[----:B------:R-:W1:Y:S05]  /*100b0*/  LDSM.16.MT88.4 R12, [R186+0x1f000] ;  /* 0x01f00000ba0c783b */ /* 0x000e6a0000004200 */
[C---:B----4-:R-:W-:Y:S06]  /*100c0*/  HMMA.16816.F32.BF16 R108, R4.reuse, R16, R108 ;  /* 0x00000010046c723c */ /* 0x050fec000004186c */
        /* <DEDUP_REMOVED lines=17> */
[----:B------:R-:W-:-:S02]  /*101e0*/  MOV R72, R73 ;  /* 0x0000004900487202 */ /* 0x000fc40000000f00 */
[----:B------:R-:W-:Y:S01]  /*101f0*/  MOV R43, R56 ;  /* 0x00000038002b7202 */ /* 0x000fe20000000f00 */
[----:B------:R-:W-:Y:S01]  /*10200*/  IMAD.MOV.U32 R56, RZ, RZ, R57 ;  /* 0x000000ffff387224 */ /* 0x000fe200078e0039 */
[----:B------:R-:W-:Y:S01]  /*10210*/  MOV R57, R58 ;  /* 0x0000003a00397202 */ /* 0x000fe20000000f00 */
[----:B------:R-:W-:Y:S01]  /*10220*/  IMAD.MOV.U32 R58, RZ, RZ, R59 ;  /* 0x000000ffff3a7224 */ /* 0x000fe200078e003b */
[----:B------:R-:W-:Y:S02]  /*10230*/  LOP3.LUT R2, R23, UR42, R24, 0x96, !PT ;  /* 0x0000002a17027c12 */ /* 0x000fe4000f8e9618 */
[----:B------:R-:W-:Y:S01]  /*10240*/  MOV R59, R72 ;  /* 0x00000048003b7202 */ /* 0x000fe20000000f00 */
[----:B--2---:R-:W-:Y:S02]  /*10250*/  HMMA.16816.F32.BF16 R116, R4, R8, R52 ;  /* 0x000000080474723c */ /* 0x004fe40000041834 */
[----:B------:R-:W-:-:S04]  /*10260*/  IMAD.WIDE.U32 R2, R2, -0x2daee0ad, RZ ;  /* 0xd2511f5302027825 */ /* 0x000fc800078e00ff */
[----:B-1----:R-:W-:Y:S01]  /*10270*/  HMMA.16816.F32.BF16 R172, R4, R12, R68 ;  /* 0x0000000c04ac723c */ /* 0x002fe20000041844 */
[----:B------:R-:W-:-:S05]  /*10280*/  IMAD.MOV.U32 R55, RZ, RZ, R59 ;  /* 0x000000ffff377224 */ /* 0x000fca00078e003b */
[C---:B------:R-:W-:Y:S01]  /*10290*/  HMMA.16816.F32.BF16 R132, R4.reuse, R14, R64 ;  /* 0x0000000e0484723c */ /* 0x040fe20000041840 */
[----:B------:R-:W-:Y:S02]  /*102a0*/  MOV R68, R56 ;  /* 0x0000003800447202 */ /* 0x000fe40000000f00 */
[----:B------:R-:W-:Y:S01]  /*102b0*/  LOP3.LUT R0, R3, UR27, R26, 0x96, !PT ;  /* 0x0000001b03007c12 */ /* 0x000fe2000f8e961a */
[----:B------:R-:W-:Y:S02]  /*102c0*/  IMAD.MOV.U32 R97, RZ, RZ, R131 ;  /* 0x000000ffff617224 */ /* 0x000fe400078e0083 */
[C---:B------:R-:W-:Y:S01]  /*102d0*/  HMMA.16816.F32.BF16 R12, R4.reuse, R10, R48 ;  /* 0x0000000a040c723c */ /* 0x040fe20000041830 */
[----:B------:R-:W-:Y:S01]  /*102e0*/  LOP3.LUT R3, R2, 0xffff, RZ, 0xc0, !PT ;  /* 0x0000ffff02037812 */ /* 0x000fe200078ec0ff */
[----:B------:R-:W-:Y:S01]  /*102f0*/  IMAD.MOV.U32 R99, RZ, RZ, R125 ;  /* 0x000000ffff637224 */ /* 0x000fe200078e007d */
[----:B------:R-:W-:Y:S02]  /*10300*/  MOV R96, R128 ;  /* 0x0000008000607202 */ /* 0x000fe40000000f00 */
[----:B------:R-:W-:Y:S01]  /*10310*/  MOV R98, R124 ;  /* 0x0000007c00627202 */ /* 0x000fe20000000f00 */
[----:B----4-:R-:W-:Y:S01]  /*10320*/  HMMA.16816.F32.BF16 R32, R4, R18, R32 ;  /* 0x000000120420723c */ /* 0x010fe20000041820 */
[----:B------:R-:W-:Y:S01]  /*10330*/  IMAD.MOV.U32 R11, RZ, RZ, R57 ;  /* 0x000000ffff0b7224 */ /* 0x000fe200078e0039 */
[----:B------:R-:W-:Y:S01]  /*10340*/  MOV R10, R58 ;  /* 0x0000003a000a7202 */ /* 0x000fe20000000f00 */
[----:B------:R-:W-:Y:S01]  /*10350*/  IMAD.MOV.U32 R73, RZ, RZ, R74 ;  /* 0x000000ffff497224 */ /* 0x000fe200078e004a */
[----:B------:R-:W1:Y:S01]  /*10360*/  LDSM.16.MT88.4 R56, [R188+0x1b800] ;  /* 0x01b80000bc38783b */ /* 0x000e620000004200 */
[----:B------:R-:W-:Y:S01]  /*10370*/  MOV R131, R126 ;  /* 0x0000007e00837202 */ /* 0x000fe20000000f00 */
[----:B------:R-:W-:-:S02]  /*10380*/  IMAD.MOV.U32 R128, RZ, RZ, R127 ;  /* 0x000000ffff807224 */ /* 0x000fc400078e007f */
[----:B------:R-:W-:Y:S01]  /*10390*/  HMMA.16816.F32.BF16 R124, R4, R16, R44 ;  /* 0x00000010047c723c */ /* 0x000fe2000004182c */
[--C-:B------:R-:W-:Y:S01]  /*103a0*/  SHF.R.U32.HI R8, RZ, 0x18, R2.reuse ;  /* 0x00000018ff087819 */ /* 0x100fe20000011602 */
[----:B------:R-:W-:Y:S02]  /*103b0*/  IMAD.MOV.U32 R71, RZ, RZ, R41 ;  /* 0x000000ffff477224 */ /* 0x000fe400078e0029 */
[----:B------:R-:W-:Y:S01]  /*103c0*/  IMAD.MOV.U32 R69, RZ, RZ, R43 ;  /* 0x000000ffff457224 */ /* 0x000fe200078e002b */
[----:B------:R-:W-:Y:S01]  /*103d0*/  MOV R70, R42 ;  /* 0x0000002a00467202 */ /* 0x000fe20000000f00 */
[----:B------:R-:W-:Y:S01]  /*103e0*/  LDSM.16.MT88.4 R48, [R186+0x1b800] ;  /* 0x01b80000ba30783b */ /* 0x000fe20000004200 */
[----:B------:R-:W-:Y:S02]  /*103f0*/  SHF.R.U32.HI R4, RZ, 0x8, R3 ;  /* 0x00000008ff047819 */ /* 0x000fe40000011603 */
[----:B------:R-:W-:Y:S01]  /*10400*/  LOP3.LUT R3, R2, 0xff, RZ, 0xc0, !PT ;  /* 0x000000ff02037812 */ /* 0x000fe200078ec0ff */
[----:B------:R-:W-:Y:S01]  /*10410*/  LDSM.16.MT88.4 R64, [R187+0x1b800] ;  /* 0x01b80000bb40783b */ /* 0x000fe20000004200 */
[----:B------:R-:W-:-:S02]  /*10420*/  SHF.R.U32.HI R5, RZ, 0x10, R2 ;  /* 0x00000010ff057819 */ /* 0x000fc40000011602 */
[----:B------:R-:W-:Y:S02]  /*10430*/  PRMT R9, R3, 0x5410, R4 ;  /* 0x0000541003097816 */ /* 0x000fe40000000004 */
[----:B------:R-:W-:Y:S01]  /*10440*/  MOV R74, R75 ;  /* 0x0000004b004a7202 */ /* 0x000fe20000000f00 */
[----:B------:R-:W-:Y:S01]  /*10450*/  IMAD.MOV.U32 R75, RZ, RZ, R152 ;  /* 0x000000ffff4b7224 */ /* 0x000fe200078e0098 */
[C---:B------:R-:W-:Y:S01]  /*10460*/  LOP3.LUT R2, R0.reuse, 0xffff, RZ, 0xc0, !PT ;  /* 0x0000ffff00027812 */ /* 0x040fe200078ec0ff */
[----:B------:R-:W-:Y:S01]  /*10470*/  IMAD.MOV.U32 R72, RZ, RZ, R73 ;  /* 0x000000ffff487224 */ /* 0x000fe200078e0049 */
[----:B------:R-:W-:Y:S01]  /*10480*/  SHF.R.U32.HI R4, RZ, 0x10, R0 ;  /* 0x00000010ff047819 */ /* 0x000fe20000011600 */
[----:B------:R-:W-:Y:S01]  /*10490*/  LDSM.16.MT88.4 R40, [R185+0x1b800] ;  /* 0x01b80000b928783b */ /* 0x000fe20000004200 */
[----:B------:R-:W-:Y:S01]  /*104a0*/  MOV R152, R153 ;  /* 0x0000009900987202 */ /* 0x000fe20000000f00 */
[----:B------:R-:W-:Y:S01]  /*104b0*/  IMAD.MOV.U32 R153, RZ, RZ, R154 ;  /* 0x000000ffff997224 */ /* 0x000fe200078e009a */
[----:B------:R-:W-:-:S02]  /*104c0*/  LOP3.LUT R7, R0, 0xff, RZ, 0xc0, !PT ;  /* 0x000000ff00077812 */ /* 0x000fc400078ec0ff */
[----:B------:R-:W-:Y:S02]  /*104d0*/  SHF.R.U32.HI R6, RZ, 0x18, R0 ;  /* 0x00000018ff067819 */ /* 0x000fe40000011600 */
[----:B------:R-:W-:Y:S02]  /*104e0*/  SHF.R.U32.HI R0, RZ, 0x8, R2 ;  /* 0x00000008ff007819 */ /* 0x000fe40000011602 */
[----:B------:R-:W-:Y:S01]  /*104f0*/  MOV R154, R155 ;  /* 0x0000009b009a7202 */ /* 0x000fe20000000f00 */
[----:B------:R-:W-:Y:S01]  /*10500*/  IMAD.MOV.U32 R155, RZ, RZ, R144 ;  /* 0x000000ffff9b7224 */ /* 0x000fe200078e0090 */
[----:B------:R-:W-:Y:S01]  /*10510*/  MOV R73, R74 ;  /* 0x0000004a00497202 */ /* 0x000fe20000000f00 */
[----:B------:R-:W-:Y:S01]  /*10520*/  IMAD.MOV.U32 R74, RZ, RZ, R75 ;  /* 0x000000ffff4a7224 */ /* 0x000fe200078e004b */
[----:B------:R-:W-:Y:S02]  /*10530*/  LOP3.LUT R3, R5, 0xff, RZ, 0xc0, !PT ;  /* 0x000000ff05037812 */ /* 0x000fe400078ec0ff */
[----:B------:R-:W-:-:S02]  /*10540*/  LOP3.LUT R2, R4, 0xff, RZ, 0xc0, !PT ;  /* 0x000000ff04027812 */ /* 0x000fc400078ec0ff */
        /* <DEDUP_REMOVED lines=8> */
[----:B------:R-:W-:Y:S02]  /*105d0*/  PRMT R4, R3, 0x5410, R8 ;  /* 0x0000541003047816 */ /* 0x000fe40000000008 */
[----:B------:R-:W-:-:S02]  /*105e0*/  PRMT R0, R7, 0x5410, R0 ;  /* 0x0000541007007816 */ /* 0x000fc40000000000 */
[----:B------:R-:W-:Y:S02]  /*105f0*/  PRMT R2, R2, 0x5410, R6 ;  /* 0x0000541002027816 */ /* 0x000fe40000000006 */
        /* <DEDUP_REMOVED lines=8> */
[----:B------:R-:W-:-:S02]  /*10680*/  HSET2.LE.AND R0, R0, R20, PT ;  /* 0x0000001400007233 */ /* 0x000fc40003803000 */
[--C-:B------:R-:W-:Y:S02]  /*10690*/  HSET2.LE.AND R2, R2, R20.reuse, PT ;  /* 0x0000001402027233 */ /* 0x100fe40003803000 */
[--C-:B------:R-:W-:Y:S02]  /*106a0*/  HSET2.LE.AND R3, R9, R20.reuse, PT ;  /* 0x0000001409037233 */ /* 0x100fe40003803000 */
[----:B------:R-:W-:Y:S02]  /*106b0*/  HSET2.LE.AND R4, R4, R20, PT ;  /* 0x0000001404047233 */ /* 0x000fe40003803000 */
[----:B------:R-:W-:Y:S01]  /*106c0*/  MOV R147, R136 ;  /* 0x0000008800937202 */ /* 0x000fe20000000f00 */
[----:B------:R-:W-:Y:S01]  /*106d0*/  IMAD.MOV.U32 R136, RZ, RZ, R137 ;  /* 0x000000ffff887224 */ /* 0x000fe200078e0089 */
[----:B------:R-:W-:Y:S01]  /*106e0*/  MOV R137, R138 ;  /* 0x0000008a00897202 */ /* 0x000fe20000000f00 */
[----:B------:R-:W-:Y:S01]  /*106f0*/  IMAD.MOV.U32 R138, RZ, RZ, R139 ;  /* 0x000000ffff8a7224 */ /* 0x000fe200078e008b */
[----:B------:R-:W-:-:S02]  /*10700*/  MOV R139, R130 ;  /* 0x00000082008b7202 */ /* 0x000fc40000000f00 */
[----:B------:R-:W-:Y:S02]  /*10710*/  LOP3.LUT R128, R0, R128, RZ, 0xc0, !PT ;  /* 0x0000008000807212 */ /* 0x000fe400078ec0ff */
[----:B------:R-:W-:Y:S02]  /*10720*/  LOP3.LUT R129, R2, R189, RZ, 0xc0, !PT ;  /* 0x000000bd02817212 */ /* 0x000fe400078ec0ff */
[----:B------:R-:W-:Y:S02]  /*10730*/  LOP3.LUT R130, R3, R184, RZ, 0xc0, !PT ;  /* 0x000000b803827212 */ /* 0x000fe400078ec0ff */
[----:B------:R-:W-:Y:S01]  /*10740*/  LOP3.LUT R131, R4, R131, RZ, 0xc0, !PT ;  /* 0x0000008304837212 */ /* 0x000fe200078ec0ff */
[----:B------:R-:W-:Y:S01]  /*10750*/  IMAD.MOV.U32 R53, RZ, RZ, R73 ;  /* 0x000000ffff357224 */ /* 0x000fe200078e0049 */
[----:B------:R-:W-:Y:S02]  /*10760*/  MOV R54, R72 ;  /* 0x0000004800367202 */ /* 0x000fe40000000f00 */
[----:B------:R-:W-:Y:S01]  /*10770*/  MOV R52, R74 ;  /* 0x0000004a00347202 */ /* 0x000fe20000000f00 */
[----:B------:R-:W-:Y:S01]  /*10780*/  IMAD.MOV.U32 R0, RZ, RZ, R53 ;  /* 0x000000ffff007224 */ /* 0x000fe200078e0035 */
[----:B------:R-:W-:Y:S01]  /*10790*/  MOV R2, R54 ;  /* 0x0000003600027202 */ /* 0x000fe20000000f00 */
[----:B------:R-:W-:Y:S01]  /*107a0*/  IMAD.MOV.U32 R3, RZ, RZ, R55 ;  /* 0x000000ffff037224 */ /* 0x000fe200078e0037 */
[----:B------:R-:W-:Y:S01]  /*107b0*/  MOV R9, R52 ;  /* 0x0000003400097202 */ /* 0x000fe20000000f00 */
[----:B------:R3:W5:Y:S01]  /*107c0*/  LDL.LU R189, [R1+0xf0] ;  /* 0x0000f00001bd7983 */ /* 0x0007620000300800 */
[C---:B-1----:R-:W-:Y:S03]  /*107d0*/  HMMA.16816.F32.BF16 R52, R128.reuse, R56, R244 ;  /* 0x000000388034723c */ /* 0x042fe600000418f4 */
[----:B------:R3:W5:Y:S03]  /*107e0*/  LDL.LU R184, [R1+0xec] ;  /* 0x0000ec0001b87983 */ /* 0x0007660000300800 */
[----:B------:R-:W-:Y:S01]  /*107f0*/  HMMA.16816.F32.BF16 R56, R128, R58, R236 ;  /* 0x0000003a8038723c */ /* 0x000fe200000418ec */
[----:B------:R-:W-:Y:S01]  /*10800*/  MOV R244, R69 ;  /* 0x0000004500f47202 */ /* 0x000fe20000000f00 */
[----:B------:R-:W-:Y:S01]  /*10810*/  IMAD.MOV.U32 R247, RZ, RZ, R68 ;  /* 0x000000fffff77224 */ /* 0x000fe200078e0044 */
[----:B------:R-:W-:-:S02]  /*10820*/  MOV R245, R71 ;  /* 0x0000004700f57202 */ /* 0x000fc40000000f00 */
[----:B------:R-:W-:Y:S02]  /*10830*/  MOV R246, R10 ;  /* 0x0000000a00f67202 */ /* 0x000fe40000000f00 */
[----:B------:R-:W-:Y:S01]  /*10840*/  IMAD.MOV.U32 R238, RZ, RZ, R98 ;  /* 0x000000ffffee7224 */ /* 0x000fe200078e0062 */
[----:B------:R-:W-:-:S04]  /*10850*/  MOV R239, R99 ;  /* 0x0000006300ef7202 */ /* 0x000fc80000000f00 */
[----:B------:R-:W-:Y:S04]  /*10860*/  STG.E.U16 desc[UR28][R218.64+-0x70], R238 ;  /* 0xffff90eeda007986 */ /* 0x000fe8000c10151c */
[----:B------:R-:W-:Y:S04]  /*10870*/  STG.E.U16 desc[UR28][R218.64+-0x6e], R239 ;  /* 0xffff92efda007986 */ /* 0x000fe8000c10151c */
[----:B------:R-:W-:Y:S04]  /*10880*/  STG.E.U16 desc[UR28][R28.64+-0x70], R244 ;  /* 0xffff90f41c007986 */ /* 0x000fe8000c10151c */
[----:B------:R-:W-:Y:S04]  /*10890*/  STG.E.U16 desc[UR28][R28.64+-0x6e], R245 ;  /* 0xffff92f51c007986 */ /* 0x000fe8000c10151c */
[----:B------:R1:W-:Y:S04]  /*108a0*/  STG.E.U16 desc[UR28][R218.64+-0x60], R247 ;  /* 0xffffa0f7da007986 */ /* 0x0003e8000c10151c */
[----:B------:R2:W-:Y:S04]  /*108b0*/  STG.E.U16 desc[UR28][R218.64+-0x5e], R246 ;  /* 0xffffa2f6da007986 */ /* 0x0005e8000c10151c */
[----:B-1----:R-:W4:Y:S04]  /*108c0*/  LDL R247, [R1+0xa8] ;  /* 0x0000a80001f77983 */ /* 0x002f280000100800 */
[----:B--2---:R-:W2:Y:S01]  /*108d0*/  LDL R246, [R1+0xa4] ;  /* 0x0000a40001f67983 */ /* 0x004ea20000100800 */
[----:B------:R-:W-:Y:S01]  /*108e0*/  MOV R22, R144 ;  /* 0x0000009000167202 */ /* 0x000fe20000000f00 */
[----:B------:R-:W-:Y:S01]  /*108f0*/  IMAD.MOV.U32 R17, RZ, RZ, R145 ;  /* 0x000000ffff117224 */ /* 0x000fe200078e0091 */
[----:B------:R-:W-:Y:S01]  /*10900*/  MOV R16, R146 ;  /* 0x0000009200107202 */ /* 0x000fe20000000f00 */
[----:B------:R-:W-:-:S02]  /*10910*/  IMAD.MOV.U32 R19, RZ, RZ, R147 ;  /* 0x000000ffff137224 */ /* 0x000fc400078e0093 */
[----:B------:R-:W1:Y:S01]  /*10920*/  LDSM.16.MT88.4 R144, [R188+0x19800] ;  /* 0x01980000bc90783b */ /* 0x000e620000004200 */
[----:B------:R-:W-:Y:S01]  /*10930*/  MOV R5, R152 ;  /* 0x0000009800057202 */ /* 0x000fe20000000f00 */
[----:B------:R-:W-:Y:S01]  /*10940*/  IMAD.MOV.U32 R6, RZ, RZ, R153 ;  /* 0x000000ffff067224 */ /* 0x000fe200078e0099 */
[----:B------:R-:W-:Y:S01]  /*10950*/  MOV R7, R154 ;  /* 0x0000009a00077202 */ /* 0x000fe20000000f00 */
[----:B------:R-:W-:Y:S02]  /*10960*/  IMAD.MOV.U32 R23, RZ, RZ, R155 ;  /* 0x000000ffff177224 */ /* 0x000fe400078e009b */
[----:B------:R-:W-:Y:S01]  /*10970*/  IMAD.MOV.U32 R4, RZ, RZ, R75 ;  /* 0x000000ffff047224 */ /* 0x000fe200078e004b */
[----:B------:R-:W3:Y:S04]  /*10980*/  LDSM.16.MT88.4 R152, [R186+0x19800] ;  /* 0x01980000ba98783b */ /* 0x000ee80000004200 */
[----:B------:R-:W3:Y:S01]  /*10990*/  LDSM.16.MT88.4 R72, [R185+0x1d800] ;  /* 0x01d80000b948783b */ /* 0x000ee20000004200 */
        /* <DEDUP_REMOVED lines=8> */
[----:B------:R-:W1:Y:S01]  /*10a20*/  LDSM.16.MT88.4 R136, [R187+0x19800] ;  /* 0x01980000bb88783b */ /* 0x000e620000004200 */
[----:B---3--:R-:W-:Y:S01]  /*10a30*/  HMMA.16816.F32.BF16 R156, R128, R152, R156 ;  /* 0x00000098809c723c */ /* 0x008fe2000004189c */
[----:B------:R-:W-:-:S02]  /*10a40*/  IMAD.MOV.U32 R24, RZ, RZ, R70 ;  /* 0x000000ffff187224 */ /* 0x000fc400078e0046 */
[----:B------:R-:W-:Y:S01]  /*10a50*/  IMAD.MOV.U32 R8, RZ, RZ, R25 ;  /* 0x000000ffff087224 */ /* 0x000fe200078e0019 */
[----:B------:R-:W-:Y:S01]  /*10a60*/  MOV R25, R97 ;  /* 0x0000006100197202 */ /* 0x000fe20000000f00 */
[----:B------:R-:W-:Y:S01]  /*10a70*/  IMAD.MOV.U32 R10, RZ, RZ, R96 ;  /* 0x000000ffff0a7224 */ /* 0x000fe200078e0060 */
[C---:B------:R-:W-:Y:S01]  /*10a80*/  HMMA.16816.F32.BF16 R152, R128.reuse, R154, R76 ;  /* 0x0000009a8098723c */ /* 0x040fe2000004184c */
[----:B------:R-:W-:Y:S05]  /*10a90*/  LDSM.16.MT88.4 R96, [R187+0x1d800] ;  /* 0x01d80000bb60783b */ /* 0x000fea0000004200 */
[C---:B------:R-:W-:Y:S01]  /*10aa0*/  HMMA.16816.F32.BF16 R36, R128.reuse, R40, R88 ;  /* 0x000000288024723c */ /* 0x040fe20000041858 */
[----:B------:R-:W3:Y:S05]  /*10ab0*/  LDSM.16.MT88.4 R88, [R188+0x1d800] ;  /* 0x01d80000bc58783b */ /* 0x000eea0000004200 */
[C---:B------:R-:W-:Y:S06]  /*10ac0*/  HMMA.16816.F32.BF16 R68, R128.reuse, R72, R176 ;  /* 0x000000488044723c */ /* 0x040fec00000418b0 */
[C---:B------:R-:W-:Y:S01]  /*10ad0*/  HMMA.16816.F32.BF16 R44, R128.reuse, R48, R104 ;  /* 0x00000030802c723c */ /* 0x040fe20000041868 */
[----:B------:R-:W3:Y:S05]  /*10ae0*/  LDSM.16.MT88.4 R104, [R185+0x1f800] ;  /* 0x01f80000b968783b */ /* 0x000eea0000004200 */
[C---:B------:R-:W-:Y:S01]  /*10af0*/  HMMA.16816.F32.BF16 R72, R128.reuse, R74, R120 ;  /* 0x0000004a8048723c */ /* 0x040fe20000041878 */
[----:B------:R-:W-:Y:S05]  /*10b00*/  LDSM.16.MT88.4 R120, [R188+0x1f800] ;  /* 0x01f80000bc78783b */ /* 0x000fea0000004200 */
[C---:B-1----:R-:W-:Y:S01]  /*10b10*/  HMMA.16816.F32.BF16 R76, R128.reuse, R80, R112 ;  /* 0x00000050804c723c */ /* 0x042fe20000041870 */
[----:B------:R-:W1:Y:S05]  /*10b20*/  LDSM.16.MT88.4 R112, [R186+0x1f800] ;  /* 0x01f80000ba70783b */ /* 0x000e6a0000004200 */
[----:B------:R-:W-:Y:S01]  /*10b30*/  HMMA.16816.F32.BF16 R48, R128, R50, R4 ;  /* 0x000000328030723c */ /* 0x000fe20000041804 */
[----:B------:R-:W4:Y:S04]  /*10b40*/  LDSM.16.MT88.4 R4, [R187+0x1f800] ;  /* 0x01f80000bb04783b */ /* 0x000f280000004200 */
        /* <DEDUP_REMOVED lines=12> */
[----:B------:R-:W-:-:S03]  /*10c10*/  UISETP.GT.AND UP0, UPT, UR34, UR5, UPT ;  /* 0x000000052200728c */ /* 0x000fc6000bf04270 */
        /* <DEDUP_REMOVED lines=10> */
[----:B------:R-:W-:Y:S01]  /*10cc0*/  PLOP3.LUT P0, PT, PT, PT, UP0, 0x80, 0x0 ;  /* 0x000000000000781c */ /* 0x000fe20003f0f008 */
        /* <DEDUP_REMOVED lines=8> */
[----:B---3--:R-:W-:Y:S01]  /*10d50*/  HMMA.16816.F32.BF16 R84, R128, R88, R108 ;  /* 0x000000588054723c */ /* 0x008fe2000004186c */
[----:B------:R-:W-:-:S05]  /*10d60*/  FADD.FTZ R239, R30, R11 ;  /* 0x0000000b1eef7221 */ /* 0x000fca0000010000 */
[----:B------:R-:W-:Y:S01]  /*10d70*/  HMMA.16816.F32.BF16 R64, R128, R66, R212 ;  /* 0x000000428040723c */ /* 0x000fe200000418d4 */
[----:B------:R-:W-:-:S05]  /*10d80*/  FADD.FTZ R244, R31, R244 ;  /* 0x000000f41ff47221 */ /* 0x000fca0000010000 */
[----:B------:R-:W-:Y:S01]  /*10d90*/  HMMA.16816.F32.BF16 R92, R128, R96, R240 ;  /* 0x00000060805c723c */ /* 0x000fe200000418f0 */
[----:B------:R-:W-:-:S05]  /*10da0*/  IADD3 R214, P1, R218, -0x100, RZ ;  /* 0xffffff00dad67810 */ /* 0x000fca0007f3e0ff */
[----:B------:R-:W-:Y:S01]  /*10db0*/  HMMA.16816.F32.BF16 R100, R128, R104, R224 ;  /* 0x000000688064723c */ /* 0x000fe200000418e0 */
[----:B------:R-:W-:-:S05]  /*10dc0*/  IADD3.X R215, R219, -0x1, RZ, P1, !PT ;  /* 0xffffffffdbd77810 */ /* 0x000fca0000ffe4ff */
[C---:B-1----:R-:W-:Y:S06]  /*10dd0*/  HMMA.16816.F32.BF16 R108, R128.reuse, R112, R172 ;  /* 0x00000070806c723c */ /* 0x042fec00000418ac */
[C---:B------:R-:W-:Y:S06]  /*10de0*/  HMMA.16816.F32.BF16 R116, R128.reuse, R120, R116 ;  /* 0x000000788074723c */ /* 0x040fec0000041874 */
[C---:B------:R-:W-:Y:S06]  /*10df0*/  HMMA.16816.F32.BF16 R88, R128.reuse, R90, R248 ;  /* 0x0000005a8058723c */ /* 0x040fec00000418f8 */
[C---:B------:R-:W-:Y:S06]  /*10e00*/  HMMA.16816.F32.BF16 R96, R128.reuse, R98, R232 ;  /* 0x000000628060723c */ /* 0x040fec00000418e8 */
[C---:B------:R-:W-:Y:S06]  /*10e10*/  HMMA.16816.F32.BF16 R104, R128.reuse, R106, R180 ;  /* 0x0000006a8068723c */ /* 0x040fec00000418b4 */
[C---:B------:R-:W-:Y:S06]  /*10e20*/  HMMA.16816.F32.BF16 R112, R128.reuse, R114, R132 ;  /* 0x000000728070723c */ /* 0x040fec0000041884 */
[----:B------:R-:W-:Y:S01]  /*10e30*/  HMMA.16816.F32.BF16 R120, R128, R122, R12 ;  /* 0x0000007a8078723c */ /* 0x000fe2000004180c */
[----:B----4-:R-:W-:-:S05]  /*10e40*/  IMAD.MOV.U32 R3, RZ, RZ, R247 ;  /* 0x000000ffff037224 */ /* 0x010fca00078e00f7 */
[----:B------:R-:W-:Y:S01]  /*10e50*/  HMMA.16816.F32.BF16 R124, R128, R4, R124 ;  /* 0x00000004807c723c */ /* 0x000fe2000004187c */
[----:B--2---:R-:W-:-:S05]  /*10e60*/  MOV R132, R246 ;  /* 0x000000f600847202 */ /* 0x004fca0000000f00 */
[----:B------:R-:W-:Y:S01]  /*10e70*/  HMMA.16816.F32.BF16 R128, R128, R6, R32 ;  /* 0x000000068080723c */ /* 0x000fe20000041820 */
[----:B------:R-:W-:-:S08]  /*10e80*/  NOP ;  /* 0x0000000000007918 */ /* 0x000fd00000000000 */
[----:B------:R-:W-:-:S15]  /*10e90*/  @!P0 BRA `(.L_x_2164) ;  /* 0x0000007c00388947 */ /* 0x000fde0003800000 */
        /* <DEDUP_REMOVED lines=15> */
[----:B------:R-:W4:Y:S03]  /*10f90*/  @!P3 LDC.64 R8, c[0x0][0x220] ;  /* 0x00008800ff08bb82 */ /* 0x000f260000000a00 */
[----:B------:R-:W-:-:S05]  /*10fa0*/  IMAD.U32 R3, RZ, RZ, UR6 ;  /* 0x00000006ff037e24 */ /* 0x000fca000f8e00ff */
[----:B------:R-:W4:Y:S01]  /*10fb0*/  @!P2 LDC.64 R12, c[0x0][0x220] ;  /* 0x00008800ff0cab82 */ /* 0x000f220000000a00 */
[----:B-----5:R-:W-:Y:S07]  /*10fc0*/  @P5 STS.128 [R216+0x18000], RZ ;  /* 0x018000ffd8005388 */ /* 0x020fee0000000c00 */
[----:B------:R-:W4:Y:S08]  /*10fd0*/  @!P5 LDC.64 R14, c[0x0][0x220] ;  /* 0x00008800ff0edb82 */ /* 0x000f300000000a00 */
[----:B------:R-:W4:Y:S08]  /*10fe0*/  @!P3 LDC.64 R16, c[0x0][0x220] ;  /* 0x00008800ff10bb82 */ /* 0x000f300000000a00 */
[----:B------:R-:W4:Y:S01]  /*10ff0*/  @!P2 LDC.64 R18, c[0x0][0x220] ;  /* 0x00008800ff12ab82 */ /* 0x000f220000000a00 */
[----:B--2---:R-:W-:-:S07]  /*11000*/  LEA R0, P0, R2, R10, 0x6 ;  /* 0x0000000a02007211 */ /* 0x004fce00078030ff */
[----:B------:R-:W2:Y:S01]  /*11010*/  @!P4 LDC.64 R10, c[0x0][0x220] ;  /* 0x00008800ff0acb82 */ /* 0x000ea20000000a00 */
[----:B---3--:R-:W-:Y:S02]  /*11020*/  LEA.HI.X R3, R2, R31, R3, 0x6, P0 ;  /* 0x0000001f02037211 */ /* 0x008fe400000f3403 */
[C---:B-1----:R-:W-:Y:S02]  /*11030*/  @!P4 LEA R6, P0, R0.reuse, R6, 0x1 ;  /* 0x000000060006c211 */ /* 0x042fe400078008ff */
[C---:B----4-:R-:W-:Y:S02]  /*11040*/  @!P5 LEA R4, P1, R0.reuse, R4, 0x1 ;  /* 0x000000040004d211 */ /* 0x050fe400078208ff */
[C-C-:B------:R-:W-:Y:S02]  /*11050*/  @!P4 LEA.HI.X R7, R0.reuse, R7, R3.reuse, 0x1, P0 ;  /* 0x000000070007c211 */ /* 0x140fe400000f0c03 */
[C---:B------:R-:W-:Y:S02]  /*11060*/  @!P5 LEA.HI.X R5, R0.reuse, R5, R3, 0x1, P1 ;  /* 0x000000050005d211 */ /* 0x040fe400008f0c03 */
[----:B------:R-:W-:-:S02]  /*11070*/  @!P3 LEA R8, P0, R0, R8, 0x1 ;  /* 0x000000080008b211 */ /* 0x000fc400078008ff */
        /* <DEDUP_REMOVED lines=24> */
[----:B-1----:R-:W-:-:S03]  /*11200*/  IADD3.X R4, R3, UR12, RZ, P6, !PT ;  /* 0x0000000c03047c10 */ /* 0x002fc6000b7fe4ff */
[----:B------:R-:W-:Y:S01]  /*11210*/  @P5 STS.128 [R216+0x19000], RZ ;  /* 0x019000ffd8005388 */ /* 0x000fe20000000c00 */
[C---:B--2---:R-:W-:Y:S02]  /*11220*/  @!P4 LEA R10, P6, R2.reuse, R10, 0x1 ;  /* 0x0000000a020ac211 */ /* 0x044fe400078c08ff */
[C-C-:B------:R-:W-:Y:S02]  /*11230*/  @!P5 LEA.HI.X R15, R2.reuse, R15, R4.reuse, 0x1, P1 ;  /* 0x0000000f020fd211 */ /* 0x140fe400008f0c04 */
[C-C-:B------:R-:W-:Y:S02]  /*11240*/  @!P4 LEA.HI.X R11, R2.reuse, R11, R4.reuse, 0x1, P6 ;  /* 0x0000000b020bc211 */ /* 0x140fe400030f0c04 */
[C---:B---3--:R-:W-:Y:S01]  /*11250*/  @!P2 LEA R6, P0, R2.reuse, R18, 0x1 ;  /* 0x000000120206a211 */ /* 0x048fe200078008ff */
[----:B------:R-:W-:Y:S01]  /*11260*/  @!PT LDS RZ, [RZ] ;  /* 0x00000000fffff984 */ /* 0x000fe20000000800 */
[----:B------:R-:W-:Y:S01]  /*11270*/  @!PT LDS RZ, [RZ] ;  /* 0x00000000fffff984 */ /* 0x000fe20000000800 */
[----:B------:R-:W-:Y:S01]  /*11280*/  @!PT LDS RZ, [RZ] ;  /* 0x00000000fffff984 */ /* 0x000fe20000000800 */
[----:B------:R1:W-:Y:S03]  /*11290*/  @!P5 LDGSTS.E.BYPASS.LTC128B.128 [R216+0x19000], desc[UR28][R14.64] ;  /* 0x190000000ed8dfae */ /* 0x0003e6000b901d5c */
[----:B------:R-:W-:Y:S01]  /*112a0*/  @!P2 LEA.HI.X R7, R2, R19, R4, 0x1, P0 ;  /* 0x000000130207a211 */ /* 0x000fe200000f0c04 */
[----:B------:R-:W-:Y:S01]  /*112b0*/  @P4 STS.128 [R216+0x1b000], RZ ;  /* 0x01b000ffd8004388 */ /* 0x000fe20000000c00 */
[----:B------:R-:W-:-:S02]  /*112c0*/  PLOP3.LUT P0, PT, PT, PT, UP0, 0x80, 0x0 ;  /* 0x000000000000781c */ /* 0x000fc40003f0f008 */
[C---:B----4-:R-:W-:Y:S01]  /*112d0*/  @!P3 LEA R8, P1, R2.reuse, R16, 0x1 ;  /* 0x000000100208b211 */ /* 0x050fe200078208ff */
        /* <DEDUP_REMOVED lines=31> */
[C---:B------:R-:W-:Y:S01]  /*114d0*/  HMMA.16816.F32.BF16 R16, R4.reuse, R30, RZ ;  /* 0x0000001e0410723c */ /* 0x040fe200000418ff */
[----:B------:R-:W-:Y:S05]  /*114e0*/  LDSM.16.M88.4 R28, [R190+0x11800] ;  /* 0x01180000be1c783b */ /* 0x000fea0000000200 */
[C---:B------:R-:W-:Y:S06]  /*114f0*/  HMMA.16816.F32.BF16 R12, R4.reuse, R176, RZ ;  /* 0x000000b0040c723c */ /* 0x040fec00000418ff */
[----:B------:R-:W-:Y:S01]  /*11500*/  HMMA.16816.F32.BF16 R176, R4, R178, RZ ;  /* 0x000000b204b0723c */ /* 0x000fe200000418ff */
[----:B------:R-:W1:Y:S05]  /*11510*/  LDSM.16.M88.4 R4, [R195] ;  /* 0x00000000c304783b */ /* 0x000e6a0000000200 */
[C---:B------:R-:W-:Y:S06]  /*11520*/  HMMA.16816.F32.BF16 R228, R8.reuse, R180, R172 ;  /* 0x000000b408e4723c */ /* 0x040fec00000418ac */
[C---:B------:R-:W-:Y:S06]  /*11530*/  HMMA.16816.F32.BF16 R180, R8.reuse, R182, R168 ;  /* 0x000000b608b4723c */ /* 0x040fec00000418a8 */
[C---:B--2---:R-:W-:Y:S06]  /*11540*/  HMMA.16816.F32.BF16 R172, R8.reuse, R212, R132 ;  /* 0x000000d408ac723c */ /* 0x044fec0000041884 */
[C---:B------:R-:W-:Y:S06]  /*11550*/  HMMA.16816.F32.BF16 R168, R8.reuse, R214, R32 ;  /* 0x000000d608a8723c */ /* 0x040fec0000041820 */
[C---:B---3--:R-:W-:Y:S01]  /*11560*/  HMMA.16816.F32.BF16 R132, R8.reuse, R224, R24 ;  /* 0x000000e00884723c */ /* 0x048fe20000041818 */
[----:B------:R-:W2:Y:S05]  /*11570*/  LDSM.16.M88.4 R24, [R190+0x10000] ;  /* 0x01000000be18783b */ /* 0x000eaa0000000200 */
[C---:B------:R-:W-:Y:S06]  /*11580*/  HMMA.16816.F32.BF16 R32, R8.reuse, R226, R16 ;  /* 0x000000e20820723c */ /* 0x040fec0000041810 */
[C---:B----4-:R-:W-:Y:S01]  /*11590*/  HMMA.16816.F32.BF16 R16, R8.reuse, R232, R12 ;  /* 0x000000e80810723c */ /* 0x050fe2000004180c */
[----:B------:R-:W3:Y:S05]  /*115a0*/  LDSM.16.M88.4 R12, [R190+0x10800] ;  /* 0x01080000be0c783b */ /* 0x000eea0000000200 */
[----:B------:R-:W-:Y:S01]  /*115b0*/  HMMA.16816.F32.BF16 R176, R8, R234, R176 ;  /* 0x000000ea08b0723c */ /* 0x000fe200000418b0 */
[----:B------:R-:W4:-:S15]  /*115c0*/  LDSM.16.M88.4 R8, [R190+0x11000] ;  /* 0x01100000be08783b */ /* 0x000f1e0000000200 */
[----:B------:R-:W-:-:S02]  /*115d0*/  NOP ;  /* 0x0000000000007918 */ /* 0x000fc40000000000 */
[C---:B-1----:R-:W-:Y:S06]  /*115e0*/  HMMA.16816.F32.BF16 R16, R4.reuse, R28, R16 ;  /* 0x0000001c0410723c */ /* 0x042fec0000041810 */
[C---:B--2---:R-:W-:Y:S06]  /*115f0*/  HMMA.16816.F32.BF16 R212, R4.reuse, R26, R180 ;  /* 0x0000001a04d4723c */ /* 0x044fec00000418b4 */
[C---:B------:R-:W-:Y:S01]  /*11600*/  HMMA.16816.F32.BF16 R224, R4.reuse, R24, R228 ;  /* 0x0000001804e0723c */ /* 0x040fe200000418e4 */
[----:B------:R-:W-:Y:S05]  /*11610*/  LDSM.16.M88.4 R24, [R189] ;  /* 0x00000000bd18783b */ /* 0x000fea0000000200 */
[C---:B---3--:R-:W-:Y:S06]  /*11620*/  HMMA.16816.F32.BF16 R180, R4.reuse, R12, R172 ;  /* 0x0000000c04b4723c */ /* 0x048fec00000418ac */
[C---:B------:R-:W-:Y:S01]  /*11630*/  HMMA.16816.F32.BF16 R172, R4.reuse, R14, R168 ;  /* 0x0000000e04ac723c */ /* 0x040fe200000418a8 */
[----:B------:R-:W-:Y:S05]  /*11640*/  LDSM.16.M88.4 R12, [R189+0x800] ;  /* 0x00080000bd0c783b */ /* 0x000fea0000000200 */
[C---:B----4-:R-:W-:Y:S06]  /*11650*/  HMMA.16816.F32.BF16 R132, R4.reuse, R8, R132 ;  /* 0x000000080484723c */ /* 0x050fec0000041884 */
[C---:B------:R-:W-:Y:S01]  /*11660*/  HMMA.16816.F32.BF16 R32, R4.reuse, R10, R32 ;  /* 0x0000000a0420723c */ /* 0x040fe20000041820 */
[----:B------:R-:W1:Y:S05]  /*11670*/  LDSM.16.M88.4 R8, [R194] ;  /* 0x00000000c208783b */ /* 0x000e6a0000000200 */
[----:B------:R-:W-:Y:S01]  /*11680*/  HMMA.16816.F32.BF16 R168, R4, R30, R176 ;  /* 0x0000001e04a8723c */ /* 0x000fe200000418b0 */
[----:B------:R-:W2:Y:S04]  /*11690*/  LDSM.16.M88.4 R4, [R189+0x1000] ;  /* 0x00100000bd04783b */ /* 0x000ea80000000200 */
[----:B------:R-:W3:Y:S01]  /*116a0*/  LDSM.16.M88.4 R28, [R189+0x1800] ;  /* 0x00180000bd1c783b */ /* 0x000ee20000000200 */
[C---:B-1----:R-:W-:Y:S06]  /*116b0*/  HMMA.16816.F32.BF16 R176, R8.reuse, R14, R172 ;  /* 0x0000000e08b0723c */ /* 0x042fec00000418ac */
[C---:B--2---:R-:W-:Y:S06]  /*116c0*/  HMMA.16816.F32.BF16 R172, R8.reuse, R4, R132 ;  /* 0x0000000408ac723c */ /* 0x044fec0000041884 */
[C---:B------:R-:W-:Y:S06]  /*116d0*/  HMMA.16816.F32.BF16 R224, R8.reuse, R24, R224 ;  /* 0x0000001808e0723c */ /* 0x040fec00000418e0 */
[C---:B------:R-:W-:Y:S01]  /*116e0*/  HMMA.16816.F32.BF16 R212, R8.reuse, R26, R212 ;  /* 0x0000001a08d4723c */ /* 0x040fe200000418d4 */
[----:B------:R-:W-:Y:S05]  /*116f0*/  LDSM.16.M88.4 R24, [R184+0x12000] ;  /* 0x01200000b818783b */ /* 0x000fea0000000200 */
[C---:B------:R-:W-:Y:S01]  /*11700*/  HMMA.16816.F32.BF16 R180, R8.reuse, R12, R180 ;  /* 0x0000000c08b4723c */ /* 0x040fe200000418b4 */
[----:B------:R-:W-:Y:S05]  /*11710*/  LDSM.16.M88.4 R12, [R184+0x12800] ;  /* 0x01280000b80c783b */ /* 0x000fea0000000200 */
[C---:B------:R-:W-:Y:S01]  /*11720*/  HMMA.16816.F32.BF16 R132, R8.reuse, R6, R32 ;  /* 0x000000060884723c */ /* 0x040fe20000041820 */
[----:B------:R-:W1:Y:S04]  /*11730*/  LDSM.16.M88.4 R4, [R192+0x4000] ;  /* 0x00400000c004783b */ /* 0x000e680000000200 */
[----:B------:R-:W-:Y:S01]  /*11740*/  LDSM.16.M88.4 R32, [R197] ;  /* 0x00000000c520783b */ /* 0x000fe20000000200 */
        /* <DEDUP_REMOVED lines=116> */
[----:B------:R-:W2:Y:S05]  /*11e90*/  LDSM.16.M88.4 R8, [R199] ;  /* 0x00000000c708783b */ /* 0x000eaa0000000200 */
[C---:B---3--:R-:W-:Y:S06]  /*11ea0*/  HMMA.16816.F32.BF16 R16, R4.reuse, R28, R16 ;  /* 0x0000001c0410723c */ /* 0x048fec0000041810 */
[----:B------:R-:W-:Y:S01]  /*11eb0*/  HMMA.16816.F32.BF16 R168, R4, R30, R168 ;  /* 0x0000001e04a8723c */ /* 0x000fe200000418a8 */
[----:B------:R-:W3:Y:S04]  /*11ec0*/  LDSM.16.M88.4 R4, [R198] ;  /* 0x00000000c604783b */ /* 0x000ee80000000200 */
[----:B------:R-:W-:Y:S01]  /*11ed0*/  LDSM.16.M88.4 R28, [R190+0x16000] ;  /* 0x01600000be1c783b */ /* 0x000fe20000000200 */
[C---:B-1----:R-:W-:Y:S06]  /*11ee0*/  HMMA.16816.F32.BF16 R224, R12.reuse, R24, R224 ;  /* 0x000000180ce0723c */ /* 0x042fec00000418e0 */
[C---:B------:R-:W-:Y:S06]  /*11ef0*/  HMMA.16816.F32.BF16 R212, R12.reuse, R26, R212 ;  /* 0x0000001a0cd4723c */ /* 0x040fec00000418d4 */
[C---:B--2---:R-:W-:Y:S06]  /*11f00*/  HMMA.16816.F32.BF16 R180, R12.reuse, R8, R180 ;  /* 0x000000080cb4723c */ /* 0x044fec00000418b4 */
[C---:B------:R-:W-:Y:S01]  /*11f10*/  HMMA.16816.F32.BF16 R176, R12.reuse, R10, R176 ;  /* 0x0000000a0cb0723c */ /* 0x040fe200000418b0 */
[----:B------:R-:W1:Y:S05]  /*11f20*/  LDSM.16.M88.4 R8, [R195+0xc000] ;  /* 0x00c00000c308783b */ /* 0x000e6a0000000200 */
[C---:B---3--:R-:W-:Y:S06]  /*11f30*/  HMMA.16816.F32.BF16 R172, R12.reuse, R4, R172 ;  /* 0x000000040cac723c */ /* 0x048fec00000418ac */
[C---:B------:R-:W-:Y:S01]  /*11f40*/  HMMA.16816.F32.BF16 R132, R12.reuse, R6, R132 ;  /* 0x000000060c84723c */ /* 0x040fe20000041884 */
[----:B------:R-:W2:Y:S05]  /*11f50*/  LDSM.16.M88.4 R4, [R190+0x17000] ;  /* 0x01700000be04783b */ /* 0x000eaa0000000200 */
[C---:B------:R-:W-:Y:S01]  /*11f60*/  HMMA.16816.F32.BF16 R24, R12.reuse, R32, R16 ;  /* 0x000000200c18723c */ /* 0x040fe20000041810 */
[----:B------:R-:W-:Y:S05]  /*11f70*/  LDSM.16.M88.4 R16, [R190+0x17800] ;  /* 0x01780000be10783b */ /* 0x000fea0000000200 */
[----:B------:R-:W-:Y:S01]  /*11f80*/  HMMA.16816.F32.BF16 R168, R12, R34, R168 ;  /* 0x000000220ca8723c */ /* 0x000fe200000418a8 */
[----:B------:R-:W3:Y:S04]  /*11f90*/  LDSM.16.M88.4 R12, [R190+0x16800] ;  /* 0x01680000be0c783b */ /* 0x000ee80000000200 */
        /* <DEDUP_REMOVED lines=10> */
[----:B------:R-:W3:Y:S05]  /*12040*/  LDSM.16.M88.4 R24, [R189+0x6800] ;  /* 0x00680000bd18783b */ /* 0x000eea0000000200 */
[----:B------:R-:W-:Y:S01]  /*12050*/  HMMA.16816.F32.BF16 R8, R8, R18, R168 ;  /* 0x000000120808723c */ /* 0x000fe200000418a8 */
[----:B------:R-:W4:Y:S01]  /*12060*/  LDSM.16.M88.4 R16, [R189+0x7000] ;  /* 0x00700000bd10783b */ /* 0x000f220000000200 */
[----:B------:R-:W-:-:S04]  /*12070*/  DEPBAR.LE SB0, 0x0 ;  /* 0x000080000000791a */ /* 0x000fc80000000000 */
[C---:B-1----:R-:W-:Y:S06]  /*12080*/  HMMA.16816.F32.BF16 R224, R4.reuse, R32, R224 ;  /* 0x0000002004e0723c */ /* 0x042fec00000418e0 */
[C---:B------:R-:W-:Y:S06]  /*12090*/  HMMA.16816.F32.BF16 R212, R4.reuse, R34, R212 ;  /* 0x0000002204d4723c */ /* 0x040fec00000418d4 */
[C---:B--2---:R-:W-:Y:S06]  /*120a0*/  HMMA.16816.F32.BF16 R228, R4.reuse, R12, R28 ;  /* 0x0000000c04e4723c */ /* 0x044fec000004181c */
[C---:B---3--:R-:W-:Y:S06]  /*120b0*/  HMMA.16816.F32.BF16 R180, R4.reuse, R24, R180 ;  /* 0x0000001804b4723c */ /* 0x048fec00000418b4 */
[C---:B------:R-:W-:Y:S06]  /*120c0*/  HMMA.16816.F32.BF16 R176, R4.reuse, R26, R176 ;  /* 0x0000001a04b0723c */ /* 0x040fec00000418b0 */
[C---:B----4-:R-:W-:Y:S06]  /*120d0*/  HMMA.16816.F32.BF16 R172, R4.reuse, R16, R172 ;  /* 0x0000001004ac723c */ /* 0x050fec00000418ac */
[C---:B------:R-:W-:Y:S06]  /*120e0*/  HMMA.16816.F32.BF16 R168, R4.reuse, R18, R132 ;  /* 0x0000001204a8723c */ /* 0x040fec0000041884 */
[----:B------:R-:W-:Y:S01]  /*120f0*/  HMMA.16816.F32.BF16 R232, R4, R14, R8 ;  /* 0x0000000e04e8723c */ /* 0x000fe20000041808 */
[----:B------:R-:W-:Y:S06]  /*12100*/  BAR.SYNC.DEFER_BLOCKING 0x0 ;  /* 0x0000000000007b1d */ /* 0x000fec0000010000 */
[----:B------:R-:W-:-:S02]  /*12110*/  NOP ;  /* 0x0000000000007918 */ /* 0x000fc40000000000 */
[----:B------:R-:W-:-:S15]  /*12120*/  @!P0 BRA `(.L_x_2168) ;  /* 0x00000004004c8947 */ /* 0x000fde0003800000 */
[----:B------:R-:W2:Y:S04]  /*12130*/  LDL.64 R236, [R1+0xb8] ;  /* 0x0000b80001ec7983 */ /* 0x000ea80000100a00 */
[----:B------:R-:W3:Y:S01]  /*12140*/  LDL.64 R22, [R1+0xb0] ;  /* 0x0000b00001167983 */ /* 0x000ee20000100a00 */
[----:B------:R-:W-:Y:S01]  /*12150*/  UIADD3 UR19, UR19, -0x4, URZ ;  /* 0xfffffffc13137890 */ /* 0x000fe2000fffe03f */
[----:B------:R-:W1:Y:S03]  /*12160*/  @!P5 LDC.64 R6, c[0x0][0x218] ;  /* 0x00008600ff06db82 */ /* 0x000e660000000a00 */
[----:B------:R-:W-:-:S05]  /*12170*/  USHF.R.S32.HI UR6, URZ, 0x1f, UR19 ;  /* 0x0000001f3f067899 */ /* 0x000fca0008011413 */
[----:B------:R-:W4:Y:S01]  /*12180*/  @!P4 LDC.64 R4, c[0x0][0x218] ;  /* 0x00008600ff04cb82 */ /* 0x000f220000000a00 */
[----:B------:R-:W-:Y:S02]  /*12190*/  UIMAD UR6, UR6, UR10, URZ ;  /* 0x0000000a060672a4 */ /* 0x000fe4000f8e023f */
[----:B------:R-:W-:-:S05]  /*121a0*/  UIMAD.WIDE.U32 UR8, UR19, UR10, URZ ;  /* 0x0000000a130872a5 */ /* 0x000fca000f8e003f */
[----:B------:R-:W5:Y:S01]  /*121b0*/  @!P3 LDC.64 R8, c[0x0][0x218] ;  /* 0x00008600ff08bb82 */ /* 0x000f620000000a00 */
[----:B------:R-:W-:-:S07]  /*121c0*/  UIMAD UR6, UR19, UR11, UR6 ;  /* 0x0000000b130672a4 */ /* 0x000fce000f8e0206 */
[----:B------:R-:W5:Y:S01]  /*121d0*/  @!P2 LDC.64 R10, c[0x0][0x218] ;  /* 0x00008600ff0aab82 */ /* 0x000f620000000a00 */
[----:B------:R-:W-:Y:S01]  /*121e0*/  UIADD3 UR6, UR9, UR6, URZ ;  /* 0x0000000609067290 */ /* 0x000fe2000fffe03f */
[----:B------:R-:W-:-:S06]  /*121f0*/  IMAD.U32 R2, RZ, RZ, UR8 ;  /* 0x00000008ff027e24 */ /* 0x000fcc000f8e00ff */
[----:B------:R-:W5:Y:S01]  /*12200*/  @!P5 LDC.64 R14, c[0x0][0x218] ;  /* 0x00008600ff0edb82 */ /* 0x000f620000000a00 */
[----:B------:R-:W-:-:S07]  /*12210*/  IMAD.U32 R3, RZ, RZ, UR9 ;  /* 0x00000009ff037e24 */ /* 0x000fce000f8e00ff */
[----:B------:R-:W5:Y:S01]  /*12220*/  @!P4 LDC.64 R16, c[0x0][0x218] ;  /* 0x00008600ff10cb82 */ /* 0x000f620000000a00 */
[----:B------:R-:W-:-:S07]  /*12230*/  IMAD.U32 R3, RZ, RZ, UR6 ;  /* 0x00000006ff037e24 */ /* 0x000fce000f8e00ff */
[----:B------:R-:W5:Y:S01]  /*12240*/  @!P3 LDC.64 R18, c[0x0][0x218] ;  /* 0x00008600ff12bb82 */ /* 0x000f620000000a00 */
[----:B------:R1:W-:Y:S01]  /*12250*/  @P5 STS.128 [R216+0x10000], RZ ;  /* 0x010000ffd8005388 */ /* 0x0003e20000000c00 */
[----:B------:R-:W-:Y:S01]  /*12260*/  BSSY B0, `(.L_x_2169) ;  /* 0x000003e000007945 */ /* 0x000fe20003800000 */
[----:B--2---:R-:W-:-:S04]  /*12270*/  LEA R0, P0, R2, R236, 0x6 ;  /* 0x000000ec02007211 */ /* 0x004fc800078030ff */
[----:B---3--:R-:W-:Y:S02]  /*12280*/  LEA.HI.X R3, R2, R23, R3, 0x6, P0 ;  /* 0x0000001702037211 */ /* 0x008fe400000f3403 */
        /* <DEDUP_REMOVED lines=9> */
[----:B------:R-:W-:-:S02]  /*12320*/  @!P2 LEA R10, P1, R0, R10, 0x1 ;  /* 0x0000000a000aa211 */ /* 0x000fc400078208ff */
[C---:B------:R-:W-:Y:S02]  /*12330*/  IADD3 R2, P0, R0.reuse, UR36, RZ ;  /* 0x0000002400027c10 */ /* 0x040fe4000ff1e0ff */
[C-C-:B------:R-:W-:Y:S02]  /*12340*/  @!P3 LEA.HI.X R13, R0.reuse, R9, R3.reuse, 0x1, P6 ;  /* 0x00000009000db211 */ /* 0x140fe400030f0c03 */
[----:B------:R-:W-:Y:S02]  /*12350*/  @!P2 LEA.HI.X R11, R0, R11, R3, 0x1, P1 ;  /* 0x0000000b000ba211 */ /* 0x000fe400008f0c03 */
        /* <DEDUP_REMOVED lines=46> */
.L_x_2170:
[----:B------:R-:W-:Y:S05]  /*12640*/  BSYNC B0 ;  /* 0x0000000000007941 */ /* 0x000fea0003800000 */
.L_x_2169:
[----:B------:R-:W0:Y:S02]  /*12650*/  LDGDEPBAR ;  /* 0x00000000000079af */ /* 0x000e240000000000 */
.L_x_2168:
[----:B------:R-:W-:Y:S01]  /*12660*/  STL [R1+0x150], R216 ;  /* 0x000150d801007387 */ /* 0x000fe20000100800 */
[----:B------:R-:W-:-:S03]  /*12670*/  IMAD.U32 R0, RZ, RZ, UR34 ;  /* 0x00000022ff007e24 */ /* 0x000fc6000f8e00ff */
[----:B------:R-:W-:Y:S04]  /*12680*/  STL.64 [R1+0x148], R210 ;  /* 0x000148d201007387 */ /* 0x000fe80000100a00 */
[----:B------:R-:W-:Y:S04]  /*12690*/  STL [R1+0x140], R209 ;  /* 0x000140d101007387 */ /* 0x000fe80000100800 */
[----:B------:R-:W-:Y:S04]  /*126a0*/  STL [R1+0x13c], R208 ;  /* 0x00013cd001007387 */ /* 0x000fe80000100800 */
[----:B------:R-:W-:Y:S04]  /*126b0*/  STL [R1+0x138], R207 ;  /* 0x000138cf01007387 */ /* 0x000fe80000100800 */
[----:B------:R-:W-:Y:S04]  /*126c0*/  STL [R1+0x134], R206 ;  /* 0x000134ce01007387 */ /* 0x000fe80000100800 */
[----:B------:R-:W-:Y:S04]  /*126d0*/  STL [R1+0x130], R205 ;  /* 0x000130cd01007387 */ /* 0x000fe80000100800 */
[----:B------:R-:W-:Y:S04]  /*126e0*/  STL [R1+0x12c], R204 ;  /* 0x00012ccc01007387 */ /* 0x000fe80000100800 */
[----:B------:R-:W-:Y:S04]  /*126f0*/  STL [R1+0x128], R201 ;  /* 0x000128c901007387 */ /* 0x000fe80000100800 */
[----:B------:R3:W-:Y:S04]  /*12700*/  STL.64 [R1+0x120], R202 ;  /* 0x000120ca01007387 */ /* 0x0007e80000100a00 */
[----:B------:R-:W-:Y:S04]  /*12710*/  STL [R1+0x118], R200 ;  /* 0x000118c801007387 */ /* 0x000fe80000100800 */
[----:B------:R-:W-:Y:S04]  /*12720*/  STL [R1+0x114], R199 ;  /* 0x000114c701007387 */ /* 0x000fe80000100800 */
[----:B------:R-:W-:Y:S04]  /*12730*/  STL [R1+0x110], R198 ;  /* 0x000110c601007387 */ /* 0x000fe80000100800 */
[----:B------:R-:W-:Y:S04]  /*12740*/  STL [R1+0x10c], R197 ;  /* 0x00010cc501007387 */ /* 0x000fe80000100800 */
[----:B------:R-:W-:Y:S01]  /*12750*/  STL [R1+0x108], R196 ;  /* 0x000108c401007387 */ /* 0x000fe20000100800 */
[----:B------:R-:W4:Y:S03]  /*12760*/  S2R R2, SR_TID.X ;  /* 0x0000000000027919 */ /* 0x000f260000002100 */
[----:B------:R-:W-:Y:S04]  /*12770*/  STL [R1+0x104], R195 ;  /* 0x000104c301007387 */ /* 0x000fe80000100800 */
[----:B------:R-:W-:Y:S04]  /*12780*/  STL [R1+0x100], R194 ;  /* 0x000100c201007387 */ /* 0x000fe80000100800 */
[----:B------:R-:W-:Y:S04]  /*12790*/  STL [R1+0xfc], R193 ;  /* 0x0000fcc101007387 */ /* 0x000fe80000100800 */
[----:B------:R-:W-:Y:S04]  /*127a0*/  STL [R1+0xf8], R192 ;  /* 0x0000f8c001007387 */ /* 0x000fe80000100800 */
[----:B------:R-:W-:Y:S04]  /*127b0*/  STL [R1+0xf4], R190 ;  /* 0x0000f4be01007387 */ /* 0x000fe80000100800 */
[----:B------:R-:W-:Y:S04]  /*127c0*/  STL [R1+0xf0], R189 ;  /* 0x0000f0bd01007387 */ /* 0x000fe80000100800 */
[----:B------:R-:W-:Y:S04]  /*127d0*/  STL [R1+0xec], R184 ;  /* 0x0000ecb801007387 */ /* 0x000fe80000100800 */
[----:B------:R-:W2:Y:S01]  /*127e0*/  LDL R237, [R1+0xe0] ;  /* 0x0000e00001ed7983 */ /* 0x000ea20000100800 */
[----:B----4-:R-:W-:-:S03]  /*127f0*/  IMAD.SHL.U32 R2, R2, 0x2, RZ ;  /* 0x0000000202027824 */ /* 0x010fc600078e00ff */
[----:B------:R-:W4:Y:S02]  /*12800*/  LDL R236, [R1+0xc8] ;  /* 0x0000c80001ec7983 */ /* 0x000f240000100800 */
[----:B------:R-:W-:Y:S02]  /*12810*/  LOP3.LUT R2, R2, 0x6, RZ, 0xc0, !PT ;  /* 0x0000000602027812 */ /* 0x000fe400078ec0ff */
[----:B---3--:R-:W3:Y:S03]  /*12820*/  LDL.LU.64 R202, [R1+0x68] ;  /* 0x0000680001ca7983 */ /* 0x008ee60000300a00 */
[----:B------:R-:W-:Y:S01]  /*12830*/  IMAD R0, R0, 0x40, R2 ;  /* 0x0000004000007824 */ /* 0x000fe200078e0202 */
[----:B------:R-:W-:Y:S04]  /*12840*/  STL [R1+0x154], R222 ;  /* 0x000154de01007387 */ /* 0x000fe80000100800 */
[----:B------:R-:W-:Y:S04]  /*12850*/  STL [R1+0x158], R221 ;  /* 0x000158dd01007387 */ /* 0x000fe80000100800 */
[----:B------:R-:W-:Y:S04]  /*12860*/  STL [R1+0x15c], R220 ;  /* 0x00015cdc01007387 */ /* 0x000fe80000100800 */
[----:B------:R-:W-:Y:S04]  /*12870*/  STL [R1+0x160], R217 ;  /* 0x000160d901007387 */ /* 0x000fe80000100800 */
[----:B------:R-:W3:Y:S01]  /*12880*/  LDL.LU.64 R210, [R1+0xc0] ;  /* 0x0000c00001d27983 */ /* 0x000ee20000300a00 */
[----:B------:R-:W-:-:S04]  /*12890*/  IADD3 R2, R0, 0x1, RZ ;  /* 0x0000000100027810 */ /* 0x000fc80007ffe0ff */
[C---:B------:R-:W-:Y:S02]  /*128a0*/  ISETP.GE.AND P4, PT, R2.reuse, R222, PT ;  /* 0x000000de0200720c */ /* 0x040fe40003f86270 */
[C---:B------:R-:W-:Y:S02]  /*128b0*/  ISETP.GE.AND P5, PT, R2.reuse, R221, PT ;  /* 0x000000dd0200720c */ /* 0x040fe40003fa6270 */
[C---:B------:R-:W-:Y:S02]  /*128c0*/  ISETP.LT.OR P4, PT, R2.reuse, R220, P4 ;  /* 0x000000dc0200720c */ /* 0x040fe40002781670 */
[----:B------:R-:W-:Y:S01]  /*128d0*/  ISETP.LT.OR P5, PT, R2, R217, P5 ;  /* 0x000000d90200720c */ /* 0x000fe20002fa1670 */
[C---:B------:R-:W-:Y:S01]  /*128e0*/  VIADD R2, R0.reuse, 0x8 ;  /* 0x0000000800027836 */ /* 0x040fe20000000000 */
[----:B------:R-:W-:-:S04]  /*128f0*/  ISETP.GE.AND P1, PT, R0, R222, PT ;  /* 0x000000de0000720c */ /* 0x000fc80003f26270 */
[C---:B------:R-:W-:Y:S02]  /*12900*/  ISETP.GE.AND P3, PT, R2.reuse, R222, PT ;  /* 0x000000de0200720c */ /* 0x040fe40003f66270 */
[C---:B------:R-:W-:Y:S02]  /*12910*/  ISETP.GE.AND P0, PT, R2.reuse, R221, PT ;  /* 0x000000dd0200720c */ /* 0x040fe40003f06270 */
[CC--:B------:R-:W-:Y:S02]  /*12920*/  ISETP.LT.OR P3, PT, R2.reuse, R220.reuse, P3 ;  /* 0x000000dc0200720c */ /* 0x0c0fe40001f61670 */
[----:B------:R-:W-:Y:S01]  /*12930*/  ISETP.LT.OR P0, PT, R2, R217, P0 ;  /* 0x000000d90200720c */ /* 0x000fe20000701670 */
[C---:B------:R-:W-:Y:S01]  /*12940*/  VIADD R2, R0.reuse, 0x9 ;  /* 0x0000000900027836 */ /* 0x040fe20000000000 */
[----:B------:R-:W-:-:S04]  /*12950*/  ISETP.LT.OR P1, PT, R0, R220, P1 ;  /* 0x000000dc0000720c */ /* 0x000fc80000f21670 */
[C---:B------:R-:W-:Y:S02]  /*12960*/  ISETP.GE.AND P2, PT, R2.reuse, R222, PT ;  /* 0x000000de0200720c */ /* 0x040fe40003f46270 */
[-C--:B------:R-:W-:Y:S02]  /*12970*/  ISETP.GE.AND P6, PT, R2, R221.reuse, PT ;  /* 0x000000dd0200720c */ /* 0x080fe40003fc6270 */
[----:B------:R-:W-:Y:S02]  /*12980*/  FSEL R26, R224, -INF , !P1 ;  /* 0xff800000e01a7808 */ /* 0x000fe40004800000 */
[----:B------:R-:W-:Y:S02]  /*12990*/  ISETP.GE.AND P1, PT, R0, R221, PT ;  /* 0x000000dd0000720c */ /* 0x000fe40003f26270 */
[C---:B------:R-:W-:Y:S02]  /*129a0*/  ISETP.LT.OR P2, PT, R2.reuse, R220, P2 ;  /* 0x000000dc0200720c */ /* 0x040fe40001741670 */
[-C--:B------:R-:W-:Y:S01]  /*129b0*/  ISETP.LT.OR P6, PT, R2, R217.reuse, P6 ;  /* 0x000000d90200720c */ /* 0x080fe200037c1670 */
[C---:B------:R-:W-:Y:S01]  /*129c0*/  VIADD R2, R0.reuse, 0x10 ;  /* 0x0000001000027836 */ /* 0x040fe20000000000 */
[----:B------:R-:W-:-:S02]  /*129d0*/  ISETP.LT.OR P1, PT, R0, R217, P1 ;  /* 0x000000d90000720c */ /* 0x000fc40000f21670 */
[----:B------:R-:W-:Y:S02]  /*129e0*/  FSEL R35, R225, -INF , !P4 ;  /* 0xff800000e1237808 */ /* 0x000fe40006000000 */
[----:B------:R-:W-:Y:S02]  /*129f0*/  FSEL R31, R226, -INF , !P1 ;  /* 0xff800000e21f7808 */ /* 0x000fe40004800000 */
[C---:B------:R-:W-:Y:S02]  /*12a00*/  ISETP.GE.AND P1, PT, R2.reuse, R222, PT ;  /* 0x000000de0200720c */ /* 0x040fe40003f26270 */
[C---:B------:R-:W-:Y:S02]  /*12a10*/  ISETP.GE.AND P4, PT, R2.reuse, R221, PT ;  /* 0x000000dd0200720c */ /* 0x040fe40003f86270 */
[C---:B------:R-:W-:Y:S02]  /*12a20*/  ISETP.LT.OR P1, PT, R2.reuse, R220, P1 ;  /* 0x000000dc0200720c */ /* 0x040fe40000f21670 */
[----:B------:R-:W-:-:S02]  /*12a30*/  ISETP.LT.OR P4, PT, R2, R217, P4 ;  /* 0x000000d90200720c */ /* 0x000fc40002781670 */
[----:B------:R-:W-:Y:S02]  /*12a40*/  IADD3 R2, R0, 0x11, RZ ;  /* 0x0000001100027810 */ /* 0x000fe40007ffe0ff */
[----:B------:R-:W-:Y:S02]  /*12a50*/  FSEL R134, R227, -INF , !P5 ;  /* 0xff800000e3867808 */ /* 0x000fe40006800000 */
[----:B------:R-:W-:Y:S02]  /*12a60*/  FSEL R33, R212, -INF , !P3 ;  /* 0xff800000d4217808 */ /* 0x000fe40005800000 */
[C---:B------:R-:W-:Y:S02]  /*12a70*/  ISETP.GE.AND P5, PT, R2.reuse, R222, PT ;  /* 0x000000de0200720c */ /* 0x040fe40003fa6270 */
[C---:B------:R-:W-:Y:S02]  /*12a80*/  ISETP.GE.AND P3, PT, R2.reuse, R221, PT ;  /* 0x000000dd0200720c */ /* 0x040fe40003f66270 */
[----:B------:R-:W-:-:S02]  /*12a90*/  ISETP.LT.OR P5, PT, R2, R220, P5 ;  /* 0x000000dc0200720c */ /* 0x000fc40002fa1670 */
[----:B------:R-:W-:Y:S01]  /*12aa0*/  ISETP.LT.OR P3, PT, R2, R217, P3 ;  /* 0x000000d90200720c */ /* 0x000fe20001f61670 */
[----:B------:R-:W-:Y:S01]  /*12ab0*/  VIADD R2, R0, 0x18 ;  /* 0x0000001800027836 */ /* 0x000fe20000000000 */
        /* <DEDUP_REMOVED lines=19> */
[----:B------:R-:W-:Y:S02]  /*12bf0*/  ISETP.LT.OR P5, PT, R2, R217, P5 ;  /* 0x000000d90200720c */ /* 0x000fe40002fa1670 */
[----:B------:R-:W-:Y:S02]  /*12c00*/  IADD3 R2, R0, 0x21, RZ ;  /* 0x0000002100027810 */ /* 0x000fe40007ffe0ff */
[----:B------:R-:W-:Y:S02]  /*12c10*/  FSEL R29, R183, -INF , !P3 ;  /* 0xff800000b71d7808 */ /* 0x000fe40005800000 */
[----:B------:R-:W-:Y:S02]  /*12c20*/  FSEL R23, R176, -INF , !P0 ;  /* 0xff800000b0177808 */ /* 0x000fe40004000000 */
[C---:B------:R-:W-:Y:S02]  /*12c30*/  ISETP.GE.AND P3, PT, R2.reuse, R222, PT ;  /* 0x000000de0200720c */ /* 0x040fe40003f66270 */
[----:B------:R-:W-:-:S02]  /*12c40*/  ISETP.GE.AND P0, PT, R2, R221, PT ;  /* 0x000000dd0200720c */ /* 0x000fc40003f06270 */
[C---:B------:R-:W-:Y:S02]  /*12c50*/  ISETP.LT.OR P3, PT, R2.reuse, R220, P3 ;  /* 0x000000dc0200720c */ /* 0x040fe40001f61670 */
[----:B------:R-:W-:Y:S01]  /*12c60*/  ISETP.LT.OR P0, PT, R2, R217, P0 ;  /* 0x000000d90200720c */ /* 0x000fe20000701670 */
[----:B------:R-:W-:Y:S01]  /*12c70*/  VIADD R2, R0, 0x28 ;  /* 0x0000002800027836 */ /* 0x000fe20000000000 */
        /* <DEDUP_REMOVED lines=19> */
[----:B------:R-:W-:Y:S02]  /*12db0*/  ISETP.LT.OR P3, PT, R2, R217, P3 ;  /* 0x000000d90200720c */ /* 0x000fe40001f61670 */
[----:B------:R-:W-:Y:S02]  /*12dc0*/  IADD3 R2, R0, 0x31, RZ ;  /* 0x0000003100027810 */ /* 0x000fe40007ffe0ff */
[----:B------:R-:W-:Y:S02]  /*12dd0*/  FSEL R19, R175, -INF , !P0 ;  /* 0xff800000af137808 */ /* 0x000fe40004000000 */
[----:B------:R-:W-:Y:S02]  /*12de0*/  FSEL R15, R168, -INF , !P2 ;  /* 0xff800000a80f7808 */ /* 0x000fe40005000000 */
[----:B------:R-:W-:-:S02]  /*12df0*/  ISETP.GE.AND P0, PT, R2, R222, PT ;  /* 0x000000de0200720c */ /* 0x000fc40003f06270 */
[C---:B------:R-:W-:Y:S02]  /*12e00*/  ISETP.GE.AND P2, PT, R2.reuse, R221, PT ;  /* 0x000000dd0200720c */ /* 0x040fe40003f46270 */
[C---:B------:R-:W-:Y:S02]  /*12e10*/  ISETP.LT.OR P0, PT, R2.reuse, R220, P0 ;  /* 0x000000dc0200720c */ /* 0x040fe40000701670 */
[----:B------:R-:W-:Y:S01]  /*12e20*/  ISETP.LT.OR P2, PT, R2, R217, P2 ;  /* 0x000000d90200720c */ /* 0x000fe20001741670 */
[----:B------:R-:W-:Y:S01]  /*12e30*/  VIADD R2, R0, 0x38 ;  /* 0x0000003800027836 */ /* 0x000fe20000000000 */
[----:B------:R-:W-:Y:S02]  /*12e40*/  FSEL R17, R170, -INF , !P6 ;  /* 0xff800000aa117808 */ /* 0x000fe40007000000 */
[----:B------:R-:W-:Y:S02]  /*12e50*/  FSEL R14, R169, -INF , !P1 ;  /* 0xff800000a90e7808 */ /* 0x000fe40004800000 */
[----:B------:R-:W-:-:S02]  /*12e60*/  ISETP.GE.AND P6, PT, R2, R222, PT ;  /* 0x000000de0200720c */ /* 0x000fc40003fc6270 */
[C---:B------:R-:W-:Y:S02]  /*12e70*/  ISETP.GE.AND P1, PT, R2.reuse, R221, PT ;  /* 0x000000dd0200720c */ /* 0x040fe40003f26270 */
[C---:B------:R-:W-:Y:S02]  /*12e80*/  ISETP.LT.OR P6, PT, R2.reuse, R220, P6 ;  /* 0x000000dc0200720c */ /* 0x040fe400037c1670 */
[----:B------:R-:W-:Y:S02]  /*12e90*/  ISETP.LT.OR P1, PT, R2, R217, P1 ;  /* 0x000000d90200720c */ /* 0x000fe40000f21670 */
[----:B------:R-:W-:Y:S01]  /*12ea0*/  FMNMX.FTZ R2, R246, R26, !PT ;  /* 0x0000001af6027209 */ /* 0x000fe20007810000 */
[----:B------:R-:W-:-:S03]  /*12eb0*/  VIADD R0, R0, 0x39 ;  /* 0x0000003900007836 */ /* 0x000fc60000000000 */
[----:B------:R-:W-:Y:S02]  /*12ec0*/  FMNMX.FTZ R2, R35, R2, !PT ;  /* 0x0000000223027209 */ /* 0x000fe40007810000 */
[----:B--2---:R-:W-:Y:S02]  /*12ed0*/  FSEL R8, R228, -INF , !P5 ;  /* 0xff800000e4087808 */ /* 0x004fe40006800000 */
[----:B------:R-:W-:Y:S02]  /*12ee0*/  FSEL R7, R229, -INF , !P0 ;  /* 0xff800000e5077808 */ /* 0x000fe40004000000 */
[----:B------:R-:W-:Y:S02]  /*12ef0*/  FMNMX.FTZ R2, R33, R2, !PT ;  /* 0x0000000221027209 */ /* 0x000fe40007810000 */
[C---:B------:R-:W-:Y:S02]  /*12f00*/  ISETP.GE.AND P5, PT, R0.reuse, R222, PT ;  /* 0x000000de0000720c */ /* 0x040fe40003fa6270 */
[----:B------:R-:W-:-:S02]  /*12f10*/  ISETP.GE.AND P0, PT, R0, R221, PT ;  /* 0x000000dd0000720c */ /* 0x000fc40003f06270 */
[----:B------:R-:W-:Y:S02]  /*12f20*/  FMNMX.FTZ R2, R30, R2, !PT ;  /* 0x000000021e027209 */ /* 0x000fe40007810000 */
[C---:B------:R-:W-:Y:S02]  /*12f30*/  ISETP.LT.OR P5, PT, R0.reuse, R220, P5 ;  /* 0x000000dc0000720c */ /* 0x040fe40002fa1670 */
[----:B------:R-:W-:Y:S02]  /*12f40*/  ISETP.LT.OR P0, PT, R0, R217, P0 ;  /* 0x000000d90000720c */ /* 0x000fe40000701670 */
        /* <DEDUP_REMOVED lines=21> */
[----:B------:R-:W-:Y:S02]  /*130a0*/  FSEL R13, R171, -INF , !P4 ;  /* 0xff800000ab0d7808 */ /* 0x000fe40006000000 */
[----:B------:R-:W-:Y:S02]  /*130b0*/  FMNMX.FTZ R3, R17, R3, !PT ;  /* 0x0000000311037209 */ /* 0x000fe40007810000 */
[----:B-1----:R-:W-:Y:S02]  /*130c0*/  FSEL R5, R233, -INF , !P5 ;  /* 0xff800000e9057808 */ /* 0x002fe40006800000 */
[----:B------:R-:W-:Y:S02]  /*130d0*/  FMNMX.FTZ R0, R6, R0, !PT ;  /* 0x0000000006007209 */ /* 0x000fe40007810000 */
[----:B------:R-:W-:Y:S02]  /*130e0*/  FSEL R12, R230, -INF , !P3 ;  /* 0xff800000e60c7808 */ /* 0x000fe40005800000 */
[----:B------:R-:W-:-:S02]  /*130f0*/  FMNMX.FTZ R3, R13, R3, !PT ;  /* 0x000000030d037209 */ /* 0x000fc40007810000 */
[----:B------:R-:W-:Y:S02]  /*13100*/  FMNMX.FTZ R132, R5, R0, !PT ;  /* 0x0000000005847209 */ /* 0x000fe40007810000 */
[----:B------:R-:W-:Y:S02]  /*13110*/  FSEL R11, R231, -INF , !P2 ;  /* 0xff800000e70b7808 */ /* 0x000fe40005000000 */
[----:B------:R-:W-:Y:S02]  /*13120*/  FMNMX.FTZ R0, R12, R3, !PT ;  /* 0x000000030c007209 */ /* 0x000fe40007810000 */
[----:B------:R-:W-:Y:S02]  /*13130*/  FSEL R10, R234, -INF , !P1 ;  /* 0xff800000ea0a7808 */ /* 0x000fe40004800000 */
[----:B------:R-:W-:Y:S01]  /*13140*/  FMNMX.FTZ R0, R11, R0, !PT ;  /* 0x000000000b007209 */ /* 0x000fe20007810000 */
[----:B------:R-:W1:Y:S01]  /*13150*/  SHFL.BFLY PT, R2, R132, 0x2, 0x1f ;  /* 0x0c401f0084027f89 */ /* 0x000e6200000e0000 */
[----:B------:R-:W-:-:S02]  /*13160*/  FSEL R9, R235, -INF , !P0 ;  /* 0xff800000eb097808 */ /* 0x000fc40004000000 */
[----:B------:R-:W-:-:S04]  /*13170*/  FMNMX.FTZ R0, R10, R0, !PT ;  /* 0x000000000a007209 */ /* 0x000fc80007810000 */
[----:B------:R-:W-:-:S05]  /*13180*/  FMNMX.FTZ R0, R9, R0, !PT ;  /* 0x0000000009007209 */ /* 0x000fca0007810000 */
[----:B------:R-:W2:Y:S01]  /*13190*/  SHFL.BFLY PT, R4, R0, 0x2, 0x1f ;  /* 0x0c401f0000047f89 */ /* 0x000ea200000e0000 */
[----:B-1----:R-:W-:-:S05]  /*131a0*/  FMNMX.FTZ R132, R132, R2, !PT ;  /* 0x0000000284847209 */ /* 0x002fca0007810000 */
[----:B------:R-:W1:Y:S01]  /*131b0*/  SHFL.BFLY PT, R2, R132, 0x1, 0x1f ;  /* 0x0c201f0084027f89 */ /* 0x000e6200000e0000 */
[----:B--2---:R-:W-:-:S05]  /*131c0*/  FMNMX.FTZ R4, R0, R4, !PT ;  /* 0x0000000400047209 */ /* 0x004fca0007810000 */
[----:B------:R-:W2:Y:S01]  /*131d0*/  SHFL.BFLY PT, R135, R4, 0x1, 0x1f ;  /* 0x0c201f0004877f89 */ /* 0x000ea200000e0000 */
[----:B------:R-:W-:Y:S02]  /*131e0*/  USHF.L.U32 UR6, UR34, 0x1, URZ ;  /* 0x0000000122067899 */ /* 0x000fe4000800063f */
[----:B------:R-:W-:Y:S02]  /*131f0*/  UIADD3 UR4, UR4, -0x1, URZ ;  /* 0xffffffff04047890 */ /* 0x000fe4000fffe03f */
[----:B------:R-:W-:Y:S02]  /*13200*/  ULOP3.LUT UR6, UR6, UR31, URZ, 0x3c, !UPT ;  /* 0x0000001f06067292 */ /* 0x000fe4000f8e3c3f */
[----:B------:R-:W-:Y:S01]  /*13210*/  ULOP3.LUT UR4, UR4, UR31, URZ, 0x3c, !UPT ;  /* 0x0000001f04047292 */ /* 0x000fe2000f8e3c3f */
[----:B-1----:R-:W-:Y:S01]  /*13220*/  FMNMX.FTZ R132, R132, R2, !PT ;  /* 0x0000000284847209 */ /* 0x002fe20007810000 */
[----:B------:R-:W-:-:S03]  /*13230*/  IMAD.WIDE.U32 R2, R237, -0x2daee0ad, RZ ;  /* 0xd2511f53ed027825 */ /* 0x000fc600078e00ff */
[C---:B------:R-:W-:Y:S01]  /*13240*/  FSETP.NEU.FTZ.AND P1, PT, R132.reuse, -INF , PT ;  /* 0xff8000008400780b */ /* 0x040fe20003f3d000 */
[----:B------:R-:W-:Y:S01]  /*13250*/  FMUL.FTZ R0, R132, UR33 ;  /* 0x0000002184007c20 */ /* 0x000fe20008410000 */
[C---:B------:R-:W-:Y:S02]  /*13260*/  LOP3.LUT R2, R3.reuse, UR6, RZ, 0x3c, !PT ;  /* 0x0000000603027c12 */ /* 0x040fe4000f8e3cff */
[----:B------:R-:W-:Y:S02]  /*13270*/  LOP3.LUT R226, R3, UR4, RZ, 0x3c, !PT ;  /* 0x0000000403e27c12 */ /* 0x000fe4000f8e3cff */
[----:B------:R-:W-:Y:S02]  /*13280*/  FSEL R0, R0, RZ, P1 ;  /* 0x000000ff00007208 */ /* 0x000fe40000800000 */
[----:B--2---:R-:W-:Y:S01]  /*13290*/  FMNMX.FTZ R3, R4, R135, !PT ;  /* 0x0000008704037209 */ /* 0x004fe20007810000 */
[----:B------:R-:W-:Y:S02]  /*132a0*/  UIADD3 UR19, UR30, 0x3c6ef372, URZ ;  /* 0x3c6ef3721e137890 */ /* 0x000fe4000fffe03f */
        /* <DEDUP_REMOVED lines=16> */
[C---:B------:R-:W-:Y:S01]  /*133b0*/  FMUL.FTZ R0, R3.reuse, UR33 ;  /* 0x0000002103007c20 */ /* 0x040fe20008410000 */
[----:B------:R-:W-:Y:S01]  /*133c0*/  UIADD3 UR9, UR30, -0x61c88647, URZ ;  /* 0x9e3779b91e097890 */ /* 0x000fe2000fffe03f */
[----:B------:R-:W-:Y:S01]  /*133d0*/  IMAD.WIDE.U32 R4, R2, -0x326172a9, RZ ;  /* 0xcd9e8d5702047825 */ /* 0x000fe200078e00ff */
[----:B------:R-:W-:-:S03]  /*133e0*/  FSETP.NEU.FTZ.AND P0, PT, R3, -INF , PT ;  /* 0xff8000000300780b */ /* 0x000fc60003f1d000 */
[----:B----4-:R-:W-:Y:S01]  /*133f0*/  IMAD R168, R236, -0x326172a9, RZ ;  /* 0xcd9e8d57eca87824 */ /* 0x010fe200078e02ff */
[----:B------:R-:W-:Y:S02]  /*13400*/  FSEL R0, R0, RZ, P0 ;  /* 0x000000ff00007208 */ /* 0x000fe40000000000 */
[----:B---3--:R-:W-:Y:S02]  /*13410*/  LOP3.LUT R2, R203, UR19, R4, 0x96, !PT ;  /* 0x00000013cb027c12 */ /* 0x008fe4000f8e9604 */
[----:B------:R-:W-:Y:S01]  /*13420*/  LOP3.LUT R4, R5, UR9, R168, 0x96, !PT ;  /* 0x0000000905047c12 */ /* 0x000fe2000f8e96a8 */
[----:B------:R-:W-:Y:S01]  /*13430*/  FFMA.FTZ R171, R19, UR33, -R0 ;  /* 0x0000002113ab7c23 */ /* 0x000fe20008010800 */
[----:B------:R-:W-:Y:S01]  /*13440*/  UIADD3 UR8, UR31, 0x76cf5d0a, URZ ;  /* 0x76cf5d0a1f087890 */ /* 0x000fe2000fffe03f */
[----:B------:R1:W-:Y:S01]  /*13450*/  STL [R1+0xcc], R168 ;  /* 0x0000cca801007387 */ /* 0x0003e20000100800 */
[----:B------:R-:W-:Y:S01]  /*13460*/  UIADD3 UR11, UR31, 0x32370b8f, URZ ;  /* 0x32370b8f1f0b7890 */ /* 0x000fe2000fffe03f */
[----:B------:R-:W-:-:S04]  /*13470*/  IMAD.WIDE.U32 R4, R4, -0x2daee0ad, RZ ;  /* 0xd2511f5304047825 */ /* 0x000fc800078e00ff */
[--C-:B------:R-:W-:Y:S01]  /*13480*/  FFMA.FTZ R31, R31, UR33, -R0.reuse ;  /* 0x000000211f1f7c23 */ /* 0x100fe20008010800 */
[--C-:B------:R-:W-:Y:S01]  /*13490*/  FFMA.FTZ R134, R134, UR33, -R0.reuse ;  /* 0x0000002186867c23 */ /* 0x100fe20008010800 */
[----:B------:R-:W-:Y:S01]  /*134a0*/  FFMA.FTZ R133, R133, UR33, -R0 ;  /* 0x0000002185857c23 */ /* 0x000fe20008010800 */
[----:B------:R-:W-:-:S04]  /*134b0*/  IMAD.WIDE.U32 R18, R2, -0x2daee0ad, RZ ;  /* 0xd2511f5302127825 */ /* 0x000fc800078e00ff */
        /* <DEDUP_REMOVED lines=11> */
[----:B------:R-:W-:-:S02]  /*13570*/  LOP3.LUT R14, R5, UR8, R210, 0x96, !PT ;  /* 0x00000008050e7c12 */ /* 0x000fc4000f8e96d2 */
[----:B------:R-:W-:Y:S01]  /*13580*/  LOP3.LUT R12, R19, UR11, R4, 0x96, !PT ;  /* 0x0000000b130c7c12 */ /* 0x000fe2000f8e9604 */
[----:B-1----:R-:W-:Y:S01]  /*13590*/  FFMA.FTZ R168, R24, UR33, -R0 ;  /* 0x0000002118a87c23 */ /* 0x002fe20008010800 */
[----:B------:R-:W-:Y:S01]  /*135a0*/  FSEL R0, R132, RZ, P1 ;  /* 0x000000ff84007208 */ /* 0x000fe20000800000 */
[----:B------:R-:W-:Y:S01]  /*135b0*/  UIADD3 UR7, UR30, -0x255992d5, URZ ;  /* 0xdaa66d2b1e077890 */ /* 0x000fe2000fffe03f */
[----:B------:R-:W-:Y:S01]  /*135c0*/  IMAD.WIDE.U32 R14, R14, -0x326172a9, RZ ;  /* 0xcd9e8d570e0e7825 */ /* 0x000fe200078e00ff */
[----:B------:R-:W-:-:S03]  /*135d0*/  UIADD3 UR6, UR30, 0x78dde6e4, URZ ;  /* 0x78dde6e41e067890 */ /* 0x000fc6000fffe03f */
[----:B------:R-:W-:Y:S01]  /*135e0*/  FADD.FTZ R2, R246, -R0 ;  /* 0x80000000f6027221 */ /* 0x000fe20000010000 */
[----:B------:R-:W-:-:S04]  /*135f0*/  IMAD.WIDE.U32 R12, R12, -0x326172a9, RZ ;  /* 0xcd9e8d570c0c7825 */ /* 0x000fc800078e00ff */
[----:B------:R-:W-:Y:S01]  /*13600*/  FMUL.FTZ R2, R2, UR33 ;  /* 0x0000002102027c20 */ /* 0x000fe20008410000 */
[----:B------:R-:W-:Y:S02]  /*13610*/  LOP3.LUT R4, R15, UR7, R202, 0x96, !PT ;  /* 0x000000070f047c12 */ /* 0x000fe4000f8e96ca */
[----:B------:R-:W-:Y:S01]  /*13620*/  LOP3.LUT R10, R13, UR6, R14, 0x96, !PT ;  /* 0x000000060d0a7c12 */ /* 0x000fe2000f8e960e */
[----:B------:R-:W-:Y:S01]  /*13630*/  MUFU.EX2 R16, R26 ;  /* 0x0000001a00107308 */ /* 0x000fe20000000800 */
[----:B------:R-:W-:Y:S01]  /*13640*/  UIADD3 UR4, UR31, -0x56f99767, URZ ;  /* 0xa90668991f047890 */ /* 0x000fe2000fffe03f */
[----:B------:R-:W-:-:S06]  /*13650*/  IMAD.WIDE.U32 R4, R4, -0x2daee0ad, RZ ;  /* 0xd2511f5304047825 */ /* 0x000fcc00078e00ff */
[----:B------:R-:W1:Y:S01]  /*13660*/  MUFU.EX2 R2, R2 ;  /* 0x0000000200027308 */ /* 0x000e620000000800 */
[----:B------:R-:W-:Y:S01]  /*13670*/  IMAD.WIDE.U32 R10, R10, -0x2daee0ad, RZ ;  /* 0xd2511f530a0a7825 */ /* 0x000fe200078e00ff */
[----:B------:R-:W-:-:S06]  /*13680*/  UIADD3 UR10, UR31, -0x126145ec, URZ ;  /* 0xed9eba141f0a7890 */ /* 0x000fcc000fffe03f */
[----:B------:R-:W2:Y:S01]  /*13690*/  MUFU.EX2 R9, R35 ;  /* 0x0000002300097308 */ /* 0x000ea20000000800 */
[----:B------:R-:W-:Y:S02]  /*136a0*/  LOP3.LUT R4, R11, UR4, R4, 0x96, !PT ;  /* 0x000000040b047c12 */ /* 0x000fe4000f8e9604 */
[----:B------:R-:W-:-:S05]  /*136b0*/  LOP3.LUT R18, R5, UR10, R18, 0x96, !PT ;  /* 0x0000000a05127c12 */ /* 0x000fca000f8e9612 */
[----:B------:R-:W3:Y:S01]  /*136c0*/  MUFU.EX2 R8, R33 ;  /* 0x0000002100087308 */ /* 0x000ee20000000800 */
[----:B------:R-:W-:Y:S01]  /*136d0*/  FSEL R0, R3, RZ, P0 ;  /* 0x000000ff03007208 */ /* 0x000fe20000000000 */
[----:B------:R-:W-:-:S06]  /*136e0*/  IMAD.WIDE.U32 R4, R4, -0x326172a9, RZ ;  /* 0xcd9e8d5704047825 */ /* 0x000fcc00078e00ff */
[----:B------:R-:W4:Y:S01]  /*136f0*/  MUFU.EX2 R6, R30 ;  /* 0x0000001e00067308 */ /* 0x000f220000000800 */
[----:B------:R-:W-:Y:S01]  /*13700*/  FADD.FTZ R7, R247, -R0 ;  /* 0x80000000f7077221 */ /* 0x000fe20000010000 */
[----:B-1----:R-:W-:Y:S01]  /*13710*/  FFMA.FTZ R244, R244, R2, R16 ;  /* 0x00000002f4f47223 */ /* 0x002fe20000010010 */
[----:B------:R-:W-:-:S03]  /*13720*/  LOP3.LUT R0, R4, 0xff, RZ, 0xc0, !PT ;  /* 0x000000ff04007812 */ /* 0x000fc600078ec0ff */
[----:B--2---:R-:W-:Y:S01]  /*13730*/  FADD.FTZ R244, R9, R244 ;  /* 0x000000f409f47221 */ /* 0x004fe20000010000 */
[----:B------:R-:W-:-:S03]  /*13740*/  ISETP.LE.U32.AND P2, PT, R0, UR14, PT ;  /* 0x0000000e00007c0c */ /* 0x000fc6000bf43070 */
[----:B---3--:R-:W-:Y:S01]  /*13750*/  FADD.FTZ R244, R8, R244 ;  /* 0x000000f408f47221 */ /* 0x008fe20000010000 */
[----:B----4-:R-:W-:-:S04]  /*13760*/  F2FP.BF16.F32.PACK_AB R8, R6, R8 ;  /* 0x000000080608723e */ /* 0x010fc800000010ff */
[C---:B------:R-:W-:Y:S02]  /*13770*/  PRMT R220, R8.reuse, 0x7610, R220 ;  /* 0x0000761008dc7816 */ /* 0x040fe400000000dc */
[----:B------:R-:W-:-:S03]  /*13780*/  PRMT R208, R8, 0x7632, R208 ;  /* 0x0000763208d07816 */ /* 0x000fc600000000d0 */
[----:B------:R-:W-:Y:S01]  /*13790*/  @!P2 HFMA2.BF16_V2 R178, -RZ.H0_H0, RZ.H0_H0, -R220.H0_H0 ;  /* 0x200000ffffb2a231 */ /* 0x000fe200003409dc */
[----:B------:R1:W-:Y:S01]  /*137a0*/  MUFU.EX2 R22, R31 ;  /* 0x0000001f00167308 */ /* 0x0003e20000000800 */
[----:B------:R-:W-:Y:S04]  /*137b0*/  STL [R1+0x164], R132 ;  /* 0x0001648401007387 */ /* 0x000fe80000100800 */
[----:B------:R-:W-:Y:S01]  /*137c0*/  STL [R1+0x168], R3 ;  /* 0x0001680301007387 */ /* 0x000fe20000100800 */
[----:B-1----:R-:W-:Y:S02]  /*137d0*/  PRMT R31, R220, 0x5410, R208 ;  /* 0x00005410dc1f7816 */ /* 0x002fe400000000d0 */
[----:B------:R-:W-:-:S05]  /*137e0*/  @!P2 PRMT R220, R178, 0x5410, RZ ;  /* 0x00005410b2dca816 */ /* 0x000fca00000000ff */
[----:B------:R1:W-:Y:S04]  /*137f0*/  STL [R1+0x16c], R220 ;  /* 0x00016cdc01007387 */ /* 0x0003e80000100800 */
[----:B-1----:R-:W2:Y:S01]  /*13800*/  LDL.LU R220, [R1+0xcc] ;  /* 0x0000cc0001dc7983 */ /* 0x002ea20000300800 */
[----:B------:R-:W-:-:S04]  /*13810*/  LOP3.LUT R0, R4, 0xffff, RZ, 0xc0, !PT ;  /* 0x0000ffff04007812 */ /* 0x000fc800078ec0ff */
[----:B------:R-:W-:-:S04]  /*13820*/  SHF.R.U32.HI R0, RZ, 0x8, R0 ;  /* 0x00000008ff007819 */ /* 0x000fc80000011600 */
[----:B------:R-:W-:Y:S01]  /*13830*/  LOP3.LUT R0, R0, 0xffff, RZ, 0xc0, !PT ;  /* 0x0000ffff00007812 */ /* 0x000fe200078ec0ff */
[----:B------:R-:W-:-:S03]  /*13840*/  FMUL.FTZ R17, R7, UR33 ;  /* 0x0000002107117c20 */ /* 0x000fc60008410000 */
[----:B------:R-:W-:Y:S02]  /*13850*/  ISETP.LE.U32.AND P0, PT, R0, UR14, PT ;  /* 0x0000000e00007c0c */ /* 0x000fe4000bf03070 */
[----:B------:R-:W-:-:S04]  /*13860*/  SHF.R.U32.HI R0, RZ, 0x10, R4 ;  /* 0x00000010ff007819 */ /* 0x000fc80000011604 */
[----:B------:R-:W-:Y:S02]  /*13870*/  LOP3.LUT R7, R0, 0xff, RZ, 0xc0, !PT ;  /* 0x000000ff00077812 */ /* 0x000fe400078ec0ff */
[----:B------:R-:W1:Y:S02]  /*13880*/  MUFU.EX2 R0, R17 ;  /* 0x0000001100007308 */ /* 0x000e640000000800 */
[----:B------:R-:W-:-:S06]  /*13890*/  ISETP.LE.U32.AND P1, PT, R7, UR14, PT ;  /* 0x0000000e07007c0c */ /* 0x000fcc000bf23070 */
[----:B------:R-:W3:Y:S01]  /*138a0*/  MUFU.EX2 R11, R134 ;  /* 0x00000086000b7308 */ /* 0x000ee20000000800 */
[----:B------:R-:W-:-:S07]  /*138b0*/  FADD.FTZ R244, R6, R244 ;  /* 0x000000f406f47221 */ /* 0x000fce0000010000 */
[----:B------:R-:W4:Y:S01]  /*138c0*/  MUFU.EX2 R7, R133 ;  /* 0x0000008500077308 */ /* 0x000f220000000800 */
[----:B-1----:R-:W-:-:S07]  /*138d0*/  FFMA.FTZ R8, R239, R0, R22 ;  /* 0x00000000ef087223 */ /* 0x002fce0000010016 */
[----:B------:R-:W1:Y:S01]  /*138e0*/  MUFU.EX2 R6, R34 ;  /* 0x0000002200067308 */ /* 0x000e620000000800 */
[----:B---3--:R-:W-:Y:S01]  /*138f0*/  FADD.FTZ R8, R11, R8 ;  /* 0x000000080b087221 */ /* 0x008fe20000010000 */
[----:B------:R-:W-:Y:S01]  /*13900*/  @!P0 HFMA2.BF16_V2 R177, -RZ.H0_H0, RZ.H0_H0, -R208.H0_H0 ;  /* 0x200000ffffb18231 */ /* 0x000fe200003409d0 */
[----:B------:R-:W-:Y:S02]  /*13910*/  UIADD3 UR33, UR30, 0x1715609d, URZ ;  /* 0x1715609d1e217890 */ /* 0x000fe4000fffe03f */
[----:B----4-:R-:W-:Y:S01]  /*13920*/  FADD.FTZ R8, R7, R8 ;  /* 0x0000000807087221 */ /* 0x010fe20000010000 */
[----:B------:R-:W-:Y:S01]  /*13930*/  IMAD.WIDE.U32 R18, R18, -0x326172a9, RZ ;  /* 0xcd9e8d5712127825 */ /* 0x000fe200078e00ff */
[----:B------:R-:W-:Y:S01]  /*13940*/  SHF.R.U32.HI R4, RZ, 0x18, R4 ;  /* 0x00000018ff047819 */ /* 0x000fe20000011604 */
[----:B------:R-:W-:Y:S02]  /*13950*/  UIADD3 UR27, UR30, -0x4ab325aa, URZ ;  /* 0xb54cda561e1b7890 */ /* 0x000fe4000fffe03f */
[----:B-1----:R-:W-:-:S02]  /*13960*/  FADD.FTZ R23, R6, R8 ;  /* 0x0000000806177221 */ /* 0x002fc40000010000 */
[----:B------:R-:W1:Y:S01]  /*13970*/  MUFU.EX2 R8, R28 ;  /* 0x0000001c00087308 */ /* 0x000e620000000800 */
[----:B------:R-:W-:Y:S02]  /*13980*/  F2FP.BF16.F32.PACK_AB R6, R6, R7 ;  /* 0x000000070606723e */ /* 0x000fe400000010ff */
[----:B------:R-:W-:Y:S02]  /*13990*/  @!P0 PRMT R208, R177, 0x5410, RZ ;  /* 0x00005410b1d08816 */ /* 0x000fe400000000ff */
[----:B------:R-:W-:-:S03]  /*139a0*/  ISETP.LE.U32.AND P0, PT, R4, UR14, PT ;  /* 0x0000000e04007c0c */ /* 0x000fc6000bf03070 */
[----:B------:R-:W3:Y:S01]  /*139b0*/  MUFU.EX2 R7, R135 ;  /* 0x0000008700077308 */ /* 0x000ee20000000800 */
[----:B------:R-:W-:Y:S01]  /*139c0*/  LOP3.LUT R4, R19, UR33, R12, 0x96, !PT ;  /* 0x0000002113047c12 */ /* 0x000fe2000f8e960c */
[----:B------:R-:W-:Y:S01]  /*139d0*/  UIADD3 UR21, UR31, 0x646e171e, URZ ;  /* 0x646e171e1f157890 */ /* 0x000fe2000fffe03f */
[----:B------:R-:W-:Y:S02]  /*139e0*/  F2FP.BF16.F32.PACK_AB R25, R9, R16 ;  /* 0x000000100919723e */ /* 0x000fe400000010ff */
[----:B------:R-:W-:Y:S01]  /*139f0*/  LOP3.LUT R16, R5, UR27, R18, 0x96, !PT ;  /* 0x0000001b05107c12 */ /* 0x000fe2000f8e9612 */
[----:B------:R-:W-:Y:S01]  /*13a00*/  IMAD.WIDE.U32 R4, R4, -0x2daee0ad, RZ ;  /* 0xd2511f5304047825 */ /* 0x000fe200078e00ff */
[C---:B------:R-:W-:Y:S02]  /*13a10*/  PRMT R200, R6.reuse, 0x7610, R200 ;  /* 0x0000761006c87816 */ /* 0x040fe400000000c8 */
[----:B------:R-:W-:Y:S02]  /*13a20*/  PRMT R194, R6, 0x7632, R194 ;  /* 0x0000763206c27816 */ /* 0x000fe400000000c2 */
[----:B------:R-:W-:Y:S01]  /*13a30*/  LOP3.LUT R6, R5, UR21, R10, 0x96, !PT ;  /* 0x0000001505067c12 */ /* 0x000fe2000f8e960a */
[----:B-1----:R-:W-:-:S04]  /*13a40*/  FADD.FTZ R10, R8, R244 ;  /* 0x000000f4080a7221 */ /* 0x002fc80000010000 */
[C---:B---3--:R-:W-:Y:S01]  /*13a50*/  FADD.FTZ R24, R7.reuse, R10 ;  /* 0x0000000a07187221 */ /* 0x048fe20000010000 */
[----:B------:R-:W-:Y:S02]  /*13a60*/  F2FP.BF16.F32.PACK_AB R17, R7, R8 ;  /* 0x000000080711723e */ /* 0x000fe400000010ff */
[----:B------:R-:W-:-:S04]  /*13a70*/  LOP3.LUT R7, R4, 0xff, RZ, 0xc0, !PT ;  /* 0x000000ff04077812 */ /* 0x000fc800078ec0ff */
[----:B------:R-:W-:Y:S02]  /*13a80*/  ISETP.LE.U32.AND P3, PT, R7, UR14, PT ;  /* 0x0000000e07007c0c */ /* 0x000fe4000bf63070 */
[----:B------:R-:W-:Y:S02]  /*13a90*/  LOP3.LUT R7, R6, 0xff, RZ, 0xc0, !PT ;  /* 0x000000ff06077812 */ /* 0x000fe400078ec0ff */
[----:B------:R-:W-:Y:S02]  /*13aa0*/  SHF.R.U32.HI R8, RZ, 0x18, R6 ;  /* 0x00000018ff087819 */ /* 0x000fe40000011606 */
[----:B------:R-:W-:Y:S02]  /*13ab0*/  ISETP.LE.U32.AND P6, PT, R7, UR14, PT ;  /* 0x0000000e07007c0c */ /* 0x000fe4000bfc3070 */
[----:B------:R-:W1:Y:S01]  /*13ac0*/  MUFU.EX2 R7, R32 ;  /* 0x0000002000077308 */ /* 0x000e620000000800 */
[----:B------:R-:W-:Y:S02]  /*13ad0*/  ISETP.LE.U32.AND P4, PT, R8, UR14, PT ;  /* 0x0000000e08007c0c */ /* 0x000fe4000bf83070 */
[----:B------:R-:W-:-:S02]  /*13ae0*/  LOP3.LUT R21, R4, 0xffff, RZ, 0xc0, !PT ;  /* 0x0000ffff04157812 */ /* 0x000fc400078ec0ff */
[--C-:B------:R-:W-:Y:S02]  /*13af0*/  SHF.R.U32.HI R8, RZ, 0x10, R4.reuse ;  /* 0x00000010ff087819 */ /* 0x100fe40000011604 */
[----:B------:R-:W-:Y:S02]  /*13b00*/  SHF.R.U32.HI R5, RZ, 0x18, R4 ;  /* 0x00000018ff057819 */ /* 0x000fe40000011604 */
[----:B------:R-:W3:Y:S01]  /*13b10*/  MUFU.EX2 R4, R29 ;  /* 0x0000001d00047308 */ /* 0x000ee20000000800 */
[----:B------:R-:W-:Y:S01]  /*13b20*/  @!P0 HFMA2.BF16_V2 R179, -RZ.H0_H0, RZ.H0_H0, -R194.H0_H0 ;  /* 0x200000ffffb38231 */ /* 0x000fe200003409c2 */
[----:B------:R-:W-:Y:S02]  /*13b30*/  SHF.R.U32.HI R9, RZ, 0x10, R6 ;  /* 0x00000010ff097819 */ /* 0x000fe40000011606 */
[----:B------:R-:W-:Y:S02]  /*13b40*/  LOP3.LUT R6, R6, 0xffff, RZ, 0xc0, !PT ;  /* 0x0000ffff06067812 */ /* 0x000fe400078ec0ff */
[----:B------:R-:W-:Y:S01]  /*13b50*/  PRMT R30, R200, 0x5410, R194 ;  /* 0x00005410c81e7816 */ /* 0x000fe200000000c2 */
[----:B------:R-:W-:Y:S01]  /*13b60*/  @!P1 HFMA2.BF16_V2 R180, -RZ.H0_H0, RZ.H0_H0, -R200.H0_H0 ;  /* 0x200000ffffb49231 */ /* 0x000fe200003409c8 */
[----:B------:R-:W-:-:S02]  /*13b70*/  @!P0 PRMT R194, R179, 0x5410, RZ ;  /* 0x00005410b3c28816 */ /* 0x000fc400000000ff */
[----:B------:R-:W-:Y:S02]  /*13b80*/  ISETP.LE.U32.AND P0, PT, R5, UR14, PT ;  /* 0x0000000e05007c0c */ /* 0x000fe4000bf03070 */
[----:B------:R-:W-:Y:S01]  /*13b90*/  SHF.R.U32.HI R5, RZ, 0x8, R6 ;  /* 0x00000008ff057819 */ /* 0x000fe20000011606 */
[----:B-1----:R-:W-:Y:S01]  /*13ba0*/  FADD.FTZ R6, R7, R23 ;  /* 0x0000001707067221 */ /* 0x002fe20000010000 */
[----:B------:R-:W-:Y:S02]  /*13bb0*/  LOP3.LUT R9, R9, 0xff, RZ, 0xc0, !PT ;  /* 0x000000ff09097812 */ /* 0x000fe400078ec0ff */
[----:B------:R-:W-:Y:S02]  /*13bc0*/  LOP3.LUT R8, R8, 0xff, RZ, 0xc0, !PT ;  /* 0x000000ff08087812 */ /* 0x000fe400078ec0ff */
[----:B------:R-:W-:Y:S02]  /*13bd0*/  @!P1 PRMT R200, R180, 0x5410, RZ ;  /* 0x00005410b4c89816 */ /* 0x000fe400000000ff */
[----:B------:R-:W-:-:S02]  /*13be0*/  LOP3.LUT R5, R5, 0xffff, RZ, 0xc0, !PT ;  /* 0x0000ffff05057812 */ /* 0x000fc400078ec0ff */
[----:B------:R-:W-:Y:S01]  /*13bf0*/  ISETP.LE.U32.AND P5, PT, R9, UR14, PT ;  /* 0x0000000e09007c0c */ /* 0x000fe2000bfa3070 */
[----:B---3--:R-:W-:Y:S01]  /*13c00*/  FADD.FTZ R9, R4, R6 ;  /* 0x0000000604097221 */ /* 0x008fe20000010000 */
[----:B------:R-:W-:Y:S02]  /*13c10*/  ISETP.LE.U32.AND P1, PT, R8, UR14, PT ;  /* 0x0000000e08007c0c */ /* 0x000fe4000bf23070 */
[----:B------:R-:W-:Y:S02]  /*13c20*/  F2FP.BF16.F32.PACK_AB R8, R4, R7 ;  /* 0x000000070408723e */ /* 0x000fe400000010ff */
[----:B------:R-:W-:Y:S02]  /*13c30*/  LOP3.LUT R4, R16, 0xffff, RZ, 0xc0, !PT ;  /* 0x0000ffff10047812 */ /* 0x000fe400078ec0ff */
[----:B------:R-:W-:Y:S02]  /*13c40*/  ISETP.LE.U32.AND P2, PT, R5, UR14, PT ;  /* 0x0000000e05007c0c */ /* 0x000fe4000bf43070 */
[----:B------:R-:W-:Y:S01]  /*13c50*/  PRMT R132, R17, 0x7610, R132 ;  /* 0x0000761011847816 */ /* 0x000fe20000000084 */
[----:B------:R-:W1:Y:S01]  /*13c60*/  MUFU.EX2 R6, R176 ;  /* 0x000000b000067308 */ /* 0x000e620000000800 */
[----:B------:R-:W-:-:S02]  /*13c70*/  SHF.R.U32.HI R4, RZ, 0x8, R4 ;  /* 0x00000008ff047819 */ /* 0x000fc40000011604 */
[----:B------:R-:W-:Y:S01]  /*13c80*/  PRMT R199, R17, 0x7632, R199 ;  /* 0x0000763211c77816 */ /* 0x000fe200000000c7 */
[----:B------:R-:W-:-:S04]  /*13c90*/  @!P6 HFMA2.BF16_V2 R182, -RZ.H0_H0, RZ.H0_H0, -R132.H0_H0 ;  /* 0x200000ffffb6e231 */ /* 0x000fc80000340984 */
[----:B------:R-:W3:Y:S01]  /*13ca0*/  MUFU.EX2 R10, R175 ;  /* 0x000000af000a7308 */ /* 0x000ee20000000800 */
[----:B------:R-:W-:-:S07]  /*13cb0*/  LOP3.LUT R4, R4, 0xffff, RZ, 0xc0, !PT ;  /* 0x0000ffff04047812 */ /* 0x000fce00078ec0ff */
[----:B------:R-:W4:Y:S01]  /*13cc0*/  MUFU.EX2 R5, R27 ;  /* 0x0000001b00057308 */ /* 0x000f220000000800 */
[----:B------:R-:W-:Y:S02]  /*13cd0*/  PRMT R216, R132, 0x5410, R199 ;  /* 0x0000541084d87816 */ /* 0x000fe400000000c7 */
[----:B------:R-:W-:Y:S02]  /*13ce0*/  @!P6 PRMT R132, R182, 0x5410, RZ ;  /* 0x00005410b684e816 */ /* 0x000fe400000000ff */
[----:B------:R-:W-:Y:S01]  /*13cf0*/  SHF.R.U32.HI R7, RZ, 0x8, R21 ;  /* 0x00000008ff077819 */ /* 0x000fe20000011615 */
[----:B------:R-:W-:Y:S01]  /*13d00*/  @!P2 HFMA2.BF16_V2 R181, -RZ.H0_H0, RZ.H0_H0, -R199.H0_H0 ;  /* 0x200000ffffb5a231 */ /* 0x000fe200003409c7 */
[----:B------:R-:W-:Y:S02]  /*13d10*/  ISETP.LE.U32.AND P6, PT, R4, UR14, PT ;  /* 0x0000000e04007c0c */ /* 0x000fe4000bfc3070 */
[----:B------:R-:W4:Y:S01]  /*13d20*/  MUFU.EX2 R4, R168 ;  /* 0x000000a800047308 */ /* 0x000f220000000800 */
[----:B------:R-:W-:-:S02]  /*13d30*/  LOP3.LUT R7, R7, 0xffff, RZ, 0xc0, !PT ;  /* 0x0000ffff07077812 */ /* 0x000fc400078ec0ff */
[----:B------:R-:W-:Y:S01]  /*13d40*/  @!P2 PRMT R199, R181, 0x5410, RZ ;  /* 0x00005410b5c7a816 */ /* 0x000fe200000000ff */
[----:B-1----:R-:W-:Y:S01]  /*13d50*/  FADD.FTZ R24, R6, R24 ;  /* 0x0000001806187221 */ /* 0x002fe20000010000 */
[----:B------:R-:W-:Y:S02]  /*13d60*/  ISETP.LE.U32.AND P2, PT, R7, UR14, PT ;  /* 0x0000000e07007c0c */ /* 0x000fe4000bf43070 */
[----:B---3--:R-:W-:Y:S01]  /*13d70*/  F2FP.BF16.F32.PACK_AB R7, R10, R6 ;  /* 0x000000060a07723e */ /* 0x008fe200000010ff */
[----:B----4-:R-:W-:Y:S02]  /*13d80*/  FADD.FTZ R6, R5, R9 ;  /* 0x0000000905067221 */ /* 0x010fe40000010000 */
[----:B------:R-:W1:Y:S01]  /*13d90*/  MUFU.EX2 R9, R169 ;  /* 0x000000a900097308 */ /* 0x000e620000000800 */
[C---:B------:R-:W-:Y:S02]  /*13da0*/  PRMT R192, R8.reuse, 0x7632, R192 ;  /* 0x0000763208c07816 */ /* 0x040fe400000000c0 */
[----:B------:R-:W-:-:S02]  /*13db0*/  PRMT R193, R8, 0x7610, R193 ;  /* 0x0000761008c17816 */ /* 0x000fc400000000c1 */
[----:B------:R-:W-:-:S03]  /*13dc0*/  PRMT R190, R7, 0x7610, R190 ;  /* 0x0000761007be7816 */ /* 0x000fc600000000be */
[----:B------:R-:W3:Y:S01]  /*13dd0*/  MUFU.EX2 R8, R171 ;  /* 0x000000ab00087308 */ /* 0x000ee20000000800 */
[----:B------:R-:W-:Y:S01]  /*13de0*/  @!P4 HFMA2.BF16_V2 R191, -RZ.H0_H0, RZ.H0_H0, -R192.H0_H0 ;  /* 0x200000ffffbfc231 */ /* 0x000fe200003409c0 */
[----:B------:R-:W-:Y:S01]  /*13df0*/  PRMT R189, R7, 0x7632, R189 ;  /* 0x0000763207bd7816 */ /* 0x000fe200000000bd */
[C---:B------:R-:W-:Y:S01]  /*13e00*/  FADD.FTZ R23, R4.reuse, R6 ;  /* 0x0000000604177221 */ /* 0x040fe20000010000 */
[----:B------:R-:W-:Y:S02]  /*13e10*/  F2FP.BF16.F32.PACK_AB R5, R4, R5 ;  /* 0x000000050405723e */ /* 0x000fe400000010ff */
[----:B------:R-:W-:Y:S02]  /*13e20*/  LOP3.LUT R4, R16, 0xff, RZ, 0xc0, !PT ;  /* 0x000000ff10047812 */ /* 0x000fe400078ec0ff */
[----:B------:R-:W4:Y:S01]  /*13e30*/  MUFU.EX2 R7, R170 ;  /* 0x000000aa00077308 */ /* 0x000f220000000800 */
[----:B------:R-:W-:Y:S02]  /*13e40*/  PRMT R205, R193, 0x5410, R192 ;  /* 0x00005410c1cd7816 */ /* 0x000fe400000000c0 */
[----:B------:R-:W-:Y:S01]  /*13e50*/  @!P4 PRMT R192, R191, 0x5410, RZ ;  /* 0x00005410bfc0c816 */ /* 0x000fe200000000ff */
[----:B------:R-:W-:Y:S01]  /*13e60*/  @!P5 HFMA2.BF16_V2 R183, -RZ.H0_H0, RZ.H0_H0, -R193.H0_H0 ;  /* 0x200000ffffb7d231 */ /* 0x000fe200003409c1 */
[----:B------:R-:W-:-:S03]  /*13e70*/  ISETP.LE.U32.AND P4, PT, R4, UR14, PT ;  /* 0x0000000e04007c0c */ /* 0x000fc6000bf83070 */
[----:B------:R-:W4:Y:S01]  /*13e80*/  MUFU.EX2 R6, R173 ;  /* 0x000000ad00067308 */ /* 0x000f220000000800 */
[C---:B------:R-:W-:Y:S02]  /*13e90*/  PRMT R197, R5.reuse, 0x7610, R197 ;  /* 0x0000761005c57816 */ /* 0x040fe400000000c5 */
[----:B------:R-:W-:Y:S01]  /*13ea0*/  PRMT R184, R5, 0x7632, R184 ;  /* 0x0000763205b87816 */ /* 0x000fe200000000b8 */
[----:B------:R-:W-:Y:S02]  /*13eb0*/  @!P3 HFMA2.BF16_V2 R214, -RZ.H0_H0, RZ.H0_H0, -R190.H0_H0 ;  /* 0x200000ffffd6b231 */ /* 0x000fe400003409be */
[----:B-1----:R-:W-:Y:S01]  /*13ec0*/  FADD.FTZ R23, R9, R23 ;  /* 0x0000001709177221 */ /* 0x002fe20000010000 */
[----:B------:R-:W-:Y:S01]  /*13ed0*/  STL [R1+0x170], R208 ;  /* 0x000170d001007387 */ /* 0x000fe20000100800 */
[----:B------:R1:W1:Y:S01]  /*13ee0*/  MUFU.EX2 R5, R172 ;  /* 0x000000ac00057308 */ /* 0x0002620000000800 */
[----:B------:R-:W-:Y:S02]  /*13ef0*/  @!P2 HFMA2.BF16_V2 R212, -RZ.H0_H0, RZ.H0_H0, -R189.H0_H0 ;  /* 0x200000ffffd4a231 */ /* 0x000fe400003409bd */
[----:B------:R1:W-:Y:S01]  /*13f00*/  STL [R1+0x174], R200 ;  /* 0x000174c801007387 */ /* 0x0003e20000100800 */
[----:B------:R-:W-:Y:S01]  /*13f10*/  @!P5 PRMT R193, R183, 0x5410, RZ ;  /* 0x00005410b7c1d816 */ /* 0x000fe200000000ff */
[----:B------:R-:W-:Y:S01]  /*13f20*/  @!P1 HFMA2.BF16_V2 R215, -RZ.H0_H0, RZ.H0_H0, -R197.H0_H0 ;  /* 0x200000ffffd79231 */ /* 0x000fe200003409c5 */
[----:B------:R-:W-:Y:S01]  /*13f30*/  PRMT R204, R190, 0x5410, R189 ;  /* 0x00005410becc7816 */ /* 0x000fe200000000bd */
[----:B------:R-:W-:Y:S01]  /*13f40*/  STL [R1+0x178], R194 ;  /* 0x000178c201007387 */ /* 0x000fe20000100800 */
[----:B------:R-:W-:Y:S01]  /*13f50*/  PRMT R21, R25, 0x7610, R21 ;  /* 0x0000761019157816 */ /* 0x000fe20000000015 */
[----:B------:R-:W2:Y:S01]  /*13f60*/  MUFU.EX2 R4, R174 ;  /* 0x000000ae00047308 */ /* 0x000ea20000000800 */
[----:B------:R-:W-:Y:S01]  /*13f70*/  @!P0 HFMA2.BF16_V2 R213, -RZ.H0_H0, RZ.H0_H0, -R184.H0_H0 ;  /* 0x200000ffffd58231 */ /* 0x000fe200003409b8 */
[----:B------:R-:W-:Y:S01]  /*13f80*/  STL [R1+0x17c], R132 ;  /* 0x00017c8401007387 */ /* 0x000fe20000100800 */
[----:B---3--:R-:W-:Y:S01]  /*13f90*/  FADD.FTZ R23, R8, R23 ;  /* 0x0000001708177221 */ /* 0x008fe20000010000 */
[----:B------:R-:W-:-:S02]  /*13fa0*/  @!P3 PRMT R190, R214, 0x5410, RZ ;  /* 0x00005410d6beb816 */ /* 0x000fc400000000ff */
[----:B------:R-:W-:Y:S01]  /*13fb0*/  STL [R1+0x180], R199 ;  /* 0x000180c701007387 */ /* 0x000fe20000100800 */
[----:B------:R-:W-:Y:S01]  /*13fc0*/  @!P2 PRMT R189, R212, 0x5410, RZ ;  /* 0x00005410d4bda816 */ /* 0x000fe200000000ff */
[----:B------:R-:W-:Y:S02]  /*13fd0*/  FADD.FTZ R24, R10, R24 ;  /* 0x000000180a187221 */ /* 0x000fe40000010000 */
[----:B------:R-:W-:Y:S01]  /*13fe0*/  STL [R1+0x184], R205 ;  /* 0x000184cd01007387 */ /* 0x000fe20000100800 */
[----:B----4-:R-:W-:Y:S01]  /*13ff0*/  FADD.FTZ R10, R7, R23 ;  /* 0x00000017070a7221 */ /* 0x010fe20000010000 */
[----:B------:R-:W-:Y:S02]  /*14000*/  PRMT R17, R25, 0x7632, R17 ;  /* 0x0000763219117816 */ /* 0x000fe40000000011 */
[----:B------:R-:W-:Y:S01]  /*14010*/  STL [R1+0x188], R193 ;  /* 0x000188c101007387 */ /* 0x000fe20000100800 */
[----:B------:R-:W-:Y:S02]  /*14020*/  @!P4 HFMA2.BF16_V2 R224, -RZ.H0_H0, RZ.H0_H0, -R21.H0_H0 ;  /* 0x200000ffffe0c231 */ /* 0x000fe40000340915 */
[----:B-1----:R-:W-:Y:S01]  /*14030*/  IMAD.MOV.U32 R200, RZ, RZ, R201 ;  /* 0x000000ffffc87224 */ /* 0x002fe200078e00c9 */
[----:B------:R-:W-:Y:S01]  /*14040*/  PRMT R201, R197, 0x5410, R184 ;  /* 0x00005410c5c97816 */ /* 0x000fe200000000b8 */
[----:B------:R-:W-:Y:S01]  /*14050*/  STL [R1+0x18c], R192 ;  /* 0x00018cc001007387 */ /* 0x000fe20000100800 */
[----:B------:R-:W-:-:S02]  /*14060*/  @!P1 PRMT R197, R215, 0x5410, RZ ;  /* 0x00005410d7c59816 */ /* 0x000fc400000000ff */
[----:B------:R-:W-:Y:S01]  /*14070*/  @!P0 PRMT R184, R213, 0x5410, RZ ;  /* 0x00005410d5b88816 */ /* 0x000fe200000000ff */
[----:B------:R-:W-:Y:S01]  /*14080*/  STL [R1+0x190], R204 ;  /* 0x000190cc01007387 */ /* 0x000fe20000100800 */
[----:B------:R-:W-:-:S04]  /*14090*/  IMAD.WIDE.U32 R34, R226, -0x326172a9, RZ ;  /* 0xcd9e8d57e2227825 */ /* 0x000fc800078e00ff */
[----:B------:R-:W-:Y:S01]  /*140a0*/  FADD.FTZ R10, R6, R10 ;  /* 0x0000000a060a7221 */ /* 0x000fe20000010000 */
[----:B------:R-:W-:Y:S01]  /*140b0*/  STL [R1+0x194], R190 ;  /* 0x000194be01007387 */ /* 0x000fe20000100800 */
[----:B------:R-:W-:-:S03]  /*140c0*/  PRMT R29, R21, 0x5410, R17 ;  /* 0x00005410151d7816 */ /* 0x000fc60000000011 */
[----:B------:R-:W-:Y:S01]  /*140d0*/  STL [R1+0x198], R189 ;  /* 0x000198bd01007387 */ /* 0x000fe20000100800 */
[----:B------:R-:W-:Y:S01]  /*140e0*/  @!P4 PRMT R21, R224, 0x5410, RZ ;  /* 0x00005410e015c816 */ /* 0x000fe200000000ff */
[-C--:B------:R-:W-:Y:S02]  /*140f0*/  FMUL.FTZ R228, R60, R2.reuse ;  /* 0x000000023ce47220 */ /* 0x080fe40000410000 */
[----:B------:R-:W-:Y:S01]  /*14100*/  STL [R1+0x19c], R201 ;  /* 0x00019cc901007387 */ /* 0x000fe20000100800 */
[-C--:B------:R-:W-:Y:S01]  /*14110*/  FMUL.FTZ R233, R65, R2.reuse ;  /* 0x0000000241e97220 */ /* 0x080fe20000410000 */
[-C--:B------:R-:W-:Y:S02]  /*14120*/  FMUL.FTZ R237, R73, R2.reuse ;  /* 0x0000000249ed7220 */ /* 0x080fe40000410000 */
[----:B------:R-:W-:Y:S01]  /*14130*/  STL [R1+0x1a0], R197 ;  /* 0x0001a0c501007387 */ /* 0x000fe20000100800 */
[----:B------:R-:W-:Y:S01]  /*14140*/  F2FP.BF16.F32.PACK_AB R23, R8, R9 ;  /* 0x000000090817723e */ /* 0x000fe200000010ff */
        /* <DEDUP_REMOVED lines=61> */
[----:B------:R-:W-:Y:S01]  /*14520*/  FMUL.FTZ R204, R129, R2 ;  /* 0x0000000281cc7220 */ /* 0x000fe20000410000 */
[----:B------:R-:W-:Y:S01]  /*14530*/  FADD.FTZ R8, R5, R10 ;  /* 0x0000000a05087221 */ /* 0x000fe20000010000 */
[----:B--2---:R-:W-:-:S02]  /*14540*/  LOP3.LUT R2, R35, UR9, R220, 0x96, !PT ;  /* 0x0000000923027c12 */ /* 0x004fc4000f8e96dc */
[C---:B------:R-:W-:Y:S01]  /*14550*/  F2FP.BF16.F32.PACK_AB R26, R4.reuse, R5 ;  /* 0x00000005041a723e */ /* 0x040fe200000010ff */
[----:B------:R-:W-:Y:S01]  /*14560*/  FADD.FTZ R27, R4, R8 ;  /* 0x00000008041b7221 */ /* 0x000fe20000010000 */
[----:B------:R-:W-:Y:S01]  /*14570*/  F2FP.BF16.F32.PACK_AB R25, R6, R7 ;  /* 0x000000070619723e */ /* 0x000fe200000010ff */
[----:B------:R-:W-:Y:S01]  /*14580*/  IMAD.WIDE.U32 R4, R2, -0x2daee0ad, RZ ;  /* 0xd2511f5302047825 */ /* 0x000fe200078e00ff */
[----:B------:R-:W-:-:S04]  /*14590*/  LOP3.LUT R6, R203, UR19, R34, 0x96, !PT ;  /* 0x00000013cb067c12 */ /* 0x000fc8000f8e9622 */
[----:B------:R-:W-:Y:S01]  /*145a0*/  LOP3.LUT R2, R5, UR8, R210, 0x96, !PT ;  /* 0x0000000805027c12 */ /* 0x000fe2000f8e96d2 */
[----:B------:R-:W-:Y:S01]  /*145b0*/  IMAD.WIDE.U32 R6, R6, -0x2daee0ad, RZ ;  /* 0xd2511f5306067825 */ /* 0x000fe200078e00ff */
[----:B------:R-:W-:-:S03]  /*145c0*/  F2FP.BF16.F32.PACK_AB R28, R11, R22 ;  /* 0x000000160b1c723e */ /* 0x000fc600000010ff */
[----:B------:R-:W-:Y:S01]  /*145d0*/  IMAD.WIDE.U32 R10, R2, -0x326172a9, RZ ;  /* 0xcd9e8d57020a7825 */ /* 0x000fe200078e00ff */
[----:B------:R-:W-:-:S05]  /*145e0*/  LOP3.LUT R2, R7, UR11, R4, 0x96, !PT ;  /* 0x0000000b07027c12 */ /* 0x000fca000f8e9604 */
[----:B------:R-:W-:Y:S01]  /*145f0*/  IMAD.WIDE.U32 R8, R2, -0x326172a9, RZ ;  /* 0xcd9e8d5702087825 */ /* 0x000fe200078e00ff */
[----:B------:R-:W-:-:S04]  /*14600*/  LOP3.LUT R5, R11, UR7, R202, 0x96, !PT ;  /* 0x000000070b057c12 */ /* 0x000fc8000f8e96ca */
[----:B------:R-:W-:Y:S01]  /*14610*/  LOP3.LUT R2, R9, UR6, R10, 0x96, !PT ;  /* 0x0000000609027c12 */ /* 0x000fe2000f8e960a */
[----:B------:R-:W-:-:S04]  /*14620*/  IMAD.WIDE.U32 R4, R5, -0x2daee0ad, RZ ;  /* 0xd2511f5305047825 */ /* 0x000fc800078e00ff */
[----:B------:R-:W-:Y:S01]  /*14630*/  IMAD.WIDE.U32 R10, R2, -0x2daee0ad, RZ ;  /* 0xd2511f53020a7825 */ /* 0x000fe200078e00ff */
[----:B------:R-:W-:-:S04]  /*14640*/  LOP3.LUT R6, R5, UR10, R6, 0x96, !PT ;  /* 0x0000000a05067c12 */ /* 0x000fc8000f8e9606 */
[----:B------:R-:W-:Y:S01]  /*14650*/  LOP3.LUT R2, R11, UR4, R4, 0x96, !PT ;  /* 0x000000040b027c12 */ /* 0x000fe2000f8e9604 */
[----:B------:R-:W-:-:S04]  /*14660*/  IMAD.WIDE.U32 R6, R6, -0x326172a9, RZ ;  /* 0xcd9e8d5706067825 */ /* 0x000fc800078e00ff */
[----:B------:R-:W-:-:S05]  /*14670*/  IMAD.WIDE.U32 R4, R2, -0x326172a9, RZ ;  /* 0xcd9e8d5702047825 */ /* 0x000fca00078e00ff */
[----:B------:R-:W-:-:S04]  /*14680*/  LOP3.LUT R2, R5, UR27, R6, 0x96, !PT ;  /* 0x0000001b05027c12 */ /* 0x000fc8000f8e9606 */
[----:B------:R-:W-:-:S04]  /*14690*/  LOP3.LUT R6, R2, 0xff, RZ, 0xc0, !PT ;  /* 0x000000ff02067812 */ /* 0x000fc800078ec0ff */
[----:B------:R-:W-:Y:S02]  /*146a0*/  ISETP.LE.U32.AND P4, PT, R6, UR14, PT ;  /* 0x0000000e06007c0c */ /* 0x000fe4000bf83070 */
[----:B------:R-:W-:-:S04]  /*146b0*/  LOP3.LUT R6, R2, 0xffff, RZ, 0xc0, !PT ;  /* 0x0000ffff02067812 */ /* 0x000fc800078ec0ff */
[----:B------:R-:W-:-:S04]  /*146c0*/  SHF.R.U32.HI R6, RZ, 0x8, R6 ;  /* 0x00000008ff067819 */ /* 0x000fc80000011606 */
[----:B------:R-:W-:-:S04]  /*146d0*/  LOP3.LUT R6, R6, 0xffff, RZ, 0xc0, !PT ;  /* 0x0000ffff06067812 */ /* 0x000fc800078ec0ff */
[----:B------:R-:W-:Y:S02]  /*146e0*/  ISETP.LE.U32.AND P3, PT, R6, UR14, PT ;  /* 0x0000000e06007c0c */ /* 0x000fe4000bf63070 */
[--C-:B------:R-:W-:Y:S02]  /*146f0*/  SHF.R.U32.HI R6, RZ, 0x10, R2.reuse ;  /* 0x00000010ff067819 */ /* 0x100fe40000011602 */
[----:B------:R-:W-:Y:S01]  /*14700*/  SHF.R.U32.HI R2, RZ, 0x18, R2 ;  /* 0x00000018ff027819 */ /* 0x000fe20000011602 */
[----:B------:R-:W-:Y:S01]  /*14710*/  @!P6 HFMA2.BF16_V2 R223, -RZ.H0_H0, RZ.H0_H0, -R17.H0_H0 ;  /* 0x200000ffffdfe231 */ /* 0x000fe20000340911 */
[----:B------:R-:W-:Y:S02]  /*14720*/  LOP3.LUT R6, R6, 0xff, RZ, 0xc0, !PT ;  /* 0x000000ff06067812 */ /* 0x000fe400078ec0ff */
[----:B------:R-:W-:Y:S02]  /*14730*/  ISETP.LE.U32.AND P1, PT, R2, UR14, PT ;  /* 0x0000000e02007c0c */ /* 0x000fe4000bf23070 */
[----:B------:R-:W-:-:S02]  /*14740*/  LOP3.LUT R2, R4, 0xff, RZ, 0xc0, !PT ;  /* 0x000000ff04027812 */ /* 0x000fc400078ec0ff */
[----:B------:R-:W-:Y:S02]  /*14750*/  ISETP.LE.U32.AND P0, PT, R6, UR14, PT ;  /* 0x0000000e06007c0c */ /* 0x000fe4000bf03070 */
[--C-:B------:R-:W-:Y:S02]  /*14760*/  SHF.R.U32.HI R6, RZ, 0x10, R4.reuse ;  /* 0x00000010ff067819 */ /* 0x100fe40000011604 */
[----:B------:R-:W-:Y:S02]  /*14770*/  @!P6 PRMT R17, R223, 0x5410, RZ ;  /* 0x00005410df11e816 */ /* 0x000fe400000000ff */
[----:B------:R-:W-:Y:S02]  /*14780*/  ISETP.LE.U32.AND P6, PT, R2, UR14, PT ;  /* 0x0000000e02007c0c */ /* 0x000fe4000bfc3070 */
[----:B------:R-:W-:Y:S02]  /*14790*/  SHF.R.U32.HI R2, RZ, 0x18, R4 ;  /* 0x00000018ff027819 */ /* 0x000fe40000011604 */
[----:B------:R-:W-:-:S02]  /*147a0*/  LOP3.LUT R11, R4, 0xffff, RZ, 0xc0, !PT ;  /* 0x0000ffff040b7812 */ /* 0x000fc400078ec0ff */
[----:B------:R-:W-:Y:S02]  /*147b0*/  LOP3.LUT R4, R6, 0xff, RZ, 0xc0, !PT ;  /* 0x000000ff06047812 */ /* 0x000fe400078ec0ff */
[----:B------:R1:W2:Y:S01]  /*147c0*/  MUFU.EX2 R6, R227 ;  /* 0x000000e300067308 */ /* 0x0002a20000000800 */
[----:B------:R-:W-:Y:S02]  /*147d0*/  ISETP.LE.U32.AND P2, PT, R2, UR14, PT ;  /* 0x0000000e02007c0c */ /* 0x000fe4000bf43070 */
[----:B------:R-:W-:-:S05]  /*147e0*/  LOP3.LUT R7, R7, UR33, R8, 0x96, !PT ;  /* 0x0000002107077c12 */ /* 0x000fca000f8e9608 */
[----:B------:R3:W4:Y:S01]  /*147f0*/  MUFU.EX2 R2, R230 ;  /* 0x000000e600027308 */ /* 0x0007220000000800 */
[----:B------:R-:W-:Y:S01]  /*14800*/  ISETP.LE.U32.AND P5, PT, R4, UR14, PT ;  /* 0x0000000e04007c0c */ /* 0x000fe2000bfa3070 */
[----:B------:R-:W-:-:S04]  /*14810*/  IMAD.WIDE.U32 R4, R7, -0x2daee0ad, RZ ;  /* 0xd2511f5307047825 */ /* 0x000fc800078e00ff */
        /* <DEDUP_REMOVED lines=64> */
[----:B--2---:R-:W-:Y:S01]  /*14c20*/  FADD.FTZ R0, R6, R24 ;  /* 0x0000001806007221 */ /* 0x004fe20000010000 */
[----:B------:R-:W-:-:S02]  /*14c30*/  LOP3.LUT R7, R5, UR21, R10, 0x96, !PT ;  /* 0x0000001505077c12 */ /* 0x000fc4000f8e960a */
[----:B------:R-:W-:Y:S02]  /*14c40*/  LOP3.LUT R10, R4, 0xffff, RZ, 0xc0, !PT ;  /* 0x0000ffff040a7812 */ /* 0x000fe400078ec0ff */
[C---:B----4-:R-:W-:Y:S01]  /*14c50*/  F2FP.BF16.F32.PACK_AB R5, R2.reuse, R6 ;  /* 0x000000060205723e */ /* 0x050fe200000010ff */
[----:B------:R-:W-:Y:S02]  /*14c60*/  FADD.FTZ R6, R2, R0 ;  /* 0x0000000002067221 */ /* 0x000fe40000010000 */
[----:B------:R-:W1:Y:S01]  /*14c70*/  MUFU.EX2 R2, R252 ;  /* 0x000000fc00027308 */ /* 0x000e620000000800 */
[----:B------:R-:W-:-:S07]  /*14c80*/  PRMT R209, R5, 0x7610, R209 ;  /* 0x0000761005d17816 */ /* 0x000fce00000000d1 */
[----:B------:R-:W2:Y:S01]  /*14c90*/  MUFU.EX2 R0, R200 ;  /* 0x000000c800007308 */ /* 0x000ea20000000800 */
[----:B------:R-:W-:Y:S02]  /*14ca0*/  LOP3.LUT R9, R4, 0xff, RZ, 0xc0, !PT ;  /* 0x000000ff04097812 */ /* 0x000fe400078ec0ff */
[--C-:B------:R-:W-:Y:S02]  /*14cb0*/  SHF.R.U32.HI R22, RZ, 0x10, R4.reuse ;  /* 0x00000010ff167819 */ /* 0x100fe40000011604 */
[----:B------:R-:W-:Y:S02]  /*14cc0*/  SHF.R.U32.HI R8, RZ, 0x18, R4 ;  /* 0x00000018ff087819 */ /* 0x000fe40000011604 */
[----:B------:R-:W-:Y:S01]  /*14cd0*/  SHF.R.U32.HI R4, RZ, 0x8, R11 ;  /* 0x00000008ff047819 */ /* 0x000fe2000001160b */
[----:B------:R-:W-:Y:S01]  /*14ce0*/  @!P4 HFMA2.BF16_V2 R38, -RZ.H0_H0, RZ.H0_H0, -R209.H0_H0 ;  /* 0x200000ffff26c231 */ /* 0x000fe200003409d1 */
[----:B------:R-:W-:Y:S02]  /*14cf0*/  PRMT R208, R5, 0x7632, R208 ;  /* 0x0000763205d07816 */ /* 0x000fe400000000d0 */
[----:B------:R-:W-:-:S02]  /*14d00*/  LOP3.LUT R4, R4, 0xffff, RZ, 0xc0, !PT ;  /* 0x0000ffff04047812 */ /* 0x000fc400078ec0ff */
[----:B------:R-:W-:Y:S02]  /*14d10*/  MOV R194, R198 ;  /* 0x000000c600c27202 */ /* 0x000fe40000000f00 */
[----:B------:R-:W-:Y:S02]  /*14d20*/  PRMT R198, R209, 0x5410, R208 ;  /* 0x00005410d1c67816 */ /* 0x000fe400000000d0 */
[----:B------:R-:W-:Y:S02]  /*14d30*/  @!P4 PRMT R209, R38, 0x5410, RZ ;  /* 0x0000541026d1c816 */ /* 0x000fe400000000ff */
[----:B------:R-:W-:Y:S01]  /*14d40*/  ISETP.LE.U32.AND P4, PT, R4, UR14, PT ;  /* 0x0000000e04007c0c */ /* 0x000fe2000bf83070 */
[----:B-1----:R-:W-:Y:S01]  /*14d50*/  FADD.FTZ R4, R2, R6 ;  /* 0x0000000602047221 */ /* 0x002fe20000010000 */
[----:B--2---:R-:W-:Y:S02]  /*14d60*/  F2FP.BF16.F32.PACK_AB R2, R0, R2 ;  /* 0x000000020002723e */ /* 0x004fe400000010ff */
[----:B------:R-:W-:-:S02]  /*14d70*/  PRMT R206, R23, 0x7632, R206 ;  /* 0x0000763217ce7816 */ /* 0x000fc400000000ce */
[----:B------:R-:W-:Y:S02]  /*14d80*/  PRMT R24, R23, 0x7610, R24 ;  /* 0x0000761017187816 */ /* 0x000fe40000000018 */
[C---:B------:R-:W-:Y:S02]  /*14d90*/  PRMT R207, R2.reuse, 0x7610, R207 ;  /* 0x0000761002cf7816 */ /* 0x040fe400000000cf */
[----:B------:R-:W-:Y:S02]  /*14da0*/  PRMT R23, R2, 0x7632, R23 ;  /* 0x0000763202177816 */ /* 0x000fe40000000017 */
[----:B------:R-:W-:Y:S01]  /*14db0*/  SHF.R.U32.HI R2, RZ, 0x10, R7 ;  /* 0x00000010ff027819 */ /* 0x000fe20000011607 */
[----:B------:R-:W-:Y:S02]  /*14dc0*/  @!P1 HFMA2.BF16_V2 R37, -RZ.H0_H0, RZ.H0_H0, -R206.H0_H0 ;  /* 0x200000ffff259231 */ /* 0x000fe400003409ce */
[----:B------:R-:W-:Y:S01]  /*14dd0*/  IMAD.MOV.U32 R32, RZ, RZ, R196 ;  /* 0x000000ffff207224 */ /* 0x000fe200078e00c4 */
[----:B------:R-:W-:Y:S01]  /*14de0*/  LOP3.LUT R2, R2, 0xff, RZ, 0xc0, !PT ;  /* 0x000000ff02027812 */ /* 0x000fe200078ec0ff */
[----:B------:R-:W-:Y:S01]  /*14df0*/  @!P6 HFMA2.BF16_V2 R41, -RZ.H0_H0, RZ.H0_H0, -R207.H0_H0 ;  /* 0x200000ffff29e231 */ /* 0x000fe200003409cf */
[----:B------:R-:W-:-:S02]  /*14e00*/  PRMT R196, R24, 0x5410, R206 ;  /* 0x0000541018c47816 */ /* 0x000fc400000000ce */
[----:B------:R-:W-:Y:S02]  /*14e10*/  @!P1 PRMT R206, R37, 0x5410, RZ ;  /* 0x0000541025ce9816 */ /* 0x000fe400000000ff */
[----:B------:R-:W-:Y:S01]  /*14e20*/  ISETP.LE.U32.AND P1, PT, R2, UR14, PT ;  /* 0x0000000e02007c0c */ /* 0x000fe2000bf23070 */
[----:B------:R-:W-:Y:S01]  /*14e30*/  IMAD.MOV.U32 R200, RZ, RZ, R195 ;  /* 0x000000ffffc87224 */ /* 0x000fe200078e00c3 */
[----:B------:R-:W-:Y:S01]  /*14e40*/  LOP3.LUT R2, R7, 0xff, RZ, 0xc0, !PT ;  /* 0x000000ff07027812 */ /* 0x000fe200078ec0ff */
[----:B------:R-:W-:Y:S01]  /*14e50*/  @!P4 HFMA2.BF16_V2 R40, -RZ.H0_H0, RZ.H0_H0, -R23.H0_H0 ;  /* 0x200000ffff28c231 */ /* 0x000fe20000340917 */
[----:B------:R-:W-:Y:S02]  /*14e60*/  PRMT R195, R207, 0x5410, R23 ;  /* 0x00005410cfc37816 */ /* 0x000fe40000000017 */
[----:B------:R-:W-:Y:S01]  /*14e70*/  @!P6 PRMT R207, R41, 0x5410, RZ ;  /* 0x0000541029cfe816 */ /* 0x000fe200000000ff */
[----:B------:R-:W-:Y:S01]  /*14e80*/  FADD.FTZ R5, R0, R4 ;  /* 0x0000000400057221 */ /* 0x000fe20000010000 */
[----:B------:R-:W-:Y:S01]  /*14e90*/  ISETP.LE.U32.AND P6, PT, R2, UR14, PT ;  /* 0x0000000e02007c0c */ /* 0x000fe2000bfc3070 */
[----:B------:R-:W1:Y:S01]  /*14ea0*/  MUFU.EX2 R0, R32 ;  /* 0x0000002000007308 */ /* 0x000e620000000800 */
[----:B------:R-:W-:-:S02]  /*14eb0*/  SHF.R.U32.HI R2, RZ, 0x18, R7 ;  /* 0x00000018ff027819 */ /* 0x000fc40000011607 */
[----:B------:R-:W-:Y:S02]  /*14ec0*/  @!P4 PRMT R23, R40, 0x5410, RZ ;  /* 0x000054102817c816 */ /* 0x000fe400000000ff */
[----:B------:R-:W-:-:S03]  /*14ed0*/  ISETP.LE.U32.AND P4, PT, R2, UR14, PT ;  /* 0x0000000e02007c0c */ /* 0x000fc6000bf83070 */
[----:B------:R2:W3:Y:S01]  /*14ee0*/  MUFU.EX2 R4, R200 ;  /* 0x000000c800047308 */ /* 0x0004e20000000800 */
[----:B------:R-:W-:Y:S02]  /*14ef0*/  LOP3.LUT R2, R7, 0xffff, RZ, 0xc0, !PT ;  /* 0x0000ffff07027812 */ /* 0x000fe400078ec0ff */
[C---:B------:R-:W-:Y:S02]  /*14f00*/  PRMT R3, R25.reuse, 0x7632, R3 ;  /* 0x0000763219037816 */ /* 0x040fe40000000003 */
[----:B------:R-:W-:Y:S02]  /*14f10*/  SHF.R.U32.HI R2, RZ, 0x8, R2 ;  /* 0x00000008ff027819 */ /* 0x000fe40000011602 */
[----:B------:R-:W-:Y:S01]  /*14f20*/  PRMT R252, R25, 0x7610, R252 ;  /* 0x0000761019fc7816 */ /* 0x000fe200000000fc */
[----:B------:R-:W-:Y:S01]  /*14f30*/  @!P2 HFMA2.BF16_V2 R42, -RZ.H0_H0, RZ.H0_H0, -R3.H0_H0 ;  /* 0x200000ffff2aa231 */ /* 0x000fe20000340903 */
[----:B------:R-:W-:Y:S01]  /*14f40*/  LOP3.LUT R2, R2, 0xffff, RZ, 0xc0, !PT ;  /* 0x0000ffff02027812 */ /* 0x000fe200078ec0ff */
[----:B-1----:R-:W-:-:S02]  /*14f50*/  FADD.FTZ R6, R0, R5 ;  /* 0x0000000500067221 */ /* 0x002fc40000010000 */
[----:B------:R-:W-:Y:S02]  /*14f60*/  @!P5 HFMA2.BF16_V2 R43, -RZ.H0_H0, RZ.H0_H0, -R252.H0_H0 ;  /* 0x200000ffff2bd231 */ /* 0x000fe400003409fc */
[----:B--2---:R-:W-:Y:S01]  /*14f70*/  IMAD.MOV.U32 R200, RZ, RZ, R217 ;  /* 0x000000ffffc87224 */ /* 0x004fe200078e00d9 */
[----:B------:R-:W-:Y:S02]  /*14f80*/  PRMT R217, R252, 0x5410, R3 ;  /* 0x00005410fcd97816 */ /* 0x000fe40000000003 */
[----:B------:R-:W-:Y:S02]  /*14f90*/  @!P2 PRMT R3, R42, 0x5410, RZ ;  /* 0x000054102a03a816 */ /* 0x000fe400000000ff */
[----:B------:R-:W-:Y:S02]  /*14fa0*/  ISETP.LE.U32.AND P2, PT, R2, UR14, PT ;  /* 0x0000000e02007c0c */ /* 0x000fe4000bf43070 */
[----:B---3--:R-:W-:Y:S02]  /*14fb0*/  F2FP.BF16.F32.PACK_AB R2, R4, R0 ;  /* 0x000000000402723e */ /* 0x008fe400000010ff */
[----:B------:R-:W-:-:S02]  /*14fc0*/  SHF.R.U32.HI R0, RZ, 0x18, R16 ;  /* 0x00000018ff007819 */ /* 0x000fc40000011610 */
[----:B------:R-:W-:Y:S02]  /*14fd0*/  PRMT R223, R2, 0x7610, R223 ;  /* 0x0000761002df7816 */ /* 0x000fe400000000df */
[----:B------:R-:W-:Y:S02]  /*14fe0*/  @!P5 PRMT R252, R43, 0x5410, RZ ;  /* 0x000054102bfcd816 */ /* 0x000fe400000000ff */
[----:B------:R-:W-:Y:S02]  /*14ff0*/  ISETP.LE.U32.AND P5, PT, R0, UR14, PT ;  /* 0x0000000e00007c0c */ /* 0x000fe4000bfa3070 */
[----:B------:R-:W-:Y:S01]  /*15000*/  SHF.R.U32.HI R0, RZ, 0x10, R16 ;  /* 0x00000010ff007819 */ /* 0x000fe20000011610 */
[----:B------:R-:W-:Y:S01]  /*15010*/  @!P6 HFMA2.BF16_V2 R45, -RZ.H0_H0, RZ.H0_H0, -R223.H0_H0 ;  /* 0x200000ffff2de231 */ /* 0x000fe200003409df */
[----:B------:R-:W-:Y:S02]  /*15020*/  PRMT R191, R2, 0x7632, R191 ;  /* 0x0000763202bf7816 */ /* 0x000fe400000000bf */
[----:B------:R-:W-:-:S02]  /*15030*/  LOP3.LUT R0, R0, 0xff, RZ, 0xc0, !PT ;  /* 0x000000ff00007812 */ /* 0x000fc400078ec0ff */
[----:B------:R-:W-:Y:S02]  /*15040*/  PRMT R199, R223, 0x5410, R191 ;  /* 0x00005410dfc77816 */ /* 0x000fe400000000bf */
[----:B------:R-:W-:Y:S02]  /*15050*/  @!P6 PRMT R223, R45, 0x5410, RZ ;  /* 0x000054102ddfe816 */ /* 0x000fe400000000ff */
[----:B------:R-:W-:Y:S02]  /*15060*/  ISETP.LE.U32.AND P6, PT, R0, UR14, PT ;  /* 0x0000000e00007c0c */ /* 0x000fe4000bfc3070 */
[----:B------:R-:W-:Y:S01]  /*15070*/  SHF.R.U32.HI R0, RZ, 0x8, R10 ;  /* 0x00000008ff007819 */ /* 0x000fe2000001160a */
[----:B------:R-:W-:-:S03]  /*15080*/  @!P2 HFMA2.BF16_V2 R46, -RZ.H0_H0, RZ.H0_H0, -R191.H0_H0 ;  /* 0x200000ffff2ea231 */ /* 0x000fc600003409bf */
[----:B------:R-:W-:Y:S02]  /*15090*/  LOP3.LUT R0, R0, 0xffff, RZ, 0xc0, !PT ;  /* 0x0000ffff00007812 */ /* 0x000fe400078ec0ff */
[----:B------:R-:W-:Y:S02]  /*150a0*/  @!P2 PRMT R191, R46, 0x5410, RZ ;  /* 0x000054102ebfa816 */ /* 0x000fe400000000ff */
[----:B------:R-:W-:Y:S01]  /*150b0*/  ISETP.LE.U32.AND P2, PT, R0, UR14, PT ;  /* 0x0000000e00007c0c */ /* 0x000fe2000bf43070 */
[----:B------:R-:W-:Y:S08]  /*150c0*/  MUFU.EX2 R205, R222 ;  /* 0x000000de00cd7308 */ /* 0x000ff00000000800 */
[----:B------:R-:W1:Y:S01]  /*150d0*/  MUFU.EX2 R0, R200 ;  /* 0x000000c800007308 */ /* 0x000e620000000800 */
[----:B------:R-:W-:-:S07]  /*150e0*/  PRMT R183, R26, 0x7610, R183 ;  /* 0x000076101ab77816 */ /* 0x000fce00000000b7 */
[----:B------:R-:W2:Y:S08]  /*150f0*/  MUFU.EX2 R2, R194 ;  /* 0x000000c200027308 */ /* 0x000eb00000000800 */
[----:B------:R-:W3:Y:S01]  /*15100*/  MUFU.EX2 R221, R221 ;  /* 0x000000dd00dd7308 */ /* 0x000ee20000000800 */
[----:B------:R-:W-:Y:S01]  /*15110*/  MOV R72, R216 ;  /* 0x000000d800487202 */ /* 0x000fe20000000f00 */
[----:B-1----:R-:W-:Y:S01]  /*15120*/  FADD.FTZ R216, R0, R27 ;  /* 0x0000001b00d87221 */ /* 0x002fe20000010000 */
[----:B------:R-:W-:Y:S01]  /*15130*/  LOP3.LUT R15, R15, UR7, R202, 0x96, !PT ;  /* 0x000000070f0f7c12 */ /* 0x000fe2000f8e96ca */
[----:B------:R-:W-:Y:S01]  /*15140*/  @!P1 HFMA2.BF16_V2 R47, -RZ.H0_H0, RZ.H0_H0, -R183.H0_H0 ;  /* 0x200000ffff2f9231 */ /* 0x000fe200003409b7 */
[----:B------:R-:W-:-:S02]  /*15150*/  LOP3.LUT R13, R13, UR6, R14, 0x96, !PT ;  /* 0x000000060d0d7c12 */ /* 0x000fc4000f8e960e */
[----:B------:R-:W-:Y:S02]  /*15160*/  PRMT R182, R26, 0x7632, R182 ;  /* 0x000076321ab67816 */ /* 0x000fe400000000b6 */
[----:B------:R-:W-:Y:S01]  /*15170*/  F2FP.BF16.F32.PACK_AB R0, R205, R0 ;  /* 0x00000000cd00723e */ /* 0x000fe200000010ff */
[----:B------:R-:W-:Y:S01]  /*15180*/  FADD.FTZ R4, R4, R6 ;  /* 0x0000000604047221 */ /* 0x000fe20000010000 */
[----:B------:R-:W-:Y:S02]  /*15190*/  LOP3.LUT R5, R22, 0xff, RZ, 0xc0, !PT ;  /* 0x000000ff16057812 */ /* 0x000fe400078ec0ff */
[----:B------:R-:W-:Y:S01]  /*151a0*/  LOP3.LUT R14, R19, UR33, R12, 0x96, !PT ;  /* 0x00000021130e7c12 */ /* 0x000fe2000f8e960c */
[----:B------:R-:W-:Y:S01]  /*151b0*/  IMAD.WIDE.U32 R12, R13, -0x2daee0ad, RZ ;  /* 0xd2511f530d0c7825 */ /* 0x000fe200078e00ff */
[----:B------:R-:W-:Y:S02]  /*151c0*/  PRMT R132, R183, 0x5410, R182 ;  /* 0x00005410b7847816 */ /* 0x000fe400000000b6 */
[----:B------:R-:W-:-:S02]  /*151d0*/  PRMT R135, R0, 0x7610, R135 ;  /* 0x0000761000877816 */ /* 0x000fc40000000087 */
[----:B------:R-:W-:Y:S01]  /*151e0*/  PRMT R134, R0, 0x7632, R134 ;  /* 0x0000763200867816 */ /* 0x000fe20000000086 */
[----:B------:R-:W-:Y:S01]  /*151f0*/  IMAD R0, R15, -0x2daee0ad, RZ ;  /* 0xd2511f530f007824 */ /* 0x000fe200078e02ff */
[----:B------:R-:W-:Y:S01]  /*15200*/  @!P1 PRMT R183, R47, 0x5410, RZ ;  /* 0x000054102fb79816 */ /* 0x000fe200000000ff */
[----:B--2---:R-:W-:Y:S01]  /*15210*/  FADD.FTZ R222, R2, R4 ;  /* 0x0000000402de7221 */ /* 0x004fe20000010000 */
[----:B------:R-:W-:Y:S02]  /*15220*/  ISETP.LE.U32.AND P1, PT, R5, UR14, PT ;  /* 0x0000000e05007c0c */ /* 0x000fe4000bf23070 */
[----:B---3--:R-:W-:Y:S02]  /*15230*/  F2FP.BF16.F32.PACK_AB R5, R221, R2 ;  /* 0x00000002dd05723e */ /* 0x008fe400000010ff */
[C---:B------:R-:W-:Y:S01]  /*15240*/  PRMT R2, R28.reuse, 0x7610, R2 ;  /* 0x000076101c027816 */ /* 0x040fe20000000002 */
[----:B------:R-:W-:Y:S01]  /*15250*/  @!P3 HFMA2.BF16_V2 R36, -RZ.H0_H0, RZ.H0_H0, -R208.H0_H0 ;  /* 0x200000ffff24b231 */ /* 0x000fe200003409d0 */
[----:B------:R-:W-:Y:S01]  /*15260*/  LOP3.LUT R0, R13, UR4, R0, 0x96, !PT ;  /* 0x000000040d007c12 */ /* 0x000fe2000f8e9600 */
[----:B------:R-:W-:Y:S01]  /*15270*/  IMAD.U32 R6, RZ, RZ, UR20 ;  /* 0x00000014ff067e24 */ /* 0x000fe2000f8e00ff */
[----:B------:R-:W-:Y:S01]  /*15280*/  PRMT R133, R28, 0x7632, R133 ;  /* 0x000076321c857816 */ /* 0x000fe20000000085 */
[----:B------:R-:W-:Y:S01]  /*15290*/  @!P6 HFMA2.BF16_V2 R51, -RZ.H0_H0, RZ.H0_H0, -R2.H0_H0 ;  /* 0x200000ffff33e231 */ /* 0x000fe20000340902 */
[----:B------:R-:W-:-:S02]  /*152a0*/  PRMT R181, R5, 0x7610, R181 ;  /* 0x0000761005b57816 */ /* 0x000fc400000000b5 */
[----:B------:R-:W-:Y:S01]  /*152b0*/  PRMT R180, R5, 0x7632, R180 ;  /* 0x0000763205b47816 */ /* 0x000fe200000000b4 */
[----:B------:R-:W-:Y:S01]  /*152c0*/  IMAD.WIDE.U32 R4, R0, -0x326172a9, RZ ;  /* 0xcd9e8d5700047825 */ /* 0x000fe200078e00ff */
[----:B------:R-:W-:Y:S01]  /*152d0*/  @!P3 PRMT R208, R36, 0x5410, RZ ;  /* 0x0000541024d0b816 */ /* 0x000fe200000000ff */
[----:B------:R1:W-:Y:S01]  /*152e0*/  STG.E.U16 desc[UR28][R218.64+-0x100], R21 ;  /* 0xffff0015da007986 */ /* 0x0003e2000c10151c */
[----:B------:R-:W-:Y:S02]  /*152f0*/  ISETP.LE.U32.AND P3, PT, R9, UR14, PT ;  /* 0x0000000e09007c0c */ /* 0x000fe4000bf63070 */
[----:B------:R-:W-:Y:S02]  /*15300*/  PRMT R9, R2, 0x5410, R133 ;  /* 0x0000541002097816 */ /* 0x000fe40000000085 */
[----:B------:R-:W-:Y:S02]  /*15310*/  @!P6 PRMT R2, R51, 0x5410, RZ ;  /* 0x000054103302e816 */ /* 0x000fe400000000ff */
[----:B------:R-:W-:Y:S01]  /*15320*/  LOP3.LUT R0, R5, UR27, R18, 0x96, !PT ;  /* 0x0000001b05007c12 */ /* 0x000fe2000f8e9612 */
[----:B------:R-:W-:Y:S01]  /*15330*/  STG.E.U16 desc[UR28][R218.64+-0xfe], R17 ;  /* 0xffff0211da007986 */ /* 0x000fe2000c10151c */
[----:B------:R-:W-:-:S02]  /*15340*/  @!P0 HFMA2.BF16_V2 R39, -RZ.H0_H0, RZ.H0_H0, -R24.H0_H0 ;  /* 0x200000ffff278231 */ /* 0x000fc40000340918 */
[----:B-1----:R-:W-:Y:S02]  /*15350*/  IMAD.MOV.U32 R21, RZ, RZ, R33 ;  /* 0x000000ffff157224 */ /* 0x002fe400078e0021 */
[----:B------:R-:W-:-:S05]  /*15360*/  IMAD.WIDE R32, R6, 0x2, R218 ;  /* 0x0000000206207825 */ /* 0x000fca00078e02da */
[----:B------:R1:W-:Y:S01]  /*15370*/  STG.E.U16 desc[UR28][R32.64+-0x100], R2 ;  /* 0xffff000220007986 */ /* 0x0003e2000c10151c */
[----:B------:R-:W-:Y:S02]  /*15380*/  @!P0 PRMT R24, R39, 0x5410, RZ ;  /* 0x0000541027188816 */ /* 0x000fe400000000ff */
[----:B------:R-:W-:Y:S02]  /*15390*/  ISETP.LE.U32.AND P0, PT, R8, UR14, PT ;  /* 0x0000000e08007c0c */ /* 0x000fe4000bf03070 */
[----:B-1----:R-:W-:-:S04]  /*153a0*/  LOP3.LUT R2, R0, 0xffff, RZ, 0xc0, !PT ;  /* 0x0000ffff00027812 */ /* 0x002fc800078ec0ff */
[----:B------:R-:W-:Y:S02]  /*153b0*/  SHF.R.U32.HI R6, RZ, 0x8, R2 ;  /* 0x00000008ff067819 */ /* 0x000fe40000011602 */
[----:B------:R-:W-:-:S04]  /*153c0*/  LOP3.LUT R2, R0, 0xff, RZ, 0xc0, !PT ;  /* 0x000000ff00027812 */ /* 0x000fc800078ec0ff */
[----:B------:R-:W-:Y:S02]  /*153d0*/  PRMT R7, R2, 0x5410, R6 ;  /* 0x0000541002077816 */ /* 0x000fe40000000006 */
[--C-:B------:R-:W-:Y:S02]  /*153e0*/  SHF.R.U32.HI R6, RZ, 0x10, R0.reuse ;  /* 0x00000010ff067819 */ /* 0x100fe40000011600 */
[----:B------:R-:W-:Y:S02]  /*153f0*/  SHF.R.U32.HI R2, RZ, 0x18, R0 ;  /* 0x00000018ff027819 */ /* 0x000fe40000011600 */
[----:B------:R-:W-:-:S04]  /*15400*/  LOP3.LUT R0, R6, 0xff, RZ, 0xc0, !PT ;  /* 0x000000ff06007812 */ /* 0x000fc800078ec0ff */
[----:B------:R-:W-:Y:S02]  /*15410*/  PRMT R8, R0, 0x5410, R2 ;  /* 0x0000541000087816 */ /* 0x000fe40000000002 */
[----:B------:R-:W-:-:S04]  /*15420*/  LOP3.LUT R0, R4, 0xffff, RZ, 0xc0, !PT ;  /* 0x0000ffff04007812 */ /* 0x000fc800078ec0ff */
[----:B------:R-:W-:Y:S02]  /*15430*/  SHF.R.U32.HI R2, RZ, 0x8, R0 ;  /* 0x00000008ff027819 */ /* 0x000fe40000011600 */
[----:B------:R-:W-:-:S04]  /*15440*/  LOP3.LUT R0, R4, 0xff, RZ, 0xc0, !PT ;  /* 0x000000ff04007812 */ /* 0x000fc800078ec0ff */
[----:B------:R-:W-:Y:S02]  /*15450*/  PRMT R6, R0, 0x5410, R2 ;  /* 0x0000541000067816 */ /* 0x000fe40000000002 */
[----:B------:R-:W-:Y:S02]  /*15460*/  HSET2.LE.AND R0, R7, R20, PT ;  /* 0x0000001407007233 */ /* 0x000fe40003803000 */
[--C-:B------:R-:W-:Y:S02]  /*15470*/  SHF.R.U32.HI R2, RZ, 0x10, R4.reuse ;  /* 0x00000010ff027819 */ /* 0x100fe40000011604 */
[----:B------:R-:W-:Y:S02]  /*15480*/  SHF.R.U32.HI R7, RZ, 0x18, R4 ;  /* 0x00000018ff077819 */ /* 0x000fe40000011604 */
[----:B------:R-:W-:Y:S02]  /*15490*/  LOP3.LUT R4, R0, R29, RZ, 0xc0, !PT ;  /* 0x0000001d00047212 */ /* 0x000fe400078ec0ff */
[----:B------:R-:W-:-:S02]  /*154a0*/  LOP3.LUT R5, R2, 0xff, RZ, 0xc0, !PT ;  /* 0x000000ff02057812 */ /* 0x000fc400078ec0ff */
[----:B------:R-:W-:Y:S02]  /*154b0*/  HSET2.LE.AND R0, R8, R20, PT ;  /* 0x0000001408007233 */ /* 0x000fe40003803000 */
[----:B------:R-:W-:-:S03]  /*154c0*/  PRMT R7, R5, 0x5410, R7 ;  /* 0x0000541005077816 */ /* 0x000fc60000000007 */
[----:B------:R-:W-:Y:S02]  /*154d0*/  LOP3.LUT R5, R0, R9, RZ, 0xc0, !PT ;  /* 0x0000000900057212 */ /* 0x000fe400078ec0ff */
[----:B------:R-:W1:Y:S01]  /*154e0*/  LDSM.16.MT88.4 R8, [R185+0x18000] ;  /* 0x01800000b908783b */ /* 0x000e620000004200 */
[--C-:B------:R-:W-:Y:S02]  /*154f0*/  HSET2.LE.AND R2, R6, R20.reuse, PT ;  /* 0x0000001406027233 */ /* 0x100fe40003803000 */
[----:B------:R-:W-:Y:S01]  /*15500*/  HSET2.LE.AND R0, R7, R20, PT ;  /* 0x0000001407007233 */ /* 0x000fe20003803000 */
[----:B------:R-:W-:Y:S02]  /*15510*/  @!P4 HFMA2.BF16_V2 R52, -RZ.H0_H0, RZ.H0_H0, -R182.H0_H0 ;  /* 0x200000ffff34c231 */ /* 0x000fe400003409b6 */
[----:B------:R-:W-:Y:S01]  /*15520*/  LOP3.LUT R6, R2, R31, RZ, 0xc0, !PT ;  /* 0x0000001f02067212 */ /* 0x000fe200078ec0ff */
[----:B------:R-:W-:Y:S01]  /*15530*/  @!P1 HFMA2.BF16_V2 R53, -RZ.H0_H0, RZ.H0_H0, -R135.H0_H0 ;  /* 0x200000ffff359231 */ /* 0x000fe20000340987 */
[----:B------:R-:W-:-:S02]  /*15540*/  LOP3.LUT R7, R0, R30, RZ, 0xc0, !PT ;  /* 0x0000001e00077212 */ /* 0x000fc400078ec0ff */
[----:B------:R-:W-:Y:S02]  /*15550*/  PRMT R200, R135, 0x5410, R134 ;  /* 0x0000541087c87816 */ /* 0x000fe40000000086 */
[----:B------:R-:W-:Y:S02]  /*15560*/  @!P4 PRMT R182, R52, 0x5410, RZ ;  /* 0x0000541034b6c816 */ /* 0x000fe400000000ff */
[----:B------:R-:W-:Y:S02]  /*15570*/  @!P1 PRMT R135, R53, 0x5410, RZ ;  /* 0x0000541035879816 */ /* 0x000fe400000000ff */
[C---:B-1----:R-:W-:Y:S06]  /*15580*/  HMMA.16816.F32.BF16 R52, R4.reuse, R8, R164 ;  /* 0x000000080434723c */ /* 0x042fec00000418a4 */
[----:B------:R-:W-:Y:S01]  /*15590*/  HMMA.16816.F32.BF16 R16, R4, R10, R160 ;  /* 0x0000000a0410723c */ /* 0x000fe200000418a0 */
[----:B------:R-:W1:Y:S01]  /*155a0*/  LDSM.16.MT88.4 R8, [R186+0x18000] ;  /* 0x01800000ba08783b */ /* 0x000e620000004200 */
[----:B------:R-:W-:Y:S01]  /*155b0*/  MOV R96, R92 ;  /* 0x0000005c00607202 */ /* 0x000fe20000000f00 */
[----:B------:R-:W-:-:S02]  /*155c0*/  IMAD.MOV.U32 R97, RZ, RZ, R93 ;  /* 0x000000ffff617224 */ /* 0x000fc400078e005d */
[----:B------:R-:W-:Y:S02]  /*155d0*/  IMAD.MOV.U32 R98, RZ, RZ, R94 ;  /* 0x000000ffff627224 */ /* 0x000fe400078e005e */
[----:B------:R-:W-:Y:S01]  /*155e0*/  IMAD.MOV.U32 R160, RZ, RZ, R113 ;  /* 0x000000ffffa07224 */ /* 0x000fe200078e0071 */
[----:B------:R-:W-:Y:S01]  /*155f0*/  MOV R162, R115 ;  /* 0x0000007300a27202 */ /* 0x000fe20000000f00 */
        /* <DEDUP_REMOVED lines=9> */
[C---:B-1----:R-:W-:Y:S06]  /*15690*/  HMMA.16816.F32.BF16 R76, R4.reuse, R8, R148 ;  /* 0x00000008044c723c */ /* 0x042fec0000041894 */
[----:B------:R-:W-:Y:S01]  /*156a0*/  HMMA.16816.F32.BF16 R64, R4, R10, R144 ;  /* 0x0000000a0440723c */ /* 0x000fe20000041890 */
[----:B------:R-:W1:Y:S01]  /*156b0*/  LDSM.16.MT88.4 R8, [R187+0x18000] ;  /* 0x01800000bb08783b */ /* 0x000e620000004200 */
[----:B------:R-:W-:Y:S02]  /*156c0*/  @!P3 HFMA2.BF16_V2 R50, -RZ.H0_H0, RZ.H0_H0, -R181.H0_H0 ;  /* 0x200000ffff32b231 */ /* 0x000fe400003409b5 */
[----:B------:R-:W-:-:S02]  /*156d0*/  @!P2 HFMA2.BF16_V2 R49, -RZ.H0_H0, RZ.H0_H0, -R180.H0_H0 ;  /* 0x200000ffff31a231 */ /* 0x000fc400003409b4 */
[----:B------:R-:W-:Y:S01]  /*156e0*/  @!P5 HFMA2.BF16_V2 R48, -RZ.H0_H0, RZ.H0_H0, -R133.H0_H0 ;  /* 0x200000ffff30d231 */ /* 0x000fe20000340985 */
[----:B------:R-:W-:Y:S02]  /*156f0*/  PRMT R194, R181, 0x5410, R180 ;  /* 0x00005410b5c27816 */ /* 0x000fe400000000b4 */
[----:B------:R-:W-:Y:S02]  /*15700*/  @!P3 PRMT R181, R50, 0x5410, RZ ;  /* 0x0000541032b5b816 */ /* 0x000fe400000000ff */
[----:B------:R-:W-:Y:S02]  /*15710*/  @!P2 PRMT R180, R49, 0x5410, RZ ;  /* 0x0000541031b4a816 */ /* 0x000fe400000000ff */
[----:B------:R-:W-:Y:S02]  /*15720*/  @!P5 PRMT R133, R48, 0x5410, RZ ;  /* 0x000054103085d816 */ /* 0x000fe400000000ff */
        /* <DEDUP_REMOVED lines=8> */
[----:B------:R-:W-:Y:S01]  /*157b0*/  HMMA.16816.F32.BF16 R88, R4, R10, R172 ;  /* 0x0000000a0458723c */ /* 0x000fe200000418ac */
[----:B------:R-:W1:Y:S01]  /*157c0*/  LDSM.16.MT88.4 R8, [R186+0x1a000] ;  /* 0x01a00000ba08783b */ /* 0x000e620000004200 */
        /* <DEDUP_REMOVED lines=9> */
[----:B------:R-:W-:-:S05]  /*15860*/  @!P0 HFMA2.BF16_V2 R44, -RZ.H0_H0, RZ.H0_H0, -R134.H0_H0 ;  /* 0x200000ffff2c8231 */ /* 0x000fca0000340986 */
[----:B------:R-:W-:Y:S02]  /*15870*/  @!P0 PRMT R134, R44, 0x5410, RZ ;  /* 0x000054102c868816 */ /* 0x000fe400000000ff */
        /* <DEDUP_REMOVED lines=20> */
[----:B------:R-:W2:Y:S01]  /*159c0*/  LDL.LU R184, [R1+0x1a4] ;  /* 0x0001a40001b87983 */ /* 0x000ea20000300800 */
[----:B------:R-:W-:Y:S02]  /*159d0*/  IMAD.MOV.U32 R161, RZ, RZ, R165 ;  /* 0x000000ffffa17224 */ /* 0x000fe400078e00a5 */
        /* <DEDUP_REMOVED lines=8> */
[----:B------:R-:W-:Y:S01]  /*15a60*/  IMAD.MOV.U32 R2, RZ, RZ, R201 ;  /* 0x000000ffff027224 */ /* 0x000fe200078e00c9 */
[----:B------:R-:W3:Y:S01]  /*15a70*/  LDL.LU R197, [R1+0x1a0] ;  /* 0x0001a00001c57983 */ /* 0x000ee20000300800 */
[----:B------:R-:W-:Y:S01]  /*15a80*/  IMAD.MOV.U32 R152, RZ, RZ, R156 ;  /* 0x000000ffff987224 */ /* 0x000fe200078e009c */
[----:B-1----:R-:W-:Y:S01]  /*15a90*/  HMMA.16816.F32.BF16 R104, R4, R8, R228 ;  /* 0x000000080468723c */ /* 0x002fe200000418e4 */
[----:B------:R-:W-:-:S02]  /*15aa0*/  IMAD.MOV.U32 R153, RZ, RZ, R157 ;  /* 0x000000ffff997224 */ /* 0x000fc400078e009d */
[----:B------:R-:W-:-:S03]  /*15ab0*/  IMAD.MOV.U32 R158, RZ, RZ, R162 ;  /* 0x000000ffff9e7224 */ /* 0x000fc600078e00a2 */
[----:B------:R-:W-:Y:S01]  /*15ac0*/  HMMA.16816.F32.BF16 R84, R4, R10, R232 ;  /* 0x0000000a0454723c */ /* 0x000fe200000418e8 */
[----:B------:R-:W1:Y:S01]  /*15ad0*/  LDSM.16.MT88.4 R8, [R185+0x1c000] ;  /* 0x01c00000b908783b */ /* 0x000e620000004200 */
[----:B------:R-:W-:Y:S01]  /*15ae0*/  IMAD.MOV.U32 R156, RZ, RZ, R160 ;  /* 0x000000ffff9c7224 */ /* 0x000fe200078e00a0 */
[----:B------:R-:W-:Y:S01]  /*15af0*/  MOV R163, R167 ;  /* 0x000000a700a37202 */ /* 0x000fe20000000f00 */
[----:B------:R-:W-:Y:S01]  /*15b00*/  IMAD.MOV.U32 R157, RZ, RZ, R161 ;  /* 0x000000ffff9d7224 */ /* 0x000fe200078e00a1 */
[----:B------:R-:W-:Y:S01]  /*15b10*/  MOV R147, R151 ;  /* 0x0000009700937202 */ /* 0x000fe20000000f00 */
[----:B------:R-:W-:Y:S01]  /*15b20*/  IMAD.MOV.U32 R162, RZ, RZ, R166 ;  /* 0x000000ffffa27224 */ /* 0x000fe200078e00a6 */
[----:B------:R-:W4:Y:S01]  /*15b30*/  LDL.LU R201, [R1+0x19c] ;  /* 0x00019c0001c97983 */ /* 0x000f220000300800 */
[----:B------:R-:W-:Y:S02]  /*15b40*/  IMAD.MOV.U32 R160, RZ, RZ, R164 ;  /* 0x000000ffffa07224 */ /* 0x000fe400078e00a4 */
        /* <DEDUP_REMOVED lines=10> */
[----:B------:R-:W2:Y:S01]  /*15bf0*/  LDL.LU R190, [R1+0x194] ;  /* 0x0001940001be7983 */ /* 0x000ea20000300800 */
[----:B------:R-:W-:Y:S02]  /*15c00*/  IMAD.MOV.U32 R0, RZ, RZ, R204 ;  /* 0x000000ffff007224 */ /* 0x000fe400078e00cc */
[----:B------:R-:W-:Y:S02]  /*15c10*/  IMAD.MOV.U32 R148, RZ, RZ, R152 ;  /* 0x000000ffff947224 */ /* 0x000fe400078e0098 */
[----:B------:R-:W-:Y:S02]  /*15c20*/  IMAD.MOV.U32 R149, RZ, RZ, R153 ;  /* 0x000000ffff957224 */ /* 0x000fe400078e0099 */
[----:B------:R-:W-:Y:S01]  /*15c30*/  IMAD.MOV.U32 R154, RZ, RZ, R158 ;  /* 0x000000ffff9a7224 */ /* 0x000fe200078e009e */
[----:B------:R-:W-:Y:S01]  /*15c40*/  MOV R159, R163 ;  /* 0x000000a3009f7202 */ /* 0x000fe20000000f00 */
[----:B------:R-:W-:Y:S01]  /*15c50*/  IMAD.MOV.U32 R2, RZ, RZ, R192 ;  /* 0x000000ffff027224 */ /* 0x000fe200078e00c0 */
[----:B------:R-:W3:Y:S01]  /*15c60*/  LDL.LU R204, [R1+0x190] ;  /* 0x0001900001cc7983 */ /* 0x000ee20000300800 */
[----:B------:R-:W-:-:S02]  /*15c70*/  IMAD.MOV.U32 R152, RZ, RZ, R156 ;  /* 0x000000ffff987224 */ /* 0x000fc400078e009c */
[----:B------:R-:W-:Y:S01]  /*15c80*/  IMAD.MOV.U32 R153, RZ, RZ, R157 ;  /* 0x000000ffff997224 */ /* 0x000fe200078e009d */
[----:B------:R-:W2:Y:S01]  /*15c90*/  LDL.LU R192, [R1+0x18c] ;  /* 0x00018c0001c07983 */ /* 0x000ea20000300800 */
        /* <DEDUP_REMOVED lines=11> */
[----:B------:R-:W-:Y:S01]  /*15d50*/  MOV R147, R151 ;  /* 0x0000009700937202 */ /* 0x000fe20000000f00 */
[----:B------:R-:W-:Y:S01]  /*15d60*/  IMAD.MOV.U32 R164, RZ, RZ, R0 ;  /* 0x000000ffffa47224 */ /* 0x000fe200078e0000 */
[----:B------:R-:W4:Y:S01]  /*15d70*/  LDL.LU R205, [R1+0x184] ;  /* 0x0001840001cd7983 */ /* 0x000f220000300800 */
[----:B------:R-:W-:Y:S01]  /*15d80*/  IMAD.MOV.U32 R146, RZ, RZ, R150 ;  /* 0x000000ffff927224 */ /* 0x000fe200078e0096 */
[----:B------:R-:W-:Y:S01]  /*15d90*/  MOV R150, R154 ;  /* 0x0000009a00967202 */ /* 0x000fe20000000f00 */
[----:B------:R-:W-:Y:S02]  /*15da0*/  IMAD.MOV.U32 R165, RZ, RZ, R2 ;  /* 0x000000ffffa57224 */ /* 0x000fe400078e0002 */
[----:B------:R-:W-:-:S02]  /*15db0*/  IMAD.MOV.U32 R0, RZ, RZ, R199 ;  /* 0x000000ffff007224 */ /* 0x000fc400078e00c7 */
[----:B------:R-:W-:Y:S01]  /*15dc0*/  IMAD.MOV.U32 R145, RZ, RZ, R149 ;  /* 0x000000ffff917224 */ /* 0x000fe200078e0095 */
[----:B------:R-:W3:Y:S01]  /*15dd0*/  LDL.LU R199, [R1+0x180] ;  /* 0x0001800001c77983 */ /* 0x000ee20000300800 */
[----:B------:R-:W-:Y:S02]  /*15de0*/  IMAD.MOV.U32 R2, RZ, RZ, R132 ;  /* 0x000000ffff027224 */ /* 0x000fe400078e0084 */
[----:B------:R-:W-:Y:S01]  /*15df0*/  IMAD.MOV.U32 R149, RZ, RZ, R153 ;  /* 0x000000ffff957224 */ /* 0x000fe200078e0099 */
[----:B------:R-:W-:Y:S01]  /*15e00*/  MOV R153, R157 ;  /* 0x0000009d00997202 */ /* 0x000fe20000000f00 */
[----:B------:R-:W-:Y:S01]  /*15e10*/  IMAD.MOV.U32 R151, RZ, RZ, R155 ;  /* 0x000000ffff977224 */ /* 0x000fe200078e009b */
[----:B------:R-:W2:Y:S01]  /*15e20*/  LDL.LU R132, [R1+0x17c] ;  /* 0x00017c0001847983 */ /* 0x000ea20000300800 */
[----:B------:R-:W-:Y:S02]  /*15e30*/  IMAD.MOV.U32 R154, RZ, RZ, R158 ;  /* 0x000000ffff9a7224 */ /* 0x000fe400078e009e */
[----:B------:R-:W-:Y:S01]  /*15e40*/  IMAD.MOV.U32 R155, RZ, RZ, R159 ;  /* 0x000000ffff9b7224 */ /* 0x000fe200078e009f */
[----:B------:R-:W-:Y:S01]  /*15e50*/  MOV R159, R163 ;  /* 0x000000a3009f7202 */ /* 0x000fe20000000f00 */
[----:B------:R-:W-:Y:S01]  /*15e60*/  IMAD.MOV.U32 R158, RZ, RZ, R162 ;  /* 0x000000ffff9e7224 */ /* 0x000fe200078e00a2 */
[----:B------:R-:W-:Y:S01]  /*15e70*/  MOV R162, R166 ;  /* 0x000000a600a27202 */ /* 0x000fe20000000f00 */
[----:B------:R-:W-:-:S02]  /*15e80*/  IMAD.MOV.U32 R21, RZ, RZ, R194 ;  /* 0x000000ffff157224 */ /* 0x000fc400078e00c2 */
[----:B------:R-:W-:Y:S01]  /*15e90*/  IMAD.MOV.U32 R157, RZ, RZ, R161 ;  /* 0x000000ffff9d7224 */ /* 0x000fe200078e00a1 */
[----:B------:R-:W4:Y:S01]  /*15ea0*/  LDL.LU R194, [R1+0x178] ;  /* 0x0001780001c27983 */ /* 0x000f220000300800 */
[----:B------:R-:W-:Y:S02]  /*15eb0*/  IMAD.MOV.U32 R161, RZ, RZ, R165 ;  /* 0x000000ffffa17224 */ /* 0x000fe400078e00a5 */
[----:B------:R-:W-:Y:S02]  /*15ec0*/  IMAD.MOV.U32 R166, RZ, RZ, R0 ;  /* 0x000000ffffa67224 */ /* 0x000fe400078e0000 */
[----:B------:R-:W-:Y:S02]  /*15ed0*/  IMAD.MOV.U32 R163, RZ, RZ, R200 ;  /* 0x000000ffffa37224 */ /* 0x000fe400078e00c8 */
[----:B------:R-:W-:Y:S01]  /*15ee0*/  IMAD.MOV.U32 R165, RZ, RZ, R2 ;  /* 0x000000ffffa57224 */ /* 0x000fe200078e0002 */
[----:B------:R-:W4:Y:S01]  /*15ef0*/  LDL.LU R200, [R1+0x174] ;  /* 0x0001740001c87983 */ /* 0x000f220000300800 */
[----:B------:R-:W-:Y:S01]  /*15f00*/  IMAD.MOV.U32 R0, RZ, RZ, R208 ;  /* 0x000000ffff007224 */ /* 0x000fe200078e00d0 */
[----:B------:R-:W-:-:S02]  /*15f10*/  MOV R2, R220 ;  /* 0x000000dc00027202 */ /* 0x000fc40000000f00 */
[----:B------:R-:W3:Y:S04]  /*15f20*/  LDL.LU R208, [R1+0x170] ;  /* 0x0001700001d07983 */ /* 0x000ee80000300800 */
[----:B------:R-:W4:Y:S01]  /*15f30*/  LDL.LU R220, [R1+0x16c] ;  /* 0x00016c0001dc7983 */ /* 0x000f220000300800 */
[C---:B-1----:R-:W-:Y:S06]  /*15f40*/  HMMA.16816.F32.BF16 R68, R4.reuse, R8, R68 ;  /* 0x000000080444723c */ /* 0x042fec0000041844 */
[----:B------:R-:W-:Y:S01]  /*15f50*/  HMMA.16816.F32.BF16 R56, R4, R10, R236 ;  /* 0x0000000a0438723c */ /* 0x000fe200000418ec */
[----:B------:R-:W1:Y:S01]  /*15f60*/  LDSM.16.MT88.4 R8, [R186+0x1c000] ;  /* 0x01c00000ba08783b */ /* 0x000e620000004200 */
[----:B------:R-:W-:-:S04]  /*15f70*/  IMAD.MOV.U32 R15, RZ, RZ, R24 ;  /* 0x000000ffff0f7224 */ /* 0x000fc800078e0018 */
        /* <DEDUP_REMOVED lines=15> */
[----:B------:R-:W-:Y:S01]  /*16070*/  IMAD.MOV.U32 R138, RZ, RZ, R145 ;  /* 0x000000ffff8a7224 */ /* 0x000fe200078e0091 */
[----:B------:R-:W-:Y:S01]  /*16080*/  MOV R137, R144 ;  /* 0x0000009000897202 */ /* 0x000fe20000000f00 */
[C---:B-1----:R-:W-:Y:S06]  /*16090*/  HMMA.16816.F32.BF16 R120, R4.reuse, R8, R120 ;  /* 0x000000080478723c */ /* 0x042fec0000041878 */
[----:B------:R-:W-:Y:S01]  /*160a0*/  HMMA.16816.F32.BF16 R124, R4, R10, R124 ;  /* 0x0000000a047c723c */ /* 0x000fe2000004187c */
[----:B------:R-:W1:Y:S01]  /*160b0*/  LDSM.16.MT88.4 R8, [R186+0x1e000] ;  /* 0x01e00000ba08783b */ /* 0x000e620000004200 */
[----:B------:R-:W-:-:S02]  /*160c0*/  IMAD.MOV.U32 R139, RZ, RZ, R146 ;  /* 0x000000ffff8b7224 */ /* 0x000fc400078e0092 */
        /* <DEDUP_REMOVED lines=39> */
[----:B------:R-:W-:Y:S01]  /*16340*/  IMAD.MOV.U32 R160, RZ, RZ, R0 ;  /* 0x000000ffffa07224 */ /* 0x000fe200078e0000 */
[----:B--2---:R-:W-:Y:S01]  /*16350*/  MOV R0, R132 ;  /* 0x0000008400007202 */ /* 0x004fe20000000f00 */
[----:B------:R-:W-:Y:S01]  /*16360*/  IMAD.MOV.U32 R163, RZ, RZ, R15 ;  /* 0x000000ffffa37224 */ /* 0x000fe200078e000f */
[----:B------:R-:W-:Y:S01]  /*16370*/  MOV R15, R221 ;  /* 0x000000dd000f7202 */ /* 0x000fe20000000f00 */
[----:B------:R-:W-:Y:S01]  /*16380*/  IMAD.MOV.U32 R156, RZ, RZ, R162 ;  /* 0x000000ffff9c7224 */ /* 0x000fe200078e00a2 */
[----:B------:R2:W5:Y:S01]  /*16390*/  LDL.LU R132, [R1+0x164] ;  /* 0x0001640001847983 */ /* 0x0005620000300800 */
[----:B------:R-:W-:Y:S02]  /*163a0*/  IMAD.MOV.U32 R162, RZ, RZ, R2 ;  /* 0x000000ffffa27224 */ /* 0x000fe400078e0002 */
[----:B------:R-:W-:Y:S02]  /*163b0*/  IMAD.MOV.U32 R2, RZ, RZ, R222 ;  /* 0x000000ffff027224 */ /* 0x000fe400078e00de */
[----:B----4-:R-:W-:Y:S01]  /*163c0*/  IMAD.MOV.U32 R21, RZ, RZ, R220 ;  /* 0x000000ffff157224 */ /* 0x010fe200078e00dc */
[----:B------:R-:W-:Y:S01]  /*163d0*/  MOV R170, R163 ;  /* 0x000000a300aa7202 */ /* 0x000fe20000000f00 */
[----:B------:R-:W-:Y:S01]  /*163e0*/  IMAD.MOV.U32 R144, RZ, RZ, R147 ;  /* 0x000000ffff907224 */ /* 0x000fe200078e0093 */
[----:B------:R2:W5:Y:S01]  /*163f0*/  LDL.LU R217, [R1+0x160] ;  /* 0x0001600001d97983 */ /* 0x0005620000300800 */
[----:B------:R-:W-:-:S02]  /*16400*/  IMAD.MOV.U32 R171, RZ, RZ, R0 ;  /* 0x000000ffffab7224 */ /* 0x000fc400078e0000 */
[----:B------:R-:W-:Y:S02]  /*16410*/  IMAD.MOV.U32 R146, RZ, RZ, R157 ;  /* 0x000000ffff927224 */ /* 0x000fe400078e009d */
[----:B------:R-:W-:Y:S01]  /*16420*/  IMAD.MOV.U32 R168, RZ, RZ, R2 ;  /* 0x000000ffffa87224 */ /* 0x000fe200078e0002 */
[----:B---3--:R-:W-:Y:S01]  /*16430*/  MOV R2, R208 ;  /* 0x000000d000027202 */ /* 0x008fe20000000f00 */
        /* <DEDUP_REMOVED lines=8> */
[----:B------:R-:W-:Y:S01]  /*164c0*/  IMAD.MOV.U32 R169, RZ, RZ, R0 ;  /* 0x000000ffffa97224 */ /* 0x000fe200078e0000 */
[----:B------:R2:W5:Y:S01]  /*164d0*/  LDL.LU R220, [R1+0x15c] ;  /* 0x00015c0001dc7983 */ /* 0x0005620000300800 */
[----:B------:R-:W-:-:S02]  /*164e0*/  IMAD.MOV.U32 R161, RZ, RZ, R211 ;  /* 0x000000ffffa17224 */ /* 0x000fc400078e00d3 */
[----:B------:R-:W-:Y:S01]  /*164f0*/  IMAD.MOV.U32 R174, RZ, RZ, R170 ;  /* 0x000000ffffae7224 */ /* 0x000fe200078e00aa */
[----:B------:R-:W-:Y:S01]  /*16500*/  MOV R170, R163 ;  /* 0x000000a300aa7202 */ /* 0x000fe20000000f00 */
[----:B------:R-:W-:Y:S01]  /*16510*/  IMAD.MOV.U32 R0, RZ, RZ, R22 ;  /* 0x000000ffff007224 */ /* 0x000fe200078e0016 */
[----:B------:R-:W-:Y:S01]  /*16520*/  HMMA.16816.F32.BF16 R144, R4, R10, R144 ;  /* 0x0000000a0490723c */ /* 0x000fe20000041890 */
        /* <DEDUP_REMOVED lines=9> */
[----:B------:R-:W-:Y:S01]  /*165c0*/  IMAD.WIDE.U32 R4, R14, -0x2daee0ad, RZ ;  /* 0xd2511f530e047825 */ /* 0x000fe200078e00ff */
[----:B------:R-:W-:Y:S01]  /*165d0*/  MOV R179, R15 ;  /* 0x0000000f00b37202 */ /* 0x000fe20000000f00 */
[----:B------:R2:W5:Y:S02]  /*165e0*/  LDL.LU R221, [R1+0x158] ;  /* 0x0001580001dd7983 */ /* 0x0005640000300800 */
[----:B------:R-:W-:Y:S02]  /*165f0*/  IMAD.MOV.U32 R177, RZ, RZ, R161 ;  /* 0x000000ffffb17224 */ /* 0x000fe400078e00a1 */
[----:B------:R-:W-:-:S02]  /*16600*/  IMAD.MOV.U32 R215, RZ, RZ, R0 ;  /* 0x000000ffffd77224 */ /* 0x000fc400078e0000 */
[----:B------:R-:W-:Y:S02]  /*16610*/  IMAD.MOV.U32 R214, RZ, RZ, R160 ;  /* 0x000000ffffd67224 */ /* 0x000fe400078e00a0 */
[----:B------:R-:W-:Y:S01]  /*16620*/  IMAD.MOV.U32 R15, RZ, RZ, R198 ;  /* 0x000000ffff0f7224 */ /* 0x000fe200078e00c6 */
[----:B------:R-:W-:Y:S01]  /*16630*/  MOV R213, R179 ;  /* 0x000000b300d57202 */ /* 0x000fe20000000f00 */
[----:B------:R-:W-:Y:S01]  /*16640*/  IMAD.MOV.U32 R161, RZ, RZ, R201 ;  /* 0x000000ffffa17224 */ /* 0x000fe200078e00c9 */
[----:B------:R-:W-:Y:S01]  /*16650*/  SHF.R.U32.HI R7, RZ, 0x10, R4 ;  /* 0x00000010ff077819 */ /* 0x000fe20000011604 */
[----:B------:R-:W-:Y:S01]  /*16660*/  IMAD.MOV.U32 R0, RZ, RZ, R200 ;  /* 0x000000ffff007224 */ /* 0x000fe200078e00c8 */
[----:B------:R-:W-:Y:S01]  /*16670*/  SHF.R.U32.HI R8, RZ, 0x18, R4 ;  /* 0x00000018ff087819 */ /* 0x000fe20000011604 */
[----:B------:R-:W-:Y:S01]  /*16680*/  IMAD.MOV.U32 R160, RZ, RZ, R2 ;  /* 0x000000ffffa07224 */ /* 0x000fe200078e0002 */
[----:B------:R-:W-:Y:S01]  /*16690*/  LOP3.LUT R2, R4, 0xffff, RZ, 0xc0, !PT ;  /* 0x0000ffff04027812 */ /* 0x000fe200078ec0ff */
[----:B------:R-:W-:-:S02]  /*166a0*/  IMAD.MOV.U32 R212, RZ, RZ, R215 ;  /* 0x000000ffffd47224 */ /* 0x000fc400078e00d7 */
[----:B------:R-:W-:Y:S02]  /*166b0*/  IMAD.MOV.U32 R238, RZ, RZ, R156 ;  /* 0x000000ffffee7224 */ /* 0x000fe400078e009c */
[----:B------:R-:W-:Y:S01]  /*166c0*/  IMAD.MOV.U32 R247, RZ, RZ, R159 ;  /* 0x000000fffff77224 */ /* 0x000fe200078e009f */
[----:B------:R-:W-:Y:S01]  /*166d0*/  MOV R21, R216 ;  /* 0x000000d800157202 */ /* 0x000fe20000000f00 */
[----:B------:R-:W-:Y:S01]  /*166e0*/  IMAD.MOV.U32 R215, RZ, RZ, R161 ;  /* 0x000000ffffd77224 */ /* 0x000fe200078e00a1 */
[----:B------:R-:W-:Y:S01]  /*166f0*/  MOV R161, R0 ;  /* 0x0000000000a17202 */ /* 0x000fe20000000f00 */
[----:B------:R-:W-:Y:S01]  /*16700*/  IMAD.MOV.U32 R237, RZ, RZ, R157 ;  /* 0x000000ffffed7224 */ /* 0x000fe200078e009d */
[----:B------:R-:W-:Y:S01]  /*16710*/  LOP3.LUT R0, R5, UR21, R12, 0x96, !PT ;  /* 0x0000001505007c12 */ /* 0x000fe2000f8e960c */
[----:B------:R-:W-:Y:S01]  /*16720*/  IMAD.MOV.U32 R179, RZ, RZ, R15 ;  /* 0x000000ffffb37224 */ /* 0x000fe200078e000f */
[----:B------:R-:W-:Y:S01]  /*16730*/  SHF.R.U32.HI R5, RZ, 0x8, R2 ;  /* 0x00000008ff057819 */ /* 0x000fe20000011602 */
[----:B------:R-:W1:Y:S01]  /*16740*/  LDSM.16.MT88.4 R12, [R185+0x18800] ;  /* 0x01880000b90c783b */ /* 0x000e620000004200 */
[----:B------:R-:W-:Y:S01]  /*16750*/  LOP3.LUT R2, R4, 0xff, RZ, 0xc0, !PT ;  /* 0x000000ff04027812 */ /* 0x000fe200078ec0ff */
[----:B------:R-:W-:-:S02]  /*16760*/  IMAD.MOV.U32 R172, RZ, RZ, R174 ;  /* 0x000000ffffac7224 */ /* 0x000fc400078e00ae */
[----:B------:R-:W-:Y:S01]  /*16770*/  IMAD.MOV.U32 R175, RZ, RZ, R162 ;  /* 0x000000ffffaf7224 */ /* 0x000fe200078e00a2 */
[----:B------:R-:W-:Y:S01]  /*16780*/  PRMT R9, R2, 0x5410, R5 ;  /* 0x0000541002097816 */ /* 0x000fe20000000005 */
[----:B------:R-:W-:Y:S01]  /*16790*/  IMAD.MOV.U32 R22, RZ, RZ, R207 ;  /* 0x000000ffff167224 */ /* 0x000fe200078e00cf */
[----:B------:R-:W-:Y:S01]  /*167a0*/  LOP3.LUT R2, R0, 0xffff, RZ, 0xc0, !PT ;  /* 0x0000ffff00027812 */ /* 0x000fe200078ec0ff */
[----:B------:R2:W5:Y:S03]  /*167b0*/  LDL.LU R222, [R1+0x154] ;  /* 0x0001540001de7983 */ /* 0x0005660000300800 */
[----:B------:R-:W-:Y:S02]  /*167c0*/  SHF.R.U32.HI R4, RZ, 0x8, R2 ;  /* 0x00000008ff047819 */ /* 0x000fe40000011602 */
[----:B------:R-:W-:Y:S02]  /*167d0*/  SHF.R.U32.HI R6, RZ, 0x18, R0 ;  /* 0x00000018ff067819 */ /* 0x000fe40000011600 */
[----:B------:R-:W-:-:S02]  /*167e0*/  MOV R239, R172 ;  /* 0x000000ac00ef7202 */ /* 0x000fc40000000f00 */
[----:B------:R-:W-:Y:S01]  /*167f0*/  MOV R162, R21 ;  /* 0x0000001500a27202 */ /* 0x000fe20000000f00 */
[----:B------:R-:W-:Y:S01]  /*16800*/  IMAD.MOV.U32 R178, RZ, RZ, R175 ;  /* 0x000000ffffb27224 */ /* 0x000fe200078e00af */
[----:B------:R-:W-:Y:S01]  /*16810*/  LOP3.LUT R2, R0, 0xff, RZ, 0xc0, !PT ;  /* 0x000000ff00027812 */ /* 0x000fe200078ec0ff */
[----:B------:R2:W5:Y:S03]  /*16820*/  LDL.LU R216, [R1+0x150] ;  /* 0x0001500001d87983 */ /* 0x0005660000300800 */
[----:B------:R-:W-:Y:S02]  /*16830*/  PRMT R4, R2, 0x5410, R4 ;  /* 0x0000541002047816 */ /* 0x000fe40000000004 */
[----:B------:R-:W-:Y:S02]  /*16840*/  LOP3.LUT R5, R7, 0xff, RZ, 0xc0, !PT ;  /* 0x000000ff07057812 */ /* 0x000fe400078ec0ff */
[----:B------:R-:W-:Y:S01]  /*16850*/  MOV R174, R163 ;  /* 0x000000a300ae7202 */ /* 0x000fe20000000f00 */
[----:B------:R-:W-:Y:S01]  /*16860*/  IMAD.MOV.U32 R21, RZ, RZ, R206 ;  /* 0x000000ffff157224 */ /* 0x000fe200078e00ce */
[----:B------:R-:W-:Y:S01]  /*16870*/  SHF.R.U32.HI R2, RZ, 0x10, R0 ;  /* 0x00000010ff027819 */ /* 0x000fe20000011600 */
[----:B------:R2:W5:Y:S03]  /*16880*/  LDL.LU.64 R210, [R1+0x148] ;  /* 0x0001480001d27983 */ /* 0x0005660000300a00 */
[----:B------:R-:W-:-:S02]  /*16890*/  LOP3.LUT R2, R2, 0xff, RZ, 0xc0, !PT ;  /* 0x000000ff02027812 */ /* 0x000fc400078ec0ff */
[----:B------:R-:W-:Y:S02]  /*168a0*/  PRMT R5, R5, 0x5410, R8 ;  /* 0x0000541005057816 */ /* 0x000fe40000000008 */
[----:B------:R-:W-:Y:S01]  /*168b0*/  MOV R175, R162 ;  /* 0x000000a200af7202 */ /* 0x000fe20000000f00 */
[----:B------:R-:W-:Y:S01]  /*168c0*/  IMAD.MOV.U32 R163, RZ, RZ, R203 ;  /* 0x000000ffffa37224 */ /* 0x000fe200078e00cb */
[----:B------:R-:W-:Y:S01]  /*168d0*/  HSET2.LE.AND R0, R4, R20, PT ;  /* 0x0000001404007233 */ /* 0x000fe20003803000 */
[----:B------:R2:W5:Y:S01]  /*168e0*/  LDL.LU R209, [R1+0x140] ;  /* 0x0001400001d17983 */ /* 0x0005620000300800 */
[----:B------:R-:W-:-:S03]  /*168f0*/  PRMT R2, R2, 0x5410, R6 ;  /* 0x0000541002027816 */ /* 0x000fc60000000006 */
[----:B------:R-:W-:Y:S01]  /*16900*/  LOP3.LUT R4, R0, R212, RZ, 0xc0, !PT ;  /* 0x000000d400047212 */ /* 0x000fe200078ec0ff */
[----:B------:R2:W5:Y:S01]  /*16910*/  LDL.LU R208, [R1+0x13c] ;  /* 0x00013c0001d07983 */ /* 0x0005620000300800 */
[--C-:B------:R-:W-:Y:S02]  /*16920*/  HSET2.LE.AND R0, R2, R20.reuse, PT ;  /* 0x0000001402007233 */ /* 0x100fe40003803000 */
[--C-:B------:R-:W-:Y:S01]  /*16930*/  HSET2.LE.AND R2, R9, R20.reuse, PT ;  /* 0x0000001409027233 */ /* 0x100fe20003803000 */
[----:B------:R2:W5:Y:S01]  /*16940*/  LDL.LU R207, [R1+0x138] ;  /* 0x0001380001cf7983 */ /* 0x0005620000300800 */
[----:B------:R-:W-:Y:S02]  /*16950*/  HSET2.LE.AND R7, R5, R20, PT ;  /* 0x0000001405077233 */ /* 0x000fe40003803000 */
[----:B------:R-:W-:Y:S01]  /*16960*/  LOP3.LUT R5, R0, R213, RZ, 0xc0, !PT ;  /* 0x000000d500057212 */ /* 0x000fe200078ec0ff */
[----:B------:R2:W5:Y:S01]  /*16970*/  LDL.LU R206, [R1+0x134] ;  /* 0x0001340001ce7983 */ /* 0x0005620000300800 */
[----:B------:R-:W-:-:S02]  /*16980*/  LOP3.LUT R6, R2, R214, RZ, 0xc0, !PT ;  /* 0x000000d602067212 */ /* 0x000fc400078ec0ff */
[----:B------:R-:W-:Y:S01]  /*16990*/  LOP3.LUT R7, R7, R215, RZ, 0xc0, !PT ;  /* 0x000000d707077212 */ /* 0x000fe200078ec0ff */
[----:B------:R-:W-:Y:S01]  /*169a0*/  IMAD.MOV.U32 R0, RZ, RZ, R167 ;  /* 0x000000ffff007224 */ /* 0x000fe200078e00a7 */
[----:B------:R-:W-:Y:S01]  /*169b0*/  MOV R162, R202 ;  /* 0x000000ca00a27202 */ /* 0x000fe20000000f00 */
[----:B------:R2:W5:Y:S04]  /*169c0*/  LDL.LU R205, [R1+0x130] ;  /* 0x0001300001cd7983 */ /* 0x0005680000300800 */
[C---:B-1----:R-:W-:Y:S01]  /*169d0*/  HMMA.16816.F32.BF16 R8, R4.reuse, R14, R16 ;  /* 0x0000000e0408723c */ /* 0x042fe20000041810 */
[----:B------:R-:W1:Y:S04]  /*169e0*/  LDSM.16.MT88.4 R16, [R186+0x18800] ;  /* 0x01880000ba10783b */ /* 0x000e680000004200 */
[----:B------:R2:W5:Y:S01]  /*169f0*/  LDL.LU R204, [R1+0x12c] ;  /* 0x00012c0001cc7983 */ /* 0x0005620000300800 */
[C---:B------:R-:W-:Y:S03]  /*16a00*/  HMMA.16816.F32.BF16 R164, R4.reuse, R12, R52 ;  /* 0x0000000c04a4723c */ /* 0x040fe60000041834 */
[----:B------:R-:W3:Y:S04]  /*16a10*/  LDSM.16.MT88.4 R12, [R188+0x18800] ;  /* 0x01880000bc0c783b */ /* 0x000ee80000004200 */
[----:B------:R2:W5:Y:S04]  /*16a20*/  LDL.LU R201, [R1+0x128] ;  /* 0x0001280001c97983 */ /* 0x0005680000300800 */
[----:B------:R2:W5:Y:S04]  /*16a30*/  LDL.LU.64 R202, [R1+0x120] ;  /* 0x0001200001ca7983 */ /* 0x0005680000300a00 */
[----:B------:R2:W5:Y:S03]  /*16a40*/  LDL.LU R200, [R1+0x118] ;  /* 0x0001180001c87983 */ /* 0x0005660000300800 */
[----:B------:R-:W-:Y:S01]  /*16a50*/  MOV R213, R11 ;  /* 0x0000000b00d57202 */ /* 0x000fe20000000f00 */
[----:B------:R-:W-:Y:S01]  /*16a60*/  IMAD.MOV.U32 R212, RZ, RZ, R9 ;  /* 0x000000ffffd47224 */ /* 0x000fe200078e0009 */
[----:B------:R-:W-:Y:S01]  /*16a70*/  MOV R2, R8 ;  /* 0x0000000800027202 */ /* 0x000fe20000000f00 */
[----:B------:R-:W-:Y:S01]  /*16a80*/  IMAD.MOV.U32 R172, RZ, RZ, R10 ;  /* 0x000000ffffac7224 */ /* 0x000fe200078e000a */
[----:B------:R2:W5:Y:S04]  /*16a90*/  LDL.LU R199, [R1+0x114] ;  /* 0x0001140001c77983 */ /* 0x0005680000300800 */
[----:B------:R-:W4:Y:S04]  /*16aa0*/  LDSM.16.MT88.4 R8, [R187+0x18800] ;  /* 0x01880000bb08783b */ /* 0x000f280000004200 */
[----:B------:R2:W5:Y:S01]  /*16ab0*/  LDL.LU R198, [R1+0x110] ;  /* 0x0001100001c67983 */ /* 0x0005620000300800 */
        /* <DEDUP_REMOVED lines=9> */
[C---:B-1----:R-:W-:Y:S06]  /*16b50*/  HMMA.16816.F32.BF16 R108, R4.reuse, R16, R108 ;  /* 0x00000010046c723c */ /* 0x042fec000004186c */
[----:B---3--:R-:W-:-:S15]  /*16b60*/  HMMA.16816.F32.BF16 R240, R4, R12, R72 ;  /* 0x0000000c04f0723c */ /* 0x008fde0000041848 */
[----:B------:R-:W-:-:S03]  /*16b70*/  NOP ;  /* 0x0000000000007918 */ /* 0x000fc60000000000 */
[----:B------:R-:W-:Y:S01]  /*16b80*/  IMAD.MOV.U32 R36, RZ, RZ, R109 ;  /* 0x000000ffff247224 */ /* 0x000fe200078e006d */
[----:B------:R-:W-:Y:S01]  /*16b90*/  MOV R78, R110 ;  /* 0x0000006e004e7202 */ /* 0x000fe20000000f00 */
[----:B------:R-:W-:Y:S02]  /*16ba0*/  IMAD.MOV.U32 R77, RZ, RZ, R111 ;  /* 0x000000ffff4d7224 */ /* 0x000fe400078e006f */
[----:B------:R-:W-:Y:S02]  /*16bb0*/  IMAD.MOV.U32 R76, RZ, RZ, R108 ;  /* 0x000000ffff4c7224 */ /* 0x000fe400078e006c */
[----:B------:R-:W-:Y:S01]  /*16bc0*/  HMMA.16816.F32.BF16 R108, R4, R14, R60 ;  /* 0x0000000e046c723c */ /* 0x000fe2000004183c */
[----:B------:R-:W1:Y:S01]  /*16bd0*/  LDSM.16.MT88.4 R12, [R185+0x1c800] ;  /* 0x01c80000b90c783b */ /* 0x000e620000004200 */
[----:B------:R-:W-:Y:S02]  /*16be0*/  IMAD.MOV.U32 R66, RZ, RZ, R213 ;  /* 0x000000ffff427224 */ /* 0x000fe400078e00d5 */
[----:B------:R-:W-:-:S02]  /*16bf0*/  IMAD.MOV.U32 R67, RZ, RZ, R212 ;  /* 0x000000ffff437224 */ /* 0x000fc400078e00d4 */
[C---:B------:R-:W-:Y:S01]  /*16c00*/  HMMA.16816.F32.BF16 R248, R4.reuse, R18, R88 ;  /* 0x0000001204f8723c */ /* 0x040fe20000041858 */
[----:B------:R-:W3:Y:S05]  /*16c10*/  LDSM.16.MT88.4 R16, [R187+0x1a800] ;  /* 0x01a80000bb10783b */ /* 0x000eea0000004200 */
[C---:B----4-:R-:W-:Y:S06]  /*16c20*/  HMMA.16816.F32.BF16 R228, R4.reuse, R8, R44 ;  /* 0x0000000804e4723c */ /* 0x050fec000004182c */
[C---:B------:R-:W-:Y:S01]  /*16c30*/  HMMA.16816.F32.BF16 R212, R4.reuse, R10, R28 ;  /* 0x0000000a04d4723c */ /* 0x040fe2000004181c */
[----:B------:R-:W4:Y:S05]  /*16c40*/  LDSM.16.MT88.4 R8, [R186+0x1c800] ;  /* 0x01c80000ba08783b */ /* 0x000f2a0000004200 */
[C---:B-1----:R-:W-:Y:S01]  /*16c50*/  HMMA.16816.F32.BF16 R68, R4.reuse, R12, R68 ;  /* 0x0000000c0444723c */ /* 0x042fe20000041844 */
        /* <DEDUP_REMOVED lines=21> */
[----:B------:R-:W-:Y:S01]  /*16db0*/  MOV R107, R68 ;  /* 0x00000044006b7202 */ /* 0x000fe20000000f00 */
[----:B------:R-:W-:Y:S01]  /*16dc0*/  IMAD.MOV.U32 R106, RZ, RZ, R69 ;  /* 0x000000ffff6a7224 */ /* 0x000fe200078e0045 */
[----:B------:R-:W-:Y:S01]  /*16dd0*/  MOV R68, R176 ;  /* 0x000000b000447202 */ /* 0x000fe20000000f00 */
[----:B------:R-:W-:Y:S01]  /*16de0*/  IMAD.MOV.U32 R105, RZ, RZ, R70 ;  /* 0x000000ffff697224 */ /* 0x000fe200078e0046 */
[----:B------:R-:W3:Y:S01]  /*16df0*/  LDSM.16.MT88.4 R12, [R187+0x1c800] ;  /* 0x01c80000bb0c783b */ /* 0x000ee20000004200 */
[----:B------:R-:W-:-:S02]  /*16e00*/  IMAD.MOV.U32 R70, RZ, RZ, R236 ;  /* 0x000000ffff467224 */ /* 0x000fc400078e00ec */
[----:B------:R-:W-:Y:S01]  /*16e10*/  IMAD.MOV.U32 R31, RZ, RZ, R178 ;  /* 0x000000ffff1f7224 */ /* 0x000fe200078e00b2 */
[----:B----4-:R-:W-:Y:S01]  /*16e20*/  HMMA.16816.F32.BF16 R236, R4, R8, R40 ;  /* 0x0000000804ec723c */ /* 0x010fe20000041828 */
[----:B------:R-:W-:Y:S02]  /*16e30*/  IMAD.MOV.U32 R69, RZ, RZ, R177 ;  /* 0x000000ffff457224 */ /* 0x000fe400078e00b1 */
[----:B------:R-:W-:-:S03]  /*16e40*/  IMAD.MOV.U32 R90, RZ, RZ, R179 ;  /* 0x000000ffff5a7224 */ /* 0x000fc600078e00b3 */
        /* <DEDUP_REMOVED lines=19> */
[C---:B---3--:R-:W-:Y:S06]  /*16f80*/  HMMA.16816.F32.BF16 R48, R4.reuse, R12, R96 ;  /* 0x0000000c0430723c */ /* 0x048fec0000041860 */
[C---:B------:R-:W-:Y:S01]  /*16f90*/  HMMA.16816.F32.BF16 R44, R4.reuse, R14, R116 ;  /* 0x0000000e042c723c */ /* 0x040fe20000041874 */
[----:B------:R-:W3:Y:S05]  /*16fa0*/  LDSM.16.MT88.4 R12, [R188+0x1e800] ;  /* 0x01e80000bc0c783b */ /* 0x000eea0000004200 */
[C---:B----4-:R-:W-:Y:S06]  /*16fb0*/  HMMA.16816.F32.BF16 R84, R4.reuse, R8, R120 ;  /* 0x000000080454723c */ /* 0x050fec0000041878 */
[----:B------:R-:W-:Y:S01]  /*16fc0*/  HMMA.16816.F32.BF16 R80, R4, R10, R124 ;  /* 0x0000000a0450723c */ /* 0x000fe2000004187c */
[----:B------:R-:W4:Y:S01]  /*16fd0*/  LDSM.16.MT88.4 R8, [R187+0x1e800] ;  /* 0x01e80000bb08783b */ /* 0x000f220000004200 */
[----:B------:R-:W-:-:S02]  /*16fe0*/  IMAD.MOV.U32 R117, RZ, RZ, R69 ;  /* 0x000000ffff757224 */ /* 0x000fc400078e0045 */
[----:B------:R-:W-:Y:S02]  /*16ff0*/  IMAD.MOV.U32 R119, RZ, RZ, R72 ;  /* 0x000000ffff777224 */ /* 0x000fe400078e0048 */
        /* <DEDUP_REMOVED lines=13> */
[----:B------:R-:W-:Y:S01]  /*170d0*/  IMAD.MOV.U32 R102, RZ, RZ, R28 ;  /* 0x000000ffff667224 */ /* 0x000fe200078e001c */
[----:B------:R-:W-:Y:S01]  /*170e0*/  MOV R28, R30 ;  /* 0x0000001e001c7202 */ /* 0x000fe20000000f00 */
[----:B------:R-:W-:Y:S01]  /*170f0*/  IMAD.MOV.U32 R116, RZ, RZ, R68 ;  /* 0x000000ffff747224 */ /* 0x000fe200078e0044 */
[----:B------:R-:W-:Y:S01]  /*17100*/  LOP3.LUT R0, R35, UR9, R0, 0x96, !PT ;  /* 0x0000000923007c12 */ /* 0x000fe2000f8e9600 */
        /* <DEDUP_REMOVED lines=11> */
[----:B------:R-:W-:Y:S01]  /*171c0*/  MOV R24, R62 ;  /* 0x0000003e00187202 */ /* 0x000fe20000000f00 */
[----:B-1----:R-:W-:Y:S01]  /*171d0*/  HMMA.16816.F32.BF16 R76, R4, R16, R128 ;  /* 0x00000010044c723c */ /* 0x002fe20000041880 */
[----:B------:R-:W-:Y:S01]  /*171e0*/  IMAD.MOV.U32 R122, RZ, RZ, R116 ;  /* 0x000000ffff7a7224 */ /* 0x000fe200078e0074 */
[----:B------:R-:W-:Y:S01]  /*171f0*/  MOV R116, R118 ;  /* 0x0000007600747202 */ /* 0x000fe20000000f00 */
[----:B------:R-:W-:-:S03]  /*17200*/  IMAD.MOV.U32 R118, RZ, RZ, R96 ;  /* 0x000000ffff767224 */ /* 0x000fc600078e0060 */
[----:B------:R-:W-:Y:S01]  /*17210*/  HMMA.16816.F32.BF16 R72, R4, R18, R136 ;  /* 0x000000120448723c */ /* 0x000fe20000041888 */
[----:B------:R-:W-:Y:S01]  /*17220*/  IMAD.MOV.U32 R96, RZ, RZ, R101 ;  /* 0x000000ffff607224 */ /* 0x000fe200078e0065 */
[----:B------:R-:W-:-:S04]  /*17230*/  MOV R101, R103 ;  /* 0x0000006700657202 */ /* 0x000fc80000000f00 */
[----:B---3--:R-:W-:Y:S01]  /*17240*/  HMMA.16816.F32.BF16 R68, R4, R12, R140 ;  /* 0x0000000c0444723c */ /* 0x008fe2000004188c */
[----:B------:R-:W-:-:S05]  /*17250*/  IMAD.MOV.U32 R103, RZ, RZ, R29 ;  /* 0x000000ffff677224 */ /* 0x000fca00078e001d */
[C---:B----4-:R-:W-:Y:S06]  /*17260*/  HMMA.16816.F32.BF16 R40, R4.reuse, R10, R144 ;  /* 0x0000000a0428723c */ /* 0x050fec0000041890 */
[C---:B------:R-:W-:Y:S06]  /*17270*/  HMMA.16816.F32.BF16 R60, R4.reuse, R14, R148 ;  /* 0x0000000e043c723c */ /* 0x040fec0000041894 */
[----:B------:R-:W-:Y:S01]  /*17280*/  HMMA.16816.F32.BF16 R56, R4, R8, R152 ;  /* 0x000000080438723c */ /* 0x000fe20000041898 */
[----:B------:R-:W-:Y:S01]  /*17290*/  IMAD.MOV.U32 R29, RZ, RZ, R91 ;  /* 0x000000ffff1d7224 */ /* 0x000fe200078e005b */
[----:B------:R-:W-:Y:S01]  /*172a0*/  MOV R123, R117 ;  /* 0x00000075007b7202 */ /* 0x000fe20000000f00 */
[----:B------:R-:W-:Y:S04]  /*172b0*/  LDSM.16.MT88.4 R16, [R186+0x19000] ;  /* 0x01900000ba10783b */ /* 0x000fe80000004200 */
[----:B------:R-:W-:Y:S01]  /*172c0*/  IMAD.WIDE.U32 R4, R0, -0x2daee0ad, RZ ;  /* 0xd2511f5300047825 */ /* 0x000fe200078e00ff */
[----:B------:R-:W-:Y:S01]  /*172d0*/  MOV R125, R90 ;  /* 0x0000005a007d7202 */ /* 0x000fe20000000f00 */
[----:B------:R-:W-:Y:S02]  /*172e0*/  LDSM.16.MT88.4 R12, [R188+0x19000] ;  /* 0x01900000bc0c783b */ /* 0x000fe40000004200 */
[----:B------:R-:W-:Y:S01]  /*172f0*/  IMAD.WIDE.U32 R6, R2, -0x2daee0ad, RZ ;  /* 0xd2511f5302067825 */ /* 0x000fe200078e00ff */
[----:B------:R-:W-:-:S03]  /*17300*/  LOP3.LUT R2, R5, UR8, R122, 0x96, !PT ;  /* 0x0000000805027c12 */ /* 0x000fc6000f8e967a */
[----:B------:R-:W-:Y:S01]  /*17310*/  IMAD.MOV.U32 R122, RZ, RZ, R116 ;  /* 0x000000ffff7a7224 */ /* 0x000fe200078e0074 */
[----:B------:R-:W-:Y:S01]  /*17320*/  LOP3.LUT R0, R7, UR11, R4, 0x96, !PT ;  /* 0x0000000b07007c12 */ /* 0x000fe2000f8e9604 */
        /* <DEDUP_REMOVED lines=10> */
[----:B------:R-:W-:-:S04]  /*173d0*/  IMAD.WIDE.U32 R4, R2, -0x326172a9, RZ ;  /* 0xcd9e8d5702047825 */ /* 0x000fc800078e00ff */
[----:B------:R-:W-:Y:S01]  /*173e0*/  IMAD.WIDE.U32 R30, R0, -0x326172a9, RZ ;  /* 0xcd9e8d57001e7825 */ /* 0x000fe200078e00ff */
[----:B------:R-:W-:-:S03]  /*173f0*/  LOP3.LUT R2, R5, UR7, R120, 0x96, !PT ;  /* 0x0000000705027c12 */ /* 0x000fc6000f8e9678 */
        /* <DEDUP_REMOVED lines=9> */
[----:B------:R-:W-:-:S02]  /*17490*/  IMAD.MOV.U32 R103, RZ, RZ, R28 ;  /* 0x000000ffff677224 */ /* 0x000fc400078e001c */
[----:B------:R-:W-:-:S04]  /*174a0*/  IMAD.WIDE.U32 R4, R2, -0x2daee0ad, RZ ;  /* 0xd2511f5302047825 */ /* 0x000fc800078e00ff */
[----:B------:R-:W-:Y:S01]  /*174b0*/  IMAD.WIDE.U32 R28, R0, -0x2daee0ad, RZ ;  /* 0xd2511f53001c7825 */ /* 0x000fe200078e00ff */
[----:B------:R-:W-:-:S04]  /*174c0*/  MOV R120, R116 ;  /* 0x0000007400787202 */ /* 0x000fc80000000f00 */
[----:B------:R-:W-:Y:S01]  /*174d0*/  LOP3.LUT R0, R29, UR4, R4, 0x96, !PT ;  /* 0x000000041d007c12 */ /* 0x000fe2000f8e9604 */
[----:B------:R-:W-:Y:S01]  /*174e0*/  IMAD.MOV.U32 R121, RZ, RZ, R123 ;  /* 0x000000ffff797224 */ /* 0x000fe200078e007b */
[----:B------:R-:W-:-:S03]  /*174f0*/  LOP3.LUT R2, R5, UR10, R6, 0x96, !PT ;  /* 0x0000000a05027c12 */ /* 0x000fc6000f8e9606 */
[----:B------:R-:W-:Y:S01]  /*17500*/  IMAD.WIDE.U32 R4, R0, -0x326172a9, RZ ;  /* 0xcd9e8d5700047825 */ /* 0x000fe200078e00ff */
[----:B------:R-:W-:-:S03]  /*17510*/  MOV R131, R120 ;  /* 0x0000007800837202 */ /* 0x000fc60000000f00 */
        /* <DEDUP_REMOVED lines=9> */
[----:B------:R-:W-:Y:S01]  /*175b0*/  LOP3.LUT R0, R4, 0xffff, RZ, 0xc0, !PT ;  /* 0x0000ffff04007812 */ /* 0x000fe200078ec0ff */
[----:B------:R-:W-:-:S02]  /*175c0*/  IMAD.MOV.U32 R127, RZ, RZ, R25 ;  /* 0x000000ffff7f7224 */ /* 0x000fc400078e0019 */
[----:B------:R-:W-:Y:S02]  /*175d0*/  IMAD.MOV.U32 R120, RZ, RZ, R26 ;  /* 0x000000ffff787224 */ /* 0x000fe400078e001a */
[----:B------:R-:W-:Y:S01]  /*175e0*/  IMAD.WIDE.U32 R22, R2, -0x326172a9, RZ ;  /* 0xcd9e8d5702167825 */ /* 0x000fe200078e00ff */
[----:B------:R-:W1:Y:S01]  /*175f0*/  LDSM.16.MT88.4 R24, [R185+0x19000] ;  /* 0x01900000b918783b */ /* 0x000e620000004200 */
[----:B------:R-:W-:Y:S02]  /*17600*/  SHF.R.U32.HI R6, RZ, 0x8, R0 ;  /* 0x00000008ff067819 */ /* 0x000fe40000011600 */
[----:B------:R-:W-:Y:S02]  /*17610*/  LOP3.LUT R2, R4, 0xff, RZ, 0xc0, !PT ;  /* 0x000000ff04027812 */ /* 0x000fe400078ec0ff */
[----:B------:R-:W-:Y:S02]  /*17620*/  LOP3.LUT R0, R5, UR27, R22, 0x96, !PT ;  /* 0x0000001b05007c12 */ /* 0x000fe4000f8e9616 */
[----:B------:R-:W-:-:S02]  /*17630*/  PRMT R10, R2, 0x5410, R6 ;  /* 0x00005410020a7816 */ /* 0x000fc40000000006 */
[C---:B------:R-:W-:Y:S02]  /*17640*/  LOP3.LUT R2, R0.reuse, 0xffff, RZ, 0xc0, !PT ;  /* 0x0000ffff00027812 */ /* 0x040fe400078ec0ff */
[----:B------:R-:W-:Y:S02]  /*17650*/  LOP3.LUT R7, R0, 0xff, RZ, 0xc0, !PT ;  /* 0x000000ff00077812 */ /* 0x000fe400078ec0ff */
[--C-:B------:R-:W-:Y:S02]  /*17660*/  SHF.R.U32.HI R5, RZ, 0x10, R0.reuse ;  /* 0x00000010ff057819 */ /* 0x100fe40000011600 */
[----:B------:R-:W-:Y:S02]  /*17670*/  SHF.R.U32.HI R6, RZ, 0x18, R0 ;  /* 0x00000018ff067819 */ /* 0x000fe40000011600 */
[----:B------:R-:W-:Y:S02]  /*17680*/  SHF.R.U32.HI R0, RZ, 0x8, R2 ;  /* 0x00000008ff007819 */ /* 0x000fe40000011602 */
[----:B------:R-:W-:-:S02]  /*17690*/  SHF.R.U32.HI R8, RZ, 0x10, R4 ;  /* 0x00000010ff087819 */ /* 0x000fc40000011604 */
[----:B------:R-:W-:Y:S02]  /*176a0*/  PRMT R0, R7, 0x5410, R0 ;  /* 0x0000541007007816 */ /* 0x000fe40000000000 */
[----:B------:R-:W-:Y:S02]  /*176b0*/  SHF.R.U32.HI R9, RZ, 0x18, R4 ;  /* 0x00000018ff097819 */ /* 0x000fe40000011604 */
[----:B------:R-:W-:Y:S02]  /*176c0*/  LOP3.LUT R4, R8, 0xff, RZ, 0xc0, !PT ;  /* 0x000000ff08047812 */ /* 0x000fe400078ec0ff */
[----:B------:R-:W-:Y:S01]  /*176d0*/  LOP3.LUT R2, R5, 0xff, RZ, 0xc0, !PT ;  /* 0x000000ff05027812 */ /* 0x000fe200078ec0ff */
[----:B------:R-:W-:Y:S01]  /*176e0*/  IMAD.MOV.U32 R90, RZ, RZ, R21 ;  /* 0x000000ffff5a7224 */ /* 0x000fe200078e0015 */
[----:B------:R-:W-:Y:S02]  /*176f0*/  HSET2.LE.AND R0, R0, R20, PT ;  /* 0x0000001400007233 */ /* 0x000fe40003803000 */
[----:B------:R-:W-:-:S02]  /*17700*/  PRMT R21, R4, 0x5410, R9 ;  /* 0x0000541004157816 */ /* 0x000fc40000000009 */
        /* <DEDUP_REMOVED lines=25> */
[----:B------:R-:W-:-:S02]  /*178a0*/  IMAD.MOV.U32 R126, RZ, RZ, R122 ;  /* 0x000000ffff7e7224 */ /* 0x000fc400078e007a */
[----:B------:R-:W-:Y:S01]  /*178b0*/  IMAD.MOV.U32 R121, RZ, RZ, R88 ;  /* 0x000000ffff797224 */ /* 0x000fe200078e0058 */
[----:B------:R-:W3:Y:S01]  /*178c0*/  LDSM.16.MT88.4 R8, [R187+0x19000] ;  /* 0x01900000bb08783b */ /* 0x000ee20000004200 */
[----:B------:R-:W-:Y:S01]  /*178d0*/  IMAD.MOV.U32 R122, RZ, RZ, R89 ;  /* 0x000000ffff7a7224 */ /* 0x000fe200078e0059 */
[----:B------:R-:W-:Y:S01]  /*178e0*/  MOV R123, R90 ;  /* 0x0000005a007b7202 */ /* 0x000fe20000000f00 */
[----:B------:R-:W-:Y:S01]  /*178f0*/  IMAD.MOV.U32 R88, RZ, RZ, R192 ;  /* 0x000000ffff587224 */ /* 0x000fe200078e00c0 */
[----:B------:R2:W5:Y:S01]  /*17900*/  LDL.LU R194, [R1+0x100] ;  /* 0x0001000001c27983 */ /* 0x0005620000300800 */
[----:B------:R-:W-:Y:S01]  /*17910*/  IMAD.MOV.U32 R153, RZ, RZ, R130 ;  /* 0x000000ffff997224 */ /* 0x000fe200078e0082 */
[----:B------:R-:W-:Y:S01]  /*17920*/  MOV R89, R190 ;  /* 0x000000be00597202 */ /* 0x000fe20000000f00 */
[----:B-1----:R-:W-:Y:S01]  /*17930*/  HMMA.16816.F32.BF16 R164, R4, R24, R164 ;  /* 0x0000001804a4723c */ /* 0x002fe200000418a4 */
[----:B------:R2:W5:Y:S01]  /*17940*/  LDL.LU R193, [R1+0xfc] ;  /* 0x0000fc0001c17983 */ /* 0x0005620000300800 */
[----:B------:R-:W-:Y:S01]  /*17950*/  MOV R130, R127 ;  /* 0x0000007f00827202 */ /* 0x000fe20000000f00 */
[----:B------:R-:W-:-:S02]  /*17960*/  IMAD.MOV.U32 R90, RZ, RZ, R189 ;  /* 0x000000ffff5a7224 */ /* 0x000fc400078e00bd */
[----:B------:R2:W5:Y:S01]  /*17970*/  LDL.LU R192, [R1+0xf8] ;  /* 0x0000f80001c07983 */ /* 0x0005620000300800 */
[C---:B------:R-:W-:Y:S01]  /*17980*/  HMMA.16816.F32.BF16 R36, R4.reuse, R26, R36 ;  /* 0x0000001a0424723c */ /* 0x040fe20000041824 */
[----:B------:R-:W-:Y:S02]  /*17990*/  IMAD.MOV.U32 R127, RZ, RZ, R116 ;  /* 0x000000ffff7f7224 */ /* 0x000fe400078e0074 */
[----:B------:R2:W5:Y:S01]  /*179a0*/  LDL.LU R190, [R1+0xf4] ;  /* 0x0000f40001be7983 */ /* 0x0005620000300800 */
[----:B------:R-:W-:Y:S02]  /*179b0*/  IMAD.MOV.U32 R116, RZ, RZ, R184 ;  /* 0x000000ffff747224 */ /* 0x000fe400078e00b8 */
[C---:B------:R-:W-:Y:S01]  /*179c0*/  HMMA.16816.F32.BF16 R156, R4.reuse, R16, R156 ;  /* 0x00000010049c723c */ /* 0x040fe2000004189c */
[----:B------:R-:W1:Y:S04]  /*179d0*/  LDSM.16.MT88.4 R24, [R185+0x1b000] ;  /* 0x01b00000b918783b */ /* 0x000e680000004200 */
[----:B------:R2:W5:Y:S01]  /*179e0*/  LDL.LU R189, [R1+0xf0] ;  /* 0x0000f00001bd7983 */ /* 0x0005620000300800 */
[----:B------:R-:W-:Y:S03]  /*179f0*/  HMMA.16816.F32.BF16 R52, R4, R18, R52 ;  /* 0x000000120434723c */ /* 0x000fe60000041834 */
[----:B------:R2:W5:Y:S04]  /*17a00*/  LDL.LU R184, [R1+0xec] ;  /* 0x0000ec0001b87983 */ /* 0x0005680000300800 */
        /* <DEDUP_REMOVED lines=10> */
[----:B------:R-:W-:Y:S02]  /*17ab0*/  IMAD.MOV.U32 R124, RZ, RZ, R121 ;  /* 0x000000ffff7c7224 */ /* 0x000fe400078e0079 */
[----:B------:R-:W-:Y:S01]  /*17ac0*/  IMAD.MOV.U32 R126, RZ, RZ, R123 ;  /* 0x000000ffff7e7224 */ /* 0x000fe200078e007b */
[----:B------:R-:W-:Y:S01]  /*17ad0*/  MOV R123, R91 ;  /* 0x0000005b007b7202 */ /* 0x000fe20000000f00 */
[----:B------:R-:W-:Y:S01]  /*17ae0*/  IMAD.MOV.U32 R121, RZ, RZ, R89 ;  /* 0x000000ffff797224 */ /* 0x000fe200078e0059 */
[----:B------:R-:W-:Y:S01]  /*17af0*/  HMMA.16816.F32.BF16 R148, R4, R12, R232 ;  /* 0x0000000c0494723c */ /* 0x000fe200000418e8 */
[----:B------:R-:W-:-:S05]  /*17b00*/  IMAD.MOV.U32 R122, RZ, RZ, R90 ;  /* 0x000000ffff7a7224 */ /* 0x000fca00078e005a */
[C---:B------:R-:W-:Y:S01]  /*17b10*/  HMMA.16816.F32.BF16 R88, R4.reuse, R14, R224 ;  /* 0x0000000e0458723c */ /* 0x040fe200000418e0 */
[----:B------:R-:W2:Y:S01]  /*17b20*/  LDSM.16.MT88.4 R12, [R188+0x1b000] ;  /* 0x01b00000bc0c783b */ /* 0x000ea20000004200 */
[----:B------:R-:W-:Y:S01]  /*17b30*/  IMAD.MOV.U32 R235, RZ, RZ, R128 ;  /* 0x000000ffffeb7224 */ /* 0x000fe200078e0080 */
[----:B------:R-:W-:Y:S01]  /*17b40*/  MOV R144, R129 ;  /* 0x0000008100907202 */ /* 0x000fe20000000f00 */
[----:B------:R-:W-:Y:S02]  /*17b50*/  IMAD.MOV.U32 R233, RZ, RZ, R130 ;  /* 0x000000ffffe97224 */ /* 0x000fe400078e0082 */
[----:B---3--:R-:W-:Y:S01]  /*17b60*/  HMMA.16816.F32.BF16 R140, R4, R8, R112 ;  /* 0x00000008048c723c */ /* 0x008fe20000041870 */
[----:B------:R-:W-:Y:S01]  /*17b70*/  MOV R130, R100 ;  /* 0x0000006400827202 */ /* 0x000fe20000000f00 */
[----:B------:R-:W-:Y:S01]  /*17b80*/  IMAD.MOV.U32 R129, RZ, RZ, R101 ;  /* 0x000000ffff817224 */ /* 0x000fe200078e0065 */
[----:B------:R-:W-:-:S03]  /*17b90*/  MOV R35, R103 ;  /* 0x0000006700237202 */ /* 0x000fc60000000f00 */
[----:B------:R-:W-:Y:S01]  /*17ba0*/  HMMA.16816.F32.BF16 R92, R4, R10, R92 ;  /* 0x0000000a045c723c */ /* 0x000fe2000004185c */
[----:B------:R-:W3:Y:S01]  /*17bb0*/  LDSM.16.MT88.4 R8, [R187+0x1b000] ;  /* 0x01b00000bb08783b */ /* 0x000ee20000004200 */
[----:B------:R-:W-:-:S04]  /*17bc0*/  IMAD.MOV.U32 R128, RZ, RZ, R102 ;  /* 0x000000ffff807224 */ /* 0x000fc800078e0066 */
[C---:B-1----:R-:W-:Y:S06]  /*17bd0*/  HMMA.16816.F32.BF16 R100, R4.reuse, R26, R248 ;  /* 0x0000001a0464723c */ /* 0x042fec00000418f8 */
[C---:B------:R-:W-:Y:S01]  /*17be0*/  HMMA.16816.F32.BF16 R96, R4.reuse, R24, R96 ;  /* 0x000000180460723c */ /* 0x040fe20000041860 */
[----:B------:R-:W-:Y:S01]  /*17bf0*/  IMAD.MOV.U32 R248, RZ, RZ, R107 ;  /* 0x000000fffff87224 */ /* 0x000fe200078e006b */
[----:B------:R-:W-:Y:S01]  /*17c00*/  MOV R250, R105 ;  /* 0x0000006900fa7202 */ /* 0x000fe20000000f00 */
[----:B------:R-:W-:Y:S01]  /*17c10*/  IMAD.MOV.U32 R249, RZ, RZ, R106 ;  /* 0x000000fffff97224 */ /* 0x000fe200078e006a */
[----:B------:R-:W1:Y:S01]  /*17c20*/  LDSM.16.MT88.4 R24, [R185+0x1d000] ;  /* 0x01d00000b918783b */ /* 0x000e620000004200 */
[----:B------:R-:W-:Y:S01]  /*17c30*/  IMAD.MOV.U32 R251, RZ, RZ, R104 ;  /* 0x000000fffffb7224 */ /* 0x000fe200078e0068 */
[C---:B----4-:R-:W-:Y:S06]  /*17c40*/  HMMA.16816.F32.BF16 R108, R4.reuse, R18, R108 ;  /* 0x00000012046c723c */ /* 0x050fec000004186c */
[C---:B------:R-:W-:Y:S01]  /*17c50*/  HMMA.16816.F32.BF16 R104, R4.reuse, R16, R240 ;  /* 0x000000100468723c */ /* 0x040fe200000418f0 */
[----:B------:R-:W4:Y:S01]  /*17c60*/  LDSM.16.MT88.4 R16, [R186+0x1d000] ;  /* 0x01d00000ba10783b */ /* 0x000f220000004200 */
[----:B------:R-:W-:Y:S01]  /*17c70*/  IMAD.MOV.U32 R34, RZ, RZ, R153 ;  /* 0x000000ffff227224 */ /* 0x000fe200078e0099 */
[----:B------:R-:W-:Y:S01]  /*17c80*/  MOV R21, R154 ;  /* 0x0000009a00157202 */ /* 0x000fe20000000f00 */
[----:B------:R-:W-:Y:S01]  /*17c90*/  IMAD.MOV.U32 R234, RZ, RZ, R155 ;  /* 0x000000ffffea7224 */ /* 0x000fe200078e009b */
[----:B------:R-:W-:Y:S01]  /*17ca0*/  MOV R154, R117 ;  /* 0x00000075009a7202 */ /* 0x000fe20000000f00 */
[----:B------:R-:W-:Y:S01]  /*17cb0*/  IMAD.MOV.U32 R147, RZ, RZ, R131 ;  /* 0x000000ffff937224 */ /* 0x000fe200078e0083 */
[----:B--2---:R-:W-:Y:S01]  /*17cc0*/  HMMA.16816.F32.BF16 R112, R4, R12, R228 ;  /* 0x0000000c0470723c */ /* 0x004fe200000418e4 */
[----:B------:R-:W-:-:S02]  /*17cd0*/  IMAD.MOV.U32 R153, RZ, RZ, R116 ;  /* 0x000000ffff997224 */ /* 0x000fc400078e0074 */
[----:B------:R-:W-:Y:S02]  /*17ce0*/  IMAD.MOV.U32 R155, RZ, RZ, R118 ;  /* 0x000000ffff9b7224 */ /* 0x000fe400078e0076 */
[----:B------:R-:W-:Y:S02]  /*17cf0*/  IMAD.MOV.U32 R131, RZ, RZ, R119 ;  /* 0x000000ffff837224 */ /* 0x000fe400078e0077 */
        /* <DEDUP_REMOVED lines=8> */
[----:B---3--:R-:W-:Y:S01]  /*17d80*/  HMMA.16816.F32.BF16 R124, R4, R10, R168 ;  /* 0x0000000a047c723c */ /* 0x008fe200000418a8 */
[----:B------:R-:W-:-:S02]  /*17d90*/  IMAD.MOV.U32 R0, RZ, RZ, R121 ;  /* 0x000000ffff007224 */ /* 0x000fc400078e0079 */
[----:B------:R-:W-:-:S03]  /*17da0*/  IMAD.MOV.U32 R152, RZ, RZ, R123 ;  /* 0x000000ffff987224 */ /* 0x000fc600078e007b */
[C---:B------:R-:W-:Y:S01]  /*17db0*/  HMMA.16816.F32.BF16 R120, R4.reuse, R8, R172 ;  /* 0x000000080478723c */ /* 0x040fe200000418ac */
[----:B------:R-:W3:Y:S05]  /*17dc0*/  LDSM.16.MT88.4 R8, [R187+0x1d000] ;  /* 0x01d00000bb08783b */ /* 0x000eea0000004200 */
[C---:B-1----:R-:W-:Y:S06]  /*17dd0*/  HMMA.16816.F32.BF16 R168, R4.reuse, R24, R248 ;  /* 0x0000001804a8723c */ /* 0x042fec00000418f8 */
[C---:B------:R-:W-:Y:S06]  /*17de0*/  HMMA.16816.F32.BF16 R172, R4.reuse, R26, R244 ;  /* 0x0000001a04ac723c */ /* 0x040fec00000418f4 */
[----:B----4-:R-:W-:Y:S01]  /*17df0*/  HMMA.16816.F32.BF16 R24, R4, R18, R176 ;  /* 0x000000120418723c */ /* 0x010fe200000418b0 */
[----:B------:R-:W-:-:S05]  /*17e00*/  IMAD.MOV.U32 R250, RZ, RZ, R226 ;  /* 0x000000fffffa7224 */ /* 0x000fca00078e00e2 */
[----:B------:R-:W-:Y:S01]  /*17e10*/  HMMA.16816.F32.BF16 R212, R4, R16, R236 ;  /* 0x0000001004d4723c */ /* 0x000fe200000418ec */
[----:B------:R-:W-:-:S05]  /*17e20*/  IMAD.MOV.U32 R243, RZ, RZ, R250 ;  /* 0x000000fffff37224 */ /* 0x000fca00078e00fa */
[----:B--2---:R-:W-:Y:S01]  /*17e30*/  HMMA.16816.F32.BF16 R244, R4, R14, R64 ;  /* 0x0000000e04f4723c */ /* 0x004fe20000041840 */
[----:B------:R-:W-:Y:S01]  /*17e40*/  MOV R226, R227 ;  /* 0x000000e300e27202 */ /* 0x000fe20000000f00 */
[----:B------:R-:W-:-:S10]  /*17e50*/  IMAD.MOV.U32 R227, RZ, RZ, R232 ;  /* 0x000000ffffe37224 */ /* 0x000fd400078e00e8 */
[----:B------:R-:W-:Y:S01]  /*17e60*/  IMAD.MOV.U32 R18, RZ, RZ, R25 ;  /* 0x000000ffff127224 */ /* 0x000fe200078e0019 */
[----:B------:R-:W-:Y:S01]  /*17e70*/  MOV R17, R26 ;  /* 0x0000001a00117202 */ /* 0x000fe20000000f00 */
[----:B------:R-:W-:-:S03]  /*17e80*/  IMAD.MOV.U32 R16, RZ, RZ, R24 ;  /* 0x000000ffff107224 */ /* 0x000fc600078e0018 */
[----:B------:R-:W-:Y:S01]  /*17e90*/  MOV R66, R18 ;  /* 0x0000001200427202 */ /* 0x000fe20000000f00 */
[----:B------:R-:W-:Y:S02]  /*17ea0*/  IMAD.MOV.U32 R67, RZ, RZ, R17 ;  /* 0x000000ffff437224 */ /* 0x000fe400078e0011 */
[----:B------:R-:W-:Y:S02]  /*17eb0*/  IMAD.MOV.U32 R65, RZ, RZ, R16 ;  /* 0x000000ffff417224 */ /* 0x000fe400078e0010 */
[----:B------:R-:W1:Y:S01]  /*17ec0*/  LDSM.16.MT88.4 R16, [R185+0x1f000] ;  /* 0x01f00000b910783b */ /* 0x000e620000004200 */
[----:B------:R-:W-:Y:S01]  /*17ed0*/  MOV R224, R21 ;  /* 0x0000001500e07202 */ /* 0x000fe20000000f00 */
[----:B------:R-:W-:Y:S01]  /*17ee0*/  IMAD.MOV.U32 R225, RZ, RZ, R34 ;  /* 0x000000ffffe17224 */ /* 0x000fe200078e0022 */
[----:B------:R-:W-:Y:S01]  /*17ef0*/  MOV R64, R243 ;  /* 0x000000f300407202 */ /* 0x000fe20000000f00 */
[----:B---3--:R-:W-:Y:S01]  /*17f00*/  HMMA.16816.F32.BF16 R236, R4, R10, R44 ;  /* 0x0000000a04ec723c */ /* 0x008fe2000004182c */
[----:B------:R-:W-:Y:S01]  /*17f10*/  MOV R232, R137 ;  /* 0x0000008900e87202 */ /* 0x000fe20000000f00 */
[----:B------:R-:W-:Y:S01]  /*17f20*/  IMAD.MOV.U32 R251, RZ, RZ, R234 ;  /* 0x000000fffffb7224 */ /* 0x000fe200078e00ea */
[----:B------:R-:W-:-:S03]  /*17f30*/  MOV R231, R224 ;  /* 0x000000e000e77202 */ /* 0x000fc60000000f00 */
[C---:B------:R-:W-:Y:S01]  /*17f40*/  HMMA.16816.F32.BF16 R240, R4.reuse, R8, R48 ;  /* 0x0000000804f0723c */ /* 0x040fe20000041830 */
[----:B------:R-:W2:Y:S01]  /*17f50*/  LDSM.16.MT88.4 R8, [R188+0x1f000] ;  /* 0x01f00000bc08783b */ /* 0x000ea20000004200 */
[----:B------:R-:W-:Y:S02]  /*17f60*/  IMAD.MOV.U32 R224, RZ, RZ, R225 ;  /* 0x000000ffffe07224 */ /* 0x000fe400078e00e1 */
[----:B------:R-:W-:Y:S01]  /*17f70*/  IMAD.MOV.U32 R225, RZ, RZ, R232 ;  /* 0x000000ffffe17224 */ /* 0x000fe200078e00e8 */
[----:B------:R-:W-:Y:S01]  /*17f80*/  MOV R232, R233 ;  /* 0x000000e900e87202 */ /* 0x000fe20000000f00 */
[----:B------:R-:W-:Y:S02]  /*17f90*/  IMAD.MOV.U32 R230, RZ, RZ, R251 ;  /* 0x000000ffffe67224 */ /* 0x000fe400078e00fb */
[----:B------:R-:W-:Y:S01]  /*17fa0*/  IMAD.MOV.U32 R233, RZ, RZ, R144 ;  /* 0x000000ffffe97224 */ /* 0x000fe200078e0090 */
[----:B------:R-:W-:Y:S01]  /*17fb0*/  HMMA.16816.F32.BF16 R248, R4, R12, R160 ;  /* 0x0000000c04f8723c */ /* 0x000fe200000418a0 */
[----:B------:R-:W-:Y:S01]  /*17fc0*/  IMAD.MOV.U32 R144, RZ, RZ, R27 ;  /* 0x000000ffff907224 */ /* 0x000fe200078e001b */
[----:B------:R-:W3:Y:S04]  /*17fd0*/  LDSM.16.MT88.4 R12, [R186+0x1f000] ;  /* 0x01f00000ba0c783b */ /* 0x000ee80000004200 */
[----:B------:R-:W4:Y:S01]  /*17fe0*/  LDSM.16.MT88.4 R24, [R187+0x1f000] ;  /* 0x01f00000bb18783b */ /* 0x000f220000004200 */
        /* <DEDUP_REMOVED lines=8> */
[----:B------:R-:W4:Y:S01]  /*18070*/  LDSM.16.MT88.4 R160, [R185+0x19800] ;  /* 0x01980000b9a0783b */ /* 0x000f220000004200 */
[C---:B-1----:R-:W-:Y:S07]  /*18080*/  HMMA.16816.F32.BF16 R228, R4.reuse, R18, R80 ;  /* 0x0000001204e4723c */ /* 0x042fee0000041850 */
[----:B------:R-:W-:Y:S01]  /*18090*/  IMAD.MOV.U32 R81, RZ, RZ, R0 ;  /* 0x000000ffff517224 */ /* 0x000fe200078e0000 */
[----:B------:R-:W-:Y:S01]  /*180a0*/  LOP3.LUT R0, R23, UR33, R30, 0x96, !PT ;  /* 0x0000002117007c12 */ /* 0x000fe2000f8e961e */
[----:B--2---:R-:W-:Y:S01]  /*180b0*/  HMMA.16816.F32.BF16 R176, R4, R8, R68 ;  /* 0x0000000804b0723c */ /* 0x004fe20000041844 */
[----:B------:R-:W-:Y:S01]  /*180c0*/  MOV R80, R2 ;  /* 0x0000000200507202 */ /* 0x000fe20000000f00 */
[----:B------:R-:W-:-:S05]  /*180d0*/  IMAD.MOV.U32 R138, RZ, RZ, R213 ;  /* 0x000000ffff8a7224 */ /* 0x000fca00078e00d5 */
[----:B------:R-:W-:Y:S01]  /*180e0*/  IMAD.WIDE.U32 R8, R0, -0x2daee0ad, RZ ;  /* 0xd2511f5300087825 */ /* 0x000fe200078e00ff */
[----:B------:R-:W-:Y:S02]  /*180f0*/  MOV R139, R212 ;  /* 0x000000d4008b7202 */ /* 0x000fe40000000f00 */
[----:B------:R-:W-:Y:S01]  /*18100*/  MOV R136, R215 ;  /* 0x000000d700887202 */ /* 0x000fe20000000f00 */
[----:B------:R-:W-:Y:S01]  /*18110*/  IMAD.MOV.U32 R48, RZ, RZ, R225 ;  /* 0x000000ffff307224 */ /* 0x000fe200078e00e1 */
[----:B------:R-:W-:Y:S01]  /*18120*/  MOV R83, R226 ;  /* 0x000000e200537202 */ /* 0x000fe20000000f00 */
[----:B------:R-:W-:Y:S01]  /*18130*/  IMAD.MOV.U32 R82, RZ, RZ, R227 ;  /* 0x000000ffff527224 */ /* 0x000fe200078e00e3 */
[----:B------:R-:W-:Y:S01]  /*18140*/  LOP3.LUT R2, R8, 0xffff, RZ, 0xc0, !PT ;  /* 0x0000ffff08027812 */ /* 0x000fe200078ec0ff */
[----:B------:R-:W-:Y:S01]  /*18150*/  IMAD.MOV.U32 R47, RZ, RZ, R232 ;  /* 0x000000ffff2f7224 */ /* 0x000fe200078e00e8 */
[----:B---3--:R-:W-:Y:S01]  /*18160*/  HMMA.16816.F32.BF16 R224, R4, R12, R76 ;  /* 0x0000000c04e0723c */ /* 0x008fe2000004184c */
[----:B------:R-:W-:-:S02]  /*18170*/  IMAD.MOV.U32 R45, RZ, RZ, R234 ;  /* 0x000000ffff2d7224 */ /* 0x000fc400078e00ea */
[----:B------:R-:W-:-:S03]  /*18180*/  IMAD.MOV.U32 R44, RZ, RZ, R235 ;  /* 0x000000ffff2c7224 */ /* 0x000fc600078e00eb */
[----:B------:R-:W-:Y:S01]  /*18190*/  HMMA.16816.F32.BF16 R212, R4, R14, R72 ;  /* 0x0000000e04d4723c */ /* 0x000fe20000041848 */
[----:B------:R-:W-:Y:S01]  /*181a0*/  LOP3.LUT R0, R9, UR21, R28, 0x96, !PT ;  /* 0x0000001509007c12 */ /* 0x000fe2000f8e961c */
[----:B------:R-:W-:-:S04]  /*181b0*/  IMAD.MOV.U32 R76, RZ, RZ, R139 ;  /* 0x000000ffff4c7224 */ /* 0x000fc800078e008b */
[----:B------:R-:W-:Y:S01]  /*181c0*/  HMMA.16816.F32.BF16 R232, R4, R16, R84 ;  /* 0x0000001004e8723c */ /* 0x000fe20000041854 */
[----:B------:R-:W-:Y:S01]  /*181d0*/  IMAD.MOV.U32 R77, RZ, RZ, R138 ;  /* 0x000000ffff4d7224 */ /* 0x000fe200078e008a */
[----:B------:R-:W-:Y:S01]  /*181e0*/  MOV R78, R137 ;  /* 0x00000089004e7202 */ /* 0x000fe20000000f00 */
[----:B------:R-:W-:-:S03]  /*181f0*/  IMAD.MOV.U32 R79, RZ, RZ, R136 ;  /* 0x000000ffff4f7224 */ /* 0x000fc600078e0088 */
[C---:B----4-:R-:W-:Y:S01]  /*18200*/  HMMA.16816.F32.BF16 R12, R4.reuse, R24, R56 ;  /* 0x00000018040c723c */ /* 0x050fe20000041838 */
[----:B------:R-:W-:Y:S01]  /*18210*/  SHF.R.U32.HI R9, RZ, 0x18, R8 ;  /* 0x00000018ff097819 */ /* 0x000fe20000011608 */
[----:B------:R-:W1:Y:S04]  /*18220*/  LDSM.16.MT88.4 R136, [R187+0x19800] ;  /* 0x01980000bb88783b */ /* 0x000e680000004200 */
[C---:B------:R-:W-:Y:S01]  /*18230*/  HMMA.16816.F32.BF16 R16, R4.reuse, R10, R60 ;  /* 0x0000000a0410723c */ /* 0x040fe2000004183c */
[----:B------:R-:W-:Y:S01]  /*18240*/  IMAD.MOV.U32 R84, RZ, RZ, R152 ;  /* 0x000000ffff547224 */ /* 0x000fe200078e0098 */
[----:B------:R-:W-:Y:S01]  /*18250*/  MOV R86, R154 ;  /* 0x0000009a00567202 */ /* 0x000fe20000000f00 */
[----:B------:R-:W-:Y:S01]  /*18260*/  IMAD.MOV.U32 R85, RZ, RZ, R153 ;  /* 0x000000ffff557224 */ /* 0x000fe200078e0099 */
[----:B------:R-:W-:Y:S01]  /*18270*/  MOV R29, R47 ;  /* 0x0000002f001d7202 */ /* 0x000fe20000000f00 */
[----:B------:R-:W-:Y:S01]  /*18280*/  IMAD.MOV.U32 R87, RZ, RZ, R155 ;  /* 0x000000ffff577224 */ /* 0x000fe200078e009b */
[----:B------:R-:W-:Y:S01]  /*18290*/  HMMA.16816.F32.BF16 R24, R4, R26, R40 ;  /* 0x0000001a0418723c */ /* 0x000fe20000041828 */
[----:B------:R-:W2:Y:S01]  /*182a0*/  LDSM.16.MT88.4 R40, [R185+0x1b800] ;  /* 0x01b80000b928783b */ /* 0x000ea20000004200 */
[----:B------:R-:W-:Y:S01]  /*182b0*/  MOV R47, R144 ;  /* 0x00000090002f7202 */ /* 0x000fe20000000f00 */
[----:B------:R-:W-:Y:S01]  /*182c0*/  IMAD.MOV.U32 R23, RZ, RZ, R145 ;  /* 0x000000ffff177224 */ /* 0x000fe200078e0091 */
[----:B------:R-:W-:Y:S01]  /*182d0*/  MOV R31, R147 ;  /* 0x00000093001f7202 */ /* 0x000fe20000000f00 */
[----:B------:R-:W3:Y:S02]  /*182e0*/  LDSM.16.MT88.4 R152, [R186+0x19800] ;  /* 0x01980000ba98783b */ /* 0x000ee40000004200 */
[----:B------:R-:W-:-:S02]  /*182f0*/  SHF.R.U32.HI R4, RZ, 0x8, R2 ;  /* 0x00000008ff047819 */ /* 0x000fc40000011602 */
[----:B------:R-:W-:Y:S01]  /*18300*/  LOP3.LUT R2, R8, 0xff, RZ, 0xc0, !PT ;  /* 0x000000ff08027812 */ /* 0x000fe200078ec0ff */
[----:B------:R-:W-:Y:S01]  /*18310*/  IMAD.MOV.U32 R30, RZ, RZ, R146 ;  /* 0x000000ffff1e7224 */ /* 0x000fe200078e0092 */
[----:B------:R-:W-:Y:S01]  /*18320*/  SHF.R.U32.HI R5, RZ, 0x10, R0 ;  /* 0x00000010ff057819 */ /* 0x000fe20000011600 */
[----:B------:R-:W-:Y:S01]  /*18330*/  IMAD.MOV.U32 R11, RZ, RZ, R48 ;  /* 0x000000ffff0b7224 */ /* 0x000fe200078e0030 */
[----:B------:R-:W-:Y:S01]  /*18340*/  PRMT R10, R2, 0x5410, R4 ;  /* 0x00005410020a7816 */ /* 0x000fe20000000004 */
[----:B------:R-:W-:Y:S01]  /*18350*/  IMAD.MOV.U32 R22, RZ, RZ, R64 ;  /* 0x000000ffff167224 */ /* 0x000fe200078e0040 */
[C---:B------:R-:W-:Y:S01]  /*18360*/  LOP3.LUT R2, R0.reuse, 0xffff, RZ, 0xc0, !PT ;  /* 0x0000ffff00027812 */ /* 0x040fe200078ec0ff */
[----:B------:R-:W4:Y:S01]  /*18370*/  LDSM.16.MT88.4 R144, [R188+0x19800] ;  /* 0x01980000bc90783b */ /* 0x000f220000004200 */
[----:B------:R-:W-:Y:S02]  /*18380*/  SHF.R.U32.HI R6, RZ, 0x10, R8 ;  /* 0x00000010ff067819 */ /* 0x000fe40000011608 */
[----:B------:R-:W-:Y:S01]  /*18390*/  LOP3.LUT R8, R0, 0xff, RZ, 0xc0, !PT ;  /* 0x000000ff00087812 */ /* 0x000fe200078ec0ff */
[----:B------:R-:W-:Y:S01]  /*183a0*/  LDSM.16.MT88.4 R56, [R188+0x1b800] ;  /* 0x01b80000bc38783b */ /* 0x000fe20000004200 */
[----:B------:R-:W-:-:S02]  /*183b0*/  SHF.R.U32.HI R7, RZ, 0x18, R0 ;  /* 0x00000018ff077819 */ /* 0x000fc40000011600 */
[----:B------:R-:W-:Y:S01]  /*183c0*/  SHF.R.U32.HI R0, RZ, 0x8, R2 ;  /* 0x00000008ff007819 */ /* 0x000fe20000011602 */
[----:B------:R-:W-:Y:S01]  /*183d0*/  LDSM.16.MT88.4 R72, [R185+0x1d800] ;  /* 0x01d80000b948783b */ /* 0x000fe20000004200 */
[----:B------:R-:W-:Y:S02]  /*183e0*/  LOP3.LUT R2, R5, 0xff, RZ, 0xc0, !PT ;  /* 0x000000ff05027812 */ /* 0x000fe400078ec0ff */
[----:B------:R-:W-:Y:S02]  /*183f0*/  PRMT R0, R8, 0x5410, R0 ;  /* 0x0000541008007816 */ /* 0x000fe40000000000 */
[----:B------:R-:W-:Y:S02]  /*18400*/  PRMT R2, R2, 0x5410, R7 ;  /* 0x0000541002027816 */ /* 0x000fe40000000007 */
[----:B------:R-:W-:Y:S02]  /*18410*/  LOP3.LUT R4, R6, 0xff, RZ, 0xc0, !PT ;  /* 0x000000ff06047812 */ /* 0x000fe400078ec0ff */
[----:B------:R-:W-:-:S02]  /*18420*/  HSET2.LE.AND R0, R0, R20, PT ;  /* 0x0000001400007233 */ /* 0x000fc40003803000 */
[----:B------:R-:W-:Y:S02]  /*18430*/  PRMT R5, R4, 0x5410, R9 ;  /* 0x0000541004057816 */ /* 0x000fe40000000009 */
[--C-:B------:R-:W-:Y:S01]  /*18440*/  HSET2.LE.AND R2, R2, R20.reuse, PT ;  /* 0x0000001402027233 */ /* 0x100fe20003803000 */
[----:B------:R-:W-:Y:S01]  /*18450*/  IMAD.MOV.U32 R8, RZ, RZ, R82 ;  /* 0x000000ffff087224 */ /* 0x000fe200078e0052 */
[--C-:B------:R-:W-:Y:S01]  /*18460*/  HSET2.LE.AND R4, R10, R20.reuse, PT ;  /* 0x000000140a047233 */ /* 0x100fe20003803000 */
[----:B------:R-:W-:Y:S01]  /*18470*/  IMAD.MOV.U32 R10, RZ, RZ, R83 ;  /* 0x000000ffff0a7224 */ /* 0x000fe200078e0053 */
[----:B------:R-:W-:Y:S02]  /*18480*/  HSET2.LE.AND R5, R5, R20, PT ;  /* 0x0000001405057233 */ /* 0x000fe40003803000 */
        /* <DEDUP_REMOVED lines=12> */
[----:B------:R-:W4:Y:S04]  /*18550*/  LDSM.16.MT88.4 R48, [R186+0x1b800] ;  /* 0x01b80000ba30783b */ /* 0x000f280000004200 */
[----:B------:R-:W4:Y:S01]  /*18560*/  LDSM.16.MT88.4 R64, [R187+0x1b800] ;  /* 0x01b80000bb40783b */ /* 0x000f220000004200 */
[----:B------:R-:W-:-:S02]  /*18570*/  LOP3.LUT R130, R4, R130, RZ, 0xc0, !PT ;  /* 0x0000008204827212 */ /* 0x000fc400078ec0ff */
[----:B------:R-:W-:Y:S01]  /*18580*/  LOP3.LUT R131, R5, R131, RZ, 0xc0, !PT ;  /* 0x0000008305837212 */ /* 0x000fe200078ec0ff */
[----:B------:R-:W-:Y:S01]  /*18590*/  IMAD.MOV.U32 R28, RZ, RZ, R80 ;  /* 0x000000ffff1c7224 */ /* 0x000fe200078e0050 */
[----:B------:R-:W-:Y:S05]  /*185a0*/  LDSM.16.MT88.4 R4, [R187+0x1f800] ;  /* 0x01f80000bb04783b */ /* 0x000fea0000004200 */
[C---:B------:R-:W-:Y:S06]  /*185b0*/  HMMA.16816.F32.BF16 R164, R128.reuse, R160, R164 ;  /* 0x000000a080a4723c */ /* 0x040fec00000418a4 */
[C---:B------:R-:W-:Y:S06]  /*185c0*/  HMMA.16816.F32.BF16 R160, R128.reuse, R162, R36 ;  /* 0x000000a280a0723c */ /* 0x040fec0000041824 */
[C---:B-1----:R-:W-:Y:S06]  /*185d0*/  HMMA.16816.F32.BF16 R140, R128.reuse, R136, R140 ;  /* 0x00000088808c723c */ /* 0x042fec000004188c */
[C---:B------:R-:W-:Y:S06]  /*185e0*/  HMMA.16816.F32.BF16 R136, R128.reuse, R138, R92 ;  /* 0x0000008a8088723c */ /* 0x040fec000004185c */
[C---:B--2---:R-:W-:Y:S01]  /*185f0*/  HMMA.16816.F32.BF16 R36, R128.reuse, R40, R96 ;  /* 0x000000288024723c */ /* 0x044fe20000041860 */
[----:B------:R-:W-:Y:S01]  /*18600*/  IMAD.MOV.U32 R93, RZ, RZ, R81 ;  /* 0x000000ffff5d7224 */ /* 0x000fe200078e0051 */
[----:B------:R-:W-:Y:S01]  /*18610*/  MOV R94, R82 ;  /* 0x00000052005e7202 */ /* 0x000fe20000000f00 */
[----:B------:R-:W-:Y:S01]  /*18620*/  IMAD.MOV.U32 R95, RZ, RZ, R83 ;  /* 0x000000ffff5f7224 */ /* 0x000fe200078e0053 */
[----:B------:R-:W-:Y:S02]  /*18630*/  LDSM.16.MT88.4 R96, [R187+0x1d800] ;  /* 0x01d80000bb60783b */ /* 0x000fe40000004200 */
[C---:B---3--:R-:W-:Y:S02]  /*18640*/  HMMA.16816.F32.BF16 R156, R128.reuse, R152, R156 ;  /* 0x00000098809c723c */ /* 0x048fe4000004189c */
[----:B------:R-:W1:Y:S04]  /*18650*/  LDSM.16.MT88.4 R80, [R186+0x1d800] ;  /* 0x01d80000ba50783b */ /* 0x000e680000004200 */
[C---:B------:R-:W-:Y:S06]  /*18660*/  HMMA.16816.F32.BF16 R40, R128.reuse, R42, R100 ;  /* 0x0000002a8028723c */ /* 0x040fec0000041864 */
[----:B------:R-:W-:Y:S01]  /*18670*/  HMMA.16816.F32.BF16 R152, R128, R154, R52 ;  /* 0x0000009a8098723c */ /* 0x000fe20000041834 */
[----:B------:R-:W-:Y:S01]  /*18680*/  IMAD.MOV.U32 R100, RZ, RZ, R44 ;  /* 0x000000ffff647224 */ /* 0x000fe200078e002c */
[----:B------:R-:W-:Y:S01]  /*18690*/  MOV R101, R45 ;  /* 0x0000002d00657202 */ /* 0x000fe20000000f00 */
[----:B------:R-:W-:-:S02]  /*186a0*/  IMAD.MOV.U32 R102, RZ, RZ, R46 ;  /* 0x000000ffff667224 */ /* 0x000fc400078e002e */
[----:B------:R-:W-:Y:S01]  /*186b0*/  IMAD.MOV.U32 R103, RZ, RZ, R47 ;  /* 0x000000ffff677224 */ /* 0x000fe200078e002f */
[C---:B----4-:R-:W-:Y:S06]  /*186c0*/  HMMA.16816.F32.BF16 R148, R128.reuse, R144, R148 ;  /* 0x000000908094723c */ /* 0x050fec0000041894 */
[C---:B------:R-:W-:Y:S01]  /*186d0*/  HMMA.16816.F32.BF16 R144, R128.reuse, R146, R88 ;  /* 0x000000928090723c */ /* 0x040fe20000041858 */
[----:B------:R-:W2:Y:S05]  /*186e0*/  LDSM.16.MT88.4 R88, [R188+0x1d800] ;  /* 0x01d80000bc58783b */ /* 0x000eaa0000004200 */
[C---:B------:R-:W-:Y:S01]  /*186f0*/  HMMA.16816.F32.BF16 R44, R128.reuse, R48, R104 ;  /* 0x00000030802c723c */ /* 0x040fe20000041868 */
[----:B------:R-:W3:Y:S05]  /*18700*/  LDSM.16.MT88.4 R104, [R185+0x1f800] ;  /* 0x01f80000b968783b */ /* 0x000eea0000004200 */
[C---:B------:R-:W-:Y:S01]  /*18710*/  HMMA.16816.F32.BF16 R52, R128.reuse, R56, R112 ;  /* 0x000000388034723c */ /* 0x040fe20000041870 */
[----:B------:R-:W4:Y:S05]  /*18720*/  LDSM.16.MT88.4 R112, [R186+0x1f800] ;  /* 0x01f80000ba70783b */ /* 0x000f2a0000004200 */
[C---:B------:R-:W-:Y:S01]  /*18730*/  HMMA.16816.F32.BF16 R60, R128.reuse, R64, R120 ;  /* 0x00000040803c723c */ /* 0x040fe20000041878 */
[----:B------:R-:W4:Y:S05]  /*18740*/  LDSM.16.MT88.4 R120, [R188+0x1f800] ;  /* 0x01f80000bc78783b */ /* 0x000f2a0000004200 */
[C---:B------:R-:W-:Y:S01]  /*18750*/  HMMA.16816.F32.BF16 R68, R128.reuse, R72, R168 ;  /* 0x000000488044723c */ /* 0x040fe200000418a8 */
[----:B------:R1:W-:Y:S05]  /*18760*/  STG.E.U16 desc[UR28][R32.64+-0xfe], R133 ;  /* 0xffff028520007986 */ /* 0x0003ea000c10151c */
[----:B------:R-:W-:Y:S01]  /*18770*/  HMMA.16816.F32.BF16 R72, R128, R74, R172 ;  /* 0x0000004a8048723c */ /* 0x000fe200000418ac */
[----:B------:R-:W-:Y:S01]  /*18780*/  MOV R168, R2 ;  /* 0x0000000200a87202 */ /* 0x000fe20000000f00 */
[----:B------:R-:W-:Y:S01]  /*18790*/  IMAD.MOV.U32 R169, RZ, RZ, R0 ;  /* 0x000000ffffa97224 */ /* 0x000fe200078e0000 */
[----:B------:R-:W-:Y:S01]  /*187a0*/  MOV R171, R10 ;  /* 0x0000000a00ab7202 */ /* 0x000fe20000000f00 */
[----:B------:R-:W-:-:S03]  /*187b0*/  IMAD.MOV.U32 R170, RZ, RZ, R20 ;  /* 0x000000ffffaa7224 */ /* 0x000fc600078e0014 */
[----:B------:R-:W-:Y:S01]  /*187c0*/  MOV R173, R93 ;  /* 0x0000005d00ad7202 */ /* 0x000fe20000000f00 */
[----:B------:R-:W-:Y:S02]  /*187d0*/  IMAD.MOV.U32 R174, RZ, RZ, R94 ;  /* 0x000000ffffae7224 */ /* 0x000fe400078e005e */
[----:B------:R-:W-:Y:S01]  /*187e0*/  IMAD.MOV.U32 R175, RZ, RZ, R95 ;  /* 0x000000ffffaf7224 */ /* 0x000fe200078e005f */
[----:B------:R-:W-:Y:S01]  /*187f0*/  MOV R20, R28 ;  /* 0x0000001c00147202 */ /* 0x000fe20000000f00 */
[----:B------:R-:W-:Y:S01]  /*18800*/  IMAD.MOV.U32 R2, RZ, RZ, R8 ;  /* 0x000000ffff027224 */ /* 0x000fe200078e0008 */
[----:B------:R1:W-:Y:S01]  /*18810*/  STG.E.U16 desc[UR28][R218.64+-0xf0], R173 ;  /* 0xffff10adda007986 */ /* 0x0003e2000c10151c */
[----:B------:R-:W-:Y:S01]  /*18820*/  IMAD.MOV.U32 R0, RZ, RZ, R9 ;  /* 0x000000ffff007224 */ /* 0x000fe200078e0009 */
[----:B------:R-:W-:Y:S01]  /*18830*/  MOV R9, R86 ;  /* 0x0000005600097202 */ /* 0x000fe20000000f00 */
[----:B------:R-:W-:Y:S01]  /*18840*/  IMAD.MOV.U32 R10, RZ, RZ, R84 ;  /* 0x000000ffff0a7224 */ /* 0x000fe200078e0054 */
[----:B------:R1:W-:Y:S01]  /*18850*/  STG.E.U16 desc[UR28][R218.64+-0xee], R174 ;  /* 0xffff12aeda007986 */ /* 0x0003e2000c10151c */
[----:B------:R-:W-:-:S02]  /*18860*/  IMAD.MOV.U32 R8, RZ, RZ, R85 ;  /* 0x000000ffff087224 */ /* 0x000fc400078e0055 */
[----:B------:R-:W-:Y:S01]  /*18870*/  IMAD.MOV.U32 R28, RZ, RZ, R87 ;  /* 0x000000ffff1c7224 */ /* 0x000fe200078e0057 */
        /* <DEDUP_REMOVED lines=14> */
[C---:B-1----:R-:W-:Y:S03]  /*18960*/  HMMA.16816.F32.BF16 R76, R128.reuse, R80, R76 ;  /* 0x00000050804c723c */ /* 0x042fe6000004184c */
        /* <DEDUP_REMOVED lines=16> */
[C---:B------:R-:W-:Y:S03]  /*18a70*/  HMMA.16816.F32.BF16 R92, R128.reuse, R96, R240 ;  /* 0x00000060805c723c */ /* 0x040fe600000418f0 */
[----:B------:R1:W-:Y:S03]  /*18a80*/  STG.E.U16 desc[UR28][R32.64+-0x8e], R134 ;  /* 0xffff728620007986 */ /* 0x0003e6000c10151c */
        /* <DEDUP_REMOVED lines=12> */
[----:B------:R-:W-:-:S02]  /*18b50*/  FADD.FTZ R239, R35, R34 ;  /* 0x0000002223ef7221 */ /* 0x000fc40000010000 */
[----:B-1----:R-:W-:-:S15]  /*18b60*/  IADD3.X R215, R219, -0x1, RZ, P0, !PT ;  /* 0xffffffffdbd77810 */ /* 0x002fde00007fe4ff */
[----:B------:R-:W-:-:S04]  /*18b70*/  NOP ;  /* 0x0000000000007918 */ /* 0x000fc80000000000 */
.L_x_2164:
        /* <DEDUP_REMOVED lines=8> */
[----:B------:R-:W4:Y:S01]  /*18c00*/  LDL.LU R2, [R1+0xe8] ;  /* 0x0000e80001027983 */ /* 0x000f220000300800 */
[----:B------:R-:W-:Y:S01]  /*18c10*/  IMAD.U32 R6, RZ, RZ, UR4 ;  /* 0x00000004ff067e24 */ /* 0x000fe2000f8e00ff */
[----:B------:R-:W-:-:S02]  /*18c20*/  ULDC UR4, c[0x0][0x2d0] ;  /* 0x0000b40000047ab9 */ /* 0x000fc40000000800 */
[----:B------:R-:W4:Y:S01]  /*18c30*/  LDL.LU R11, [R1+0xe4] ;  /* 0x0000e400010b7983 */ /* 0x000f220000300800 */
[----:B--2---:R-:W-:Y:S02]  /*18c40*/  IMAD.MOV.U32 R12, RZ, RZ, R4 ;  /* 0x000000ffff0c7224 */ /* 0x004fe400078e0004 */
[----:B---3--:R-:W-:Y:S02]  /*18c50*/  IMAD.MOV.U32 R13, RZ, RZ, R0 ;  /* 0x000000ffff0d7224 */ /* 0x008fe400078e0000 */
[----:B------:R-:W1:Y:S02]  /*18c60*/  S2R R0, SR_TID.X ;  /* 0x0000000000007919 */ /* 0x000e640000002100 */
[----:B-1----:R-:W-:-:S04]  /*18c70*/  SHF.R.S32.HI R10, RZ, 0x1f, R0 ;  /* 0x0000001fff0a7819 */ /* 0x002fc80000011400 */
[----:B------:R-:W-:-:S04]  /*18c80*/  LEA.HI R10, R10, R0, RZ, 0x3 ;  /* 0x000000000a0a7211 */ /* 0x000fc800078f18ff */
[----:B------:R-:W-:-:S05]  /*18c90*/  LOP3.LUT R4, R10, 0xfffffff8, RZ, 0xc0, !PT ;  /* 0xfffffff80a047812 */ /* 0x000fca00078ec0ff */
[----:B------:R-:W-:-:S04]  /*18ca0*/  IMAD.IADD R4, R0, 0x1, -R4 ;  /* 0x0000000100047824 */ /* 0x000fc800078e0a04 */
[----:B------:R-:W-:-:S05]  /*18cb0*/  IMAD.SHL.U32 R4, R4, 0x8, RZ ;  /* 0x0000000804047824 */ /* 0x000fca00078e00ff */
[--C-:B------:R-:W-:Y:S01]  /*18cc0*/  SHF.R.S32.HI R5, RZ, 0x1f, R4.reuse ;  /* 0x0000001fff057819 */ /* 0x100fe20000011404 */
[----:B------:R-:W-:Y:S02]  /*18cd0*/  IMAD.U32 R0, RZ, RZ, UR23 ;  /* 0x00000017ff007e24 */ /* 0x000fe4000f8e00ff */
[--C-:B------:R-:W-:Y:S01]  /*18ce0*/  IMAD.WIDE.U32 R6, R6, UR18, R4.reuse ;  /* 0x0000001206067c25 */ /* 0x100fe2000f8e0004 */
[----:B------:R-:W-:Y:S01]  /*18cf0*/  ISETP.GE.AND P2, PT, R4, UR4, PT ;  /* 0x0000000404007c0c */ /* 0x000fe2000bf46270 */
[----:B------:R-:W-:Y:S02]  /*18d00*/  USHF.R.S32.HI UR21, URZ, 0x1f, UR20 ;  /* 0x0000001f3f157899 */ /* 0x000fe40008011414 */
[----:B----4-:R-:W-:Y:S01]  /*18d10*/  IMAD.WIDE.U32 R8, R2, UR18, R4 ;  /* 0x0000001202087c25 */ /* 0x010fe2000f8e0004 */
[----:B------:R-:W-:Y:S01]  /*18d20*/  IADD3 R2, P0, R6, UR24, RZ ;  /* 0x0000001806027c10 */ /* 0x000fe2000ff1e0ff */
[----:B------:R-:W-:Y:S02]  /*18d30*/  UIADD3 UR10, UR34, -0x2, URZ ;  /* 0xfffffffe220a7890 */ /* 0x000fe4000fffe03f */
[----:B------:R-:W-:Y:S01]  /*18d40*/  IMAD.U32 R4, RZ, RZ, UR25 ;  /* 0x00000019ff047e24 */ /* 0x000fe2000f8e00ff */
[----:B------:R-:W-:Y:S01]  /*18d50*/  IADD3.X R6, R0, UR32, R7, P0, !PT ;  /* 0x0000002000067c10 */ /* 0x000fe200087fe407 */
[----:B------:R-:W-:Y:S01]  /*18d60*/  IMAD.WIDE.U32 R242, R12, -0x2daee0ad, RZ ;  /* 0xd2511f530cf27825 */ /* 0x000fe200078e00ff */
[----:B------:R-:W-:Y:S01]  /*18d70*/  IADD3 R0, P0, R8, UR26, RZ ;  /* 0x0000001a08007c10 */ /* 0x000fe2000ff1e0ff */
[----:B------:R-:W-:Y:S01]  /*18d80*/  UIADD3 UR11, UR34, -0x1, URZ ;  /* 0xffffffff220b7890 */ /* 0x000fe2000fffe03f */
[----:B------:R-:W-:Y:S01]  /*18d90*/  LEA R7, P1, R2, UR8, 0x1 ;  /* 0x0000000802077c11 */ /* 0x000fe2000f8208ff */
[----:B-----5:R-:W-:Y:S01]  /*18da0*/  IMAD.MOV.U32 R134, RZ, RZ, R3 ;  /* 0x000000ffff867224 */ /* 0x020fe200078e0003 */
[----:B------:R-:W-:Y:S01]  /*18db0*/  IADD3.X R4, R4, UR13, R9, P0, !PT ;  /* 0x0000000d04047c10 */ /* 0x000fe200087fe409 */
[----:B------:R-:W-:Y:S01]  /*18dc0*/  IMAD.MOV.U32 R133, RZ, RZ, R132 ;  /* 0x000000ffff857224 */ /* 0x000fe200078e0084 */
[----:B------:R-:W-:Y:S01]  /*18dd0*/  LEA R5, P0, R0, UR6, 0x1 ;  /* 0x0000000600057c11 */ /* 0x000fe2000f8008ff */
[----:B------:R1:W-:Y:S01]  /*18de0*/  STL [R1+0x7c], R7 ;  /* 0x00007c0701007387 */ /* 0x0003e20000100800 */
[----:B------:R-:W-:Y:S01]  /*18df0*/  LEA.HI.X R2, R2, UR9, R6, 0x1, P1 ;  /* 0x0000000902027c11 */ /* 0x000fe200088f0c06 */
[----:B------:R-:W-:Y:S01]  /*18e00*/  USHF.L.U32 UR18, UR20, 0x1, URZ ;  /* 0x0000000114127899 */ /* 0x000fe2000800063f */
[----:B------:R-:W-:Y:S01]  /*18e10*/  LEA.HI.X R0, R0, UR7, R4, 0x1, P0 ;  /* 0x0000000700007c11 */ /* 0x000fe200080f0c04 */
[----:B------:R2:W-:Y:S01]  /*18e20*/  STL [R1+0x78], R5 ;  /* 0x0000780501007387 */ /* 0x0005e20000100800 */
[----:B------:R-:W-:Y:S01]  /*18e30*/  UMOV UR19, URZ ;  /* 0x0000003f00137c82 */ /* 0x000fe20008000000 */
[----:B------:R-:W-:Y:S01]  /*18e40*/  ULDC UR13, c[0x0][0x2d0] ;  /* 0x0000b400000d7ab9 */ /* 0x000fe20000000800 */
[----:B------:R-:W-:Y:S01]  /*18e50*/  ULDC UR4, c[0x0][0x2ec] ;  /* 0x0000bb0000047ab9 */ /* 0x000fe20000000800 */
[----:B------:R-:W-:Y:S01]  /*18e60*/  USHF.L.U64.HI UR21, UR20, 0x1, UR21 ;  /* 0x0000000114157899 */ /* 0x000fe20008010215 */
[----:B------:R-:W-:Y:S01]  /*18e70*/  ULDC.64 UR6, c[0x0][0x250] ;  /* 0x0000940000067ab9 */ /* 0x000fe20000000a00 */
[----:B------:R-:W-:Y:S01]  /*18e80*/  ULDC.64 UR8, c[0x0][0x248] ;  /* 0x0000920000087ab9 */ /* 0x000fe20000000a00 */
[----:B-1----:R-:W1:Y:S08]  /*18e90*/  @!P2 LDC.64 R6, c[0x0][0x220] ;  /* 0x00008800ff06ab82 */ /* 0x002e700000000a00 */
[----:B--2---:R-:W2:Y:S01]  /*18ea0*/  @!P2 LDC.64 R4, c[0x0][0x220] ;  /* 0x00008800ff04ab82 */ /* 0x004ea20000000a00 */
[----:B------:R-:W-:Y:S04]  /*18eb0*/  STL [R1+0x74], R2 ;  /* 0x0000740201007387 */ /* 0x000fe80000100800 */
[----:B------:R-:W-:Y:S04]  /*18ec0*/  STL [R1+0x70], R0 ;  /* 0x0000700001007387 */ /* 0x000fe80000100800 */
[----:B-1----:R-:W-:Y:S04]  /*18ed0*/  @!P2 STL.64 [R1+0x90], R6 ;  /* 0x000090060100a387 */ /* 0x002fe80000100a00 */
[----:B--2---:R1:W-:Y:S02]  /*18ee0*/  @!P2 STL.64 [R1+0x88], R4 ;  /* 0x000088040100a387 */ /* 0x0043e40000100a00 */
[----:B-1----:R-:W-:-:S05]  /*18ef0*/  IMAD.WIDE.U32 R4, R13, -0x326172a9, RZ ;  /* 0xcd9e8d570d047825 */ /* 0x002fca00078e00ff */
[----:B------:R1:W-:Y:S04]  /*18f00*/  STL.64 [R1+0x68], R4 ;  /* 0x0000680401007387 */ /* 0x0003e80000100a00 */
[----:B------:R-:W2:Y:S04]  /*18f10*/  LDL.LU.64 R14, [R1+0xd0] ;  /* 0x0000d000010e7983 */ /* 0x000ea80000300a00 */
[----:B------:R-:W3:Y:S01]  /*18f20*/  LDL.LU.64 R12, [R1+0xd8] ;  /* 0x0000d800010c7983 */ /* 0x000ee20000300a00 */
[----:B------:R-:W-:Y:S02]  /*18f30*/  SHF.R.S32.HI R0, RZ, 0x3, R10 ;  /* 0x00000003ff007819 */ /* 0x000fe4000001140a */
[----:B------:R-:W-:-:S02]  /*18f40*/  LOP3.LUT R240, R5, R11, RZ, 0x3c, !PT ;  /* 0x0000000b05f07212 */ /* 0x000fc400078e3cff */
[----:B------:R-:W-:Y:S02]  /*18f50*/  IADD3 R236, P0, R0, 0x20, RZ ;  /* 0x0000002000ec7810 */ /* 0x000fe40007f1e0ff */
[----:B------:R-:W-:Y:S01]  /*18f60*/  SHF.R.S32.HI R0, RZ, 0x1f, R0 ;  /* 0x0000001fff007819 */ /* 0x000fe20000011400 */
[----:B------:R-:W-:-:S04]  /*18f70*/  IMAD.WIDE.U32 R240, R240, -0x2daee0ad, RZ ;  /* 0xd2511f53f0f07825 */ /* 0x000fc800078e00ff */
[----:B------:R-:W-:Y:S02]  /*18f80*/  IMAD.X R237, RZ, RZ, R0, P0 ;  /* 0x000000ffffed7224 */ /* 0x000fe400000e0600 */
[----:B--2---:R-:W-:Y:S02]  /*18f90*/  IMAD.MOV.U32 R3, RZ, RZ, R15 ;  /* 0x000000ffff037224 */ /* 0x004fe400078e000f */
[----:B---3--:R-:W-:-:S05]  /*18fa0*/  IMAD.MOV.U32 R2, RZ, RZ, R12 ;  /* 0x000000ffff027224 */ /* 0x008fca00078e000c */
[----:B------:R1:W-:Y:S01]  /*18fb0*/  STL.64 [R1+0x80], R2 ;  /* 0x0000800201007387 */ /* 0x0003e20000100a00 */
[----:B------:R-:W-:Y:S05]  /*18fc0*/  BRA `(.L_x_2172) ;  /* 0x0000000000fc7947 */ /* 0x000fea0003800000 */
.L_x_2174:
        /* <DEDUP_REMOVED lines=21> */
[----:B------:R-:W-:Y:S01]  /*19120*/  @!P2 LDGSTS.E.BYPASS.LTC128B.128 [R216+0x10000], desc[UR28][R170.64] ;  /* 0x10000000aad8afae */ /* 0x000fe2000b901d5c */
[----:B------:R-:W-:Y:S03]  /*19130*/  IADD3.X R132, R132, UR35, RZ, P1, !PT ;  /* 0x0000002384847c10 */ /* 0x000fe60008ffe4ff */
        /* <DEDUP_REMOVED lines=14> */
[----:B------:R2:W-:Y:S04]  /*19220*/  @!P3 LDGSTS.E.BYPASS.LTC128B.128 [R216+0x16000], desc[UR28][R168.64+0x180] ;  /* 0x16000180a8d8bfae */ /* 0x0005e8000b901d5c */
[----:B------:R1:W-:Y:S01]  /*19230*/  @P2 STS.128 [R216+0x11000], RZ ;  /* 0x011000ffd8002388 */ /* 0x0003e20000000c00 */
[----:B--2---:R-:W2:Y:S02]  /*19240*/  @!P2 LDC.64 R168, c[0x0][0x218] ;  /* 0x00008600ffa8ab82 */ /* 0x004ea40000000a00 */
        /* <DEDUP_REMOVED lines=23> */
.L_x_2172:
[----:B------:R-:W2:Y:S01]  /*193c0*/  LDL.64 R178, [R1+0x60] ;  /* 0x0000600001b27983 */ /* 0x000ea20000100a00 */
[----:B------:R-:W-:Y:S01]  /*193d0*/  UIADD3 UR25, UR11, -UR19, URZ ;  /* 0x800000130b197290 */ /* 0x000fe2000fffe03f */
[----:B------:R-:W-:Y:S04]  /*193e0*/  DEPBAR.LE SB0, 0x0 ;  /* 0x000080000000791a */ /* 0x000fe80000000000 */
[----:B---3--:R-:W3:Y:S01]  /*193f0*/  LDL.64 R12, [R1+0x80] ;  /* 0x00008000010c7983 */ /* 0x008ee20000100a00 */
[----:B------:R-:W-:Y:S01]  /*19400*/  IMAD.U32 R0, RZ, RZ, UR25 ;  /* 0x00000019ff007e24 */ /* 0x000fe2000f8e00ff */
[----:B------:R-:W-:Y:S02]  /*19410*/  UIADD3 UR20, UR34, -0x1, URZ ;  /* 0xffffffff22147890 */ /* 0x000fe4000fffe03f */
[----:B------:R-:W4:Y:S02]  /*19420*/  LDL R17, [R1+0x9c] ;  /* 0x00009c0001117983 */ /* 0x000f240000100800 */
[----:B------:R-:W-:Y:S01]  /*19430*/  USHF.R.S32.HI UR24, URZ, 0x1f, UR20 ;  /* 0x0000001f3f187899 */ /* 0x000fe20008011414 */
[C---:B-1----:R-:W-:Y:S01]  /*19440*/  LEA R2, P0, R0.reuse, R236, 0x6 ;  /* 0x000000ec00027211 */ /* 0x042fe200078030ff */
[----:B------:R-:W5:Y:S01]  /*19450*/  LDL R8, [R1+0x90] ;  /* 0x0000900001087983 */ /* 0x000f620000100800 */
[----:B------:R-:W-:Y:S01]  /*19460*/  UIMAD UR23, UR39, UR20, URZ ;  /* 0x00000014271772a4 */ /* 0x000fe2000f8e023f */
[----:B------:R-:W-:Y:S01]  /*19470*/  IMAD.U32 R6, RZ, RZ, UR20 ;  /* 0x00000014ff067e24 */ /* 0x000fe2000f8e00ff */
[----:B------:R-:W-:Y:S01]  /*19480*/  LEA.HI.X.SX32 R3, R0, R237, 0x6, P0 ;  /* 0x000000ed00037211 */ /* 0x000fe200000f36ff */
[----:B------:R-:W5:Y:S01]  /*19490*/  LDL R10, [R1+0x94] ;  /* 0x00009400010a7983 */ /* 0x000f620000100800 */
[----:B------:R-:W-:Y:S02]  /*194a0*/  UIMAD UR23, UR24, UR40, UR23 ;  /* 0x00000028181772a4 */ /* 0x000fe4000f8e0217 */
[----:B------:R-:W-:Y:S01]  /*194b0*/  UISETP.GT.AND UP0, UPT, UR20, UR5, UPT ;  /* 0x000000051400728c */ /* 0x000fe2000bf04270 */
[----:B------:R-:W5:Y:S01]  /*194c0*/  LDL R19, [R1+0x78] ;  /* 0x0000780001137983 */ /* 0x000f620000100800 */
[----:B------:R-:W-:Y:S03]  /*194d0*/  IMAD R3, R3, UR6, RZ ;  /* 0x0000000603037c24 */ /* 0x000fe6000f8e02ff */
[----:B------:R-:W5:Y:S01]  /*194e0*/  LDL R15, [R1+0x98] ;  /* 0x00009800010f7983 */ /* 0x000f620000100800 */
[----:B------:R-:W-:Y:S03]  /*194f0*/  IMAD R3, R2, UR7, R3 ;  /* 0x0000000702037c24 */ /* 0x000fe6000f8e0203 */
        /* <DEDUP_REMOVED lines=8> */
[C---:B--2---:R-:W-:Y:S04]  /*19580*/  LEA R4, P1, R0.reuse, R178, 0x6 ;  /* 0x000000b200047211 */ /* 0x044fe800078230ff */
[----:B------:R-:W-:Y:S01]  /*19590*/  LEA.HI.X.SX32 R5, R0, R179, 0x6, P1 ;  /* 0x000000b300057211 */ /* 0x000fe200008f36ff */
[----:B---3--:R-:W-:Y:S04]  /*195a0*/  IMAD.WIDE.U32 R6, R6, UR40, R12 ;  /* 0x0000002806067c25 */ /* 0x008fe8000f8e000c */
[----:B------:R-:W-:Y:S01]  /*195b0*/  VIADD R0, R7, UR23 ;  /* 0x0000001707007c36 */ /* 0x000fe20008000000 */
[----:B----4-:R-:W-:Y:S01]  /*195c0*/  ISETP.GE.AND P5, PT, R17, UR13, PT ;  /* 0x0000000d11007c0c */ /* 0x010fe2000bfa6270 */
[----:B------:R-:W-:Y:S01]  /*195d0*/  IMAD R5, R5, UR6, RZ ;  /* 0x0000000605057c24 */ /* 0x000fe2000f8e02ff */
[----:B------:R-:W-:Y:S01]  /*195e0*/  @!P2 IADD3 R7, P0, R6, UR22, RZ ;  /* 0x000000160607ac10 */ /* 0x000fe2000ff1e0ff */
[----:B------:R-:W-:Y:S01]  /*195f0*/  IMAD.WIDE.U32 R12, R4, UR6, RZ ;  /* 0x00000006040c7c25 */ /* 0x000fe2000f8e00ff */
[----:B-----5:R-:W-:Y:S01]  /*19600*/  @!P2 LEA R8, P1, R6, R8, 0x1 ;  /* 0x000000080608a211 */ /* 0x020fe200078208ff */
[----:B------:R-:W-:Y:S02]  /*19610*/  UIADD3 UR23, UR10, -UR19, URZ ;  /* 0x800000130a177290 */ /* 0x000fe4000fffe03f */
[----:B------:R-:W-:Y:S01]  /*19620*/  IMAD R5, R4, UR7, R5 ;  /* 0x0000000704057c24 */ /* 0x000fe2000f8e0205 */
[----:B------:R-:W-:Y:S01]  /*19630*/  @!P2 LEA.HI.X R9, R6, R10, R0, 0x1, P1 ;  /* 0x0000000a0609a211 */ /* 0x000fe200008f0c00 */
[----:B------:R-:W-:Y:S01]  /*19640*/  IMAD.WIDE.U32 R10, R2, UR6, RZ ;  /* 0x00000006020a7c25 */ /* 0x000fe2000f8e00ff */
[----:B------:R-:W-:Y:S02]  /*19650*/  @!P2 IADD3.X R0, R0, UR12, RZ, P0, !PT ;  /* 0x0000000c0000ac10 */ /* 0x000fe400087fe4ff */
[-C--:B------:R-:W-:Y:S01]  /*19660*/  LEA R4, P3, R12, R19.reuse, 0x1 ;  /* 0x000000130c047211 */ /* 0x080fe200078608ff */
[----:B------:R-:W-:Y:S01]  /*19670*/  IMAD.IADD R5, R13, 0x1, R5 ;  /* 0x000000010d057824 */ /* 0x000fe200078e0205 */
[----:B------:R-:W-:Y:S01]  /*19680*/  @!PT LDS RZ, [RZ] ;  /* 0x00000000fffff984 */ /* 0x000fe20000000800 */
[----:B------:R-:W-:Y:S01]  /*19690*/  @!PT LDS RZ, [RZ] ;  /* 0x00000000fffff984 */ /* 0x000fe20000000800 */
[----:B------:R-:W-:Y:S01]  /*196a0*/  @!PT LDS RZ, [RZ] ;  /* 0x00000000fffff984 */ /* 0x000fe20000000800 */
[----:B------:R1:W-:Y:S01]  /*196b0*/  @!P2 LDGSTS.E.BYPASS.LTC128B.128 [R216+0x18000], desc[UR28][R8.64] ;  /* 0x1800000008d8afae */ /* 0x0003e2000b901d5c */
[----:B------:R-:W-:Y:S01]  /*196c0*/  ISETP.GE.AND P4, PT, R15, UR13, PT ;  /* 0x0000000d0f007c0c */ /* 0x000fe2000bf86270 */
[----:B------:R-:W-:Y:S01]  /*196d0*/  IMAD.IADD R3, R11, 0x1, R3 ;  /* 0x000000010b037824 */ /* 0x000fe200078e0203 */
[----:B------:R-:W-:Y:S01]  /*196e0*/  LEA R2, P0, R10, R19, 0x1 ;  /* 0x000000130a027211 */ /* 0x000fe200078008ff */
[----:B------:R-:W-:Y:S01]  /*196f0*/  @P5 STS.128 [R216+0x1a000], RZ ;  /* 0x01a000ffd8005388 */ /* 0x000fe20000000c00 */
[-C--:B------:R-:W-:Y:S02]  /*19700*/  LEA.HI.X R5, R12, R16.reuse, R5, 0x1, P3 ;  /* 0x000000100c057211 */ /* 0x080fe400018f0c05 */
[----:B------:R-:W-:Y:S02]  /*19710*/  LEA.HI.X R3, R10, R16, R3, 0x1, P0 ;  /* 0x000000100a037211 */ /* 0x000fe400000f0c03 */
[----:B------:R-:W-:Y:S01]  /*19720*/  ISETP.GE.AND P3, PT, R14, UR13, PT ;  /* 0x0000000d0e007c0c */ /* 0x000fe2000bf66270 */
        /* <DEDUP_REMOVED lines=45> */
[C---:B------:R-:W-:Y:S01]  /*19a00*/  LEA.HI.X.SX32 R3, R0.reuse, R237, 0x6, P0 ;  /* 0x000000ed00037211 */ /* 0x040fe200000f36ff */
        /* <DEDUP_REMOVED lines=203> */
[----:B------:R-:W-:Y:S07]  /*1a6c0*/  HMMA.16816.F32.BF16 R32, R168, R174, R32 ;  /* 0x000000aea820723c */ /* 0x000fee0000041820 */
[----:B------:R-:W-:Y:S04]  /*1a6d0*/  LEA R168, P1, R0, R178, 0x6 ;  /* 0x000000b200a87211 */ /* 0x000fe800078230ff */
[----:B------:R-:W-:Y:S01]  /*1a6e0*/  IMAD.WIDE.U32 R170, R2, UR8, RZ ;  /* 0x0000000802aa7c25 */ /* 0x000fe2000f8e00ff */
[----:B------:R-:W-:Y:S03]  /*1a6f0*/  LEA.HI.X.SX32 R169, R0, R179, 0x6, P1 ;  /* 0x000000b300a97211 */ /* 0x000fe600008f36ff */
[C---:B------:R-:W-:Y:S04]  /*1a700*/  IMAD.WIDE.U32 R172, R168.reuse, UR8, RZ ;  /* 0x00000008a8ac7c25 */ /* 0x040fe8000f8e00ff */
[----:B------:R-:W-:Y:S04]  /*1a710*/  IMAD R0, R169, UR8, RZ ;  /* 0x00000008a9007c24 */ /* 0x000fe8000f8e02ff */
[----:B------:R-:W-:Y:S01]  /*1a720*/  IMAD R132, R168, UR9, R0 ;  /* 0x00000009a8847c24 */ /* 0x000fe2000f8e0200 */
[-C--:B------:R-:W-:Y:S01]  /*1a730*/  LEA R168, P0, R172, R176.reuse, 0x1 ;  /* 0x000000b0aca87211 */ /* 0x080fe200078008ff */
[----:B------:R-:W-:Y:S02]  /*1a740*/  IMAD R0, R3, UR8, RZ ;  /* 0x0000000803007c24 */ /* 0x000fe4000f8e02ff */
[----:B------:R-:W-:Y:S02]  /*1a750*/  IMAD.IADD R132, R173, 0x1, R132 ;  /* 0x00000001ad847824 */ /* 0x000fe400078e0284 */
[----:B------:R-:W-:Y:S03]  /*1a760*/  IMAD R0, R2, UR9, R0 ;  /* 0x0000000902007c24 */ /* 0x000fe6000f8e0200 */
[-C--:B------:R-:W-:Y:S01]  /*1a770*/  LEA.HI.X R169, R172, R135.reuse, R132, 0x1, P0 ;  /* 0x00000087aca97211 */ /* 0x080fe200000f0c84 */
[----:B------:R-:W-:Y:S01]  /*1a780*/  IMAD.IADD R0, R171, 0x1, R0 ;  /* 0x00000001ab007824 */ /* 0x000fe200078e0200 */
[C---:B------:R-:W-:Y:S04]  /*1a790*/  LEA R2, P0, R170.reuse, R176, 0x1 ;  /* 0x000000b0aa027211 */ /* 0x040fe800078008ff */
[----:B------:R-:W-:Y:S02]  /*1a7a0*/  LEA.HI.X R3, R170, R135, R0, 0x1, P0 ;  /* 0x00000087aa037211 */ /* 0x000fe400000f0c00 */
[----:B------:R-:W-:Y:S11]  /*1a7b0*/  PLOP3.LUT P0, PT, PT, PT, UP0, 0x80, 0x0 ;  /* 0x000000000000781c */ /* 0x000ff60003f0f008 */
[----:B------:R-:W-:Y:S02]  /*1a7c0*/  @!UPT UIADD3 URZ, URZ, URZ, URZ ;  /* 0x0000003f3f3ff290 */ /* 0x000fe4000fffe03f */
[----:B------:R-:W-:Y:S05]  /*1a7d0*/  @P0 BRA `(.L_x_2174) ;  /* 0xffffffe400fc0947 */ /* 0x000fea000383ffff */
.L_x_2173:
[----:B------:R-:W2:Y:S01]  /*1a7e0*/  LDL.64 R218, [R1+0x68] ;  /* 0x0000680001da7983 */ /* 0x000ea20000100a00 */
[----:B------:R-:W-:Y:S01]  /*1a7f0*/  IMAD.U32 R0, RZ, RZ, UR20 ;  /* 0x00000014ff007e24 */ /* 0x000fe2000f8e00ff */
[----:B------:R-:W-:Y:S02]  /*1a800*/  USHF.L.U32 UR42, UR20, 0x1, URZ ;  /* 0x00000001142a7899 */ /* 0x000fe4000800063f */
[----:B------:R-:W-:Y:S01]  /*1a810*/  UIADD3 UR23, UR30, -0x61c88647, URZ ;  /* 0x9e3779b91e177890 */ /* 0x000fe2000fffe03f */
[----:B-1----:R-:W1:Y:S01]  /*1a820*/  S2R R2, SR_TID.X ;  /* 0x0000000000027919 */ /* 0x002e620000002100 */
[----:B------:R-:W-:Y:S02]  /*1a830*/  ULOP3.LUT UR25, UR42, UR31, URZ, 0x3c, !UPT ;  /* 0x0000001f2a197292 */ /* 0x000fe4000f8e3c3f */
[----:B------:R-:W-:Y:S02]  /*1a840*/  UIADD3 UR24, UR31, -0x4498517b, URZ ;  /* 0xbb67ae851f187890 */ /* 0x000fe4000fffe03f */
[----:B------:R-:W-:Y:S02]  /*1a850*/  UIADD3 UR38, UR31, 0x76cf5d0a, URZ ;  /* 0x76cf5d0a1f267890 */ /* 0x000fe4000fffe03f */
[----:B------:R-:W-:Y:S02]  /*1a860*/  UIADD3 UR32, UR30, 0x3c6ef372, URZ ;  /* 0x3c6ef3721e207890 */ /* 0x000fe4000fffe03f */
[----:B------:R-:W-:Y:S02]  /*1a870*/  UIADD3 UR26, UR31, 0x32370b8f, URZ ;  /* 0x32370b8f1f1a7890 */ /* 0x000fe4000fffe03f */
[----:B------:R-:W-:Y:S02]  /*1a880*/  UIADD3 UR34, UR31, -0x126145ec, URZ ;  /* 0xed9eba141f227890 */ /* 0x000fe4000fffe03f */
[----:B------:R-:W-:Y:S02]  /*1a890*/  UIADD3 UR41, UR30, 0x78dde6e4, URZ ;  /* 0x78dde6e41e297890 */ /* 0x000fe4000fffe03f */
[----:B------:R-:W-:Y:S02]  /*1a8a0*/  UIADD3 UR33, UR31, -0x56f99767, URZ ;  /* 0xa90668991f217890 */ /* 0x000fe4000fffe03f */
[----:B------:R-:W-:Y:S02]  /*1a8b0*/  UIADD3 UR27, UR30, -0x4ab325aa, URZ ;  /* 0xb54cda561e1b7890 */ /* 0x000fe4000fffe03f */
[----:B------:R-:W-:Y:S02]  /*1a8c0*/  UIADD3 UR37, UR30, 0x1715609d, URZ ;  /* 0x1715609d1e257890 */ /* 0x000fe4000fffe03f */
[----:B------:R-:W-:Y:S02]  /*1a8d0*/  UIADD3 UR42, UR42, 0x1, URZ ;  /* 0x000000012a2a7890 */ /* 0x000fe4000fffe03f */
[----:B------:R-:W-:Y:S02]  /*1a8e0*/  UISETP.GT.AND UP0, UPT, UR20, UR5, UPT ;  /* 0x000000051400728c */ /* 0x000fe4000bf04270 */
[----:B------:R-:W-:Y:S02]  /*1a8f0*/  ULOP3.LUT UR42, UR42, UR31, URZ, 0x3c, !UPT ;  /* 0x0000001f2a2a7292 */ /* 0x000fe4000f8e3c3f */
        /* <DEDUP_REMOVED lines=8> */
[C---:B------:R-:W-:Y:S02]  /*1a980*/  ISETP.GE.AND P6, PT, R2.reuse, R220, PT ;  /* 0x000000dc0200720c */ /* 0x040fe40003fc6270 */
[C---:B------:R-:W-:Y:S02]  /*1a990*/  ISETP.GE.AND P4, PT, R2.reuse, R217, PT ;  /* 0x000000d90200720c */ /* 0x040fe40003f86270 */
[CC--:B------:R-:W-:Y:S02]  /*1a9a0*/  ISETP.GE.OR P6, PT, R2.reuse, R222.reuse, !P6 ;  /* 0x000000de0200720c */ /* 0x0c0fe400077c6670 */
[-C--:B------:R-:W-:Y:S01]  /*1a9b0*/  ISETP.GE.OR P4, PT, R2, R221.reuse, !P4 ;  /* 0x000000dd0200720c */ /* 0x080fe20006786670 */
[C---:B------:R-:W-:Y:S01]  /*1a9c0*/  VIADD R2, R0.reuse, 0x9 ;  /* 0x0000000900027836 */ /* 0x040fe20000000000 */
[C---:B------:R-:W-:Y:S02]  /*1a9d0*/  ISETP.GE.OR P1, PT, R0.reuse, R222, !P1 ;  /* 0x000000de0000720c */ /* 0x040fe40004f26670 */
[----:B------:R-:W-:Y:S02]  /*1a9e0*/  ISETP.GE.OR P0, PT, R0, R221, !P0 ;  /* 0x000000dd0000720c */ /* 0x000fe40004706670 */
[C---:B------:R-:W-:Y:S02]  /*1a9f0*/  ISETP.GE.AND P5, PT, R3.reuse, R220, PT ;  /* 0x000000dc0300720c */ /* 0x040fe40003fa6270 */
[C---:B------:R-:W-:Y:S02]  /*1aa00*/  ISETP.GE.AND P3, PT, R3.reuse, R217, PT ;  /* 0x000000d90300720c */ /* 0x040fe40003f66270 */
[----:B------:R-:W-:Y:S02]  /*1aa10*/  FSEL R135, R4, -INF , !P1 ;  /* 0xff80000004877808 */ /* 0x000fe40004800000 */
[----:B------:R-:W-:Y:S02]  /*1aa20*/  FSEL R6, R6, -INF , !P0 ;  /* 0xff80000006067808 */ /* 0x000fe40004000000 */
[C---:B------:R-:W-:Y:S02]  /*1aa30*/  ISETP.GE.OR P5, PT, R3.reuse, R222, !P5 ;  /* 0x000000de0300720c */ /* 0x040fe40006fa6670 */
[----:B------:R-:W-:Y:S01]  /*1aa40*/  ISETP.GE.OR P3, PT, R3, R221, !P3 ;  /* 0x000000dd0300720c */ /* 0x000fe20005f66670 */
[----:B------:R-:W-:Y:S01]  /*1aa50*/  VIADD R3, R0, 0x10 ;  /* 0x0000001000037836 */ /* 0x000fe20000000000 */
[C---:B------:R-:W-:Y:S02]  /*1aa60*/  ISETP.GE.AND P1, PT, R2.reuse, R220, PT ;  /* 0x000000dc0200720c */ /* 0x040fe40003f26270 */
[C---:B------:R-:W-:Y:S02]  /*1aa70*/  ISETP.GE.AND P0, PT, R2.reuse, R217, PT ;  /* 0x000000d90200720c */ /* 0x040fe40003f06270 */
[C---:B------:R-:W-:Y:S02]  /*1aa80*/  ISETP.GE.OR P1, PT, R2.reuse, R222, !P1 ;  /* 0x000000de0200720c */ /* 0x040fe40004f26670 */
[----:B------:R-:W-:Y:S01]  /*1aa90*/  ISETP.GE.OR P0, PT, R2, R221, !P0 ;  /* 0x000000dd0200720c */ /* 0x000fe20004706670 */
[----:B------:R-:W-:Y:S01]  /*1aaa0*/  VIADD R2, R0, 0x11 ;  /* 0x0000001100027836 */ /* 0x000fe20000000000 */
[----:B------:R-:W-:Y:S02]  /*1aab0*/  FSEL R168, R5, -INF , !P6 ;  /* 0xff80000005a87808 */ /* 0x000fe40007000000 */
[----:B------:R-:W-:Y:S02]  /*1aac0*/  FSEL R7, R7, -INF , !P4 ;  /* 0xff80000007077808 */ /* 0x000fe40006000000 */
        /* <DEDUP_REMOVED lines=36> */
[----:B------:R-:W-:Y:S02]  /*1ad10*/  ISETP.GE.AND P0, PT, R2, R217, PT ;  /* 0x000000d90200720c */ /* 0x000fe40003f06270 */
        /* <DEDUP_REMOVED lines=10> */
[----:B------:R-:W-:Y:S02]  /*1adc0*/  ISETP.GE.OR P3, PT, R3, R221, !P3 ;  /* 0x000000dd0300720c */ /* 0x000fe40005f66670 */
[----:B------:R-:W-:Y:S02]  /*1add0*/  FMNMX.FTZ R3, R135, R133, !PT ;  /* 0x0000008587037209 */ /* 0x000fe40007810000 */
[C---:B------:R-:W-:Y:S02]  /*1ade0*/  ISETP.GE.AND P4, PT, R2.reuse, R217, PT ;  /* 0x000000d90200720c */ /* 0x040fe40003f86270 */
[----:B------:R-:W-:Y:S02]  /*1adf0*/  ISETP.GE.AND P6, PT, R2, R220, PT ;  /* 0x000000dc0200720c */ /* 0x000fe40003fc6270 */
[----:B------:R-:W-:Y:S02]  /*1ae00*/  FMNMX.FTZ R4, R6, R134, !PT ;  /* 0x0000008606047209 */ /* 0x000fe40007810000 */
[----:B------:R-:W-:Y:S02]  /*1ae10*/  ISETP.GE.OR P4, PT, R2, R221, !P4 ;  /* 0x000000dd0200720c */ /* 0x000fe40006786670 */
[----:B------:R-:W-:Y:S02]  /*1ae20*/  FMNMX.FTZ R5, R168, R3, !PT ;  /* 0x00000003a8057209 */ /* 0x000fe40007810000 */
[----:B------:R-:W-:Y:S01]  /*1ae30*/  ISETP.GE.OR P6, PT, R2, R222, !P6 ;  /* 0x000000de0200720c */ /* 0x000fe200077c6670 */
        /* <DEDUP_REMOVED lines=15> */
[----:B------:R-:W-:Y:S02]  /*1af30*/  FMNMX.FTZ R3, R14, R3, !PT ;  /* 0x000000030e037209 */ /* 0x000fe40007810000 */
[----:B------:R-:W-:Y:S02]  /*1af40*/  FSEL R24, R24, -INF , !P6 ;  /* 0xff80000018187808 */ /* 0x000fe40007000000 */
[C---:B------:R-:W-:Y:S02]  /*1af50*/  ISETP.GE.AND P6, PT, R2.reuse, R220, PT ;  /* 0x000000dc0200720c */ /* 0x040fe40003fc6270 */
[C---:B------:R-:W-:Y:S02]  /*1af60*/  ISETP.GE.AND P4, PT, R2.reuse, R217, PT ;  /* 0x000000d90200720c */ /* 0x040fe40003f86270 */
        /* <DEDUP_REMOVED lines=21> */
[----:B------:R-:W-:Y:S02]  /*1b0c0*/  FSEL R29, R29, -INF , !P6 ;  /* 0xff8000001d1d7808 */ /* 0x000fe40007000000 */
[----:B------:R-:W-:Y:S02]  /*1b0d0*/  FMNMX.FTZ R3, R25, R3, !PT ;  /* 0x0000000319037209 */ /* 0x000fe40007810000 */
[----:B------:R-:W-:Y:S02]  /*1b0e0*/  ISETP.GE.AND P1, PT, R0, R220, PT ;  /* 0x000000dc0000720c */ /* 0x000fe40003f26270 */
[----:B------:R-:W-:Y:S02]  /*1b0f0*/  FMNMX.FTZ R132, R28, R3, !PT ;  /* 0x000000031c847209 */ /* 0x000fe40007810000 */
[----:B------:R-:W-:Y:S02]  /*1b100*/  FSEL R32, R32, -INF , !P5 ;  /* 0xff80000020207808 */ /* 0x000fe40006800000 */
[----:B------:R-:W-:Y:S02]  /*1b110*/  ISETP.GE.OR P1, PT, R0, R222, !P1 ;  /* 0x000000de0000720c */ /* 0x000fe40004f26670 */
[----:B------:R-:W-:Y:S02]  /*1b120*/  FMNMX.FTZ R132, R29, R132, !PT ;  /* 0x000000841d847209 */ /* 0x000fe40007810000 */
[----:B------:R-:W-:Y:S02]  /*1b130*/  FSEL R33, R33, -INF , !P1 ;  /* 0xff80000021217808 */ /* 0x000fe40004800000 */
[----:B------:R-:W-:Y:S02]  /*1b140*/  FMNMX.FTZ R132, R32, R132, !PT ;  /* 0x0000008420847209 */ /* 0x000fe40007810000 */
[----:B------:R-:W-:Y:S02]  /*1b150*/  FSEL R30, R30, -INF , !P0 ;  /* 0xff8000001e1e7808 */ /* 0x000fe40004000000 */
[C---:B------:R-:W-:Y:S02]  /*1b160*/  ISETP.GE.AND P0, PT, R0.reuse, R217, PT ;  /* 0x000000d90000720c */ /* 0x040fe40003f06270 */
[----:B------:R-:W-:Y:S02]  /*1b170*/  FMNMX.FTZ R132, R33, R132, !PT ;  /* 0x0000008421847209 */ /* 0x000fe40007810000 */
[----:B------:R-:W-:Y:S02]  /*1b180*/  ISETP.GE.OR P0, PT, R0, R221, !P0 ;  /* 0x000000dd0000720c */ /* 0x000fe40004706670 */
[----:B------:R-:W-:Y:S01]  /*1b190*/  FSEL R31, R31, -INF , !P4 ;  /* 0xff8000001f1f7808 */ /* 0x000fe20006000000 */
[----:B------:R-:W1:Y:S01]  /*1b1a0*/  SHFL.BFLY PT, R0, R132, 0x2, 0x1f ;  /* 0x0c401f0084007f89 */ /* 0x000e6200000e0000 */
[----:B------:R-:W-:Y:S02]  /*1b1b0*/  FMNMX.FTZ R2, R23, R2, !PT ;  /* 0x0000000217027209 */ /* 0x000fe40007810000 */
[----:B------:R-:W-:Y:S02]  /*1b1c0*/  FSEL R34, R34, -INF , !P3 ;  /* 0xff80000022227808 */ /* 0x000fe40005800000 */
[----:B------:R-:W-:Y:S02]  /*1b1d0*/  FMNMX.FTZ R2, R26, R2, !PT ;  /* 0x000000021a027209 */ /* 0x000fe40007810000 */
[----:B------:R-:W-:Y:S02]  /*1b1e0*/  FSEL R35, R35, -INF , !P0 ;  /* 0xff80000023237808 */ /* 0x000fe40004000000 */
[----:B------:R-:W-:Y:S04]  /*1b1f0*/  FMNMX.FTZ R2, R27, R2, !PT ;  /* 0x000000021b027209 */ /* 0x000fe80007810000 */
[----:B------:R-:W-:Y:S04]  /*1b200*/  FMNMX.FTZ R3, R30, R2, !PT ;  /* 0x000000021e037209 */ /* 0x000fe80007810000 */
[----:B------:R-:W-:Y:S04]  /*1b210*/  FMNMX.FTZ R3, R31, R3, !PT ;  /* 0x000000031f037209 */ /* 0x000fe80007810000 */
[----:B------:R-:W-:Y:S02]  /*1b220*/  FMNMX.FTZ R3, R34, R3, !PT ;  /* 0x0000000322037209 */ /* 0x000fe40007810000 */
[----:B-1----:R-:W-:Y:S02]  /*1b230*/  FMNMX.FTZ R132, R132, R0, !PT ;  /* 0x0000000084847209 */ /* 0x002fe40007810000 */
[----:B------:R-:W-:Y:S03]  /*1b240*/  FMNMX.FTZ R3, R35, R3, !PT ;  /* 0x0000000323037209 */ /* 0x000fe60007810000 */
[----:B------:R-:W1:Y:S08]  /*1b250*/  SHFL.BFLY PT, R0, R132, 0x1, 0x1f ;  /* 0x0c201f0084007f89 */ /* 0x000e7000000e0000 */
[----:B------:R-:W3:Y:S01]  /*1b260*/  SHFL.BFLY PT, R2, R3, 0x2, 0x1f ;  /* 0x0c401f0003027f89 */ /* 0x000ee200000e0000 */
[----:B-1----:R-:W-:Y:S04]  /*1b270*/  FMNMX.FTZ R132, R132, R0, !PT ;  /* 0x0000000084847209 */ /* 0x002fe80007810000 */
[C---:B------:R-:W-:Y:S01]  /*1b280*/  FSETP.NEU.FTZ.AND P1, PT, R132.reuse, -INF , PT ;  /* 0xff8000008400780b */ /* 0x040fe20003f3d000 */
[C---:B------:R-:W-:Y:S01]  /*1b290*/  FMUL.FTZ R4, R132.reuse, UR4 ;  /* 0x0000000484047c20 */ /* 0x040fe20008410000 */
[----:B---3--:R-:W-:Y:S02]  /*1b2a0*/  FMNMX.FTZ R3, R3, R2, !PT ;  /* 0x0000000203037209 */ /* 0x008fe40007810000 */
[----:B------:R-:W-:Y:S02]  /*1b2b0*/  FSEL R0, R132, RZ, P1 ;  /* 0x000000ff84007208 */ /* 0x000fe40000800000 */
[----:B------:R-:W-:Y:S01]  /*1b2c0*/  FSEL R4, R4, RZ, P1 ;  /* 0x000000ff04047208 */ /* 0x000fe20000800000 */
[----:B------:R-:W1:Y:S02]  /*1b2d0*/  SHFL.BFLY PT, R2, R3, 0x1, 0x1f ;  /* 0x0c201f0003027f89 */ /* 0x000e6400000e0000 */
[----:B------:R-:W-:Y:S01]  /*1b2e0*/  FADD.FTZ R0, -R0, R133 ;  /* 0x0000008500007221 */ /* 0x000fe20000010100 */
[----:B------:R-:W-:Y:S01]  /*1b2f0*/  LOP3.LUT R133, R241, UR24, R242, 0x96, !PT ;  /* 0x00000018f1857c12 */ /* 0x000fe2000f8e96f2 */
        /* <DEDUP_REMOVED lines=8> */
[----:B------:R-:W3:Y:S01]  /*1b380*/  MUFU.EX2 R0, R0 ;  /* 0x0000000000007308 */ /* 0x000ee20000000800 */
        /* <DEDUP_REMOVED lines=9> */
[----:B------:R-:W4:Y:S01]  /*1b420*/  MUFU.EX2 R169, R135 ;  /* 0x0000008700a97308 */ /* 0x000f220000000800 */
[----:B------:R-:W-:Y:S01]  /*1b430*/  IMAD.WIDE.U32 R232, R133, -0x326172a9, RZ ;  /* 0xcd9e8d5785e87825 */ /* 0x000fe200078e00ff */
[----:B-1----:R-:W-:Y:S01]  /*1b440*/  FMNMX.FTZ R3, R3, R2, !PT ;  /* 0x0000000203037209 */ /* 0x002fe20007810000 */
[----:B------:R-:W-:Y:S03]  /*1b450*/  UIADD3 UR24, UR31, 0x646e171e, URZ ;  /* 0x646e171e1f187890 */ /* 0x000fe6000fffe03f */
[C---:B------:R-:W-:Y:S01]  /*1b460*/  FSETP.NEU.FTZ.AND P0, PT, R3.reuse, -INF , PT ;  /* 0xff8000000300780b */ /* 0x040fe20003f1d000 */
[C---:B---3--:R-:W-:Y:S01]  /*1b470*/  FMUL.FTZ R13, R0.reuse, R157 ;  /* 0x0000009d000d7220 */ /* 0x048fe20000410000 */
[----:B--2---:R-:W-:Y:S02]  /*1b480*/  IMAD.MOV.U32 R157, RZ, RZ, R219 ;  /* 0x000000ffff9d7224 */ /* 0x004fe400078e00db */
[C---:B------:R-:W-:Y:S01]  /*1b490*/  FMUL.FTZ R4, R0.reuse, R164 ;  /* 0x000000a400047220 */ /* 0x040fe20000410000 */
[----:B------:R2:W3:Y:S01]  /*1b4a0*/  LDL.S16 R219, [R1+0x58] ;  /* 0x0000580001db7983 */ /* 0x0004e20000100600 */
[C---:B------:R-:W-:Y:S01]  /*1b4b0*/  FSEL R2, R3.reuse, RZ, P0 ;  /* 0x000000ff03027208 */ /* 0x040fe20000000000 */
[----:B------:R-:W-:Y:S01]  /*1b4c0*/  FMUL.FTZ R12, R0, R156 ;  /* 0x0000009c000c7220 */ /* 0x000fe20000410000 */
[----:B------:R-:W-:Y:S01]  /*1b4d0*/  IMAD.MOV.U32 R156, RZ, RZ, R218 ;  /* 0x000000ffff9c7224 */ /* 0x000fe200078e00da */
[----:B------:R2:W5:Y:S01]  /*1b4e0*/  LDL.S16 R164, [R1+0x5c] ;  /* 0x00005c0001a47983 */ /* 0x0005620000100600 */
[----:B------:R-:W-:Y:S01]  /*1b4f0*/  FMUL.FTZ R5, R3, UR4 ;  /* 0x0000000403057c20 */ /* 0x000fe20008410000 */
[----:B------:R-:W-:Y:S01]  /*1b500*/  FADD.FTZ R2, -R2, R134 ;  /* 0x0000008602027221 */ /* 0x000fe20000010100 */
[----:B------:R-:W-:Y:S01]  /*1b510*/  LOP3.LUT R134, R243, UR25, RZ, 0x3c, !PT ;  /* 0x00000019f3867c12 */ /* 0x000fe2000f8e3cff */
[C---:B------:R-:W-:Y:S01]  /*1b520*/  FMUL.FTZ R32, R0.reuse, R136 ;  /* 0x0000008800207220 */ /* 0x040fe20000410000 */
[----:B------:R-:W-:Y:S01]  /*1b530*/  FMUL.FTZ R17, R0, R153 ;  /* 0x0000009900117220 */ /* 0x000fe20000410000 */
[----:B------:R-:W-:Y:S01]  /*1b540*/  FSEL R5, R5, RZ, P0 ;  /* 0x000000ff05057208 */ /* 0x000fe20000000000 */
[----:B------:R-:W-:Y:S01]  /*1b550*/  FMUL.FTZ R2, R2, UR4 ;  /* 0x0000000402027c20 */ /* 0x000fe20008410000 */
[----:B------:R-:W-:Y:S04]  /*1b560*/  IMAD.WIDE.U32 R8, R134, -0x326172a9, RZ ;  /* 0xcd9e8d5786087825 */ /* 0x000fe800078e00ff */
[----:B----4-:R-:W-:Y:S01]  /*1b570*/  FFMA.FTZ R170, R0, R244, R169 ;  /* 0x000000f400aa7223 */ /* 0x010fe200000100a9 */
[----:B------:R-:W-:Y:S01]  /*1b580*/  UIADD3 UR25, UR30, -0x255992d5, URZ ;  /* 0xdaa66d2b1e197890 */ /* 0x000fe2000fffe03f */
[--C-:B------:R-:W-:Y:S01]  /*1b590*/  FFMA.FTZ R6, R6, UR4, -R5.reuse ;  /* 0x0000000406067c23 */ /* 0x100fe20008010805 */
[--C-:B------:R-:W-:Y:S01]  /*1b5a0*/  FFMA.FTZ R7, R7, UR4, -R5.reuse ;  /* 0x0000000407077c23 */ /* 0x100fe20008010805 */
[----:B------:R-:W-:Y:S01]  /*1b5b0*/  LOP3.LUT R134, R9, UR23, R218, 0x96, !PT ;  /* 0x0000001709867c12 */ /* 0x000fe2000f8e96da */
[--C-:B------:R-:W-:Y:S01]  /*1b5c0*/  FFMA.FTZ R172, R11, UR4, -R5.reuse ;  /* 0x000000040bac7c23 */ /* 0x100fe20008010805 */
[----:B------:R2:W4:Y:S01]  /*1b5d0*/  LDL.S16 R218, [R1+0x54] ;  /* 0x0000540001da7983 */ /* 0x0005220000100600 */
[----:B------:R1:W-:Y:S01]  /*1b5e0*/  MUFU.EX2 R133, R6 ;  /* 0x0000000600857308 */ /* 0x0003e20000000800 */
[--C-:B------:R-:W-:Y:S01]  /*1b5f0*/  FFMA.FTZ R175, R14, UR4, -R5.reuse ;  /* 0x000000040eaf7c23 */ /* 0x100fe20008010805 */
[----:B------:R-:W-:Y:S04]  /*1b600*/  IMAD.WIDE.U32 R134, R134, -0x2daee0ad, RZ ;  /* 0xd2511f5386867825 */ /* 0x000fe800078e00ff */
[--C-:B------:R-:W-:Y:S01]  /*1b610*/  FFMA.FTZ R176, R15, UR4, -R5.reuse ;  /* 0x000000040fb07c23 */ /* 0x100fe20008010805 */
[--C-:B------:R-:W-:Y:S01]  /*1b620*/  FFMA.FTZ R179, R18, UR4, -R5.reuse ;  /* 0x0000000412b37c23 */ /* 0x100fe20008010805 */
[--C-:B------:R-:W-:Y:S01]  /*1b630*/  FFMA.FTZ R223, R26, UR4, -R5.reuse ;  /* 0x000000041adf7c23 */ /* 0x100fe20008010805 */
[----:B------:R-:W-:Y:S01]  /*1b640*/  LOP3.LUT R136, R135, UR38, R240, 0x96, !PT ;  /* 0x0000002687887c12 */ /* 0x000fe2000f8e96f0 */
        /* <DEDUP_REMOVED lines=10> */
[----:B-1----:R-:W-:Y:S01]  /*1b6f0*/  LOP3.LUT R6, R233, UR32, R8, 0x96, !PT ;  /* 0x00000020e9067c12 */ /* 0x002fe2000f8e9608 */
        /* <DEDUP_REMOVED lines=59> */
[----:B------:R-:W-:Y:S01]  /*1bab0*/  IMAD.WIDE.U32 R136, R136, -0x326172a9, RZ ;  /* 0xcd9e8d5788887825 */ /* 0x000fe200078e00ff */
[----:B------:R1:W1:Y:S03]  /*1bac0*/  MUFU.EX2 R0, R7 ;  /* 0x0000000700007308 */ /* 0x0002660000000800 */
[----:B--2---:R-:W-:Y:S01]  /*1bad0*/  FMUL.FTZ R34, R2, R138 ;  /* 0x0000008a02227220 */ /* 0x004fe20000410000 */
[----:B------:R-:W-:Y:S01]  /*1bae0*/  IMAD.WIDE.U32 R140, R6, -0x2daee0ad, RZ ;  /* 0xd2511f53068c7825 */ /* 0x000fe200078e00ff */
[----:B------:R-:W-:Y:S03]  /*1baf0*/  LOP3.LUT R138, R137, UR25, R232, 0x96, !PT ;  /* 0x00000019898a7c12 */ /* 0x000fe6000f8e96e8 */
[C---:B------:R-:W-:Y:S01]  /*1bb00*/  FMUL.FTZ R35, R2.reuse, R139 ;  /* 0x0000008b02237220 */ /* 0x040fe20000410000 */
[----:B------:R-:W-:Y:S01]  /*1bb10*/  FMUL.FTZ R10, R2, R162 ;  /* 0x000000a2020a7220 */ /* 0x000fe20000410000 */
[----:B------:R-:W-:Y:S01]  /*1bb20*/  LOP3.LUT R141, R141, UR26, R134, 0x96, !PT ;  /* 0x0000001a8d8d7c12 */ /* 0x000fe2000f8e9686 */
[----:B------:R-:W-:Y:S01]  /*1bb30*/  IMAD.WIDE.U32 R138, R138, -0x2daee0ad, RZ ;  /* 0xd2511f538a8a7825 */ /* 0x000fe200078e00ff */
[----:B------:R-:W2:Y:S03]  /*1bb40*/  MUFU.EX2 R168, R168 ;  /* 0x000000a800a87308 */ /* 0x000ea60000000800 */
[C---:B------:R-:W-:Y:S01]  /*1bb50*/  FMUL.FTZ R14, R2.reuse, R158 ;  /* 0x0000009e020e7220 */ /* 0x040fe20000410000 */
[C---:B------:R-:W-:Y:S01]  /*1bb60*/  FMUL.FTZ R19, R2.reuse, R155 ;  /* 0x0000009b02137220 */ /* 0x040fe20000410000 */
[----:B------:R-:W-:Y:S01]  /*1bb70*/  LOP3.LUT R144, R139, UR34, R140, 0x96, !PT ;  /* 0x000000228b907c12 */ /* 0x000fe2000f8e968c */
[C---:B------:R-:W-:Y:S01]  /*1bb80*/  FFMA.FTZ R148, R2.reuse, R239, R133 ;  /* 0x000000ef02947223 */ /* 0x040fe20000010085 */
        /* <DEDUP_REMOVED lines=60> */
[----:B------:R-:W1:Y:S02]  /*1bf50*/  MUFU.EX2 R2, R173 ;  /* 0x000000ad00027308 */ /* 0x000e640000000800 */
[C---:B------:R-:W-:Y:S01]  /*1bf60*/  F2FP.BF16.F32.PACK_AB R133, R0.reuse, R133 ;  /* 0x000000850085723e */ /* 0x040fe200000010ff */
[----:B------:R-:W-:Y:S01]  /*1bf70*/  FADD.FTZ R148, R0, R148 ;  /* 0x0000009400947221 */ /* 0x000fe20000010000 */
[----:B------:R-:W-:Y:S01]  /*1bf80*/  LOP3.LUT R146, R141, UR41, R136, 0x96, !PT ;  /* 0x000000298d927c12 */ /* 0x000fe2000f8e9688 */
[----:B--2---:R-:W-:Y:S01]  /*1bf90*/  FADD.FTZ R143, R168, R170 ;  /* 0x000000aaa88f7221 */ /* 0x004fe20000010000 */
[----:B------:R-:W-:Y:S01]  /*1bfa0*/  IMAD.WIDE.U32 R144, R144, -0x326172a9, RZ ;  /* 0xcd9e8d5790907825 */ /* 0x000fe200078e00ff */
[----:B------:R-:W-:Y:S03]  /*1bfb0*/  F2FP.BF16.F32.PACK_AB R134, R168, R169 ;  /* 0x000000a9a886723e */ /* 0x000fe600000010ff */
[----:B------:R-:W2:Y:S01]  /*1bfc0*/  MUFU.EX2 R137, R174 ;  /* 0x000000ae00897308 */ /* 0x000ea20000000800 */
[----:B------:R-:W-:Y:S01]  /*1bfd0*/  IMAD.WIDE.U32 R146, R146, -0x2daee0ad, RZ ;  /* 0xd2511f5392927825 */ /* 0x000fe200078e00ff */
[----:B------:R-:W-:Y:S03]  /*1bfe0*/  LOP3.LUT R154, R145, UR37, R140, 0x96, !PT ;  /* 0x00000025919a7c12 */ /* 0x000fe6000f8e968c */
[----:B------:R-:W-:Y:S01]  /*1bff0*/  IMAD.U32 R169, RZ, RZ, UR14 ;  /* 0x0000000effa97e24 */ /* 0x000fe2000f8e00ff */
[----:B------:R-:W-:Y:S04]  /*1c000*/  LOP3.LUT R142, R147, UR33, R138, 0x96, !PT ;  /* 0x00000021938e7c12 */ /* 0x000fe8000f8e968a */
[----:B------:R-:W2:Y:S01]  /*1c010*/  MUFU.EX2 R135, R171 ;  /* 0x000000ab00877308 */ /* 0x000ea20000000800 */
[----:B-1----:R-:W-:Y:S01]  /*1c020*/  FADD.FTZ R136, R2, R143 ;  /* 0x0000008f02887221 */ /* 0x002fe20000010000 */
[----:B------:R-:W-:Y:S02]  /*1c030*/  IMAD.MOV.U32 R167, RZ, RZ, R157 ;  /* 0x000000ffffa77224 */ /* 0x000fe400078e009d */
[----:B------:R-:W-:Y:S06]  /*1c040*/  IMAD.WIDE.U32 R142, R142, -0x326172a9, RZ ;  /* 0xcd9e8d578e8e7825 */ /* 0x000fec00078e00ff */
[----:B------:R-:W1:Y:S01]  /*1c050*/  MUFU.EX2 R0, R172 ;  /* 0x000000ac00007308 */ /* 0x000e620000000800 */
[C---:B--2---:R-:W-:Y:S01]  /*1c060*/  F2FP.BF16.F32.PACK_AB R2, R137.reuse, R2 ;  /* 0x000000028902723e */ /* 0x044fe200000010ff */
[----:B------:R-:W-:Y:S01]  /*1c070*/  FADD.FTZ R139, R137, R136 ;  /* 0x00000088898b7221 */ /* 0x000fe20000010000 */
[----:B------:R-:W-:Y:S01]  /*1c080*/  LOP3.LUT R136, R143, UR27, R144, 0x96, !PT ;  /* 0x0000001b8f887c12 */ /* 0x000fe2000f8e9690 */
[----:B------:R-:W-:Y:S06]  /*1c090*/  IMAD.MOV.U32 R166, RZ, RZ, R156 ;  /* 0x000000ffffa67224 */ /* 0x000fec00078e009c */
[----:B------:R-:W2:Y:S01]  /*1c0a0*/  MUFU.EX2 R138, R177 ;  /* 0x000000b1008a7308 */ /* 0x000ea20000000800 */
[----:B------:R-:W-:Y:S04]  /*1c0b0*/  FADD.FTZ R137, R135, R148 ;  /* 0x0000009487897221 */ /* 0x000fe80000010000 */
[C---:B-1----:R-:W-:Y:S01]  /*1c0c0*/  FADD.FTZ R140, R0.reuse, R137 ;  /* 0x00000089008c7221 */ /* 0x042fe20000010000 */
[----:B------:R-:W-:Y:S04]  /*1c0d0*/  F2FP.BF16.F32.PACK_AB R147, R0, R135 ;  /* 0x000000870093723e */ /* 0x000fe800000010ff */
[----:B------:R-:W1:Y:S01]  /*1c0e0*/  MUFU.EX2 R137, R178 ;  /* 0x000000b200897308 */ /* 0x000e620000000800 */
[----:B------:R-:W-:Y:S02]  /*1c0f0*/  LOP3.LUT R0, R136, 0xff, RZ, 0xc0, !PT ;  /* 0x000000ff88007812 */ /* 0x000fe400078ec0ff */
[----:B------:R-:W-:Y:S02]  /*1c100*/  PRMT R135, R134, 0x7632, R135 ;  /* 0x0000763286877816 */ /* 0x000fe40000000087 */
[----:B------:R-:W-:Y:S01]  /*1c110*/  ISETP.LE.U32.AND P0, PT, R0, UR14, PT ;  /* 0x0000000e00007c0c */ /* 0x000fe2000bf03070 */
[----:B--2---:R-:W-:Y:S01]  /*1c120*/  FADD.FTZ R139, R138, R139 ;  /* 0x0000008b8a8b7221 */ /* 0x004fe20000010000 */
[C---:B-1----:R-:W-:Y:S03]  /*1c130*/  F2FP.BF16.F32.PACK_AB R0, R137.reuse, R138 ;  /* 0x0000008a8900723e */ /* 0x042fe600000010ff */
[----:B------:R-:W-:Y:S01]  /*1c140*/  FADD.FTZ R145, R137, R139 ;  /* 0x0000008b89917221 */ /* 0x000fe20000010000 */
[----:B------:R-:W-:Y:S01]  /*1c150*/  PRMT R137, R134, 0x5410, R135 ;  /* 0x0000541086897816 */ /* 0x000fe20000000087 */
[----:B------:R1:W-:Y:S10]  /*1c160*/  MUFU.EX2 R139, R175 ;  /* 0x000000af008b7308 */ /* 0x0003f40000000800 */
[----:B------:R-:W2:Y:S01]  /*1c170*/  MUFU.EX2 R138, R176 ;  /* 0x000000b0008a7308 */ /* 0x000ea20000000800 */
[----:B-1----:R-:W-:Y:S01]  /*1c180*/  LDSM.16.MT88.4 R172, [R187+0x19800] ;  /* 0x01980000bbac783b */ /* 0x002fe20000004200 */
[----:B--2---:R-:W-:Y:S01]  /*1c190*/  F2FP.BF16.F32.PACK_AB R149, R138, R139 ;  /* 0x0000008b8a95723e */ /* 0x004fe200000010ff */
[----:B---3--:R-:W-:Y:S06]  /*1c1a0*/  @!P0 HFMA2.BF16_V2 R219, -RZ.H0_H0, RZ.H0_H0, -R134.H0_H0 ;  /* 0x200000ffffdb8231 */ /* 0x008fec0000340986 */
[----:B------:R-:W-:Y:S01]  /*1c1b0*/  @!P0 STL.S16 [R1+0x58], R219 ;  /* 0x000058db01008387 */ /* 0x000fe20000100600 */
[----:B------:R-:W-:Y:S03]  /*1c1c0*/  PRMT R151, R219, 0x7610, R151 ;  /* 0x00007610db977816 */ /* 0x000fe60000000097 */
[----:B------:R2:W3:Y:S01]  /*1c1d0*/  LDL.S16 R155, [R1+0x50] ;  /* 0x00005000019b7983 */ /* 0x0004e20000100600 */
[----:B------:R-:W-:Y:S03]  /*1c1e0*/  @!P0 PRMT R134, R151, 0x5410, RZ ;  /* 0x0000541097868816 */ /* 0x000fe600000000ff */
[----:B------:R2:W2:Y:S04]  /*1c1f0*/  LDL.S16 R153, [R1+0x4c] ;  /* 0x00004c0001997983 */ /* 0x0004a80000100600 */
[----:B------:R1:W-:Y:S02]  /*1c200*/  STG.E.U16 desc[UR28][R214.64], R134 ;  /* 0x00000086d6007986 */ /* 0x0003e4000c10151c */
[----:B-1----:R-:W-:Y:S04]  /*1c210*/  LOP3.LUT R134, R136, 0xffff, RZ, 0xc0, !PT ;  /* 0x0000ffff88867812 */ /* 0x002fe800078ec0ff */
[----:B------:R-:W-:Y:S04]  /*1c220*/  SHF.R.U32.HI R134, RZ, 0x8, R134 ;  /* 0x00000008ff867819 */ /* 0x000fe80000011686 */
[----:B------:R-:W-:Y:S04]  /*1c230*/  LOP3.LUT R134, R134, 0xffff, RZ, 0xc0, !PT ;  /* 0x0000ffff86867812 */ /* 0x000fe800078ec0ff */
[----:B------:R-:W-:Y:S02]  /*1c240*/  ISETP.LE.U32.AND P4, PT, R134, UR14, PT ;  /* 0x0000000e86007c0c */ /* 0x000fe4000bf83070 */
[--C-:B------:R-:W-:Y:S02]  /*1c250*/  SHF.R.U32.HI R134, RZ, 0x10, R136.reuse ;  /* 0x00000010ff867819 */ /* 0x100fe40000011688 */
[----:B------:R-:W-:Y:S02]  /*1c260*/  SHF.R.U32.HI R136, RZ, 0x18, R136 ;  /* 0x00000018ff887819 */ /* 0x000fe40000011688 */
[----:B------:R-:W-:Y:S02]  /*1c270*/  LOP3.LUT R134, R134, 0xff, RZ, 0xc0, !PT ;  /* 0x000000ff86867812 */ /* 0x000fe400078ec0ff */
[----:B------:R-:W-:Y:S02]  /*1c280*/  ISETP.LE.U32.AND P1, PT, R136, UR14, PT ;  /* 0x0000000e88007c0c */ /* 0x000fe4000bf23070 */
[----:B------:R-:W-:Y:S02]  /*1c290*/  ISETP.LE.U32.AND P3, PT, R134, UR14, PT ;  /* 0x0000000e86007c0c */ /* 0x000fe4000bf63070 */
[----:B------:R-:W-:Y:S01]  /*1c2a0*/  PRMT R134, R133, 0x7632, R134 ;  /* 0x0000763285867816 */ /* 0x000fe20000000086 */
[----:B----4-:R-:W-:Y:S05]  /*1c2b0*/  @!P4 HFMA2.BF16_V2 R218, -RZ.H0_H0, RZ.H0_H0, -R135.H0_H0 ;  /* 0x200000ffffdac231 */ /* 0x010fea0000340987 */
[----:B------:R1:W-:Y:S01]  /*1c2c0*/  @!P4 STL.S16 [R1+0x54], R218 ;  /* 0x000054da0100c387 */ /* 0x0003e20000100600 */
[----:B------:R-:W-:Y:S04]  /*1c2d0*/  PRMT R150, R218, 0x7610, R150 ;  /* 0x00007610da967816 */ /* 0x000fe80000000096 */
[----:B-----5:R-:W-:Y:S01]  /*1c2e0*/  @!P3 HFMA2.BF16_V2 R164, -RZ.H0_H0, RZ.H0_H0, -R133.H0_H0 ;  /* 0x200000ffffa4b231 */ /* 0x020fe20000340985 */
[----:B------:R-:W-:Y:S04]  /*1c2f0*/  @!P4 PRMT R135, R150, 0x5410, RZ ;  /* 0x000054109687c816 */ /* 0x000fe800000000ff */
[----:B------:R-:W-:Y:S01]  /*1c300*/  @!P3 STL.S16 [R1+0x5c], R164 ;  /* 0x00005ca40100b387 */ /* 0x000fe20000100600 */
[----:B------:R-:W-:Y:S03]  /*1c310*/  PRMT R136, R164, 0x7610, R136 ;  /* 0x00007610a4887816 */ /* 0x000fe60000000088 */
[----:B------:R4:W5:Y:S04]  /*1c320*/  LDL.S16 R151, [R1+0x48] ;  /* 0x0000480001977983 */ /* 0x0009680000100600 */
[----:B------:R4:W4:Y:S04]  /*1c330*/  LDL.S16 R150, [R1+0x44] ;  /* 0x0000440001967983 */ /* 0x0009280000100600 */
[----:B------:R1:W-:Y:S02]  /*1c340*/  STG.E.U16 desc[UR28][R214.64+0x2], R135 ;  /* 0x00000287d6007986 */ /* 0x0003e4000c10151c */
[----:B-1----:R-:W-:Y:S04]  /*1c350*/  IADD3 R218, P0, R214, UR18, RZ ;  /* 0x00000012d6da7c10 */ /* 0x002fe8000ff1e0ff */
[----:B------:R-:W-:Y:S01]  /*1c360*/  IADD3.X R219, R215, UR21, RZ, P0, !PT ;  /* 0x00000015d7db7c10 */ /* 0x000fe200087fe4ff */
[----:B------:R-:W-:Y:S04]  /*1c370*/  FADD.FTZ R135, R139, R140 ;  /* 0x0000008c8b877221 */ /* 0x000fe80000010000 */
[--C-:B------:R-:W-:Y:S01]  /*1c380*/  FADD.FTZ R139, R138, R135.reuse ;  /* 0x000000878a8b7221 */ /* 0x100fe20000010000 */
[----:B------:R-:W-:Y:S02]  /*1c390*/  PRMT R138, R133, 0x5410, R134 ;  /* 0x00005410858a7816 */ /* 0x000fe40000000086 */
[----:B------:R-:W-:Y:S02]  /*1c3a0*/  @!P3 PRMT R133, R136, 0x5410, RZ ;  /* 0x000054108885b816 */ /* 0x000fe400000000ff */
[----:B------:R1:W4:Y:S01]  /*1c3b0*/  LDL.S16 R136, [R1+0x38] ;  /* 0x0000380001887983 */ /* 0x0003220000100600 */
[----:B------:R-:W-:Y:S03]  /*1c3c0*/  PRMT R135, R2, 0x7632, R135 ;  /* 0x0000763202877816 */ /* 0x000fe60000000087 */
[----:B------:R1:W-:Y:S02]  /*1c3d0*/  STG.E.U16 desc[UR28][R218.64], R133 ;  /* 0x00000085da007986 */ /* 0x0003e4000c10151c */
[----:B-1----:R-:W-:Y:S04]  /*1c3e0*/  LOP3.LUT R133, R142, 0xff, RZ, 0xc0, !PT ;  /* 0x000000ff8e857812 */ /* 0x002fe800078ec0ff */
[----:B------:R-:W-:Y:S02]  /*1c3f0*/  ISETP.LE.U32.AND P0, PT, R133, UR14, PT ;  /* 0x0000000e85007c0c */ /* 0x000fe4000bf03070 */
[----:B------:R-:W-:Y:S01]  /*1c400*/  PRMT R133, R147, 0x7610, R133 ;  /* 0x0000761093857816 */ /* 0x000fe20000000085 */
[----:B---3--:R-:W-:Y:S10]  /*1c410*/  @!P1 HFMA2.BF16_V2 R155, -RZ.H0_H0, RZ.H0_H0, -R134.H0_H0 ;  /* 0x200000ffff9b9231 */ /* 0x008ff40000340986 */
[----:B--2---:R-:W-:Y:S01]  /*1c420*/  @!P0 HFMA2.BF16_V2 R153, -RZ.H0_H0, RZ.H0_H0, -R2.H0_H0 ;  /* 0x200000ffff998231 */ /* 0x004fe20000340902 */
[----:B------:R1:W-:Y:S01]  /*1c430*/  @!P1 STL.S16 [R1+0x50], R155 ;  /* 0x0000509b01009387 */ /* 0x0003e20000100600 */
[----:B------:R-:W-:Y:S03]  /*1c440*/  PRMT R141, R155, 0x7610, R141 ;  /* 0x000076109b8d7816 */ /* 0x000fe6000000008d */
[----:B------:R-:W-:Y:S01]  /*1c450*/  PRMT R148, R153, 0x7610, R148 ;  /* 0x0000761099947816 */ /* 0x000fe20000000094 */
[----:B------:R-:W-:Y:S01]  /*1c460*/  @!P0 STL.S16 [R1+0x4c], R153 ;  /* 0x00004c9901008387 */ /* 0x000fe20000100600 */
[----:B------:R-:W-:Y:S02]  /*1c470*/  @!P1 PRMT R134, R141, 0x5410, RZ ;  /* 0x000054108d869816 */ /* 0x000fe400000000ff */
[----:B------:R-:W-:Y:S02]  /*1c480*/  PRMT R141, R2, 0x5410, R135 ;  /* 0x00005410028d7816 */ /* 0x000fe40000000087 */
[----:B------:R-:W-:Y:S01]  /*1c490*/  @!P0 PRMT R2, R148, 0x5410, RZ ;  /* 0x0000541094028816 */ /* 0x000fe200000000ff */
[----:B------:R-:W-:Y:S04]  /*1c4a0*/  STG.E.U16 desc[UR28][R218.64+0x2], R134 ;  /* 0x00000286da007986 */ /* 0x000fe8000c10151c */
[----:B------:R2:W3:Y:S04]  /*1c4b0*/  LDL.S16 R148, [R1+0x2c] ;  /* 0x00002c0001947983 */ /* 0x0004e80000100600 */
[----:B------:R2:W-:Y:S01]  /*1c4c0*/  STG.E.U16 desc[UR28][R214.64+0x10], R2 ;  /* 0x00001002d6007986 */ /* 0x0005e2000c10151c */
[----:B-1----:R-:W-:Y:S01]  /*1c4d0*/  IMAD.WIDE.U32 R154, R154, -0x2daee0ad, RZ ;  /* 0xd2511f539a9a7825 */ /* 0x002fe200078e00ff */
[----:B--2---:R-:W-:Y:S04]  /*1c4e0*/  LOP3.LUT R2, R142, 0xffff, RZ, 0xc0, !PT ;  /* 0x0000ffff8e027812 */ /* 0x004fe800078ec0ff */
[----:B------:R-:W-:Y:S04]  /*1c4f0*/  SHF.R.U32.HI R2, RZ, 0x8, R2 ;  /* 0x00000008ff027819 */ /* 0x000fe80000011602 */
[----:B------:R-:W-:Y:S04]  /*1c500*/  LOP3.LUT R2, R2, 0xffff, RZ, 0xc0, !PT ;  /* 0x0000ffff02027812 */ /* 0x000fe800078ec0ff */
[----:B------:R-:W-:Y:S02]  /*1c510*/  ISETP.LE.U32.AND P1, PT, R2, UR14, PT ;  /* 0x0000000e02007c0c */ /* 0x000fe4000bf23070 */
[----:B------:R-:W-:Y:S04]  /*1c520*/  SHF.R.U32.HI R2, RZ, 0x10, R142 ;  /* 0x00000010ff027819 */ /* 0x000fe8000001168e */
[----:B------:R-:W-:Y:S04]  /*1c530*/  LOP3.LUT R2, R2, 0xff, RZ, 0xc0, !PT ;  /* 0x000000ff02027812 */ /* 0x000fe800078ec0ff */
[----:B------:R-:W-:Y:S02]  /*1c540*/  ISETP.LE.U32.AND P0, PT, R2, UR14, PT ;  /* 0x0000000e02007c0c */ /* 0x000fe4000bf03070 */
[----:B------:R-:W-:Y:S01]  /*1c550*/  PRMT R2, R147, 0x7632, R2 ;  /* 0x0000763293027816 */ /* 0x000fe20000000002 */
[----:B-----5:R-:W-:Y:S05]  /*1c560*/  @!P1 HFMA2.BF16_V2 R151, -RZ.H0_H0, RZ.H0_H0, -R135.H0_H0 ;  /* 0x200000ffff979231 */ /* 0x020fea0000340987 */
[----:B------:R-:W-:Y:S01]  /*1c570*/  PRMT R140, R151, 0x7610, R140 ;  /* 0x00007610978c7816 */ /* 0x000fe2000000008c */
[----:B------:R-:W-:Y:S04]  /*1c580*/  @!P1 STL.S16 [R1+0x48], R151 ;  /* 0x0000489701009387 */ /* 0x000fe80000100600 */
[----:B----4-:R-:W-:Y:S01]  /*1c590*/  @!P0 HFMA2.BF16_V2 R150, -RZ.H0_H0, RZ.H0_H0, -R133.H0_H0 ;  /* 0x200000ffff968231 */ /* 0x010fe20000340985 */
[----:B------:R-:W-:Y:S02]  /*1c5a0*/  @!P1 PRMT R135, R140, 0x5410, RZ ;  /* 0x000054108c879816 */ /* 0x000fe400000000ff */
[----:B------:R-:W-:Y:S02]  /*1c5b0*/  PRMT R140, R133, 0x5410, R2 ;  /* 0x00005410858c7816 */ /* 0x000fe40000000002 */
[----:B------:R1:W-:Y:S01]  /*1c5c0*/  @!P0 STL.S16 [R1+0x44], R150 ;  /* 0x0000449601008387 */ /* 0x0003e20000100600 */
[----:B------:R-:W-:Y:S03]  /*1c5d0*/  PRMT R134, R150, 0x7610, R134 ;  /* 0x0000761096867816 */ /* 0x000fe60000000086 */
[----:B------:R-:W-:Y:S01]  /*1c5e0*/  STG.E.U16 desc[UR28][R214.64+0x12], R135 ;  /* 0x00001287d6007986 */ /* 0x000fe2000c10151c */
[----:B------:R-:W-:Y:S02]  /*1c5f0*/  @!P0 PRMT R133, R134, 0x5410, RZ ;  /* 0x0000541086858816 */ /* 0x000fe400000000ff */
[----:B------:R-:W-:Y:S03]  /*1c600*/  MUFU.EX2 R134, R181 ;  /* 0x000000b500867308 */ /* 0x000fe60000000800 */
[----:B------:R2:W-:Y:S01]  /*1c610*/  STG.E.U16 desc[UR28][R218.64+0x10], R133 ;  /* 0x00001085da007986 */ /* 0x0005e2000c10151c */
[----:B-1----:R-:W-:Y:S05]  /*1c620*/  IMAD.MOV.U32 R150, RZ, RZ, 0x7054 ;  /* 0x00007054ff967424 */ /* 0x002fea00078e00ff */
[----:B------:R-:W-:Y:S02]  /*1c630*/  PRMT R169, R169, R150, UR14 ;  /* 0x0000000ea9a97e16 */ /* 0x000fe40008000096 */
[----:B--2---:R-:W-:Y:S04]  /*1c640*/  SHF.R.U32.HI R133, RZ, 0x18, R142 ;  /* 0x00000018ff857819 */ /* 0x004fe8000001168e */
[----:B------:R-:W-:Y:S02]  /*1c650*/  ISETP.LE.U32.AND P0, PT, R133, UR14, PT ;  /* 0x0000000e85007c0c */ /* 0x000fe4000bf03070 */
[----:B------:R-:W1:Y:S10]  /*1c660*/  MUFU.EX2 R133, R182 ;  /* 0x000000b600857308 */ /* 0x000e740000000800 */
[----:B------:R-:W-:Y:S01]  /*1c670*/  MUFU.EX2 R182, R228 ;  /* 0x000000e400b67308 */ /* 0x000fe20000000800 */
[----:B------:R-:W-:Y:S05]  /*1c680*/  @!P0 HFMA2.BF16_V2 R136, -RZ.H0_H0, RZ.H0_H0, -R2.H0_H0 ;  /* 0x200000ffff888231 */ /* 0x000fea0000340902 */
[----:B------:R-:W-:Y:S01]  /*1c690*/  PRMT R135, R136, 0x7610, R135 ;  /* 0x0000761088877816 */ /* 0x000fe20000000087 */
[----:B------:R2:W-:Y:S03]  /*1c6a0*/  @!P0 STL.S16 [R1+0x38], R136 ;  /* 0x0000388801008387 */ /* 0x0005e60000100600 */
[----:B------:R-:W-:Y:S02]  /*1c6b0*/  @!P0 PRMT R2, R135, 0x5410, RZ ;  /* 0x0000541087028816 */ /* 0x000fe400000000ff */
[----:B------:R4:W5:Y:S03]  /*1c6c0*/  MUFU.EX2 R135, R179 ;  /* 0x000000b300877308 */ /* 0x0009660000000800 */
[----:B------:R1:W-:Y:S04]  /*1c6d0*/  STG.E.U16 desc[UR28][R218.64+0x12], R2 ;  /* 0x00001202da007986 */ /* 0x0003e8000c10151c */
[----:B----4-:R-:W-:Y:S03]  /*1c6e0*/  LDSM.16.MT88.4 R176, [R185+0x1b800] ;  /* 0x01b80000b9b0783b */ /* 0x010fe60000004200 */
[----:B--2---:R-:W2:Y:S10]  /*1c6f0*/  MUFU.EX2 R136, R180 ;  /* 0x000000b400887308 */ /* 0x004eb40000000800 */
[----:B------:R-:W-:Y:S01]  /*1c700*/  MUFU.EX2 R180, R229 ;  /* 0x000000e500b47308 */ /* 0x000fe20000000800 */
[----:B-1----:R-:W-:Y:S01]  /*1c710*/  FADD.FTZ R2, R133, R145 ;  /* 0x0000009185027221 */ /* 0x002fe20000010000 */
[----:B------:R-:W-:Y:S02]  /*1c720*/  LOP3.LUT R145, R155, UR24, R146, 0x96, !PT ;  /* 0x000000189b917c12 */ /* 0x000fe4000f8e9692 */
[C---:B------:R-:W-:Y:S01]  /*1c730*/  F2FP.BF16.F32.PACK_AB R133, R134.reuse, R133 ;  /* 0x000000858685723e */ /* 0x040fe200000010ff */
[----:B------:R-:W-:Y:S01]  /*1c740*/  FADD.FTZ R151, R134, R2 ;  /* 0x0000000286977221 */ /* 0x000fe20000010000 */
[----:B------:R-:W-:Y:S02]  /*1c750*/  LOP3.LUT R2, R145, 0xff, RZ, 0xc0, !PT ;  /* 0x000000ff91027812 */ /* 0x000fe400078ec0ff */
[----:B------:R-:W-:Y:S02]  /*1c760*/  PRMT R134, R0, 0x7632, R134 ;  /* 0x0000763200867816 */ /* 0x000fe40000000086 */
[----:B------:R-:W-:Y:S02]  /*1c770*/  ISETP.LE.U32.AND P0, PT, R2, UR14, PT ;  /* 0x0000000e02007c0c */ /* 0x000fe4000bf03070 */
[----:B------:R-:W-:Y:S01]  /*1c780*/  LOP3.LUT R2, R143, UR27, R144, 0x96, !PT ;  /* 0x0000001b8f027c12 */ /* 0x000fe2000f8e9690 */
[----:B-----5:R-:W-:Y:S01]  /*1c790*/  FADD.FTZ R144, R135, R139 ;  /* 0x0000008b87907221 */ /* 0x020fe20000010000 */
[----:B--2---:R-:W-:Y:S02]  /*1c7a0*/  F2FP.BF16.F32.PACK_AB R135, R136, R135 ;  /* 0x000000878887723e */ /* 0x004fe400000010ff */
[----:B------:R-:W-:Y:S01]  /*1c7b0*/  LOP3.LUT R139, R2, 0xffff, RZ, 0xc0, !PT ;  /* 0x0000ffff028b7812 */ /* 0x000fe200078ec0ff */
[----:B------:R-:W-:Y:S01]  /*1c7c0*/  FADD.FTZ R153, R136, R144 ;  /* 0x0000009088997221 */ /* 0x000fe20000010000 */
[----:B------:R-:W-:Y:S02]  /*1c7d0*/  PRMT R144, R0, 0x5410, R134 ;  /* 0x0000541000907816 */ /* 0x000fe40000000086 */
[----:B------:R-:W-:Y:S02]  /*1c7e0*/  SHF.R.U32.HI R139, RZ, 0x8, R139 ;  /* 0x00000008ff8b7819 */ /* 0x000fe4000001168b */
[----:B------:R-:W-:Y:S02]  /*1c7f0*/  LOP3.LUT R136, R2, 0xff, RZ, 0xc0, !PT ;  /* 0x000000ff02887812 */ /* 0x000fe400078ec0ff */
[----:B------:R-:W-:Y:S02]  /*1c800*/  LOP3.LUT R146, R155, UR24, R146, 0x96, !PT ;  /* 0x000000189b927c12 */ /* 0x000fe4000f8e9692 */
[----:B------:R-:W-:Y:S01]  /*1c810*/  PRMT R152, R135, 0x7632, R152 ;  /* 0x0000763287987816 */ /* 0x000fe20000000098 */
[----:B---3--:R-:W-:Y:S05]  /*1c820*/  @!P0 HFMA2.BF16_V2 R148, -RZ.H0_H0, RZ.H0_H0, -R0.H0_H0 ;  /* 0x200000ffff948231 */ /* 0x008fea0000340900 */
[----:B------:R-:W-:Y:S01]  /*1c830*/  PRMT R147, R148, 0x7610, R147 ;  /* 0x0000761094937816 */ /* 0x000fe20000000093 */
[----:B------:R1:W-:Y:S03]  /*1c840*/  @!P0 STL.S16 [R1+0x2c], R148 ;  /* 0x00002c9401008387 */ /* 0x0003e60000100600 */
[----:B------:R-:W-:Y:S01]  /*1c850*/  @!P0 PRMT R0, R147, 0x5410, RZ ;  /* 0x0000541093008816 */ /* 0x000fe200000000ff */
[----:B------:R2:W3:Y:S04]  /*1c860*/  LDL.S16 R162, [R1+0x40] ;  /* 0x0000400001a27983 */ /* 0x0004e80000100600 */
[----:B------:R4:W-:Y:S04]  /*1c870*/  STG.E.U16 desc[UR28][R214.64+0x20], R0 ;  /* 0x00002000d6007986 */ /* 0x0009e8000c10151c */
[----:B------:R2:W5:Y:S04]  /*1c880*/  LDL.S16 R164, [R1+0x24] ;  /* 0x0000240001a47983 */ /* 0x0005680000100600 */
[----:B------:R2:W2:Y:S01]  /*1c890*/  LDL.S16 R158, [R1+0x20] ;  /* 0x00002000019e7983 */ /* 0x0004a20000100600 */
[----:B-1----:R-:W-:Y:S02]  /*1c8a0*/  PRMT R148, R136, 0x5410, R139 ;  /* 0x0000541088947816 */ /* 0x002fe4000000008b */
[--C-:B------:R-:W-:Y:S02]  /*1c8b0*/  SHF.R.U32.HI R136, RZ, 0x10, R2.reuse ;  /* 0x00000010ff887819 */ /* 0x100fe40000011602 */
[----:B------:R-:W-:Y:S02]  /*1c8c0*/  SHF.R.U32.HI R139, RZ, 0x18, R2 ;  /* 0x00000018ff8b7819 */ /* 0x000fe40000011602 */
[----:B------:R-:W-:Y:S02]  /*1c8d0*/  LOP3.LUT R2, R136, 0xff, RZ, 0xc0, !PT ;  /* 0x000000ff88027812 */ /* 0x000fe400078ec0ff */
[----:B------:R-:W-:Y:S02]  /*1c8e0*/  SHF.R.U32.HI R136, RZ, 0x18, R145 ;  /* 0x00000018ff887819 */ /* 0x000fe40000011691 */
[----:B----4-:R-:W-:Y:S02]  /*1c8f0*/  LOP3.LUT R0, R145, 0xffff, RZ, 0xc0, !PT ;  /* 0x0000ffff91007812 */ /* 0x010fe400078ec0ff */
[----:B------:R-:W-:Y:S02]  /*1c900*/  ISETP.LE.U32.AND P4, PT, R136, UR14, PT ;  /* 0x0000000e88007c0c */ /* 0x000fe4000bf83070 */
[----:B------:R-:W-:Y:S02]  /*1c910*/  SHF.R.U32.HI R0, RZ, 0x8, R0 ;  /* 0x00000008ff007819 */ /* 0x000fe40000011600 */
[----:B------:R-:W-:Y:S02]  /*1c920*/  LOP3.LUT R136, R142, 0xff, RZ, 0xc0, !PT ;  /* 0x000000ff8e887812 */ /* 0x000fe400078ec0ff */
[----:B------:R-:W-:Y:S02]  /*1c930*/  LOP3.LUT R0, R0, 0xffff, RZ, 0xc0, !PT ;  /* 0x0000ffff00007812 */ /* 0x000fe400078ec0ff */
[----:B------:R-:W-:Y:S02]  /*1c940*/  PRMT R147, R2, 0x5410, R139 ;  /* 0x0000541002937816 */ /* 0x000fe4000000008b */
[----:B------:R-:W-:Y:S02]  /*1c950*/  ISETP.LE.U32.AND P6, PT, R0, UR14, PT ;  /* 0x0000000e00007c0c */ /* 0x000fe4000bfc3070 */
[----:B------:R-:W-:Y:S02]  /*1c960*/  LOP3.LUT R0, R142, 0xffff, RZ, 0xc0, !PT ;  /* 0x0000ffff8e007812 */ /* 0x000fe400078ec0ff */
[----:B------:R-:W-:Y:S02]  /*1c970*/  LOP3.LUT R2, R154, 0xff, RZ, 0xc0, !PT ;  /* 0x000000ff9a027812 */ /* 0x000fe400078ec0ff */
[----:B------:R-:W-:Y:S02]  /*1c980*/  SHF.R.U32.HI R0, RZ, 0x8, R0 ;  /* 0x00000008ff007819 */ /* 0x000fe40000011600 */
[----:B------:R-:W-:Y:S02]  /*1c990*/  ISETP.LE.U32.AND P3, PT, R2, UR14, PT ;  /* 0x0000000e02007c0c */ /* 0x000fe4000bf63070 */
[----:B------:R-:W-:Y:S02]  /*1c9a0*/  PRMT R143, R136, 0x5410, R0 ;  /* 0x00005410888f7816 */ /* 0x000fe40000000000 */
[--C-:B------:R-:W-:Y:S02]  /*1c9b0*/  SHF.R.U32.HI R0, RZ, 0x10, R142.reuse ;  /* 0x00000010ff007819 */ /* 0x100fe4000001168e */
[--C-:B------:R-:W-:Y:S02]  /*1c9c0*/  HSET2.LE.AND R136, R148, R169.reuse, PT ;  /* 0x000000a994887233 */ /* 0x100fe40003803000 */
[----:B------:R-:W-:Y:S02]  /*1c9d0*/  SHF.R.U32.HI R142, RZ, 0x18, R142 ;  /* 0x00000018ff8e7819 */ /* 0x000fe4000001168e */
[----:B------:R-:W-:Y:S02]  /*1c9e0*/  LOP3.LUT R0, R0, 0xff, RZ, 0xc0, !PT ;  /* 0x000000ff00007812 */ /* 0x000fe400078ec0ff */
[----:B------:R-:W-:Y:S02]  /*1c9f0*/  LOP3.LUT R136, R136, R137, RZ, 0xc0, !PT ;  /* 0x0000008988887212 */ /* 0x000fe400078ec0ff */
[--C-:B------:R-:W-:Y:S02]  /*1ca00*/  HSET2.LE.AND R137, R147, R169.reuse, PT ;  /* 0x000000a993897233 */ /* 0x100fe40003803000 */
[----:B------:R-:W-:Y:S02]  /*1ca10*/  PRMT R139, R0, 0x5410, R142 ;  /* 0x00005410008b7816 */ /* 0x000fe4000000008e */
[----:B------:R-:W-:Y:S02]  /*1ca20*/  SHF.R.U32.HI R2, RZ, 0x10, R154 ;  /* 0x00000010ff027819 */ /* 0x000fe4000001169a */
[----:B------:R-:W-:Y:S02]  /*1ca30*/  LOP3.LUT R137, R137, R138, RZ, 0xc0, !PT ;  /* 0x0000008a89897212 */ /* 0x000fe400078ec0ff */
[--C-:B------:R-:W-:Y:S02]  /*1ca40*/  HSET2.LE.AND R138, R143, R169.reuse, PT ;  /* 0x000000a98f8a7233 */ /* 0x100fe40003803000 */
[----:B------:R-:W-:Y:S02]  /*1ca50*/  HSET2.LE.AND R139, R139, R169, PT ;  /* 0x000000a98b8b7233 */ /* 0x000fe40003803000 */
[----:B------:R-:W-:Y:S02]  /*1ca60*/  LOP3.LUT R2, R2, 0xff, RZ, 0xc0, !PT ;  /* 0x000000ff02027812 */ /* 0x000fe400078ec0ff */
[----:B------:R-:W-:Y:S02]  /*1ca70*/  LOP3.LUT R138, R138, R141, RZ, 0xc0, !PT ;  /* 0x0000008d8a8a7212 */ /* 0x000fe400078ec0ff */
[----:B------:R-:W-:Y:S02]  /*1ca80*/  LOP3.LUT R139, R139, R140, RZ, 0xc0, !PT ;  /* 0x0000008c8b8b7212 */ /* 0x000fe400078ec0ff */
[----:B------:R-:W1:Y:S01]  /*1ca90*/  LDSM.16.MT88.4 R140, [R185+0x18000] ;  /* 0x01800000b98c783b */ /* 0x000e620000004200 */
[----:B------:R-:W-:Y:S02]  /*1caa0*/  ISETP.LE.U32.AND P0, PT, R2, UR14, PT ;  /* 0x0000000e02007c0c */ /* 0x000fe4000bf03070 */
[C---:B------:R-:W-:Y:S02]  /*1cab0*/  LOP3.LUT R0, R146.reuse, 0xffff, RZ, 0xc0, !PT ;  /* 0x0000ffff92007812 */ /* 0x040fe400078ec0ff */
[----:B------:R-:W-:Y:S02]  /*1cac0*/  LOP3.LUT R2, R146, 0xff, RZ, 0xc0, !PT ;  /* 0x000000ff92027812 */ /* 0x000fe400078ec0ff */
[----:B------:R-:W-:Y:S04]  /*1cad0*/  SHF.R.U32.HI R0, RZ, 0x8, R0 ;  /* 0x00000008ff007819 */ /* 0x000fe80000011600 */
[----:B------:R-:W-:Y:S02]  /*1cae0*/  PRMT R148, R2, 0x5410, R0 ;  /* 0x0000541002947816 */ /* 0x000fe40000000000 */
[C---:B------:R-:W-:Y:S02]  /*1caf0*/  LOP3.LUT R2, R154.reuse, 0xff, RZ, 0xc0, !PT ;  /* 0x000000ff9a027812 */ /* 0x040fe400078ec0ff */
[----:B------:R-:W-:Y:S04]  /*1cb00*/  LOP3.LUT R0, R154, 0xffff, RZ, 0xc0, !PT ;  /* 0x0000ffff9a007812 */ /* 0x000fe800078ec0ff */
[----:B------:R-:W-:Y:S04]  /*1cb10*/  SHF.R.U32.HI R0, RZ, 0x8, R0 ;  /* 0x00000008ff007819 */ /* 0x000fe80000011600 */
[----:B------:R-:W-:Y:S02]  /*1cb20*/  PRMT R147, R2, 0x5410, R0 ;  /* 0x0000541002937816 */ /* 0x000fe40000000000 */
[--C-:B------:R-:W-:Y:S02]  /*1cb30*/  SHF.R.U32.HI R2, RZ, 0x18, R154.reuse ;  /* 0x00000018ff027819 */ /* 0x100fe4000001169a */
[----:B------:R-:W-:Y:S04]  /*1cb40*/  SHF.R.U32.HI R0, RZ, 0x10, R154 ;  /* 0x00000010ff007819 */ /* 0x000fe8000001169a */
[----:B------:R-:W-:Y:S04]  /*1cb50*/  LOP3.LUT R0, R0, 0xff, RZ, 0xc0, !PT ;  /* 0x000000ff00007812 */ /* 0x000fe800078ec0ff */
[--C-:B------:R-:W-:Y:S02]  /*1cb60*/  PRMT R150, R0, 0x5410, R2.reuse ;  /* 0x0000541000967816 */ /* 0x100fe40000000002 */
[----:B------:R-:W-:Y:S02]  /*1cb70*/  SHF.R.U32.HI R0, RZ, 0x10, R145 ;  /* 0x00000010ff007819 */ /* 0x000fe40000011691 */
[----:B------:R-:W4:Y:S01]  /*1cb80*/  MUFU.EX2 R145, R191 ;  /* 0x000000bf00917308 */ /* 0x000f220000000800 */
[C---:B-1----:R-:W-:Y:S05]  /*1cb90*/  HMMA.16816.F32.BF16 R4, R136.reuse, R140, R4 ;  /* 0x0000008c8804723c */ /* 0x042fea0000041804 */
        /* <DEDUP_REMOVED lines=9> */
[----:B------:R-:W-:Y:S02]  /*1cc30*/  LOP3.LUT R0, R154, 0xffff, RZ, 0xc0, !PT ;  /* 0x0000ffff9a007812 */ /* 0x000fe400078ec0ff */
[----:B------:R-:W-:Y:S02]  /*1cc40*/  SHF.R.U32.HI R154, RZ, 0x18, R154 ;  /* 0x00000018ff9a7819 */ /* 0x000fe4000001169a */
[----:B------:R-:W-:Y:S04]  /*1cc50*/  SHF.R.U32.HI R0, RZ, 0x8, R0 ;  /* 0x00000008ff007819 */ /* 0x000fe80000011600 */
[----:B------:R-:W-:Y:S04]  /*1cc60*/  LOP3.LUT R0, R0, 0xffff, RZ, 0xc0, !PT ;  /* 0x0000ffff00007812 */ /* 0x000fe800078ec0ff */
[----:B------:R-:W-:Y:S02]  /*1cc70*/  ISETP.LE.U32.AND P1, PT, R0, UR14, PT ;  /* 0x0000000e00007c0c */ /* 0x000fe4000bf23070 */
[----:B------:R-:W-:Y:S02]  /*1cc80*/  PRMT R0, R149, 0x7610, R0 ;  /* 0x0000761095007816 */ /* 0x000fe40000000000 */
[----:B------:R-:W-:Y:S01]  /*1cc90*/  MUFU.EX2 R149, R183 ;  /* 0x000000b700957308 */ /* 0x000fe20000000800 */
        /* <DEDUP_REMOVED lines=11> */
[----:B------:R-:W-:Y:S01]  /*1cd50*/  PRMT R161, R162, 0x7610, R161 ;  /* 0x00007610a2a17816 */ /* 0x000fe200000000a1 */
[----:B-----5:R-:W-:Y:S03]  /*1cd60*/  @!P5 HFMA2.BF16_V2 R164, -RZ.H0_H0, RZ.H0_H0, -R0.H0_H0 ;  /* 0x200000ffffa4d231 */ /* 0x020fe60000340900 */
[----:B------:R-:W-:Y:S01]  /*1cd70*/  @!P6 PRMT R134, R161, 0x5410, RZ ;  /* 0x00005410a186e816 */ /* 0x000fe200000000ff */
[C---:B-1----:R-:W-:Y:S01]  /*1cd80*/  HMMA.16816.F32.BF16 R36, R136.reuse, R140, R36 ;  /* 0x0000008c8824723c */ /* 0x042fe20000041824 */
[----:B------:R1:W5:Y:S02]  /*1cd90*/  LDL.S16 R161, [R1+0x28] ;  /* 0x0000280001a17983 */ /* 0x0003640000100600 */
[----:B--2---:R-:W-:Y:S01]  /*1cda0*/  @!P4 HFMA2.BF16_V2 R158, -RZ.H0_H0, RZ.H0_H0, -R2.H0_H0 ;  /* 0x200000ffff9ec231 */ /* 0x004fe20000340902 */
[----:B------:R-:W-:Y:S01]  /*1cdb0*/  PRMT R163, R164, 0x7610, R163 ;  /* 0x00007610a4a37816 */ /* 0x000fe200000000a3 */
[----:B------:R2:W-:Y:S01]  /*1cdc0*/  STG.E.U16 desc[UR28][R214.64+0x22], R134 ;  /* 0x00002286d6007986 */ /* 0x0005e2000c10151c */
[C---:B------:R-:W-:Y:S03]  /*1cdd0*/  HMMA.16816.F32.BF16 R40, R136.reuse, R142, R40 ;  /* 0x0000008e8828723c */ /* 0x040fe60000041828 */
[----:B------:R-:W4:Y:S02]  /*1cde0*/  LDSM.16.MT88.4 R140, [R186+0x1a000] ;  /* 0x01a00000ba8c783b */ /* 0x000f240000004200 */
[----:B------:R-:W-:Y:S06]  /*1cdf0*/  PRMT R159, R158, 0x7610, R159 ;  /* 0x000076109e9f7816 */ /* 0x000fec000000009f */
[----:B---3--:R1:W3:Y:S04]  /*1ce00*/  LDL.S16 R162, [R1+0x34] ;  /* 0x0000340001a27983 */ /* 0x0082e80000100600 */
[----:B------:R-:W-:Y:S04]  /*1ce10*/  @!P5 STL.S16 [R1+0x24], R164 ;  /* 0x000024a40100d387 */ /* 0x000fe80000100600 */
[----:B------:R-:W-:Y:S04]  /*1ce20*/  @!P4 STL.S16 [R1+0x20], R158 ;  /* 0x0000209e0100c387 */ /* 0x000fe80000100600 */
[----:B------:R1:W3:Y:S01]  /*1ce30*/  LDL.S16 R157, [R1+0x30] ;  /* 0x00003000019d7983 */ /* 0x0002e20000100600 */
[----:B--2---:R-:W-:Y:S03]  /*1ce40*/  PRMT R134, R133, 0x7632, R134 ;  /* 0x0000763285867816 */ /* 0x004fe60000000086 */
[----:B------:R1:W2:Y:S01]  /*1ce50*/  LDL.S16 R156, [R1+0x18] ;  /* 0x00001800019c7983 */ /* 0x0002a20000100600 */
[C---:B----4-:R-:W-:Y:S06]  /*1ce60*/  HMMA.16816.F32.BF16 R44, R136.reuse, R140, R44 ;  /* 0x0000008c882c723c */ /* 0x050fec000004182c */
[C---:B------:R-:W-:Y:S01]  /*1ce70*/  HMMA.16816.F32.BF16 R48, R136.reuse, R142, R48 ;  /* 0x0000008e8830723c */ /* 0x040fe20000041830 */
[----:B------:R-:W4:Y:S05]  /*1ce80*/  LDSM.16.MT88.4 R140, [R188+0x1a000] ;  /* 0x01a00000bc8c783b */ /* 0x000f2a0000004200 */
        /* <DEDUP_REMOVED lines=14> */
[----:B------:R-:W4:Y:S04]  /*1cf70*/  LDSM.16.MT88.4 R140, [R187+0x1c000] ;  /* 0x01c00000bb8c783b */ /* 0x000f280000004200 */
[----:B-----5:R-:W-:Y:S02]  /*1cf80*/  @!P1 HFMA2.BF16_V2 R161, -RZ.H0_H0, RZ.H0_H0, -R134.H0_H0 ;  /* 0x200000ffffa19231 */ /* 0x020fe40000340986 */
[----:B---3--:R-:W-:Y:S05]  /*1cf90*/  @!P3 HFMA2.BF16_V2 R162, -RZ.H0_H0, RZ.H0_H0, -R133.H0_H0 ;  /* 0x200000ffffa2b231 */ /* 0x008fea0000340985 */
[----:B------:R-:W-:Y:S04]  /*1cfa0*/  @!P3 STL.S16 [R1+0x34], R162 ;  /* 0x000034a20100b387 */ /* 0x000fe80000100600 */
[----:B------:R-:W-:Y:S01]  /*1cfb0*/  @!P1 STL.S16 [R1+0x28], R161 ;  /* 0x000028a101009387 */ /* 0x000fe20000100600 */
[C---:B----4-:R-:W-:Y:S03]  /*1cfc0*/  HMMA.16816.F32.BF16 R92, R136.reuse, R140, R92 ;  /* 0x0000008c885c723c */ /* 0x050fe6000004185c */
[----:B------:R-:W-:Y:S03]  /*1cfd0*/  @!P0 HFMA2.BF16_V2 R157, -RZ.H0_H0, RZ.H0_H0, -R135.H0_H0 ;  /* 0x200000ffff9d8231 */ /* 0x000fe60000340987 */
[C---:B------:R-:W-:Y:S01]  /*1cfe0*/  HMMA.16816.F32.BF16 R96, R136.reuse, R142, R96 ;  /* 0x0000008e8860723c */ /* 0x040fe20000041860 */
[----:B------:R-:W3:Y:S08]  /*1cff0*/  LDSM.16.MT88.4 R140, [R185+0x1e000] ;  /* 0x01e00000b98c783b */ /* 0x000ef00000004200 */
[----:B------:R-:W-:Y:S01]  /*1d000*/  @!P0 STL.S16 [R1+0x30], R157 ;  /* 0x0000309d01008387 */ /* 0x000fe20000100600 */
        /* <DEDUP_REMOVED lines=10> */
[----:B------:R-:W-:Y:S01]  /*1d0b0*/  HMMA.16816.F32.BF16 R128, R136, R142, R128 ;  /* 0x0000008e8880723c */ /* 0x000fe20000041880 */
[----:B------:R-:W3:Y:S01]  /*1d0c0*/  MUFU.EX2 R138, R213 ;  /* 0x000000d5008a7308 */ /* 0x000ee20000000800 */
[----:B------:R-:W4:Y:S05]  /*1d0d0*/  LDSM.16.MT88.4 R140, [R185+0x18800] ;  /* 0x01880000b98c783b */ /* 0x000f2a0000004200 */
[----:B------:R-:W-:Y:S01]  /*1d0e0*/  FADD.FTZ R139, R145, R151 ;  /* 0x00000097918b7221 */ /* 0x000fe20000010000 */
[--C-:B------:R-:W-:Y:S03]  /*1d0f0*/  HSET2.LE.AND R137, R146, R169.reuse, PT ;  /* 0x000000a992897233 */ /* 0x100fe60003803000 */
[--C-:B------:R-:W-:Y:S02]  /*1d100*/  HSET2.LE.AND R136, R148, R169.reuse, PT ;  /* 0x000000a994887233 */ /* 0x100fe40003803000 */
[----:B------:R-:W5:Y:S03]  /*1d110*/  MUFU.EX2 R148, R212 ;  /* 0x000000d400947308 */ /* 0x000f660000000800 */
[----:B------:R-:W-:Y:S01]  /*1d120*/  LOP3.LUT R136, R136, R144, RZ, 0xc0, !PT ;  /* 0x0000009088887212 */ /* 0x000fe200078ec0ff */
[----:B---3--:R-:W-:Y:S01]  /*1d130*/  FADD.FTZ R158, R138, R139 ;  /* 0x0000008b8a9e7221 */ /* 0x008fe20000010000 */
[----:B------:R-:W-:Y:S02]  /*1d140*/  PRMT R139, R0, 0x5410, R2 ;  /* 0x00005410008b7816 */ /* 0x000fe40000000002 */
[----:B------:R-:W-:Y:S02]  /*1d150*/  @!P5 PRMT R0, R163, 0x5410, RZ ;  /* 0x00005410a300d816 */ /* 0x000fe400000000ff */
[----:B------:R-:W-:Y:S02]  /*1d160*/  @!P4 PRMT R2, R159, 0x5410, RZ ;  /* 0x000054109f02c816 */ /* 0x000fe400000000ff */
[----:B------:R-:W-:Y:S01]  /*1d170*/  ISETP.LE.U32.AND P4, PT, R154, UR14, PT ;  /* 0x0000000e9a007c0c */ /* 0x000fe2000bf83070 */
[----:B------:R3:W-:Y:S01]  /*1d180*/  STG.E.U16 desc[UR28][R218.64+0x20], R0 ;  /* 0x00002000da007986 */ /* 0x0007e2000c10151c */
[----:B------:R-:W-:Y:S02]  /*1d190*/  F2FP.BF16.F32.PACK_AB R160, R138, R145 ;  /* 0x000000918aa0723e */ /* 0x000fe400000010ff */
[--C-:B------:R-:W-:Y:S01]  /*1d1a0*/  HSET2.LE.AND R138, R147, R169.reuse, PT ;  /* 0x000000a9938a7233 */ /* 0x100fe20003803000 */
[----:B------:R1:W-:Y:S01]  /*1d1b0*/  STG.E.U16 desc[UR28][R218.64+0x22], R2 ;  /* 0x00002202da007986 */ /* 0x0003e2000c10151c */
[----:B------:R-:W-:Y:S02]  /*1d1c0*/  LOP3.LUT R137, R137, R139, RZ, 0xc0, !PT ;  /* 0x0000008b89897212 */ /* 0x000fe400078ec0ff */
[--C-:B------:R-:W-:Y:S01]  /*1d1d0*/  HSET2.LE.AND R139, R150, R169.reuse, PT ;  /* 0x000000a9968b7233 */ /* 0x100fe20003803000 */
[----:B------:R-:W4:Y:S01]  /*1d1e0*/  LDSM.16.MT88.4 R144, [R186+0x18800] ;  /* 0x01880000ba90783b */ /* 0x000f220000004200 */
[----:B-----5:R-:W-:Y:S03]  /*1d1f0*/  F2FP.BF16.F32.PACK_AB R165, R148, R149 ;  /* 0x0000009594a5723e */ /* 0x020fe600000010ff */
[----:B--2---:R-:W-:Y:S05]  /*1d200*/  @!P4 HFMA2.BF16_V2 R156, -RZ.H0_H0, RZ.H0_H0, -R152.H0_H0 ;  /* 0x200000ffff9cc231 */ /* 0x004fea0000340998 */
[----:B------:R-:W-:Y:S01]  /*1d210*/  @!P4 STL.S16 [R1+0x18], R156 ;  /* 0x0000189c0100c387 */ /* 0x000fe20000100600 */
[----:B---3--:R-:W-:Y:S04]  /*1d220*/  PRMT R0, R133, 0x5410, R134 ;  /* 0x0000541085007816 */ /* 0x008fe80000000086 */
[----:B------:R-:W-:Y:S02]  /*1d230*/  LOP3.LUT R138, R138, R0, RZ, 0xc0, !PT ;  /* 0x000000008a8a7212 */ /* 0x000fe400078ec0ff */
[----:B------:R-:W-:Y:S02]  /*1d240*/  PRMT R0, R135, 0x5410, R152 ;  /* 0x0000541087007816 */ /* 0x000fe40000000098 */
[----:B-1----:R-:W-:Y:S02]  /*1d250*/  PRMT R2, R157, 0x7610, R2 ;  /* 0x000076109d027816 */ /* 0x002fe40000000002 */
[----:B------:R-:W-:Y:S01]  /*1d260*/  LOP3.LUT R139, R139, R0, RZ, 0xc0, !PT ;  /* 0x000000008b8b7212 */ /* 0x000fe200078ec0ff */
[--C-:B------:R-:W-:Y:S01]  /*1d270*/  FADD.FTZ R0, R149, R153.reuse ;  /* 0x0000009995007221 */ /* 0x100fe20000010000 */
[----:B------:R-:W-:Y:S02]  /*1d280*/  PRMT R153, R161, 0x7610, R153 ;  /* 0x00007610a1997816 */ /* 0x000fe40000000099 */
[----:B------:R2:W3:Y:S01]  /*1d290*/  LDL.S16 R161, [R1+0x3c] ;  /* 0x00003c0001a17983 */ /* 0x0004e20000100600 */
[--C-:B------:R-:W-:Y:S01]  /*1d2a0*/  FADD.FTZ R159, R148, R0.reuse ;  /* 0x00000000949f7221 */ /* 0x100fe20000010000 */
[----:B------:R-:W-:Y:S01]  /*1d2b0*/  @!P1 PRMT R134, R153, 0x5410, RZ ;  /* 0x0000541099869816 */ /* 0x000fe200000000ff */
[C---:B----4-:R-:W-:Y:S01]  /*1d2c0*/  HMMA.16816.F32.BF16 R4, R136.reuse, R140, R4 ;  /* 0x0000008c8804723c */ /* 0x050fe20000041804 */
[----:B------:R-:W1:Y:S02]  /*1d2d0*/  LDSM.16.MT88.4 R148, [R188+0x18800] ;  /* 0x01880000bc94783b */ /* 0x000e640000004200 */
[----:B------:R-:W-:Y:S02]  /*1d2e0*/  @!P0 PRMT R135, R2, 0x5410, RZ ;  /* 0x0000541002878816 */ /* 0x000fe400000000ff */
[----:B------:R-:W-:Y:S01]  /*1d2f0*/  PRMT R0, R162, 0x7610, R0 ;  /* 0x00007610a2007816 */ /* 0x000fe20000000000 */
[C---:B------:R-:W-:Y:S01]  /*1d300*/  HMMA.16816.F32.BF16 R8, R136.reuse, R142, R8 ;  /* 0x0000008e8808723c */ /* 0x040fe20000041808 */
[----:B------:R-:W4:Y:S02]  /*1d310*/  MUFU.EX2 R2, R226 ;  /* 0x000000e200027308 */ /* 0x000f240000000800 */
[----:B------:R-:W5:Y:S02]  /*1d320*/  LDSM.16.MT88.4 R140, [R187+0x18800] ;  /* 0x01880000bb8c783b */ /* 0x000f640000004200 */
[----:B------:R-:W-:Y:S01]  /*1d330*/  @!P3 PRMT R133, R0, 0x5410, RZ ;  /* 0x000054100085b816 */ /* 0x000fe200000000ff */
[C---:B------:R-:W-:Y:S05]  /*1d340*/  HMMA.16816.F32.BF16 R12, R136.reuse, R144, R12 ;  /* 0x00000090880c723c */ /* 0x040fea000004180c */
[----:B------:R2:W-:Y:S01]  /*1d350*/  STG.E.U16 desc[UR28][R214.64+0x32], R134 ;  /* 0x00003286d6007986 */ /* 0x0005e2000c10151c */
[C---:B------:R-:W-:Y:S03]  /*1d360*/  HMMA.16816.F32.BF16 R16, R136.reuse, R146, R16 ;  /* 0x000000928810723c */ /* 0x040fe60000041810 */
[----:B------:R-:W4:Y:S02]  /*1d370*/  LDSM.16.MT88.4 R144, [R185+0x1a800] ;  /* 0x01a80000b990783b */ /* 0x000f240000004200 */
[----:B------:R-:W-:Y:S06]  /*1d380*/  LOP3.LUT R0, R243, UR42, RZ, 0x3c, !PT ;  /* 0x0000002af3007c12 */ /* 0x000fec000f8e3cff */
[----:B------:R5:W-:Y:S01]  /*1d390*/  STG.E.U16 desc[UR28][R214.64+0x30], R133 ;  /* 0x00003085d6007986 */ /* 0x000be2000c10151c */
[----:B------:R-:W-:Y:S01]  /*1d3a0*/  IMAD.WIDE.U32 R154, R0, -0x326172a9, RZ ;  /* 0xcd9e8d57009a7825 */ /* 0x000fe200078e00ff */
[----:B------:R-:W-:Y:S02]  /*1d3b0*/  PRMT R0, R156, 0x7610, R0 ;  /* 0x000076109c007816 */ /* 0x000fe40000000000 */
[----:B------:R4:W-:Y:S02]  /*1d3c0*/  STG.E.U16 desc[UR28][R218.64+0x30], R135 ;  /* 0x00003087da007986 */ /* 0x0009e4000c10151c */
[----:B------:R-:W-:Y:S02]  /*1d3d0*/  @!P4 PRMT R152, R0, 0x5410, RZ ;  /* 0x000054100098c816 */ /* 0x000fe400000000ff */
[----:B------:R-:W4:Y:S01]  /*1d3e0*/  MUFU.EX2 R0, R225 ;  /* 0x000000e100007308 */ /* 0x000f220000000800 */
[----:B------:R-:W-:Y:S02]  /*1d3f0*/  LOP3.LUT R154, R233, UR32, R154, 0x96, !PT ;  /* 0x00000020e99a7c12 */ /* 0x000fe4000f8e969a */
[----:B------:R4:W-:Y:S01]  /*1d400*/  STG.E.U16 desc[UR28][R218.64+0x32], R152 ;  /* 0x00003298da007986 */ /* 0x0009e2000c10151c */
[C---:B-1----:R-:W-:Y:S03]  /*1d410*/  HMMA.16816.F32.BF16 R20, R136.reuse, R148, R20 ;  /* 0x000000948814723c */ /* 0x042fe60000041814 */
[----:B--2---:R-:W-:Y:S01]  /*1d420*/  LOP3.LUT R134, R155, UR23, R166, 0x96, !PT ;  /* 0x000000179b867c12 */ /* 0x004fe2000f8e96a6 */
[----:B------:R-:W-:Y:S02]  /*1d430*/  IMAD.WIDE.U32 R154, R154, -0x2daee0ad, RZ ;  /* 0xd2511f539a9a7825 */ /* 0x000fe400078e00ff */
[C---:B------:R-:W-:Y:S01]  /*1d440*/  HMMA.16816.F32.BF16 R24, R136.reuse, R150, R24 ;  /* 0x000000968818723c */ /* 0x040fe20000041818 */
[----:B------:R-:W1:Y:S05]  /*1d450*/  LDSM.16.MT88.4 R148, [R186+0x1a800] ;  /* 0x01a80000ba94783b */ /* 0x000e6a0000004200 */
[C---:B-----5:R-:W-:Y:S01]  /*1d460*/  HMMA.16816.F32.BF16 R28, R136.reuse, R140, R28 ;  /* 0x0000008c881c723c */ /* 0x060fe2000004181c */
[----:B------:R-:W-:Y:S05]  /*1d470*/  MUFU.EX2 R133, R224 ;  /* 0x000000e000857308 */ /* 0x000fea0000000800 */
[C---:B------:R-:W-:Y:S01]  /*1d480*/  HMMA.16816.F32.BF16 R32, R136.reuse, R142, R32 ;  /* 0x0000008e8820723c */ /* 0x040fe20000041820 */
[----:B------:R-:W2:Y:S04]  /*1d490*/  LDSM.16.MT88.4 R140, [R188+0x1a800] ;  /* 0x01a80000bc8c783b */ /* 0x000ea80000004200 */
[----:B----4-:R-:W-:Y:S01]  /*1d4a0*/  IMAD.WIDE.U32 R134, R134, -0x2daee0ad, RZ ;  /* 0xd2511f5386867825 */ /* 0x010fe200078e00ff */
[C---:B------:R-:W-:Y:S05]  /*1d4b0*/  HMMA.16816.F32.BF16 R36, R136.reuse, R144, R36 ;  /* 0x000000908824723c */ /* 0x040fea0000041824 */
[----:B------:R-:W-:Y:S01]  /*1d4c0*/  LOP3.LUT R152, R135, UR38, R240, 0x96, !PT ;  /* 0x0000002687987c12 */ /* 0x000fe2000f8e96f0 */
[C---:B------:R-:W-:Y:S01]  /*1d4d0*/  HMMA.16816.F32.BF16 R40, R136.reuse, R146, R40 ;  /* 0x000000928828723c */ /* 0x040fe20000041828 */
[----:B------:R-:W4:Y:S04]  /*1d4e0*/  LDSM.16.MT88.4 R144, [R187+0x1a800] ;  /* 0x01a80000bb90783b */ /* 0x000f280000004200 */
[----:B------:R-:W-:Y:S01]  /*1d4f0*/  LOP3.LUT R134, R155, UR26, R134, 0x96, !PT ;  /* 0x0000001a9b867c12 */ /* 0x000fe2000f8e9686 */
[----:B------:R-:W-:Y:S05]  /*1d500*/  IMAD.WIDE.U32 R152, R152, -0x326172a9, RZ ;  /* 0xcd9e8d5798987825 */ /* 0x000fea00078e00ff */
[----:B------:R-:W-:Y:S01]  /*1d510*/  IMAD.WIDE.U32 R134, R134, -0x326172a9, RZ ;  /* 0xcd9e8d5786867825 */ /* 0x000fe200078e00ff */
[----:B------:R-:W-:Y:S04]  /*1d520*/  LOP3.LUT R156, R153, UR25, R232, 0x96, !PT ;  /* 0x00000019999c7c12 */ /* 0x000fe8000f8e96e8 */
[----:B------:R-:W-:Y:S01]  /*1d530*/  LOP3.LUT R152, R135, UR41, R152, 0x96, !PT ;  /* 0x0000002987987c12 */ /* 0x000fe2000f8e9698 */
[C---:B-1----:R-:W-:Y:S01]  /*1d540*/  HMMA.16816.F32.BF16 R44, R136.reuse, R148, R44 ;  /* 0x00000094882c723c */ /* 0x042fe2000004182c */
[----:B------:R-:W1:Y:S02]  /*1d550*/  MUFU.EX2 R135, R223 ;  /* 0x000000df00877308 */ /* 0x000e640000000800 */
[----:B------:R-:W-:Y:S03]  /*1d560*/  IMAD.WIDE.U32 R156, R156, -0x2daee0ad, RZ ;  /* 0xd2511f539c9c7825 */ /* 0x000fe600078e00ff */
[C---:B------:R-:W-:Y:S01]  /*1d570*/  HMMA.16816.F32.BF16 R48, R136.reuse, R150, R48 ;  /* 0x000000968830723c */ /* 0x040fe20000041830 */
[----:B------:R-:W5:Y:S04]  /*1d580*/  LDSM.16.MT88.4 R148, [R185+0x1c800] ;  /* 0x01c80000b994783b */ /* 0x000f680000004200 */
[----:B------:R-:W-:Y:S01]  /*1d590*/  IMAD.WIDE.U32 R162, R152, -0x2daee0ad, RZ ;  /* 0xd2511f5398a27825 */ /* 0x000fe200078e00ff */
[C---:B--2---:R-:W-:Y:S05]  /*1d5a0*/  HMMA.16816.F32.BF16 R52, R136.reuse, R140, R52 ;  /* 0x0000008c8834723c */ /* 0x044fea0000041834 */
[----:B------:R-:W-:Y:S01]  /*1d5b0*/  LOP3.LUT R154, R157, UR34, R154, 0x96, !PT ;  /* 0x000000229d9a7c12 */ /* 0x000fe2000f8e969a */
[C---:B------:R-:W-:Y:S01]  /*1d5c0*/  HMMA.16816.F32.BF16 R56, R136.reuse, R142, R56 ;  /* 0x0000008e8838723c */ /* 0x040fe20000041838 */
[----:B------:R-:W-:Y:S04]  /*1d5d0*/  UMOV UR34, UR20 ;  /* 0x0000001400227c82 */ /* 0x000fe80008000000 */
[----:B------:R-:W-:Y:S01]  /*1d5e0*/  FADD.FTZ R140, R2, R158 ;  /* 0x0000009e028c7221 */ /* 0x000fe20000010000 */
[C---:B----4-:R-:W-:Y:S05]  /*1d5f0*/  HMMA.16816.F32.BF16 R60, R136.reuse, R144, R60 ;  /* 0x00000090883c723c */ /* 0x050fea000004183c */
[----:B------:R-:W-:Y:S01]  /*1d600*/  LOP3.LUT R156, R163, UR33, R156, 0x96, !PT ;  /* 0x00000021a39c7c12 */ /* 0x000fe2000f8e969c */
[C---:B------:R-:W-:Y:S01]  /*1d610*/  HMMA.16816.F32.BF16 R64, R136.reuse, R146, R64 ;  /* 0x000000928840723c */ /* 0x040fe20000041840 */
[----:B------:R-:W-:Y:S04]  /*1d620*/  LDSM.16.MT88.4 R144, [R188+0x1c800] ;  /* 0x01c80000bc90783b */ /* 0x000fe80000004200 */
[----:B------:R-:W-:Y:S01]  /*1d630*/  IMAD.WIDE.U32 R154, R154, -0x326172a9, RZ ;  /* 0xcd9e8d579a9a7825 */ /* 0x000fe200078e00ff */
[C---:B------:R-:W-:Y:S05]  /*1d640*/  F2FP.BF16.F32.PACK_AB R163, R0.reuse, R2 ;  /* 0x0000000200a3723e */ /* 0x040fea00000010ff */
[----:B------:R-:W-:Y:S02]  /*1d650*/  FADD.FTZ R152, R0, R140 ;  /* 0x0000008c00987221 */ /* 0x000fe40000010000 */
[----:B------:R-:W2:Y:S01]  /*1d660*/  LDSM.16.MT88.4 R140, [R186+0x1c800] ;  /* 0x01c80000ba8c783b */ /* 0x000ea20000004200 */
[----:B------:R-:W-:Y:S04]  /*1d670*/  IMAD.WIDE.U32 R156, R156, -0x326172a9, RZ ;  /* 0xcd9e8d579c9c7825 */ /* 0x000fe800078e00ff */
[----:B-1----:R-:W-:Y:S01]  /*1d680*/  FADD.FTZ R0, R135, R159 ;  /* 0x0000009f87007221 */ /* 0x002fe20000010000 */
[----:B------:R-:W-:Y:S02]  /*1d690*/  LOP3.LUT R212, R155, UR37, R134, 0x96, !PT ;  /* 0x000000259bd47c12 */ /* 0x000fe4000f8e9686 */
[C---:B------:R-:W-:Y:S01]  /*1d6a0*/  F2FP.BF16.F32.PACK_AB R134, R133.reuse, R135 ;  /* 0x000000878586723e */ /* 0x040fe200000010ff */
[C---:B-----5:R-:W-:Y:S01]  /*1d6b0*/  HMMA.16816.F32.BF16 R68, R136.reuse, R148, R68 ;  /* 0x000000948844723c */ /* 0x060fe20000041844 */
[----:B------:R-:W1:Y:S02]  /*1d6c0*/  MUFU.EX2 R135, R227 ;  /* 0x000000e300877308 */ /* 0x000e640000000800 */
[----:B------:R-:W-:Y:S01]  /*1d6d0*/  FADD.FTZ R164, R133, R0 ;  /* 0x0000000085a47221 */ /* 0x000fe20000010000 */
[----:B------:R-:W-:Y:S01]  /*1d6e0*/  LOP3.LUT R133, R157, UR27, R154, 0x96, !PT ;  /* 0x0000001b9d857c12 */ /* 0x000fe2000f8e969a */
[----:B------:R-:W-:Y:S01]  /*1d6f0*/  IMAD.WIDE.U32 R212, R212, -0x2daee0ad, RZ ;  /* 0xd2511f53d4d47825 */ /* 0x000fe200078e00ff */
[C---:B------:R-:W-:Y:S01]  /*1d700*/  HMMA.16816.F32.BF16 R72, R136.reuse, R150, R72 ;  /* 0x000000968848723c */ /* 0x040fe20000041848 */
[----:B------:R-:W4:Y:S04]  /*1d710*/  LDSM.16.MT88.4 R148, [R187+0x1c800] ;  /* 0x01c80000bb94783b */ /* 0x000f280000004200 */
[----:B------:R-:W-:Y:S02]  /*1d720*/  LOP3.LUT R0, R133, 0xff, RZ, 0xc0, !PT ;  /* 0x000000ff85007812 */ /* 0x000fe400078ec0ff */
[----:B------:R-:W-:Y:S02]  /*1d730*/  PRMT R2, R160, 0x7632, R2 ;  /* 0x00007632a0027816 */ /* 0x000fe40000000002 */
[----:B------:R-:W-:Y:S02]  /*1d740*/  ISETP.LE.U32.AND P0, PT, R0, UR14, PT ;  /* 0x0000000e00007c0c */ /* 0x000fe4000bf03070 */
[----:B------:R-:W-:Y:S02]  /*1d750*/  PRMT R0, R160, 0x7610, R0 ;  /* 0x00007610a0007816 */ /* 0x000fe40000000000 */
[----:B------:R-:W-:Y:S02]  /*1d760*/  SHF.R.U32.HI R153, RZ, 0x10, R156 ;  /* 0x00000010ff997819 */ /* 0x000fe4000001169c */
[----:B------:R-:W-:Y:S01]  /*1d770*/  PRMT R191, R134, 0x7632, R191 ;  /* 0x0000763286bf7816 */ /* 0x000fe200000000bf */
[C---:B--2---:R-:W-:Y:S06]  /*1d780*/  HMMA.16816.F32.BF16 R76, R136.reuse, R140, R76 ;  /* 0x0000008c884c723c */ /* 0x044fec000004184c */
[C---:B------:R-:W-:Y:S01]  /*1d790*/  HMMA.16816.F32.BF16 R80, R136.reuse, R142, R80 ;  /* 0x0000008e8850723c */ /* 0x040fe20000041850 */
[----:B------:R-:W2:Y:S05]  /*1d7a0*/  LDSM.16.MT88.4 R140, [R185+0x1e800] ;  /* 0x01e80000b98c783b */ /* 0x000eaa0000004200 */
[C---:B------:R-:W-:Y:S06]  /*1d7b0*/  HMMA.16816.F32.BF16 R84, R136.reuse, R144, R84 ;  /* 0x000000908854723c */ /* 0x040fec0000041854 */
[C---:B------:R-:W-:Y:S05]  /*1d7c0*/  HMMA.16816.F32.BF16 R88, R136.reuse, R146, R88 ;  /* 0x000000928858723c */ /* 0x040fea0000041858 */
[----:B------:R-:W-:Y:S01]  /*1d7d0*/  FADD.FTZ R144, R182, R152 ;  /* 0x00000098b6907221 */ /* 0x000fe20000010000 */
[C---:B----4-:R-:W-:Y:S05]  /*1d7e0*/  HMMA.16816.F32.BF16 R92, R136.reuse, R148, R92 ;  /* 0x00000094885c723c */ /* 0x050fea000004185c */
[----:B------:R-:W-:Y:S01]  /*1d7f0*/  PRMT R152, R0, 0x5410, R2 ;  /* 0x0000541000987816 */ /* 0x000fe20000000002 */
[C---:B------:R-:W-:Y:S01]  /*1d800*/  HMMA.16816.F32.BF16 R96, R136.reuse, R150, R96 ;  /* 0x000000968860723c */ /* 0x040fe20000041860 */
[----:B------:R-:W-:Y:S04]  /*1d810*/  LDSM.16.MT88.4 R148, [R188+0x1e800] ;  /* 0x01e80000bc94783b */ /* 0x000fe80000004200 */
[----:B-1----:R-:W-:Y:S06]  /*1d820*/  F2FP.BF16.F32.PACK_AB R182, R135, R182 ;  /* 0x000000b687b6723e */ /* 0x002fec00000010ff */
[----:B------:R-:W-:Y:S01]  /*1d830*/  PRMT R181, R182, 0x7632, R181 ;  /* 0x00007632b6b57816 */ /* 0x000fe200000000b5 */
[C---:B--2---:R-:W-:Y:S06]  /*1d840*/  HMMA.16816.F32.BF16 R100, R136.reuse, R140, R100 ;  /* 0x0000008c8864723c */ /* 0x044fec0000041864 */
[C---:B------:R-:W-:Y:S01]  /*1d850*/  HMMA.16816.F32.BF16 R104, R136.reuse, R142, R104 ;  /* 0x0000008e8868723c */ /* 0x040fe20000041868 */
[----:B------:R-:W-:Y:S04]  /*1d860*/  LDSM.16.MT88.4 R140, [R187+0x1e800] ;  /* 0x01e80000bb8c783b */ /* 0x000fe80000004200 */
[----:B---3--:R-:W-:Y:S05]  /*1d870*/  @!P0 HFMA2.BF16_V2 R161, -RZ.H0_H0, RZ.H0_H0, -R0.H0_H0 ;  /* 0x200000ffffa18231 */ /* 0x008fea0000340900 */
[----:B------:R1:W-:Y:S01]  /*1d880*/  @!P0 STL.S16 [R1+0x3c], R161 ;  /* 0x00003ca101008387 */ /* 0x0003e20000100600 */
[----:B------:R-:W-:Y:S03]  /*1d890*/  PRMT R145, R161, 0x7610, R145 ;  /* 0x00007610a1917816 */ /* 0x000fe60000000091 */
[----:B------:R2:W3:Y:S01]  /*1d8a0*/  LDL.S16 R166, [R1+0x14] ;  /* 0x0000140001a67983 */ /* 0x0004e20000100600 */
[----:B------:R-:W-:Y:S03]  /*1d8b0*/  @!P0 PRMT R0, R145, 0x5410, RZ ;  /* 0x0000541091008816 */ /* 0x000fe600000000ff */
[----:B------:R2:W4:Y:S04]  /*1d8c0*/  LDL.S16 R158, [R1+0x10] ;  /* 0x00001000019e7983 */ /* 0x0005280000100600 */
[----:B------:R5:W-:Y:S01]  /*1d8d0*/  STG.E.U16 desc[UR28][R214.64+0x40], R0 ;  /* 0x00004000d6007986 */ /* 0x000be2000c10151c */
[----:B-1----:R-:W-:Y:S01]  /*1d8e0*/  FADD.FTZ R161, R135, R144 ;  /* 0x0000009087a17221 */ /* 0x002fe20000010000 */
[C---:B------:R-:W-:Y:S02]  /*1d8f0*/  LOP3.LUT R135, R156.reuse, 0xff, RZ, 0xc0, !PT ;  /* 0x000000ff9c877812 */ /* 0x040fe400078ec0ff */
[----:B------:R-:W1:Y:S02]  /*1d900*/  LDSM.16.MT88.4 R144, [R186+0x1e800] ;  /* 0x01e80000ba90783b */ /* 0x000e640000004200 */
[----:B------:R-:W-:Y:S02]  /*1d910*/  ISETP.LE.U32.AND P0, PT, R135, UR14, PT ;  /* 0x0000000e87007c0c */ /* 0x000fe4000bf03070 */
[----:B------:R-:W-:Y:S02]  /*1d920*/  LOP3.LUT R135, R156, 0xffff, RZ, 0xc0, !PT ;  /* 0x0000ffff9c877812 */ /* 0x000fe400078ec0ff */
[----:B-----5:R-:W-:Y:S04]  /*1d930*/  LOP3.LUT R0, R133, 0xffff, RZ, 0xc0, !PT ;  /* 0x0000ffff85007812 */ /* 0x020fe800078ec0ff */
[----:B------:R-:W-:Y:S04]  /*1d940*/  SHF.R.U32.HI R0, RZ, 0x8, R0 ;  /* 0x00000008ff007819 */ /* 0x000fe80000011600 */
[----:B------:R-:W-:Y:S04]  /*1d950*/  LOP3.LUT R0, R0, 0xffff, RZ, 0xc0, !PT ;  /* 0x0000ffff00007812 */ /* 0x000fe800078ec0ff */
[----:B------:R-:W-:Y:S02]  /*1d960*/  ISETP.LE.U32.AND P5, PT, R0, UR14, PT ;  /* 0x0000000e00007c0c */ /* 0x000fe4000bfa3070 */
[----:B------:R-:W-:Y:S04]  /*1d970*/  SHF.R.U32.HI R0, RZ, 0x18, R133 ;  /* 0x00000018ff007819 */ /* 0x000fe80000011685 */
[----:B------:R-:W-:Y:S02]  /*1d980*/  ISETP.LE.U32.AND P3, PT, R0, UR14, PT ;  /* 0x0000000e00007c0c */ /* 0x000fe4000bf63070 */
[----:B------:R-:W-:Y:S02]  /*1d990*/  LOP3.LUT R0, R157, UR27, R154, 0x96, !PT ;  /* 0x0000001b9d007c12 */ /* 0x000fe4000f8e969a */
[----:B------:R-:W-:Y:S01]  /*1d9a0*/  LOP3.LUT R154, R156, 0xff, RZ, 0xc0, !PT ;  /* 0x000000ff9c9a7812 */ /* 0x000fe200078ec0ff */
[C---:B-1----:R-:W-:Y:S06]  /*1d9b0*/  HMMA.16816.F32.BF16 R108, R136.reuse, R144, R108 ;  /* 0x00000090886c723c */ /* 0x042fec000004186c */
[C---:B------:R-:W-:Y:S05]  /*1d9c0*/  HMMA.16816.F32.BF16 R112, R136.reuse, R146, R112 ;  /* 0x000000928870723c */ /* 0x040fea0000041870 */
[----:B------:R-:W-:Y:S01]  /*1d9d0*/  SHF.R.U32.HI R145, RZ, 0x8, R135 ;  /* 0x00000008ff917819 */ /* 0x000fe20000011687 */
[C---:B------:R-:W-:Y:S05]  /*1d9e0*/  HMMA.16816.F32.BF16 R116, R136.reuse, R148, R116 ;  /* 0x000000948874723c */ /* 0x040fea0000041874 */
[----:B------:R-:W-:Y:S01]  /*1d9f0*/  SHF.R.U32.HI R144, RZ, 0x10, R133 ;  /* 0x00000010ff907819 */ /* 0x000fe20000011685 */
[C---:B------:R-:W-:Y:S05]  /*1da00*/  HMMA.16816.F32.BF16 R120, R136.reuse, R150, R120 ;  /* 0x000000968878723c */ /* 0x040fea0000041878 */
[----:B------:R-:W-:Y:S01]  /*1da10*/  PRMT R159, R154, 0x5410, R145 ;  /* 0x000054109a9f7816 */ /* 0x000fe20000000091 */
[C---:B------:R-:W-:Y:S05]  /*1da20*/  HMMA.16816.F32.BF16 R124, R136.reuse, R140, R124 ;  /* 0x0000008c887c723c */ /* 0x040fea000004187c */
[----:B------:R-:W-:Y:S01]  /*1da30*/  LOP3.LUT R145, R156, 0xffff, RZ, 0xc0, !PT ;  /* 0x0000ffff9c917812 */ /* 0x000fe200078ec0ff */
[----:B------:R-:W-:Y:S01]  /*1da40*/  HMMA.16816.F32.BF16 R128, R136, R142, R128 ;  /* 0x0000008e8880723c */ /* 0x000fe20000041880 */
[----:B------:R-:W-:Y:S04]  /*1da50*/  LDSM.16.MT88.4 R140, [R188+0x19000] ;  /* 0x01900000bc8c783b */ /* 0x000fe80000004200 */
[----:B------:R-:W-:Y:S02]  /*1da60*/  LOP3.LUT R144, R144, 0xff, RZ, 0xc0, !PT ;  /* 0x000000ff90907812 */ /* 0x000fe400078ec0ff */
[----:B------:R-:W-:Y:S01]  /*1da70*/  SHF.R.U32.HI R135, RZ, 0x18, R156 ;  /* 0x00000018ff877819 */ /* 0x000fe2000001169c */
[----:B------:R-:W-:Y:S01]  /*1da80*/  FADD.FTZ R139, R180, R164 ;  /* 0x000000a4b48b7221 */ /* 0x000fe20000010000 */
[----:B------:R-:W-:Y:S02]  /*1da90*/  ISETP.LE.U32.AND P1, PT, R144, UR14, PT ;  /* 0x0000000e90007c0c */ /* 0x000fe4000bf23070 */
[----:B------:R-:W-:Y:S02]  /*1daa0*/  LOP3.LUT R133, R153, 0xff, RZ, 0xc0, !PT ;  /* 0x000000ff99857812 */ /* 0x000fe400078ec0ff */
[----:B------:R-:W-:Y:S01]  /*1dab0*/  SHF.R.U32.HI R145, RZ, 0x8, R145 ;  /* 0x00000008ff917819 */ /* 0x000fe20000011691 */
[----:B------:R-:W1:Y:S01]  /*1dac0*/  MUFU.EX2 R153, R230 ;  /* 0x000000e600997308 */ /* 0x000e620000000800 */
        /* <DEDUP_REMOVED lines=15> */
[----:B------:R-:W5:Y:S01]  /*1dbc0*/  LDSM.16.MT88.4 R144, [R185+0x19000] ;  /* 0x01900000b990783b */ /* 0x000f620000004200 */
[----:B------:R-:W-:Y:S02]  /*1dbd0*/  ISETP.LE.U32.AND P4, PT, R148, UR14, PT ;  /* 0x0000000e94007c0c */ /* 0x000fe4000bf83070 */
[----:B------:R-:W-:Y:S01]  /*1dbe0*/  HSET2.LE.AND R137, R155, R169, PT ;  /* 0x000000a99b897233 */ /* 0x000fe20003803000 */
[----:B------:R-:W-:Y:S01]  /*1dbf0*/  @!P3 HFMA2.BF16_V2 R252, -RZ.H0_H0, RZ.H0_H0, -R133.H0_H0 ;  /* 0x200000fffffcb231 */ /* 0x000fe20000340985 */
[--C-:B------:R-:W-:Y:S01]  /*1dc00*/  HSET2.LE.AND R138, R159, R169.reuse, PT ;  /* 0x000000a99f8a7233 */ /* 0x100fe20003803000 */
[C---:B-1----:R-:W-:Y:S01]  /*1dc10*/  FADD.FTZ R159, R153.reuse, R139 ;  /* 0x0000008b999f7221 */ /* 0x042fe20000010000 */
[--C-:B------:R-:W-:Y:S01]  /*1dc20*/  HSET2.LE.AND R136, R154, R169.reuse, PT ;  /* 0x000000a99a887233 */ /* 0x100fe20003803000 */
[----:B------:R-:W1:Y:S01]  /*1dc30*/  LDSM.16.MT88.4 R148, [R186+0x19000] ;  /* 0x01900000ba94783b */ /* 0x000e620000004200 */
[--C-:B------:R-:W-:Y:S02]  /*1dc40*/  HSET2.LE.AND R139, R160, R169.reuse, PT ;  /* 0x000000a9a08b7233 */ /* 0x100fe40003803000 */
[----:B------:R-:W-:Y:S02]  /*1dc50*/  F2FP.BF16.F32.PACK_AB R180, R153, R180 ;  /* 0x000000b499b4723e */ /* 0x000fe400000010ff */
[----:B------:R-:W-:Y:S02]  /*1dc60*/  LOP3.LUT R136, R136, R152, RZ, 0xc0, !PT ;  /* 0x0000009888887212 */ /* 0x000fe400078ec0ff */
[----:B------:R-:W-:Y:S01]  /*1dc70*/  SHF.R.U32.HI R156, RZ, 0x18, R156 ;  /* 0x00000018ff9c7819 */ /* 0x000fe2000001169c */
[----:B------:R-:W2:Y:S01]  /*1dc80*/  LDSM.16.MT88.4 R152, [R187+0x19000] ;  /* 0x01900000bb98783b */ /* 0x000ea20000004200 */
[----:B---3--:R-:W-:Y:S02]  /*1dc90*/  @!P5 HFMA2.BF16_V2 R166, -RZ.H0_H0, RZ.H0_H0, -R2.H0_H0 ;  /* 0x200000ffffa6d231 */ /* 0x008fe40000340902 */
[----:B----4-:R-:W-:Y:S05]  /*1dca0*/  @!P1 HFMA2.BF16_V2 R158, -RZ.H0_H0, RZ.H0_H0, -R0.H0_H0 ;  /* 0x200000ffff9e9231 */ /* 0x010fea0000340900 */
[----:B------:R3:W-:Y:S01]  /*1dcb0*/  @!P5 STL.S16 [R1+0x14], R166 ;  /* 0x000014a60100d387 */ /* 0x0007e20000100600 */
[----:B------:R-:W-:Y:S03]  /*1dcc0*/  PRMT R135, R166, 0x7610, R135 ;  /* 0x00007610a6877816 */ /* 0x000fe60000000087 */
[----:B------:R4:W-:Y:S01]  /*1dcd0*/  @!P1 STL.S16 [R1+0x10], R158 ;  /* 0x0000109e01009387 */ /* 0x0009e20000100600 */
[----:B------:R-:W-:Y:S02]  /*1dce0*/  @!P5 PRMT R2, R135, 0x5410, RZ ;  /* 0x000054108702d816 */ /* 0x000fe400000000ff */
[----:B------:R-:W-:Y:S01]  /*1dcf0*/  PRMT R157, R158, 0x7610, R157 ;  /* 0x000076109e9d7816 */ /* 0x000fe2000000009d */
[----:B------:R1:W2:Y:S01]  /*1dd00*/  LDL.S16 R165, [R1+0xc] ;  /* 0x00000c0001a57983 */ /* 0x0002a20000100600 */
[----:B------:R-:W-:Y:S02]  /*1dd10*/  PRMT R135, R0, 0x5410, R133 ;  /* 0x0000541000877816 */ /* 0x000fe40000000085 */
[----:B------:R-:W-:Y:S01]  /*1dd20*/  @!P1 PRMT R0, R157, 0x5410, RZ ;  /* 0x000054109d009816 */ /* 0x000fe200000000ff */
[----:B------:R5:W-:Y:S01]  /*1dd30*/  STG.E.U16 desc[UR28][R214.64+0x42], R2 ;  /* 0x00004202d6007986 */ /* 0x000be2000c10151c */
[----:B------:R-:W-:Y:S01]  /*1dd40*/  MUFU.EX2 R157, R234 ;  /* 0x000000ea009d7308 */ /* 0x000fe20000000800 */
[----:B------:R-:W-:Y:S02]  /*1dd50*/  LOP3.LUT R137, R137, R135, RZ, 0xc0, !PT ;  /* 0x0000008789897212 */ /* 0x000fe400078ec0ff */
[----:B------:R1:W-:Y:S01]  /*1dd60*/  STG.E.U16 desc[UR28][R218.64+0x40], R0 ;  /* 0x00004000da007986 */ /* 0x0003e2000c10151c */
[----:B------:R-:W-:Y:S02]  /*1dd70*/  @!P3 PRMT R133, R252, 0x5410, RZ ;  /* 0x00005410fc85b816 */ /* 0x000fe400000000ff */
[----:B------:R-:W-:Y:S03]  /*1dd80*/  ISETP.LE.U32.AND P1, PT, R156, UR14, PT ;  /* 0x0000000e9c007c0c */ /* 0x000fe6000bf23070 */
[----:B------:R1:W-:Y:S04]  /*1dd90*/  STG.E.U16 desc[UR28][R218.64+0x42], R133 ;  /* 0x00004285da007986 */ /* 0x0003e8000c10151c */
[----:B---3--:R3:W3:Y:S01]  /*1dda0*/  LDL.S16 R166, [R1+0x1c] ;  /* 0x00001c0001a67983 */ /* 0x0086e20000100600 */
[----:B----4-:R-:W4:Y:S01]  /*1ddb0*/  MUFU.EX2 R158, R231 ;  /* 0x000000e7009e7308 */ /* 0x010f220000000800 */
[C---:B-----5:R-:W-:Y:S02]  /*1ddc0*/  PRMT R2, R163.reuse, 0x7632, R2 ;  /* 0x00007632a3027816 */ /* 0x060fe40000000002 */
[----:B-1----:R-:W-:Y:S04]  /*1ddd0*/  PRMT R0, R163, 0x7610, R0 ;  /* 0x00007610a3007816 */ /* 0x002fe80000000000 */
[----:B------:R-:W-:Y:S01]  /*1dde0*/  PRMT R135, R0, 0x5410, R2 ;  /* 0x0000541000877816 */ /* 0x000fe20000000002 */
[----:B------:R-:W-:Y:S01]  /*1ddf0*/  @!P0 HFMA2.BF16_V2 R251, -RZ.H0_H0, RZ.H0_H0, -R0.H0_H0 ;  /* 0x200000fffffb8231 */ /* 0x000fe20000340900 */
[----:B------:R-:W-:Y:S02]  /*1de00*/  LOP3.LUT R133, R213, UR24, R162, 0x96, !PT ;  /* 0x00000018d5857c12 */ /* 0x000fe4000f8e96a2 */
[----:B------:R-:W-:Y:S01]  /*1de10*/  LOP3.LUT R138, R138, R135, RZ, 0xc0, !PT ;  /* 0x000000878a8a7212 */ /* 0x000fe200078ec0ff */
[----:B----4-:R-:W-:Y:S01]  /*1de20*/  FADD.FTZ R135, R158, R161 ;  /* 0x000000a19e877221 */ /* 0x010fe20000010000 */
[----:B------:R-:W-:Y:S02]  /*1de30*/  @!P0 PRMT R0, R251, 0x5410, RZ ;  /* 0x00005410fb008816 */ /* 0x000fe400000000ff */
[C---:B------:R-:W-:Y:S01]  /*1de40*/  F2FP.BF16.F32.PACK_AB R158, R157.reuse, R158 ;  /* 0x0000009e9d9e723e */ /* 0x040fe200000010ff */
[----:B------:R-:W-:Y:S01]  /*1de50*/  FADD.FTZ R244, R157, R135 ;  /* 0x000000879df47221 */ /* 0x000fe20000010000 */
[----:B------:R-:W-:Y:S01]  /*1de60*/  PRMT R135, R134, 0x5410, R191 ;  /* 0x0000541086877816 */ /* 0x000fe200000000bf */
[----:B------:R1:W-:Y:S01]  /*1de70*/  STG.E.U16 desc[UR28][R214.64+0x50], R0 ;  /* 0x00005000d6007986 */ /* 0x0003e2000c10151c */
[----:B------:R-:W4:Y:S01]  /*1de80*/  MUFU.EX2 R157, R235 ;  /* 0x000000eb009d7308 */ /* 0x000f220000000800 */
[----:B------:R-:W-:Y:S02]  /*1de90*/  PRMT R183, R158, 0x7632, R183 ;  /* 0x000076329eb77816 */ /* 0x000fe400000000b7 */
[----:B------:R-:W-:Y:S07]  /*1dea0*/  LOP3.LUT R139, R139, R135, RZ, 0xc0, !PT ;  /* 0x000000878b8b7212 */ /* 0x000fee00078ec0ff */
[----:B------:R-:W5:Y:S01]  /*1deb0*/  MUFU.EX2 R135, R238 ;  /* 0x000000ee00877308 */ /* 0x000f620000000800 */
[C---:B------:R-:W-:Y:S06]  /*1dec0*/  HMMA.16816.F32.BF16 R4, R136.reuse, R144, R4 ;  /* 0x000000908804723c */ /* 0x040fec0000041804 */
[C---:B------:R-:W-:Y:S01]  /*1ded0*/  HMMA.16816.F32.BF16 R8, R136.reuse, R146, R8 ;  /* 0x000000928808723c */ /* 0x040fe20000041808 */
[----:B------:R-:W4:Y:S05]  /*1dee0*/  LDSM.16.MT88.4 R144, [R185+0x1b000] ;  /* 0x01b00000b990783b */ /* 0x000f2a0000004200 */
[C---:B------:R-:W-:Y:S05]  /*1def0*/  HMMA.16816.F32.BF16 R12, R136.reuse, R148, R12 ;  /* 0x00000094880c723c */ /* 0x040fea000004180c */
[----:B-1----:R-:W-:Y:S01]  /*1df00*/  LOP3.LUT R0, R133, 0xff, RZ, 0xc0, !PT ;  /* 0x000000ff85007812 */ /* 0x002fe200078ec0ff */
[C---:B------:R-:W-:Y:S01]  /*1df10*/  HMMA.16816.F32.BF16 R16, R136.reuse, R150, R16 ;  /* 0x000000968810723c */ /* 0x040fe20000041810 */
[----:B------:R-:W1:Y:S02]  /*1df20*/  LDSM.16.MT88.4 R148, [R186+0x1b000] ;  /* 0x01b00000ba94783b */ /* 0x000e640000004200 */
[----:B------:R-:W-:Y:S02]  /*1df30*/  ISETP.LE.U32.AND P3, PT, R0, UR14, PT ;  /* 0x0000000e00007c0c */ /* 0x000fe4000bf63070 */
[C---:B------:R-:W-:Y:S01]  /*1df40*/  LOP3.LUT R0, R212.reuse, 0xffff, RZ, 0xc0, !PT ;  /* 0x0000ffffd4007812 */ /* 0x040fe200078ec0ff */
        /* <DEDUP_REMOVED lines=23> */
[----:B------:R-:W-:Y:S01]  /*1e0c0*/  FADD.FTZ R148, R157, R159 ;  /* 0x0000009f9d947221 */ /* 0x000fe20000010000 */
[C---:B-----5:R-:W-:Y:S05]  /*1e0d0*/  HMMA.16816.F32.BF16 R84, R136.reuse, R140, R84 ;  /* 0x0000008c8854723c */ /* 0x060fea0000041854 */
[C---:B------:R-:W-:Y:S01]  /*1e0e0*/  FADD.FTZ R239, R135.reuse, R148 ;  /* 0x0000009487ef7221 */ /* 0x040fe20000010000 */
[C---:B------:R-:W-:Y:S01]  /*1e0f0*/  HMMA.16816.F32.BF16 R88, R136.reuse, R142, R88 ;  /* 0x0000008e8858723c */ /* 0x040fe20000041858 */
[----:B------:R-:W1:Y:S04]  /*1e100*/  LDSM.16.MT88.4 R140, [R186+0x1f000] ;  /* 0x01f00000ba8c783b */ /* 0x000e680000004200 */
[----:B------:R-:W-:Y:S01]  /*1e110*/  F2FP.BF16.F32.PACK_AB R157, R135, R157 ;  /* 0x0000009d879d723e */ /* 0x000fe200000010ff */
[C---:B--2---:R-:W-:Y:S03]  /*1e120*/  HMMA.16816.F32.BF16 R92, R136.reuse, R152, R92 ;  /* 0x00000098885c723c */ /* 0x044fe6000004185c */
[----:B------:R-:W2:Y:S02]  /*1e130*/  LDSM.16.MT88.4 R148, [R188+0x1f000] ;  /* 0x01f00000bc94783b */ /* 0x000ea40000004200 */
[----:B------:R-:W-:Y:S01]  /*1e140*/  LOP3.LUT R135, R133, 0xffff, RZ, 0xc0, !PT ;  /* 0x0000ffff85877812 */ /* 0x000fe200078ec0ff */
[C---:B------:R-:W-:Y:S05]  /*1e150*/  HMMA.16816.F32.BF16 R96, R136.reuse, R154, R96 ;  /* 0x0000009a8860723c */ /* 0x040fea0000041860 */
[----:B------:R-:W-:Y:S01]  /*1e160*/  SHF.R.U32.HI R153, RZ, 0x8, R0 ;  /* 0x00000008ff997819 */ /* 0x000fe20000011600 */
[C---:B----4-:R-:W-:Y:S05]  /*1e170*/  HMMA.16816.F32.BF16 R100, R136.reuse, R144, R100 ;  /* 0x000000908864723c */ /* 0x050fea0000041864 */
[----:B------:R-:W-:Y:S01]  /*1e180*/  LOP3.LUT R155, R212, 0xff, RZ, 0xc0, !PT ;  /* 0x000000ffd49b7812 */ /* 0x000fe200078ec0ff */
[C---:B------:R-:W-:Y:S05]  /*1e190*/  HMMA.16816.F32.BF16 R104, R136.reuse, R146, R104 ;  /* 0x000000928868723c */ /* 0x040fea0000041868 */
[----:B------:R-:W-:Y:S02]  /*1e1a0*/  SHF.R.U32.HI R154, RZ, 0x18, R212 ;  /* 0x00000018ff9a7819 */ /* 0x000fe400000116d4 */
[----:B------:R-:W-:Y:S04]  /*1e1b0*/  PRMT R170, R155, 0x5410, R153 ;  /* 0x000054109baa7816 */ /* 0x000fe80000000099 */
[----:B------:R-:W-:Y:S02]  /*1e1c0*/  LOP3.LUT R0, R213, UR24, R162, 0x96, !PT ;  /* 0x00000018d5007c12 */ /* 0x000fe4000f8e96a2 */
[----:B------:R-:W-:Y:S01]  /*1e1d0*/  LDSM.16.MT88.4 R160, [R185+0x19800] ;  /* 0x01980000b9a0783b */ /* 0x000fe20000004200 */
[--C-:B------:R-:W-:Y:S02]  /*1e1e0*/  SHF.R.U32.HI R144, RZ, 0x18, R133.reuse ;  /* 0x00000018ff907819 */ /* 0x100fe40000011685 */
[----:B------:R-:W-:Y:S01]  /*1e1f0*/  SHF.R.U32.HI R146, RZ, 0x10, R133 ;  /* 0x00000010ff927819 */ /* 0x000fe20000011685 */
[C---:B-1----:R-:W-:Y:S03]  /*1e200*/  HMMA.16816.F32.BF16 R108, R136.reuse, R140, R108 ;  /* 0x0000008c886c723c */ /* 0x042fe6000004186c */
[----:B------:R-:W-:Y:S02]  /*1e210*/  LOP3.LUT R147, R0, 0xff, RZ, 0xc0, !PT ;  /* 0x000000ff00937812 */ /* 0x000fe400078ec0ff */
[----:B------:R-:W-:Y:S01]  /*1e220*/  SHF.R.U32.HI R145, RZ, 0x18, R0 ;  /* 0x00000018ff917819 */ /* 0x000fe20000011600 */
[C---:B------:R-:W-:Y:S01]  /*1e230*/  HMMA.16816.F32.BF16 R112, R136.reuse, R142, R112 ;  /* 0x0000008e8870723c */ /* 0x040fe20000041870 */
[----:B------:R-:W-:Y:S02]  /*1e240*/  LDSM.16.MT88.4 R140, [R186+0x19800] ;  /* 0x01980000ba8c783b */ /* 0x000fe40000004200 */
[----:B------:R-:W-:Y:S02]  /*1e250*/  ISETP.LE.U32.AND P5, PT, R144, UR14, PT ;  /* 0x0000000e90007c0c */ /* 0x000fe4000bfa3070 */
[----:B------:R-:W-:Y:S01]  /*1e260*/  SHF.R.U32.HI R152, RZ, 0x10, R212 ;  /* 0x00000010ff987819 */ /* 0x000fe200000116d4 */
[C---:B--2---:R-:W-:Y:S05]  /*1e270*/  HMMA.16816.F32.BF16 R116, R136.reuse, R148, R116 ;  /* 0x000000948874723c */ /* 0x044fea0000041874 */
[----:B------:R-:W-:Y:S01]  /*1e280*/  LOP3.LUT R152, R152, 0xff, RZ, 0xc0, !PT ;  /* 0x000000ff98987812 */ /* 0x000fe200078ec0ff */
[C---:B------:R-:W-:Y:S05]  /*1e290*/  HMMA.16816.F32.BF16 R120, R136.reuse, R150, R120 ;  /* 0x000000968878723c */ /* 0x040fea0000041878 */
[----:B------:R-:W-:Y:S02]  /*1e2a0*/  PRMT R171, R152, 0x5410, R154 ;  /* 0x0000541098ab7816 */ /* 0x000fe4000000009a */
[----:B------:R-:W1:Y:S01]  /*1e2b0*/  LDSM.16.MT88.4 R152, [R187+0x1f000] ;  /* 0x01f00000bb98783b */ /* 0x000e620000004200 */
[----:B------:R-:W-:Y:S03]  /*1e2c0*/  SHF.R.U32.HI R135, RZ, 0x8, R135 ;  /* 0x00000008ff877819 */ /* 0x000fe60000011687 */
[----:B------:R-:W-:Y:S02]  /*1e2d0*/  LOP3.LUT R133, R0, 0xffff, RZ, 0xc0, !PT ;  /* 0x0000ffff00857812 */ /* 0x000fe400078ec0ff */
[----:B------:R-:W-:Y:S02]  /*1e2e0*/  LOP3.LUT R135, R135, 0xffff, RZ, 0xc0, !PT ;  /* 0x0000ffff87877812 */ /* 0x000fe400078ec0ff */
[----:B------:R-:W-:Y:S02]  /*1e2f0*/  SHF.R.U32.HI R133, RZ, 0x8, R133 ;  /* 0x00000008ff857819 */ /* 0x000fe40000011685 */
[----:B------:R-:W-:Y:S02]  /*1e300*/  ISETP.LE.U32.AND P0, PT, R135, UR14, PT ;  /* 0x0000000e87007c0c */ /* 0x000fe4000bf03070 */
[----:B------:R-:W-:Y:S02]  /*1e310*/  SHF.R.U32.HI R135, RZ, 0x10, R0 ;  /* 0x00000010ff877819 */ /* 0x000fe40000011600 */
[----:B------:R-:W-:Y:S02]  /*1e320*/  PRMT R133, R147, 0x5410, R133 ;  /* 0x0000541093857816 */ /* 0x000fe40000000085 */
[----:B------:R-:W-:Y:S02]  /*1e330*/  LOP3.LUT R135, R135, 0xff, RZ, 0xc0, !PT ;  /* 0x000000ff87877812 */ /* 0x000fe400078ec0ff */
[--C-:B------:R-:W-:Y:S02]  /*1e340*/  HSET2.LE.AND R170, R170, R169.reuse, PT ;  /* 0x000000a9aaaa7233 */ /* 0x100fe40003803000 */
[----:B------:R-:W-:Y:S02]  /*1e350*/  PRMT R135, R135, 0x5410, R145 ;  /* 0x0000541087877816 */ /* 0x000fe40000000091 */
[--C-:B------:R-:W-:Y:S02]  /*1e360*/  HSET2.LE.AND R171, R171, R169.reuse, PT ;  /* 0x000000a9abab7233 */ /* 0x100fe40003803000 */
[--C-:B------:R-:W-:Y:S02]  /*1e370*/  HSET2.LE.AND R168, R133, R169.reuse, PT ;  /* 0x000000a985a87233 */ /* 0x100fe40003803000 */
[----:B------:R-:W-:Y:S02]  /*1e380*/  HSET2.LE.AND R169, R135, R169, PT ;  /* 0x000000a987a97233 */ /* 0x000fe40003803000 */
[----:B------:R-:W-:Y:S02]  /*1e390*/  PRMT R135, R180, 0x7632, R135 ;  /* 0x00007632b4877816 */ /* 0x000fe40000000087 */
[----:B------:R-:W-:Y:S02]  /*1e3a0*/  LOP3.LUT R0, R146, 0xff, RZ, 0xc0, !PT ;  /* 0x000000ff92007812 */ /* 0x000fe400078ec0ff */
[----:B------:R-:W-:Y:S01]  /*1e3b0*/  PRMT R133, R158, 0x7610, R133 ;  /* 0x000076109e857816 */ /* 0x000fe20000000085 */
[----:B------:R-:W2:Y:S01]  /*1e3c0*/  LDSM.16.MT88.4 R144, [R188+0x19800] ;  /* 0x01980000bc90783b */ /* 0x000ea20000004200 */
[----:B------:R-:W-:Y:S01]  /*1e3d0*/  @!P5 HFMA2.BF16_V2 R249, -RZ.H0_H0, RZ.H0_H0, -R135.H0_H0 ;  /* 0x200000fffff9d231 */ /* 0x000fe20000340987 */
[C---:B-1----:R-:W-:Y:S06]  /*1e3e0*/  HMMA.16816.F32.BF16 R124, R136.reuse, R152, R124 ;  /* 0x00000098887c723c */ /* 0x042fec000004187c */
[----:B------:R-:W-:Y:S05]  /*1e3f0*/  HMMA.16816.F32.BF16 R128, R136, R154, R128 ;  /* 0x0000009a8880723c */ /* 0x000fea0000041880 */
[----:B------:R-:W-:Y:S06]  /*1e400*/  @!P4 HFMA2.BF16_V2 R165, -RZ.H0_H0, RZ.H0_H0, -R134.H0_H0 ;  /* 0x200000ffffa5c231 */ /* 0x000fec0000340986 */
[----:B------:R-:W-:Y:S04]  /*1e410*/  PRMT R148, R165, 0x7610, R148 ;  /* 0x00007610a5947816 */ /* 0x000fe80000000094 */
[----:B------:R-:W-:Y:S01]  /*1e420*/  @!P4 PRMT R134, R148, 0x5410, RZ ;  /* 0x000054109486c816 */ /* 0x000fe200000000ff */
[----:B---3--:R-:W-:Y:S05]  /*1e430*/  @!P6 HFMA2.BF16_V2 R166, -RZ.H0_H0, RZ.H0_H0, -R2.H0_H0 ;  /* 0x200000ffffa6e231 */ /* 0x008fea0000340902 */
[----:B------:R-:W-:Y:S01]  /*1e440*/  @!P6 STL.S16 [R1+0x1c], R166 ;  /* 0x00001ca60100e387 */ /* 0x000fe20000100600 */
[----:B------:R-:W-:Y:S03]  /*1e450*/  PRMT R156, R166, 0x7610, R156 ;  /* 0x00007610a69c7816 */ /* 0x000fe6000000009c */
[----:B------:R-:W-:Y:S01]  /*1e460*/  @!P4 STL.S16 [R1+0xc], R165 ;  /* 0x00000ca50100c387 */ /* 0x000fe20000100600 */
[----:B------:R-:W-:Y:S02]  /*1e470*/  @!P6 PRMT R2, R156, 0x5410, RZ ;  /* 0x000054109c02e816 */ /* 0x000fe400000000ff */
[----:B------:R-:W-:Y:S01]  /*1e480*/  ISETP.LE.U32.AND P6, PT, R0, UR14, PT ;  /* 0x0000000e00007c0c */ /* 0x000fe2000bfc3070 */
[----:B------:R3:W4:Y:S01]  /*1e490*/  LDL.S16 R225, [R1+0x8] ;  /* 0x0000080001e17983 */ /* 0x0007220000100600 */
[C---:B------:R-:W-:Y:S03]  /*1e4a0*/  PRMT R0, R157.reuse, 0x7632, R0 ;  /* 0x000076329d007816 */ /* 0x040fe60000000000 */
[----:B------:R3:W5:Y:S04]  /*1e4b0*/  LDL.S16 R224, [R1+0x4] ;  /* 0x0000040001e07983 */ /* 0x0007680000100600 */
[----:B------:R3:W3:Y:S04]  /*1e4c0*/  LDL.S16 R223, [R1] ;  /* 0x0000000001df7983 */ /* 0x0006e80000100600 */
[----:B------:R1:W-:Y:S01]  /*1e4d0*/  STG.E.U16 desc[UR28][R214.64+0x52], R2 ;  /* 0x00005202d6007986 */ /* 0x0003e2000c10151c */
[----:B------:R-:W-:Y:S03]  /*1e4e0*/  @!P6 HFMA2.BF16_V2 R250, -RZ.H0_H0, RZ.H0_H0, -R180.H0_H0 ;  /* 0x200000fffffae231 */ /* 0x000fe600003409b4 */
[----:B------:R2:W-:Y:S01]  /*1e4f0*/  STG.E.U16 desc[UR28][R218.64+0x50], R134 ;  /* 0x00005086da007986 */ /* 0x0005e2000c10151c */
[----:B-1----:R-:W-:Y:S02]  /*1e500*/  PRMT R2, R157, 0x7610, R2 ;  /* 0x000076109d027816 */ /* 0x002fe40000000002 */
[----:B--2---:R-:W-:Y:S04]  /*1e510*/  PRMT R134, R182, 0x5410, R181 ;  /* 0x00005410b6867816 */ /* 0x004fe800000000b5 */
[----:B------:R-:W-:Y:S02]  /*1e520*/  LOP3.LUT R168, R168, R134, RZ, 0xc0, !PT ;  /* 0x00000086a8a87212 */ /* 0x000fe400078ec0ff */
[----:B------:R-:W-:Y:S02]  /*1e530*/  PRMT R134, R180, 0x5410, R135 ;  /* 0x00005410b4867816 */ /* 0x000fe40000000087 */
[----:B------:R-:W-:Y:S02]  /*1e540*/  @!P6 PRMT R180, R250, 0x5410, RZ ;  /* 0x00005410fab4e816 */ /* 0x000fe400000000ff */
[----:B------:R-:W-:Y:S02]  /*1e550*/  LOP3.LUT R169, R169, R134, RZ, 0xc0, !PT ;  /* 0x00000086a9a97212 */ /* 0x000fe400078ec0ff */
[----:B------:R-:W-:Y:S02]  /*1e560*/  PRMT R134, R133, 0x5410, R183 ;  /* 0x0000541085867816 */ /* 0x000fe400000000b7 */
[----:B------:R-:W-:Y:S02]  /*1e570*/  @!P5 PRMT R135, R249, 0x5410, RZ ;  /* 0x00005410f987d816 */ /* 0x000fe400000000ff */
[----:B------:R-:W-:Y:S02]  /*1e580*/  LOP3.LUT R170, R170, R134, RZ, 0xc0, !PT ;  /* 0x00000086aaaa7212 */ /* 0x000fe400078ec0ff */
[----:B------:R-:W-:Y:S04]  /*1e590*/  PRMT R134, R2, 0x5410, R0 ;  /* 0x0000541002867816 */ /* 0x000fe80000000000 */
[----:B------:R-:W-:Y:S01]  /*1e5a0*/  LOP3.LUT R171, R171, R134, RZ, 0xc0, !PT ;  /* 0x00000086abab7212 */ /* 0x000fe200078ec0ff */
[----:B------:R-:W-:Y:S06]  /*1e5b0*/  IMAD.MOV.U32 R134, RZ, RZ, R3 ;  /* 0x000000ffff867224 */ /* 0x000fec00078e0003 */
[C---:B------:R-:W-:Y:S01]  /*1e5c0*/  HMMA.16816.F32.BF16 R164, R168.reuse, R160, R4 ;  /* 0x000000a0a8a4723c */ /* 0x040fe20000041804 */
[----:B------:R-:W1:Y:S05]  /*1e5d0*/  LDSM.16.MT88.4 R4, [R186+0x1b800] ;  /* 0x01b80000ba04783b */ /* 0x000e6a0000004200 */
[C---:B------:R-:W-:Y:S03]  /*1e5e0*/  HMMA.16816.F32.BF16 R160, R168.reuse, R162, R8 ;  /* 0x000000a2a8a0723c */ /* 0x040fe60000041808 */
[----:B------:R-:W2:Y:S03]  /*1e5f0*/  LDSM.16.MT88.4 R8, [R188+0x1b800] ;  /* 0x01b80000bc08783b */ /* 0x000ea60000004200 */
[C---:B------:R-:W-:Y:S05]  /*1e600*/  HMMA.16816.F32.BF16 R156, R168.reuse, R140, R12 ;  /* 0x0000008ca89c723c */ /* 0x040fea000004180c */
[----:B------:R-:W2:Y:S01]  /*1e610*/  LDSM.16.MT88.4 R12, [R187+0x1b800] ;  /* 0x01b80000bb0c783b */ /* 0x000ea20000004200 */
[C---:B------:R-:W-:Y:S06]  /*1e620*/  HMMA.16816.F32.BF16 R152, R168.reuse, R142, R16 ;  /* 0x0000008ea898723c */ /* 0x040fec0000041810 */
[C---:B------:R-:W-:Y:S01]  /*1e630*/  HMMA.16816.F32.BF16 R148, R168.reuse, R144, R20 ;  /* 0x00000090a894723c */ /* 0x040fe20000041814 */
[----:B------:R-:W2:Y:S05]  /*1e640*/  LDSM.16.MT88.4 R16, [R185+0x1d800] ;  /* 0x01d80000b910783b */ /* 0x000eaa0000004200 */
[C---:B------:R-:W-:Y:S03]  /*1e650*/  HMMA.16816.F32.BF16 R144, R168.reuse, R146, R24 ;  /* 0x00000092a890723c */ /* 0x040fe60000041818 */
[----:B------:R-:W2:Y:S03]  /*1e660*/  LDSM.16.MT88.4 R20, [R186+0x1d800] ;  /* 0x01d80000ba14783b */ /* 0x000ea60000004200 */
[C---:B------:R-:W-:Y:S05]  /*1e670*/  HMMA.16816.F32.BF16 R140, R168.reuse, R172, R28 ;  /* 0x000000aca88c723c */ /* 0x040fea000004181c */
[----:B------:R-:W-:Y:S01]  /*1e680*/  LDSM.16.MT88.4 R24, [R187+0x1d800] ;  /* 0x01d80000bb18783b */ /* 0x000fe20000004200 */
        /* <DEDUP_REMOVED lines=14> */
[----:B------:R-:W2:Y:S05]  /*1e770*/  LDSM.16.MT88.4 R16, [R188+0x1f800] ;  /* 0x01f80000bc10783b */ /* 0x000eaa0000004200 */
[C---:B------:R-:W-:Y:S06]  /*1e780*/  HMMA.16816.F32.BF16 R76, R168.reuse, R20, R76 ;  /* 0x00000014a84c723c */ /* 0x040fec000004184c */
[C---:B------:R-:W-:Y:S05]  /*1e790*/  HMMA.16816.F32.BF16 R80, R168.reuse, R22, R80 ;  /* 0x00000016a850723c */ /* 0x040fea0000041850 */
[----:B------:R-:W-:Y:S01]  /*1e7a0*/  LOP3.LUT R20, R212, 0xff, RZ, 0xc0, !PT ;  /* 0x000000ffd4147812 */ /* 0x000fe200078ec0ff */
[C---:B-1----:R-:W-:Y:S03]  /*1e7b0*/  HMMA.16816.F32.BF16 R84, R168.reuse, R4, R84 ;  /* 0x00000004a854723c */ /* 0x042fe60000041854 */
[----:B------:R-:W-:Y:S02]  /*1e7c0*/  ISETP.LE.U32.AND P4, PT, R20, UR14, PT ;  /* 0x0000000e14007c0c */ /* 0x000fe4000bf83070 */
[----:B------:R-:W-:Y:S01]  /*1e7d0*/  LOP3.LUT R21, R212, 0xffff, RZ, 0xc0, !PT ;  /* 0x0000ffffd4157812 */ /* 0x000fe200078ec0ff */
[C---:B------:R-:W-:Y:S01]  /*1e7e0*/  HMMA.16816.F32.BF16 R88, R168.reuse, R6, R88 ;  /* 0x00000006a858723c */ /* 0x040fe20000041858 */
[----:B------:R-:W1:Y:S04]  /*1e7f0*/  LDSM.16.MT88.4 R4, [R187+0x1f800] ;  /* 0x01f80000bb04783b */ /* 0x000e680000004200 */
[----:B------:R-:W-:Y:S01]  /*1e800*/  SHF.R.U32.HI R20, RZ, 0x8, R21 ;  /* 0x00000008ff147819 */ /* 0x000fe20000011615 */
[C---:B------:R-:W-:Y:S05]  /*1e810*/  HMMA.16816.F32.BF16 R92, R168.reuse, R24, R92 ;  /* 0x00000018a85c723c */ /* 0x040fea000004185c */
[----:B------:R-:W-:Y:S01]  /*1e820*/  @!P4 HFMA2.BF16_V2 R248, -RZ.H0_H0, RZ.H0_H0, -R133.H0_H0 ;  /* 0x200000fffff8c231 */ /* 0x000fe20000340985 */
[C---:B------:R-:W-:Y:S05]  /*1e830*/  HMMA.16816.F32.BF16 R96, R168.reuse, R26, R96 ;  /* 0x0000001aa860723c */ /* 0x040fea0000041860 */
[----:B------:R-:W-:Y:S01]  /*1e840*/  @!P4 PRMT R133, R248, 0x5410, RZ ;  /* 0x00005410f885c816 */ /* 0x000fe200000000ff */
[C---:B--2---:R-:W-:Y:S05]  /*1e850*/  HMMA.16816.F32.BF16 R100, R168.reuse, R8, R100 ;  /* 0x00000008a864723c */ /* 0x044fea0000041864 */
[--C-:B------:R-:W-:Y:S01]  /*1e860*/  SHF.R.U32.HI R22, RZ, 0x10, R212.reuse ;  /* 0x00000010ff167819 */ /* 0x100fe200000116d4 */
[C---:B------:R-:W-:Y:S05]  /*1e870*/  HMMA.16816.F32.BF16 R104, R168.reuse, R10, R104 ;  /* 0x0000000aa868723c */ /* 0x040fea0000041868 */
[----:B------:R-:W-:Y:S01]  /*1e880*/  LOP3.LUT R8, R20, 0xffff, RZ, 0xc0, !PT ;  /* 0x0000ffff14087812 */ /* 0x000fe200078ec0ff */
[C---:B------:R-:W-:Y:S05]  /*1e890*/  HMMA.16816.F32.BF16 R108, R168.reuse, R12, R108 ;  /* 0x0000000ca86c723c */ /* 0x040fea000004186c */
[----:B------:R-:W-:Y:S01]  /*1e8a0*/  SHF.R.U32.HI R212, RZ, 0x18, R212 ;  /* 0x00000018ffd47819 */ /* 0x000fe200000116d4 */
[C---:B------:R-:W-:Y:S05]  /*1e8b0*/  HMMA.16816.F32.BF16 R112, R168.reuse, R14, R112 ;  /* 0x0000000ea870723c */ /* 0x040fea0000041870 */
[----:B------:R-:W-:Y:S01]  /*1e8c0*/  LOP3.LUT R21, R22, 0xff, RZ, 0xc0, !PT ;  /* 0x000000ff16157812 */ /* 0x000fe200078ec0ff */
        /* <DEDUP_REMOVED lines=10> */
[----:B------:R-:W-:Y:S02]  /*1e970*/  PRMT R24, R224, 0x7610, R24 ;  /* 0x00007610e0187816 */ /* 0x000fe40000000018 */
[----:B------:R-:W-:Y:S01]  /*1e980*/  @!P1 PRMT R191, R25, 0x5410, RZ ;  /* 0x0000541019bf9816 */ /* 0x000fe200000000ff */
[----:B------:R-:W-:Y:S01]  /*1e990*/  @!P0 STL.S16 [R1], R223 ;  /* 0x000000df01008387 */ /* 0x000fe20000100600 */
[----:B------:R-:W-:Y:S02]  /*1e9a0*/  @!P3 PRMT R182, R24, 0x5410, RZ ;  /* 0x0000541018b6b816 */ /* 0x000fe400000000ff */
[----:B------:R-:W-:Y:S01]  /*1e9b0*/  ISETP.LE.U32.AND P3, PT, R8, UR14, PT ;  /* 0x0000000e08007c0c */ /* 0x000fe2000bf63070 */
[----:B------:R-:W-:Y:S01]  /*1e9c0*/  STG.E.U16 desc[UR28][R218.64+0x52], R191 ;  /* 0x000052bfda007986 */ /* 0x000fe2000c10151c */
[----:B------:R-:W-:Y:S02]  /*1e9d0*/  PRMT R23, R223, 0x7610, R23 ;  /* 0x00007610df177816 */ /* 0x000fe40000000017 */
[----:B------:R-:W-:Y:S01]  /*1e9e0*/  ISETP.LE.U32.AND P1, PT, R21, UR14, PT ;  /* 0x0000000e15007c0c */ /* 0x000fe2000bf23070 */
[----:B------:R-:W-:Y:S01]  /*1e9f0*/  STG.E.U16 desc[UR28][R214.64+0x60], R182 ;  /* 0x000060b6d6007986 */ /* 0x000fe2000c10151c */
[----:B------:R-:W-:Y:S02]  /*1ea00*/  @!P0 PRMT R181, R23, 0x5410, RZ ;  /* 0x0000541017b58816 */ /* 0x000fe400000000ff */
[----:B------:R-:W-:Y:S03]  /*1ea10*/  ISETP.LE.U32.AND P0, PT, R212, UR14, PT ;  /* 0x0000000ed4007c0c */ /* 0x000fe6000bf03070 */
[----:B------:R-:W-:Y:S02]  /*1ea20*/  STG.E.U16 desc[UR28][R214.64+0x62], R181 ;  /* 0x000062b5d6007986 */ /* 0x000fe4000c10151c */
[----:B------:R-:W-:Y:S02]  /*1ea30*/  @!P3 HFMA2.BF16_V2 R247, -RZ.H0_H0, RZ.H0_H0, -R183.H0_H0 ;  /* 0x200000fffff7b231 */ /* 0x000fe400003409b7 */
[----:B------:R-:W-:Y:S02]  /*1ea40*/  STG.E.U16 desc[UR28][R218.64+0x60], R180 ;  /* 0x000060b4da007986 */ /* 0x000fe4000c10151c */
[----:B------:R-:W-:Y:S01]  /*1ea50*/  @!P1 HFMA2.BF16_V2 R246, -RZ.H0_H0, RZ.H0_H0, -R2.H0_H0 ;  /* 0x200000fffff69231 */ /* 0x000fe20000340902 */
[----:B------:R-:W-:Y:S01]  /*1ea60*/  @!P3 PRMT R183, R247, 0x5410, RZ ;  /* 0x00005410f7b7b816 */ /* 0x000fe200000000ff */
[----:B------:R-:W-:Y:S02]  /*1ea70*/  STG.E.U16 desc[UR28][R218.64+0x62], R135 ;  /* 0x00006287da007986 */ /* 0x000fe4000c10151c */
[----:B------:R-:W-:Y:S01]  /*1ea80*/  @!P0 HFMA2.BF16_V2 R245, -RZ.H0_H0, RZ.H0_H0, -R0.H0_H0 ;  /* 0x200000fffff58231 */ /* 0x000fe20000340900 */
[----:B------:R-:W-:Y:S01]  /*1ea90*/  @!P1 PRMT R2, R246, 0x5410, RZ ;  /* 0x00005410f6029816 */ /* 0x000fe200000000ff */
[----:B------:R1:W-:Y:S03]  /*1eaa0*/  STG.E.U16 desc[UR28][R214.64+0x70], R133 ;  /* 0x00007085d6007986 */ /* 0x0003e6000c10151c */
[----:B------:R-:W-:Y:S01]  /*1eab0*/  @!P0 PRMT R0, R245, 0x5410, RZ ;  /* 0x00005410f5008816 */ /* 0x000fe200000000ff */
[----:B------:R2:W-:Y:S01]  /*1eac0*/  STG.E.U16 desc[UR28][R214.64+0x72], R183 ;  /* 0x000072b7d6007986 */ /* 0x0005e2000c10151c */
[----:B------:R-:W-:Y:S03]  /*1ead0*/  PLOP3.LUT P0, PT, PT, PT, UP0, 0x80, 0x0 ;  /* 0x000000000000781c */ /* 0x000fe60003f0f008 */
[----:B------:R3:W-:Y:S04]  /*1eae0*/  STG.E.U16 desc[UR28][R218.64+0x70], R2 ;  /* 0x00007002da007986 */ /* 0x0007e8000c10151c */
[----:B------:R3:W-:Y:S01]  /*1eaf0*/  STG.E.U16 desc[UR28][R218.64+0x72], R0 ;  /* 0x00007200da007986 */ /* 0x0007e2000c10151c */
[----:B-1----:R-:W-:Y:S01]  /*1eb00*/  IMAD.MOV.U32 R133, RZ, RZ, R132 ;  /* 0x000000ffff857224 */ /* 0x002fe200078e0084 */
[----:B--2---:R-:W-:Y:S04]  /*1eb10*/  IADD3 R214, P1, R214, -0x80, RZ ;  /* 0xffffff80d6d67810 */ /* 0x004fe80007f3e0ff */
[----:B------:R-:W-:Y:S01]  /*1eb20*/  IADD3.X R215, R215, -0x1, RZ, P1, !PT ;  /* 0xffffffffd7d77810 */ /* 0x000fe20000ffe4ff */
[----:B------:R-:W-:Y:S08]  /*1eb30*/  @P0 BRA `(.L_x_2172) ;  /* 0xffffffa800200947 */ /* 0x000ff0000383ffff */
.L_x_2171:
[----:B---3--:R-:W1:Y:S01]  /*1eb40*/  SHFL.BFLY PT, R2, R244, 0x2, 0x1f ;  /* 0x0c401f00f4027f89 */ /* 0x008e6200000e0000 */
        /* <DEDUP_REMOVED lines=169> */
[----:B------:R-:W-:Y:S01]  /*1f5e0*/  LEA R0, R0, UR4, 0x1 ;  /* 0x0000000400007c11 */ /* 0x000fe2000f8e08ff */
[----:B------:R-:W-:Y:S01]  /*1f5f0*/  @UP0 ULDC.64 UR4, c[0x0][0x298] ;  /* 0x0000a60000040ab9 */ /* 0x000fe20000000a00 */
[----:B------:R-:W-:Y:S01]  /*1f600*/  F2FP.BF16.F32.PACK_AB R5, R5, R164 ;  /* 0x000000a40505723e */ /* 0x000fe200000010ff */
[----:B------:R-:W-:Y:S01]  /*1f610*/  @UP0 UIMAD.WIDE.U32 UR8, UR15, UR4, URZ ;  /* 0x000000040f0802a5 */ /* 0x000fe2000f8e003f */
[----:B------:R-:W-:-:S02]  /*1f620*/  F2FP.BF16.F32.PACK_AB R4, R4, R166 ;  /* 0x000000a60404723e */ /* 0x000fc400000010ff */
[----:B------:R-:W-:Y:S01]  /*1f630*/  IADD3 R2, R0, -0x10, RZ ;  /* 0xfffffff000027810 */ /* 0x000fe20007ffe0ff */
[----:B------:R1:W-:Y:S01]  /*1f640*/  STS [R0], R5 ;  /* 0x0000000500007388 */ /* 0x0003e20000000800 */
[----:B------:R-:W-:Y:S01]  /*1f650*/  F2FP.BF16.F32.PACK_AB R6, R6, R160 ;  /* 0x000000a00606723e */ /* 0x000fe200000010ff */
[----:B------:R-:W-:Y:S01]  /*1f660*/  @UP0 UIMAD UR7, UR15, UR5, UR9 ;  /* 0x000000050f0702a4 */ /* 0x000fe2000f8e0209 */
[----:B------:R-:W-:Y:S01]  /*1f670*/  @P4 IADD3 R2, R0, 0x10, RZ ;  /* 0x0000001000024810 */ /* 0x000fe20007ffe0ff */
[----:B------:R2:W-:Y:S01]  /*1f680*/  STS [R0+0x400], R4 ;  /* 0x0004000400007388 */ /* 0x0005e20000000800 */
[----:B------:R-:W-:Y:S02]  /*1f690*/  F2FP.BF16.F32.PACK_AB R21, R21, R48 ;  /* 0x000000301515723e */ /* 0x000fe400000010ff */
[----:B------:R-:W-:Y:S01]  /*1f6a0*/  SEL R7, R7, 0xffffffe0, !P1 ;  /* 0xffffffe007077807 */ /* 0x000fe20004800000 */
[----:B------:R3:W-:Y:S01]  /*1f6b0*/  STS [R2], R6 ;  /* 0x0000000602007388 */ /* 0x0007e20000000800 */
[----:B------:R-:W-:-:S02]  /*1f6c0*/  MOV R48, 0x40 ;  /* 0x0000004000307802 */ /* 0x000fc40000000f00 */
[----:B------:R-:W-:Y:S02]  /*1f6d0*/  F2FP.BF16.F32.PACK_AB R9, R9, R162 ;  /* 0x000000a20909723e */ /* 0x000fe400000010ff */
[----:B------:R-:W-:Y:S02]  /*1f6e0*/  F2FP.BF16.F32.PACK_AB R8, R8, R156 ;  /* 0x0000009c0808723e */ /* 0x000fe400000010ff */
[----:B------:R-:W-:Y:S01]  /*1f6f0*/  F2FP.BF16.F32.PACK_AB R12, R12, R158 ;  /* 0x0000009e0c0c723e */ /* 0x000fe200000010ff */
[----:B------:R4:W-:Y:S01]  /*1f700*/  STS [R2+0x400], R9 ;  /* 0x0004000902007388 */ /* 0x0009e20000000800 */
[----:B------:R-:W-:Y:S02]  /*1f710*/  F2FP.BF16.F32.PACK_AB R11, R11, R152 ;  /* 0x000000980b0b723e */ /* 0x000fe400000010ff */
[----:B------:R-:W-:Y:S02]  /*1f720*/  F2FP.BF16.F32.PACK_AB R10, R10, R154 ;  /* 0x0000009a0a0a723e */ /* 0x000fe400000010ff */
[----:B------:R-:W-:-:S02]  /*1f730*/  F2FP.BF16.F32.PACK_AB R13, R13, R148 ;  /* 0x000000940d0d723e */ /* 0x000fc400000010ff */
[----:B------:R-:W-:Y:S02]  /*1f740*/  F2FP.BF16.F32.PACK_AB R14, R14, R150 ;  /* 0x000000960e0e723e */ /* 0x000fe400000010ff */
[----:B-1----:R-:W-:Y:S02]  /*1f750*/  IADD3 R5, R0, R7, RZ ;  /* 0x0000000700057210 */ /* 0x002fe40007ffe0ff */
[----:B------:R-:W-:Y:S02]  /*1f760*/  F2FP.BF16.F32.PACK_AB R33, R33, R144 ;  /* 0x000000902121723e */ /* 0x000fe400000010ff */
[----:B--2---:R-:W-:Y:S01]  /*1f770*/  IADD3 R4, R7, R2, RZ ;  /* 0x0000000207047210 */ /* 0x004fe20007ffe0ff */
[----:B------:R1:W-:Y:S01]  /*1f780*/  STS [R5], R8 ;  /* 0x0000000805007388 */ /* 0x0003e20000000800 */
[----:B------:R-:W-:Y:S02]  /*1f790*/  F2FP.BF16.F32.PACK_AB R32, R32, R146 ;  /* 0x000000922020723e */ /* 0x000fe400000010ff */
[----:B---3--:R-:W-:Y:S01]  /*1f7a0*/  SEL R6, R48, 0xffffffc0, !P2 ;  /* 0xffffffc030067807 */ /* 0x008fe20005000000 */
[----:B------:R-:W-:Y:S01]  /*1f7b0*/  STS [R5+0x400], R12 ;  /* 0x0004000c05007388 */ /* 0x000fe20000000800 */
[----:B------:R-:W-:-:S02]  /*1f7c0*/  PLOP3.LUT P1, PT, PT, PT, UP0, 0x80, 0x0 ;  /* 0x000000000000781c */ /* 0x000fc40003f2f008 */
[----:B------:R-:W-:Y:S01]  /*1f7d0*/  F2FP.BF16.F32.PACK_AB R31, R31, R140 ;  /* 0x0000008c1f1f723e */ /* 0x000fe200000010ff */
[----:B------:R-:W-:Y:S01]  /*1f7e0*/  STS [R4], R11 ;  /* 0x0000000b04007388 */ /* 0x000fe20000000800 */
[----:B------:R-:W-:Y:S02]  /*1f7f0*/  F2FP.BF16.F32.PACK_AB R30, R30, R142 ;  /* 0x0000008e1e1e723e */ /* 0x000fe400000010ff */
[-C--:B----4-:R-:W-:Y:S01]  /*1f800*/  IADD3 R9, R0, R6.reuse, RZ ;  /* 0x0000000600097210 */ /* 0x090fe20007ffe0ff */
[----:B------:R-:W-:Y:S01]  /*1f810*/  STS [R4+0x400], R10 ;  /* 0x0004000a04007388 */ /* 0x000fe20000000800 */
[----:B------:R-:W-:Y:S02]  /*1f820*/  IADD3 R7, R5, R6, RZ ;  /* 0x0000000605077210 */ /* 0x000fe40007ffe0ff */
[----:B------:R-:W-:Y:S01]  /*1f830*/  F2FP.BF16.F32.PACK_AB R29, R29, R136 ;  /* 0x000000881d1d723e */ /* 0x000fe200000010ff */
[----:B------:R-:W-:Y:S01]  /*1f840*/  STS [R9], R13 ;  /* 0x0000000d09007388 */ /* 0x000fe20000000800 */
[----:B------:R-:W-:-:S02]  /*1f850*/  F2FP.BF16.F32.PACK_AB R28, R28, R138 ;  /* 0x0000008a1c1c723e */ /* 0x000fc400000010ff */
[----:B------:R-:W-:Y:S01]  /*1f860*/  F2FP.BF16.F32.PACK_AB R27, R27, R135 ;  /* 0x000000871b1b723e */ /* 0x000fe200000010ff */
[----:B------:R-:W-:Y:S01]  /*1f870*/  STS [R9+0x400], R14 ;  /* 0x0004000e09007388 */ /* 0x000fe20000000800 */
[----:B------:R-:W-:Y:S02]  /*1f880*/  F2FP.BF16.F32.PACK_AB R26, R26, R38 ;  /* 0x000000261a1a723e */ /* 0x000fe400000010ff */
[----:B------:R-:W-:Y:S02]  /*1f890*/  F2FP.BF16.F32.PACK_AB R25, R25, R40 ;  /* 0x000000281919723e */ /* 0x000fe400000010ff */
[----:B-1----:R-:W-:Y:S02]  /*1f8a0*/  IADD3 R8, R6, R2, RZ ;  /* 0x0000000206087210 */ /* 0x002fe40007ffe0ff */
[----:B------:R-:W-:Y:S02]  /*1f8b0*/  IADD3 R6, R4, R6, RZ ;  /* 0x0000000604067210 */ /* 0x000fe40007ffe0ff */
        /* <DEDUP_REMOVED lines=10> */
[----:B------:R-:W-:Y:S01]  /*1f960*/  STS [R7+0x400], R30 ;  /* 0x0004001e07007388 */ /* 0x000fe20000000800 */
        /* <DEDUP_REMOVED lines=8> */
[----:B------:R-:W-:Y:S01]  /*1f9f0*/  STS [R0+0x4000], R27 ;  /* 0x0040001b00007388 */ /* 0x000fe20000000800 */
        /* <DEDUP_REMOVED lines=13> */
[----:B-1----:R-:W-:Y:S01]  /*1fad0*/  F2FP.BF16.F32.PACK_AB R29, R89, R88 ;  /* 0x00000058591d723e */ /* 0x002fe200000010ff */
[----:B------:R1:W-:Y:S01]  /*1fae0*/  STS [R5+0x4400], R22 ;  /* 0x0044001605007388 */ /* 0x0003e20000000800 */
[----:B--2---:R-:W-:Y:S02]  /*1faf0*/  F2FP.BF16.F32.PACK_AB R28, R91, R90 ;  /* 0x0000005a5b1c723e */ /* 0x004fe400000010ff */
[----:B------:R-:W-:Y:S01]  /*1fb00*/  F2FP.BF16.F32.PACK_AB R14, R113, R112 ;  /* 0x00000070710e723e */ /* 0x000fe200000010ff */
[----:B------:R-:W-:Y:S04]  /*1fb10*/  STS [R4+0x4000], R21 ;  /* 0x0040001504007388 */ /* 0x000fe80000000800 */
[----:B------:R-:W-:Y:S01]  /*1fb20*/  STS [R4+0x4400], R20 ;  /* 0x0044001404007388 */ /* 0x000fe20000000800 */
[----:B---3--:R-:W-:-:S03]  /*1fb30*/  F2FP.BF16.F32.PACK_AB R26, R93, R92 ;  /* 0x0000005c5d1a723e */ /* 0x008fc600000010ff */
[----:B------:R2:W-:Y:S01]  /*1fb40*/  STS [R9+0x4000], R19 ;  /* 0x0040001309007388 */ /* 0x0005e20000000800 */
[----:B----4-:R-:W-:-:S03]  /*1fb50*/  F2FP.BF16.F32.PACK_AB R25, R95, R94 ;  /* 0x0000005e5f19723e */ /* 0x010fc600000010ff */
[----:B------:R3:W-:Y:S01]  /*1fb60*/  STS [R9+0x4400], R18 ;  /* 0x0044001209007388 */ /* 0x0007e20000000800 */
[----:B------:R-:W-:-:S03]  /*1fb70*/  F2FP.BF16.F32.PACK_AB R24, R97, R96 ;  /* 0x000000606118723e */ /* 0x000fc600000010ff */
[----:B------:R4:W-:Y:S01]  /*1fb80*/  STS [R8+0x4000], R17 ;  /* 0x0040001108007388 */ /* 0x0009e20000000800 */
[----:B------:R-:W-:-:S03]  /*1fb90*/  F2FP.BF16.F32.PACK_AB R23, R99, R98 ;  /* 0x000000626317723e */ /* 0x000fc600000010ff */
[----:B------:R4:W-:Y:S01]  /*1fba0*/  STS [R8+0x4400], R16 ;  /* 0x0044001008007388 */ /* 0x0009e20000000800 */
[----:B-1----:R-:W-:-:S03]  /*1fbb0*/  F2FP.BF16.F32.PACK_AB R22, R101, R100 ;  /* 0x000000646516723e */ /* 0x002fc600000010ff */
[----:B------:R1:W-:Y:S01]  /*1fbc0*/  STS [R7+0x4000], R15 ;  /* 0x0040000f07007388 */ /* 0x0003e20000000800 */
[----:B--2---:R-:W-:Y:S02]  /*1fbd0*/  F2FP.BF16.F32.PACK_AB R19, R103, R102 ;  /* 0x000000666713723e */ /* 0x004fe400000010ff */
[----:B---3--:R-:W-:Y:S02]  /*1fbe0*/  F2FP.BF16.F32.PACK_AB R18, R105, R104 ;  /* 0x000000686912723e */ /* 0x008fe400000010ff */
[----:B----4-:R-:W-:Y:S02]  /*1fbf0*/  F2FP.BF16.F32.PACK_AB R17, R107, R106 ;  /* 0x0000006a6b11723e */ /* 0x010fe400000010ff */
[----:B------:R-:W-:Y:S02]  /*1fc00*/  F2FP.BF16.F32.PACK_AB R16, R109, R108 ;  /* 0x0000006c6d10723e */ /* 0x000fe400000010ff */
[----:B-1----:R-:W-:Y:S01]  /*1fc10*/  F2FP.BF16.F32.PACK_AB R15, R111, R110 ;  /* 0x0000006e6f0f723e */ /* 0x002fe200000010ff */
        /* <DEDUP_REMOVED lines=8> */
.L_x_2175:
        /* <DEDUP_REMOVED lines=23> */
.L_x_2176:
        /* <DEDUP_REMOVED lines=52> */
[----:B----4-:R-:W-:-:S03]  /*20150*/  @P3 FMUL.FTZ R5, R5, 0.69314718246459960938 ;  /* 0x3f31721805053820 */ /* 0x010fc60000410000 */
[----:B------:R-:W-:Y:S01]  /*20160*/  BAR.SYNC.DEFER_BLOCKING 0x0 ;  /* 0x0000000000007b1d */ /* 0x000fe20000010000 */
[----:B------:R-:W-:-:S07]  /*20170*/  ISETP.GE.AND P4, PT, R9, UR6, PT ;  /* 0x0000000609007c0c */ /* 0x000fce000bf86270 */
        /* <DEDUP_REMOVED lines=9> */
[----:B------:R-:W-:Y:S01]  /*20210*/  LEA.HI.SX32 R2, R17, 0x40, 0x1d ;  /* 0x0000004011027811 */ /* 0x000fe200078feaff */
[----:B------:R2:W2:Y:S03]  /*20220*/  LDS.128 R32, [R216+0x3000] ;  /* 0x00300000d8207984 */ /* 0x0004a60000000c00 */
[----:B------:R-:W-:Y:S01]  /*20230*/  ISETP.GE.AND P6, PT, R2, UR6, PT ;  /* 0x0000000602007c0c */ /* 0x000fe2000bfc6270 */
[----:B-1----:R-:W-:Y:S02]  /*20240*/  @P2 IMAD R4, R11, R10, RZ ;  /* 0x0000000a0b042224 */ /* 0x002fe400078e02ff */
[----:B------:R-:W1:Y:S01]  /*20250*/  @P0 LDC R10, c[0x0][0x2e8] ;  /* 0x0000ba00ff0a0b82 */ /* 0x000e620000000800 */
[----:B------:R-:W-:Y:S02]  /*20260*/  @!P2 IMAD.MOV.U32 R4, RZ, RZ, R27 ;  /* 0x000000ffff04a224 */ /* 0x000fe400078e001b */
[----:B------:R-:W-:Y:S01]  /*20270*/  @!P2 IMAD.MOV.U32 R8, RZ, RZ, 0x1 ;  /* 0x00000001ff08a424 */ /* 0x000fe200078e00ff */
[----:B------:R-:W-:Y:S01]  /*20280*/  LOP3.LUT P2, RZ, R6, 0x3, RZ, 0xc0, !PT ;  /* 0x0000000306ff7812 */ /* 0x000fe2000784c0ff */
[----:B----4-:R-:W-:-:S02]  /*20290*/  IMAD R0, R13, R0, RZ ;  /* 0x000000000d007224 */ /* 0x010fc400078e02ff */
[----:B---3--:R-:W-:Y:S01]  /*202a0*/  @P0 FMUL.FTZ R6, R9, 0.69314718246459960938 ;  /* 0x3f31721809060820 */ /* 0x008fe20000410000 */
[----:B------:R-:W-:Y:S01]  /*202b0*/  IMAD.MOV.U32 R13, RZ, RZ, 0x7f800000 ;  /* 0x7f800000ff0d7424 */ /* 0x000fe200078e00ff */
[----:B------:R-:W-:Y:S02]  /*202c0*/  SHF.R.S32.HI R16, RZ, 0x1f, R14 ;  /* 0x0000001fff107819 */ /* 0x000fe4000001140e */
[----:B------:R-:W-:Y:S01]  /*202d0*/  SEL R2, R0, RZ, !P5 ;  /* 0x000000ff00027207 */ /* 0x000fe20006800000 */
[----:B------:R-:W-:Y:S01]  /*202e0*/  IMAD R0, R8, UR4, RZ ;  /* 0x0000000408007c24 */ /* 0x000fe2000f8e02ff */
[----:B------:R-:W-:Y:S01]  /*202f0*/  LEA.HI R16, R16, R14, RZ, 0x3 ;  /* 0x0000000e10107211 */ /* 0x000fe200078f18ff */
[----:B--2---:R-:W-:Y:S02]  /*20300*/  @P3 FFMA.FTZ R15, R132, R7, R5 ;  /* 0x00000007840f3223 */ /* 0x004fe40000010005 */
[----:B------:R-:W-:Y:S01]  /*20310*/  IMAD R2, R18, R4, R2 ;  /* 0x0000000412027224 */ /* 0x000fe200078e0202 */
[----:B------:R-:W-:Y:S01]  /*20320*/  LOP3.LUT R4, R16, 0xfffffff8, RZ, 0xc0, !PT ;  /* 0xfffffff810047812 */ /* 0x000fe200078ec0ff */
[----:B------:R-:W-:-:S02]  /*20330*/  IMAD.SHL.U32 R0, R0, 0x80, RZ ;  /* 0x0000008000007824 */ /* 0x000fc400078e00ff */
[----:B-1----:R-:W-:Y:S02]  /*20340*/  @P0 FFMA.FTZ R13, R3, R10, R6 ;  /* 0x0000000a030d0223 */ /* 0x002fe40000010006 */
[----:B------:R-:W-:Y:S01]  /*20350*/  IMAD.IADD R14, R14, 0x1, -R4 ;  /* 0x000000010e0e7824 */ /* 0x000fe200078e0a04 */
[----:B------:R-:W-:Y:S02]  /*20360*/  IADD3 R12, P5, P3, R0, R20, R2 ;  /* 0x00000014000c7210 */ /* 0x000fe40007bbe002 */
        /* <DEDUP_REMOVED lines=36> */
.L_x_2178:
[----:B------:R-:W-:Y:S05]  /*205b0*/  BSYNC B0 ;  /* 0x0000000000007941 */ /* 0x000fea0003800000 */
.L_x_2177:
        /* <DEDUP_REMOVED lines=43> */
.L_x_2180:
[----:B------:R-:W-:Y:S05]  /*20870*/  BSYNC B0 ;  /* 0x0000000000007941 */ /* 0x000fea0003800000 */
.L_x_2179:
        /* <DEDUP_REMOVED lines=27> */
.L_x_2182:
[----:B------:R-:W-:Y:S05]  /*20a30*/  BSYNC B0 ;  /* 0x0000000000007941 */ /* 0x000fea0003800000 */
.L_x_2181:
        /* <DEDUP_REMOVED lines=27> */
.L_x_2184:
[----:B------:R-:W-:Y:S05]  /*20bf0*/  BSYNC B0 ;  /* 0x0000000000007941 */ /* 0x000fea0003800000 */
.L_x_2183:
        /* <DEDUP_REMOVED lines=27> */
.L_x_2185:
        /* <DEDUP_REMOVED lines=13> */
.L_x_2427:


//--------------------- .text._ZN5flash16flash_fwd_kernelI23Flash_fwd_kernel_traitsILi256ELi128ELi64ELi8ELb0ELb0EN7cutlass10bfloat16_tE19Flash_kernel_traitsILi256ELi128ELi64ELi8ES3_EELb0ELb0ELb1ELb0ELb0ELb0ELb1ELb0EEEvNS_16Flash_fwd_paramsE --------------------------
	.section	.text._ZN5flash16flash_fwd_kernelI23Flash_fwd_kernel_traitsILi256ELi128ELi64ELi8ELb0ELb0EN7cutlass10bfloat16_tE19Flash_kernel_traitsILi256ELi128ELi64ELi8ES3_EELb0ELb0ELb1ELb0ELb0ELb0ELb1ELb0EEEvNS_16Flash_fwd_paramsE,"ax",@progbits
	.align	128
        .global         _ZN5flash16flash_fwd_kernelI23Flash_fwd_kernel_traitsILi256ELi128ELi64ELi8ELb0ELb0EN7cutlass10bfloat16_tE19Flash_kernel_traitsILi256ELi128ELi64ELi8ES3_EELb0ELb0ELb1ELb0ELb0ELb0ELb1ELb0EEEvNS_16Flash_fwd_paramsE
        .type           _ZN5flash16flash_fwd_kernelI23Flash_fwd_kernel_traitsILi256ELi128ELi64ELi8ELb0ELb0EN7cutlass10bfloat16_tE19Flash_kernel_traitsILi256ELi128ELi64ELi8ES3_EELb0ELb0ELb1ELb0ELb0ELb0ELb1ELb0EEEvNS_16Flash_fwd_paramsE,@function
        .size           _ZN5flash16flash_fwd_kernelI23Flash_fwd_kernel_traitsILi256ELi128ELi64ELi8ELb0ELb0EN7cutlass10bfloat16_tE19Flash_kernel_traitsILi256ELi128ELi64ELi8ES3_EELb0ELb0ELb1ELb0ELb0ELb0ELb1ELb0EEEvNS_16Flash_fwd_paramsE,(.L_x_2428 - _ZN5flash16flash_fwd_kernelI23Flash_fwd_kernel_traitsILi256ELi128ELi64ELi8ELb0ELb0EN7cutlass10bfloat16_tE19Flash_kernel_traitsILi256ELi128ELi64ELi8ES3_EELb0ELb0ELb1ELb0ELb0ELb0ELb1ELb0EEEvNS_16Flash_fwd_paramsE)
        .other          _ZN5flash16flash_fwd_kernelI23Flash_fwd_kernel_traitsILi256ELi128ELi64ELi8ELb0ELb0EN7cutlass10bfloat16_tE19Flash_kernel_traitsILi256ELi128ELi64ELi8ES3_EELb0ELb0ELb1ELb0ELb0ELb0ELb1ELb0EEEvNS_16Flash_fwd_paramsE,@"STO_CUDA_ENTRY STV_DEFAULT"
_ZN5flash16flash_fwd_kernelI23Flash_fwd_kernel_traitsILi256ELi128ELi64ELi8ELb0ELb0EN7cutlass10bfloat16_tE19Flash_kernel_traitsILi256ELi128ELi64ELi8ES3_EELb0ELb0ELb1ELb0ELb0ELb0ELb1ELb0EEEvNS_16Flash_fwd_paramsE:
.text._ZN5flash16flash_fwd_kernelI23Flash_fwd_kernel_traitsILi256ELi128ELi64ELi8ELb0ELb0EN7cutlass10bfloat16_tE19Flash_kernel_traitsILi256ELi128ELi64ELi8ES3_EELb0ELb0ELb1ELb0ELb0ELb0ELb1ELb0EEEvNS_16Flash_fwd_paramsE:
        /* <DEDUP_REMOVED lines=55> */
.L_x_2186:
[----:B------:R-:W-:-:S03]  /*0370*/  ULDC UR8, c[0x0][0x2c8] ;  /* 0x0000b20000087ab9 */ /* 0x000fc60000000800 */
.L_x_2187:
        /* <DEDUP_REMOVED lines=135> */
.L_x_2190:
[----:B------:R-:W-:Y:S05]  /*0bf0*/  BSYNC B0 ;  /* 0x0000000000007941 */ /* 0x000fea0003800000 */
.L_x_2189:
        /* <DEDUP_REMOVED lines=25> */
.L_x_2192:
[----:B------:R-:W-:Y:S05]  /*0d90*/  BSYNC B0 ;  /* 0x0000000000007941 */ /* 0x000fea0003800000 */
.L_x_2191:
        /* <DEDUP_REMOVED lines=24> */
.L_x_2194:
[----:B------:R-:W-:Y:S05]  /*0f20*/  BSYNC B0 ;  /* 0x0000000000007941 */ /* 0x000fea0003800000 */
.L_x_2193:
        /* <DEDUP_REMOVED lines=26> */
.L_x_2196:
[----:B------:R-:W-:Y:S05]  /*10d0*/  BSYNC B0 ;  /* 0x0000000000007941 */ /* 0x000fea0003800000 */
.L_x_2195:
        /* <DEDUP_REMOVED lines=10> */
.L_x_2198:
[----:B------:R-:W-:Y:S05]  /*1180*/  BSYNC B0 ;  /* 0x0000000000007941 */ /* 0x000fea0003800000 */
.L_x_2197:
        /* <DEDUP_REMOVED lines=10> */
.L_x_2200:
[----:B------:R-:W-:Y:S05]  /*1230*/  BSYNC B0 ;  /* 0x0000000000007941 */ /* 0x000fea0003800000 */
.L_x_2199:
        /* <DEDUP_REMOVED lines=10> */
.L_x_2202:
[----:B------:R-:W-:Y:S05]  /*12e0*/  BSYNC B0 ;  /* 0x0000000000007941 */ /* 0x000fea0003800000 */
.L_x_2201:
        /* <DEDUP_REMOVED lines=10> */
.L_x_2188:
        /* <DEDUP_REMOVED lines=31> */
.L_x_2203:
        /* <DEDUP_REMOVED lines=15> */
[----:B------:R-:W-:Y:S02]  /*1670*/  IMAD.SHL.U32 R14, R5, 0x8, RZ ;  /* 0x00000008050e7824 */ /* 0x000fe400078e00ff */
[----:B------:R-:W-:-:S03]  /*1680*/  SHF.R.U32.HI R238, RZ, 0x3, R7 ;  /* 0x00000003ffee7819 */ /* 0x000fc60000011607 */
[----:B------:R-:W-:Y:S02]  /*1690*/  SHF.R.S32.HI R15, RZ, 0x1f, R14 ;  /* 0x0000001fff0f7819 */ /* 0x000fe4000001140e */
[----:B-1----:R-:W-:-:S04]  /*16a0*/  IABS R2, R2 ;  /* 0x0000000200027213 */ /* 0x002fc80000000000 */
[----:B------:R-:W-:Y:S01]  /*16b0*/  R2UR UR5, R2 ;  /* 0x00000000020572ca */ /* 0x000fe200000e0000 */
[----:B--2---:R-:W1:Y:S02]  /*16c0*/  MUFU.RCP R0, R3 ;  /* 0x0000000300007308 */ /* 0x004e640000001000 */
[----:B-1----:R-:W-:Y:S01]  /*16d0*/  VIADD R0, R0, 0xffffffe ;  /* 0x0ffffffe00007836 */ /* 0x002fe20000000000 */
[----:B------:R-:W-:-:S04]  /*16e0*/  LOP3.LUT R3, R7, 0x38, R14, 0xf8, !PT ;  /* 0x0000003807037812 */ /* 0x000fc800078ef80e */
[----:B------:R-:W-:Y:S01]  /*16f0*/  LOP3.LUT R238, R3, R238, RZ, 0x3c, !PT ;  /* 0x000000ee03ee7212 */ /* 0x000fe200078e3cff */
[----:B------:R-:W1:Y:S01]  /*1700*/  F2I.FTZ.U32.TRUNC.NTZ R0, R0 ;  /* 0x0000000000007305 */ /* 0x000e62000021f000 */
[----:B------:R-:W-:Y:S02]  /*1710*/  LEA.HI R3, R17, R4, RZ, 0x6 ;  /* 0x0000000411037211 */ /* 0x000fe400078f30ff */
        /* <DEDUP_REMOVED lines=44> */
.L_x_2204:
        /* <DEDUP_REMOVED lines=15> */
[--C-:B------:R-:W-:Y:S01]  /*1ad0*/  SHF.R.S32.HI R241, RZ, 0x1f, R240.reuse ;  /* 0x0000001ffff17819 */ /* 0x100fe200000114f0 */
        /* <DEDUP_REMOVED lines=65> */
.L_x_2206:
[----:B------:R-:W-:Y:S05]  /*1ef0*/  BSYNC B0 ;  /* 0x0000000000007941 */ /* 0x000fea0003800000 */
.L_x_2205:
[----:B------:R-:W-:Y:S01]  /*1f00*/  ISETP.GE.AND P2, PT, R10, UR5, PT ;  /* 0x000000050a007c0c */ /* 0x000fe2000bf46270 */
[----:B------:R-:W-:Y:S01]  /*1f10*/  IMAD R11, R240, UR13, R11 ;  /* 0x0000000df00b7c24 */ /* 0x000fe2000f8e020b */
[----:B-12---:R-:W-:Y:S01]  /*1f20*/  LOP3.LUT R3, R0, 0xfffffff0, RZ, 0xc0, !PT ;  /* 0xfffffff000037812 */ /* 0x006fe200078ec0ff */
[----:B------:R-:W-:Y:S01]  /*1f30*/  BSSY B0, `(.L_x_2207) ;  /* 0x0000036000007945 */ /* 0x000fe20003800000 */
[----:B------:R-:W-:Y:S02]  /*1f40*/  IADD3 R242, P1, R28, UR26, RZ ;  /* 0x0000001a1cf27c10 */ /* 0x000fe4000ff3e0ff */
[C---:B------:R-:W-:Y:S02]  /*1f50*/  ISETP.GE.AND P0, PT, R10.reuse, UR33, PT ;  /* 0x000000210a007c0c */ /* 0x040fe4000bf06270 */
[----:B------:R-:W-:Y:S01]  /*1f60*/  ISETP.GE.AND P6, PT, R10, UR33, PT ;  /* 0x000000210a007c0c */ /* 0x000fe2000bfc6270 */
[----:B------:R-:W-:Y:S01]  /*1f70*/  IMAD.IADD R10, R4, 0x1, -R3 ;  /* 0x00000001040a7824 */ /* 0x000fe200078e0a03 */
[----:B------:R-:W-:-:S03]  /*1f80*/  IADD3.X R243, R29, UR25, R11, P1, !PT ;  /* 0x000000191df37c10 */ /* 0x000fc60008ffe40b */
        /* <DEDUP_REMOVED lines=11> */
[----:B------:R-:W1:Y:S01]  /*2040*/  @!P1 LDC.64 R2, c[0x0][0x210] ;  /* 0x00008400ff029b82 */ /* 0x000e620000000a00 */
[----:B------:R-:W-:Y:S01]  /*2050*/  IMAD R7, R6, UR7, R7 ;  /* 0x0000000706077c24 */ /* 0x000fe2000f8e0207 */
[----:B------:R2:W-:Y:S03]  /*2060*/  @P1 STS.128 [R238+0x1000], RZ ;  /* 0x001000ffee001388 */ /* 0x0005e60000000c00 */
[----:B------:R-:W-:-:S03]  /*2070*/  IMAD.IADD R8, R25, 0x1, R7 ;  /* 0x0000000119087824 */ /* 0x000fc600078e0207 */
[----:B------:R-:W3:Y:S01]  /*2080*/  @!P3 LDC.64 R6, c[0x0][0x210] ;  /* 0x00008400ff06bb82 */ /* 0x000ee20000000a00 */
[----:B-1----:R-:W-:-:S04]  /*2090*/  @!P1 LEA R26, P2, R24, R2, 0x1 ;  /* 0x00000002181a9211 */ /* 0x002fc800078408ff */
[----:B------:R-:W-:Y:S02]  /*20a0*/  @!P1 LEA.HI.X R27, R24, R3, R8, 0x1, P2 ;  /* 0x00000003181b9211 */ /* 0x000fe400010f0c08 */
[----:B------:R-:W-:-:S03]  /*20b0*/  ISETP.GE.AND P2, PT, R236, UR8, PT ;  /* 0x00000008ec007c0c */ /* 0x000fc6000bf46270 */
[----:B------:R-:W-:Y:S01]  /*20c0*/  @!PT LDS RZ, [RZ] ;  /* 0x00000000fffff984 */ /* 0x000fe20000000800 */
[----:B------:R-:W-:Y:S01]  /*20d0*/  @!PT LDS RZ, [RZ] ;  /* 0x00000000fffff984 */ /* 0x000fe20000000800 */
[----:B------:R-:W-:Y:S01]  /*20e0*/  @!PT LDS RZ, [RZ] ;  /* 0x00000000fffff984 */ /* 0x000fe20000000800 */
[----:B------:R2:W-:Y:S01]  /*20f0*/  @!P1 LDGSTS.E.BYPASS.LTC128B.128 [R238+0x1000], desc[UR30][R26.64] ;  /* 0x010000001aee9fae */ /* 0x0005e2000b901d5e */
[----:B---3--:R-:W-:-:S03]  /*2100*/  @!P3 LEA R6, P1, R24, R6, 0x1 ;  /* 0x000000061806b211 */ /* 0x008fc600078208ff */
        /* <DEDUP_REMOVED lines=24> */
.L_x_2208:
[----:B------:R-:W-:Y:S05]  /*2290*/  BSYNC B0 ;  /* 0x0000000000007941 */ /* 0x000fea0003800000 */
.L_x_2207:
        /* <DEDUP_REMOVED lines=15> */
[----:B------:R4:W-:Y:S06]  /*2390*/  @P2 STS.128 [R238+0x2000], RZ ;  /* 0x002000ffee002388 */ /* 0x0009ec0000000c00 */
[----:B--2---:R-:W2:Y:S08]  /*23a0*/  @!P4 LDC.64 R6, c[0x0][0x210] ;  /* 0x00008400ff06cb82 */ /* 0x004eb00000000a00 */
[----:B-1----:R-:W1:Y:S01]  /*23b0*/  @!P3 LDC.64 R2, c[0x0][0x210] ;  /* 0x00008400ff02bb82 */ /* 0x002e620000000a00 */
[----:B---3--:R-:W-:Y:S01]  /*23c0*/  @!P2 LEA R26, P1, R24, R8, 0x1 ;  /* 0x00000008181aa211 */ /* 0x008fe200078208ff */
[----:B------:R-:W-:-:S05]  /*23d0*/  IMAD.IADD R8, R25, 0x1, R11 ;  /* 0x0000000119087824 */ /* 0x000fca00078e020b */
[C---:B------:R-:W-:Y:S02]  /*23e0*/  @!P2 LEA.HI.X R27, R24.reuse, R9, R8, 0x1, P1 ;  /* 0x00000009181ba211 */ /* 0x040fe400008f0c08 */
[----:B--2---:R-:W-:-:S03]  /*23f0*/  @!P4 LEA R6, P1, R24, R6, 0x1 ;  /* 0x000000061806c211 */ /* 0x004fc600078208ff */
        /* <DEDUP_REMOVED lines=27> */
.L_x_2210:
[----:B------:R-:W-:Y:S05]  /*25b0*/  BSYNC B0 ;  /* 0x0000000000007941 */ /* 0x000fea0003800000 */
.L_x_2209:
        /* <DEDUP_REMOVED lines=12> */
[----:B--2-4-:R-:W2:Y:S01]  /*2680*/  @!P4 LDC.64 R6, c[0x0][0x210] ;  /* 0x00008400ff06cb82 */ /* 0x014ea20000000a00 */
[----:B------:R-:W-:Y:S01]  /*2690*/  IMAD R18, R11, UR7, R18 ;  /* 0x000000070b127c24 */ /* 0x000fe2000f8e0212 */
[----:B------:R4:W-:Y:S03]  /*26a0*/  @P5 STS.128 [R238+0x3000], RZ ;  /* 0x003000ffee005388 */ /* 0x0009e60000000c00 */
[----:B------:R-:W-:-:S03]  /*26b0*/  IMAD.IADD R18, R21, 0x1, R18 ;  /* 0x0000000115127824 */ /* 0x000fc600078e0212 */
[----:B------:R-:W5:Y:S08]  /*26c0*/  @!P5 LDC.64 R8, c[0x0][0x210] ;  /* 0x00008400ff08db82 */ /* 0x000f700000000a00 */
[----:B-1-3--:R-:W1:Y:S01]  /*26d0*/  @!P3 LDC.64 R2, c[0x0][0x210] ;  /* 0x00008400ff02bb82 */ /* 0x00ae620000000a00 */
        /* <DEDUP_REMOVED lines=30> */
.L_x_2212:
[----:B------:R-:W-:Y:S05]  /*28c0*/  BSYNC B0 ;  /* 0x0000000000007941 */ /* 0x000fea0003800000 */
.L_x_2211:
[----:B------:R-:W-:Y:S01]  /*28d0*/  USHF.L.U32 UR37, UR12, 0x6, URZ ;  /* 0x000000060c257899 */ /* 0x000fe2000800063f */
[----:B-1234-:R-:W-:Y:S01]  /*28e0*/  SHF.R.S32.HI R3, RZ, 0x1f, R10 ;  /* 0x0000001fff037819 */ /* 0x01efe2000001140a */
[----:B------:R-:W-:Y:S01]  /*28f0*/  USHF.L.U64.HI UR36, UR12, 0x6, UR13 ;  /* 0x000000060c247899 */ /* 0x000fe2000801020d */
[----:B------:R-:W-:Y:S01]  /*2900*/  IMAD.WIDE.U32 R242, R13, UR21, R242 ;  /* 0x000000150df27c25 */ /* 0x000fe2000f8e00f2 */
[----:B------:R-:W-:Y:S01]  /*2910*/  ISETP.GE.AND P1, PT, R240, UR33, PT ;  /* 0x00000021f0007c0c */ /* 0x000fe2000bf26270 */
[----:B------:R-:W-:Y:S01]  /*2920*/  USHF.R.S32.HI UR38, URZ, 0x1f, UR20 ;  /* 0x0000001f3f267899 */ /* 0x000fe20008011414 */
[----:B------:R-:W-:Y:S01]  /*2930*/  LEA.HI R16, R3, R10, RZ, 0x3 ;  /* 0x0000000a03107211 */ /* 0x000fe200078f18ff */
[----:B------:R-:W-:Y:S01]  /*2940*/  UIMAD UR6, UR36, UR20, URZ ;  /* 0x00000014240672a4 */ /* 0x000fe2000f8e023f */
[----:B------:R-:W-:Y:S01]  /*2950*/  VIADD R249, R243, UR9 ;  /* 0x00000009f3f97c36 */ /* 0x000fe20008000000 */
[----:B------:R-:W-:Y:S01]  /*2960*/  SHF.R.S32.HI R21, RZ, 0x4, R0 ;  /* 0x00000004ff157819 */ /* 0x000fe20000011400 */
[----:B------:R-:W-:Y:S01]  /*2970*/  IMAD.U32 R3, RZ, RZ, UR37 ;  /* 0x00000025ff037e24 */ /* 0x000fe2000f8e00ff */
[----:B------:R-:W-:Y:S01]  /*2980*/  UIMAD UR6, UR38, UR37, UR6 ;  /* 0x00000025260672a4 */ /* 0x000fe2000f8e0206 */
[----:B------:R-:W-:Y:S01]  /*2990*/  IMAD.MOV.U32 R248, RZ, RZ, R242 ;  /* 0x000000fffff87224 */ /* 0x000fe200078e00f2 */
[----:B------:R-:W-:Y:S01]  /*29a0*/  LOP3.LUT R7, R16, 0xfffffff8, RZ, 0xc0, !PT ;  /* 0xfffffff810077812 */ /* 0x000fe200078ec0ff */
[----:B------:R-:W-:Y:S01]  /*29b0*/  BSSY B0, `(.L_x_2213) ;  /* 0x000002d000007945 */ /* 0x000fe20003800000 */
[----:B------:R-:W-:Y:S01]  /*29c0*/  LEA.HI R22, R0, R21, RZ, 0x1 ;  /* 0x0000001500167211 */ /* 0x000fe200078f08ff */
[----:B------:R-:W-:Y:S01]  /*29d0*/  IMAD.WIDE.U32 R18, R3, UR20, R248 ;  /* 0x0000001403127c25 */ /* 0x000fe2000f8e00f8 */
[----:B------:R-:W-:-:S03]  /*29e0*/  IADD3 R2, R10, -R7, RZ ;  /* 0x800000070a027210 */ /* 0x000fc60007ffe0ff */
[----:B------:R-:W-:Y:S01]  /*29f0*/  IMAD.SHL.U32 R20, R5, 0x40, RZ ;  /* 0x0000004005147824 */ /* 0x000fe200078e00ff */
        /* <DEDUP_REMOVED lines=40> */
.L_x_2214:
[----:B------:R-:W-:Y:S05]  /*2c80*/  BSYNC B0 ;  /* 0x0000000000007941 */ /* 0x000fea0003800000 */
.L_x_2213:
[----:B--2---:R-:W-:Y:S01]  /*2c90*/  IMAD.SHL.U32 R8, R240, 0x8, RZ ;  /* 0x00000008f0087824 */ /* 0x004fe200078e00ff */
[----:B------:R-:W-:Y:S01]  /*2ca0*/  LOP3.LUT R229, R20, 0x1c0, RZ, 0xc0, !PT ;  /* 0x000001c014e57812 */ /* 0x000fe200078ec0ff */
[----:B------:R-:W-:Y:S01]  /*2cb0*/  IMAD.WIDE.U32 R10, R240, UR10, R14 ;  /* 0x0000000af00a7c25 */ /* 0x000fe2000f8e000e */
[----:B------:R-:W-:Y:S01]  /*2cc0*/  LOP3.LUT R20, R22, 0xfffffffe, RZ, 0xc0, !PT ;  /* 0xfffffffe16147812 */ /* 0x000fe200078ec0ff */
[----:B------:R-:W-:Y:S01]  /*2cd0*/  USHF.L.U64.HI UR8, UR12, 0x5, UR13 ;  /* 0x000000050c087899 */ /* 0x000fe2000801020d */
[----:B------:R-:W-:Y:S01]  /*2ce0*/  LOP3.LUT R8, R229, 0x8, R8, 0xf8, !PT ;  /* 0x00000008e5087812 */ /* 0x000fe200078ef808 */
[----:B-1----:R-:W-:Y:S01]  /*2cf0*/  IMAD R7, R241, UR10, RZ ;  /* 0x0000000af1077c24 */ /* 0x002fe2000f8e02ff */
[----:B------:R-:W-:Y:S01]  /*2d00*/  SHF.R.U32.HI R229, RZ, 0x3, R229 ;  /* 0x00000003ffe57819 */ /* 0x000fe200000116e5 */
[----:B------:R-:W-:Y:S01]  /*2d10*/  IMAD.SHL.U32 R22, R2, 0x40, RZ ;  /* 0x0000004002167824 */ /* 0x000fe200078e00ff */
[----:B------:R-:W-:Y:S01]  /*2d20*/  IADD3 R24, P1, R10, UR28, RZ ;  /* 0x0000001c0a187c10 */ /* 0x000fe2000ff3e0ff */
[C---:B------:R-:W-:Y:S01]  /*2d30*/  IMAD R6, R240.reuse, UR11, R7 ;  /* 0x0000000bf0067c24 */ /* 0x040fe2000f8e0207 */
[----:B------:R-:W-:Y:S01]  /*2d40*/  USHF.L.U32 UR14, UR12, 0x5, URZ ;  /* 0x000000050c0e7899 */ /* 0x000fe2000800063f */
[----:B------:R-:W-:Y:S01]  /*2d50*/  IMAD.IADD R20, R21, 0x1, -R20 ;  /* 0x0000000115147824 */ /* 0x000fe200078e0a14 */
[----:B------:R-:W-:Y:S01]  /*2d60*/  BSSY B0, `(.L_x_2215) ;  /* 0x000002f000007945 */ /* 0x000fe20003800000 */
[----:B------:R-:W-:-:S02]  /*2d70*/  ISETP.GE.AND P5, PT, R240, UR33, PT ;  /* 0x00000021f0007c0c */ /* 0x000fc4000bfa6270 */
[----:B------:R-:W-:Y:S01]  /*2d80*/  LOP3.LUT R229, R8, R229, RZ, 0x3c, !PT ;  /* 0x000000e508e57212 */ /* 0x000fe200078e3cff */
[----:B------:R-:W-:Y:S01]  /*2d90*/  IMAD.SHL.U32 R21, R20, 0x8, RZ ;  /* 0x0000000814157824 */ /* 0x000fe200078e00ff */
        /* <DEDUP_REMOVED lines=43> */
.L_x_2216:
[----:B------:R-:W-:Y:S05]  /*3050*/  BSYNC B0 ;  /* 0x0000000000007941 */ /* 0x000fea0003800000 */
.L_x_2215:
        /* <DEDUP_REMOVED lines=11> */
[----:B-1----:R-:W-:Y:S01]  /*3110*/  LEA.HI R6, R17, R4, RZ, 0x5 ;  /* 0x0000000411067211 */ /* 0x002fe200078f28ff */
        /* <DEDUP_REMOVED lines=55> */
.L_x_2218:
[----:B------:R-:W-:Y:S05]  /*3490*/  BSYNC B0 ;  /* 0x0000000000007941 */ /* 0x000fea0003800000 */
.L_x_2217:
        /* <DEDUP_REMOVED lines=49> */
.L_x_2220:
[----:B------:R-:W-:Y:S05]  /*37b0*/  BSYNC B0 ;  /* 0x0000000000007941 */ /* 0x000fea0003800000 */
.L_x_2219:
        /* <DEDUP_REMOVED lines=8> */
[----:B------:R-:W-:Y:S01]  /*3840*/  VIADD R227, R229, 0x10020 ;  /* 0x00010020e5e37836 */ /* 0x000fe20000000000 */
[----:B------:R-:W4:Y:S01]  /*3850*/  LDSM.16.M88.4 R60, [R229+0x10800] ;  /* 0x01080000e53c783b */ /* 0x000f220000000200 */
[----:B------:R-:W-:Y:S01]  /*3860*/  LOP3.LUT P0, RZ, R2, 0x4, RZ, 0xc0, !PT ;  /* 0x0000000402ff7812 */ /* 0x000fe2000780c0ff */
        /* <DEDUP_REMOVED lines=8> */
[----:B------:R-:W-:Y:S01]  /*38f0*/  IMAD.SHL.U32 R247, R4, 0x2, RZ ;  /* 0x0000000204f77824 */ /* 0x000fe200078e00ff */
[----:B------:R-:W-:Y:S01]  /*3900*/  UIADD3 UR7, UR32, 0x1, -UR19 ;  /* 0x0000000120077890 */ /* 0x000fe2000fffe813 */
[----:B------:R-:W-:Y:S01]  /*3910*/  IMAD.IADD R223, R229, 0x1, R2 ;  /* 0x00000001e5df7824 */ /* 0x000fe200078e0202 */
[----:B-123--:R-:W1:Y:S01]  /*3920*/  LDSM.16.M88.4 R16, [R227] ;  /* 0x00000000e310783b */ /* 0x00ee620000000200 */
[----:B------:R-:W-:Y:S01]  /*3930*/  SEL R5, R5, 0xffffffe0, !P0 ;  /* 0xffffffe005057807 */ /* 0x000fe20004000000 */
[----:B------:R-:W-:Y:S01]  /*3940*/  IMAD.IADD R216, R2, 0x1, R227 ;  /* 0x0000000102d87824 */ /* 0x000fe200078e02e3 */
[----:B------:R-:W-:Y:S01]  /*3950*/  LOP3.LUT R247, R247, 0x6, RZ, 0xc0, !PT ;  /* 0x00000006f7f77812 */ /* 0x000fe200078ec0ff */
[----:B------:R-:W2:Y:S01]  /*3960*/  LDSM.16.M88.4 R28, [R229+0x11800] ;  /* 0x01180000e51c783b */ /* 0x000ea20000000200 */
[----:B------:R-:W-:Y:S01]  /*3970*/  IMAD.U32 R239, RZ, RZ, UR7 ;  /* 0x00000007ffef7e24 */ /* 0x000fe2000f8e00ff */
[----:B------:R-:W-:Y:S01]  /*3980*/  UIADD3 UR6, UR7, UR23, URZ ;  /* 0x0000001707067290 */ /* 0x000fe2000fffe03f */
[C---:B------:R-:W-:Y:S01]  /*3990*/  IMAD R226, R5.reuse, 0x2, R230 ;  /* 0x0000000205e27824 */ /* 0x040fe200078e02e6 */
[----:B------:R-:W-:Y:S01]  /*39a0*/  LDSM.16.M88.4 R20, [R223+0x10000] ;  /* 0x01000000df14783b */ /* 0x000fe20000000200 */
[----:B------:R-:W-:Y:S01]  /*39b0*/  IMAD R225, R5, 0x2, R228 ;  /* 0x0000000205e17824 */ /* 0x000fe200078e02e4 */
[----:B------:R-:W-:Y:S01]  /*39c0*/  UIADD3 UR24, UR32, -UR24, -UR19 ;  /* 0x8000001820187290 */ /* 0x000fe2000fffe813 */
[----:B------:R-:W-:Y:S01]  /*39d0*/  IMAD.U32 R245, RZ, RZ, UR32 ;  /* 0x00000020fff57e24 */ /* 0x000fe2000f8e00ff */
[----:B------:R-:W3:Y:S01]  /*39e0*/  LDSM.16.M88.4 R76, [R226] ;  /* 0x00000000e24c783b */ /* 0x000ee20000000200 */
[----:B------:R-:W-:Y:S01]  /*39f0*/  UISETP.GT.AND UP0, UPT, UR20, UR16, UPT ;  /* 0x000000101400728c */ /* 0x000fe2000bf04270 */
[----:B------:R-:W-:-:S02]  /*3a00*/  VIADD R219, R227, 0x800 ;  /* 0x00000800e3db7836 */ /* 0x000fc40000000000 */
[----:B------:R-:W3:Y:S01]  /*3a10*/  LDSM.16.M88.4 R72, [R227+0x800] ;  /* 0x00080000e348783b */ /* 0x000ee20000000200 */
[C---:B------:R-:W-:Y:S02]  /*3a20*/  VIADD R218, R227.reuse, 0x1000 ;  /* 0x00001000e3da7836 */ /* 0x040fe40000000000 */
[C---:B------:R-:W-:Y:S01]  /*3a30*/  VIADD R217, R227.reuse, 0x1800 ;  /* 0x00001800e3d97836 */ /* 0x040fe20000000000 */
[----:B------:R-:W3:Y:S01]  /*3a40*/  LDSM.16.M88.4 R64, [R227+0x1000] ;  /* 0x00100000e340783b */ /* 0x000ee20000000200 */
[C---:B------:R-:W-:Y:S01]  /*3a50*/  VIADD R215, R227.reuse, 0x2000 ;  /* 0x00002000e3d77836 */ /* 0x040fe20000000000 */
[C---:B-----5:R-:W-:Y:S01]  /*3a60*/  HMMA.16816.F32.BF16 R24, R36.reuse, R32, RZ ;  /* 0x000000202418723c */ /* 0x060fe200000418ff */
[C---:B------:R-:W-:Y:S01]  /*3a70*/  VIADD R214, R227.reuse, 0x2800 ;  /* 0x00002800e3d67836 */ /* 0x040fe20000000000 */
[----:B------:R-:W5:Y:S01]  /*3a80*/  LDSM.16.M88.4 R52, [R227+0x1800] ;  /* 0x00180000e334783b */ /* 0x000f620000000200 */
[C---:B------:R-:W-:Y:S02]  /*3a90*/  VIADD R213, R227.reuse, 0x3000 ;  /* 0x00003000e3d57836 */ /* 0x040fe40000000000 */
[C---:B------:R-:W-:Y:S01]  /*3aa0*/  VIADD R212, R227.reuse, 0x3800 ;  /* 0x00003800e3d47836 */ /* 0x040fe20000000000 */
[----:B------:R-:W-:Y:S01]  /*3ab0*/  HMMA.16816.F32.BF16 R32, R36, R34, RZ ;  /* 0x000000222420723c */ /* 0x000fe200000418ff */
[----:B------:R-:W-:Y:S01]  /*3ac0*/  LDSM.16.M88.4 R88, [R223+0x10800] ;  /* 0x01080000df58783b */ /* 0x000fe20000000200 */
[----:B------:R-:W-:-:S02]  /*3ad0*/  VIADD R211, R227, 0x4000 ;  /* 0x00004000e3d37836 */ /* 0x000fc40000000000 */
[C---:B------:R-:W-:Y:S01]  /*3ae0*/  VIADD R210, R227.reuse, 0x4800 ;  /* 0x00004800e3d27836 */ /* 0x040fe20000000000 */
[----:B------:R-:W-:Y:S01]  /*3af0*/  LDSM.16.M88.4 R68, [R223+0x11000] ;  /* 0x01100000df44783b */ /* 0x000fe20000000200 */
[C---:B----4-:R-:W-:Y:S01]  /*3b00*/  HMMA.16816.F32.BF16 R40, R36.reuse, R60, RZ ;  /* 0x0000003c2428723c */ /* 0x050fe200000418ff */
[C---:B------:R-:W-:Y:S02]  /*3b10*/  VIADD R209, R227.reuse, 0x5000 ;  /* 0x00005000e3d17836 */ /* 0x040fe40000000000 */
[----:B------:R-:W-:Y:S01]  /*3b20*/  LDSM.16.M88.4 R48, [R223+0x11800] ;  /* 0x01180000df30783b */ /* 0x000fe20000000200 */
[C---:B------:R-:W-:Y:S02]  /*3b30*/  VIADD R208, R227.reuse, 0x5800 ;  /* 0x00005800e3d07836 */ /* 0x040fe40000000000 */
[----:B------:R-:W-:Y:S01]  /*3b40*/  HMMA.16816.F32.BF16 R56, R36, R84, RZ ;  /* 0x000000542438723c */ /* 0x000fe200000418ff */
[----:B------:R-:W-:Y:S01]  /*3b50*/  LDSM.16.M88.4 R92, [R225+0x8000] ;  /* 0x00800000e15c783b */ /* 0x000fe20000000200 */
[----:B------:R-:W-:-:S02]  /*3b60*/  VIADD R207, R227, 0x6000 ;  /* 0x00006000e3cf7836 */ /* 0x000fc40000000000 */
[C---:B------:R-:W-:Y:S01]  /*3b70*/  VIADD R206, R227.reuse, 0x6800 ;  /* 0x00006800e3ce7836 */ /* 0x040fe20000000000 */
[----:B------:R-:W-:Y:S01]  /*3b80*/  LDSM.16.M88.4 R108, [R216+0x4800] ;  /* 0x00480000d86c783b */ /* 0x000fe20000000200 */
[----:B-1----:R-:W-:Y:S01]  /*3b90*/  HMMA.16816.F32.BF16 R24, R44, R16, R24 ;  /* 0x000000102c18723c */ /* 0x002fe20000041818 */
[C---:B------:R-:W-:Y:S02]  /*3ba0*/  VIADD R205, R227.reuse, 0x7000 ;  /* 0x00007000e3cd7836 */ /* 0x040fe40000000000 */
[----:B------:R-:W-:Y:S01]  /*3bb0*/  LDSM.16.M88.4 R104, [R216+0x5000] ;  /* 0x00500000d868783b */ /* 0x000fe20000000200 */
[----:B------:R-:W-:Y:S02]  /*3bc0*/  VIADD R204, R227, 0x7800 ;  /* 0x00007800e3cc7836 */ /* 0x000fe40000000000 */
[C---:B------:R-:W-:Y:S01]  /*3bd0*/  HMMA.16816.F32.BF16 R60, R36.reuse, R62, RZ ;  /* 0x0000003e243c723c */ /* 0x040fe200000418ff */
[----:B------:R-:W-:Y:S04]  /*3be0*/  LDSM.16.M88.4 R100, [R229+0x16800] ;  /* 0x01680000e564783b */ /* 0x000fe80000000200 */
[----:B------:R-:W-:Y:S01]  /*3bf0*/  LDSM.16.M88.4 R96, [R223+0x16000] ;  /* 0x01600000df60783b */ /* 0x000fe20000000200 */
[C---:B------:R-:W-:Y:S03]  /*3c00*/  HMMA.16816.F32.BF16 R84, R36.reuse, R86, RZ ;  /* 0x000000562454723c */ /* 0x040fe600000418ff */
[----:B------:R-:W0:Y:S03]  /*3c10*/  LDGDEPBAR ;  /* 0x00000000000079af */ /* 0x000e260000000000 */
[C---:B--2---:R-:W-:Y:S06]  /*3c20*/  HMMA.16816.F32.BF16 R80, R36.reuse, R28, RZ ;  /* 0x0000001c2450723c */ /* 0x044fec00000418ff */
[----:B------:R-:W-:Y:S01]  /*3c30*/  HMMA.16816.F32.BF16 R36, R36, R30, RZ ;  /* 0x0000001e2424723c */ /* 0x000fe200000418ff */
[----:B------:R-:W-:Y:S05]  /*3c40*/  LDSM.16.M88.4 R28, [R225] ;  /* 0x00000000e11c783b */ /* 0x000fea0000000200 */
[----:B------:R-:W-:Y:S01]  /*3c50*/  HMMA.16816.F32.BF16 R32, R44, R18, R32 ;  /* 0x000000122c20723c */ /* 0x000fe20000041820 */
[----:B------:R-:W1:Y:S05]  /*3c60*/  LDSM.16.M88.4 R16, [R216] ;  /* 0x00000000d810783b */ /* 0x000e6a0000000200 */
[----:B---3--:R-:W-:Y:S06]  /*3c70*/  HMMA.16816.F32.BF16 R24, R76, R20, R24 ;  /* 0x000000144c18723c */ /* 0x008fec0000041818 */
[C---:B------:R-:W-:Y:S06]  /*3c80*/  HMMA.16816.F32.BF16 R40, R44.reuse, R72, R40 ;  /* 0x000000482c28723c */ /* 0x040fec0000041828 */
[C---:B------:R-:W-:Y:S01]  /*3c90*/  HMMA.16816.F32.BF16 R60, R44.reuse, R74, R60 ;  /* 0x0000004a2c3c723c */ /* 0x040fe2000004183c */
[----:B------:R-:W-:Y:S05]  /*3ca0*/  LDSM.16.M88.4 R72, [R216+0x800] ;  /* 0x00080000d848783b */ /* 0x000fea0000000200 */
[C---:B------:R-:W-:Y:S06]  /*3cb0*/  HMMA.16816.F32.BF16 R56, R44.reuse, R64, R56 ;  /* 0x000000402c38723c */ /* 0x040fec0000041838 */
[C---:B------:R-:W-:Y:S01]  /*3cc0*/  HMMA.16816.F32.BF16 R84, R44.reuse, R66, R84 ;  /* 0x000000422c54723c */ /* 0x040fe20000041854 */
[----:B------:R-:W-:Y:S05]  /*3cd0*/  LDSM.16.M88.4 R64, [R216+0x1000] ;  /* 0x00100000d840783b */ /* 0x000fea0000000200 */
[C---:B-----5:R-:W-:Y:S06]  /*3ce0*/  HMMA.16816.F32.BF16 R80, R44.reuse, R52, R80 ;  /* 0x000000342c50723c */ /* 0x060fec0000041850 */
        /* <DEDUP_REMOVED lines=42> */
[----:B------:R-:W-:Y:S03]  /*3f90*/  HMMA.16816.F32.BF16 R32, R36, R18, R32 ;  /* 0x000000122420723c */ /* 0x000fe60000041820 */
[----:B------:R-:W3:Y:S03]  /*3fa0*/  LDSM.16.M88.4 R16, [R223+0x13000] ;  /* 0x01300000df10783b */ /* 0x000ee60000000200 */
        /* <DEDUP_REMOVED lines=17> */
[C---:B---3--:R-:W-:Y:S06]  /*40c0*/  HMMA.16816.F32.BF16 R56, R20.reuse, R16, R56 ;  /* 0x000000101438723c */ /* 0x048fec0000041838 */
[C---:B------:R-:W-:Y:S01]  /*40d0*/  HMMA.16816.F32.BF16 R84, R20.reuse, R18, R84 ;  /* 0x000000121454723c */ /* 0x040fe20000041854 */
[----:B------:R-:W-:Y:S05]  /*40e0*/  LDSM.16.M88.4 R16, [R229+0x14800] ;  /* 0x01480000e510783b */ /* 0x000fea0000000200 */
[C---:B------:R-:W-:Y:S06]  /*40f0*/  HMMA.16816.F32.BF16 R80, R20.reuse, R48, R80 ;  /* 0x000000301450723c */ /* 0x040fec0000041850 */
[----:B------:R-:W-:Y:S01]  /*4100*/  HMMA.16816.F32.BF16 R76, R20, R50, R76 ;  /* 0x00000032144c723c */ /* 0x000fe2000004184c */
[----:B------:R-:W-:Y:S04]  /*4110*/  LDSM.16.M88.4 R20, [R228+0x8000] ;  /* 0x00800000e414783b */ /* 0x000fe80000000200 */
[----:B------:R-:W1:Y:S01]  /*4120*/  LDSM.16.M88.4 R48, [R227+0x4000] ;  /* 0x00400000e330783b */ /* 0x000e620000000200 */
[----:B------:R-:W-:Y:S03]  /*4130*/  HMMA.16816.F32.BF16 R32, R44, R70, R32 ;  /* 0x000000462c20723c */ /* 0x000fe60000041820 */
[----:B------:R-:W3:Y:S03]  /*4140*/  LDSM.16.M88.4 R68, [R229+0x15000] ;  /* 0x01500000e544783b */ /* 0x000ee60000000200 */
[----:B--2---:R-:W-:Y:S06]  /*4150*/  HMMA.16816.F32.BF16 R24, R28, R72, R24 ;  /* 0x000000481c18723c */ /* 0x004fec0000041818 */
[C---:B------:R-:W-:Y:S06]  /*4160*/  HMMA.16816.F32.BF16 R40, R44.reuse, R52, R40 ;  /* 0x000000342c28723c */ /* 0x040fec0000041828 */
[C---:B------:R-:W-:Y:S01]  /*4170*/  HMMA.16816.F32.BF16 R60, R44.reuse, R54, R60 ;  /* 0x000000362c3c723c */ /* 0x040fe2000004183c */
[----:B------:R-:W-:Y:S05]  /*4180*/  LDSM.16.M88.4 R52, [R223+0x14000] ;  /* 0x01400000df34783b */ /* 0x000fea0000000200 */
[C---:B------:R-:W-:Y:S06]  /*4190*/  HMMA.16816.F32.BF16 R56, R44.reuse, R36, R56 ;  /* 0x000000242c38723c */ /* 0x040fec0000041838 */
[----:B------:R-:W-:Y:S01]  /*41a0*/  HMMA.16816.F32.BF16 R84, R44, R38, R84 ;  /* 0x000000262c54723c */ /* 0x000fe20000041854 */
[----:B------:R-:W2:Y:S05]  /*41b0*/  LDSM.16.M88.4 R36, [R226+0x8000] ;  /* 0x00800000e224783b */ /* 0x000eaa0000000200 */
[----:B------:R-:W-:Y:S01]  /*41c0*/  HMMA.16816.F32.BF16 R32, R28, R74, R32 ;  /* 0x0000004a1c20723c */ /* 0x000fe20000041820 */
[----:B------:R-:W-:Y:S05]  /*41d0*/  LDSM.16.M88.4 R72, [R230+0xc000] ;  /* 0x00c00000e648783b */ /* 0x000fea0000000200 */
[C---:B------:R-:W-:Y:S06]  /*41e0*/  HMMA.16816.F32.BF16 R80, R44.reuse, R64, R80 ;  /* 0x000000402c50723c */ /* 0x040fec0000041850 */
[----:B------:R-:W-:Y:S01]  /*41f0*/  HMMA.16816.F32.BF16 R76, R44, R66, R76 ;  /* 0x000000422c4c723c */ /* 0x000fe2000004184c */
[----:B------:R-:W4:Y:S04]  /*4200*/  LDSM.16.M88.4 R64, [R229+0x15800] ;  /* 0x01580000e540783b */ /* 0x000f280000000200 */
[----:B------:R-:W5:Y:S01]  /*4210*/  LDSM.16.M88.4 R44, [R227+0x4800] ;  /* 0x00480000e32c783b */ /* 0x000f620000000200 */
[----:B-1----:R-:W-:Y:S06]  /*4220*/  HMMA.16816.F32.BF16 R24, R20, R48, R24 ;  /* 0x000000301418723c */ /* 0x002fec0000041818 */
[C---:B------:R-:W-:Y:S06]  /*4230*/  HMMA.16816.F32.BF16 R40, R28.reuse, R16, R40 ;  /* 0x000000101c28723c */ /* 0x040fec0000041828 */
[----:B------:R-:W-:Y:S01]  /*4240*/  HMMA.16816.F32.BF16 R60, R28, R18, R60 ;  /* 0x000000121c3c723c */ /* 0x000fe2000004183c */
[----:B------:R-:W1:Y:S05]  /*4250*/  LDSM.16.M88.4 R16, [R227+0x5000] ;  /* 0x00500000e310783b */ /* 0x000e6a0000000200 */
[----:B------:R-:W-:Y:S01]  /*4260*/  HMMA.16816.F32.BF16 R32, R20, R50, R32 ;  /* 0x000000321420723c */ /* 0x000fe20000041820 */
[----:B------:R-:W1:Y:S05]  /*4270*/  LDSM.16.M88.4 R48, [R223+0x14800] ;  /* 0x01480000df30783b */ /* 0x000e6a0000000200 */
[C---:B---3--:R-:W-:Y:S06]  /*4280*/  HMMA.16816.F32.BF16 R56, R28.reuse, R68, R56 ;  /* 0x000000441c38723c */ /* 0x048fec0000041838 */
[----:B------:R-:W-:Y:S01]  /*4290*/  HMMA.16816.F32.BF16 R84, R28, R70, R84 ;  /* 0x000000461c54723c */ /* 0x000fe20000041854 */
[----:B------:R-:W-:Y:S05]  /*42a0*/  LDSM.16.M88.4 R68, [R227+0x5800] ;  /* 0x00580000e344783b */ /* 0x000fea0000000200 */
[----:B--2---:R-:W-:Y:S06]  /*42b0*/  HMMA.16816.F32.BF16 R24, R36, R52, R24 ;  /* 0x000000342418723c */ /* 0x004fec0000041818 */
[C---:B----4-:R-:W-:Y:S06]  /*42c0*/  HMMA.16816.F32.BF16 R80, R28.reuse, R64, R80 ;  /* 0x000000401c50723c */ /* 0x050fec0000041850 */
[----:B------:R-:W-:Y:S01]  /*42d0*/  HMMA.16816.F32.BF16 R76, R28, R66, R76 ;  /* 0x000000421c4c723c */ /* 0x000fe2000004184c */
[----:B------:R-:W2:Y:S04]  /*42e0*/  LDSM.16.M88.4 R28, [R229+0x16000] ;  /* 0x01600000e51c783b */ /* 0x000ea80000000200 */
[----:B------:R-:W-:Y:S01]  /*42f0*/  LDSM.16.M88.4 R64, [R223+0x15800] ;  /* 0x01580000df40783b */ /* 0x000fe20000000200 */
[----:B------:R-:W-:Y:S03]  /*4300*/  HMMA.16816.F32.BF16 R32, R36, R54, R32 ;  /* 0x000000362420723c */ /* 0x000fe60000041820 */
[----:B------:R-:W-:Y:S03]  /*4310*/  LDSM.16.M88.4 R52, [R228+0xc000] ;  /* 0x00c00000e434783b */ /* 0x000fe60000000200 */
[C---:B-----5:R-:W-:Y:S06]  /*4320*/  HMMA.16816.F32.BF16 R40, R20.reuse, R44, R40 ;  /* 0x0000002c1428723c */ /* 0x060fec0000041828 */
[C---:B------:R-:W-:Y:S01]  /*4330*/  HMMA.16816.F32.BF16 R60, R20.reuse, R46, R60 ;  /* 0x0000002e143c723c */ /* 0x040fe2000004183c */
[----:B------:R-:W-:Y:S05]  /*4340*/  LDSM.16.M88.4 R44, [R227+0x6000] ;  /* 0x00600000e32c783b */ /* 0x000fea0000000200 */
[C---:B-1----:R-:W-:Y:S06]  /*4350*/  HMMA.16816.F32.BF16 R56, R20.reuse, R16, R56 ;  /* 0x000000101438723c */ /* 0x042fec0000041838 */
[----:B------:R-:W-:Y:S01]  /*4360*/  HMMA.16816.F32.BF16 R84, R20, R18, R84 ;  /* 0x000000121454723c */ /* 0x000fe20000041854 */
[----:B------:R-:W1:Y:S05]  /*4370*/  LDSM.16.M88.4 R16, [R223+0x15000] ;  /* 0x01500000df10783b */ /* 0x000e6a0000000200 */
[C---:B------:R-:W-:Y:S06]  /*4380*/  HMMA.16816.F32.BF16 R24, R92.reuse, R88, R24 ;  /* 0x000000585c18723c */ /* 0x040fec0000041818 */
[----:B------:R-:W-:Y:S01]  /*4390*/  HMMA.16816.F32.BF16 R32, R92, R90, R32 ;  /* 0x0000005a5c20723c */ /* 0x000fe20000041820 */
[----:B------:R-:W-:Y:S05]  /*43a0*/  LDSM.16.M88.4 R88, [R216+0x5800] ;  /* 0x00580000d858783b */ /* 0x000fea0000000200 */
[C---:B------:R-:W-:Y:S06]  /*43b0*/  HMMA.16816.F32.BF16 R40, R36.reuse, R48, R40 ;  /* 0x000000302428723c */ /* 0x040fec0000041828 */
[----:B------:R-:W-:Y:S01]  /*43c0*/  HMMA.16816.F32.BF16 R60, R36, R50, R60 ;  /* 0x00000032243c723c */ /* 0x000fe2000004183c */
[----:B------:R-:W-:Y:S05]  /*43d0*/  LDSM.16.M88.4 R48, [R227+0x6800] ;  /* 0x00680000e330783b */ /* 0x000fea0000000200 */
[----:B--2---:R-:W-:Y:S06]  /*43e0*/  HMMA.16816.F32.BF16 R24, R72, R28, R24 ;  /* 0x0000001c4818723c */ /* 0x004fec0000041818 */
[C---:B------:R-:W-:Y:S06]  /*43f0*/  HMMA.16816.F32.BF16 R80, R20.reuse, R68, R80 ;  /* 0x000000441450723c */ /* 0x040fec0000041850 */
[----:B------:R-:W-:Y:S01]  /*4400*/  HMMA.16816.F32.BF16 R76, R20, R70, R76 ;  /* 0x00000046144c723c */ /* 0x000fe2000004184c */
[----:B------:R-:W2:Y:S04]  /*4410*/  LDSM.16.M88.4 R20, [R226+0xc000] ;  /* 0x00c00000e214783b */ /* 0x000ea80000000200 */
[----:B------:R-:W3:Y:S01]  /*4420*/  LDSM.16.M88.4 R68, [R229+0x17000] ;  /* 0x01700000e544783b */ /* 0x000ee20000000200 */
[----:B------:R-:W-:Y:S03]  /*4430*/  HMMA.16816.F32.BF16 R32, R72, R30, R32 ;  /* 0x0000001e4820723c */ /* 0x000fe60000041820 */
[----:B------:R-:W-:Y:S03]  /*4440*/  LDSM.16.M88.4 R28, [R216+0x6000] ;  /* 0x00600000d81c783b */ /* 0x000fe60000000200 */
[----:B-1----:R-:W-:Y:S06]  /*4450*/  HMMA.16816.F32.BF16 R56, R36, R16, R56 ;  /* 0x000000102438723c */ /* 0x002fec0000041838 */
[C---:B------:R-:W-:Y:S06]  /*4460*/  HMMA.16816.F32.BF16 R40, R92.reuse, R108, R40 ;  /* 0x0000006c5c28723c */ /* 0x040fec0000041828 */
[----:B------:R-:W-:Y:S06]  /*4470*/  HMMA.16816.F32.BF16 R60, R92, R110, R60 ;  /* 0x0000006e5c3c723c */ /* 0x000fec000004183c */
[----:B------:R-:W-:Y:S06]  /*4480*/  HMMA.16816.F32.BF16 R24, R52, R44, R24 ;  /* 0x0000002c3418723c */ /* 0x000fec0000041818 */
[----:B------:R-:W-:Y:S01]  /*4490*/  HMMA.16816.F32.BF16 R84, R36, R18, R84 ;  /* 0x000000122454723c */ /* 0x000fe20000041854 */
[----:B------:R-:W1:Y:S05]  /*44a0*/  LDSM.16.M88.4 R16, [R225+0xc000] ;  /* 0x00c00000e110783b */ /* 0x000e6a0000000200 */
[----:B------:R-:W-:Y:S01]  /*44b0*/  HMMA.16816.F32.BF16 R32, R52, R46, R32 ;  /* 0x0000002e3420723c */ /* 0x000fe20000041820 */
[----:B------:R-:W4:Y:S05]  /*44c0*/  LDSM.16.M88.4 R44, [R227+0x7000] ;  /* 0x00700000e32c783b */ /* 0x000f2a0000000200 */
[----:B------:R-:W-:Y:S06]  /*44d0*/  HMMA.16816.F32.BF16 R56, R92, R104, R56 ;  /* 0x000000685c38723c */ /* 0x000fec0000041838 */
[C---:B------:R-:W-:Y:S06]  /*44e0*/  HMMA.16816.F32.BF16 R40, R72.reuse, R100, R40 ;  /* 0x000000644828723c */ /* 0x040fec0000041828 */
[----:B------:R-:W-:Y:S06]  /*44f0*/  HMMA.16816.F32.BF16 R60, R72, R102, R60 ;  /* 0x00000066483c723c */ /* 0x000fec000004183c */
[----:B--2---:R-:W-:Y:S06]  /*4500*/  HMMA.16816.F32.BF16 R24, R20, R96, R24 ;  /* 0x000000601418723c */ /* 0x004fec0000041818 */
[C---:B------:R-:W-:Y:S06]  /*4510*/  HMMA.16816.F32.BF16 R80, R36.reuse, R64, R80 ;  /* 0x000000402450723c */ /* 0x040fec0000041850 */
[----:B------:R-:W-:Y:S01]  /*4520*/  HMMA.16816.F32.BF16 R76, R36, R66, R76 ;  /* 0x00000042244c723c */ /* 0x000fe2000004184c */
[----:B------:R-:W2:Y:S04]  /*4530*/  LDSM.16.M88.4 R36, [R223+0x16800] ;  /* 0x01680000df24783b */ /* 0x000ea80000000200 */
[----:B------:R-:W-:Y:S01]  /*4540*/  LDSM.16.M88.4 R64, [R229+0x17800] ;  /* 0x01780000e540783b */ /* 0x000fe20000000200 */
[----:B------:R-:W-:Y:S06]  /*4550*/  HMMA.16816.F32.BF16 R32, R20, R98, R32 ;  /* 0x000000621420723c */ /* 0x000fec0000041820 */
[----:B------:R-:W-:Y:S06]  /*4560*/  HMMA.16816.F32.BF16 R84, R92, R106, R84 ;  /* 0x0000006a5c54723c */ /* 0x000fec0000041854 */
[----:B---3--:R-:W-:Y:S06]  /*4570*/  HMMA.16816.F32.BF16 R56, R72, R68, R56 ;  /* 0x000000444838723c */ /* 0x008fec0000041838 */
[C---:B------:R-:W-:Y:S06]  /*4580*/  HMMA.16816.F32.BF16 R40, R52.reuse, R48, R40 ;  /* 0x000000303428723c */ /* 0x040fec0000041828 */
[----:B------:R-:W-:Y:S01]  /*4590*/  HMMA.16816.F32.BF16 R60, R52, R50, R60 ;  /* 0x00000032343c723c */ /* 0x000fe2000004183c */
[----:B------:R-:W3:Y:S05]  /*45a0*/  LDSM.16.M88.4 R48, [R223+0x17000] ;  /* 0x01700000df30783b */ /* 0x000eea0000000200 */
[C---:B-1----:R-:W-:Y:S06]  /*45b0*/  HMMA.16816.F32.BF16 R24, R16.reuse, R28, R24 ;  /* 0x0000001c1018723c */ /* 0x042fec0000041818 */
[----:B------:R-:W-:Y:S01]  /*45c0*/  HMMA.16816.F32.BF16 R32, R16, R30, R32 ;  /* 0x0000001e1020723c */ /* 0x000fe20000041820 */
[----:B------:R-:W-:-:S05]  /*45d0*/  LOP3.LUT R29, R6, 0xffffffe0, RZ, 0xc0, !PT ;  /* 0xffffffe0061d7812 */ /* 0x000fca00078ec0ff */
[----:B------:R-:W-:Y:S01]  /*45e0*/  HMMA.16816.F32.BF16 R84, R72, R70, R84 ;  /* 0x000000464854723c */ /* 0x000fe20000041854 */
[----:B------:R-:W-:Y:S05]  /*45f0*/  LDSM.16.M88.4 R68, [R216+0x6800] ;  /* 0x00680000d844783b */ /* 0x000fea0000000200 */
[----:B----4-:R-:W-:Y:S06]  /*4600*/  HMMA.16816.F32.BF16 R56, R52, R44, R56 ;  /* 0x0000002c3438723c */ /* 0x010fec0000041838 */
[----:B--2---:R-:W-:Y:S01]  /*4610*/  HMMA.16816.F32.BF16 R40, R20, R36, R40 ;  /* 0x000000241428723c */ /* 0x004fe20000041828 */
[----:B------:R-:W-:-:S05]  /*4620*/  FMUL.FTZ R2, R24, UR39 ;  /* 0x0000002718027c20 */ /* 0x000fca0008410000 */
[----:B------:R-:W-:Y:S01]  /*4630*/  HMMA.16816.F32.BF16 R60, R20, R38, R60 ;  /* 0x00000026143c723c */ /* 0x000fe2000004183c */
[----:B------:R-:W-:Y:S01]  /*4640*/  FMUL.FTZ R37, R25, UR39 ;  /* 0x0000002719257c20 */ /* 0x000fe20008410000 */
[----:B------:R-:W-:Y:S01]  /*4650*/  FMUL.FTZ R36, R26, UR39 ;  /* 0x000000271a247c20 */ /* 0x000fe20008410000 */
[----:B------:R-:W1:Y:S01]  /*4660*/  MUFU.TANH R2, R2 ;  /* 0x0000000200027308 */ /* 0x000e620000002400 */
[----:B------:R-:W-:Y:S01]  /*4670*/  FMUL.FTZ R32, R32, UR39 ;  /* 0x0000002720207c20 */ /* 0x000fe20008410000 */
[----:B------:R-:W-:Y:S01]  /*4680*/  FMUL.FTZ R33, R33, UR39 ;  /* 0x0000002721217c20 */ /* 0x000fe20008410000 */
[C---:B------:R-:W-:Y:S01]  /*4690*/  HMMA.16816.F32.BF16 R80, R92.reuse, R88, R80 ;  /* 0x000000585c50723c */ /* 0x040fe20000041850 */
[----:B------:R-:W-:Y:S01]  /*46a0*/  FMUL.FTZ R38, R27, UR39 ;  /* 0x000000271b267c20 */ /* 0x000fe20008410000 */
[----:B------:R-:W-:Y:S01]  /*46b0*/  FMUL.FTZ R39, R34, UR39 ;  /* 0x0000002722277c20 */ /* 0x000fe20008410000 */
[----:B------:R-:W2:Y:S01]  /*46c0*/  LDSM.16.M88.4 R24, [R216+0x7000] ;  /* 0x00700000d818783b */ /* 0x000ea20000000200 */
[----:B------:R-:W-:Y:S01]  /*46d0*/  IMAD.IADD R34, R4, 0x1, -R29 ;  /* 0x0000000104227824 */ /* 0x000fe200078e0a1d */
[----:B------:R-:W-:Y:S01]  /*46e0*/  MUFU.TANH R37, R37 ;  /* 0x0000002500257308 */ /* 0x000fe20000002400 */
[----:B------:R-:W-:Y:S01]  /*46f0*/  HMMA.16816.F32.BF16 R76, R92, R90, R76 ;  /* 0x0000005a5c4c723c */ /* 0x000fe2000004184c */
[----:B------:R-:W4:Y:S01]  /*4700*/  LDSM.16.M88.4 R88, [R227+0x7800] ;  /* 0x00780000e358783b */ /* 0x000f220000000200 */
[----:B------:R-:W-:Y:S01]  /*4710*/  FMUL.FTZ R35, R35, UR39 ;  /* 0x0000002723237c20 */ /* 0x000fe20008410000 */
[----:B------:R-:W-:-:S03]  /*4720*/  SHF.R.S32.HI R29, RZ, 0x1f, R34 ;  /* 0x0000001fff1d7819 */ /* 0x000fc60000011422 */
[----:B------:R-:W-:Y:S01]  /*4730*/  HMMA.16816.F32.BF16 R84, R52, R46, R84 ;  /* 0x0000002e3454723c */ /* 0x000fe20000041854 */
[----:B------:R-:W-:Y:S01]  /*4740*/  LEA.HI R34, R29, R34, RZ, 0x2 ;  /* 0x000000221d227211 */ /* 0x000fe200078f10ff */
[----:B------:R5:W-:Y:S01]  /*4750*/  MUFU.TANH R6, R39 ;  /* 0x0000002700067308 */ /* 0x000be20000002400 */
[----:B------:R-:W1:Y:S03]  /*4760*/  LDSM.16.M88.4 R28, [R223+0x17800] ;  /* 0x01780000df1c783b */ /* 0x000e660000000200 */
[----:B---3--:R-:W-:Y:S04]  /*4770*/  HMMA.16816.F32.BF16 R56, R20, R48, R56 ;  /* 0x000000301438723c */ /* 0x008fe80000041838 */
[----:B------:R-:W3:Y:S02]  /*4780*/  MUFU.TANH R36, R36 ;  /* 0x0000002400247308 */ /* 0x000ee40000002400 */
[C---:B------:R-:W-:Y:S06]  /*4790*/  HMMA.16816.F32.BF16 R80, R72.reuse, R64, R80 ;  /* 0x000000404850723c */ /* 0x040fec0000041850 */
[----:B------:R-:W-:Y:S01]  /*47a0*/  HMMA.16816.F32.BF16 R76, R72, R66, R76 ;  /* 0x00000042484c723c */ /* 0x000fe2000004184c */
[----:B-----5:R-:W-:Y:S01]  /*47b0*/  SHF.R.S32.HI R39, RZ, 0x2, R34 ;  /* 0x00000002ff277819 */ /* 0x020fe20000011422 */
[----:B------:R-:W-:Y:S01]  /*47c0*/  IMAD.U32 R34, RZ, RZ, UR20 ;  /* 0x00000014ff227e24 */ /* 0x000fe2000f8e00ff */
[----:B------:R-:W5:Y:S03]  /*47d0*/  MUFU.TANH R38, R38 ;  /* 0x0000002600267308 */ /* 0x000f660000002400 */
[----:B------:R-:W-:Y:S01]  /*47e0*/  IMAD.IADD R246, R39, 0x1, R246 ;  /* 0x0000000127f67824 */ /* 0x000fe200078e02f6 */
[----:B------:R-:W-:Y:S01]  /*47f0*/  HMMA.16816.F32.BF16 R84, R20, R50, R84 ;  /* 0x000000321454723c */ /* 0x000fe20000041854 */
[----:B------:R-:W-:-:S02]  /*4800*/  IMAD R34, R34, 0x40, R247 ;  /* 0x0000004022227824 */ /* 0x000fc400078e02f7 */
[C---:B------:R-:W-:Y:S01]  /*4810*/  VIADD R244, R246.reuse, 0x8 ;  /* 0x00000008f6f47836 */ /* 0x040fe20000000000 */
[C---:B------:R-:W-:Y:S01]  /*4820*/  VIADDMNMX R245, R246.reuse, UR6, R245, PT ;  /* 0x00000006f6f57c46 */ /* 0x040fe2000b8001f5 */
[----:B------:R-:W5:Y:S01]  /*4830*/  MUFU.TANH R32, R32 ;  /* 0x0000002000207308 */ /* 0x000f620000002400 */
[----:B--2---:R-:W-:Y:S01]  /*4840*/  HMMA.16816.F32.BF16 R56, R16, R24, R56 ;  /* 0x000000181038723c */ /* 0x004fe20000041838 */
[----:B------:R-:W-:Y:S01]  /*4850*/  VIADDMNMX R246, R246, UR24, RZ, !PT ;  /* 0x00000018f6f67c46 */ /* 0x000fe2000f8001ff */
[----:B------:R-:W-:Y:S01]  /*4860*/  VIADD R48, R34, 0x11 ;  /* 0x0000001122307836 */ /* 0x000fe20000000000 */
[C---:B------:R-:W-:Y:S02]  /*4870*/  IADD3 R239, R244.reuse, UR23, R239 ;  /* 0x00000017f4ef7c10 */ /* 0x040fe4000fffe0ef */
[----:B------:R-:W-:Y:S01]  /*4880*/  VIADDMNMX R244, R244, UR24, RZ, !PT ;  /* 0x00000018f4f47c46 */ /* 0x000fe2000f8001ff */
[C---:B----4-:R-:W-:Y:S01]  /*4890*/  HMMA.16816.F32.BF16 R80, R52.reuse, R88, R80 ;  /* 0x000000583450723c */ /* 0x050fe20000041850 */
[C---:B------:R-:W-:Y:S01]  /*48a0*/  VIADD R25, R34.reuse, 0x1 ;  /* 0x0000000122197836 */ /* 0x040fe20000000000 */
[----:B------:R-:W-:Y:S01]  /*48b0*/  VIMNMX R239, R239, UR32, PT ;  /* 0x00000020efef7c48 */ /* 0x000fe2000bfe0100 */
[C---:B------:R-:W-:Y:S01]  /*48c0*/  VIADD R24, R34.reuse, 0x8 ;  /* 0x0000000822187836 */ /* 0x040fe20000000000 */
[-C--:B------:R-:W-:Y:S01]  /*48d0*/  ISETP.GE.AND P1, PT, R34, R245.reuse, PT ;  /* 0x000000f52200720c */ /* 0x080fe20003f26270 */
[----:B------:R-:W-:Y:S01]  /*48e0*/  MUFU.TANH R33, R33 ;  /* 0x0000002100217308 */ /* 0x000fe20000002400 */
[-C--:B------:R-:W-:Y:S01]  /*48f0*/  ISETP.GE.AND P2, PT, R25, R245.reuse, PT ;  /* 0x000000f51900720c */ /* 0x080fe20003f46270 */
[----:B------:R-:W-:Y:S01]  /*4900*/  HMMA.16816.F32.BF16 R76, R52, R90, R76 ;  /* 0x0000005a344c723c */ /* 0x000fe2000004184c */
[----:B------:R-:W-:-:S02]  /*4910*/  ISETP.GE.AND P5, PT, R24, R245, PT ;  /* 0x000000f51800720c */ /* 0x000fc40003fa6270 */
[CC--:B------:R-:W-:Y:S02]  /*4920*/  ISETP.GE.AND P4, PT, R25.reuse, R239.reuse, PT ;  /* 0x000000ef1900720c */ /* 0x0c0fe40003f86270 */
[-C--:B------:R-:W-:Y:S01]  /*4930*/  ISETP.GE.AND P0, PT, R24, R239.reuse, PT ;  /* 0x000000ef1800720c */ /* 0x080fe20003f06270 */
[C---:B------:R-:W-:Y:S01]  /*4940*/  HMMA.16816.F32.BF16 R84, R16.reuse, R26, R84 ;  /* 0x0000001a1054723c */ /* 0x040fe20000041854 */
[C---:B------:R-:W-:Y:S01]  /*4950*/  ISETP.GE.AND P3, PT, R34.reuse, R239, PT ;  /* 0x000000ef2200720c */ /* 0x040fe20003f66270 */
[----:B------:R-:W-:Y:S01]  /*4960*/  MUFU.TANH R35, R35 ;  /* 0x0000002300237308 */ /* 0x000fe20000002400 */
[C---:B------:R-:W-:Y:S02]  /*4970*/  ISETP.LT.OR P2, PT, R25.reuse, R246, P2 ;  /* 0x000000f61900720c */ /* 0x040fe40001741670 */
[----:B------:R-:W-:Y:S01]  /*4980*/  ISETP.LT.OR P4, PT, R25, R244, P4 ;  /* 0x000000f41900720c */ /* 0x000fe20002781670 */
[----:B------:R-:W-:Y:S01]  /*4990*/  VIADD R25, R34, 0x9 ;  /* 0x0000000922197836 */ /* 0x000fe20000000000 */
[C---:B------:R-:W-:Y:S01]  /*49a0*/  ISETP.LT.OR P5, PT, R24.reuse, R246, P5 ;  /* 0x000000f61800720c */ /* 0x040fe20002fa1670 */
[----:B------:R-:W-:Y:S01]  /*49b0*/  HMMA.16816.F32.BF16 R40, R16, R68, R40 ;  /* 0x000000441028723c */ /* 0x000fe20000041828 */
[----:B------:R-:W-:Y:S01]  /*49c0*/  ISETP.LT.OR P0, PT, R24, R244, P0 ;  /* 0x000000f41800720c */ /* 0x000fe20000701670 */
[C---:B------:R-:W-:Y:S01]  /*49d0*/  VIADD R24, R34.reuse, 0x10 ;  /* 0x0000001022187836 */ /* 0x040fe20000000000 */
[C---:B------:R-:W-:Y:S01]  /*49e0*/  ISETP.LT.OR P1, PT, R34.reuse, R246, P1 ;  /* 0x000000f62200720c */ /* 0x040fe20000f21670 */
[----:B------:R-:W-:Y:S01]  /*49f0*/  FMUL.FTZ R57, R57, UR39 ;  /* 0x0000002739397c20 */ /* 0x000fe20008410000 */
[----:B------:R-:W-:Y:S01]  /*4a00*/  ISETP.LT.OR P3, PT, R34, R244, P3 ;  /* 0x000000f42200720c */ /* 0x000fe20001f61670 */
[C---:B-1----:R-:W-:Y:S01]  /*4a10*/  HMMA.16816.F32.BF16 R80, R20.reuse, R28, R80 ;  /* 0x0000001c1450723c */ /* 0x042fe20000041850 */
[----:B------:R-:W-:Y:S01]  /*4a20*/  FSEL R39, R2, -INF , !P1 ;  /* 0xff80000002277808 */ /* 0x000fe20004800000 */
[----:B------:R-:W-:Y:S01]  /*4a30*/  MUFU.TANH R185, R57 ;  /* 0x0000003900b97308 */ /* 0x000fe20000002400 */
[----:B---3--:R-:W-:Y:S01]  /*4a40*/  FSEL R36, R36, -INF , !P3 ;  /* 0xff80000024247808 */ /* 0x008fe20005800000 */
[----:B------:R-:W-:Y:S01]  /*4a50*/  FMUL.FTZ R56, R56, UR39 ;  /* 0x0000002738387c20 */ /* 0x000fe20008410000 */
[----:B------:R-:W-:Y:S01]  /*4a60*/  FSEL R37, R37, -INF , !P2 ;  /* 0xff80000025257808 */ /* 0x000fe20005000000 */
[----:B------:R-:W-:Y:S01]  /*4a70*/  HMMA.16816.F32.BF16 R76, R20, R30, R76 ;  /* 0x0000001e144c723c */ /* 0x000fe2000004184c */
[CC--:B------:R-:W-:Y:S01]  /*4a80*/  ISETP.GE.AND P6, PT, R25.reuse, R245.reuse, PT ;  /* 0x000000f51900720c */ /* 0x0c0fe20003fc6270 */
[----:B------:R-:W-:Y:S01]  /*4a90*/  VIADD R29, R34, 0x18 ;  /* 0x00000018221d7836 */ /* 0x000fe20000000000 */
[----:B------:R-:W-:Y:S01]  /*4aa0*/  ISETP.GE.AND P1, PT, R24, R245, PT ;  /* 0x000000f51800720c */ /* 0x000fe20003f26270 */
[----:B------:R-:W-:Y:S01]  /*4ab0*/  FMUL.FTZ R58, R58, UR39 ;  /* 0x000000273a3a7c20 */ /* 0x000fe20008410000 */
[CC--:B------:R-:W-:Y:S01]  /*4ac0*/  ISETP.GE.AND P3, PT, R25.reuse, R239.reuse, PT ;  /* 0x000000ef1900720c */ /* 0x0c0fe20003f66270 */
[----:B------:R-:W-:Y:S01]  /*4ad0*/  HMMA.16816.F32.BF16 R60, R16, R70, R60 ;  /* 0x00000046103c723c */ /* 0x000fe2000004183c */
[----:B------:R-:W-:Y:S01]  /*4ae0*/  ISETP.GE.AND P2, PT, R24, R239, PT ;  /* 0x000000ef1800720c */ /* 0x000fe20003f46270 */
[----:B------:R-:W-:Y:S01]  /*4af0*/  VIADD R20, R34, 0x20 ;  /* 0x0000002022147836 */ /* 0x000fe20000000000 */
[C---:B------:R-:W-:Y:S01]  /*4b00*/  ISETP.LT.OR P6, PT, R25.reuse, R246, P6 ;  /* 0x000000f61900720c */ /* 0x040fe200037c1670 */
[----:B------:R-:W-:Y:S01]  /*4b10*/  MUFU.TANH R187, R56 ;  /* 0x0000003800bb7308 */ /* 0x000fe20000002400 */
[----:B------:R-:W-:Y:S01]  /*4b20*/  ISETP.LT.OR P3, PT, R25, R244, P3 ;  /* 0x000000f41900720c */ /* 0x000fe20001f61670 */
[----:B------:R-:W-:Y:S01]  /*4b30*/  FMUL.FTZ R40, R40, UR39 ;  /* 0x0000002728287c20 */ /* 0x000fe20008410000 */
[C---:B------:R-:W-:Y:S01]  /*4b40*/  ISETP.LT.OR P1, PT, R24.reuse, R246, P1 ;  /* 0x000000f61800720c */ /* 0x040fe20000f21670 */
[----:B------:R-:W-:Y:S01]  /*4b50*/  FMUL.FTZ R41, R41, UR39 ;  /* 0x0000002729297c20 */ /* 0x000fe20008410000 */
[----:B------:R-:W-:Y:S01]  /*4b60*/  ISETP.LT.OR P2, PT, R24, R244, P2 ;  /* 0x000000f41800720c */ /* 0x000fe20001741670 */
[----:B------:R-:W-:Y:S01]  /*4b70*/  FMUL.FTZ R45, R42, UR39 ;  /* 0x000000272a2d7c20 */ /* 0x000fe20008410000 */
[----:B------:R-:W1:Y:S01]  /*4b80*/  LDSM.16.M88.4 R24, [R216+0x7800] ;  /* 0x00780000d818783b */ /* 0x000e620000000200 */
[----:B------:R-:W2:Y:S01]  /*4b90*/  MUFU.TANH R40, R40 ;  /* 0x0000002800287308 */ /* 0x000ea20000002400 */
[----:B------:R-:W-:Y:S01]  /*4ba0*/  FMUL.FTZ R42, R43, UR39 ;  /* 0x000000272b2a7c20 */ /* 0x000fe20008410000 */
[----:B-----5:R-:W-:Y:S01]  /*4bb0*/  FSEL R38, R38, -INF , !P4 ;  /* 0xff80000026267808 */ /* 0x020fe20006000000 */
[----:B------:R-:W-:Y:S01]  /*4bc0*/  FMUL.FTZ R59, R59, UR39 ;  /* 0x000000273b3b7c20 */ /* 0x000fe20008410000 */
[-C--:B------:R-:W-:Y:S01]  /*4bd0*/  ISETP.GE.AND P4, PT, R48, R245.reuse, PT ;  /* 0x000000f53000720c */ /* 0x080fe20003f86270 */
[----:B------:R-:W-:Y:S01]  /*4be0*/  FMUL.FTZ R84, R84, UR39 ;  /* 0x0000002754547c20 */ /* 0x000fe20008410000 */
[----:B------:R-:W-:Y:S01]  /*4bf0*/  FSEL R43, R32, -INF , !P5 ;  /* 0xff800000202b7808 */ /* 0x000fe20006800000 */
[----:B------:R-:W-:Y:S01]  /*4c00*/  FMUL.FTZ R85, R85, UR39 ;  /* 0x0000002755557c20 */ /* 0x000fe20008410000 */
[----:B------:R3:W4:Y:S01]  /*4c10*/  MUFU.TANH R44, R41 ;  /* 0x00000029002c7308 */ /* 0x0007220000002400 */
[----:B------:R-:W-:Y:S01]  /*4c20*/  ISETP.GE.AND P5, PT, R29, R245, PT ;  /* 0x000000f51d00720c */ /* 0x000fe20003fa6270 */
[----:B------:R-:W-:Y:S01]  /*4c30*/  FMUL.FTZ R86, R86, UR39 ;  /* 0x0000002756567c20 */ /* 0x000fe20008410000 */
[-C--:B------:R-:W-:Y:S01]  /*4c40*/  ISETP.LT.OR P4, PT, R48, R246.reuse, P4 ;  /* 0x000000f63000720c */ /* 0x080fe20002781670 */
[----:B------:R-:W-:Y:S01]  /*4c50*/  FMUL.FTZ R4, R60, UR39 ;  /* 0x000000273c047c20 */ /* 0x000fe20008410000 */
[----:B------:R-:W-:Y:S01]  /*4c60*/  FSEL R28, R6, -INF , !P0 ;  /* 0xff800000061c7808 */ /* 0x000fe20004000000 */
[----:B------:R-:W-:Y:S01]  /*4c70*/  FMUL.FTZ R46, R61, UR39 ;  /* 0x000000273d2e7c20 */ /* 0x000fe20008410000 */
[----:B------:R-:W-:Y:S01]  /*4c80*/  ISETP.GE.AND P0, PT, R48, R239, PT ;  /* 0x000000ef3000720c */ /* 0x000fe20003f06270 */
[----:B------:R-:W5:Y:S01]  /*4c90*/  MUFU.TANH R42, R42 ;  /* 0x0000002a002a7308 */ /* 0x000f620000002400 */
[----:B------:R-:W-:Y:S01]  /*4ca0*/  FMUL.FTZ R47, R62, UR39 ;  /* 0x000000273e2f7c20 */ /* 0x000fe20008410000 */
[----:B------:R-:W-:Y:S01]  /*4cb0*/  ISETP.LT.OR P5, PT, R29, R246, P5 ;  /* 0x000000f61d00720c */ /* 0x000fe20002fa1670 */
[----:B------:R-:W-:Y:S01]  /*4cc0*/  FMUL.FTZ R63, R63, UR39 ;  /* 0x000000273f3f7c20 */ /* 0x000fe20008410000 */
[----:B--2---:R-:W-:Y:S01]  /*4cd0*/  FSEL R31, R40, -INF , !P1 ;  /* 0xff800000281f7808 */ /* 0x004fe20004800000 */
[----:B------:R-:W-:Y:S01]  /*4ce0*/  VIADD R6, R34, 0x19 ;  /* 0x0000001922067836 */ /* 0x000fe20000000000 */
[----:B------:R-:W-:Y:S01]  /*4cf0*/  ISETP.GE.AND P1, PT, R20, R245, PT ;  /* 0x000000f51400720c */ /* 0x000fe20003f26270 */
[----:B------:R-:W-:Y:S01]  /*4d00*/  FMUL.FTZ R87, R87, UR39 ;  /* 0x0000002757577c20 */ /* 0x000fe20008410000 */
[----:B------:R-:W2:Y:S01]  /*4d10*/  MUFU.TANH R45, R45 ;  /* 0x0000002d002d7308 */ /* 0x000ea20000002400 */
[----:B---3--:R-:W-:Y:S01]  /*4d20*/  FSEL R41, R33, -INF , !P6 ;  /* 0xff80000021297808 */ /* 0x008fe20007000000 */
[----:B------:R-:W-:-:S04]  /*4d30*/  DEPBAR.LE SB0, 0x0 ;  /* 0x000080000000791a */ /* 0x000fc80000000000 */
[CC--:B------:R-:W-:Y:S02]  /*4d40*/  ISETP.GE.AND P6, PT, R29.reuse, R239.reuse, PT ;  /* 0x000000ef1d00720c */ /* 0x0c0fe40003fc6270 */
[-C--:B------:R-:W-:Y:S01]  /*4d50*/  ISETP.LT.OR P0, PT, R48, R244.reuse, P0 ;  /* 0x000000f43000720c */ /* 0x080fe20000701670 */
[----:B------:R-:W3:Y:S01]  /*4d60*/  MUFU.TANH R4, R4 ;  /* 0x0000000400047308 */ /* 0x000ee20000002400 */
[----:B------:R-:W-:Y:S02]  /*4d70*/  ISETP.LT.OR P6, PT, R29, R244, P6 ;  /* 0x000000f41d00720c */ /* 0x000fe400037c1670 */
[----:B----4-:R-:W-:Y:S02]  /*4d80*/  FSEL R29, R44, -INF , !P4 ;  /* 0xff8000002c1d7808 */ /* 0x010fe40006000000 */
[C---:B------:R-:W-:Y:S01]  /*4d90*/  ISETP.GE.AND P4, PT, R20.reuse, R239, PT ;  /* 0x000000ef1400720c */ /* 0x040fe20003f86270 */
[----:B-1----:R-:W-:Y:S01]  /*4da0*/  HMMA.16816.F32.BF16 R80, R16, R24, R80 ;  /* 0x000000181050723c */ /* 0x002fe20000041850 */
[C---:B------:R-:W-:Y:S01]  /*4db0*/  ISETP.LT.OR P1, PT, R20.reuse, R246, P1 ;  /* 0x000000f61400720c */ /* 0x040fe20000f21670 */
[----:B------:R-:W-:Y:S01]  /*4dc0*/  MUFU.TANH R46, R46 ;  /* 0x0000002e002e7308 */ /* 0x000fe20000002400 */
[----:B------:R-:W-:-:S02]  /*4dd0*/  ISETP.LT.OR P4, PT, R20, R244, P4 ;  /* 0x000000f41400720c */ /* 0x000fc40002781670 */
[----:B-----5:R-:W-:Y:S01]  /*4de0*/  FSEL R20, R42, -INF , !P0 ;  /* 0xff8000002a147808 */ /* 0x020fe20004000000 */
[----:B------:R-:W-:Y:S01]  /*4df0*/  HMMA.16816.F32.BF16 R76, R16, R26, R76 ;  /* 0x0000001a104c723c */ /* 0x000fe2000004184c */
[C---:B------:R-:W-:Y:S01]  /*4e00*/  VIADD R25, R34.reuse, 0x21 ;  /* 0x0000002122197836 */ /* 0x040fe20000000000 */
[----:B------:R-:W-:Y:S01]  /*4e10*/  FSEL R30, R35, -INF , !P3 ;  /* 0xff800000231e7808 */ /* 0x000fe20005800000 */
[C---:B------:R-:W-:Y:S01]  /*4e20*/  VIADD R24, R34.reuse, 0x28 ;  /* 0x0000002822187836 */ /* 0x040fe20000000000 */
[----:B------:R-:W1:Y:S01]  /*4e30*/  MUFU.TANH R47, R47 ;  /* 0x0000002f002f7308 */ /* 0x000e620000002400 */
[----:B--2---:R-:W-:Y:S02]  /*4e40*/  FSEL R22, R45, -INF , !P2 ;  /* 0xff8000002d167808 */ /* 0x004fe40005000000 */
[CC--:B------:R-:W-:Y:S01]  /*4e50*/  ISETP.GE.AND P0, PT, R25.reuse, R245.reuse, PT ;  /* 0x000000f51900720c */ /* 0x0c0fe20003f06270 */
[----:B------:R-:W-:Y:S01]  /*4e60*/  VIADD R16, R34, 0x30 ;  /* 0x0000003022107836 */ /* 0x000fe20000000000 */
[----:B------:R-:W-:Y:S01]  /*4e70*/  ISETP.GE.AND P3, PT, R6, R245, PT ;  /* 0x000000f50600720c */ /* 0x000fe20003f66270 */
[----:B------:R-:W-:Y:S01]  /*4e80*/  VIADD R17, R34, 0x29 ;  /* 0x0000002922117836 */ /* 0x000fe20000000000 */
[----:B------:R-:W-:Y:S01]  /*4e90*/  ISETP.LT.OR P0, PT, R25, R246, P0 ;  /* 0x000000f61900720c */ /* 0x000fe20000701670 */
[----:B------:R-:W2:Y:S01]  /*4ea0*/  MUFU.TANH R2, R63 ;  /* 0x0000003f00027308 */ /* 0x000ea20000002400 */
[----:B------:R-:W-:-:S02]  /*4eb0*/  ISETP.GE.AND P2, PT, R6, R239, PT ;  /* 0x000000ef0600720c */ /* 0x000fc40003f46270 */
[----:B------:R-:W-:Y:S02]  /*4ec0*/  FSEL R185, R185, -INF , !P0 ;  /* 0xff800000b9b97808 */ /* 0x000fe40004000000 */
[----:B------:R-:W-:Y:S01]  /*4ed0*/  ISETP.GE.AND P0, PT, R16, R239, PT ;  /* 0x000000ef1000720c */ /* 0x000fe20003f06270 */
[----:B------:R-:W-:Y:S01]  /*4ee0*/  FMUL.FTZ R82, R82, UR39 ;  /* 0x0000002752527c20 */ /* 0x000fe20008410000 */
[----:B------:R-:W-:Y:S01]  /*4ef0*/  FMUL.FTZ R80, R80, UR39 ;  /* 0x0000002750507c20 */ /* 0x000fe20008410000 */
[----:B------:R-:W4:Y:S01]  /*4f00*/  MUFU.TANH R170, R58 ;  /* 0x0000003a00aa7308 */ /* 0x000f220000002400 */
[C---:B------:R-:W-:Y:S01]  /*4f10*/  ISETP.LT.OR P3, PT, R6.reuse, R246, P3 ;  /* 0x000000f60600720c */ /* 0x040fe20001f61670 */
[----:B------:R-:W-:Y:S01]  /*4f20*/  FMUL.FTZ R81, R81, UR39 ;  /* 0x0000002751517c20 */ /* 0x000fe20008410000 */
[----:B------:R-:W-:Y:S01]  /*4f30*/  ISETP.LT.OR P2, PT, R6, R244, P2 ;  /* 0x000000f40600720c */ /* 0x000fe20001741670 */
[----:B------:R-:W-:Y:S01]  /*4f40*/  FMUL.FTZ R83, R83, UR39 ;  /* 0x0000002753537c20 */ /* 0x000fe20008410000 */
[----:B------:R-:W-:Y:S01]  /*4f50*/  FMUL.FTZ R76, R76, UR39 ;  /* 0x000000274c4c7c20 */ /* 0x000fe20008410000 */
[----:B------:R-:W-:Y:S01]  /*4f60*/  FMUL.FTZ R77, R77, UR39 ;  /* 0x000000274d4d7c20 */ /* 0x000fe20008410000 */
[----:B------:R-:W-:Y:S01]  /*4f70*/  FMUL.FTZ R78, R78, UR39 ;  /* 0x000000274e4e7c20 */ /* 0x000fe20008410000 */
[----:B------:R-:W5:Y:S01]  /*4f80*/  MUFU.TANH R196, R82 ;  /* 0x0000005200c47308 */ /* 0x000f620000002400 */
[----:B------:R-:W-:Y:S01]  /*4f90*/  FMUL.FTZ R79, R79, UR39 ;  /* 0x000000274f4f7c20 */ /* 0x000fe20008410000 */
[----:B------:R-:W-:-:S02]  /*4fa0*/  FSEL R187, R187, -INF , !P1 ;  /* 0xff800000bbbb7808 */ /* 0x000fc40004800000 */
[----:B------:R-:W-:Y:S02]  /*4fb0*/  ISETP.LT.OR P0, PT, R16, R244, P0 ;  /* 0x000000f41000720c */ /* 0x000fe40000701670 */
[----:B---3--:R-:W-:Y:S02]  /*4fc0*/  FSEL R23, R4, -INF , !P5 ;  /* 0xff80000004177808 */ /* 0x008fe40006800000 */
[----:B------:R-:W3:Y:S01]  /*4fd0*/  MUFU.TANH R168, R59 ;  /* 0x0000003b00a87308 */ /* 0x000ee20000002400 */
[-C--:B------:R-:W-:Y:S02]  /*4fe0*/  ISETP.GE.AND P1, PT, R16, R245.reuse, PT ;  /* 0x000000f51000720c */ /* 0x080fe40003f26270 */
[----:B-1----:R-:W-:Y:S02]  /*4ff0*/  FSEL R6, R47, -INF , !P6 ;  /* 0xff8000002f067808 */ /* 0x002fe40007000000 */
[----:B------:R-:W-:Y:S02]  /*5000*/  FSEL R21, R46, -INF , !P3 ;  /* 0xff8000002e157808 */ /* 0x000fe40005800000 */
[----:B--2---:R-:W-:Y:S01]  /*5010*/  FSEL R4, R2, -INF , !P2 ;  /* 0xff80000002047808 */ /* 0x004fe20005000000 */
[----:B------:R-:W1:Y:S01]  /*5020*/  MUFU.TANH R171, R84 ;  /* 0x0000005400ab7308 */ /* 0x000e620000002400 */
[----:B----4-:R-:W-:Y:S01]  /*5030*/  FSEL R170, R170, -INF , !P4 ;  /* 0xff800000aaaa7808 */ /* 0x010fe20006000000 */
[----:B------:R-:W-:Y:S01]  /*5040*/  VIADD R2, R34, 0x31 ;  /* 0x0000003122027836 */ /* 0x000fe20000000000 */
[----:B------:R-:W-:-:S02]  /*5050*/  ISETP.GE.AND P5, PT, R24, R245, PT ;  /* 0x000000f51800720c */ /* 0x000fc40003fa6270 */
[-C--:B------:R-:W-:Y:S02]  /*5060*/  ISETP.GE.AND P6, PT, R25, R239.reuse, PT ;  /* 0x000000ef1900720c */ /* 0x080fe40003fc6270 */
[----:B------:R-:W-:Y:S01]  /*5070*/  ISETP.GE.AND P3, PT, R24, R239, PT ;  /* 0x000000ef1800720c */ /* 0x000fe20003f66270 */
[----:B------:R-:W-:Y:S01]  /*5080*/  MUFU.TANH R169, R85 ;  /* 0x0000005500a97308 */ /* 0x000fe20000002400 */
[C---:B------:R-:W-:Y:S02]  /*5090*/  ISETP.GE.AND P2, PT, R17.reuse, R245, PT ;  /* 0x000000f51100720c */ /* 0x040fe40003f46270 */
[----:B------:R-:W-:Y:S02]  /*50a0*/  ISETP.GE.AND P4, PT, R17, R239, PT ;  /* 0x000000ef1100720c */ /* 0x000fe40003f86270 */
[----:B-----5:R-:W-:Y:S02]  /*50b0*/  FSEL R196, R196, -INF , !P0 ;  /* 0xff800000c4c47808 */ /* 0x020fe40004000000 */
[----:B------:R-:W-:Y:S01]  /*50c0*/  ISETP.LT.OR P1, PT, R16, R246, P1 ;  /* 0x000000f61000720c */ /* 0x000fe20000f21670 */
[----:B------:R-:W2:Y:S01]  /*50d0*/  MUFU.TANH R188, R86 ;  /* 0x0000005600bc7308 */ /* 0x000ea20000002400 */
[----:B------:R-:W-:Y:S01]  /*50e0*/  PLOP3.LUT P0, PT, PT, PT, UP0, 0x80, 0x0 ;  /* 0x000000000000781c */ /* 0x000fe20003f0f008 */
[C---:B------:R-:W-:Y:S01]  /*50f0*/  VIADD R16, R34.reuse, 0x38 ;  /* 0x0000003822107836 */ /* 0x040fe20000000000 */
[----:B------:R-:W-:Y:S01]  /*5100*/  ISETP.LT.OR P6, PT, R25, R244, P6 ;  /* 0x000000f41900720c */ /* 0x000fe200037c1670 */
[----:B------:R-:W-:Y:S01]  /*5110*/  VIADD R34, R34, 0x39 ;  /* 0x0000003922227836 */ /* 0x000fe20000000000 */
[----:B------:R-:W-:-:S02]  /*5120*/  ISETP.LT.OR P5, PT, R24, R246, P5 ;  /* 0x000000f61800720c */ /* 0x000fc40002fa1670 */
[----:B------:R-:W-:Y:S01]  /*5130*/  ISETP.LT.OR P3, PT, R24, R244, P3 ;  /* 0x000000f41800720c */ /* 0x000fe20001f61670 */
[----:B------:R-:W4:Y:S01]  /*5140*/  MUFU.TANH R200, R87 ;  /* 0x0000005700c87308 */ /* 0x000f220000002400 */
[C---:B------:R-:W-:Y:S02]  /*5150*/  ISETP.LT.OR P2, PT, R17.reuse, R246, P2 ;  /* 0x000000f61100720c */ /* 0x040fe40001741670 */
[----:B------:R-:W-:Y:S02]  /*5160*/  ISETP.LT.OR P4, PT, R17, R244, P4 ;  /* 0x000000f41100720c */ /* 0x000fe40002781670 */
[----:B---3--:R-:W-:Y:S02]  /*5170*/  FSEL R168, R168, -INF , !P6 ;  /* 0xff800000a8a87808 */ /* 0x008fe40007000000 */
[----:B-1----:R-:W-:Y:S01]  /*5180*/  FSEL R171, R171, -INF , !P5 ;  /* 0xff800000abab7808 */ /* 0x002fe20006800000 */
[----:B------:R-:W1:Y:S01]  /*5190*/  MUFU.TANH R201, R80 ;  /* 0x0000005000c97308 */ /* 0x000e620000002400 */
[----:B--2---:R-:W-:-:S02]  /*51a0*/  FSEL R188, R188, -INF , !P3 ;  /* 0xff800000bcbc7808 */ /* 0x004fc40005800000 */
[----:B------:R-:W-:Y:S02]  /*51b0*/  FSEL R169, R169, -INF , !P2 ;  /* 0xff800000a9a97808 */ /* 0x000fe40005000000 */
[-C--:B------:R-:W-:Y:S02]  /*51c0*/  ISETP.GE.AND P6, PT, R2, R245.reuse, PT ;  /* 0x000000f50200720c */ /* 0x080fe40003fc6270 */
[----:B------:R-:W-:Y:S01]  /*51d0*/  ISETP.GE.AND P5, PT, R16, R245, PT ;  /* 0x000000f51000720c */ /* 0x000fe20003fa6270 */
[----:B------:R-:W2:Y:S01]  /*51e0*/  MUFU.TANH R199, R81 ;  /* 0x0000005100c77308 */ /* 0x000ea20000002400 */
[----:B----4-:R-:W-:Y:S02]  /*51f0*/  FSEL R200, R200, -INF , !P4 ;  /* 0xff800000c8c87808 */ /* 0x010fe40006000000 */
[-C--:B------:R-:W-:Y:S02]  /*5200*/  ISETP.GE.AND P3, PT, R2, R239.reuse, PT ;  /* 0x000000ef0200720c */ /* 0x080fe40003f66270 */
[----:B------:R-:W-:-:S02]  /*5210*/  ISETP.GE.AND P2, PT, R16, R239, PT ;  /* 0x000000ef1000720c */ /* 0x000fc40003f46270 */
[C---:B------:R-:W-:Y:S01]  /*5220*/  ISETP.GE.AND P4, PT, R34.reuse, R245, PT ;  /* 0x000000f52200720c */ /* 0x040fe20003f86270 */
[----:B------:R-:W3:Y:S01]  /*5230*/  MUFU.TANH R194, R83 ;  /* 0x0000005300c27308 */ /* 0x000ee20000002400 */
[----:B-1----:R-:W-:Y:S02]  /*5240*/  FSEL R201, R201, -INF , !P1 ;  /* 0xff800000c9c97808 */ /* 0x002fe40004800000 */
[----:B------:R-:W-:Y:S02]  /*5250*/  ISETP.GE.AND P1, PT, R34, R239, PT ;  /* 0x000000ef2200720c */ /* 0x000fe40003f26270 */
[C---:B------:R-:W-:Y:S02]  /*5260*/  ISETP.LT.OR P6, PT, R2.reuse, R246, P6 ;  /* 0x000000f60200720c */ /* 0x040fe400037c1670 */
[----:B------:R-:W-:Y:S01]  /*5270*/  ISETP.LT.OR P3, PT, R2, R244, P3 ;  /* 0x000000f40200720c */ /* 0x000fe20001f61670 */
[----:B------:R-:W1:Y:S01]  /*5280*/  MUFU.TANH R197, R76 ;  /* 0x0000004c00c57308 */ /* 0x000e620000002400 */
[----:B------:R-:W-:-:S02]  /*5290*/  ISETP.LT.OR P5, PT, R16, R246, P5 ;  /* 0x000000f61000720c */ /* 0x000fc40002fa1670 */
[----:B------:R-:W-:Y:S02]  /*52a0*/  ISETP.LT.OR P2, PT, R16, R244, P2 ;  /* 0x000000f41000720c */ /* 0x000fe40001741670 */
[C---:B------:R-:W-:Y:S01]  /*52b0*/  ISETP.LT.OR P4, PT, R34.reuse, R246, P4 ;  /* 0x000000f62200720c */ /* 0x040fe20002781670 */
[----:B------:R-:W-:Y:S01]  /*52c0*/  BAR.SYNC.DEFER_BLOCKING 0x0 ;  /* 0x0000000000007b1d */ /* 0x000fe20000010000 */
[----:B------:R-:W-:Y:S02]  /*52d0*/  ISETP.LT.OR P1, PT, R34, R244, P1 ;  /* 0x000000f42200720c */ /* 0x000fe40000f21670 */
[----:B--2---:R-:W-:Y:S02]  /*52e0*/  FSEL R199, R199, -INF , !P6 ;  /* 0xff800000c7c77808 */ /* 0x004fe40007000000 */
[----:B---3--:R-:W-:Y:S01]  /*52f0*/  FSEL R194, R194, -INF , !P3 ;  /* 0xff800000c2c27808 */ /* 0x008fe20005800000 */
[----:B------:R-:W2:Y:S01]  /*5300*/  MUFU.TANH R195, R77 ;  /* 0x0000004d00c37308 */ /* 0x000ea20000002400 */
[----:B-1----:R-:W-:-:S07]  /*5310*/  FSEL R197, R197, -INF , !P5 ;  /* 0xff800000c5c57808 */ /* 0x002fce0006800000 */
[----:B------:R-:W1:Y:S08]  /*5320*/  MUFU.TANH R192, R78 ;  /* 0x0000004e00c07308 */ /* 0x000e700000002400 */
[----:B------:R-:W3:Y:S01]  /*5330*/  MUFU.TANH R190, R79 ;  /* 0x0000004f00be7308 */ /* 0x000ee20000002400 */
[----:B--2---:R-:W-:Y:S02]  /*5340*/  FSEL R195, R195, -INF , !P4 ;  /* 0xff800000c3c37808 */ /* 0x004fe40006000000 */
[----:B-1----:R-:W-:-:S02]  /*5350*/  FSEL R192, R192, -INF , !P2 ;  /* 0xff800000c0c07808 */ /* 0x002fc40005000000 */
[----:B---3--:R-:W-:Y:S01]  /*5360*/  FSEL R190, R190, -INF , !P1 ;  /* 0xff800000bebe7808 */ /* 0x008fe20004800000 */
        /* <DEDUP_REMOVED lines=80> */
.L_x_2223:
[----:B------:R-:W-:Y:S05]  /*5870*/  BSYNC B0 ;  /* 0x0000000000007941 */ /* 0x000fea0003800000 */
.L_x_2222:
[----:B------:R-:W0:Y:S02]  /*5880*/  LDGDEPBAR ;  /* 0x00000000000079af */ /* 0x000e240000000000 */
.L_x_2221:
        /* <DEDUP_REMOVED lines=78> */
[----:B------:R-:W3:Y:S01]  /*5d70*/  LDSM.16.MT88.4 R16, [R220+0x1e000] ;  /* 0x01e00000dc10783b */ /* 0x000ee20000004200 */
[----:B------:R-:W4:Y:S01]  /*5d80*/  MUFU.EX2 R178, R178 ;  /* 0x000000b200b27308 */ /* 0x000f220000000800 */
        /* <DEDUP_REMOVED lines=15> */
[----:B------:R-:W1:Y:S01]  /*5e80*/  MUFU.EX2 R174, R174 ;  /* 0x000000ae00ae7308 */ /* 0x000e620000000800 */
[----:B----4-:R-:W-:Y:S01]  /*5e90*/  F2FP.BF16.F32.PACK_AB R128, R178, R181 ;  /* 0x000000b5b280723e */ /* 0x010fe200000010ff */
[--C-:B------:R-:W-:Y:S01]  /*5ea0*/  FFMA.FTZ R191, R200, UR23, -R193.reuse ;  /* 0x00000017c8bf7c23 */ /* 0x100fe200080108c1 */
[----:B------:R-:W4:Y:S01]  /*5eb0*/  LDSM.16.MT88.4 R24, [R224+0x1a800] ;  /* 0x01a80000e018783b */ /* 0x000f220000004200 */
[--C-:B------:R-:W-:Y:S01]  /*5ec0*/  FFMA.FTZ R200, R201, UR23, -R198.reuse ;  /* 0x00000017c9c87c23 */ /* 0x100fe200080108c6 */
[--C-:B------:R-:W-:Y:S01]  /*5ed0*/  FFMA.FTZ R199, R199, UR23, -R198.reuse ;  /* 0x00000017c7c77c23 */ /* 0x100fe200080108c6 */
[--C-:B------:R-:W-:Y:S01]  /*5ee0*/  FFMA.FTZ R197, R197, UR23, -R198.reuse ;  /* 0x00000017c5c57c23 */ /* 0x100fe200080108c6 */
[----:B------:R-:W-:Y:S01]  /*5ef0*/  LDSM.16.MT88.4 R168, [R224+0x19000] ;  /* 0x01900000e0a8783b */ /* 0x000fe20000004200 */
[----:B------:R-:W-:Y:S01]  /*5f00*/  MUFU.EX2 R180, R180 ;  /* 0x000000b400b47308 */ /* 0x000fe20000000800 */
[----:B------:R-:W-:Y:S01]  /*5f10*/  FFMA.FTZ R198, R195, UR23, -R198 ;  /* 0x00000017c3c67c23 */ /* 0x000fe200080108c6 */
[--C-:B------:R-:W-:Y:S01]  /*5f20*/  FFMA.FTZ R195, R196, UR23, -R193.reuse ;  /* 0x00000017c4c37c23 */ /* 0x100fe200080108c1 */
[--C-:B------:R-:W-:Y:S01]  /*5f30*/  FFMA.FTZ R194, R194, UR23, -R193.reuse ;  /* 0x00000017c2c27c23 */ /* 0x100fe200080108c1 */
[--C-:B------:R-:W-:Y:S01]  /*5f40*/  FFMA.FTZ R192, R192, UR23, -R193.reuse ;  /* 0x00000017c0c07c23 */ /* 0x100fe200080108c1 */
[----:B------:R-:W-:Y:S01]  /*5f50*/  FFMA.FTZ R193, R190, UR23, -R193 ;  /* 0x00000017bec17c23 */ /* 0x000fe200080108c1 */
[----:B------:R-:W-:-:S02]  /*5f60*/  FADD.FTZ R178, R181, R178 ;  /* 0x000000b2b5b27221 */ /* 0x000fc40000010000 */
[----:B------:R-:W2:Y:S01]  /*5f70*/  MUFU.EX2 R183, R183 ;  /* 0x000000b700b77308 */ /* 0x000ea20000000800 */
[----:B-1----:R-:W-:Y:S01]  /*5f80*/  F2FP.BF16.F32.PACK_AB R130, R174, R177 ;  /* 0x000000b1ae82723e */ /* 0x002fe200000010ff */
[----:B------:R-:W-:-:S04]  /*5f90*/  FADD.FTZ R177, R177, R178 ;  /* 0x000000b2b1b17221 */ /* 0x000fc80000010000 */
[----:B------:R-:W-:Y:S02]  /*5fa0*/  FADD.FTZ R174, R174, R177 ;  /* 0x000000b1aeae7221 */ /* 0x000fe40000010000 */
[----:B------:R-:W-:Y:S08]  /*5fb0*/  MUFU.EX2 R179, R179 ;  /* 0x000000b300b37308 */ /* 0x000ff00000000800 */
[----:B------:R-:W1:Y:S01]  /*5fc0*/  MUFU.EX2 R176, R176 ;  /* 0x000000b000b07308 */ /* 0x000e620000000800 */
[----:B--2---:R-:W-:Y:S01]  /*5fd0*/  F2FP.BF16.F32.PACK_AB R129, R183, R180 ;  /* 0x000000b4b781723e */ /* 0x004fe200000010ff */
[----:B------:R-:W-:-:S06]  /*5fe0*/  FADD.FTZ R180, R180, R183 ;  /* 0x000000b7b4b47221 */ /* 0x000fcc0000010000 */
[----:B------:R-:W-:Y:S08]  /*5ff0*/  MUFU.EX2 R175, R175 ;  /* 0x000000af00af7308 */ /* 0x000ff00000000800 */
[----:B------:R-:W2:Y:S01]  /*6000*/  MUFU.EX2 R172, R172 ;  /* 0x000000ac00ac7308 */ /* 0x000ea20000000800 */
        /* <DEDUP_REMOVED lines=55> */
[C---:B---3--:R-:W-:Y:S06]  /*6380*/  HMMA.16816.F32.BF16 R124, R128.reuse, R16, RZ ;  /* 0x00000010807c723c */ /* 0x048fec00000418ff */
[----:B------:R-:W-:Y:S01]  /*6390*/  HMMA.16816.F32.BF16 R128, R128, R18, RZ ;  /* 0x000000128080723c */ /* 0x000fe200000418ff */
[----:B--2---:R-:W-:Y:S01]  /*63a0*/  F2FP.BF16.F32.PACK_AB R16, R172, R175 ;  /* 0x000000afac10723e */ /* 0x004fe200000010ff */
[----:B------:R-:W-:Y:S01]  /*63b0*/  FADD.FTZ R175, R175, R174 ;  /* 0x000000aeafaf7221 */ /* 0x000fe20000010000 */
[----:B-1----:R-:W-:Y:S01]  /*63c0*/  F2FP.BF16.F32.PACK_AB R17, R166, R173 ;  /* 0x000000ada611723e */ /* 0x002fe200000010ff */
[----:B------:R-:W-:-:S02]  /*63d0*/  FADD.FTZ R173, R173, R176 ;  /* 0x000000b0adad7221 */ /* 0x000fc40000010000 */
[----:B------:R-:W-:Y:S01]  /*63e0*/  FADD.FTZ R172, R172, R175 ;  /* 0x000000afacac7221 */ /* 0x000fe20000010000 */
[----:B------:R-:W-:Y:S01]  /*63f0*/  F2FP.BF16.F32.PACK_AB R18, R2, R167 ;  /* 0x000000a70212723e */ /* 0x000fe200000010ff */
[----:B------:R-:W-:Y:S01]  /*6400*/  FADD.FTZ R166, R166, R173 ;  /* 0x000000ada6a67221 */ /* 0x000fe20000010000 */
[----:B-----5:R-:W-:Y:S01]  /*6410*/  F2FP.BF16.F32.PACK_AB R19, R0, R165 ;  /* 0x000000a50013723e */ /* 0x020fe200000010ff */
        /* <DEDUP_REMOVED lines=55> */
[----:B------:R-:W4:Y:S01]  /*6790*/  LDSM.16.MT88.4 R24, [R224+0x1b000] ;  /* 0x01b00000e018783b */ /* 0x000f220000004200 */
[----:B------:R-:W-:Y:S01]  /*67a0*/  FADD.FTZ R188, R188, R189 ;  /* 0x000000bdbcbc7221 */ /* 0x000fe20000010000 */
[----:B------:R-:W-:-:S03]  /*67b0*/  FADD.FTZ R184, R184, R185 ;  /* 0x000000b9b8b87221 */ /* 0x000fc60000010000 */
[----:B-1----:R-:W-:Y:S01]  /*67c0*/  HMMA.16816.F32.BF16 R124, R16, R20, R124 ;  /* 0x00000014107c723c */ /* 0x002fe2000004187c */
[----:B------:R-:W-:Y:S01]  /*67d0*/  FADD.FTZ R188, R191, R188 ;  /* 0x000000bcbfbc7221 */ /* 0x000fe20000010000 */
[----:B------:R-:W-:-:S04]  /*67e0*/  FADD.FTZ R187, R187, R184 ;  /* 0x000000b8bbbb7221 */ /* 0x000fc80000010000 */
        /* <DEDUP_REMOVED lines=54> */
[----:B------:R-:W-:Y:S01]  /*6b50*/  HMMA.16816.F32.BF16 R108, R28, R168, R108 ;  /* 0x000000a81c6c723c */ /* 0x000fe2000004186c */
[----:B------:R-:W-:Y:S01]  /*6b60*/  FADD.FTZ R250, R193, R192 ;  /* 0x000000c0c1fa7221 */ /* 0x000fe20000010000 */
[----:B------:R-:W-:-:S04]  /*6b70*/  FADD.FTZ R251, R198, R197 ;  /* 0x000000c5c6fb7221 */ /* 0x000fc80000010000 */
[----:B------:R-:W-:Y:S01]  /*6b80*/  HMMA.16816.F32.BF16 R112, R28, R170, R112 ;  /* 0x000000aa1c70723c */ /* 0x000fe20000041870 */
[----:B------:R-:W-:Y:S04]  /*6b90*/  LDSM.16.MT88.4 R168, [R220+0x19800] ;  /* 0x01980000dca8783b */ /* 0x000fe80000004200 */
[----:B------:R-:W-:Y:S01]  /*6ba0*/  STL [R1+0x4], R250 ;  /* 0x000004fa01007387 */ /* 0x000fe20000100800 */
[C---:B-1----:R-:W-:Y:S03]  /*6bb0*/  HMMA.16816.F32.BF16 R160, R4.reuse, R16, R160 ;  /* 0x0000001004a0723c */ /* 0x042fe600000418a0 */
[----:B------:R-:W-:Y:S03]  /*6bc0*/  STL [R1+0x10], R251 ;  /* 0x000010fb01007387 */ /* 0x000fe60000100800 */
        /* <DEDUP_REMOVED lines=64> */
[----:B------:R-:W-:Y:S02]  /*6fd0*/  IMAD.U32 R166, RZ, RZ, UR20 ;  /* 0x00000014ffa67e24 */ /* 0x000fe4000f8e00ff */
[----:B------:R-:W-:-:S04]  /*6fe0*/  VIADD R0, R23, UR4 ;  /* 0x0000000417007c36 */ /* 0x000fc80008000000 */
[----:B------:R-:W2:Y:S01]  /*6ff0*/  @!P4 LDC.64 R4, c[0x0][0x220] ;  /* 0x00008800ff04cb82 */ /* 0x000ea20000000a00 */
[----:B------:R-:W-:-:S07]  /*7000*/  IMAD R166, R166, 0x40, R247 ;  /* 0x00000040a6a67824 */ /* 0x000fce00078e02f7 */
        /* <DEDUP_REMOVED lines=14> */
[----:B------:R-:W5:Y:S01]  /*70f0*/  @!P4 LDC.64 R14, c[0x0][0x220] ;  /* 0x00008800ff0ecb82 */ /* 0x000f620000000a00 */
[C---:B---3--:R-:W-:Y:S01]  /*7100*/  @!P3 LEA R20, P0, R22.reuse, R20, 0x1 ;  /* 0x000000141614b211 */ /* 0x048fe200078008ff */
[----:B------:R-:W-:Y:S01]  /*7110*/  @!PT LDS RZ, [RZ] ;  /* 0x00000000fffff984 */ /* 0x000fe20000000800 */
[----:B------:R-:W-:Y:S01]  /*7120*/  @!PT LDS RZ, [RZ] ;  /* 0x00000000fffff984 */ /* 0x000fe20000000800 */
[----:B------:R-:W-:Y:S01]  /*7130*/  @!PT LDS RZ, [RZ] ;  /* 0x00000000fffff984 */ /* 0x000fe20000000800 */
[----:B------:R-:W-:Y:S03]  /*7140*/  @!P4 LDGSTS.E.BYPASS.LTC128B.128 [R238+0x1a000], desc[UR30][R24.64+0x80] ;  /* 0x1a00008018eecfae */ /* 0x000fe6000b901d5e */
[C---:B------:R-:W-:Y:S01]  /*7150*/  @!P3 LEA.HI.X R21, R22.reuse, R21, R0, 0x1, P0 ;  /* 0x000000151615b211 */ /* 0x040fe200000f0c00 */
[----:B------:R-:W-:Y:S02]  /*7160*/  @P3 STS.128 [R238+0x1c000], RZ ;  /* 0x01c000ffee003388 */ /* 0x000fe40000000c00 */
[----:B------:R-:W2:Y:S01]  /*7170*/  @!P3 LDC.64 R6, c[0x0][0x220] ;  /* 0x00008800ff06bb82 */ /* 0x000ea20000000a00 */
[----:B-1----:R-:W-:Y:S01]  /*7180*/  @!P2 LEA R28, P0, R22, R18, 0x1 ;  /* 0x00000012161ca211 */ /* 0x002fe200078008ff */
[----:B------:R-:W-:Y:S01]  /*7190*/  @!PT LDS RZ, [RZ] ;  /* 0x00000000fffff984 */ /* 0x000fe20000000800 */
[----:B------:R-:W-:Y:S01]  /*71a0*/  @!PT LDS RZ, [RZ] ;  /* 0x00000000fffff984 */ /* 0x000fe20000000800 */
[----:B------:R-:W-:Y:S01]  /*71b0*/  @!PT LDS RZ, [RZ] ;  /* 0x00000000fffff984 */ /* 0x000fe20000000800 */
[----:B------:R1:W-:Y:S01]  /*71c0*/  @!P3 LDGSTS.E.BYPASS.LTC128B.128 [R238+0x1c000], desc[UR30][R20.64+0x100] ;  /* 0x1c00010014eebfae */ /* 0x0003e2000b901d5e */
[----:B------:R-:W-:-:S02]  /*71d0*/  IADD3.X R18, R0, UR33, RZ, P1, !PT ;  /* 0x0000002100127c10 */ /* 0x000fc40008ffe4ff */
[----:B------:R-:W-:Y:S01]  /*71e0*/  @!P2 LEA.HI.X R29, R22, R19, R0, 0x1, P0 ;  /* 0x00000013161da211 */ /* 0x000fe200000f0c00 */
[----:B------:R-:W-:Y:S02]  /*71f0*/  @P2 STS.128 [R238+0x1e000], RZ ;  /* 0x01e000ffee002388 */ /* 0x000fe40000000c00 */
[----:B------:R-:W3:Y:S01]  /*7200*/  @!P2 LDC.64 R4, c[0x0][0x220] ;  /* 0x00008800ff04ab82 */ /* 0x000ee20000000a00 */
[C---:B----4-:R-:W-:Y:S01]  /*7210*/  @!P5 LEA R16, P1, R2.reuse, R16, 0x1 ;  /* 0x000000100210d211 */ /* 0x050fe200078208ff */
[----:B------:R-:W-:Y:S01]  /*7220*/  @!PT LDS RZ, [RZ] ;  /* 0x00000000fffff984 */ /* 0x000fe20000000800 */
[----:B------:R-:W-:Y:S01]  /*7230*/  @!PT LDS RZ, [RZ] ;  /* 0x00000000fffff984 */ /* 0x000fe20000000800 */
[----:B------:R-:W-:Y:S01]  /*7240*/  @!PT LDS RZ, [RZ] ;  /* 0x00000000fffff984 */ /* 0x000fe20000000800 */
[----:B------:R-:W-:Y:S03]  /*7250*/  @!P2 LDGSTS.E.BYPASS.LTC128B.128 [R238+0x1e000], desc[UR30][R28.64+0x180] ;  /* 0x1e0001801ceeafae */ /* 0x000fe6000b901d5e */
[C---:B------:R-:W-:Y:S01]  /*7260*/  @!P5 LEA.HI.X R17, R2.reuse, R17, R18, 0x1, P1 ;  /* 0x000000110211d211 */ /* 0x040fe200008f0c12 */
[----:B------:R-:W-:Y:S01]  /*7270*/  @P5 STS.128 [R238+0x19000], RZ ;  /* 0x019000ffee005388 */ /* 0x000fe20000000c00 */
[----:B-----5:R-:W-:-:S03]  /*7280*/  @!P4 LEA R14, P6, R2, R14, 0x1 ;  /* 0x0000000e020ec211 */ /* 0x020fc600078c08ff */
[----:B------:R-:W-:Y:S01]  /*7290*/  @!PT LDS RZ, [RZ] ;  /* 0x00000000fffff984 */ /* 0x000fe20000000800 */
[----:B------:R-:W-:Y:S01]  /*72a0*/  @!PT LDS RZ, [RZ] ;  /* 0x00000000fffff984 */ /* 0x000fe20000000800 */
[----:B------:R-:W-:Y:S01]  /*72b0*/  @!PT LDS RZ, [RZ] ;  /* 0x00000000fffff984 */ /* 0x000fe20000000800 */
[----:B------:R4:W-:Y:S01]  /*72c0*/  @!P5 LDGSTS.E.BYPASS.LTC128B.128 [R238+0x19000], desc[UR30][R16.64] ;  /* 0x1900000010eedfae */ /* 0x0009e2000b901d5e */
[----:B------:R-:W-:-:S03]  /*72d0*/  @!P4 LEA.HI.X R15, R2, R15, R18, 0x1, P6 ;  /* 0x0000000f020fc211 */ /* 0x000fc600030f0c12 */
        /* <DEDUP_REMOVED lines=8> */
[----:B------:R-:W-:Y:S02]  /*7360*/  ISETP.GE.AND P1, PT, R166, R245, PT ;  /* 0x000000f5a600720c */ /* 0x000fe40003f26270 */
[----:B---3--:R-:W-:Y:S01]  /*7370*/  @!P2 LEA R32, P0, R2, R4, 0x1 ;  /* 0x000000040220a211 */ /* 0x008fe200078008ff */
[----:B------:R-:W-:Y:S01]  /*7380*/  @!PT LDS RZ, [RZ] ;  /* 0x00000000fffff984 */ /* 0x000fe20000000800 */
[----:B------:R-:W-:Y:S01]  /*7390*/  @!PT LDS RZ, [RZ] ;  /* 0x00000000fffff984 */ /* 0x000fe20000000800 */
[----:B------:R-:W-:Y:S01]  /*73a0*/  @!PT LDS RZ, [RZ] ;  /* 0x00000000fffff984 */ /* 0x000fe20000000800 */
[----:B------:R-:W-:Y:S01]  /*73b0*/  @!P3 LDGSTS.E.BYPASS.LTC128B.128 [R238+0x1d000], desc[UR30][R26.64+0x100] ;  /* 0x1d0001001aeebfae */ /* 0x000fe2000b901d5e */
[----:B------:R-:W-:Y:S02]  /*73c0*/  ISETP.LT.OR P1, PT, R166, R246, P1 ;  /* 0x000000f6a600720c */ /* 0x000fe40000f21670 */
[----:B------:R-:W-:Y:S01]  /*73d0*/  @!P2 LEA.HI.X R33, R2, R5, R18, 0x1, P0 ;  /* 0x000000050221a211 */ /* 0x000fe200000f0c12 */
        /* <DEDUP_REMOVED lines=8> */
[----:B------:R-:W5:Y:S04]  /*7460*/  LDSM.16.M88.4 R176, [R229+0x11000] ;  /* 0x01100000e5b0783b */ /* 0x000f680000000200 */
[----:B----4-:R-:W4:Y:S04]  /*7470*/  LDSM.16.M88.4 R16, [R229+0x11800] ;  /* 0x01180000e510783b */ /* 0x010f280000000200 */
[----:B------:R-:W-:Y:S04]  /*7480*/  LDSM.16.M88.4 R28, [R228] ;  /* 0x00000000e41c783b */ /* 0x000fe80000000200 */
[----:B------:R-:W4:Y:S04]  /*7490*/  LDSM.16.M88.4 R4, [R227] ;  /* 0x00000000e304783b */ /* 0x000f280000000200 */
[----:B------:R-:W4:Y:S04]  /*74a0*/  LDSM.16.M88.4 R192, [R219] ;  /* 0x00000000dbc0783b */ /* 0x000f280000000200 */
[----:B------:R-:W4:Y:S04]  /*74b0*/  LDSM.16.M88.4 R200, [R218] ;  /* 0x00000000dac8783b */ /* 0x000f280000000200 */
[----:B--2---:R-:W2:Y:S04]  /*74c0*/  LDSM.16.M88.4 R32, [R217] ;  /* 0x00000000d920783b */ /* 0x004ea80000000200 */
[----:B------:R-:W-:Y:S01]  /*74d0*/  LDSM.16.M88.4 R196, [R223+0x10800] ;  /* 0x01080000dfc4783b */ /* 0x000fe20000000200 */
[C---:B-1----:R-:W-:Y:S03]  /*74e0*/  HMMA.16816.F32.BF16 R24, R168.reuse, R20, RZ ;  /* 0x00000014a818723c */ /* 0x042fe600000418ff */
[----:B------:R-:W-:Y:S04]  /*74f0*/  LDSM.16.M88.4 R232, [R230+0xc000] ;  /* 0x00c00000e6e8783b */ /* 0x000fe80000000200 */
[----:B------:R-:W0:Y:S01]  /*7500*/  LDGDEPBAR ;  /* 0x00000000000079af */ /* 0x000e220000000000 */
[C---:B------:R-:W-:Y:S06]  /*7510*/  HMMA.16816.F32.BF16 R20, R168.reuse, R22, RZ ;  /* 0x00000016a814723c */ /* 0x040fec00000418ff */
[C---:B---3--:R-:W-:Y:S06]  /*7520*/  HMMA.16816.F32.BF16 R188, R168.reuse, R184, RZ ;  /* 0x000000b8a8bc723c */ /* 0x048fec00000418ff */
[C---:B-----5:R-:W-:Y:S06]  /*7530*/  HMMA.16816.F32.BF16 R180, R168.reuse, R176, RZ ;  /* 0x000000b0a8b4723c */ /* 0x060fec00000418ff */
[C---:B------:R-:W-:Y:S06]  /*7540*/  HMMA.16816.F32.BF16 R184, R168.reuse, R186, RZ ;  /* 0x000000baa8b8723c */ /* 0x040fec00000418ff */
[C---:B------:R-:W-:Y:S06]  /*7550*/  HMMA.16816.F32.BF16 R176, R168.reuse, R178, RZ ;  /* 0x000000b2a8b0723c */ /* 0x040fec00000418ff */
[C---:B----4-:R-:W-:Y:S06]  /*7560*/  HMMA.16816.F32.BF16 R172, R168.reuse, R16, RZ ;  /* 0x00000010a8ac723c */ /* 0x050fec00000418ff */
[----:B------:R-:W-:Y:S01]  /*7570*/  HMMA.16816.F32.BF16 R168, R168, R18, RZ ;  /* 0x00000012a8a8723c */ /* 0x000fe200000418ff */
[----:B------:R-:W-:Y:S05]  /*7580*/  LDSM.16.M88.4 R16, [R226] ;  /* 0x00000000e210783b */ /* 0x000fea0000000200 */
[C---:B------:R-:W-:Y:S06]  /*7590*/  HMMA.16816.F32.BF16 R24, R28.reuse, R4, R24 ;  /* 0x000000041c18723c */ /* 0x040fec0000041818 */
[C---:B------:R-:W-:Y:S01]  /*75a0*/  HMMA.16816.F32.BF16 R20, R28.reuse, R6, R20 ;  /* 0x000000061c14723c */ /* 0x040fe20000041814 */
[----:B------:R-:W1:Y:S05]  /*75b0*/  LDSM.16.M88.4 R4, [R223+0x10000] ;  /* 0x01000000df04783b */ /* 0x000e6a0000000200 */
[C---:B------:R-:W-:Y:S06]  /*75c0*/  HMMA.16816.F32.BF16 R188, R28.reuse, R192, R188 ;  /* 0x000000c01cbc723c */ /* 0x040fec00000418bc */
[C---:B------:R-:W-:Y:S01]  /*75d0*/  HMMA.16816.F32.BF16 R184, R28.reuse, R194, R184 ;  /* 0x000000c21cb8723c */ /* 0x040fe200000418b8 */
[----:B------:R-:W3:Y:S05]  /*75e0*/  LDSM.16.M88.4 R192, [R223+0x11000] ;  /* 0x01100000dfc0783b */ /* 0x000eea0000000200 */
[C---:B------:R-:W-:Y:S06]  /*75f0*/  HMMA.16816.F32.BF16 R180, R28.reuse, R200, R180 ;  /* 0x000000c81cb4723c */ /* 0x040fec00000418b4 */
[C---:B------:R-:W-:Y:S01]  /*7600*/  HMMA.16816.F32.BF16 R176, R28.reuse, R202, R176 ;  /* 0x000000ca1cb0723c */ /* 0x040fe200000418b0 */
[----:B------:R-:W-:Y:S05]  /*7610*/  LDSM.16.M88.4 R200, [R216+0x800] ;  /* 0x00080000d8c8783b */ /* 0x000fea0000000200 */
[C---:B--2---:R-:W-:Y:S06]  /*7620*/  HMMA.16816.F32.BF16 R172, R28.reuse, R32, R172 ;  /* 0x000000201cac723c */ /* 0x044fec00000418ac */
[----:B------:R-:W-:Y:S01]  /*7630*/  HMMA.16816.F32.BF16 R168, R28, R34, R168 ;  /* 0x000000221ca8723c */ /* 0x000fe200000418a8 */
[----:B------:R-:W2:Y:S04]  /*7640*/  LDSM.16.M88.4 R32, [R223+0x11800] ;  /* 0x01180000df20783b */ /* 0x000ea80000000200 */
[----:B------:R-:W-:Y:S01]  /*7650*/  LDSM.16.M88.4 R28, [R225] ;  /* 0x00000000e11c783b */ /* 0x000fe20000000200 */
[C---:B-1----:R-:W-:Y:S06]  /*7660*/  HMMA.16816.F32.BF16 R24, R16.reuse, R4, R24 ;  /* 0x000000041018723c */ /* 0x042fec0000041818 */
[C---:B------:R-:W-:Y:S01]  /*7670*/  HMMA.16816.F32.BF16 R20, R16.reuse, R6, R20 ;  /* 0x000000061014723c */ /* 0x040fe20000041814 */
[----:B------:R-:W1:Y:S05]  /*7680*/  LDSM.16.M88.4 R4, [R216] ;  /* 0x00000000d804783b */ /* 0x000e6a0000000200 */
[C---:B------:R-:W-:Y:S06]  /*7690*/  HMMA.16816.F32.BF16 R188, R16.reuse, R196, R188 ;  /* 0x000000c410bc723c */ /* 0x040fec00000418bc */
        /* <DEDUP_REMOVED lines=17> */
[----:B------:R-:W-:Y:S05]  /*77b0*/  LDSM.16.M88.4 R196, [R228+0x4000] ;  /* 0x00400000e4c4783b */ /* 0x000fea0000000200 */
[C---:B---3--:R-:W-:Y:S06]  /*77c0*/  HMMA.16816.F32.BF16 R172, R28.reuse, R192, R172 ;  /* 0x000000c01cac723c */ /* 0x048fec00000418ac */
[----:B------:R-:W-:Y:S01]  /*77d0*/  HMMA.16816.F32.BF16 R168, R28, R194, R168 ;  /* 0x000000c21ca8723c */ /* 0x000fe200000418a8 */
[----:B------:R-:W3:Y:S04]  /*77e0*/  LDSM.16.M88.4 R192, [R229+0x13800] ;  /* 0x01380000e5c0783b */ /* 0x000ee80000000200 */
[----:B------:R-:W-:Y:S01]  /*77f0*/  LDSM.16.M88.4 R28, [R213] ;  /* 0x00000000d51c783b */ /* 0x000fe20000000200 */
[C---:B-1----:R-:W-:Y:S06]  /*7800*/  HMMA.16816.F32.BF16 R24, R32.reuse, R4, R24 ;  /* 0x000000042018723c */ /* 0x042fec0000041818 */
[C---:B------:R-:W-:Y:S01]  /*7810*/  HMMA.16816.F32.BF16 R20, R32.reuse, R6, R20 ;  /* 0x000000062014723c */ /* 0x040fe20000041814 */
[----:B------:R-:W1:Y:S05]  /*7820*/  LDSM.16.M88.4 R4, [R215] ;  /* 0x00000000d704783b */ /* 0x000e6a0000000200 */
[C---:B------:R-:W-:Y:S06]  /*7830*/  HMMA.16816.F32.BF16 R188, R32.reuse, R16, R188 ;  /* 0x0000001020bc723c */ /* 0x040fec00000418bc */
[C---:B------:R-:W-:Y:S01]  /*7840*/  HMMA.16816.F32.BF16 R184, R32.reuse, R18, R184 ;  /* 0x0000001220b8723c */ /* 0x040fe200000418b8 */
[----:B------:R-:W4:Y:S05]  /*7850*/  LDSM.16.M88.4 R16, [R214] ;  /* 0x00000000d610783b */ /* 0x000f2a0000000200 */
[C---:B--2---:R-:W-:Y:S06]  /*7860*/  HMMA.16816.F32.BF16 R180, R32.reuse, R200, R180 ;  /* 0x000000c820b4723c */ /* 0x044fec00000418b4 */
[C---:B------:R-:W-:Y:S01]  /*7870*/  HMMA.16816.F32.BF16 R176, R32.reuse, R202, R176 ;  /* 0x000000ca20b0723c */ /* 0x040fe200000418b0 */
[----:B------:R-:W2:Y:S05]  /*7880*/  LDSM.16.M88.4 R200, [R212] ;  /* 0x00000000d4c8783b */ /* 0x000eaa0000000200 */
[C---:B---3--:R-:W-:Y:S06]  /*7890*/  HMMA.16816.F32.BF16 R172, R32.reuse, R192, R172 ;  /* 0x000000c020ac723c */ /* 0x048fec00000418ac */
        /* <DEDUP_REMOVED lines=8> */
[----:B------:R-:W3:Y:S05]  /*7920*/  LDSM.16.M88.4 R16, [R223+0x12800] ;  /* 0x01280000df10783b */ /* 0x000eea0000000200 */
[C---:B------:R-:W-:Y:S06]  /*7930*/  HMMA.16816.F32.BF16 R180, R196.reuse, R28, R180 ;  /* 0x0000001cc4b4723c */ /* 0x040fec00000418b4 */
[C---:B------:R-:W-:Y:S01]  /*7940*/  HMMA.16816.F32.BF16 R176, R196.reuse, R30, R176 ;  /* 0x0000001ec4b0723c */ /* 0x040fe200000418b0 */
[----:B------:R-:W4:Y:S05]  /*7950*/  LDSM.16.M88.4 R28, [R223+0x13800] ;  /* 0x01380000df1c783b */ /* 0x000f2a0000000200 */
[C---:B--2---:R-:W-:Y:S06]  /*7960*/  HMMA.16816.F32.BF16 R172, R196.reuse, R200, R172 ;  /* 0x000000c8c4ac723c */ /* 0x044fec00000418ac */
[----:B------:R-:W-:Y:S01]  /*7970*/  HMMA.16816.F32.BF16 R168, R196, R202, R168 ;  /* 0x000000cac4a8723c */ /* 0x000fe200000418a8 */
[----:B------:R-:W-:Y:S04]  /*7980*/  LDSM.16.M88.4 R200, [R216+0x2000] ;  /* 0x00200000d8c8783b */ /* 0x000fe80000000200 */
        /* <DEDUP_REMOVED lines=25> */
[----:B------:R-:W2:Y:S04]  /*7b20*/  LDSM.16.M88.4 R16, [R210] ;  /* 0x00000000d210783b */ /* 0x000ea80000000200 */
[----:B------:R-:W-:Y:S01]  /*7b30*/  LDSM.16.M88.4 R32, [R229+0x15800] ;  /* 0x01580000e520783b */ /* 0x000fe20000000200 */
[C---:B---3--:R-:W-:Y:S06]  /*7b40*/  HMMA.16816.F32.BF16 R24, R28.reuse, R4, R24 ;  /* 0x000000041c18723c */ /* 0x048fec0000041818 */
[C---:B------:R-:W-:Y:S01]  /*7b50*/  HMMA.16816.F32.BF16 R20, R28.reuse, R6, R20 ;  /* 0x000000061c14723c */ /* 0x040fe20000041814 */
[----:B------:R-:W3:Y:S05]  /*7b60*/  LDSM.16.M88.4 R4, [R211] ;  /* 0x00000000d304783b */ /* 0x000eea0000000200 */
[C---:B-1----:R-:W-:Y:S06]  /*7b70*/  HMMA.16816.F32.BF16 R188, R28.reuse, R192, R188 ;  /* 0x000000c01cbc723c */ /* 0x042fec00000418bc */
[C---:B------:R-:W-:Y:S01]  /*7b80*/  HMMA.16816.F32.BF16 R184, R28.reuse, R194, R184 ;  /* 0x000000c21cb8723c */ /* 0x040fe200000418b8 */
[----:B------:R-:W1:Y:S05]  /*7b90*/  LDSM.16.M88.4 R192, [R209] ;  /* 0x00000000d1c0783b */ /* 0x000e6a0000000200 */
[C---:B------:R-:W-:Y:S06]  /*7ba0*/  HMMA.16816.F32.BF16 R180, R28.reuse, R200, R180 ;  /* 0x000000c81cb4723c */ /* 0x040fec00000418b4 */
[----:B------:R-:W-:Y:S01]  /*7bb0*/  HMMA.16816.F32.BF16 R176, R28, R202, R176 ;  /* 0x000000ca1cb0723c */ /* 0x000fe200000418b0 */
[----:B------:R-:W4:Y:S05]  /*7bc0*/  LDSM.16.M88.4 R200, [R208] ;  /* 0x00000000d0c8783b */ /* 0x000f2a0000000200 */
[C---:B--2---:R-:W-:Y:S06]  /*7bd0*/  HMMA.16816.F32.BF16 R188, R196.reuse, R16, R188 ;  /* 0x00000010c4bc723c */ /* 0x044fec00000418bc */
[C---:B------:R-:W-:Y:S01]  /*7be0*/  HMMA.16816.F32.BF16 R184, R196.reuse, R18, R184 ;  /* 0x00000012c4b8723c */ /* 0x040fe200000418b8 */
[----:B------:R-:W-:Y:S05]  /*7bf0*/  LDSM.16.M88.4 R16, [R223+0x14800] ;  /* 0x01480000df10783b */ /* 0x000fea0000000200 */
[C---:B---3--:R-:W-:Y:S06]  /*7c00*/  HMMA.16816.F32.BF16 R24, R196.reuse, R4, R24 ;  /* 0x00000004c418723c */ /* 0x048fec0000041818 */
[----:B------:R-:W-:Y:S01]  /*7c10*/  HMMA.16816.F32.BF16 R20, R196, R6, R20 ;  /* 0x00000006c414723c */ /* 0x000fe20000041814 */
[----:B------:R-:W2:Y:S05]  /*7c20*/  LDSM.16.M88.4 R4, [R226+0x8000] ;  /* 0x00800000e204783b */ /* 0x000eaa0000000200 */
[C---:B------:R-:W-:Y:S06]  /*7c30*/  HMMA.16816.F32.BF16 R172, R28.reuse, R32, R172 ;  /* 0x000000201cac723c */ /* 0x040fec00000418ac */
[----:B------:R-:W-:Y:S01]  /*7c40*/  HMMA.16816.F32.BF16 R168, R28, R34, R168 ;  /* 0x000000221ca8723c */ /* 0x000fe200000418a8 */
[----:B------:R-:W3:Y:S04]  /*7c50*/  LDSM.16.M88.4 R32, [R223+0x14000] ;  /* 0x01400000df20783b */ /* 0x000ee80000000200 */
[----:B------:R-:W5:Y:S01]  /*7c60*/  LDSM.16.M88.4 R28, [R223+0x15000] ;  /* 0x01500000df1c783b */ /* 0x000f620000000200 */
[C---:B-1----:R-:W-:Y:S06]  /*7c70*/  HMMA.16816.F32.BF16 R180, R196.reuse, R192, R180 ;  /* 0x000000c0c4b4723c */ /* 0x042fec00000418b4 */
[C---:B------:R-:W-:Y:S01]  /*7c80*/  HMMA.16816.F32.BF16 R176, R196.reuse, R194, R176 ;  /* 0x000000c2c4b0723c */ /* 0x040fe200000418b0 */
[----:B------:R-:W1:Y:S05]  /*7c90*/  LDSM.16.M88.4 R192, [R223+0x15800] ;  /* 0x01580000dfc0783b */ /* 0x000e6a0000000200 */
[C---:B----4-:R-:W-:Y:S06]  /*7ca0*/  HMMA.16816.F32.BF16 R172, R196.reuse, R200, R172 ;  /* 0x000000c8c4ac723c */ /* 0x050fec00000418ac */
        /* <DEDUP_REMOVED lines=24> */
[----:B------:R-:W2:Y:S05]  /*7e30*/  LDSM.16.M88.4 R28, [R207] ;  /* 0x00000000cf1c783b */ /* 0x000eaa0000000200 */
[C---:B-1----:R-:W-:Y:S06]  /*7e40*/  HMMA.16816.F32.BF16 R24, R232.reuse, R4, R24 ;  /* 0x00000004e818723c */ /* 0x042fec0000041818 */
[----:B------:R-:W-:Y:S01]  /*7e50*/  HMMA.16816.F32.BF16 R20, R232, R6, R20 ;  /* 0x00000006e814723c */ /* 0x000fe20000041814 */
[----:B------:R-:W-:Y:S05]  /*7e60*/  LDSM.16.M88.4 R4, [R223+0x16000] ;  /* 0x01600000df04783b */ /* 0x000fea0000000200 */
[C---:B-----5:R-:W-:Y:S06]  /*7e70*/  HMMA.16816.F32.BF16 R172, R16.reuse, R192, R172 ;  /* 0x000000c010ac723c */ /* 0x060fec00000418ac */
[----:B------:R-:W-:Y:S01]  /*7e80*/  HMMA.16816.F32.BF16 R168, R16, R194, R168 ;  /* 0x000000c210a8723c */ /* 0x000fe200000418a8 */
[----:B------:R-:W1:Y:S04]  /*7e90*/  LDSM.16.M88.4 R16, [R226+0xc000] ;  /* 0x00c00000e210783b */ /* 0x000e680000000200 */
[----:B------:R-:W3:Y:S01]  /*7ea0*/  LDSM.16.M88.4 R192, [R229+0x17800] ;  /* 0x01780000e5c0783b */ /* 0x000ee20000000200 */
[C---:B------:R-:W-:Y:S06]  /*7eb0*/  HMMA.16816.F32.BF16 R188, R232.reuse, R200, R188 ;  /* 0x000000c8e8bc723c */ /* 0x040fec00000418bc */
[----:B------:R-:W-:Y:S01]  /*7ec0*/  HMMA.16816.F32.BF16 R184, R232, R202, R184 ;  /* 0x000000cae8b8723c */ /* 0x000fe200000418b8 */
[----:B------:R-:W-:Y:S05]  /*7ed0*/  LDSM.16.M88.4 R200, [R205] ;  /* 0x00000000cdc8783b */ /* 0x000fea0000000200 */
[C---:B--2---:R-:W-:Y:S06]  /*7ee0*/  HMMA.16816.F32.BF16 R24, R32.reuse, R28, R24 ;  /* 0x0000001c2018723c */ /* 0x044fec0000041818 */
[----:B------:R-:W-:Y:S01]  /*7ef0*/  HMMA.16816.F32.BF16 R20, R32, R30, R20 ;  /* 0x0000001e2014723c */ /* 0x000fe20000041814 */
[----:B------:R-:W2:Y:S05]  /*7f00*/  LDSM.16.M88.4 R28, [R206] ;  /* 0x00000000ce1c783b */ /* 0x000eaa0000000200 */
[C---:B------:R-:W-:Y:S06]  /*7f10*/  HMMA.16816.F32.BF16 R180, R232.reuse, R196, R180 ;  /* 0x000000c4e8b4723c */ /* 0x040fec00000418b4 */
[----:B------:R-:W-:Y:S01]  /*7f20*/  HMMA.16816.F32.BF16 R176, R232, R198, R176 ;  /* 0x000000c6e8b0723c */ /* 0x000fe200000418b0 */
[----:B------:R-:W-:Y:S05]  /*7f30*/  LDSM.16.M88.4 R196, [R225+0xc000] ;  /* 0x00c00000e1c4783b */ /* 0x000fea0000000200 */
[C---:B-1----:R-:W-:Y:S06]  /*7f40*/  HMMA.16816.F32.BF16 R24, R16.reuse, R4, R24 ;  /* 0x000000041018723c */ /* 0x042fec0000041818 */
[----:B------:R-:W-:Y:S01]  /*7f50*/  HMMA.16816.F32.BF16 R20, R16, R6, R20 ;  /* 0x000000061014723c */ /* 0x000fe20000041814 */
[----:B------:R-:W1:Y:S05]  /*7f60*/  LDSM.16.M88.4 R4, [R223+0x16800] ;  /* 0x01680000df04783b */ /* 0x000e6a0000000200 */
[C---:B---3--:R-:W-:Y:S06]  /*7f70*/  HMMA.16816.F32.BF16 R172, R232.reuse, R192, R172 ;  /* 0x000000c0e8ac723c */ /* 0x048fec00000418ac */
[----:B------:R-:W-:Y:S01]  /*7f80*/  HMMA.16816.F32.BF16 R168, R232, R194, R168 ;  /* 0x000000c2e8a8723c */ /* 0x000fe200000418a8 */
[----:B------:R-:W3:Y:S05]  /*7f90*/  LDSM.16.M88.4 R192, [R216+0x6000] ;  /* 0x00600000d8c0783b */ /* 0x000eea0000000200 */
[C---:B--2---:R-:W-:Y:S06]  /*7fa0*/  HMMA.16816.F32.BF16 R188, R32.reuse, R28, R188 ;  /* 0x0000001c20bc723c */ /* 0x044fec00000418bc */
[C---:B------:R-:W-:Y:S01]  /*7fb0*/  HMMA.16816.F32.BF16 R184, R32.reuse, R30, R184 ;  /* 0x0000001e20b8723c */ /* 0x040fe200000418b8 */
[----:B------:R-:W2:Y:S05]  /*7fc0*/  LDSM.16.M88.4 R28, [R216+0x6800] ;  /* 0x00680000d81c783b */ /* 0x000eaa0000000200 */
[C---:B------:R-:W-:Y:S06]  /*7fd0*/  HMMA.16816.F32.BF16 R180, R32.reuse, R200, R180 ;  /* 0x000000c820b4723c */ /* 0x040fec00000418b4 */
[----:B------:R-:W-:Y:S01]  /*7fe0*/  HMMA.16816.F32.BF16 R176, R32, R202, R176 ;  /* 0x000000ca20b0723c */ /* 0x000fe200000418b0 */
[----:B------:R-:W4:Y:S05]  /*7ff0*/  LDSM.16.M88.4 R200, [R223+0x17000] ;  /* 0x01700000dfc8783b */ /* 0x000f2a0000000200 */
[C---:B-1----:R-:W-:Y:S06]  /*8000*/  HMMA.16816.F32.BF16 R188, R16.reuse, R4, R188 ;  /* 0x0000000410bc723c */ /* 0x042fec00000418bc */
[----:B------:R-:W-:Y:S01]  /*8010*/  HMMA.16816.F32.BF16 R184, R16, R6, R184 ;  /* 0x0000000610b8723c */ /* 0x000fe200000418b8 */
[----:B------:R-:W-:Y:S05]  /*8020*/  LDSM.16.M88.4 R4, [R216+0x7000] ;  /* 0x00700000d804783b */ /* 0x000fea0000000200 */
[C---:B---3--:R-:W-:Y:S06]  /*8030*/  HMMA.16816.F32.BF16 R24, R196.reuse, R192, R24 ;  /* 0x000000c0c418723c */ /* 0x048fec0000041818 */
[C---:B------:R-:W-:Y:S01]  /*8040*/  HMMA.16816.F32.BF16 R20, R196.reuse, R194, R20 ;  /* 0x000000c2c414723c */ /* 0x040fe20000041814 */
[----:B------:R-:W1:Y:S05]  /*8050*/  LDSM.16.M88.4 R192, [R204] ;  /* 0x00000000ccc0783b */ /* 0x000e6a0000000200 */
[C---:B--2---:R-:W-:Y:S06]  /*8060*/  HMMA.16816.F32.BF16 R188, R196.reuse, R28, R188 ;  /* 0x0000001cc4bc723c */ /* 0x044fec00000418bc */
[----:B------:R-:W-:Y:S06]  /*8070*/  HMMA.16816.F32.BF16 R184, R196, R30, R184 ;  /* 0x0000001ec4b8723c */ /* 0x000fec00000418b8 */
[----:B----4-:R-:W-:Y:S01]  /*8080*/  HMMA.16816.F32.BF16 R180, R16, R200, R180 ;  /* 0x000000c810b4723c */ /* 0x010fe200000418b4 */
[----:B------:R-:W-:Y:S01]  /*8090*/  FMUL.FTZ R15, R24, UR39 ;  /* 0x00000027180f7c20 */ /* 0x000fe20008410000 */
[----:B------:R-:W-:Y:S01]  /*80a0*/  FMUL.FTZ R0, R25, UR39 ;  /* 0x0000002719007c20 */ /* 0x000fe20008410000 */
[----:B------:R-:W-:Y:S01]  /*80b0*/  FMUL.FTZ R2, R26, UR39 ;  /* 0x000000271a027c20 */ /* 0x000fe20008410000 */
[----:B------:R-:W-:-:S02]  /*80c0*/  FMUL.FTZ R14, R27, UR39 ;  /* 0x000000271b0e7c20 */ /* 0x000fc40008410000 */
[----:B------:R-:W-:Y:S01]  /*80d0*/  FMUL.FTZ R24, R20, UR39 ;  /* 0x0000002714187c20 */ /* 0x000fe20008410000 */
[----:B------:R-:W-:Y:S01]  /*80e0*/  FMUL.FTZ R25, R21, UR39 ;  /* 0x0000002715197c20 */ /* 0x000fe20008410000 */
[----:B------:R-:W-:Y:S01]  /*80f0*/  FMUL.FTZ R28, R22, UR39 ;  /* 0x00000027161c7c20 */ /* 0x000fe20008410000 */
[----:B------:R-:W-:Y:S01]  /*8100*/  FMUL.FTZ R31, R23, UR39 ;  /* 0x00000027171f7c20 */ /* 0x000fe20008410000 */
[----:B------:R-:W-:Y:S01]  /*8110*/  HMMA.16816.F32.BF16 R176, R16, R202, R176 ;  /* 0x000000ca10b0723c */ /* 0x000fe200000418b0 */
[----:B------:R-:W2:Y:S01]  /*8120*/  LDSM.16.M88.4 R20, [R223+0x17800] ;  /* 0x01780000df14783b */ /* 0x000ea20000000200 */
[----:B------:R-:W3:Y:S01]  /*8130*/  MUFU.TANH R15, R15 ;  /* 0x0000000f000f7308 */ /* 0x000ee20000002400 */
[----:B------:R-:W-:Y:S01]  /*8140*/  FMUL.FTZ R165, R188, UR39 ;  /* 0x00000027bca57c20 */ /* 0x000fe20008410000 */
[----:B------:R-:W-:Y:S01]  /*8150*/  FMUL.FTZ R30, R190, UR39 ;  /* 0x00000027be1e7c20 */ /* 0x000fe20008410000 */
[----:B------:R-:W-:-:S03]  /*8160*/  FMUL.FTZ R29, R189, UR39 ;  /* 0x00000027bd1d7c20 */ /* 0x000fc60008410000 */
[----:B------:R-:W-:Y:S01]  /*8170*/  FMUL.FTZ R185, R185, UR39 ;  /* 0x00000027b9b97c20 */ /* 0x000fe20008410000 */
[----:B------:R-:W-:Y:S01]  /*8180*/  FMUL.FTZ R184, R184, UR39 ;  /* 0x00000027b8b87c20 */ /* 0x000fe20008410000 */
[----:B------:R-:W4:Y:S01]  /*8190*/  MUFU.TANH R2, R2 ;  /* 0x0000000200027308 */ /* 0x000f220000002400 */
[----:B------:R-:W-:Y:S01]  /*81a0*/  FMUL.FTZ R187, R187, UR39 ;  /* 0x00000027bbbb7c20 */ /* 0x000fe20008410000 */
[----:B-1----:R-:W-:Y:S06]  /*81b0*/  HMMA.16816.F32.BF16 R172, R32, R192, R172 ;  /* 0x000000c020ac723c */ /* 0x002fec00000418ac */
[----:B------:R-:W1:Y:S01]  /*81c0*/  MUFU.TANH R0, R0 ;  /* 0x0000000000007308 */ /* 0x000e620000002400 */
[----:B------:R-:W-:Y:S01]  /*81d0*/  HMMA.16816.F32.BF16 R180, R196, R4, R180 ;  /* 0x00000004c4b4723c */ /* 0x000fe200000418b4 */
[----:B---3--:R-:W-:-:S02]  /*81e0*/  FSEL R27, R15, -INF , !P1 ;  /* 0xff8000000f1b7808 */ /* 0x008fc40004800000 */
[----:B------:R-:W-:-:S03]  /*81f0*/  ISETP.GE.AND P1, PT, R166, R239, PT ;  /* 0x000000efa600720c */ /* 0x000fc60003f26270 */
[----:B------:R-:W-:Y:S01]  /*8200*/  HMMA.16816.F32.BF16 R176, R196, R6, R176 ;  /* 0x00000006c4b0723c */ /* 0x000fe200000418b0 */
[C---:B------:R-:W-:Y:S01]  /*8210*/  VIADD R4, R166.reuse, 0x1 ;  /* 0x00000001a6047836 */ /* 0x040fe20000000000 */
[----:B------:R-:W3:Y:S01]  /*8220*/  MUFU.TANH R14, R14 ;  /* 0x0000000e000e7308 */ /* 0x000ee20000002400 */
[----:B------:R-:W-:-:S03]  /*8230*/  ISETP.LT.OR P1, PT, R166, R244, P1 ;  /* 0x000000f4a600720c */ /* 0x000fc60000f21670 */
[C---:B------:R-:W-:Y:S01]  /*8240*/  ISETP.GE.AND P0, PT, R4.reuse, R245, PT ;  /* 0x000000f50400720c */ /* 0x040fe20003f06270 */
[----:B------:R-:W-:Y:S01]  /*8250*/  HMMA.16816.F32.BF16 R168, R32, R194, R168 ;  /* 0x000000c220a8723c */ /* 0x000fe200000418a8 */
[C---:B------:R-:W-:Y:S02]  /*8260*/  ISETP.GE.AND P6, PT, R4.reuse, R239, PT ;  /* 0x000000ef0400720c */ /* 0x040fe40003fc6270 */
[C---:B------:R-:W-:Y:S01]  /*8270*/  ISETP.LT.OR P0, PT, R4.reuse, R246, P0 ;  /* 0x000000f60400720c */ /* 0x040fe20000701670 */
[----:B------:R-:W-:Y:S01]  /*8280*/  MUFU.TANH R24, R24 ;  /* 0x0000001800187308 */ /* 0x000fe20000002400 */
[----:B------:R-:W-:Y:S02]  /*8290*/  ISETP.LT.OR P6, PT, R4, R244, P6 ;  /* 0x000000f40400720c */ /* 0x000fe400037c1670 */
[----:B------:R-:W5:Y:S01]  /*82a0*/  LDSM.16.M88.4 R4, [R216+0x7800] ;  /* 0x00780000d804783b */ /* 0x000f620000000200 */
[----:B----4-:R-:W-:Y:S01]  /*82b0*/  FSEL R26, R2, -INF , !P1 ;  /* 0xff800000021a7808 */ /* 0x010fe20004800000 */
[----:B--2---:R-:W-:Y:S01]  /*82c0*/  HMMA.16816.F32.BF16 R172, R16, R20, R172 ;  /* 0x0000001410ac723c */ /* 0x004fe200000418ac */
[----:B-1----:R-:W-:Y:S01]  /*82d0*/  FSEL R167, R0, -INF , !P0 ;  /* 0xff80000000a77808 */ /* 0x002fe20004000000 */
[----:B------:R-:W-:Y:S01]  /*82e0*/  VIADD R33, R166, 0x9 ;  /* 0x00000009a6217836 */ /* 0x000fe20000000000 */
[----:B------:R-:W-:Y:S01]  /*82f0*/  MUFU.TANH R28, R28 ;  /* 0x0000001c001c7308 */ /* 0x000fe20000002400 */
[----:B------:R-:W-:Y:S01]  /*8300*/  FMUL.FTZ R32, R191, UR39 ;  /* 0x00000027bf207c20 */ /* 0x000fe20008410000 */
[----:B------:R-:W-:Y:S01]  /*8310*/  FMUL.FTZ R195, R180, UR39 ;  /* 0x00000027b4c37c20 */ /* 0x000fe20008410000 */
[----:B---3--:R-:W-:Y:S01]  /*8320*/  FSEL R180, R14, -INF , !P6 ;  /* 0xff8000000eb47808 */ /* 0x008fe20007000000 */
[C---:B------:R-:W-:Y:S01]  /*8330*/  VIADD R21, R166.reuse, 0x8 ;  /* 0x00000008a6157836 */ /* 0x040fe20000000000 */
[----:B------:R-:W-:Y:S01]  /*8340*/  ISETP.GE.AND P6, PT, R33, R245, PT ;  /* 0x000000f52100720c */ /* 0x000fe20003fc6270 */
[----:B------:R-:W-:-:S02]  /*8350*/  VIADD R2, R166, 0x10 ;  /* 0x00000010a6027836 */ /* 0x000fc40000000000 */
[----:B------:R-:W-:Y:S01]  /*8360*/  FMUL.FTZ R20, R186, UR39 ;  /* 0x00000027ba147c20 */ /* 0x000fe20008410000 */
[----:B------:R-:W1:Y:S01]  /*8370*/  MUFU.TANH R25, R25 ;  /* 0x0000001900197308 */ /* 0x000e620000002400 */
[C---:B------:R-:W-:Y:S01]  /*8380*/  ISETP.GE.AND P1, PT, R21.reuse, R245, PT ;  /* 0x000000f51500720c */ /* 0x040fe20003f26270 */
[----:B------:R-:W-:Y:S01]  /*8390*/  VIADD R14, R166, 0x11 ;  /* 0x00000011a60e7836 */ /* 0x000fe20000000000 */
[C---:B------:R-:W-:Y:S01]  /*83a0*/  ISETP.GE.AND P0, PT, R21.reuse, R239, PT ;  /* 0x000000ef1500720c */ /* 0x040fe20003f06270 */
[----:B------:R-:W-:Y:S01]  /*83b0*/  FMUL.FTZ R194, R182, UR39 ;  /* 0x00000027b6c27c20 */ /* 0x000fe20008410000 */
[C---:B------:R-:W-:Y:S01]  /*83c0*/  ISETP.LT.OR P1, PT, R21.reuse, R246, P1 ;  /* 0x000000f61500720c */ /* 0x040fe20000f21670 */
[----:B------:R-:W-:Y:S01]  /*83d0*/  HMMA.16816.F32.BF16 R168, R16, R22, R168 ;  /* 0x0000001610a8723c */ /* 0x000fe200000418a8 */
[----:B------:R-:W-:Y:S01]  /*83e0*/  ISETP.LT.OR P0, PT, R21, R244, P0 ;  /* 0x000000f41500720c */ /* 0x000fe20000701670 */
[----:B------:R-:W-:Y:S01]  /*83f0*/  MUFU.TANH R31, R31 ;  /* 0x0000001f001f7308 */ /* 0x000fe20000002400 */
[----:B------:R-:W-:Y:S01]  /*8400*/  ISETP.LT.OR P6, PT, R33, R246, P6 ;  /* 0x000000f62100720c */ /* 0x000fe200037c1670 */
[----:B------:R-:W-:Y:S01]  /*8410*/  FMUL.FTZ R0, R181, UR39 ;  /* 0x00000027b5007c20 */ /* 0x000fe20008410000 */
[----:B------:R-:W-:Y:S01]  /*8420*/  FMUL.FTZ R183, R183, UR39 ;  /* 0x00000027b7b77c20 */ /* 0x000fe20008410000 */
[----:B------:R-:W-:Y:S01]  /*8430*/  FMUL.FTZ R178, R178, UR39 ;  /* 0x00000027b2b27c20 */ /* 0x000fe20008410000 */
[----:B------:R-:W-:Y:S01]  /*8440*/  FMUL.FTZ R177, R177, UR39 ;  /* 0x00000027b1b17c20 */ /* 0x000fe20008410000 */
[----:B------:R-:W-:-:S04]  /*8450*/  DEPBAR.LE SB0, 0x0 ;  /* 0x000080000000791a */ /* 0x000fc80000000000 */
[----:B------:R-:W-:Y:S01]  /*8460*/  MUFU.TANH R165, R165 ;  /* 0x000000a500a57308 */ /* 0x000fe20000002400 */
[----:B-1----:R-:W-:Y:S02]  /*8470*/  FSEL R25, R25, -INF , !P6 ;  /* 0xff80000019197808 */ /* 0x002fe40007000000 */
[----:B------:R-:W-:-:S04]  /*8480*/  ISETP.GE.AND P6, PT, R2, R239, PT ;  /* 0x000000ef0200720c */ /* 0x000fc80003fc6270 */
[----:B------:R-:W-:Y:S01]  /*8490*/  ISETP.LT.OR P6, PT, R2, R244, P6 ;  /* 0x000000f40200720c */ /* 0x000fe200037c1670 */
[----:B------:R-:W1:Y:S01]  /*84a0*/  MUFU.TANH R30, R30 ;  /* 0x0000001e001e7308 */ /* 0x000e620000002400 */
[C---:B-----5:R-:W-:Y:S06]  /*84b0*/  HMMA.16816.F32.BF16 R172, R196.reuse, R4, R172 ;  /* 0x00000004c4ac723c */ /* 0x060fec00000418ac */
[----:B------:R-:W-:Y:S01]  /*84c0*/  HMMA.16816.F32.BF16 R168, R196, R6, R168 ;  /* 0x00000006c4a8723c */ /* 0x000fe200000418a8 */
[----:B------:R2:W-:Y:S01]  /*84d0*/  MUFU.TANH R188, R185 ;  /* 0x000000b900bc7308 */ /* 0x0005e20000002400 */
[----:B------:R-:W-:-:S02]  /*84e0*/  VIADD R5, R166, 0x18 ;  /* 0x00000018a6057836 */ /* 0x000fc40000000000 */
[----:B------:R-:W-:-:S03]  /*84f0*/  VIADD R4, R166, 0x19 ;  /* 0x00000019a6047836 */ /* 0x000fc60000000000 */
[----:B------:R-:W-:Y:S02]  /*8500*/  VIADD R6, R166, 0x28 ;  /* 0x00000028a6067836 */ /* 0x000fe40000000000 */
[----:B------:R-:W3:Y:S01]  /*8510*/  MUFU.TANH R29, R29 ;  /* 0x0000001d001d7308 */ /* 0x000ee20000002400 */
[----:B-1----:R-:W-:Y:S02]  /*8520*/  FSEL R34, R30, -INF , !P6 ;  /* 0xff8000001e227808 */ /* 0x002fe40007000000 */
[----:B------:R-:W-:-:S04]  /*8530*/  ISETP.GE.AND P6, PT, R5, R245, PT ;  /* 0x000000f50500720c */ /* 0x000fc80003fc6270 */
[----:B------:R-:W-:Y:S01]  /*8540*/  ISETP.LT.OR P6, PT, R5, R246, P6 ;  /* 0x000000f60500720c */ /* 0x000fe200037c1670 */
[----:B------:R-:W1:Y:S01]  /*8550*/  MUFU.TANH R32, R32 ;  /* 0x0000002000207308 */ /* 0x000e620000002400 */
[----:B--2---:R-:W-:Y:S01]  /*8560*/  FSEL R185, R24, -INF , !P1 ;  /* 0xff80000018b97808 */ /* 0x004fe20004800000 */
[----:B------:R-:W-:Y:S01]  /*8570*/  FMUL.FTZ R172, R172, UR39 ;  /* 0x00000027acac7c20 */ /* 0x000fe20008410000 */
[----:B------:R-:W-:Y:S01]  /*8580*/  ISETP.GE.AND P1, PT, R33, R239, PT ;  /* 0x000000ef2100720c */ /* 0x000fe20003f26270 */
[----:B------:R-:W-:Y:S01]  /*8590*/  FMUL.FTZ R173, R173, UR39 ;  /* 0x00000027adad7c20 */ /* 0x000fe20008410000 */
[----:B------:R-:W-:Y:S02]  /*85a0*/  FSEL R24, R28, -INF , !P0 ;  /* 0xff8000001c187808 */ /* 0x000fe40004000000 */
[-C--:B------:R-:W-:Y:S01]  /*85b0*/  ISETP.GE.AND P0, PT, R2, R245.reuse, PT ;  /* 0x000000f50200720c */ /* 0x080fe20003f06270 */
[----:B------:R-:W2:Y:S01]  /*85c0*/  MUFU.TANH R184, R184 ;  /* 0x000000b800b87308 */ /* 0x000ea20000002400 */
[----:B------:R-:W-:Y:S01]  /*85d0*/  ISETP.LT.OR P1, PT, R33, R244, P1 ;  /* 0x000000f42100720c */ /* 0x000fe20000f21670 */
[----:B------:R-:W-:Y:S01]  /*85e0*/  FMUL.FTZ R168, R168, UR39 ;  /* 0x00000027a8a87c20 */ /* 0x000fe20008410000 */
[-C--:B------:R-:W-:Y:S01]  /*85f0*/  ISETP.LT.OR P0, PT, R2, R246.reuse, P0 ;  /* 0x000000f60200720c */ /* 0x080fe20000701670 */
[----:B------:R-:W-:Y:S01]  /*8600*/  FMUL.FTZ R2, R176, UR39 ;  /* 0x00000027b0027c20 */ /* 0x000fe20008410000 */
[----:B------:R-:W-:Y:S01]  /*8610*/  FSEL R182, R31, -INF , !P1 ;  /* 0xff8000001fb67808 */ /* 0x000fe20004800000 */
[----:B------:R-:W-:Y:S01]  /*8620*/  FMUL.FTZ R176, R174, UR39 ;  /* 0x00000027aeb07c20 */ /* 0x000fe20008410000 */
[C---:B------:R-:W-:Y:S01]  /*8630*/  ISETP.GE.AND P1, PT, R14.reuse, R245, PT ;  /* 0x000000f50e00720c */ /* 0x040fe20003f26270 */
[----:B------:R-:W4:Y:S01]  /*8640*/  MUFU.TANH R20, R20 ;  /* 0x0000001400147308 */ /* 0x000f220000002400 */
[----:B------:R-:W-:Y:S01]  /*8650*/  FSEL R33, R165, -INF , !P0 ;  /* 0xff800000a5217808 */ /* 0x000fe20004000000 */
[----:B------:R-:W-:Y:S01]  /*8660*/  FMUL.FTZ R174, R175, UR39 ;  /* 0x00000027afae7c20 */ /* 0x000fe20008410000 */
[CC--:B------:R-:W-:Y:S01]  /*8670*/  ISETP.GE.AND P0, PT, R14.reuse, R239.reuse, PT ;  /* 0x000000ef0e00720c */ /* 0x0c0fe20003f06270 */
[----:B------:R-:W-:Y:S01]  /*8680*/  FMUL.FTZ R165, R171, UR39 ;  /* 0x00000027aba57c20 */ /* 0x000fe20008410000 */
[C---:B------:R-:W-:Y:S01]  /*8690*/  ISETP.LT.OR P1, PT, R14.reuse, R246, P1 ;  /* 0x000000f60e00720c */ /* 0x040fe20000f21670 */
[----:B------:R-:W-:Y:S01]  /*86a0*/  FMUL.FTZ R169, R169, UR39 ;  /* 0x00000027a9a97c20 */ /* 0x000fe20008410000 */
[----:B------:R-:W-:Y:S01]  /*86b0*/  ISETP.LT.OR P0, PT, R14, R244, P0 ;  /* 0x000000f40e00720c */ /* 0x000fe20000701670 */
[----:B------:R-:W5:Y:S01]  /*86c0*/  MUFU.TANH R15, R187 ;  /* 0x000000bb000f7308 */ /* 0x000f620000002400 */
[----:B---3--:R-:W-:Y:S01]  /*86d0*/  FSEL R35, R29, -INF , !P1 ;  /* 0xff8000001d237808 */ /* 0x008fe20004800000 */
[----:B------:R-:W-:Y:S01]  /*86e0*/  VIADD R14, R166, 0x21 ;  /* 0x00000021a60e7836 */ /* 0x000fe20000000000 */
[----:B------:R-:W-:-:S02]  /*86f0*/  ISETP.GE.AND P1, PT, R5, R239, PT ;  /* 0x000000ef0500720c */ /* 0x000fc40003f26270 */
[----:B-1----:R-:W-:Y:S02]  /*8700*/  FSEL R32, R32, -INF , !P0 ;  /* 0xff80000020207808 */ /* 0x002fe40004000000 */
[----:B------:R-:W-:Y:S01]  /*8710*/  ISETP.GE.AND P0, PT, R4, R245, PT ;  /* 0x000000f50400720c */ /* 0x000fe20003f06270 */
[----:B------:R-:W1:Y:S01]  /*8720*/  MUFU.TANH R194, R194 ;  /* 0x000000c200c27308 */ /* 0x000e620000002400 */
[----:B------:R-:W-:Y:S01]  /*8730*/  ISETP.LT.OR P1, PT, R5, R244, P1 ;  /* 0x000000f40500720c */ /* 0x000fe20000f21670 */
[----:B------:R-:W-:Y:S01]  /*8740*/  VIADD R5, R166, 0x20 ;  /* 0x00000020a6057836 */ /* 0x000fe20000000000 */
[----:B--2---:R-:W-:Y:S02]  /*8750*/  FSEL R31, R184, -INF , !P6 ;  /* 0xff800000b81f7808 */ /* 0x004fe40007000000 */
[C---:B------:R-:W-:Y:S02]  /*8760*/  ISETP.LT.OR P0, PT, R4.reuse, R246, P0 ;  /* 0x000000f60400720c */ /* 0x040fe40000701670 */
[----:B------:R-:W-:Y:S01]  /*8770*/  ISETP.GE.AND P6, PT, R4, R239, PT ;  /* 0x000000ef0400720c */ /* 0x000fe20003fc6270 */
[----:B------:R-:W2:Y:S01]  /*8780*/  MUFU.TANH R195, R195 ;  /* 0x000000c300c37308 */ /* 0x000ea20000002400 */
[----:B------:R-:W-:-:S02]  /*8790*/  FSEL R29, R188, -INF , !P0 ;  /* 0xff800000bc1d7808 */ /* 0x000fc40004000000 */
[-C--:B------:R-:W-:Y:S01]  /*87a0*/  ISETP.LT.OR P6, PT, R4, R244.reuse, P6 ;  /* 0x000000f40400720c */ /* 0x080fe200037c1670 */
[----:B------:R-:W-:Y:S01]  /*87b0*/  FMUL.FTZ R4, R179, UR39 ;  /* 0x00000027b3047c20 */ /* 0x000fe20008410000 */
[----:B----4-:R-:W-:Y:S02]  /*87c0*/  FSEL R30, R20, -INF , !P1 ;  /* 0xff800000141e7808 */ /* 0x010fe40004800000 */
[C---:B------:R-:W-:Y:S01]  /*87d0*/  ISETP.GE.AND P0, PT, R5.reuse, R239, PT ;  /* 0x000000ef0500720c */ /* 0x040fe20003f06270 */
[----:B------:R-:W3:Y:S01]  /*87e0*/  MUFU.TANH R0, R0 ;  /* 0x0000000000007308 */ /* 0x000ee20000002400 */
[----:B------:R-:W-:Y:S02]  /*87f0*/  ISETP.GE.AND P1, PT, R5, R245, PT ;  /* 0x000000f50500720c */ /* 0x000fe40003f26270 */
[----:B-----5:R-:W-:Y:S02]  /*8800*/  FSEL R28, R15, -INF , !P6 ;  /* 0xff8000000f1c7808 */ /* 0x020fe40007000000 */
[----:B------:R-:W-:-:S02]  /*8810*/  ISETP.LT.OR P0, PT, R5, R244, P0 ;  /* 0x000000f40500720c */ /* 0x000fc40000701670 */
[-C--:B------:R-:W-:Y:S01]  /*8820*/  ISETP.LT.OR P1, PT, R5, R246.reuse, P1 ;  /* 0x000000f60500720c */ /* 0x080fe20000f21670 */
[----:B------:R-:W4:Y:S01]  /*8830*/  MUFU.TANH R2, R2 ;  /* 0x0000000200027308 */ /* 0x000f220000002400 */
[-C--:B------:R-:W-:Y:S01]  /*8840*/  ISETP.GE.AND P6, PT, R14, R245.reuse, PT ;  /* 0x000000f50e00720c */ /* 0x080fe20003fc6270 */
[----:B------:R-:W-:Y:S01]  /*8850*/  VIADD R5, R166, 0x29 ;  /* 0x00000029a6057836 */ /* 0x000fe20000000000 */
[----:B-1----:R-:W-:Y:S02]  /*8860*/  FSEL R194, R194, -INF , !P0 ;  /* 0xff800000c2c27808 */ /* 0x002fe40004000000 */
[----:B--2---:R-:W-:Y:S02]  /*8870*/  FSEL R195, R195, -INF , !P1 ;  /* 0xff800000c3c37808 */ /* 0x004fe40004800000 */
[----:B------:R-:W-:Y:S01]  /*8880*/  ISETP.LT.OR P6, PT, R14, R246, P6 ;  /* 0x000000f60e00720c */ /* 0x000fe200037c1670 */
[----:B------:R-:W1:Y:S01]  /*8890*/  MUFU.TANH R192, R183 ;  /* 0x000000b700c07308 */ /* 0x000e620000002400 */
[----:B------:R-:W-:-:S02]  /*88a0*/  ISETP.GE.AND P0, PT, R6, R245, PT ;  /* 0x000000f50600720c */ /* 0x000fc40003f06270 */
[-C--:B------:R-:W-:Y:S02]  /*88b0*/  ISETP.GE.AND P1, PT, R14, R239.reuse, PT ;  /* 0x000000ef0e00720c */ /* 0x080fe40003f26270 */
[----:B---3--:R-:W-:Y:S01]  /*88c0*/  FSEL R199, R0, -INF , !P6 ;  /* 0xff80000000c77808 */ /* 0x008fe20007000000 */
[----:B------:R-:W-:Y:S01]  /*88d0*/  VIADD R0, R166, 0x31 ;  /* 0x00000031a6007836 */ /* 0x000fe20000000000 */
[----:B------:R-:W-:Y:S01]  /*88e0*/  ISETP.LT.OR P0, PT, R6, R246, P0 ;  /* 0x000000f60600720c */ /* 0x000fe20000701670 */
[----:B------:R-:W2:Y:S01]  /*88f0*/  MUFU.TANH R190, R178 ;  /* 0x000000b200be7308 */ /* 0x000ea20000002400 */
[-C--:B------:R-:W-:Y:S02]  /*8900*/  ISETP.LT.OR P1, PT, R14, R244.reuse, P1 ;  /* 0x000000f40e00720c */ /* 0x080fe40000f21670 */
[----:B------:R-:W-:Y:S02]  /*8910*/  ISETP.GE.AND P6, PT, R6, R239, PT ;  /* 0x000000ef0600720c */ /* 0x000fe40003fc6270 */
[----:B----4-:R-:W-:Y:S01]  /*8920*/  FSEL R197, R2, -INF , !P0 ;  /* 0xff80000002c57808 */ /* 0x010fe20004000000 */
[----:B------:R-:W-:Y:S01]  /*8930*/  VIADD R2, R166, 0x30 ;  /* 0x00000030a6027836 */ /* 0x000fe20000000000 */
[----:B------:R-:W-:Y:S01]  /*8940*/  ISETP.LT.OR P6, PT, R6, R244, P6 ;  /* 0x000000f40600720c */ /* 0x000fe200037c1670 */
[----:B------:R-:W3:Y:S01]  /*8950*/  MUFU.TANH R193, R177 ;  /* 0x000000b100c17308 */ /* 0x000ee20000002400 */
[----:B-1----:R-:W-:-:S02]  /*8960*/  FSEL R192, R192, -INF , !P1 ;  /* 0xff800000c0c07808 */ /* 0x002fc40004800000 */
[C---:B------:R-:W-:Y:S02]  /*8970*/  ISETP.GE.AND P1, PT, R5.reuse, R245, PT ;  /* 0x000000f50500720c */ /* 0x040fe40003f26270 */
[C---:B------:R-:W-:Y:S02]  /*8980*/  ISETP.GE.AND P0, PT, R5.reuse, R239, PT ;  /* 0x000000ef0500720c */ /* 0x040fe40003f06270 */
[C---:B------:R-:W-:Y:S01]  /*8990*/  ISETP.LT.OR P1, PT, R5.reuse, R246, P1 ;  /* 0x000000f60500720c */ /* 0x040fe20000f21670 */
[----:B------:R-:W1:Y:S01]  /*89a0*/  MUFU.TANH R4, R4 ;  /* 0x0000000400047308 */ /* 0x000e620000002400 */
[----:B--2---:R-:W-:Y:S02]  /*89b0*/  FSEL R190, R190, -INF , !P6 ;  /* 0xff800000bebe7808 */ /* 0x004fe40007000000 */
[----:B------:R-:W-:Y:S02]  /*89c0*/  ISETP.GE.AND P6, PT, R2, R245, PT ;  /* 0x000000f50200720c */ /* 0x000fe40003fc6270 */
[----:B------:R-:W-:-:S02]  /*89d0*/  ISETP.LT.OR P0, PT, R5, R244, P0 ;  /* 0x000000f40500720c */ /* 0x000fc40000701670 */
[C---:B------:R-:W-:Y:S01]  /*89e0*/  ISETP.LT.OR P6, PT, R2.reuse, R246, P6 ;  /* 0x000000f60200720c */ /* 0x040fe200037c1670 */
[----:B------:R-:W2:Y:S01]  /*89f0*/  MUFU.TANH R183, R172 ;  /* 0x000000ac00b77308 */ /* 0x000ea20000002400 */
[----:B---3--:R-:W-:Y:S02]  /*8a00*/  FSEL R193, R193, -INF , !P1 ;  /* 0xff800000c1c17808 */ /* 0x008fe40004800000 */
[----:B------:R-:W-:-:S04]  /*8a10*/  ISETP.GE.AND P1, PT, R2, R239, PT ;  /* 0x000000ef0200720c */ /* 0x000fc80003f26270 */
[----:B------:R-:W-:Y:S01]  /*8a20*/  ISETP.LT.OR P1, PT, R2, R244, P1 ;  /* 0x000000f40200720c */ /* 0x000fe20000f21670 */
[----:B------:R-:W3:Y:S01]  /*8a30*/  MUFU.TANH R176, R176 ;  /* 0x000000b000b07308 */ /* 0x000ee20000002400 */
[----:B-1----:R-:W-:Y:S01]  /*8a40*/  FSEL R188, R4, -INF , !P0 ;  /* 0xff80000004bc7808 */ /* 0x002fe20004000000 */
[----:B------:R-:W-:Y:S01]  /*8a50*/  FMUL.FTZ R2, R170, UR39 ;  /* 0x00000027aa027c20 */ /* 0x000fe20008410000 */
[----:B------:R-:W-:-:S04]  /*8a60*/  ISETP.GE.AND P0, PT, R0, R245, PT ;  /* 0x000000f50000720c */ /* 0x000fc80003f06270 */
[C---:B------:R-:W-:Y:S01]  /*8a70*/  ISETP.LT.OR P0, PT, R0.reuse, R246, P0 ;  /* 0x000000f60000720c */ /* 0x040fe20000701670 */
[----:B------:R-:W1:Y:S01]  /*8a80*/  MUFU.TANH R173, R173 ;  /* 0x000000ad00ad7308 */ /* 0x000e620000002400 */
[----:B--2---:R-:W-:Y:S02]  /*8a90*/  FSEL R183, R183, -INF , !P6 ;  /* 0xff800000b7b77808 */ /* 0x004fe40007000000 */
[----:B------:R-:W-:-:S04]  /*8aa0*/  ISETP.GE.AND P6, PT, R0, R239, PT ;  /* 0x000000ef0000720c */ /* 0x000fc80003fc6270 */
[----:B------:R-:W-:Y:S01]  /*8ab0*/  ISETP.LT.OR P6, PT, R0, R244, P6 ;  /* 0x000000f40000720c */ /* 0x000fe200037c1670 */
[----:B------:R-:W2:Y:S01]  /*8ac0*/  MUFU.TANH R174, R174 ;  /* 0x000000ae00ae7308 */ /* 0x000ea20000002400 */
[----:B------:R-:W-:Y:S01]  /*8ad0*/  VIADD R0, R166, 0x38 ;  /* 0x00000038a6007836 */ /* 0x000fe20000000000 */
[----:B---3--:R-:W-:Y:S01]  /*8ae0*/  FSEL R176, R176, -INF , !P1 ;  /* 0xff800000b0b07808 */ /* 0x008fe20004800000 */
[----:B------:R-:W-:Y:S01]  /*8af0*/  VIADD R166, R166, 0x39 ;  /* 0x00000039a6a67836 */ /* 0x000fe20000000000 */
[----:B------:R-:W-:Y:S02]  /*8b00*/  BAR.SYNC.DEFER_BLOCKING 0x0 ;  /* 0x0000000000007b1d */ /* 0x000fe40000010000 */
[C---:B------:R-:W-:Y:S02]  /*8b10*/  ISETP.GE.AND P1, PT, R0.reuse, R245, PT ;  /* 0x000000f50000720c */ /* 0x040fe40003f26270 */
[----:B-1----:R-:W-:Y:S02]  /*8b20*/  FSEL R181, R173, -INF , !P0 ;  /* 0xff800000adb57808 */ /* 0x002fe40004000000 */
[----:B------:R-:W1:Y:S01]  /*8b30*/  MUFU.TANH R179, R168 ;  /* 0x000000a800b37308 */ /* 0x000e620000002400 */
[----:B------:R-:W-:-:S02]  /*8b40*/  ISETP.LT.OR P1, PT, R0, R246, P1 ;  /* 0x000000f60000720c */ /* 0x000fc40000f21670 */
[----:B------:R-:W-:Y:S02]  /*8b50*/  ISETP.GE.AND P0, PT, R0, R239, PT ;  /* 0x000000ef0000720c */ /* 0x000fe40003f06270 */
[----:B--2---:R-:W-:-:S03]  /*8b60*/  FSEL R174, R174, -INF , !P6 ;  /* 0xff800000aeae7808 */ /* 0x004fc60007000000 */
[----:B------:R-:W2:Y:S01]  /*8b70*/  MUFU.TANH R2, R2 ;  /* 0x0000000200027308 */ /* 0x000ea20000002400 */
[----:B------:R-:W-:Y:S02]  /*8b80*/  ISETP.GE.AND P6, PT, R166, R245, PT ;  /* 0x000000f5a600720c */ /* 0x000fe40003fc6270 */
[----:B------:R-:W-:Y:S02]  /*8b90*/  ISETP.LT.OR P0, PT, R0, R244, P0 ;  /* 0x000000f40000720c */ /* 0x000fe40000701670 */
[----:B------:R-:W-:-:S03]  /*8ba0*/  ISETP.LT.OR P6, PT, R166, R246, P6 ;  /* 0x000000f6a600720c */ /* 0x000fc600037c1670 */
[----:B------:R-:W3:Y:S01]  /*8bb0*/  MUFU.TANH R177, R169 ;  /* 0x000000a900b17308 */ /* 0x000ee20000002400 */
[----:B-1----:R-:W-:Y:S02]  /*8bc0*/  FSEL R179, R179, -INF , !P1 ;  /* 0xff800000b3b37808 */ /* 0x002fe40004800000 */
[----:B------:R-:W-:-:S04]  /*8bd0*/  ISETP.GE.AND P1, PT, R166, R239, PT ;  /* 0x000000efa600720c */ /* 0x000fc80003f26270 */
[----:B------:R-:W-:Y:S01]  /*8be0*/  ISETP.LT.OR P1, PT, R166, R244, P1 ;  /* 0x000000f4a600720c */ /* 0x000fe20000f21670 */
[----:B------:R-:W1:Y:S01]  /*8bf0*/  MUFU.TANH R165, R165 ;  /* 0x000000a500a57308 */ /* 0x000e620000002400 */
[----:B--2---:R-:W-:Y:S02]  /*8c00*/  FSEL R166, R2, -INF , !P0 ;  /* 0xff80000002a67808 */ /* 0x004fe40004000000 */
[----:B------:R-:W-:Y:S02]  /*8c10*/  PLOP3.LUT P0, PT, PT, PT, UP0, 0x80, 0x0 ;  /* 0x000000000000781c */ /* 0x000fe40003f0f008 */
[----:B---3--:R-:W-:Y:S02]  /*8c20*/  FSEL R177, R177, -INF , !P6 ;  /* 0xff800000b1b17808 */ /* 0x008fe40007000000 */
[----:B-1----:R-:W-:-:S09]  /*8c30*/  FSEL R165, R165, -INF , !P1 ;  /* 0xff800000a5a57808 */ /* 0x002fd20004800000 */
[----:B------:R-:W-:Y:S05]  /*8c40*/  @!P0 BRA `(.L_x_2225) ;  /* 0x0000000400448947 */ /* 0x000fea0003800000 */
        /* <DEDUP_REMOVED lines=79> */
.L_x_2227:
[----:B------:R-:W-:Y:S05]  /*9140*/  BSYNC B0 ;  /* 0x0000000000007941 */ /* 0x000fea0003800000 */
.L_x_2226:
[----:B------:R-:W0:Y:S02]  /*9150*/  LDGDEPBAR ;  /* 0x00000000000079af */ /* 0x000e240000000000 */
.L_x_2225:
[----:B--2---:R-:W-:Y:S01]  /*9160*/  FMNMX.FTZ R6, R164, R27, !PT ;  /* 0x0000001ba4067209 */ /* 0x004fe20007810000 */
[----:B------:R-:W-:Y:S01]  /*9170*/  LDSM.16.MT88.4 R16, [R221+0x18000] ;  /* 0x01800000dd10783b */ /* 0x000fe20000004200 */
[----:B-1----:R-:W-:Y:S02]  /*9180*/  FMNMX.FTZ R5, R3, R26, !PT ;  /* 0x0000001a03057209 */ /* 0x002fe40007810000 */
        /* <DEDUP_REMOVED lines=39> */
[C---:B------:R-:W-:Y:S01]  /*9400*/  FMUL.FTZ R178, R2.reuse, UR23 ;  /* 0x0000001702b27c20 */ /* 0x040fe20008410000 */
[----:B--2---:R-:W-:Y:S02]  /*9410*/  FMNMX.FTZ R0, R5, R0, !PT ;  /* 0x0000000005007209 */ /* 0x004fe40007810000 */
[----:B------:R-:W-:Y:S02]  /*9420*/  FSEL R5, R2, RZ, P6 ;  /* 0x000000ff02057208 */ /* 0x000fe40003000000 */
[----:B------:R-:W-:Y:S02]  /*9430*/  FSEL R178, R178, RZ, P6 ;  /* 0x000000ffb2b27208 */ /* 0x000fe40003000000 */
[----:B------:R-:W-:Y:S01]  /*9440*/  FSETP.NEU.FTZ.AND P1, PT, R0, -INF , PT ;  /* 0xff8000000000780b */ /* 0x000fe20003f3d000 */
[----:B------:R-:W-:Y:S02]  /*9450*/  FADD.FTZ R4, R164, -R5 ;  /* 0x80000005a4047221 */ /* 0x000fe40000010000 */
[--C-:B------:R-:W-:Y:S01]  /*9460*/  FFMA.FTZ R171, R167, UR23, -R178.reuse ;  /* 0x00000017a7ab7c23 */ /* 0x100fe200080108b2 */
[C---:B------:R-:W-:Y:S01]  /*9470*/  FMUL.FTZ R167, R0.reuse, UR23 ;  /* 0x0000001700a77c20 */ /* 0x040fe20008410000 */
[--C-:B------:R-:W-:Y:S01]  /*9480*/  FFMA.FTZ R172, R27, UR23, -R178.reuse ;  /* 0x000000171bac7c23 */ /* 0x100fe200080108b2 */
[--C-:B------:R-:W-:Y:S01]  /*9490*/  FFMA.FTZ R169, R25, UR23, -R178.reuse ;  /* 0x0000001719a97c23 */ /* 0x100fe200080108b2 */
[----:B------:R-:W-:Y:S01]  /*94a0*/  FSEL R6, R0, RZ, P1 ;  /* 0x000000ff00067208 */ /* 0x000fe20000800000 */
[----:B------:R-:W-:Y:S01]  /*94b0*/  FFMA.FTZ R170, R185, UR23, -R178 ;  /* 0x00000017b9aa7c23 */ /* 0x000fe200080108b2 */
[----:B------:R-:W-:Y:S01]  /*94c0*/  FSEL R167, R167, RZ, P1 ;  /* 0x000000ffa7a77208 */ /* 0x000fe20000800000 */
[----:B------:R-:W-:Y:S01]  /*94d0*/  FMUL.FTZ R175, R4, UR23 ;  /* 0x0000001704af7c20 */ /* 0x000fe20008410000 */
[----:B------:R-:W-:Y:S01]  /*94e0*/  MUFU.EX2 R172, R172 ;  /* 0x000000ac00ac7308 */ /* 0x000fe20000000800 */
[----:B------:R-:W-:Y:S01]  /*94f0*/  FADD.FTZ R6, R3, -R6 ;  /* 0x8000000603067221 */ /* 0x000fe20000010000 */
[--C-:B------:R-:W-:Y:S01]  /*9500*/  FFMA.FTZ R185, R35, UR23, -R178.reuse ;  /* 0x0000001723b97c23 */ /* 0x100fe200080108b2 */
[--C-:B------:R-:W-:Y:S01]  /*9510*/  FFMA.FTZ R168, R26, UR23, -R167.reuse ;  /* 0x000000171aa87c23 */ /* 0x100fe200080108a7 */
[--C-:B------:R-:W-:Y:S01]  /*9520*/  FFMA.FTZ R14, R24, UR23, -R167.reuse ;  /* 0x00000017180e7c23 */ /* 0x100fe200080108a7 */
[--C-:B------:R-:W-:Y:S01]  /*9530*/  FFMA.FTZ R15, R180, UR23, -R167.reuse ;  /* 0x00000017b40f7c23 */ /* 0x100fe200080108a7 */
[----:B------:R-:W1:Y:S01]  /*9540*/  LDSM.16.MT88.4 R24, [R224+0x18000] ;  /* 0x01800000e018783b */ /* 0x000e620000004200 */
        /* <DEDUP_REMOVED lines=27> */
[----:B------:R-:W-:Y:S01]  /*9700*/  FFMA.FTZ R178, R177, UR23, -R178 ;  /* 0x00000017b1b27c23 */ /* 0x000fe200080108b2 */
[--C-:B------:R-:W-:Y:S01]  /*9710*/  FFMA.FTZ R177, R174, UR23, -R167.reuse ;  /* 0x00000017aeb17c23 */ /* 0x100fe200080108a7 */
        /* <DEDUP_REMOVED lines=191> */
[----:B------:R-:W3:Y:S06]  /*a310*/  LDSM.16.MT88.4 R20, [R222+0x1e000] ;  /* 0x01e00000de14783b */ /* 0x000eec0000004200 */
[----:B------:R-:W-:Y:S08]  /*a320*/  MUFU.EX2 R195, R195 ;  /* 0x000000c300c37308 */ /* 0x000ff00000000800 */
[----:B------:R-:W4:Y:S01]  /*a330*/  MUFU.EX2 R196, R196 ;  /* 0x000000c400c47308 */ /* 0x000f220000000800 */
[C---:B-1----:R-:W-:Y:S06]  /*a340*/  HMMA.16816.F32.BF16 R100, R4.reuse, R24, R100 ;  /* 0x000000180464723c */ /* 0x042fec0000041864 */
[C---:B------:R-:W-:Y:S01]  /*a350*/  HMMA.16816.F32.BF16 R104, R4.reuse, R26, R104 ;  /* 0x0000001a0468723c */ /* 0x040fe20000041868 */
[----:B------:R-:W1:Y:S01]  /*a360*/  LDSM.16.MT88.4 R24, [R220+0x1e000] ;  /* 0x01e00000dc18783b */ /* 0x000e620000004200 */
[----:B------:R-:W-:Y:S04]  /*a370*/  MUFU.EX2 R197, R197 ;  /* 0x000000c500c57308 */ /* 0x000fe80000000800 */
        /* <DEDUP_REMOVED lines=8> */
[----:B------:R-:W3:Y:S08]  /*a400*/  MUFU.EX2 R192, R192 ;  /* 0x000000c000c07308 */ /* 0x000ef00000000800 */
[----:B------:R-:W-:Y:S01]  /*a410*/  MUFU.EX2 R190, R190 ;  /* 0x000000be00be7308 */ /* 0x000fe20000000800 */
[C---:B-1----:R-:W-:Y:S07]  /*a420*/  HMMA.16816.F32.BF16 R124, R4.reuse, R24, R124 ;  /* 0x00000018047c723c */ /* 0x042fee000004187c */
[----:B------:R-:W1:Y:S01]  /*a430*/  MUFU.EX2 R199, R199 ;  /* 0x000000c700c77308 */ /* 0x000e620000000800 */
[----:B------:R-:W-:Y:S01]  /*a440*/  HMMA.16816.F32.BF16 R128, R4, R26, R128 ;  /* 0x0000001a0480723c */ /* 0x000fe20000041880 */
[----:B------:R-:W1:Y:S06]  /*a450*/  LDSM.16.MT88.4 R24, [R224+0x1a800] ;  /* 0x01a80000e018783b */ /* 0x000e6c0000004200 */
[----:B------:R-:W-:Y:S01]  /*a460*/  MUFU.EX2 R183, R183 ;  /* 0x000000b700b77308 */ /* 0x000fe20000000800 */
[----:B------:R-:W-:Y:S01]  /*a470*/  F2FP.BF16.F32.PACK_AB R4, R185, R180 ;  /* 0x000000b4b904723e */ /* 0x000fe200000010ff */
[----:B------:R-:W-:Y:S01]  /*a480*/  FADD.FTZ R180, R180, R169 ;  /* 0x000000a9b4b47221 */ /* 0x000fe20000010000 */
[----:B--2---:R-:W-:Y:S01]  /*a490*/  F2FP.BF16.F32.PACK_AB R5, R189, R184 ;  /* 0x000000b8bd05723e */ /* 0x004fe200000010ff */
[----:B------:R-:W-:Y:S01]  /*a4a0*/  FADD.FTZ R184, R184, R173 ;  /* 0x000000adb8b87221 */ /* 0x000fe20000010000 */
[----:B------:R-:W-:-:S03]  /*a4b0*/  F2FP.BF16.F32.PACK_AB R6, R187, R182 ;  /* 0x000000b6bb06723e */ /* 0x000fc600000010ff */
[----:B------:R-:W2:Y:S01]  /*a4c0*/  MUFU.EX2 R188, R188 ;  /* 0x000000bc00bc7308 */ /* 0x000ea20000000800 */
[----:B----4-:R-:W-:Y:S01]  /*a4d0*/  F2FP.BF16.F32.PACK_AB R7, R191, R186 ;  /* 0x000000babf07723e */ /* 0x010fe200000010ff */
[----:B------:R-:W-:Y:S01]  /*a4e0*/  FADD.FTZ R185, R185, R180 ;  /* 0x000000b4b9b97221 */ /* 0x000fe20000010000 */
[----:B------:R-:W-:-:S03]  /*a4f0*/  FADD.FTZ R189, R189, R184 ;  /* 0x000000b8bdbd7221 */ /* 0x000fc60000010000 */
[----:B------:R-:W-:Y:S02]  /*a500*/  FADD.FTZ R14, R182, R185 ;  /* 0x000000b9b60e7221 */ /* 0x000fe40000010000 */
[----:B-----5:R-:W-:Y:S01]  /*a510*/  HMMA.16816.F32.BF16 R152, R4, R16, R152 ;  /* 0x000000100498723c */ /* 0x020fe20000041898 */
[----:B------:R-:W-:Y:S01]  /*a520*/  MUFU.EX2 R179, R179 ;  /* 0x000000b300b37308 */ /* 0x000fe20000000800 */
[----:B------:R-:W-:-:S04]  /*a530*/  FADD.FTZ R14, R187, R14 ;  /* 0x0000000ebb0e7221 */ /* 0x000fc80000010000 */
[C---:B------:R-:W-:Y:S01]  /*a540*/  HMMA.16816.F32.BF16 R148, R4.reuse, R18, R148 ;  /* 0x000000120494723c */ /* 0x040fe20000041894 */
[----:B------:R-:W4:Y:S02]  /*a550*/  LDSM.16.MT88.4 R16, [R221+0x1a800] ;  /* 0x01a80000dd10783b */ /* 0x000f240000004200 */
[----:B------:R-:W-:Y:S03]  /*a560*/  MUFU.EX2 R178, R178 ;  /* 0x000000b200b27308 */ /* 0x000fe60000000800 */
[C---:B---3--:R-:W-:Y:S05]  /*a570*/  HMMA.16816.F32.BF16 R160, R4.reuse, R20, R160 ;  /* 0x0000001404a0723c */ /* 0x048fea00000418a0 */
[----:B------:R-:W-:Y:S01]  /*a580*/  MUFU.EX2 R176, R176 ;  /* 0x000000b000b07308 */ /* 0x000fe20000000800 */
[C---:B------:R-:W-:Y:S01]  /*a590*/  HMMA.16816.F32.BF16 R156, R4.reuse, R22, R156 ;  /* 0x00000016049c723c */ /* 0x040fe2000004189c */
[----:B------:R-:W3:Y:S05]  /*a5a0*/  LDSM.16.MT88.4 R20, [R222+0x1a800] ;  /* 0x01a80000de14783b */ /* 0x000eea0000004200 */
[C---:B------:R-:W-:Y:S01]  /*a5b0*/  HMMA.16816.F32.BF16 R136, R4.reuse, R28, R136 ;  /* 0x0000001c0488723c */ /* 0x040fe20000041888 */
[----:B------:R-:W5:Y:S05]  /*a5c0*/  MUFU.EX2 R177, R177 ;  /* 0x000000b100b17308 */ /* 0x000f6a0000000800 */
[C---:B------:R-:W-:Y:S01]  /*a5d0*/  HMMA.16816.F32.BF16 R132, R4.reuse, R30, R132 ;  /* 0x0000001e0484723c */ /* 0x040fe20000041884 */
[----:B------:R-:W2:Y:S02]  /*a5e0*/  LDSM.16.MT88.4 R28, [R224+0x1c800] ;  /* 0x01c80000e01c783b */ /* 0x000ea40000004200 */
[----:B------:R-:W-:Y:S03]  /*a5f0*/  MUFU.EX2 R174, R174 ;  /* 0x000000ae00ae7308 */ /* 0x000fe60000000800 */
[C---:B-1----:R-:W-:Y:S05]  /*a600*/  HMMA.16816.F32.BF16 R36, R4.reuse, R24, R36 ;  /* 0x000000180424723c */ /* 0x042fea0000041824 */
[----:B------:R-:W1:Y:S01]  /*a610*/  MUFU.EX2 R181, R181 ;  /* 0x000000b500b57308 */ /* 0x000e620000000800 */
        /* <DEDUP_REMOVED lines=32> */
[C---:B-----5:R-:W-:Y:S06]  /*a820*/  HMMA.16816.F32.BF16 R108, R4.reuse, R24, R108 ;  /* 0x00000018046c723c */ /* 0x060fec000004186c */
[C---:B------:R-:W-:Y:S01]  /*a830*/  HMMA.16816.F32.BF16 R112, R4.reuse, R26, R112 ;  /* 0x0000001a0470723c */ /* 0x040fe20000041870 */
[----:B------:R-:W5:Y:S05]  /*a840*/  LDSM.16.MT88.4 R24, [R222+0x19000] ;  /* 0x01900000de18783b */ /* 0x000f6a0000004200 */
        /* <DEDUP_REMOVED lines=8> */
[----:B------:R-:W-:-:S03]  /*a8d0*/  F2FP.BF16.F32.PACK_AB R7, R199, R190 ;  /* 0x000000bec707723e */ /* 0x000fc600000010ff */
[----:B------:R-:W-:-:S04]  /*a8e0*/  FADD.FTZ R197, R197, R196 ;  /* 0x000000c4c5c57221 */ /* 0x000fc80000010000 */
[----:B--2---:R-:W-:Y:S01]  /*a8f0*/  HMMA.16816.F32.BF16 R160, R4, R28, R160 ;  /* 0x0000001c04a0723c */ /* 0x004fe200000418a0 */
[----:B------:R-:W-:-:S05]  /*a900*/  FADD.FTZ R198, R198, R197 ;  /* 0x000000c5c6c67221 */ /* 0x000fca0000010000 */
        /* <DEDUP_REMOVED lines=57> */
[----:B------:R-:W1:Y:S04]  /*aca0*/  LDSM.16.MT88.4 R16, [R224+0x1d800] ;  /* 0x01d80000e010783b */ /* 0x000e680000004200 */
[----:B------:R-:W-:Y:S01]  /*acb0*/  STL [R1+0x10], R234 ;  /* 0x000010ea01007387 */ /* 0x000fe20000100800 */
[C---:B-----5:R-:W-:Y:S06]  /*acc0*/  HMMA.16816.F32.BF16 R160, R4.reuse, R24, R160 ;  /* 0x0000001804a0723c */ /* 0x060fec00000418a0 */
[C---:B------:R-:W-:Y:S01]  /*acd0*/  HMMA.16816.F32.BF16 R156, R4.reuse, R26, R156 ;  /* 0x0000001a049c723c */ /* 0x040fe2000004189c */
[----:B------:R-:W4:Y:S05]  /*ace0*/  LDSM.16.MT88.4 R24, [R222+0x1b800] ;  /* 0x01b80000de18783b */ /* 0x000f2a0000004200 */
        /* <DEDUP_REMOVED lines=12> */
[C---:B----4-:R-:W-:Y:S06]  /*adb0*/  HMMA.16816.F32.BF16 R44, R4.reuse, R24, R44 ;  /* 0x00000018042c723c */ /* 0x050fec000004182c */
[C---:B------:R-:W-:Y:S01]  /*adc0*/  HMMA.16816.F32.BF16 R48, R4.reuse, R26, R48 ;  /* 0x0000001a0430723c */ /* 0x040fe20000041830 */
[----:B------:R-:W-:Y:S05]  /*add0*/  LDSM.16.MT88.4 R24, [R224+0x1f800] ;  /* 0x01f80000e018783b */ /* 0x000fea0000004200 */
[C---:B------:R-:W-:Y:S06]  /*ade0*/  HMMA.16816.F32.BF16 R52, R4.reuse, R164, R52 ;  /* 0x000000a40434723c */ /* 0x040fec0000041834 */
[C---:B------:R-:W-:Y:S01]  /*adf0*/  HMMA.16816.F32.BF16 R56, R4.reuse, R166, R56 ;  /* 0x000000a60438723c */ /* 0x040fe20000041838 */
[----:B------:R-:W3:Y:S05]  /*ae00*/  LDSM.16.MT88.4 R164, [R221+0x1d800] ;  /* 0x01d80000dda4783b */ /* 0x000eea0000004200 */
[C---:B-1----:R-:W-:Y:S06]  /*ae10*/  HMMA.16816.F32.BF16 R116, R4.reuse, R16, R116 ;  /* 0x000000100474723c */ /* 0x042fec0000041874 */
[----:B------:R-:W-:Y:S01]  /*ae20*/  HMMA.16816.F32.BF16 R60, R4, R20, R60 ;  /* 0x00000014043c723c */ /* 0x000fe2000004183c */
[----:B------:R-:W-:-:S04]  /*ae30*/  FADD.FTZ R16, R186, R189 ;  /* 0x000000bdba107221 */ /* 0x000fc80000010000 */
[----:B------:R-:W-:Y:S01]  /*ae40*/  FADD.FTZ R16, R191, R16 ;  /* 0x00000010bf107221 */ /* 0x000fe20000010000 */
[----:B------:R-:W-:Y:S01]  /*ae50*/  HMMA.16816.F32.BF16 R64, R4, R22, R64 ;  /* 0x000000160440723c */ /* 0x000fe20000041840 */
[----:B------:R-:W1:Y:S02]  /*ae60*/  LDSM.16.MT88.4 R20, [R222+0x1f800] ;  /* 0x01f80000de14783b */ /* 0x000e640000004200 */
[----:B------:R-:W-:-:S03]  /*ae70*/  FADD.FTZ R3, R193, R16 ;  /* 0x00000010c1037221 */ /* 0x000fc60000010000 */
[----:B------:R-:W-:Y:S01]  /*ae80*/  HMMA.16816.F32.BF16 R92, R4, R28, R92 ;  /* 0x0000001c045c723c */ /* 0x000fe2000004185c */
[----:B------:R-:W-:-:S04]  /*ae90*/  FADD.FTZ R3, R192, R3 ;  /* 0x00000003c0037221 */ /* 0x000fc80000010000 */
[----:B------:R-:W-:Y:S01]  /*aea0*/  FADD.FTZ R190, R190, R3 ;  /* 0x00000003bebe7221 */ /* 0x000fe20000010000 */
[----:B------:R-:W-:Y:S01]  /*aeb0*/  HMMA.16816.F32.BF16 R96, R4, R30, R96 ;  /* 0x0000001e0460723c */ /* 0x000fe20000041860 */
[----:B------:R-:W4:Y:S01]  /*aec0*/  LDSM.16.MT88.4 R28, [R220+0x1f800] ;  /* 0x01f80000dc1c783b */ /* 0x000f220000004200 */
[----:B------:R-:W-:Y:S01]  /*aed0*/  MOV R3, R0 ;  /* 0x0000000000037202 */ /* 0x000fe20000000f00 */
[----:B------:R-:W-:-:S03]  /*aee0*/  FADD.FTZ R199, R199, R190 ;  /* 0x000000bec7c77221 */ /* 0x000fc60000010000 */
[----:B--2---:R-:W-:Y:S01]  /*aef0*/  HMMA.16816.F32.BF16 R76, R4, R32, R76 ;  /* 0x00000020044c723c */ /* 0x004fe2000004184c */
[----:B------:R-:W-:-:S04]  /*af00*/  FADD.FTZ R176, R176, R199 ;  /* 0x000000c7b0b07221 */ /* 0x000fc80000010000 */
[----:B------:R-:W-:Y:S01]  /*af10*/  FADD.FTZ R177, R177, R176 ;  /* 0x000000b0b1b17221 */ /* 0x000fe20000010000 */
[----:B------:R-:W-:Y:S03]  /*af20*/  HMMA.16816.F32.BF16 R80, R4, R34, R80 ;  /* 0x000000220450723c */ /* 0x000fe60000041850 */
[----:B------:R-:W-:-:S03]  /*af30*/  FADD.FTZ R174, R174, R177 ;  /* 0x000000b1aeae7221 */ /* 0x000fc60000010000 */
[----:B---3--:R-:W-:Y:S01]  /*af40*/  HMMA.16816.F32.BF16 R84, R4, R164, R84 ;  /* 0x000000a40454723c */ /* 0x008fe20000041854 */
[----:B------:R-:W-:-:S05]  /*af50*/  FADD.FTZ R232, R181, R174 ;  /* 0x000000aeb5e87221 */ /* 0x000fca0000010000 */
[----:B------:R2:W-:Y:S01]  /*af60*/  STL [R1+0x4], R232 ;  /* 0x000004e801007387 */ /* 0x0005e20000100800 */
[----:B------:R-:W-:Y:S01]  /*af70*/  HMMA.16816.F32.BF16 R88, R4, R166, R88 ;  /* 0x000000a60458723c */ /* 0x000fe20000041858 */
[----:B------:R-:W-:-:S05]  /*af80*/  MOV R164, R2 ;  /* 0x0000000200a47202 */ /* 0x000fca0000000f00 */
[C---:B------:R-:W-:Y:S06]  /*af90*/  HMMA.16816.F32.BF16 R100, R4.reuse, R24, R100 ;  /* 0x000000180464723c */ /* 0x040fec0000041864 */
[C---:B------:R-:W-:Y:S06]  /*afa0*/  HMMA.16816.F32.BF16 R104, R4.reuse, R26, R104 ;  /* 0x0000001a0468723c */ /* 0x040fec0000041868 */
[C---:B-1----:R-:W-:Y:S06]  /*afb0*/  HMMA.16816.F32.BF16 R108, R4.reuse, R20, R108 ;  /* 0x00000014046c723c */ /* 0x042fec000004186c */
[C---:B------:R-:W-:Y:S06]  /*afc0*/  HMMA.16816.F32.BF16 R112, R4.reuse, R22, R112 ;  /* 0x000000160470723c */ /* 0x040fec0000041870 */
[C---:B------:R-:W-:Y:S06]  /*afd0*/  HMMA.16816.F32.BF16 R120, R4.reuse, R18, R120 ;  /* 0x000000120478723c */ /* 0x040fec0000041878 */
[C---:B----4-:R-:W-:Y:S06]  /*afe0*/  HMMA.16816.F32.BF16 R124, R4.reuse, R28, R124 ;  /* 0x0000001c047c723c */ /* 0x050fec000004187c */
[----:B------:R-:W-:Y:S01]  /*aff0*/  HMMA.16816.F32.BF16 R128, R4, R30, R128 ;  /* 0x0000001e0480723c */ /* 0x000fe20000041880 */
[----:B------:R-:W-:-:S08]  /*b000*/  NOP ;  /* 0x0000000000007918 */ /* 0x000fd00000000000 */
[----:B--2---:R-:W-:-:S15]  /*b010*/  @!P0 BRA `(.L_x_2224) ;  /* 0x0000004000408947 */ /* 0x004fde0003800000 */
        /* <DEDUP_REMOVED lines=10> */
[----:B------:R-:W-:Y:S02]  /*b0c0*/  MOV R22, UR6 ;  /* 0x0000000600167c02 */ /* 0x000fe40008000f00 */
[----:B------:R-:W-:Y:S01]  /*b0d0*/  MOV R23, UR7 ;  /* 0x0000000700177c02 */ /* 0x000fe20008000f00 */
[----:B------:R-:W-:Y:S01]  /*b0e0*/  UIADD3 UR4, UR7, UR4, URZ ;  /* 0x0000000407047290 */ /* 0x000fe2000fffe03f */
[----:B------:R-:W-:Y:S02]  /*b0f0*/  LEA R3, P0, R22, R8, 0x6 ;  /* 0x0000000816037211 */ /* 0x000fe400078030ff */
[----:B------:R-:W3:Y:S03]  /*b100*/  @!P3 LDC.64 R20, c[0x0][0x220] ;  /* 0x00008800ff14bb82 */ /* 0x000ee60000000a00 */
[----:B------:R-:W-:-:S02]  /*b110*/  MOV R15, UR4 ;  /* 0x00000004000f7c02 */ /* 0x000fc40008000f00 */
[C---:B-1----:R-:W-:Y:S02]  /*b120*/  @!P5 LEA R26, P1, R3.reuse, R6, 0x1 ;  /* 0x00000006031ad211 */ /* 0x042fe400078208ff */
[----:B------:R-:W-:Y:S01]  /*b130*/  LEA.HI.X R22, R22, R11, R15, 0x6, P0 ;  /* 0x0000000b16167211 */ /* 0x000fe200000f340f */
[----:B------:R-:W1:Y:S01]  /*b140*/  @!P2 LDC.64 R18, c[0x0][0x220] ;  /* 0x00008800ff12ab82 */ /* 0x000e620000000a00 */
[----:B------:R-:W-:Y:S02]  /*b150*/  @P5 STS.128 [R238+0x18000], RZ ;  /* 0x018000ffee005388 */ /* 0x000fe40000000c00 */
[----:B------:R-:W-:-:S05]  /*b160*/  @!P5 LEA.HI.X R27, R3, R7, R22, 0x1, P1 ;  /* 0x00000007031bd211 */ /* 0x000fca00008f0c16 */
[----:B------:R-:W4:Y:S01]  /*b170*/  @!P5 LDC.64 R16, c[0x0][0x220] ;  /* 0x00008800ff10db82 */ /* 0x000f220000000a00 */
[C---:B--2---:R-:W-:Y:S01]  /*b180*/  @!P4 LEA R24, P0, R3.reuse, R4, 0x1 ;  /* 0x000000040318c211 */ /* 0x044fe200078008ff */
[----:B------:R-:W-:Y:S01]  /*b190*/  @!PT LDS RZ, [RZ] ;  /* 0x00000000fffff984 */ /* 0x000fe20000000800 */
[----:B------:R-:W-:Y:S01]  /*b1a0*/  @!PT LDS RZ, [RZ] ;  /* 0x00000000fffff984 */ /* 0x000fe20000000800 */
[----:B------:R-:W-:Y:S01]  /*b1b0*/  @!PT LDS RZ, [RZ] ;  /* 0x00000000fffff984 */ /* 0x000fe20000000800 */
[----:B------:R2:W-:Y:S03]  /*b1c0*/  @!P5 LDGSTS.E.BYPASS.LTC128B.128 [R238+0x18000], desc[UR30][R26.64] ;  /* 0x180000001aeedfae */ /* 0x0005e6000b901d5e */
[C---:B------:R-:W-:Y:S01]  /*b1d0*/  @!P4 LEA.HI.X R25, R3.reuse, R5, R22, 0x1, P0 ;  /* 0x000000050319c211 */ /* 0x040fe200000f0c16 */
[----:B------:R-:W-:Y:S02]  /*b1e0*/  @P4 STS.128 [R238+0x1a000], RZ ;  /* 0x01a000ffee004388 */ /* 0x000fe40000000c00 */
[----:B------:R-:W5:Y:S01]  /*b1f0*/  @!P4 LDC.64 R14, c[0x0][0x220] ;  /* 0x00008800ff0ecb82 */ /* 0x000f620000000a00 */
[C---:B---3--:R-:W-:Y:S01]  /*b200*/  @!P3 LEA R28, P0, R3.reuse, R20, 0x1 ;  /* 0x00000014031cb211 */ /* 0x048fe200078008ff */
[----:B------:R-:W-:Y:S01]  /*b210*/  @!PT LDS RZ, [RZ] ;  /* 0x00000000fffff984 */ /* 0x000fe20000000800 */
[----:B------:R-:W-:Y:S01]  /*b220*/  @!PT LDS RZ, [RZ] ;  /* 0x00000000fffff984 */ /* 0x000fe20000000800 */
[----:B------:R-:W-:Y:S01]  /*b230*/  @!PT LDS RZ, [RZ] ;  /* 0x00000000fffff984 */ /* 0x000fe20000000800 */
[----:B------:R-:W-:Y:S01]  /*b240*/  @!P4 LDGSTS.E.BYPASS.LTC128B.128 [R238+0x1a000], desc[UR30][R24.64+0x80] ;  /* 0x1a00008018eecfae */ /* 0x000fe2000b901d5e */
[----:B------:R-:W-:-:S02]  /*b250*/  IADD3 R20, P6, R3, UR38, RZ ;  /* 0x0000002603147c10 */ /* 0x000fc4000ffde0ff */
[C-C-:B------:R-:W-:Y:S01]  /*b260*/  @!P3 LEA.HI.X R29, R3.reuse, R21, R22.reuse, 0x1, P0 ;  /* 0x00000015031db211 */ /* 0x140fe200000f0c16 */
[----:B------:R-:W-:Y:S02]  /*b270*/  @P3 STS.128 [R238+0x1c000], RZ ;  /* 0x01c000ffee003388 */ /* 0x000fe40000000c00 */
[----:B------:R-:W2:Y:S01]  /*b280*/  @!P3 LDC.64 R6, c[0x0][0x220] ;  /* 0x00008800ff06bb82 */ /* 0x000ea20000000a00 */
[C---:B-1----:R-:W-:Y:S01]  /*b290*/  @!P2 LEA R18, P0, R3.reuse, R18, 0x1 ;  /* 0x000000120312a211 */ /* 0x042fe200078008ff */
[----:B------:R-:W-:Y:S01]  /*b2a0*/  @!PT LDS RZ, [RZ] ;  /* 0x00000000fffff984 */ /* 0x000fe20000000800 */
[----:B------:R-:W-:Y:S01]  /*b2b0*/  @!PT LDS RZ, [RZ] ;  /* 0x00000000fffff984 */ /* 0x000fe20000000800 */
[----:B------:R-:W-:Y:S01]  /*b2c0*/  @!PT LDS RZ, [RZ] ;  /* 0x00000000fffff984 */ /* 0x000fe20000000800 */
[----:B------:R-:W-:Y:S03]  /*b2d0*/  @!P3 LDGSTS.E.BYPASS.LTC128B.128 [R238+0x1c000], desc[UR30][R28.64+0x100] ;  /* 0x1c0001001ceebfae */ /* 0x000fe6000b901d5e */
        /* <DEDUP_REMOVED lines=11> */
[----:B-----5:R-:W-:-:S03]  /*b390*/  @!P4 LEA R14, P6, R20, R14, 0x1 ;  /* 0x0000000e140ec211 */ /* 0x020fc600078c08ff */
[----:B------:R-:W-:Y:S01]  /*b3a0*/  @!PT LDS RZ, [RZ] ;  /* 0x00000000fffff984 */ /* 0x000fe20000000800 */
[----:B------:R-:W-:Y:S01]  /*b3b0*/  @!PT LDS RZ, [RZ] ;  /* 0x00000000fffff984 */ /* 0x000fe20000000800 */
[----:B------:R-:W-:Y:S01]  /*b3c0*/  @!PT LDS RZ, [RZ] ;  /* 0x00000000fffff984 */ /* 0x000fe20000000800 */
[----:B------:R3:W-:Y:S01]  /*b3d0*/  @!P5 LDGSTS.E.BYPASS.LTC128B.128 [R238+0x19000], desc[UR30][R30.64] ;  /* 0x190000001eeedfae */ /* 0x0007e2000b901d5e */
[C-C-:B------:R-:W-:Y:S02]  /*b3e0*/  @!P4 LEA.HI.X R15, R20.reuse, R15, R16.reuse, 0x1, P6 ;  /* 0x0000000f140fc211 */ /* 0x140fe400030f0c10 */
[C---:B--2---:R-:W-:Y:S01]  /*b3f0*/  @!P3 LEA R26, P1, R20.reuse, R6, 0x1 ;  /* 0x00000006141ab211 */ /* 0x044fe200078208ff */
        /* <DEDUP_REMOVED lines=21> */
[----:B------:R-:W4:Y:S04]  /*b550*/  LDSM.16.M88.4 R180, [R229+0x10800] ;  /* 0x01080000e5b4783b */ /* 0x000f280000000200 */
[----:B------:R-:W5:Y:S04]  /*b560*/  LDSM.16.M88.4 R172, [R229+0x11000] ;  /* 0x01100000e5ac783b */ /* 0x000f680000000200 */
[----:B---3--:R-:W3:Y:S04]  /*b570*/  LDSM.16.M88.4 R28, [R229+0x11800] ;  /* 0x01180000e51c783b */ /* 0x008ee80000000200 */
[----:B------:R-:W-:Y:S04]  /*b580*/  LDSM.16.M88.4 R4, [R228] ;  /* 0x00000000e404783b */ /* 0x000fe80000000200 */
[----:B------:R-:W3:Y:S04]  /*b590*/  LDSM.16.M88.4 R196, [R227] ;  /* 0x00000000e3c4783b */ /* 0x000ee80000000200 */
[----:B------:R-:W3:Y:S04]  /*b5a0*/  LDSM.16.M88.4 R192, [R219] ;  /* 0x00000000dbc0783b */ /* 0x000ee80000000200 */
[----:B------:R-:W3:Y:S04]  /*b5b0*/  LDSM.16.M88.4 R188, [R218] ;  /* 0x00000000dabc783b */ /* 0x000ee80000000200 */
[----:B------:R-:W3:Y:S04]  /*b5c0*/  LDSM.16.M88.4 R16, [R217] ;  /* 0x00000000d910783b */ /* 0x000ee80000000200 */
[----:B-1----:R-:W-:Y:S01]  /*b5d0*/  LDSM.16.M88.4 R32, [R226] ;  /* 0x00000000e220783b */ /* 0x002fe20000000200 */
[C---:B--2---:R-:W-:Y:S03]  /*b5e0*/  HMMA.16816.F32.BF16 R24, R164.reuse, R20, RZ ;  /* 0x00000014a418723c */ /* 0x044fe600000418ff */
[----:B------:R-:W-:Y:S04]  /*b5f0*/  LDSM.16.M88.4 R200, [R230+0xc000] ;  /* 0x00c00000e6c8783b */ /* 0x000fe80000000200 */
[----:B------:R-:W0:Y:S01]  /*b600*/  LDGDEPBAR ;  /* 0x00000000000079af */ /* 0x000e220000000000 */
[C---:B------:R-:W-:Y:S06]  /*b610*/  HMMA.16816.F32.BF16 R20, R164.reuse, R22, RZ ;  /* 0x00000016a414723c */ /* 0x040fec00000418ff */
[C---:B----4-:R-:W-:Y:S06]  /*b620*/  HMMA.16816.F32.BF16 R184, R164.reuse, R180, RZ ;  /* 0x000000b4a4b8723c */ /* 0x050fec00000418ff */
[C---:B-----5:R-:W-:Y:S06]  /*b630*/  HMMA.16816.F32.BF16 R176, R164.reuse, R172, RZ ;  /* 0x000000aca4b0723c */ /* 0x060fec00000418ff */
[C---:B------:R-:W-:Y:S06]  /*b640*/  HMMA.16816.F32.BF16 R180, R164.reuse, R182, RZ ;  /* 0x000000b6a4b4723c */ /* 0x040fec00000418ff */
[C---:B------:R-:W-:Y:S06]  /*b650*/  HMMA.16816.F32.BF16 R172, R164.reuse, R174, RZ ;  /* 0x000000aea4ac723c */ /* 0x040fec00000418ff */
[C---:B---3--:R-:W-:Y:S06]  /*b660*/  HMMA.16816.F32.BF16 R168, R164.reuse, R28, RZ ;  /* 0x0000001ca4a8723c */ /* 0x048fec00000418ff */
[----:B------:R-:W-:Y:S01]  /*b670*/  HMMA.16816.F32.BF16 R164, R164, R30, RZ ;  /* 0x0000001ea4a4723c */ /* 0x000fe200000418ff */
        /* <DEDUP_REMOVED lines=43> */
[C---:B------:R-:W-:Y:S06]  /*b930*/  HMMA.16816.F32.BF16 R184, R192.reuse, R32, R184 ;  /* 0x00000020c0b8723c */ /* 0x040fec00000418b8 */
        /* <DEDUP_REMOVED lines=8> */
[----:B------:R-:W-:Y:S01]  /*b9c0*/  LDSM.16.M88.4 R192, [R223+0x12800] ;  /* 0x01280000dfc0783b */ /* 0x000fe20000000200 */
[C---:B---3--:R-:W-:Y:S06]  /*b9d0*/  HMMA.16816.F32.BF16 R24, R16.reuse, R4, R24 ;  /* 0x000000041018723c */ /* 0x048fec0000041818 */
[C---:B------:R-:W-:Y:S01]  /*b9e0*/  HMMA.16816.F32.BF16 R20, R16.reuse, R6, R20 ;  /* 0x000000061014723c */ /* 0x040fe20000041814 */
[----:B------:R-:W2:Y:S05]  /*b9f0*/  LDSM.16.M88.4 R4, [R226+0x4000] ;  /* 0x00400000e204783b */ /* 0x000eaa0000000200 */
[C---:B----4-:R-:W-:Y:S06]  /*ba00*/  HMMA.16816.F32.BF16 R176, R16.reuse, R32, R176 ;  /* 0x0000002010b0723c */ /* 0x050fec00000418b0 */
[C---:B------:R-:W-:Y:S01]  /*ba10*/  HMMA.16816.F32.BF16 R172, R16.reuse, R34, R172 ;  /* 0x0000002210ac723c */ /* 0x040fe200000418ac */
[----:B------:R-:W3:Y:S05]  /*ba20*/  LDSM.16.M88.4 R32, [R223+0x13000] ;  /* 0x01300000df20783b */ /* 0x000eea0000000200 */
[C---:B------:R-:W-:Y:S06]  /*ba30*/  HMMA.16816.F32.BF16 R184, R16.reuse, R188, R184 ;  /* 0x000000bc10b8723c */ /* 0x040fec00000418b8 */
[C---:B------:R-:W-:Y:S01]  /*ba40*/  HMMA.16816.F32.BF16 R180, R16.reuse, R190, R180 ;  /* 0x000000be10b4723c */ /* 0x040fe200000418b4 */
[----:B------:R-:W-:Y:S05]  /*ba50*/  LDSM.16.M88.4 R188, [R216+0x2000] ;  /* 0x00200000d8bc783b */ /* 0x000fea0000000200 */
[C---:B-1----:R-:W-:Y:S06]  /*ba60*/  HMMA.16816.F32.BF16 R168, R16.reuse, R28, R168 ;  /* 0x0000001c10a8723c */ /* 0x042fec00000418a8 */
[----:B------:R-:W-:Y:S01]  /*ba70*/  HMMA.16816.F32.BF16 R164, R16, R30, R164 ;  /* 0x0000001e10a4723c */ /* 0x000fe200000418a4 */
[----:B------:R-:W1:Y:S04]  /*ba80*/  LDSM.16.M88.4 R16, [R223+0x13800] ;  /* 0x01380000df10783b */ /* 0x000e680000000200 */
        /* <DEDUP_REMOVED lines=10> */
[C---:B-1----:R-:W-:Y:S06]  /*bb30*/  HMMA.16816.F32.BF16 R168, R4.reuse, R16, R168 ;  /* 0x0000001004a8723c */ /* 0x042fec00000418a8 */
[----:B------:R-:W-:Y:S01]  /*bb40*/  HMMA.16816.F32.BF16 R164, R4, R18, R164 ;  /* 0x0000001204a4723c */ /* 0x000fe200000418a4 */
[----:B------:R-:W-:Y:S04]  /*bb50*/  LDSM.16.M88.4 R16, [R230+0x8000] ;  /* 0x00800000e610783b */ /* 0x000fe80000000200 */
[----:B------:R-:W1:Y:S01]  /*bb60*/  LDSM.16.M88.4 R4, [R229+0x14000] ;  /* 0x01400000e504783b */ /* 0x000e620000000200 */
        /* <DEDUP_REMOVED lines=45> */
[C---:B------:R-:W-:Y:S06]  /*be40*/  HMMA.16816.F32.BF16 R184, R4.reuse, R32, R184 ;  /* 0x0000002004b8723c */ /* 0x040fec00000418b8 */
[C---:B------:R-:W-:Y:S01]  /*be50*/  HMMA.16816.F32.BF16 R180, R4.reuse, R34, R180 ;  /* 0x0000002204b4723c */ /* 0x040fe200000418b4 */
[----:B------:R-:W3:Y:S05]  /*be60*/  LDSM.16.M88.4 R32, [R216+0x4800] ;  /* 0x00480000d820783b */ /* 0x000eea0000000200 */
[C---:B----4-:R-:W-:Y:S06]  /*be70*/  HMMA.16816.F32.BF16 R176, R4.reuse, R28, R176 ;  /* 0x0000001c04b0723c */ /* 0x050fec00000418b0 */
[----:B------:R-:W-:Y:S01]  /*be80*/  HMMA.16816.F32.BF16 R172, R4, R30, R172 ;  /* 0x0000001e04ac723c */ /* 0x000fe200000418ac */
[----:B------:R-:W4:Y:S04]  /*be90*/  LDSM.16.M88.4 R28, [R216+0x5000] ;  /* 0x00500000d81c783b */ /* 0x000f280000000200 */
[----:B------:R-:W5:Y:S01]  /*bea0*/  LDSM.16.M88.4 R4, [R229+0x16000] ;  /* 0x01600000e504783b */ /* 0x000f620000000200 */
        /* <DEDUP_REMOVED lines=8> */
[----:B------:R-:W-:Y:S05]  /*bf30*/  LDSM.16.M88.4 R32, [R228+0xc000] ;  /* 0x00c00000e420783b */ /* 0x000fea0000000200 */
[C---:B----4-:R-:W-:Y:S06]  /*bf40*/  HMMA.16816.F32.BF16 R176, R16.reuse, R28, R176 ;  /* 0x0000001c10b0723c */ /* 0x050fec00000418b0 */
[----:B------:R-:W-:Y:S01]  /*bf50*/  HMMA.16816.F32.BF16 R172, R16, R30, R172 ;  /* 0x0000001e10ac723c */ /* 0x000fe200000418ac */
[----:B------:R-:W2:Y:S04]  /*bf60*/  LDSM.16.M88.4 R28, [R207] ;  /* 0x00000000cf1c783b */ /* 0x000ea80000000200 */
[----:B------:R-:W-:Y:S01]  /*bf70*/  LDSM.16.M88.4 R16, [R226+0xc000] ;  /* 0x00c00000e210783b */ /* 0x000fe20000000200 */
[C---:B-----5:R-:W-:Y:S06]  /*bf80*/  HMMA.16816.F32.BF16 R24, R200.reuse, R4, R24 ;  /* 0x00000004c818723c */ /* 0x060fec0000041818 */
[C---:B------:R-:W-:Y:S01]  /*bf90*/  HMMA.16816.F32.BF16 R20, R200.reuse, R6, R20 ;  /* 0x00000006c814723c */ /* 0x040fe20000041814 */
[----:B------:R-:W3:Y:S05]  /*bfa0*/  LDSM.16.M88.4 R4, [R223+0x16000] ;  /* 0x01600000df04783b */ /* 0x000eea0000000200 */
[C---:B-1----:R-:W-:Y:S06]  /*bfb0*/  HMMA.16816.F32.BF16 R168, R200.reuse, R188, R168 ;  /* 0x000000bcc8a8723c */ /* 0x042fec00000418a8 */
[C---:B------:R-:W-:Y:S06]  /*bfc0*/  HMMA.16816.F32.BF16 R164, R200.reuse, R190, R164 ;  /* 0x000000bec8a4723c */ /* 0x040fec00000418a4 */
[C---:B------:R-:W-:Y:S06]  /*bfd0*/  HMMA.16816.F32.BF16 R176, R200.reuse, R192, R176 ;  /* 0x000000c0c8b0723c */ /* 0x040fec00000418b0 */
[----:B------:R-:W-:Y:S01]  /*bfe0*/  HMMA.16816.F32.BF16 R172, R200, R194, R172 ;  /* 0x000000c2c8ac723c */ /* 0x000fe200000418ac */
[----:B------:R-:W1:Y:S05]  /*bff0*/  LDSM.16.M88.4 R192, [R206] ;  /* 0x00000000cec0783b */ /* 0x000e6a0000000200 */
[C---:B--2---:R-:W-:Y:S06]  /*c000*/  HMMA.16816.F32.BF16 R24, R32.reuse, R28, R24 ;  /* 0x0000001c2018723c */ /* 0x044fec0000041818 */
[----:B------:R-:W-:Y:S01]  /*c010*/  HMMA.16816.F32.BF16 R188, R32, R30, R20 ;  /* 0x0000001e20bc723c */ /* 0x000fe20000041814 */
[----:B------:R-:W-:Y:S04]  /*c020*/  LDSM.16.M88.4 R28, [R225+0xc000] ;  /* 0x00c00000e11c783b */ /* 0x000fe80000000200 */
[----:B------:R-:W2:Y:S01]  /*c030*/  LDSM.16.M88.4 R20, [R216+0x6000] ;  /* 0x00600000d814783b */ /* 0x000ea20000000200 */
[C---:B------:R-:W-:Y:S06]  /*c040*/  HMMA.16816.F32.BF16 R184, R200.reuse, R196, R184 ;  /* 0x000000c4c8b8723c */ /* 0x040fec00000418b8 */
[----:B------:R-:W-:Y:S01]  /*c050*/  HMMA.16816.F32.BF16 R180, R200, R198, R180 ;  /* 0x000000c6c8b4723c */ /* 0x000fe200000418b4 */
[----:B------:R-:W4:Y:S05]  /*c060*/  LDSM.16.M88.4 R196, [R205] ;  /* 0x00000000cdc4783b */ /* 0x000f2a0000000200 */
[C---:B---3--:R-:W-:Y:S06]  /*c070*/  HMMA.16816.F32.BF16 R24, R16.reuse, R4, R24 ;  /* 0x000000041018723c */ /* 0x048fec0000041818 */
[----:B------:R-:W-:Y:S01]  /*c080*/  HMMA.16816.F32.BF16 R188, R16, R6, R188 ;  /* 0x0000000610bc723c */ /* 0x000fe200000418bc */
[----:B------:R-:W3:Y:S05]  /*c090*/  LDSM.16.M88.4 R4, [R223+0x16800] ;  /* 0x01680000df04783b */ /* 0x000eea0000000200 */
[C---:B-1----:R-:W-:Y:S06]  /*c0a0*/  HMMA.16816.F32.BF16 R184, R32.reuse, R192, R184 ;  /* 0x000000c020b8723c */ /* 0x042fec00000418b8 */
[----:B------:R-:W-:Y:S06]  /*c0b0*/  HMMA.16816.F32.BF16 R180, R32, R194, R180 ;  /* 0x000000c220b4723c */ /* 0x000fec00000418b4 */
[C---:B--2---:R-:W-:Y:S06]  /*c0c0*/  HMMA.16816.F32.BF16 R24, R28.reuse, R20, R24 ;  /* 0x000000141c18723c */ /* 0x044fec0000041818 */
[----:B------:R-:W-:Y:S01]  /*c0d0*/  HMMA.16816.F32.BF16 R188, R28, R22, R188 ;  /* 0x000000161cbc723c */ /* 0x000fe200000418bc */
[----:B------:R-:W1:Y:S05]  /*c0e0*/  LDSM.16.M88.4 R20, [R204] ;  /* 0x00000000cc14783b */ /* 0x000e6a0000000200 */
[C---:B----4-:R-:W-:Y:S06]  /*c0f0*/  HMMA.16816.F32.BF16 R176, R32.reuse, R196, R176 ;  /* 0x000000c420b0723c */ /* 0x050fec00000418b0 */
[----:B------:R-:W-:Y:S01]  /*c100*/  HMMA.16816.F32.BF16 R196, R32, R198, R172 ;  /* 0x000000c620c4723c */ /* 0x000fe200000418ac */
[----:B------:R-:W2:Y:S05]  /*c110*/  LDSM.16.M88.4 R172, [R216+0x6800] ;  /* 0x00680000d8ac783b */ /* 0x000eaa0000000200 */
[C---:B---3--:R-:W-:Y:S01]  /*c120*/  HMMA.16816.F32.BF16 R184, R16.reuse, R4, R184 ;  /* 0x0000000410b8723c */ /* 0x048fe200000418b8 */
[----:B------:R-:W-:Y:S01]  /*c130*/  FMUL.FTZ R25, R25, UR39 ;  /* 0x0000002719197c20 */ /* 0x000fe20008410000 */
[----:B------:R-:W-:Y:S01]  /*c140*/  FMUL.FTZ R3, R24, UR39 ;  /* 0x0000002718037c20 */ /* 0x000fe20008410000 */
[----:B------:R-:W-:Y:S01]  /*c150*/  FMUL.FTZ R193, R26, UR39 ;  /* 0x000000271ac17c20 */ /* 0x000fe20008410000 */
[----:B------:R-:W-:Y:S01]  /*c160*/  FMUL.FTZ R194, R27, UR39 ;  /* 0x000000271bc27c20 */ /* 0x000fe20008410000 */
[----:B------:R3:W4:Y:S01]  /*c170*/  MUFU.TANH R192, R25 ;  /* 0x0000001900c07308 */ /* 0x0007220000002400 */
[----:B------:R-:W-:Y:S01]  /*c180*/  HMMA.16816.F32.BF16 R180, R16, R6, R180 ;  /* 0x0000000610b4723c */ /* 0x000fe200000418b4 */
[----:B------:R-:W5:Y:S01]  /*c190*/  LDSM.16.M88.4 R4, [R223+0x17000] ;  /* 0x01700000df04783b */ /* 0x000f620000000200 */
[----:B------:R-:W-:Y:S01]  /*c1a0*/  FMUL.FTZ R188, R188, UR39 ;  /* 0x00000027bcbc7c20 */ /* 0x000fe20008410000 */
[----:B------:R-:W-:Y:S01]  /*c1b0*/  FMUL.FTZ R189, R189, UR39 ;  /* 0x00000027bdbd7c20 */ /* 0x000fe20008410000 */
[----:B------:R-:W-:Y:S01]  /*c1c0*/  FMUL.FTZ R190, R190, UR39 ;  /* 0x00000027bebe7c20 */ /* 0x000fe20008410000 */
[----:B------:R-:W-:-:S02]  /*c1d0*/  FMUL.FTZ R191, R191, UR39 ;  /* 0x00000027bfbf7c20 */ /* 0x000fc40008410000 */
[----:B------:R-:W2:Y:S08]  /*c1e0*/  MUFU.TANH R3, R3 ;  /* 0x0000000300037308 */ /* 0x000eb00000002400 */
[----:B------:R-:W4:Y:S01]  /*c1f0*/  MUFU.TANH R193, R193 ;  /* 0x000000c100c17308 */ /* 0x000f220000002400 */
[----:B---3--:R-:W3:Y:S01]  /*c200*/  LDSM.16.M88.4 R24, [R216+0x7000] ;  /* 0x00700000d818783b */ /* 0x008ee20000000200 */
[C---:B-1----:R-:W-:Y:S06]  /*c210*/  HMMA.16816.F32.BF16 R168, R32.reuse, R20, R168 ;  /* 0x0000001420a8723c */ /* 0x042fec00000418a8 */
[----:B------:R-:W-:Y:S01]  /*c220*/  HMMA.16816.F32.BF16 R164, R32, R22, R164 ;  /* 0x0000001620a4723c */ /* 0x000fe200000418a4 */
[----:B------:R-:W1:Y:S05]  /*c230*/  MUFU.TANH R194, R194 ;  /* 0x000000c200c27308 */ /* 0x000e6a0000002400 */
[C---:B--2---:R-:W-:Y:S03]  /*c240*/  HMMA.16816.F32.BF16 R184, R28.reuse, R172, R184 ;  /* 0x000000ac1cb8723c */ /* 0x044fe600000418b8 */
[----:B------:R-:W2:Y:S03]  /*c250*/  MUFU.TANH R188, R188 ;  /* 0x000000bc00bc7308 */ /* 0x000ea60000002400 */
[----:B------:R-:W-:Y:S01]  /*c260*/  HMMA.16816.F32.BF16 R180, R28, R174, R180 ;  /* 0x000000ae1cb4723c */ /* 0x000fe200000418b4 */
[----:B------:R-:W4:Y:S04]  /*c270*/  LDSM.16.M88.4 R172, [R223+0x17800] ;  /* 0x01780000dfac783b */ /* 0x000f280000000200 */
[----:B------:R-:W1:Y:S01]  /*c280*/  MUFU.TANH R189, R189 ;  /* 0x000000bd00bd7308 */ /* 0x000e620000002400 */
[C---:B-----5:R-:W-:Y:S06]  /*c290*/  HMMA.16816.F32.BF16 R176, R16.reuse, R4, R176 ;  /* 0x0000000410b0723c */ /* 0x060fec00000418b0 */
[----:B------:R-:W-:Y:S01]  /*c2a0*/  HMMA.16816.F32.BF16 R196, R16, R6, R196 ;  /* 0x0000000610c4723c */ /* 0x000fe200000418c4 */
[----:B------:R-:W5:Y:S01]  /*c2b0*/  LDSM.16.M88.4 R4, [R216+0x7800] ;  /* 0x00780000d804783b */ /* 0x000f620000000200 */
[----:B------:R-:W1:Y:S01]  /*c2c0*/  MUFU.TANH R190, R190 ;  /* 0x000000be00be7308 */ /* 0x000e620000002400 */
[----:B------:R-:W-:-:S04]  /*c2d0*/  DEPBAR.LE SB0, 0x0 ;  /* 0x000080000000791a */ /* 0x000fc80000000000 */
[----:B------:R-:W-:Y:S01]  /*c2e0*/  FMUL.FTZ R195, R184, UR39 ;  /* 0x00000027b8c37c20 */ /* 0x000fe20008410000 */
[----:B------:R-:W-:Y:S01]  /*c2f0*/  FMUL.FTZ R184, R185, UR39 ;  /* 0x00000027b9b87c20 */ /* 0x000fe20008410000 */
[----:B------:R-:W-:Y:S01]  /*c300*/  FMUL.FTZ R185, R186, UR39 ;  /* 0x00000027bab97c20 */ /* 0x000fe20008410000 */
[----:B------:R-:W-:Y:S01]  /*c310*/  FMUL.FTZ R186, R187, UR39 ;  /* 0x00000027bbba7c20 */ /* 0x000fe20008410000 */
[----:B------:R-:W1:Y:S01]  /*c320*/  MUFU.TANH R191, R191 ;  /* 0x000000bf00bf7308 */ /* 0x000e620000002400 */
[----:B------:R-:W-:Y:S01]  /*c330*/  FMUL.FTZ R33, R183, UR39 ;  /* 0x00000027b7217c20 */ /* 0x000fe20008410000 */
[----:B------:R-:W-:Y:S01]  /*c340*/  FMUL.FTZ R35, R182, UR39 ;  /* 0x00000027b6237c20 */ /* 0x000fe20008410000 */
[----:B------:R-:W-:-:S04]  /*c350*/  FMUL.FTZ R180, R180, UR39 ;  /* 0x00000027b4b47c20 */ /* 0x000fc80008410000 */
[C---:B---3--:R-:W-:Y:S01]  /*c360*/  HMMA.16816.F32.BF16 R176, R28.reuse, R24, R176 ;  /* 0x000000181cb0723c */ /* 0x048fe200000418b0 */
[----:B------:R-:W3:Y:S05]  /*c370*/  MUFU.TANH R195, R195 ;  /* 0x000000c300c37308 */ /* 0x000eea0000002400 */
[----:B------:R-:W-:Y:S01]  /*c380*/  HMMA.16816.F32.BF16 R196, R28, R26, R196 ;  /* 0x0000001a1cc4723c */ /* 0x000fe200000418c4 */
[----:B------:R-:W-:Y:S02]  /*c390*/  FMUL.FTZ R24, R181, UR39 ;  /* 0x00000027b5187c20 */ /* 0x000fe40008410000 */
[----:B------:R-:W1:Y:S03]  /*c3a0*/  MUFU.TANH R184, R184 ;  /* 0x000000b800b87308 */ /* 0x000e660000002400 */
[C---:B----4-:R-:W-:Y:S05]  /*c3b0*/  HMMA.16816.F32.BF16 R168, R16.reuse, R172, R168 ;  /* 0x000000ac10a8723c */ /* 0x050fea00000418a8 */
[----:B------:R-:W4:Y:S01]  /*c3c0*/  MUFU.TANH R185, R185 ;  /* 0x000000b900b97308 */ /* 0x000f220000002400 */
[----:B------:R-:W-:Y:S06]  /*c3d0*/  HMMA.16816.F32.BF16 R164, R16, R174, R164 ;  /* 0x000000ae10a4723c */ /* 0x000fec00000418a4 */
[----:B------:R-:W-:Y:S01]  /*c3e0*/  FMUL.FTZ R26, R177, UR39 ;  /* 0x00000027b11a7c20 */ /* 0x000fe20008410000 */
[----:B------:R-:W-:Y:S01]  /*c3f0*/  FMUL.FTZ R179, R179, UR39 ;  /* 0x00000027b3b37c20 */ /* 0x000fe20008410000 */
[----:B------:R-:W-:Y:S01]  /*c400*/  FMUL.FTZ R176, R176, UR39 ;  /* 0x00000027b0b07c20 */ /* 0x000fe20008410000 */
[----:B------:R-:W-:Y:S01]  /*c410*/  FMUL.FTZ R178, R178, UR39 ;  /* 0x00000027b2b27c20 */ /* 0x000fe20008410000 */
[----:B------:R-:W1:Y:S02]  /*c420*/  MUFU.TANH R186, R186 ;  /* 0x000000ba00ba7308 */ /* 0x000e640000002400 */
[----:B------:R-:W-:Y:S01]  /*c430*/  FMUL.FTZ R199, R199, UR39 ;  /* 0x00000027c7c77c20 */ /* 0x000fe20008410000 */
[----:B------:R-:W-:Y:S01]  /*c440*/  FMUL.FTZ R196, R196, UR39 ;  /* 0x00000027c4c47c20 */ /* 0x000fe20008410000 */
[----:B------:R-:W-:Y:S01]  /*c450*/  FMUL.FTZ R197, R197, UR39 ;  /* 0x00000027c5c57c20 */ /* 0x000fe20008410000 */
[----:B------:R-:W-:-:S03]  /*c460*/  FMUL.FTZ R198, R198, UR39 ;  /* 0x00000027c6c67c20 */ /* 0x000fc60008410000 */
[C---:B-----5:R-:W-:Y:S01]  /*c470*/  HMMA.16816.F32.BF16 R168, R28.reuse, R4, R168 ;  /* 0x000000041ca8723c */ /* 0x060fe200000418a8 */
[----:B------:R1:W1:Y:S05]  /*c480*/  MUFU.TANH R203, R179 ;  /* 0x000000b300cb7308 */ /* 0x00026a0000002400 */
[----:B------:R-:W-:Y:S03]  /*c490*/  HMMA.16816.F32.BF16 R164, R28, R6, R164 ;  /* 0x000000061ca4723c */ /* 0x000fe600000418a4 */
[----:B------:R1:W1:Y:S08]  /*c4a0*/  MUFU.TANH R25, R180 ;  /* 0x000000b400197308 */ /* 0x0002700000002400 */
[----:B------:R-:W1:Y:S07]  /*c4b0*/  MUFU.TANH R24, R24 ;  /* 0x0000001800187308 */ /* 0x000e6e0000002400 */
        /* <DEDUP_REMOVED lines=9> */
[----:B------:R-:W1:Y:S08]  /*c550*/  MUFU.TANH R33, R33 ;  /* 0x0000002100217308 */ /* 0x000e700000002400 */
[----:B------:R1:W1:Y:S08]  /*c560*/  MUFU.TANH R182, R176 ;  /* 0x000000b000b67308 */ /* 0x0002700000002400 */
[----:B------:R-:W1:Y:S08]  /*c570*/  MUFU.TANH R26, R26 ;  /* 0x0000001a001a7308 */ /* 0x000e700000002400 */
[----:B------:R1:W1:Y:S08]  /*c580*/  MUFU.TANH R233, R178 ;  /* 0x000000b200e97308 */ /* 0x0002700000002400 */
[----:B------:R1:W1:Y:S08]  /*c590*/  MUFU.TANH R251, R196 ;  /* 0x000000c400fb7308 */ /* 0x0002700000002400 */
[----:B------:R1:W1:Y:S08]  /*c5a0*/  MUFU.TANH R235, R197 ;  /* 0x000000c500eb7308 */ /* 0x0002700000002400 */
[----:B------:R1:W1:Y:S08]  /*c5b0*/  MUFU.TANH R201, R198 ;  /* 0x000000c600c97308 */ /* 0x0002700000002400 */
[----:B------:R-:W1:Y:S08]  /*c5c0*/  MUFU.TANH R199, R199 ;  /* 0x000000c700c77308 */ /* 0x000e700000002400 */
[----:B------:R-:W1:Y:S08]  /*c5d0*/  MUFU.TANH R28, R28 ;  /* 0x0000001c001c7308 */ /* 0x000e700000002400 */
[----:B------:R-:W1:Y:S08]  /*c5e0*/  MUFU.TANH R187, R187 ;  /* 0x000000bb00bb7308 */ /* 0x000e700000002400 */
[----:B------:R-:W1:Y:S08]  /*c5f0*/  MUFU.TANH R27, R27 ;  /* 0x0000001b001b7308 */ /* 0x000e700000002400 */
[----:B------:R-:W1:Y:S08]  /*c600*/  MUFU.TANH R183, R183 ;  /* 0x000000b700b77308 */ /* 0x000e700000002400 */
[----:B------:R1:W1:Y:S08]  /*c610*/  MUFU.TANH R171, R164 ;  /* 0x000000a400ab7308 */ /* 0x0002700000002400 */
[----:B------:R1:W1:Y:S08]  /*c620*/  MUFU.TANH R169, R165 ;  /* 0x000000a500a97308 */ /* 0x0002700000002400 */
[----:B------:R1:W1:Y:S08]  /*c630*/  MUFU.TANH R181, R166 ;  /* 0x000000a600b57308 */ /* 0x0002700000002400 */
[----:B------:R1:W1:Y:S01]  /*c640*/  MUFU.TANH R179, R167 ;  /* 0x000000a700b37308 */ /* 0x0002620000002400 */
[----:B------:R-:W-:Y:S06]  /*c650*/  BAR.SYNC.DEFER_BLOCKING 0x0 ;  /* 0x0000000000007b1d */ /* 0x000fec0000010000 */
[----:B--234-:R-:W-:Y:S05]  /*c660*/  @!P0 BRA `(.L_x_2228) ;  /* 0x0000000400448947 */ /* 0x01cfea0003800000 */
[----:B------:R-:W-:Y:S01]  /*c670*/  UIADD3 UR22, UR22, -0x4, URZ ;  /* 0xfffffffc16167890 */ /* 0x000fe2000fffe03f */
[----:B------:R-:W2:Y:S01]  /*c680*/  @!P5 LDC.64 R22, c[0x0][0x218] ;  /* 0x00008600ff16db82 */ /* 0x000ea20000000a00 */
[----:B------:R3:W-:Y:S01]  /*c690*/  @P5 STS.128 [R238+0x10000], RZ ;  /* 0x010000ffee005388 */ /* 0x0007e20000000c00 */
[----:B------:R-:W-:Y:S01]  /*c6a0*/  BSSY B0, `(.L_x_2229) ;  /* 0x000004c000007945 */ /* 0x000fe20003800000 */
[----:B------:R-:W-:Y:S02]  /*c6b0*/  USHF.R.S32.HI UR4, URZ, 0x1f, UR22 ;  /* 0x0000001f3f047899 */ /* 0x000fe40008011416 */
[----:B------:R-:W-:Y:S02]  /*c6c0*/  UIMAD.WIDE.U32 UR6, UR22, UR12, URZ ;  /* 0x0000000c160672a5 */ /* 0x000fe4000f8e003f */
[----:B------:R-:W-:Y:S01]  /*c6d0*/  UIMAD UR4, UR4, UR12, URZ ;  /* 0x0000000c040472a4 */ /* 0x000fe2000f8e023f */
[----:B------:R-:W4:Y:S03]  /*c6e0*/  @!P4 LDC.64 R20, c[0x0][0x218] ;  /* 0x00008600ff14cb82 */ /* 0x000f260000000a00 */
[----:B------:R-:W-:Y:S01]  /*c6f0*/  UIMAD UR4, UR22, UR13, UR4 ;  /* 0x0000000d160472a4 */ /* 0x000fe2000f8e0204 */
[----:B-1----:R-:W-:-:S02]  /*c700*/  IMAD.U32 R164, RZ, RZ, UR6 ;  /* 0x00000006ffa47e24 */ /* 0x002fc4000f8e00ff */
[----:B------:R-:W-:Y:S01]  /*c710*/  IMAD.U32 R165, RZ, RZ, UR7 ;  /* 0x00000007ffa57e24 */ /* 0x000fe2000f8e00ff */
[----:B------:R-:W-:Y:S01]  /*c720*/  UIADD3 UR4, UR7, UR4, URZ ;  /* 0x0000000407047290 */ /* 0x000fe2000fffe03f */
[----:B------:R-:W1:Y:S01]  /*c730*/  @!P3 LDC.64 R18, c[0x0][0x218] ;  /* 0x00008600ff12bb82 */ /* 0x000e620000000a00 */
[----:B------:R-:W-:-:S04]  /*c740*/  LEA R30, P0, R164, R242, 0x6 ;  /* 0x000000f2a41e7211 */ /* 0x000fc800078030ff */
[----:B------:R-:W-:-:S03]  /*c750*/  IMAD.U32 R29, RZ, RZ, UR4 ;  /* 0x00000004ff1d7e24 */ /* 0x000fc6000f8e00ff */
[----:B------:R-:W5:Y:S02]  /*c760*/  @!P2 LDC.64 R16, c[0x0][0x218] ;  /* 0x00008600ff10ab82 */ /* 0x000f640000000a00 */
[----:B------:R-:W-:Y:S02]  /*c770*/  LEA.HI.X R29, R164, R249, R29, 0x6, P0 ;  /* 0x000000f9a41d7211 */ /* 0x000fe400000f341d */
[----:B--2---:R-:W-:-:S04]  /*c780*/  @!P5 LEA R164, P1, R30, R22, 0x1 ;  /* 0x000000161ea4d211 */ /* 0x004fc800078208ff */
[----:B------:R-:W2:Y:S01]  /*c790*/  @!P5 LDC.64 R14, c[0x0][0x218] ;  /* 0x00008600ff0edb82 */ /* 0x000ea20000000a00 */
[C---:B----4-:R-:W-:Y:S02]  /*c7a0*/  @!P4 LEA R22, P0, R30.reuse, R20, 0x1 ;  /* 0x000000141e16c211 */ /* 0x050fe400078008ff */
[C-C-:B------:R-:W-:Y:S02]  /*c7b0*/  @!P5 LEA.HI.X R165, R30.reuse, R23, R29.reuse, 0x1, P1 ;  /* 0x000000171ea5d211 */ /* 0x140fe400008f0c1d */
[C-C-:B------:R-:W-:Y:S02]  /*c7c0*/  @!P4 LEA.HI.X R23, R30.reuse, R21, R29.reuse, 0x1, P0 ;  /* 0x000000151e17c211 */ /* 0x140fe400000f0c1d */
[C---:B------:R-:W-:Y:S01]  /*c7d0*/  IADD3 R20, P0, R30.reuse, UR14, RZ ;  /* 0x0000000e1e147c10 */ /* 0x040fe2000ff1e0ff */
[----:B------:R-:W4:Y:S01]  /*c7e0*/  @!P4 LDC.64 R6, c[0x0][0x218] ;  /* 0x00008600ff06cb82 */ /* 0x000f220000000a00 */
        /* <DEDUP_REMOVED lines=55> */
.L_x_2230:
[----:B------:R-:W-:Y:S05]  /*cb60*/  BSYNC B0 ;  /* 0x0000000000007941 */ /* 0x000fea0003800000 */
.L_x_2229:
[----:B------:R-:W0:Y:S02]  /*cb70*/  LDGDEPBAR ;  /* 0x00000000000079af */ /* 0x000e240000000000 */
.L_x_2228:
[----:B-1-3--:R-:W-:-:S04]  /*cb80*/  MOV R4, UR20 ;  /* 0x0000001400047c02 */ /* 0x00afc80008000f00 */
[----:B------:R-:W-:-:S04]  /*cb90*/  LEA R4, R4, R247, 0x6 ;  /* 0x000000f704047211 */ /* 0x000fc800078e30ff */
[C---:B------:R-:W-:Y:S02]  /*cba0*/  IADD3 R6, R4.reuse, 0x1, RZ ;  /* 0x0000000104067810 */ /* 0x040fe40007ffe0ff */
[C---:B------:R-:W-:Y:S02]  /*cbb0*/  IADD3 R5, R4.reuse, 0x8, RZ ;  /* 0x0000000804057810 */ /* 0x040fe40007ffe0ff */
[-C--:B------:R-:W-:Y:S02]  /*cbc0*/  ISETP.GE.AND P3, PT, R4, R245.reuse, PT ;  /* 0x000000f50400720c */ /* 0x080fe40003f66270 */
[C---:B------:R-:W-:Y:S02]  /*cbd0*/  ISETP.GE.AND P2, PT, R6.reuse, R245, PT ;  /* 0x000000f50600720c */ /* 0x040fe40003f46270 */
[----:B------:R-:W-:Y:S02]  /*cbe0*/  ISETP.GE.AND P5, PT, R6, R239, PT ;  /* 0x000000ef0600720c */ /* 0x000fe40003fa6270 */
[----:B------:R-:W-:-:S02]  /*cbf0*/  ISETP.GE.AND P1, PT, R5, R245, PT ;  /* 0x000000f50500720c */ /* 0x000fc40003f26270 */
[CC--:B------:R-:W-:Y:S02]  /*cc00*/  ISETP.GE.AND P4, PT, R5.reuse, R239.reuse, PT ;  /* 0x000000ef0500720c */ /* 0x0c0fe40003f86270 */
[C---:B------:R-:W-:Y:S02]  /*cc10*/  ISETP.GE.AND P6, PT, R4.reuse, R239, PT ;  /* 0x000000ef0400720c */ /* 0x040fe40003fc6270 */
[-C--:B------:R-:W-:Y:S02]  /*cc20*/  ISETP.LT.OR P3, PT, R4, R246.reuse, P3 ;  /* 0x000000f60400720c */ /* 0x080fe40001f61670 */
[C---:B------:R-:W-:Y:S02]  /*cc30*/  ISETP.LT.OR P2, PT, R6.reuse, R246, P2 ;  /* 0x000000f60600720c */ /* 0x040fe40001741670 */
[----:B------:R-:W-:Y:S02]  /*cc40*/  ISETP.LT.OR P5, PT, R6, R244, P5 ;  /* 0x000000f40600720c */ /* 0x000fe40002fa1670 */
[----:B------:R-:W-:-:S02]  /*cc50*/  ISETP.LT.OR P1, PT, R5, R246, P1 ;  /* 0x000000f60500720c */ /* 0x000fc40000f21670 */
[-C--:B------:R-:W-:Y:S02]  /*cc60*/  ISETP.LT.OR P4, PT, R5, R244.reuse, P4 ;  /* 0x000000f40500720c */ /* 0x080fe40002781670 */
[C---:B------:R-:W-:Y:S02]  /*cc70*/  ISETP.LT.OR P6, PT, R4.reuse, R244, P6 ;  /* 0x000000f40400720c */ /* 0x040fe400037c1670 */
[C---:B------:R-:W-:Y:S02]  /*cc80*/  IADD3 R6, R4.reuse, 0x9, RZ ;  /* 0x0000000904067810 */ /* 0x040fe40007ffe0ff */
[----:B------:R-:W-:Y:S02]  /*cc90*/  IADD3 R5, R4, 0x10, RZ ;  /* 0x0000001004057810 */ /* 0x000fe40007ffe0ff */
[----:B------:R-:W-:Y:S02]  /*cca0*/  FSEL R3, R3, -INF , !P3 ;  /* 0xff80000003037808 */ /* 0x000fe40005800000 */
[----:B------:R-:W-:-:S02]  /*ccb0*/  FSEL R7, R193, -INF , !P6 ;  /* 0xff800000c1077808 */ /* 0x000fc40007000000 */
[----:B------:R-:W-:Y:S02]  /*ccc0*/  FSEL R19, R192, -INF , !P2 ;  /* 0xff800000c0137808 */ /* 0x000fe40005000000 */
[CC--:B------:R-:W-:Y:S02]  /*ccd0*/  ISETP.GE.AND P0, PT, R6.reuse, R245.reuse, PT ;  /* 0x000000f50600720c */ /* 0x0c0fe40003f06270 */
[C---:B------:R-:W-:Y:S02]  /*cce0*/  ISETP.GE.AND P6, PT, R5.reuse, R245, PT ;  /* 0x000000f50500720c */ /* 0x040fe40003fc6270 */
[-C--:B------:R-:W-:Y:S02]  /*ccf0*/  ISETP.GE.AND P2, PT, R5, R239.reuse, PT ;  /* 0x000000ef0500720c */ /* 0x080fe40003f46270 */
[----:B------:R-:W-:Y:S02]  /*cd00*/  ISETP.GE.AND P3, PT, R6, R239, PT ;  /* 0x000000ef0600720c */ /* 0x000fe40003f66270 */
[----:B------:R-:W-:-:S02]  /*cd10*/  FMNMX.FTZ R16, R2, R3, !PT ;  /* 0x0000000302107209 */ /* 0x000fc40007810000 */
[CC--:B------:R-:W-:Y:S02]  /*cd20*/  ISETP.LT.OR P0, PT, R6.reuse, R246.reuse, P0 ;  /* 0x000000f60600720c */ /* 0x0c0fe40000701670 */
[C---:B------:R-:W-:Y:S02]  /*cd30*/  ISETP.LT.OR P6, PT, R5.reuse, R246, P6 ;  /* 0x000000f60500720c */ /* 0x040fe400037c1670 */
[-C--:B------:R-:W-:Y:S02]  /*cd40*/  ISETP.LT.OR P2, PT, R5, R244.reuse, P2 ;  /* 0x000000f40500720c */ /* 0x080fe40001741670 */
[----:B------:R-:W-:Y:S02]  /*cd50*/  ISETP.LT.OR P3, PT, R6, R244, P3 ;  /* 0x000000f40600720c */ /* 0x000fe40001f61670 */
[C---:B------:R-:W-:Y:S02]  /*cd60*/  IADD3 R5, R4.reuse, 0x18, RZ ;  /* 0x0000001804057810 */ /* 0x040fe40007ffe0ff */
[----:B------:R-:W-:-:S02]  /*cd70*/  IADD3 R6, R4, 0x11, RZ ;  /* 0x0000001104067810 */ /* 0x000fc40007ffe0ff */
[----:B------:R-:W-:Y:S02]  /*cd80*/  FSEL R23, R188, -INF , !P1 ;  /* 0xff800000bc177808 */ /* 0x000fe40004800000 */
[----:B------:R-:W-:Y:S02]  /*cd90*/  FMNMX.FTZ R16, R19, R16, !PT ;  /* 0x0000001013107209 */ /* 0x000fe40007810000 */
[----:B------:R-:W-:Y:S02]  /*cda0*/  FSEL R17, R190, -INF , !P4 ;  /* 0xff800000be117808 */ /* 0x000fe40006000000 */
[----:B------:R-:W-:Y:S02]  /*cdb0*/  FSEL R21, R189, -INF , !P0 ;  /* 0xff800000bd157808 */ /* 0x000fe40004000000 */
[----:B------:R-:W-:Y:S02]  /*cdc0*/  FSEL R15, R194, -INF , !P5 ;  /* 0xff800000c20f7808 */ /* 0x000fe40006800000 */
[----:B------:R-:W-:-:S02]  /*cdd0*/  ISETP.GE.AND P4, PT, R5, R245, PT ;  /* 0x000000f50500720c */ /* 0x000fc40003f86270 */
[----:B------:R-:W-:Y:S02]  /*cde0*/  ISETP.GE.AND P0, PT, R5, R239, PT ;  /* 0x000000ef0500720c */ /* 0x000fe40003f06270 */
[C---:B------:R-:W-:Y:S02]  /*cdf0*/  ISETP.GE.AND P5, PT, R6.reuse, R245, PT ;  /* 0x000000f50600720c */ /* 0x040fe40003fa6270 */
[----:B------:R-:W-:Y:S02]  /*ce00*/  ISETP.GE.AND P1, PT, R6, R239, PT ;  /* 0x000000ef0600720c */ /* 0x000fe40003f26270 */
[----:B------:R-:W-:Y:S02]  /*ce10*/  FMNMX.FTZ R16, R23, R16, !PT ;  /* 0x0000001017107209 */ /* 0x000fe40007810000 */
[----:B------:R-:W-:Y:S02]  /*ce20*/  IADD3 R14, R4, 0x19, RZ ;  /* 0x00000019040e7810 */ /* 0x000fe40007ffe0ff */
[----:B------:R-:W-:-:S02]  /*ce30*/  ISETP.LT.OR P4, PT, R5, R246, P4 ;  /* 0x000000f60500720c */ /* 0x000fc40002781670 */
[----:B------:R-:W-:Y:S02]  /*ce40*/  ISETP.LT.OR P0, PT, R5, R244, P0 ;  /* 0x000000f40500720c */ /* 0x000fe40000701670 */
[C---:B------:R-:W-:Y:S02]  /*ce50*/  ISETP.LT.OR P5, PT, R6.reuse, R246, P5 ;  /* 0x000000f60600720c */ /* 0x040fe40002fa1670 */
[----:B------:R-:W-:Y:S02]  /*ce60*/  ISETP.LT.OR P1, PT, R6, R244, P1 ;  /* 0x000000f40600720c */ /* 0x000fe40000f21670 */
[----:B------:R-:W-:Y:S02]  /*ce70*/  FSEL R5, R191, -INF , !P3 ;  /* 0xff800000bf057808 */ /* 0x000fe40005800000 */
[----:B------:R-:W-:Y:S02]  /*ce80*/  FSEL R193, R195, -INF , !P6 ;  /* 0xff800000c3c17808 */ /* 0x000fe40007000000 */
[----:B------:R-:W-:-:S02]  /*ce90*/  FMNMX.FTZ R16, R21, R16, !PT ;  /* 0x0000001015107209 */ /* 0x000fc40007810000 */
[----:B------:R-:W-:Y:S02]  /*cea0*/  IADD3 R6, R4, 0x20, RZ ;  /* 0x0000002004067810 */ /* 0x000fe40007ffe0ff */
[C---:B------:R-:W-:Y:S02]  /*ceb0*/  ISETP.GE.AND P3, PT, R14.reuse, R245, PT ;  /* 0x000000f50e00720c */ /* 0x040fe40003f66270 */
[----:B------:R-:W-:Y:S02]  /*cec0*/  ISETP.GE.AND P6, PT, R14, R239, PT ;  /* 0x000000ef0e00720c */ /* 0x000fe40003fc6270 */
[----:B------:R-:W-:Y:S02]  /*ced0*/  FSEL R197, R185, -INF , !P2 ;  /* 0xff800000b9c57808 */ /* 0x000fe40005000000 */
[----:B------:R-:W-:Y:S02]  /*cee0*/  FSEL R191, R184, -INF , !P5 ;  /* 0xff800000b8bf7808 */ /* 0x000fe40006800000 */
[----:B------:R-:W-:-:S02]  /*cef0*/  FMNMX.FTZ R18, R193, R16, !PT ;  /* 0x00000010c1127209 */ /* 0x000fc40007810000 */
[C---:B------:R-:W-:Y:S02]  /*cf00*/  ISETP.GE.AND P2, PT, R6.reuse, R245, PT ;  /* 0x000000f50600720c */ /* 0x040fe40003f46270 */
[----:B------:R-:W-:Y:S02]  /*cf10*/  ISETP.GE.AND P5, PT, R6, R239, PT ;  /* 0x000000ef0600720c */ /* 0x000fe40003fa6270 */
[C---:B------:R-:W-:Y:S02]  /*cf20*/  ISETP.LT.OR P3, PT, R14.reuse, R246, P3 ;  /* 0x000000f60e00720c */ /* 0x040fe40001f61670 */
[----:B------:R-:W-:Y:S02]  /*cf30*/  ISETP.LT.OR P6, PT, R14, R244, P6 ;  /* 0x000000f40e00720c */ /* 0x000fe400037c1670 */
[----:B------:R-:W-:Y:S02]  /*cf40*/  FMNMX.FTZ R16, R0, R7, !PT ;  /* 0x0000000700107209 */ /* 0x000fe40007810000 */
[----:B------:R-:W-:-:S02]  /*cf50*/  IADD3 R14, R4, 0x21, RZ ;  /* 0x00000021040e7810 */ /* 0x000fc40007ffe0ff */
[----:B------:R-:W-:Y:S02]  /*cf60*/  FSEL R31, R25, -INF , !P4 ;  /* 0xff800000191f7808 */ /* 0x000fe40006000000 */
[----:B------:R-:W-:Y:S02]  /*cf70*/  FMNMX.FTZ R18, R191, R18, !PT ;  /* 0x00000012bf127209 */ /* 0x000fe40007810000 */
[C---:B------:R-:W-:Y:S02]  /*cf80*/  ISETP.LT.OR P2, PT, R6.reuse, R246, P2 ;  /* 0x000000f60600720c */ /* 0x040fe40001741670 */
[----:B------:R-:W-:Y:S02]  /*cf90*/  ISETP.LT.OR P5, PT, R6, R244, P5 ;  /* 0x000000f40600720c */ /* 0x000fe40002fa1670 */
[----:B------:R-:W-:Y:S02]  /*cfa0*/  FSEL R195, R186, -INF , !P1 ;  /* 0xff800000bac37808 */ /* 0x000fe40004800000 */
[----:B------:R-:W-:-:S02]  /*cfb0*/  FMNMX.FTZ R16, R15, R16, !PT ;  /* 0x000000100f107209 */ /* 0x000fc40007810000 */
[----:B------:R-:W-:Y:S02]  /*cfc0*/  IADD3 R6, R4, 0x28, RZ ;  /* 0x0000002804067810 */ /* 0x000fe40007ffe0ff */
[C---:B------:R-:W-:Y:S02]  /*cfd0*/  ISETP.GE.AND P1, PT, R14.reuse, R245, PT ;  /* 0x000000f50e00720c */ /* 0x040fe40003f26270 */
[----:B------:R-:W-:Y:S02]  /*cfe0*/  ISETP.GE.AND P4, PT, R14, R239, PT ;  /* 0x000000ef0e00720c */ /* 0x000fe40003f86270 */
[----:B------:R-:W-:Y:S02]  /*cff0*/  FSEL R29, R24, -INF , !P3 ;  /* 0xff800000181d7808 */ /* 0x000fe40005800000 */
[----:B------:R-:W-:Y:S02]  /*d000*/  FMNMX.FTZ R18, R31, R18, !PT ;  /* 0x000000121f127209 */ /* 0x000fe40007810000 */
[----:B------:R-:W-:-:S02]  /*d010*/  FSEL R35, R35, -INF , !P0 ;  /* 0xff80000023237808 */ /* 0x000fc40004000000 */
[----:B------:R-:W-:Y:S02]  /*d020*/  FMNMX.FTZ R16, R17, R16, !PT ;  /* 0x0000001011107209 */ /* 0x000fe40007810000 */
[C---:B------:R-:W-:Y:S02]  /*d030*/  ISETP.GE.AND P0, PT, R6.reuse, R245, PT ;  /* 0x000000f50600720c */ /* 0x040fe40003f06270 */
[----:B------:R-:W-:Y:S02]  /*d040*/  ISETP.GE.AND P3, PT, R6, R239, PT ;  /* 0x000000ef0600720c */ /* 0x000fe40003f66270 */
[C---:B------:R-:W-:Y:S02]  /*d050*/  ISETP.LT.OR P1, PT, R14.reuse, R246, P1 ;  /* 0x000000f60e00720c */ /* 0x040fe40000f21670 */
[----:B------:R-:W-:Y:S02]  /*d060*/  ISETP.LT.OR P4, PT, R14, R244, P4 ;  /* 0x000000f40e00720c */ /* 0x000fe40002781670 */
[----:B------:R-:W-:-:S02]  /*d070*/  IADD3 R14, R4, 0x29, RZ ;  /* 0x00000029040e7810 */ /* 0x000fc40007ffe0ff */
[----:B------:R-:W-:Y:S02]  /*d080*/  FSEL R182, R182, -INF , !P2 ;  /* 0xff800000b6b67808 */ /* 0x000fe40005000000 */
[----:B------:R-:W-:Y:S02]  /*d090*/  FMNMX.FTZ R25, R29, R18, !PT ;  /* 0x000000121d197209 */ /* 0x000fe40007810000 */
[----:B------:R-:W-:Y:S02]  /*d0a0*/  FMNMX.FTZ R16, R5, R16, !PT ;  /* 0x0000001005107209 */ /* 0x000fe40007810000 */
[C---:B------:R-:W-:Y:S02]  /*d0b0*/  ISETP.LT.OR P0, PT, R6.reuse, R246, P0 ;  /* 0x000000f60600720c */ /* 0x040fe40000701670 */
[----:B------:R-:W-:Y:S02]  /*d0c0*/  ISETP.LT.OR P3, PT, R6, R244, P3 ;  /* 0x000000f40600720c */ /* 0x000fe40001f61670 */
[----:B------:R-:W-:-:S02]  /*d0d0*/  FSEL R33, R33, -INF , !P6 ;  /* 0xff80000021217808 */ /* 0x000fc40007000000 */
[----:B------:R-:W-:Y:S02]  /*d0e0*/  IADD3 R6, R4, 0x30, RZ ;  /* 0x0000003004067810 */ /* 0x000fe40007ffe0ff */
[C---:B------:R-:W-:Y:S02]  /*d0f0*/  ISETP.GE.AND P6, PT, R14.reuse, R245, PT ;  /* 0x000000f50e00720c */ /* 0x040fe40003fc6270 */
[----:B------:R-:W-:Y:S02]  /*d100*/  ISETP.GE.AND P2, PT, R14, R239, PT ;  /* 0x000000ef0e00720c */ /* 0x000fe40003f46270 */
[----:B------:R-:W-:Y:S02]  /*d110*/  FSEL R170, R26, -INF , !P1 ;  /* 0xff8000001aaa7808 */ /* 0x000fe40004800000 */
[----:B------:R-:W-:Y:S02]  /*d120*/  FMNMX.FTZ R25, R182, R25, !PT ;  /* 0x00000019b6197209 */ /* 0x000fe40007810000 */
[----:B------:R-:W-:-:S02]  /*d130*/  FMNMX.FTZ R16, R197, R16, !PT ;  /* 0x00000010c5107209 */ /* 0x000fc40007810000 */
[----:B------:R-:W-:Y:S02]  /*d140*/  FSEL R233, R233, -INF , !P5 ;  /* 0xff800000e9e97808 */ /* 0x000fe40006800000 */
        /* <DEDUP_REMOVED lines=12> */
[-C--:B------:R-:W-:Y:S02]  /*d210*/  ISETP.GE.AND P4, PT, R14, R245.reuse, PT ;  /* 0x000000f50e00720c */ /* 0x080fe40003f86270 */
[----:B------:R-:W-:Y:S02]  /*d220*/  FSEL R235, R235, -INF , !P6 ;  /* 0xff800000ebeb7808 */ /* 0x000fe40007000000 */
[----:B------:R-:W-:Y:S02]  /*d230*/  FMNMX.FTZ R18, R251, R18, !PT ;  /* 0x00000012fb127209 */ /* 0x000fe40007810000 */
[----:B------:R-:W-:Y:S02]  /*d240*/  FMNMX.FTZ R16, R35, R16, !PT ;  /* 0x0000001023107209 */ /* 0x000fe40007810000 */
[----:B------:R-:W-:-:S02]  /*d250*/  ISETP.GE.AND P6, PT, R6, R245, PT ;  /* 0x000000f50600720c */ /* 0x000fc40003fc6270 */
[----:B------:R-:W-:Y:S02]  /*d260*/  FSEL R189, R28, -INF , !P5 ;  /* 0xff8000001cbd7808 */ /* 0x000fe40006800000 */
[----:B------:R-:W-:Y:S02]  /*d270*/  ISETP.LT.OR P4, PT, R14, R246, P4 ;  /* 0x000000f60e00720c */ /* 0x000fe40002781670 */
[----:B------:R-:W-:Y:S02]  /*d280*/  FMNMX.FTZ R18, R235, R18, !PT ;  /* 0x00000012eb127209 */ /* 0x000fe40007810000 */
[----:B------:R-:W-:Y:S02]  /*d290*/  IADD3 R4, R4, 0x39, RZ ;  /* 0x0000003904047810 */ /* 0x000fe40007ffe0ff */
[----:B------:R-:W-:Y:S02]  /*d2a0*/  FMNMX.FTZ R16, R33, R16, !PT ;  /* 0x0000001021107209 */ /* 0x000fe40007810000 */
[----:B------:R-:W-:-:S02]  /*d2b0*/  ISETP.LT.OR P6, PT, R6, R246, P6 ;  /* 0x000000f60600720c */ /* 0x000fc400037c1670 */
[----:B------:R-:W-:Y:S02]  /*d2c0*/  FSEL R187, R187, -INF , !P4 ;  /* 0xff800000bbbb7808 */ /* 0x000fe40006000000 */
[----:B------:R-:W-:Y:S02]  /*d2d0*/  FMNMX.FTZ R18, R189, R18, !PT ;  /* 0x00000012bd127209 */ /* 0x000fe40007810000 */
[----:B------:R-:W-:Y:S02]  /*d2e0*/  ISETP.GE.AND P5, PT, R4, R245, PT ;  /* 0x000000f50400720c */ /* 0x000fe40003fa6270 */
[----:B------:R-:W-:Y:S02]  /*d2f0*/  FMNMX.FTZ R16, R233, R16, !PT ;  /* 0x00000010e9107209 */ /* 0x000fe40007810000 */
[----:B------:R-:W-:Y:S02]  /*d300*/  FSEL R171, R171, -INF , !P6 ;  /* 0xff800000abab7808 */ /* 0x000fe40007000000 */
[----:B------:R-:W-:-:S02]  /*d310*/  FMNMX.FTZ R18, R187, R18, !PT ;  /* 0x00000012bb127209 */ /* 0x000fc40007810000 */
[----:B------:R-:W-:Y:S02]  /*d320*/  ISETP.LT.OR P5, PT, R4, R246, P5 ;  /* 0x000000f60400720c */ /* 0x000fe40002fa1670 */
[----:B------:R-:W-:Y:S02]  /*d330*/  FSEL R201, R201, -INF , !P3 ;  /* 0xff800000c9c97808 */ /* 0x000fe40005800000 */
[----:B------:R-:W-:Y:S02]  /*d340*/  FMNMX.FTZ R16, R203, R16, !PT ;  /* 0x00000010cb107209 */ /* 0x000fe40007810000 */
[----:B------:R-:W-:Y:S02]  /*d350*/  FMNMX.FTZ R20, R171, R18, !PT ;  /* 0x00000012ab147209 */ /* 0x000fe40007810000 */
[-C--:B------:R-:W-:Y:S02]  /*d360*/  ISETP.GE.AND P3, PT, R6, R239.reuse, PT ;  /* 0x000000ef0600720c */ /* 0x080fe40003f66270 */
[----:B------:R-:W-:-:S02]  /*d370*/  ISETP.GE.AND P0, PT, R14, R239, PT ;  /* 0x000000ef0e00720c */ /* 0x000fc40003f06270 */
[----:B------:R-:W-:Y:S02]  /*d380*/  FSEL R169, R169, -INF , !P5 ;  /* 0xff800000a9a97808 */ /* 0x000fe40006800000 */
[----:B------:R-:W-:Y:S02]  /*d390*/  FSEL R199, R199, -INF , !P2 ;  /* 0xff800000c7c77808 */ /* 0x000fe40005000000 */
[----:B------:R-:W-:Y:S02]  /*d3a0*/  FMNMX.FTZ R18, R201, R16, !PT ;  /* 0x00000010c9127209 */ /* 0x000fe40007810000 */
[----:B------:R-:W-:Y:S02]  /*d3b0*/  ISETP.LT.OR P3, PT, R6, R244, P3 ;  /* 0x000000f40600720c */ /* 0x000fe40001f61670 */
[----:B------:R-:W-:Y:S02]  /*d3c0*/  FMNMX.FTZ R16, R169, R20, !PT ;  /* 0x00000014a9107209 */ /* 0x000fe40007810000 */
[----:B------:R-:W-:-:S02]  /*d3d0*/  ISETP.LT.OR P0, PT, R14, R244, P0 ;  /* 0x000000f40e00720c */ /* 0x000fc40000701670 */
[----:B------:R-:W-:Y:S01]  /*d3e0*/  FSEL R185, R27, -INF , !P1 ;  /* 0xff8000001bb97808 */ /* 0x000fe20004800000 */
[----:B------:R-:W1:Y:S01]  /*d3f0*/  SHFL.BFLY PT, R25, R16, 0x2, 0x1f ;  /* 0x0c401f0010197f89 */ /* 0x000e6200000e0000 */
[----:B------:R-:W-:Y:S02]  /*d400*/  FMNMX.FTZ R6, R199, R18, !PT ;  /* 0x00000012c7067209 */ /* 0x000fe40007810000 */
[C---:B------:R-:W-:Y:S02]  /*d410*/  ISETP.GE.AND P1, PT, R4.reuse, R239, PT ;  /* 0x000000ef0400720c */ /* 0x040fe40003f26270 */
        /* <DEDUP_REMOVED lines=8> */
[----:B-1----:R-:W-:-:S03]  /*d4a0*/  FMNMX.FTZ R27, R16, R25, !PT ;  /* 0x00000019101b7209 */ /* 0x002fc60007810000 */
[----:B------:R-:W1:Y:S04]  /*d4b0*/  SHFL.BFLY PT, R4, R165, 0x2, 0x1f ;  /* 0x0c401f00a5047f89 */ /* 0x000e6800000e0000 */
[----:B------:R-:W2:Y:S01]  /*d4c0*/  SHFL.BFLY PT, R164, R27, 0x1, 0x1f ;  /* 0x0c201f001ba47f89 */ /* 0x000ea200000e0000 */
[----:B-1----:R-:W-:Y:S02]  /*d4d0*/  FMNMX.FTZ R25, R165, R4, !PT ;  /* 0x00000004a5197209 */ /* 0x002fe40007810000 */
[----:B--2---:R-:W-:-:S03]  /*d4e0*/  FMNMX.FTZ R164, R27, R164, !PT ;  /* 0x000000a41ba47209 */ /* 0x004fc60007810000 */
[----:B------:R-:W1:Y:S01]  /*d4f0*/  SHFL.BFLY PT, R4, R25, 0x1, 0x1f ;  /* 0x0c201f0019047f89 */ /* 0x000e6200000e0000 */
        /* <DEDUP_REMOVED lines=13> */
[----:B-1----:R-:W-:Y:S01]  /*d5d0*/  FMNMX.FTZ R3, R25, R4, !PT ;  /* 0x0000000419037209 */ /* 0x002fe20007810000 */
[--C-:B------:R-:W-:Y:S01]  /*d5e0*/  FFMA.FTZ R235, R235, UR23, -R168.reuse ;  /* 0x00000017ebeb7c23 */ /* 0x100fe200080108a8 */
[----:B------:R-:W1:Y:S01]  /*d5f0*/  LDSM.16.MT88.4 R24, [R224+0x18000] ;  /* 0x01800000e018783b */ /* 0x000e620000004200 */
[--C-:B------:R-:W-:Y:S01]  /*d600*/  FFMA.FTZ R192, R187, UR23, -R168.reuse ;  /* 0x00000017bbc07c23 */ /* 0x100fe200080108a8 */
[C---:B------:R-:W-:Y:S01]  /*d610*/  FSETP.NEU.FTZ.AND P0, PT, R3.reuse, -INF , PT ;  /* 0xff8000000300780b */ /* 0x040fe20003f1d000 */
[----:B------:R-:W-:Y:S01]  /*d620*/  FMUL.FTZ R176, R3, UR23 ;  /* 0x0000001703b07c20 */ /* 0x000fe20008410000 */
[----:B------:R-:W2:Y:S01]  /*d630*/  MUFU.EX2 R167, R167 ;  /* 0x000000a700a77308 */ /* 0x000ea20000000800 */
[--C-:B------:R-:W-:Y:S01]  /*d640*/  FFMA.FTZ R189, R189, UR23, -R168.reuse ;  /* 0x00000017bdbd7c23 */ /* 0x100fe200080108a8 */
[--C-:B------:R-:W-:Y:S01]  /*d650*/  FFMA.FTZ R187, R171, UR23, -R168.reuse ;  /* 0x00000017abbb7c23 */ /* 0x100fe200080108a8 */
[----:B------:R-:W-:Y:S01]  /*d660*/  FFMA.FTZ R194, R169, UR23, -R168 ;  /* 0x00000017a9c27c23 */ /* 0x000fe200080108a8 */
[----:B------:R-:W-:-:S04]  /*d670*/  FSEL R176, R176, RZ, P0 ;  /* 0x000000ffb0b07208 */ /* 0x000fc80000000000 */
[----:B------:R-:W-:Y:S01]  /*d680*/  MUFU.EX2 R172, R172 ;  /* 0x000000ac00ac7308 */ /* 0x000fe20000000800 */
[--C-:B------:R-:W-:Y:S01]  /*d690*/  FFMA.FTZ R173, R5, UR23, -R176.reuse ;  /* 0x0000001705ad7c23 */ /* 0x100fe200080108b0 */
[----:B------:R-:W-:Y:S01]  /*d6a0*/  FSEL R5, R3, RZ, P0 ;  /* 0x000000ff03057208 */ /* 0x000fe20000000000 */
[--C-:B------:R-:W-:Y:S01]  /*d6b0*/  FFMA.FTZ R166, R7, UR23, -R176.reuse ;  /* 0x0000001707a67c23 */ /* 0x100fe200080108b0 */
[----:B------:R-:W-:Y:S01]  /*d6c0*/  FSEL R7, R164, RZ, P1 ;  /* 0x000000ffa4077208 */ /* 0x000fe20000800000 */
[--C-:B------:R-:W-:Y:S01]  /*d6d0*/  FFMA.FTZ R15, R15, UR23, -R176.reuse ;  /* 0x000000170f0f7c23 */ /* 0x100fe200080108b0 */
[----:B------:R-:W-:Y:S01]  /*d6e0*/  FFMA.FTZ R14, R17, UR23, -R176 ;  /* 0x00000017110e7c23 */ /* 0x000fe200080108b0 */
[----:B------:R-:W-:Y:S01]  /*d6f0*/  FADD.FTZ R5, R0, -R5 ;  /* 0x8000000500057221 */ /* 0x000fe20000010000 */
[----:B------:R-:W3:Y:S01]  /*d700*/  MUFU.EX2 R165, R165 ;  /* 0x000000a500a57308 */ /* 0x000ee20000000800 */
[----:B------:R-:W-:Y:S01]  /*d710*/  FADD.FTZ R2, R2, -R7 ;  /* 0x8000000702027221 */ /* 0x000fe20000010000 */
[----:B------:R-:W4:Y:S01]  /*d720*/  LDSM.16.MT88.4 R16, [R221+0x18000] ;  /* 0x01800000dd10783b */ /* 0x000f220000004200 */
[----:B------:R-:W-:Y:S01]  /*d730*/  FMUL.FTZ R175, R5, UR23 ;  /* 0x0000001705af7c20 */ /* 0x000fe20008410000 */
[----:B--2---:R-:W-:Y:S01]  /*d740*/  F2FP.BF16.F32.PACK_AB R4, R167, R174 ;  /* 0x000000aea704723e */ /* 0x004fe200000010ff */
[----:B------:R-:W-:Y:S01]  /*d750*/  FMUL.FTZ R2, R2, UR23 ;  /* 0x0000001702027c20 */ /* 0x000fe20008410000 */
[--C-:B------:R-:W-:Y:S01]  /*d760*/  FFMA.FTZ R0, R193, UR23, -R168.reuse ;  /* 0x00000017c1007c23 */ /* 0x100fe200080108a8 */
[----:B------:R-:W-:Y:S01]  /*d770*/  FFMA.FTZ R193, R29, UR23, -R168 ;  /* 0x000000171dc17c23 */ /* 0x000fe200080108a8 */
[----:B------:R-:W-:Y:S01]  /*d780*/  MUFU.EX2 R166, R166 ;  /* 0x000000a600a67308 */ /* 0x000fe20000000800 */
[--C-:B------:R-:W-:Y:S01]  /*d790*/  FFMA.FTZ R178, R197, UR23, -R176.reuse ;  /* 0x00000017c5b27c23 */ /* 0x100fe200080108b0 */
[--C-:B------:R-:W-:Y:S01]  /*d7a0*/  FFMA.FTZ R195, R195, UR23, -R176.reuse ;  /* 0x00000017c3c37c23 */ /* 0x100fe200080108b0 */
[--C-:B------:R-:W-:Y:S01]  /*d7b0*/  FFMA.FTZ R180, R35, UR23, -R176.reuse ;  /* 0x0000001723b47c23 */ /* 0x100fe200080108b0 */
[--C-:B------:R-:W-:Y:S01]  /*d7c0*/  FFMA.FTZ R197, R33, UR23, -R176.reuse ;  /* 0x0000001721c57c23 */ /* 0x100fe200080108b0 */
[--C-:B------:R-:W-:Y:S01]  /*d7d0*/  FFMA.FTZ R188, R233, UR23, -R176.reuse ;  /* 0x00000017e9bc7c23 */ /* 0x100fe200080108b0 */
[----:B------:R-:W-:Y:S01]  /*d7e0*/  LDSM.16.MT88.4 R32, [R220+0x18800] ;  /* 0x01880000dc20783b */ /* 0x000fe20000004200 */
[--C-:B------:R-:W-:Y:S01]  /*d7f0*/  FFMA.FTZ R203, R203, UR23, -R176.reuse ;  /* 0x00000017cbcb7c23 */ /* 0x100fe200080108b0 */
[----:B------:R-:W2:Y:S01]  /*d800*/  MUFU.EX2 R15, R15 ;  /* 0x0000000f000f7308 */ /* 0x000ea20000000800 */
[----:B---3--:R-:W-:Y:S01]  /*d810*/  F2FP.BF16.F32.PACK_AB R6, R165, R172 ;  /* 0x000000aca506723e */ /* 0x008fe200000010ff */
[--C-:B------:R-:W-:Y:S01]  /*d820*/  FFMA.FTZ R190, R201, UR23, -R176.reuse ;  /* 0x00000017c9be7c23 */ /* 0x100fe200080108b0 */
[--C-:B------:R-:W-:Y:S01]  /*d830*/  FFMA.FTZ R199, R199, UR23, -R176.reuse ;  /* 0x00000017c7c77c23 */ /* 0x100fe200080108b0 */
[--C-:B------:R-:W-:Y:S01]  /*d840*/  FFMA.FTZ R185, R185, UR23, -R176.reuse ;  /* 0x00000017b9b97c23 */ /* 0x100fe200080108b0 */
[--C-:B------:R-:W-:Y:S01]  /*d850*/  FFMA.FTZ R196, R183, UR23, -R176.reuse ;  /* 0x00000017b7c47c23 */ /* 0x100fe200080108b0 */
[--C-:B------:R-:W-:Y:S01]  /*d860*/  FFMA.FTZ R181, R181, UR23, -R176.reuse ;  /* 0x00000017b5b57c23 */ /* 0x100fe200080108b0 */
[----:B------:R-:W-:Y:S01]  /*d870*/  FFMA.FTZ R176, R179, UR23, -R176 ;  /* 0x00000017b3b07c23 */ /* 0x000fe200080108b0 */
[----:B------:R-:W-:Y:S08]  /*d880*/  MUFU.EX2 R14, R14 ;  /* 0x0000000e000e7308 */ /* 0x000ff00000000800 */
[----:B------:R-:W3:Y:S01]  /*d890*/  MUFU.EX2 R173, R173 ;  /* 0x000000ad00ad7308 */ /* 0x000ee20000000800 */
[----:B--2---:R-:W-:-:S07]  /*d8a0*/  F2FP.BF16.F32.PACK_AB R5, R15, R166 ;  /* 0x000000a60f05723e */ /* 0x004fce00000010ff */
[----:B------:R-:W2:Y:S08]  /*d8b0*/  MUFU.EX2 R177, R2 ;  /* 0x0000000200b17308 */ /* 0x000eb00000000800 */
[----:B------:R-:W5:Y:S01]  /*d8c0*/  MUFU.EX2 R175, R175 ;  /* 0x000000af00af7308 */ /* 0x000f620000000800 */
        /* <DEDUP_REMOVED lines=42> */
[C---:B----4-:R-:W-:Y:S01]  /*db70*/  HMMA.16816.F32.BF16 R144, R4.reuse, R16, R144 ;  /* 0x000000100490723c */ /* 0x050fe20000041890 */
        /* <DEDUP_REMOVED lines=74> */
[----:B------:R-:W-:Y:S01]  /*e020*/  FFMA.FTZ R2, R31, UR23, -R168 ;  /* 0x000000171f027c23 */ /* 0x000fe200080108a8 */
[C---:B------:R-:W-:Y:S01]  /*e030*/  HMMA.16816.F32.BF16 R56, R4.reuse, R26, R56 ;  /* 0x0000001a0438723c */ /* 0x040fe20000041838 */
[----:B------:R-:W1:Y:S01]  /*e040*/  LDSM.16.MT88.4 R24, [R222+0x1c000] ;  /* 0x01c00000de18783b */ /* 0x000e620000004200 */
        /* <DEDUP_REMOVED lines=9> */
[----:B------:R-:W2:Y:S01]  /*e0e0*/  LDSM.16.MT88.4 R28, [R220+0x1e000] ;  /* 0x01e00000dc1c783b */ /* 0x000ea20000004200 */
[C---:B------:R-:W-:Y:S01]  /*e0f0*/  HMMA.16816.F32.BF16 R64, R4.reuse, R22, R64 ;  /* 0x000000160440723c */ /* 0x040fe20000041840 */
[----:B------:R-:W4:Y:S01]  /*e100*/  MUFU.EX2 R191, R191 ;  /* 0x000000bf00bf7308 */ /* 0x000f220000000800 */
[-C--:B------:R-:W-:Y:S01]  /*e110*/  FMUL.FTZ R108, R108, R177.reuse ;  /* 0x000000b16c6c7220 */ /* 0x080fe20000410000 */
[----:B------:R-:W5:Y:S01]  /*e120*/  LDSM.16.MT88.4 R20, [R221+0x1c000] ;  /* 0x01c00000dd14783b */ /* 0x000f620000004200 */
[----:B------:R-:W-:Y:S01]  /*e130*/  FMUL.FTZ R109, R109, R177 ;  /* 0x000000b16d6d7220 */ /* 0x000fe20000410000 */
[-C--:B------:R-:W-:Y:S01]  /*e140*/  FMUL.FTZ R110, R110, R175.reuse ;  /* 0x000000af6e6e7220 */ /* 0x080fe20000410000 */
[C---:B---3--:R-:W-:Y:S01]  /*e150*/  HMMA.16816.F32.BF16 R68, R4.reuse, R16, R68 ;  /* 0x000000100444723c */ /* 0x048fe20000041844 */
[----:B------:R-:W-:Y:S01]  /*e160*/  FMUL.FTZ R111, R111, R175 ;  /* 0x000000af6f6f7220 */ /* 0x000fe20000410000 */
[-C--:B------:R-:W-:Y:S01]  /*e170*/  FMUL.FTZ R112, R112, R177.reuse ;  /* 0x000000b170707220 */ /* 0x080fe20000410000 */
[----:B------:R-:W-:Y:S01]  /*e180*/  MUFU.EX2 R2, R2 ;  /* 0x0000000200027308 */ /* 0x000fe20000000800 */
[----:B------:R-:W-:Y:S01]  /*e190*/  FMUL.FTZ R113, R113, R177 ;  /* 0x000000b171717220 */ /* 0x000fe20000410000 */
[-C--:B------:R-:W-:Y:S01]  /*e1a0*/  FMUL.FTZ R114, R114, R175.reuse ;  /* 0x000000af72727220 */ /* 0x080fe20000410000 */
[C---:B------:R-:W-:Y:S01]  /*e1b0*/  HMMA.16816.F32.BF16 R72, R4.reuse, R18, R72 ;  /* 0x000000120448723c */ /* 0x040fe20000041848 */
[----:B------:R-:W3:Y:S01]  /*e1c0*/  LDSM.16.MT88.4 R16, [R220+0x1c000] ;  /* 0x01c00000dc10783b */ /* 0x000ee20000004200 */
[----:B------:R-:W-:Y:S01]  /*e1d0*/  FMUL.FTZ R115, R115, R175 ;  /* 0x000000af73737220 */ /* 0x000fe20000410000 */
[-C--:B------:R-:W-:Y:S01]  /*e1e0*/  FMUL.FTZ R116, R116, R177.reuse ;  /* 0x000000b174747220 */ /* 0x080fe20000410000 */
[----:B------:R-:W-:Y:S01]  /*e1f0*/  FMUL.FTZ R117, R117, R177 ;  /* 0x000000b175757220 */ /* 0x000fe20000410000 */
[----:B------:R-:W4:Y:S01]  /*e200*/  MUFU.EX2 R193, R193 ;  /* 0x000000c100c17308 */ /* 0x000f220000000800 */
[-C--:B------:R-:W-:Y:S01]  /*e210*/  FMUL.FTZ R118, R118, R175.reuse ;  /* 0x000000af76767220 */ /* 0x080fe20000410000 */
[----:B------:R-:W-:Y:S01]  /*e220*/  FMUL.FTZ R119, R119, R175 ;  /* 0x000000af77777220 */ /* 0x000fe20000410000 */
[-C--:B------:R-:W-:Y:S01]  /*e230*/  FMUL.FTZ R120, R120, R177.reuse ;  /* 0x000000b178787220 */ /* 0x080fe20000410000 */
[----:B------:R-:W-:Y:S01]  /*e240*/  FMUL.FTZ R121, R121, R177 ;  /* 0x000000b179797220 */ /* 0x000fe20000410000 */
[-C--:B------:R-:W-:Y:S01]  /*e250*/  FMUL.FTZ R122, R122, R175.reuse ;  /* 0x000000af7a7a7220 */ /* 0x080fe20000410000 */
[----:B------:R-:W-:Y:S01]  /*e260*/  FMUL.FTZ R123, R123, R175 ;  /* 0x000000af7b7b7220 */ /* 0x000fe20000410000 */
[-C--:B------:R-:W-:Y:S01]  /*e270*/  FMUL.FTZ R124, R124, R177.reuse ;  /* 0x000000b17c7c7220 */ /* 0x080fe20000410000 */
[----:B------:R-:W-:Y:S01]  /*e280*/  MUFU.EX2 R178, R178 ;  /* 0x000000b200b27308 */ /* 0x000fe20000000800 */
[-C--:B------:R-:W-:Y:S01]  /*e290*/  FMUL.FTZ R125, R125, R177.reuse ;  /* 0x000000b17d7d7220 */ /* 0x080fe20000410000 */
[----:B------:R-:W-:Y:S01]  /*e2a0*/  FMUL.FTZ R128, R128, R177 ;  /* 0x000000b180807220 */ /* 0x000fe20000410000 */
[-C--:B------:R-:W-:Y:S01]  /*e2b0*/  FMUL.FTZ R126, R126, R175.reuse ;  /* 0x000000af7e7e7220 */ /* 0x080fe20000410000 */
[C---:B-1----:R-:W-:Y:S01]  /*e2c0*/  HMMA.16816.F32.BF16 R76, R4.reuse, R24, R76 ;  /* 0x00000018044c723c */ /* 0x042fe2000004184c */
[----:B------:R-:W-:Y:S01]  /*e2d0*/  FMUL.FTZ R127, R127, R175 ;  /* 0x000000af7f7f7220 */ /* 0x000fe20000410000 */
[----:B------:R-:W-:Y:S01]  /*e2e0*/  FMUL.FTZ R129, R129, R177 ;  /* 0x000000b181817220 */ /* 0x000fe20000410000 */
[-C--:B------:R-:W-:Y:S01]  /*e2f0*/  FMUL.FTZ R130, R130, R175.reuse ;  /* 0x000000af82827220 */ /* 0x080fe20000410000 */
[----:B------:R-:W1:Y:S01]  /*e300*/  MUFU.EX2 R195, R195 ;  /* 0x000000c300c37308 */ /* 0x000e620000000800 */
[----:B------:R-:W-:Y:S01]  /*e310*/  FMUL.FTZ R131, R131, R175 ;  /* 0x000000af83837220 */ /* 0x000fe20000410000 */
[----:B------:R-:W-:Y:S01]  /*e320*/  HMMA.16816.F32.BF16 R80, R4, R26, R80 ;  /* 0x0000001a0450723c */ /* 0x000fe20000041850 */
[----:B------:R-:W4:Y:S01]  /*e330*/  LDSM.16.MT88.4 R24, [R224+0x1e000] ;  /* 0x01e00000e018783b */ /* 0x000f220000004200 */
[----:B------:R-:W-:Y:S01]  /*e340*/  FFMA.FTZ R174, R234, R177, R174 ;  /* 0x000000b1eaae7223 */ /* 0x000fe200000100ae */
[----:B------:R-:W-:-:S02]  /*e350*/  FFMA.FTZ R166, R232, R175, R166 ;  /* 0x000000afe8a67223 */ /* 0x000fc400000100a6 */
[----:B------:R-:W-:Y:S01]  /*e360*/  LDSM.16.MT88.4 R168, [R220+0x1f000] ;  /* 0x01f00000dca8783b */ /* 0x000fe20000004200 */
[----:B------:R-:W-:Y:S01]  /*e370*/  MUFU.EX2 R180, R180 ;  /* 0x000000b400b47308 */ /* 0x000fe20000000800 */
[----:B--2---:R-:W-:Y:S01]  /*e380*/  HMMA.16816.F32.BF16 R124, R4, R28, R124 ;  /* 0x0000001c047c723c */ /* 0x004fe2000004187c */
[----:B------:R-:W-:Y:S01]  /*e390*/  FADD.FTZ R167, R167, R174 ;  /* 0x000000aea7a77221 */ /* 0x000fe20000010000 */
[----:B------:R-:W-:-:S03]  /*e3a0*/  FADD.FTZ R15, R15, R166 ;  /* 0x000000a60f0f7221 */ /* 0x000fc60000010000 */
[----:B------:R-:W-:Y:S01]  /*e3b0*/  FADD.FTZ R172, R172, R167 ;  /* 0x000000a7acac7221 */ /* 0x000fe20000010000 */
[----:B-----5:R-:W-:Y:S01]  /*e3c0*/  HMMA.16816.F32.BF16 R84, R4, R20, R84 ;  /* 0x000000140454723c */ /* 0x020fe20000041854 */
[----:B------:R-:W2:Y:S01]  /*e3d0*/  MUFU.EX2 R197, R197 ;  /* 0x000000c500c57308 */ /* 0x000ea20000000800 */
[----:B------:R-:W-:Y:S01]  /*e3e0*/  FADD.FTZ R14, R14, R15 ;  /* 0x0000000f0e0e7221 */ /* 0x000fe20000010000 */
[----:B------:R-:W-:-:S03]  /*e3f0*/  FADD.FTZ R165, R165, R172 ;  /* 0x000000aca5a57221 */ /* 0x000fc60000010000 */
[C---:B------:R-:W-:Y:S01]  /*e400*/  HMMA.16816.F32.BF16 R88, R4.reuse, R22, R88 ;  /* 0x000000160458723c */ /* 0x040fe20000041858 */
[----:B------:R-:W5:Y:S01]  /*e410*/  LDSM.16.MT88.4 R20, [R222+0x1e000] ;  /* 0x01e00000de14783b */ /* 0x000f620000004200 */
[----:B------:R-:W-:Y:S01]  /*e420*/  FADD.FTZ R173, R173, R14 ;  /* 0x0000000eadad7221 */ /* 0x000fe20000010000 */
[----:B------:R-:W2:Y:S03]  /*e430*/  MUFU.EX2 R182, R182 ;  /* 0x000000b600b67308 */ /* 0x000ea60000000800 */
[C---:B---3--:R-:W-:Y:S05]  /*e440*/  HMMA.16816.F32.BF16 R92, R4.reuse, R16, R92 ;  /* 0x00000010045c723c */ /* 0x048fea000004185c */
[----:B------:R-:W3:Y:S01]  /*e450*/  MUFU.EX2 R184, R184 ;  /* 0x000000b800b87308 */ /* 0x000ee20000000800 */
[C---:B------:R-:W-:Y:S01]  /*e460*/  HMMA.16816.F32.BF16 R96, R4.reuse, R18, R96 ;  /* 0x000000120460723c */ /* 0x040fe20000041860 */
[----:B------:R-:W1:Y:S05]  /*e470*/  LDSM.16.MT88.4 R16, [R221+0x1e000] ;  /* 0x01e00000dd10783b */ /* 0x000e6a0000004200 */
[C---:B------:R-:W-:Y:S01]  /*e480*/  HMMA.16816.F32.BF16 R128, R4.reuse, R30, R128 ;  /* 0x0000001e0480723c */ /* 0x040fe20000041880 */
[----:B------:R-:W-:Y:S01]  /*e490*/  LDSM.16.MT88.4 R28, [R221+0x1a800] ;  /* 0x01a80000dd1c783b */ /* 0x000fe20000004200 */
[----:B------:R-:W-:Y:S04]  /*e4a0*/  MUFU.EX2 R186, R186 ;  /* 0x000000ba00ba7308 */ /* 0x000fe80000000800 */
[C---:B----4-:R-:W-:Y:S04]  /*e4b0*/  HMMA.16816.F32.BF16 R100, R4.reuse, R24, R100 ;  /* 0x000000180464723c */ /* 0x050fe80000041864 */
[----:B------:R-:W4:Y:S02]  /*e4c0*/  MUFU.EX2 R235, R235 ;  /* 0x000000eb00eb7308 */ /* 0x000f240000000800 */
[C---:B------:R-:W-:Y:S01]  /*e4d0*/  HMMA.16816.F32.BF16 R104, R4.reuse, R26, R104 ;  /* 0x0000001a0468723c */ /* 0x040fe20000041868 */
[----:B------:R-:W3:Y:S05]  /*e4e0*/  LDSM.16.MT88.4 R24, [R224+0x18800] ;  /* 0x01880000e018783b */ /* 0x000eea0000004200 */
[----:B------:R-:W-:Y:S01]  /*e4f0*/  MUFU.EX2 R188, R188 ;  /* 0x000000bc00bc7308 */ /* 0x000fe20000000800 */
[C---:B-----5:R-:W-:Y:S07]  /*e500*/  HMMA.16816.F32.BF16 R108, R4.reuse, R20, R108 ;  /* 0x00000014046c723c */ /* 0x060fee000004186c */
[----:B------:R-:W5:Y:S01]  /*e510*/  MUFU.EX2 R203, R203 ;  /* 0x000000cb00cb7308 */ /* 0x000f620000000800 */
[C---:B------:R-:W-:Y:S01]  /*e520*/  HMMA.16816.F32.BF16 R112, R4.reuse, R22, R112 ;  /* 0x000000160470723c */ /* 0x040fe20000041870 */
[----:B------:R-:W4:Y:S06]  /*e530*/  LDSM.16.MT88.4 R20, [R222+0x18800] ;  /* 0x01880000de14783b */ /* 0x000f2c0000004200 */
[----:B------:R-:W-:Y:S01]  /*e540*/  MUFU.EX2 R190, R190 ;  /* 0x000000be00be7308 */ /* 0x000fe20000000800 */
[C---:B-1----:R-:W-:Y:S06]  /*e550*/  HMMA.16816.F32.BF16 R116, R4.reuse, R16, R116 ;  /* 0x000000100474723c */ /* 0x042fec0000041874 */
[----:B------:R-:W-:Y:S01]  /*e560*/  HMMA.16816.F32.BF16 R120, R4, R18, R120 ;  /* 0x000000120478723c */ /* 0x000fe20000041878 */
[----:B------:R-:W1:Y:S01]  /*e570*/  LDSM.16.MT88.4 R16, [R221+0x18800] ;  /* 0x01880000dd10783b */ /* 0x000e620000004200 */
[----:B------:R-:W5:Y:S05]  /*e580*/  MUFU.EX2 R199, R199 ;  /* 0x000000c700c77308 */ /* 0x000f6a0000000800 */
[----:B------:R-:W-:Y:S01]  /*e590*/  F2FP.BF16.F32.PACK_AB R4, R191, R0 ;  /* 0x00000000bf04723e */ /* 0x000fe200000010ff */
[----:B------:R-:W-:Y:S01]  /*e5a0*/  FADD.FTZ R0, R0, R165 ;  /* 0x000000a500007221 */ /* 0x000fe20000010000 */
[----:B------:R-:W-:Y:S01]  /*e5b0*/  F2FP.BF16.F32.PACK_AB R6, R193, R2 ;  /* 0x00000002c106723e */ /* 0x000fe200000010ff */
[----:B------:R-:W-:Y:S01]  /*e5c0*/  MUFU.EX2 R189, R189 ;  /* 0x000000bd00bd7308 */ /* 0x000fe20000000800 */
[----:B------:R-:W-:Y:S01]  /*e5d0*/  F2FP.BF16.F32.PACK_AB R5, R195, R178 ;  /* 0x000000b2c305723e */ /* 0x000fe200000010ff */
[----:B------:R-:W-:Y:S01]  /*e5e0*/  FADD.FTZ R178, R178, R173 ;  /* 0x000000adb2b27221 */ /* 0x000fe20000010000 */
[----:B--2---:R-:W-:Y:S01]  /*e5f0*/  F2FP.BF16.F32.PACK_AB R7, R197, R180 ;  /* 0x000000b4c507723e */ /* 0x004fe200000010ff */
[----:B------:R-:W-:-:S02]  /*e600*/  FADD.FTZ R191, R191, R0 ;  /* 0x00000000bfbf7221 */ /* 0x000fc40000010000 */
[----:B------:R-:W-:Y:S02]  /*e610*/  FADD.FTZ R195, R195, R178 ;  /* 0x000000b2c3c37221 */ /* 0x000fe40000010000 */
[----:B------:R-:W2:Y:S01]  /*e620*/  MUFU.EX2 R192, R192 ;  /* 0x000000c000c07308 */ /* 0x000ea20000000800 */
[----:B------:R-:W-:Y:S01]  /*e630*/  FADD.FTZ R2, R2, R191 ;  /* 0x000000bf02027221 */ /* 0x000fe20000010000 */
[C---:B---3--:R-:W-:Y:S01]  /*e640*/  HMMA.16816.F32.BF16 R160, R4.reuse, R24, R160 ;  /* 0x0000001804a0723c */ /* 0x048fe200000418a0 */
[----:B------:R-:W-:Y:S02]  /*e650*/  FADD.FTZ R180, R180, R195 ;  /* 0x000000c3b4b47221 */ /* 0x000fe40000010000 */
[----:B------:R-:W-:Y:S02]  /*e660*/  FADD.FTZ R15, R193, R2 ;  /* 0x00000002c10f7221 */ /* 0x000fe40000010000 */
[----:B------:R-:W-:Y:S01]  /*e670*/  FADD.FTZ R197, R197, R180 ;  /* 0x000000b4c5c57221 */ /* 0x000fe20000010000 */
[----:B------:R-:W-:Y:S01]  /*e680*/  HMMA.16816.F32.BF16 R156, R4, R26, R156 ;  /* 0x0000001a049c723c */ /* 0x000fe2000004189c */
[----:B------:R-:W3:Y:S01]  /*e690*/  LDSM.16.MT88.4 R24, [R224+0x1a800] ;  /* 0x01a80000e018783b */ /* 0x000ee20000004200 */
[----:B------:R-:W-:Y:S01]  /*e6a0*/  MUFU.EX2 R187, R187 ;  /* 0x000000bb00bb7308 */ /* 0x000fe20000000800 */
[----:B------:R-:W-:-:S03]  /*e6b0*/  FADD.FTZ R15, R182, R15 ;  /* 0x0000000fb60f7221 */ /* 0x000fc60000010000 */
[----:B----4-:R-:W-:Y:S01]  /*e6c0*/  HMMA.16816.F32.BF16 R152, R4, R20, R152 ;  /* 0x000000140498723c */ /* 0x010fe20000041898 */
[----:B------:R-:W-:-:S03]  /*e6d0*/  FADD.FTZ R15, R184, R15 ;  /* 0x0000000fb80f7221 */ /* 0x000fc60000010000 */
[----:B------:R-:W4:Y:S02]  /*e6e0*/  MUFU.EX2 R194, R194 ;  /* 0x000000c200c27308 */ /* 0x000f240000000800 */
[C---:B------:R-:W-:Y:S01]  /*e6f0*/  HMMA.16816.F32.BF16 R148, R4.reuse, R22, R148 ;  /* 0x000000160494723c */ /* 0x040fe20000041894 */
[----:B------:R-:W5:Y:S05]  /*e700*/  LDSM.16.MT88.4 R20, [R222+0x1a800] ;  /* 0x01a80000de14783b */ /* 0x000f6a0000004200 */
[C---:B-1----:R-:W-:Y:S01]  /*e710*/  HMMA.16816.F32.BF16 R144, R4.reuse, R16, R144 ;  /* 0x000000100490723c */ /* 0x042fe20000041890 */
[----:B------:R-:W-:Y:S05]  /*e720*/  MUFU.EX2 R185, R185 ;  /* 0x000000b900b97308 */ /* 0x000fea0000000800 */
[C---:B------:R-:W-:Y:S01]  /*e730*/  HMMA.16816.F32.BF16 R140, R4.reuse, R18, R140 ;  /* 0x00000012048c723c */ /* 0x040fe2000004188c */
[----:B------:R-:W1:Y:S02]  /*e740*/  LDSM.16.MT88.4 R16, [R220+0x1a800] ;  /* 0x01a80000dc10783b */ /* 0x000e640000004200 */
[----:B------:R-:W4:Y:S03]  /*e750*/  MUFU.EX2 R196, R196 ;  /* 0x000000c400c47308 */ /* 0x000f260000000800 */
[C---:B------:R-:W-:Y:S05]  /*e760*/  HMMA.16816.F32.BF16 R52, R4.reuse, R28, R52 ;  /* 0x0000001c0434723c */ /* 0x040fea0000041834 */
[----:B------:R-:W-:Y:S01]  /*e770*/  MUFU.EX2 R179, R181 ;  /* 0x000000b500b37308 */ /* 0x000fe20000000800 */
[C---:B------:R-:W-:Y:S01]  /*e780*/  HMMA.16816.F32.BF16 R56, R4.reuse, R30, R56 ;  /* 0x0000001e0438723c */ /* 0x040fe20000041838 */
[----:B------:R-:W-:Y:S05]  /*e790*/  LDSM.16.MT88.4 R28, [R224+0x1e800] ;  /* 0x01e80000e01c783b */ /* 0x000fea0000004200 */
[C---:B---3--:R-:W-:Y:S01]  /*e7a0*/  HMMA.16816.F32.BF16 R36, R4.reuse, R24, R36 ;  /* 0x000000180424723c */ /* 0x048fe20000041824 */
[----:B------:R-:W3:Y:S05]  /*e7b0*/  MUFU.EX2 R176, R176 ;  /* 0x000000b000b07308 */ /* 0x000eea0000000800 */
        /* <DEDUP_REMOVED lines=33> */
[----:B------:R-:W-:Y:S01]  /*e9d0*/  HMMA.16816.F32.BF16 R128, R4, R18, R128 ;  /* 0x000000120480723c */ /* 0x000fe20000041880 */
[----:B------:R-:W1:Y:S06]  /*e9e0*/  LDSM.16.MT88.4 R16, [R220+0x19000] ;  /* 0x01900000dc10783b */ /* 0x000e6c0000004200 */
[----:B------:R-:W-:-:S02]  /*e9f0*/  F2FP.BF16.F32.PACK_AB R4, R184, R182 ;  /* 0x000000b6b804723e */ /* 0x000fc400000010ff */
[----:B------:R-:W-:Y:S01]  /*ea00*/  F2FP.BF16.F32.PACK_AB R6, R235, R186 ;  /* 0x000000baeb06723e */ /* 0x000fe200000010ff */
[----:B------:R-:W-:Y:S01]  /*ea10*/  FADD.FTZ R186, R186, R15 ;  /* 0x0000000fbaba7221 */ /* 0x000fe20000010000 */
[----:B------:R-:W-:Y:S01]  /*ea20*/  F2FP.BF16.F32.PACK_AB R5, R203, R188 ;  /* 0x000000bccb05723e */ /* 0x000fe200000010ff */
[----:B------:R-:W-:Y:S01]  /*ea30*/  FADD.FTZ R188, R188, R197 ;  /* 0x000000c5bcbc7221 */ /* 0x000fe20000010000 */
[----:B------:R-:W-:Y:S01]  /*ea40*/  F2FP.BF16.F32.PACK_AB R7, R199, R190 ;  /* 0x000000bec707723e */ /* 0x000fe200000010ff */
[----:B------:R-:W-:Y:S02]  /*ea50*/  FADD.FTZ R186, R235, R186 ;  /* 0x000000baebba7221 */ /* 0x000fe40000010000 */
[----:B------:R-:W-:-:S04]  /*ea60*/  FADD.FTZ R203, R203, R188 ;  /* 0x000000bccbcb7221 */ /* 0x000fc80000010000 */
[----:B----4-:R-:W-:Y:S01]  /*ea70*/  HMMA.16816.F32.BF16 R160, R4, R28, R160 ;  /* 0x0000001c04a0723c */ /* 0x010fe200000418a0 */
[----:B------:R-:W-:-:S04]  /*ea80*/  FADD.FTZ R190, R190, R203 ;  /* 0x000000cbbebe7221 */ /* 0x000fc80000010000 */
[----:B------:R-:W-:Y:S01]  /*ea90*/  FADD.FTZ R190, R199, R190 ;  /* 0x000000bec7be7221 */ /* 0x000fe20000010000 */
        /* <DEDUP_REMOVED lines=31> */
[----:B------:R-:W3:Y:S05]  /*ec90*/  LDSM.16.MT88.4 R32, [R224+0x19800] ;  /* 0x01980000e020783b */ /* 0x000eea0000004200 */
[C---:B-----5:R-:W-:Y:S06]  /*eca0*/  HMMA.16816.F32.BF16 R92, R4.reuse, R20, R92 ;  /* 0x00000014045c723c */ /* 0x060fec000004185c */
[C---:B------:R-:W-:Y:S01]  /*ecb0*/  HMMA.16816.F32.BF16 R96, R4.reuse, R22, R96 ;  /* 0x000000160460723c */ /* 0x040fe20000041860 */
[----:B------:R-:W-:Y:S05]  /*ecc0*/  LDSM.16.MT88.4 R20, [R221+0x19800] ;  /* 0x01980000dd14783b */ /* 0x000fea0000004200 */
[C---:B-1----:R-:W-:Y:S06]  /*ecd0*/  HMMA.16816.F32.BF16 R100, R4.reuse, R16, R100 ;  /* 0x000000100464723c */ /* 0x042fec0000041864 */
[C---:B------:R-:W-:Y:S01]  /*ece0*/  HMMA.16816.F32.BF16 R104, R4.reuse, R18, R104 ;  /* 0x000000120468723c */ /* 0x040fe20000041868 */
[----:B------:R-:W-:Y:S05]  /*ecf0*/  LDSM.16.MT88.4 R16, [R220+0x19800] ;  /* 0x01980000dc10783b */ /* 0x000fea0000004200 */
[C---:B----4-:R-:W-:Y:S06]  /*ed00*/  HMMA.16816.F32.BF16 R108, R4.reuse, R28, R108 ;  /* 0x0000001c046c723c */ /* 0x050fec000004186c */
[C---:B------:R-:W-:Y:S01]  /*ed10*/  HMMA.16816.F32.BF16 R112, R4.reuse, R30, R112 ;  /* 0x0000001e0470723c */ /* 0x040fe20000041870 */
[----:B------:R-:W-:Y:S05]  /*ed20*/  LDSM.16.MT88.4 R28, [R224+0x1b800] ;  /* 0x01b80000e01c783b */ /* 0x000fea0000004200 */
[C---:B--2---:R-:W-:Y:S06]  /*ed30*/  HMMA.16816.F32.BF16 R116, R4.reuse, R24, R116 ;  /* 0x000000180474723c */ /* 0x044fec0000041874 */
[C---:B------:R-:W-:Y:S01]  /*ed40*/  HMMA.16816.F32.BF16 R120, R4.reuse, R26, R120 ;  /* 0x0000001a0478723c */ /* 0x040fe20000041878 */
[----:B------:R-:W1:Y:S05]  /*ed50*/  LDSM.16.MT88.4 R24, [R222+0x19800] ;  /* 0x01980000de18783b */ /* 0x000e6a0000004200 */
        /* <DEDUP_REMOVED lines=8> */
[----:B---3--:R-:W-:Y:S01]  /*ede0*/  F2FP.BF16.F32.PACK_AB R7, R176, R179 ;  /* 0x000000b3b007723e */ /* 0x008fe200000010ff */
[----:B------:R-:W-:Y:S02]  /*edf0*/  FADD.FTZ R192, R192, R189 ;  /* 0x000000bdc0c07221 */ /* 0x000fe40000010000 */
[----:B------:R-:W-:Y:S02]  /*ee00*/  FADD.FTZ R196, R196, R185 ;  /* 0x000000b9c4c47221 */ /* 0x000fe40000010000 */
[----:B------:R-:W-:Y:S02]  /*ee10*/  FADD.FTZ R187, R187, R192 ;  /* 0x000000c0bbbb7221 */ /* 0x000fe40000010000 */
[----:B------:R-:W-:Y:S01]  /*ee20*/  HMMA.16816.F32.BF16 R160, R4, R32, R160 ;  /* 0x0000002004a0723c */ /* 0x000fe200000418a0 */
[----:B------:R-:W-:Y:S01]  /*ee30*/  FADD.FTZ R179, R179, R196 ;  /* 0x000000c4b3b37221 */ /* 0x000fe20000010000 */
[----:B------:R-:W-:-:S03]  /*ee40*/  FADD.FTZ R2, R194, R187 ;  /* 0x000000bbc2027221 */ /* 0x000fc60000010000 */
[----:B------:R-:W-:Y:S01]  /*ee50*/  FADD.FTZ R0, R176, R179 ;  /* 0x000000b3b0007221 */ /* 0x000fe20000010000 */
[C---:B------:R-:W-:Y:S01]  /*ee60*/  HMMA.16816.F32.BF16 R156, R4.reuse, R34, R156 ;  /* 0x00000022049c723c */ /* 0x040fe2000004189c */
[----:B------:R-:W2:Y:S04]  /*ee70*/  LDSM.16.MT88.4 R32, [R221+0x1b800] ;  /* 0x01b80000dd20783b */ /* 0x000ea80000004200 */
[----:B------:R-:W-:Y:S01]  /*ee80*/  STL [R1+0x10], R2 ;  /* 0x0000100201007387 */ /* 0x000fe20000100800 */
[C---:B-1----:R-:W-:Y:S03]  /*ee90*/  HMMA.16816.F32.BF16 R152, R4.reuse, R24, R152 ;  /* 0x000000180498723c */ /* 0x042fe60000041898 */
[----:B------:R-:W-:Y:S03]  /*eea0*/  STL [R1+0x4], R0 ;  /* 0x0000040001007387 */ /* 0x000fe60000100800 */
        /* <DEDUP_REMOVED lines=39> */
.L_x_2224:
[----:B------:R-:W-:-:S06]  /*f120*/  UISETP.GT.AND UP0, UPT, UR20, UR16, UPT ;  /* 0x000000101400728c */ /* 0x000fcc000bf04270 */
[----:B------:R-:W-:-:S13]  /*f130*/  PLOP3.LUT P0, PT, PT, PT, UP0, 0x80, 0x0 ;  /* 0x000000000000781c */ /* 0x000fda0003f0f008 */
[----:B------:R-:W-:Y:S05]  /*f140*/  @!P0 BRA `(.L_x_2231) ;  /* 0x0000004400d48947 */ /* 0x000fea0003800000 */
[----:B------:R-:W1:Y:S01]  /*f150*/  S2R R5, SR_TID.X ;  /* 0x0000000000057919 */ /* 0x000e620000002100 */
[----:B------:R-:W-:Y:S01]  /*f160*/  IMAD.U32 R250, RZ, RZ, UR27 ;  /* 0x0000001bfffa7e24 */ /* 0x000fe2000f8e00ff */
[----:B------:R-:W-:Y:S01]  /*f170*/  ULDC.64 UR6, c[0x0][0x220] ;  /* 0x0000880000067ab9 */ /* 0x000fe20000000a00 */
[----:B------:R-:W-:Y:S01]  /*f180*/  IMAD.U32 R252, RZ, RZ, UR25 ;  /* 0x00000019fffc7e24 */ /* 0x000fe2000f8e00ff */
[----:B------:R-:W-:Y:S01]  /*f190*/  ULDC UR4, c[0x0][0x2d0] ;  /* 0x0000b40000047ab9 */ /* 0x000fe20000000800 */
[----:B------:R-:W-:Y:S01]  /*f1a0*/  ULDC.64 UR10, c[0x0][0x218] ;  /* 0x00008600000a7ab9 */ /* 0x000fe20000000a00 */
[----:B------:R-:W-:Y:S01]  /*f1b0*/  IMAD.MOV.U32 R2, RZ, RZ, R3 ;  /* 0x000000ffff027224 */ /* 0x000fe200078e0003 */
[----:B------:R-:W-:Y:S01]  /*f1c0*/  UIADD3 UR22, UR20, -0x1, URZ ;  /* 0xffffffff14167890 */ /* 0x000fe2000fffe03f */
[----:B------:R-:W-:Y:S01]  /*f1d0*/  ULDC UR13, c[0x0][0x2d0] ;  /* 0x0000b400000d7ab9 */ /* 0x000fe20000000800 */
[----:B------:R-:W-:Y:S01]  /*f1e0*/  ULDC UR12, c[0x0][0x39c] ;  /* 0x0000e700000c7ab9 */ /* 0x000fe20000000800 */
[----:B-1----:R-:W-:-:S04]  /*f1f0*/  SHF.R.S32.HI R4, RZ, 0x1f, R5 ;  /* 0x0000001fff047819 */ /* 0x002fc80000011405 */
[----:B------:R-:W-:-:S04]  /*f200*/  LEA.HI R4, R4, R5, RZ, 0x3 ;  /* 0x0000000504047211 */ /* 0x000fc800078f18ff */
[----:B------:R-:W-:Y:S02]  /*f210*/  LOP3.LUT R0, R4, 0xfffffff8, RZ, 0xc0, !PT ;  /* 0xfffffff804007812 */ /* 0x000fe400078ec0ff */
[----:B------:R-:W-:-:S03]  /*f220*/  SHF.R.S32.HI R4, RZ, 0x3, R4 ;  /* 0x00000003ff047819 */ /* 0x000fc60000011404 */
[----:B------:R-:W-:-:S04]  /*f230*/  IMAD.IADD R0, R5, 0x1, -R0 ;  /* 0x0000000105007824 */ /* 0x000fc800078e0a00 */
[----:B------:R-:W-:-:S05]  /*f240*/  IMAD.SHL.U32 R6, R0, 0x8, RZ ;  /* 0x0000000800067824 */ /* 0x000fca00078e00ff */
[--C-:B------:R-:W-:Y:S02]  /*f250*/  SHF.R.S32.HI R7, RZ, 0x1f, R6.reuse ;  /* 0x0000001fff077819 */ /* 0x100fe40000011406 */
[----:B------:R-:W-:Y:S01]  /*f260*/  ISETP.GE.AND P2, PT, R6, UR4, PT ;  /* 0x0000000406007c0c */ /* 0x000fe2000bf46270 */
[----:B------:R-:W-:Y:S01]  /*f270*/  ULDC UR4, c[0x0][0x2ec] ;  /* 0x0000bb0000047ab9 */ /* 0x000fe20000000800 */
[----:B------:R-:W-:-:S04]  /*f280*/  IMAD.WIDE.U32 R14, R13, UR21, R6 ;  /* 0x000000150d0e7c25 */ /* 0x000fc8000f8e0006 */
[----:B------:R-:W-:Y:S01]  /*f290*/  IMAD.WIDE.U32 R12, R12, UR21, R6 ;  /* 0x000000150c0c7c25 */ /* 0x000fe2000f8e0006 */
[----:B------:R-:W-:Y:S01]  /*f2a0*/  IADD3 R7, P1, R14, UR26, RZ ;  /* 0x0000001a0e077c10 */ /* 0x000fe2000ff3e0ff */
[----:B------:R-:W-:Y:S01]  /*f2b0*/  UMOV UR26, URZ ;  /* 0x0000003f001a7c82 */ /* 0x000fe20008000000 */
[----:B------:R-:W-:-:S04]  /*f2c0*/  IADD3 R5, P0, R12, UR28, RZ ;  /* 0x0000001c0c057c10 */ /* 0x000fc8000ff1e0ff */
[----:B------:R-:W1:Y:S01]  /*f2d0*/  @!P2 LDC.64 R234, c[0x0][0x220] ;  /* 0x00008800ffeaab82 */ /* 0x000e620000000a00 */
[----:B------:R-:W-:Y:S01]  /*f2e0*/  IADD3.X R252, R252, UR9, R15, P1, !PT ;  /* 0x00000009fcfc7c10 */ /* 0x000fe20008ffe40f */
[----:B------:R-:W-:Y:S01]  /*f2f0*/  UIADD3 UR9, UR20, -0x2, URZ ;  /* 0xfffffffe14097890 */ /* 0x000fe2000fffe03f */
[----:B------:R-:W-:Y:S02]  /*f300*/  IADD3.X R250, R250, UR34, R13, P0, !PT ;  /* 0x00000022fafa7c10 */ /* 0x000fe400087fe40d */
[----:B------:R-:W-:Y:S02]  /*f310*/  LEA R251, P0, R5, UR6, 0x1 ;  /* 0x0000000605fb7c11 */ /* 0x000fe4000f8008ff */
[----:B------:R-:W-:Y:S01]  /*f320*/  LEA R0, P1, R7, UR10, 0x1 ;  /* 0x0000000a07007c11 */ /* 0x000fe2000f8208ff */
[----:B------:R-:W2:Y:S01]  /*f330*/  @!P2 LDC.64 R232, c[0x0][0x220] ;  /* 0x00008800ffe8ab82 */ /* 0x000ea20000000a00 */
[----:B------:R-:W-:Y:S01]  /*f340*/  LEA.HI.X R250, R5, UR7, R250, 0x1, P0 ;  /* 0x0000000705fa7c11 */ /* 0x000fe200080f0cfa */
[----:B------:R-:W-:Y:S01]  /*f350*/  IMAD.MOV.U32 R5, RZ, RZ, R11 ;  /* 0x000000ffff057224 */ /* 0x000fe200078e000b */
[----:B------:R-:W-:Y:S01]  /*f360*/  IADD3 R12, P0, R4, 0x20, RZ ;  /* 0x00000020040c7810 */ /* 0x000fe20007f1e0ff */
[----:B------:R3:W-:Y:S01]  /*f370*/  STL [R1], R0 ;  /* 0x0000000001007387 */ /* 0x0007e20000100800 */
[----:B------:R-:W-:Y:S01]  /*f380*/  SHF.R.S32.HI R4, RZ, 0x1f, R4 ;  /* 0x0000001fff047819 */ /* 0x000fe20000011404 */
[----:B------:R-:W-:Y:S01]  /*f390*/  ULDC.64 UR6, c[0x0][0x250] ;  /* 0x0000940000067ab9 */ /* 0x000fe20000000a00 */
[----:B------:R-:W-:Y:S01]  /*f3a0*/  LEA.HI.X R252, R7, UR11, R252, 0x1, P1 ;  /* 0x0000000b07fc7c11 */ /* 0x000fe200088f0cfc */
[----:B------:R-:W-:Y:S01]  /*f3b0*/  IMAD.MOV.U32 R7, RZ, RZ, R13 ;  /* 0x000000ffff077224 */ /* 0x000fe200078e000d */
[----:B------:R4:W-:Y:S01]  /*f3c0*/  STL [R1+0x18], R12 ;  /* 0x0000180c01007387 */ /* 0x0009e20000100800 */
[----:B------:R-:W-:Y:S01]  /*f3d0*/  IMAD.X R7, RZ, RZ, R4, P0 ;  /* 0x000000ffff077224 */ /* 0x000fe200000e0604 */
[----:B------:R-:W-:Y:S01]  /*f3e0*/  ULDC.64 UR10, c[0x0][0x248] ;  /* 0x00009200000a7ab9 */ /* 0x000fe20000000a00 */
[----:B------:R-:W-:-:S02]  /*f3f0*/  IMAD.MOV.U32 R4, RZ, RZ, R8 ;  /* 0x000000ffff047224 */ /* 0x000fc400078e0008 */
[----:B------:R-:W-:Y:S01]  /*f400*/  IMAD.MOV.U32 R6, RZ, RZ, R12 ;  /* 0x000000ffff067224 */ /* 0x000fe200078e000c */
[----:B------:R4:W-:Y:S04]  /*f410*/  STL [R1+0x1c], R7 ;  /* 0x00001c0701007387 */ /* 0x0009e80000100800 */
[----:B------:R4:W-:Y:S01]  /*f420*/  STL.64 [R1+0x8], R4 ;  /* 0x0000080401007387 */ /* 0x0009e20000100a00 */
[----:B---3--:R-:W-:Y:S01]  /*f430*/  IMAD.MOV.U32 R0, RZ, RZ, R164 ;  /* 0x000000ffff007224 */ /* 0x008fe200078e00a4 */
[----:B------:R-:W-:Y:S06]  /*f440*/  BRA `(.L_x_2232) ;  /* 0x0000000000f47947 */ /* 0x000fec0003800000 */
.L_x_2234:
[----:B------:R2:W-:Y:S01]  /*f450*/  @P2 STS.128 [R238+0x10000], RZ ;  /* 0x010000ffee002388 */ /* 0x0005e20000000c00 */
[----:B------:R-:W-:Y:S01]  /*f460*/  UIADD3 UR23, UR20, -0x2, URZ ;  /* 0xfffffffe14177890 */ /* 0x000fe2000fffe03f */
[----:B------:R-:W3:Y:S03]  /*f470*/  @!P2 LDC.64 R6, c[0x0][0x218] ;  /* 0x00008600ff06ab82 */ /* 0x000ee60000000a00 */
[----:B------:R-:W-:Y:S02]  /*f480*/  USHF.R.S32.HI UR20, URZ, 0x1f, UR23 ;  /* 0x0000001f3f147899 */ /* 0x000fe40008011417 */
[----:B------:R-:W-:Y:S02]  /*f490*/  UIMAD.WIDE.U32 UR24, UR23, UR10, URZ ;  /* 0x0000000a171872a5 */ /* 0x000fe4000f8e003f */
[----:B------:R-:W-:Y:S01]  /*f4a0*/  UIMAD UR20, UR20, UR10, URZ ;  /* 0x0000000a141472a4 */ /* 0x000fe2000f8e023f */
[----:B------:R-:W4:Y:S03]  /*f4b0*/  @!P2 LDC.64 R4, c[0x0][0x218] ;  /* 0x00008600ff04ab82 */ /* 0x000f260000000a00 */
[----:B------:R-:W-:Y:S01]  /*f4c0*/  UIMAD UR20, UR23, UR11, UR20 ;  /* 0x0000000b171472a4 */ /* 0x000fe2000f8e0214 */
[----:B------:R-:W-:Y:S02]  /*f4d0*/  IMAD.U32 R164, RZ, RZ, UR24 ;  /* 0x00000018ffa47e24 */ /* 0x000fe4000f8e00ff */
[----:B------:R-:W-:Y:S01]  /*f4e0*/  IMAD.U32 R165, RZ, RZ, UR25 ;  /* 0x00000019ffa57e24 */ /* 0x000fe2000f8e00ff */
[----:B------:R-:W-:Y:S02]  /*f4f0*/  UIADD3 UR20, UR25, UR20, URZ ;  /* 0x0000001419147290 */ /* 0x000fe4000fffe03f */
[C---:B------:R-:W-:Y:S04]  /*f500*/  LEA R8, P0, R164.reuse, R242, 0x6 ;  /* 0x000000f2a4087211 */ /* 0x040fe800078030ff */
[----:B------:R-:W-:Y:S05]  /*f510*/  IMAD.U32 R165, RZ, RZ, UR20 ;  /* 0x00000014ffa57e24 */ /* 0x000fea000f8e00ff */
[----:B------:R-:W-:Y:S02]  /*f520*/  LEA.HI.X R165, R164, R249, R165, 0x6, P0 ;  /* 0x000000f9a4a57211 */ /* 0x000fe400000f34a5 */
[C---:B---3--:R-:W-:Y:S04]  /*f530*/  @!P2 LEA R6, P0, R8.reuse, R6, 0x1 ;  /* 0x000000060806a211 */ /* 0x048fe800078008ff */
[C---:B------:R-:W-:Y:S02]  /*f540*/  @!P2 LEA.HI.X R7, R8.reuse, R7, R165, 0x1, P0 ;  /* 0x000000070807a211 */ /* 0x040fe400000f0ca5 */
[----:B------:R-:W-:Y:S03]  /*f550*/  IADD3 R8, P0, R8, UR14, RZ ;  /* 0x0000000e08087c10 */ /* 0x000fe6000ff1e0ff */
[----:B------:R-:W-:Y:S01]  /*f560*/  @!PT LDS RZ, [RZ] ;  /* 0x00000000fffff984 */ /* 0x000fe20000000800 */
[----:B------:R-:W-:Y:S01]  /*f570*/  @!PT LDS RZ, [RZ] ;  /* 0x00000000fffff984 */ /* 0x000fe20000000800 */
[----:B------:R-:W-:Y:S01]  /*f580*/  @!PT LDS RZ, [RZ] ;  /* 0x00000000fffff984 */ /* 0x000fe20000000800 */
[----:B------:R2:W-:Y:S01]  /*f590*/  @!P2 LDGSTS.E.BYPASS.LTC128B.128 [R238+0x10000], desc[UR30][R6.64] ;  /* 0x1000000006eeafae */ /* 0x0005e2000b901d5e */
[----:B------:R-:W-:Y:S02]  /*f5a0*/  IADD3.X R165, R165, UR8, RZ, P0, !PT ;  /* 0x00000008a5a57c10 */ /* 0x000fe400087fe4ff */
[C---:B----4-:R-:W-:Y:S01]  /*f5b0*/  @!P2 LEA R4, P0, R8.reuse, R4, 0x1 ;  /* 0x000000040804a211 */ /* 0x050fe200078008ff */
        /* <DEDUP_REMOVED lines=38> */
.L_x_2232:
[----:B----4-:R-:W3:Y:S01]  /*f820*/  LDL.64 R4, [R1+0x8] ;  /* 0x0000080001047983 */ /* 0x010ee20000100a00 */
[----:B------:R-:W-:Y:S01]  /*f830*/  UIADD3 UR25, UR22, -UR26, URZ ;  /* 0x8000001a16197290 */ /* 0x000fe2000fffe03f */
[----:B------:R-:W-:Y:S04]  /*f840*/  DEPBAR.LE SB0, 0x0 ;  /* 0x000080000000791a */ /* 0x000fe80000000000 */
[----:B------:R-:W4:Y:S01]  /*f850*/  LDL.64 R24, [R1+0x18] ;  /* 0x0000180001187983 */ /* 0x000f220000100a00 */
        /* <DEDUP_REMOVED lines=9> */
[----:B------:R-:W-:Y:S01]  /*f8f0*/  LEA.HI.X.SX32 R19, R9, R241, 0x6, P1 ;  /* 0x000000f109137211 */ /* 0x000fe200008f36ff */
[----:B------:R-:W-:Y:S04]  /*f900*/  UIMAD UR23, UR24, UR35, UR23 ;  /* 0x00000023181772a4 */ /* 0x000fe8000f8e0217 */
[----:B------:R-:W-:Y:S04]  /*f910*/  IMAD R10, R19, UR6, RZ ;  /* 0x00000006130a7c24 */ /* 0x000fe8000f8e02ff */
[C---:B------:R-:W-:Y:S02]  /*f920*/  IMAD R10, R18.reuse, UR7, R10 ;  /* 0x00000007120a7c24 */ /* 0x040fe4000f8e020a */
[----:B------:R-:W-:Y:S04]  /*f930*/  IMAD.WIDE.U32 R18, R18, UR6, RZ ;  /* 0x0000000612127c25 */ /* 0x000fe8000f8e00ff */
[----:B------:R-:W-:Y:S01]  /*f940*/  IMAD.IADD R13, R19, 0x1, R10 ;  /* 0x00000001130d7824 */ /* 0x000fe200078e020a */
[----:B------:R-:W-:Y:S01]  /*f950*/  @P2 STS.128 [R238+0x18000], RZ ;  /* 0x018000ffee002388 */ /* 0x000fe20000000c00 */
[----:B----4-:R-:W-:Y:S01]  /*f960*/  LEA R22, P0, R9, R24, 0x6 ;  /* 0x0000001809167211 */ /* 0x010fe200078030ff */
[----:B---3--:R-:W-:Y:S03]  /*f970*/  IMAD.WIDE.U32 R26, R3, UR35, R4 ;  /* 0x00000023031a7c25 */ /* 0x008fe6000f8e0004 */
[----:B------:R-:W-:Y:S02]  /*f980*/  LEA.HI.X.SX32 R23, R9, R25, 0x6, P0 ;  /* 0x0000001909177211 */ /* 0x000fe400000f36ff */
[C---:B-1----:R-:W-:Y:S02]  /*f990*/  @!P2 LEA R14, P1, R26.reuse, R234, 0x1 ;  /* 0x000000ea1a0ea211 */ /* 0x042fe400078208ff */
[----:B------:R-:W-:Y:S01]  /*f9a0*/  IADD3 R3, R27, UR23, RZ ;  /* 0x000000171b037c10 */ /* 0x000fe2000fffe0ff */
[----:B------:R-:W-:Y:S01]  /*f9b0*/  IMAD R9, R23, UR6, RZ ;  /* 0x0000000617097c24 */ /* 0x000fe2000f8e02ff */
[C---:B------:R-:W-:Y:S01]  /*f9c0*/  @!P2 IADD3 R11, P0, R26.reuse, UR38, RZ ;  /* 0x000000261a0bac10 */ /* 0x040fe2000ff1e0ff */
[----:B------:R-:W-:Y:S01]  /*f9d0*/  UIADD3 UR23, UR9, -UR26, URZ ;  /* 0x8000001a09177290 */ /* 0x000fe2000fffe03f */
[----:B------:R-:W-:Y:S01]  /*f9e0*/  @!P2 LEA.HI.X R15, R26, R235, R3, 0x1, P1 ;  /* 0x000000eb1a0fa211 */ /* 0x000fe200008f0c03 */
[----:B------:R-:W-:Y:S01]  /*f9f0*/  IMAD R9, R22, UR7, R9 ;  /* 0x0000000716097c24 */ /* 0x000fe2000f8e0209 */
[-C--:B------:R-:W-:Y:S01]  /*fa00*/  LEA R26, P3, R18, R251.reuse, 0x1 ;  /* 0x000000fb121a7211 */ /* 0x080fe200078608ff */
[----:B------:R-:W-:Y:S01]  /*fa10*/  IMAD.WIDE.U32 R22, R22, UR6, RZ ;  /* 0x0000000616167c25 */ /* 0x000fe2000f8e00ff */
[----:B--2---:R-:W-:Y:S01]  /*fa20*/  @!P2 LEA R30, P1, R11, R232, 0x1 ;  /* 0x000000e80b1ea211 */ /* 0x004fe200078208ff */
[----:B------:R-:W-:Y:S01]  /*fa30*/  @!PT LDS RZ, [RZ] ;  /* 0x00000000fffff984 */ /* 0x000fe20000000800 */
[----:B------:R-:W-:Y:S01]  /*fa40*/  @!PT LDS RZ, [RZ] ;  /* 0x00000000fffff984 */ /* 0x000fe20000000800 */
[----:B------:R-:W-:Y:S01]  /*fa50*/  @!PT LDS RZ, [RZ] ;  /* 0x00000000fffff984 */ /* 0x000fe20000000800 */
[----:B------:R-:W-:Y:S01]  /*fa60*/  @!P2 LDGSTS.E.BYPASS.LTC128B.128 [R238+0x18000], desc[UR30][R14.64] ;  /* 0x180000000eeeafae */ /* 0x000fe2000b901d5e */
[-C--:B------:R-:W-:Y:S01]  /*fa70*/  LEA.HI.X R27, R18, R250.reuse, R13, 0x1, P3 ;  /* 0x000000fa121b7211 */ /* 0x080fe200018f0c0d */
[----:B------:R-:W-:Y:S01]  /*fa80*/  IMAD.IADD R9, R23, 0x1, R9 ;  /* 0x0000000117097824 */ /* 0x000fe200078e0209 */
[----:B------:R-:W-:Y:S01]  /*fa90*/  ISETP.GE.AND P3, PT, R236, UR13, PT ;  /* 0x0000000dec007c0c */ /* 0x000fe2000bf66270 */
[----:B------:R-:W-:Y:S01]  /*faa0*/  @P4 STS.128 [R238+0x1a000], RZ ;  /* 0x01a000ffee004388 */ /* 0x000fe20000000c00 */
[----:B------:R-:W-:Y:S02]  /*fab0*/  @!P2 IADD3.X R3, R3, UR33, RZ, P0, !PT ;  /* 0x000000210303ac10 */ /* 0x000fe400087fe4ff */
[C---:B------:R-:W-:Y:S01]  /*fac0*/  LEA R10, P0, R22.reuse, R251, 0x1 ;  /* 0x000000fb160a7211 */ /* 0x040fe200078008ff */
[----:B------:R-:W-:Y:S01]  /*fad0*/  @!PT LDS RZ, [RZ] ;  /* 0x00000000fffff984 */ /* 0x000fe20000000800 */
[----:B------:R-:W-:Y:S01]  /*fae0*/  @!PT LDS RZ, [RZ] ;  /* 0x00000000fffff984 */ /* 0x000fe20000000800 */
[----:B------:R-:W-:Y:S01]  /*faf0*/  @!PT LDS RZ, [RZ] ;  /* 0x00000000fffff984 */ /* 0x000fe20000000800 */
[----:B------:R-:W-:Y:S01]  /*fb00*/  @!P4 LDGSTS.E.BYPASS.LTC128B.128 [R238+0x1a000], desc[UR30][R26.64+0x80] ;  /* 0x1a0000801aeecfae */ /* 0x000fe2000b901d5e */
[----:B------:R-:W-:Y:S02]  /*fb10*/  @!P2 LEA.HI.X R31, R11, R233, R3, 0x1, P1 ;  /* 0x000000e90b1fa211 */ /* 0x000fe400008f0c03 */
[----:B------:R-:W-:Y:S02]  /*fb20*/  ISETP.GE.AND P1, PT, R231, UR13, PT ;  /* 0x0000000de7007c0c */ /* 0x000fe4000bf26270 */
        /* <DEDUP_REMOVED lines=35> */
[----:B------:R-:W5:Y:S04]  /*fd60*/  LDSM.16.M88.4 R180, [R229+0x11800] ;  /* 0x01180000e5b4783b */ /* 0x000f680000000200 */
[----:B------:R-:W0:Y:S04]  /*fd70*/  LDGDEPBAR ;  /* 0x00000000000079af */ /* 0x000e280000000000 */
[----:B------:R-:W-:Y:S04]  /*fd80*/  LDSM.16.M88.4 R184, [R228] ;  /* 0x00000000e4b8783b */ /* 0x000fe80000000200 */
[----:B------:R-:W5:Y:S04]  /*fd90*/  LDSM.16.M88.4 R188, [R227] ;  /* 0x00000000e3bc783b */ /* 0x000f680000000200 */
[----:B------:R-:W5:Y:S04]  /*fda0*/  LDSM.16.M88.4 R192, [R219] ;  /* 0x00000000dbc0783b */ /* 0x000f680000000200 */
[----:B------:R-:W5:Y:S04]  /*fdb0*/  LDSM.16.M88.4 R196, [R218] ;  /* 0x00000000dac4783b */ /* 0x000f680000000200 */
[----:B------:R-:W5:Y:S01]  /*fdc0*/  LDSM.16.M88.4 R200, [R217] ;  /* 0x00000000d9c8783b */ /* 0x000f620000000200 */
[C---:B--2---:R-:W-:Y:S06]  /*fdd0*/  HMMA.16816.F32.BF16 R4, R164.reuse, R168, RZ ;  /* 0x000000a8a404723c */ /* 0x044fec00000418ff */
[C---:B-1----:R-:W-:Y:S01]  /*fde0*/  HMMA.16816.F32.BF16 R8, R164.reuse, R170, RZ ;  /* 0x000000aaa408723c */ /* 0x042fe200000418ff */
[----:B------:R-:W-:Y:S05]  /*fdf0*/  LDSM.16.M88.4 R168, [R223+0x10000] ;  /* 0x01000000dfa8783b */ /* 0x000fea0000000200 */
[C---:B---3--:R-:W-:Y:S06]  /*fe00*/  HMMA.16816.F32.BF16 R12, R164.reuse, R172, RZ ;  /* 0x000000aca40c723c */ /* 0x048fec00000418ff */
[C---:B------:R-:W-:Y:S01]  /*fe10*/  HMMA.16816.F32.BF16 R16, R164.reuse, R174, RZ ;  /* 0x000000aea410723c */ /* 0x040fe200000418ff */
[----:B------:R-:W-:Y:S05]  /*fe20*/  LDSM.16.M88.4 R172, [R223+0x10800] ;  /* 0x01080000dfac783b */ /* 0x000fea0000000200 */
[C---:B----4-:R-:W-:Y:S07]  /*fe30*/  HMMA.16816.F32.BF16 R20, R164.reuse, R176, RZ ;  /* 0x000000b0a414723c */ /* 0x050fee00000418ff */
[----:B------:R-:W-:Y:S01]  /*fe40*/  MOV R176, R24 ;  /* 0x0000001800b07202 */ /* 0x000fe20000000f00 */
[----:B------:R-:W-:Y:S02]  /*fe50*/  IMAD.MOV.U32 R177, RZ, RZ, R25 ;  /* 0x000000ffffb17224 */ /* 0x000fe400078e0019 */
[C---:B------:R-:W-:Y:S06]  /*fe60*/  HMMA.16816.F32.BF16 R24, R164.reuse, R178, RZ ;  /* 0x000000b2a418723c */ /* 0x040fec00000418ff */
[C---:B-----5:R-:W-:Y:S06]  /*fe70*/  HMMA.16816.F32.BF16 R28, R164.reuse, R180, RZ ;  /* 0x000000b4a41c723c */ /* 0x060fec00000418ff */
[----:B------:R-:W-:Y:S01]  /*fe80*/  HMMA.16816.F32.BF16 R32, R164, R182, RZ ;  /* 0x000000b6a420723c */ /* 0x000fe200000418ff */
[----:B------:R-:W1:Y:S04]  /*fe90*/  LDSM.16.M88.4 R164, [R226] ;  /* 0x00000000e2a4783b */ /* 0x000e680000000200 */
[----:B------:R-:W-:Y:S01]  /*fea0*/  LDSM.16.M88.4 R180, [R223+0x11800] ;  /* 0x01180000dfb4783b */ /* 0x000fe20000000200 */
[C---:B------:R-:W-:Y:S06]  /*feb0*/  HMMA.16816.F32.BF16 R4, R184.reuse, R188, R4 ;  /* 0x000000bcb804723c */ /* 0x040fec0000041804 */
[C---:B------:R-:W-:Y:S01]  /*fec0*/  HMMA.16816.F32.BF16 R8, R184.reuse, R190, R8 ;  /* 0x000000beb808723c */ /* 0x040fe20000041808 */
[----:B------:R-:W-:Y:S05]  /*fed0*/  LDSM.16.M88.4 R188, [R216] ;  /* 0x00000000d8bc783b */ /* 0x000fea0000000200 */
[C---:B------:R-:W-:Y:S06]  /*fee0*/  HMMA.16816.F32.BF16 R12, R184.reuse, R192, R12 ;  /* 0x000000c0b80c723c */ /* 0x040fec000004180c */
[C---:B------:R-:W-:Y:S01]  /*fef0*/  HMMA.16816.F32.BF16 R16, R184.reuse, R194, R16 ;  /* 0x000000c2b810723c */ /* 0x040fe20000041810 */
[----:B------:R-:W-:Y:S05]  /*ff00*/  LDSM.16.M88.4 R192, [R216+0x800] ;  /* 0x00080000d8c0783b */ /* 0x000fea0000000200 */
[C---:B------:R-:W-:Y:S01]  /*ff10*/  HMMA.16816.F32.BF16 R20, R184.reuse, R196, R20 ;  /* 0x000000c4b814723c */ /* 0x040fe20000041814 */
[----:B------:R-:W2:Y:S05]  /*ff20*/  LDL R196, [R1] ;  /* 0x0000000001c47983 */ /* 0x000eaa0000100800 */
[C---:B------:R-:W-:Y:S06]  /*ff30*/  HMMA.16816.F32.BF16 R24, R184.reuse, R198, R24 ;  /* 0x000000c6b818723c */ /* 0x040fec0000041818 */
[C---:B------:R-:W-:Y:S06]  /*ff40*/  HMMA.16816.F32.BF16 R28, R184.reuse, R200, R28 ;  /* 0x000000c8b81c723c */ /* 0x040fec000004181c */
[----:B------:R-:W-:Y:S01]  /*ff50*/  HMMA.16816.F32.BF16 R32, R184, R202, R32 ;  /* 0x000000cab820723c */ /* 0x000fe20000041820 */
[----:B------:R-:W-:Y:S04]  /*ff60*/  LDSM.16.M88.4 R184, [R225] ;  /* 0x00000000e1b8783b */ /* 0x000fe80000000200 */
[----:B------:R-:W-:Y:S01]  /*ff70*/  MOV R200, R176 ;  /* 0x000000b000c87202 */ /* 0x000fe20000000f00 */
[C---:B-1----:R-:W-:Y:S05]  /*ff80*/  HMMA.16816.F32.BF16 R4, R164.reuse, R168, R4 ;  /* 0x000000a8a404723c */ /* 0x042fea0000041804 */
[----:B------:R-:W-:Y:S01]  /*ff90*/  IMAD.MOV.U32 R201, RZ, RZ, R177 ;  /* 0x000000ffffc97224 */ /* 0x000fe200078e00b1 */
[C---:B------:R-:W-:Y:S01]  /*ffa0*/  HMMA.16816.F32.BF16 R8, R164.reuse, R170, R8 ;  /* 0x000000aaa408723c */ /* 0x040fe20000041808 */
[----:B------:R-:W1:Y:S04]  /*ffb0*/  LDSM.16.M88.4 R176, [R223+0x11000] ;  /* 0x01100000dfb0783b */ /* 0x000e680000000200 */
[----:B------:R-:W3:Y:S01]  /*ffc0*/  LDSM.16.M88.4 R168, [R216+0x1000] ;  /* 0x00100000d8a8783b */ /* 0x000ee20000000200 */
[C---:B------:R-:W-:Y:S06]  /*ffd0*/  HMMA.16816.F32.BF16 R12, R164.reuse, R172, R12 ;  /* 0x000000aca40c723c */ /* 0x040fec000004180c */
        /* <DEDUP_REMOVED lines=9> */
[C---:B------:R-:W-:Y:S06]  /*10070*/  HMMA.16816.F32.BF16 R4, R184.reuse, R188, R4 ;  /* 0x000000bcb804723c */ /* 0x040fec0000041804 */
[C---:B------:R-:W-:Y:S01]  /*10080*/  HMMA.16816.F32.BF16 R8, R184.reuse, R190, R8 ;  /* 0x000000beb808723c */ /* 0x040fe20000041808 */
[----:B------:R-:W5:Y:S05]  /*10090*/  LDSM.16.M88.4 R188, [R229+0x13000] ;  /* 0x01300000e5bc783b */ /* 0x000f6a0000000200 */
        /* <DEDUP_REMOVED lines=8> */
[----:B------:R-:W3:Y:S04]  /*10120*/  LDSM.16.M88.4 R172, [R215] ;  /* 0x00000000d7ac783b */ /* 0x000ee80000000200 */
[----:B------:R-:W4:Y:S01]  /*10130*/  LDSM.16.M88.4 R184, [R214] ;  /* 0x00000000d6b8783b */ /* 0x000f220000000200 */
[C---:B-1----:R-:W-:Y:S06]  /*10140*/  HMMA.16816.F32.BF16 R4, R164.reuse, R176, R4 ;  /* 0x000000b0a404723c */ /* 0x042fec0000041804 */
[C---:B------:R-:W-:Y:S01]  /*10150*/  HMMA.16816.F32.BF16 R8, R164.reuse, R178, R8 ;  /* 0x000000b2a408723c */ /* 0x040fe20000041808 */
[----:B------:R-:W1:Y:S05]  /*10160*/  LDSM.16.M88.4 R176, [R213] ;  /* 0x00000000d5b0783b */ /* 0x000e6a0000000200 */
[C---:B-----5:R-:W-:Y:S06]  /*10170*/  HMMA.16816.F32.BF16 R12, R164.reuse, R180, R12 ;  /* 0x000000b4a40c723c */ /* 0x060fec000004180c */
[C---:B------:R-:W-:Y:S01]  /*10180*/  HMMA.16816.F32.BF16 R16, R164.reuse, R182, R16 ;  /* 0x000000b6a410723c */ /* 0x040fe20000041810 */
[----:B------:R-:W-:Y:S05]  /*10190*/  LDSM.16.M88.4 R180, [R226+0x4000] ;  /* 0x00400000e2b4783b */ /* 0x000fea0000000200 */
[C---:B------:R-:W-:Y:S06]  /*101a0*/  HMMA.16816.F32.BF16 R20, R164.reuse, R188, R20 ;  /* 0x000000bca414723c */ /* 0x040fec0000041814 */
[C---:B------:R-:W-:Y:S01]  /*101b0*/  HMMA.16816.F32.BF16 R24, R164.reuse, R190, R24 ;  /* 0x000000bea418723c */ /* 0x040fe20000041818 */
[----:B------:R-:W-:Y:S05]  /*101c0*/  LDSM.16.M88.4 R188, [R223+0x12000] ;  /* 0x01200000dfbc783b */ /* 0x000fea0000000200 */
[C---:B------:R-:W-:Y:S06]  /*101d0*/  HMMA.16816.F32.BF16 R28, R164.reuse, R192, R28 ;  /* 0x000000c0a41c723c */ /* 0x040fec000004181c */
[----:B------:R-:W-:Y:S01]  /*101e0*/  HMMA.16816.F32.BF16 R32, R164, R194, R32 ;  /* 0x000000c2a420723c */ /* 0x000fe20000041820 */
[----:B------:R-:W5:Y:S04]  /*101f0*/  LDSM.16.M88.4 R164, [R212] ;  /* 0x00000000d4a4783b */ /* 0x000f680000000200 */
        /* <DEDUP_REMOVED lines=10> */
[C---:B-----5:R-:W-:Y:S06]  /*102a0*/  HMMA.16816.F32.BF16 R28, R168.reuse, R164, R28 ;  /* 0x000000a4a81c723c */ /* 0x060fec000004181c */
[----:B------:R-:W-:Y:S01]  /*102b0*/  HMMA.16816.F32.BF16 R32, R168, R166, R32 ;  /* 0x000000a6a820723c */ /* 0x000fe20000041820 */
[----:B------:R-:W-:Y:S04]  /*102c0*/  LDSM.16.M88.4 R164, [R225+0x4000] ;  /* 0x00400000e1a4783b */ /* 0x000fe80000000200 */
[----:B------:R-:W1:Y:S01]  /*102d0*/  LDSM.16.M88.4 R168, [R216+0x2000] ;  /* 0x00200000d8a8783b */ /* 0x000e620000000200 */
[C---:B------:R-:W-:Y:S06]  /*102e0*/  HMMA.16816.F32.BF16 R4, R180.reuse, R188, R4 ;  /* 0x000000bcb404723c */ /* 0x040fec0000041804 */
[C---:B------:R-:W-:Y:S01]  /*102f0*/  HMMA.16816.F32.BF16 R8, R180.reuse, R190, R8 ;  /* 0x000000beb408723c */ /* 0x040fe20000041808 */
[----:B------:R-:W5:Y:S05]  /*10300*/  LDSM.16.M88.4 R188, [R216+0x3000] ;  /* 0x00300000d8bc783b */ /* 0x000f6a0000000200 */
        /* <DEDUP_REMOVED lines=13> */
[C---:B------:R-:W-:Y:S06]  /*103e0*/  HMMA.16816.F32.BF16 R12, R164.reuse, R176, R12 ;  /* 0x000000b0a40c723c */ /* 0x040fec000004180c */
[C---:B------:R-:W-:Y:S01]  /*103f0*/  HMMA.16816.F32.BF16 R16, R164.reuse, R178, R16 ;  /* 0x000000b2a410723c */ /* 0x040fe20000041810 */
[----:B------:R-:W-:Y:S05]  /*10400*/  LDSM.16.M88.4 R176, [R228+0x8000] ;  /* 0x00800000e4b0783b */ /* 0x000fea0000000200 */
[C---:B-----5:R-:W-:Y:S06]  /*10410*/  HMMA.16816.F32.BF16 R20, R164.reuse, R188, R20 ;  /* 0x000000bca414723c */ /* 0x060fec0000041814 */
[C---:B------:R-:W-:Y:S01]  /*10420*/  HMMA.16816.F32.BF16 R24, R164.reuse, R190, R24 ;  /* 0x000000bea418723c */ /* 0x040fe20000041818 */
[----:B------:R-:W-:Y:S05]  /*10430*/  LDSM.16.M88.4 R188, [R211] ;  /* 0x00000000d3bc783b */ /* 0x000fea0000000200 */
[C---:B--2---:R-:W-:Y:S06]  /*10440*/  HMMA.16816.F32.BF16 R28, R164.reuse, R192, R28 ;  /* 0x000000c0a41c723c */ /* 0x044fec000004181c */
[----:B------:R-:W-:Y:S01]  /*10450*/  HMMA.16816.F32.BF16 R32, R164, R194, R32 ;  /* 0x000000c2a420723c */ /* 0x000fe20000041820 */
[----:B------:R-:W2:Y:S04]  /*10460*/  LDSM.16.M88.4 R164, [R229+0x15800] ;  /* 0x01580000e5a4783b */ /* 0x000ea80000000200 */
[----:B------:R-:W5:Y:S01]  /*10470*/  LDSM.16.M88.4 R192, [R210] ;  /* 0x00000000d2c0783b */ /* 0x000f620000000200 */
        /* <DEDUP_REMOVED lines=8> */
[----:B------:R-:W-:Y:S05]  /*10500*/  LDSM.16.M88.4 R168, [R223+0x14000] ;  /* 0x01400000dfa8783b */ /* 0x000fea0000000200 */
[C---:B--2---:R-:W-:Y:S06]  /*10510*/  HMMA.16816.F32.BF16 R28, R172.reuse, R164, R28 ;  /* 0x000000a4ac1c723c */ /* 0x044fec000004181c */
[----:B------:R-:W-:Y:S01]  /*10520*/  HMMA.16816.F32.BF16 R32, R172, R166, R32 ;  /* 0x000000a6ac20723c */ /* 0x000fe20000041820 */
[----:B------:R-:W1:Y:S04]  /*10530*/  LDSM.16.M88.4 R164, [R226+0x8000] ;  /* 0x00800000e2a4783b */ /* 0x000e680000000200 */
[----:B------:R-:W2:Y:S01]  /*10540*/  LDSM.16.M88.4 R172, [R223+0x14800] ;  /* 0x01480000dfac783b */ /* 0x000ea20000000200 */
[C---:B------:R-:W-:Y:S06]  /*10550*/  HMMA.16816.F32.BF16 R4, R176.reuse, R188, R4 ;  /* 0x000000bcb004723c */ /* 0x040fec0000041804 */
[C---:B------:R-:W-:Y:S01]  /*10560*/  HMMA.16816.F32.BF16 R8, R176.reuse, R190, R8 ;  /* 0x000000beb008723c */ /* 0x040fe20000041808 */
[----:B------:R-:W2:Y:S05]  /*10570*/  LDSM.16.M88.4 R188, [R223+0x15000] ;  /* 0x01500000dfbc783b */ /* 0x000eaa0000000200 */
[C---:B-----5:R-:W-:Y:S06]  /*10580*/  HMMA.16816.F32.BF16 R12, R176.reuse, R192, R12 ;  /* 0x000000c0b00c723c */ /* 0x060fec000004180c */
        /* <DEDUP_REMOVED lines=18> */
[C---:B-----5:R-:W-:Y:S06]  /*106b0*/  HMMA.16816.F32.BF16 R28, R164.reuse, R192, R28 ;  /* 0x000000c0a41c723c */ /* 0x060fec000004181c */
[----:B------:R-:W-:Y:S01]  /*106c0*/  HMMA.16816.F32.BF16 R32, R164, R194, R32 ;  /* 0x000000c2a420723c */ /* 0x000fe20000041820 */
[----:B------:R-:W2:Y:S04]  /*106d0*/  LDSM.16.M88.4 R164, [R216+0x5800] ;  /* 0x00580000d8a4783b */ /* 0x000ea80000000200 */
        /* <DEDUP_REMOVED lines=13> */
[----:B------:R-:W2:Y:S01]  /*107b0*/  LDSM.16.M88.4 R176, [R206] ;  /* 0x00000000ceb0783b */ /* 0x000ea20000000200 */
[C---:B------:R-:W-:Y:S06]  /*107c0*/  HMMA.16816.F32.BF16 R4, R172.reuse, R188, R4 ;  /* 0x000000bcac04723c */ /* 0x040fec0000041804 */
[C---:B------:R-:W-:Y:S01]  /*107d0*/  HMMA.16816.F32.BF16 R8, R172.reuse, R190, R8 ;  /* 0x000000beac08723c */ /* 0x040fe20000041808 */
[----:B------:R-:W2:Y:S05]  /*107e0*/  LDSM.16.M88.4 R188, [R205] ;  /* 0x00000000cdbc783b */ /* 0x000eaa0000000200 */
[C---:B-----5:R-:W-:Y:S06]  /*107f0*/  HMMA.16816.F32.BF16 R12, R172.reuse, R192, R12 ;  /* 0x000000c0ac0c723c */ /* 0x060fec000004180c */
[C---:B------:R-:W-:Y:S01]  /*10800*/  HMMA.16816.F32.BF16 R16, R172.reuse, R194, R16 ;  /* 0x000000c2ac10723c */ /* 0x040fe20000041810 */
[----:B------:R-:W5:Y:S05]  /*10810*/  LDSM.16.M88.4 R192, [R204] ;  /* 0x00000000ccc0783b */ /* 0x000f6a0000000200 */
        /* <DEDUP_REMOVED lines=15> */
[----:B------:R-:W-:Y:S05]  /*10910*/  LDSM.16.M88.4 R188, [R216+0x6000] ;  /* 0x00600000d8bc783b */ /* 0x000fea0000000200 */
[C---:B-----5:R-:W-:Y:S06]  /*10920*/  HMMA.16816.F32.BF16 R28, R164.reuse, R192, R28 ;  /* 0x000000c0a41c723c */ /* 0x060fec000004181c */
[----:B------:R-:W-:Y:S01]  /*10930*/  HMMA.16816.F32.BF16 R32, R164, R194, R32 ;  /* 0x000000c2a420723c */ /* 0x000fe20000041820 */
[----:B------:R-:W4:Y:S05]  /*10940*/  LDSM.16.M88.4 R164, [R223+0x17800] ;  /* 0x01780000dfa4783b */ /* 0x000f2a0000000200 */
[C---:B---3--:R-:W-:Y:S01]  /*10950*/  HMMA.16816.F32.BF16 R4, R172.reuse, R180, R4 ;  /* 0x000000b4ac04723c */ /* 0x048fe20000041804 */
[----:B------:R-:W-:Y:S04]  /*10960*/  MOV R195, UR23 ;  /* 0x0000001700c37c02 */ /* 0x000fe80008000f00 */
[C---:B------:R-:W-:Y:S01]  /*10970*/  LEA R198, P0, R195.reuse, R240, 0x6 ;  /* 0x000000f0c3c67211 */ /* 0x040fe200078030ff */
[C---:B------:R-:W-:Y:S05]  /*10980*/  HMMA.16816.F32.BF16 R8, R172.reuse, R182, R8 ;  /* 0x000000b6ac08723c */ /* 0x040fea0000041808 */
[----:B------:R-:W-:Y:S01]  /*10990*/  LEA.HI.X.SX32 R199, R195, R241, 0x6, P0 ;  /* 0x000000f1c3c77211 */ /* 0x000fe200000f36ff */
[C---:B-1----:R-:W-:Y:S05]  /*109a0*/  HMMA.16816.F32.BF16 R12, R172.reuse, R168, R12 ;  /* 0x000000a8ac0c723c */ /* 0x042fea000004180c */
[----:B------:R-:W-:Y:S01]  /*109b0*/  IMAD R199, R199, UR10, RZ ;  /* 0x0000000ac7c77c24 */ /* 0x000fe2000f8e02ff */
[C---:B------:R-:W-:Y:S01]  /*109c0*/  HMMA.16816.F32.BF16 R16, R172.reuse, R170, R16 ;  /* 0x000000aaac10723c */ /* 0x040fe20000041810 */
[----:B------:R-:W-:Y:S04]  /*109d0*/  LDSM.16.M88.4 R168, [R216+0x7000] ;  /* 0x00700000d8a8783b */ /* 0x000fe80000000200 */
[C---:B------:R-:W-:Y:S01]  /*109e0*/  LEA R182, P0, R195.reuse, R200, 0x6 ;  /* 0x000000c8c3b67211 */ /* 0x040fe200078030ff */
[C---:B--2---:R-:W-:Y:S05]  /*109f0*/  HMMA.16816.F32.BF16 R20, R172.reuse, R176, R20 ;  /* 0x000000b0ac14723c */ /* 0x044fea0000041814 */
[----:B------:R-:W-:Y:S01]  /*10a00*/  LEA.HI.X.SX32 R183, R195, R201, 0x6, P0 ;  /* 0x000000c9c3b77211 */ /* 0x000fe200000f36ff */
[C---:B------:R-:W-:Y:S06]  /*10a10*/  HMMA.16816.F32.BF16 R24, R172.reuse, R178, R24 ;  /* 0x000000b2ac18723c */ /* 0x040fec0000041818 */
[C---:B----4-:R-:W-:Y:S05]  /*10a20*/  HMMA.16816.F32.BF16 R28, R172.reuse, R164, R28 ;  /* 0x000000a4ac1c723c */ /* 0x050fea000004181c */
[C---:B------:R-:W-:Y:S01]  /*10a30*/  IMAD.WIDE.U32 R178, R198.reuse, UR10, RZ ;  /* 0x0000000ac6b27c25 */ /* 0x040fe2000f8e00ff */
[----:B------:R-:W-:Y:S01]  /*10a40*/  HMMA.16816.F32.BF16 R32, R172, R166, R32 ;  /* 0x000000a6ac20723c */ /* 0x000fe20000041820 */
[----:B------:R-:W1:Y:S04]  /*10a50*/  LDSM.16.M88.4 R164, [R216+0x6800] ;  /* 0x00680000d8a4783b */ /* 0x000e680000000200 */
[----:B------:R-:W2:Y:S01]  /*10a60*/  LDSM.16.M88.4 R172, [R216+0x7800] ;  /* 0x00780000d8ac783b */ /* 0x000ea20000000200 */
[----:B------:R-:W-:Y:S04]  /*10a70*/  DEPBAR.LE SB0, 0x0 ;  /* 0x000080000000791a */ /* 0x000fe80000000000 */
[----:B------:R-:W-:Y:S01]  /*10a80*/  BAR.SYNC.DEFER_BLOCKING 0x0 ;  /* 0x0000000000007b1d */ /* 0x000fe20000010000 */
[C---:B------:R-:W-:Y:S05]  /*10a90*/  HMMA.16816.F32.BF16 R4, R184.reuse, R188, R4 ;  /* 0x000000bcb804723c */ /* 0x040fea0000041804 */
[----:B------:R-:W-:Y:S01]  /*10aa0*/  IMAD R198, R198, UR11, R199 ;  /* 0x0000000bc6c67c24 */ /* 0x000fe2000f8e02c7 */
[C---:B------:R-:W-:Y:S05]  /*10ab0*/  HMMA.16816.F32.BF16 R8, R184.reuse, R190, R8 ;  /* 0x000000beb808723c */ /* 0x040fea0000041808 */
[----:B------:R-:W-:Y:S01]  /*10ac0*/  IMAD R199, R183, UR10, RZ ;  /* 0x0000000ab7c77c24 */ /* 0x000fe2000f8e02ff */
[----:B------:R-:W-:Y:S05]  /*10ad0*/  LEA R202, P5, R178, R196, 0x1 ;  /* 0x000000c4b2ca7211 */ /* 0x000fea00078a08ff */
[C---:B------:R-:W-:Y:S02]  /*10ae0*/  IMAD R199, R182.reuse, UR11, R199 ;  /* 0x0000000bb6c77c24 */ /* 0x040fe4000f8e02c7 */
[----:B------:R-:W-:Y:S04]  /*10af0*/  IMAD.WIDE.U32 R182, R182, UR10, RZ ;  /* 0x0000000ab6b67c25 */ /* 0x000fe8000f8e00ff */
[----:B------:R-:W-:Y:S02]  /*10b00*/  IMAD.IADD R199, R183, 0x1, R199 ;  /* 0x00000001b7c77824 */ /* 0x000fe400078e02c7 */
[----:B------:R-:W-:Y:S01]  /*10b10*/  FMUL.FTZ R3, R4, UR12 ;  /* 0x0000000c04037c20 */ /* 0x000fe20008410000 */
[----:B------:R-:W-:Y:S01]  /*10b20*/  FMUL.FTZ R190, R5, UR12 ;  /* 0x0000000c05be7c20 */ /* 0x000fe20008410000 */
[----:B------:R-:W-:Y:S01]  /*10b30*/  FMUL.FTZ R191, R6, UR12 ;  /* 0x0000000c06bf7c20 */ /* 0x000fe20008410000 */
[----:B------:R-:W-:Y:S03]  /*10b40*/  FMUL.FTZ R193, R7, UR12 ;  /* 0x0000000c07c17c20 */ /* 0x000fe60008410000 */
[----:B------:R-:W3:Y:S01]  /*10b50*/  MUFU.TANH R3, R3 ;  /* 0x0000000300037308 */ /* 0x000ee20000002400 */
[C---:B-1----:R-:W-:Y:S03]  /*10b60*/  HMMA.16816.F32.BF16 R12, R184.reuse, R164, R12 ;  /* 0x000000a4b80c723c */ /* 0x042fe6000004180c */
[----:B------:R-:W-:Y:S01]  /*10b70*/  FMUL.FTZ R197, R11, UR12 ;  /* 0x0000000c0bc57c20 */ /* 0x000fe20008410000 */
[----:B------:R-:W-:Y:S01]  /*10b80*/  IMAD.IADD R11, R179, 0x1, R198 ;  /* 0x00000001b30b7824 */ /* 0x000fe200078e02c6 */
[----:B------:R-:W-:Y:S01]  /*10b90*/  MOV R198, UR21 ;  /* 0x0000001500c67c02 */ /* 0x000fe20008000f00 */
[C---:B------:R-:W-:Y:S03]  /*10ba0*/  HMMA.16816.F32.BF16 R16, R184.reuse, R166, R16 ;  /* 0x000000a6b810723c */ /* 0x040fe60000041810 */
[----:B------:R-:W1:Y:S02]  /*10bb0*/  MUFU.TANH R190, R190 ;  /* 0x000000be00be7308 */ /* 0x000e640000002400 */
[----:B------:R-:W-:Y:S01]  /*10bc0*/  FMUL.FTZ R194, R8, UR12 ;  /* 0x0000000c08c27c20 */ /* 0x000fe20008410000 */
[C---:B------:R-:W-:Y:S07]  /*10bd0*/  HMMA.16816.F32.BF16 R20, R184.reuse, R168, R20 ;  /* 0x000000a8b814723c */ /* 0x040fee0000041814 */
[----:B------:R-:W4:Y:S01]  /*10be0*/  MUFU.TANH R191, R191 ;  /* 0x000000bf00bf7308 */ /* 0x000f220000002400 */
[----:B------:R-:W-:Y:S01]  /*10bf0*/  FMUL.FTZ R9, R9, UR12 ;  /* 0x0000000c09097c20 */ /* 0x000fe20008410000 */
[C---:B------:R-:W-:Y:S08]  /*10c00*/  HMMA.16816.F32.BF16 R24, R184.reuse, R170, R24 ;  /* 0x000000aab818723c */ /* 0x040ff00000041818 */
[----:B------:R-:W1:Y:S03]  /*10c10*/  MUFU.TANH R193, R193 ;  /* 0x000000c100c17308 */ /* 0x000e660000002400 */
[----:B------:R-:W-:Y:S01]  /*10c20*/  FMUL.FTZ R195, R13, UR12 ;  /* 0x0000000c0dc37c20 */ /* 0x000fe20008410000 */
[----:B------:R-:W-:Y:S01]  /*10c30*/  FMUL.FTZ R10, R10, UR12 ;  /* 0x0000000c0a0a7c20 */ /* 0x000fe20008410000 */
[----:B------:R-:W-:Y:S01]  /*10c40*/  FMUL.FTZ R13, R14, UR12 ;  /* 0x0000000c0e0d7c20 */ /* 0x000fe20008410000 */
[C---:B--2---:R-:W-:Y:S03]  /*10c50*/  HMMA.16816.F32.BF16 R28, R184.reuse, R172, R28 ;  /* 0x000000acb81c723c */ /* 0x044fe6000004181c */
[----:B------:R-:W-:Y:S01]  /*10c60*/  FMUL.FTZ R177, R12, UR12 ;  /* 0x0000000c0cb17c20 */ /* 0x000fe20008410000 */
[----:B------:R-:W2:Y:S01]  /*10c70*/  MUFU.TANH R194, R194 ;  /* 0x000000c200c27308 */ /* 0x000ea20000002400 */
[----:B------:R-:W-:Y:S01]  /*10c80*/  LEA.HI.X R203, R178, R252, R11, 0x1, P5 ;  /* 0x000000fcb2cb7211 */ /* 0x000fe200028f0c0b */
[----:B------:R-:W-:Y:S01]  /*10c90*/  IMAD R11, R198, 0x40, R247 ;  /* 0x00000040c60b7824 */ /* 0x000fe200078e02f7 */
[C---:B------:R-:W-:Y:S01]  /*10ca0*/  LEA R178, P0, R182.reuse, R196, 0x1 ;  /* 0x000000c4b6b27211 */ /* 0x040fe200078008ff */
[----:B------:R-:W-:Y:S03]  /*10cb0*/  HMMA.16816.F32.BF16 R32, R184, R174, R32 ;  /* 0x000000aeb820723c */ /* 0x000fe60000041820 */
[----:B------:R-:W-:Y:S03]  /*10cc0*/  LEA.HI.X R179, R182, R252, R199, 0x1, P0 ;  /* 0x000000fcb6b37211 */ /* 0x000fe600000f0cc7 */
[----:B------:R-:W1:Y:S01]  /*10cd0*/  MUFU.TANH R9, R9 ;  /* 0x0000000900097308 */ /* 0x000e620000002400 */
[----:B------:R-:W-:Y:S01]  /*10ce0*/  PLOP3.LUT P0, PT, PT, PT, UP0, 0x80, 0x0 ;  /* 0x000000000000781c */ /* 0x000fe20003f0f008 */
[----:B------:R-:W-:Y:S03]  /*10cf0*/  FMUL.FTZ R15, R15, UR12 ;  /* 0x0000000c0f0f7c20 */ /* 0x000fe60008410000 */
[----:B------:R-:W-:Y:S04]  /*10d00*/  IADD3 R201, R11, 0x1, RZ ;  /* 0x000000010bc97810 */ /* 0x000fe80007ffe0ff */
[C---:B------:R-:W-:Y:S01]  /*10d10*/  ISETP.GE.AND P6, PT, R201.reuse, R246, PT ;  /* 0x000000f6c900720c */ /* 0x040fe20003fc6270 */
[----:B------:R-:W1:Y:S01]  /*10d20*/  MUFU.TANH R10, R10 ;  /* 0x0000000a000a7308 */ /* 0x000e620000002400 */
[C---:B------:R-:W-:Y:S02]  /*10d30*/  ISETP.GE.AND P5, PT, R201.reuse, R244, PT ;  /* 0x000000f4c900720c */ /* 0x040fe40003fa6270 */
[C---:B------:R-:W-:Y:S02]  /*10d40*/  ISETP.GE.OR P6, PT, R201.reuse, R245, !P6 ;  /* 0x000000f5c900720c */ /* 0x040fe400077c6670 */
[----:B------:R-:W-:Y:S02]  /*10d50*/  ISETP.GE.OR P5, PT, R201, R239, !P5 ;  /* 0x000000efc900720c */ /* 0x000fe40006fa6670 */
[----:B------:R-:W-:Y:S03]  /*10d60*/  IADD3 R14, R11, 0x8, RZ ;  /* 0x000000080b0e7810 */ /* 0x000fe60007ffe0ff */
[----:B------:R-:W1:Y:S10]  /*10d70*/  MUFU.TANH R197, R197 ;  /* 0x000000c500c57308 */ /* 0x000e740000002400 */
[----:B------:R1:W1:Y:S10]  /*10d80*/  MUFU.TANH R198, R177 ;  /* 0x000000b100c67308 */ /* 0x0002740000002400 */
[----:B------:R-:W1:Y:S10]  /*10d90*/  MUFU.TANH R195, R195 ;  /* 0x000000c300c37308 */ /* 0x000e740000002400 */
[----:B------:R-:W1:Y:S01]  /*10da0*/  MUFU.TANH R13, R13 ;  /* 0x0000000d000d7308 */ /* 0x000e620000002400 */
[----:B--234-:R-:W-:Y:S05]  /*10db0*/  @P0 BRA `(.L_x_2234) ;  /* 0xffffffe400a40947 */ /* 0x01cfea000383ffff */
.L_x_2233:
[CC--:B------:R-:W-:Y:S01]  /*10dc0*/  ISETP.GE.AND P1, PT, R11.reuse, R246.reuse, PT ;  /* 0x000000f60b00720c */ /* 0x0c0fe20003f26270 */
[----:B--2---:R-:W-:Y:S01]  /*10dd0*/  FMUL.FTZ R4, R16, UR12 ;  /* 0x0000000c10047c20 */ /* 0x004fe20008410000 */
[----:B------:R-:W-:Y:S01]  /*10de0*/  IADD3 R5, R11, 0x9, RZ ;  /* 0x000000090b057810 */ /* 0x000fe20007ffe0ff */
[----:B------:R-:W-:Y:S01]  /*10df0*/  FMUL.FTZ R17, R17, UR12 ;  /* 0x0000000c11117c20 */ /* 0x000fe20008410000 */
[-C--:B------:R-:W-:Y:S01]  /*10e00*/  ISETP.GE.OR P1, PT, R11, R245.reuse, !P1 ;  /* 0x000000f50b00720c */ /* 0x080fe20004f26670 */
[----:B------:R-:W-:Y:S01]  /*10e10*/  FMUL.FTZ R20, R20, UR12 ;  /* 0x0000000c14147c20 */ /* 0x000fe20008410000 */
[----:B------:R-:W-:Y:S01]  /*10e20*/  ISETP.GE.AND P4, PT, R14, R246, PT ;  /* 0x000000f60e00720c */ /* 0x000fe20003f86270 */
[----:B------:R-:W-:Y:S01]  /*10e30*/  MUFU.TANH R202, R17 ;  /* 0x0000001100ca7308 */ /* 0x000fe20000002400 */
[----:B------:R-:W-:Y:S01]  /*10e40*/  FSEL R12, R3, -INF , !P1 ;  /* 0xff800000030c7808 */ /* 0x000fe20004800000 */
[----:B------:R-:W-:Y:S01]  /*10e50*/  FMUL.FTZ R21, R21, UR12 ;  /* 0x0000000c15157c20 */ /* 0x000fe20008410000 */
[----:B------:R-:W-:Y:S01]  /*10e60*/  ISETP.GE.AND P0, PT, R11, R244, PT ;  /* 0x000000f40b00720c */ /* 0x000fe20003f06270 */
[----:B------:R-:W-:Y:S01]  /*10e70*/  FMUL.FTZ R18, R18, UR12 ;  /* 0x0000000c12127c20 */ /* 0x000fe20008410000 */
[----:B------:R-:W-:Y:S01]  /*10e80*/  ISETP.GE.AND P1, PT, R5, R246, PT ;  /* 0x000000f60500720c */ /* 0x000fe20003f26270 */
[----:B------:R-:W-:Y:S01]  /*10e90*/  FMUL.FTZ R19, R19, UR12 ;  /* 0x0000000c13137c20 */ /* 0x000fe20008410000 */
[----:B-1----:R-:W-:Y:S03]  /*10ea0*/  FSEL R190, R190, -INF , !P6 ;  /* 0xff800000bebe7808 */ /* 0x002fe60007000000 */
[----:B------:R-:W1:Y:S01]  /*10eb0*/  MUFU.TANH R4, R4 ;  /* 0x0000000400047308 */ /* 0x000e620000002400 */
[-C--:B------:R-:W-:Y:S01]  /*10ec0*/  ISETP.GE.AND P3, PT, R14, R244.reuse, PT ;  /* 0x000000f40e00720c */ /* 0x080fe20003f66270 */
[----:B------:R-:W-:Y:S01]  /*10ed0*/  FMUL.FTZ R22, R22, UR12 ;  /* 0x0000000c16167c20 */ /* 0x000fe20008410000 */
[----:B------:R-:W-:Y:S01]  /*10ee0*/  ISETP.GE.AND P6, PT, R5, R244, PT ;  /* 0x000000f40500720c */ /* 0x000fe20003fc6270 */
[----:B------:R-:W-:Y:S01]  /*10ef0*/  FMUL.FTZ R23, R23, UR12 ;  /* 0x0000000c17177c20 */ /* 0x000fe20008410000 */
[-C--:B------:R-:W-:Y:S01]  /*10f00*/  ISETP.GE.OR P4, PT, R14, R245.reuse, !P4 ;  /* 0x000000f50e00720c */ /* 0x080fe20006786670 */
[----:B------:R-:W-:Y:S01]  /*10f10*/  FMUL.FTZ R24, R24, UR12 ;  /* 0x0000000c18187c20 */ /* 0x000fe20008410000 */
[----:B------:R-:W-:Y:S03]  /*10f20*/  ISETP.GE.OR P1, PT, R5, R245, !P1 ;  /* 0x000000f50500720c */ /* 0x000fe60004f26670 */
[----:B------:R-:W-:Y:S01]  /*10f30*/  MUFU.TANH R200, R20 ;  /* 0x0000001400c87308 */ /* 0x000fe20000002400 */
[-C--:B------:R-:W-:Y:S01]  /*10f40*/  ISETP.GE.OR P0, PT, R11, R239.reuse, !P0 ;  /* 0x000000ef0b00720c */ /* 0x080fe20004706670 */
[----:B------:R-:W-:Y:S01]  /*10f50*/  FMUL.FTZ R25, R25, UR12 ;  /* 0x0000000c19197c20 */ /* 0x000fe20008410000 */
[C---:B------:R-:W-:Y:S01]  /*10f60*/  IADD3 R6, R11.reuse, 0x10, RZ ;  /* 0x000000100b067810 */ /* 0x040fe20007ffe0ff */
[----:B------:R-:W-:Y:S01]  /*10f70*/  FMUL.FTZ R26, R26, UR12 ;  /* 0x0000000c1a1a7c20 */ /* 0x000fe20008410000 */
[----:B------:R-:W-:Y:S01]  /*10f80*/  IADD3 R3, R11, 0x11, RZ ;  /* 0x000000110b037810 */ /* 0x000fe20007ffe0ff */
[----:B------:R-:W-:Y:S01]  /*10f90*/  FMUL.FTZ R29, R29, UR12 ;  /* 0x0000000c1d1d7c20 */ /* 0x000fe20008410000 */
[-C--:B------:R-:W-:Y:S03]  /*10fa0*/  ISETP.GE.OR P3, PT, R14, R239.reuse, !P3 ;  /* 0x000000ef0e00720c */ /* 0x080fe60005f66670 */
[----:B------:R-:W2:Y:S01]  /*10fb0*/  MUFU.TANH R184, R21 ;  /* 0x0000001500b87308 */ /* 0x000ea20000002400 */
[-C--:B------:R-:W-:Y:S01]  /*10fc0*/  ISETP.GE.OR P6, PT, R5, R239.reuse, !P6 ;  /* 0x000000ef0500720c */ /* 0x080fe200077c6670 */
[----:B------:R-:W-:Y:S01]  /*10fd0*/  FMUL.FTZ R27, R27, UR12 ;  /* 0x0000000c1b1b7c20 */ /* 0x000fe20008410000 */
[----:B------:R-:W-:Y:S01]  /*10fe0*/  FSEL R14, R9, -INF , !P1 ;  /* 0xff800000090e7808 */ /* 0x000fe20004800000 */
[----:B------:R-:W-:Y:S01]  /*10ff0*/  FMUL.FTZ R32, R32, UR12 ;  /* 0x0000000c20207c20 */ /* 0x000fe20008410000 */
[----:B------:R-:W-:Y:S01]  /*11000*/  FSEL R191, R191, -INF , !P0 ;  /* 0xff800000bfbf7808 */ /* 0x000fe20004000000 */
[----:B------:R-:W-:Y:S01]  /*11010*/  FMUL.FTZ R30, R30, UR12 ;  /* 0x0000000c1e1e7c20 */ /* 0x000fe20008410000 */
[----:B------:R-:W-:Y:S03]  /*11020*/  FSEL R5, R193, -INF , !P5 ;  /* 0xff800000c1057808 */ /* 0x000fe60006800000 */
[----:B------:R-:W3:Y:S01]  /*11030*/  MUFU.TANH R15, R15 ;  /* 0x0000000f000f7308 */ /* 0x000ee20000002400 */
[----:B------:R-:W-:Y:S01]  /*11040*/  FSEL R16, R194, -INF , !P4 ;  /* 0xff800000c2107808 */ /* 0x000fe20006000000 */
[----:B------:R-:W-:Y:S01]  /*11050*/  FMUL.FTZ R28, R28, UR12 ;  /* 0x0000000c1c1c7c20 */ /* 0x000fe20008410000 */
[C---:B------:R-:W-:Y:S01]  /*11060*/  ISETP.GE.AND P0, PT, R6.reuse, R246, PT ;  /* 0x000000f60600720c */ /* 0x040fe20003f06270 */
[----:B------:R-:W-:Y:S01]  /*11070*/  FMUL.FTZ R31, R31, UR12 ;  /* 0x0000000c1f1f7c20 */ /* 0x000fe20008410000 */
[----:B------:R-:W-:Y:S01]  /*11080*/  ISETP.GE.AND P5, PT, R6, R244, PT ;  /* 0x000000f40600720c */ /* 0x000fe20003fa6270 */
[----:B------:R-:W-:Y:S01]  /*11090*/  FMUL.FTZ R34, R34, UR12 ;  /* 0x0000000c22227c20 */ /* 0x000fe20008410000 */
[C---:B------:R-:W-:Y:S03]  /*110a0*/  ISETP.GE.AND P4, PT, R3.reuse, R246, PT ;  /* 0x000000f60300720c */ /* 0x040fe60003f86270 */
[----:B------:R-:W4:Y:S01]  /*110b0*/  MUFU.TANH R201, R18 ;  /* 0x0000001200c97308 */ /* 0x000f220000002400 */
[----:B------:R-:W-:Y:S01]  /*110c0*/  ISETP.GE.AND P1, PT, R3, R244, PT ;  /* 0x000000f40300720c */ /* 0x000fe20003f26270 */
[----:B------:R-:W-:Y:S01]  /*110d0*/  FMUL.FTZ R35, R35, UR12 ;  /* 0x0000000c23237c20 */ /* 0x000fe20008410000 */
[C---:B------:R-:W-:Y:S01]  /*110e0*/  ISETP.GE.OR P5, PT, R6.reuse, R239, !P5 ;  /* 0x000000ef0600720c */ /* 0x040fe20006fa6670 */
[----:B------:R-:W-:Y:S01]  /*110f0*/  FMUL.FTZ R33, R33, UR12 ;  /* 0x0000000c21217c20 */ /* 0x000fe20008410000 */
[C---:B------:R-:W-:Y:S01]  /*11100*/  ISETP.GE.OR P4, PT, R3.reuse, R245, !P4 ;  /* 0x000000f50300720c */ /* 0x040fe20006786670 */
[----:B------:R-:W-:Y:S01]  /*11110*/  UISETP.GT.AND UP0, UPT, UR21, UR16, UPT ;  /* 0x000000101500728c */ /* 0x000fe2000bf04270 */
[----:B------:R-:W-:Y:S03]  /*11120*/  ISETP.GE.OR P1, PT, R3, R239, !P1 ;  /* 0x000000ef0300720c */ /* 0x000fe60004f26670 */
[----:B------:R-:W5:Y:S01]  /*11130*/  MUFU.TANH R203, R19 ;  /* 0x0000001300cb7308 */ /* 0x000f620000002400 */
[-C--:B------:R-:W-:Y:S01]  /*11140*/  ISETP.GE.OR P0, PT, R6, R245.reuse, !P0 ;  /* 0x000000f50600720c */ /* 0x080fe20004706670 */
[----:B------:R-:W-:Y:S01]  /*11150*/  UIADD3 UR26, UR26, 0x1, URZ ;  /* 0x000000011a1a7890 */ /* 0x000fe2000fffe03f */
[C---:B------:R-:W-:Y:S01]  /*11160*/  IADD3 R6, R11.reuse, 0x18, RZ ;  /* 0x000000180b067810 */ /* 0x040fe20007ffe0ff */
[----:B------:R-:W-:Y:S01]  /*11170*/  UMOV UR20, UR21 ;  /* 0x0000001500147c82 */ /* 0x000fe20008000000 */
[----:B------:R-:W-:Y:S02]  /*11180*/  IADD3 R3, R11, 0x19, RZ ;  /* 0x000000190b037810 */ /* 0x000fe40007ffe0ff */
[----:B------:R-:W-:Y:S03]  /*11190*/  FSEL R7, R197, -INF , !P6 ;  /* 0xff800000c5077808 */ /* 0x000fe60007000000 */
[----:B------:R-:W5:Y:S01]  /*111a0*/  MUFU.TANH R187, R22 ;  /* 0x0000001600bb7308 */ /* 0x000f620000002400 */
[----:B------:R-:W-:Y:S02]  /*111b0*/  FSEL R9, R10, -INF , !P3 ;  /* 0xff8000000a097808 */ /* 0x000fe40005800000 */
[----:B------:R-:W-:Y:S02]  /*111c0*/  FSEL R192, R195, -INF , !P4 ;  /* 0xff800000c3c07808 */ /* 0x000fe40006000000 */
[----:B------:R-:W-:Y:S02]  /*111d0*/  FSEL R197, R198, -INF , !P0 ;  /* 0xff800000c6c57808 */ /* 0x000fe40004000000 */
[C---:B------:R-:W-:Y:S03]  /*111e0*/  ISETP.GE.AND P3, PT, R6.reuse, R246, PT ;  /* 0x000000f60600720c */ /* 0x040fe60003f66270 */
[----:B------:R1:W5:Y:S01]  /*111f0*/  MUFU.TANH R185, R23 ;  /* 0x0000001700b97308 */ /* 0x0003620000002400 */
[C---:B------:R-:W-:Y:S02]  /*11200*/  ISETP.GE.AND P6, PT, R6.reuse, R244, PT ;  /* 0x000000f40600720c */ /* 0x040fe40003fc6270 */
[C---:B------:R-:W-:Y:S02]  /*11210*/  ISETP.GE.AND P0, PT, R3.reuse, R246, PT ;  /* 0x000000f60300720c */ /* 0x040fe40003f06270 */
[C---:B------:R-:W-:Y:S02]  /*11220*/  ISETP.GE.AND P4, PT, R3.reuse, R244, PT ;  /* 0x000000f40300720c */ /* 0x040fe40003f86270 */
[C---:B------:R-:W-:Y:S03]  /*11230*/  ISETP.GE.OR P3, PT, R6.reuse, R245, !P3 ;  /* 0x000000f50600720c */ /* 0x040fe60005f66670 */
[----:B------:R-:W5:Y:S01]  /*11240*/  MUFU.TANH R186, R24 ;  /* 0x0000001800ba7308 */ /* 0x000f620000002400 */
[-C--:B------:R-:W-:Y:S02]  /*11250*/  ISETP.GE.OR P6, PT, R6, R239.reuse, !P6 ;  /* 0x000000ef0600720c */ /* 0x080fe400077c6670 */
[C---:B------:R-:W-:Y:S02]  /*11260*/  ISETP.GE.OR P4, PT, R3.reuse, R239, !P4 ;  /* 0x000000ef0300720c */ /* 0x040fe40006786670 */
[-C--:B------:R-:W-:Y:S02]  /*11270*/  ISETP.GE.OR P0, PT, R3, R245.reuse, !P0 ;  /* 0x000000f50300720c */ /* 0x080fe40004706670 */
[C---:B------:R-:W-:Y:S03]  /*11280*/  IADD3 R6, R11.reuse, 0x20, RZ ;  /* 0x000000200b067810 */ /* 0x040fe60007ffe0ff */
[----:B------:R-:W5:Y:S01]  /*11290*/  MUFU.TANH R182, R25 ;  /* 0x0000001900b67308 */ /* 0x000f620000002400 */
[----:B------:R-:W-:Y:S01]  /*112a0*/  IADD3 R3, R11, 0x21, RZ ;  /* 0x000000210b037810 */ /* 0x000fe20007ffe0ff */
[----:B-1----:R-:W-:Y:S01]  /*112b0*/  LDSM.16.MT88.4 R20, [R222+0x18000] ;  /* 0x01800000de14783b */ /* 0x002fe20000004200 */
[----:B------:R-:W-:Y:S02]  /*112c0*/  FSEL R196, R13, -INF , !P5 ;  /* 0xff8000000dc47808 */ /* 0x000fe40006800000 */
[CC--:B------:R-:W-:Y:S05]  /*112d0*/  ISETP.GE.AND P5, PT, R6.reuse, R246.reuse, PT ;  /* 0x000000f60600720c */ /* 0x0c0fea0003fa6270 */
[----:B------:R-:W1:Y:S01]  /*112e0*/  MUFU.TANH R183, R26 ;  /* 0x0000001a00b77308 */ /* 0x000e620000002400 */
[-C--:B------:R-:W-:Y:S09]  /*112f0*/  ISETP.GE.OR P5, PT, R6, R245.reuse, !P5 ;  /* 0x000000f50600720c */ /* 0x080ff20006fa6670 */
[----:B------:R-:W1:Y:S10]  /*11300*/  MUFU.TANH R178, R29 ;  /* 0x0000001d00b27308 */ /* 0x000e740000002400 */
[----:B------:R-:W1:Y:S10]  /*11310*/  MUFU.TANH R181, R27 ;  /* 0x0000001b00b57308 */ /* 0x000e740000002400 */
[----:B------:R-:W1:Y:S10]  /*11320*/  MUFU.TANH R32, R32 ;  /* 0x0000002000207308 */ /* 0x000e740000002400 */
[----:B------:R-:W1:Y:S10]  /*11330*/  MUFU.TANH R177, R30 ;  /* 0x0000001e00b17308 */ /* 0x000e740000002400 */
[----:B------:R-:W1:Y:S10]  /*11340*/  MUFU.TANH R180, R28 ;  /* 0x0000001c00b47308 */ /* 0x000e740000002400 */
[----:B------:R-:W1:Y:S10]  /*11350*/  MUFU.TANH R31, R31 ;  /* 0x0000001f001f7308 */ /* 0x000e740000002400 */
[----:B------:R-:W1:Y:S10]  /*11360*/  MUFU.TANH R34, R34 ;  /* 0x0000002200227308 */ /* 0x000e740000002400 */
[----:B------:R-:W1:Y:S10]  /*11370*/  MUFU.TANH R35, R35 ;  /* 0x0000002300237308 */ /* 0x000e740000002400 */
[----:B------:R-:W1:Y:S01]  /*11380*/  MUFU.TANH R33, R33 ;  /* 0x0000002100217308 */ /* 0x000e620000002400 */
[----:B------:R-:W-:Y:S02]  /*11390*/  FSEL R194, R4, -INF , !P3 ;  /* 0xff80000004c27808 */ /* 0x000fe40005800000 */
[----:B------:R-:W-:Y:S02]  /*113a0*/  FSEL R202, R202, -INF , !P0 ;  /* 0xff800000caca7808 */ /* 0x000fe40004000000 */
[C---:B------:R-:W-:Y:S02]  /*113b0*/  ISETP.GE.AND P3, PT, R3.reuse, R246, PT ;  /* 0x000000f60300720c */ /* 0x040fe40003f66270 */
[C---:B------:R-:W-:Y:S02]  /*113c0*/  ISETP.GE.AND P0, PT, R3.reuse, R244, PT ;  /* 0x000000f40300720c */ /* 0x040fe40003f06270 */
[C---:B------:R-:W-:Y:S02]  /*113d0*/  ISETP.GE.OR P3, PT, R3.reuse, R245, !P3 ;  /* 0x000000f50300720c */ /* 0x040fe40005f66670 */
[----:B------:R-:W-:Y:S02]  /*113e0*/  ISETP.GE.OR P0, PT, R3, R239, !P0 ;  /* 0x000000ef0300720c */ /* 0x000fe40004706670 */
[----:B------:R-:W-:Y:S02]  /*113f0*/  IADD3 R3, R11, 0x29, RZ ;  /* 0x000000290b037810 */ /* 0x000fe40007ffe0ff */
[----:B--2---:R-:W-:Y:S02]  /*11400*/  FSEL R184, R184, -INF , !P3 ;  /* 0xff800000b8b87808 */ /* 0x004fe40005800000 */
[----:B------:R-:W-:Y:S02]  /*11410*/  FSEL R200, R200, -INF , !P5 ;  /* 0xff800000c8c87808 */ /* 0x000fe40006800000 */
[C---:B------:R-:W-:Y:S02]  /*11420*/  ISETP.GE.AND P5, PT, R3.reuse, R246, PT ;  /* 0x000000f60300720c */ /* 0x040fe40003fa6270 */
[C---:B------:R-:W-:Y:S02]  /*11430*/  ISETP.GE.AND P3, PT, R3.reuse, R244, PT ;  /* 0x000000f40300720c */ /* 0x040fe40003f66270 */
[C---:B------:R-:W-:Y:S02]  /*11440*/  ISETP.GE.OR P5, PT, R3.reuse, R245, !P5 ;  /* 0x000000f50300720c */ /* 0x040fe40006fa6670 */
[----:B------:R-:W-:Y:S02]  /*11450*/  ISETP.GE.OR P3, PT, R3, R239, !P3 ;  /* 0x000000ef0300720c */ /* 0x000fe40005f66670 */
[----:B------:R-:W-:Y:S02]  /*11460*/  FMNMX.FTZ R3, R12, R0, !PT ;  /* 0x000000000c037209 */ /* 0x000fe40007810000 */
[----:B---3--:R-:W-:Y:S02]  /*11470*/  FSEL R198, R15, -INF , !P1 ;  /* 0xff8000000fc67808 */ /* 0x008fe40004800000 */
[----:B------:R-:W-:Y:S02]  /*11480*/  FMNMX.FTZ R3, R190, R3, !PT ;  /* 0x00000003be037209 */ /* 0x000fe40007810000 */
[----:B------:R-:W-:Y:S02]  /*11490*/  ISETP.GE.AND P1, PT, R6, R244, PT ;  /* 0x000000f40600720c */ /* 0x000fe40003f26270 */
[----:B------:R-:W-:Y:S02]  /*114a0*/  FMNMX.FTZ R3, R16, R3, !PT ;  /* 0x0000000310037209 */ /* 0x000fe40007810000 */
[----:B------:R-:W-:Y:S02]  /*114b0*/  ISETP.GE.OR P1, PT, R6, R239, !P1 ;  /* 0x000000ef0600720c */ /* 0x000fe40004f26670 */
[----:B------:R-:W-:Y:S02]  /*114c0*/  FMNMX.FTZ R6, R14, R3, !PT ;  /* 0x000000030e067209 */ /* 0x000fe40007810000 */
[----:B------:R-:W-:Y:S02]  /*114d0*/  IADD3 R4, R11, 0x28, RZ ;  /* 0x000000280b047810 */ /* 0x000fe40007ffe0ff */
[----:B------:R-:W-:Y:S02]  /*114e0*/  FMNMX.FTZ R13, R197, R6, !PT ;  /* 0x00000006c50d7209 */ /* 0x000fe40007810000 */
[----:B------:R-:W-:Y:S02]  /*114f0*/  FMNMX.FTZ R6, R191, R2, !PT ;  /* 0x00000002bf067209 */ /* 0x000fe40007810000 */
[----:B----4-:R-:W-:Y:S02]  /*11500*/  FSEL R201, R201, -INF , !P6 ;  /* 0xff800000c9c97808 */ /* 0x010fe40007000000 */
[----:B------:R-:W-:Y:S02]  /*11510*/  FMNMX.FTZ R6, R5, R6, !PT ;  /* 0x0000000605067209 */ /* 0x000fe40007810000 */
[----:B-----5:R-:W-:Y:S02]  /*11520*/  FSEL R203, R203, -INF , !P4 ;  /* 0xff800000cbcb7808 */ /* 0x020fe40006000000 */
[----:B------:R-:W-:Y:S02]  /*11530*/  FMNMX.FTZ R6, R9, R6, !PT ;  /* 0x0000000609067209 */ /* 0x000fe40007810000 */
[C---:B------:R-:W-:Y:S02]  /*11540*/  ISETP.GE.AND P6, PT, R4.reuse, R246, PT ;  /* 0x000000f60400720c */ /* 0x040fe40003fc6270 */
[----:B------:R-:W-:Y:S02]  /*11550*/  FMNMX.FTZ R15, R7, R6, !PT ;  /* 0x00000006070f7209 */ /* 0x000fe40007810000 */
[----:B------:R-:W-:Y:S02]  /*11560*/  ISETP.GE.AND P4, PT, R4, R244, PT ;  /* 0x000000f40400720c */ /* 0x000fe40003f86270 */
[----:B------:R-:W-:Y:S02]  /*11570*/  FMNMX.FTZ R15, R196, R15, !PT ;  /* 0x0000000fc40f7209 */ /* 0x000fe40007810000 */
[C---:B------:R-:W-:Y:S02]  /*11580*/  ISETP.GE.OR P4, PT, R4.reuse, R239, !P4 ;  /* 0x000000ef0400720c */ /* 0x040fe40006786670 */
[----:B------:R-:W-:Y:S02]  /*11590*/  ISETP.GE.OR P6, PT, R4, R245, !P6 ;  /* 0x000000f50400720c */ /* 0x000fe400077c6670 */
[----:B------:R-:W-:Y:S02]  /*115a0*/  IADD3 R4, R11, 0x30, RZ ;  /* 0x000000300b047810 */ /* 0x000fe40007ffe0ff */
        /* <DEDUP_REMOVED lines=11> */
[----:B------:R-:W-:Y:S02]  /*11660*/  FMNMX.FTZ R6, R203, R6, !PT ;  /* 0x00000006cb067209 */ /* 0x000fe40007810000 */
[----:B------:R-:W-:Y:S02]  /*11670*/  FSEL R186, R186, -INF , !P6 ;  /* 0xff800000baba7808 */ /* 0x000fe40007000000 */
[----:B------:R-:W-:Y:S02]  /*11680*/  ISETP.GE.AND P6, PT, R4, R246, PT ;  /* 0x000000f60400720c */ /* 0x000fe40003fc6270 */
[----:B------:R-:W-:Y:S02]  /*11690*/  FMNMX.FTZ R13, R202, R13, !PT ;  /* 0x0000000dca0d7209 */ /* 0x000fe40007810000 */
[----:B------:R-:W-:Y:S02]  /*116a0*/  IADD3 R3, R11, 0x38, RZ ;  /* 0x000000380b037810 */ /* 0x000fe40007ffe0ff */
[----:B------:R-:W-:Y:S02]  /*116b0*/  FMNMX.FTZ R6, R187, R6, !PT ;  /* 0x00000006bb067209 */ /* 0x000fe40007810000 */
[----:B------:R-:W-:Y:S02]  /*116c0*/  FSEL R182, R182, -INF , !P5 ;  /* 0xff800000b6b67808 */ /* 0x000fe40006800000 */
[----:B------:R-:W-:Y:S02]  /*116d0*/  FMNMX.FTZ R13, R200, R13, !PT ;  /* 0x0000000dc80d7209 */ /* 0x000fe40007810000 */
[----:B------:R-:W-:Y:S02]  /*116e0*/  ISETP.GE.OR P6, PT, R4, R245, !P6 ;  /* 0x000000f50400720c */ /* 0x000fe400077c6670 */
[----:B------:R-:W-:Y:S02]  /*116f0*/  ISETP.GE.AND P5, PT, R3, R246, PT ;  /* 0x000000f60300720c */ /* 0x000fe40003fa6270 */
[----:B-1----:R-:W-:Y:S02]  /*11700*/  FSEL R183, R183, -INF , !P4 ;  /* 0xff800000b7b77808 */ /* 0x002fe40006000000 */
[----:B------:R-:W-:Y:S02]  /*11710*/  FMNMX.FTZ R6, R185, R6, !PT ;  /* 0x00000006b9067209 */ /* 0x000fe40007810000 */
[----:B------:R-:W-:Y:S02]  /*11720*/  FMNMX.FTZ R13, R184, R13, !PT ;  /* 0x0000000db80d7209 */ /* 0x000fe40007810000 */
[----:B------:R-:W-:Y:S02]  /*11730*/  FSEL R178, R178, -INF , !P6 ;  /* 0xff800000b2b27808 */ /* 0x000fe40007000000 */
[----:B------:R-:W-:Y:S02]  /*11740*/  ISETP.GE.AND P6, PT, R4, R244, PT ;  /* 0x000000f40400720c */ /* 0x000fe40003fc6270 */
[----:B------:R-:W-:Y:S02]  /*11750*/  ISETP.GE.OR P5, PT, R3, R245, !P5 ;  /* 0x000000f50300720c */ /* 0x000fe40006fa6670 */
[----:B------:R-:W-:Y:S02]  /*11760*/  FSEL R181, R181, -INF , !P3 ;  /* 0xff800000b5b57808 */ /* 0x000fe40005800000 */
[----:B------:R-:W-:Y:S02]  /*11770*/  FMNMX.FTZ R6, R183, R6, !PT ;  /* 0x00000006b7067209 */ /* 0x000fe40007810000 */
[----:B------:R-:W-:Y:S02]  /*11780*/  FMNMX.FTZ R13, R186, R13, !PT ;  /* 0x0000000dba0d7209 */ /* 0x000fe40007810000 */
[----:B------:R-:W-:Y:S02]  /*11790*/  FSEL R176, R32, -INF , !P5 ;  /* 0xff80000020b07808 */ /* 0x000fe40006800000 */
[----:B------:R-:W-:Y:S02]  /*117a0*/  ISETP.GE.OR P6, PT, R4, R239, !P6 ;  /* 0x000000ef0400720c */ /* 0x000fe400077c6670 */
[----:B------:R-:W-:Y:S02]  /*117b0*/  IADD3 R11, R11, 0x39, RZ ;  /* 0x000000390b0b7810 */ /* 0x000fe40007ffe0ff */
[----:B------:R-:W-:Y:S02]  /*117c0*/  FSEL R177, R177, -INF , !P0 ;  /* 0xff800000b1b17808 */ /* 0x000fe40004000000 */
[----:B------:R-:W-:Y:S02]  /*117d0*/  FMNMX.FTZ R4, R181, R6, !PT ;  /* 0x00000006b5047209 */ /* 0x000fe40007810000 */
[-C--:B------:R-:W-:Y:S02]  /*117e0*/  ISETP.GE.AND P5, PT, R3, R244.reuse, PT ;  /* 0x000000f40300720c */ /* 0x080fe40003fa6270 */
[----:B------:R-:W-:Y:S02]  /*117f0*/  FSEL R180, R180, -INF , !P1 ;  /* 0xff800000b4b47808 */ /* 0x000fe40004800000 */
[----:B------:R-:W-:Y:S02]  /*11800*/  FMNMX.FTZ R13, R182, R13, !PT ;  /* 0x0000000db60d7209 */ /* 0x000fe40007810000 */
[----:B------:R-:W-:Y:S02]  /*11810*/  FSEL R175, R31, -INF , !P6 ;  /* 0xff8000001faf7808 */ /* 0x000fe40007000000 */
[----:B------:R-:W-:Y:S01]  /*11820*/  ISETP.GE.OR P5, PT, R3, R239, !P5 ;  /* 0x000000ef0300720c */ /* 0x000fe20006fa6670 */
[----:B------:R-:W-:Y:S01]  /*11830*/  LDSM.16.MT88.4 R28, [R221+0x18000] ;  /* 0x01800000dd1c783b */ /* 0x000fe20000004200 */
[----:B------:R-:W-:Y:S02]  /*11840*/  ISETP.GE.AND P0, PT, R11, R244, PT ;  /* 0x000000f40b00720c */ /* 0x000fe40003f06270 */
[----:B------:R-:W-:Y:S02]  /*11850*/  FMNMX.FTZ R4, R177, R4, !PT ;  /* 0x00000004b1047209 */ /* 0x000fe40007810000 */
[----:B------:R-:W-:Y:S02]  /*11860*/  ISETP.GE.AND P1, PT, R11, R246, PT ;  /* 0x000000f60b00720c */ /* 0x000fe40003f26270 */
[----:B------:R-:W-:Y:S02]  /*11870*/  FMNMX.FTZ R13, R180, R13, !PT ;  /* 0x0000000db40d7209 */ /* 0x000fe40007810000 */
[----:B------:R-:W-:Y:S02]  /*11880*/  FSEL R173, R34, -INF , !P5 ;  /* 0xff80000022ad7808 */ /* 0x000fe40006800000 */
[----:B------:R-:W-:Y:S02]  /*11890*/  FMNMX.FTZ R8, R175, R4, !PT ;  /* 0x00000004af087209 */ /* 0x000fe40007810000 */
[C---:B------:R-:W-:Y:S02]  /*118a0*/  ISETP.GE.OR P0, PT, R11.reuse, R239, !P0 ;  /* 0x000000ef0b00720c */ /* 0x040fe40004706670 */
[----:B------:R-:W-:Y:S02]  /*118b0*/  ISETP.GE.OR P1, PT, R11, R245, !P1 ;  /* 0x000000f50b00720c */ /* 0x000fe40004f26670 */
[----:B------:R-:W-:Y:S02]  /*118c0*/  FMNMX.FTZ R13, R178, R13, !PT ;  /* 0x0000000db20d7209 */ /* 0x000fe40007810000 */
[----:B------:R-:W-:Y:S02]  /*118d0*/  FMNMX.FTZ R8, R173, R8, !PT ;  /* 0x00000008ad087209 */ /* 0x000fe40007810000 */
[----:B------:R-:W-:Y:S02]  /*118e0*/  FSEL R165, R35, -INF , !P0 ;  /* 0xff80000023a57808 */ /* 0x000fe40004000000 */
[----:B------:R-:W-:Y:S02]  /*118f0*/  FSEL R174, R33, -INF , !P1 ;  /* 0xff80000021ae7808 */ /* 0x000fe40004800000 */
        /* <DEDUP_REMOVED lines=15> */
[----:B------:R-:W-:Y:S04]  /*119f0*/  FSEL R172, R172, RZ, P0 ;  /* 0x000000ffacac7208 */ /* 0x000fe80000000000 */
[----:B------:R-:W-:Y:S01]  /*11a00*/  FSEL R179, R179, RZ, P1 ;  /* 0x000000ffb3b37208 */ /* 0x000fe20000800000 */
[--C-:B------:R-:W-:Y:S01]  /*11a10*/  FFMA.FTZ R167, R5, UR4, -R172.reuse ;  /* 0x0000000405a77c23 */ /* 0x100fe200080108ac */
[----:B------:R-:W-:Y:S01]  /*11a20*/  FSEL R5, R164, RZ, P1 ;  /* 0x000000ffa4057208 */ /* 0x000fe20000800000 */
[--C-:B------:R-:W-:Y:S01]  /*11a30*/  FFMA.FTZ R195, R191, UR4, -R172.reuse ;  /* 0x00000004bfc37c23 */ /* 0x100fe200080108ac */
[----:B------:R-:W-:Y:S01]  /*11a40*/  FFMA.FTZ R166, R9, UR4, -R172 ;  /* 0x0000000409a67c23 */ /* 0x000fe200080108ac */
[--C-:B------:R-:W-:Y:S01]  /*11a50*/  FFMA.FTZ R193, R12, UR4, -R179.reuse ;  /* 0x000000040cc17c23 */ /* 0x100fe200080108b3 */
[--C-:B------:R-:W-:Y:S01]  /*11a60*/  FFMA.FTZ R188, R14, UR4, -R179.reuse ;  /* 0x000000040ebc7c23 */ /* 0x100fe200080108b3 */
[----:B------:R-:W-:Y:S01]  /*11a70*/  FADD.FTZ R0, -R5, R0 ;  /* 0x0000000005007221 */ /* 0x000fe20000010100 */
[----:B------:R-:W1:Y:S01]  /*11a80*/  LDSM.16.MT88.4 R12, [R224+0x18000] ;  /* 0x01800000e00c783b */ /* 0x000e620000004200 */
[----:B------:R-:W-:Y:S01]  /*11a90*/  FSEL R5, R3, RZ, P0 ;  /* 0x000000ff03057208 */ /* 0x000fe20000000000 */
[----:B------:R-:W-:Y:S01]  /*11aa0*/  FFMA.FTZ R191, R7, UR4, -R172 ;  /* 0x0000000407bf7c23 */ /* 0x000fe200080108ac */
[----:B------:R-:W-:Y:S01]  /*11ab0*/  FMUL.FTZ R6, R0, UR4 ;  /* 0x0000000400067c20 */ /* 0x000fe20008410000 */
[--C-:B------:R-:W-:Y:S01]  /*11ac0*/  FFMA.FTZ R190, R190, UR4, -R179.reuse ;  /* 0x00000004bebe7c23 */ /* 0x100fe200080108b3 */
[--C-:B------:R-:W-:Y:S01]  /*11ad0*/  FFMA.FTZ R189, R16, UR4, -R179.reuse ;  /* 0x0000000410bd7c23 */ /* 0x100fe200080108b3 */
[----:B------:R-:W-:Y:S01]  /*11ae0*/  FADD.FTZ R0, -R5, R2 ;  /* 0x0000000205007221 */ /* 0x000fe20000010100 */
[----:B------:R-:W-:Y:S01]  /*11af0*/  MUFU.EX2 R193, R193 ;  /* 0x000000c100c17308 */ /* 0x000fe20000000800 */
[--C-:B------:R-:W-:Y:S01]  /*11b00*/  FFMA.FTZ R196, R196, UR4, -R172.reuse ;  /* 0x00000004c4c47c23 */ /* 0x100fe200080108ac */
[--C-:B------:R-:W-:Y:S01]  /*11b10*/  FFMA.FTZ R203, R203, UR4, -R172.reuse ;  /* 0x00000004cbcb7c23 */ /* 0x100fe200080108ac */
[----:B------:R-:W-:Y:S01]  /*11b20*/  FMUL.FTZ R8, R0, UR4 ;  /* 0x0000000400087c20 */ /* 0x000fe20008410000 */
[--C-:B------:R-:W-:Y:S01]  /*11b30*/  FFMA.FTZ R194, R194, UR4, -R179.reuse ;  /* 0x00000004c2c27c23 */ /* 0x100fe200080108b3 */
[--C-:B------:R-:W-:Y:S01]  /*11b40*/  FFMA.FTZ R199, R202, UR4, -R179.reuse ;  /* 0x00000004cac77c23 */ /* 0x100fe200080108b3 */
[--C-:B------:R-:W-:Y:S01]  /*11b50*/  FFMA.FTZ R187, R187, UR4, -R172.reuse ;  /* 0x00000004bbbb7c23 */ /* 0x100fe200080108ac */
[--C-:B------:R-:W-:Y:S03]  /*11b60*/  FFMA.FTZ R185, R185, UR4, -R172.reuse ;  /* 0x00000004b9b97c23 */ /* 0x100fe600080108ac */
        /* <DEDUP_REMOVED lines=13> */
[----:B------:R-:W-:Y:S05]  /*11c40*/  PLOP3.LUT P0, PT, PT, PT, UP0, 0x80, 0x0 ;  /* 0x000000000000781c */ /* 0x000fea0003f0f008 */
[----:B------:R-:W4:Y:S01]  /*11c50*/  MUFU.EX2 R190, R190 ;  /* 0x000000be00be7308 */ /* 0x000f220000000800 */
[C---:B--2---:R-:W-:Y:S01]  /*11c60*/  FMUL.FTZ R5, R2.reuse, R161 ;  /* 0x000000a102057220 */ /* 0x044fe20000410000 */
[C---:B------:R-:W-:Y:S01]  /*11c70*/  FMUL.FTZ R4, R2.reuse, R160 ;  /* 0x000000a002047220 */ /* 0x040fe20000410000 */
[C---:B------:R-:W-:Y:S01]  /*11c80*/  FMUL.FTZ R9, R2.reuse, R157 ;  /* 0x0000009d02097220 */ /* 0x040fe20000410000 */
[C---:B------:R-:W-:Y:S01]  /*11c90*/  FMUL.FTZ R16, R2.reuse, R148 ;  /* 0x0000009402107220 */ /* 0x040fe20000410000 */
[C---:B------:R-:W-:Y:S01]  /*11ca0*/  FMUL.FTZ R17, R2.reuse, R149 ;  /* 0x0000009502117220 */ /* 0x040fe20000410000 */
[C---:B------:R-:W-:Y:S01]  /*11cb0*/  FMUL.FTZ R24, R2.reuse, R140 ;  /* 0x0000008c02187220 */ /* 0x040fe20000410000 */
[----:B------:R-:W-:Y:S03]  /*11cc0*/  FMUL.FTZ R25, R2, R141 ;  /* 0x0000008d02197220 */ /* 0x000fe60000410000 */
[----:B------:R-:W-:Y:S01]  /*11cd0*/  MUFU.EX2 R189, R189 ;  /* 0x000000bd00bd7308 */ /* 0x000fe20000000800 */
[C---:B---3--:R-:W-:Y:S01]  /*11ce0*/  FMUL.FTZ R7, R0.reuse, R163 ;  /* 0x000000a300077220 */ /* 0x048fe20000410000 */
[----:B------:R-:W-:Y:S01]  /*11cf0*/  FMUL.FTZ R6, R0, R162 ;  /* 0x000000a200067220 */ /* 0x000fe20000410000 */
[----:B------:R-:W-:Y:S01]  /*11d00*/  FMUL.FTZ R8, R2, R156 ;  /* 0x0000009c02087220 */ /* 0x000fe20000410000 */
[C---:B------:R-:W-:Y:S01]  /*11d10*/  FMUL.FTZ R10, R0.reuse, R158 ;  /* 0x0000009e000a7220 */ /* 0x040fe20000410000 */
[C---:B------:R-:W-:Y:S01]  /*11d20*/  FMUL.FTZ R11, R0.reuse, R159 ;  /* 0x0000009f000b7220 */ /* 0x040fe20000410000 */
[C---:B------:R-:W-:Y:S01]  /*11d30*/  FMUL.FTZ R18, R0.reuse, R150 ;  /* 0x0000009600127220 */ /* 0x040fe20000410000 */
[----:B------:R-:W-:Y:S03]  /*11d40*/  FMUL.FTZ R19, R0, R151 ;  /* 0x0000009700137220 */ /* 0x000fe60000410000 */
[----:B------:R-:W2:Y:S01]  /*11d50*/  MUFU.EX2 R188, R188 ;  /* 0x000000bc00bc7308 */ /* 0x000ea20000000800 */
[----:B----4-:R-:W-:Y:S01]  /*11d60*/  F2FP.BF16.F32.PACK_AB R168, R190, R193 ;  /* 0x000000c1bea8723e */ /* 0x010fe200000010ff */
[----:B------:R-:W3:Y:S01]  /*11d70*/  LDSM.16.MT88.4 R156, [R220+0x18000] ;  /* 0x01800000dc9c783b */ /* 0x000ee20000004200 */
[C---:B------:R-:W-:Y:S01]  /*11d80*/  FMUL.FTZ R26, R0.reuse, R142 ;  /* 0x0000008e001a7220 */ /* 0x040fe20000410000 */
[----:B------:R-:W-:Y:S01]  /*11d90*/  FMUL.FTZ R27, R0, R143 ;  /* 0x0000008f001b7220 */ /* 0x000fe20000410000 */
[C---:B------:R-:W-:Y:S01]  /*11da0*/  FMUL.FTZ R32, R2.reuse, R132 ;  /* 0x0000008402207220 */ /* 0x040fe20000410000 */
[----:B------:R-:W-:Y:S01]  /*11db0*/  FMUL.FTZ R33, R2, R133 ;  /* 0x0000008502217220 */ /* 0x000fe20000410000 */
[C---:B------:R-:W-:Y:S03]  /*11dc0*/  FMUL.FTZ R34, R0.reuse, R134 ;  /* 0x0000008600227220 */ /* 0x040fe60000410000 */
[----:B------:R-:W-:Y:S01]  /*11dd0*/  MUFU.EX2 R195, R195 ;  /* 0x000000c300c37308 */ /* 0x000fe20000000800 */
[----:B------:R-:W-:Y:S01]  /*11de0*/  FMUL.FTZ R35, R0, R135 ;  /* 0x0000008700237220 */ /* 0x000fe20000410000 */
[----:B------:R-:W4:Y:S01]  /*11df0*/  LDSM.16.MT88.4 R148, [R224+0x1a000] ;  /* 0x01a00000e094783b */ /* 0x000f220000004200 */
[C---:B------:R-:W-:Y:S01]  /*11e00*/  FMUL.FTZ R36, R2.reuse, R36 ;  /* 0x0000002402247220 */ /* 0x040fe20000410000 */
[----:B------:R-:W-:Y:S01]  /*11e10*/  FMUL.FTZ R37, R2, R37 ;  /* 0x0000002502257220 */ /* 0x000fe20000410000 */
[C---:B------:R-:W-:Y:S01]  /*11e20*/  FMUL.FTZ R38, R0.reuse, R38 ;  /* 0x0000002600267220 */ /* 0x040fe20000410000 */
[----:B------:R-:W-:Y:S01]  /*11e30*/  FMUL.FTZ R39, R0, R39 ;  /* 0x0000002700277220 */ /* 0x000fe20000410000 */
[----:B------:R-:W-:Y:S03]  /*11e40*/  FMUL.FTZ R40, R2, R40 ;  /* 0x0000002802287220 */ /* 0x000fe60000410000 */
[----:B------:R-:W5:Y:S01]  /*11e50*/  MUFU.EX2 R167, R167 ;  /* 0x000000a700a77308 */ /* 0x000f620000000800 */
[----:B--2---:R-:W-:Y:S01]  /*11e60*/  F2FP.BF16.F32.PACK_AB R170, R188, R189 ;  /* 0x000000bdbcaa723e */ /* 0x004fe200000010ff */
[----:B------:R-:W2:Y:S01]  /*11e70*/  LDSM.16.MT88.4 R140, [R222+0x1a000] ;  /* 0x01a00000de8c783b */ /* 0x000ea20000004200 */
[----:B------:R-:W-:Y:S01]  /*11e80*/  FMUL.FTZ R41, R2, R41 ;  /* 0x0000002902297220 */ /* 0x000fe20000410000 */
[C---:B------:R-:W-:Y:S01]  /*11e90*/  FMUL.FTZ R42, R0.reuse, R42 ;  /* 0x0000002a002a7220 */ /* 0x040fe20000410000 */
[----:B------:R-:W-:Y:S01]  /*11ea0*/  FMUL.FTZ R43, R0, R43 ;  /* 0x0000002b002b7220 */ /* 0x000fe20000410000 */
[C---:B------:R-:W-:Y:S01]  /*11eb0*/  FMUL.FTZ R44, R2.reuse, R44 ;  /* 0x0000002c022c7220 */ /* 0x040fe20000410000 */
[----:B------:R-:W-:Y:S03]  /*11ec0*/  FMUL.FTZ R45, R2, R45 ;  /* 0x0000002d022d7220 */ /* 0x000fe60000410000 */
[----:B------:R-:W-:Y:S01]  /*11ed0*/  MUFU.EX2 R166, R166 ;  /* 0x000000a600a67308 */ /* 0x000fe20000000800 */
[C---:B------:R-:W-:Y:S01]  /*11ee0*/  FMUL.FTZ R46, R0.reuse, R46 ;  /* 0x0000002e002e7220 */ /* 0x040fe20000410000 */
[----:B------:R-:W2:Y:S01]  /*11ef0*/  LDSM.16.MT88.4 R132, [R221+0x1a000] ;  /* 0x01a00000dd84783b */ /* 0x000ea20000004200 */
[----:B------:R-:W-:Y:S01]  /*11f00*/  FMUL.FTZ R47, R0, R47 ;  /* 0x0000002f002f7220 */ /* 0x000fe20000410000 */
[C---:B------:R-:W-:Y:S01]  /*11f10*/  FMUL.FTZ R48, R2.reuse, R48 ;  /* 0x0000003002307220 */ /* 0x040fe20000410000 */
[----:B------:R-:W-:Y:S01]  /*11f20*/  FMUL.FTZ R49, R2, R49 ;  /* 0x0000003102317220 */ /* 0x000fe20000410000 */
[C---:B------:R-:W-:Y:S01]  /*11f30*/  FMUL.FTZ R50, R0.reuse, R50 ;  /* 0x0000003200327220 */ /* 0x040fe20000410000 */
[----:B------:R-:W-:Y:S03]  /*11f40*/  FMUL.FTZ R51, R0, R51 ;  /* 0x0000003300337220 */ /* 0x000fe60000410000 */
[----:B------:R-:W1:Y:S01]  /*11f50*/  MUFU.EX2 R191, R191 ;  /* 0x000000bf00bf7308 */ /* 0x000e620000000800 */
[----:B-----5:R-:W-:Y:S01]  /*11f60*/  F2FP.BF16.F32.PACK_AB R169, R167, R195 ;  /* 0x000000c3a7a9723e */ /* 0x020fe200000010ff */
        /* <DEDUP_REMOVED lines=15> */
[----:B-1----:R-:W-:Y:S01]  /*12060*/  F2FP.BF16.F32.PACK_AB R171, R191, R166 ;  /* 0x000000a6bfab723e */ /* 0x002fe200000010ff */
        /* <DEDUP_REMOVED lines=9> */
[C---:B------:R-:W-:Y:S08]  /*12100*/  HMMA.16816.F32.BF16 R8, R168.reuse, R14, R8 ;  /* 0x0000000ea808723c */ /* 0x040ff00000041808 */
[----:B------:R-:W-:Y:S03]  /*12110*/  MUFU.EX2 R194, R194 ;  /* 0x000000c200c27308 */ /* 0x000fe60000000800 */
[C---:B------:R-:W-:Y:S01]  /*12120*/  FMUL.FTZ R12, R2.reuse, R152 ;  /* 0x00000098020c7220 */ /* 0x040fe20000410000 */
[----:B------:R-:W-:Y:S01]  /*12130*/  FMUL.FTZ R13, R2, R153 ;  /* 0x00000099020d7220 */ /* 0x000fe20000410000 */
[C---:B------:R-:W-:Y:S01]  /*12140*/  FMUL.FTZ R14, R0.reuse, R154 ;  /* 0x0000009a000e7220 */ /* 0x040fe20000410000 */
[----:B------:R-:W-:Y:S02]  /*12150*/  FMUL.FTZ R15, R0, R155 ;  /* 0x0000009b000f7220 */ /* 0x000fe40000410000 */
[----:B------:R-:W-:Y:S01]  /*12160*/  LDSM.16.MT88.4 R152, [R224+0x1a800] ;  /* 0x01a80000e098783b */ /* 0x000fe20000004200 */
[----:B------:R-:W-:Y:S01]  /*12170*/  FMUL.FTZ R73, R2, R73 ;  /* 0x0000004902497220 */ /* 0x000fe20000410000 */
[----:B------:R-:W-:Y:S01]  /*12180*/  MUFU.EX2 R161, R177 ;  /* 0x000000b100a17308 */ /* 0x000fe20000000800 */
[C---:B------:R-:W-:Y:S01]  /*12190*/  FMUL.FTZ R74, R0.reuse, R74 ;  /* 0x0000004a004a7220 */ /* 0x040fe20000410000 */
        /* <DEDUP_REMOVED lines=8> */
[----:B------:R-:W-:Y:S01]  /*12220*/  FMUL.FTZ R20, R2, R144 ;  /* 0x0000009002147220 */ /* 0x000fe20000410000 */
[C---:B------:R-:W-:Y:S01]  /*12230*/  FMUL.FTZ R22, R0.reuse, R146 ;  /* 0x0000009200167220 */ /* 0x040fe20000410000 */
[C---:B------:R-:W-:Y:S03]  /*12240*/  FMUL.FTZ R23, R0.reuse, R147 ;  /* 0x0000009300177220 */ /* 0x040fe60000410000 */
[----:B------:R-:W1:Y:S01]  /*12250*/  MUFU.EX2 R160, R186 ;  /* 0x000000ba00a07308 */ /* 0x000e620000000800 */
[----:B------:R-:W-:Y:S01]  /*12260*/  FMUL.FTZ R79, R0, R79 ;  /* 0x0000004f004f7220 */ /* 0x000fe20000410000 */
[C---:B------:R-:W-:Y:S01]  /*12270*/  FMUL.FTZ R80, R2.reuse, R80 ;  /* 0x0000005002507220 */ /* 0x040fe20000410000 */
[----:B------:R-:W-:Y:S01]  /*12280*/  FMUL.FTZ R81, R2, R81 ;  /* 0x0000005102517220 */ /* 0x000fe20000410000 */
[C---:B------:R-:W-:Y:S01]  /*12290*/  FMUL.FTZ R82, R0.reuse, R82 ;  /* 0x0000005200527220 */ /* 0x040fe20000410000 */
[C---:B------:R-:W-:Y:S05]  /*122a0*/  HMMA.16816.F32.BF16 R20, R168.reuse, R28, R20 ;  /* 0x0000001ca814723c */ /* 0x040fea0000041814 */
[----:B------:R-:W-:Y:S01]  /*122b0*/  MUFU.EX2 R186, R178 ;  /* 0x000000b200ba7308 */ /* 0x000fe20000000800 */
[----:B------:R-:W-:Y:S01]  /*122c0*/  FMUL.FTZ R83, R0, R83 ;  /* 0x0000005300537220 */ /* 0x000fe20000410000 */
[C---:B------:R-:W-:Y:S01]  /*122d0*/  FMUL.FTZ R84, R2.reuse, R84 ;  /* 0x0000005402547220 */ /* 0x040fe20000410000 */
[C---:B------:R-:W-:Y:S01]  /*122e0*/  FMUL.FTZ R85, R2.reuse, R85 ;  /* 0x0000005502557220 */ /* 0x040fe20000410000 */
[C---:B------:R-:W-:Y:S06]  /*122f0*/  HMMA.16816.F32.BF16 R24, R168.reuse, R30, R24 ;  /* 0x0000001ea818723c */ /* 0x040fec0000041818 */
[----:B------:R-:W-:Y:S01]  /*12300*/  MUFU.EX2 R196, R196 ;  /* 0x000000c400c47308 */ /* 0x000fe20000000800 */
[C---:B------:R-:W-:Y:S01]  /*12310*/  FMUL.FTZ R28, R2.reuse, R136 ;  /* 0x00000088021c7220 */ /* 0x040fe20000410000 */
[----:B------:R-:W-:Y:S03]  /*12320*/  FMUL.FTZ R29, R2, R137 ;  /* 0x00000089021d7220 */ /* 0x000fe60000410000 */
[C---:B------:R-:W-:Y:S01]  /*12330*/  FMUL.FTZ R30, R0.reuse, R138 ;  /* 0x0000008a001e7220 */ /* 0x040fe20000410000 */
[C---:B------:R-:W-:Y:S02]  /*12340*/  FMUL.FTZ R31, R0.reuse, R139 ;  /* 0x0000008b001f7220 */ /* 0x040fe40000410000 */
[----:B------:R-:W5:Y:S01]  /*12350*/  LDSM.16.MT88.4 R136, [R220+0x1a000] ;  /* 0x01a00000dc88783b */ /* 0x000f620000004200 */
[C---:B------:R-:W-:Y:S01]  /*12360*/  FMUL.FTZ R86, R0.reuse, R86 ;  /* 0x0000005600567220 */ /* 0x040fe20000410000 */
[----:B------:R-:W-:Y:S01]  /*12370*/  FMUL.FTZ R87, R0, R87 ;  /* 0x0000005700577220 */ /* 0x000fe20000410000 */
[C---:B------:R-:W-:Y:S01]  /*12380*/  FMUL.FTZ R88, R2.reuse, R88 ;  /* 0x0000005802587220 */ /* 0x040fe20000410000 */
[----:B------:R-:W-:Y:S01]  /*12390*/  FMUL.FTZ R89, R2, R89 ;  /* 0x0000005902597220 */ /* 0x000fe20000410000 */
[C---:B---3--:R-:W-:Y:S01]  /*123a0*/  HMMA.16816.F32.BF16 R28, R168.reuse, R156, R28 ;  /* 0x0000009ca81c723c */ /* 0x048fe2000004181c */
[----:B------:R1:W-:Y:S02]  /*123b0*/  MUFU.EX2 R162, R182 ;  /* 0x000000b600a27308 */ /* 0x0003e40000000800 */
[C---:B------:R-:W-:Y:S01]  /*123c0*/  FMUL.FTZ R90, R0.reuse, R90 ;  /* 0x0000005a005a7220 */ /* 0x040fe20000410000 */
[----:B------:R-:W-:Y:S01]  /*123d0*/  FMUL.FTZ R91, R0, R91 ;  /* 0x0000005b005b7220 */ /* 0x000fe20000410000 */
[C---:B------:R-:W-:Y:S01]  /*123e0*/  FMUL.FTZ R92, R2.reuse, R92 ;  /* 0x0000005c025c7220 */ /* 0x040fe20000410000 */
[C---:B------:R-:W-:Y:S01]  /*123f0*/  HMMA.16816.F32.BF16 R32, R168.reuse, R158, R32 ;  /* 0x0000009ea820723c */ /* 0x040fe20000041820 */
[----:B------:R-:W-:Y:S04]  /*12400*/  LDSM.16.MT88.4 R156, [R224+0x1c800] ;  /* 0x01c80000e09c783b */ /* 0x000fe80000004200 */
[----:B------:R-:W-:Y:S01]  /*12410*/  MUFU.EX2 R165, R165 ;  /* 0x000000a500a57308 */ /* 0x000fe20000000800 */
[----:B------:R-:W-:Y:S01]  /*12420*/  FMUL.FTZ R93, R2, R93 ;  /* 0x0000005d025d7220 */ /* 0x000fe20000410000 */
[C---:B----4-:R-:W-:Y:S04]  /*12430*/  HMMA.16816.F32.BF16 R36, R168.reuse, R148, R36 ;  /* 0x00000094a824723c */ /* 0x050fe80000041824 */
[C---:B------:R-:W-:Y:S02]  /*12440*/  FMUL.FTZ R94, R0.reuse, R94 ;  /* 0x0000005e005e7220 */ /* 0x040fe40000410000 */
[C---:B------:R-:W-:Y:S01]  /*12450*/  HMMA.16816.F32.BF16 R40, R168.reuse, R150, R40 ;  /* 0x00000096a828723c */ /* 0x040fe20000041828 */
[----:B------:R-:W-:Y:S01]  /*12460*/  LDSM.16.MT88.4 R148, [R220+0x18800] ;  /* 0x01880000dc94783b */ /* 0x000fe20000004200 */
[----:B------:R-:W-:Y:S03]  /*12470*/  MUFU.EX2 R203, R203 ;  /* 0x000000cb00cb7308 */ /* 0x000fe60000000800 */
[----:B-1----:R-:W-:Y:S01]  /*12480*/  MOV R182, R160 ;  /* 0x000000a000b67202 */ /* 0x002fe20000000f00 */
[C---:B--2---:R-:W-:Y:S06]  /*12490*/  HMMA.16816.F32.BF16 R44, R168.reuse, R140, R44 ;  /* 0x0000008ca82c723c */ /* 0x044fec000004182c */
[----:B------:R-:W-:Y:S01]  /*124a0*/  MUFU.EX2 R200, R200 ;  /* 0x000000c800c87308 */ /* 0x000fe20000000800 */
[----:B------:R-:W-:Y:S01]  /*124b0*/  FMUL.FTZ R95, R0, R95 ;  /* 0x0000005f005f7220 */ /* 0x000fe20000410000 */
[C---:B------:R-:W-:Y:S01]  /*124c0*/  HMMA.16816.F32.BF16 R48, R168.reuse, R142, R48 ;  /* 0x0000008ea830723c */ /* 0x040fe20000041830 */
[----:B------:R-:W1:Y:S02]  /*124d0*/  LDSM.16.MT88.4 R140, [R224+0x1c000] ;  /* 0x01c00000e08c783b */ /* 0x000e640000004200 */
[C---:B------:R-:W-:Y:S03]  /*124e0*/  FMUL.FTZ R96, R2.reuse, R96 ;  /* 0x0000006002607220 */ /* 0x040fe60000410000 */
[C---:B------:R-:W-:Y:S02]  /*124f0*/  HMMA.16816.F32.BF16 R52, R168.reuse, R132, R52 ;  /* 0x00000084a834723c */ /* 0x040fe40000041834 */
[----:B------:R-:W-:Y:S03]  /*12500*/  MUFU.EX2 R202, R202 ;  /* 0x000000ca00ca7308 */ /* 0x000fe60000000800 */
[----:B------:R-:W-:Y:S01]  /*12510*/  FMUL.FTZ R97, R2, R97 ;  /* 0x0000006102617220 */ /* 0x000fe20000410000 */
[C---:B------:R-:W-:Y:S01]  /*12520*/  HMMA.16816.F32.BF16 R56, R168.reuse, R134, R56 ;  /* 0x00000086a838723c */ /* 0x040fe20000041838 */
[----:B------:R-:W2:Y:S04]  /*12530*/  LDSM.16.MT88.4 R132, [R222+0x1c000] ;  /* 0x01c00000de84783b */ /* 0x000ea80000004200 */
[C---:B------:R-:W-:Y:S01]  /*12540*/  FMUL.FTZ R98, R0.reuse, R98 ;  /* 0x0000006200627220 */ /* 0x040fe20000410000 */
[C---:B-----5:R-:W-:Y:S05]  /*12550*/  HMMA.16816.F32.BF16 R60, R168.reuse, R136, R60 ;  /* 0x00000088a83c723c */ /* 0x060fea000004183c */
[----:B------:R-:W-:Y:S01]  /*12560*/  FMUL.FTZ R99, R0, R99 ;  /* 0x0000006300637220 */ /* 0x000fe20000410000 */
[C---:B------:R-:W-:Y:S01]  /*12570*/  HMMA.16816.F32.BF16 R64, R168.reuse, R138, R64 ;  /* 0x0000008aa840723c */ /* 0x040fe20000041840 */
[----:B------:R-:W3:Y:S04]  /*12580*/  LDSM.16.MT88.4 R136, [R221+0x1c000] ;  /* 0x01c00000dd88783b */ /* 0x000ee80000004200 */
[C---:B------:R-:W-:Y:S01]  /*12590*/  FMUL.FTZ R100, R2.reuse, R100 ;  /* 0x0000006402647220 */ /* 0x040fe20000410000 */
[----:B------:R-:W-:Y:S01]  /*125a0*/  FMUL.FTZ R101, R2, R101 ;  /* 0x0000006502657220 */ /* 0x000fe20000410000 */
[C---:B------:R-:W-:Y:S01]  /*125b0*/  FMUL.FTZ R102, R0.reuse, R102 ;  /* 0x0000006600667220 */ /* 0x040fe20000410000 */
[----:B------:R-:W-:Y:S03]  /*125c0*/  FMUL.FTZ R103, R0, R103 ;  /* 0x0000006700677220 */ /* 0x000fe60000410000 */
[--C-:B------:R-:W-:Y:S01]  /*125d0*/  FFMA.FTZ R144, R197, UR4, -R179.reuse ;  /* 0x00000004c5907c23 */ /* 0x100fe200080108b3 */
[--C-:B------:R-:W-:Y:S01]  /*125e0*/  FFMA.FTZ R197, R192, UR4, -R179.reuse ;  /* 0x00000004c0c57c23 */ /* 0x100fe200080108b3 */
[----:B------:R-:W-:Y:S01]  /*125f0*/  FFMA.FTZ R179, R174, UR4, -R179 ;  /* 0x00000004aeb37c23 */ /* 0x000fe200080108b3 */
        /* <DEDUP_REMOVED lines=10> */
[----:B------:R4:W-:Y:S01]  /*126a0*/  MUFU.EX2 R192, R144 ;  /* 0x0000009000c07308 */ /* 0x0009e20000000800 */
[C---:B------:R-:W-:Y:S01]  /*126b0*/  FMUL.FTZ R110, R0.reuse, R110 ;  /* 0x0000006e006e7220 */ /* 0x040fe20000410000 */
[C---:B--2---:R-:W-:Y:S04]  /*126c0*/  HMMA.16816.F32.BF16 R76, R168.reuse, R132, R76 ;  /* 0x00000084a84c723c */ /* 0x044fe8000004184c */
[----:B------:R-:W-:Y:S02]  /*126d0*/  FMUL.FTZ R111, R0, R111 ;  /* 0x0000006f006f7220 */ /* 0x000fe40000410000 */
[C---:B------:R-:W-:Y:S01]  /*126e0*/  HMMA.16816.F32.BF16 R80, R168.reuse, R134, R80 ;  /* 0x00000086a850723c */ /* 0x040fe20000041850 */
[----:B------:R-:W2:Y:S01]  /*126f0*/  LDSM.16.MT88.4 R132, [R224+0x1e000] ;  /* 0x01e00000e084783b */ /* 0x000ea20000004200 */
[----:B------:R-:W5:Y:S03]  /*12700*/  MUFU.EX2 R197, R197 ;  /* 0x000000c500c57308 */ /* 0x000f660000000800 */
[----:B------:R-:W-:Y:S01]  /*12710*/  FMUL.FTZ R112, R2, R112 ;  /* 0x0000007002707220 */ /* 0x000fe20000410000 */
[C---:B---3--:R-:W-:Y:S05]  /*12720*/  HMMA.16816.F32.BF16 R84, R168.reuse, R136, R84 ;  /* 0x00000088a854723c */ /* 0x048fea0000041854 */
[--C-:B----4-:R-:W-:Y:S01]  /*12730*/  FFMA.FTZ R144, R198, UR4, -R172.reuse ;  /* 0x00000004c6907c23 */ /* 0x110fe200080108ac */
[C---:B------:R-:W-:Y:S01]  /*12740*/  HMMA.16816.F32.BF16 R88, R168.reuse, R138, R88 ;  /* 0x0000008aa858723c */ /* 0x040fe20000041858 */
[----:B------:R-:W3:Y:S04]  /*12750*/  LDSM.16.MT88.4 R136, [R222+0x1e000] ;  /* 0x01e00000de88783b */ /* 0x000ee80000004200 */
[--C-:B------:R-:W-:Y:S01]  /*12760*/  FFMA.FTZ R198, R201, UR4, -R172.reuse ;  /* 0x00000004c9c67c23 */ /* 0x100fe200080108ac */
[----:B------:R-:W-:Y:S01]  /*12770*/  FMUL.FTZ R113, R2, R113 ;  /* 0x0000007102717220 */ /* 0x000fe20000410000 */
[----:B------:R4:W5:Y:S01]  /*12780*/  MUFU.EX2 R201, R144 ;  /* 0x0000009000c97308 */ /* 0x0009620000000800 */
[C---:B------:R-:W-:Y:S03]  /*12790*/  FMUL.FTZ R114, R0.reuse, R114 ;  /* 0x0000007200727220 */ /* 0x040fe60000410000 */
[----:B------:R-:W-:Y:S01]  /*127a0*/  FMUL.FTZ R115, R0, R115 ;  /* 0x0000007300737220 */ /* 0x000fe20000410000 */
[C---:B------:R-:W-:Y:S01]  /*127b0*/  FMUL.FTZ R116, R2.reuse, R116 ;  /* 0x0000007402747220 */ /* 0x040fe20000410000 */
[----:B------:R-:W-:Y:S01]  /*127c0*/  FMUL.FTZ R117, R2, R117 ;  /* 0x0000007502757220 */ /* 0x000fe20000410000 */
[C---:B------:R-:W-:Y:S01]  /*127d0*/  FMUL.FTZ R118, R0.reuse, R118 ;  /* 0x0000007600767220 */ /* 0x040fe20000410000 */
[----:B------:R-:W-:Y:S01]  /*127e0*/  FMUL.FTZ R119, R0, R119 ;  /* 0x0000007700777220 */ /* 0x000fe20000410000 */
[C---:B------:R-:W-:Y:S01]  /*127f0*/  FMUL.FTZ R120, R2.reuse, R120 ;  /* 0x0000007802787220 */ /* 0x040fe20000410000 */
[C---:B-1----:R-:W-:Y:S01]  /*12800*/  HMMA.16816.F32.BF16 R92, R168.reuse, R140, R92 ;  /* 0x0000008ca85c723c */ /* 0x042fe2000004185c */
[----:B------:R-:W1:Y:S02]  /*12810*/  MUFU.EX2 R198, R198 ;  /* 0x000000c600c67308 */ /* 0x000e640000000800 */
[----:B------:R-:W-:Y:S01]  /*12820*/  FMUL.FTZ R121, R2, R121 ;  /* 0x0000007902797220 */ /* 0x000fe20000410000 */
[C---:B------:R-:W-:Y:S01]  /*12830*/  FMUL.FTZ R122, R0.reuse, R122 ;  /* 0x0000007a007a7220 */ /* 0x040fe20000410000 */
[----:B------:R-:W-:Y:S01]  /*12840*/  FMUL.FTZ R123, R0, R123 ;  /* 0x0000007b007b7220 */ /* 0x000fe20000410000 */
[C---:B------:R-:W-:Y:S01]  /*12850*/  HMMA.16816.F32.BF16 R96, R168.reuse, R142, R96 ;  /* 0x0000008ea860723c */ /* 0x040fe20000041860 */
[----:B------:R-:W5:Y:S04]  /*12860*/  LDSM.16.MT88.4 R140, [R221+0x1e000] ;  /* 0x01e00000dd8c783b */ /* 0x000f680000004200 */
[C---:B------:R-:W-:Y:S01]  /*12870*/  FMUL.FTZ R124, R2.reuse, R124 ;  /* 0x0000007c027c7220 */ /* 0x040fe20000410000 */
[C---:B--2---:R-:W-:Y:S03]  /*12880*/  HMMA.16816.F32.BF16 R100, R168.reuse, R132, R100 ;  /* 0x00000084a864723c */ /* 0x044fe60000041864 */
[----:B----4-:R-:W-:Y:S02]  /*12890*/  LDSM.16.MT88.4 R144, [R222+0x18800] ;  /* 0x01880000de90783b */ /* 0x010fe40000004200 */
[----:B------:R-:W-:Y:S01]  /*128a0*/  FMUL.FTZ R125, R2, R125 ;  /* 0x0000007d027d7220 */ /* 0x000fe20000410000 */
[C---:B------:R-:W-:Y:S05]  /*128b0*/  HMMA.16816.F32.BF16 R104, R168.reuse, R134, R104 ;  /* 0x00000086a868723c */ /* 0x040fea0000041868 */
[----:B------:R-:W2:Y:S01]  /*128c0*/  LDSM.16.MT88.4 R132, [R220+0x1e000] ;  /* 0x01e00000dc84783b */ /* 0x000ea20000004200 */
        /* <DEDUP_REMOVED lines=9> */
[C---:B-----5:R-:W-:Y:S06]  /*12960*/  HMMA.16816.F32.BF16 R116, R168.reuse, R140, R116 ;  /* 0x0000008ca874723c */ /* 0x060fec0000041874 */
[C---:B------:R-:W-:Y:S01]  /*12970*/  HMMA.16816.F32.BF16 R120, R168.reuse, R142, R120 ;  /* 0x0000008ea878723c */ /* 0x040fe20000041878 */
[----:B------:R-:W4:Y:S05]  /*12980*/  LDSM.16.MT88.4 R140, [R221+0x18800] ;  /* 0x01880000dd8c783b */ /* 0x000f2a0000004200 */
[C---:B--2---:R-:W-:Y:S06]  /*12990*/  HMMA.16816.F32.BF16 R124, R168.reuse, R132, R124 ;  /* 0x00000084a87c723c */ /* 0x044fec000004187c */
[----:B------:R-:W-:Y:S01]  /*129a0*/  HMMA.16816.F32.BF16 R128, R168, R134, R128 ;  /* 0x00000086a880723c */ /* 0x000fe20000041880 */
[----:B------:R-:W2:Y:S04]  /*129b0*/  MUFU.EX2 R169, R185 ;  /* 0x000000b900a97308 */ /* 0x000ea80000000800 */
[----:B------:R-:W-:Y:S02]  /*129c0*/  F2FP.BF16.F32.PACK_AB R132, R197, R192 ;  /* 0x000000c0c584723e */ /* 0x000fe400000010ff */
[----:B------:R-:W-:Y:S04]  /*129d0*/  F2FP.BF16.F32.PACK_AB R134, R199, R194 ;  /* 0x000000c2c786723e */ /* 0x000fe800000010ff */
[----:B------:R-:W-:Y:S01]  /*129e0*/  MUFU.EX2 R168, R183 ;  /* 0x000000b700a87308 */ /* 0x000fe20000000800 */
[----:B------:R-:W-:Y:S02]  /*129f0*/  F2FP.BF16.F32.PACK_AB R133, R201, R196 ;  /* 0x000000c4c985723e */ /* 0x000fe400000010ff */
[----:B-1----:R-:W-:Y:S07]  /*12a00*/  F2FP.BF16.F32.PACK_AB R135, R203, R198 ;  /* 0x000000c6cb87723e */ /* 0x002fee00000010ff */
[----:B------:R-:W1:Y:S01]  /*12a10*/  MUFU.EX2 R170, R181 ;  /* 0x000000b500aa7308 */ /* 0x000e620000000800 */
[C---:B---3--:R-:W-:Y:S09]  /*12a20*/  HMMA.16816.F32.BF16 R4, R132.reuse, R136, R4 ;  /* 0x000000888404723c */ /* 0x048ff20000041804 */
[----:B------:R3:W5:Y:S01]  /*12a30*/  MUFU.EX2 R171, R176 ;  /* 0x000000b000ab7308 */ /* 0x0007620000000800 */
[C---:B------:R-:W-:Y:S01]  /*12a40*/  HMMA.16816.F32.BF16 R8, R132.reuse, R138, R8 ;  /* 0x0000008a8408723c */ /* 0x040fe20000041808 */
[----:B------:R-:W2:Y:S05]  /*12a50*/  LDSM.16.MT88.4 R136, [R222+0x1a800] ;  /* 0x01a80000de88783b */ /* 0x000eaa0000004200 */
[C---:B------:R-:W-:Y:S06]  /*12a60*/  HMMA.16816.F32.BF16 R12, R132.reuse, R144, R12 ;  /* 0x00000090840c723c */ /* 0x040fec000004180c */
[C---:B------:R-:W-:Y:S01]  /*12a70*/  HMMA.16816.F32.BF16 R16, R132.reuse, R146, R16 ;  /* 0x000000928410723c */ /* 0x040fe20000041810 */
[----:B------:R-:W1:Y:S05]  /*12a80*/  LDSM.16.MT88.4 R144, [R221+0x1a800] ;  /* 0x01a80000dd90783b */ /* 0x000e6a0000004200 */
[C---:B----4-:R-:W-:Y:S03]  /*12a90*/  HMMA.16816.F32.BF16 R20, R132.reuse, R140, R20 ;  /* 0x0000008c8414723c */ /* 0x050fe60000041814 */
[----:B---3--:R-:W-:Y:S03]  /*12aa0*/  LDSM.16.MT88.4 R176, [R224+0x1b800] ;  /* 0x01b80000e0b0783b */ /* 0x008fe60000004200 */
[C---:B------:R-:W-:Y:S05]  /*12ab0*/  HMMA.16816.F32.BF16 R24, R132.reuse, R142, R24 ;  /* 0x0000008e8418723c */ /* 0x040fea0000041818 */
[----:B------:R-:W3:Y:S01]  /*12ac0*/  LDSM.16.MT88.4 R140, [R220+0x1a800] ;  /* 0x01a80000dc8c783b */ /* 0x000ee20000004200 */
        /* <DEDUP_REMOVED lines=20> */
[----:B------:R-:W4:Y:S05]  /*12c10*/  LDSM.16.MT88.4 R148, [R221+0x1e800] ;  /* 0x01e80000dd94783b */ /* 0x000f2a0000004200 */
[C---:B-----5:R-:W-:Y:S06]  /*12c20*/  HMMA.16816.F32.BF16 R84, R132.reuse, R152, R84 ;  /* 0x000000988454723c */ /* 0x060fec0000041854 */
        /* <DEDUP_REMOVED lines=17> */
[----:B------:R-:W-:Y:S04]  /*12d40*/  F2FP.BF16.F32.PACK_AB R134, R162, R182 ;  /* 0x000000b6a286723e */ /* 0x000fe800000010ff */
[----:B------:R-:W-:Y:S02]  /*12d50*/  F2FP.BF16.F32.PACK_AB R132, R202, R200 ;  /* 0x000000c8ca84723e */ /* 0x000fe400000010ff */
[----:B------:R-:W-:Y:S02]  /*12d60*/  F2FP.BF16.F32.PACK_AB R133, R169, R163 ;  /* 0x000000a3a985723e */ /* 0x000fe400000010ff */
[----:B------:R-:W-:Y:S07]  /*12d70*/  F2FP.BF16.F32.PACK_AB R135, R170, R168 ;  /* 0x000000a8aa87723e */ /* 0x000fee00000010ff */
        /* <DEDUP_REMOVED lines=27> */
[C---:B-----5:R-:W-:Y:S06]  /*12f30*/  HMMA.16816.F32.BF16 R76, R132.reuse, R156, R76 ;  /* 0x0000009c844c723c */ /* 0x060fec000004184c */
        /* <DEDUP_REMOVED lines=8> */
[C---:B-1----:R-:W-:Y:S06]  /*12fc0*/  HMMA.16816.F32.BF16 R100, R132.reuse, R144, R100 ;  /* 0x000000908464723c */ /* 0x042fec0000041864 */
[C---:B------:R-:W-:Y:S05]  /*12fd0*/  HMMA.16816.F32.BF16 R104, R132.reuse, R146, R104 ;  /* 0x000000928468723c */ /* 0x040fea0000041868 */
[--C-:B------:R-:W-:Y:S01]  /*12fe0*/  FFMA.FTZ R145, R175, UR4, -R172.reuse ;  /* 0x00000004af917c23 */ /* 0x100fe200080108ac */
[C---:B---3--:R-:W-:Y:S05]  /*12ff0*/  HMMA.16816.F32.BF16 R108, R132.reuse, R140, R108 ;  /* 0x0000008c846c723c */ /* 0x048fea000004186c */
[----:B------:R-:W-:Y:S01]  /*13000*/  MOV R146, R169 ;  /* 0x000000a900927202 */ /* 0x000fe20000000f00 */
[C---:B------:R-:W-:Y:S01]  /*13010*/  HMMA.16816.F32.BF16 R112, R132.reuse, R142, R112 ;  /* 0x0000008e8470723c */ /* 0x040fe20000041870 */
[----:B------:R1:W3:Y:S01]  /*13020*/  MUFU.EX2 R169, R145 ;  /* 0x0000009100a97308 */ /* 0x0002e20000000800 */
[----:B------:R-:W5:Y:S03]  /*13030*/  LDSM.16.MT88.4 R140, [R221+0x19800] ;  /* 0x01980000dd8c783b */ /* 0x000f660000004200 */
[----:B------:R-:W-:Y:S01]  /*13040*/  FFMA.FTZ R144, R173, UR4, -R172 ;  /* 0x00000004ad907c23 */ /* 0x000fe200080108ac */
[C---:B----4-:R-:W-:Y:S04]  /*13050*/  HMMA.16816.F32.BF16 R116, R132.reuse, R148, R116 ;  /* 0x000000948474723c */ /* 0x050fe80000041874 */
[----:B------:R-:W4:Y:S01]  /*13060*/  LDSM.16.MT88.4 R172, [R220+0x19800] ;  /* 0x01980000dcac783b */ /* 0x000f220000004200 */
[----:B------:R-:W-:Y:S01]  /*13070*/  MOV R147, R182 ;  /* 0x000000b600937202 */ /* 0x000fe20000000f00 */
[C---:B------:R-:W-:Y:S05]  /*13080*/  HMMA.16816.F32.BF16 R120, R132.reuse, R150, R120 ;  /* 0x000000968478723c */ /* 0x040fea0000041878 */
[----:B------:R-:W-:Y:S01]  /*13090*/  MOV R148, R184 ;  /* 0x000000b800947202 */ /* 0x000fe20000000f00 */
[C---:B------:R-:W-:Y:S01]  /*130a0*/  HMMA.16816.F32.BF16 R124, R132.reuse, R152, R124 ;  /* 0x00000098847c723c */ /* 0x040fe2000004187c */
[----:B------:R-:W4:Y:S04]  /*130b0*/  LDSM.16.MT88.4 R180, [R222+0x1b800] ;  /* 0x01b80000deb4783b */ /* 0x000f280000004200 */
[----:B-1----:R-:W-:Y:S01]  /*130c0*/  MOV R145, R168 ;  /* 0x000000a800917202 */ /* 0x002fe20000000f00 */
[----:B------:R-:W-:Y:S01]  /*130d0*/  HMMA.16816.F32.BF16 R128, R132, R154, R128 ;  /* 0x0000009a8480723c */ /* 0x000fe20000041880 */
[----:B------:R1:W2:Y:S04]  /*130e0*/  MUFU.EX2 R168, R144 ;  /* 0x0000009000a87308 */ /* 0x0002a80000000800 */
[----:B------:R-:W-:Y:S02]  /*130f0*/  MOV R150, R171 ;  /* 0x000000ab00967202 */ /* 0x000fe40000000f00 */
[----:B---3--:R-:W-:Y:S04]  /*13100*/  MOV R151, R169 ;  /* 0x000000a900977202 */ /* 0x008fe80000000f00 */
[----:B------:R-:W-:Y:S02]  /*13110*/  MOV R134, R161 ;  /* 0x000000a100867202 */ /* 0x000fe40000000f00 */
[----:B------:R-:W-:Y:S02]  /*13120*/  MOV R135, R160 ;  /* 0x000000a000877202 */ /* 0x000fe40000000f00 */
[----:B------:R-:W-:Y:S02]  /*13130*/  MOV R149, R170 ;  /* 0x000000aa00957202 */ /* 0x000fe40000000f00 */
[----:B------:R-:W-:Y:S02]  /*13140*/  F2FP.BF16.F32.PACK_AB R170, R135, R150 ;  /* 0x0000009687aa723e */ /* 0x000fe400000010ff */
[----:B-1----:R-:W-:Y:S02]  /*13150*/  MOV R144, R186 ;  /* 0x000000ba00907202 */ /* 0x002fe40000000f00 */
[----:B--2---:R-:W-:Y:S01]  /*13160*/  MOV R153, R168 ;  /* 0x000000a800997202 */ /* 0x004fe20000000f00 */
[----:B------:R-:W1:Y:S01]  /*13170*/  LDSM.16.MT88.4 R184, [R221+0x1b800] ;  /* 0x01b80000ddb8783b */ /* 0x000e620000004200 */
[----:B------:R-:W-:Y:S02]  /*13180*/  F2FP.BF16.F32.PACK_AB R168, R144, R148 ;  /* 0x0000009490a8723e */ /* 0x000fe400000010ff */
[----:B------:R-:W-:Y:S02]  /*13190*/  F2FP.BF16.F32.PACK_AB R169, R151, R134 ;  /* 0x0000008697a9723e */ /* 0x000fe400000010ff */
[----:B------:R-:W-:Y:S02]  /*131a0*/  F2FP.BF16.F32.PACK_AB R171, R165, R153 ;  /* 0x00000099a5ab723e */ /* 0x000fe400000010ff */
[----:B------:R-:W-:Y:S02]  /*131b0*/  MOV R132, R163 ;  /* 0x000000a300847202 */ /* 0x000fe40000000f00 */
[----:B------:R-:W-:Y:S03]  /*131c0*/  MOV R133, R162 ;  /* 0x000000a200857202 */ /* 0x000fe60000000f00 */
[C---:B------:R-:W-:Y:S01]  /*131d0*/  HMMA.16816.F32.BF16 R160, R168.reuse, R156, R4 ;  /* 0x0000009ca8a0723c */ /* 0x040fe20000041804 */
[----:B------:R-:W2:Y:S05]  /*131e0*/  LDSM.16.MT88.4 R4, [R220+0x1b800] ;  /* 0x01b80000dc04783b */ /* 0x000eaa0000004200 */
[C---:B------:R-:W-:Y:S07]  /*131f0*/  HMMA.16816.F32.BF16 R156, R168.reuse, R158, R8 ;  /* 0x0000009ea89c723c */ /* 0x040fee0000041808 */
[----:B------:R-:W-:Y:S02]  /*13200*/  MOV R9, R153 ;  /* 0x0000009900097202 */ /* 0x000fe40000000f00 */
[C---:B------:R-:W-:Y:S03]  /*13210*/  HMMA.16816.F32.BF16 R152, R168.reuse, R136, R12 ;  /* 0x00000088a898723c */ /* 0x040fe6000004180c */
[----:B------:R-:W-:Y:S02]  /*13220*/  MOV R10, R150 ;  /* 0x00000096000a7202 */ /* 0x000fe40000000f00 */
[----:B------:R-:W-:Y:S02]  /*13230*/  MOV R11, R151 ;  /* 0x00000097000b7202 */ /* 0x000fe40000000f00 */
[----:B------:R-:W-:Y:S04]  /*13240*/  MOV R14, R148 ;  /* 0x00000094000e7202 */ /* 0x000fe80000000f00 */
[----:B------:R-:W-:Y:S02]  /*13250*/  MOV R15, R149 ;  /* 0x00000095000f7202 */ /* 0x000fe40000000f00 */
[C---:B------:R-:W-:Y:S07]  /*13260*/  HMMA.16816.F32.BF16 R148, R168.reuse, R138, R16 ;  /* 0x0000008aa894723c */ /* 0x040fee0000041810 */
[----:B------:R-:W-:Y:S04]  /*13270*/  MOV R16, R144 ;  /* 0x0000009000107202 */ /* 0x000fe80000000f00 */
[----:B------:R-:W-:Y:S02]  /*13280*/  MOV R17, R145 ;  /* 0x0000009100117202 */ /* 0x000fe40000000f00 */
[----:B------:R-:W-:Y:S02]  /*13290*/  MOV R18, R146 ;  /* 0x0000009200127202 */ /* 0x000fe40000000f00 */
[----:B------:R-:W-:Y:S02]  /*132a0*/  MOV R19, R147 ;  /* 0x0000009300137202 */ /* 0x000fe40000000f00 */
[C---:B-----5:R-:W-:Y:S06]  /*132b0*/  HMMA.16816.F32.BF16 R144, R168.reuse, R140, R20 ;  /* 0x0000008ca890723c */ /* 0x060fec0000041814 */
[C---:B------:R-:W-:Y:S05]  /*132c0*/  HMMA.16816.F32.BF16 R140, R168.reuse, R142, R24 ;  /* 0x0000008ea88c723c */ /* 0x040fea0000041818 */
[----:B------:R-:W-:Y:S01]  /*132d0*/  MOV R23, R132 ;  /* 0x0000008400177202 */ /* 0x000fe20000000f00 */
[C---:B----4-:R-:W-:Y:S01]  /*132e0*/  HMMA.16816.F32.BF16 R136, R168.reuse, R172, R28 ;  /* 0x000000aca888723c */ /* 0x050fe2000004181c */
[----:B------:R-:W-:Y:S04]  /*132f0*/  LDSM.16.MT88.4 R28, [R222+0x1f800] ;  /* 0x01f80000de1c783b */ /* 0x000fe80000004200 */
[----:B------:R-:W-:Y:S02]  /*13300*/  MOV R25, R133 ;  /* 0x0000008500197202 */ /* 0x000fe40000000f00 */
[----:B------:R-:W-:Y:S04]  /*13310*/  MOV R26, R134 ;  /* 0x00000086001a7202 */ /* 0x000fe80000000f00 */
[----:B------:R-:W-:Y:S02]  /*13320*/  MOV R27, R135 ;  /* 0x00000087001b7202 */ /* 0x000fe40000000f00 */
[C---:B------:R-:W-:Y:S03]  /*13330*/  HMMA.16816.F32.BF16 R132, R168.reuse, R174, R32 ;  /* 0x000000aea884723c */ /* 0x040fe60000041820 */
[----:B------:R-:W-:Y:S02]  /*13340*/  MOV R20, R9 ;  /* 0x0000000900147202 */ /* 0x000fe40000000f00 */
[----:B------:R-:W-:Y:S01]  /*13350*/  MOV R21, R10 ;  /* 0x0000000a00157202 */ /* 0x000fe20000000f00 */
[C---:B------:R-:W-:Y:S05]  /*13360*/  HMMA.16816.F32.BF16 R36, R168.reuse, R176, R36 ;  /* 0x000000b0a824723c */ /* 0x040fea0000041824 */
[----:B------:R-:W-:Y:S01]  /*13370*/  MOV R22, R11 ;  /* 0x0000000b00167202 */ /* 0x000fe20000000f00 */
[C---:B------:R-:W-:Y:S01]  /*13380*/  HMMA.16816.F32.BF16 R40, R168.reuse, R178, R40 ;  /* 0x000000b2a828723c */ /* 0x040fe20000041828 */
[----:B------:R-:W3:Y:S04]  /*13390*/  LDSM.16.MT88.4 R8, [R224+0x1d800] ;  /* 0x01d80000e008783b */ /* 0x000ee80000004200 */
[----:B------:R-:W-:Y:S01]  /*133a0*/  MOV R175, R14 ;  /* 0x0000000e00af7202 */ /* 0x000fe20000000f00 */
[C---:B------:R-:W-:Y:S03]  /*133b0*/  HMMA.16816.F32.BF16 R44, R168.reuse, R180, R44 ;  /* 0x000000b4a82c723c */ /* 0x040fe6000004182c */
[----:B------:R-:W4:Y:S02]  /*133c0*/  LDL.LU R180, [R1+0x4] ;  /* 0x0000040001b47983 */ /* 0x000f240000300800 */
[----:B------:R-:W-:Y:S01]  /*133d0*/  MOV R174, R15 ;  /* 0x0000000f00ae7202 */ /* 0x000fe20000000f00 */
[C---:B------:R-:W-:Y:S01]  /*133e0*/  HMMA.16816.F32.BF16 R48, R168.reuse, R182, R48 ;  /* 0x000000b6a830723c */ /* 0x040fe20000041830 */
[----:B------:R-:W5:Y:S04]  /*133f0*/  LDL.LU R183, [R1+0x10] ;  /* 0x0000100001b77983 */ /* 0x000f680000300800 */
[----:B------:R-:W3:Y:S01]  /*13400*/  LDSM.16.MT88.4 R12, [R222+0x1d800] ;  /* 0x01d80000de0c783b */ /* 0x000ee20000004200 */
[C---:B-1----:R-:W-:Y:S05]  /*13410*/  HMMA.16816.F32.BF16 R52, R168.reuse, R184, R52 ;  /* 0x000000b8a834723c */ /* 0x042fea0000041834 */
[----:B------:R-:W-:Y:S01]  /*13420*/  MOV R33, R16 ;  /* 0x0000001000217202 */ /* 0x000fe20000000f00 */
[C---:B------:R-:W-:Y:S05]  /*13430*/  HMMA.16816.F32.BF16 R56, R168.reuse, R186, R56 ;  /* 0x000000baa838723c */ /* 0x040fea0000041838 */
[----:B------:R-:W-:Y:S01]  /*13440*/  MOV R176, R17 ;  /* 0x0000001100b07202 */ /* 0x000fe20000000f00 */
[C---:B--2---:R-:W-:Y:S05]  /*13450*/  HMMA.16816.F32.BF16 R60, R168.reuse, R4, R60 ;  /* 0x00000004a83c723c */ /* 0x044fea000004183c */
[----:B------:R-:W-:Y:S01]  /*13460*/  MOV R178, R18 ;  /* 0x0000001200b27202 */ /* 0x000fe20000000f00 */
[C---:B------:R-:W-:Y:S01]  /*13470*/  HMMA.16816.F32.BF16 R64, R168.reuse, R6, R64 ;  /* 0x00000006a840723c */ /* 0x040fe20000041840 */
[----:B------:R-:W-:Y:S04]  /*13480*/  LDSM.16.MT88.4 R4, [R221+0x1f800] ;  /* 0x01f80000dd04783b */ /* 0x000fe80000004200 */
[----:B------:R-:W-:Y:S01]  /*13490*/  MOV R179, R19 ;  /* 0x0000001300b37202 */ /* 0x000fe20000000f00 */
[C---:B---3--:R-:W-:Y:S03]  /*134a0*/  HMMA.16816.F32.BF16 R68, R168.reuse, R8, R68 ;  /* 0x00000008a844723c */ /* 0x048fe60000041844 */
[----:B------:R-:W1:Y:S02]  /*134b0*/  LDSM.16.MT88.4 R16, [R221+0x1d800] ;  /* 0x01d80000dd10783b */ /* 0x000e640000004200 */
[----:B------:R-:W-:Y:S01]  /*134c0*/  MOV R172, R20 ;  /* 0x0000001400ac7202 */ /* 0x000fe20000000f00 */
[C---:B------:R-:W-:Y:S05]  /*134d0*/  HMMA.16816.F32.BF16 R72, R168.reuse, R10, R72 ;  /* 0x0000000aa848723c */ /* 0x040fea0000041848 */
[----:B------:R-:W-:Y:S01]  /*134e0*/  MOV R35, R21 ;  /* 0x0000001500237202 */ /* 0x000fe20000000f00 */
[----:B------:R-:W-:Y:S01]  /*134f0*/  LDSM.16.MT88.4 R8, [R220+0x1f800] ;  /* 0x01f80000dc08783b */ /* 0x000fe20000004200 */
[----:B------:R-:W-:Y:S01]  /*13500*/  MOV R34, R22 ;  /* 0x0000001600227202 */ /* 0x000fe20000000f00 */
[C---:B------:R-:W-:Y:S03]  /*13510*/  HMMA.16816.F32.BF16 R76, R168.reuse, R12, R76 ;  /* 0x0000000ca84c723c */ /* 0x040fe6000004184c */
[----:B------:R-:W-:Y:S03]  /*13520*/  MOV R181, R23 ;  /* 0x0000001700b57202 */ /* 0x000fe60000000f00 */
[----:B------:R-:W2:Y:S01]  /*13530*/  LDSM.16.MT88.4 R20, [R220+0x1d800] ;  /* 0x01d80000dc14783b */ /* 0x000ea20000004200 */
[C---:B------:R-:W-:Y:S04]  /*13540*/  HMMA.16816.F32.BF16 R80, R168.reuse, R14, R80 ;  /* 0x0000000ea850723c */ /* 0x040fe80000041850 */
[----:B------:R-:W-:Y:S02]  /*13550*/  MOV R177, R25 ;  /* 0x0000001900b17202 */ /* 0x000fe40000000f00 */
[----:B------:R-:W-:Y:S02]  /*13560*/  MOV R32, R26 ;  /* 0x0000001a00207202 */ /* 0x000fe40000000f00 */
[----:B------:R-:W-:Y:S02]  /*13570*/  MOV R173, R27 ;  /* 0x0000001b00ad7202 */ /* 0x000fe40000000f00 */
[----:B------:R-:W3:Y:S01]  /*13580*/  LDSM.16.MT88.4 R24, [R224+0x1f800] ;  /* 0x01f80000e018783b */ /* 0x000ee20000004200 */
[C---:B-1----:R-:W-:Y:S06]  /*13590*/  HMMA.16816.F32.BF16 R84, R168.reuse, R16, R84 ;  /* 0x00000010a854723c */ /* 0x042fec0000041854 */
        /* <DEDUP_REMOVED lines=10> */
[----:B------:R-:W-:Y:S05]  /*13640*/  HMMA.16816.F32.BF16 R128, R168, R10, R128 ;  /* 0x0000000aa880723c */ /* 0x000fea0000041880 */
[----:B----4-:R-:W-:Y:S01]  /*13650*/  FFMA.FTZ R195, R0, R180, R195 ;  /* 0x000000b400c37223 */ /* 0x010fe200000100c3 */
[----:B-----5:R-:W-:Y:S05]  /*13660*/  FFMA.FTZ R193, R2, R183, R193 ;  /* 0x000000b702c17223 */ /* 0x020fea00000100c1 */
        /* <DEDUP_REMOVED lines=29> */
[----:B------:R-:W-:Y:S05]  /*13840*/  FADD.FTZ R2, R173, R2 ;  /* 0x00000002ad027221 */ /* 0x000fea0000010000 */
[----:B------:R1:W-:Y:S04]  /*13850*/  STL [R1+0x10], R2 ;  /* 0x0000100201007387 */ /* 0x0003e80000100800 */
[----:B------:R2:W-:Y:S01]  /*13860*/  STL [R1+0x4], R0 ;  /* 0x0000040001007387 */ /* 0x0005e20000100800 */
[----:B-1----:R-:W-:Y:S02]  /*13870*/  MOV R2, R3 ;  /* 0x0000000300027202 */ /* 0x002fe40000000f00 */
[----:B--2---:R-:W-:Y:S01]  /*13880*/  MOV R0, R164 ;  /* 0x000000a400007202 */ /* 0x004fe20000000f00 */
[----:B------:R-:W-:Y:S06]  /*13890*/  @P0 BRA `(.L_x_2232) ;  /* 0xffffffbc00e00947 */ /* 0x000fec000383ffff */
.L_x_2231:
        /* <DEDUP_REMOVED lines=10> */
[----:B-1----:R-:W-:-:S03]  /*13940*/  ULEA UR4, UR4, UR6, 0x18 ;  /* 0x0000000604047291 */ /* 0x002fc6000f8ec03f */
[----:B------:R-:W-:Y:S01]  /*13950*/  @UP0 UMOV UR6, UR10 ;  /* 0x0000000a00060c82 */ /* 0x000fe20008000000 */
[----:B----4-:R-:W-:-:S04]  /*13960*/  SHF.R.S32.HI R4, RZ, 0x1f, R5 ;  /* 0x0000001fff047819 */ /* 0x010fc80000011405 */
[CC--:B------:R-:W-:Y:S02]  /*13970*/  LEA.HI R10, R4.reuse, R5.reuse, RZ, 0x2 ;  /* 0x00000005040a7211 */ /* 0x0c0fe400078f10ff */
[----:B------:R-:W-:Y:S02]  /*13980*/  LEA.HI R2, R4, R5, RZ, 0x5 ;  /* 0x0000000504027211 */ /* 0x000fe400078f28ff */
[--C-:B------:R-:W-:Y:S02]  /*13990*/  SHF.R.S32.HI R0, RZ, 0x2, R10.reuse ;  /* 0x00000002ff007819 */ /* 0x100fe4000001140a */
[----:B------:R-:W-:Y:S02]  /*139a0*/  SHF.R.S32.HI R7, RZ, 0x1f, R10 ;  /* 0x0000001fff077819 */ /* 0x000fe4000001140a */
[----:B------:R-:W-:Y:S02]  /*139b0*/  LOP3.LUT R10, R10, 0x3ffffffc, RZ, 0xc0, !PT ;  /* 0x3ffffffc0a0a7812 */ /* 0x000fe400078ec0ff */
[----:B------:R-:W-:-:S03]  /*139c0*/  LEA.HI R7, R7, R0, RZ, 0x3 ;  /* 0x0000000007077211 */ /* 0x000fc600078f18ff */
[----:B------:R-:W-:Y:S01]  /*139d0*/  IMAD.IADD R11, R5, 0x1, -R10 ;  /* 0x00000001050b7824 */ /* 0x000fe200078e0a0a */
[----:B------:R-:W-:Y:S01]  /*139e0*/  LOP3.LUT R7, R7, 0xfffffff8, RZ, 0xc0, !PT ;  /* 0xfffffff807077812 */ /* 0x000fe200078ec0ff */
[----:B------:R-:W-:-:S04]  /*139f0*/  IMAD.MOV.U32 R10, RZ, RZ, 0x20 ;  /* 0x00000020ff0a7424 */ /* 0x000fc800078e00ff */
[----:B------:R-:W-:Y:S01]  /*13a00*/  IMAD.IADD R7, R0, 0x1, -R7 ;  /* 0x0000000100077824 */ /* 0x000fe200078e0a07 */
[----:B------:R-:W-:-:S03]  /*13a10*/  SHF.R.S32.HI R0, RZ, 0x5, R2 ;  /* 0x00000005ff007819 */ /* 0x000fc60000011402 */
[C---:B------:R-:W-:Y:S01]  /*13a20*/  IMAD.SHL.U32 R6, R7.reuse, 0x40, RZ ;  /* 0x0000004007067824 */ /* 0x040fe200078e00ff */
[----:B------:R-:W-:Y:S01]  /*13a30*/  R2P PR, R7, 0x6 ;  /* 0x0000000607007804 */ /* 0x000fe20000000000 */
[----:B------:R-:W-:-:S03]  /*13a40*/  IMAD R11, R0, 0x200, R11 ;  /* 0x00000200000b7824 */ /* 0x000fc600078e020b */
        /* <DEDUP_REMOVED lines=8> */
[----:B--2---:R-:W-:Y:S01]  /*13ad0*/  FADD.FTZ R16, R16, R9 ;  /* 0x0000000910107221 */ /* 0x004fe20000010000 */
[----:B------:R-:W-:-:S03]  /*13ae0*/  IMAD.MOV.U32 R9, RZ, RZ, 0x40 ;  /* 0x00000040ff097424 */ /* 0x000fc600078e00ff */
[----:B------:R1:W2:Y:S04]  /*13af0*/  SHFL.BFLY PT, R17, R8, 0x1, 0x1f ;  /* 0x0c201f0008117f89 */ /* 0x0002a800000e0000 */
[----:B------:R1:W3:Y:S01]  /*13b00*/  SHFL.BFLY PT, R13, R16, 0x1, 0x1f ;  /* 0x0c201f00100d7f89 */ /* 0x0002e200000e0000 */
[----:B------:R-:W-:Y:S01]  /*13b10*/  SEL R9, R9, 0xffffffc0, !P2 ;  /* 0xffffffc009097807 */ /* 0x000fe20005000000 */
[----:B------:R-:W-:Y:S06]  /*13b20*/  @P0 BRA `(.L_x_2235) ;  /* 0x0000000000200947 */ /* 0x000fec0003800000 */
        /* <DEDUP_REMOVED lines=8> */
.L_x_2235:
        /* <DEDUP_REMOVED lines=14> */
.L_x_2236:
[----:B------:R-:W4:Y:S01]  /*13c90*/  S2UR UR7, SR_CTAID.X ;  /* 0x00000000000779c3 */ /* 0x000f220000002500 */
[----:B------:R-:W-:Y:S01]  /*13ca0*/  LOP3.LUT R7, R7, 0x1, RZ, 0xc0, !PT ;  /* 0x0000000107077812 */ /* 0x000fe200078ec0ff */
[----:B-12---:R-:W-:Y:S01]  /*13cb0*/  FADD.FTZ R8, R8, R17 ;  /* 0x0000001108087221 */ /* 0x006fe20000010000 */
[----:B------:R-:W-:Y:S01]  /*13cc0*/  ISETP.NE.AND P1, PT, RZ, UR9, PT ;  /* 0x00000009ff007c0c */ /* 0x000fe2000bf25270 */
[----:B------:R-:W1:Y:S01]  /*13cd0*/  S2R R24, SR_CTAID.Z ;  /* 0x0000000000187919 */ /* 0x000e620000002700 */
[----:B------:R-:W-:Y:S01]  /*13ce0*/  ISETP.NE.U32.AND P2, PT, R7, 0x1, PT ;  /* 0x000000010700780c */ /* 0x000fe20003f45070 */
[----:B---3--:R-:W-:Y:S01]  /*13cf0*/  FADD.FTZ R7, R16, R13 ;  /* 0x0000000d10077221 */ /* 0x008fe20000010000 */
[----:B------:R-:W-:Y:S01]  /*13d00*/  LEA.HI R4, R4, R5, RZ, 0x3 ;  /* 0x0000000504047211 */ /* 0x000fe200078f18ff */
[----:B------:R-:W-:Y:S01]  /*13d10*/  BSSY B0, `(.L_x_2237) ;  /* 0x000015e000007945 */ /* 0x000fe20003800000 */
[----:B------:R-:W-:Y:S02]  /*13d20*/  FSETP.NE.FTZ.AND P5, PT, R8, RZ, PT ;  /* 0x000000ff0800720b */ /* 0x000fe40003fb5000 */
[----:B------:R-:W-:-:S02]  /*13d30*/  FSETP.NE.FTZ.AND P4, PT, R7, RZ, PT ;  /* 0x000000ff0700720b */ /* 0x000fc40003f95000 */
[----:B------:R-:W-:Y:S02]  /*13d40*/  LOP3.LUT R16, R2, 0xffffffe0, RZ, 0xc0, !PT ;  /* 0xffffffe002107812 */ /* 0x000fe400078ec0ff */
[----:B------:R-:W-:Y:S01]  /*13d50*/  SHF.R.S32.HI R2, RZ, 0x3, R4 ;  /* 0x00000003ff027819 */ /* 0x000fe20000011404 */
[----:B------:R-:W2:Y:S01]  /*13d60*/  @!P1 LDC R6, c[0x0][0x2c4] ;  /* 0x0000b100ff069b82 */ /* 0x000ea20000000800 */
[----:B------:R-:W-:Y:S02]  /*13d70*/  PLOP3.LUT P0, PT, PT, PT, PT, 0x8, 0x0 ;  /* 0x000000000000781c */ /* 0x000fe40003f0e170 */
[----:B------:R-:W-:Y:S02]  /*13d80*/  @!P1 PLOP3.LUT P0, PT, P3, PT, PT, 0x80, 0x0 ;  /* 0x000000000000981c */ /* 0x000fe40001f0f070 */
[----:B------:R-:W-:Y:S02]  /*13d90*/  MOV R12, 0x3f800000 ;  /* 0x3f800000000c7802 */ /* 0x000fe40000000f00 */
[C---:B------:R-:W-:Y:S01]  /*13da0*/  IADD3 R13, R11.reuse, -0x10, RZ ;  /* 0xfffffff00b0d7810 */ /* 0x040fe20007ffe0ff */
[----:B----4-:R-:W-:Y:S01]  /*13db0*/  UIMAD UR4, UR7, -0x80, UR19 ;  /* 0xffffff80070478a4 */ /* 0x010fe2000f8e0213 */
[C---:B------:R-:W-:Y:S01]  /*13dc0*/  @P2 IADD3 R13, R11.reuse, 0x10, RZ ;  /* 0x000000100b0d2810 */ /* 0x040fe20007ffe0ff */
[----:B------:R-:W3:Y:S01]  /*13dd0*/  @!P1 LDC R29, c[0x0][0x270] ;  /* 0x00009c00ff1d9b82 */ /* 0x000ee20000000800 */
[----:B------:R-:W4:Y:S01]  /*13de0*/  @P5 MUFU.RCP R12, R8 ;  /* 0x00000008000c5308 */ /* 0x000f220000001000 */
[----:B------:R-:W-:-:S02]  /*13df0*/  IADD3 R17, R11, R10, RZ ;  /* 0x0000000a0b117210 */ /* 0x000fc40007ffe0ff */
[----:B------:R-:W-:Y:S02]  /*13e00*/  ISETP.GE.AND P3, PT, R2, UR4, PT ;  /* 0x0000000402007c0c */ /* 0x000fe4000bf66270 */
[----:B------:R-:W-:Y:S02]  /*13e10*/  MOV R2, 0x3f800000 ;  /* 0x3f80000000027802 */ /* 0x000fe40000000f00 */
[----:B------:R-:W-:Y:S01]  /*13e20*/  IADD3 R19, R10, R13, RZ ;  /* 0x0000000d0a137210 */ /* 0x000fe20007ffe0ff */
[----:B------:R-:W5:Y:S01]  /*13e30*/  @P1 LDC.64 R26, c[0x0][0x2c0] ;  /* 0x0000b000ff1a1b82 */ /* 0x000f620000000a00 */
[----:B------:R-:W-:Y:S01]  /*13e40*/  IADD3 R21, R11, R9, RZ ;  /* 0x000000090b157210 */ /* 0x000fe20007ffe0ff */
[----:B------:R-:W1:Y:S01]  /*13e50*/  S2R R10, SR_CTAID.Y ;  /* 0x00000000000a7919 */ /* 0x000e620000002600 */
[----:B------:R-:W2:Y:S01]  /*13e60*/  @P4 MUFU.RCP R2, R7 ;  /* 0x0000000700024308 */ /* 0x000ea20000001000 */
[----:B------:R-:W-:Y:S02]  /*13e70*/  IADD3 R23, R9, R13, RZ ;  /* 0x0000000d09177210 */ /* 0x000fe40007ffe0ff */
[----:B------:R-:W-:-:S02]  /*13e80*/  IADD3 R25, R17, R9, RZ ;  /* 0x0000000911197210 */ /* 0x000fc40007ffe0ff */
[----:B------:R-:W-:Y:S01]  /*13e90*/  IADD3 R9, R19, R9, RZ ;  /* 0x0000000913097210 */ /* 0x000fe20007ffe0ff */
        /* <DEDUP_REMOVED lines=221> */
[----:B------:R-:W-:Y:S01]  /*14c70*/  FMUL.FTZ R2, R2, R130 ;  /* 0x0000008202027220 */ /* 0x000fe20000410000 */
[----:B------:R-:W-:Y:S01]  /*14c80*/  F2FP.BF16.F32.PACK_AB R108, R109, R108 ;  /* 0x0000006c6d6c723e */ /* 0x000fe200000010ff */
[----:B------:R-:W2:Y:S01]  /*14c90*/  @P0 LDC R6, c[0x0][0x2e4] ;  /* 0x0000b900ff060b82 */ /* 0x000ea20000000800 */
[----:B------:R-:W-:Y:S01]  /*14ca0*/  F2FP.BF16.F32.PACK_AB R110, R111, R110 ;  /* 0x0000006e6f6e723e */ /* 0x000fe200000010ff */
[----:B------:R-:W-:Y:S01]  /*14cb0*/  STS [R23+0x8000], R88 ;  /* 0x0080005817007388 */ /* 0x000fe20000000800 */
[----:B------:R-:W-:Y:S01]  /*14cc0*/  F2FP.BF16.F32.PACK_AB R112, R113, R112 ;  /* 0x000000707170723e */ /* 0x000fe200000010ff */
[----:B------:R-:W4:Y:S01]  /*14cd0*/  @P5 MUFU.LG2 R8, R8 ;  /* 0x0000000800085308 */ /* 0x000f220000000c00 */
[----:B------:R-:W-:Y:S01]  /*14ce0*/  F2FP.BF16.F32.PACK_AB R114, R115, R114 ;  /* 0x000000727372723e */ /* 0x000fe200000010ff */
[----:B------:R-:W-:Y:S01]  /*14cf0*/  STS [R23+0x8400], R90 ;  /* 0x0084005a17007388 */ /* 0x000fe20000000800 */
[----:B------:R-:W-:Y:S01]  /*14d00*/  F2FP.BF16.F32.PACK_AB R116, R117, R116 ;  /* 0x000000747574723e */ /* 0x000fe200000010ff */
[----:B------:R-:W4:Y:S01]  /*14d10*/  @P1 LDC R12, c[0x0][0x2c0] ;  /* 0x0000b000ff0c1b82 */ /* 0x000f220000000800 */
[----:B------:R-:W-:Y:S01]  /*14d20*/  F2FP.BF16.F32.PACK_AB R118, R119, R118 ;  /* 0x000000767776723e */ /* 0x000fe200000010ff */
[----:B------:R-:W-:Y:S01]  /*14d30*/  STS [R25+0x8000], R92 ;  /* 0x0080005c19007388 */ /* 0x000fe20000000800 */
[----:B------:R-:W-:Y:S01]  /*14d40*/  IADD3 R5, -R16, R5, RZ ;  /* 0x0000000510057210 */ /* 0x000fe20007ffe1ff */
[----:B------:R-:W4:Y:S01]  /*14d50*/  @P4 MUFU.LG2 R7, R7 ;  /* 0x0000000700074308 */ /* 0x000f220000000c00 */
[----:B------:R-:W-:Y:S01]  /*14d60*/  F2FP.BF16.F32.PACK_AB R120, R121, R120 ;  /* 0x000000787978723e */ /* 0x000fe200000010ff */
[----:B------:R-:W-:Y:S01]  /*14d70*/  STS [R25+0x8400], R94 ;  /* 0x0084005e19007388 */ /* 0x000fe20000000800 */
[----:B------:R-:W-:Y:S01]  /*14d80*/  F2FP.BF16.F32.PACK_AB R122, R123, R122 ;  /* 0x0000007a7b7a723e */ /* 0x000fe200000010ff */
[----:B-----5:R-:W-:Y:S01]  /*14d90*/  @P1 IMAD R27, R27, R26, RZ ;  /* 0x0000001a1b1b1224 */ /* 0x020fe200078e02ff */
[----:B------:R-:W-:Y:S01]  /*14da0*/  LEA.HI.SX32 R16, R4, 0x20, 0x1d ;  /* 0x0000002004107811 */ /* 0x000fe200078feaff */
[----:B------:R-:W-:Y:S01]  /*14db0*/  STS [R9+0x8000], R96 ;  /* 0x0080006009007388 */ /* 0x000fe20000000800 */
[----:B------:R-:W-:-:S02]  /*14dc0*/  F2FP.BF16.F32.PACK_AB R124, R125, R124 ;  /* 0x0000007c7d7c723e */ /* 0x000fc400000010ff */
[----:B------:R-:W-:Y:S01]  /*14dd0*/  F2FP.BF16.F32.PACK_AB R126, R127, R126 ;  /* 0x0000007e7f7e723e */ /* 0x000fe200000010ff */
[----:B------:R-:W-:Y:S01]  /*14de0*/  STS [R9+0x8400], R98 ;  /* 0x0084006209007388 */ /* 0x000fe20000000800 */
[----:B------:R-:W-:Y:S02]  /*14df0*/  LEA.HI.SX32 R4, R4, 0x40, 0x1d ;  /* 0x0000004004047811 */ /* 0x000fe400078feaff */
[----:B------:R-:W-:Y:S01]  /*14e00*/  F2FP.BF16.F32.PACK_AB R128, R129, R128 ;  /* 0x000000808180723e */ /* 0x000fe200000010ff */
[----:B------:R-:W-:Y:S01]  /*14e10*/  STS [R11+0xc000], R100 ;  /* 0x00c000640b007388 */ /* 0x000fe20000000800 */
[----:B------:R-:W-:Y:S02]  /*14e20*/  F2FP.BF16.F32.PACK_AB R2, R131, R2 ;  /* 0x000000028302723e */ /* 0x000fe400000010ff */
[----:B------:R-:W-:Y:S01]  /*14e30*/  ISETP.GE.AND P0, PT, R4, UR4, PT ;  /* 0x0000000404007c0c */ /* 0x000fe2000bf06270 */
[----:B------:R5:W-:Y:S01]  /*14e40*/  STS [R11+0xc400], R102 ;  /* 0x00c400660b007388 */ /* 0x000be20000000800 */
[----:B------:R-:W-:-:S02]  /*14e50*/  ISETP.GE.AND P2, PT, R16, UR4, PT ;  /* 0x0000000410007c0c */ /* 0x000fc4000bf46270 */
[----:B------:R-:W-:Y:S01]  /*14e60*/  @!P1 MOV R12, 0x1 ;  /* 0x00000001000c9802 */ /* 0x000fe20000000f00 */
[----:B------:R-:W-:Y:S01]  /*14e70*/  STS [R13+0xc000], R104 ;  /* 0x00c000680d007388 */ /* 0x000fe20000000800 */
[----:B--2---:R-:W-:-:S03]  /*14e80*/  @!P1 MOV R27, R6 ;  /* 0x00000006001b9202 */ /* 0x004fc60000000f00 */
[----:B------:R-:W-:Y:S04]  /*14e90*/  STS [R13+0xc400], R106 ;  /* 0x00c4006a0d007388 */ /* 0x000fe80000000800 */
[----:B------:R-:W-:Y:S04]  /*14ea0*/  STS [R17+0xc000], R108 ;  /* 0x00c0006c11007388 */ /* 0x000fe80000000800 */
[----:B------:R-:W-:Y:S04]  /*14eb0*/  STS [R17+0xc400], R110 ;  /* 0x00c4006e11007388 */ /* 0x000fe80000000800 */
[----:B------:R-:W-:Y:S04]  /*14ec0*/  STS [R19+0xc000], R112 ;  /* 0x00c0007013007388 */ /* 0x000fe80000000800 */
[----:B------:R-:W-:Y:S01]  /*14ed0*/  STS [R19+0xc400], R114 ;  /* 0x00c4007213007388 */ /* 0x000fe20000000800 */
[----:B-----5:R-:W-:Y:S01]  /*14ee0*/  @P1 MOV R11, 0x1 ;  /* 0x00000001000b1802 */ /* 0x020fe20000000f00 */
[----:B---3--:R-:W-:Y:S01]  /*14ef0*/  @!P1 IMAD R11, R6, R29, RZ ;  /* 0x0000001d060b9224 */ /* 0x008fe200078e02ff */
[----:B------:R-:W-:Y:S01]  /*14f00*/  MOV R6, 0x7f800000 ;  /* 0x7f80000000067802 */ /* 0x000fe20000000f00 */
[----:B------:R-:W-:Y:S02]  /*14f10*/  STS [R21+0xc000], R116 ;  /* 0x00c0007415007388 */ /* 0x000fe40000000800 */
[----:B-1----:R-:W-:Y:S01]  /*14f20*/  IMAD R10, R10, R11, RZ ;  /* 0x0000000b0a0a7224 */ /* 0x002fe200078e02ff */
[----:B------:R-:W-:Y:S01]  /*14f30*/  SHF.R.S32.HI R11, RZ, 0x1f, R0 ;  /* 0x0000001fff0b7819 */ /* 0x000fe20000011400 */
[----:B------:R1:W-:Y:S03]  /*14f40*/  STS [R21+0xc400], R118 ;  /* 0x00c4007615007388 */ /* 0x0003e60000000800 */
[----:B------:R-:W-:Y:S01]  /*14f50*/  LEA.HI R11, R11, R0, RZ, 0x3 ;  /* 0x000000000b0b7211 */ /* 0x000fe200078f18ff */
[----:B------:R-:W-:Y:S01]  /*14f60*/  STS [R23+0xc000], R120 ;  /* 0x00c0007817007388 */ /* 0x000fe20000000800 */
[----:B------:R-:W-:-:S02]  /*14f70*/  SEL R10, R10, RZ, !P6 ;  /* 0x000000ff0a0a7207 */ /* 0x000fc40007000000 */
[----:B------:R-:W-:Y:S01]  /*14f80*/  LOP3.LUT R11, R11, 0xffffff8, RZ, 0xc0, !PT ;  /* 0x0ffffff80b0b7812 */ /* 0x000fe200078ec0ff */
[----:B------:R-:W-:Y:S01]  /*14f90*/  STS [R23+0xc400], R122 ;  /* 0x00c4007a17007388 */ /* 0x000fe20000000800 */
[----:B------:R-:W-:Y:S01]  /*14fa0*/  LOP3.LUT P6, RZ, R5, 0x3, RZ, 0xc0, !PT ;  /* 0x0000000305ff7812 */ /* 0x000fe200078cc0ff */
[----:B----4-:R-:W-:Y:S01]  /*14fb0*/  @P5 FMUL.FTZ R5, R8, 0.69314718246459960938 ;  /* 0x3f31721808055820 */ /* 0x010fe20000410000 */
[----:B------:R-:W-:Y:S01]  /*14fc0*/  IADD3 R11, R0, -R11, RZ ;  /* 0x8000000b000b7210 */ /* 0x000fe20007ffe0ff */
[----:B------:R-:W-:Y:S01]  /*14fd0*/  STS [R25+0xc000], R124 ;  /* 0x00c0007c19007388 */ /* 0x000fe20000000800 */
[----:B------:R-:W-:Y:S01]  /*14fe0*/  IMAD R0, R12, UR7, RZ ;  /* 0x000000070c007c24 */ /* 0x000fe2000f8e02ff */
[----:B------:R-:W-:Y:S01]  /*14ff0*/  MOV R8, 0x7f800000 ;  /* 0x7f80000000087802 */ /* 0x000fe20000000f00 */
[----:B------:R-:W-:Y:S01]  /*15000*/  IMAD R27, R24, R27, R10 ;  /* 0x0000001b181b7224 */ /* 0x000fe200078e020a */
[----:B------:R-:W-:Y:S01]  /*15010*/  STS [R25+0xc400], R126 ;  /* 0x00c4007e19007388 */ /* 0x000fe20000000800 */
[----:B------:R-:W-:Y:S01]  /*15020*/  @P4 FMUL.FTZ R10, R7, 0.69314718246459960938 ;  /* 0x3f317218070a4820 */ /* 0x000fe20000410000 */
[----:B------:R-:W-:-:S02]  /*15030*/  SHF.L.U32 R0, R0, 0x7, RZ ;  /* 0x0000000700007819 */ /* 0x000fc400000006ff */
[----:B------:R-:W-:Y:S04]  /*15040*/  STS [R9+0xc000], R128 ;  /* 0x00c0008009007388 */ /* 0x000fe80000000800 */
[----:B------:R2:W-:Y:S01]  /*15050*/  STS [R9+0xc400], R2 ;  /* 0x00c4000209007388 */ /* 0x0005e20000000800 */
[----:B-1----:R-:W1:Y:S01]  /*15060*/  @P5 LDC R21, c[0x0][0x2e8] ;  /* 0x0000ba00ff155b82 */ /* 0x002e620000000800 */
[----:B------:R-:W3:Y:S07]  /*15070*/  S2R R4, SR_TID.X ;  /* 0x0000000000047919 */ /* 0x000eee0000002100 */
[----:B------:R-:W-:Y:S08]  /*15080*/  BAR.SYNC.DEFER_BLOCKING 0x0 ;  /* 0x0000000000007b1d */ /* 0x000ff00000010000 */
[----:B--2---:R-:W2:Y:S01]  /*15090*/  @P4 LDC R2, c[0x0][0x2e8] ;  /* 0x0000ba00ff024b82 */ /* 0x004ea20000000800 */
[----:B-1----:R-:W-:Y:S01]  /*150a0*/  @P5 FFMA.FTZ R6, R164, R21, R5 ;  /* 0x00000015a4065223 */ /* 0x002fe20000010005 */
[----:B------:R-:W-:-:S02]  /*150b0*/  SHF.R.S32.HI R9, RZ, 0x1f, R0 ;  /* 0x0000001fff097819 */ /* 0x000fc40000011400 */
[--C-:B------:R-:W-:Y:S02]  /*150c0*/  IADD3 R0, P5, P1, R0, R14, R27.reuse ;  /* 0x0000000e00007210 */ /* 0x100fe400079be01b */
[----:B------:R-:W-:Y:S01]  /*150d0*/  SHF.R.S32.HI R14, RZ, 0x1f, R27 ;  /* 0x0000001fff0e7819 */ /* 0x000fe2000001141b */
[----:B------:R1:W4:Y:S03]  /*150e0*/  LDS.128 R16, [R238+0x3000] ;  /* 0x00300000ee107984 */ /* 0x0003260000000c00 */
[----:B------:R-:W-:Y:S02]  /*150f0*/  IADD3.X R14, R9, R15, R14, P5, P1 ;  /* 0x0000000f090e7210 */ /* 0x000fe40002fe240e */
[----:B---3--:R-:W-:-:S04]  /*15100*/  SHF.R.S32.HI R13, RZ, 0x1f, R4 ;  /* 0x0000001fff0d7819 */ /* 0x008fc80000011404 */
[CC--:B------:R-:W-:Y:S02]  /*15110*/  LEA.HI R20, R13.reuse, R4.reuse, RZ, 0x5 ;  /* 0x000000040d147211 */ /* 0x0c0fe400078f28ff */
[-C--:B------:R-:W-:Y:S02]  /*15120*/  LEA.HI R13, R13, R4.reuse, RZ, 0x3 ;  /* 0x000000040d0d7211 */ /* 0x080fe400078f18ff */
[----:B------:R-:W-:Y:S02]  /*15130*/  LOP3.LUT R23, R20, 0xffffffe0, RZ, 0xc0, !PT ;  /* 0xffffffe014177812 */ /* 0x000fe400078ec0ff */
[----:B------:R-:W-:Y:S02]  /*15140*/  LOP3.LUT R5, R13, 0xfffffff8, RZ, 0xc0, !PT ;  /* 0xfffffff80d057812 */ /* 0x000fe400078ec0ff */
[----:B------:R-:W-:Y:S01]  /*15150*/  IADD3 R23, -R23, R4, RZ ;  /* 0x0000000417177210 */ /* 0x000fe20007ffe1ff */
[----:B--2---:R-:W-:Y:S01]  /*15160*/  @P4 FFMA.FTZ R8, R3, R2, R10 ;  /* 0x0000000203084223 */ /* 0x004fe2000001000a */
[----:B------:R-:W-:-:S02]  /*15170*/  IADD3 R7, -R5, R4, RZ ;  /* 0x0000000405077210 */ /* 0x000fc40007ffe1ff */
[----:B------:R-:W-:-:S04]  /*15180*/  SHF.R.S32.HI R20, RZ, 0x1f, R23 ;  /* 0x0000001fff147819 */ /* 0x000fc80000011417 */
[----:B------:R-:W-:-:S04]  /*15190*/  LEA.HI R20, R20, R23, RZ, 0x2 ;  /* 0x0000001714147211 */ /* 0x000fc800078f10ff */
[----:B------:R-:W-:-:S04]  /*151a0*/  SHF.R.S32.HI R20, RZ, 0x2, R20 ;  /* 0x00000002ff147819 */ /* 0x000fc80000011414 */
[----:B------:R-:W-:Y:S01]  /*151b0*/  LEA R11, R11, R20, 0x4 ;  /* 0x000000140b0b7211 */ /* 0x000fe200078e20ff */
        /* <DEDUP_REMOVED lines=19> */
.L_x_2238:
[----:B------:R-:W-:Y:S05]  /*152f0*/  BSYNC B0 ;  /* 0x0000000000007941 */ /* 0x000fea0003800000 */
.L_x_2237:
        /* <DEDUP_REMOVED lines=11> */
[--C-:B------:R-:W-:Y:S01]  /*153b0*/  SHF.R.S32.HI R9, RZ, 0x1f, R8.reuse ;  /* 0x0000001fff097819 */ /* 0x100fe20000011408 */
[----:B------:R1:W3:Y:S01]  /*153c0*/  LDS.128 R12, [R238+0x4000] ;  /* 0x00400000ee0c7984 */ /* 0x0002e20000000c00 */
        /* <DEDUP_REMOVED lines=25> */
[----:B-1----:R2:W-:Y:S04]  /*15560*/  @!P4 STG.E.128 desc[UR30][R32.64+0x100], R8 ;  /* 0x000100082000c986 */ /* 0x0025e8000c101d1e */
[----:B------:R2:W-:Y:S02]  /*15570*/  @!P3 STG.E.128 desc[UR30][R32.64+0x180], R4 ;  /* 0x000180042000b986 */ /* 0x0005e4000c101d1e */
.L_x_2240:
[----:B------:R-:W-:Y:S05]  /*15580*/  BSYNC B0 ;  /* 0x0000000000007941 */ /* 0x000fea0003800000 */
.L_x_2239:
[----:B--2---:R2:W2:Y:S01]  /*15590*/  LDS.128 R20, [R238+0x1000] ;  /* 0x00100000ee147984 */ /* 0x0044a20000000c00 */
[----:B------:R-:W-:Y:S03]  /*155a0*/  BSSY B0, `(.L_x_2241) ;  /* 0x000001a000007945 */ /* 0x000fe60003800000 */
[----:B---3--:R3:W2:Y:S04]  /*155b0*/  LDS.128 R12, [R238+0x5000] ;  /* 0x00500000ee0c7984 */ /* 0x0086a80000000c00 */
        /* <DEDUP_REMOVED lines=24> */
.L_x_2242:
[----:B------:R-:W-:Y:S05]  /*15740*/  BSYNC B0 ;  /* 0x0000000000007941 */ /* 0x000fea0003800000 */
.L_x_2241:
        /* <DEDUP_REMOVED lines=27> */
.L_x_2244:
[----:B------:R-:W-:Y:S05]  /*15900*/  BSYNC B0 ;  /* 0x0000000000007941 */ /* 0x000fea0003800000 */
.L_x_2243:
        /* <DEDUP_REMOVED lines=27> */
.L_x_2245:
        /* <DEDUP_REMOVED lines=12> */
.L_x_2428:


//--------------------- .text._ZN5flash16flash_fwd_kernelI23Flash_fwd_kernel_traitsILi256ELi128ELi64ELi8ELb0ELb0EN7cutlass10bfloat16_tE19Flash_kernel_traitsILi256ELi128ELi64ELi8ES3_EELb1ELb0ELb1ELb1ELb0ELb0ELb0ELb1EEEvNS_16Flash_fwd_paramsE --------------------------
	.section	.text._ZN5flash16flash_fwd_kernelI23Flash_fwd_kernel_traitsILi256ELi128ELi64ELi8ELb0ELb0EN7cutlass10bfloat16_tE19Flash_kernel_traitsILi256ELi128ELi64ELi8ES3_EELb1ELb0ELb1ELb1ELb0ELb0ELb0ELb1EEEvNS_16Flash_fwd_paramsE,"ax",@progbits
	.align	128
        .global         _ZN5flash16flash_fwd_kernelI23Flash_fwd_kernel_traitsILi256ELi128ELi64ELi8ELb0ELb0EN7cutlass10bfloat16_tE19Flash_kernel_traitsILi256ELi128ELi64ELi8ES3_EELb1ELb0ELb1ELb1ELb0ELb0ELb0ELb1EEEvNS_16Flash_fwd_paramsE
        .type           _ZN5flash16flash_fwd_kernelI23Flash_fwd_kernel_traitsILi256ELi128ELi64ELi8ELb0ELb0EN7cutlass10bfloat16_tE19Flash_kernel_traitsILi256ELi128ELi64ELi8ES3_EELb1ELb0ELb1ELb1ELb0ELb0ELb0ELb1EEEvNS_16Flash_fwd_paramsE,@function
        .size           _ZN5flash16flash_fwd_kernelI23Flash_fwd_kernel_traitsILi256ELi128ELi64ELi8ELb0ELb0EN7cutlass10bfloat16_tE19Flash_kernel_traitsILi256ELi128ELi64ELi8ES3_EELb1ELb0ELb1ELb1ELb0ELb0ELb0ELb1EEEvNS_16Flash_fwd_paramsE,(.L_x_2386 - _ZN5flash16flash_fwd_kernelI23Flash_fwd_kernel_traitsILi256ELi128ELi64ELi8ELb0ELb0EN7cutlass10bfloat16_tE19Flash_kernel_traitsILi256ELi128ELi64ELi8ES3_EELb1ELb0ELb1ELb1ELb0ELb0ELb0ELb1EEEvNS_16Flash_fwd_paramsE)
        .other          _ZN5flash16flash_fwd_kernelI23Flash_fwd_kernel_traitsILi256ELi128ELi64ELi8ELb0ELb0EN7cutlass10bfloat16_tE19Flash_kernel_traitsILi256ELi128ELi64ELi8ES3_EELb1ELb0ELb1ELb1ELb0ELb0ELb0ELb1EEEvNS_16Flash_fwd_paramsE,@"STO_CUDA_ENTRY STV_DEFAULT"
_ZN5flash16flash_fwd_kernelI23Flash_fwd_kernel_traitsILi256ELi128ELi64ELi8ELb0ELb0EN7cutlass10bfloat16_tE19Flash_kernel_traitsILi256ELi128ELi64ELi8ES3_EELb1ELb0ELb1ELb1ELb0ELb0ELb0ELb1EEEvNS_16Flash_fwd_paramsE:
.text._ZN5flash16flash_fwd_kernelI23Flash_fwd_kernel_traitsILi256ELi128ELi64ELi8ELb0ELb0EN7cutlass10bfloat16_tE19Flash_kernel_traitsILi256ELi128ELi64ELi8ES3_EELb1ELb0ELb1ELb1ELb0ELb0ELb0ELb1EEEvNS_16Flash_fwd_paramsE:
[----:B------:R-:W1:Y:S08]  /*0000*/  LDC R1, c[0x0][0x28] ;  /* 0x00000a00ff017b82 */ /* 0x000e700000000800 */
[----:B------:R-:W2:Y:S01]  /*0010*/  LDC.64 R168, c[0x0][0x198] ;  /* 0x00006600ffa87b82 */ /* 0x000ea20000000a00 */
[----:B------:R-:W-:Y:S01]  /*0020*/  BSSY B2, `(.L_x_2246) ;  /* 0x0000003000027945 */ /* 0x000fe20003800000 */
[----:B-1----:R-:W-:-:S06]  /*0030*/  IADD3 R1, R1, -0x218, RZ ;  /* 0xfffffde801017810 */ /* 0x002fcc0007ffe0ff */
[----:B--2---:R-:W-:Y:S05]  /*0040*/  CALL.REL.NOINC `($_ZN5flash16flash_fwd_kernelI23Flash_fwd_kernel_traitsILi256ELi128ELi64ELi8ELb0ELb0EN7cutlass10bfloat16_tE19Flash_kernel_traitsILi256ELi128ELi64ELi8ES3_EELb1ELb0ELb1ELb1ELb0ELb0ELb0ELb1EEEvNS_16Flash_fwd_paramsE$_ZN5flash22compute_attn_1rowblockI23Flash_fwd_kernel_traitsILi256ELi128ELi64ELi8ELb0ELb0EN7cutlass10bfloat16_tE19Flash_kernel_traitsILi256ELi128ELi64ELi8ES3_EELb1ELb0ELb1ELb1ELb0ELb0ELb0ELb1ENS_16Flash_fwd_paramsEEEvRKT8_iii) ;  /* 0x0000000000087944 */ /* 0x004fea0003c00000 */
[----:B------:R-:W-:Y:S05]  /*0050*/  BSYNC B2 ;  /* 0x0000000000027941 */ /* 0x000fea0003800000 */
.L_x_2246:
[----:B------:R-:W-:Y:S05]  /*0060*/  EXIT ;  /* 0x000000000000794d */ /* 0x000fea0003800000 */
        .type           $_ZN5flash16flash_fwd_kernelI23Flash_fwd_kernel_traitsILi256ELi128ELi64ELi8ELb0ELb0EN7cutlass10bfloat16_tE19Flash_kernel_traitsILi256ELi128ELi64ELi8ES3_EELb1ELb0ELb1ELb1ELb0ELb0ELb0ELb1EEEvNS_16Flash_fwd_paramsE$_ZN5flash22compute_attn_1rowblockI23Flash_fwd_kernel_traitsILi256ELi128ELi64ELi8ELb0ELb0EN7cutlass10bfloat16_tE19Flash_kernel_traitsILi256ELi128ELi64ELi8ES3_EELb1ELb0ELb1ELb1ELb0ELb0ELb0ELb1ENS_16Flash_fwd_paramsEEEvRKT8_iii,@function
        .size           $_ZN5flash16flash_fwd_kernelI23Flash_fwd_kernel_traitsILi256ELi128ELi64ELi8ELb0ELb0EN7cutlass10bfloat16_tE19Flash_kernel_traitsILi256ELi128ELi64ELi8ES3_EELb1ELb0ELb1ELb1ELb0ELb0ELb0ELb1EEEvNS_16Flash_fwd_paramsE$_ZN5flash22compute_attn_1rowblockI23Flash_fwd_kernel_traitsILi256ELi128ELi64ELi8ELb0ELb0EN7cutlass10bfloat16_tE19Flash_kernel_traitsILi256ELi128ELi64ELi8ES3_EELb1ELb0ELb1ELb1ELb0ELb0ELb0ELb1ENS_16Flash_fwd_paramsEEEvRKT8_iii,(.L_x_2386 - $_ZN5flash16flash_fwd_kernelI23Flash_fwd_kernel_traitsILi256ELi128ELi64ELi8ELb0ELb0EN7cutlass10bfloat16_tE19Flash_kernel_traitsILi256ELi128ELi64ELi8ES3_EELb1ELb0ELb1ELb1ELb0ELb0ELb0ELb1EEEvNS_16Flash_fwd_paramsE$_ZN5flash22compute_attn_1rowblockI23Flash_fwd_kernel_traitsILi256ELi128ELi64ELi8ELb0ELb0EN7cutlass10bfloat16_tE19Flash_kernel_traitsILi256ELi128ELi64ELi8ES3_EELb1ELb0ELb1ELb1ELb0ELb0ELb0ELb1ENS_16Flash_fwd_paramsEEEvRKT8_iii)
$_ZN5flash16flash_fwd_kernelI23Flash_fwd_kernel_traitsILi256ELi128ELi64ELi8ELb0ELb0EN7cutlass10bfloat16_tE19Flash_kernel_traitsILi256ELi128ELi64ELi8ES3_EELb1ELb0ELb1ELb1ELb0ELb0ELb0ELb1EEEvNS_16Flash_fwd_paramsE$_ZN5flash22compute_attn_1rowblockI23Flash_fwd_kernel_traitsILi256ELi128ELi64ELi8ELb0ELb0EN7cutlass10bfloat16_tE19Flash_kernel_traitsILi256ELi128ELi64ELi8ES3_EELb1ELb0ELb1ELb1ELb0ELb0ELb0ELb1ENS_16Flash_fwd_paramsEEEvRKT8_iii:
[----:B------:R-:W-:Y:S02]  /*0070*/  ULDC.64 UR4, c[0x0][0x208] ;  /* 0x0000820000047ab9 */ /* 0x000fe40000000a00 */
[----:B------:R-:W2:Y:S04]  /*0080*/  LD.E.U8 R0, desc[UR4][R168.64+0x1a4] ;  /* 0x0001a404a8007980 */ /* 0x000ea8000c101100 */
[----:B------:R-:W3:Y:S01]  /*0090*/  LD.E.64 R122, desc[UR4][R168.64+0x190] ;  /* 0x00019004a87a7980 */ /* 0x000ee2000c101b00 */
[----:B------:R-:W-:Y:S01]  /*00a0*/  S2UR UR8, SR_CTAID.Y ;  /* 0x00000000000879c3 */ /* 0x000fe20000002600 */
[----:B------:R-:W1:Y:S02]  /*00b0*/  S2R R107, SR_TID.X ;  /* 0x00000000006b7919 */ /* 0x000e640000002100 */
[----:B------:R-:W4:Y:S05]  /*00c0*/  LD.E.64 R4, desc[UR4][R168.64+0x198] ;  /* 0x00019804a8047980 */ /* 0x000f2a000c101b00 */
[----:B------:R-:W-:Y:S01]  /*00d0*/  S2UR UR7, SR_CTAID.X ;  /* 0x00000000000779c3 */ /* 0x000fe20000002500 */
[----:B------:R-:W4:Y:S04]  /*00e0*/  LD.E R8, desc[UR4][R168.64+0x60] ;  /* 0x00006004a8087980 */ /* 0x000f28000c101900 */
[----:B------:R-:W5:Y:S03]  /*00f0*/  LD.E.U8 R225, desc[UR4][R168.64+0x178] ;  /* 0x00017804a8e17980 */ /* 0x000f66000c101100 */
[----:B------:R-:W1:Y:S02]  /*0100*/  S2UR UR6, SR_CTAID.Z ;  /* 0x00000000000679c3 */ /* 0x000e640000002700 */
[----:B-1----:R-:W-:-:S06]  /*0110*/  ULOP3.LUT UR6, UR6, UR7, UR8, 0xfe, !UPT ;  /* 0x0000000706067292 */ /* 0x002fcc000f8efe08 */
[----:B------:R-:W-:-:S13]  /*0120*/  LOP3.LUT P2, RZ, R107, UR6, RZ, 0xfc, !PT ;  /* 0x000000066bff7c12 */ /* 0x000fda000f84fcff */
[----:B------:R-:W4:Y:S01]  /*0130*/  @!P2 LD.E.64 R6, desc[UR4][R168.64+0x1a8] ;  /* 0x0001a804a806a980 */ /* 0x000f22000c101b00 */
[----:B--2---:R-:W-:-:S13]  /*0140*/  ISETP.NE.AND P1, PT, R0, RZ, PT ;  /* 0x000000ff0000720c */ /* 0x004fda0003f25270 */
[----:B---3--:R-:W2:Y:S04]  /*0150*/  @P1 LD.E.64 R122, desc[UR4][R122.64] ;  /* 0x000000047a7a1980 */ /* 0x008ea8000c101b00 */
[----:B------:R-:W3:Y:S04]  /*0160*/  @P1 LD.E R0, desc[UR4][R168.64+0x1a0] ;  /* 0x0001a004a8001980 */ /* 0x000ee8000c101900 */
[----:B----4-:R-:W3:Y:S04]  /*0170*/  @P1 LD.E.64 R2, desc[UR4][R4.64] ;  /* 0x0000000404021980 */ /* 0x010ee8000c101b00 */
[----:B--2---:R1:W-:Y:S04]  /*0180*/  @!P2 ST.E.64 desc[UR4][R6.64], R122 ;  /* 0x0000007a0600a985 */ /* 0x0043e8000c101b04 */
[----:B-1----:R-:W2:Y:S01]  /*0190*/  @!P2 LD.E.64 R6, desc[UR4][R168.64+0x1a8] ;  /* 0x0001a804a806a980 */ /* 0x002ea2000c101b00 */
[----:B---3--:R-:W-:-:S05]  /*01a0*/  @P1 IADD3 R0, P0, R0, R2, RZ ;  /* 0x0000000200001210 */ /* 0x008fca0007f1e0ff */
[----:B------:R-:W-:Y:S02]  /*01b0*/  @P1 IMAD.X R2, RZ, RZ, R3, P0 ;  /* 0x000000ffff021224 */ /* 0x000fe400000e0603 */
[----:B------:R-:W-:Y:S02]  /*01c0*/  @P1 IMAD.MOV.U32 R4, RZ, RZ, R0 ;  /* 0x000000ffff041224 */ /* 0x000fe400078e0000 */
[----:B------:R-:W-:Y:S02]  /*01d0*/  @P1 IMAD.MOV.U32 R5, RZ, RZ, R2 ;  /* 0x000000ffff051224 */ /* 0x000fe400078e0002 */
[----:B------:R-:W-:Y:S02]  /*01e0*/  @!P2 IMAD.MOV.U32 R2, RZ, RZ, R4 ;  /* 0x000000ffff02a224 */ /* 0x000fe400078e0004 */
[----:B------:R-:W-:Y:S01]  /*01f0*/  @!P2 IMAD.MOV.U32 R3, RZ, RZ, R5 ;  /* 0x000000ffff03a224 */ /* 0x000fe200078e0005 */
[----:B------:R-:W1:Y:S04]  /*0200*/  S2R R126, SR_CTAID.Y ;  /* 0x00000000007e7919 */ /* 0x000e680000002600 */
[----:B--2---:R2:W-:Y:S04]  /*0210*/  @!P2 ST.E.64 desc[UR4][R6.64+0x8], R2 ;  /* 0x000008020600a985 */ /* 0x0045e8000c101b04 */
[----:B--2---:R-:W2:Y:S01]  /*0220*/  LD.E.64 R2, desc[UR4][R168.64+0xe0] ;  /* 0x0000e004a8027980 */ /* 0x004ea2000c101b00 */
[----:B------:R-:W-:-:S03]  /*0230*/  IMAD.MOV.U32 R9, RZ, RZ, -0x1 ;  /* 0xffffffffff097424 */ /* 0x000fc600078e00ff */
[----:B------:R-:W3:Y:S01]  /*0240*/  LD.E.64 R6, desc[UR4][R168.64+0xf0] ;  /* 0x0000f004a8067980 */ /* 0x000ee2000c101b00 */
[----:B--2---:R-:W-:-:S04]  /*0250*/  ISETP.NE.U32.AND P1, PT, R2, RZ, PT ;  /* 0x000000ff0200720c */ /* 0x004fc80003f25070 */
[----:B------:R-:W-:Y:S01]  /*0260*/  ISETP.NE.AND.EX P1, PT, R3, RZ, PT, P1 ;  /* 0x000000ff0300720c */ /* 0x000fe20003f25310 */
[----:B-1----:R-:W-:-:S12]  /*0270*/  IMAD.WIDE R2, R126, 0x4, R2 ;  /* 0x000000047e027825 */ /* 0x002fd800078e0202 */
[----:B------:R-:W2:Y:S04]  /*0280*/  @P1 LD.E R9, desc[UR4][R2.64] ;  /* 0x0000000402091980 */ /* 0x000ea8000c101900 */
[----:B------:R-:W4:Y:S04]  /*0290*/  @P1 LD.E R0, desc[UR4][R2.64+0x4] ;  /* 0x0000040402001980 */ /* 0x000f28000c101900 */
[----:B------:R-:W3:Y:S01]  /*02a0*/  LD.E.64 R2, desc[UR4][R168.64+0xe8] ;  /* 0x0000e804a8027980 */ /* 0x000ee2000c101b00 */
[----:B------:R-:W1:Y:S01]  /*02b0*/  S2R R127, SR_CTAID.Z ;  /* 0x00000000007f7919 */ /* 0x000e620000002700 */
[----:B--2---:R-:W-:-:S05]  /*02c0*/  MOV R33, R9 ;  /* 0x0000000900217202 */ /* 0x004fca0000000f00 */
[----:B----4-:R-:W-:-:S06]  /*02d0*/  @P1 IMAD.IADD R125, R0, 0x1, -R33 ;  /* 0x00000001007d1824 */ /* 0x010fcc00078e0a21 */
[----:B------:R-:W2:Y:S01]  /*02e0*/  @!P1 LD.E R125, desc[UR4][R168.64+0xb4] ;  /* 0x0000b404a87d9980 */ /* 0x000ea2000c101900 */
[----:B---3--:R-:W-:-:S04]  /*02f0*/  ISETP.NE.U32.AND P0, PT, R6, RZ, PT ;  /* 0x000000ff0600720c */ /* 0x008fc80003f05070 */
[----:B------:R-:W-:Y:S01]  /*0300*/  ISETP.NE.AND.EX P0, PT, R7, RZ, PT, P0 ;  /* 0x000000ff0700720c */ /* 0x000fe20003f05300 */
[----:B------:R-:W-:Y:S01]  /*0310*/  IMAD.MOV.U32 R23, RZ, RZ, RZ ;  /* 0x000000ffff177224 */ /* 0x000fe200078e00ff */
[----:B------:R-:W-:Y:S01]  /*0320*/  SHF.R.S32.HI R28, RZ, 0x1f, R107 ;  /* 0x0000001fff1c7819 */ /* 0x000fe2000001146b */
[----:B-1----:R-:W-:-:S03]  /*0330*/  IMAD R0, R126, R8, R127 ;  /* 0x000000087e007224 */ /* 0x002fc600078e027f */
[----:B------:R-:W-:-:S07]  /*0340*/  LEA.HI R105, R28, R107, RZ, 0x5 ;  /* 0x0000006b1c697211 */ /* 0x000fce00078f28ff */
[----:B------:R-:W-:-:S05]  /*0350*/  @P0 IMAD.WIDE R6, R126, 0x4, R6 ;  /* 0x000000047e060825 */ /* 0x000fca00078e0206 */
[----:B------:R1:W5:Y:S01]  /*0360*/  @P0 LD.E R23, desc[UR4][R6.64] ;  /* 0x0000000406170980 */ /* 0x000362000c101900 */
[----:B------:R-:W-:-:S03]  /*0370*/  IMAD.SHL.U32 R0, R0, 0x20, RZ ;  /* 0x0000002000007824 */ /* 0x000fc600078e00ff */
[----:B------:R3:W-:Y:S01]  /*0380*/  STL.64 [R1], R122 ;  /* 0x0000007a01007387 */ /* 0x0007e20000100a00 */
[----:B------:R-:W-:-:S03]  /*0390*/  ISETP.NE.U32.AND P2, PT, R2, RZ, PT ;  /* 0x000000ff0200720c */ /* 0x000fc60003f45070 */
[----:B------:R3:W-:Y:S01]  /*03a0*/  STL [R1+0x118], R9 ;  /* 0x0001180901007387 */ /* 0x0007e20000100800 */
[----:B-1----:R-:W-:-:S04]  /*03b0*/  LOP3.LUT R6, R105, 0xffffffe0, RZ, 0xc0, !PT ;  /* 0xffffffe069067812 */ /* 0x002fc800078ec0ff */
[----:B------:R-:W-:-:S04]  /*03c0*/  IADD3 R98, -R6, R107, RZ ;  /* 0x0000006b06627210 */ /* 0x000fc80007ffe1ff */
[----:B------:R-:W-:-:S05]  /*03d0*/  IADD3 R121, P1, P0, R0, R4, R98 ;  /* 0x0000000400797210 */ /* 0x000fca000783e062 */
[----:B------:R3:W-:Y:S01]  /*03e0*/  STL [R1+0x114], R121 ;  /* 0x0001147901007387 */ /* 0x0007e20000100800 */
[----:B------:R-:W-:Y:S01]  /*03f0*/  ISETP.NE.AND.EX P2, PT, R3, RZ, PT, P2 ;  /* 0x000000ff0300720c */ /* 0x000fe20003f45320 */
[----:B------:R-:W-:Y:S01]  /*0400*/  BSSY B0, `(.L_x_2247) ;  /* 0x000000b000007945 */ /* 0x000fe20003800000 */
[----:B------:R-:W-:Y:S01]  /*0410*/  IMAD.MOV.U32 R27, RZ, RZ, -0x1 ;  /* 0xffffffffff1b7424 */ /* 0x000fe200078e00ff */
[----:B------:R-:W-:Y:S01]  /*0420*/  SHF.R.S32.HI R6, RZ, 0x1f, R0 ;  /* 0x0000001fff067819 */ /* 0x000fe20000011400 */
[----:B------:R-:W-:Y:S01]  /*0430*/  IMAD.WIDE R2, R126, 0x4, R2 ;  /* 0x000000047e027825 */ /* 0x000fe200078e0202 */
[----:B------:R-:W-:Y:S01]  /*0440*/  SHF.R.S32.HI R7, RZ, 0x1f, R98 ;  /* 0x0000001fff077819 */ /* 0x000fe20000011462 */
[----:B--2---:R3:W-:Y:S07]  /*0450*/  STL [R1+0x11c], R125 ;  /* 0x00011c7d01007387 */ /* 0x0047ee0000100800 */
[----:B------:R-:W-:Y:S05]  /*0460*/  @!P2 BRA `(.L_x_2248) ;  /* 0x000000000010a947 */ /* 0x000fea0003800000 */
[----:B------:R-:W2:Y:S02]  /*0470*/  LD.E.U8 R0, desc[UR4][R168.64+0x1b2] ;  /* 0x0001b204a8007980 */ /* 0x000ea4000c101100 */
[----:B--2---:R-:W-:-:S13]  /*0480*/  ISETP.NE.AND P3, PT, R0, RZ, PT ;  /* 0x000000ff0000720c */ /* 0x004fda0003f65270 */
[----:B------:R-:W-:Y:S05]  /*0490*/  @!P3 BRA `(.L_x_2248) ;  /* 0x000000000004b947 */ /* 0x000fea0003800000 */
[----:B------:R1:W5:Y:S02]  /*04a0*/  LD.E R27, desc[UR4][R2.64] ;  /* 0x00000004021b7980 */ /* 0x000364000c101900 */
.L_x_2248:
[----:B------:R-:W-:Y:S05]  /*04b0*/  BSYNC B0 ;  /* 0x0000000000007941 */ /* 0x000fea0003800000 */
.L_x_2247:
[----:B------:R-:W-:Y:S01]  /*04c0*/  BSSY B0, `(.L_x_2249) ;  /* 0x000000a000007945 */ /* 0x000fe20003800000 */
[----:B------:R-:W-:-:S03]  /*04d0*/  IADD3.X R108, R6, R5, R7, P1, P0 ;  /* 0x00000005066c7210 */ /* 0x000fc60000fe0407 */
[----:B------:R-:W-:Y:S05]  /*04e0*/  @!P2 BRA `(.L_x_2250) ;  /* 0x000000000018a947 */ /* 0x000fea0003800000 */
[----:B------:R-:W2:Y:S02]  /*04f0*/  LD.E.U8 R0, desc[UR4][R168.64+0x1b2] ;  /* 0x0001b204a8007980 */ /* 0x000ea4000c101100 */
[----:B--2---:R-:W-:-:S13]  /*0500*/  ISETP.NE.AND P0, PT, R0, RZ, PT ;  /* 0x000000ff0000720c */ /* 0x004fda0003f05270 */
[----:B------:R-:W2:Y:S02]  /*0510*/  @P0 LD.E R4, desc[UR4][R2.64+0x4] ;  /* 0x0000040402040980 */ /* 0x000ea4000c101900 */
[----:B--2--5:R-:W-:-:S06]  /*0520*/  @P0 IADD3 R4, R4, -R27, RZ ;  /* 0x8000001b04040210 */ /* 0x024fcc0007ffe0ff */
[----:B------:R4:W5:Y:S01]  /*0530*/  @!P0 LD.E R4, desc[UR4][R2.64] ;  /* 0x0000000402048980 */ /* 0x000962000c101900 */
[----:B------:R-:W-:Y:S05]  /*0540*/  BRA `(.L_x_2251) ;  /* 0x0000000000047947 */ /* 0x000fea0003800000 */
.L_x_2250:
[----:B------:R2:W5:Y:S02]  /*0550*/  LD.E R4, desc[UR4][R168.64+0xb8] ;  /* 0x0000b804a8047980 */ /* 0x000564000c101900 */
.L_x_2251:
[----:B------:R-:W-:Y:S05]  /*0560*/  BSYNC B0 ;  /* 0x0000000000007941 */ /* 0x000fea0003800000 */
.L_x_2249:
[----:B-1--4-:R-:W4:Y:S01]  /*0570*/  LD.E.64 R2, desc[UR4][R168.64+0xf8] ;  /* 0x0000f804a8027980 */ /* 0x012f22000c101b00 */
[----:B------:R-:W-:Y:S01]  /*0580*/  BSSY B1, `(.L_x_2252) ;  /* 0x0000011000017945 */ /* 0x000fe20003800000 */
[----:B----4-:R-:W-:-:S04]  /*0590*/  ISETP.NE.U32.AND P0, PT, R2, RZ, PT ;  /* 0x000000ff0200720c */ /* 0x010fc80003f05070 */
[----:B------:R-:W-:-:S13]  /*05a0*/  ISETP.NE.AND.EX P0, PT, R3, RZ, PT, P0 ;  /* 0x000000ff0300720c */ /* 0x000fda0003f05300 */
[----:B------:R-:W-:Y:S05]  /*05b0*/  @!P0 BRA `(.L_x_2253) ;  /* 0x0000000000108947 */ /* 0x000fea0003800000 */
[----:B------:R-:W-:-:S05]  /*05c0*/  IMAD.WIDE R2, R126, 0x4, R2 ;  /* 0x000000047e027825 */ /* 0x000fca00078e0202 */
[----:B------:R-:W4:Y:S02]  /*05d0*/  LD.E R0, desc[UR4][R2.64] ;  /* 0x0000000402007980 */ /* 0x000f24000c101900 */
[----:B----45:R-:W-:Y:S01]  /*05e0*/  IADD3 R96, R0, -R23, RZ ;  /* 0x8000001700607210 */ /* 0x030fe20007ffe0ff */
[----:B------:R-:W-:Y:S05]  /*05f0*/  BRA `(.L_x_2254) ;  /* 0x0000000000247947 */ /* 0x000fea0003800000 */
.L_x_2253:
[----:B------:R-:W4:Y:S01]  /*0600*/  LD.E.64 R2, desc[UR4][R168.64+0x108] ;  /* 0x00010804a8027980 */ /* 0x000f22000c101b00 */
[----:B------:R-:W-:Y:S01]  /*0610*/  BSSY B0, `(.L_x_2255) ;  /* 0x0000006000007945 */ /* 0x000fe20003800000 */
[----:B------:R-:W-:Y:S01]  /*0620*/  IMAD.MOV.U32 R0, RZ, RZ, RZ ;  /* 0x000000ffff007224 */ /* 0x000fe200078e00ff */
[----:B----4-:R-:W-:-:S04]  /*0630*/  ISETP.NE.U32.AND P0, PT, R2, RZ, PT ;  /* 0x000000ff0200720c */ /* 0x010fc80003f05070 */
[----:B------:R-:W-:-:S13]  /*0640*/  ISETP.NE.AND.EX P0, PT, R3, RZ, PT, P0 ;  /* 0x000000ff0300720c */ /* 0x000fda0003f05300 */
[----:B------:R-:W-:Y:S05]  /*0650*/  @!P0 BRA `(.L_x_2256) ;  /* 0x0000000000048947 */ /* 0x000fea0003800000 */
[----:B------:R1:W5:Y:S02]  /*0660*/  LD.E R0, desc[UR4][R168.64+0xbc] ;  /* 0x0000bc04a8007980 */ /* 0x000364000c101900 */
.L_x_2256:
[----:B------:R-:W-:Y:S05]  /*0670*/  BSYNC B0 ;  /* 0x0000000000007941 */ /* 0x000fea0003800000 */
.L_x_2255:
[----:B-----5:R-:W-:Y:S02]  /*0680*/  IADD3 R96, R0, R4, -R23 ;  /* 0x0000000400607210 */ /* 0x020fe40007ffe817 */
.L_x_2254:
[----:B------:R-:W-:Y:S05]  /*0690*/  BSYNC B1 ;  /* 0x0000000000017941 */ /* 0x000fea0003800000 */
.L_x_2252:
[----:B------:R-:W4:Y:S01]  /*06a0*/  S2R R124, SR_CTAID.X ;  /* 0x00000000007c7919 */ /* 0x000f220000002500 */
[----:B------:R-:W-:Y:S01]  /*06b0*/  MOV R34, 0x50 ;  /* 0x0000005000227802 */ /* 0x000fe20000000f00 */
[----:B------:R-:W-:-:S03]  /*06c0*/  IMAD.MOV.U32 R3, RZ, RZ, 0x0 ;  /* 0x00000000ff037424 */ /* 0x000fc600078e00ff */
[----:B------:R-:W-:Y:S01]  /*06d0*/  MOV R2, R34 ;  /* 0x0000002200027202 */ /* 0x000fe20000000f00 */
[----:B----4-:R-:W-:-:S05]  /*06e0*/  IMAD.SHL.U32 R112, R124, 0x80, RZ ;  /* 0x000000807c707824 */ /* 0x010fca00078e00ff */
[----:B------:R-:W-:-:S13]  /*06f0*/  ISETP.GT.AND P0, PT, R125, R112, PT ;  /* 0x000000707d00720c */ /* 0x000fda0003f04270 */
[----:B-123--:R-:W-:Y:S05]  /*0700*/  @!P0 RET.REL.NODEC R2 `(_ZN5flash16flash_fwd_kernelI23Flash_fwd_kernel_traitsILi256ELi128ELi64ELi8ELb0ELb0EN7cutlass10bfloat16_tE19Flash_kernel_traitsILi256ELi128ELi64ELi8ES3_EELb1ELb0ELb1ELb1ELb0ELb0ELb0ELb1EEEvNS_16Flash_fwd_paramsE) ;  /* 0xfffffff8023c8950 */ /* 0x00efea0003c3ffff */
[----:B------:R-:W2:Y:S04]  /*0710*/  LD.E R0, desc[UR4][R168.64+0x188] ;  /* 0x00018804a8007980 */ /* 0x000ea8000c101900 */
[----:B------:R-:W3:Y:S01]  /*0720*/  LD.E R4, desc[UR4][R168.64+0x184] ;  /* 0x00018404a8047980 */ /* 0x000ee2000c101900 */
[----:B------:R-:W-:Y:S01]  /*0730*/  IADD3 R3, -R125, 0xbf, R112 ;  /* 0x000000bf7d037810 */ /* 0x000fe20007ffe170 */
[C---:B------:R-:W-:Y:S01]  /*0740*/  VIADD R2, R96.reuse, 0x3f ;  /* 0x0000003f60027836 */ /* 0x040fe20000000000 */
[----:B------:R-:W-:Y:S02]  /*0750*/  IADD3 R5, R96, R112, -R125 ;  /* 0x0000007060057210 */ /* 0x000fe40007ffe87d */
[----:B--2---:R-:W-:-:S03]  /*0760*/  IADD3 R0, R0, R3, R96 ;  /* 0x0000000300007210 */ /* 0x004fc60007ffe060 */
[----:B---3--:R-:W-:Y:S01]  /*0770*/  IMAD.IADD R3, R5, 0x1, -R4 ;  /* 0x0000000105037824 */ /* 0x008fe200078e0a04 */
[----:B------:R-:W-:Y:S02]  /*0780*/  SHF.R.S32.HI R5, RZ, 0x1f, R2 ;  /* 0x0000001fff057819 */ /* 0x000fe40000011402 */
[----:B------:R-:W-:Y:S02]  /*0790*/  SHF.R.S32.HI R4, RZ, 0x1f, R0 ;  /* 0x0000001fff047819 */ /* 0x000fe40000011400 */
[----:B------:R-:W-:Y:S02]  /*07a0*/  SHF.R.S32.HI R6, RZ, 0x1f, R3 ;  /* 0x0000001fff067819 */ /* 0x000fe40000011403 */
[----:B------:R-:W-:Y:S02]  /*07b0*/  LEA.HI R5, R5, R2, RZ, 0x6 ;  /* 0x0000000205057211 */ /* 0x000fe400078f30ff */
[----:B------:R-:W-:Y:S02]  /*07c0*/  LEA.HI R0, R4, R0, RZ, 0x6 ;  /* 0x0000000004007211 */ /* 0x000fe400078f30ff */
[----:B------:R-:W-:-:S02]  /*07d0*/  LEA.HI R2, R6, R3, RZ, 0x6 ;  /* 0x0000000306027211 */ /* 0x000fc400078f30ff */
[----:B------:R-:W-:Y:S02]  /*07e0*/  SHF.R.S32.HI R3, RZ, 0x6, R5 ;  /* 0x00000006ff037819 */ /* 0x000fe40000011405 */
[----:B------:R-:W-:Y:S02]  /*07f0*/  SHF.R.S32.HI R0, RZ, 0x6, R0 ;  /* 0x00000006ff007819 */ /* 0x000fe40000011400 */
[----:B------:R-:W-:Y:S02]  /*0800*/  SHF.R.S32.HI R2, RZ, 0x6, R2 ;  /* 0x00000006ff027819 */ /* 0x000fe40000011402 */
[----:B------:R-:W-:Y:S02]  /*0810*/  VIMNMX R118, R3, R0, PT ;  /* 0x0000000003767248 */ /* 0x000fe40003fe0100 */
[----:B------:R-:W-:-:S03]  /*0820*/  VIMNMX R120, RZ, R2, !PT ;  /* 0x00000002ff787248 */ /* 0x000fc60007fe0100 */
[----:B------:R1:W-:Y:S01]  /*0830*/  STL [R1+0x108], R118 ;  /* 0x0001087601007387 */ /* 0x0003e20000100800 */
[----:B------:R-:W-:-:S03]  /*0840*/  ISETP.GT.AND P0, PT, R118, R120, PT ;  /* 0x000000787600720c */ /* 0x000fc60003f04270 */
[----:B------:R1:W-:Y:S10]  /*0850*/  STL [R1+0xf4], R120 ;  /* 0x0000f47801007387 */ /* 0x0003f40000100800 */
[----:B------:R-:W-:Y:S05]  /*0860*/  @P0 BRA `(.L_x_2257) ;  /* 0x0000000c003c0947 */ /* 0x000fea0003800000 */
[----:B------:R-:W-:Y:S01]  /*0870*/  ISETP.NE.AND P1, PT, R33, -0x1, PT ;  /* 0xffffffff2100780c */ /* 0x000fe20003f25270 */
[----:B------:R-:W2:Y:S04]  /*0880*/  LD.E.U16 R0, desc[UR4][R168.64+0x1c8] ;  /* 0x0001c804a8007980 */ /* 0x000ea8000c101500 */
[----:B------:R-:W3:Y:S04]  /*0890*/  LD.E.64 R2, desc[UR4][R168.64+0x88] ;  /* 0x00008804a8027980 */ /* 0x000ee8000c101b00 */
[----:B------:R4:W5:Y:S04]  /*08a0*/  LD.E.64 R12, desc[UR4][R168.64+0x70] ;  /* 0x00007004a80c7980 */ /* 0x000968000c101b00 */
[----:B------:R-:W4:Y:S04]  /*08b0*/  @!P1 LD.E.64 R6, desc[UR4][R168.64+0x80] ;  /* 0x00008004a8069980 */ /* 0x000f28000c101b00 */
[----:B------:R1:W5:Y:S01]  /*08c0*/  LD.E.64 R10, desc[UR4][R168.64+0x90] ;  /* 0x00009004a80a7980 */ /* 0x000362000c101b00 */
[----:B------:R-:W-:Y:S01]  /*08d0*/  @!P1 SHF.R.S32.HI R14, RZ, 0x1f, R126 ;  /* 0x0000001fff0e9819 */ /* 0x000fe2000001147e */
[----:B------:R-:W-:Y:S01]  /*08e0*/  BSSY B1, `(.L_x_2258) ;  /* 0x0000020000017945 */ /* 0x000fe20003800000 */
[----:B------:R-:W-:-:S02]  /*08f0*/  PLOP3.LUT P0, PT, PT, PT, PT, 0x8, 0x0 ;  /* 0x000000000000781c */ /* 0x000fc40003f0e170 */
[----:B------:R-:W-:Y:S01]  /*0900*/  CS2R R22, SRZ ;  /* 0x0000000000167805 */ /* 0x000fe2000001ff00 */
[----:B----4-:R-:W-:Y:S01]  /*0910*/  @!P1 IMAD R9, R7, R126, RZ ;  /* 0x0000007e07099224 */ /* 0x010fe200078e02ff */
[C---:B--2---:R-:W-:Y:S02]  /*0920*/  PRMT R7, R0.reuse, 0x7770, RZ ;  /* 0x0000777000077816 */ /* 0x044fe400000000ff */
[----:B------:R-:W-:Y:S02]  /*0930*/  PRMT R0, R0, 0x7771, RZ ;  /* 0x0000777100007816 */ /* 0x000fe400000000ff */
[----:B------:R-:W-:-:S04]  /*0940*/  ISETP.NE.AND P4, PT, R7, RZ, PT ;  /* 0x000000ff0700720c */ /* 0x000fc80003f85270 */
[----:B------:R-:W-:Y:S01]  /*0950*/  ISETP.NE.OR P2, PT, R0, RZ, !P4 ;  /* 0x000000ff0000720c */ /* 0x000fe20006745670 */
[-C--:B---3--:R-:W-:Y:S02]  /*0960*/  @P1 IMAD R8, R3, R33.reuse, RZ ;  /* 0x0000002103081224 */ /* 0x088fe400078e02ff */
[----:B------:R-:W-:-:S04]  /*0970*/  @P1 IMAD.WIDE.U32 R4, R2, R33, RZ ;  /* 0x0000002102041225 */ /* 0x000fc800078e00ff */
[C---:B------:R-:W-:Y:S02]  /*0980*/  @!P1 IMAD R9, R6.reuse, R14, R9 ;  /* 0x0000000e06099224 */ /* 0x040fe400078e0209 */
[----:B------:R-:W-:-:S04]  /*0990*/  @!P1 IMAD.WIDE.U32 R6, R6, R126, RZ ;  /* 0x0000007e06069225 */ /* 0x000fc800078e00ff */
[----:B------:R-:W-:Y:S02]  /*09a0*/  @P1 IMAD.IADD R14, R5, 0x1, R8 ;  /* 0x00000001050e1824 */ /* 0x000fe400078e0208 */
[----:B------:R-:W-:Y:S01]  /*09b0*/  @P1 IMAD.MOV.U32 R16, RZ, RZ, R4 ;  /* 0x000000ffff101224 */ /* 0x000fe200078e0004 */
[-C--:B------:R-:W-:Y:S01]  /*09c0*/  @P1 MOV R4, R2.reuse ;  /* 0x0000000200041202 */ /* 0x080fe20000000f00 */
[--C-:B------:R-:W-:Y:S01]  /*09d0*/  @P1 IMAD.MOV.U32 R5, RZ, RZ, R3.reuse ;  /* 0x000000ffff051224 */ /* 0x100fe200078e0003 */
[----:B------:R-:W-:Y:S01]  /*09e0*/  @!P1 MOV R4, R2 ;  /* 0x0000000200049202 */ /* 0x000fe20000000f00 */
[----:B------:R-:W-:Y:S01]  /*09f0*/  @!P1 IMAD.MOV.U32 R5, RZ, RZ, R3 ;  /* 0x000000ffff059224 */ /* 0x000fe200078e0003 */
[----:B------:R-:W-:Y:S01]  /*0a00*/  @!P1 MOV R16, R6 ;  /* 0x0000000600109202 */ /* 0x000fe20000000f00 */
[----:B------:R-:W-:Y:S01]  /*0a10*/  @!P1 IMAD.IADD R14, R7, 0x1, R9 ;  /* 0x00000001070e9824 */ /* 0x000fe200078e0209 */
[----:B-1----:R-:W-:Y:S06]  /*0a20*/  @P2 BRA `(.L_x_2259) ;  /* 0x00000000002c2947 */ /* 0x002fec0003800000 */
[----:B------:R-:W-:Y:S01]  /*0a30*/  ISETP.NE.AND P1, PT, R33, -0x1, PT ;  /* 0xffffffff2100780c */ /* 0x000fe20003f25270 */
[----:B------:R-:W-:Y:S01]  /*0a40*/  BSSY B0, `(.L_x_2260) ;  /* 0x0000006000007945 */ /* 0x000fe20003800000 */
[----:B------:R-:W-:-:S11]  /*0a50*/  PLOP3.LUT P0, PT, PT, PT, PT, 0x80, 0x0 ;  /* 0x000000000000781c */ /* 0x000fd60003f0f070 */
[----:B------:R-:W-:Y:S05]  /*0a60*/  @P1 BRA `(.L_x_2261) ;  /* 0x00000000000c1947 */ /* 0x000fea0003800000 */
[----:B------:R-:W2:Y:S02]  /*0a70*/  LD.E R0, desc[UR4][R168.64+0xb4] ;  /* 0x0000b404a8007980 */ /* 0x000ea4000c101900 */
[----:B--2---:R-:W-:-:S05]  /*0a80*/  IMAD R33, R126, R0, RZ ;  /* 0x000000007e217224 */ /* 0x004fca00078e02ff */
[----:B------:R1:W-:Y:S02]  /*0a90*/  STL [R1+0x118], R33 ;  /* 0x0001182101007387 */ /* 0x0003e40000100800 */
.L_x_2261:
[----:B------:R-:W-:Y:S05]  /*0aa0*/  BSYNC B0 ;  /* 0x0000000000007941 */ /* 0x000fea0003800000 */
.L_x_2260:
[----:B------:R-:W-:Y:S01]  /*0ab0*/  PRMT R0, RZ, 0x7610, R0 ;  /* 0x00007610ff007816 */ /* 0x000fe20000000000 */
[--C-:B------:R-:W-:Y:S01]  /*0ac0*/  IMAD.MOV.U32 R22, RZ, RZ, R33.reuse ;  /* 0x000000ffff167224 */ /* 0x100fe200078e0021 */
[----:B------:R-:W-:Y:S02]  /*0ad0*/  SHF.R.S32.HI R23, RZ, 0x1f, R33 ;  /* 0x0000001fff177819 */ /* 0x000fe40000011421 */
.L_x_2259:
[----:B------:R-:W-:Y:S05]  /*0ae0*/  BSYNC B1 ;  /* 0x0000000000017941 */ /* 0x000fea0003800000 */
.L_x_2258:
[----:B------:R-:W-:Y:S01]  /*0af0*/  LOP3.LUT P3, RZ, R0, 0xff, RZ, 0xc0, !PT ;  /* 0x000000ff00ff7812 */ /* 0x000fe2000786c0ff */
[----:B------:R2:W5:Y:S04]  /*0b00*/  LD.E.64 R18, desc[UR4][R168.64+0xa0] ;  /* 0x0000a004a8127980 */ /* 0x000568000c101b00 */
[----:B------:R2:W5:Y:S08]  /*0b10*/  LD.E R0, desc[UR4][R168.64+0xc0] ;  /* 0x0000c004a8007980 */ /* 0x000570000c101900 */
[----:B------:R-:W3:Y:S01]  /*0b20*/  @P3 LD.E.64 R26, desc[UR4][R168.64+0xb0] ;  /* 0x0000b004a81a3980 */ /* 0x000ee2000c101b00 */
[----:B------:R-:W-:-:S04]  /*0b30*/  LEA.HI R8, R28, R107, RZ, 0x3 ;  /* 0x0000006b1c087211 */ /* 0x000fc800078f18ff */
[----:B------:R-:W-:-:S05]  /*0b40*/  LOP3.LUT R25, R8, 0xfffffff8, RZ, 0xc0, !PT ;  /* 0xfffffff808197812 */ /* 0x000fca00078ec0ff */
[----:B------:R-:W-:-:S04]  /*0b50*/  IMAD.IADD R25, R107, 0x1, -R25 ;  /* 0x000000016b197824 */ /* 0x000fc800078e0a19 */
[----:B------:R-:W-:Y:S01]  /*0b60*/  IMAD.SHL.U32 R20, R25, 0x8, RZ ;  /* 0x0000000819147824 */ /* 0x000fe200078e00ff */
[----:B------:R-:W-:-:S04]  /*0b70*/  SHF.R.S32.HI R8, RZ, 0x3, R8 ;  /* 0x00000003ff087819 */ /* 0x000fc80000011408 */
[----:B------:R-:W-:Y:S01]  /*0b80*/  IADD3 R16, P2, R20, R16, RZ ;  /* 0x0000001014107210 */ /* 0x000fe20007f5e0ff */
[----:B------:R-:W-:Y:S01]  /*0b90*/  IMAD.IADD R21, R125, 0x1, -R112 ;  /* 0x000000017d157824 */ /* 0x000fe200078e0a70 */
[----:B------:R-:W-:Y:S01]  /*0ba0*/  SHF.R.S32.HI R2, RZ, 0x1f, R127 ;  /* 0x0000001fff027819 */ /* 0x000fe2000001147f */
[----:B------:R-:W-:Y:S01]  /*0bb0*/  VIADD R29, R8, 0x20 ;  /* 0x00000020081d7836 */ /* 0x000fe20000000000 */
[--C-:B------:R-:W-:Y:S01]  /*0bc0*/  SHF.R.S32.HI R9, RZ, 0x1f, R8.reuse ;  /* 0x0000001fff097819 */ /* 0x100fe20000011408 */
[----:B-----5:R-:W-:Y:S01]  /*0bd0*/  IMAD R11, R11, R127, RZ ;  /* 0x0000007f0b0b7224 */ /* 0x020fe200078e02ff */
[----:B------:R-:W-:Y:S01]  /*0be0*/  LEA.HI.X.SX32 R17, R20, R14, 0x1, P2 ;  /* 0x0000000e14117211 */ /* 0x000fe200010f0eff */
[----:B------:R-:W-:Y:S01]  /*0bf0*/  BSSY B0, `(.L_x_2262) ;  /* 0x000000e000007945 */ /* 0x000fe20003800000 */
[-C--:B------:R-:W-:Y:S01]  /*0c00*/  ISETP.GE.AND P1, PT, R8, R21.reuse, PT ;  /* 0x000000150800720c */ /* 0x080fe20003f26270 */
[----:B------:R-:W-:Y:S01]  /*0c10*/  IMAD R11, R10, R2, R11 ;  /* 0x000000020a0b7224 */ /* 0x000fe200078e020b */
[----:B------:R-:W-:Y:S01]  /*0c20*/  ISETP.GE.AND P2, PT, R29, R21, PT ;  /* 0x000000151d00720c */ /* 0x000fe20003f46270 */
[----:B------:R-:W-:-:S04]  /*0c30*/  IMAD.WIDE R6, R124, 0x80, R8 ;  /* 0x000000807c067825 */ /* 0x000fc800078e0208 */
[----:B------:R-:W-:-:S04]  /*0c40*/  IMAD.WIDE.U32 R16, R127, R10, R16 ;  /* 0x0000000a7f107225 */ /* 0x000fc800078e0010 */
[----:B------:R-:W-:Y:S02]  /*0c50*/  @P3 IMAD.MOV.U32 R28, RZ, RZ, 0x1 ;  /* 0x00000001ff1c3424 */ /* 0x000fe400078e00ff */
[----:B---3--:R-:W-:Y:S01]  /*0c60*/  @P3 IMAD R24, R26, R27, RZ ;  /* 0x0000001b1a183224 */ /* 0x008fe200078e02ff */
[----:B--2---:R-:W-:Y:S06]  /*0c70*/  @P3 BRA `(.L_x_2263) ;  /* 0x0000000000143947 */ /* 0x004fec0003800000 */
[----:B------:R-:W2:Y:S04]  /*0c80*/  @P4 LD.E R24, desc[UR4][R168.64+0xd4] ;  /* 0x0000d404a8184980 */ /* 0x000ea8000c101900 */
[----:B------:R-:W2:Y:S04]  /*0c90*/  LD.E R2, desc[UR4][R168.64+0x60] ;  /* 0x00006004a8027980 */ /* 0x000ea8000c101900 */
[----:B------:R-:W2:Y:S01]  /*0ca0*/  @!P4 LD.E R24, desc[UR4][R168.64+0xb4] ;  /* 0x0000b404a818c980 */ /* 0x000ea2000c101900 */
[----:B------:R-:W-:Y:S01]  /*0cb0*/  MOV R26, 0x1 ;  /* 0x00000001001a7802 */ /* 0x000fe20000000f00 */
[----:B--2---:R-:W-:-:S02]  /*0cc0*/  IMAD R28, R24, R2, RZ ;  /* 0x00000002181c7224 */ /* 0x004fc400078e02ff */
.L_x_2263:
[----:B------:R-:W-:Y:S05]  /*0cd0*/  BSYNC B0 ;  /* 0x0000000000007941 */ /* 0x000fea0003800000 */
.L_x_2262:
[----:B------:R-:W-:Y:S01]  /*0ce0*/  BSSY B0, `(.L_x_2264) ;  /* 0x0000016000007945 */ /* 0x000fe20003800000 */
[----:B------:R-:W-:Y:S01]  /*0cf0*/  IADD3 R27, R8, 0x40, RZ ;  /* 0x00000040081b7810 */ /* 0x000fe20007ffe0ff */
[C---:B------:R-:W-:Y:S01]  /*0d00*/  VIADD R31, R20.reuse, 0x80 ;  /* 0x00000080141f7836 */ /* 0x040fe20000000000 */
[C---:B------:R-:W-:Y:S01]  /*0d10*/  IADD3 R32, R20.reuse, 0x40, RZ ;  /* 0x0000004014207810 */ /* 0x040fe20007ffe0ff */
[----:B------:R-:W-:Y:S01]  /*0d20*/  IMAD.IADD R11, R17, 0x1, R11 ;  /* 0x00000001110b7824 */ /* 0x000fe200078e020b */
[----:B------:R-:W-:Y:S01]  /*0d30*/  IADD3 R30, R20, 0xc0, RZ ;  /* 0x000000c0141e7810 */ /* 0x000fe20007ffe0ff */
[----:B------:R-:W-:Y:S06]  /*0d40*/  @P1 BRA `(.L_x_2265) ;  /* 0x00000000003c1947 */ /* 0x000fec0003800000 */
[----:B------:R-:W-:Y:S01]  /*0d50*/  IMAD R2, R7, R4, RZ ;  /* 0x0000000407027224 */ /* 0x000fe200078e02ff */
[-C--:B------:R-:W-:Y:S01]  /*0d60*/  ISETP.GE.AND P6, PT, R20, R0.reuse, PT ;  /* 0x000000001400720c */ /* 0x080fe20003fc6270 */
[----:B------:R-:W-:Y:S01]  /*0d70*/  IMAD.MOV.U32 R10, RZ, RZ, R16 ;  /* 0x000000ffff0a7224 */ /* 0x000fe200078e0010 */
[-C--:B------:R-:W-:Y:S01]  /*0d80*/  ISETP.GE.AND P5, PT, R32, R0.reuse, PT ;  /* 0x000000002000720c */ /* 0x080fe20003fa6270 */
[C---:B------:R-:W-:Y:S01]  /*0d90*/  IMAD R2, R6.reuse, R5, R2 ;  /* 0x0000000506027224 */ /* 0x040fe200078e0202 */
[----:B------:R-:W-:Y:S01]  /*0da0*/  ISETP.GE.AND P4, PT, R31, R0, PT ;  /* 0x000000001f00720c */ /* 0x000fe20003f86270 */
[----:B------:R-:W-:Y:S01]  /*0db0*/  IMAD.WIDE.U32 R14, R6, R4, R10 ;  /* 0x00000004060e7225 */ /* 0x000fe200078e000a */
[----:B------:R-:W-:-:S03]  /*0dc0*/  ISETP.GE.AND P3, PT, R30, R0, PT ;  /* 0x000000001e00720c */ /* 0x000fc60003f66270 */
[----:B------:R-:W-:Y:S01]  /*0dd0*/  IMAD.IADD R3, R15, 0x1, R2 ;  /* 0x000000010f037824 */ /* 0x000fe200078e0202 */
[----:B------:R-:W-:-:S04]  /*0de0*/  LEA R2, P1, R14, R12, 0x1 ;  /* 0x0000000c0e027211 */ /* 0x000fc800078208ff */
[----:B------:R-:W-:-:S05]  /*0df0*/  LEA.HI.X R3, R14, R13, R3, 0x1, P1 ;  /* 0x0000000d0e037211 */ /* 0x000fca00008f0c03 */
[----:B------:R2:W-:Y:S04]  /*0e00*/  @!P6 ST.E.128 desc[UR4][R2.64], RZ ;  /* 0x000000ff0200e985 */ /* 0x0005e8000c101d04 */
[----:B------:R2:W-:Y:S04]  /*0e10*/  @!P5 ST.E.128 desc[UR4][R2.64+0x80], RZ ;  /* 0x000080ff0200d985 */ /* 0x0005e8000c101d04 */
[----:B------:R2:W-:Y:S04]  /*0e20*/  @!P4 ST.E.128 desc[UR4][R2.64+0x100], RZ ;  /* 0x000100ff0200c985 */ /* 0x0005e8000c101d04 */
[----:B------:R2:W-:Y:S02]  /*0e30*/  @!P3 ST.E.128 desc[UR4][R2.64+0x180], RZ ;  /* 0x000180ff0200b985 */ /* 0x0005e4000c101d04 */
.L_x_2265:
[----:B------:R-:W-:Y:S05]  /*0e40*/  BSYNC B0 ;  /* 0x0000000000007941 */ /* 0x000fea0003800000 */
.L_x_2264:
[----:B------:R-:W-:Y:S01]  /*0e50*/  BSSY B0, `(.L_x_2266) ;  /* 0x0000015000007945 */ /* 0x000fe20003800000 */
[----:B------:R-:W-:-:S03]  /*0e60*/  ISETP.GE.AND P1, PT, R27, R21, PT ;  /* 0x000000151b00720c */ /* 0x000fc60003f26270 */
[----:B------:R-:W-:Y:S10]  /*0e70*/  @P2 BRA `(.L_x_2267) ;  /* 0x0000000000482947 */ /* 0x000ff40003800000 */
[----:B--2---:R-:W-:Y:S01]  /*0e80*/  IADD3 R2, P2, R6, 0x20, RZ ;  /* 0x0000002006027810 */ /* 0x004fe20007f5e0ff */
[----:B------:R-:W-:Y:S01]  /*0e90*/  IMAD.MOV.U32 R14, RZ, RZ, R16 ;  /* 0x000000ffff0e7224 */ /* 0x000fe200078e0010 */
[-C--:B------:R-:W-:Y:S01]  /*0ea0*/  ISETP.GE.AND P5, PT, R20, R0.reuse, PT ;  /* 0x000000001400720c */ /* 0x080fe20003fa6270 */
[----:B------:R-:W-:Y:S01]  /*0eb0*/  IMAD.MOV.U32 R15, RZ, RZ, R11 ;  /* 0x000000ffff0f7224 */ /* 0x000fe200078e000b */
[-C--:B------:R-:W-:Y:S01]  /*0ec0*/  ISETP.GE.AND P4, PT, R32, R0.reuse, PT ;  /* 0x000000002000720c */ /* 0x080fe20003f86270 */
[----:B------:R-:W-:Y:S01]  /*0ed0*/  IMAD.X R3, RZ, RZ, R7, P2 ;  /* 0x000000ffff037224 */ /* 0x000fe200010e0607 */
[----:B------:R-:W-:Y:S01]  /*0ee0*/  ISETP.GE.AND P3, PT, R31, R0, PT ;  /* 0x000000001f00720c */ /* 0x000fe20003f66270 */
[----:B------:R-:W-:Y:S01]  /*0ef0*/  IMAD.WIDE.U32 R14, R4, R2, R14 ;  /* 0x00000002040e7225 */ /* 0x000fe200078e000e */
[----:B------:R-:W-:-:S03]  /*0f00*/  ISETP.GE.AND P2, PT, R30, R0, PT ;  /* 0x000000001e00720c */ /* 0x000fc60003f46270 */
[----:B------:R-:W-:-:S04]  /*0f10*/  IMAD R3, R3, R4, RZ ;  /* 0x0000000403037224 */ /* 0x000fc800078e02ff */
[----:B------:R-:W-:Y:S01]  /*0f20*/  IMAD R3, R5, R2, R3 ;  /* 0x0000000205037224 */ /* 0x000fe200078e0203 */
[----:B------:R-:W-:-:S03]  /*0f30*/  LEA R2, P6, R14, R12, 0x1 ;  /* 0x0000000c0e027211 */ /* 0x000fc600078c08ff */
[----:B------:R-:W-:-:S05]  /*0f40*/  IMAD.IADD R3, R15, 0x1, R3 ;  /* 0x000000010f037824 */ /* 0x000fca00078e0203 */
[----:B------:R-:W-:-:S05]  /*0f50*/  LEA.HI.X R3, R14, R13, R3, 0x1, P6 ;  /* 0x0000000d0e037211 */ /* 0x000fca00030f0c03 */
[----:B------:R3:W-:Y:S04]  /*0f60*/  @!P5 ST.E.128 desc[UR4][R2.64], RZ ;  /* 0x000000ff0200d985 */ /* 0x0007e8000c101d04 */
[----:B------:R3:W-:Y:S04]  /*0f70*/  @!P4 ST.E.128 desc[UR4][R2.64+0x80], RZ ;  /* 0x000080ff0200c985 */ /* 0x0007e8000c101d04 */
[----:B------:R3:W-:Y:S04]  /*0f80*/  @!P3 ST.E.128 desc[UR4][R2.64+0x100], RZ ;  /* 0x000100ff0200b985 */ /* 0x0007e8000c101d04 */
[----:B------:R3:W-:Y:S02]  /*0f90*/  @!P2 ST.E.128 desc[UR4][R2.64+0x180], RZ ;  /* 0x000180ff0200a985 */ /* 0x0007e4000c101d04 */
.L_x_2267:
[----:B------:R-:W-:Y:S05]  /*0fa0*/  BSYNC B0 ;  /* 0x0000000000007941 */ /* 0x000fea0003800000 */
.L_x_2266:
[----:B------:R-:W-:Y:S01]  /*0fb0*/  BSSY B0, `(.L_x_2268) ;  /* 0x0000017000007945 */ /* 0x000fe20003800000 */
[----:B------:R-:W-:Y:S01]  /*0fc0*/  ISETP.NE.AND P6, PT, R25, RZ, PT ;  /* 0x000000ff1900720c */ /* 0x000fe20003fc5270 */
[----:B------:R-:W-:Y:S01]  /*0fd0*/  IMAD R28, R126, R28, RZ ;  /* 0x0000001c7e1c7224 */ /* 0x000fe200078e02ff */
[----:B------:R-:W-:Y:S01]  /*0fe0*/  IADD3 R25, R8, 0x60, RZ ;  /* 0x0000006008197810 */ /* 0x000fe20007ffe0ff */
[----:B------:R-:W-:Y:S05]  /*0ff0*/  @P1 BRA `(.L_x_2269) ;  /* 0x0000000000481947 */ /* 0x000fea0003800000 */
[----:B--23--:R-:W-:Y:S01]  /*1000*/  IADD3 R2, P1, R6, 0x40, RZ ;  /* 0x0000004006027810 */ /* 0x00cfe20007f3e0ff */
        /* <DEDUP_REMOVED lines=17> */
.L_x_2269:
[----:B------:R-:W-:Y:S05]  /*1120*/  BSYNC B0 ;  /* 0x0000000000007941 */ /* 0x000fea0003800000 */
.L_x_2268:
[-C--:B------:R-:W-:Y:S01]  /*1130*/  ISETP.GE.AND P1, PT, R25, R21.reuse, PT ;  /* 0x000000151900720c */ /* 0x080fe20003f26270 */
[----:B------:R-:W-:Y:S01]  /*1140*/  BSSY B0, `(.L_x_2270) ;  /* 0x000001a000007945 */ /* 0x000fe20003800000 */
[----:B--234-:R-:W-:Y:S01]  /*1150*/  SEL R2, R28, RZ, !P0 ;  /* 0x000000ff1c027207 */ /* 0x01cfe20004000000 */
[----:B------:R-:W-:Y:S01]  /*1160*/  IMAD R14, R112, R26, RZ ;  /* 0x0000001a700e7224 */ /* 0x000fe200078e02ff */
[-C--:B------:R-:W-:Y:S02]  /*1170*/  ISETP.GE.OR P5, PT, R8, R21.reuse, P6 ;  /* 0x000000150800720c */ /* 0x080fe400037a6670 */
[-C--:B------:R-:W-:Y:S01]  /*1180*/  ISETP.GE.OR P4, PT, R29, R21.reuse, P6 ;  /* 0x000000151d00720c */ /* 0x080fe20003786670 */
[----:B------:R-:W-:Y:S01]  /*1190*/  IMAD R24, R127, R24, R2 ;  /* 0x000000187f187224 */ /* 0x000fe200078e0202 */
[----:B------:R-:W-:-:S05]  /*11a0*/  ISETP.GE.OR P3, PT, R27, R21, P6 ;  /* 0x000000151b00720c */ /* 0x000fca0003766670 */
[----:B------:R-:W-:Y:S08]  /*11b0*/  @P1 BRA `(.L_x_2271) ;  /* 0x0000000000481947 */ /* 0x000ff00003800000 */
[----:B------:R-:W-:Y:S02]  /*11c0*/  IADD3 R2, P0, R6, 0x60, RZ ;  /* 0x0000006006027810 */ /* 0x000fe40007f1e0ff */
[----:B------:R-:W-:-:S03]  /*11d0*/  ISETP.GE.AND P2, PT, R32, R0, PT ;  /* 0x000000002000720c */ /* 0x000fc60003f46270 */
[----:B------:R-:W-:Y:S01]  /*11e0*/  IMAD.X R6, RZ, RZ, R7, P0 ;  /* 0x000000ffff067224 */ /* 0x000fe200000e0607 */
[----:B------:R-:W-:Y:S01]  /*11f0*/  ISETP.GE.AND P0, PT, R20, R0, PT ;  /* 0x000000001400720c */ /* 0x000fe20003f06270 */
[----:B------:R-:W-:Y:S02]  /*1200*/  IMAD.MOV.U32 R7, RZ, RZ, R11 ;  /* 0x000000ffff077224 */ /* 0x000fe400078e000b */
[----:B------:R-:W-:Y:S02]  /*1210*/  IMAD R3, R6, R4, RZ ;  /* 0x0000000406037224 */ /* 0x000fe400078e02ff */
[----:B------:R-:W-:-:S04]  /*1220*/  IMAD.MOV.U32 R6, RZ, RZ, R16 ;  /* 0x000000ffff067224 */ /* 0x000fc800078e0010 */
[----:B------:R-:W-:-:S04]  /*1230*/  IMAD.WIDE.U32 R6, R4, R2, R6 ;  /* 0x0000000204067225 */ /* 0x000fc800078e0006 */
[----:B------:R-:W-:Y:S01]  /*1240*/  IMAD R4, R5, R2, R3 ;  /* 0x0000000205047224 */ /* 0x000fe200078e0203 */
[----:B------:R-:W-:-:S03]  /*1250*/  LEA R2, P1, R6, R12, 0x1 ;  /* 0x0000000c06027211 */ /* 0x000fc600078208ff */
[----:B------:R-:W-:-:S05]  /*1260*/  IMAD.IADD R4, R7, 0x1, R4 ;  /* 0x0000000107047824 */ /* 0x000fca00078e0204 */
[----:B------:R-:W-:Y:S02]  /*1270*/  LEA.HI.X R3, R6, R13, R4, 0x1, P1 ;  /* 0x0000000d06037211 */ /* 0x000fe400008f0c04 */
[----:B------:R-:W-:-:S03]  /*1280*/  ISETP.GE.AND P1, PT, R31, R0, PT ;  /* 0x000000001f00720c */ /* 0x000fc60003f26270 */
[----:B------:R2:W-:Y:S01]  /*1290*/  @!P0 ST.E.128 desc[UR4][R2.64], RZ ;  /* 0x000000ff02008985 */ /* 0x0005e2000c101d04 */
[----:B------:R-:W-:-:S03]  /*12a0*/  ISETP.GE.AND P0, PT, R30, R0, PT ;  /* 0x000000001e00720c */ /* 0x000fc60003f06270 */
[----:B------:R2:W-:Y:S06]  /*12b0*/  @!P2 ST.E.128 desc[UR4][R2.64+0x80], RZ ;  /* 0x000080ff0200a985 */ /* 0x0005ec000c101d04 */
[----:B------:R2:W-:Y:S04]  /*12c0*/  @!P1 ST.E.128 desc[UR4][R2.64+0x100], RZ ;  /* 0x000100ff02009985 */ /* 0x0005e8000c101d04 */
[----:B------:R2:W-:Y:S02]  /*12d0*/  @!P0 ST.E.128 desc[UR4][R2.64+0x180], RZ ;  /* 0x000180ff02008985 */ /* 0x0005e4000c101d04 */
.L_x_2271:
[----:B------:R-:W-:Y:S05]  /*12e0*/  BSYNC B0 ;  /* 0x0000000000007941 */ /* 0x000fea0003800000 */
.L_x_2270:
[----:B------:R-:W-:Y:S01]  /*12f0*/  IADD3 R9, P1, P0, R14, R22, R24 ;  /* 0x000000160e097210 */ /* 0x000fe2000783e018 */
[-C--:B------:R-:W-:Y:S01]  /*1300*/  @!P5 IMAD R0, R8, R26.reuse, RZ ;  /* 0x0000001a0800d224 */ /* 0x080fe200078e02ff */
[----:B--2---:R-:W-:Y:S01]  /*1310*/  SHF.R.S32.HI R2, RZ, 0x1f, R14 ;  /* 0x0000001fff027819 */ /* 0x004fe2000001140e */
[-C--:B------:R-:W-:Y:S01]  /*1320*/  @!P4 IMAD R3, R29, R26.reuse, RZ ;  /* 0x0000001a1d03c224 */ /* 0x080fe200078e02ff */
[----:B------:R-:W-:Y:S01]  /*1330*/  SHF.R.S32.HI R22, RZ, 0x1f, R24 ;  /* 0x0000001fff167819 */ /* 0x000fe20000011418 */
[----:B------:R-:W-:Y:S01]  /*1340*/  @!P3 IMAD R5, R27, R26, RZ ;  /* 0x0000001a1b05b224 */ /* 0x000fe200078e02ff */
[----:B------:R-:W-:Y:S02]  /*1350*/  ISETP.GE.OR P6, PT, R25, R21, P6 ;  /* 0x000000151900720c */ /* 0x000fe400037c6670 */
[----:B------:R-:W-:Y:S02]  /*1360*/  IADD3.X R22, R2, R23, R22, P1, P0 ;  /* 0x0000001702167210 */ /* 0x000fe40000fe0416 */
[----:B------:R-:W-:-:S02]  /*1370*/  @!P5 IADD3 R2, P0, R0, R9, RZ ;  /* 0x000000090002d210 */ /* 0x000fc40007f1e0ff */
[-C--:B------:R-:W-:Y:S02]  /*1380*/  @!P4 IADD3 R8, P1, R3, R9.reuse, RZ ;  /* 0x000000090308c210 */ /* 0x080fe40007f3e0ff */
[----:B------:R-:W-:Y:S02]  /*1390*/  @!P5 LEA.HI.X.SX32 R4, R0, R22, 0x1, P0 ;  /* 0x000000160004d211 */ /* 0x000fe400000f0eff */
[C---:B------:R-:W-:Y:S02]  /*13a0*/  @!P5 LEA R6, P2, R2.reuse, R18, 0x2 ;  /* 0x000000120206d211 */ /* 0x040fe400078410ff */
[----:B------:R-:W-:Y:S02]  /*13b0*/  @!P3 IADD3 R0, P0, R5, R9, RZ ;  /* 0x000000090500b210 */ /* 0x000fe40007f1e0ff */
[----:B------:R-:W-:Y:S02]  /*13c0*/  @!P4 LEA.HI.X.SX32 R10, R3, R22, 0x1, P1 ;  /* 0x00000016030ac211 */ /* 0x000fe400008f0eff */
[----:B------:R-:W-:-:S02]  /*13d0*/  @!P5 LEA.HI.X R7, R2, R19, R4, 0x2, P2 ;  /* 0x000000130207d211 */ /* 0x000fc400010f1404 */
[----:B------:R-:W-:Y:S02]  /*13e0*/  @!P4 LEA R4, P1, R8, R18, 0x2 ;  /* 0x000000120804c211 */ /* 0x000fe400078210ff */
[----:B------:R-:W-:Y:S02]  /*13f0*/  @!P3 LEA.HI.X.SX32 R3, R5, R22, 0x1, P0 ;  /* 0x000000160503b211 */ /* 0x000fe400000f0eff */
[----:B------:R-:W-:Y:S02]  /*1400*/  @!P3 LEA R2, P0, R0, R18, 0x2 ;  /* 0x000000120002b211 */ /* 0x000fe400078010ff */
[-C--:B------:R-:W-:Y:S01]  /*1410*/  @!P4 LEA.HI.X R5, R8, R19.reuse, R10, 0x2, P1 ;  /* 0x000000130805c211 */ /* 0x080fe200008f140a */
[----:B------:R-:W-:Y:S01]  /*1420*/  @!P5 IMAD.MOV.U32 R10, RZ, RZ, 0x7f800000 ;  /* 0x7f800000ff0ad424 */ /* 0x000fe200078e00ff */
[----:B------:R-:W-:Y:S01]  /*1430*/  @!P3 LEA.HI.X R3, R0, R19, R3, 0x2, P0 ;  /* 0x000000130003b211 */ /* 0x000fe200000f1403 */
[----:B------:R-:W-:Y:S02]  /*1440*/  @!P4 IMAD.MOV.U32 R8, RZ, RZ, 0x7f800000 ;  /* 0x7f800000ff08c424 */ /* 0x000fe400078e00ff */
[----:B------:R-:W-:Y:S01]  /*1450*/  @!P3 IMAD.MOV.U32 R0, RZ, RZ, 0x7f800000 ;  /* 0x7f800000ff00b424 */ /* 0x000fe200078e00ff */
[----:B------:R-:W-:Y:S04]  /*1460*/  @!P5 ST.E desc[UR4][R6.64], R10 ;  /* 0x0000000a0600d985 */ /* 0x000fe8000c101904 */
[----:B------:R-:W-:Y:S04]  /*1470*/  @!P4 ST.E desc[UR4][R4.64], R8 ;  /* 0x000000080400c985 */ /* 0x000fe8000c101904 */
[----:B------:R2:W-:Y:S02]  /*1480*/  @!P3 ST.E desc[UR4][R2.64], R0 ;  /* 0x000000000200b985 */ /* 0x0005e4000c101904 */
[----:B--2---:R-:W-:-:S02]  /*1490*/  IMAD.MOV.U32 R2, RZ, RZ, R34 ;  /* 0x000000ffff027224 */ /* 0x004fc400078e0022 */
[----:B------:R-:W-:-:S04]  /*14a0*/  IMAD.MOV.U32 R3, RZ, RZ, 0x0 ;  /* 0x00000000ff037424 */ /* 0x000fc800078e00ff */
[----:B-1----:R-:W-:Y:S05]  /*14b0*/  @P6 RET.REL.NODEC R2 `(_ZN5flash16flash_fwd_kernelI23Flash_fwd_kernel_traitsILi256ELi128ELi64ELi8ELb0ELb0EN7cutlass10bfloat16_tE19Flash_kernel_traitsILi256ELi128ELi64ELi8ES3_EELb1ELb0ELb1ELb1ELb0ELb0ELb0ELb1EEEvNS_16Flash_fwd_paramsE) ;  /* 0xffffffe802d06950 */ /* 0x002fea0003c3ffff */
[----:B------:R-:W-:-:S05]  /*14c0*/  IMAD R0, R25, R26, RZ ;  /* 0x0000001a19007224 */ /* 0x000fca00078e02ff */
[----:B------:R-:W-:-:S04]  /*14d0*/  IADD3 R3, P0, R0, R9, RZ ;  /* 0x0000000900037210 */ /* 0x000fc80007f1e0ff */
[----:B------:R-:W-:Y:S02]  /*14e0*/  LEA.HI.X.SX32 R0, R0, R22, 0x1, P0 ;  /* 0x0000001600007211 */ /* 0x000fe400000f0eff */
[----:B------:R-:W-:-:S04]  /*14f0*/  LEA R2, P0, R3, R18, 0x2 ;  /* 0x0000001203027211 */ /* 0x000fc800078010ff */
[----:B------:R-:W-:Y:S01]  /*1500*/  LEA.HI.X R3, R3, R19, R0, 0x2, P0 ;  /* 0x0000001303037211 */ /* 0x000fe200000f1400 */
[----:B------:R-:W-:-:S05]  /*1510*/  IMAD.MOV.U32 R0, RZ, RZ, 0x7f800000 ;  /* 0x7f800000ff007424 */ /* 0x000fca00078e00ff */
[----:B------:R1:W-:Y:S02]  /*1520*/  ST.E desc[UR4][R2.64], R0 ;  /* 0x0000000002007985 */ /* 0x0003e4000c101904 */
[----:B-1----:R-:W-:Y:S02]  /*1530*/  IMAD.MOV.U32 R2, RZ, RZ, R34 ;  /* 0x000000ffff027224 */ /* 0x002fe400078e0022 */
[----:B------:R-:W-:-:S04]  /*1540*/  IMAD.MOV.U32 R3, RZ, RZ, 0x0 ;  /* 0x00000000ff037424 */ /* 0x000fc800078e00ff */
[----:B------:R-:W-:Y:S05]  /*1550*/  RET.REL.NODEC R2 `(_ZN5flash16flash_fwd_kernelI23Flash_fwd_kernel_traitsILi256ELi128ELi64ELi8ELb0ELb0EN7cutlass10bfloat16_tE19Flash_kernel_traitsILi256ELi128ELi64ELi8ES3_EELb1ELb0ELb1ELb1ELb0ELb0ELb0ELb1EEEvNS_16Flash_fwd_paramsE) ;  /* 0xffffffe802a87950 */ /* 0x000fea0003c3ffff */
.L_x_2257:
[----:B------:R-:W2:Y:S01]  /*1560*/  LD.E R13, desc[UR4][R168.64+0x68] ;  /* 0x00006804a80d7980 */ /* 0x000ea2000c101900 */
[----:B------:R-:W-:-:S03]  /*1570*/  ISETP.NE.AND P1, PT, R27, -0x1, PT ;  /* 0xffffffff1b00780c */ /* 0x000fc60003f25270 */
[----:B------:R-:W3:Y:S01]  /*1580*/  LD.E.64 R234, desc[UR4][R168.64+0x38] ;  /* 0x00003804a8ea7980 */ /* 0x000ee2000c101b00 */
[----:B------:R-:W-:-:S03]  /*1590*/  ISETP.NE.AND P0, PT, R33, -0x1, PT ;  /* 0xffffffff2100780c */ /* 0x000fc60003f05270 */
[----:B------:R-:W4:Y:S04]  /*15a0*/  LD.E.64 R8, desc[UR4][R168.64+0x30] ;  /* 0x00003004a8087980 */ /* 0x000f28000c101b00 */
[----:B------:R-:W4:Y:S04]  /*15b0*/  LD.E.64 R18, desc[UR4][R168.64+0x48] ;  /* 0x00004804a8127980 */ /* 0x000f28000c101b00 */
[----:B------:R-:W4:Y:S04]  /*15c0*/  @!P1 LD.E.64 R6, desc[UR4][R168.64+0x20] ;  /* 0x00002004a8069980 */ /* 0x000f28000c101b00 */
[----:B------:R-:W4:Y:S01]  /*15d0*/  @!P0 LD.E.64 R10, desc[UR4][R168.64+0x18] ;  /* 0x00001804a80a8980 */ /* 0x000f22000c101b00 */
[----:B------:R-:W-:-:S02]  /*15e0*/  LEA.HI R5, R28, R107, RZ, 0x3 ;  /* 0x0000006b1c057211 */ /* 0x000fc400078f18ff */
[----:B------:R-:W-:Y:S01]  /*15f0*/  IABS R20, R127 ;  /* 0x0000007f00147213 */ /* 0x000fe20000000000 */
[----:B------:R1:W5:Y:S01]  /*1600*/  LD.E.64 R24, desc[UR4][R168.64+0x50] ;  /* 0x00005004a8187980 */ /* 0x000362000c101b00 */
[----:B------:R-:W-:Y:S02]  /*1610*/  SHF.R.S32.HI R38, RZ, 0x3, R5 ;  /* 0x00000003ff267819 */ /* 0x000fe40000011405 */
[----:B------:R-:W-:Y:S01]  /*1620*/  LOP3.LUT R5, R5, 0xfffffff8, RZ, 0xc0, !PT ;  /* 0xfffffff805057812 */ /* 0x000fe200078ec0ff */
[----:B------:R1:W5:Y:S04]  /*1630*/  LD.E R104, desc[UR4][R168.64+0x60] ;  /* 0x00006004a8687980 */ /* 0x000368000c101900 */
[----:B------:R-:W-:Y:S01]  /*1640*/  IMAD.IADD R34, R107, 0x1, -R5 ;  /* 0x000000016b227824 */ /* 0x000fe200078e0a05 */
[----:B------:R-:W-:Y:S01]  /*1650*/  LEA.HI R15, R28, R107, RZ, 0x6 ;  /* 0x0000006b1c0f7211 */ /* 0x000fe200078f30ff */
[----:B------:R1:W5:Y:S03]  /*1660*/  LD.E R106, desc[UR4][R168.64+0xc4] ;  /* 0x0000c404a86a7980 */ /* 0x000366000c101900 */
[----:B------:R-:W-:-:S02]  /*1670*/  SHF.L.U32 R244, R34, 0x3, RZ ;  /* 0x0000000322f47819 */ /* 0x000fc400000006ff */
[----:B------:R-:W-:Y:S01]  /*1680*/  IADD3 R22, -R112, R125, RZ ;  /* 0x0000007d70167210 */ /* 0x000fe20007ffe1ff */
[----:B------:R-:W-:Y:S01]  /*1690*/  IMAD.SHL.U32 R15, R15, 0x8, RZ ;  /* 0x000000080f0f7824 */ /* 0x000fe200078e00ff */
[----:B------:R-:W-:Y:S01]  /*16a0*/  SHF.R.S32.HI R36, RZ, 0x1f, R244 ;  /* 0x0000001fff247819 */ /* 0x000fe200000114f4 */
[----:B------:R1:W5:Y:S01]  /*16b0*/  LD.E R119, desc[UR4][R168.64+0xc8] ;  /* 0x0000c804a8777980 */ /* 0x000362000c101900 */
[----:B------:R-:W-:-:S03]  /*16c0*/  SHF.R.S32.HI R29, RZ, 0x1f, R127 ;  /* 0x0000001fff1d7819 */ /* 0x000fc6000001147f */
[----:B------:R1:W5:Y:S04]  /*16d0*/  LD.E R229, desc[UR4][R168.64+0xc0] ;  /* 0x0000c004a8e57980 */ /* 0x000368000c101900 */
[----:B------:R1:W5:Y:S04]  /*16e0*/  LD.E.64 R236, desc[UR4][R168.64+0x40] ;  /* 0x00004004a8ec7980 */ /* 0x000368000c101b00 */
[----:B------:R1:W5:Y:S04]  /*16f0*/  LD.E.64 R246, desc[UR4][R168.64+0x8] ;  /* 0x00000804a8f67980 */ /* 0x000368000c101b00 */
[----:B------:R1:W5:Y:S04]  /*1700*/  LD.E.64 R248, desc[UR4][R168.64+0x10] ;  /* 0x00001004a8f87980 */ /* 0x000368000c101b00 */
[----:B------:R1:W5:Y:S04]  /*1710*/  LD.E.64 R102, desc[UR4][R168.64+0x98] ;  /* 0x00009804a8667980 */ /* 0x000368000c101b00 */
[----:B------:R1:W5:Y:S01]  /*1720*/  @!P1 LD.E.64 R30, desc[UR4][R168.64+0x28] ;  /* 0x00002804a81e9980 */ /* 0x000362000c101b00 */
[----:B--2---:R-:W-:-:S04]  /*1730*/  IABS R4, R13 ;  /* 0x0000000d00047213 */ /* 0x004fc80000000000 */
[----:B------:R-:W2:Y:S08]  /*1740*/  I2F.RP R2, R4 ;  /* 0x0000000400027306 */ /* 0x000eb00000209400 */
[----:B--2---:R-:W2:Y:S02]  /*1750*/  MUFU.RCP R2, R2 ;  /* 0x0000000200027308 */ /* 0x004ea40000001000 */
[----:B--2---:R-:W-:-:S06]  /*1760*/  VIADD R2, R2, 0xffffffe ;  /* 0x0ffffffe02027836 */ /* 0x004fcc0000000000 */
[----:B------:R-:W2:Y:S01]  /*1770*/  F2I.FTZ.U32.TRUNC.NTZ R3, R2 ;  /* 0x0000000200037305 */ /* 0x000ea2000021f000 */
[----:B------:R-:W-:Y:S01]  /*1780*/  IABS R5, R13 ;  /* 0x0000000d00057213 */ /* 0x000fe20000000000 */
[----:B--2---:R-:W-:Y:S01]  /*1790*/  IMAD.MOV R0, RZ, RZ, -R3 ;  /* 0x000000ffff007224 */ /* 0x004fe200078e0a03 */
[----:B------:R-:W-:-:S03]  /*17a0*/  MOV R2, RZ ;  /* 0x000000ff00027202 */ /* 0x000fc60000000f00 */
[----:B------:R-:W-:-:S04]  /*17b0*/  IMAD R0, R0, R4, RZ ;  /* 0x0000000400007224 */ /* 0x000fc800078e02ff */
[----:B------:R-:W-:-:S04]  /*17c0*/  IMAD.HI.U32 R14, R3, R0, R2 ;  /* 0x00000000030e7227 */ /* 0x000fc800078e0002 */
[----:B------:R-:W-:-:S05]  /*17d0*/  IMAD.SHL.U32 R0, R38, 0x40, RZ ;  /* 0x0000004026007824 */ /* 0x000fca00078e00ff */
[----:B------:R-:W-:Y:S01]  /*17e0*/  LOP3.LUT R2, R0, 0x1c0, RZ, 0xc0, !PT ;  /* 0x000001c000027812 */ /* 0x000fe200078ec0ff */
[----:B------:R-:W-:-:S04]  /*17f0*/  IMAD.MOV R0, RZ, RZ, -R5 ;  /* 0x000000ffff007224 */ /* 0x000fc800078e0a05 */
[----:B------:R-:W-:Y:S02]  /*1800*/  IMAD.MOV.U32 R12, RZ, RZ, R0 ;  /* 0x000000ffff0c7224 */ /* 0x000fe400078e0000 */
[----:B------:R-:W-:Y:S01]  /*1810*/  IMAD.HI.U32 R0, R14, R20, RZ ;  /* 0x000000140e007227 */ /* 0x000fe200078e00ff */
[----:B------:R-:W-:Y:S02]  /*1820*/  @!P1 SHF.R.S32.HI R3, RZ, 0x1f, R23 ;  /* 0x0000001fff039819 */ /* 0x000fe40000011417 */
[----:B------:R-:W-:Y:S01]  /*1830*/  LOP3.LUT R5, R2, 0x38, R244, 0xf8, !PT ;  /* 0x0000003802057812 */ /* 0x000fe200078ef8f4 */
[----:B------:R-:W-:Y:S01]  /*1840*/  IMAD R12, R0, R12, R20 ;  /* 0x0000000c000c7224 */ /* 0x000fe200078e0214 */
[----:B------:R-:W-:Y:S01]  /*1850*/  SHF.R.U32.HI R17, RZ, 0x3, R2 ;  /* 0x00000003ff117819 */ /* 0x000fe20000011602 */
[----:B---3--:R-:W-:Y:S02]  /*1860*/  @!P1 IMAD R2, R235, R23, RZ ;  /* 0x00000017eb029224 */ /* 0x008fe400078e02ff */
[----:B------:R-:W-:Y:S01]  /*1870*/  VIADD R14, R38, 0x40 ;  /* 0x00000040260e7836 */ /* 0x000fe20000000000 */
[----:B------:R-:W-:Y:S01]  /*1880*/  ISETP.GT.U32.AND P5, PT, R4, R12, PT ;  /* 0x0000000c0400720c */ /* 0x000fe20003fa4070 */
[----:B------:R-:W-:-:S02]  /*1890*/  @!P1 IMAD R16, R234, R3, R2 ;  /* 0x00000003ea109224 */ /* 0x000fc400078e0202 */
[----:B------:R-:W-:Y:S01]  /*18a0*/  @!P1 IMAD.WIDE.U32 R2, R234, R23, RZ ;  /* 0x00000017ea029225 */ /* 0x000fe200078e00ff */
[----:B------:R-:W-:Y:S02]  /*18b0*/  ISETP.GE.AND P3, PT, R14, R22, PT ;  /* 0x000000160e00720c */ /* 0x000fe40003f66270 */
[----:B------:R-:W-:Y:S01]  /*18c0*/  @P1 IADD3 R14, R23, R27, RZ ;  /* 0x0000001b170e1210 */ /* 0x000fe20007ffe0ff */
[----:B------:R-:W-:Y:S01]  /*18d0*/  @!P1 IMAD.IADD R3, R3, 0x1, R16 ;  /* 0x0000000103039824 */ /* 0x000fe200078e0210 */
[----:B------:R-:W-:Y:S01]  /*18e0*/  LOP3.LUT R17, R5, R17, RZ, 0x3c, !PT ;  /* 0x0000001105117212 */ /* 0x000fe200078e3cff */
[----:B----4-:R-:W-:Y:S01]  /*18f0*/  @!P1 IMAD R7, R7, R126, RZ ;  /* 0x0000007e07079224 */ /* 0x010fe200078e02ff */
[----:B------:R-:W-:Y:S01]  /*1900*/  @!P1 SHF.R.S32.HI R16, RZ, 0x1f, R126 ;  /* 0x0000001fff109819 */ /* 0x000fe2000001147e */
[-C--:B------:R-:W-:Y:S01]  /*1910*/  @P1 IMAD R20, R235, R14.reuse, RZ ;  /* 0x0000000eeb141224 */ /* 0x080fe200078e02ff */
[----:B------:R-:W-:Y:S01]  /*1920*/  LOP3.LUT R224, R17, 0xfffffe00, R15, 0xf8, !PT ;  /* 0xfffffe0011e07812 */ /* 0x000fe200078ef80f */
[----:B------:R-:W-:-:S04]  /*1930*/  @P1 IMAD.WIDE.U32 R14, R234, R14, RZ ;  /* 0x0000000eea0e1225 */ /* 0x000fc800078e00ff */
[----:B------:R-:W-:Y:S02]  /*1940*/  @!P1 IMAD R7, R6, R16, R7 ;  /* 0x0000001006079224 */ /* 0x000fe400078e0207 */
[----:B------:R-:W-:Y:S01]  /*1950*/  @!P1 IMAD.WIDE.U32 R16, R126, R6, R2 ;  /* 0x000000067e109225 */ /* 0x000fe200078e0002 */
[----:B------:R-:W-:-:S03]  /*1960*/  @P1 IADD3 R35, R15, R20, RZ ;  /* 0x000000140f231210 */ /* 0x000fc60007ffe0ff */
[----:B------:R-:W-:Y:S02]  /*1970*/  @!P5 IMAD.IADD R12, R12, 0x1, -R4 ;  /* 0x000000010c0cd824 */ /* 0x000fe400078e0a04 */
[----:B------:R-:W-:Y:S01]  /*1980*/  @!P1 IMAD.IADD R35, R17, 0x1, R7 ;  /* 0x0000000111239824 */ /* 0x000fe200078e0207 */
[----:B------:R-:W-:Y:S01]  /*1990*/  @!P0 SHF.R.S32.HI R7, RZ, 0x1f, R126 ;  /* 0x0000001fff078819 */ /* 0x000fe2000001147e */
[----:B------:R-:W-:Y:S01]  /*19a0*/  @!P0 IMAD R6, R11, R126, RZ ;  /* 0x0000007e0b068224 */ /* 0x000fe200078e02ff */
[----:B------:R-:W-:Y:S02]  /*19b0*/  ISETP.GE.U32.AND P2, PT, R12, R4, PT ;  /* 0x000000040c00720c */ /* 0x000fe40003f46070 */
[----:B------:R-:W-:Y:S01]  /*19c0*/  LOP3.LUT R2, R127, R13, RZ, 0x3c, !PT ;  /* 0x0000000d7f027212 */ /* 0x000fe200078e3cff */
[C---:B------:R-:W-:Y:S02]  /*19d0*/  @!P0 IMAD R6, R10.reuse, R7, R6 ;  /* 0x000000070a068224 */ /* 0x040fe400078e0206 */
[----:B------:R-:W-:Y:S01]  /*19e0*/  @!P0 IMAD.WIDE.U32 R10, R10, R126, RZ ;  /* 0x0000007e0a0a8225 */ /* 0x000fe200078e00ff */
[----:B------:R-:W-:-:S02]  /*19f0*/  ISETP.GE.AND P4, PT, R2, RZ, PT ;  /* 0x000000ff0200720c */ /* 0x000fc40003f86270 */
[----:B------:R-:W-:Y:S01]  /*1a00*/  @!P5 IADD3 R0, R0, 0x1, RZ ;  /* 0x000000010000d810 */ /* 0x000fe20007ffe0ff */
[----:B------:R-:W-:Y:S01]  /*1a10*/  @P0 IMAD.WIDE.U32 R2, R8, R33, RZ ;  /* 0x0000002108020225 */ /* 0x000fe200078e00ff */
[----:B------:R-:W-:-:S03]  /*1a20*/  @!P0 MOV R2, R10 ;  /* 0x0000000a00028202 */ /* 0x000fc60000000f00 */
[----:B------:R-:W-:Y:S02]  /*1a30*/  @P0 IMAD R4, R9, R33, RZ ;  /* 0x0000002109040224 */ /* 0x000fe400078e02ff */
[----:B------:R-:W-:Y:S01]  /*1a40*/  @P2 VIADD R0, R0, 0x1 ;  /* 0x0000000100002836 */ /* 0x000fe20000000000 */
[----:B------:R1:W5:Y:S01]  /*1a50*/  LD.E.64 R32, desc[UR4][R168.64+0x58] ;  /* 0x00005804a8207980 */ /* 0x000362000c101b00 */
[----:B------:R-:W-:Y:S01]  /*1a60*/  @P0 IMAD.IADD R3, R3, 0x1, R4 ;  /* 0x0000000103030824 */ /* 0x000fe200078e0204 */
[----:B------:R-:W-:Y:S01]  /*1a70*/  IADD3 R2, P2, R244, R2, RZ ;  /* 0x00000002f4027210 */ /* 0x000fe20007f5e0ff */
[----:B------:R-:W-:Y:S02]  /*1a80*/  @!P0 IMAD.IADD R3, R11, 0x1, R6 ;  /* 0x000000010b038824 */ /* 0x000fe400078e0206 */
[----:B------:R-:W-:-:S03]  /*1a90*/  IMAD R12, R19, R127, RZ ;  /* 0x0000007f130c7224 */ /* 0x000fc600078e02ff */
[----:B------:R-:W-:Y:S01]  /*1aa0*/  IADD3.X R3, R36, R3, RZ, P2, !PT ;  /* 0x0000000324037210 */ /* 0x000fe200017fe4ff */
[----:B------:R-:W-:Y:S02]  /*1ab0*/  IMAD R12, R18, R29, R12 ;  /* 0x0000001d120c7224 */ /* 0x000fe400078e020c */
[----:B------:R-:W-:-:S03]  /*1ac0*/  IMAD.WIDE.U32 R18, R127, R18, R2 ;  /* 0x000000127f127225 */ /* 0x000fc600078e0002 */
[----:B------:R1:W5:Y:S01]  /*1ad0*/  LD.E.64 R2, desc[UR4][R168.64] ;  /* 0x00000004a8027980 */ /* 0x000362000c101b00 */
[----:B------:R-:W2:Y:S01]  /*1ae0*/  S2R R21, SR_CgaCtaId ;  /* 0x0000000000157919 */ /* 0x000ea20000008800 */
[----:B------:R-:W-:Y:S01]  /*1af0*/  @P1 IMAD.MOV.U32 R37, RZ, RZ, R14 ;  /* 0x000000ffff251224 */ /* 0x000fe200078e000e */
[----:B------:R-:W-:Y:S01]  /*1b00*/  SHF.R.S32.HI R39, RZ, 0x1f, R38 ;  /* 0x0000001fff277819 */ /* 0x000fe20000011426 */
[----:B------:R-:W-:Y:S01]  /*1b10*/  @!P1 IMAD.MOV.U32 R37, RZ, RZ, R16 ;  /* 0x000000ffff259224 */ /* 0x000fe200078e0010 */
[----:B------:R1:W-:Y:S01]  /*1b20*/  STL [R1+0x8c], R244 ;  /* 0x00008cf401007387 */ /* 0x0003e20000100800 */
[C---:B------:R-:W-:Y:S01]  /*1b30*/  VIADD R117, R244.reuse, 0x40 ;  /* 0x00000040f4757836 */ /* 0x040fe20000000000 */
[----:B------:R-:W-:Y:S01]  /*1b40*/  IADD3 R116, R244, 0x80, RZ ;  /* 0x00000080f4747810 */ /* 0x000fe20007ffe0ff */
[----:B------:R-:W-:Y:S01]  /*1b50*/  IMAD.WIDE R40, R124, 0x80, R38 ;  /* 0x000000807c287825 */ /* 0x000fe200078e0226 */
[----:B------:R1:W-:Y:S03]  /*1b60*/  STL [R1+0x148], R35 ;  /* 0x0001482301007387 */ /* 0x0003e60000100800 */
[----:B------:R-:W-:Y:S01]  /*1b70*/  VIADD R113, R244, 0xc0 ;  /* 0x000000c0f4717836 */ /* 0x000fe20000000000 */
[----:B------:R1:W-:Y:S04]  /*1b80*/  STL [R1+0x144], R37 ;  /* 0x0001442501007387 */ /* 0x0003e80000100800 */
[----:B------:R1:W-:Y:S04]  /*1b90*/  STL.64 [R1+0x90], R38 ;  /* 0x0000902601007387 */ /* 0x0003e80000100a00 */
[----:B------:R1:W-:Y:S04]  /*1ba0*/  STL [R1+0xac], R117 ;  /* 0x0000ac7501007387 */ /* 0x0003e80000100800 */
[----:B------:R1:W-:Y:S04]  /*1bb0*/  STL [R1+0xa8], R116 ;  /* 0x0000a87401007387 */ /* 0x0003e80000100800 */
[----:B------:R1:W-:Y:S04]  /*1bc0*/  STL.64 [R1+0x120], R40 ;  /* 0x0001202801007387 */ /* 0x0003e80000100a00 */
[----:B------:R1:W-:Y:S01]  /*1bd0*/  STL [R1+0xb0], R113 ;  /* 0x0000b07101007387 */ /* 0x0003e20000100800 */
[----:B------:R-:W-:-:S02]  /*1be0*/  ISETP.GE.AND P2, PT, R38, R22, PT ;  /* 0x000000162600720c */ /* 0x000fc40003f46270 */
[----:B------:R-:W-:Y:S01]  /*1bf0*/  ISETP.NE.AND P5, PT, R13, RZ, PT ;  /* 0x000000ff0d00720c */ /* 0x000fe20003fa5270 */
[--C-:B------:R-:W-:Y:S01]  /*1c00*/  @P0 IMAD.MOV.U32 R7, RZ, RZ, R9.reuse ;  /* 0x000000ffff070224 */ /* 0x100fe200078e0009 */
[----:B------:R-:W-:Y:S01]  /*1c10*/  MOV R5, 0x400 ;  /* 0x0000040000057802 */ /* 0x000fe20000000f00 */
[----:B------:R-:W-:Y:S01]  /*1c20*/  IMAD.MOV.U32 R26, RZ, RZ, R0 ;  /* 0x000000ffff1a7224 */ /* 0x000fe200078e0000 */
[-C--:B------:R-:W-:Y:S01]  /*1c30*/  @P0 MOV R6, R8.reuse ;  /* 0x0000000800060202 */ /* 0x080fe20000000f00 */
[----:B------:R-:W-:Y:S01]  /*1c40*/  @!P0 IMAD.MOV.U32 R7, RZ, RZ, R9 ;  /* 0x000000ffff078224 */ /* 0x000fe200078e0009 */
[----:B------:R-:W-:Y:S02]  /*1c50*/  @!P0 MOV R6, R8 ;  /* 0x0000000800068202 */ /* 0x000fe40000000f00 */
[----:B------:R-:W-:Y:S01]  /*1c60*/  IADD3 R20, P0, R244, R37, RZ ;  /* 0x00000025f4147210 */ /* 0x000fe20007f1e0ff */
[----:B------:R-:W-:Y:S01]  /*1c70*/  BSSY B0, `(.L_x_2272) ;  /* 0x000002f000007945 */ /* 0x000fe20003800000 */
[----:B--2---:R-:W-:Y:S01]  /*1c80*/  LEA R5, R21, R5, 0x18 ;  /* 0x0000000515057211 */ /* 0x004fe200078ec0ff */
[----:B------:R-:W-:Y:S01]  /*1c90*/  @!P4 IMAD.MOV R26, RZ, RZ, -R26 ;  /* 0x000000ffff1ac224 */ /* 0x000fe200078e0a1a */
[----:B------:R-:W-:Y:S01]  /*1ca0*/  IADD3 R4, R38, 0x60, RZ ;  /* 0x0000006026047810 */ /* 0x000fe20007ffe0ff */
[----:B------:R-:W-:Y:S01]  /*1cb0*/  IMAD.X R21, R36, 0x1, R35, P0 ;  /* 0x0000000124157824 */ /* 0x000fe200000e0623 */
[----:B------:R-:W-:-:S02]  /*1cc0*/  @!P5 LOP3.LUT R26, RZ, R13, RZ, 0x33, !PT ;  /* 0x0000000dff1ad212 */ /* 0x000fc400078e33ff */
[----:B------:R-:W-:Y:S02]  /*1cd0*/  LEA R224, R224, R5, 0x1 ;  /* 0x00000005e0e07211 */ /* 0x000fe400078e08ff */
[----:B------:R-:W-:Y:S01]  /*1ce0*/  IADD3 R13, R19, R12, RZ ;  /* 0x0000000c130d7210 */ /* 0x000fe20007ffe0ff */
[----:B------:R-:W-:Y:S06]  /*1cf0*/  @P2 BRA `(.L_x_2273) ;  /* 0x0000000000982947 */ /* 0x000fec0003800000 */
[-C--:B-----5:R-:W-:Y:S01]  /*1d00*/  ISETP.GE.AND P5, PT, R117, R229.reuse, PT ;  /* 0x000000e57500720c */ /* 0x0a0fe20003fa6270 */
[-C--:B------:R-:W-:Y:S01]  /*1d10*/  IMAD R0, R41, R6.reuse, RZ ;  /* 0x0000000629007224 */ /* 0x080fe200078e02ff */
[-C--:B------:R-:W-:Y:S01]  /*1d20*/  ISETP.GE.AND P6, PT, R244, R229.reuse, PT ;  /* 0x000000e5f400720c */ /* 0x080fe20003fc6270 */
[----:B------:R-:W-:Y:S01]  /*1d30*/  IMAD.MOV.U32 R12, RZ, RZ, R18 ;  /* 0x000000ffff0c7224 */ /* 0x000fe200078e0012 */
[----:B------:R-:W-:Y:S01]  /*1d40*/  ISETP.GE.AND P4, PT, R116, R229, PT ;  /* 0x000000e57400720c */ /* 0x000fe20003f86270 */
[C---:B------:R-:W-:Y:S02]  /*1d50*/  IMAD R0, R40.reuse, R7, R0 ;  /* 0x0000000728007224 */ /* 0x040fe400078e0200 */
[----:B------:R-:W-:-:S04]  /*1d60*/  IMAD.WIDE.U32 R10, R40, R6, R12 ;  /* 0x00000006280a7225 */ /* 0x000fc800078e000c */
[----:B------:R-:W-:Y:S02]  /*1d70*/  IMAD.IADD R0, R11, 0x1, R0 ;  /* 0x000000010b007824 */ /* 0x000fe400078e0200 */
[CC--:B------:R-:W-:Y:S02]  /*1d80*/  @!P5 LEA R14, P2, R10.reuse, R2.reuse, 0x1 ;  /* 0x000000020a0ed211 */ /* 0x0c0fe400078408ff */
[C---:B------:R-:W-:Y:S01]  /*1d90*/  @!P6 LEA R16, P0, R10.reuse, R2, 0x1 ;  /* 0x000000020a10e211 */ /* 0x040fe200078008ff */
[----:B------:R2:W-:Y:S01]  /*1da0*/  @P6 STS.128 [R224], RZ ;  /* 0x000000ffe0006388 */ /* 0x0005e20000000c00 */
[C-C-:B------:R-:W-:Y:S02]  /*1db0*/  @!P5 LEA.HI.X R15, R10.reuse, R3, R0.reuse, 0x1, P2 ;  /* 0x000000030a0fd211 */ /* 0x140fe400010f0c00 */
[----:B------:R-:W-:Y:S02]  /*1dc0*/  ISETP.GE.AND P2, PT, R113, R229, PT ;  /* 0x000000e57100720c */ /* 0x000fe40003f46270 */
[----:B------:R-:W-:-:S02]  /*1dd0*/  @!P6 LEA.HI.X R17, R10, R3, R0, 0x1, P0 ;  /* 0x000000030a11e211 */ /* 0x000fc400000f0c00 */
[----:B------:R-:W-:-:S03]  /*1de0*/  @!P4 LEA R8, P0, R10, R2, 0x1 ;  /* 0x000000020a08c211 */ /* 0x000fc600078008ff */
        /* <DEDUP_REMOVED lines=17> */
[----:B--2---:R-:W-:-:S04]  /*1f00*/  LEA R8, P0, R10, R2, 0x1 ;  /* 0x000000020a087211 */ /* 0x004fc800078008ff */
[----:B------:R-:W-:-:S05]  /*1f10*/  LEA.HI.X R9, R10, R3, R0, 0x1, P0 ;  /* 0x000000030a097211 */ /* 0x000fca00000f0c00 */
[----:B------:R-:W-:Y:S01]  /*1f20*/  @!PT LDS RZ, [RZ] ;  /* 0x00000000fffff984 */ /* 0x000fe20000000800 */
[----:B------:R-:W-:Y:S01]  /*1f30*/  @!PT LDS RZ, [RZ] ;  /* 0x00000000fffff984 */ /* 0x000fe20000000800 */
[----:B------:R-:W-:Y:S01]  /*1f40*/  @!PT LDS RZ, [RZ] ;  /* 0x00000000fffff984 */ /* 0x000fe20000000800 */
[----:B------:R3:W-:Y:S04]  /*1f50*/  LDGSTS.E.BYPASS.LTC128B.128 [R224+0xc000], desc[UR4][R8.64+0x180] ;  /* 0x0c00018008e07fae */ /* 0x0007e8000b901d44 */
.L_x_2273:
[----:B------:R-:W-:Y:S05]  /*1f60*/  BSYNC B0 ;  /* 0x0000000000007941 */ /* 0x000fea0003800000 */
.L_x_2272:
[----:B-1----:R-:W-:Y:S01]  /*1f70*/  SHF.R.S32.HI R35, RZ, 0x1f, R26 ;  /* 0x0000001fff237819 */ /* 0x002fe2000001141a */
[----:B-----5:R-:W-:Y:S01]  /*1f80*/  IMAD R0, R25, R26, RZ ;  /* 0x0000001a19007224 */ /* 0x020fe200078e02ff */
[----:B------:R-:W-:Y:S01]  /*1f90*/  ISETP.GE.AND P4, PT, R4, R22, PT ;  /* 0x000000160400720c */ /* 0x000fe20003f86270 */
[-C--:B------:R-:W-:Y:S01]  /*1fa0*/  IMAD R4, R235, R38.reuse, RZ ;  /* 0x00000026eb047224 */ /* 0x080fe200078e02ff */
[----:B------:R-:W-:Y:S01]  /*1fb0*/  IADD3 R97, R118, -0x1, RZ ;  /* 0xffffffff76617810 */ /* 0x000fe20007ffe0ff */
[----:B--23--:R-:W-:Y:S01]  /*1fc0*/  IMAD.WIDE.U32 R8, R234, R38, R20 ;  /* 0x00000026ea087225 */ /* 0x00cfe200078e0014 */
[----:B------:R-:W-:Y:S01]  /*1fd0*/  IADD3 R21, R38, 0x20, RZ ;  /* 0x0000002026157810 */ /* 0x000fe20007ffe0ff */
[----:B------:R-:W-:Y:S01]  /*1fe0*/  BSSY B0, `(.L_x_2274) ;  /* 0x000003e000007945 */ /* 0x000fe20003800000 */
[----:B------:R-:W-:Y:S01]  /*1ff0*/  SHF.L.U64.HI R111, R234, 0x6, R235 ;  /* 0x00000006ea6f7819 */ /* 0x000fe200000102eb */
[----:B------:R-:W-:Y:S01]  /*2000*/  IMAD.WIDE.U32 R10, R24, R26, RZ ;  /* 0x0000001a180a7225 */ /* 0x000fe200078e00ff */
[----:B------:R-:W-:-:S02]  /*2010*/  ISETP.GE.AND P0, PT, R21, R22, PT ;  /* 0x000000161500720c */ /* 0x000fc40003f06270 */
[----:B------:R-:W-:Y:S01]  /*2020*/  SHF.R.S32.HI R25, RZ, 0x1f, R97 ;  /* 0x0000001fff197819 */ /* 0x000fe20000011461 */
[----:B------:R-:W-:Y:S01]  /*2030*/  IMAD R0, R24, R35, R0 ;  /* 0x0000002318007224 */ /* 0x000fe200078e0200 */
[----:B------:R-:W-:Y:S01]  /*2040*/  IADD3 R114, P2, R8, R10, RZ ;  /* 0x0000000a08727210 */ /* 0x000fe20007f5e0ff */
[C---:B------:R-:W-:Y:S01]  /*2050*/  IMAD R4, R234.reuse, R39, R4 ;  /* 0x00000027ea047224 */ /* 0x040fe200078e0204 */
[----:B------:R1:W-:Y:S01]  /*2060*/  STL.64 [R1+0x138], R10 ;  /* 0x0001380a01007387 */ /* 0x0003e20000100a00 */
[----:B------:R-:W-:Y:S01]  /*2070*/  IMAD R20, R97, -0x40, R96 ;  /* 0xffffffc061147824 */ /* 0x000fe200078e0260 */
[----:B------:R-:W-:Y:S02]  /*2080*/  IADD3 R0, R11, R0, RZ ;  /* 0x000000000b007210 */ /* 0x000fe40007ffe0ff */
[----:B------:R-:W-:Y:S02]  /*2090*/  SHF.L.U32 R110, R234, 0x6, RZ ;  /* 0x00000006ea6e7819 */ /* 0x000fe400000006ff */
[----:B------:R-:W-:Y:S01]  /*20a0*/  IADD3.X R115, R0, R9, R4, P2, !PT ;  /* 0x0000000900737210 */ /* 0x000fe200017fe404 */
[----:B------:R2:W-:Y:S01]  /*20b0*/  STL [R1+0x150], R0 ;  /* 0x0001500001007387 */ /* 0x0005e20000100800 */
[----:B------:R-:W-:-:S02]  /*20c0*/  ISETP.GE.AND P5, PT, R38, R20, PT ;  /* 0x000000142600720c */ /* 0x000fc40003fa6270 */
[----:B------:R-:W-:Y:S01]  /*20d0*/  ISETP.GE.AND P6, PT, R21, R20, PT ;  /* 0x000000141500720c */ /* 0x000fe20003fc6270 */
[----:B------:R3:W-:Y:S01]  /*20e0*/  STL.64 [R1+0xe8], R114 ;  /* 0x0000e87201007387 */ /* 0x0007e20000100a00 */
[----:B-1----:R-:W-:-:S04]  /*20f0*/  IMAD.WIDE.U32 R10, R97, R110, R114 ;  /* 0x0000006e610a7225 */ /* 0x002fc800078e0072 */
[----:B--2---:R-:W-:-:S04]  /*2100*/  IMAD R0, R111, R97, RZ ;  /* 0x000000616f007224 */ /* 0x004fc800078e02ff */
[----:B------:R-:W-:Y:S01]  /*2110*/  IMAD R22, R25, R110, R0 ;  /* 0x0000006e19167224 */ /* 0x000fe200078e0200 */
[----:B------:R-:W-:Y:S06]  /*2120*/  @P0 BRA `(.L_x_2275) ;  /* 0x0000000000a40947 */ /* 0x000fec0003800000 */
[----:B------:R-:W-:Y:S01]  /*2130*/  IADD3 R0, P0, R40, 0x20, RZ ;  /* 0x0000002028007810 */ /* 0x000fe20007f1e0ff */
[----:B------:R-:W-:Y:S01]  /*2140*/  IMAD.MOV.U32 R8, RZ, RZ, R18 ;  /* 0x000000ffff087224 */ /* 0x000fe200078e0012 */
[----:B------:R-:W-:Y:S01]  /*2150*/  ISETP.GE.AND P2, PT, R244, R229, PT ;  /* 0x000000e5f400720c */ /* 0x000fe20003f46270 */
[----:B------:R-:W-:Y:S02]  /*2160*/  IMAD.MOV.U32 R9, RZ, RZ, R13 ;  /* 0x000000ffff097224 */ /* 0x000fe400078e000d */
[----:B------:R-:W-:Y:S02]  /*2170*/  IMAD.X R4, RZ, RZ, R41, P0 ;  /* 0x000000ffff047224 */ /* 0x000fe400000e0629 */
[----:B------:R-:W-:-:S04]  /*2180*/  IMAD.WIDE.U32 R8, R6, R0, R8 ;  /* 0x0000000006087225 */ /* 0x000fc800078e0008 */
[----:B------:R-:W-:-:S04]  /*2190*/  IMAD R4, R4, R6, RZ ;  /* 0x0000000604047224 */ /* 0x000fc800078e02ff */
[----:B------:R-:W-:Y:S01]  /*21a0*/  IMAD R0, R7, R0, R4 ;  /* 0x0000000007007224 */ /* 0x000fe200078e0204 */
[----:B------:R-:W-:Y:S01]  /*21b0*/  @!P2 LEA R14, P0, R8, R2, 0x1 ;  /* 0x00000002080ea211 */ /* 0x000fe200078008ff */
[----:B------:R1:W-:Y:S02]  /*21c0*/  @P2 STS.128 [R224+0x1000], RZ ;  /* 0x001000ffe0002388 */ /* 0x0003e40000000c00 */
[----:B------:R-:W-:-:S05]  /*21d0*/  IMAD.IADD R0, R9, 0x1, R0 ;  /* 0x0000000109007824 */ /* 0x000fca00078e0200 */
[----:B------:R-:W-:Y:S02]  /*21e0*/  @!P2 LEA.HI.X R15, R8, R3, R0, 0x1, P0 ;  /* 0x00000003080fa211 */ /* 0x000fe400000f0c00 */
[----:B------:R-:W-:-:S03]  /*21f0*/  ISETP.GE.AND P0, PT, R117, R229, PT ;  /* 0x000000e57500720c */ /* 0x000fc60003f06270 */
[----:B------:R-:W-:Y:S01]  /*2200*/  @!PT LDS RZ, [RZ] ;  /* 0x00000000fffff984 */ /* 0x000fe20000000800 */
[----:B------:R-:W-:Y:S01]  /*2210*/  @!PT LDS RZ, [RZ] ;  /* 0x00000000fffff984 */ /* 0x000fe20000000800 */
[----:B------:R-:W-:Y:S01]  /*2220*/  @!PT LDS RZ, [RZ] ;  /* 0x00000000fffff984 */ /* 0x000fe20000000800 */
[----:B------:R2:W-:Y:S10]  /*2230*/  @!P2 LDGSTS.E.BYPASS.LTC128B.128 [R224+0x1000], desc[UR4][R14.64] ;  /* 0x010000000ee0afae */ /* 0x0005f4000b901d44 */
[----:B------:R1:W-:Y:S01]  /*2240*/  @P0 STS.128 [R224+0x5000], RZ ;  /* 0x005000ffe0000388 */ /* 0x0003e20000000c00 */
[----:B--2---:R-:W-:-:S04]  /*2250*/  @!P0 LEA R14, P2, R8, R2, 0x1 ;  /* 0x00000002080e8211 */ /* 0x004fc800078408ff */
        /* <DEDUP_REMOVED lines=15> */
[----:B------:R-:W-:Y:S05]  /*2350*/  @P0 BRA `(.L_x_2275) ;  /* 0x0000000000180947 */ /* 0x000fea0003800000 */
[----:B-1----:R-:W-:-:S04]  /*2360*/  LEA R14, P0, R8, R2, 0x1 ;  /* 0x00000002080e7211 */ /* 0x002fc800078008ff */
[----:B------:R-:W-:-:S05]  /*2370*/  LEA.HI.X R15, R8, R3, R0, 0x1, P0 ;  /* 0x00000003080f7211 */ /* 0x000fca00000f0c00 */
[----:B------:R-:W-:Y:S01]  /*2380*/  @!PT LDS RZ, [RZ] ;  /* 0x00000000fffff984 */ /* 0x000fe20000000800 */
[----:B------:R-:W-:Y:S01]  /*2390*/  @!PT LDS RZ, [RZ] ;  /* 0x00000000fffff984 */ /* 0x000fe20000000800 */
[----:B------:R-:W-:Y:S01]  /*23a0*/  @!PT LDS RZ, [RZ] ;  /* 0x00000000fffff984 */ /* 0x000fe20000000800 */
[----:B------:R2:W-:Y:S04]  /*23b0*/  LDGSTS.E.BYPASS.LTC128B.128 [R224+0xd000], desc[UR4][R14.64+0x180] ;  /* 0x0d0001800ee07fae */ /* 0x0005e8000b901d44 */
.L_x_2275:
[----:B------:R-:W-:Y:S05]  /*23c0*/  BSYNC B0 ;  /* 0x0000000000007941 */ /* 0x000fea0003800000 */
.L_x_2274:
[----:B------:R-:W-:Y:S04]  /*23d0*/  BSSY B0, `(.L_x_2276) ;  /* 0x000002b000007945 */ /* 0x000fe80003800000 */
[----:B------:R-:W-:Y:S05]  /*23e0*/  @P3 BRA `(.L_x_2277) ;  /* 0x0000000000a43947 */ /* 0x000fea0003800000 */
[----:B------:R-:W-:Y:S01]  /*23f0*/  IADD3 R0, P2, R40, 0x40, RZ ;  /* 0x0000004028007810 */ /* 0x000fe20007f5e0ff */
[----:B------:R-:W-:Y:S01]  /*2400*/  IMAD.MOV.U32 R8, RZ, RZ, R18 ;  /* 0x000000ffff087224 */ /* 0x000fe200078e0012 */
[-C--:B------:R-:W-:Y:S01]  /*2410*/  ISETP.GE.AND P0, PT, R244, R229.reuse, PT ;  /* 0x000000e5f400720c */ /* 0x080fe20003f06270 */
[----:B------:R-:W-:Y:S01]  /*2420*/  IMAD.MOV.U32 R9, RZ, RZ, R13 ;  /* 0x000000ffff097224 */ /* 0x000fe200078e000d */
[----:B------:R-:W-:Y:S01]  /*2430*/  ISETP.GE.AND P3, PT, R117, R229, PT ;  /* 0x000000e57500720c */ /* 0x000fe20003f66270 */
[----:B------:R-:W-:Y:S02]  /*2440*/  IMAD.X R4, RZ, RZ, R41, P2 ;  /* 0x000000ffff047224 */ /* 0x000fe400010e0629 */
[----:B------:R-:W-:-:S04]  /*2450*/  IMAD.WIDE.U32 R8, R6, R0, R8 ;  /* 0x0000000006087225 */ /* 0x000fc800078e0008 */
[----:B------:R-:W-:-:S04]  /*2460*/  IMAD R4, R4, R6, RZ ;  /* 0x0000000604047224 */ /* 0x000fc800078e02ff */
[----:B------:R-:W-:Y:S01]  /*2470*/  IMAD R0, R7, R0, R4 ;  /* 0x0000000007007224 */ /* 0x000fe200078e0204 */
[----:B-12---:R-:W-:Y:S01]  /*2480*/  @!P0 LEA R14, P2, R8, R2, 0x1 ;  /* 0x00000002080e8211 */ /* 0x006fe200078408ff */
[----:B------:R4:W-:Y:S02]  /*2490*/  @P0 STS.128 [R224+0x2000], RZ ;  /* 0x002000ffe0000388 */ /* 0x0009e40000000c00 */
[----:B------:R-:W-:-:S05]  /*24a0*/  IMAD.IADD R0, R9, 0x1, R0 ;  /* 0x0000000109007824 */ /* 0x000fca00078e0200 */
[----:B------:R-:W-:Y:S02]  /*24b0*/  @!P0 LEA.HI.X R15, R8, R3, R0, 0x1, P2 ;  /* 0x00000003080f8211 */ /* 0x000fe400010f0c00 */
[----:B------:R-:W-:-:S03]  /*24c0*/  ISETP.GE.AND P2, PT, R116, R229, PT ;  /* 0x000000e57400720c */ /* 0x000fc60003f46270 */
[----:B------:R-:W-:Y:S01]  /*24d0*/  @!PT LDS RZ, [RZ] ;  /* 0x00000000fffff984 */ /* 0x000fe20000000800 */
[----:B------:R-:W-:Y:S01]  /*24e0*/  @!PT LDS RZ, [RZ] ;  /* 0x00000000fffff984 */ /* 0x000fe20000000800 */
[----:B------:R-:W-:Y:S01]  /*24f0*/  @!PT LDS RZ, [RZ] ;  /* 0x00000000fffff984 */ /* 0x000fe20000000800 */
[----:B------:R1:W-:Y:S01]  /*2500*/  @!P0 LDGSTS.E.BYPASS.LTC128B.128 [R224+0x2000], desc[UR4][R14.64] ;  /* 0x020000000ee08fae */ /* 0x0003e2000b901d44 */
[----:B------:R-:W-:-:S03]  /*2510*/  @!P3 LEA R16, P0, R8, R2, 0x1 ;  /* 0x000000020810b211 */ /* 0x000fc600078008ff */
[----:B------:R4:W-:Y:S01]  /*2520*/  @P3 STS.128 [R224+0x6000], RZ ;  /* 0x006000ffe0003388 */ /* 0x0009e20000000c00 */
[----:B------:R-:W-:-:S05]  /*2530*/  @!P3 LEA.HI.X R17, R8, R3, R0, 0x1, P0 ;  /* 0x000000030811b211 */ /* 0x000fca00000f0c00 */
[----:B------:R-:W-:Y:S01]  /*2540*/  @!PT LDS RZ, [RZ] ;  /* 0x00000000fffff984 */ /* 0x000fe20000000800 */
[----:B------:R-:W-:Y:S01]  /*2550*/  @!PT LDS RZ, [RZ] ;  /* 0x00000000fffff984 */ /* 0x000fe20000000800 */
[----:B------:R-:W-:Y:S01]  /*2560*/  @!PT LDS RZ, [RZ] ;  /* 0x00000000fffff984 */ /* 0x000fe20000000800 */
[----:B------:R4:W-:Y:S04]  /*2570*/  @!P3 LDGSTS.E.BYPASS.LTC128B.128 [R224+0x6000], desc[UR4][R16.64+0x80] ;  /* 0x0600008010e0bfae */ /* 0x0009e8000b901d44 */
[----:B------:R4:W-:Y:S01]  /*2580*/  @P2 STS.128 [R224+0xa000], RZ ;  /* 0x00a000ffe0002388 */ /* 0x0009e20000000c00 */
[----:B-1----:R-:W-:-:S04]  /*2590*/  @!P2 LEA R14, P0, R8, R2, 0x1 ;  /* 0x00000002080ea211 */ /* 0x002fc800078008ff */
        /* <DEDUP_REMOVED lines=8> */
[----:B----4-:R-:W-:-:S04]  /*2620*/  LEA R14, P0, R8, R2, 0x1 ;  /* 0x00000002080e7211 */ /* 0x010fc800078008ff */
[----:B------:R-:W-:-:S05]  /*2630*/  LEA.HI.X R15, R8, R3, R0, 0x1, P0 ;  /* 0x00000003080f7211 */ /* 0x000fca00000f0c00 */
[----:B------:R-:W-:Y:S01]  /*2640*/  @!PT LDS RZ, [RZ] ;  /* 0x00000000fffff984 */ /* 0x000fe20000000800 */
[----:B------:R-:W-:Y:S01]  /*2650*/  @!PT LDS RZ, [RZ] ;  /* 0x00000000fffff984 */ /* 0x000fe20000000800 */
[----:B------:R-:W-:Y:S01]  /*2660*/  @!PT LDS RZ, [RZ] ;  /* 0x00000000fffff984 */ /* 0x000fe20000000800 */
[----:B------:R1:W-:Y:S04]  /*2670*/  LDGSTS.E.BYPASS.LTC128B.128 [R224+0xe000], desc[UR4][R14.64+0x180] ;  /* 0x0e0001800ee07fae */ /* 0x0003e8000b901d44 */
.L_x_2277:
[----:B------:R-:W-:Y:S05]  /*2680*/  BSYNC B0 ;  /* 0x0000000000007941 */ /* 0x000fea0003800000 */
.L_x_2276:
[----:B------:R-:W-:Y:S04]  /*2690*/  BSSY B0, `(.L_x_2278) ;  /* 0x000002a000007945 */ /* 0x000fe80003800000 */
[----:B------:R-:W-:Y:S05]  /*26a0*/  @P4 BRA `(.L_x_2279) ;  /* 0x0000000000a04947 */ /* 0x000fea0003800000 */
[----:B------:R-:W-:Y:S01]  /*26b0*/  IADD3 R0, P0, R40, 0x60, RZ ;  /* 0x0000006028007810 */ /* 0x000fe20007f1e0ff */
[----:B------:R-:W-:Y:S01]  /*26c0*/  IMAD.MOV.U32 R12, RZ, RZ, R18 ;  /* 0x000000ffff0c7224 */ /* 0x000fe200078e0012 */
[-C--:B------:R-:W-:Y:S02]  /*26d0*/  ISETP.GE.AND P2, PT, R244, R229.reuse, PT ;  /* 0x000000e5f400720c */ /* 0x080fe40003f46270 */
[-C--:B------:R-:W-:Y:S01]  /*26e0*/  ISETP.GE.AND P4, PT, R117, R229.reuse, PT ;  /* 0x000000e57500720c */ /* 0x080fe20003f86270 */
[----:B------:R-:W-:Y:S01]  /*26f0*/  IMAD.X R4, RZ, RZ, R41, P0 ;  /* 0x000000ffff047224 */ /* 0x000fe200000e0629 */
[----:B------:R-:W-:Y:S01]  /*2700*/  ISETP.GE.AND P3, PT, R116, R229, PT ;  /* 0x000000e57400720c */ /* 0x000fe20003f66270 */
[----:B------:R-:W-:-:S04]  /*2710*/  IMAD.WIDE.U32 R12, R6, R0, R12 ;  /* 0x00000000060c7225 */ /* 0x000fc800078e000c */
[----:B------:R-:W-:-:S04]  /*2720*/  IMAD R4, R4, R6, RZ ;  /* 0x0000000604047224 */ /* 0x000fc800078e02ff */
[----:B------:R-:W-:Y:S01]  /*2730*/  IMAD R0, R7, R0, R4 ;  /* 0x0000000007007224 */ /* 0x000fe200078e0204 */
[----:B------:R-:W-:Y:S01]  /*2740*/  @!P2 LEA R6, P0, R12, R2, 0x1 ;  /* 0x000000020c06a211 */ /* 0x000fe200078008ff */
[----:B------:R1:W-:Y:S02]  /*2750*/  @P2 STS.128 [R224+0x3000], RZ ;  /* 0x003000ffe0002388 */ /* 0x0003e40000000c00 */
[----:B------:R-:W-:-:S05]  /*2760*/  IMAD.IADD R0, R13, 0x1, R0 ;  /* 0x000000010d007824 */ /* 0x000fca00078e0200 */
[C---:B------:R-:W-:Y:S02]  /*2770*/  @!P2 LEA.HI.X R7, R12.reuse, R3, R0, 0x1, P0 ;  /* 0x000000030c07a211 */ /* 0x040fe400000f0c00 */
[----:B------:R-:W-:-:S03]  /*2780*/  @!P4 LEA R8, P0, R12, R2, 0x1 ;  /* 0x000000020c08c211 */ /* 0x000fc600078008ff */
[----:B------:R-:W-:Y:S01]  /*2790*/  @!PT LDS RZ, [RZ] ;  /* 0x00000000fffff984 */ /* 0x000fe20000000800 */
[----:B------:R-:W-:Y:S01]  /*27a0*/  @!PT LDS RZ, [RZ] ;  /* 0x00000000fffff984 */ /* 0x000fe20000000800 */
[----:B------:R-:W-:Y:S01]  /*27b0*/  @!PT LDS RZ, [RZ] ;  /* 0x00000000fffff984 */ /* 0x000fe20000000800 */
[----:B------:R5:W-:Y:S01]  /*27c0*/  @!P2 LDGSTS.E.BYPASS.LTC128B.128 [R224+0x3000], desc[UR4][R6.64] ;  /* 0x0300000006e0afae */ /* 0x000be2000b901d44 */
[C---:B------:R-:W-:Y:S02]  /*27d0*/  @!P4 LEA.HI.X R9, R12.reuse, R3, R0, 0x1, P0 ;  /* 0x000000030c09c211 */ /* 0x040fe400000f0c00 */
[----:B------:R-:W-:Y:S01]  /*27e0*/  ISETP.GE.AND P0, PT, R113, R229, PT ;  /* 0x000000e57100720c */ /* 0x000fe20003f06270 */
[----:B------:R1:W-:Y:S04]  /*27f0*/  @P4 STS.128 [R224+0x7000], RZ ;  /* 0x007000ffe0004388 */ /* 0x0003e80000000c00 */
        /* <DEDUP_REMOVED lines=13> */
[----:B------:R-:W-:-:S04]  /*28d0*/  LEA R2, P0, R12, R2, 0x1 ;  /* 0x000000020c027211 */ /* 0x000fc800078008ff */
[----:B------:R-:W-:-:S05]  /*28e0*/  LEA.HI.X R3, R12, R3, R0, 0x1, P0 ;  /* 0x000000030c037211 */ /* 0x000fca00000f0c00 */
[----:B------:R-:W-:Y:S01]  /*28f0*/  @!PT LDS RZ, [RZ] ;  /* 0x00000000fffff984 */ /* 0x000fe20000000800 */
[----:B------:R-:W-:Y:S01]  /*2900*/  @!PT LDS RZ, [RZ] ;  /* 0x00000000fffff984 */ /* 0x000fe20000000800 */
[----:B------:R-:W-:Y:S01]  /*2910*/  @!PT LDS RZ, [RZ] ;  /* 0x00000000fffff984 */ /* 0x000fe20000000800 */
[----:B------:R1:W-:Y:S04]  /*2920*/  LDGSTS.E.BYPASS.LTC128B.128 [R224+0xf000], desc[UR4][R2.64+0x180] ;  /* 0x0f00018002e07fae */ /* 0x0003e8000b901d44 */
.L_x_2279:
[----:B------:R-:W-:Y:S05]  /*2930*/  BSYNC B0 ;  /* 0x0000000000007941 */ /* 0x000fea0003800000 */
.L_x_2278:
[----:B------:R-:W-:Y:S01]  /*2940*/  BSSY B0, `(.L_x_2280) ;  /* 0x0000026000007945 */ /* 0x000fe20003800000 */
[C---:B------:R-:W-:Y:S01]  /*2950*/  SHF.L.U64.HI R239, R234.reuse, 0x5, R235 ;  /* 0x00000005eaef7819 */ /* 0x040fe200000102eb */
[----:B------:R-:W-:Y:S01]  /*2960*/  IMAD.SHL.U32 R238, R234, 0x20, RZ ;  /* 0x00000020eaee7824 */ /* 0x000fe200078e00ff */
[----:B------:R-:W-:Y:S01]  /*2970*/  IADD3 R4, R11, R22, RZ ;  /* 0x000000160b047210 */ /* 0x000fe20007ffe0ff */
[----:B------:R-:W-:Y:S06]  /*2980*/  @P5 BRA `(.L_x_2281) ;  /* 0x0000000000845947 */ /* 0x000fec0003800000 */
[-C--:B------:R-:W-:Y:S02]  /*2990*/  ISETP.GE.AND P4, PT, R117, R229.reuse, PT ;  /* 0x000000e57500720c */ /* 0x080fe40003f86270 */
[-C--:B------:R-:W-:Y:S02]  /*29a0*/  ISETP.GE.AND P5, PT, R244, R229.reuse, PT ;  /* 0x000000e5f400720c */ /* 0x080fe40003fa6270 */
[----:B------:R-:W-:-:S09]  /*29b0*/  ISETP.GE.AND P3, PT, R116, R229, PT ;  /* 0x000000e57400720c */ /* 0x000fd20003f66270 */
[CC--:B-1----:R-:W-:Y:S02]  /*29c0*/  @!P4 LEA R6, P0, R10.reuse, R246.reuse, 0x1 ;  /* 0x000000f60a06c211 */ /* 0x0c2fe400078008ff */
[CC--:B------:R-:W-:Y:S01]  /*29d0*/  @!P5 LEA R8, P2, R10.reuse, R246.reuse, 0x1 ;  /* 0x000000f60a08d211 */ /* 0x0c0fe200078408ff */
[----:B------:R1:W-:Y:S01]  /*29e0*/  @P5 STS.128 [R224+0x10000], RZ ;  /* 0x010000ffe0005388 */ /* 0x0003e20000000c00 */
[C-C-:B------:R-:W-:Y:S02]  /*29f0*/  @!P4 LEA.HI.X R7, R10.reuse, R247, R4.reuse, 0x1, P0 ;  /* 0x000000f70a07c211 */ /* 0x140fe400000f0c04 */
[----:B------:R-:W-:Y:S02]  /*2a00*/  ISETP.GE.AND P0, PT, R113, R229, PT ;  /* 0x000000e57100720c */ /* 0x000fe40003f06270 */
[C---:B------:R-:W-:Y:S02]  /*2a10*/  @!P5 LEA.HI.X R9, R10.reuse, R247, R4, 0x1, P2 ;  /* 0x000000f70a09d211 */ /* 0x040fe400010f0c04 */
[----:B------:R-:W-:-:S03]  /*2a20*/  @!P3 LEA R2, P2, R10, R246, 0x1 ;  /* 0x000000f60a02b211 */ /* 0x000fc600078408ff */
        /* <DEDUP_REMOVED lines=23> */
.L_x_2281:
[----:B------:R-:W-:Y:S05]  /*2ba0*/  BSYNC B0 ;  /* 0x0000000000007941 */ /* 0x000fea0003800000 */
.L_x_2280:
[----:B------:R-:W-:Y:S04]  /*2bb0*/  BSSY B0, `(.L_x_2282) ;  /* 0x0000024000007945 */ /* 0x000fe80003800000 */
[----:B------:R-:W-:Y:S05]  /*2bc0*/  @P6 BRA `(.L_x_2283) ;  /* 0x0000000000886947 */ /* 0x000fea0003800000 */
[-C--:B------:R-:W-:Y:S02]  /*2bd0*/  ISETP.GE.AND P6, PT, R244, R229.reuse, PT ;  /* 0x000000e5f400720c */ /* 0x080fe40003fc6270 */
[-C--:B------:R-:W-:Y:S02]  /*2be0*/  ISETP.GE.AND P5, PT, R117, R229.reuse, PT ;  /* 0x000000e57500720c */ /* 0x080fe40003fa6270 */
[-C--:B------:R-:W-:Y:S02]  /*2bf0*/  ISETP.GE.AND P4, PT, R116, R229.reuse, PT ;  /* 0x000000e57400720c */ /* 0x080fe40003f86270 */
[----:B------:R-:W-:Y:S02]  /*2c00*/  ISETP.GE.AND P2, PT, R113, R229, PT ;  /* 0x000000e57100720c */ /* 0x000fe40003f46270 */
[----:B------:R-:W-:-:S05]  /*2c10*/  IADD3 R0, P0, R238, R10, RZ ;  /* 0x0000000aee007210 */ /* 0x000fca0007f1e0ff */
[----:B------:R-:W-:Y:S01]  /*2c20*/  IMAD.X R4, R239, 0x1, R4, P0 ;  /* 0x00000001ef047824 */ /* 0x000fe200000e0604 */
[CC--:B------:R-:W-:Y:S01]  /*2c30*/  @!P6 LEA R10, P3, R0.reuse, R246.reuse, 0x1 ;  /* 0x000000f6000ae211 */ /* 0x0c0fe200078608ff */
[----:B------:R2:W-:Y:S01]  /*2c40*/  @P6 STS.128 [R224+0x11000], RZ ;  /* 0x011000ffe0006388 */ /* 0x0005e20000000c00 */
[CC--:B-1----:R-:W-:Y:S02]  /*2c50*/  @!P5 LEA R8, P0, R0.reuse, R246.reuse, 0x1 ;  /* 0x000000f60008d211 */ /* 0x0c2fe400078008ff */
[CCC-:B------:R-:W-:Y:S02]  /*2c60*/  @!P6 LEA.HI.X R11, R0.reuse, R247.reuse, R4.reuse, 0x1, P3 ;  /* 0x000000f7000be211 */ /* 0x1c0fe400018f0c04 */
[CC--:B------:R-:W-:Y:S02]  /*2c70*/  @!P4 LEA R6, P3, R0.reuse, R246.reuse, 0x1 ;  /* 0x000000f60006c211 */ /* 0x0c0fe400078608ff */
[C---:B------:R-:W-:Y:S01]  /*2c80*/  @!P5 LEA.HI.X R9, R0.reuse, R247, R4, 0x1, P0 ;  /* 0x000000f70009d211 */ /* 0x040fe200000f0c04 */
[----:B------:R-:W-:Y:S01]  /*2c90*/  @!PT LDS RZ, [RZ] ;  /* 0x00000000fffff984 */ /* 0x000fe20000000800 */
[----:B------:R-:W-:Y:S01]  /*2ca0*/  @!PT LDS RZ, [RZ] ;  /* 0x00000000fffff984 */ /* 0x000fe20000000800 */
[----:B------:R-:W-:Y:S01]  /*2cb0*/  @!PT LDS RZ, [RZ] ;  /* 0x00000000fffff984 */ /* 0x000fe20000000800 */
[----:B------:R2:W-:Y:S01]  /*2cc0*/  @!P6 LDGSTS.E.BYPASS.LTC128B.128 [R224+0x11000], desc[UR4][R10.64] ;  /* 0x110000000ae0efae */ /* 0x0005e2000b901d44 */
[----:B------:R-:W-:-:S02]  /*2cd0*/  @!P2 LEA R2, P0, R0, R246, 0x1 ;  /* 0x000000f60002a211 */ /* 0x000fc400078008ff */
[CCC-:B------:R-:W-:Y:S01]  /*2ce0*/  @!P4 LEA.HI.X R7, R0.reuse, R247.reuse, R4.reuse, 0x1, P3 ;  /* 0x000000f70007c211 */ /* 0x1c0fe200018f0c04 */
        /* <DEDUP_REMOVED lines=15> */
[----:B------:R2:W-:Y:S02]  /*2de0*/  @!P2 LDGSTS.E.BYPASS.LTC128B.128 [R224+0x17000], desc[UR4][R2.64+0x180] ;  /* 0x1700018002e0afae */ /* 0x0005e4000b901d44 */
.L_x_2283:
[----:B------:R-:W-:Y:S05]  /*2df0*/  BSYNC B0 ;  /* 0x0000000000007941 */ /* 0x000fea0003800000 */
.L_x_2282:
[----:B-12---:R-:W2:Y:S01]  /*2e00*/  LD.E.64 R8, desc[UR4][R168.64+0x1b8] ;  /* 0x0001b804a8087980 */ /* 0x006ea2000c101b00 */
[----:B------:R-:W-:Y:S01]  /*2e10*/  LEA.HI R7, R28, R107, RZ, 0x4 ;  /* 0x0000006b1c077211 */ /* 0x000fe200078f20ff */
[----:B------:R-:W-:Y:S01]  /*2e20*/  @!P1 IMAD R3, R237, R23, RZ ;  /* 0x00000017ed039224 */ /* 0x000fe200078e02ff */
[----:B------:R-:W-:Y:S01]  /*2e30*/  @!P1 SHF.R.S32.HI R2, RZ, 0x1f, R23 ;  /* 0x0000001fff029819 */ /* 0x000fe20000011417 */
[----:B------:R-:W0:Y:S01]  /*2e40*/  LDGDEPBAR ;  /* 0x00000000000079af */ /* 0x000e220000000000 */
[----:B------:R-:W-:Y:S02]  /*2e50*/  LOP3.LUT R0, R7, 0xfffffff0, RZ, 0xc0, !PT ;  /* 0xfffffff007007812 */ /* 0x000fe400078ec0ff */
[----:B------:R-:W-:Y:S01]  /*2e60*/  SHF.L.U32 R11, R38, 0x3, RZ ;  /* 0x00000003260b7819 */ /* 0x000fe200000006ff */
[----:B------:R1:W5:Y:S02]  /*2e70*/  LD.E R227, desc[UR4][R168.64+0x184] ;  /* 0x00018404a8e37980 */ /* 0x000364000c101900 */
[----:B------:R-:W-:Y:S01]  /*2e80*/  IMAD.IADD R0, R107, 0x1, -R0 ;  /* 0x000000016b007824 */ /* 0x000fe200078e0a00 */
[----:B------:R-:W-:Y:S01]  /*2e90*/  SHF.R.S32.HI R4, RZ, 0x4, R7 ;  /* 0x00000004ff047819 */ /* 0x000fe20000011407 */
[----:B------:R1:W5:Y:S03]  /*2ea0*/  LD.E R100, desc[UR4][R168.64+0x188] ;  /* 0x00018804a8647980 */ /* 0x000366000c101900 */
[----:B----4-:R-:W-:-:S02]  /*2eb0*/  SHF.R.S32.HI R17, RZ, 0x1f, R0 ;  /* 0x0000001fff117819 */ /* 0x010fc40000011400 */
[----:B------:R-:W-:Y:S02]  /*2ec0*/  LEA.HI R7, R7, R4, RZ, 0x1 ;  /* 0x0000000407077211 */ /* 0x000fe400078f08ff */
[----:B------:R-:W-:Y:S02]  /*2ed0*/  LEA.HI R17, R17, R0, RZ, 0x3 ;  /* 0x0000000011117211 */ /* 0x000fe400078f18ff */
[----:B--2---:R-:W-:-:S04]  /*2ee0*/  ISETP.NE.U32.AND P0, PT, R8, RZ, PT ;  /* 0x000000ff0800720c */ /* 0x004fc80003f05070 */
[----:B------:R-:W-:-:S13]  /*2ef0*/  ISETP.NE.AND.EX P0, PT, R9, RZ, PT, P0 ;  /* 0x000000ff0900720c */ /* 0x000fda0003f05300 */
[----:B------:R-:W2:Y:S01]  /*2f00*/  @P0 LD.E.64 R12, desc[UR4][R168.64+0x1c0] ;  /* 0x0001c004a80c0980 */ /* 0x000ea2000c101b00 */
[----:B------:R-:W-:Y:S01]  /*2f10*/  LOP3.LUT R10, R7, 0xfffffffe, RZ, 0xc0, !PT ;  /* 0xfffffffe070a7812 */ /* 0x000fe200078ec0ff */
[C---:B------:R-:W-:Y:S01]  /*2f20*/  @!P1 IMAD R6, R236.reuse, R2, R3 ;  /* 0x00000002ec069224 */ /* 0x040fe200078e0203 */
[----:B------:R-:W-:Y:S01]  /*2f30*/  LOP3.LUT R7, R17, 0xfffffff8, RZ, 0xc0, !PT ;  /* 0xfffffff811077812 */ /* 0x000fe200078ec0ff */
[----:B------:R-:W-:Y:S01]  /*2f40*/  @!P1 IMAD.WIDE.U32 R2, R236, R23, RZ ;  /* 0x00000017ec029225 */ /* 0x000fe200078e00ff */
[----:B------:R-:W-:Y:S01]  /*2f50*/  IADD3 R16, R4, -R10, RZ ;  /* 0x8000000a04107210 */ /* 0x000fe20007ffe0ff */
[----:B------:R1:W5:Y:S01]  /*2f60*/  @P0 LD.E R99, desc[UR4][R168.64+0xd8] ;  /* 0x0000d804a8630980 */ /* 0x000362000c101900 */
[----:B------:R-:W-:Y:S01]  /*2f70*/  @!P1 SHF.R.S32.HI R4, RZ, 0x1f, R126 ;  /* 0x0000001fff049819 */ /* 0x000fe2000001147e */
[----:B------:R-:W-:Y:S01]  /*2f80*/  IMAD.IADD R24, R0, 0x1, -R7 ;  /* 0x0000000100187824 */ /* 0x000fe200078e0a07 */
[----:B------:R-:W-:Y:S01]  /*2f90*/  @P0 MOV R28, R127 ;  /* 0x0000007f001c0202 */ /* 0x000fe20000000f00 */
[----:B------:R-:W-:Y:S01]  /*2fa0*/  IMAD.SHL.U32 R0, R34, 0x40, RZ ;  /* 0x0000004022007824 */ /* 0x000fe200078e00ff */
[-C--:B------:R-:W-:Y:S01]  /*2fb0*/  ISETP.GE.AND P3, PT, R38, R20.reuse, PT ;  /* 0x000000142600720c */ /* 0x080fe20003f66270 */
[----:B------:R-:W-:Y:S01]  /*2fc0*/  @!P1 IMAD.IADD R3, R3, 0x1, R6 ;  /* 0x0000000103039824 */ /* 0x000fe200078e0206 */
[----:B------:R-:W-:Y:S01]  /*2fd0*/  ISETP.GE.AND P6, PT, R21, R20, PT ;  /* 0x000000141500720c */ /* 0x000fe20003fc6270 */
[----:B------:R-:W-:Y:S01]  /*2fe0*/  @P1 IMAD.IADD R6, R23, 0x1, R27 ;  /* 0x0000000117061824 */ /* 0x000fe200078e021b */
[----:B------:R-:W-:Y:S01]  /*2ff0*/  LOP3.LUT R0, R0, 0x1c0, RZ, 0xc0, !PT ;  /* 0x000001c000007812 */ /* 0x000fe200078ec0ff */
[----:B------:R-:W-:Y:S01]  /*3000*/  @!P1 IMAD R10, R31, R126, RZ ;  /* 0x0000007e1f0a9224 */ /* 0x000fe200078e02ff */
[----:B------:R-:W-:Y:S01]  /*3010*/  SHF.R.S32.HI R109, RZ, 0x5, R105 ;  /* 0x00000005ff6d7819 */ /* 0x000fe20000011469 */
[----:B------:R-:W-:-:S02]  /*3020*/  @P1 IMAD R15, R237, R6, RZ ;  /* 0x00000006ed0f1224 */ /* 0x000fc400078e02ff */
[----:B------:R-:W-:Y:S01]  /*3030*/  @!P1 IMAD R14, R30, R4, R10 ;  /* 0x000000041e0e9224 */ /* 0x000fe200078e020a */
[----:B------:R-:W-:Y:S01]  /*3040*/  LOP3.LUT R4, R0, 0x8, R11, 0xf8, !PT ;  /* 0x0000000800047812 */ /* 0x000fe200078ef80b */
[----:B------:R-:W-:Y:S01]  /*3050*/  @P1 IMAD.WIDE.U32 R6, R236, R6, RZ ;  /* 0x00000006ec061225 */ /* 0x000fe200078e00ff */
[----:B------:R-:W-:Y:S02]  /*3060*/  SHF.R.U32.HI R0, RZ, 0x3, R0 ;  /* 0x00000003ff007819 */ /* 0x000fe40000011600 */
[----:B------:R-:W-:Y:S01]  /*3070*/  @P0 SHF.R.S32.HI R11, RZ, 0x1f, R126 ;  /* 0x0000001fff0b0819 */ /* 0x000fe2000001147e */
[----:B------:R-:W-:Y:S01]  /*3080*/  @!P1 IMAD.WIDE.U32 R2, R126, R30, R2 ;  /* 0x0000001e7e029225 */ /* 0x000fe200078e0002 */
[----:B------:R-:W-:Y:S02]  /*3090*/  LOP3.LUT R10, R4, R0, RZ, 0x3c, !PT ;  /* 0x00000000040a7212 */ /* 0x000fe400078e3cff */
[----:B------:R-:W-:Y:S01]  /*30a0*/  SHF.L.U32 R0, R24, 0x6, RZ ;  /* 0x0000000618007819 */ /* 0x000fe200000006ff */
[----:B------:R-:W-:-:S02]  /*30b0*/  @P1 IMAD.MOV.U32 R19, RZ, RZ, R6 ;  /* 0x000000ffff131224 */ /* 0x000fc400078e0006 */
[----:B------:R-:W-:Y:S01]  /*30c0*/  @!P1 IMAD.MOV.U32 R19, RZ, RZ, R2 ;  /* 0x000000ffff139224 */ /* 0x000fe200078e0002 */
[----:B------:R-:W-:Y:S01]  /*30d0*/  LOP3.LUT R0, R0, 0x1c0, RZ, 0xc0, !PT ;  /* 0x000001c000007812 */ /* 0x000fe200078ec0ff */
[----:B------:R-:W-:Y:S02]  /*30e0*/  @P1 IMAD.IADD R18, R7, 0x1, R15 ;  /* 0x0000000107121824 */ /* 0x000fe400078e020f */
[----:B------:R-:W-:Y:S01]  /*30f0*/  @!P1 IMAD.IADD R18, R3, 0x1, R14 ;  /* 0x0000000103129824 */ /* 0x000fe200078e020e */
[----:B------:R-:W-:Y:S01]  /*3100*/  SHF.L.U32 R3, R16, 0x3, RZ ;  /* 0x0000000310037819 */ /* 0x000fe200000006ff */
[----:B------:R-:W-:Y:S01]  /*3110*/  IMAD R7, R237, R38, RZ ;  /* 0x00000026ed077224 */ /* 0x000fe200078e02ff */
[----:B------:R-:W-:Y:S01]  /*3120*/  IADD3 R2, P1, R244, R19, RZ ;  /* 0x00000013f4027210 */ /* 0x000fe20007f3e0ff */
[----:B------:R-:W-:Y:S01]  /*3130*/  IMAD.WIDE.U32 R20, R32, R26, RZ ;  /* 0x0000001a20147225 */ /* 0x000fe200078e00ff */
[----:B------:R-:W-:Y:S01]  /*3140*/  LOP3.LUT R6, R0, 0x8, R3, 0xf8, !PT ;  /* 0x0000000800067812 */ /* 0x000fe200078ef803 */
[----:B------:R4:W-:Y:S01]  /*3150*/  STL [R1+0x140], R18 ;  /* 0x0001401201007387 */ /* 0x0009e20000100800 */
[----:B------:R-:W-:Y:S01]  /*3160*/  SHF.R.U32.HI R4, RZ, 0x3, R0 ;  /* 0x00000003ff047819 */ /* 0x000fe20000011600 */
[----:B------:R-:W-:-:S02]  /*3170*/  IMAD.X R3, R36, 0x1, R18, P1 ;  /* 0x0000000124037824 */ /* 0x000fc400008e0612 */
[----:B------:R-:W-:Y:S01]  /*3180*/  IMAD R14, R236, R39, R7 ;  /* 0x00000027ec0e7224 */ /* 0x000fe200078e0207 */
[----:B------:R-:W-:Y:S01]  /*3190*/  LOP3.LUT R15, R6, R4, RZ, 0x3c, !PT ;  /* 0x00000004060f7212 */ /* 0x000fe200078e3cff */
[----:B------:R-:W-:Y:S01]  /*31a0*/  IMAD.WIDE.U32 R6, R236, R38, R2 ;  /* 0x00000026ec067225 */ /* 0x000fe200078e0002 */
[----:B------:R3:W-:Y:S03]  /*31b0*/  STL [R1+0x12c], R19 ;  /* 0x00012c1301007387 */ /* 0x0007e60000100800 */
[----:B------:R-:W-:Y:S01]  /*31c0*/  IMAD R0, R16, 0x200, R10 ;  /* 0x0000020010007824 */ /* 0x000fe200078e020a */
[----:B------:R-:W-:Y:S01]  /*31d0*/  STL.64 [R1+0x130], R20 ;  /* 0x0001301401007387 */ /* 0x000fe20000100a00 */
[----:B------:R-:W-:-:S04]  /*31e0*/  IMAD R2, R33, R26, RZ ;  /* 0x0000001a21027224 */ /* 0x000fc800078e02ff */
[----:B------:R-:W-:-:S05]  /*31f0*/  IMAD R4, R32, R35, R2 ;  /* 0x0000002320047224 */ /* 0x000fca00078e0202 */
[----:B------:R-:W-:Y:S02]  /*3200*/  IADD3 R4, R21, R4, RZ ;  /* 0x0000000415047210 */ /* 0x000fe40007ffe0ff */
[----:B----4-:R-:W-:-:S03]  /*3210*/  IADD3 R18, P2, R20, R6, RZ ;  /* 0x0000000614127210 */ /* 0x010fc60007f5e0ff */
[----:B------:R4:W-:Y:S01]  /*3220*/  STL [R1+0x14c], R4 ;  /* 0x00014c0401007387 */ /* 0x0009e20000100800 */
[----:B---3--:R-:W-:-:S05]  /*3230*/  IADD3.X R19, R4, R7, R14, P2, !PT ;  /* 0x0000000704137210 */ /* 0x008fca00017fe40e */
[----:B------:R1:W-:Y:S01]  /*3240*/  STL.64 [R1+0xf8], R18 ;  /* 0x0000f81201007387 */ /* 0x0003e20000100a00 */
[----:B------:R-:W-:Y:S02]  /*3250*/  IMAD R170, R0, 0x2, R5 ;  /* 0x0000000200aa7824 */ /* 0x000fe400078e0205 */
[----:B--2---:R-:W-:Y:S02]  /*3260*/  @P0 IMAD R10, R13, R126, RZ ;  /* 0x0000007e0d0a0224 */ /* 0x004fe400078e02ff */
[----:B------:R-:W-:-:S04]  /*3270*/  @P0 IMAD.WIDE.U32 R2, R126, R12, R28 ;  /* 0x0000000c7e020225 */ /* 0x000fc800078e001c */
[----:B------:R-:W-:Y:S01]  /*3280*/  @P0 IMAD R10, R12, R11, R10 ;  /* 0x0000000b0c0a0224 */ /* 0x000fe200078e020a */
[----:B------:R-:W-:Y:S01]  /*3290*/  @P0 LEA R8, P1, R2, R8, 0x2 ;  /* 0x0000000802080211 */ /* 0x000fe200078210ff */
[----:B------:R-:W-:Y:S01]  /*32a0*/  IMAD.SHL.U32 R11, R17, 0x40, RZ ;  /* 0x00000040110b7824 */ /* 0x000fe200078e00ff */
[C---:B------:R-:W-:Y:S01]  /*32b0*/  SHF.L.U64.HI R12, R236.reuse, 0x6, R237 ;  /* 0x00000006ec0c7819 */ /* 0x040fe200000102ed */
[----:B------:R-:W-:Y:S02]  /*32c0*/  @P0 IMAD.IADD R10, R3, 0x1, R10 ;  /* 0x00000001030a0824 */ /* 0x000fe400078e020a */
[----:B------:R-:W-:Y:S01]  /*32d0*/  IMAD.SHL.U32 R13, R236, 0x40, RZ ;  /* 0x00000040ec0d7824 */ /* 0x000fe200078e00ff */
[----:B----4-:R-:W-:Y:S01]  /*32e0*/  LOP3.LUT R4, R15, 0xfffffe00, R11, 0xf8, !PT ;  /* 0xfffffe000f047812 */ /* 0x010fe200078ef80b */
[----:B------:R-:W-:Y:S01]  /*32f0*/  IMAD R3, R12, R97, RZ ;  /* 0x000000610c037224 */ /* 0x000fe200078e02ff */
[----:B------:R-:W-:Y:S01]  /*3300*/  @P0 LEA.HI.X R9, R2, R9, R10, 0x2, P1 ;  /* 0x0000000902090211 */ /* 0x000fe200008f140a */
[----:B------:R-:W-:-:S04]  /*3310*/  IMAD.WIDE.U32 R6, R97, R13, R18 ;  /* 0x0000000d61067225 */ /* 0x000fc800078e0012 */
[----:B------:R1:W5:Y:S01]  /*3320*/  @P0 LD.E R101, desc[UR4][R8.64] ;  /* 0x0000000408650980 */ /* 0x000362000c101900 */
[----:B------:R-:W-:-:S04]  /*3330*/  DEPBAR.LE SB0, 0x0 ;  /* 0x000080000000791a */ /* 0x000fc80000000000 */
[----:B------:R-:W-:Y:S05]  /*3340*/  WARPSYNC.ALL ;  /* 0x0000000000007948 */ /* 0x000fea0003800000 */
[----:B------:R-:W-:Y:S01]  /*3350*/  BAR.SYNC.DEFER_BLOCKING 0x0 ;  /* 0x0000000000007b1d */ /* 0x000fe20000010000 */
[----:B------:R-:W-:Y:S02]  /*3360*/  IMAD R3, R25, R13, R3 ;  /* 0x0000000d19037224 */ /* 0x000fe400078e0203 */
[----:B------:R-:W-:-:S03]  /*3370*/  IMAD R2, R109, 0x400, R4 ;  /* 0x000004006d027824 */ /* 0x000fc600078e0204 */
[----:B------:R-:W-:Y:S01]  /*3380*/  BSSY B0, `(.L_x_2284) ;  /* 0x000002b000007945 */ /* 0x000fe20003800000 */
[----:B------:R2:W-:Y:S04]  /*3390*/  @P3 STS.128 [R224+0x18000], RZ ;  /* 0x018000ffe0003388 */ /* 0x0005e80000000c00 */
[----:B------:R2:W-:Y:S04]  /*33a0*/  @P3 STS.128 [R224+0x1a000], RZ ;  /* 0x01a000ffe0003388 */ /* 0x0005e80000000c00 */
[----:B------:R2:W-:Y:S04]  /*33b0*/  @P3 STS.128 [R224+0x1c000], RZ ;  /* 0x01c000ffe0003388 */ /* 0x0005e80000000c00 */
[----:B------:R2:W-:Y:S01]  /*33c0*/  @P3 STS.128 [R224+0x1e000], RZ ;  /* 0x01e000ffe0003388 */ /* 0x0005e20000000c00 */
[----:B------:R-:W-:Y:S01]  /*33d0*/  SHF.L.U64.HI R13, R236, 0x5, R237 ;  /* 0x00000005ec0d7819 */ /* 0x000fe200000102ed */
[----:B------:R-:W-:Y:S01]  /*33e0*/  IMAD R201, R2, 0x2, R5 ;  /* 0x0000000202c97824 */ /* 0x000fe200078e0205 */
[----:B------:R-:W-:-:S02]  /*33f0*/  SHF.L.U32 R12, R236, 0x5, RZ ;  /* 0x00000005ec0c7819 */ /* 0x000fc400000006ff */
        /* <DEDUP_REMOVED lines=29> */
[----:B---3--:R-:W-:-:S04]  /*35d0*/  LEA R2, P1, R6, R248, 0x1 ;  /* 0x000000f806027211 */ /* 0x008fc800078208ff */
[----:B------:R-:W-:-:S05]  /*35e0*/  LEA.HI.X R3, R6, R249, R0, 0x1, P1 ;  /* 0x000000f906037211 */ /* 0x000fca00008f0c00 */
[----:B------:R-:W-:Y:S01]  /*35f0*/  @!PT LDS RZ, [RZ] ;  /* 0x00000000fffff984 */ /* 0x000fe20000000800 */
[----:B------:R-:W-:Y:S01]  /*3600*/  @!PT LDS RZ, [RZ] ;  /* 0x00000000fffff984 */ /* 0x000fe20000000800 */
[----:B------:R-:W-:Y:S01]  /*3610*/  @!PT LDS RZ, [RZ] ;  /* 0x00000000fffff984 */ /* 0x000fe20000000800 */
[----:B------:R4:W-:Y:S04]  /*3620*/  LDGSTS.E.BYPASS.LTC128B.128 [R224+0x1e000], desc[UR4][R2.64+0x180] ;  /* 0x1e00018002e07fae */ /* 0x0009e8000b901d44 */
.L_x_2285:
[----:B------:R-:W-:Y:S05]  /*3630*/  BSYNC B0 ;  /* 0x0000000000007941 */ /* 0x000fea0003800000 */
.L_x_2284:
[----:B------:R1:W-:Y:S01]  /*3640*/  @P6 STS.128 [R224+0x19000], RZ ;  /* 0x019000ffe0006388 */ /* 0x0003e20000000c00 */
[----:B------:R-:W-:Y:S03]  /*3650*/  BSSY B0, `(.L_x_2286) ;  /* 0x0000028000007945 */ /* 0x000fe60003800000 */
[----:B------:R1:W-:Y:S04]  /*3660*/  @P6 STS.128 [R224+0x1b000], RZ ;  /* 0x01b000ffe0006388 */ /* 0x0003e80000000c00 */
[----:B------:R1:W-:Y:S04]  /*3670*/  @P6 STS.128 [R224+0x1d000], RZ ;  /* 0x01d000ffe0006388 */ /* 0x0003e80000000c00 */
[----:B------:R1:W-:Y:S01]  /*3680*/  @P6 STS.128 [R224+0x1f000], RZ ;  /* 0x01f000ffe0006388 */ /* 0x0003e20000000c00 */
[----:B------:R-:W-:Y:S05]  /*3690*/  @P6 BRA `(.L_x_2287) ;  /* 0x00000000008c6947 */ /* 0x000fea0003800000 */
[-C--:B------:R-:W-:Y:S02]  /*36a0*/  ISETP.GE.AND P6, PT, R244, R229.reuse, PT ;  /* 0x000000e5f400720c */ /* 0x080fe40003fc6270 */
[-C--:B------:R-:W-:Y:S02]  /*36b0*/  ISETP.GE.AND P5, PT, R117, R229.reuse, PT ;  /* 0x000000e57500720c */ /* 0x080fe40003fa6270 */
[----:B------:R-:W-:Y:S02]  /*36c0*/  IADD3 R6, P1, R12, R6, RZ ;  /* 0x000000060c067210 */ /* 0x000fe40007f3e0ff */
[----:B------:R-:W-:-:S03]  /*36d0*/  ISETP.GE.AND P3, PT, R116, R229, PT ;  /* 0x000000e57400720c */ /* 0x000fc60003f66270 */
[----:B------:R-:W-:-:S04]  /*36e0*/  IMAD.X R0, R13, 0x1, R0, P1 ;  /* 0x000000010d007824 */ /* 0x000fc800008e0600 */
[CC--:B---3--:R-:W-:Y:S01]  /*36f0*/  @!P6 LEA R10, P1, R6.reuse, R248.reuse, 0x1 ;  /* 0x000000f8060ae211 */ /* 0x0c8fe200078208ff */
[----:B------:R3:W-:Y:S01]  /*3700*/  @P6 STS.128 [R224+0x19000], RZ ;  /* 0x019000ffe0006388 */ /* 0x0007e20000000c00 */
[CC--:B-1----:R-:W-:Y:S02]  /*3710*/  @!P5 LEA R8, P4, R6.reuse, R248.reuse, 0x1 ;  /* 0x000000f80608d211 */ /* 0x0c2fe400078808ff */
[C-C-:B------:R-:W-:Y:S02]  /*3720*/  @!P6 LEA.HI.X R11, R6.reuse, R249, R0.reuse, 0x1, P1 ;  /* 0x000000f9060be211 */ /* 0x140fe400008f0c00 */
[----:B------:R-:W-:Y:S02]  /*3730*/  ISETP.GE.AND P1, PT, R113, R229, PT ;  /* 0x000000e57100720c */ /* 0x000fe40003f26270 */
[C---:B----4-:R-:W-:Y:S01]  /*3740*/  @!P3 LEA R2, P2, R6.reuse, R248, 0x1 ;  /* 0x000000f80602b211 */ /* 0x050fe200078408ff */
[----:B------:R-:W-:Y:S01]  /*3750*/  @!PT LDS RZ, [RZ] ;  /* 0x00000000fffff984 */ /* 0x000fe20000000800 */
[----:B------:R-:W-:Y:S01]  /*3760*/  @!PT LDS RZ, [RZ] ;  /* 0x00000000fffff984 */ /* 0x000fe20000000800 */
[----:B------:R-:W-:Y:S01]  /*3770*/  @!PT LDS RZ, [RZ] ;  /* 0x00000000fffff984 */ /* 0x000fe20000000800 */
[----:B------:R3:W-:Y:S01]  /*3780*/  @!P6 LDGSTS.E.BYPASS.LTC128B.128 [R224+0x19000], desc[UR4][R10.64] ;  /* 0x190000000ae0efae */ /* 0x0007e2000b901d44 */
[----:B------:R-:W-:-:S02]  /*3790*/  @!P5 LEA.HI.X R9, R6, R249, R0, 0x1, P4 ;  /* 0x000000f90609d211 */ /* 0x000fc400020f0c00 */
        /* <DEDUP_REMOVED lines=19> */
.L_x_2287:
[----:B------:R-:W-:Y:S05]  /*38d0*/  BSYNC B0 ;  /* 0x0000000000007941 */ /* 0x000fea0003800000 */
.L_x_2286:
[----:B-1-3--:R-:W-:Y:S01]  /*38e0*/  LDSM.16.M88.4 R8, [R201] ;  /* 0x00000000c908783b */ /* 0x00afe20000000200 */
[----:B------:R-:W-:Y:S01]  /*38f0*/  R2P PR, R34, 0x6 ;  /* 0x0000000622007804 */ /* 0x000fe20000000000 */
[----:B----4-:R-:W-:Y:S01]  /*3900*/  IMAD.MOV.U32 R3, RZ, RZ, 0x10 ;  /* 0x00000010ff037424 */ /* 0x010fe200078e00ff */
[----:B------:R-:W-:Y:S01]  /*3910*/  LOP3.LUT P3, RZ, R24, 0x2, RZ, 0xc0, !PT ;  /* 0x0000000218ff7812 */ /* 0x000fe2000786c0ff */
[----:B------:R-:W1:Y:S01]  /*3920*/  LDSM.16.M88.4 R20, [R170+0x10000] ;  /* 0x01000000aa14783b */ /* 0x000e620000000200 */
[C---:B------:R-:W-:Y:S01]  /*3930*/  VIADD R0, R170.reuse, 0x10000 ;  /* 0x00010000aa007836 */ /* 0x040fe20000000000 */
[----:B------:R-:W-:Y:S01]  /*3940*/  SHF.R.S32.HI R7, RZ, 0x1f, R105 ;  /* 0x0000001fff077819 */ /* 0x000fe20000011469 */
[----:B------:R-:W-:Y:S01]  /*3950*/  VIADD R206, R170, 0x10020 ;  /* 0x00010020aace7836 */ /* 0x000fe20000000000 */
[----:B------:R-:W3:Y:S01]  /*3960*/  LDSM.16.M88.4 R12, [R170+0x10800] ;  /* 0x01080000aa0c783b */ /* 0x000ee20000000200 */
[----:B------:R-:W-:Y:S01]  /*3970*/  SEL R3, R3, 0xfffffff0, !P3 ;  /* 0xfffffff003037807 */ /* 0x000fe20005800000 */
[----:B------:R-:W-:Y:S01]  /*3980*/  IMAD.MOV.U32 R2, RZ, RZ, 0x40 ;  /* 0x00000040ff027424 */ /* 0x000fe200078e00ff */
[----:B------:R-:W-:Y:S01]  /*3990*/  LEA.HI R7, R7, R109, RZ, 0x3 ;  /* 0x0000006d07077211 */ /* 0x000fe200078f18ff */
[----:B------:R-:W4:Y:S01]  /*39a0*/  LDSM.16.M88.4 R28, [R170+0x11000] ;  /* 0x01100000aa1c783b */ /* 0x000f220000000200 */
[-C--:B------:R-:W-:Y:S01]  /*39b0*/  LEA R202, R3, R201.reuse, 0x1 ;  /* 0x000000c903ca7211 */ /* 0x080fe200078e08ff */
[----:B------:R-:W-:Y:S01]  /*39c0*/  @P1 VIADD R206, R0, 0xffffffe0 ;  /* 0xffffffe000ce1836 */ /* 0x000fe20000000000 */
[----:B------:R-:W-:Y:S01]  /*39d0*/  LOP3.LUT P1, RZ, R24, 0x4, RZ, 0xc0, !PT ;  /* 0x0000000418ff7812 */ /* 0x000fe2000782c0ff */
[----:B------:R-:W2:Y:S01]  /*39e0*/  LDSM.16.M88.4 R52, [R170+0x11800] ;  /* 0x01180000aa34783b */ /* 0x000ea20000000200 */
[----:B------:R-:W-:Y:S01]  /*39f0*/  IMAD.MOV.U32 R0, RZ, RZ, 0x20 ;  /* 0x00000020ff007424 */ /* 0x000fe200078e00ff */
[----:B------:R-:W-:Y:S01]  /*3a00*/  SEL R2, R2, 0xffffffc0, !P2 ;  /* 0xffffffc002027807 */ /* 0x000fe20005000000 */
[----:B------:R-:W-:Y:S01]  /*3a10*/  IMAD.MOV.U32 R135, RZ, RZ, R97 ;  /* 0x000000ffff877224 */ /* 0x000fe200078e0061 */
[----:B------:R-:W-:Y:S01]  /*3a20*/  LDSM.16.M88.4 R16, [R202] ;  /* 0x00000000ca10783b */ /* 0x000fe20000000200 */
[----:B------:R-:W-:Y:S01]  /*3a30*/  LOP3.LUT R7, R7, 0xffffff8, RZ, 0xc0, !PT ;  /* 0x0ffffff807077812 */ /* 0x000fe200078ec0ff */
[----:B------:R-:W-:Y:S01]  /*3a40*/  BSSY B1, `(.L_x_2288) ;  /* 0x0000154000017945 */ /* 0x000fe20003800000 */
[----:B------:R-:W-:Y:S01]  /*3a50*/  SEL R0, R0, 0xffffffe0, !P1 ;  /* 0xffffffe000007807 */ /* 0x000fe20004800000 */
[----:B------:R-:W2:Y:S01]  /*3a60*/  LDSM.16.M88.4 R48, [R206] ;  /* 0x00000000ce30783b */ /* 0x000ea20000000200 */
[----:B------:R-:W-:Y:S01]  /*3a70*/  IMAD.IADD R200, R170, 0x1, R2 ;  /* 0x00000001aac87824 */ /* 0x000fe200078e0202 */
[----:B------:R-:W-:Y:S01]  /*3a80*/  IADD3 R250, R123, 0x646e171e, RZ ;  /* 0x646e171e7bfa7810 */ /* 0x000fe20007ffe0ff */
[----:B------:R-:W-:Y:S01]  /*3a90*/  IMAD.IADD R199, R2, 0x1, R206 ;  /* 0x0000000102c77824 */ /* 0x000fe200078e02ce */
[----:B------:R-:W2:Y:S01]  /*3aa0*/  LDSM.16.M88.4 R40, [R206+0x800] ;  /* 0x00080000ce28783b */ /* 0x000ea20000000200 */
[C---:B------:R-:W-:Y:S01]  /*3ab0*/  LEA R204, R0.reuse, R201, 0x1 ;  /* 0x000000c900cc7211 */ /* 0x040fe200078e08ff */
[----:B------:R-:W-:Y:S01]  /*3ac0*/  IMAD R203, R0, 0x2, R202 ;  /* 0x0000000200cb7824 */ /* 0x000fe200078e02ca */
[----:B------:R-:W-:Y:S01]  /*3ad0*/  SHF.R.S32.HI R2, RZ, 0x1f, R98 ;  /* 0x0000001fff027819 */ /* 0x000fe20000011462 */
[----:B------:R-:W2:Y:S01]  /*3ae0*/  LDSM.16.M88.4 R60, [R206+0x1000] ;  /* 0x00100000ce3c783b */ /* 0x000ea20000000200 */
[----:B------:R-:W-:Y:S01]  /*3af0*/  ISETP.GT.AND P6, PT, R135, R120, PT ;  /* 0x000000788700720c */ /* 0x000fe20003fc4270 */
[----:B------:R-:W-:Y:S01]  /*3b00*/  IMAD.MOV.U32 R226, RZ, RZ, RZ ;  /* 0x000000ffffe27224 */ /* 0x000fe200078e00ff */
[----:B------:R-:W-:Y:S01]  /*3b10*/  LEA.HI R2, R2, R98, RZ, 0x2 ;  /* 0x0000006202027211 */ /* 0x000fe200078f10ff */
[----:B------:R-:W2:Y:S01]  /*3b20*/  LDSM.16.M88.4 R72, [R206+0x1800] ;  /* 0x00180000ce48783b */ /* 0x000ea20000000200 */
[----:B------:R-:W-:Y:S01]  /*3b30*/  SHF.L.U32 R107, R107, 0x1, RZ ;  /* 0x000000016b6b7819 */ /* 0x000fe200000006ff */
[----:B------:R-:W-:Y:S01]  /*3b40*/  VIADD R252, R122, 0xb54cda56 ;  /* 0xb54cda567afc7836 */ /* 0x000fe20000000000 */
[----:B------:R-:W-:Y:S01]  /*3b50*/  LOP3.LUT R6, R2, 0x7ffffffc, RZ, 0xc0, !PT ;  /* 0x7ffffffc02067812 */ /* 0x000fe200078ec0ff */
[----:B------:R-:W-:Y:S01]  /*3b60*/  LDSM.16.M88.4 R84, [R200+0x10000] ;  /* 0x01000000c854783b */ /* 0x000fe20000000200 */
[C---:B------:R-:W-:Y:S01]  /*3b70*/  VIADD R221, R206.reuse, 0x800 ;  /* 0x00000800cedd7836 */ /* 0x040fe20000000000 */
[C---:B------:R-:W-:Y:S01]  /*3b80*/  IADD3 R220, R206.reuse, 0x1000, RZ ;  /* 0x00001000cedc7810 */ /* 0x040fe20007ffe0ff */
[C---:B------:R-:W-:Y:S01]  /*3b90*/  VIADD R219, R206.reuse, 0x1800 ;  /* 0x00001800cedb7836 */ /* 0x040fe20000000000 */
[C---:B-1----:R-:W-:Y:S01]  /*3ba0*/  HMMA.16816.F32.BF16 R44, R8.reuse, R20, RZ ;  /* 0x00000014082c723c */ /* 0x042fe200000418ff */
[----:B------:R-:W-:Y:S01]  /*3bb0*/  LDSM.16.M88.4 R76, [R200+0x10800] ;  /* 0x01080000c84c783b */ /* 0x000fe20000000200 */
[C---:B------:R-:W-:Y:S01]  /*3bc0*/  VIADD R218, R206.reuse, 0x2000 ;  /* 0x00002000ceda7836 */ /* 0x040fe20000000000 */
[C---:B------:R-:W-:Y:S01]  /*3bd0*/  IADD3 R217, R206.reuse, 0x2800, RZ ;  /* 0x00002800ced97810 */ /* 0x040fe20007ffe0ff */
[C---:B------:R-:W-:Y:S01]  /*3be0*/  VIADD R216, R206.reuse, 0x3000 ;  /* 0x00003000ced87836 */ /* 0x040fe20000000000 */
[----:B------:R-:W-:Y:S01]  /*3bf0*/  LDSM.16.M88.4 R68, [R200+0x11000] ;  /* 0x01100000c844783b */ /* 0x000fe20000000200 */
[C---:B------:R-:W-:Y:S01]  /*3c00*/  HMMA.16816.F32.BF16 R36, R8.reuse, R22, RZ ;  /* 0x000000160824723c */ /* 0x040fe200000418ff */
[C---:B------:R-:W-:Y:S01]  /*3c10*/  VIADD R215, R206.reuse, 0x3800 ;  /* 0x00003800ced77836 */ /* 0x040fe20000000000 */
[C---:B------:R-:W-:Y:S01]  /*3c20*/  IADD3 R214, R206.reuse, 0x4000, RZ ;  /* 0x00004000ced67810 */ /* 0x040fe20007ffe0ff */
[----:B------:R-:W-:Y:S01]  /*3c30*/  LDSM.16.M88.4 R88, [R199] ;  /* 0x00000000c758783b */ /* 0x000fe20000000200 */
[C---:B------:R-:W-:Y:S01]  /*3c40*/  VIADD R213, R206.reuse, 0x4800 ;  /* 0x00004800ced57836 */ /* 0x040fe20000000000 */
[C---:B------:R-:W-:Y:S01]  /*3c50*/  IADD3 R211, R206.reuse, 0x5800, RZ ;  /* 0x00005800ced37810 */ /* 0x040fe20007ffe0ff */
[C---:B---3--:R-:W-:Y:S01]  /*3c60*/  HMMA.16816.F32.BF16 R32, R8.reuse, R12, RZ ;  /* 0x0000000c0820723c */ /* 0x048fe200000418ff */
[----:B------:R-:W-:Y:S01]  /*3c70*/  LDSM.16.M88.4 R80, [R199+0x800] ;  /* 0x00080000c750783b */ /* 0x000fe20000000200 */
[C---:B------:R-:W-:Y:S01]  /*3c80*/  VIADD R212, R206.reuse, 0x5000 ;  /* 0x00005000ced47836 */ /* 0x040fe20000000000 */
[C---:B------:R-:W-:Y:S01]  /*3c90*/  IADD3 R208, R206.reuse, 0x7000, RZ ;  /* 0x00007000ced07810 */ /* 0x040fe20007ffe0ff */
[C---:B------:R-:W-:Y:S01]  /*3ca0*/  VIADD R210, R206.reuse, 0x6000 ;  /* 0x00006000ced27836 */ /* 0x040fe20000000000 */
[----:B------:R-:W-:Y:S01]  /*3cb0*/  LDSM.16.M88.4 R92, [R170+0x16800] ;  /* 0x01680000aa5c783b */ /* 0x000fe20000000200 */
[----:B------:R-:W-:Y:S01]  /*3cc0*/  HMMA.16816.F32.BF16 R24, R8, R14, RZ ;  /* 0x0000000e0818723c */ /* 0x000fe200000418ff */
[----:B------:R-:W-:-:S02]  /*3cd0*/  VIADD R209, R206, 0x6800 ;  /* 0x00006800ced17836 */ /* 0x000fc40000000000 */
[----:B------:R-:W1:Y:S01]  /*3ce0*/  LDSM.16.M88.4 R12, [R204] ;  /* 0x00000000cc0c783b */ /* 0x000e620000000200 */
[----:B------:R-:W-:Y:S02]  /*3cf0*/  VIADD R207, R206, 0x7800 ;  /* 0x00007800cecf7836 */ /* 0x000fe40000000000 */
[C---:B----4-:R-:W-:Y:S01]  /*3d00*/  HMMA.16816.F32.BF16 R20, R8.reuse, R28, RZ ;  /* 0x0000001c0814723c */ /* 0x050fe200000418ff */
[----:B------:R-:W0:Y:S04]  /*3d10*/  LDGDEPBAR ;  /* 0x00000000000079af */ /* 0x000e280000000000 */
[----:B------:R-:W-:Y:S01]  /*3d20*/  STL [R1+0x8], R250 ;  /* 0x000008fa01007387 */ /* 0x000fe20000100800 */
[C---:B--2---:R-:W-:Y:S06]  /*3d30*/  HMMA.16816.F32.BF16 R64, R8.reuse, R52, RZ ;  /* 0x000000340840723c */ /* 0x044fec00000418ff */
[C---:B------:R-:W-:Y:S06]  /*3d40*/  HMMA.16816.F32.BF16 R56, R8.reuse, R30, RZ ;  /* 0x0000001e0838723c */ /* 0x040fec00000418ff */
[----:B------:R-:W-:Y:S06]  /*3d50*/  HMMA.16816.F32.BF16 R52, R8, R54, RZ ;  /* 0x000000360834723c */ /* 0x000fec00000418ff */
[C---:B------:R-:W-:Y:S06]  /*3d60*/  HMMA.16816.F32.BF16 R44, R16.reuse, R48, R44 ;  /* 0x00000030102c723c */ /* 0x040fec000004182c */
[C---:B------:R-:W-:Y:S06]  /*3d70*/  HMMA.16816.F32.BF16 R48, R16.reuse, R50, R36 ;  /* 0x000000321030723c */ /* 0x040fec0000041824 */
[C---:B------:R-:W-:Y:S01]  /*3d80*/  HMMA.16816.F32.BF16 R36, R16.reuse, R40, R32 ;  /* 0x000000281024723c */ /* 0x040fe20000041820 */
[----:B------:R-:W2:Y:S05]  /*3d90*/  LDSM.16.M88.4 R32, [R200+0x11800] ;  /* 0x01180000c820783b */ /* 0x000eaa0000000200 */
[C---:B------:R-:W-:Y:S06]  /*3da0*/  HMMA.16816.F32.BF16 R40, R16.reuse, R42, R24 ;  /* 0x0000002a1028723c */ /* 0x040fec0000041818 */
[C---:B------:R-:W-:Y:S01]  /*3db0*/  HMMA.16816.F32.BF16 R28, R16.reuse, R60, R20 ;  /* 0x0000003c101c723c */ /* 0x040fe20000041814 */
[----:B------:R-:W3:Y:S05]  /*3dc0*/  LDSM.16.M88.4 R20, [R203] ;  /* 0x00000000cb14783b */ /* 0x000eea0000000200 */
[C---:B------:R-:W-:Y:S01]  /*3dd0*/  HMMA.16816.F32.BF16 R8, R16.reuse, R72, R64 ;  /* 0x000000481008723c */ /* 0x040fe20000041840 */
[----:B------:R-:W-:Y:S05]  /*3de0*/  LDSM.16.M88.4 R64, [R170+0x12800] ;  /* 0x01280000aa40783b */ /* 0x000fea0000000200 */
        /* <DEDUP_REMOVED lines=11> */
[C---:B--2---:R-:W-:Y:S01]  /*3ea0*/  HMMA.16816.F32.BF16 R56, R12.reuse, R32, R8 ;  /* 0x000000200c38723c */ /* 0x044fe20000041808 */
[----:B------:R-:W2:Y:S05]  /*3eb0*/  LDSM.16.M88.4 R8, [R201+0x4000] ;  /* 0x00400000c908783b */ /* 0x000eaa0000000200 */
[C---:B------:R-:W-:Y:S01]  /*3ec0*/  HMMA.16816.F32.BF16 R60, R12.reuse, R70, R24 ;  /* 0x000000460c3c723c */ /* 0x040fe20000041818 */
[----:B------:R-:W4:Y:S05]  /*3ed0*/  LDSM.16.M88.4 R68, [R170+0x13000] ;  /* 0x01300000aa44783b */ /* 0x000f2a0000000200 */
[----:B------:R-:W-:Y:S01]  /*3ee0*/  HMMA.16816.F32.BF16 R16, R12, R34, R16 ;  /* 0x000000220c10723c */ /* 0x000fe20000041810 */
[----:B------:R-:W-:Y:S05]  /*3ef0*/  LDSM.16.M88.4 R12, [R202+0x4000] ;  /* 0x00400000ca0c783b */ /* 0x000fea0000000200 */
[C---:B---3--:R-:W-:Y:S06]  /*3f00*/  HMMA.16816.F32.BF16 R32, R20.reuse, R90, R48 ;  /* 0x0000005a1420723c */ /* 0x048fec0000041830 */
[C---:B------:R-:W-:Y:S06]  /*3f10*/  HMMA.16816.F32.BF16 R36, R20.reuse, R80, R36 ;  /* 0x000000501424723c */ /* 0x040fec0000041824 */
[C---:B------:R-:W-:Y:S01]  /*3f20*/  HMMA.16816.F32.BF16 R24, R20.reuse, R88, R52 ;  /* 0x000000581418723c */ /* 0x040fe20000041834 */
[----:B------:R-:W3:Y:S05]  /*3f30*/  LDSM.16.M88.4 R88, [R206+0x2000] ;  /* 0x00200000ce58783b */ /* 0x000eea0000000200 */
        /* <DEDUP_REMOVED lines=8> */
[----:B------:R-:W-:Y:S05]  /*3fc0*/  LDSM.16.M88.4 R72, [R200+0x13000] ;  /* 0x01300000c848783b */ /* 0x000fea0000000200 */
[C---:B--2---:R-:W-:Y:S06]  /*3fd0*/  HMMA.16816.F32.BF16 R16, R8.reuse, R30, R32 ;  /* 0x0000001e0810723c */ /* 0x044fec0000041820 */
[C---:B------:R-:W-:Y:S06]  /*3fe0*/  HMMA.16816.F32.BF16 R32, R8.reuse, R64, R36 ;  /* 0x000000400820723c */ /* 0x040fec0000041824 */
[C---:B------:R-:W-:Y:S06]  /*3ff0*/  HMMA.16816.F32.BF16 R24, R8.reuse, R28, R24 ;  /* 0x0000001c0818723c */ /* 0x040fec0000041818 */
[C---:B------:R-:W-:Y:S01]  /*4000*/  HMMA.16816.F32.BF16 R36, R8.reuse, R66, R44 ;  /* 0x000000420824723c */ /* 0x040fe2000004182c */
[----:B------:R-:W2:Y:S04]  /*4010*/  LDSM.16.M88.4 R44, [R206+0x3800] ;  /* 0x00380000ce2c783b */ /* 0x000ea80000000200 */
[----:B------:R-:W-:Y:S01]  /*4020*/  LDSM.16.M88.4 R64, [R200+0x12800] ;  /* 0x01280000c840783b */ /* 0x000fe20000000200 */
        /* <DEDUP_REMOVED lines=19> */
[----:B------:R-:W-:Y:S05]  /*4160*/  LDSM.16.M88.4 R12, [R201+0x8000] ;  /* 0x00800000c90c783b */ /* 0x000fea0000000200 */
        /* <DEDUP_REMOVED lines=25> */
[C---:B------:R-:W-:Y:S06]  /*4300*/  HMMA.16816.F32.BF16 R44, R12.reuse, R84, R44 ;  /* 0x000000540c2c723c */ /* 0x040fec000004182c */
[C---:B------:R-:W-:Y:S01]  /*4310*/  HMMA.16816.F32.BF16 R40, R12.reuse, R86, R40 ;  /* 0x000000560c28723c */ /* 0x040fe20000041828 */
[----:B------:R-:W3:Y:S05]  /*4320*/  LDSM.16.M88.4 R84, [R206+0x5800] ;  /* 0x00580000ce54783b */ /* 0x000eea0000000200 */
[C---:B----4-:R-:W-:Y:S06]  /*4330*/  HMMA.16816.F32.BF16 R36, R12.reuse, R72, R32 ;  /* 0x000000480c24723c */ /* 0x050fec0000041820 */
[C---:B------:R-:W-:Y:S01]  /*4340*/  HMMA.16816.F32.BF16 R32, R12.reuse, R74, R28 ;  /* 0x0000004a0c20723c */ /* 0x040fe2000004181c */
[----:B------:R-:W-:Y:S05]  /*4350*/  LDSM.16.M88.4 R72, [R200+0x14800] ;  /* 0x01480000c848783b */ /* 0x000fea0000000200 */
[C---:B------:R-:W-:Y:S06]  /*4360*/  HMMA.16816.F32.BF16 R28, R12.reuse, R68, R24 ;  /* 0x000000440c1c723c */ /* 0x040fec0000041818 */
[C---:B------:R-:W-:Y:S01]  /*4370*/  HMMA.16816.F32.BF16 R24, R12.reuse, R70, R20 ;  /* 0x000000460c18723c */ /* 0x040fe20000041814 */
[----:B------:R-:W4:Y:S04]  /*4380*/  LDSM.16.M88.4 R20, [R204+0x8000] ;  /* 0x00800000cc14783b */ /* 0x000f280000000200 */
[----:B------:R-:W-:Y:S01]  /*4390*/  LDSM.16.M88.4 R68, [R199+0x4000] ;  /* 0x00400000c744783b */ /* 0x000fe20000000200 */
[C---:B------:R-:W-:Y:S06]  /*43a0*/  HMMA.16816.F32.BF16 R16, R12.reuse, R64, R52 ;  /* 0x000000400c10723c */ /* 0x040fec0000041834 */
[----:B------:R-:W-:Y:S06]  /*43b0*/  HMMA.16816.F32.BF16 R12, R12, R66, R48 ;  /* 0x000000420c0c723c */ /* 0x000fec0000041830 */
[C---:B-1----:R-:W-:Y:S06]  /*43c0*/  HMMA.16816.F32.BF16 R56, R8.reuse, R80, R44 ;  /* 0x000000500838723c */ /* 0x042fec000004182c */
[C---:B------:R-:W-:Y:S01]  /*43d0*/  HMMA.16816.F32.BF16 R48, R8.reuse, R82, R40 ;  /* 0x000000520830723c */ /* 0x040fe20000041828 */
[----:B------:R-:W-:Y:S05]  /*43e0*/  LDSM.16.M88.4 R80, [R199+0x5800] ;  /* 0x00580000c750783b */ /* 0x000fea0000000200 */
[C---:B--2---:R-:W-:Y:S06]  /*43f0*/  HMMA.16816.F32.BF16 R52, R8.reuse, R60, R36 ;  /* 0x0000003c0834723c */ /* 0x044fec0000041824 */
[C---:B------:R-:W-:Y:S01]  /*4400*/  HMMA.16816.F32.BF16 R44, R8.reuse, R62, R32 ;  /* 0x0000003e082c723c */ /* 0x040fe20000041820 */
[----:B------:R-:W1:Y:S05]  /*4410*/  LDSM.16.M88.4 R60, [R200+0x15000] ;  /* 0x01500000c83c783b */ /* 0x000e6a0000000200 */
[C---:B------:R-:W-:Y:S01]  /*4420*/  HMMA.16816.F32.BF16 R40, R8.reuse, R78, R24 ;  /* 0x0000004e0828723c */ /* 0x040fe20000041818 */
[----:B------:R-:W2:Y:S05]  /*4430*/  LDSM.16.M88.4 R24, [R200+0x15800] ;  /* 0x01580000c818783b */ /* 0x000eaa0000000200 */
[C---:B------:R-:W-:Y:S01]  /*4440*/  HMMA.16816.F32.BF16 R64, R8.reuse, R76, R28 ;  /* 0x0000004c0840723c */ /* 0x040fe2000004181c */
[----:B------:R-:W-:Y:S05]  /*4450*/  LDSM.16.M88.4 R76, [R199+0x4800] ;  /* 0x00480000c74c783b */ /* 0x000fea0000000200 */
[C---:B---3--:R-:W-:Y:S01]  /*4460*/  HMMA.16816.F32.BF16 R36, R8.reuse, R84, R16 ;  /* 0x000000540824723c */ /* 0x048fe20000041810 */
[----:B------:R-:W-:Y:S05]  /*4470*/  LDSM.16.M88.4 R16, [R201+0xc000] ;  /* 0x00c00000c910783b */ /* 0x000fea0000000200 */
[----:B------:R-:W-:Y:S01]  /*4480*/  HMMA.16816.F32.BF16 R12, R8, R86, R12 ;  /* 0x00000056080c723c */ /* 0x000fe2000004180c */
[----:B------:R-:W3:Y:S04]  /*4490*/  LDSM.16.M88.4 R8, [R203+0x8000] ;  /* 0x00800000cb08783b */ /* 0x000ee80000000200 */
[----:B------:R-:W3:Y:S01]  /*44a0*/  LDSM.16.M88.4 R84, [R199+0x5000] ;  /* 0x00500000c754783b */ /* 0x000ee20000000200 */
[C---:B----4-:R-:W-:Y:S06]  /*44b0*/  HMMA.16816.F32.BF16 R28, R20.reuse, R88, R56 ;  /* 0x00000058141c723c */ /* 0x050fec0000041838 */
[C---:B------:R-:W-:Y:S01]  /*44c0*/  HMMA.16816.F32.BF16 R32, R20.reuse, R90, R48 ;  /* 0x0000005a1420723c */ /* 0x040fe20000041830 */
[----:B------:R-:W4:Y:S05]  /*44d0*/  LDSM.16.M88.4 R88, [R170+0x16000] ;  /* 0x01600000aa58783b */ /* 0x000f2a0000000200 */
[C---:B------:R-:W-:Y:S06]  /*44e0*/  HMMA.16816.F32.BF16 R52, R20.reuse, R72, R52 ;  /* 0x000000481434723c */ /* 0x040fec0000041834 */
[C---:B-1----:R-:W-:Y:S06]  /*44f0*/  HMMA.16816.F32.BF16 R64, R20.reuse, R60, R64 ;  /* 0x0000003c1440723c */ /* 0x042fec0000041840 */
[C---:B------:R-:W-:Y:S01]  /*4500*/  HMMA.16816.F32.BF16 R48, R20.reuse, R74, R44 ;  /* 0x0000004a1430723c */ /* 0x040fe2000004182c */
[----:B------:R-:W-:Y:S05]  /*4510*/  LDSM.16.M88.4 R72, [R206+0x6000] ;  /* 0x00600000ce48783b */ /* 0x000fea0000000200 */
[C---:B------:R-:W-:Y:S01]  /*4520*/  HMMA.16816.F32.BF16 R56, R20.reuse, R62, R40 ;  /* 0x0000003e1438723c */ /* 0x040fe20000041828 */
[----:B------:R-:W-:Y:S05]  /*4530*/  LDSM.16.M88.4 R60, [R170+0x17800] ;  /* 0x01780000aa3c783b */ /* 0x000fea0000000200 */
[C---:B--2---:R-:W-:Y:S06]  /*4540*/  HMMA.16816.F32.BF16 R44, R20.reuse, R24, R36 ;  /* 0x00000018142c723c */ /* 0x044fec0000041824 */
[----:B------:R-:W-:Y:S01]  /*4550*/  HMMA.16816.F32.BF16 R12, R20, R26, R12 ;  /* 0x0000001a140c723c */ /* 0x000fe2000004180c */
[----:B------:R-:W-:Y:S05]  /*4560*/  LDSM.16.M88.4 R20, [R202+0xc000] ;  /* 0x00c00000ca14783b */ /* 0x000fea0000000200 */
[C---:B---3--:R-:W-:Y:S06]  /*4570*/  HMMA.16816.F32.BF16 R28, R8.reuse, R68, R28 ;  /* 0x00000044081c723c */ /* 0x048fec000004181c */
[C---:B------:R-:W-:Y:S01]  /*4580*/  HMMA.16816.F32.BF16 R32, R8.reuse, R70, R32 ;  /* 0x000000460820723c */ /* 0x040fe20000041820 */
[----:B------:R-:W1:Y:S05]  /*4590*/  LDSM.16.M88.4 R68, [R170+0x17000] ;  /* 0x01700000aa44783b */ /* 0x000e6a0000000200 */
[C---:B------:R-:W-:Y:S06]  /*45a0*/  HMMA.16816.F32.BF16 R36, R8.reuse, R76, R52 ;  /* 0x0000004c0824723c */ /* 0x040fec0000041834 */
[C---:B------:R-:W-:Y:S01]  /*45b0*/  HMMA.16816.F32.BF16 R52, R8.reuse, R84, R64 ;  /* 0x000000540834723c */ /* 0x040fe20000041840 */
[----:B------:R-:W2:Y:S05]  /*45c0*/  LDSM.16.M88.4 R64, [R206+0x6800] ;  /* 0x00680000ce40783b */ /* 0x000eaa0000000200 */
[C---:B------:R-:W-:Y:S01]  /*45d0*/  HMMA.16816.F32.BF16 R40, R8.reuse, R78, R48 ;  /* 0x0000004e0828723c */ /* 0x040fe20000041830 */
[----:B------:R-:W3:Y:S05]  /*45e0*/  LDSM.16.M88.4 R76, [R206+0x7000] ;  /* 0x00700000ce4c783b */ /* 0x000eea0000000200 */
[C---:B------:R-:W-:Y:S01]  /*45f0*/  HMMA.16816.F32.BF16 R56, R8.reuse, R86, R56 ;  /* 0x000000560838723c */ /* 0x040fe20000041838 */
[----:B------:R-:W-:Y:S05]  /*4600*/  LDSM.16.M88.4 R84, [R200+0x16000] ;  /* 0x01600000c854783b */ /* 0x000fea0000000200 */
[C---:B------:R-:W-:Y:S06]  /*4610*/  HMMA.16816.F32.BF16 R48, R8.reuse, R80, R44 ;  /* 0x000000500830723c */ /* 0x040fec000004182c */
        /* <DEDUP_REMOVED lines=8> */
[C---:B------:R-:W-:Y:S06]  /*46a0*/  HMMA.16816.F32.BF16 R40, R16.reuse, R94, R40 ;  /* 0x0000005e1028723c */ /* 0x040fec0000041828 */
[C---:B------:R-:W-:Y:S06]  /*46b0*/  HMMA.16816.F32.BF16 R28, R16.reuse, R62, R24 ;  /* 0x0000003e101c723c */ /* 0x040fec0000041818 */
[C---:B------:R-:W-:Y:S01]  /*46c0*/  HMMA.16816.F32.BF16 R56, R16.reuse, R70, R56 ;  /* 0x000000461038723c */ /* 0x040fe20000041838 */
[----:B------:R-:W-:Y:S05]  /*46d0*/  LDSM.16.M88.4 R68, [R199+0x6000] ;  /* 0x00600000c744783b */ /* 0x000fea0000000200 */
[----:B------:R-:W-:Y:S01]  /*46e0*/  HMMA.16816.F32.BF16 R52, R16, R60, R48 ;  /* 0x0000003c1034723c */ /* 0x000fe20000041830 */
[----:B------:R-:W1:Y:S05]  /*46f0*/  LDSM.16.M88.4 R60, [R200+0x17000] ;  /* 0x01700000c83c783b */ /* 0x000e6a0000000200 */
[C---:B------:R-:W-:Y:S01]  /*4700*/  HMMA.16816.F32.BF16 R24, R20.reuse, R72, R8 ;  /* 0x000000481418723c */ /* 0x040fe20000041808 */
[----:B------:R-:W1:Y:S05]  /*4710*/  LDSM.16.M88.4 R8, [R203+0xc000] ;  /* 0x00c00000cb08783b */ /* 0x000e6a0000000200 */
[C---:B------:R-:W-:Y:S01]  /*4720*/  HMMA.16816.F32.BF16 R16, R20.reuse, R74, R32 ;  /* 0x0000004a1410723c */ /* 0x040fe20000041820 */
[----:B------:R-:W-:Y:S05]  /*4730*/  LDSM.16.M88.4 R72, [R199+0x6800] ;  /* 0x00680000c748783b */ /* 0x000fea0000000200 */
[C---:B--2---:R-:W-:Y:S06]  /*4740*/  HMMA.16816.F32.BF16 R36, R20.reuse, R64, R36 ;  /* 0x000000401424723c */ /* 0x044fec0000041824 */
[C---:B---3--:R-:W-:Y:S06]  /*4750*/  HMMA.16816.F32.BF16 R44, R20.reuse, R76, R44 ;  /* 0x0000004c142c723c */ /* 0x048fec000004182c */
[C---:B------:R-:W-:Y:S01]  /*4760*/  HMMA.16816.F32.BF16 R40, R20.reuse, R66, R40 ;  /* 0x000000421428723c */ /* 0x040fe20000041828 */
[----:B------:R-:W2:Y:S05]  /*4770*/  LDSM.16.M88.4 R64, [R200+0x17800] ;  /* 0x01780000c840783b */ /* 0x000eaa0000000200 */
[C---:B------:R-:W-:Y:S06]  /*4780*/  HMMA.16816.F32.BF16 R32, R20.reuse, R82, R28 ;  /* 0x000000521420723c */ /* 0x040fec000004181c */
[C---:B------:R-:W-:Y:S01]  /*4790*/  HMMA.16816.F32.BF16 R48, R20.reuse, R78, R56 ;  /* 0x0000004e1430723c */ /* 0x040fe20000041838 */
[----:B------:R-:W3:Y:S05]  /*47a0*/  LDSM.16.M88.4 R56, [R199+0x7000] ;  /* 0x00700000c738783b */ /* 0x000eea0000000200 */
[----:B------:R-:W-:Y:S06]  /*47b0*/  HMMA.16816.F32.BF16 R52, R20, R80, R52 ;  /* 0x000000501434723c */ /* 0x000fec0000041834 */
[C---:B------:R-:W-:Y:S06]  /*47c0*/  HMMA.16816.F32.BF16 R28, R12.reuse, R84, R24 ;  /* 0x000000540c1c723c */ /* 0x040fec0000041818 */
[C---:B------:R-:W-:Y:S06]  /*47d0*/  HMMA.16816.F32.BF16 R20, R12.reuse, R86, R16 ;  /* 0x000000560c14723c */ /* 0x040fec0000041810 */
[C---:B----4-:R-:W-:Y:S06]  /*47e0*/  HMMA.16816.F32.BF16 R16, R12.reuse, R88, R36 ;  /* 0x000000580c10723c */ /* 0x050fec0000041824 */
[----:B-1----:R-:W-:Y:S06]  /*47f0*/  HMMA.16816.F32.BF16 R36, R12, R60, R44 ;  /* 0x0000003c0c24723c */ /* 0x002fec000004182c */
[C---:B------:R-:W-:Y:S06]  /*4800*/  HMMA.16816.F32.BF16 R28, R8.reuse, R68, R28 ;  /* 0x00000044081c723c */ /* 0x040fec000004181c */
[----:B------:R-:W-:Y:S01]  /*4810*/  HMMA.16816.F32.BF16 R68, R8, R70, R20 ;  /* 0x000000460844723c */ /* 0x000fe20000041814 */
[----:B------:R-:W1:Y:S01]  /*4820*/  LDSM.16.M88.4 R20, [R199+0x7800] ;  /* 0x00780000c714783b */ /* 0x000e620000000200 */
[----:B------:R-:W-:-:S04]  /*4830*/  DEPBAR.LE SB0, 0x0 ;  /* 0x000080000000791a */ /* 0x000fc80000000000 */
[C---:B------:R-:W-:Y:S06]  /*4840*/  HMMA.16816.F32.BF16 R24, R12.reuse, R90, R40 ;  /* 0x0000005a0c18723c */ /* 0x040fec0000041828 */
[C---:B------:R-:W-:Y:S06]  /*4850*/  HMMA.16816.F32.BF16 R40, R12.reuse, R62, R48 ;  /* 0x0000003e0c28723c */ /* 0x040fec0000041830 */
[C---:B--2---:R-:W-:Y:S06]  /*4860*/  HMMA.16816.F32.BF16 R44, R12.reuse, R64, R52 ;  /* 0x000000400c2c723c */ /* 0x044fec0000041834 */
[----:B------:R-:W-:Y:S06]  /*4870*/  HMMA.16816.F32.BF16 R32, R12, R66, R32 ;  /* 0x000000420c20723c */ /* 0x000fec0000041820 */
[C---:B---3--:R-:W-:Y:S01]  /*4880*/  HMMA.16816.F32.BF16 R36, R8.reuse, R56, R36 ;  /* 0x000000380824723c */ /* 0x048fe20000041824 */
[----:B------:R-:W-:Y:S01]  /*4890*/  IMAD R13, R126, R104, R127 ;  /* 0x000000687e0d7224 */ /* 0x000fe200078e027f */
[----:B------:R-:W-:Y:S01]  /*48a0*/  IADD3 R14, R98, -R6, RZ ;  /* 0x80000006620e7210 */ /* 0x000fe20007ffe0ff */
[C---:B------:R-:W-:Y:S01]  /*48b0*/  IMAD.IADD R12, R109.reuse, 0x1, -R7 ;  /* 0x000000016d0c7824 */ /* 0x040fe200078e0a07 */
[----:B------:R-:W-:Y:S01]  /*48c0*/  SHF.R.S32.HI R6, RZ, 0x2, R2 ;  /* 0x00000002ff067819 */ /* 0x000fe20000011402 */
[----:B------:R-:W-:Y:S01]  /*48d0*/  IMAD R2, R106, R13, R112 ;  /* 0x0000000d6a027224 */ /* 0x000fe200078e0270 */
[C---:B------:R-:W-:Y:S01]  /*48e0*/  HMMA.16816.F32.BF16 R48, R8.reuse, R72, R16 ;  /* 0x000000480830723c */ /* 0x040fe20000041810 */
[----:B------:R-:W-:Y:S01]  /*48f0*/  IMAD.SHL.U32 R7, R118, 0x40, RZ ;  /* 0x0000004076077824 */ /* 0x000fe200078e00ff */
[-C--:B------:R-:W-:Y:S01]  /*4900*/  LEA R13, R12, R6.reuse, 0x4 ;  /* 0x000000060c0d7211 */ /* 0x080fe200078e20ff */
[----:B------:R-:W-:Y:S01]  /*4910*/  IMAD R57, R124, 0x8, R109 ;  /* 0x000000087c397824 */ /* 0x000fe200078e026d */
[----:B------:R-:W-:Y:S01]  /*4920*/  LEA R6, R109, R6, 0x4 ;  /* 0x000000066d067211 */ /* 0x000fe200078e20ff */
[----:B------:R-:W-:Y:S01]  /*4930*/  IMAD.SHL.U32 R12, R14, 0x2, RZ ;  /* 0x000000020e0c7824 */ /* 0x000fe200078e00ff */
[C---:B------:R-:W-:Y:S01]  /*4940*/  HMMA.16816.F32.BF16 R72, R8.reuse, R74, R24 ;  /* 0x0000004a0848723c */ /* 0x040fe20000041818 */
[C---:B------:R-:W-:Y:S01]  /*4950*/  IMAD R7, R119.reuse, R2, R7 ;  /* 0x0000000277077224 */ /* 0x040fe200078e0207 */
[----:B------:R2:W-:Y:S01]  /*4960*/  STL [R1+0xf0], R57 ;  /* 0x0000f03901007387 */ /* 0x0005e20000100800 */
[----:B------:R-:W-:Y:S01]  /*4970*/  IMAD R2, R119, R13, R12 ;  /* 0x0000000d77027224 */ /* 0x000fe200078e020c */
[----:B-----5:R-:W3:Y:S01]  /*4980*/  @P0 MUFU.RCP R14, R99 ;  /* 0x00000063000e0308 */ /* 0x020ee20000001000 */
[----:B------:R-:W-:Y:S01]  /*4990*/  VIADD R7, R7, 0xffffffc0 ;  /* 0xffffffc007077836 */ /* 0x000fe20000000000 */
[--C-:B------:R-:W-:Y:S01]  /*49a0*/  IADD3 R13, R96, 0x1, -R125.reuse ;  /* 0x00000001600d7810 */ /* 0x100fe20007ffe87d */
[C---:B------:R-:W-:Y:S01]  /*49b0*/  HMMA.16816.F32.BF16 R40, R8.reuse, R58, R40 ;  /* 0x0000003a0828723c */ /* 0x040fe20000041828 */
[----:B------:R-:W-:Y:S01]  /*49c0*/  SHF.R.S32.HI R12, RZ, 0x1f, R2 ;  /* 0x0000001fff0c7819 */ /* 0x000fe20000011402 */
[----:B------:R-:W-:Y:S01]  /*49d0*/  BAR.SYNC.DEFER_BLOCKING 0x0 ;  /* 0x0000000000007b1d */ /* 0x000fe20000010000 */
[----:B------:R-:W-:Y:S01]  /*49e0*/  IADD3 R62, P1, R2, R7, RZ ;  /* 0x00000007023e7210 */ /* 0x000fe20007f3e0ff */
[----:B------:R-:W-:Y:S01]  /*49f0*/  IMAD.IADD R2, R112, 0x1, R6 ;  /* 0x0000000170027824 */ /* 0x000fe200078e0206 */
[----:B------:R-:W-:Y:S01]  /*4a00*/  LOP3.LUT R18, R107, 0x6, RZ, 0xc0, !PT ;  /* 0x000000066b127812 */ /* 0x000fe200078ec0ff */
[----:B------:R-:W-:Y:S01]  /*4a10*/  IMAD.IADD R6, R96, 0x1, -R125 ;  /* 0x0000000160067824 */ /* 0x000fe200078e0a7d */
[----:B------:R-:W-:Y:S01]  /*4a20*/  LEA.HI.X.SX32 R76, R7, R12, 0x1, P1 ;  /* 0x0000000c074c7211 */ /* 0x000fe200008f0eff */
[----:B-1----:R-:W-:Y:S01]  /*4a30*/  HMMA.16816.F32.BF16 R44, R8, R20, R44 ;  /* 0x00000014082c723c */ /* 0x002fe2000004182c */
[----:B------:R-:W-:Y:S01]  /*4a40*/  IADD3 R7, R100, R13, RZ ;  /* 0x0000000d64077210 */ /* 0x000fe20007ffe0ff */
[----:B------:R-:W-:Y:S01]  /*4a50*/  IMAD.IADD R230, R2, 0x1, R6 ;  /* 0x0000000102e67824 */ /* 0x000fe200078e0206 */
[----:B------:R-:W-:-:S02]  /*4a60*/  IADD3 R231, R6, 0x8, R2 ;  /* 0x0000000806e77810 */ /* 0x000fc40007ffe002 */
[----:B------:R-:W-:Y:S01]  /*4a70*/  IADD3 R12, R7, 0x8, R2 ;  /* 0x00000008070c7810 */ /* 0x000fe20007ffe002 */
[----:B------:R-:W-:Y:S01]  /*4a80*/  HMMA.16816.F32.BF16 R64, R8, R22, R32 ;  /* 0x000000160840723c */ /* 0x000fe20000041820 */
[-C--:B------:R-:W-:Y:S01]  /*4a90*/  VIADDMNMX R228, R230, -R227.reuse, RZ, !PT ;  /* 0x800000e3e6e47246 */ /* 0x080fe200078001ff */
[----:B---3--:R-:W-:Y:S01]  /*4aa0*/  @P0 FMUL.FTZ R226, R101, R14 ;  /* 0x0000000e65e20220 */ /* 0x008fe20000410000 */
[----:B------:R-:W-:Y:S02]  /*4ab0*/  VIADDMNMX R233, R7, R2, R96, PT ;  /* 0x0000000207e97246 */ /* 0x000fe40003800160 */
[----:B------:R-:W-:Y:S02]  /*4ac0*/  VIMNMX R232, R12, R96, PT ;  /* 0x000000600ce87248 */ /* 0x000fe40003fe0100 */
[----:B------:R-:W-:Y:S01]  /*4ad0*/  VIADDMNMX R227, R231, -R227, RZ, !PT ;  /* 0x800000e3e7e37246 */ /* 0x000fe200078001ff */
[----:B------:R-:W-:-:S01]  /*4ae0*/  NOP ;  /* 0x0000000000007918 */ /* 0x000fc20000000000 */
[----:B--2---:R-:W-:-:S15]  /*4af0*/  @!P6 BRA `(.L_x_2289) ;  /* 0x000000040020e947 */ /* 0x004fde0003800000 */
[----:B------:R-:W-:Y:S01]  /*4b00*/  VIADD R2, R118, 0xfffffffe ;  /* 0xfffffffe76027836 */ /* 0x000fe20000000000 */
[-C--:B------:R-:W-:Y:S01]  /*4b10*/  ISETP.GE.AND P5, PT, R244, R229.reuse, PT ;  /* 0x000000e5f400720c */ /* 0x080fe20003fa6270 */
[----:B------:R-:W-:Y:S01]  /*4b20*/  BSSY B0, `(.L_x_2290) ;  /* 0x0000044000007945 */ /* 0x000fe20003800000 */
[-C--:B------:R-:W-:Y:S01]  /*4b30*/  ISETP.GE.AND P4, PT, R117, R229.reuse, PT ;  /* 0x000000e57500720c */ /* 0x080fe20003f86270 */
[----:B------:R-:W-:Y:S01]  /*4b40*/  IMAD R8, R111, R2, RZ ;  /* 0x000000026f087224 */ /* 0x000fe200078e02ff */
[----:B------:R-:W-:Y:S01]  /*4b50*/  SHF.R.S32.HI R9, RZ, 0x1f, R2 ;  /* 0x0000001fff097819 */ /* 0x000fe20000011402 */
[-C--:B------:R-:W-:Y:S01]  /*4b60*/  IMAD.WIDE.U32 R6, R2, R110.reuse, R114 ;  /* 0x0000006e02067225 */ /* 0x080fe200078e0072 */
[-C--:B------:R-:W-:Y:S02]  /*4b70*/  ISETP.GE.AND P3, PT, R116, R229.reuse, PT ;  /* 0x000000e57400720c */ /* 0x080fe40003f66270 */
[----:B------:R-:W-:Y:S01]  /*4b80*/  ISETP.GE.AND P2, PT, R113, R229, PT ;  /* 0x000000e57100720c */ /* 0x000fe20003f46270 */
[----:B------:R-:W-:-:S04]  /*4b90*/  IMAD R2, R9, R110, R8 ;  /* 0x0000006e09027224 */ /* 0x000fc800078e0208 */
[----:B------:R-:W-:Y:S01]  /*4ba0*/  IMAD.IADD R7, R7, 0x1, R2 ;  /* 0x0000000107077824 */ /* 0x000fe200078e0202 */
[CC--:B------:R-:W-:Y:S01]  /*4bb0*/  @!P5 LEA R8, P1, R6.reuse, R246.reuse, 0x1 ;  /* 0x000000f60608d211 */ /* 0x0c0fe200078208ff */
[----:B------:R1:W-:Y:S01]  /*4bc0*/  @P5 STS.128 [R224+0x10000], RZ ;  /* 0x010000ffe0005388 */ /* 0x0003e20000000c00 */
[CC--:B------:R-:W-:Y:S02]  /*4bd0*/  @!P4 LEA R10, P0, R6.reuse, R246.reuse, 0x1 ;  /* 0x000000f6060ac211 */ /* 0x0c0fe400078008ff */
[CCC-:B------:R-:W-:Y:S02]  /*4be0*/  @!P5 LEA.HI.X R9, R6.reuse, R247.reuse, R7.reuse, 0x1, P1 ;  /* 0x000000f70609d211 */ /* 0x1c0fe400008f0c07 */
[C---:B------:R-:W-:Y:S02]  /*4bf0*/  @!P3 LEA R16, P1, R6.reuse, R246, 0x1 ;  /* 0x000000f60610b211 */ /* 0x040fe400078208ff */
[CCC-:B------:R-:W-:Y:S01]  /*4c00*/  @!P4 LEA.HI.X R11, R6.reuse, R247.reuse, R7.reuse, 0x1, P0 ;  /* 0x000000f7060bc211 */ /* 0x1c0fe200000f0c07 */
[----:B------:R-:W-:Y:S01]  /*4c10*/  @!PT LDS RZ, [RZ] ;  /* 0x00000000fffff984 */ /* 0x000fe20000000800 */
[----:B------:R-:W-:Y:S01]  /*4c20*/  @!PT LDS RZ, [RZ] ;  /* 0x00000000fffff984 */ /* 0x000fe20000000800 */
[----:B------:R-:W-:Y:S01]  /*4c30*/  @!PT LDS RZ, [RZ] ;  /* 0x00000000fffff984 */ /* 0x000fe20000000800 */
[----:B------:R2:W-:Y:S01]  /*4c40*/  @!P5 LDGSTS.E.BYPASS.LTC128B.128 [R224+0x10000], desc[UR4][R8.64] ;  /* 0x1000000008e0dfae */ /* 0x0005e2000b901d44 */
[----:B------:R-:W-:-:S02]  /*4c50*/  @!P3 LEA.HI.X R17, R6, R247, R7, 0x1, P1 ;  /* 0x000000f70611b211 */ /* 0x000fc400008f0c07 */
[----:B------:R-:W-:Y:S01]  /*4c60*/  @!P2 LEA R14, P0, R6, R246, 0x1 ;  /* 0x000000f6060ea211 */ /* 0x000fe200078008ff */
[----:B------:R1:W-:Y:S01]  /*4c70*/  @P4 STS.128 [R224+0x12000], RZ ;  /* 0x012000ffe0004388 */ /* 0x0003e20000000c00 */
[----:B------:R-:W-:Y:S02]  /*4c80*/  IADD3 R2, P1, R238, R6, RZ ;  /* 0x00000006ee027210 */ /* 0x000fe40007f3e0ff */
[-CC-:B------:R-:W-:Y:S01]  /*4c90*/  @!P2 LEA.HI.X R15, R6, R247.reuse, R7.reuse, 0x1, P0 ;  /* 0x000000f7060fa211 */ /* 0x180fe200000f0c07 */
[----:B------:R-:W-:Y:S01]  /*4ca0*/  @!PT LDS RZ, [RZ] ;  /* 0x00000000fffff984 */ /* 0x000fe20000000800 */
[----:B------:R-:W-:Y:S01]  /*4cb0*/  @!PT LDS RZ, [RZ] ;  /* 0x00000000fffff984 */ /* 0x000fe20000000800 */
[----:B------:R-:W-:Y:S01]  /*4cc0*/  @!PT LDS RZ, [RZ] ;  /* 0x00000000fffff984 */ /* 0x000fe20000000800 */
[----:B------:R3:W-:Y:S01]  /*4cd0*/  @!P4 LDGSTS.E.BYPASS.LTC128B.128 [R224+0x12000], desc[UR4][R10.64+0x80] ;  /* 0x120000800ae0cfae */ /* 0x0007e2000b901d44 */
[CC--:B------:R-:W-:Y:S01]  /*4ce0*/  @!P5 LEA R12, P0, R2.reuse, R246.reuse, 0x1 ;  /* 0x000000f6020cd211 */ /* 0x0c0fe200078008ff */
[----:B------:R-:W-:Y:S02]  /*4cf0*/  IMAD.X R7, R239, 0x1, R7, P1 ;  /* 0x00000001ef077824 */ /* 0x000fe400008e0607 */
        /* <DEDUP_REMOVED lines=38> */
.L_x_2291:
[----:B------:R-:W-:Y:S05]  /*4f60*/  BSYNC B0 ;  /* 0x0000000000007941 */ /* 0x000fea0003800000 */
.L_x_2290:
[----:B------:R-:W0:Y:S02]  /*4f70*/  LDGDEPBAR ;  /* 0x00000000000079af */ /* 0x000e240000000000 */
.L_x_2289:
[----:B------:R-:W-:Y:S05]  /*4f80*/  BSYNC B1 ;  /* 0x0000000000017941 */ /* 0x000fea0003800000 */
.L_x_2288:
[----:B--2---:R-:W-:-:S04]  /*4f90*/  IMAD R6, R97, 0x40, R18 ;  /* 0x0000004061067824 */ /* 0x004fc800078e0212 */
[--C-:B------:R-:W-:Y:S01]  /*4fa0*/  IMAD.IADD R2, R230, 0x1, -R6.reuse ;  /* 0x00000001e6027824 */ /* 0x100fe200078e0a06 */
[C---:B------:R-:W-:Y:S01]  /*4fb0*/  ISETP.GE.AND P2, PT, R6.reuse, R228, PT ;  /* 0x000000e40600720c */ /* 0x040fe20003f46270 */
[----:B------:R-:W-:Y:S02]  /*4fc0*/  VIADD R7, R6, 0x1 ;  /* 0x0000000106077836 */ /* 0x000fe40000000000 */
[----:B-1----:R-:W-:Y:S01]  /*4fd0*/  IMAD.IADD R8, R231, 0x1, -R6 ;  /* 0x00000001e7087824 */ /* 0x002fe200078e0a06 */
[----:B------:R-:W-:Y:S01]  /*4fe0*/  IABS R2, R2 ;  /* 0x0000000200027213 */ /* 0x000fe20000000000 */
[--C-:B------:R-:W-:Y:S01]  /*4ff0*/  IMAD.IADD R11, R230, 0x1, -R7.reuse ;  /* 0x00000001e60b7824 */ /* 0x100fe200078e0a07 */
[----:B------:R-:W-:Y:S01]  /*5000*/  ISETP.GE.AND P1, PT, R7, R228, PT ;  /* 0x000000e40700720c */ /* 0x000fe20003f26270 */
[----:B------:R-:W-:Y:S01]  /*5010*/  IMAD.IADD R9, R231, 0x1, -R7 ;  /* 0x00000001e7097824 */ /* 0x000fe200078e0a07 */
[----:B------:R-:W-:Y:S02]  /*5020*/  I2FP.F32.S32 R2, R2 ;  /* 0x0000000200027245 */ /* 0x000fe40000201400 */
[----:B------:R-:W-:-:S02]  /*5030*/  ISETP.GE.AND P3, PT, R7, R227, PT ;  /* 0x000000e30700720c */ /* 0x000fc40003f66270 */
[----:B------:R-:W-:Y:S01]  /*5040*/  IABS R8, R8 ;  /* 0x0000000800087213 */ /* 0x000fe20000000000 */
[----:B------:R-:W-:Y:S01]  /*5050*/  FFMA.FTZ R13, R2, -R226, R28 ;  /* 0x800000e2020d7223 */ /* 0x000fe2000001001c */
[----:B------:R-:W-:Y:S01]  /*5060*/  VIADD R2, R6, 0x8 ;  /* 0x0000000806027836 */ /* 0x000fe20000000000 */
[C---:B------:R-:W-:Y:S02]  /*5070*/  ISETP.GE.OR P1, PT, R7.reuse, R233, !P1 ;  /* 0x000000e90700720c */ /* 0x040fe40004f26670 */
[----:B------:R-:W-:Y:S01]  /*5080*/  ISETP.GE.OR P3, PT, R7, R232, !P3 ;  /* 0x000000e80700720c */ /* 0x000fe20005f66670 */
[--C-:B------:R-:W-:Y:S01]  /*5090*/  IMAD.IADD R10, R230, 0x1, -R2.reuse ;  /* 0x00000001e60a7824 */ /* 0x100fe200078e0a02 */
[C---:B------:R-:W-:Y:S01]  /*50a0*/  ISETP.GE.AND P0, PT, R2.reuse, R228, PT ;  /* 0x000000e40200720c */ /* 0x040fe20003f06270 */
[----:B------:R-:W-:Y:S01]  /*50b0*/  IMAD.IADD R7, R231, 0x1, -R2 ;  /* 0x00000001e7077824 */ /* 0x000fe200078e0a02 */
[C---:B------:R-:W-:Y:S02]  /*50c0*/  ISETP.GE.AND P5, PT, R2.reuse, R227, PT ;  /* 0x000000e30200720c */ /* 0x040fe40003fa6270 */
[----:B------:R-:W-:-:S02]  /*50d0*/  ISETP.GE.OR P0, PT, R2, R233, !P0 ;  /* 0x000000e90200720c */ /* 0x000fc40004706670 */
[----:B------:R-:W-:Y:S01]  /*50e0*/  ISETP.GE.OR P5, PT, R2, R232, !P5 ;  /* 0x000000e80200720c */ /* 0x000fe20006fa6670 */
[----:B------:R-:W-:Y:S01]  /*50f0*/  IMAD.MOV.U32 R2, RZ, RZ, R8 ;  /* 0x000000ffff027224 */ /* 0x000fe200078e0008 */
[----:B------:R-:W-:Y:S02]  /*5100*/  IABS R12, R11 ;  /* 0x0000000b000c7213 */ /* 0x000fe40000000000 */
[----:B------:R-:W-:Y:S02]  /*5110*/  IABS R8, R9 ;  /* 0x0000000900087213 */ /* 0x000fe40000000000 */
[----:B------:R-:W-:Y:S02]  /*5120*/  IABS R11, R10 ;  /* 0x0000000a000b7213 */ /* 0x000fe40000000000 */
[----:B------:R-:W-:Y:S01]  /*5130*/  I2FP.F32.S32 R2, R2 ;  /* 0x0000000200027245 */ /* 0x000fe20000201400 */
[----:B------:R-:W-:Y:S01]  /*5140*/  IMAD.MOV.U32 R10, RZ, RZ, R8 ;  /* 0x000000ffff0a7224 */ /* 0x000fe200078e0008 */
[----:B------:R-:W-:Y:S01]  /*5150*/  IABS R9, R7 ;  /* 0x0000000700097213 */ /* 0x000fe20000000000 */
[----:B------:R-:W-:-:S02]  /*5160*/  IMAD.MOV.U32 R8, RZ, RZ, R11 ;  /* 0x000000ffff087224 */ /* 0x000fc400078e000b */
[----:B------:R-:W-:Y:S01]  /*5170*/  FFMA.FTZ R11, R2, -R226, R30 ;  /* 0x800000e2020b7223 */ /* 0x000fe2000001001e */
[----:B------:R-:W-:Y:S01]  /*5180*/  IMAD.MOV.U32 R7, RZ, RZ, R12 ;  /* 0x000000ffff077224 */ /* 0x000fe200078e000c */
[----:B------:R-:W2:Y:S01]  /*5190*/  LD.E R2, desc[UR4][R168.64+0xdc] ;  /* 0x0000dc04a8027980 */ /* 0x000ea2000c101900 */
[----:B------:R-:W-:Y:S02]  /*51a0*/  I2FP.F32.S32 R10, R10 ;  /* 0x0000000a000a7245 */ /* 0x000fe40000201400 */
[----:B------:R-:W-:Y:S02]  /*51b0*/  I2FP.F32.S32 R8, R8 ;  /* 0x0000000800087245 */ /* 0x000fe40000201400 */
[----:B------:R-:W-:Y:S01]  /*51c0*/  I2FP.F32.S32 R7, R7 ;  /* 0x0000000700077245 */ /* 0x000fe20000201400 */
[-C--:B------:R-:W-:Y:S01]  /*51d0*/  FFMA.FTZ R10, R10, -R226.reuse, R31 ;  /* 0x800000e20a0a7223 */ /* 0x080fe2000001001f */
[----:B------:R-:W-:Y:S01]  /*51e0*/  ISETP.GE.AND P4, PT, R6, R227, PT ;  /* 0x000000e30600720c */ /* 0x000fe20003f86270 */
[-C--:B------:R-:W-:Y:S01]  /*51f0*/  FFMA.FTZ R15, R8, -R226.reuse, R68 ;  /* 0x800000e2080f7223 */ /* 0x080fe20000010044 */
[----:B------:R-:W-:Y:S01]  /*5200*/  I2FP.F32.S32 R9, R9 ;  /* 0x0000000900097245 */ /* 0x000fe20000201400 */
[----:B------:R-:W-:Y:S01]  /*5210*/  FFMA.FTZ R12, R7, -R226, R29 ;  /* 0x800000e2070c7223 */ /* 0x000fe2000001001d */
[C---:B------:R-:W-:Y:S01]  /*5220*/  VIADD R7, R6.reuse, 0x10 ;  /* 0x0000001006077836 */ /* 0x040fe20000000000 */
[C---:B------:R-:W-:Y:S01]  /*5230*/  ISETP.GE.OR P2, PT, R6.reuse, R233, !P2 ;  /* 0x000000e90600720c */ /* 0x040fe20005746670 */
[C---:B------:R-:W-:Y:S01]  /*5240*/  VIADD R8, R6.reuse, 0x9 ;  /* 0x0000000906087836 */ /* 0x040fe20000000000 */
[----:B------:R-:W-:Y:S01]  /*5250*/  ISETP.GE.OR P4, PT, R6, R232, !P4 ;  /* 0x000000e80600720c */ /* 0x000fe20006786670 */
[----:B------:R-:W-:Y:S01]  /*5260*/  FFMA.FTZ R14, R9, -R226, R70 ;  /* 0x800000e2090e7223 */ /* 0x000fe20000010046 */
[----:B------:R-:W-:-:S02]  /*5270*/  FSEL R58, R12, -INF , !P1 ;  /* 0xff8000000c3a7808 */ /* 0x000fc40004800000 */
[----:B------:R-:W-:Y:S01]  /*5280*/  FSEL R61, R10, -INF , !P3 ;  /* 0xff8000000a3d7808 */ /* 0x000fe20005800000 */
[--C-:B------:R-:W-:Y:S01]  /*5290*/  IMAD.IADD R10, R231, 0x1, -R8.reuse ;  /* 0x00000001e70a7824 */ /* 0x100fe200078e0a08 */
[----:B------:R-:W-:Y:S02]  /*52a0*/  FSEL R30, R13, -INF , !P2 ;  /* 0xff8000000d1e7808 */ /* 0x000fe40005000000 */
[----:B------:R-:W-:Y:S02]  /*52b0*/  FSEL R33, R11, -INF , !P4 ;  /* 0xff8000000b217808 */ /* 0x000fe40006000000 */
[CC--:B------:R-:W-:Y:S02]  /*52c0*/  ISETP.GE.AND P1, PT, R7.reuse, R228.reuse, PT ;  /* 0x000000e40700720c */ /* 0x0c0fe40003f26270 */
[CC--:B------:R-:W-:Y:S01]  /*52d0*/  ISETP.GE.AND P3, PT, R7.reuse, R227.reuse, PT ;  /* 0x000000e30700720c */ /* 0x0c0fe20003f66270 */
[----:B------:R-:W-:Y:S01]  /*52e0*/  VIADD R9, R6, 0x11 ;  /* 0x0000001106097836 */ /* 0x000fe20000000000 */
[----:B------:R-:W-:Y:S01]  /*52f0*/  ISETP.GE.AND P2, PT, R8, R228, PT ;  /* 0x000000e40800720c */ /* 0x000fe20003f46270 */
[----:B------:R-:W-:Y:S01]  /*5300*/  IMAD.IADD R12, R230, 0x1, -R8 ;  /* 0x00000001e60c7824 */ /* 0x000fe200078e0a08 */
[----:B------:R-:W-:Y:S01]  /*5310*/  ISETP.GE.AND P4, PT, R8, R227, PT ;  /* 0x000000e30800720c */ /* 0x000fe20003f86270 */
[----:B------:R-:W-:Y:S01]  /*5320*/  IMAD.IADD R11, R230, 0x1, -R7 ;  /* 0x00000001e60b7824 */ /* 0x000fe200078e0a07 */
[----:B------:R-:W-:-:S02]  /*5330*/  ISETP.GE.OR P1, PT, R7, R233, !P1 ;  /* 0x000000e90700720c */ /* 0x000fc40004f26670 */
[-C--:B------:R-:W-:Y:S01]  /*5340*/  ISETP.GE.OR P3, PT, R7, R232.reuse, !P3 ;  /* 0x000000e80700720c */ /* 0x080fe20005f66670 */
[----:B------:R-:W-:Y:S01]  /*5350*/  IMAD.IADD R7, R231, 0x1, -R7 ;  /* 0x00000001e7077824 */ /* 0x000fe200078e0a07 */
[C---:B------:R-:W-:Y:S02]  /*5360*/  ISETP.GE.OR P2, PT, R8.reuse, R233, !P2 ;  /* 0x000000e90800720c */ /* 0x040fe40005746670 */
[----:B------:R-:W-:Y:S01]  /*5370*/  ISETP.GE.OR P4, PT, R8, R232, !P4 ;  /* 0x000000e80800720c */ /* 0x000fe20006786670 */
[----:B------:R-:W-:Y:S01]  /*5380*/  IMAD.IADD R8, R230, 0x1, -R9 ;  /* 0x00000001e6087824 */ /* 0x000fe200078e0a09 */
[----:B------:R-:W-:Y:S02]  /*5390*/  IABS R10, R10 ;  /* 0x0000000a000a7213 */ /* 0x000fe40000000000 */
[----:B------:R-:W-:Y:S02]  /*53a0*/  IABS R16, R12 ;  /* 0x0000000c00107213 */ /* 0x000fe40000000000 */
[----:B------:R-:W-:Y:S01]  /*53b0*/  IABS R13, R11 ;  /* 0x0000000b000d7213 */ /* 0x000fe20000000000 */
[----:B------:R-:W-:Y:S01]  /*53c0*/  IMAD.MOV.U32 R11, RZ, RZ, R10 ;  /* 0x000000ffff0b7224 */ /* 0x000fe200078e000a */
[----:B------:R-:W-:-:S02]  /*53d0*/  IABS R12, R7 ;  /* 0x00000007000c7213 */ /* 0x000fc40000000000 */
[----:B------:R-:W-:Y:S01]  /*53e0*/  IABS R7, R8 ;  /* 0x0000000800077213 */ /* 0x000fe20000000000 */
[----:B------:R-:W-:Y:S02]  /*53f0*/  IMAD.MOV.U32 R8, RZ, RZ, R16 ;  /* 0x000000ffff087224 */ /* 0x000fe400078e0010 */
[----:B------:R-:W-:Y:S01]  /*5400*/  IMAD.MOV.U32 R10, RZ, RZ, R13 ;  /* 0x000000ffff0a7224 */ /* 0x000fe200078e000d */
[----:B------:R-:W-:Y:S02]  /*5410*/  I2FP.F32.S32 R11, R11 ;  /* 0x0000000b000b7245 */ /* 0x000fe40000201400 */
[----:B------:R-:W-:Y:S02]  /*5420*/  I2FP.F32.S32 R8, R8 ;  /* 0x0000000800087245 */ /* 0x000fe40000201400 */
[----:B------:R-:W-:Y:S02]  /*5430*/  I2FP.F32.S32 R10, R10 ;  /* 0x0000000a000a7245 */ /* 0x000fe40000201400 */
[----:B------:R-:W-:-:S02]  /*5440*/  I2FP.F32.S32 R16, R12 ;  /* 0x0000000c00107245 */ /* 0x000fc40000201400 */
[----:B------:R-:W-:Y:S01]  /*5450*/  I2FP.F32.S32 R7, R7 ;  /* 0x0000000700077245 */ /* 0x000fe20000201400 */
[-C--:B------:R-:W-:Y:S01]  /*5460*/  FFMA.FTZ R13, R8, -R226.reuse, R69 ;  /* 0x800000e2080d7223 */ /* 0x080fe20000010045 */
[-C--:B------:R-:W-:Y:S01]  /*5470*/  FFMA.FTZ R11, R11, -R226.reuse, R71 ;  /* 0x800000e20b0b7223 */ /* 0x080fe20000010047 */
[-C--:B------:R-:W-:Y:S01]  /*5480*/  FFMA.FTZ R12, R10, -R226.reuse, R48 ;  /* 0x800000e20a0c7223 */ /* 0x080fe20000010030 */
[-C--:B------:R-:W-:Y:S01]  /*5490*/  FFMA.FTZ R10, R16, -R226.reuse, R50 ;  /* 0x800000e2100a7223 */ /* 0x080fe20000010032 */
[----:B------:R-:W-:Y:S01]  /*54a0*/  FFMA.FTZ R17, R7, -R226, R49 ;  /* 0x800000e207117223 */ /* 0x000fe20000010031 */
[C---:B------:R-:W-:Y:S02]  /*54b0*/  VIADD R8, R6.reuse, 0x18 ;  /* 0x0000001806087836 */ /* 0x040fe40000000000 */
[----:B------:R-:W-:Y:S01]  /*54c0*/  VIADD R7, R6, 0x19 ;  /* 0x0000001906077836 */ /* 0x000fe20000000000 */
[----:B------:R-:W-:Y:S02]  /*54d0*/  FSEL R32, R15, -INF , !P0 ;  /* 0xff8000000f207808 */ /* 0x000fe40004000000 */
        /* <DEDUP_REMOVED lines=8> */
[----:B------:R-:W-:Y:S01]  /*5560*/  FSEL R27, R10, -INF , !P3 ;  /* 0xff8000000a1b7808 */ /* 0x000fe20005800000 */
[C---:B------:R-:W-:Y:S01]  /*5570*/  IMAD.IADD R10, R230.reuse, 0x1, -R8 ;  /* 0x00000001e60a7824 */ /* 0x040fe200078e0a08 */
[----:B------:R-:W-:Y:S01]  /*5580*/  ISETP.GE.AND P1, PT, R7, R228, PT ;  /* 0x000000e40700720c */ /* 0x000fe20003f26270 */
[----:B------:R-:W-:Y:S01]  /*5590*/  IMAD.IADD R14, R231, 0x1, -R9 ;  /* 0x00000001e70e7824 */ /* 0x000fe200078e0a09 */
[----:B------:R-:W-:Y:S02]  /*55a0*/  ISETP.GE.AND P3, PT, R7, R227, PT ;  /* 0x000000e30700720c */ /* 0x000fe40003f66270 */
[CC--:B------:R-:W-:Y:S02]  /*55b0*/  ISETP.GE.OR P0, PT, R9.reuse, R233.reuse, !P0 ;  /* 0x000000e90900720c */ /* 0x0c0fe40004706670 */
[----:B------:R-:W-:Y:S01]  /*55c0*/  ISETP.GE.OR P5, PT, R9, R232, !P5 ;  /* 0x000000e80900720c */ /* 0x000fe20006fa6670 */
        /* <DEDUP_REMOVED lines=13> */
[----:B------:R-:W-:Y:S01]  /*56a0*/  IMAD.MOV.U32 R7, RZ, RZ, R11 ;  /* 0x000000ffff077224 */ /* 0x000fe200078e000b */
[----:B------:R-:W-:Y:S02]  /*56b0*/  I2FP.F32.S32 R8, R8 ;  /* 0x0000000800087245 */ /* 0x000fe40000201400 */
[----:B------:R-:W-:Y:S01]  /*56c0*/  I2FP.F32.S32 R10, R10 ;  /* 0x0000000a000a7245 */ /* 0x000fe20000201400 */
[----:B------:R-:W-:Y:S01]  /*56d0*/  IMAD.MOV.U32 R11, RZ, RZ, R9 ;  /* 0x000000ffff0b7224 */ /* 0x000fe200078e0009 */
[----:B------:R-:W-:Y:S02]  /*56e0*/  I2FP.F32.S32 R7, R7 ;  /* 0x0000000700077245 */ /* 0x000fe40000201400 */
[----:B------:R-:W-:Y:S01]  /*56f0*/  I2FP.F32.S32 R9, R12 ;  /* 0x0000000c00097245 */ /* 0x000fe20000201400 */
[-C--:B------:R-:W-:Y:S01]  /*5700*/  FFMA.FTZ R12, R8, -R226.reuse, R72 ;  /* 0x800000e2080c7223 */ /* 0x080fe20000010048 */
[----:B------:R-:W-:Y:S01]  /*5710*/  I2FP.F32.S32 R14, R11 ;  /* 0x0000000b000e7245 */ /* 0x000fe20000201400 */
[-C--:B------:R-:W-:Y:S01]  /*5720*/  FFMA.FTZ R10, R10, -R226.reuse, R74 ;  /* 0x800000e20a0a7223 */ /* 0x080fe2000001004a */
[----:B------:R-:W-:Y:S01]  /*5730*/  FFMA.FTZ R11, R7, -R226, R51 ;  /* 0x800000e2070b7223 */ /* 0x000fe20000010033 */
[----:B------:R-:W-:-:S02]  /*5740*/  VIADD R8, R6, 0x20 ;  /* 0x0000002006087836 */ /* 0x000fc40000000000 */
[----:B------:R-:W-:Y:S01]  /*5750*/  VIADD R7, R6, 0x21 ;  /* 0x0000002106077836 */ /* 0x000fe20000000000 */
[----:B------:R-:W-:Y:S01]  /*5760*/  FSEL R31, R12, -INF , !P2 ;  /* 0xff8000000c1f7808 */ /* 0x000fe20005000000 */
[--C-:B------:R-:W-:Y:S01]  /*5770*/  IMAD.IADD R12, R230, 0x1, -R8.reuse ;  /* 0x00000001e60c7824 */ /* 0x100fe200078e0a08 */
[----:B------:R-:W-:Y:S01]  /*5780*/  FSEL R55, R10, -INF , !P4 ;  /* 0xff8000000a377808 */ /* 0x000fe20006000000 */
[----:B------:R-:W-:Y:S01]  /*5790*/  IMAD.IADD R10, R231, 0x1, -R8 ;  /* 0x00000001e70a7824 */ /* 0x000fe200078e0a08 */
[----:B------:R-:W-:Y:S01]  /*57a0*/  FSEL R26, R11, -INF , !P5 ;  /* 0xff8000000b1a7808 */ /* 0x000fe20006800000 */
[----:B------:R-:W-:Y:S01]  /*57b0*/  IMAD.IADD R11, R230, 0x1, -R7 ;  /* 0x00000001e60b7824 */ /* 0x000fe200078e0a07 */
[----:B------:R-:W-:Y:S01]  /*57c0*/  FSEL R22, R17, -INF , !P0 ;  /* 0xff80000011167808 */ /* 0x000fe20004000000 */
[----:B------:R-:W-:Y:S01]  /*57d0*/  FFMA.FTZ R16, R9, -R226, R73 ;  /* 0x800000e209107223 */ /* 0x000fe20000010049 */
[CC--:B------:R-:W-:Y:S02]  /*57e0*/  ISETP.GE.AND P2, PT, R7.reuse, R228.reuse, PT ;  /* 0x000000e40700720c */ /* 0x0c0fe40003f46270 */
[----:B------:R-:W-:Y:S01]  /*57f0*/  ISETP.GE.AND P4, PT, R7, R227, PT ;  /* 0x000000e30700720c */ /* 0x000fe20003f86270 */
[----:B------:R-:W-:Y:S01]  /*5800*/  VIADD R9, R6, 0x28 ;  /* 0x0000002806097836 */ /* 0x000fe20000000000 */
[----:B------:R-:W-:-:S02]  /*5810*/  ISETP.GE.AND P0, PT, R8, R228, PT ;  /* 0x000000e40800720c */ /* 0x000fc40003f06270 */
[C---:B------:R-:W-:Y:S02]  /*5820*/  ISETP.GE.AND P5, PT, R8.reuse, R227, PT ;  /* 0x000000e30800720c */ /* 0x040fe40003fa6270 */
[----:B------:R-:W-:Y:S02]  /*5830*/  IABS R13, R12 ;  /* 0x0000000c000d7213 */ /* 0x000fe40000000000 */
[----:B------:R-:W-:Y:S02]  /*5840*/  IABS R10, R10 ;  /* 0x0000000a000a7213 */ /* 0x000fe40000000000 */
[----:B------:R-:W-:Y:S02]  /*5850*/  IABS R12, R11 ;  /* 0x0000000b000c7213 */ /* 0x000fe40000000000 */
[CC--:B------:R-:W-:Y:S02]  /*5860*/  ISETP.GE.OR P2, PT, R7.reuse, R233.reuse, !P2 ;  /* 0x000000e90700720c */ /* 0x0c0fe40005746670 */
[----:B------:R-:W-:Y:S01]  /*5870*/  ISETP.GE.OR P4, PT, R7, R232, !P4 ;  /* 0x000000e80700720c */ /* 0x000fe20006786670 */
[----:B------:R-:W-:Y:S01]  /*5880*/  IMAD.IADD R7, R231, 0x1, -R7 ;  /* 0x00000001e7077824 */ /* 0x000fe200078e0a07 */
[----:B------:R-:W-:-:S02]  /*5890*/  ISETP.GE.OR P0, PT, R8, R233, !P0 ;  /* 0x000000e90800720c */ /* 0x000fc40004706670 */
[----:B------:R-:W-:Y:S01]  /*58a0*/  ISETP.GE.OR P5, PT, R8, R232, !P5 ;  /* 0x000000e80800720c */ /* 0x000fe20006fa6670 */
[----:B------:R-:W-:Y:S02]  /*58b0*/  IMAD.IADD R8, R230, 0x1, -R9 ;  /* 0x00000001e6087824 */ /* 0x000fe400078e0a09 */
[----:B------:R-:W-:Y:S02]  /*58c0*/  IMAD.MOV.U32 R11, RZ, RZ, R10 ;  /* 0x000000ffff0b7224 */ /* 0x000fe400078e000a */
[----:B------:R-:W-:Y:S01]  /*58d0*/  IMAD.MOV.U32 R10, RZ, RZ, R12 ;  /* 0x000000ffff0a7224 */ /* 0x000fe200078e000c */
[----:B------:R-:W-:Y:S02]  /*58e0*/  IABS R15, R7 ;  /* 0x00000007000f7213 */ /* 0x000fe40000000000 */
[----:B------:R-:W-:Y:S01]  /*58f0*/  IABS R7, R8 ;  /* 0x0000000800077213 */ /* 0x000fe20000000000 */
[----:B------:R-:W-:Y:S01]  /*5900*/  IMAD.MOV.U32 R8, RZ, RZ, R13 ;  /* 0x000000ffff087224 */ /* 0x000fe200078e000d */
[----:B------:R-:W-:-:S02]  /*5910*/  I2FP.F32.S32 R10, R10 ;  /* 0x0000000a000a7245 */ /* 0x000fc40000201400 */
[----:B------:R-:W-:Y:S02]  /*5920*/  I2FP.F32.S32 R15, R15 ;  /* 0x0000000f000f7245 */ /* 0x000fe40000201400 */
[----:B------:R-:W-:Y:S01]  /*5930*/  I2FP.F32.S32 R7, R7 ;  /* 0x0000000700077245 */ /* 0x000fe20000201400 */
[----:B------:R-:W-:Y:S01]  /*5940*/  FFMA.FTZ R12, R10, -R226, R37 ;  /* 0x800000e20a0c7223 */ /* 0x000fe20000010025 */
[----:B------:R-:W-:Y:S01]  /*5950*/  I2FP.F32.S32 R8, R8 ;  /* 0x0000000800087245 */ /* 0x000fe20000201400 */
[-C--:B------:R-:W-:Y:S01]  /*5960*/  FFMA.FTZ R14, R14, -R226.reuse, R75 ;  /* 0x800000e20e0e7223 */ /* 0x080fe2000001004b */
[----:B------:R-:W-:Y:S01]  /*5970*/  I2FP.F32.S32 R11, R11 ;  /* 0x0000000b000b7245 */ /* 0x000fe20000201400 */
[-C--:B------:R-:W-:Y:S01]  /*5980*/  FFMA.FTZ R10, R15, -R226.reuse, R39 ;  /* 0x800000e20f0a7223 */ /* 0x080fe20000010027 */
[-C--:B------:R-:W-:Y:S01]  /*5990*/  FFMA.FTZ R15, R7, -R226.reuse, R40 ;  /* 0x800000e2070f7223 */ /* 0x080fe20000010028 */
[----:B------:R-:W-:Y:S02]  /*59a0*/  VIADD R7, R6, 0x30 ;  /* 0x0000003006077836 */ /* 0x000fe40000000000 */
[-C--:B------:R-:W-:Y:S01]  /*59b0*/  FFMA.FTZ R13, R8, -R226.reuse, R36 ;  /* 0x800000e2080d7223 */ /* 0x080fe20000010024 */
[----:B------:R-:W-:Y:S01]  /*59c0*/  FFMA.FTZ R11, R11, -R226, R38 ;  /* 0x800000e20b0b7223 */ /* 0x000fe20000010026 */
[----:B------:R-:W-:Y:S01]  /*59d0*/  FSEL R28, R16, -INF , !P1 ;  /* 0xff800000101c7808 */ /* 0x000fe20004800000 */
[----:B------:R-:W-:Y:S01]  /*59e0*/  VIADD R8, R6, 0x29 ;  /* 0x0000002906087836 */ /* 0x000fe20000000000 */
[----:B------:R-:W-:-:S02]  /*59f0*/  FSEL R29, R14, -INF , !P3 ;  /* 0xff8000000e1d7808 */ /* 0x000fc40005800000 */
[CC--:B------:R-:W-:Y:S02]  /*5a00*/  ISETP.GE.AND P1, PT, R9.reuse, R228.reuse, PT ;  /* 0x000000e40900720c */ /* 0x0c0fe40003f26270 */
[-C--:B------:R-:W-:Y:S02]  /*5a10*/  ISETP.GE.AND P3, PT, R9, R227.reuse, PT ;  /* 0x000000e30900720c */ /* 0x080fe40003f66270 */
[----:B------:R-:W-:Y:S02]  /*5a20*/  FSEL R59, R12, -INF , !P2 ;  /* 0xff8000000c3b7808 */ /* 0x000fe40005000000 */
[----:B------:R-:W-:Y:S01]  /*5a30*/  FSEL R63, R10, -INF , !P4 ;  /* 0xff8000000a3f7808 */ /* 0x000fe20006000000 */
[----:B------:R-:W-:Y:S01]  /*5a40*/  IMAD.IADD R14, R231, 0x1, -R9 ;  /* 0x00000001e70e7824 */ /* 0x000fe200078e0a09 */
[C---:B------:R-:W-:Y:S02]  /*5a50*/  ISETP.GE.AND P2, PT, R7.reuse, R228, PT ;  /* 0x000000e40700720c */ /* 0x040fe40003f46270 */
[----:B------:R-:W-:-:S02]  /*5a60*/  ISETP.GE.AND P4, PT, R7, R227, PT ;  /* 0x000000e30700720c */ /* 0x000fc40003f86270 */
[----:B------:R-:W-:Y:S02]  /*5a70*/  FSEL R54, R13, -INF , !P0 ;  /* 0xff8000000d367808 */ /* 0x000fe40004000000 */
[----:B------:R-:W-:Y:S01]  /*5a80*/  FSEL R60, R11, -INF , !P5 ;  /* 0xff8000000b3c7808 */ /* 0x000fe20006800000 */
[C---:B------:R-:W-:Y:S01]  /*5a90*/  IMAD.IADD R10, R230.reuse, 0x1, -R8 ;  /* 0x00000001e60a7824 */ /* 0x040fe200078e0a08 */
[C---:B------:R-:W-:Y:S02]  /*5aa0*/  ISETP.GE.OR P1, PT, R9.reuse, R233, !P1 ;  /* 0x000000e90900720c */ /* 0x040fe40004f26670 */
[----:B------:R-:W-:Y:S01]  /*5ab0*/  ISETP.GE.OR P3, PT, R9, R232, !P3 ;  /* 0x000000e80900720c */ /* 0x000fe20005f66670 */
[----:B------:R-:W-:Y:S01]  /*5ac0*/  IMAD.IADD R9, R230, 0x1, -R7 ;  /* 0x00000001e6097824 */ /* 0x000fe200078e0a07 */
[C---:B------:R-:W-:Y:S02]  /*5ad0*/  ISETP.GE.AND P0, PT, R8.reuse, R228, PT ;  /* 0x000000e40800720c */ /* 0x040fe40003f06270 */
[----:B------:R-:W-:-:S02]  /*5ae0*/  ISETP.GE.AND P5, PT, R8, R227, PT ;  /* 0x000000e30800720c */ /* 0x000fc40003fa6270 */
[CC--:B------:R-:W-:Y:S02]  /*5af0*/  ISETP.GE.OR P2, PT, R7.reuse, R233.reuse, !P2 ;  /* 0x000000e90700720c */ /* 0x0c0fe40005746670 */
[----:B------:R-:W-:Y:S01]  /*5b00*/  ISETP.GE.OR P4, PT, R7, R232, !P4 ;  /* 0x000000e80700720c */ /* 0x000fe20006786670 */
[C---:B------:R-:W-:Y:S01]  /*5b10*/  IMAD.IADD R7, R231.reuse, 0x1, -R7 ;  /* 0x00000001e7077824 */ /* 0x040fe200078e0a07 */
[----:B------:R-:W-:Y:S02]  /*5b20*/  IABS R11, R14 ;  /* 0x0000000e000b7213 */ /* 0x000fe40000000000 */
[C---:B------:R-:W-:Y:S02]  /*5b30*/  ISETP.GE.OR P0, PT, R8.reuse, R233, !P0 ;  /* 0x000000e90800720c */ /* 0x040fe40004706670 */
[----:B------:R-:W-:Y:S01]  /*5b40*/  ISETP.GE.OR P5, PT, R8, R232, !P5 ;  /* 0x000000e80800720c */ /* 0x000fe20006fa6670 */
[----:B------:R-:W-:Y:S01]  /*5b50*/  IMAD.IADD R8, R231, 0x1, -R8 ;  /* 0x00000001e7087824 */ /* 0x000fe200078e0a08 */
[----:B------:R-:W-:-:S02]  /*5b60*/  IABS R12, R10 ;  /* 0x0000000a000c7213 */ /* 0x000fc40000000000 */
[----:B------:R-:W-:Y:S01]  /*5b70*/  IABS R13, R7 ;  /* 0x00000007000d7213 */ /* 0x000fe20000000000 */
[----:B------:R-:W-:Y:S01]  /*5b80*/  IMAD.MOV.U32 R7, RZ, RZ, R11 ;  /* 0x000000ffff077224 */ /* 0x000fe200078e000b */
[----:B------:R-:W-:Y:S01]  /*5b90*/  IABS R10, R8 ;  /* 0x00000008000a7213 */ /* 0x000fe20000000000 */
[----:B------:R-:W-:Y:S01]  /*5ba0*/  IMAD.MOV.U32 R8, RZ, RZ, R12 ;  /* 0x000000ffff087224 */ /* 0x000fe200078e000c */
[----:B------:R-:W-:Y:S01]  /*5bb0*/  IABS R9, R9 ;  /* 0x0000000900097213 */ /* 0x000fe20000000000 */
[----:B------:R-:W-:Y:S01]  /*5bc0*/  IMAD.MOV.U32 R12, RZ, RZ, R13 ;  /* 0x000000ffff0c7224 */ /* 0x000fe200078e000d */
[----:B------:R-:W-:Y:S02]  /*5bd0*/  I2FP.F32.S32 R7, R7 ;  /* 0x0000000700077245 */ /* 0x000fe40000201400 */
[----:B------:R-:W-:Y:S01]  /*5be0*/  I2FP.F32.S32 R8, R8 ;  /* 0x0000000800087245 */ /* 0x000fe20000201400 */
[----:B------:R-:W-:Y:S02]  /*5bf0*/  IMAD.MOV.U32 R11, RZ, RZ, R9 ;  /* 0x000000ffff0b7224 */ /* 0x000fe400078e0009 */
[----:B------:R-:W-:Y:S01]  /*5c00*/  FFMA.FTZ R9, R7, -R226, R42 ;  /* 0x800000e207097223 */ /* 0x000fe2000001002a */
[----:B------:R-:W-:Y:S01]  /*5c10*/  I2FP.F32.S32 R7, R12 ;  /* 0x0000000c00077245 */ /* 0x000fe20000201400 */
[----:B------:R-:W-:Y:S01]  /*5c20*/  FFMA.FTZ R14, R8, -R226, R41 ;  /* 0x800000e2080e7223 */ /* 0x000fe20000010029 */
[----:B------:R-:W-:Y:S01]  /*5c30*/  VIADD R8, R6, 0x31 ;  /* 0x0000003106087836 */ /* 0x000fe20000000000 */
[----:B------:R-:W-:-:S02]  /*5c40*/  I2FP.F32.S32 R11, R11 ;  /* 0x0000000b000b7245 */ /* 0x000fc40000201400 */
[----:B------:R-:W-:Y:S01]  /*5c50*/  FFMA.FTZ R18, R7, -R226, R46 ;  /* 0x800000e207127223 */ /* 0x000fe2000001002e */
[----:B------:R-:W-:Y:S01]  /*5c60*/  VIADD R7, R6, 0x38 ;  /* 0x0000003806077836 */ /* 0x000fe20000000000 */
[----:B------:R-:W-:Y:S02]  /*5c70*/  FSEL R24, R15, -INF , !P1 ;  /* 0xff8000000f187808 */ /* 0x000fe40004800000 */
[----:B------:R-:W-:Y:S02]  /*5c80*/  FSEL R52, R9, -INF , !P3 ;  /* 0xff80000009347808 */ /* 0x000fe40005800000 */
[----:B------:R-:W-:Y:S02]  /*5c90*/  I2FP.F32.S32 R10, R10 ;  /* 0x0000000a000a7245 */ /* 0x000fe40000201400 */
[C---:B------:R-:W-:Y:S02]  /*5ca0*/  ISETP.GE.AND P1, PT, R8.reuse, R228, PT ;  /* 0x000000e40800720c */ /* 0x040fe40003f26270 */
[----:B------:R-:W-:Y:S01]  /*5cb0*/  ISETP.GE.AND P3, PT, R8, R227, PT ;  /* 0x000000e30800720c */ /* 0x000fe20003f66270 */
[----:B------:R-:W-:-:S02]  /*5cc0*/  VIADD R6, R6, 0x39 ;  /* 0x0000003906067836 */ /* 0x000fc40000000000 */
[----:B------:R-:W-:Y:S01]  /*5cd0*/  FFMA.FTZ R13, R11, -R226, R44 ;  /* 0x800000e20b0d7223 */ /* 0x000fe2000001002c */
[----:B------:R-:W-:Y:S01]  /*5ce0*/  IMAD.IADD R9, R230, 0x1, -R7 ;  /* 0x00000001e6097824 */ /* 0x000fe200078e0a07 */
[----:B------:R-:W-:Y:S01]  /*5cf0*/  ISETP.GE.OR P1, PT, R8, R233, !P1 ;  /* 0x000000e90800720c */ /* 0x000fe20004f26670 */
[--C-:B------:R-:W-:Y:S01]  /*5d00*/  IMAD.IADD R11, R230, 0x1, -R8.reuse ;  /* 0x00000001e60b7824 */ /* 0x100fe200078e0a08 */
[----:B------:R-:W-:Y:S01]  /*5d10*/  ISETP.GE.OR P3, PT, R8, R232, !P3 ;  /* 0x000000e80800720c */ /* 0x000fe20005f66670 */
[----:B------:R-:W-:Y:S01]  /*5d20*/  FFMA.FTZ R17, R10, -R226, R43 ;  /* 0x800000e20a117223 */ /* 0x000fe2000001002b */
[----:B------:R-:W-:Y:S01]  /*5d30*/  IMAD.IADD R8, R231, 0x1, -R8 ;  /* 0x00000001e7087824 */ /* 0x000fe200078e0a08 */
[----:B------:R-:W-:Y:S01]  /*5d40*/  IABS R9, R9 ;  /* 0x0000000900097213 */ /* 0x000fe20000000000 */
[----:B------:R-:W-:-:S03]  /*5d50*/  IMAD.IADD R10, R230, 0x1, -R6 ;  /* 0x00000001e60a7824 */ /* 0x000fc600078e0a06 */
[----:B------:R-:W-:Y:S02]  /*5d60*/  IABS R15, R8 ;  /* 0x00000008000f7213 */ /* 0x000fe40000000000 */
[----:B------:R-:W-:Y:S01]  /*5d70*/  IABS R8, R10 ;  /* 0x0000000a00087213 */ /* 0x000fe20000000000 */
[----:B------:R-:W-:Y:S01]  /*5d80*/  IMAD.MOV.U32 R10, RZ, RZ, R9 ;  /* 0x000000ffff0a7224 */ /* 0x000fe200078e0009 */
[----:B------:R-:W-:Y:S02]  /*5d90*/  FMNMX.FTZ R9, R30, R58, !PT ;  /* 0x0000003a1e097209 */ /* 0x000fe40007810000 */
[----:B------:R-:W-:Y:S02]  /*5da0*/  IABS R11, R11 ;  /* 0x0000000b000b7213 */ /* 0x000fe40000000000 */
[----:B------:R-:W-:Y:S02]  /*5db0*/  FMNMX.FTZ R9, R32, R9, !PT ;  /* 0x0000000920097209 */ /* 0x000fe40007810000 */
[----:B------:R-:W-:-:S02]  /*5dc0*/  I2FP.F32.S32 R12, R11 ;  /* 0x0000000b000c7245 */ /* 0x000fc40000201400 */
[----:B------:R-:W-:Y:S02]  /*5dd0*/  I2FP.F32.S32 R11, R10 ;  /* 0x0000000a000b7245 */ /* 0x000fe40000201400 */
[----:B------:R-:W-:Y:S02]  /*5de0*/  I2FP.F32.S32 R10, R8 ;  /* 0x00000008000a7245 */ /* 0x000fe40000201400 */
[----:B------:R-:W-:Y:S02]  /*5df0*/  FMNMX.FTZ R8, R34, R9, !PT ;  /* 0x0000000922087209 */ /* 0x000fe40007810000 */
[----:B------:R-:W-:Y:S02]  /*5e00*/  I2FP.F32.S32 R15, R15 ;  /* 0x0000000f000f7245 */ /* 0x000fe40000201400 */
[----:B------:R-:W-:Y:S02]  /*5e10*/  FMNMX.FTZ R8, R19, R8, !PT ;  /* 0x0000000813087209 */ /* 0x000fe40007810000 */
[----:B------:R-:W-:-:S02]  /*5e20*/  FSEL R25, R14, -INF , !P0 ;  /* 0xff8000000e197808 */ /* 0x000fc40004000000 */
[----:B------:R-:W-:Y:S02]  /*5e30*/  FSEL R49, R13, -INF , !P2 ;  /* 0xff8000000d317808 */ /* 0x000fe40005000000 */
[C---:B------:R-:W-:Y:S02]  /*5e40*/  ISETP.GE.AND P0, PT, R7.reuse, R228, PT ;  /* 0x000000e40700720c */ /* 0x040fe40003f06270 */
[----:B------:R-:W-:Y:S02]  /*5e50*/  FMNMX.FTZ R9, R22, R8, !PT ;  /* 0x0000000816097209 */ /* 0x000fe40007810000 */
[----:B------:R-:W-:Y:S01]  /*5e60*/  ISETP.GE.AND P2, PT, R7, R227, PT ;  /* 0x000000e30700720c */ /* 0x000fe20003f46270 */
[-C--:B------:R-:W-:Y:S01]  /*5e70*/  FFMA.FTZ R16, R15, -R226.reuse, R47 ;  /* 0x800000e20f107223 */ /* 0x080fe2000001002f */
[----:B------:R-:W-:Y:S01]  /*5e80*/  FMNMX.FTZ R8, R33, R61, !PT ;  /* 0x0000003d21087209 */ /* 0x000fe20007810000 */
[----:B------:R-:W-:Y:S01]  /*5e90*/  FFMA.FTZ R15, R10, -R226, R65 ;  /* 0x800000e20a0f7223 */ /* 0x000fe20000010041 */
[----:B------:R-:W-:Y:S01]  /*5ea0*/  ISETP.GE.OR P0, PT, R7, R233, !P0 ;  /* 0x000000e90700720c */ /* 0x000fe20004706670 */
[----:B------:R-:W-:Y:S01]  /*5eb0*/  IMAD.IADD R10, R231, 0x1, -R7 ;  /* 0x00000001e70a7824 */ /* 0x000fe200078e0a07 */
[----:B------:R-:W-:-:S02]  /*5ec0*/  FMNMX.FTZ R9, R31, R9, !PT ;  /* 0x000000091f097209 */ /* 0x000fc40007810000 */
[----:B------:R-:W-:Y:S02]  /*5ed0*/  ISETP.GE.OR P2, PT, R7, R232, !P2 ;  /* 0x000000e80700720c */ /* 0x000fe40005746670 */
[----:B------:R-:W-:Y:S02]  /*5ee0*/  FMNMX.FTZ R7, R35, R8, !PT ;  /* 0x0000000823077209 */ /* 0x000fe40007810000 */
[----:B------:R-:W-:Y:S01]  /*5ef0*/  FMNMX.FTZ R8, R28, R9, !PT ;  /* 0x000000091c087209 */ /* 0x000fe20007810000 */
[-C--:B------:R-:W-:Y:S01]  /*5f00*/  FFMA.FTZ R12, R12, -R226.reuse, R45 ;  /* 0x800000e20c0c7223 */ /* 0x080fe2000001002d */
[----:B------:R-:W-:Y:S01]  /*5f10*/  FMNMX.FTZ R7, R53, R7, !PT ;  /* 0x0000000735077209 */ /* 0x000fe20007810000 */
[----:B------:R-:W-:Y:S01]  /*5f20*/  FFMA.FTZ R11, R11, -R226, R64 ;  /* 0x800000e20b0b7223 */ /* 0x000fe20000010040 */
[----:B------:R-:W-:Y:S02]  /*5f30*/  FMNMX.FTZ R8, R54, R8, !PT ;  /* 0x0000000836087209 */ /* 0x000fe40007810000 */
[----:B------:R-:W-:-:S02]  /*5f40*/  FMNMX.FTZ R7, R27, R7, !PT ;  /* 0x000000071b077209 */ /* 0x000fc40007810000 */
[----:B------:R-:W-:Y:S02]  /*5f50*/  FSEL R48, R12, -INF , !P1 ;  /* 0xff8000000c307808 */ /* 0x000fe40004800000 */
[----:B------:R-:W-:Y:S02]  /*5f60*/  FSEL R45, R11, -INF , !P0 ;  /* 0xff8000000b2d7808 */ /* 0x000fe40004000000 */
[C---:B------:R-:W-:Y:S02]  /*5f70*/  ISETP.GE.AND P1, PT, R6.reuse, R228, PT ;  /* 0x000000e40600720c */ /* 0x040fe40003f26270 */
[----:B------:R-:W-:Y:S02]  /*5f80*/  ISETP.GE.AND P0, PT, R6, R227, PT ;  /* 0x000000e30600720c */ /* 0x000fe40003f06270 */
[----:B------:R-:W-:Y:S02]  /*5f90*/  FMNMX.FTZ R8, R59, R8, !PT ;  /* 0x000000083b087209 */ /* 0x000fe40007810000 */
[----:B------:R-:W-:Y:S01]  /*5fa0*/  FMNMX.FTZ R7, R26, R7, !PT ;  /* 0x000000071a077209 */ /* 0x000fe20007810000 */
[----:B------:R-:W-:Y:S01]  /*5fb0*/  IMAD.IADD R9, R231, 0x1, -R6 ;  /* 0x00000001e7097824 */ /* 0x000fe200078e0a06 */
[----:B------:R-:W-:-:S02]  /*5fc0*/  ISETP.GE.OR P1, PT, R6, R233, !P1 ;  /* 0x000000e90600720c */ /* 0x000fc40004f26670 */
[----:B------:R-:W-:Y:S02]  /*5fd0*/  ISETP.GE.OR P0, PT, R6, R232, !P0 ;  /* 0x000000e80600720c */ /* 0x000fe40004706670 */
[----:B------:R-:W-:Y:S02]  /*5fe0*/  FMNMX.FTZ R8, R24, R8, !PT ;  /* 0x0000000818087209 */ /* 0x000fe40007810000 */
[----:B------:R-:W-:Y:S02]  /*5ff0*/  FMNMX.FTZ R6, R55, R7, !PT ;  /* 0x0000000737067209 */ /* 0x000fe40007810000 */
[----:B------:R-:W-:Y:S02]  /*6000*/  FMNMX.FTZ R8, R25, R8, !PT ;  /* 0x0000000819087209 */ /* 0x000fe40007810000 */
[----:B------:R-:W-:Y:S02]  /*6010*/  FMNMX.FTZ R6, R29, R6, !PT ;  /* 0x000000061d067209 */ /* 0x000fe40007810000 */
[----:B------:R-:W-:-:S02]  /*6020*/  FMNMX.FTZ R8, R49, R8, !PT ;  /* 0x0000000831087209 */ /* 0x000fc40007810000 */
[----:B------:R-:W-:Y:S02]  /*6030*/  IABS R10, R10 ;  /* 0x0000000a000a7213 */ /* 0x000fe40000000000 */
[----:B------:R-:W-:Y:S02]  /*6040*/  FMNMX.FTZ R6, R60, R6, !PT ;  /* 0x000000063c067209 */ /* 0x000fe40007810000 */
[----:B------:R-:W-:Y:S01]  /*6050*/  FMNMX.FTZ R8, R48, R8, !PT ;  /* 0x0000000830087209 */ /* 0x000fe20007810000 */
[----:B------:R-:W-:Y:S01]  /*6060*/  IMAD.MOV.U32 R13, RZ, RZ, R10 ;  /* 0x000000ffff0d7224 */ /* 0x000fe200078e000a */
[----:B------:R-:W-:Y:S02]  /*6070*/  IABS R9, R9 ;  /* 0x0000000900097213 */ /* 0x000fe40000000000 */
[----:B------:R-:W-:Y:S02]  /*6080*/  FMNMX.FTZ R6, R63, R6, !PT ;  /* 0x000000063f067209 */ /* 0x000fe40007810000 */
[----:B------:R-:W-:-:S02]  /*6090*/  FSEL R44, R15, -INF , !P1 ;  /* 0xff8000000f2c7808 */ /* 0x000fc40004800000 */
[----:B------:R-:W-:Y:S01]  /*60a0*/  FMNMX.FTZ R8, R45, R8, !PT ;  /* 0x000000082d087209 */ /* 0x000fe20007810000 */
[----:B------:R-:W-:Y:S01]  /*60b0*/  IMAD.MOV.U32 R12, RZ, RZ, R9 ;  /* 0x000000ffff0c7224 */ /* 0x000fe200078e0009 */
[----:B------:R-:W-:Y:S02]  /*60c0*/  FSEL R23, R17, -INF , !P5 ;  /* 0xff80000011177808 */ /* 0x000fe40006800000 */
[----:B------:R-:W-:Y:S02]  /*60d0*/  FMNMX.FTZ R6, R52, R6, !PT ;  /* 0x0000000634067209 */ /* 0x000fe40007810000 */
[----:B------:R-:W-:Y:S02]  /*60e0*/  I2FP.F32.S32 R13, R13 ;  /* 0x0000000d000d7245 */ /* 0x000fe40000201400 */
[----:B------:R-:W-:Y:S02]  /*60f0*/  FMNMX.FTZ R8, R44, R8, !PT ;  /* 0x000000082c087209 */ /* 0x000fe40007810000 */
[----:B------:R-:W-:-:S02]  /*6100*/  FSEL R50, R18, -INF , !P4 ;  /* 0xff80000012327808 */ /* 0x000fc40006000000 */
[----:B------:R-:W-:Y:S01]  /*6110*/  FMNMX.FTZ R7, R23, R6, !PT ;  /* 0x0000000617077209 */ /* 0x000fe20007810000 */
[----:B------:R-:W-:Y:S01]  /*6120*/  FFMA.FTZ R13, R13, -R226, R66 ;  /* 0x800000e20d0d7223 */ /* 0x000fe20000010042 */
[----:B------:R-:W-:Y:S01]  /*6130*/  I2FP.F32.S32 R12, R12 ;  /* 0x0000000c000c7245 */ /* 0x000fe20000201400 */
[----:B------:R-:W1:Y:S01]  /*6140*/  SHFL.BFLY PT, R133, R8, 0x2, 0x1f ;  /* 0x0c401f0008857f89 */ /* 0x000e6200000e0000 */
[----:B------:R-:W-:Y:S02]  /*6150*/  FSEL R51, R16, -INF , !P3 ;  /* 0xff80000010337808 */ /* 0x000fe40005800000 */
[----:B------:R-:W-:Y:S01]  /*6160*/  FMNMX.FTZ R7, R50, R7, !PT ;  /* 0x0000000732077209 */ /* 0x000fe20007810000 */
[----:B------:R-:W-:Y:S01]  /*6170*/  FFMA.FTZ R12, R12, -R226, R67 ;  /* 0x800000e20c0c7223 */ /* 0x000fe20000010043 */
[----:B------:R-:W-:Y:S01]  /*6180*/  IMAD.SHL.U32 R6, R135, 0x2, RZ ;  /* 0x0000000287067824 */ /* 0x000fe200078e00ff */
[----:B------:R-:W-:Y:S02]  /*6190*/  FSEL R47, R13, -INF , !P2 ;  /* 0xff8000000d2f7808 */ /* 0x000fe40005000000 */
[----:B------:R-:W-:Y:S01]  /*61a0*/  FMNMX.FTZ R7, R51, R7, !PT ;  /* 0x0000000733077209 */ /* 0x000fe20007810000 */
[----:B------:R-:W-:Y:S01]  /*61b0*/  IMAD.WIDE.U32 R10, R121, -0x2daee0ad, RZ ;  /* 0xd2511f53790a7825 */ /* 0x000fe200078e00ff */
[----:B------:R-:W-:-:S02]  /*61c0*/  FSEL R46, R12, -INF , !P0 ;  /* 0xff8000000c2e7808 */ /* 0x000fc40004000000 */
[----:B------:R-:W-:Y:S02]  /*61d0*/  FMNMX.FTZ R132, R47, R7, !PT ;  /* 0x000000072f847209 */ /* 0x000fe40007810000 */
[----:B------:R-:W-:Y:S01]  /*61e0*/  LOP3.LUT R9, R123, R6, RZ, 0x3c, !PT ;  /* 0x000000067b097212 */ /* 0x000fe200078e3cff */
[----:B------:R-:W-:Y:S01]  /*61f0*/  IMAD.WIDE.U32 R20, R57, -0x326172a9, RZ ;  /* 0xcd9e8d5739147825 */ /* 0x000fe200078e00ff */
[----:B------:R-:W-:Y:S02]  /*6200*/  FMNMX.FTZ R132, R46, R132, !PT ;  /* 0x000000842e847209 */ /* 0x000fe40007810000 */
[----:B------:R-:W-:Y:S01]  /*6210*/  LOP3.LUT R56, R122, R108, RZ, 0x3c, !PT ;  /* 0x0000006c7a387212 */ /* 0x000fe200078e3cff */
[----:B------:R-:W-:Y:S01]  /*6220*/  VIADD R6, R6, 0x1 ;  /* 0x0000000106067836 */ /* 0x000fe20000000000 */
[----:B------:R-:W-:Y:S01]  /*6230*/  LOP3.LUT R9, R9, R11, RZ, 0x3c, !PT ;  /* 0x0000000b09097212 */ /* 0x000fe200078e3cff */
[----:B------:R-:W3:Y:S01]  /*6240*/  SHFL.BFLY PT, R18, R132, 0x2, 0x1f ;  /* 0x0c401f0084127f89 */ /* 0x000ee200000e0000 */
[----:B------:R-:W-:Y:S01]  /*6250*/  LOP3.LUT R7, R56, R21, RZ, 0x3c, !PT ;  /* 0x0000001538077212 */ /* 0x000fe200078e3cff */
[----:B------:R-:W-:Y:S01]  /*6260*/  VIADD R15, R122, 0x9e3779b9 ;  /* 0x9e3779b97a0f7836 */ /* 0x000fe20000000000 */
[----:B------:R-:W-:Y:S01]  /*6270*/  LOP3.LUT R14, R123, R6, RZ, 0x3c, !PT ;  /* 0x000000067b0e7212 */ /* 0x000fe200078e3cff */
[----:B------:R-:W-:Y:S01]  /*6280*/  IMAD.WIDE.U32 R12, R9, -0x326172a9, RZ ;  /* 0xcd9e8d57090c7825 */ /* 0x000fe200078e00ff */
[----:B-1----:R-:W-:-:S02]  /*6290*/  FMNMX.FTZ R133, R8, R133, !PT ;  /* 0x0000008508857209 */ /* 0x002fc40007810000 */
[----:B------:R-:W-:Y:S01]  /*62a0*/  LOP3.LUT R14, R14, R11, RZ, 0x3c, !PT ;  /* 0x0000000b0e0e7212 */ /* 0x000fe200078e3cff */
[----:B------:R-:W-:Y:S01]  /*62b0*/  IMAD.WIDE.U32 R6, R7, -0x2daee0ad, RZ ;  /* 0xd2511f5307067825 */ /* 0x000fe200078e00ff */
[----:B------:R-:W-:-:S03]  /*62c0*/  LOP3.LUT R11, R13, R15, R20, 0x96, !PT ;  /* 0x0000000f0d0b7212 */ /* 0x000fc600078e9614 */
[C---:B------:R-:W-:Y:S02]  /*62d0*/  VIADD R9, R123.reuse, 0xbb67ae85 ;  /* 0xbb67ae857b097836 */ /* 0x040fe40000000000 */
[----:B------:R-:W-:-:S03]  /*62e0*/  VIADD R43, R123, 0x76cf5d0a ;  /* 0x76cf5d0a7b2b7836 */ /* 0x000fc60000000000 */
[----:B------:R-:W-:Y:S01]  /*62f0*/  LOP3.LUT R10, R7, R9, R10, 0x96, !PT ;  /* 0x00000009070a7212 */ /* 0x000fe200078e960a */
[----:B------:R-:W-:Y:S01]  /*6300*/  IMAD.WIDE.U32 R8, R11, -0x2daee0ad, RZ ;  /* 0xd2511f530b087825 */ /* 0x000fe200078e00ff */
[----:B------:R-:W1:Y:S03]  /*6310*/  SHFL.BFLY PT, R7, R133, 0x1, 0x1f ;  /* 0x0c201f0085077f89 */ /* 0x000e6600000e0000 */
[----:B------:R-:W-:Y:S01]  /*6320*/  IMAD.WIDE.U32 R194, R10, -0x326172a9, RZ ;  /* 0xcd9e8d570ac27825 */ /* 0x000fe200078e00ff */
[----:B------:R4:W-:Y:S01]  /*6330*/  STL [R1+0x110], R56 ;  /* 0x0001103801007387 */ /* 0x0009e20000100800 */
[----:B------:R-:W-:Y:S02]  /*6340*/  LOP3.LUT R10, R9, R43, R6, 0x96, !PT ;  /* 0x0000002b090a7212 */ /* 0x000fe400078e9606 */
[----:B------:R-:W-:Y:S01]  /*6350*/  IMAD.WIDE.U32 R16, R14, -0x326172a9, RZ ;  /* 0xcd9e8d570e107825 */ /* 0x000fe200078e00ff */
[----:B---3--:R-:W-:-:S03]  /*6360*/  FMNMX.FTZ R132, R132, R18, !PT ;  /* 0x0000001284847209 */ /* 0x008fc60007810000 */
[----:B------:R-:W-:Y:S02]  /*6370*/  VIADD R245, R122, 0xdaa66d2b ;  /* 0xdaa66d2b7af57836 */ /* 0x000fe40000000000 */
[----:B------:R-:W-:Y:S01]  /*6380*/  IMAD.WIDE.U32 R10, R10, -0x326172a9, RZ ;  /* 0xcd9e8d570a0a7825 */ /* 0x000fe200078e00ff */
[----:B------:R-:W-:-:S03]  /*6390*/  LOP3.LUT R14, R17, R15, R20, 0x96, !PT ;  /* 0x0000000f110e7212 */ /* 0x000fc600078e9614 */
[----:B----4-:R-:W-:-:S05]  /*63a0*/  VIADD R56, R122, 0x3c6ef372 ;  /* 0x3c6ef3727a387836 */ /* 0x010fca0000000000 */
[CC--:B------:R-:W-:Y:S02]  /*63b0*/  LOP3.LUT R12, R195.reuse, R56.reuse, R12, 0x96, !PT ;  /* 0x00000038c30c7212 */ /* 0x0c0fe400078e960c */
[----:B------:R-:W-:-:S03]  /*63c0*/  LOP3.LUT R16, R195, R56, R16, 0x96, !PT ;  /* 0x00000038c3107212 */ /* 0x000fc600078e9610 */
[----:B------:R-:W-:Y:S01]  /*63d0*/  IMAD.WIDE.U32 R20, R12, -0x2daee0ad, RZ ;  /* 0xd2511f530c147825 */ /* 0x000fe200078e00ff */
[----:B------:R-:W-:Y:S02]  /*63e0*/  LOP3.LUT R12, R11, R245, R194, 0x96, !PT ;  /* 0x000000f50b0c7212 */ /* 0x000fe400078e96c2 */
[----:B------:R-:W3:Y:S01]  /*63f0*/  SHFL.BFLY PT, R11, R132, 0x1, 0x1f ;  /* 0x0c201f00840b7f89 */ /* 0x000ee200000e0000 */
[C---:B------:R-:W-:Y:S02]  /*6400*/  VIADD R42, R123.reuse, 0x32370b8f ;  /* 0x32370b8f7b2a7836 */ /* 0x040fe40000000000 */
[----:B------:R-:W-:Y:S01]  /*6410*/  VIADD R64, R123, 0xed9eba14 ;  /* 0xed9eba147b407836 */ /* 0x000fe20000000000 */
[----:B------:R4:W-:Y:S01]  /*6420*/  STL [R1+0x100], R15 ;  /* 0x0001000f01007387 */ /* 0x0009e20000100800 */
[----:B------:R-:W-:Y:S01]  /*6430*/  IMAD.WIDE.U32 R12, R12, -0x2daee0ad, RZ ;  /* 0xd2511f530c0c7825 */ /* 0x000fe200078e00ff */
[----:B------:R-:W-:-:S03]  /*6440*/  LOP3.LUT R8, R21, R42, R8, 0x96, !PT ;  /* 0x0000002a15087212 */ /* 0x000fc600078e9608 */
[----:B------:R-:W-:Y:S01]  /*6450*/  IMAD.WIDE.U32 R16, R16, -0x2daee0ad, RZ ;  /* 0xd2511f5310107825 */ /* 0x000fe200078e00ff */
[----:B-1----:R-:W-:-:S03]  /*6460*/  FMNMX.FTZ R133, R133, R7, !PT ;  /* 0x0000000785857209 */ /* 0x002fc60007810000 */
[----:B------:R-:W-:Y:S01]  /*6470*/  IMAD R171, R4, 0x2, R5 ;  /* 0x0000000204ab7824 */ /* 0x000fe200078e0205 */
[----:B------:R-:W-:Y:S01]  /*6480*/  LOP3.LUT R4, R13, R64, R20, 0x96, !PT ;  /* 0x000000400d047212 */ /* 0x000fe200078e9614 */
[----:B------:R-:W-:Y:S01]  /*6490*/  STL [R1+0x104], R56 ;  /* 0x0001043801007387 */ /* 0x000fe20000100800 */
[----:B------:R-:W-:-:S04]  /*64a0*/  IMAD.WIDE.U32 R8, R8, -0x326172a9, RZ ;  /* 0xcd9e8d5708087825 */ /* 0x000fc800078e00ff */
[----:B--2---:R-:W-:Y:S01]  /*64b0*/  FMUL.FTZ R5, R2, R133 ;  /* 0x0000008502057220 */ /* 0x004fe20000410000 */
[----:B------:R-:W-:Y:S01]  /*64c0*/  STL [R1+0xdc], R43 ;  /* 0x0000dc2b01007387 */ /* 0x000fe20000100800 */
[----:B------:R-:W-:Y:S02]  /*64d0*/  VIADD R121, R122, 0x78dde6e4 ;  /* 0x78dde6e47a797836 */ /* 0x000fe40000000000 */
[----:B----4-:R-:W-:Y:S01]  /*64e0*/  IMAD.WIDE.U32 R14, R14, -0x2daee0ad, RZ ;  /* 0xd2511f530e0e7825 */ /* 0x010fe200078e00ff */
[----:B------:R1:W-:Y:S04]  /*64f0*/  STL [R1+0xe4], R42 ;  /* 0x0000e42a01007387 */ /* 0x0003e80000100800 */
[----:B------:R-:W-:Y:S02]  /*6500*/  LOP3.LUT R6, R15, R43, R6, 0x96, !PT ;  /* 0x0000002b0f067212 */ /* 0x000fe400078e9606 */
[----:B------:R-:W-:Y:S01]  /*6510*/  LOP3.LUT R14, R17, R42, R14, 0x96, !PT ;  /* 0x0000002a110e7212 */ /* 0x000fe200078e960e */
[----:B------:R-:W-:Y:S01]  /*6520*/  VIADD R251, R122, 0x1715609d ;  /* 0x1715609d7afb7836 */ /* 0x000fe20000000000 */
[----:B------:R-:W-:Y:S01]  /*6530*/  FSETP.NEU.FTZ.AND P0, PT, R133, -INF , PT ;  /* 0xff8000008500780b */ /* 0x000fe20003f1d000 */
[----:B------:R-:W-:Y:S01]  /*6540*/  IMAD.WIDE.U32 R74, R6, -0x326172a9, RZ ;  /* 0xcd9e8d57064a7825 */ /* 0x000fe200078e00ff */
[----:B------:R-:W-:-:S03]  /*6550*/  LOP3.LUT R10, R9, R121, R10, 0x96, !PT ;  /* 0x00000079090a7212 */ /* 0x000fc600078e960a */
[----:B------:R-:W-:Y:S01]  /*6560*/  IMAD.WIDE.U32 R124, R14, -0x326172a9, RZ ;  /* 0xcd9e8d570e7c7825 */ /* 0x000fe200078e00ff */
[----:B------:R-:W-:-:S03]  /*6570*/  FSEL R5, R5, RZ, P0 ;  /* 0x000000ff05057208 */ /* 0x000fc60000000000 */
[----:B-1----:R-:W-:Y:S01]  /*6580*/  IMAD.WIDE.U32 R42, R4, -0x326172a9, RZ ;  /* 0xcd9e8d57042a7825 */ /* 0x002fe200078e00ff */
[----:B------:R-:W-:-:S04]  /*6590*/  LOP3.LUT R4, R125, R121, R74, 0x96, !PT ;  /* 0x000000797d047212 */ /* 0x000fc800078e964a */
[----:B------:R-:W-:Y:S02]  /*65a0*/  LOP3.LUT R6, R43, R251, R8, 0x96, !PT ;  /* 0x000000fb2b067212 */ /* 0x000fe400078e9608 */
[----:B------:R-:W-:Y:S01]  /*65b0*/  LOP3.LUT R8, R75, R245, R194, 0x96, !PT ;  /* 0x000000f54b087212 */ /* 0x000fe200078e96c2 */
[----:B------:R-:W-:-:S04]  /*65c0*/  IMAD.WIDE.U32 R56, R10, -0x2daee0ad, RZ ;  /* 0xd2511f530a387825 */ /* 0x000fc800078e00ff */
[----:B------:R-:W-:Y:S01]  /*65d0*/  FFMA.FTZ R10, R19, R2, -R5 ;  /* 0x00000002130a7223 */ /* 0x000fe20000010805 */
[----:B---3--:R-:W-:Y:S01]  /*65e0*/  FMNMX.FTZ R132, R132, R11, !PT ;  /* 0x0000000b84847209 */ /* 0x008fe20007810000 */
[----:B------:R-:W-:Y:S02]  /*65f0*/  VIADD R122, R123, 0xa9066899 ;  /* 0xa90668997b7a7836 */ /* 0x000fe40000000000 */
[----:B------:R-:W-:Y:S01]  /*6600*/  IMAD.WIDE.U32 R8, R8, -0x2daee0ad, RZ ;  /* 0xd2511f5308087825 */ /* 0x000fe200078e00ff */
[----:B------:R-:W-:-:S03]  /*6610*/  LEA R192, P0, R62, R102, 0x1 ;  /* 0x000000663ec07211 */ /* 0x000fc600078008ff */
[----:B------:R-:W-:-:S04]  /*6620*/  IMAD.WIDE.U32 R18, R4, -0x2daee0ad, RZ ;  /* 0xd2511f5304127825 */ /* 0x000fc800078e00ff */
[----:B------:R-:W-:Y:S01]  /*6630*/  FFMA.FTZ R4, R22, R2, -R5 ;  /* 0x0000000216047223 */ /* 0x000fe20000010805 */
[----:B------:R-:W-:Y:S01]  /*6640*/  IMAD.WIDE.U32 R6, R6, -0x2daee0ad, RZ ;  /* 0xd2511f5306067825 */ /* 0x000fe200078e00ff */
[----:B------:R-:W-:Y:S01]  /*6650*/  LOP3.LUT R14, R19, R122, R8, 0x96, !PT ;  /* 0x0000007a130e7212 */ /* 0x000fe200078e9608 */
[----:B------:R1:W-:Y:S01]  /*6660*/  MUFU.EX2 R106, R10 ;  /* 0x0000000a006a7308 */ /* 0x0003e20000000800 */
[----:B------:R-:W-:Y:S01]  /*6670*/  LEA.HI.X R193, R62, R103, R76, 0x1, P0 ;  /* 0x000000673ec17211 */ /* 0x000fe200000f0c4c */
[----:B------:R-:W-:Y:S01]  /*6680*/  FMUL.FTZ R8, R2, R132 ;  /* 0x0000008402087220 */ /* 0x000fe20000410000 */
[----:B------:R-:W-:Y:S02]  /*6690*/  FSETP.NEU.FTZ.AND P0, PT, R132, -INF , PT ;  /* 0xff8000008400780b */ /* 0x000fe40003f1d000 */
[----:B------:R-:W-:-:S03]  /*66a0*/  LOP3.LUT R11, R7, R250, R56, 0x96, !PT ;  /* 0x000000fa070b7212 */ /* 0x000fc600078e9638 */
[----:B------:R2:W3:Y:S01]  /*66b0*/  MUFU.EX2 R107, R4 ;  /* 0x00000004006b7308 */ /* 0x0004e20000000800 */
[----:B------:R-:W-:Y:S02]  /*66c0*/  LOP3.LUT R13, R11, 0xff, RZ, 0xc0, !PT ;  /* 0x000000ff0b0d7812 */ /* 0x000fe400078ec0ff */
[----:B-1----:R-:W-:-:S05]  /*66d0*/  LOP3.LUT R10, R9, R64, R16, 0x96, !PT ;  /* 0x00000040090a7212 */ /* 0x002fca00078e9610 */
[----:B------:R-:W-:Y:S01]  /*66e0*/  IMAD.WIDE.U32 R72, R10, -0x326172a9, RZ ;  /* 0xcd9e8d570a487825 */ /* 0x000fe200078e00ff */
[----:B--2---:R-:W-:-:S03]  /*66f0*/  FSEL R4, R8, RZ, P0 ;  /* 0x000000ff08047208 */ /* 0x004fc60000000000 */
[----:B------:R-:W-:Y:S01]  /*6700*/  IMAD.WIDE.U32 R8, R14, -0x326172a9, RZ ;  /* 0xcd9e8d570e087825 */ /* 0x000fe200078e00ff */
[----:B------:R-:W-:Y:S02]  /*6710*/  LOP3.LUT R14, R57, R122, R12, 0x96, !PT ;  /* 0x0000007a390e7212 */ /* 0x000fe400078e960c */
[----:B------:R-:W-:Y:S02]  /*6720*/  LOP3.LUT R12, R11, 0xffff, RZ, 0xc0, !PT ;  /* 0x0000ffff0b0c7812 */ /* 0x000fe400078ec0ff */
[----:B------:R-:W-:Y:S01]  /*6730*/  ISETP.GE.U32.AND P0, PT, R225, R13, PT ;  /* 0x0000000de100720c */ /* 0x000fe20003f06070 */
[----:B------:R-:W-:Y:S01]  /*6740*/  FFMA.FTZ R10, R27, R2, -R4 ;  /* 0x000000021b0a7223 */ /* 0x000fe20000010804 */
[----:B------:R-:W-:Y:S02]  /*6750*/  LOP3.LUT R21, R8, 0xffff, RZ, 0xc0, !PT ;  /* 0x0000ffff08157812 */ /* 0x000fe400078ec0ff */
[----:B------:R-:W-:Y:S02]  /*6760*/  LOP3.LUT R13, R9, R252, R72, 0x96, !PT ;  /* 0x000000fc090d7212 */ /* 0x000fe400078e9648 */
[----:B------:R-:W-:Y:S01]  /*6770*/  SHF.R.U32.HI R9, RZ, 0x8, R12 ;  /* 0x00000008ff097819 */ /* 0x000fe2000001160c */
[----:B------:R-:W-:Y:S01]  /*6780*/  FFMA.FTZ R12, R26, R2, -R4 ;  /* 0x000000021a0c7223 */ /* 0x000fe20000010804 */
[----:B------:R1:W-:Y:S01]  /*6790*/  MUFU.EX2 R105, R10 ;  /* 0x0000000a00697308 */ /* 0x0003e20000000800 */
[----:B------:R-:W-:-:S02]  /*67a0*/  LOP3.LUT R19, R8, 0xff, RZ, 0xc0, !PT ;  /* 0x000000ff08137812 */ /* 0x000fc400078ec0ff */
[--C-:B------:R-:W-:Y:S02]  /*67b0*/  SHF.R.U32.HI R20, RZ, 0x10, R8.reuse ;  /* 0x00000010ff147819 */ /* 0x100fe40000011608 */
[----:B------:R-:W-:-:S03]  /*67c0*/  SHF.R.U32.HI R17, RZ, 0x18, R8 ;  /* 0x00000018ff117819 */ /* 0x000fc60000011608 */
[----:B------:R2:W4:Y:S01]  /*67d0*/  MUFU.EX2 R99, R12 ;  /* 0x0000000c00637308 */ /* 0x0005220000000800 */
[----:B---3--:R-:W-:Y:S02]  /*67e0*/  F2FP.BF16.F32.PACK_AB R41, R107, R106 ;  /* 0x0000006a6b29723e */ /* 0x008fe400000010ff */
[----:B-1----:R-:W-:Y:S01]  /*67f0*/  LOP3.LUT R10, R9, 0xffff, RZ, 0xc0, !PT ;  /* 0x0000ffff090a7812 */ /* 0x002fe200078ec0ff */
[----:B------:R-:W-:-:S04]  /*6800*/  IMAD.WIDE.U32 R8, R14, -0x326172a9, RZ ;  /* 0xcd9e8d570e087825 */ /* 0x000fc800078e00ff */
[----:B------:R-:W-:Y:S01]  /*6810*/  FFMA.FTZ R14, R30, R2, -R5 ;  /* 0x000000021e0e7223 */ /* 0x000fe20000010805 */
[----:B------:R-:W-:Y:S02]  /*6820*/  ISETP.GE.U32.AND P1, PT, R225, R10, PT ;  /* 0x0000000ae100720c */ /* 0x000fe40003f26070 */
[----:B--2---:R-:W-:Y:S01]  /*6830*/  SHF.R.U32.HI R12, RZ, 0x10, R11 ;  /* 0x00000010ff0c7819 */ /* 0x004fe2000001160b */
[----:B------:R1:W-:Y:S01]  /*6840*/  MUFU.EX2 R93, R14 ;  /* 0x0000000e005d7308 */ /* 0x0003e20000000800 */
[----:B------:R-:W-:Y:S02]  /*6850*/  LOP3.LUT R10, R9, R252, R42, 0x96, !PT ;  /* 0x000000fc090a7212 */ /* 0x000fe400078e962a */
[----:B------:R-:W-:Y:S01]  /*6860*/  LOP3.LUT R12, R12, 0xff, RZ, 0xc0, !PT ;  /* 0x000000ff0c0c7812 */ /* 0x000fe200078ec0ff */
[----:B------:R-:W-:Y:S01]  /*6870*/  @!P0 HFMA2.BF16_V2 R36, -RZ.H0_H0, RZ.H0_H0, -R41.H0_H0 ;  /* 0x200000ffff248231 */ /* 0x000fe20000340929 */
[----:B------:R-:W-:Y:S02]  /*6880*/  PRMT R40, R41, 0x7632, R40 ;  /* 0x0000763229287816 */ /* 0x000fe40000000028 */
[----:B------:R-:W-:-:S02]  /*6890*/  ISETP.GE.U32.AND P3, PT, R225, R12, PT ;  /* 0x0000000ce100720c */ /* 0x000fc40003f66070 */
[----:B------:R-:W-:Y:S02]  /*68a0*/  LOP3.LUT R12, R10, 0xffff, RZ, 0xc0, !PT ;  /* 0x0000ffff0a0c7812 */ /* 0x000fe400078ec0ff */
[----:B------:R-:W-:Y:S01]  /*68b0*/  SHF.R.U32.HI R11, RZ, 0x18, R11 ;  /* 0x00000018ff0b7819 */ /* 0x000fe2000001160b */
[----:B-1----:R-:W-:Y:S01]  /*68c0*/  FFMA.FTZ R14, R58, R2, -R5 ;  /* 0x000000023a0e7223 */ /* 0x002fe20000010805 */
[----:B------:R-:W-:-:S03]  /*68d0*/  PRMT R65, R41, 0x5410, R40 ;  /* 0x0000541029417816 */ /* 0x000fc60000000028 */
[----:B------:R-:W1:Y:S01]  /*68e0*/  MUFU.EX2 R90, R14 ;  /* 0x0000000e005a7308 */ /* 0x000e620000000800 */
[----:B------:R-:W-:Y:S02]  /*68f0*/  @!P0 PRMT R41, R36, 0x5410, RZ ;  /* 0x0000541024298816 */ /* 0x000fe400000000ff */
[----:B------:R-:W-:Y:S02]  /*6900*/  SHF.R.U32.HI R12, RZ, 0x8, R12 ;  /* 0x00000008ff0c7819 */ /* 0x000fe4000001160c */
[----:B------:R-:W-:Y:S01]  /*6910*/  ISETP.GE.U32.AND P0, PT, R225, R11, PT ;  /* 0x0000000be100720c */ /* 0x000fe20003f06070 */
[----:B------:R-:W-:Y:S01]  /*6920*/  @!P1 HFMA2.BF16_V2 R38, -RZ.H0_H0, RZ.H0_H0, -R40.H0_H0 ;  /* 0x200000ffff269231 */ /* 0x000fe20000340928 */
[----:B----4-:R-:W-:Y:S02]  /*6930*/  F2FP.BF16.F32.PACK_AB R37, R99, R105 ;  /* 0x000000696325723e */ /* 0x010fe400000010ff */
[----:B------:R-:W-:Y:S01]  /*6940*/  LOP3.LUT R11, R12, 0xffff, RZ, 0xc0, !PT ;  /* 0x0000ffff0c0b7812 */ /* 0x000fe200078ec0ff */
[----:B------:R-:W-:Y:S01]  /*6950*/  FFMA.FTZ R12, R33, R2, -R4 ;  /* 0x00000002210c7223 */ /* 0x000fe20000010804 */
[----:B------:R-:W-:-:S02]  /*6960*/  PRMT R36, R37, 0x7632, R36 ;  /* 0x0000763225247816 */ /* 0x000fc40000000024 */
[----:B------:R-:W-:Y:S01]  /*6970*/  @!P1 PRMT R40, R38, 0x5410, RZ ;  /* 0x0000541026289816 */ /* 0x000fe200000000ff */
[----:B------:R2:W-:Y:S01]  /*6980*/  MUFU.EX2 R82, R12 ;  /* 0x0000000c00527308 */ /* 0x0005e20000000800 */
[----:B------:R-:W-:Y:S02]  /*6990*/  LOP3.LUT R15, R10, 0xff, RZ, 0xc0, !PT ;  /* 0x000000ff0a0f7812 */ /* 0x000fe400078ec0ff */
[C---:B------:R-:W-:Y:S02]  /*69a0*/  ISETP.GE.U32.AND P1, PT, R225.reuse, R11, PT ;  /* 0x0000000be100720c */ /* 0x040fe40003f26070 */
[----:B------:R-:W-:Y:S01]  /*69b0*/  SHF.R.U32.HI R11, RZ, 0x10, R10 ;  /* 0x00000010ff0b7819 */ /* 0x000fe2000001160a */
[----:B------:R-:W-:Y:S01]  /*69c0*/  @!P0 HFMA2.BF16_V2 R66, -RZ.H0_H0, RZ.H0_H0, -R36.H0_H0 ;  /* 0x200000ffff428231 */ /* 0x000fe20000340924 */
[----:B------:R-:W-:Y:S01]  /*69d0*/  ISETP.GE.U32.AND P4, PT, R225, R15, PT ;  /* 0x0000000fe100720c */ /* 0x000fe20003f86070 */
[----:B------:R-:W-:Y:S01]  /*69e0*/  STL [R1+0xcc], R245 ;  /* 0x0000ccf501007387 */ /* 0x000fe20000100800 */
[----:B-1----:R-:W-:-:S02]  /*69f0*/  F2FP.BF16.F32.PACK_AB R39, R90, R93 ;  /* 0x0000005d5a27723e */ /* 0x002fc400000010ff */
[----:B------:R-:W-:Y:S01]  /*6a00*/  LOP3.LUT R11, R11, 0xff, RZ, 0xc0, !PT ;  /* 0x000000ff0b0b7812 */ /* 0x000fe200078ec0ff */
[-C--:B--2---:R-:W-:Y:S01]  /*6a10*/  FFMA.FTZ R12, R61, R2.reuse, -R4 ;  /* 0x000000023d0c7223 */ /* 0x084fe20000010804 */
[----:B------:R1:W-:Y:S03]  /*6a20*/  STL [R1+0xe0], R64 ;  /* 0x0000e04001007387 */ /* 0x0003e60000100800 */
[----:B------:R2:W3:Y:S01]  /*6a30*/  MUFU.EX2 R78, R12 ;  /* 0x0000000c004e7308 */ /* 0x0004e20000000800 */
[----:B------:R-:W-:Y:S01]  /*6a40*/  PRMT R38, R39, 0x7632, R38 ;  /* 0x0000763227267816 */ /* 0x000fe20000000026 */
[----:B------:R-:W-:-:S04]  /*6a50*/  FFMA.FTZ R14, R32, R2, -R5 ;  /* 0x00000002200e7223 */ /* 0x000fc80000010805 */
[----:B------:R-:W-:Y:S02]  /*6a60*/  @!P1 HFMA2.BF16_V2 R68, -RZ.H0_H0, RZ.H0_H0, -R38.H0_H0 ;  /* 0x200000ffff449231 */ /* 0x000fe40000340926 */
[-C--:B--2---:R-:W-:Y:S01]  /*6a70*/  FFMA.FTZ R12, R34, R2.reuse, -R5 ;  /* 0x00000002220c7223 */ /* 0x084fe20000010805 */
[----:B-1----:R-:W-:Y:S02]  /*6a80*/  PRMT R64, R37, 0x5410, R36 ;  /* 0x0000541025407816 */ /* 0x002fe40000000024 */
[----:B------:R-:W-:Y:S01]  /*6a90*/  @!P0 PRMT R36, R66, 0x5410, RZ ;  /* 0x0000541042248816 */ /* 0x000fe200000000ff */
[----:B------:R1:W-:Y:S01]  /*6aa0*/  MUFU.EX2 R84, R12 ;  /* 0x0000000c00547308 */ /* 0x0003e20000000800 */
[----:B------:R-:W-:Y:S01]  /*6ab0*/  ISETP.GE.U32.AND P0, PT, R225, R11, PT ;  /* 0x0000000be100720c */ /* 0x000fe20003f06070 */
[----:B------:R-:W-:Y:S01]  /*6ac0*/  FFMA.FTZ R11, R35, R2, -R4 ;  /* 0x00000002230b7223 */ /* 0x000fe20000010804 */
[----:B------:R-:W-:Y:S01]  /*6ad0*/  @!P4 HFMA2.BF16_V2 R67, -RZ.H0_H0, RZ.H0_H0, -R39.H0_H0 ;  /* 0x200000ffff43c231 */ /* 0x000fe20000340927 */
[----:B------:R-:W-:-:S04]  /*6ae0*/  PRMT R58, R39, 0x5410, R38 ;  /* 0x00005410273a7816 */ /* 0x000fc80000000026 */
[----:B------:R2:W-:Y:S01]  /*6af0*/  MUFU.EX2 R79, R11 ;  /* 0x0000000b004f7308 */ /* 0x0005e20000000800 */
[----:B------:R-:W-:Y:S02]  /*6b00*/  @!P1 PRMT R38, R68, 0x5410, RZ ;  /* 0x0000541044269816 */ /* 0x000fe400000000ff */
[----:B-1----:R-:W-:-:S05]  /*6b10*/  SHF.R.U32.HI R12, RZ, 0x10, R8 ;  /* 0x00000010ff0c7819 */ /* 0x002fca0000011608 */
[----:B------:R-:W1:Y:S01]  /*6b20*/  MUFU.EX2 R86, R14 ;  /* 0x0000000e00567308 */ /* 0x000e620000000800 */
[----:B------:R-:W-:Y:S02]  /*6b30*/  SHF.R.U32.HI R10, RZ, 0x18, R10 ;  /* 0x00000018ff0a7819 */ /* 0x000fe4000001160a */
[----:B--2---:R-:W-:Y:S02]  /*6b40*/  LOP3.LUT R11, R12, 0xff, RZ, 0xc0, !PT ;  /* 0x000000ff0c0b7812 */ /* 0x004fe400078ec0ff */
[----:B---3--:R-:W-:Y:S02]  /*6b50*/  F2FP.BF16.F32.PACK_AB R35, R78, R82 ;  /* 0x000000524e23723e */ /* 0x008fe400000010ff */
[----:B------:R-:W-:Y:S02]  /*6b60*/  ISETP.GE.U32.AND P1, PT, R225, R11, PT ;  /* 0x0000000be100720c */ /* 0x000fe40003f26070 */
[----:B------:R-:W-:Y:S02]  /*6b70*/  LOP3.LUT R11, R8, 0xffff, RZ, 0xc0, !PT ;  /* 0x0000ffff080b7812 */ /* 0x000fe400078ec0ff */
[----:B------:R-:W-:-:S02]  /*6b80*/  @!P4 PRMT R39, R67, 0x5410, RZ ;  /* 0x000054104327c816 */ /* 0x000fc400000000ff */
[----:B------:R-:W-:Y:S01]  /*6b90*/  ISETP.GE.U32.AND P4, PT, R225, R10, PT ;  /* 0x0000000ae100720c */ /* 0x000fe20003f86070 */
[----:B------:R-:W-:Y:S01]  /*6ba0*/  FFMA.FTZ R10, R53, R2, -R4 ;  /* 0x00000002350a7223 */ /* 0x000fe20000010804 */
[----:B------:R-:W-:Y:S01]  /*6bb0*/  SHF.R.U32.HI R11, RZ, 0x8, R11 ;  /* 0x00000008ff0b7819 */ /* 0x000fe2000001160b */
[----:B------:R-:W-:Y:S01]  /*6bc0*/  @!P0 HFMA2.BF16_V2 R69, -RZ.H0_H0, RZ.H0_H0, -R35.H0_H0 ;  /* 0x200000ffff458231 */ /* 0x000fe20000340923 */
[----:B------:R-:W-:Y:S01]  /*6bd0*/  PRMT R34, R35, 0x7632, R34 ;  /* 0x0000763223227816 */ /* 0x000fe20000000022 */
[----:B------:R2:W3:Y:S01]  /*6be0*/  MUFU.EX2 R83, R10 ;  /* 0x0000000a00537308 */ /* 0x0004e20000000800 */
[----:B------:R-:W-:Y:S02]  /*6bf0*/  LOP3.LUT R11, R11, 0xffff, RZ, 0xc0, !PT ;  /* 0x0000ffff0b0b7812 */ /* 0x000fe400078ec0ff */
[----:B------:R-:W-:Y:S02]  /*6c00*/  PRMT R53, R35, 0x5410, R34 ;  /* 0x0000541023357816 */ /* 0x000fe40000000022 */
[----:B------:R-:W-:-:S02]  /*6c10*/  @!P0 PRMT R35, R69, 0x5410, RZ ;  /* 0x0000541045238816 */ /* 0x000fc400000000ff */
[----:B------:R-:W-:Y:S01]  /*6c20*/  ISETP.GE.U32.AND P0, PT, R225, R11, PT ;  /* 0x0000000be100720c */ /* 0x000fe20003f06070 */
[----:B--2---:R-:W-:Y:S01]  /*6c30*/  FFMA.FTZ R10, R31, R2, -R5 ;  /* 0x000000021f0a7223 */ /* 0x004fe20000010805 */
[----:B-1----:R-:W-:-:S03]  /*6c40*/  F2FP.BF16.F32.PACK_AB R31, R84, R86 ;  /* 0x00000056541f723e */ /* 0x002fc600000010ff */
[----:B------:R1:W-:Y:S01]  /*6c50*/  MUFU.EX2 R89, R10 ;  /* 0x0000000a00597308 */ /* 0x0003e20000000800 */
[----:B------:R-:W-:Y:S01]  /*6c60*/  @!P3 HFMA2.BF16_V2 R62, -RZ.H0_H0, RZ.H0_H0, -R37.H0_H0 ;  /* 0x200000ffff3eb231 */ /* 0x000fe20000340925 */
[----:B------:R-:W-:Y:S02]  /*6c70*/  PRMT R30, R31, 0x7632, R30 ;  /* 0x000076321f1e7816 */ /* 0x000fe4000000001e */
[----:B------:R-:W-:Y:S02]  /*6c80*/  SHF.R.U32.HI R14, RZ, 0x18, R8 ;  /* 0x00000018ff0e7819 */ /* 0x000fe40000011608 */
[----:B------:R-:W-:Y:S01]  /*6c90*/  @!P3 PRMT R37, R62, 0x5410, RZ ;  /* 0x000054103e25b816 */ /* 0x000fe200000000ff */
[----:B-1----:R-:W-:-:S04]  /*6ca0*/  FFMA.FTZ R10, R28, R2, -R5 ;  /* 0x000000021c0a7223 */ /* 0x002fc80000010805 */
[----:B------:R1:W2:Y:S01]  /*6cb0*/  MUFU.EX2 R92, R10 ;  /* 0x0000000a005c7308 */ /* 0x0002a20000000800 */
[----:B---3--:R-:W-:Y:S01]  /*6cc0*/  F2FP.BF16.F32.PACK_AB R33, R83, R79 ;  /* 0x0000004f5321723e */ /* 0x008fe200000010ff */
[----:B------:R-:W-:Y:S01]  /*6cd0*/  @!P0 HFMA2.BF16_V2 R76, -RZ.H0_H0, RZ.H0_H0, -R30.H0_H0 ;  /* 0x200000ffff4c8231 */ /* 0x000fe2000034091e */
[----:B------:R-:W-:Y:S02]  /*6ce0*/  ISETP.GE.U32.AND P3, PT, R225, R14, PT ;  /* 0x0000000ee100720c */ /* 0x000fe40003f66070 */
[----:B------:R-:W-:Y:S01]  /*6cf0*/  LOP3.LUT R11, R6, 0xff, RZ, 0xc0, !PT ;  /* 0x000000ff060b7812 */ /* 0x000fe200078ec0ff */
[----:B------:R-:W-:Y:S01]  /*6d00*/  @!P1 HFMA2.BF16_V2 R77, -RZ.H0_H0, RZ.H0_H0, -R33.H0_H0 ;  /* 0x200000ffff4d9231 */ /* 0x000fe20000340921 */
[----:B------:R-:W-:Y:S01]  /*6d10*/  PRMT R57, R31, 0x5410, R30 ;  /* 0x000054101f397816 */ /* 0x000fe2000000001e */
[----:B-1----:R-:W-:-:S04]  /*6d20*/  FFMA.FTZ R10, R55, R2, -R4 ;  /* 0x00000002370a7223 */ /* 0x002fc80000010804 */
[----:B------:R1:W-:Y:S01]  /*6d30*/  MUFU.EX2 R81, R10 ;  /* 0x0000000a00517308 */ /* 0x0003e20000000800 */
[----:B------:R-:W-:Y:S02]  /*6d40*/  PRMT R32, R33, 0x7632, R32 ;  /* 0x0000763221207816 */ /* 0x000fe40000000020 */
[----:B------:R-:W-:Y:S02]  /*6d50*/  @!P0 PRMT R30, R76, 0x5410, RZ ;  /* 0x000054104c1e8816 */ /* 0x000fe400000000ff */
[----:B------:R-:W-:Y:S01]  /*6d60*/  ISETP.GE.U32.AND P0, PT, R225, R11, PT ;  /* 0x0000000be100720c */ /* 0x000fe20003f06070 */
[----:B------:R-:W-:Y:S01]  /*6d70*/  FFMA.FTZ R12, R29, R2, -R4 ;  /* 0x000000021d0c7223 */ /* 0x000fe20000010804 */
[----:B------:R-:W-:Y:S02]  /*6d80*/  PRMT R55, R33, 0x5410, R32 ;  /* 0x0000541021377816 */ /* 0x000fe40000000020 */
[----:B-1----:R-:W-:-:S04]  /*6d90*/  LOP3.LUT R10, R6, 0xffff, RZ, 0xc0, !PT ;  /* 0x0000ffff060a7812 */ /* 0x002fc800078ec0ff */
[----:B------:R-:W-:-:S04]  /*6da0*/  SHF.R.U32.HI R10, RZ, 0x8, R10 ;  /* 0x00000008ff0a7819 */ /* 0x000fc8000001160a */
[----:B------:R-:W-:Y:S02]  /*6db0*/  LOP3.LUT R10, R10, 0xffff, RZ, 0xc0, !PT ;  /* 0x0000ffff0a0a7812 */ /* 0x000fe400078ec0ff */
[----:B------:R-:W-:Y:S01]  /*6dc0*/  @!P1 PRMT R33, R77, 0x5410, RZ ;  /* 0x000054104d219816 */ /* 0x000fe200000000ff */
[----:B------:R-:W1:Y:S01]  /*6dd0*/  MUFU.EX2 R91, R12 ;  /* 0x0000000c005b7308 */ /* 0x000e620000000800 */
[----:B------:R-:W-:Y:S02]  /*6de0*/  ISETP.GE.U32.AND P1, PT, R225, R10, PT ;  /* 0x0000000ae100720c */ /* 0x000fe40003f26070 */
[----:B------:R-:W-:Y:S01]  /*6df0*/  SHF.R.U32.HI R10, RZ, 0x10, R6 ;  /* 0x00000010ff0a7819 */ /* 0x000fe20000011606 */
[----:B------:R-:W-:Y:S01]  /*6e00*/  @!P3 HFMA2.BF16_V2 R80, -RZ.H0_H0, RZ.H0_H0, -R32.H0_H0 ;  /* 0x200000ffff50b231 */ /* 0x000fe20000340920 */
[----:B--2---:R-:W-:Y:S01]  /*6e10*/  F2FP.BF16.F32.PACK_AB R27, R92, R89 ;  /* 0x000000595c1b723e */ /* 0x004fe200000010ff */
[----:B------:R-:W-:Y:S01]  /*6e20*/  FFMA.FTZ R11, R54, R2, -R5 ;  /* 0x00000002360b7223 */ /* 0x000fe20000010805 */
[----:B------:R-:W-:-:S02]  /*6e30*/  LOP3.LUT R10, R10, 0xff, RZ, 0xc0, !PT ;  /* 0x000000ff0a0a7812 */ /* 0x000fc400078ec0ff */
[----:B------:R-:W-:Y:S01]  /*6e40*/  @!P3 PRMT R32, R80, 0x5410, RZ ;  /* 0x000054105020b816 */ /* 0x000fe200000000ff */
[----:B------:R-:W-:Y:S01]  /*6e50*/  @!P0 HFMA2.BF16_V2 R85, -RZ.H0_H0, RZ.H0_H0, -R27.H0_H0 ;  /* 0x200000ffff558231 */ /* 0x000fe2000034091b */
[----:B------:R-:W-:Y:S01]  /*6e60*/  PRMT R26, R27, 0x7632, R26 ;  /* 0x000076321b1a7816 */ /* 0x000fe2000000001a */
[----:B------:R2:W-:Y:S01]  /*6e70*/  MUFU.EX2 R88, R11 ;  /* 0x0000000b00587308 */ /* 0x0005e20000000800 */
[----:B------:R-:W-:Y:S02]  /*6e80*/  ISETP.GE.U32.AND P3, PT, R225, R10, PT ;  /* 0x0000000ae100720c */ /* 0x000fe40003f66070 */
[----:B------:R-:W-:Y:S02]  /*6e90*/  SHF.R.U32.HI R10, RZ, 0x18, R6 ;  /* 0x00000018ff0a7819 */ /* 0x000fe40000011606 */
[----:B------:R-:W-:Y:S02]  /*6ea0*/  PRMT R54, R27, 0x5410, R26 ;  /* 0x000054101b367816 */ /* 0x000fe4000000001a */
[----:B------:R-:W-:-:S02]  /*6eb0*/  @!P0 PRMT R27, R85, 0x5410, RZ ;  /* 0x00005410551b8816 */ /* 0x000fc400000000ff */
[----:B------:R-:W-:Y:S02]  /*6ec0*/  ISETP.GE.U32.AND P0, PT, R225, R10, PT ;  /* 0x0000000ae100720c */ /* 0x000fe40003f06070 */
[----:B------:R-:W-:Y:S01]  /*6ed0*/  LOP3.LUT R16, R8, 0xff, RZ, 0xc0, !PT ;  /* 0x000000ff08107812 */ /* 0x000fe200078ec0ff */
[----:B--2---:R-:W-:Y:S01]  /*6ee0*/  FFMA.FTZ R11, R24, R2, -R5 ;  /* 0x00000002180b7223 */ /* 0x004fe20000010805 */
[----:B-1----:R-:W-:-:S03]  /*6ef0*/  F2FP.BF16.F32.PACK_AB R29, R91, R81 ;  /* 0x000000515b1d723e */ /* 0x002fc600000010ff */
[----:B------:R1:W-:Y:S01]  /*6f00*/  MUFU.EX2 R96, R11 ;  /* 0x0000000b00607308 */ /* 0x0003e20000000800 */
[----:B------:R-:W-:Y:S01]  /*6f10*/  ISETP.GE.U32.AND P2, PT, R225, R16, PT ;  /* 0x00000010e100720c */ /* 0x000fe20003f46070 */
[-C--:B------:R-:W-:Y:S01]  /*6f20*/  FFMA.FTZ R12, R23, R2.reuse, -R4 ;  /* 0x00000002170c7223 */ /* 0x080fe20000010804 */
[----:B------:R-:W-:Y:S01]  /*6f30*/  @!P1 HFMA2.BF16_V2 R87, -RZ.H0_H0, RZ.H0_H0, -R26.H0_H0 ;  /* 0x200000ffff579231 */ /* 0x000fe2000034091a */
[----:B------:R-:W-:Y:S02]  /*6f40*/  PRMT R28, R29, 0x7632, R28 ;  /* 0x000076321d1c7816 */ /* 0x000fe4000000001c */
[----:B------:R-:W-:Y:S02]  /*6f50*/  LOP3.LUT R10, R20, 0xff, RZ, 0xc0, !PT ;  /* 0x000000ff140a7812 */ /* 0x000fe400078ec0ff */
[----:B------:R-:W-:Y:S01]  /*6f60*/  SHF.R.U32.HI R14, RZ, 0x8, R21 ;  /* 0x00000008ff0e7819 */ /* 0x000fe20000011615 */
[----:B-1----:R-:W-:-:S04]  /*6f70*/  FFMA.FTZ R11, R25, R2, -R5 ;  /* 0x00000002190b7223 */ /* 0x002fc80000010805 */
[----:B------:R1:W2:Y:S01]  /*6f80*/  MUFU.EX2 R97, R11 ;  /* 0x0000000b00617308 */ /* 0x0002a20000000800 */
[----:B------:R-:W-:Y:S01]  /*6f90*/  @!P3 HFMA2.BF16_V2 R95, -RZ.H0_H0, RZ.H0_H0, -R29.H0_H0 ;  /* 0x200000ffff5fb231 */ /* 0x000fe2000034091d */
[----:B------:R-:W-:Y:S01]  /*6fa0*/  @!P1 PRMT R26, R87, 0x5410, RZ ;  /* 0x00005410571a9816 */ /* 0x000fe200000000ff */
[----:B------:R-:W-:Y:S01]  /*6fb0*/  @!P0 HFMA2.BF16_V2 R100, -RZ.H0_H0, RZ.H0_H0, -R28.H0_H0 ;  /* 0x200000ffff648231 */ /* 0x000fe2000034091c */
[----:B------:R-:W-:-:S04]  /*6fc0*/  ISETP.GE.U32.AND P1, PT, R225, R10, PT ;  /* 0x0000000ae100720c */ /* 0x000fc80003f26070 */
[----:B------:R3:W-:Y:S01]  /*6fd0*/  MUFU.EX2 R98, R12 ;  /* 0x0000000c00627308 */ /* 0x0007e20000000800 */
[----:B------:R-:W-:Y:S01]  /*6fe0*/  LOP3.LUT R10, R13, 0xff, RZ, 0xc0, !PT ;  /* 0x000000ff0d0a7812 */ /* 0x000fe200078ec0ff */
[----:B-1----:R-:W-:-:S06]  /*6ff0*/  FFMA.FTZ R11, R52, R2, -R4 ;  /* 0x00000002340b7223 */ /* 0x002fcc0000010804 */
[----:B------:R1:W4:Y:S01]  /*7000*/  MUFU.EX2 R94, R11 ;  /* 0x0000000b005e7308 */ /* 0x0003220000000800 */
[----:B------:R-:W-:Y:S01]  /*7010*/  @!P4 HFMA2.BF16_V2 R70, -RZ.H0_H0, RZ.H0_H0, -R34.H0_H0 ;  /* 0x200000ffff46c231 */ /* 0x000fe20000340922 */
[----:B------:R-:W-:Y:S02]  /*7020*/  PRMT R52, R29, 0x5410, R28 ;  /* 0x000054101d347816 */ /* 0x000fe4000000001c */
[----:B---3--:R-:W-:Y:S01]  /*7030*/  LOP3.LUT R12, R14, 0xffff, RZ, 0xc0, !PT ;  /* 0x0000ffff0e0c7812 */ /* 0x008fe200078ec0ff */
[----:B------:R-:W-:Y:S01]  /*7040*/  @!P2 HFMA2.BF16_V2 R71, -RZ.H0_H0, RZ.H0_H0, -R31.H0_H0 ;  /* 0x200000ffff47a231 */ /* 0x000fe2000034091f */
[----:B------:R-:W-:Y:S02]  /*7050*/  @!P3 PRMT R29, R95, 0x5410, RZ ;  /* 0x000054105f1db816 */ /* 0x000fe400000000ff */
[----:B------:R-:W-:Y:S02]  /*7060*/  @!P0 PRMT R28, R100, 0x5410, RZ ;  /* 0x00005410641c8816 */ /* 0x000fe400000000ff */
[----:B------:R-:W-:-:S02]  /*7070*/  ISETP.GE.U32.AND P3, PT, R225, R10, PT ;  /* 0x0000000ae100720c */ /* 0x000fc40003f66070 */
[----:B------:R-:W-:Y:S02]  /*7080*/  ISETP.GE.U32.AND P0, PT, R225, R12, PT ;  /* 0x0000000ce100720c */ /* 0x000fe40003f06070 */
[----:B-1----:R-:W-:Y:S02]  /*7090*/  LOP3.LUT R11, R73, R251, R124, 0x96, !PT ;  /* 0x000000fb490b7212 */ /* 0x002fe400078e967c */
[----:B------:R-:W-:-:S03]  /*70a0*/  @!P4 PRMT R34, R70, 0x5410, RZ ;  /* 0x000054104622c816 */ /* 0x000fc600000000ff */
[----:B------:R-:W-:Y:S01]  /*70b0*/  IMAD.WIDE.U32 R10, R11, -0x2daee0ad, RZ ;  /* 0xd2511f530b0a7825 */ /* 0x000fe200078e00ff */
[----:B------:R-:W-:Y:S02]  /*70c0*/  ISETP.GE.U32.AND P4, PT, R225, R19, PT ;  /* 0x00000013e100720c */ /* 0x000fe40003f86070 */
[----:B------:R-:W-:Y:S02]  /*70d0*/  @!P2 PRMT R31, R71, 0x5410, RZ ;  /* 0x00005410471fa816 */ /* 0x000fe400000000ff */
[----:B--2---:R-:W-:Y:S02]  /*70e0*/  F2FP.BF16.F32.PACK_AB R25, R97, R96 ;  /* 0x000000606119723e */ /* 0x004fe400000010ff */
[----:B------:R-:W-:Y:S02]  /*70f0*/  ISETP.GE.U32.AND P2, PT, R225, R17, PT ;  /* 0x00000011e100720c */ /* 0x000fe40003f46070 */
[C---:B------:R-:W-:Y:S02]  /*7100*/  LOP3.LUT R15, R10.reuse, 0xff, RZ, 0xc0, !PT ;  /* 0x000000ff0a0f7812 */ /* 0x040fe400078ec0ff */
[----:B------:R-:W-:-:S02]  /*7110*/  LOP3.LUT R17, R10, 0xffff, RZ, 0xc0, !PT ;  /* 0x0000ffff0a117812 */ /* 0x000fc400078ec0ff */
[--C-:B------:R-:W-:Y:S02]  /*7120*/  SHF.R.U32.HI R43, RZ, 0x10, R10.reuse ;  /* 0x00000010ff2b7819 */ /* 0x100fe4000001160a */
[----:B------:R-:W-:Y:S02]  /*7130*/  SHF.R.U32.HI R16, RZ, 0x18, R10 ;  /* 0x00000018ff107819 */ /* 0x000fe4000001160a */
[----:B------:R-:W-:Y:S01]  /*7140*/  LOP3.LUT R10, R13, 0xffff, RZ, 0xc0, !PT ;  /* 0x0000ffff0d0a7812 */ /* 0x000fe200078ec0ff */
[----:B------:R-:W-:Y:S01]  /*7150*/  FFMA.FTZ R14, R59, R2, -R5 ;  /* 0x000000023b0e7223 */ /* 0x000fe20000010805 */
[----:B------:R-:W-:Y:S02]  /*7160*/  PRMT R24, R25, 0x7632, R24 ;  /* 0x0000763219187816 */ /* 0x000fe40000000018 */
[----:B----4-:R-:W-:Y:S02]  /*7170*/  F2FP.BF16.F32.PACK_AB R23, R98, R94 ;  /* 0x0000005e6217723e */ /* 0x010fe400000010ff */
[----:B------:R-:W-:Y:S01]  /*7180*/  SHF.R.U32.HI R10, RZ, 0x8, R10 ;  /* 0x00000008ff0a7819 */ /* 0x000fe2000001160a */
[----:B------:R1:W2:Y:S01]  /*7190*/  MUFU.EX2 R80, R14 ;  /* 0x0000000e00507308 */ /* 0x0002a20000000800 */
[----:B------:R-:W-:Y:S01]  /*71a0*/  @!P0 HFMA2.BF16_V2 R103, -RZ.H0_H0, RZ.H0_H0, -R24.H0_H0 ;  /* 0x200000ffff678231 */ /* 0x000fe20000340918 */
[----:B------:R-:W-:Y:S01]  /*71b0*/  PRMT R22, R23, 0x7632, R22 ;  /* 0x0000763217167816 */ /* 0x000fe20000000016 */
[----:B------:R-:W-:Y:S01]  /*71c0*/  @!P4 HFMA2.BF16_V2 R101, -RZ.H0_H0, RZ.H0_H0, -R25.H0_H0 ;  /* 0x200000ffff65c231 */ /* 0x000fe20000340919 */
[----:B------:R-:W-:-:S02]  /*71d0*/  LOP3.LUT R10, R10, 0xffff, RZ, 0xc0, !PT ;  /* 0x0000ffff0a0a7812 */ /* 0x000fc400078ec0ff */
[----:B------:R-:W-:Y:S01]  /*71e0*/  LOP3.LUT R12, R11, R250, R18, 0x96, !PT ;  /* 0x000000fa0b0c7212 */ /* 0x000fe200078e9612 */
[----:B------:R-:W-:Y:S01]  /*71f0*/  @!P2 HFMA2.BF16_V2 R104, -RZ.H0_H0, RZ.H0_H0, -R22.H0_H0 ;  /* 0x200000ffff68a231 */ /* 0x000fe20000340916 */
[----:B------:R-:W-:Y:S02]  /*7200*/  PRMT R223, R25, 0x5410, R24 ;  /* 0x0000541019df7816 */ /* 0x000fe40000000018 */
[----:B------:R-:W-:Y:S02]  /*7210*/  SHF.R.U32.HI R11, RZ, 0x18, R13 ;  /* 0x00000018ff0b7819 */ /* 0x000fe4000001160d */
[----:B------:R-:W-:Y:S01]  /*7220*/  @!P0 PRMT R24, R103, 0x5410, RZ ;  /* 0x0000541067188816 */ /* 0x000fe200000000ff */
[----:B-1----:R-:W-:Y:S01]  /*7230*/  FFMA.FTZ R14, R49, R2, -R5 ;  /* 0x00000002310e7223 */ /* 0x002fe20000010805 */
[----:B------:R-:W-:-:S03]  /*7240*/  ISETP.GE.U32.AND P0, PT, R225, R10, PT ;  /* 0x0000000ae100720c */ /* 0x000fc60003f06070 */
[----:B------:R1:W-:Y:S01]  /*7250*/  MUFU.EX2 R95, R14 ;  /* 0x0000000e005f7308 */ /* 0x0003e20000000800 */
[----:B------:R-:W-:Y:S02]  /*7260*/  LOP3.LUT R10, R12, 0xff, RZ, 0xc0, !PT ;  /* 0x000000ff0c0a7812 */ /* 0x000fe400078ec0ff */
[----:B------:R-:W-:Y:S02]  /*7270*/  @!P4 PRMT R25, R101, 0x5410, RZ ;  /* 0x000054106519c816 */ /* 0x000fe400000000ff */
[----:B------:R-:W-:Y:S01]  /*7280*/  ISETP.GE.U32.AND P4, PT, R225, R11, PT ;  /* 0x0000000be100720c */ /* 0x000fe20003f86070 */
[--C-:B------:R-:W-:Y:S01]  /*7290*/  FFMA.FTZ R11, R45, R2, -R5.reuse ;  /* 0x000000022d0b7223 */ /* 0x100fe20000010805 */
[----:B------:R-:W-:Y:S02]  /*72a0*/  PRMT R222, R23, 0x5410, R22 ;  /* 0x0000541017de7816 */ /* 0x000fe40000000016 */
[----:B------:R-:W-:Y:S02]  /*72b0*/  @!P2 PRMT R22, R104, 0x5410, RZ ;  /* 0x000054106816a816 */ /* 0x000fe400000000ff */
[----:B------:R-:W-:Y:S01]  /*72c0*/  ISETP.GE.U32.AND P2, PT, R225, R10, PT ;  /* 0x0000000ae100720c */ /* 0x000fe20003f46070 */
[-CC-:B-1----:R-:W-:Y:S01]  /*72d0*/  FFMA.FTZ R14, R48, R2.reuse, -R5.reuse ;  /* 0x00000002300e7223 */ /* 0x182fe20000010805 */
[----:B------:R-:W-:Y:S01]  /*72e0*/  FFMA.FTZ R5, R44, R2, -R5 ;  /* 0x000000022c057223 */ /* 0x000fe20000010805 */
[----:B------:R-:W-:-:S02]  /*72f0*/  LOP3.LUT R10, R12, 0xffff, RZ, 0xc0, !PT ;  /* 0x0000ffff0c0a7812 */ /* 0x000fc400078ec0ff */
[----:B------:R-:W1:Y:S01]  /*7300*/  MUFU.EX2 R102, R14 ;  /* 0x0000000e00667308 */ /* 0x000e620000000800 */
[----:B------:R-:W-:-:S07]  /*7310*/  @!P1 HFMA2.BF16_V2 R108, -RZ.H0_H0, RZ.H0_H0, -R23.H0_H0 ;  /* 0x200000ffff6c9231 */ /* 0x000fce0000340917 */
[----:B------:R3:W-:Y:S01]  /*7320*/  MUFU.EX2 R104, R5 ;  /* 0x0000000500687308 */ /* 0x0007e20000000800 */
[----:B------:R-:W-:Y:S02]  /*7330*/  @!P1 PRMT R23, R108, 0x5410, RZ ;  /* 0x000054106c179816 */ /* 0x000fe400000000ff */
[----:B--2---:R-:W-:Y:S02]  /*7340*/  F2FP.BF16.F32.PACK_AB R21, R80, R88 ;  /* 0x000000585015723e */ /* 0x004fe400000010ff */
[----:B---3--:R-:W-:-:S04]  /*7350*/  SHF.R.U32.HI R5, RZ, 0x8, R10 ;  /* 0x00000008ff057819 */ /* 0x008fc8000001160a */
[----:B------:R-:W-:Y:S01]  /*7360*/  LOP3.LUT R5, R5, 0xffff, RZ, 0xc0, !PT ;  /* 0x0000ffff05057812 */ /* 0x000fe200078ec0ff */
[----:B------:R-:W-:-:S03]  /*7370*/  FFMA.FTZ R10, R60, R2, -R4 ;  /* 0x000000023c0a7223 */ /* 0x000fc60000010804 */
[----:B------:R-:W-:Y:S01]  /*7380*/  ISETP.GE.U32.AND P1, PT, R225, R5, PT ;  /* 0x00000005e100720c */ /* 0x000fe20003f26070 */
[----:B------:R-:W-:Y:S01]  /*7390*/  FFMA.FTZ R5, R47, R2, -R4 ;  /* 0x000000022f057223 */ /* 0x000fe20000010804 */
[----:B-1----:R-:W-:Y:S01]  /*73a0*/  F2FP.BF16.F32.PACK_AB R19, R102, R95 ;  /* 0x0000005f6613723e */ /* 0x002fe200000010ff */
[----:B------:R1:W-:Y:S01]  /*73b0*/  MUFU.EX2 R77, R10 ;  /* 0x0000000a004d7308 */ /* 0x0003e20000000800 */
[----:B------:R-:W-:Y:S01]  /*73c0*/  PRMT R20, R21, 0x7632, R20 ;  /* 0x0000763215147816 */ /* 0x000fe20000000014 */
[----:B------:R-:W-:Y:S01]  /*73d0*/  @!P3 HFMA2.BF16_V2 R109, -RZ.H0_H0, RZ.H0_H0, -R21.H0_H0 ;  /* 0x200000ffff6db231 */ /* 0x000fe20000340915 */
[----:B------:R-:W-:Y:S01]  /*73e0*/  PRMT R18, R19, 0x7632, R18 ;  /* 0x0000763213127816 */ /* 0x000fe20000000012 */
[----:B------:R-:W-:-:S04]  /*73f0*/  @!P2 HFMA2.BF16_V2 R111, -RZ.H0_H0, RZ.H0_H0, -R19.H0_H0 ;  /* 0x200000ffff6fa231 */ /* 0x000fc80000340913 */
[----:B------:R2:W-:Y:S01]  /*7400*/  MUFU.EX2 R101, R5 ;  /* 0x0000000500657308 */ /* 0x0005e20000000800 */
[----:B------:R-:W-:-:S07]  /*7410*/  PRMT R205, R19, 0x5410, R18 ;  /* 0x0000541013cd7816 */ /* 0x000fce0000000012 */
[----:B------:R-:W3:Y:S01]  /*7420*/  MUFU.EX2 R103, R11 ;  /* 0x0000000b00677308 */ /* 0x000ee20000000800 */
[----:B-1----:R-:W-:Y:S01]  /*7430*/  FFMA.FTZ R10, R46, R2, -R4 ;  /* 0x000000022e0a7223 */ /* 0x002fe20000010804 */
[----:B------:R-:W-:Y:S02]  /*7440*/  PRMT R130, R21, 0x5410, R20 ;  /* 0x0000541015827816 */ /* 0x000fe40000000014 */
[----:B--2---:R-:W-:-:S04]  /*7450*/  SHF.R.U32.HI R5, RZ, 0x8, R17 ;  /* 0x00000008ff057819 */ /* 0x004fc80000011611 */
[----:B------:R1:W2:Y:S01]  /*7460*/  MUFU.EX2 R100, R10 ;  /* 0x0000000a00647308 */ /* 0x0002a20000000800 */
[----:B------:R-:W-:Y:S01]  /*7470*/  LOP3.LUT R5, R5, 0xffff, RZ, 0xc0, !PT ;  /* 0x0000ffff05057812 */ /* 0x000fe200078ec0ff */
[----:B------:R-:W-:Y:S01]  /*7480*/  @!P1 HFMA2.BF16_V2 R112, -RZ.H0_H0, RZ.H0_H0, -R18.H0_H0 ;  /* 0x200000ffff709231 */ /* 0x000fe20000340912 */
[----:B------:R-:W-:Y:S02]  /*7490*/  @!P2 PRMT R19, R111, 0x5410, RZ ;  /* 0x000054106f13a816 */ /* 0x000fe400000000ff */
[----:B------:R-:W-:Y:S02]  /*74a0*/  @!P3 PRMT R21, R109, 0x5410, RZ ;  /* 0x000054106d15b816 */ /* 0x000fe400000000ff */
[C---:B------:R-:W-:Y:S02]  /*74b0*/  ISETP.GE.U32.AND P2, PT, R225.reuse, R5, PT ;  /* 0x00000005e100720c */ /* 0x040fe40003f46070 */
[----:B------:R-:W-:Y:S02]  /*74c0*/  ISETP.GE.U32.AND P3, PT, R225, R15, PT ;  /* 0x0000000fe100720c */ /* 0x000fe40003f66070 */
[----:B------:R-:W-:Y:S01]  /*74d0*/  LOP3.LUT R5, R43, 0xff, RZ, 0xc0, !PT ;  /* 0x000000ff2b057812 */ /* 0x000fe200078ec0ff */
[----:B-1----:R-:W-:Y:S01]  /*74e0*/  FFMA.FTZ R10, R63, R2, -R4 ;  /* 0x000000023f0a7223 */ /* 0x002fe20000010804 */
[----:B------:R-:W-:Y:S01]  /*74f0*/  @!P1 PRMT R18, R112, 0x5410, RZ ;  /* 0x0000541070129816 */ /* 0x000fe200000000ff */
[----:B------:R-:W-:Y:S01]  /*7500*/  @!P0 HFMA2.BF16_V2 R110, -RZ.H0_H0, RZ.H0_H0, -R20.H0_H0 ;  /* 0x200000ffff6e8231 */ /* 0x000fe20000340914 */
[----:B------:R-:W-:Y:S01]  /*7510*/  ISETP.GE.U32.AND P1, PT, R225, R5, PT ;  /* 0x00000005e100720c */ /* 0x000fe20003f26070 */
[----:B------:R1:W4:Y:S01]  /*7520*/  MUFU.EX2 R76, R10 ;  /* 0x0000000a004c7308 */ /* 0x0003220000000800 */
[----:B---3--:R-:W-:-:S02]  /*7530*/  F2FP.BF16.F32.PACK_AB R17, R104, R103 ;  /* 0x000000676811723e */ /* 0x008fc400000010ff */
[----:B------:R-:W-:Y:S02]  /*7540*/  @!P0 PRMT R20, R110, 0x5410, RZ ;  /* 0x000054106e148816 */ /* 0x000fe400000000ff */
[----:B------:R-:W-:Y:S02]  /*7550*/  ISETP.GE.U32.AND P0, PT, R225, R16, PT ;  /* 0x00000010e100720c */ /* 0x000fe40003f06070 */
[----:B------:R-:W-:Y:S01]  /*7560*/  SHF.R.U32.HI R13, RZ, 0x10, R13 ;  /* 0x00000010ff0d7819 */ /* 0x000fe2000001160d */
[----:B------:R-:W-:Y:S01]  /*7570*/  @!P3 HFMA2.BF16_V2 R113, -RZ.H0_H0, RZ.H0_H0, -R17.H0_H0 ;  /* 0x200000ffff71b231 */ /* 0x000fe20000340911 */
[----:B------:R-:W-:Y:S01]  /*7580*/  PRMT R16, R17, 0x7632, R16 ;  /* 0x0000763211107816 */ /* 0x000fe20000000010 */
[-CC-:B-1----:R-:W-:Y:S01]  /*7590*/  FFMA.FTZ R10, R50, R2.reuse, -R4.reuse ;  /* 0x00000002320a7223 */ /* 0x182fe20000010804 */
[----:B------:R-:W-:Y:S01]  /*75a0*/  FFMA.FTZ R4, R51, R2, -R4 ;  /* 0x0000000233047223 */ /* 0x000fe20000010804 */
[----:B--2---:R-:W-:Y:S02]  /*75b0*/  F2FP.BF16.F32.PACK_AB R15, R100, R101 ;  /* 0x00000065640f723e */ /* 0x004fe400000010ff */
[----:B------:R-:W-:Y:S01]  /*75c0*/  MUFU.EX2 R85, R10 ;  /* 0x0000000a00557308 */ /* 0x000fe20000000800 */
[----:B------:R-:W-:-:S02]  /*75d0*/  LOP3.LUT R13, R13, 0xff, RZ, 0xc0, !PT ;  /* 0x000000ff0d0d7812 */ /* 0x000fc400078ec0ff */
[----:B------:R-:W-:-:S05]  /*75e0*/  SHF.R.U32.HI R2, RZ, 0x10, R12 ;  /* 0x00000010ff027819 */ /* 0x000fca000001160c */
[----:B------:R-:W1:Y:S01]  /*75f0*/  MUFU.EX2 R87, R4 ;  /* 0x0000000400577308 */ /* 0x000e620000000800 */
[----:B------:R-:W-:Y:S01]  /*7600*/  @!P2 HFMA2.BF16_V2 R114, -RZ.H0_H0, RZ.H0_H0, -R16.H0_H0 ;  /* 0x200000ffff72a231 */ /* 0x000fe20000340910 */
[----:B------:R-:W-:Y:S01]  /*7610*/  PRMT R134, R17, 0x5410, R16 ;  /* 0x0000541011867816 */ /* 0x000fe20000000010 */
[----:B------:R-:W-:Y:S01]  /*7620*/  @!P1 HFMA2.BF16_V2 R115, -RZ.H0_H0, RZ.H0_H0, -R15.H0_H0 ;  /* 0x200000ffff739231 */ /* 0x000fe2000034090f */
[----:B------:R-:W-:Y:S02]  /*7630*/  PRMT R14, R15, 0x7632, R14 ;  /* 0x000076320f0e7816 */ /* 0x000fe4000000000e */
[----:B------:R-:W-:Y:S02]  /*7640*/  @!P3 PRMT R17, R113, 0x5410, RZ ;  /* 0x000054107111b816 */ /* 0x000fe400000000ff */
[----:B------:R-:W-:Y:S02]  /*7650*/  ISETP.GE.U32.AND P3, PT, R225, R13, PT ;  /* 0x0000000de100720c */ /* 0x000fe40003f66070 */
[----:B------:R-:W-:-:S02]  /*7660*/  LOP3.LUT R2, R2, 0xff, RZ, 0xc0, !PT ;  /* 0x000000ff02027812 */ /* 0x000fc400078ec0ff */
[----:B------:R-:W-:Y:S02]  /*7670*/  SHF.R.U32.HI R12, RZ, 0x18, R12 ;  /* 0x00000018ff0c7819 */ /* 0x000fe4000001160c */
[----:B------:R-:W-:Y:S02]  /*7680*/  PRMT R131, R15, 0x5410, R14 ;  /* 0x000054100f837816 */ /* 0x000fe4000000000e */
[----:B------:R-:W-:Y:S02]  /*7690*/  @!P2 PRMT R16, R114, 0x5410, RZ ;  /* 0x000054107210a816 */ /* 0x000fe400000000ff */
[----:B------:R-:W-:Y:S02]  /*76a0*/  @!P1 PRMT R15, R115, 0x5410, RZ ;  /* 0x00005410730f9816 */ /* 0x000fe400000000ff */
[----:B------:R-:W-:Y:S02]  /*76b0*/  ISETP.GE.U32.AND P2, PT, R225, R2, PT ;  /* 0x00000002e100720c */ /* 0x000fe40003f46070 */
[----:B----4-:R-:W-:-:S02]  /*76c0*/  F2FP.BF16.F32.PACK_AB R13, R76, R77 ;  /* 0x0000004d4c0d723e */ /* 0x010fc400000010ff */
[----:B------:R-:W-:Y:S01]  /*76d0*/  ISETP.GE.U32.AND P1, PT, R225, R12, PT ;  /* 0x0000000ce100720c */ /* 0x000fe20003f26070 */
[----:B------:R-:W-:Y:S01]  /*76e0*/  IMAD.SHL.U32 R123, R119, 0x8, RZ ;  /* 0x00000008777b7824 */ /* 0x000fe200078e00ff */
[----:B-1----:R-:W-:Y:S02]  /*76f0*/  F2FP.BF16.F32.PACK_AB R11, R87, R85 ;  /* 0x00000055570b723e */ /* 0x002fe400000010ff */
[----:B------:R-:W-:Y:S01]  /*7700*/  PRMT R12, R13, 0x7632, R12 ;  /* 0x000076320d0c7816 */ /* 0x000fe2000000000c */
[----:B------:R-:W-:Y:S01]  /*7710*/  IMAD.WIDE R4, R123, 0x2, R192 ;  /* 0x000000027b047825 */ /* 0x000fe200078e02c0 */
[----:B------:R-:W-:-:S03]  /*7720*/  PRMT R10, R11, 0x7632, R10 ;  /* 0x000076320b0a7816 */ /* 0x000fc6000000000a */
[----:B------:R-:W-:Y:S01]  /*7730*/  @!P3 HFMA2.BF16_V2 R118, -RZ.H0_H0, RZ.H0_H0, -R13.H0_H0 ;  /* 0x200000ffff76b231 */ /* 0x000fe2000034090d */
[----:B------:R-:W-:Y:S01]  /*7740*/  ST.E.U16 desc[UR4][R192.64], R39 ;  /* 0x00000027c0007985 */ /* 0x000fe2000c101504 */
[----:B------:R-:W-:-:S03]  /*7750*/  @!P4 HFMA2.BF16_V2 R117, -RZ.H0_H0, RZ.H0_H0, -R12.H0_H0 ;  /* 0x200000ffff75c231 */ /* 0x000fc6000034090c */
[----:B------:R-:W-:Y:S01]  /*7760*/  ST.E.U16 desc[UR4][R192.64+0x2], R38 ;  /* 0x00000226c0007985 */ /* 0x000fe2000c101504 */
[----:B------:R-:W-:Y:S01]  /*7770*/  PRMT R128, R13, 0x5410, R12 ;  /* 0x000054100d807816 */ /* 0x000fe2000000000c */
[----:B------:R-:W-:Y:S02]  /*7780*/  @!P2 HFMA2.BF16_V2 R120, -RZ.H0_H0, RZ.H0_H0, -R11.H0_H0 ;  /* 0x200000ffff78a231 */ /* 0x000fe4000034090b */
[----:B------:R-:W-:Y:S01]  /*7790*/  ST.E.U16 desc[UR4][R4.64], R35 ;  /* 0x0000002304007985 */ /* 0x000fe2000c101504 */
[----:B------:R-:W-:-:S03]  /*77a0*/  @!P1 HFMA2.BF16_V2 R119, -RZ.H0_H0, RZ.H0_H0, -R10.H0_H0 ;  /* 0x200000ffff779231 */ /* 0x000fc6000034090a */
[----:B------:R-:W-:Y:S01]  /*77b0*/  ST.E.U16 desc[UR4][R4.64+0x2], R34 ;  /* 0x0000022204007985 */ /* 0x000fe2000c101504 */
[----:B------:R-:W-:-:S03]  /*77c0*/  @!P3 PRMT R13, R118, 0x5410, RZ ;  /* 0x00005410760db816 */ /* 0x000fc600000000ff */
[----:B------:R-:W-:Y:S01]  /*77d0*/  ST.E.U16 desc[UR4][R192.64+0x10], R31 ;  /* 0x0000101fc0007985 */ /* 0x000fe2000c101504 */
[----:B------:R-:W-:-:S03]  /*77e0*/  @!P4 PRMT R12, R117, 0x5410, RZ ;  /* 0x00005410750cc816 */ /* 0x000fc600000000ff */
[----:B------:R-:W-:Y:S01]  /*77f0*/  ST.E.U16 desc[UR4][R192.64+0x12], R30 ;  /* 0x0000121ec0007985 */ /* 0x000fe2000c101504 */
[----:B------:R-:W-:-:S03]  /*7800*/  @!P0 HFMA2.BF16_V2 R116, -RZ.H0_H0, RZ.H0_H0, -R14.H0_H0 ;  /* 0x200000ffff748231 */ /* 0x000fc6000034090e */
[----:B------:R-:W-:Y:S04]  /*7810*/  ST.E.U16 desc[UR4][R4.64+0x10], R33 ;  /* 0x0000102104007985 */ /* 0x000fe8000c101504 */
[----:B------:R-:W-:Y:S01]  /*7820*/  ST.E.U16 desc[UR4][R4.64+0x12], R32 ;  /* 0x0000122004007985 */ /* 0x000fe2000c101504 */
[----:B------:R-:W-:-:S03]  /*7830*/  PRMT R129, R11, 0x5410, R10 ;  /* 0x000054100b817816 */ /* 0x000fc6000000000a */
[----:B------:R-:W-:Y:S04]  /*7840*/  ST.E.U16 desc[UR4][R192.64+0x20], R41 ;  /* 0x00002029c0007985 */ /* 0x000fe8000c101504 */
[----:B------:R-:W-:Y:S01]  /*7850*/  ST.E.U16 desc[UR4][R192.64+0x22], R40 ;  /* 0x00002228c0007985 */ /* 0x000fe2000c101504 */
[----:B------:R-:W-:-:S03]  /*7860*/  @!P2 PRMT R11, R120, 0x5410, RZ ;  /* 0x00005410780ba816 */ /* 0x000fc600000000ff */
[----:B------:R-:W-:Y:S01]  /*7870*/  ST.E.U16 desc[UR4][R4.64+0x20], R37 ;  /* 0x0000202504007985 */ /* 0x000fe2000c101504 */
[----:B------:R-:W-:-:S03]  /*7880*/  @!P1 PRMT R10, R119, 0x5410, RZ ;  /* 0x00005410770a9816 */ /* 0x000fc600000000ff */
[----:B------:R-:W-:Y:S04]  /*7890*/  ST.E.U16 desc[UR4][R4.64+0x22], R36 ;  /* 0x0000222404007985 */ /* 0x000fe8000c101504 */
[----:B------:R-:W-:Y:S04]  /*78a0*/  ST.E.U16 desc[UR4][R192.64+0x30], R27 ;  /* 0x0000301bc0007985 */ /* 0x000fe8000c101504 */
[----:B------:R-:W-:Y:S01]  /*78b0*/  ST.E.U16 desc[UR4][R192.64+0x32], R26 ;  /* 0x0000321ac0007985 */ /* 0x000fe2000c101504 */
[----:B------:R-:W-:-:S03]  /*78c0*/  @!P0 PRMT R14, R116, 0x5410, RZ ;  /* 0x00005410740e8816 */ /* 0x000fc600000000ff */
[----:B------:R-:W-:Y:S04]  /*78d0*/  ST.E.U16 desc[UR4][R4.64+0x30], R29 ;  /* 0x0000301d04007985 */ /* 0x000fe8000c101504 */
[----:B------:R-:W-:Y:S04]  /*78e0*/  ST.E.U16 desc[UR4][R4.64+0x32], R28 ;  /* 0x0000321c04007985 */ /* 0x000fe8000c101504 */
[----:B------:R-:W-:Y:S04]  /*78f0*/  ST.E.U16 desc[UR4][R192.64+0x40], R21 ;  /* 0x00004015c0007985 */ /* 0x000fe8000c101504 */
[----:B------:R-:W-:Y:S04]  /*7900*/  ST.E.U16 desc[UR4][R192.64+0x42], R20 ;  /* 0x00004214c0007985 */ /* 0x000fe8000c101504 */
[----:B------:R-:W-:Y:S04]  /*7910*/  ST.E.U16 desc[UR4][R4.64+0x40], R13 ;  /* 0x0000400d04007985 */ /* 0x000fe8000c101504 */
[----:B------:R1:W-:Y:S04]  /*7920*/  ST.E.U16 desc[UR4][R4.64+0x42], R12 ;  /* 0x0000420c04007985 */ /* 0x0003e8000c101504 */
[----:B------:R-:W-:Y:S04]  /*7930*/  ST.E.U16 desc[UR4][R192.64+0x50], R25 ;  /* 0x00005019c0007985 */ /* 0x000fe8000c101504 */
[----:B------:R-:W-:Y:S04]  /*7940*/  ST.E.U16 desc[UR4][R192.64+0x52], R24 ;  /* 0x00005218c0007985 */ /* 0x000fe8000c101504 */
        /* <DEDUP_REMOVED lines=9> */
[----:B------:R3:W-:Y:S04]  /*79e0*/  ST.E.U16 desc[UR4][R4.64+0x72], R14 ;  /* 0x0000720e04007985 */ /* 0x0007e8000c101504 */
[----:B------:R-:W4:Y:S01]  /*79f0*/  LDSM.16.MT88.4 R36, [R171+0x18000] ;  /* 0x01800000ab24783b */ /* 0x000f220000004200 */
[----:B------:R-:W-:-:S02]  /*7a00*/  LOP3.LUT R2, R9, R252, R42, 0x96, !PT ;  /* 0x000000fc09027212 */ /* 0x000fc400078e962a */
[----:B-1----:R-:W-:Y:S01]  /*7a10*/  LOP3.LUT R12, R8, 0xffff, RZ, 0xc0, !PT ;  /* 0x0000ffff080c7812 */ /* 0x002fe200078ec0ff */
[----:B------:R-:W-:Y:S01]  /*7a20*/  IMAD R196, R3, 0x2, R171 ;  /* 0x0000000203c47824 */ /* 0x000fe200078e02ab */
[----:B------:R-:W-:Y:S01]  /*7a30*/  SHF.R.U32.HI R9, RZ, 0x18, R2 ;  /* 0x00000018ff097819 */ /* 0x000fe20000011602 */
[----:B------:R-:W-:Y:S01]  /*7a40*/  LDSM.16.MT88.4 R32, [R171+0x18800] ;  /* 0x01880000ab20783b */ /* 0x000fe20000004200 */
[----:B--2---:R-:W-:Y:S02]  /*7a50*/  LOP3.LUT R10, R2, 0xff, RZ, 0xc0, !PT ;  /* 0x000000ff020a7812 */ /* 0x004fe400078ec0ff */
[--C-:B------:R-:W-:Y:S01]  /*7a60*/  SHF.R.U32.HI R11, RZ, 0x10, R8.reuse ;  /* 0x00000010ff0b7819 */ /* 0x100fe20000011608 */
[----:B------:R-:W1:Y:S01]  /*7a70*/  LDSM.16.MT88.4 R24, [R196+0x18000] ;  /* 0x01800000c418783b */ /* 0x000e620000004200 */
[----:B------:R-:W-:Y:S02]  /*7a80*/  PRMT R42, R225, 0x7054, R225 ;  /* 0x00007054e12a7816 */ /* 0x000fe400000000e1 */
[----:B------:R-:W-:Y:S01]  /*7a90*/  SHF.R.U32.HI R13, RZ, 0x18, R8 ;  /* 0x00000018ff0d7819 */ /* 0x000fe20000011608 */
[----:B------:R-:W-:Y:S01]  /*7aa0*/  IMAD R198, R0, 0x2, R171 ;  /* 0x0000000200c67824 */ /* 0x000fe200078e02ab */
[----:B------:R-:W-:Y:S01]  /*7ab0*/  LOP3.LUT R21, R6, 0xff, RZ, 0xc0, !PT ;  /* 0x000000ff06157812 */ /* 0x000fe200078ec0ff */
[----:B------:R-:W-:Y:S01]  /*7ac0*/  LDSM.16.MT88.4 R44, [R196+0x18800] ;  /* 0x01880000c42c783b */ /* 0x000fe20000004200 */
[----:B------:R-:W-:-:S03]  /*7ad0*/  SHF.R.U32.HI R20, RZ, 0x18, R6 ;  /* 0x00000018ff147819 */ /* 0x000fc60000011606 */
[----:B------:R-:W2:Y:S01]  /*7ae0*/  LDSM.16.MT88.4 R28, [R198+0x18000] ;  /* 0x01800000c61c783b */ /* 0x000ea20000004200 */
[----:B---3--:R-:W-:-:S03]  /*7af0*/  LOP3.LUT R4, R2, 0xffff, RZ, 0xc0, !PT ;  /* 0x0000ffff02047812 */ /* 0x008fc600078ec0ff */
[----:B------:R-:W-:Y:S01]  /*7b00*/  LDSM.16.MT88.4 R48, [R171+0x1a000] ;  /* 0x01a00000ab30783b */ /* 0x000fe20000004200 */
[----:B------:R-:W-:Y:S02]  /*7b10*/  SHF.R.U32.HI R5, RZ, 0x10, R2 ;  /* 0x00000010ff057819 */ /* 0x000fe40000011602 */
[----:B------:R-:W-:Y:S02]  /*7b20*/  SHF.R.U32.HI R4, RZ, 0x8, R4 ;  /* 0x00000008ff047819 */ /* 0x000fe40000011604 */
[----:B------:R-:W-:Y:S02]  /*7b30*/  LOP3.LUT R5, R5, 0xff, RZ, 0xc0, !PT ;  /* 0x000000ff05057812 */ /* 0x000fe400078ec0ff */
[----:B------:R-:W-:Y:S02]  /*7b40*/  PRMT R4, R10, 0x5410, R4 ;  /* 0x000054100a047816 */ /* 0x000fe40000000004 */
[----:B------:R-:W-:Y:S02]  /*7b50*/  LOP3.LUT R14, R8, 0xff, RZ, 0xc0, !PT ;  /* 0x000000ff080e7812 */ /* 0x000fe400078ec0ff */
[----:B------:R-:W-:-:S02]  /*7b60*/  PRMT R5, R5, 0x5410, R9 ;  /* 0x0000541005057816 */ /* 0x000fc40000000009 */
[----:B------:R-:W-:Y:S02]  /*7b70*/  SHF.R.U32.HI R8, RZ, 0x8, R12 ;  /* 0x00000008ff087819 */ /* 0x000fe4000001160c */
[----:B------:R-:W-:Y:S02]  /*7b80*/  LOP3.LUT R9, R11, 0xff, RZ, 0xc0, !PT ;  /* 0x000000ff0b097812 */ /* 0x000fe400078ec0ff */
[----:B------:R-:W-:Y:S02]  /*7b90*/  LOP3.LUT R2, R7, R250, R56, 0x96, !PT ;  /* 0x000000fa07027212 */ /* 0x000fe400078e9638 */
[----:B------:R-:W-:Y:S02]  /*7ba0*/  LOP3.LUT R10, R6, 0xffff, RZ, 0xc0, !PT ;  /* 0x0000ffff060a7812 */ /* 0x000fe400078ec0ff */
[----:B------:R-:W-:Y:S02]  /*7bb0*/  SHF.R.U32.HI R11, RZ, 0x10, R6 ;  /* 0x00000010ff0b7819 */ /* 0x000fe40000011606 */
[----:B------:R-:W-:-:S02]  /*7bc0*/  HSET2.LE.AND R4, R4, R42, PT ;  /* 0x0000002a04047233 */ /* 0x000fc40003803000 */
[----:B------:R-:W-:Y:S02]  /*7bd0*/  PRMT R6, R14, 0x5410, R8 ;  /* 0x000054100e067816 */ /* 0x000fe40000000008 */
[----:B------:R-:W-:Y:S02]  /*7be0*/  PRMT R7, R9, 0x5410, R13 ;  /* 0x0000541009077816 */ /* 0x000fe4000000000d */
[--C-:B------:R-:W-:Y:S02]  /*7bf0*/  HSET2.LE.AND R5, R5, R42.reuse, PT ;  /* 0x0000002a05057233 */ /* 0x100fe40003803000 */
[----:B------:R-:W-:Y:S02]  /*7c00*/  LOP3.LUT R12, R58, R4, RZ, 0xc0, !PT ;  /* 0x000000043a0c7212 */ /* 0x000fe400078ec0ff */
[--C-:B------:R-:W-:Y:S02]  /*7c10*/  HSET2.LE.AND R3, R6, R42.reuse, PT ;  /* 0x0000002a06037233 */ /* 0x100fe40003803000 */
[----:B------:R-:W-:-:S02]  /*7c20*/  HSET2.LE.AND R4, R7, R42, PT ;  /* 0x0000002a07047233 */ /* 0x000fc40003803000 */
[----:B------:R-:W-:Y:S02]  /*7c30*/  LOP3.LUT R13, R53, R5, RZ, 0xc0, !PT ;  /* 0x00000005350d7212 */ /* 0x000fe400078ec0ff */
[C---:B------:R-:W-:Y:S02]  /*7c40*/  LOP3.LUT R5, R2.reuse, 0xffff, RZ, 0xc0, !PT ;  /* 0x0000ffff02057812 */ /* 0x040fe400078ec0ff */
[----:B------:R-:W-:Y:S02]  /*7c50*/  LOP3.LUT R14, R57, R3, RZ, 0xc0, !PT ;  /* 0x00000003390e7212 */ /* 0x000fe400078ec0ff */
[----:B------:R-:W-:Y:S02]  /*7c60*/  LOP3.LUT R15, R55, R4, RZ, 0xc0, !PT ;  /* 0x00000004370f7212 */ /* 0x000fe400078ec0ff */
[----:B------:R-:W-:Y:S02]  /*7c70*/  LOP3.LUT R6, R2, 0xff, RZ, 0xc0, !PT ;  /* 0x000000ff02067812 */ /* 0x000fe400078ec0ff */
[----:B------:R-:W-:-:S02]  /*7c80*/  SHF.R.U32.HI R5, RZ, 0x8, R5 ;  /* 0x00000008ff057819 */ /* 0x000fc40000011605 */
[--C-:B------:R-:W-:Y:S01]  /*7c90*/  SHF.R.U32.HI R4, RZ, 0x10, R2.reuse ;  /* 0x00000010ff047819 */ /* 0x100fe20000011602 */
[----:B----4-:R-:W-:Y:S01]  /*7ca0*/  HMMA.16816.F32.BF16 R16, R12, R36, RZ ;  /* 0x000000240c10723c */ /* 0x010fe200000418ff */
[----:B------:R-:W-:Y:S02]  /*7cb0*/  SHF.R.U32.HI R3, RZ, 0x18, R2 ;  /* 0x00000018ff037819 */ /* 0x000fe40000011602 */
[----:B------:R-:W-:Y:S02]  /*7cc0*/  PRMT R5, R6, 0x5410, R5 ;  /* 0x0000541006057816 */ /* 0x000fe40000000005 */
[----:B------:R-:W-:Y:S02]  /*7cd0*/  LOP3.LUT R2, R4, 0xff, RZ, 0xc0, !PT ;  /* 0x000000ff04027812 */ /* 0x000fe400078ec0ff */
[----:B------:R-:W-:Y:S01]  /*7ce0*/  SHF.R.U32.HI R4, RZ, 0x8, R10 ;  /* 0x00000008ff047819 */ /* 0x000fe2000001160a */
[----:B------:R-:W-:Y:S01]  /*7cf0*/  IMAD R197, R0, 0x2, R196 ;  /* 0x0000000200c57824 */ /* 0x000fe200078e02c4 */
[----:B------:R-:W-:-:S02]  /*7d00*/  LOP3.LUT R6, R11, 0xff, RZ, 0xc0, !PT ;  /* 0x000000ff0b067812 */ /* 0x000fc400078ec0ff */
[----:B------:R-:W-:Y:S02]  /*7d10*/  PRMT R2, R2, 0x5410, R3 ;  /* 0x0000541002027816 */ /* 0x000fe40000000003 */
[--C-:B------:R-:W-:Y:S01]  /*7d20*/  HSET2.LE.AND R0, R5, R42.reuse, PT ;  /* 0x0000002a05007233 */ /* 0x100fe20003803000 */
[----:B------:R-:W3:Y:S01]  /*7d30*/  LDSM.16.MT88.4 R60, [R197+0x18000] ;  /* 0x01800000c53c783b */ /* 0x000ee20000004200 */
[----:B------:R-:W-:Y:S02]  /*7d40*/  PRMT R3, R21, 0x5410, R4 ;  /* 0x0000541015037816 */ /* 0x000fe40000000004 */
[----:B------:R-:W-:Y:S01]  /*7d50*/  PRMT R4, R6, 0x5410, R20 ;  /* 0x0000541006047816 */ /* 0x000fe20000000014 */
[----:B------:R-:W-:Y:S01]  /*7d60*/  LDSM.16.MT88.4 R56, [R197+0x18800] ;  /* 0x01880000c538783b */ /* 0x000fe20000004200 */
[----:B------:R-:W-:Y:S01]  /*7d70*/  HMMA.16816.F32.BF16 R20, R12, R38, RZ ;  /* 0x000000260c14723c */ /* 0x000fe200000418ff */
[----:B------:R-:W-:Y:S02]  /*7d80*/  LOP3.LUT R8, R65, R0, RZ, 0xc0, !PT ;  /* 0x0000000041087212 */ /* 0x000fe400078ec0ff */
[--C-:B------:R-:W-:Y:S01]  /*7d90*/  HSET2.LE.AND R2, R2, R42.reuse, PT ;  /* 0x0000002a02027233 */ /* 0x100fe20003803000 */
[----:B------:R-:W-:Y:S01]  /*7da0*/  LDSM.16.MT88.4 R36, [R171+0x1a800] ;  /* 0x01a80000ab24783b */ /* 0x000fe20000004200 */
[----:B------:R-:W-:-:S02]  /*7db0*/  HSET2.LE.AND R3, R3, R42, PT ;  /* 0x0000002a03037233 */ /* 0x000fc40003803000 */
[----:B------:R-:W-:Y:S01]  /*7dc0*/  HSET2.LE.AND R0, R4, R42, PT ;  /* 0x0000002a04007233 */ /* 0x000fe20003803000 */
[----:B------:R-:W-:Y:S01]  /*7dd0*/  LDSM.16.MT88.4 R68, [R197+0x1a000] ;  /* 0x01a00000c544783b */ /* 0x000fe20000004200 */
[----:B------:R-:W-:Y:S02]  /*7de0*/  LOP3.LUT R9, R64, R2, RZ, 0xc0, !PT ;  /* 0x0000000240097212 */ /* 0x000fe400078ec0ff */
[----:B------:R-:W-:Y:S01]  /*7df0*/  LOP3.LUT R10, R54, R3, RZ, 0xc0, !PT ;  /* 0x00000003360a7212 */ /* 0x000fe200078ec0ff */
[----:B-1----:R-:W-:Y:S01]  /*7e00*/  HMMA.16816.F32.BF16 R4, R12, R26, RZ ;  /* 0x0000001a0c04723c */ /* 0x002fe200000418ff */
[----:B------:R-:W-:Y:S01]  /*7e10*/  LOP3.LUT R11, R52, R0, RZ, 0xc0, !PT ;  /* 0x00000000340b7212 */ /* 0x000fe200078ec0ff */
[----:B------:R-:W-:Y:S04]  /*7e20*/  LDSM.16.MT88.4 R64, [R198+0x1a000] ;  /* 0x01a00000c640783b */ /* 0x000fe80000004200 */
[----:B------:R-:W1:Y:S02]  /*7e30*/  LDSM.16.MT88.4 R52, [R198+0x18800] ;  /* 0x01880000c634783b */ /* 0x000e640000004200 */
[----:B------:R-:W-:Y:S06]  /*7e40*/  HMMA.16816.F32.BF16 R164, R8, R32, R16 ;  /* 0x0000002008a4723c */ /* 0x000fec0000041810 */
[----:B------:R-:W-:Y:S06]  /*7e50*/  HMMA.16816.F32.BF16 R16, R12, R24, RZ ;  /* 0x000000180c10723c */ /* 0x000fec00000418ff */
[----:B------:R-:W-:Y:S06]  /*7e60*/  HMMA.16816.F32.BF16 R40, R8, R34, R20 ;  /* 0x000000220828723c */ /* 0x000fec0000041814 */
[C---:B--2---:R-:W-:Y:S06]  /*7e70*/  HMMA.16816.F32.BF16 R32, R12.reuse, R28, RZ ;  /* 0x0000001c0c20723c */ /* 0x044fec00000418ff */
[C---:B------:R-:W-:Y:S06]  /*7e80*/  HMMA.16816.F32.BF16 R28, R12.reuse, R30, RZ ;  /* 0x0000001e0c1c723c */ /* 0x040fec00000418ff */
[----:B---3--:R-:W-:Y:S06]  /*7e90*/  HMMA.16816.F32.BF16 R24, R12, R60, RZ ;  /* 0x0000003c0c18723c */ /* 0x008fec00000418ff */
[C---:B------:R-:W-:Y:S06]  /*7ea0*/  HMMA.16816.F32.BF16 R156, R8.reuse, R44, R16 ;  /* 0x0000002c089c723c */ /* 0x040fec0000041810 */
[----:B------:R-:W-:Y:S01]  /*7eb0*/  HMMA.16816.F32.BF16 R4, R8, R46, R4 ;  /* 0x0000002e0804723c */ /* 0x000fe20000041804 */
[----:B------:R-:W-:Y:S01]  /*7ec0*/  IMAD.MOV.U32 R112, RZ, RZ, R43 ;  /* 0x000000ffff707224 */ /* 0x000fe200078e002b */
[----:B------:R-:W-:Y:S04]  /*7ed0*/  LDSM.16.MT88.4 R44, [R197+0x1a800] ;  /* 0x01a80000c52c783b */ /* 0x000fe80000004200 */
[----:B------:R-:W-:Y:S01]  /*7ee0*/  HMMA.16816.F32.BF16 R16, R12, R48, RZ ;  /* 0x000000300c10723c */ /* 0x000fe200000418ff */
[----:B------:R-:W-:-:S02]  /*7ef0*/  IMAD.MOV.U32 R111, RZ, RZ, R40 ;  /* 0x000000ffff6f7224 */ /* 0x000fc400078e0028 */
[----:B------:R-:W-:Y:S02]  /*7f00*/  IMAD.MOV.U32 R110, RZ, RZ, R42 ;  /* 0x000000ffff6e7224 */ /* 0x000fe400078e002a */
[----:B------:R-:W-:Y:S02]  /*7f10*/  IMAD.MOV.U32 R109, RZ, RZ, R41 ;  /* 0x000000ffff6d7224 */ /* 0x000fe400078e0029 */
[----:B------:R-:W2:Y:S01]  /*7f20*/  LDSM.16.MT88.4 R40, [R196+0x1a000] ;  /* 0x01a00000c428783b */ /* 0x000ea20000004200 */
[----:B-1----:R-:W-:Y:S06]  /*7f30*/  HMMA.16816.F32.BF16 R28, R8, R54, R28 ;  /* 0x00000036081c723c */ /* 0x002fec000004181c */
[----:B------:R-:W-:Y:S01]  /*7f40*/  HMMA.16816.F32.BF16 R20, R12, R62, RZ ;  /* 0x0000003e0c14723c */ /* 0x000fe200000418ff */
[----:B------:R-:W-:Y:S03]  /*7f50*/  LDSM.16.MT88.4 R60, [R171+0x1c000] ;  /* 0x01c00000ab3c783b */ /* 0x000fe60000004200 */
[----:B------:R-:W-:-:S02]  /*7f60*/  IMAD.MOV.U32 R108, RZ, RZ, R6 ;  /* 0x000000ffff6c7224 */ /* 0x000fc400078e0006 */
[----:B------:R-:W-:Y:S01]  /*7f70*/  IMAD.MOV.U32 R3, RZ, RZ, R7 ;  /* 0x000000ffff037224 */ /* 0x000fe200078e0007 */
[----:B------:R-:W-:Y:S01]  /*7f80*/  HMMA.16816.F32.BF16 R140, R8, R56, R24 ;  /* 0x00000038088c723c */ /* 0x000fe20000041818 */
[----:B------:R-:W-:Y:S02]  /*7f90*/  IMAD.MOV.U32 R2, RZ, RZ, R4 ;  /* 0x000000ffff027224 */ /* 0x000fe400078e0004 */
[----:B------:R-:W-:-:S03]  /*7fa0*/  IMAD.MOV.U32 R0, RZ, RZ, R5 ;  /* 0x000000ffff007224 */ /* 0x000fc600078e0005 */
[----:B------:R-:W-:Y:S01]  /*7fb0*/  HMMA.16816.F32.BF16 R4, R12, R50, RZ ;  /* 0x000000320c04723c */ /* 0x000fe200000418ff */
[----:B------:R-:W1:Y:S05]  /*7fc0*/  LDSM.16.MT88.4 R48, [R198+0x1a800] ;  /* 0x01a80000c630783b */ /* 0x000e6a0000004200 */
[----:B------:R-:W-:Y:S01]  /*7fd0*/  HMMA.16816.F32.BF16 R24, R8, R36, R16 ;  /* 0x000000240818723c */ /* 0x000fe20000041810 */
[----:B------:R-:W-:Y:S02]  /*7fe0*/  IMAD.MOV.U32 R116, RZ, RZ, R30 ;  /* 0x000000ffff747224 */ /* 0x000fe400078e001e */
[----:B------:R-:W-:Y:S02]  /*7ff0*/  IMAD.MOV.U32 R115, RZ, RZ, R31 ;  /* 0x000000ffff737224 */ /* 0x000fe400078e001f */
[----:B------:R-:W-:-:S02]  /*8000*/  IMAD.MOV.U32 R114, RZ, RZ, R28 ;  /* 0x000000ffff727224 */ /* 0x000fc400078e001c */
[----:B------:R-:W-:Y:S02]  /*8010*/  IMAD.MOV.U32 R113, RZ, RZ, R29 ;  /* 0x000000ffff717224 */ /* 0x000fe400078e001d */
[C---:B------:R-:W-:Y:S01]  /*8020*/  HMMA.16816.F32.BF16 R28, R8.reuse, R58, R20 ;  /* 0x0000003a081c723c */ /* 0x040fe20000041814 */
[----:B------:R-:W-:Y:S05]  /*8030*/  LDSM.16.MT88.4 R56, [R171+0x1c800] ;  /* 0x01c80000ab38783b */ /* 0x000fea0000004200 */
[C---:B------:R-:W-:Y:S01]  /*8040*/  HMMA.16816.F32.BF16 R148, R8.reuse, R52, R32 ;  /* 0x000000340894723c */ /* 0x040fe20000041820 */
[----:B------:R-:W-:Y:S04]  /*8050*/  STL [R1+0xd8], R121 ;  /* 0x0000d87901007387 */ /* 0x000fe80000100800 */
[----:B------:R-:W-:Y:S01]  /*8060*/  LDSM.16.MT88.4 R52, [R196+0x1a800] ;  /* 0x01a80000c434783b */ /* 0x000fe20000004200 */
[----:B------:R-:W-:Y:S03]  /*8070*/  HMMA.16816.F32.BF16 R4, R8, R38, R4 ;  /* 0x000000260804723c */ /* 0x000fe60000041804 */
[----:B------:R-:W-:-:S02]  /*8080*/  IMAD.MOV.U32 R17, RZ, RZ, R26 ;  /* 0x000000ffff117224 */ /* 0x000fc400078e001a */
[----:B------:R-:W-:Y:S01]  /*8090*/  IMAD.MOV.U32 R16, RZ, RZ, R25 ;  /* 0x000000ffff107224 */ /* 0x000fe200078e0019 */
[----:B--2---:R-:W-:Y:S01]  /*80a0*/  HMMA.16816.F32.BF16 R36, R12, R40, RZ ;  /* 0x000000280c24723c */ /* 0x004fe200000418ff */
[----:B------:R-:W-:Y:S02]  /*80b0*/  IMAD.MOV.U32 R175, RZ, RZ, R27 ;  /* 0x000000ffffaf7224 */ /* 0x000fe400078e001b */
[----:B------:R-:W-:-:S03]  /*80c0*/  IMAD.MOV.U32 R174, RZ, RZ, R24 ;  /* 0x000000ffffae7224 */ /* 0x000fc600078e0018 */
[C---:B------:R-:W-:Y:S01]  /*80d0*/  HMMA.16816.F32.BF16 R32, R12.reuse, R42, RZ ;  /* 0x0000002a0c20723c */ /* 0x040fe200000418ff */
[----:B------:R-:W2:Y:S05]  /*80e0*/  LDSM.16.MT88.4 R40, [R196+0x1c000] ;  /* 0x01c00000c428783b */ /* 0x000eaa0000004200 */
[----:B------:R-:W-:Y:S01]  /*80f0*/  HMMA.16816.F32.BF16 R24, R12, R66, RZ ;  /* 0x000000420c18723c */ /* 0x000fe200000418ff */
[----:B------:R-:W-:Y:S02]  /*8100*/  IMAD.MOV.U32 R21, RZ, RZ, R31 ;  /* 0x000000ffff157224 */ /* 0x000fe400078e001f */
[----:B------:R-:W-:Y:S02]  /*8110*/  IMAD.MOV.U32 R20, RZ, RZ, R28 ;  /* 0x000000ffff147224 */ /* 0x000fe400078e001c */
[----:B------:R-:W-:-:S02]  /*8120*/  IMAD.MOV.U32 R118, RZ, RZ, R30 ;  /* 0x000000ffff767224 */ /* 0x000fc400078e001e */
[----:B------:R-:W-:Y:S02]  /*8130*/  IMAD.MOV.U32 R117, RZ, RZ, R29 ;  /* 0x000000ffff757224 */ /* 0x000fe400078e001d */
[----:B------:R-:W-:Y:S07]  /*8140*/  HMMA.16816.F32.BF16 R28, R12, R64, RZ ;  /* 0x000000400c1c723c */ /* 0x000fee00000418ff */
[----:B------:R-:W-:Y:S02]  /*8150*/  IMAD.MOV.U32 R65, RZ, RZ, R17 ;  /* 0x000000ffff417224 */ /* 0x000fe400078e0011 */
[----:B------:R-:W-:-:S02]  /*8160*/  IMAD.MOV.U32 R64, RZ, RZ, R16 ;  /* 0x000000ffff407224 */ /* 0x000fc400078e0010 */
[----:B------:R-:W-:Y:S06]  /*8170*/  HMMA.16816.F32.BF16 R16, R12, R70, RZ ;  /* 0x000000460c10723c */ /* 0x000fec00000418ff */
[----:B-1----:R-:W-:Y:S01]  /*8180*/  HMMA.16816.F32.BF16 R188, R8, R50, R24 ;  /* 0x0000003208bc723c */ /* 0x002fe20000041818 */
[----:B------:R-:W1:Y:S01]  /*8190*/  LDSM.16.MT88.4 R24, [R196+0x1c800] ;  /* 0x01c80000c418783b */ /* 0x000e620000004200 */
[----:B------:R-:W-:Y:S02]  /*81a0*/  IMAD.MOV.U32 R173, RZ, RZ, R5 ;  /* 0x000000ffffad7224 */ /* 0x000fe400078e0005 */
[----:B------:R-:W-:-:S02]  /*81b0*/  IMAD.MOV.U32 R172, RZ, RZ, R6 ;  /* 0x000000ffffac7224 */ /* 0x000fc400078e0006 */
[----:B------:R-:W-:Y:S02]  /*81c0*/  IMAD.MOV.U32 R127, RZ, RZ, R7 ;  /* 0x000000ffff7f7224 */ /* 0x000fe400078e0007 */
[----:B------:R-:W-:Y:S02]  /*81d0*/  IMAD.MOV.U32 R126, RZ, RZ, R4 ;  /* 0x000000ffff7e7224 */ /* 0x000fe400078e0004 */
[----:B------:R-:W-:Y:S06]  /*81e0*/  HMMA.16816.F32.BF16 R4, R12, R60, RZ ;  /* 0x0000003c0c04723c */ /* 0x000fec00000418ff */
[C---:B------:R-:W-:Y:S01]  /*81f0*/  HMMA.16816.F32.BF16 R176, R8.reuse, R48, R28 ;  /* 0x0000003008b0723c */ /* 0x040fe2000004181c */
[----:B------:R-:W3:Y:S05]  /*8200*/  LDSM.16.MT88.4 R28, [R198+0x1c000] ;  /* 0x01c00000c61c783b */ /* 0x000eea0000004200 */
[----:B------:R-:W-:Y:S06]  /*8210*/  HMMA.16816.F32.BF16 R184, R8, R46, R16 ;  /* 0x0000002e08b8723c */ /* 0x000fec0000041810 */
[----:B--2---:R-:W-:Y:S01]  /*8220*/  HMMA.16816.F32.BF16 R16, R12, R40, RZ ;  /* 0x000000280c10723c */ /* 0x004fe200000418ff */
[----:B------:R-:W-:-:S02]  /*8230*/  IMAD.MOV.U32 R66, RZ, RZ, R21 ;  /* 0x000000ffff427224 */ /* 0x000fc400078e0015 */
[----:B------:R-:W-:-:S03]  /*8240*/  IMAD.MOV.U32 R67, RZ, RZ, R20 ;  /* 0x000000ffff437224 */ /* 0x000fc600078e0014 */
[----:B------:R-:W-:Y:S01]  /*8250*/  HMMA.16816.F32.BF16 R152, R8, R56, R4 ;  /* 0x000000380898723c */ /* 0x000fe20000041804 */
[----:B------:R-:W-:Y:S05]  /*8260*/  STL [R1+0xd0], R251 ;  /* 0x0000d0fb01007387 */ /* 0x000fea0000100800 */
[C---:B------:R-:W-:Y:S01]  /*8270*/  HMMA.16816.F32.BF16 R4, R12.reuse, R42, RZ ;  /* 0x0000002a0c04723c */ /* 0x040fe200000418ff */
[----:B------:R-:W-:Y:S05]  /*8280*/  STL [R1+0xd4], R122 ;  /* 0x0000d47a01007387 */ /* 0x000fea0000100800 */
[----:B------:R-:W-:Y:S01]  /*8290*/  HMMA.16816.F32.BF16 R20, R12, R68, RZ ;  /* 0x000000440c14723c */ /* 0x000fe200000418ff */
[----:B------:R1:W-:Y:S01]  /*82a0*/  STL [R1+0x128], R123 ;  /* 0x0001287b01007387 */ /* 0x0003e20000100800 */
[----:B------:R-:W-:-:S02]  /*82b0*/  IMAD.MOV.U32 R49, RZ, RZ, R122 ;  /* 0x000000ffff317224 */ /* 0x000fc400078e007a */
[----:B------:R-:W-:Y:S02]  /*82c0*/  IMAD.MOV.U32 R48, RZ, RZ, R121 ;  /* 0x000000ffff307224 */ /* 0x000fe400078e0079 */
[C---:B-1----:R-:W-:Y:S01]  /*82d0*/  HMMA.16816.F32.BF16 R120, R8.reuse, R24, R16 ;  /* 0x000000180878723c */ /* 0x042fe20000041810 */
[----:B------:R-:W1:Y:S11]  /*82e0*/  LDSM.16.MT88.4 R16, [R198+0x1c800] ;  /* 0x01c80000c610783b */ /* 0x000e760000004200 */
[C---:B------:R-:W-:Y:S01]  /*82f0*/  HMMA.16816.F32.BF16 R136, R8.reuse, R26, R4 ;  /* 0x0000001a0888723c */ /* 0x040fe20000041804 */
[----:B------:R-:W-:Y:S05]  /*8300*/  LDSM.16.MT88.4 R24, [R171+0x1e000] ;  /* 0x01e00000ab18783b */ /* 0x000fea0000004200 */
[----:B------:R-:W-:Y:S06]  /*8310*/  HMMA.16816.F32.BF16 R160, R8, R44, R20 ;  /* 0x0000002c08a0723c */ /* 0x000fec0000041814 */
[C---:B---3--:R-:W-:Y:S06]  /*8320*/  HMMA.16816.F32.BF16 R4, R12.reuse, R28, RZ ;  /* 0x0000001c0c04723c */ /* 0x048fec00000418ff */
[----:B------:R-:W-:Y:S06]  /*8330*/  HMMA.16816.F32.BF16 R20, R12, R62, RZ ;  /* 0x0000003e0c14723c */ /* 0x000fec00000418ff */
[C---:B------:R-:W-:Y:S06]  /*8340*/  HMMA.16816.F32.BF16 R68, R8.reuse, R52, R36 ;  /* 0x000000340844723c */ /* 0x040fec0000041824 */
[----:B------:R-:W-:Y:S01]  /*8350*/  HMMA.16816.F32.BF16 R240, R8, R54, R32 ;  /* 0x0000003608f0723c */ /* 0x000fe20000041820 */
[----:B------:R-:W-:-:S06]  /*8360*/  IMAD.MOV.U32 R53, RZ, RZ, R111 ;  /* 0x000000ffff357224 */ /* 0x000fcc00078e006f */
[----:B------:R-:W-:Y:S02]  /*8370*/  IMAD.MOV.U32 R35, RZ, RZ, R110 ;  /* 0x000000ffff237224 */ /* 0x000fe400078e006e */
[----:B------:R-:W-:Y:S02]  /*8380*/  IMAD.MOV.U32 R34, RZ, RZ, R109 ;  /* 0x000000ffff227224 */ /* 0x000fe400078e006d */
[----:B------:R-:W-:Y:S01]  /*8390*/  IMAD.MOV.U32 R55, RZ, RZ, R108 ;  /* 0x000000ffff377224 */ /* 0x000fe200078e006c */
[C---:B------:R-:W-:Y:S01]  /*83a0*/  HMMA.16816.F32.BF16 R144, R8.reuse, R58, R20 ;  /* 0x0000003a0890723c */ /* 0x040fe20000041814 */
[----:B------:R-:W2:Y:S05]  /*83b0*/  LDSM.16.MT88.4 R20, [R197+0x1c000] ;  /* 0x01c00000c514783b */ /* 0x000eaa0000004200 */
[----:B-1----:R-:W-:Y:S06]  /*83c0*/  HMMA.16816.F32.BF16 R108, R8, R16, R4 ;  /* 0x00000010086c723c */ /* 0x002fec0000041804 */
[----:B------:R-:W-:Y:S01]  /*83d0*/  HMMA.16816.F32.BF16 R4, R12, R30, RZ ;  /* 0x0000001e0c04723c */ /* 0x000fe200000418ff */
[----:B------:R-:W-:-:S02]  /*83e0*/  IMAD.MOV.U32 R39, RZ, RZ, R115 ;  /* 0x000000ffff277224 */ /* 0x000fc400078e0073 */
[----:B------:R-:W-:Y:S02]  /*83f0*/  IMAD.MOV.U32 R36, RZ, RZ, R114 ;  /* 0x000000ffff247224 */ /* 0x000fe400078e0072 */
[----:B------:R-:W-:Y:S02]  /*8400*/  IMAD.MOV.U32 R37, RZ, RZ, R113 ;  /* 0x000000ffff257224 */ /* 0x000fe400078e0071 */
[----:B------:R-:W-:-:S15]  /*8410*/  IMAD.MOV.U32 R52, RZ, RZ, R112 ;  /* 0x000000ffff347224 */ /* 0x000fde00078e0070 */
[----:B------:R-:W-:-:S02]  /*8420*/  NOP ;  /* 0x0000000000007918 */ /* 0x000fc40000000000 */
[----:B------:R-:W-:Y:S01]  /*8430*/  HMMA.16816.F32.BF16 R112, R8, R18, R4 ;  /* 0x000000120870723c */ /* 0x000fe20000041804 */
[----:B------:R-:W1:Y:S05]  /*8440*/  LDSM.16.MT88.4 R16, [R197+0x1c800] ;  /* 0x01c80000c510783b */ /* 0x000e6a0000004200 */
[----:B--2---:R-:W-:Y:S01]  /*8450*/  HMMA.16816.F32.BF16 R4, R12, R20, RZ ;  /* 0x000000140c04723c */ /* 0x004fe200000418ff */
[----:B------:R-:W-:Y:S02]  /*8460*/  IMAD.MOV.U32 R61, RZ, RZ, R118 ;  /* 0x000000ffff3d7224 */ /* 0x000fe400078e0076 */
[----:B------:R-:W-:Y:S02]  /*8470*/  IMAD.MOV.U32 R60, RZ, RZ, R117 ;  /* 0x000000ffff3c7224 */ /* 0x000fe400078e0075 */
[----:B------:R-:W-:-:S02]  /*8480*/  IMAD.MOV.U32 R38, RZ, RZ, R116 ;  /* 0x000000ffff267224 */ /* 0x000fc400078e0074 */
[----:B------:R-:W-:-:S15]  /*8490*/  IMAD.MOV.U32 R54, RZ, RZ, R0 ;  /* 0x000000ffff367224 */ /* 0x000fde00078e0000 */
[----:B------:R-:W-:-:S02]  /*84a0*/  NOP ;  /* 0x0000000000007918 */ /* 0x000fc40000000000 */
[----:B-1----:R-:W-:Y:S06]  /*84b0*/  HMMA.16816.F32.BF16 R116, R8, R16, R4 ;  /* 0x000000100874723c */ /* 0x002fec0000041804 */
[----:B------:R-:W-:Y:S01]  /*84c0*/  HMMA.16816.F32.BF16 R4, R12, R22, RZ ;  /* 0x000000160c04723c */ /* 0x000fe200000418ff */
[----:B------:R-:W1:Y:S01]  /*84d0*/  LDSM.16.MT88.4 R20, [R171+0x1e800] ;  /* 0x01e80000ab14783b */ /* 0x000e620000004200 */
[----:B------:R-:W-:Y:S01]  /*84e0*/  FADD.FTZ R0, R93, R90 ;  /* 0x0000005a5d007221 */ /* 0x000fe20000010000 */
[----:B------:R-:W-:Y:S02]  /*84f0*/  IMAD.MOV.U32 R33, RZ, RZ, R2 ;  /* 0x000000ffff217224 */ /* 0x000fe400078e0002 */
[----:B------:R-:W-:Y:S01]  /*8500*/  FADD.FTZ R2, R82, R78 ;  /* 0x0000004e52027221 */ /* 0x000fe20000010000 */
[----:B------:R-:W-:-:S02]  /*8510*/  IMAD.MOV.U32 R32, RZ, RZ, R3 ;  /* 0x000000ffff207224 */ /* 0x000fc400078e0003 */
[----:B------:R-:W-:Y:S01]  /*8520*/  FADD.FTZ R3, R86, R0 ;  /* 0x0000000056037221 */ /* 0x000fe20000010000 */
[----:B------:R-:W-:-:S03]  /*8530*/  FADD.FTZ R0, R79, R2 ;  /* 0x000000024f007221 */ /* 0x000fc60000010000 */
[----:B------:R-:W-:-:S12]  /*8540*/  FADD.FTZ R3, R84, R3 ;  /* 0x0000000354037221 */ /* 0x000fd80000010000 */
[----:B------:R-:W-:Y:S06]  /*8550*/  HMMA.16816.F32.BF16 R180, R8, R18, R4 ;  /* 0x0000001208b4723c */ /* 0x000fec0000041804 */
[----:B------:R-:W-:Y:S01]  /*8560*/  HMMA.16816.F32.BF16 R16, R12, R24, RZ ;  /* 0x000000180c10723c */ /* 0x000fe200000418ff */
[----:B------:R-:W-:Y:S01]  /*8570*/  LOP3.LUT R2, R75, R245, R194, 0x96, !PT ;  /* 0x000000f54b027212 */ /* 0x000fe200078e96c2 */
[----:B------:R-:W-:Y:S01]  /*8580*/  FADD.FTZ R0, R83, R0 ;  /* 0x0000000053007221 */ /* 0x000fe20000010000 */
[----:B------:R-:W-:Y:S01]  /*8590*/  LOP3.LUT R4, R125, R48, R74, 0x96, !PT ;  /* 0x000000307d047212 */ /* 0x000fe200078e964a */
[----:B------:R-:W-:-:S02]  /*85a0*/  FADD.FTZ R3, R106, R3 ;  /* 0x000000036a037221 */ /* 0x000fc40000010000 */
[----:B------:R-:W-:Y:S01]  /*85b0*/  FADD.FTZ R0, R105, R0 ;  /* 0x0000000069007221 */ /* 0x000fe20000010000 */
[----:B------:R-:W-:Y:S02]  /*85c0*/  IMAD R2, R2, -0x2daee0ad, RZ ;  /* 0xd2511f5302027824 */ /* 0x000fe400078e02ff */
[----:B------:R-:W-:Y:S01]  /*85d0*/  FADD.FTZ R3, R107, R3 ;  /* 0x000000036b037221 */ /* 0x000fe20000010000 */
[----:B------:R-:W-:-:S04]  /*85e0*/  IMAD.WIDE.U32 R28, R4, -0x2daee0ad, RZ ;  /* 0xd2511f53041c7825 */ /* 0x000fc800078e00ff */
[----:B------:R-:W-:Y:S01]  /*85f0*/  FADD.FTZ R0, R99, R0 ;  /* 0x0000000063007221 */ /* 0x000fe20000010000 */
[----:B------:R-:W-:Y:S01]  /*8600*/  FADD.FTZ R3, R89, R3 ;  /* 0x0000000359037221 */ /* 0x000fe20000010000 */
[----:B------:R-:W-:Y:S01]  /*8610*/  IMAD.MOV.U32 R48, RZ, RZ, R55 ;  /* 0x000000ffff307224 */ /* 0x000fe200078e0037 */
[----:B------:R-:W-:Y:S01]  /*8620*/  LOP3.LUT R2, R29, R49, R2, 0x96, !PT ;  /* 0x000000311d027212 */ /* 0x000fe200078e9602 */
[----:B------:R-:W-:Y:S02]  /*8630*/  IMAD.MOV.U32 R57, RZ, RZ, R52 ;  /* 0x000000ffff397224 */ /* 0x000fe400078e0034 */
[----:B------:R-:W-:Y:S02]  /*8640*/  IMAD.MOV.U32 R46, RZ, RZ, R61 ;  /* 0x000000ffff2e7224 */ /* 0x000fe400078e003d */
[----:B------:R-:W-:Y:S02]  /*8650*/  IMAD.MOV.U32 R55, RZ, RZ, R175 ;  /* 0x000000ffff377224 */ /* 0x000fe400078e00af */
[----:B------:R-:W-:-:S02]  /*8660*/  IMAD.MOV.U32 R52, RZ, RZ, R174 ;  /* 0x000000ffff347224 */ /* 0x000fc400078e00ae */
[----:B------:R-:W-:Y:S02]  /*8670*/  IMAD.MOV.U32 R61, RZ, RZ, R173 ;  /* 0x000000ffff3d7224 */ /* 0x000fe400078e00ad */
[----:B------:R-:W-:Y:S02]  /*8680*/  IMAD.MOV.U32 R62, RZ, RZ, R172 ;  /* 0x000000ffff3e7224 */ /* 0x000fe400078e00ac */
[----:B-1----:R-:W-:Y:S01]  /*8690*/  HMMA.16816.F32.BF16 R172, R8, R20, R16 ;  /* 0x0000001408ac723c */ /* 0x002fe20000041810 */
[----:B------:R-:W-:Y:S01]  /*86a0*/  FADD.FTZ R5, R81, R0 ;  /* 0x0000000051057221 */ /* 0x000fe20000010000 */
[----:B------:R-:W-:Y:S01]  /*86b0*/  FADD.FTZ R0, R92, R3 ;  /* 0x000000035c007221 */ /* 0x000fe20000010000 */
[----:B------:R-:W-:-:S03]  /*86c0*/  IMAD.WIDE.U32 R2, R2, -0x326172a9, RZ ;  /* 0xcd9e8d5702027825 */ /* 0x000fc600078e00ff */
[----:B------:R-:W-:Y:S01]  /*86d0*/  HMMA.16816.F32.BF16 R16, R12, R26, RZ ;  /* 0x0000001a0c10723c */ /* 0x000fe200000418ff */
[----:B------:R-:W-:Y:S01]  /*86e0*/  FADD.FTZ R6, R88, R0 ;  /* 0x0000000058067221 */ /* 0x000fe20000010000 */
[----:B------:R-:W-:Y:S01]  /*86f0*/  LOP3.LUT R4, R3, R252, R72, 0x96, !PT ;  /* 0x000000fc03047212 */ /* 0x000fe200078e9648 */
[----:B------:R-:W-:Y:S01]  /*8700*/  IMAD.MOV.U32 R56, RZ, RZ, R35 ;  /* 0x000000ffff387224 */ /* 0x000fe200078e0023 */
[C---:B------:R-:W-:Y:S01]  /*8710*/  LOP3.LUT R3, R2.reuse, 0xffff, RZ, 0xc0, !PT ;  /* 0x0000ffff02037812 */ /* 0x040fe200078ec0ff */
[----:B------:R-:W1:Y:S01]  /*8720*/  LDSM.16.MT88.4 R24, [R196+0x1e000] ;  /* 0x01e00000c418783b */ /* 0x000e620000004200 */
[----:B------:R-:W-:Y:S02]  /*8730*/  LOP3.LUT R31, R2, 0xff, RZ, 0xc0, !PT ;  /* 0x000000ff021f7812 */ /* 0x000fe400078ec0ff */
[--C-:B------:R-:W-:Y:S02]  /*8740*/  SHF.R.U32.HI R30, RZ, 0x10, R2.reuse ;  /* 0x00000010ff1e7819 */ /* 0x100fe40000011602 */
[----:B------:R-:W-:Y:S01]  /*8750*/  SHF.R.U32.HI R29, RZ, 0x18, R2 ;  /* 0x00000018ff1d7819 */ /* 0x000fe20000011602 */
[----:B------:R-:W-:Y:S01]  /*8760*/  FADD.FTZ R2, R91, R5 ;  /* 0x000000055b027221 */ /* 0x000fe20000010000 */
[----:B------:R-:W-:-:S02]  /*8770*/  SHF.R.U32.HI R5, RZ, 0x8, R3 ;  /* 0x00000008ff057819 */ /* 0x000fc40000011603 */
[----:B------:R-:W-:Y:S01]  /*8780*/  LOP3.LUT R7, R73, R251, R124, 0x96, !PT ;  /* 0x000000fb49077212 */ /* 0x000fe200078e967c */
[----:B------:R-:W-:Y:S01]  /*8790*/  FADD.FTZ R0, R77, R2 ;  /* 0x000000024d007221 */ /* 0x000fe20000010000 */
[----:B------:R-:W-:Y:S01]  /*87a0*/  LOP3.LUT R3, R30, 0xff, RZ, 0xc0, !PT ;  /* 0x000000ff1e037812 */ /* 0x000fe200078ec0ff */
[----:B------:R-:W-:Y:S01]  /*87b0*/  FADD.FTZ R2, R80, R6 ;  /* 0x0000000650027221 */ /* 0x000fe20000010000 */
[----:B------:R-:W-:Y:S01]  /*87c0*/  IMAD.MOV.U32 R41, RZ, RZ, R34 ;  /* 0x000000ffff297224 */ /* 0x000fe200078e0022 */
[----:B------:R-:W-:Y:S02]  /*87d0*/  PRMT R35, R31, 0x5410, R5 ;  /* 0x000054101f237816 */ /* 0x000fe40000000005 */
[----:B------:R-:W-:Y:S01]  /*87e0*/  PRMT R34, R3, 0x5410, R29 ;  /* 0x0000541003227816 */ /* 0x000fe2000000001d */
[----:B------:R-:W-:Y:S01]  /*87f0*/  FADD.FTZ R5, R96, R2 ;  /* 0x0000000260057221 */ /* 0x000fe20000010000 */
[----:B------:R-:W-:-:S04]  /*8800*/  IMAD.WIDE.U32 R2, R7, -0x2daee0ad, RZ ;  /* 0xd2511f5307027825 */ /* 0x000fc800078e00ff */
[----:B------:R-:W-:Y:S02]  /*8810*/  IMAD.MOV.U32 R45, RZ, RZ, R60 ;  /* 0x000000ffff2d7224 */ /* 0x000fe400078e003c */
[----:B------:R-:W-:Y:S02]  /*8820*/  IMAD.MOV.U32 R63, RZ, RZ, R127 ;  /* 0x000000ffff3f7224 */ /* 0x000fe400078e007f */
[----:B------:R-:W-:Y:S01]  /*8830*/  IMAD.MOV.U32 R60, RZ, RZ, R126 ;  /* 0x000000ffff3c7224 */ /* 0x000fe200078e007e */
[----:B------:R-:W-:Y:S01]  /*8840*/  LOP3.LUT R7, R2, 0xffff, RZ, 0xc0, !PT ;  /* 0x0000ffff02077812 */ /* 0x000fe200078ec0ff */
[----:B------:R-:W-:Y:S01]  /*8850*/  HMMA.16816.F32.BF16 R124, R8, R22, R16 ;  /* 0x00000016087c723c */ /* 0x000fe20000041810 */
[----:B------:R-:W-:Y:S01]  /*8860*/  SHF.R.U32.HI R21, RZ, 0x18, R2 ;  /* 0x00000018ff157819 */ /* 0x000fe20000011602 */
[----:B------:R-:W-:Y:S01]  /*8870*/  FADD.FTZ R6, R76, R0 ;  /* 0x000000004c067221 */ /* 0x000fe20000010000 */
[----:B------:R-:W-:-:S04]  /*8880*/  LOP3.LUT R0, R3, R250, R28, 0x96, !PT ;  /* 0x000000fa03007212 */ /* 0x000fc800078e961c */
[----:B------:R-:W-:Y:S02]  /*8890*/  LOP3.LUT R16, R2, 0xff, RZ, 0xc0, !PT ;  /* 0x000000ff02107812 */ /* 0x000fe400078ec0ff */
[----:B------:R-:W-:Y:S02]  /*88a0*/  SHF.R.U32.HI R22, RZ, 0x10, R2 ;  /* 0x00000010ff167819 */ /* 0x000fe40000011602 */
[----:B------:R-:W-:-:S04]  /*88b0*/  LOP3.LUT R2, R4, 0xffff, RZ, 0xc0, !PT ;  /* 0x0000ffff04027812 */ /* 0x000fc800078ec0ff */
[----:B------:R-:W-:Y:S02]  /*88c0*/  SHF.R.U32.HI R3, RZ, 0x8, R2 ;  /* 0x00000008ff037819 */ /* 0x000fe40000011602 */
[----:B------:R-:W-:-:S04]  /*88d0*/  LOP3.LUT R2, R4, 0xff, RZ, 0xc0, !PT ;  /* 0x000000ff04027812 */ /* 0x000fc800078ec0ff */
[----:B------:R-:W-:Y:S02]  /*88e0*/  PRMT R30, R2, 0x5410, R3 ;  /* 0x00005410021e7816 */ /* 0x000fe40000000003 */
[----:B------:R-:W-:Y:S01]  /*88f0*/  SHF.R.U32.HI R2, RZ, 0x8, R7 ;  /* 0x00000008ff027819 */ /* 0x000fe20000011607 */
[----:B------:R-:W-:-:S03]  /*8900*/  IMAD.MOV.U32 R50, RZ, RZ, R33 ;  /* 0x000000ffff327224 */ /* 0x000fc600078e0021 */
[----:B------:R-:W-:Y:S02]  /*8910*/  PRMT R33, R16, 0x5410, R2 ;  /* 0x0000541010217816 */ /* 0x000fe40000000002 */
[----:B------:R-:W2:Y:S01]  /*8920*/  LDSM.16.MT88.4 R16, [R196+0x1e800] ;  /* 0x01e80000c410783b */ /* 0x000ea20000004200 */
[----:B------:R-:W-:Y:S01]  /*8930*/  SHF.R.U32.HI R3, RZ, 0x10, R4 ;  /* 0x00000010ff037819 */ /* 0x000fe20000011604 */
[----:B------:R-:W-:Y:S01]  /*8940*/  FADD.FTZ R6, R94, R6 ;  /* 0x000000065e067221 */ /* 0x000fe20000010000 */
[----:B------:R-:W-:Y:S01]  /*8950*/  SHF.R.U32.HI R4, RZ, 0x18, R4 ;  /* 0x00000018ff047819 */ /* 0x000fe20000011604 */
[----:B------:R-:W-:Y:S01]  /*8960*/  FADD.FTZ R5, R97, R5 ;  /* 0x0000000561057221 */ /* 0x000fe20000010000 */
[----:B------:R-:W-:-:S03]  /*8970*/  LOP3.LUT R3, R3, 0xff, RZ, 0xc0, !PT ;  /* 0x000000ff03037812 */ /* 0x000fc600078ec0ff */
[----:B------:R-:W-:Y:S01]  /*8980*/  FADD.FTZ R20, R95, R5 ;  /* 0x000000055f147221 */ /* 0x000fe20000010000 */
[----:B------:R-:W-:Y:S01]  /*8990*/  PRMT R31, R3, 0x5410, R4 ;  /* 0x00005410031f7816 */ /* 0x000fe20000000004 */
[----:B------:R-:W-:Y:S02]  /*89a0*/  FADD.FTZ R3, R98, R6 ;  /* 0x0000000662037221 */ /* 0x000fe40000010000 */
[----:B-1----:R-:W-:Y:S01]  /*89b0*/  HMMA.16816.F32.BF16 R4, R12, R24, RZ ;  /* 0x000000180c04723c */ /* 0x002fe200000418ff */
[----:B------:R-:W-:Y:S01]  /*89c0*/  LOP3.LUT R2, R22, 0xff, RZ, 0xc0, !PT ;  /* 0x000000ff16027812 */ /* 0x000fe200078ec0ff */
[----:B------:R-:W-:Y:S02]  /*89d0*/  IMAD.MOV.U32 R51, RZ, RZ, R54 ;  /* 0x000000ffff337224 */ /* 0x000fe400078e0036 */
[----:B------:R-:W-:-:S15]  /*89e0*/  IMAD.MOV.U32 R40, RZ, RZ, R53 ;  /* 0x000000ffff287224 */ /* 0x000fde00078e0035 */
[----:B------:R-:W-:-:S05]  /*89f0*/  NOP ;  /* 0x0000000000007918 */ /* 0x000fca0000000000 */
[----:B--2---:R-:W-:Y:S06]  /*8a00*/  HMMA.16816.F32.BF16 R96, R8, R16, R4 ;  /* 0x000000100860723c */ /* 0x004fec0000041804 */
[----:B------:R-:W-:Y:S01]  /*8a10*/  HMMA.16816.F32.BF16 R4, R12, R26, RZ ;  /* 0x0000001a0c04723c */ /* 0x000fe200000418ff */
[----:B------:R-:W-:Y:S01]  /*8a20*/  IMAD.MOV.U32 R47, RZ, RZ, R66 ;  /* 0x000000ffff2f7224 */ /* 0x000fe200078e0042 */
[----:B------:R-:W-:Y:S01]  /*8a30*/  LDSM.16.MT88.4 R24, [R198+0x1e800] ;  /* 0x01e80000c618783b */ /* 0x000fe20000004200 */
[----:B------:R-:W-:Y:S02]  /*8a40*/  IMAD.MOV.U32 R44, RZ, RZ, R67 ;  /* 0x000000ffff2c7224 */ /* 0x000fe400078e0043 */
[----:B------:R-:W-:-:S02]  /*8a50*/  IMAD.MOV.U32 R53, RZ, RZ, R64 ;  /* 0x000000ffff357224 */ /* 0x000fc400078e0040 */
[----:B------:R-:W-:Y:S02]  /*8a60*/  IMAD.MOV.U32 R54, RZ, RZ, R65 ;  /* 0x000000ffff367224 */ /* 0x000fe400078e0041 */
[----:B------:R-:W-:Y:S01]  /*8a70*/  IMAD.MOV.U32 R49, RZ, RZ, R32 ;  /* 0x000000ffff317224 */ /* 0x000fe200078e0020 */
[----:B------:R-:W-:-:S14]  /*8a80*/  PRMT R32, R2, 0x5410, R21 ;  /* 0x0000541002207816 */ /* 0x000fdc0000000015 */
[----:B------:R-:W-:Y:S07]  /*8a90*/  HMMA.16816.F32.BF16 R64, R8, R18, R4 ;  /* 0x000000120840723c */ /* 0x000fee0000041804 */
[----:B------:R-:W-:Y:S02]  /*8aa0*/  FADD.FTZ R7, R102, R20 ;  /* 0x0000001466077221 */ /* 0x000fe40000010000 */
[----:B------:R-:W1:Y:S01]  /*8ab0*/  LDSM.16.MT88.4 R20, [R198+0x1e000] ;  /* 0x01e00000c614783b */ /* 0x000e620000004200 */
[----:B------:R-:W-:-:S02]  /*8ac0*/  IMAD.MOV.U32 R74, RZ, RZ, R56 ;  /* 0x000000ffff4a7224 */ /* 0x000fc400078e0038 */
[----:B------:R-:W-:Y:S02]  /*8ad0*/  IMAD.MOV.U32 R75, RZ, RZ, R57 ;  /* 0x000000ffff4b7224 */ /* 0x000fe400078e0039 */
[----:B------:R-:W-:Y:S02]  /*8ae0*/  IMAD.MOV.U32 R56, RZ, RZ, R50 ;  /* 0x000000ffff387224 */ /* 0x000fe400078e0032 */
[----:B------:R-:W-:Y:S02]  /*8af0*/  IMAD.MOV.U32 R57, RZ, RZ, R51 ;  /* 0x000000ffff397224 */ /* 0x000fe400078e0033 */
[----:B------:R-:W-:Y:S02]  /*8b00*/  IMAD.MOV.U32 R58, RZ, RZ, R48 ;  /* 0x000000ffff3a7224 */ /* 0x000fe400078e0030 */
[----:B------:R-:W-:Y:S01]  /*8b10*/  IMAD.MOV.U32 R59, RZ, RZ, R49 ;  /* 0x000000ffff3b7224 */ /* 0x000fe200078e0031 */
[----:B-1----:R-:W-:-:S15]  /*8b20*/  HMMA.16816.F32.BF16 R16, R12, R20, RZ ;  /* 0x000000140c10723c */ /* 0x002fde00000418ff */
[----:B------:R-:W-:-:S09]  /*8b30*/  NOP ;  /* 0x0000000000007918 */ /* 0x000fd20000000000 */
[----:B------:R-:W-:Y:S06]  /*8b40*/  HMMA.16816.F32.BF16 R48, R8, R24, R16 ;  /* 0x000000180830723c */ /* 0x000fec0000041810 */
[----:B------:R-:W-:Y:S01]  /*8b50*/  HMMA.16816.F32.BF16 R16, R12, R22, RZ ;  /* 0x000000160c10723c */ /* 0x000fe200000418ff */
[----:B------:R-:W-:Y:S02]  /*8b60*/  IMAD.MOV.U32 R72, RZ, RZ, R40 ;  /* 0x000000ffff487224 */ /* 0x000fe400078e0028 */
[----:B------:R-:W-:-:S15]  /*8b70*/  IMAD.MOV.U32 R73, RZ, RZ, R41 ;  /* 0x000000ffff497224 */ /* 0x000fde00078e0029 */
[----:B------:R-:W-:-:S06]  /*8b80*/  NOP ;  /* 0x0000000000007918 */ /* 0x000fcc0000000000 */
[----:B------:R-:W-:Y:S01]  /*8b90*/  HMMA.16816.F32.BF16 R40, R8, R26, R16 ;  /* 0x0000001a0828723c */ /* 0x000fe20000041810 */
[----:B------:R-:W1:Y:S01]  /*8ba0*/  LDSM.16.MT88.4 R16, [R197+0x1e000] ;  /* 0x01e00000c510783b */ /* 0x000e620000004200 */
[--C-:B------:R-:W-:Y:S01]  /*8bb0*/  SHF.R.U32.HI R4, RZ, 0x10, R0.reuse ;  /* 0x00000010ff047819 */ /* 0x100fe20000011600 */
[----:B------:R-:W-:Y:S01]  /*8bc0*/  FADD.FTZ R6, R85, R3 ;  /* 0x0000000355067221 */ /* 0x000fe20000010000 */
[C---:B------:R-:W-:Y:S02]  /*8bd0*/  LOP3.LUT R2, R0.reuse, 0xffff, RZ, 0xc0, !PT ;  /* 0x0000ffff00027812 */ /* 0x040fe400078ec0ff */
[----:B------:R-:W-:Y:S02]  /*8be0*/  LOP3.LUT R5, R0, 0xff, RZ, 0xc0, !PT ;  /* 0x000000ff00057812 */ /* 0x000fe400078ec0ff */
[----:B------:R-:W-:Y:S02]  /*8bf0*/  SHF.R.U32.HI R3, RZ, 0x18, R0 ;  /* 0x00000018ff037819 */ /* 0x000fe40000011600 */
[----:B------:R-:W-:-:S02]  /*8c00*/  LOP3.LUT R0, R4, 0xff, RZ, 0xc0, !PT ;  /* 0x000000ff04007812 */ /* 0x000fc400078ec0ff */
[----:B------:R-:W-:Y:S02]  /*8c10*/  SHF.R.U32.HI R2, RZ, 0x8, R2 ;  /* 0x00000008ff027819 */ /* 0x000fe40000011602 */
[----:B------:R-:W-:Y:S01]  /*8c20*/  PRMT R29, R0, 0x5410, R3 ;  /* 0x00005410001d7816 */ /* 0x000fe20000000003 */
[----:B------:R-:W-:Y:S01]  /*8c30*/  FADD.FTZ R0, R87, R6 ;  /* 0x0000000657007221 */ /* 0x000fe20000010000 */
[----:B------:R-:W-:Y:S02]  /*8c40*/  PRMT R90, R225, 0x7054, R225 ;  /* 0x00007054e15a7816 */ /* 0x000fe400000000e1 */
[----:B------:R-:W-:Y:S01]  /*8c50*/  PRMT R28, R5, 0x5410, R2 ;  /* 0x00005410051c7816 */ /* 0x000fe20000000002 */
[----:B------:R-:W-:Y:S01]  /*8c60*/  FADD.FTZ R2, R101, R0 ;  /* 0x0000000065027221 */ /* 0x000fe20000010000 */
[C---:B-1----:R-:W-:Y:S06]  /*8c70*/  HMMA.16816.F32.BF16 R20, R12.reuse, R16, RZ ;  /* 0x000000100c14723c */ /* 0x042fec00000418ff */
[----:B------:R-:W-:Y:S01]  /*8c80*/  HMMA.16816.F32.BF16 R16, R12, R18, RZ ;  /* 0x000000120c10723c */ /* 0x000fe200000418ff */
[----:B------:R-:W1:Y:S01]  /*8c90*/  LDSM.16.MT88.4 R12, [R197+0x1e800] ;  /* 0x01e80000c50c783b */ /* 0x000e620000004200 */
[----:B------:R-:W-:Y:S01]  /*8ca0*/  HSET2.LE.AND R0, R30, R90, PT ;  /* 0x0000005a1e007233 */ /* 0x000fe20003803000 */
[----:B------:R-:W-:-:S04]  /*8cb0*/  FADD.FTZ R3, R103, R7 ;  /* 0x0000000767037221 */ /* 0x000fc80000010000 */
[----:B------:R-:W-:Y:S02]  /*8cc0*/  LOP3.LUT R4, R130, R0, RZ, 0xc0, !PT ;  /* 0x0000000082047212 */ /* 0x000fe400078ec0ff */
[----:B------:R-:W-:Y:S01]  /*8cd0*/  HSET2.LE.AND R0, R31, R90, PT ;  /* 0x0000005a1f007233 */ /* 0x000fe20003803000 */
[----:B------:R-:W-:-:S04]  /*8ce0*/  FADD.FTZ R3, R104, R3 ;  /* 0x0000000368037221 */ /* 0x000fc80000010000 */
[----:B------:R-:W-:Y:S02]  /*8cf0*/  LOP3.LUT R5, R128, R0, RZ, 0xc0, !PT ;  /* 0x0000000080057212 */ /* 0x000fe400078ec0ff */
[--C-:B------:R-:W-:Y:S01]  /*8d00*/  HSET2.LE.AND R0, R35, R90.reuse, PT ;  /* 0x0000005a23007233 */ /* 0x100fe20003803000 */
[----:B------:R2:W-:Y:S04]  /*8d10*/  STL [R1+0xc4], R3 ;  /* 0x0000c40301007387 */ /* 0x0005e80000100800 */
[----:B------:R-:W-:Y:S02]  /*8d20*/  LOP3.LUT R6, R223, R0, RZ, 0xc0, !PT ;  /* 0x00000000df067212 */ /* 0x000fe400078ec0ff */
[--C-:B------:R-:W-:Y:S02]  /*8d30*/  HSET2.LE.AND R0, R29, R90.reuse, PT ;  /* 0x0000005a1d007233 */ /* 0x100fe40003803000 */
[----:B--2---:R-:W-:-:S02]  /*8d40*/  HSET2.LE.AND R3, R28, R90, PT ;  /* 0x0000005a1c037233 */ /* 0x004fc40003803000 */
[C---:B-1----:R-:W-:Y:S06]  /*8d50*/  HMMA.16816.F32.BF16 R28, R8.reuse, R12, R20 ;  /* 0x0000000c081c723c */ /* 0x042fec0000041814 */
[----:B------:R-:W-:Y:S01]  /*8d60*/  HMMA.16816.F32.BF16 R20, R8, R14, R16 ;  /* 0x0000000e0814723c */ /* 0x000fe20000041810 */
[----:B------:R-:W1:Y:S04]  /*8d70*/  LDSM.16.MT88.4 R8, [R171+0x19000] ;  /* 0x01900000ab08783b */ /* 0x000e680000004200 */
[----:B------:R-:W2:Y:S01]  /*8d80*/  LDSM.16.MT88.4 R12, [R196+0x19000] ;  /* 0x01900000c40c783b */ /* 0x000ea20000004200 */
[----:B------:R-:W-:Y:S01]  /*8d90*/  FADD.FTZ R2, R100, R2 ;  /* 0x0000000264027221 */ /* 0x000fe20000010000 */
[----:B------:R-:W-:-:S02]  /*8da0*/  LOP3.LUT R129, R129, R0, RZ, 0xc0, !PT ;  /* 0x0000000081817212 */ /* 0x000fc400078ec0ff */
[----:B------:R-:W-:Y:S04]  /*8db0*/  LDSM.16.MT88.4 R16, [R196+0x1f000] ;  /* 0x01f00000c410783b */ /* 0x000fe80000004200 */
[----:B------:R3:W-:Y:S01]  /*8dc0*/  STL [R1+0xc8], R2 ;  /* 0x0000c80201007387 */ /* 0x0007e20000100800 */
[----:B------:R-:W-:-:S05]  /*8dd0*/  HSET2.LE.AND R0, R33, R90, PT ;  /* 0x0000005a21007233 */ /* 0x000fca0003803000 */
[----:B------:R-:W-:Y:S02]  /*8de0*/  LOP3.LUT R130, R134, R0, RZ, 0xc0, !PT ;  /* 0x0000000086827212 */ /* 0x000fe400078ec0ff */
[--C-:B------:R-:W-:Y:S02]  /*8df0*/  HSET2.LE.AND R0, R32, R90.reuse, PT ;  /* 0x0000005a20007233 */ /* 0x100fe40003803000 */
[----:B---3--:R-:W-:-:S05]  /*8e00*/  HSET2.LE.AND R2, R34, R90, PT ;  /* 0x0000005a22027233 */ /* 0x008fca0003803000 */
[----:B------:R-:W-:-:S07]  /*8e10*/  LOP3.LUT R7, R222, R2, RZ, 0xc0, !PT ;  /* 0x00000002de077212 */ /* 0x000fce00078ec0ff */
        /* <DEDUP_REMOVED lines=16> */
[C---:B-1----:R-:W-:Y:S01]  /*8f20*/  HMMA.16816.F32.BF16 R80, R4.reuse, R12, R160 ;  /* 0x0000000c0450723c */ /* 0x042fe200000418a0 */
[----:B------:R-:W-:Y:S01]  /*8f30*/  LOP3.LUT R128, R205, R3, RZ, 0xc0, !PT ;  /* 0x00000003cd807212 */ /* 0x000fe200078ec0ff */
[----:B------:R-:W-:Y:S04]  /*8f40*/  LDSM.16.MT88.4 R160, [R171+0x19800] ;  /* 0x01980000aba0783b */ /* 0x000fe80000004200 */
[C---:B------:R-:W-:Y:S01]  /*8f50*/  HMMA.16816.F32.BF16 R84, R4.reuse, R14, R184 ;  /* 0x0000000e0454723c */ /* 0x040fe200000418b8 */
[----:B------:R-:W1:Y:S05]  /*8f60*/  LDSM.16.MT88.4 R12, [R196+0x1d000] ;  /* 0x01d00000c40c783b */ /* 0x000e6a0000004200 */
[C---:B------:R-:W-:Y:S01]  /*8f70*/  HMMA.16816.F32.BF16 R52, R4.reuse, R8, R52 ;  /* 0x000000080434723c */ /* 0x040fe20000041834 */
[----:B------:R-:W2:Y:S05]  /*8f80*/  LDSM.16.MT88.4 R8, [R198+0x1b000] ;  /* 0x01b00000c608783b */ /* 0x000eaa0000004200 */
[C---:B-1----:R-:W-:Y:S06]  /*8f90*/  HMMA.16816.F32.BF16 R100, R4.reuse, R12, R120 ;  /* 0x0000000c0464723c */ /* 0x042fec0000041878 */
[----:B------:R-:W-:Y:S01]  /*8fa0*/  HMMA.16816.F32.BF16 R104, R4, R14, R136 ;  /* 0x0000000e0468723c */ /* 0x000fe20000041888 */
[----:B------:R-:W1:Y:S01]  /*8fb0*/  LDSM.16.MT88.4 R12, [R197+0x1d000] ;  /* 0x01d00000c50c783b */ /* 0x000e620000004200 */
[----:B------:R-:W-:-:S03]  /*8fc0*/  LOP3.LUT R131, R131, R0, RZ, 0xc0, !PT ;  /* 0x0000000083837212 */ /* 0x000fc600078ec0ff */
[----:B------:R-:W-:Y:S01]  /*8fd0*/  LDSM.16.MT88.4 R136, [R197+0x19800] ;  /* 0x01980000c588783b */ /* 0x000fe20000004200 */
[C---:B--2---:R-:W-:Y:S06]  /*8fe0*/  HMMA.16816.F32.BF16 R72, R4.reuse, R8, R176 ;  /* 0x000000080448723c */ /* 0x044fec00000418b0 */
[C---:B------:R-:W-:Y:S01]  /*8ff0*/  HMMA.16816.F32.BF16 R76, R4.reuse, R10, R188 ;  /* 0x0000000a044c723c */ /* 0x040fe200000418bc */
[----:B------:R-:W2:Y:S05]  /*9000*/  LDSM.16.MT88.4 R8, [R171+0x1d000] ;  /* 0x01d00000ab08783b */ /* 0x000eaa0000004200 */
[C---:B-1----:R-:W-:Y:S06]  /*9010*/  HMMA.16816.F32.BF16 R116, R4.reuse, R12, R116 ;  /* 0x0000000c0474723c */ /* 0x042fec0000041874 */
[C---:B------:R-:W-:Y:S01]  /*9020*/  HMMA.16816.F32.BF16 R180, R4.reuse, R14, R180 ;  /* 0x0000000e04b4723c */ /* 0x040fe200000418b4 */
[----:B------:R-:W1:Y:S05]  /*9030*/  LDSM.16.MT88.4 R12, [R198+0x1f000] ;  /* 0x01f00000c60c783b */ /* 0x000e6a0000004200 */
[C---:B--2---:R-:W-:Y:S01]  /*9040*/  HMMA.16816.F32.BF16 R92, R4.reuse, R10, R144 ;  /* 0x0000000a045c723c */ /* 0x044fe20000041890 */
[----:B------:R-:W2:Y:S05]  /*9050*/  LDSM.16.MT88.4 R144, [R198+0x19800] ;  /* 0x01980000c690783b */ /* 0x000eaa0000004200 */
[C---:B------:R-:W-:Y:S01]  /*9060*/  HMMA.16816.F32.BF16 R120, R4.reuse, R16, R96 ;  /* 0x000000100478723c */ /* 0x040fe20000041860 */
[----:B------:R-:W-:Y:S05]  /*9070*/  LDSM.16.MT88.4 R96, [R197+0x1d800] ;  /* 0x01d80000c560783b */ /* 0x000fea0000004200 */
[C---:B------:R-:W-:Y:S01]  /*9080*/  HMMA.16816.F32.BF16 R176, R4.reuse, R18, R64 ;  /* 0x0000001204b0723c */ /* 0x040fe20000041840 */
[----:B------:R-:W-:Y:S05]  /*9090*/  LDSM.16.MT88.4 R64, [R197+0x1b800] ;  /* 0x01b80000c540783b */ /* 0x000fea0000004200 */
[C---:B-1----:R-:W-:Y:S01]  /*90a0*/  HMMA.16816.F32.BF16 R16, R4.reuse, R12, R48 ;  /* 0x0000000c0410723c */ /* 0x042fe20000041830 */
[----:B------:R-:W-:Y:S05]  /*90b0*/  LDSM.16.MT88.4 R48, [R196+0x1b800] ;  /* 0x01b80000c430783b */ /* 0x000fea0000004200 */
[----:B------:R-:W-:Y:S01]  /*90c0*/  HMMA.16816.F32.BF16 R12, R4, R14, R40 ;  /* 0x0000000e040c723c */ /* 0x000fe20000041828 */
[----:B------:R-:W1:Y:S05]  /*90d0*/  LDSM.16.MT88.4 R40, [R171+0x1b800] ;  /* 0x01b80000ab28783b */ /* 0x000e6a0000004200 */
[C---:B--2---:R-:W-:Y:S06]  /*90e0*/  HMMA.16816.F32.BF16 R148, R128.reuse, R144, R148 ;  /* 0x000000908094723c */ /* 0x044fec0000041894 */
[C---:B------:R-:W-:Y:S06]  /*90f0*/  HMMA.16816.F32.BF16 R144, R128.reuse, R146, R36 ;  /* 0x000000928090723c */ /* 0x040fec0000041824 */
[C---:B-1----:R-:W-:Y:S06]  /*9100*/  HMMA.16816.F32.BF16 R36, R128.reuse, R40, R52 ;  /* 0x000000288024723c */ /* 0x042fec0000041834 */
[----:B------:R-:W-:Y:S01]  /*9110*/  HMMA.16816.F32.BF16 R40, R128, R42, R56 ;  /* 0x0000002a8028723c */ /* 0x000fe20000041838 */
[----:B------:R-:W1:Y:S05]  /*9120*/  LDSM.16.MT88.4 R56, [R198+0x1b800] ;  /* 0x01b80000c638783b */ /* 0x000e6a0000004200 */
[----:B------:R-:W-:Y:S01]  /*9130*/  HMMA.16816.F32.BF16 R88, R4, R8, R152 ;  /* 0x000000080458723c */ /* 0x000fe20000041898 */
[----:B------:R-:W2:Y:S04]  /*9140*/  LDSM.16.MT88.4 R8, [R198+0x1d000] ;  /* 0x01d00000c608783b */ /* 0x000ea80000004200 */
[----:B------:R-:W-:Y:S01]  /*9150*/  LDSM.16.MT88.4 R152, [R196+0x19800] ;  /* 0x01980000c498783b */ /* 0x000fe20000004200 */
[C---:B-1----:R-:W-:Y:S03]  /*9160*/  HMMA.16816.F32.BF16 R52, R128.reuse, R56, R72 ;  /* 0x000000388034723c */ /* 0x042fe60000041848 */
[----:B------:R-:W1:Y:S03]  /*9170*/  LDSM.16.MT88.4 R72, [R171+0x1d800] ;  /* 0x01d80000ab48783b */ /* 0x000e660000004200 */
[C---:B------:R-:W-:Y:S06]  /*9180*/  HMMA.16816.F32.BF16 R140, R128.reuse, R136, R140 ;  /* 0x00000088808c723c */ /* 0x040fec000004188c */
[C---:B------:R-:W-:Y:S06]  /*9190*/  HMMA.16816.F32.BF16 R136, R128.reuse, R138, R44 ;  /* 0x0000008a8088723c */ /* 0x040fec000004182c */
[C---:B------:R-:W-:Y:S06]  /*91a0*/  HMMA.16816.F32.BF16 R44, R128.reuse, R48, R60 ;  /* 0x00000030802c723c */ /* 0x040fec000004183c */
[----:B------:R-:W-:Y:S06]  /*91b0*/  HMMA.16816.F32.BF16 R48, R128, R50, R68 ;  /* 0x000000328030723c */ /* 0x000fec0000041844 */
[C---:B--2---:R-:W-:Y:S06]  /*91c0*/  HMMA.16816.F32.BF16 R108, R4.reuse, R8, R108 ;  /* 0x00000008046c723c */ /* 0x044fec000004186c */
[----:B------:R-:W-:Y:S01]  /*91d0*/  HMMA.16816.F32.BF16 R112, R4, R10, R112 ;  /* 0x0000000a0470723c */ /* 0x000fe20000041870 */
[----:B------:R-:W2:Y:S05]  /*91e0*/  LDSM.16.MT88.4 R8, [R171+0x1f000] ;  /* 0x01f00000ab08783b */ /* 0x000eaa0000004200 */
[C---:B-1----:R-:W-:Y:S01]  /*91f0*/  HMMA.16816.F32.BF16 R68, R128.reuse, R72, R88 ;  /* 0x000000488044723c */ /* 0x042fe20000041858 */
[----:B------:R-:W1:Y:S05]  /*9200*/  LDSM.16.MT88.4 R88, [R198+0x1d800] ;  /* 0x01d80000c658783b */ /* 0x000e6a0000004200 */
[C---:B------:R-:W-:Y:S01]  /*9210*/  HMMA.16816.F32.BF16 R60, R128.reuse, R64, R80 ;  /* 0x00000040803c723c */ /* 0x040fe20000041850 */
[----:B------:R-:W3:Y:S05]  /*9220*/  LDSM.16.MT88.4 R80, [R196+0x1d800] ;  /* 0x01d80000c450783b */ /* 0x000eea0000004200 */
[----:B------:R-:W-:Y:S06]  /*9230*/  HMMA.16816.F32.BF16 R64, R128, R66, R84 ;  /* 0x000000428040723c */ /* 0x000fec0000041854 */
[----:B--2---:R-:W-:Y:S06]  /*9240*/  HMMA.16816.F32.BF16 R172, R4, R8, R172 ;  /* 0x0000000804ac723c */ /* 0x004fec00000418ac */
[C---:B-1----:R-:W-:Y:S06]  /*9250*/  HMMA.16816.F32.BF16 R84, R128.reuse, R88, R108 ;  /* 0x000000588054723c */ /* 0x042fec000004186c */
[----:B------:R-:W-:Y:S01]  /*9260*/  HMMA.16816.F32.BF16 R88, R128, R90, R112 ;  /* 0x0000005a8058723c */ /* 0x000fe20000041870 */
[----:B------:R-:W1:Y:S05]  /*9270*/  LDSM.16.MT88.4 R112, [R196+0x1f800] ;  /* 0x01f80000c470783b */ /* 0x000e6a0000004200 */
[----:B------:R-:W-:Y:S01]  /*9280*/  HMMA.16816.F32.BF16 R124, R4, R10, R124 ;  /* 0x0000000a047c723c */ /* 0x000fe2000004187c */
[----:B------:R-:W2:Y:S05]  /*9290*/  LDSM.16.MT88.4 R8, [R197+0x1f000] ;  /* 0x01f00000c508783b */ /* 0x000eaa0000004200 */
[C---:B------:R-:W-:Y:S06]  /*92a0*/  HMMA.16816.F32.BF16 R56, R128.reuse, R58, R76 ;  /* 0x0000003a8038723c */ /* 0x040fec000004184c */
[C---:B---3--:R-:W-:Y:S06]  /*92b0*/  HMMA.16816.F32.BF16 R76, R128.reuse, R80, R100 ;  /* 0x00000050804c723c */ /* 0x048fec0000041864 */
[C---:B------:R-:W-:Y:S01]  /*92c0*/  HMMA.16816.F32.BF16 R80, R128.reuse, R82, R104 ;  /* 0x000000528050723c */ /* 0x040fe20000041868 */
[----:B------:R-:W3:Y:S05]  /*92d0*/  LDSM.16.MT88.4 R104, [R171+0x1f800] ;  /* 0x01f80000ab68783b */ /* 0x000eea0000004200 */
[----:B-1----:R-:W-:Y:S01]  /*92e0*/  HMMA.16816.F32.BF16 R108, R128, R112, R120 ;  /* 0x00000070806c723c */ /* 0x002fe20000041878 */
[----:B------:R-:W1:Y:S05]  /*92f0*/  LDSM.16.MT88.4 R120, [R198+0x1f800] ;  /* 0x01f80000c678783b */ /* 0x000e6a0000004200 */
[C---:B--2---:R-:W-:Y:S06]  /*9300*/  HMMA.16816.F32.BF16 R28, R4.reuse, R8, R28 ;  /* 0x00000008041c723c */ /* 0x044fec000004181c */
[----:B------:R-:W-:Y:S01]  /*9310*/  HMMA.16816.F32.BF16 R20, R4, R10, R20 ;  /* 0x0000000a0414723c */ /* 0x000fe20000041814 */
[----:B------:R-:W2:Y:S01]  /*9320*/  LDSM.16.MT88.4 R4, [R197+0x1f800] ;  /* 0x01f80000c504783b */ /* 0x000ea20000004200 */
[----:B------:R-:W-:-:S04]  /*9330*/  IADD3 R222, P0, R192, -0x80, RZ ;  /* 0xffffff80c0de7810 */ /* 0x000fc80007f1e0ff */
[C---:B------:R-:W-:Y:S06]  /*9340*/  HMMA.16816.F32.BF16 R72, R128.reuse, R74, R92 ;  /* 0x0000004a8048723c */ /* 0x040fec000004185c */
[C---:B------:R-:W-:Y:S06]  /*9350*/  HMMA.16816.F32.BF16 R92, R128.reuse, R96, R116 ;  /* 0x00000060805c723c */ /* 0x040fec0000041874 */
[----:B---3--:R-:W-:Y:S01]  /*9360*/  HMMA.16816.F32.BF16 R100, R128, R104, R172 ;  /* 0x000000688064723c */ /* 0x008fe200000418ac */
[----:B------:R-:W-:-:S05]  /*9370*/  IADD3.X R223, R193, -0x1, RZ, P0, !PT ;  /* 0xffffffffc1df7810 */ /* 0x000fca00007fe4ff */
[C---:B------:R-:W-:Y:S06]  /*9380*/  HMMA.16816.F32.BF16 R164, R128.reuse, R160, R164 ;  /* 0x000000a080a4723c */ /* 0x040fec00000418a4 */
[C---:B------:R-:W-:Y:S06]  /*9390*/  HMMA.16816.F32.BF16 R156, R128.reuse, R152, R156 ;  /* 0x00000098809c723c */ /* 0x040fec000004189c */
[C---:B------:R-:W-:Y:S06]  /*93a0*/  HMMA.16816.F32.BF16 R104, R128.reuse, R106, R124 ;  /* 0x0000006a8068723c */ /* 0x040fec000004187c */
        /* <DEDUP_REMOVED lines=10> */
[C---:B------:R-:W-:Y:S02]  /*9450*/  VIADD R205, R244.reuse, 0x40 ;  /* 0x00000040f4cd7836 */ /* 0x040fe40000000000 */
[C---:B------:R-:W-:Y:S02]  /*9460*/  VIADD R3, R244.reuse, 0x80 ;  /* 0x00000080f4037836 */ /* 0x040fe40000000000 */
[C---:B------:R-:W-:Y:S01]  /*9470*/  VIADD R2, R244.reuse, 0xc0 ;  /* 0x000000c0f4027836 */ /* 0x040fe20000000000 */
[----:B------:R-:W-:Y:S01]  /*9480*/  ISETP.GE.AND P6, PT, R244, R229, PT ;  /* 0x000000e5f400720c */ /* 0x000fe20003fc6270 */
[----:B------:R-:W-:Y:S01]  /*9490*/  IMAD.MOV.U32 R241, RZ, RZ, R205 ;  /* 0x000000fffff17224 */ /* 0x000fe200078e00cd */
[----:B------:R-:W-:-:S04]  /*94a0*/  DEPBAR.LE SB0, 0x0 ;  /* 0x000080000000791a */ /* 0x000fc80000000000 */
[----:B------:R-:W2:Y:S01]  /*94b0*/  LDL R205, [R1+0x108] ;  /* 0x0001080001cd7983 */ /* 0x000ea20000100800 */
[----:B------:R-:W-:Y:S02]  /*94c0*/  IMAD.MOV.U32 R242, RZ, RZ, R3 ;  /* 0x000000fffff27224 */ /* 0x000fe400078e0003 */
[----:B------:R-:W-:Y:S01]  /*94d0*/  IMAD.MOV.U32 R243, RZ, RZ, R2 ;  /* 0x000000fffff37224 */ /* 0x000fe200078e0002 */
[----:B------:R-:W3:Y:S04]  /*94e0*/  LDL R134, [R1+0xf4] ;  /* 0x0000f40001867983 */ /* 0x000ee80000100800 */
[----:B------:R-:W4:Y:S01]  /*94f0*/  LDL.64 R2, [R1+0xf8] ;  /* 0x0000f80001027983 */ /* 0x000f220000100a00 */
[C---:B------:R-:W-:Y:S01]  /*9500*/  SHF.L.U64.HI R0, R236.reuse, 0x6, R237 ;  /* 0x00000006ec007819 */ /* 0x040fe200000102ed */
[----:B------:R-:W-:Y:S05]  /*9510*/  WARPSYNC.ALL ;  /* 0x0000000000007948 */ /* 0x000fea0003800000 */
[----:B------:R-:W-:Y:S01]  /*9520*/  BAR.SYNC.DEFER_BLOCKING 0x0 ;  /* 0x0000000000007b1d */ /* 0x000fe20000010000 */
[-C--:B------:R-:W-:Y:S01]  /*9530*/  ISETP.GE.AND P5, PT, R241, R229.reuse, PT ;  /* 0x000000e5f100720c */ /* 0x080fe20003fa6270 */
[----:B------:R-:W-:Y:S01]  /*9540*/  IMAD.SHL.U32 R5, R236, 0x40, RZ ;  /* 0x00000040ec057824 */ /* 0x000fe200078e00ff */
[----:B------:R-:W-:-:S02]  /*9550*/  ISETP.GE.AND P4, PT, R242, R229, PT ;  /* 0x000000e5f200720c */ /* 0x000fc40003f86270 */
[----:B------:R-:W-:Y:S01]  /*9560*/  ISETP.GE.AND P3, PT, R243, R229, PT ;  /* 0x000000e5f300720c */ /* 0x000fe20003f66270 */
[----:B------:R-:W-:Y:S01]  /*9570*/  @P6 STS.128 [R224+0x18000], RZ ;  /* 0x018000ffe0006388 */ /* 0x000fe20000000c00 */
[----:B--2---:R-:W-:-:S04]  /*9580*/  VIADD R244, R205, 0xfffffffe ;  /* 0xfffffffecdf47836 */ /* 0x004fc80000000000 */
[----:B------:R-:W-:Y:S01]  /*9590*/  IMAD R0, R0, R244, RZ ;  /* 0x000000f400007224 */ /* 0x000fe200078e02ff */
[----:B------:R-:W-:Y:S01]  /*95a0*/  SHF.R.S32.HI R4, RZ, 0x1f, R244 ;  /* 0x0000001fff047819 */ /* 0x000fe200000114f4 */
[----:B----4-:R-:W-:-:S04]  /*95b0*/  IMAD.WIDE.U32 R2, R244, R5, R2 ;  /* 0x00000005f4027225 */ /* 0x010fc800078e0002 */
[----:B------:R-:W-:Y:S01]  /*95c0*/  IMAD R0, R4, R5, R0 ;  /* 0x0000000504007224 */ /* 0x000fe200078e0200 */
[-C--:B------:R-:W-:Y:S01]  /*95d0*/  @!P6 LEA R18, P2, R2, R248.reuse, 0x1 ;  /* 0x000000f80212e211 */ /* 0x080fe200078408ff */
[----:B------:R-:W-:Y:S02]  /*95e0*/  IMAD.SHL.U32 R4, R236, 0x20, RZ ;  /* 0x00000020ec047824 */ /* 0x000fe400078e00ff */
[----:B------:R-:W-:Y:S01]  /*95f0*/  IMAD.IADD R3, R3, 0x1, R0 ;  /* 0x0000000103037824 */ /* 0x000fe200078e0200 */
[----:B------:R-:W-:Y:S02]  /*9600*/  @!P5 LEA R14, P1, R2, R248, 0x1 ;  /* 0x000000f8020ed211 */ /* 0x000fe400078208ff */
[----:B------:R-:W-:Y:S02]  /*9610*/  SHF.L.U64.HI R5, R236, 0x5, R237 ;  /* 0x00000005ec057819 */ /* 0x000fe400000102ed */
[----:B------:R-:W-:Y:S02]  /*9620*/  @!P6 LEA.HI.X R19, R2, R249, R3, 0x1, P2 ;  /* 0x000000f90213e211 */ /* 0x000fe400010f0c03 */
[----:B------:R-:W-:-:S02]  /*9630*/  IADD3 R0, P2, R4, R2, RZ ;  /* 0x0000000204007210 */ /* 0x000fc40007f5e0ff */
[CC--:B------:R-:W-:Y:S01]  /*9640*/  @!P4 LEA R12, P0, R2.reuse, R248.reuse, 0x1 ;  /* 0x000000f8020cc211 */ /* 0x0c0fe200078008ff */
[----:B------:R-:W-:Y:S01]  /*9650*/  @!PT LDS RZ, [RZ] ;  /* 0x00000000fffff984 */ /* 0x000fe20000000800 */
[----:B------:R-:W-:Y:S01]  /*9660*/  @!PT LDS RZ, [RZ] ;  /* 0x00000000fffff984 */ /* 0x000fe20000000800 */
[----:B------:R-:W-:Y:S01]  /*9670*/  @!PT LDS RZ, [RZ] ;  /* 0x00000000fffff984 */ /* 0x000fe20000000800 */
[----:B------:R-:W-:Y:S01]  /*9680*/  @!P6 LDGSTS.E.BYPASS.LTC128B.128 [R224+0x18000], desc[UR4][R18.64] ;  /* 0x1800000012e0efae */ /* 0x000fe2000b901d44 */
[CCC-:B------:R-:W-:Y:S01]  /*9690*/  @!P5 LEA.HI.X R15, R2.reuse, R249.reuse, R3.reuse, 0x1, P1 ;  /* 0x000000f9020fd211 */ /* 0x1c0fe200008f0c03 */
[--C-:B------:R-:W-:Y:S01]  /*96a0*/  IMAD.X R4, R5, 0x1, R3.reuse, P2 ;  /* 0x0000000105047824 */ /* 0x100fe200010e0603 */
[CC--:B------:R-:W-:Y:S02]  /*96b0*/  @!P3 LEA R10, P1, R2.reuse, R248.reuse, 0x1 ;  /* 0x000000f8020ab211 */ /* 0x0c0fe400078208ff */
[-CC-:B------:R-:W-:Y:S02]  /*96c0*/  @!P4 LEA.HI.X R13, R2, R249.reuse, R3.reuse, 0x1, P0 ;  /* 0x000000f9020dc211 */ /* 0x180fe400000f0c03 */
[----:B------:R-:W-:Y:S01]  /*96d0*/  @!P6 LEA R16, P0, R0, R248, 0x1 ;  /* 0x000000f80010e211 */ /* 0x000fe200078008ff */
[----:B------:R-:W-:Y:S01]  /*96e0*/  @P5 STS.128 [R224+0x1a000], RZ ;  /* 0x01a000ffe0005388 */ /* 0x000fe20000000c00 */
[----:B------:R-:W-:-:S02]  /*96f0*/  @!P3 LEA.HI.X R11, R2, R249, R3, 0x1, P1 ;  /* 0x000000f9020bb211 */ /* 0x000fc400008f0c03 */
[CC--:B------:R-:W-:Y:S01]  /*9700*/  @!P5 LEA R8, P2, R0.reuse, R248.reuse, 0x1 ;  /* 0x000000f80008d211 */ /* 0x0c0fe200078408ff */
[----:B------:R-:W-:Y:S01]  /*9710*/  @!PT LDS RZ, [RZ] ;  /* 0x00000000fffff984 */ /* 0x000fe20000000800 */
[----:B------:R-:W-:Y:S01]  /*9720*/  @!PT LDS RZ, [RZ] ;  /* 0x00000000fffff984 */ /* 0x000fe20000000800 */
[----:B------:R-:W-:Y:S01]  /*9730*/  @!PT LDS RZ, [RZ] ;  /* 0x00000000fffff984 */ /* 0x000fe20000000800 */
[----:B------:R-:W-:Y:S01]  /*9740*/  @!P5 LDGSTS.E.BYPASS.LTC128B.128 [R224+0x1a000], desc[UR4][R14.64+0x80] ;  /* 0x1a0000800ee0dfae */ /* 0x000fe2000b901d44 */
[CC--:B------:R-:W-:Y:S02]  /*9750*/  @!P4 LEA R6, P1, R0.reuse, R248.reuse, 0x1 ;  /* 0x000000f80006c211 */ /* 0x0c0fe400078208ff */
[CCC-:B------:R-:W-:Y:S01]  /*9760*/  @!P6 LEA.HI.X R17, R0.reuse, R249.reuse, R4.reuse, 0x1, P0 ;  /* 0x000000f90011e211 */ /* 0x1c0fe200000f0c04 */
[----:B------:R-:W-:Y:S01]  /*9770*/  @P4 STS.128 [R224+0x1c000], RZ ;  /* 0x01c000ffe0004388 */ /* 0x000fe20000000c00 */
[C---:B------:R-:W-:Y:S02]  /*9780*/  @!P3 LEA R2, P0, R0.reuse, R248, 0x1 ;  /* 0x000000f80002b211 */ /* 0x040fe400078008ff */
[CCC-:B------:R-:W-:Y:S01]  /*9790*/  @!P5 LEA.HI.X R9, R0.reuse, R249.reuse, R4.reuse, 0x1, P2 ;  /* 0x000000f90009d211 */ /* 0x1c0fe200010f0c04 */
[----:B------:R-:W-:Y:S01]  /*97a0*/  @!PT LDS RZ, [RZ] ;  /* 0x00000000fffff984 */ /* 0x000fe20000000800 */
[----:B------:R-:W-:Y:S01]  /*97b0*/  @!PT LDS RZ, [RZ] ;  /* 0x00000000fffff984 */ /* 0x000fe20000000800 */
[----:B------:R-:W-:Y:S01]  /*97c0*/  @!PT LDS RZ, [RZ] ;  /* 0x00000000fffff984 */ /* 0x000fe20000000800 */
[----:B------:R1:W-:Y:S01]  /*97d0*/  @!P4 LDGSTS.E.BYPASS.LTC128B.128 [R224+0x1c000], desc[UR4][R12.64+0x100] ;  /* 0x1c0001000ce0cfae */ /* 0x0003e2000b901d44 */
[----:B------:R-:W-:-:S03]  /*97e0*/  @!P4 LEA.HI.X R7, R0, R249, R4, 0x1, P1 ;  /* 0x000000f90007c211 */ /* 0x000fc600008f0c04 */
        /* <DEDUP_REMOVED lines=26> */
[----:B-1----:R-:W-:Y:S04]  /*9990*/  LDSM.16.M88.4 R12, [R170+0x10000] ;  /* 0x01000000aa0c783b */ /* 0x002fe80000000200 */
[----:B------:R-:W-:Y:S04]  /*99a0*/  LDSM.16.M88.4 R20, [R170+0x10800] ;  /* 0x01080000aa14783b */ /* 0x000fe80000000200 */
[----:B--2---:R-:W1:Y:S04]  /*99b0*/  LDSM.16.M88.4 R8, [R201] ;  /* 0x00000000c908783b */ /* 0x004e680000000200 */
[----:B------:R-:W-:Y:S04]  /*99c0*/  LDSM.16.M88.4 R176, [R206] ;  /* 0x00000000ceb0783b */ /* 0x000fe80000000200 */
[----:B----4-:R-:W2:Y:S04]  /*99d0*/  LDSM.16.M88.4 R4, [R202] ;  /* 0x00000000ca04783b */ /* 0x010ea80000000200 */
[----:B------:R-:W4:Y:S04]  /*99e0*/  LDSM.16.M88.4 R172, [R221] ;  /* 0x00000000ddac783b */ /* 0x000f280000000200 */
[----:B------:R-:W3:Y:S01]  /*99f0*/  LDSM.16.M88.4 R32, [R170+0x11000] ;  /* 0x01100000aa20783b */ /* 0x000ee20000000200 */
[----:B------:R-:W5:Y:S03]  /*9a00*/  S2R R223, SR_TID.X ;  /* 0x0000000000df7919 */ /* 0x000f660000002100 */
[----:B------:R-:W0:Y:S01]  /*9a10*/  LDGDEPBAR ;  /* 0x00000000000079af */ /* 0x000e220000000000 */
[C---:B-1----:R-:W-:Y:S06]  /*9a20*/  HMMA.16816.F32.BF16 R28, R8.reuse, R12, RZ ;  /* 0x0000000c081c723c */ /* 0x042fec00000418ff */
[C---:B------:R-:W-:Y:S06]  /*9a30*/  HMMA.16816.F32.BF16 R24, R8.reuse, R14, RZ ;  /* 0x0000000e0818723c */ /* 0x040fec00000418ff */
[C---:B------:R-:W-:Y:S06]  /*9a40*/  HMMA.16816.F32.BF16 R12, R8.reuse, R22, RZ ;  /* 0x00000016080c723c */ /* 0x040fec00000418ff */
[----:B------:R-:W-:Y:S01]  /*9a50*/  HMMA.16816.F32.BF16 R16, R8, R20, RZ ;  /* 0x000000140810723c */ /* 0x000fe200000418ff */
[----:B------:R-:W1:Y:S05]  /*9a60*/  LDSM.16.M88.4 R20, [R220] ;  /* 0x00000000dc14783b */ /* 0x000e6a0000000200 */
[----:B--2---:R-:W-:-:S12]  /*9a70*/  HMMA.16816.F32.BF16 R180, R4, R176, R28 ;  /* 0x000000b004b4723c */ /* 0x004fd8000004181c */
[----:B----4-:R-:W-:Y:S06]  /*9a80*/  HMMA.16816.F32.BF16 R28, R4, R174, R12 ;  /* 0x000000ae041c723c */ /* 0x010fec000004180c */
[----:B---3--:R-:W-:Y:S06]  /*9a90*/  HMMA.16816.F32.BF16 R12, R8, R34, RZ ;  /* 0x00000022080c723c */ /* 0x008fec00000418ff */
[----:B------:R-:W-:Y:S06]  /*9aa0*/  HMMA.16816.F32.BF16 R188, R4, R172, R16 ;  /* 0x000000ac04bc723c */ /* 0x000fec0000041810 */
[----:B------:R-:W-:-:S12]  /*9ab0*/  HMMA.16816.F32.BF16 R16, R8, R32, RZ ;  /* 0x000000200810723c */ /* 0x000fd800000418ff */
[C---:B-1----:R-:W-:Y:S01]  /*9ac0*/  HMMA.16816.F32.BF16 R32, R4.reuse, R22, R12 ;  /* 0x000000160420723c */ /* 0x042fe2000004180c */
[----:B------:R-:W1:Y:S11]  /*9ad0*/  LDSM.16.M88.4 R12, [R170+0x11800] ;  /* 0x01180000aa0c783b */ /* 0x000e760000000200 */
[----:B------:R-:W-:Y:S06]  /*9ae0*/  HMMA.16816.F32.BF16 R172, R4, R20, R16 ;  /* 0x0000001404ac723c */ /* 0x000fec0000041810 */
[C---:B-1----:R-:W-:Y:S06]  /*9af0*/  HMMA.16816.F32.BF16 R16, R8.reuse, R12, RZ ;  /* 0x0000000c0810723c */ /* 0x042fec00000418ff */
[----:B------:R-:W-:Y:S01]  /*9b00*/  HMMA.16816.F32.BF16 R8, R8, R14, RZ ;  /* 0x0000000e0808723c */ /* 0x000fe200000418ff */
[----:B------:R-:W1:Y:S05]  /*9b10*/  LDSM.16.M88.4 R12, [R219] ;  /* 0x00000000db0c783b */ /* 0x000e6a0000000200 */
[----:B------:R-:W-:-:S12]  /*9b20*/  HMMA.16816.F32.BF16 R176, R4, R178, R24 ;  /* 0x000000b204b0723c */ /* 0x000fd80000041818 */
        /* <DEDUP_REMOVED lines=181> */
[----:B------:R-:W1:Y:S01]  /*a680*/  LDSM.16.M88.4 R8, [R199+0x7800] ;  /* 0x00780000c708783b */ /* 0x000e620000000200 */
[----:B-----5:R-:W-:Y:S01]  /*a690*/  IMAD.SHL.U32 R223, R223, 0x2, RZ ;  /* 0x00000002dfdf7824 */ /* 0x020fe200078e00ff */
[----:B------:R-:W-:-:S04]  /*a6a0*/  DEPBAR.LE SB0, 0x0 ;  /* 0x000080000000791a */ /* 0x000fc80000000000 */
[----:B------:R-:W-:-:S05]  /*a6b0*/  LOP3.LUT R223, R223, 0x6, RZ, 0xc0, !PT ;  /* 0x00000006dfdf7812 */ /* 0x000fca00078ec0ff */
[----:B------:R-:W-:-:S04]  /*a6c0*/  IMAD R0, R244, 0x40, R223 ;  /* 0x00000040f4007824 */ /* 0x000fc800078e02df */
[----:B------:R-:W-:Y:S01]  /*a6d0*/  IMAD.IADD R2, R230, 0x1, -R0 ;  /* 0x00000001e6027824 */ /* 0x000fe200078e0a00 */
[C---:B-1----:R-:W-:Y:S06]  /*a6e0*/  HMMA.16816.F32.BF16 R20, R4.reuse, R8, R20 ;  /* 0x000000080414723c */ /* 0x042fec0000041814 */
[----:B------:R-:W-:Y:S01]  /*a6f0*/  HMMA.16816.F32.BF16 R4, R4, R10, R12 ;  /* 0x0000000a0404723c */ /* 0x000fe2000004180c */
[----:B------:R-:W-:-:S04]  /*a700*/  IABS R3, R2 ;  /* 0x0000000200037213 */ /* 0x000fc80000000000 */
[----:B------:R-:W-:-:S15]  /*a710*/  I2FP.F32.S32 R3, R3 ;  /* 0x0000000300037245 */ /* 0x000fde0000201400 */
[----:B------:R-:W-:-:S04]  /*a720*/  NOP ;  /* 0x0000000000007918 */ /* 0x000fc80000000000 */
[----:B------:R-:W-:Y:S02]  /*a730*/  IMAD.MOV.U32 R9, RZ, RZ, R4 ;  /* 0x000000ffff097224 */ /* 0x000fe400078e0004 */
[----:B------:R-:W-:-:S05]  /*a740*/  IMAD.IADD R4, R231, 0x1, -R0 ;  /* 0x00000001e7047824 */ /* 0x000fca00078e0a00 */
[----:B------:R-:W-:-:S04]  /*a750*/  IABS R2, R4 ;  /* 0x0000000400027213 */ /* 0x000fc80000000000 */
[----:B------:R-:W-:Y:S01]  /*a760*/  I2FP.F32.S32 R2, R2 ;  /* 0x0000000200027245 */ /* 0x000fe20000201400 */
[----:B------:R-:W-:-:S04]  /*a770*/  IMAD.MOV.U32 R15, RZ, RZ, R5 ;  /* 0x000000ffff0f7224 */ /* 0x000fc800078e0005 */
[-C--:B------:R-:W-:Y:S01]  /*a780*/  FFMA.FTZ R5, R2, -R226.reuse, R26 ;  /* 0x800000e202057223 */ /* 0x080fe2000001001a */
[----:B------:R-:W-:Y:S02]  /*a790*/  VIADD R2, R0, 0x1 ;  /* 0x0000000100027836 */ /* 0x000fe40000000000 */
[----:B------:R-:W-:Y:S02]  /*a7a0*/  IMAD.MOV.U32 R10, RZ, RZ, R6 ;  /* 0x000000ffff0a7224 */ /* 0x000fe400078e0006 */
[----:B------:R-:W-:Y:S01]  /*a7b0*/  FFMA.FTZ R6, R3, -R226, R24 ;  /* 0x800000e203067223 */ /* 0x000fe20000010018 */
[----:B------:R-:W-:Y:S01]  /*a7c0*/  IMAD.IADD R3, R230, 0x1, -R2 ;  /* 0x00000001e6037824 */ /* 0x000fe200078e0a02 */
[CC--:B------:R-:W-:Y:S02]  /*a7d0*/  ISETP.GE.AND P0, PT, R2.reuse, R228.reuse, PT ;  /* 0x000000e40200720c */ /* 0x0c0fe40003f06270 */
[----:B------:R-:W-:Y:S02]  /*a7e0*/  ISETP.GE.AND P2, PT, R2, R227, PT ;  /* 0x000000e30200720c */ /* 0x000fe40003f46270 */
[----:B------:R-:W-:-:S02]  /*a7f0*/  ISETP.GE.AND P1, PT, R0, R228, PT ;  /* 0x000000e40000720c */ /* 0x000fc40003f26270 */
[----:B------:R-:W-:Y:S02]  /*a800*/  IABS R3, R3 ;  /* 0x0000000300037213 */ /* 0x000fe40000000000 */
[CC--:B------:R-:W-:Y:S02]  /*a810*/  ISETP.GE.OR P0, PT, R2.reuse, R233.reuse, !P0 ;  /* 0x000000e90200720c */ /* 0x0c0fe40004706670 */
[----:B------:R-:W-:Y:S01]  /*a820*/  ISETP.GE.OR P2, PT, R2, R232, !P2 ;  /* 0x000000e80200720c */ /* 0x000fe20005746670 */
[----:B------:R-:W-:Y:S01]  /*a830*/  IMAD.IADD R2, R231, 0x1, -R2 ;  /* 0x00000001e7027824 */ /* 0x000fe200078e0a02 */
[----:B------:R-:W-:Y:S02]  /*a840*/  ISETP.GE.OR P1, PT, R0, R233, !P1 ;  /* 0x000000e90000720c */ /* 0x000fe40004f26670 */
[----:B------:R-:W-:Y:S02]  /*a850*/  I2FP.F32.S32 R3, R3 ;  /* 0x0000000300037245 */ /* 0x000fe40000201400 */
[----:B------:R-:W-:-:S02]  /*a860*/  FSEL R33, R6, -INF , !P1 ;  /* 0xff80000006217808 */ /* 0x000fc40004800000 */
[C---:B------:R-:W-:Y:S02]  /*a870*/  ISETP.GE.AND P1, PT, R0.reuse, R227, PT ;  /* 0x000000e30000720c */ /* 0x040fe40003f26270 */
[----:B------:R-:W-:Y:S01]  /*a880*/  IABS R2, R2 ;  /* 0x0000000200027213 */ /* 0x000fe20000000000 */
[----:B------:R-:W-:Y:S01]  /*a890*/  FFMA.FTZ R4, R3, -R226, R25 ;  /* 0x800000e203047223 */ /* 0x000fe20000010019 */
[C---:B------:R-:W-:Y:S01]  /*a8a0*/  ISETP.GE.OR P1, PT, R0.reuse, R232, !P1 ;  /* 0x000000e80000720c */ /* 0x040fe20004f26670 */
[----:B------:R-:W-:Y:S01]  /*a8b0*/  VIADD R3, R0, 0x8 ;  /* 0x0000000800037836 */ /* 0x000fe20000000000 */
[----:B------:R-:W-:Y:S02]  /*a8c0*/  I2FP.F32.S32 R2, R2 ;  /* 0x0000000200027245 */ /* 0x000fe40000201400 */
[----:B------:R-:W-:Y:S02]  /*a8d0*/  FSEL R35, R5, -INF , !P1 ;  /* 0xff80000005237808 */ /* 0x000fe40004800000 */
[----:B------:R-:W-:Y:S01]  /*a8e0*/  FSEL R172, R4, -INF , !P0 ;  /* 0xff80000004ac7808 */ /* 0x000fe20004000000 */
[----:B------:R-:W-:Y:S01]  /*a8f0*/  FFMA.FTZ R8, R2, -R226, R27 ;  /* 0x800000e202087223 */ /* 0x000fe2000001001b */
[----:B------:R-:W-:-:S02]  /*a900*/  ISETP.GE.AND P1, PT, R3, R228, PT ;  /* 0x000000e40300720c */ /* 0x000fc40003f26270 */
[C---:B------:R-:W-:Y:S01]  /*a910*/  ISETP.GE.AND P0, PT, R3.reuse, R227, PT ;  /* 0x000000e30300720c */ /* 0x040fe20003f06270 */
[----:B------:R-:W-:Y:S02]  /*a920*/  VIADD R2, R0, 0x9 ;  /* 0x0000000900027836 */ /* 0x000fe40000000000 */
[C-C-:B------:R-:W-:Y:S01]  /*a930*/  IMAD.IADD R5, R230.reuse, 0x1, -R3.reuse ;  /* 0x00000001e6057824 */ /* 0x140fe200078e0a03 */
[C---:B------:R-:W-:Y:S02]  /*a940*/  ISETP.GE.OR P1, PT, R3.reuse, R233, !P1 ;  /* 0x000000e90300720c */ /* 0x040fe40004f26670 */
[----:B------:R-:W-:Y:S01]  /*a950*/  ISETP.GE.OR P0, PT, R3, R232, !P0 ;  /* 0x000000e80300720c */ /* 0x000fe20004706670 */
[----:B------:R-:W-:Y:S01]  /*a960*/  IMAD.IADD R3, R231, 0x1, -R3 ;  /* 0x00000001e7037824 */ /* 0x000fe200078e0a03 */
[----:B------:R-:W-:Y:S01]  /*a970*/  IABS R5, R5 ;  /* 0x0000000500057213 */ /* 0x000fe20000000000 */
[----:B------:R-:W-:-:S03]  /*a980*/  IMAD.IADD R4, R230, 0x1, -R2 ;  /* 0x00000001e6047824 */ /* 0x000fc600078e0a02 */
[----:B------:R-:W-:Y:S02]  /*a990*/  IABS R6, R3 ;  /* 0x0000000300067213 */ /* 0x000fe40000000000 */
[----:B------:R-:W-:Y:S01]  /*a9a0*/  IABS R3, R4 ;  /* 0x0000000400037213 */ /* 0x000fe20000000000 */
[----:B------:R-:W-:-:S05]  /*a9b0*/  IMAD.MOV.U32 R4, RZ, RZ, R5 ;  /* 0x000000ffff047224 */ /* 0x000fca00078e0005 */
[----:B------:R-:W-:-:S05]  /*a9c0*/  I2FP.F32.S32 R4, R4 ;  /* 0x0000000400047245 */ /* 0x000fca0000201400 */
[----:B------:R-:W-:Y:S01]  /*a9d0*/  FFMA.FTZ R4, R4, -R226, R176 ;  /* 0x800000e204047223 */ /* 0x000fe200000100b0 */
[----:B------:R-:W-:Y:S02]  /*a9e0*/  FSEL R135, R8, -INF , !P2 ;  /* 0xff80000008877808 */ /* 0x000fe40005000000 */
[----:B------:R-:W-:Y:S02]  /*a9f0*/  ISETP.GE.AND P2, PT, R2, R228, PT ;  /* 0x000000e40200720c */ /* 0x000fe40003f46270 */
[----:B------:R-:W-:Y:S02]  /*aa00*/  FSEL R32, R4, -INF , !P1 ;  /* 0xff80000004207808 */ /* 0x000fe40004800000 */
[C---:B------:R-:W-:Y:S02]  /*aa10*/  ISETP.GE.AND P1, PT, R2.reuse, R227, PT ;  /* 0x000000e30200720c */ /* 0x040fe40003f26270 */
[----:B------:R-:W-:Y:S01]  /*aa20*/  I2FP.F32.S32 R3, R3 ;  /* 0x0000000300037245 */ /* 0x000fe20000201400 */
[----:B------:R-:W-:Y:S01]  /*aa30*/  IMAD.MOV.U32 R13, RZ, RZ, R7 ;  /* 0x000000ffff0d7224 */ /* 0x000fe200078e0007 */
[----:B------:R-:W-:-:S02]  /*aa40*/  ISETP.GE.OR P2, PT, R2, R233, !P2 ;  /* 0x000000e90200720c */ /* 0x000fc40005746670 */
[----:B------:R-:W-:Y:S01]  /*aa50*/  ISETP.GE.OR P1, PT, R2, R232, !P1 ;  /* 0x000000e80200720c */ /* 0x000fe20004f26670 */
[----:B------:R-:W-:Y:S02]  /*aa60*/  IMAD.IADD R2, R231, 0x1, -R2 ;  /* 0x00000001e7027824 */ /* 0x000fe400078e0a02 */
[----:B------:R-:W-:Y:S01]  /*aa70*/  FFMA.FTZ R7, R3, -R226, R177 ;  /* 0x800000e203077223 */ /* 0x000fe200000100b1 */
[----:B------:R-:W-:Y:S01]  /*aa80*/  VIADD R3, R0, 0x10 ;  /* 0x0000001000037836 */ /* 0x000fe20000000000 */
[----:B------:R-:W-:Y:S02]  /*aa90*/  I2FP.F32.S32 R6, R6 ;  /* 0x0000000600067245 */ /* 0x000fe40000201400 */
[----:B------:R-:W-:Y:S01]  /*aaa0*/  IABS R5, R2 ;  /* 0x0000000200057213 */ /* 0x000fe20000000000 */
[----:B------:R-:W-:Y:S02]  /*aab0*/  IMAD.IADD R2, R230, 0x1, -R3 ;  /* 0x00000001e6027824 */ /* 0x000fe400078e0a03 */
[----:B------:R-:W-:-:S03]  /*aac0*/  FFMA.FTZ R6, R6, -R226, R178 ;  /* 0x800000e206067223 */ /* 0x000fc600000100b2 */
[----:B------:R-:W-:Y:S02]  /*aad0*/  IABS R2, R2 ;  /* 0x0000000200027213 */ /* 0x000fe40000000000 */
[----:B------:R-:W-:Y:S02]  /*aae0*/  I2FP.F32.S32 R5, R5 ;  /* 0x0000000500057245 */ /* 0x000fe40000201400 */
[----:B------:R-:W-:Y:S02]  /*aaf0*/  I2FP.F32.S32 R2, R2 ;  /* 0x0000000200027245 */ /* 0x000fe40000201400 */
[----:B------:R-:W-:Y:S02]  /*ab00*/  FSEL R173, R6, -INF , !P0 ;  /* 0xff80000006ad7808 */ /* 0x000fe40004000000 */
[----:B------:R-:W-:Y:S01]  /*ab10*/  ISETP.GE.AND P0, PT, R3, R228, PT ;  /* 0x000000e40300720c */ /* 0x000fe20003f06270 */
[-C--:B------:R-:W-:Y:S01]  /*ab20*/  FFMA.FTZ R5, R5, -R226.reuse, R179 ;  /* 0x800000e205057223 */ /* 0x080fe200000100b3 */
[----:B------:R-:W-:Y:S01]  /*ab30*/  FFMA.FTZ R4, R2, -R226, R188 ;  /* 0x800000e202047223 */ /* 0x000fe200000100bc */
[----:B------:R-:W-:Y:S01]  /*ab40*/  FSEL R30, R7, -INF , !P2 ;  /* 0xff800000071e7808 */ /* 0x000fe20005000000 */
[----:B------:R-:W-:Y:S01]  /*ab50*/  VIADD R2, R0, 0x11 ;  /* 0x0000001100027836 */ /* 0x000fe20000000000 */
[----:B------:R-:W-:-:S02]  /*ab60*/  ISETP.GE.OR P0, PT, R3, R233, !P0 ;  /* 0x000000e90300720c */ /* 0x000fc40004706670 */
[-C--:B------:R-:W-:Y:S01]  /*ab70*/  ISETP.GE.AND P2, PT, R3, R227.reuse, PT ;  /* 0x000000e30300720c */ /* 0x080fe20003f46270 */
[----:B------:R-:W-:Y:S01]  /*ab80*/  IMAD.MOV.U32 R223, RZ, RZ, R134 ;  /* 0x000000ffffdf7224 */ /* 0x000fe200078e0086 */
[----:B------:R-:W-:Y:S02]  /*ab90*/  FSEL R134, R5, -INF , !P1 ;  /* 0xff80000005867808 */ /* 0x000fe40004800000 */
[----:B------:R-:W-:Y:S02]  /*aba0*/  FSEL R31, R4, -INF , !P0 ;  /* 0xff800000041f7808 */ /* 0x000fe40004000000 */
[C---:B------:R-:W-:Y:S02]  /*abb0*/  ISETP.GE.AND P1, PT, R2.reuse, R228, PT ;  /* 0x000000e40200720c */ /* 0x040fe40003f26270 */
[----:B------:R-:W-:Y:S02]  /*abc0*/  ISETP.GE.AND P0, PT, R2, R227, PT ;  /* 0x000000e30200720c */ /* 0x000fe40003f06270 */
[----:B------:R-:W-:Y:S01]  /*abd0*/  ISETP.GE.OR P2, PT, R3, R232, !P2 ;  /* 0x000000e80300720c */ /* 0x000fe20005746670 */
[----:B------:R-:W-:-:S02]  /*abe0*/  IMAD.IADD R3, R231, 0x1, -R3 ;  /* 0x00000001e7037824 */ /* 0x000fc400078e0a03 */
[--C-:B------:R-:W-:Y:S01]  /*abf0*/  IMAD.IADD R4, R230, 0x1, -R2.reuse ;  /* 0x00000001e6047824 */ /* 0x100fe200078e0a02 */
[C---:B------:R-:W-:Y:S02]  /*ac00*/  ISETP.GE.OR P1, PT, R2.reuse, R233, !P1 ;  /* 0x000000e90200720c */ /* 0x040fe40004f26670 */
[----:B------:R-:W-:Y:S01]  /*ac10*/  ISETP.GE.OR P0, PT, R2, R232, !P0 ;  /* 0x000000e80200720c */ /* 0x000fe20004706670 */
[----:B------:R-:W-:Y:S01]  /*ac20*/  IMAD.IADD R2, R231, 0x1, -R2 ;  /* 0x00000001e7027824 */ /* 0x000fe200078e0a02 */
[----:B------:R-:W-:Y:S02]  /*ac30*/  IABS R3, R3 ;  /* 0x0000000300037213 */ /* 0x000fe40000000000 */
[----:B------:R-:W-:Y:S02]  /*ac40*/  IABS R4, R4 ;  /* 0x0000000400047213 */ /* 0x000fe40000000000 */
[----:B------:R-:W-:Y:S01]  /*ac50*/  IABS R5, R2 ;  /* 0x0000000200057213 */ /* 0x000fe20000000000 */
[----:B------:R-:W-:-:S02]  /*ac60*/  IMAD.MOV.U32 R2, RZ, RZ, R3 ;  /* 0x000000ffff027224 */ /* 0x000fc400078e0003 */
[----:B------:R-:W-:-:S03]  /*ac70*/  IMAD.MOV.U32 R3, RZ, RZ, R4 ;  /* 0x000000ffff037224 */ /* 0x000fc600078e0004 */
[----:B------:R-:W-:Y:S02]  /*ac80*/  I2FP.F32.S32 R2, R2 ;  /* 0x0000000200027245 */ /* 0x000fe40000201400 */
[----:B------:R-:W-:-:S03]  /*ac90*/  I2FP.F32.S32 R3, R3 ;  /* 0x0000000300037245 */ /* 0x000fc60000201400 */
[-C--:B------:R-:W-:Y:S02]  /*aca0*/  FFMA.FTZ R2, R2, -R226.reuse, R190 ;  /* 0x800000e202027223 */ /* 0x080fe400000100be */
[-C--:B------:R-:W-:Y:S01]  /*acb0*/  FFMA.FTZ R4, R3, -R226.reuse, R189 ;  /* 0x800000e203047223 */ /* 0x080fe200000100bd */
        /* <DEDUP_REMOVED lines=17> */
[----:B------:R-:W-:Y:S01]  /*add0*/  I2FP.F32.S32 R4, R4 ;  /* 0x0000000400047245 */ /* 0x000fe20000201400 */
[----:B------:R-:W-:-:S04]  /*ade0*/  IMAD.MOV.U32 R175, RZ, RZ, R21 ;  /* 0x000000ffffaf7224 */ /* 0x000fc800078e0015 */
[----:B------:R-:W-:Y:S01]  /*adf0*/  FFMA.FTZ R4, R4, -R226, R180 ;  /* 0x800000e204047223 */ /* 0x000fe200000100b4 */
[----:B------:R-:W-:Y:S02]  /*ae00*/  FSEL R28, R8, -INF , !P0 ;  /* 0xff800000081c7808 */ /* 0x000fe40004000000 */
[----:B------:R-:W-:Y:S02]  /*ae10*/  ISETP.GE.AND P0, PT, R2, R228, PT ;  /* 0x000000e40200720c */ /* 0x000fe40003f06270 */
[----:B------:R-:W-:Y:S02]  /*ae20*/  FSEL R21, R4, -INF , !P2 ;  /* 0xff80000004157808 */ /* 0x000fe40005000000 */
[C---:B------:R-:W-:Y:S02]  /*ae30*/  ISETP.GE.AND P2, PT, R2.reuse, R227, PT ;  /* 0x000000e30200720c */ /* 0x040fe40003f46270 */
[----:B------:R-:W-:Y:S02]  /*ae40*/  I2FP.F32.S32 R3, R3 ;  /* 0x0000000300037245 */ /* 0x000fe40000201400 */
[C---:B------:R-:W-:Y:S01]  /*ae50*/  ISETP.GE.OR P0, PT, R2.reuse, R233, !P0 ;  /* 0x000000e90200720c */ /* 0x040fe20004706670 */
[----:B------:R-:W-:Y:S01]  /*ae60*/  BAR.SYNC.DEFER_BLOCKING 0x0 ;  /* 0x0000000000007b1d */ /* 0x000fe20000010000 */
[----:B------:R-:W-:Y:S01]  /*ae70*/  ISETP.GE.OR P2, PT, R2, R232, !P2 ;  /* 0x000000e80200720c */ /* 0x000fe20005746670 */
[----:B------:R-:W-:-:S02]  /*ae80*/  IMAD.IADD R2, R231, 0x1, -R2 ;  /* 0x00000001e7027824 */ /* 0x000fc400078e0a02 */
        /* <DEDUP_REMOVED lines=11> */
[----:B------:R-:W-:Y:S02]  /*af40*/  IMAD.MOV.U32 R16, RZ, RZ, R20 ;  /* 0x000000ffff107224 */ /* 0x000fe400078e0014 */
[-C--:B------:R-:W-:Y:S01]  /*af50*/  FFMA.FTZ R5, R5, -R226.reuse, R183 ;  /* 0x800000e205057223 */ /* 0x080fe200000100b7 */
[----:B------:R-:W-:Y:S01]  /*af60*/  FFMA.FTZ R4, R2, -R226, R184 ;  /* 0x800000e202047223 */ /* 0x000fe200000100b8 */
[----:B------:R-:W-:Y:S01]  /*af70*/  ISETP.GE.OR P1, PT, R3, R233, !P1 ;  /* 0x000000e90300720c */ /* 0x000fe20004f26670 */
[----:B------:R-:W-:Y:S01]  /*af80*/  VIADD R2, R0, 0x21 ;  /* 0x0000002100027836 */ /* 0x000fe20000000000 */
[----:B------:R-:W-:-:S02]  /*af90*/  FSEL R20, R7, -INF , !P0 ;  /* 0xff80000007147808 */ /* 0x000fc40004000000 */
[-C--:B------:R-:W-:Y:S02]  /*afa0*/  ISETP.GE.AND P0, PT, R3, R227.reuse, PT ;  /* 0x000000e30300720c */ /* 0x080fe40003f06270 */
        /* <DEDUP_REMOVED lines=20> */
[----:B------:R-:W-:Y:S01]  /*b0f0*/  I2FP.F32.S32 R5, R5 ;  /* 0x0000000500057245 */ /* 0x000fe20000201400 */
[----:B------:R-:W-:Y:S01]  /*b100*/  IMAD.MOV.U32 R174, RZ, RZ, R23 ;  /* 0x000000ffffae7224 */ /* 0x000fe200078e0017 */
        /* <DEDUP_REMOVED lines=39> */
[----:B------:R-:W-:Y:S01]  /*b380*/  VIADD R2, R0, 0x31 ;  /* 0x0000003100027836 */ /* 0x000fe20000000000 */
[----:B------:R-:W-:-:S02]  /*b390*/  ISETP.GE.OR P2, PT, R3, R233, !P2 ;  /* 0x000000e90300720c */ /* 0x000fc40005746670 */
[----:B------:R-:W-:Y:S02]  /*b3a0*/  FSEL R17, R5, -INF , !P0 ;  /* 0xff80000005117808 */ /* 0x000fe40004000000 */
[----:B------:R-:W-:Y:S01]  /*b3b0*/  FSEL R14, R4, -INF , !P2 ;  /* 0xff800000040e7808 */ /* 0x000fe20005000000 */
[----:B------:R-:W-:Y:S01]  /*b3c0*/  IMAD.IADD R4, R230, 0x1, -R2 ;  /* 0x00000001e6047824 */ /* 0x000fe200078e0a02 */
[----:B------:R-:W-:Y:S02]  /*b3d0*/  FSEL R16, R7, -INF , !P1 ;  /* 0xff80000007107808 */ /* 0x000fe40004800000 */
[C---:B------:R-:W-:Y:S02]  /*b3e0*/  ISETP.GE.AND P0, PT, R2.reuse, R228, PT ;  /* 0x000000e40200720c */ /* 0x040fe40003f06270 */
[-C--:B------:R-:W-:Y:S02]  /*b3f0*/  ISETP.GE.AND P2, PT, R2, R227.reuse, PT ;  /* 0x000000e30200720c */ /* 0x080fe40003f46270 */
[----:B------:R-:W-:-:S02]  /*b400*/  ISETP.GE.AND P1, PT, R3, R227, PT ;  /* 0x000000e30300720c */ /* 0x000fc40003f26270 */
[C---:B------:R-:W-:Y:S02]  /*b410*/  ISETP.GE.OR P0, PT, R2.reuse, R233, !P0 ;  /* 0x000000e90200720c */ /* 0x040fe40004706670 */
[-C--:B------:R-:W-:Y:S01]  /*b420*/  ISETP.GE.OR P2, PT, R2, R232.reuse, !P2 ;  /* 0x000000e80200720c */ /* 0x080fe20005746670 */
[----:B------:R-:W-:Y:S01]  /*b430*/  IMAD.IADD R2, R231, 0x1, -R2 ;  /* 0x00000001e7027824 */ /* 0x000fe200078e0a02 */
[----:B------:R-:W-:Y:S01]  /*b440*/  ISETP.GE.OR P1, PT, R3, R232, !P1 ;  /* 0x000000e80300720c */ /* 0x000fe20004f26670 */
[----:B------:R-:W-:Y:S01]  /*b450*/  IMAD.IADD R3, R231, 0x1, -R3 ;  /* 0x00000001e7037824 */ /* 0x000fe200078e0a03 */
[----:B------:R-:W-:Y:S02]  /*b460*/  IABS R4, R4 ;  /* 0x0000000400047213 */ /* 0x000fe40000000000 */
[----:B------:R-:W-:Y:S02]  /*b470*/  IABS R5, R2 ;  /* 0x0000000200057213 */ /* 0x000fe40000000000 */
[----:B------:R-:W-:Y:S01]  /*b480*/  IABS R3, R3 ;  /* 0x0000000300037213 */ /* 0x000fe20000000000 */
[----:B------:R-:W-:-:S03]  /*b490*/  IMAD.MOV.U32 R2, RZ, RZ, R4 ;  /* 0x000000ffff027224 */ /* 0x000fc600078e0004 */
[----:B------:R-:W-:Y:S02]  /*b4a0*/  I2FP.F32.S32 R3, R3 ;  /* 0x0000000300037245 */ /* 0x000fe40000201400 */
[----:B------:R-:W-:-:S03]  /*b4b0*/  I2FP.F32.S32 R2, R2 ;  /* 0x0000000200027245 */ /* 0x000fc60000201400 */
[-C--:B------:R-:W-:Y:S02]  /*b4c0*/  FFMA.FTZ R3, R3, -R226.reuse, R222 ;  /* 0x800000e203037223 */ /* 0x080fe400000100de */
[----:B------:R-:W-:Y:S01]  /*b4d0*/  FFMA.FTZ R4, R2, -R226, R175 ;  /* 0x800000e202047223 */ /* 0x000fe200000100af */
[----:B------:R-:W-:Y:S02]  /*b4e0*/  VIADD R2, R0, 0x38 ;  /* 0x0000003800027836 */ /* 0x000fe40000000000 */
[----:B------:R-:W-:Y:S02]  /*b4f0*/  FSEL R12, R3, -INF , !P1 ;  /* 0xff800000030c7808 */ /* 0x000fe40004800000 */
[--C-:B------:R-:W-:Y:S01]  /*b500*/  IMAD.IADD R3, R230, 0x1, -R2.reuse ;  /* 0x00000001e6037824 */ /* 0x100fe200078e0a02 */
[----:B------:R-:W-:Y:S01]  /*b510*/  FSEL R11, R4, -INF , !P0 ;  /* 0xff800000040b7808 */ /* 0x000fe20004000000 */
[----:B------:R-:W-:Y:S01]  /*b520*/  IMAD.IADD R4, R231, 0x1, -R2 ;  /* 0x00000001e7047824 */ /* 0x000fe200078e0a02 */
[----:B------:R-:W-:-:S02]  /*b530*/  ISETP.GE.AND P1, PT, R2, R228, PT ;  /* 0x000000e40200720c */ /* 0x000fc40003f26270 */
[C---:B------:R-:W-:Y:S02]  /*b540*/  ISETP.GE.AND P0, PT, R2.reuse, R227, PT ;  /* 0x000000e30200720c */ /* 0x040fe40003f06270 */
[----:B------:R-:W-:Y:S02]  /*b550*/  IABS R3, R3 ;  /* 0x0000000300037213 */ /* 0x000fe40000000000 */
[C---:B------:R-:W-:Y:S02]  /*b560*/  ISETP.GE.OR P1, PT, R2.reuse, R233, !P1 ;  /* 0x000000e90200720c */ /* 0x040fe40004f26670 */
[----:B------:R-:W-:Y:S01]  /*b570*/  ISETP.GE.OR P0, PT, R2, R232, !P0 ;  /* 0x000000e80200720c */ /* 0x000fe20004706670 */
[----:B------:R-:W-:Y:S01]  /*b580*/  IMAD.MOV.U32 R2, RZ, RZ, R3 ;  /* 0x000000ffff027224 */ /* 0x000fe200078e0003 */
[----:B------:R-:W-:Y:S01]  /*b590*/  IABS R3, R4 ;  /* 0x0000000400037213 */ /* 0x000fe20000000000 */
[----:B------:R-:W-:-:S03]  /*b5a0*/  VIADD R0, R0, 0x39 ;  /* 0x0000003900007836 */ /* 0x000fc60000000000 */
[----:B------:R-:W-:Y:S02]  /*b5b0*/  I2FP.F32.S32 R8, R3 ;  /* 0x0000000300087245 */ /* 0x000fe40000201400 */
[----:B------:R-:W-:Y:S01]  /*b5c0*/  I2FP.F32.S32 R2, R2 ;  /* 0x0000000200027245 */ /* 0x000fe20000201400 */
[----:B------:R-:W-:Y:S02]  /*b5d0*/  IMAD.IADD R3, R230, 0x1, -R0 ;  /* 0x00000001e6037824 */ /* 0x000fe400078e0a00 */
[-C--:B------:R-:W-:Y:S01]  /*b5e0*/  FFMA.FTZ R8, R8, -R226.reuse, R10 ;  /* 0x800000e208087223 */ /* 0x080fe2000001000a */
[----:B------:R-:W-:Y:S01]  /*b5f0*/  I2FP.F32.S32 R5, R5 ;  /* 0x0000000500057245 */ /* 0x000fe20000201400 */
[-C--:B------:R-:W-:Y:S01]  /*b600*/  FFMA.FTZ R9, R2, -R226.reuse, R9 ;  /* 0x800000e202097223 */ /* 0x080fe20000010009 */
[----:B------:R-:W-:Y:S02]  /*b610*/  IMAD.IADD R2, R231, 0x1, -R0 ;  /* 0x00000001e7027824 */ /* 0x000fe400078e0a00 */
[----:B------:R-:W-:Y:S01]  /*b620*/  FSEL R8, R8, -INF , !P0 ;  /* 0xff80000008087808 */ /* 0x000fe20004000000 */
[----:B------:R-:W-:Y:S01]  /*b630*/  FFMA.FTZ R5, R5, -R226, R174 ;  /* 0x800000e205057223 */ /* 0x000fe200000100ae */
[----:B------:R-:W-:-:S02]  /*b640*/  ISETP.GT.AND P0, PT, R244, R223, PT ;  /* 0x000000dff400720c */ /* 0x000fc40003f04270 */
[----:B------:R-:W-:Y:S02]  /*b650*/  IABS R3, R3 ;  /* 0x0000000300037213 */ /* 0x000fe40000000000 */
[----:B------:R-:W-:Y:S02]  /*b660*/  IABS R2, R2 ;  /* 0x0000000200027213 */ /* 0x000fe40000000000 */
[----:B------:R-:W-:Y:S02]  /*b670*/  I2FP.F32.S32 R3, R3 ;  /* 0x0000000300037245 */ /* 0x000fe40000201400 */
[----:B------:R-:W-:Y:S02]  /*b680*/  I2FP.F32.S32 R2, R2 ;  /* 0x0000000200027245 */ /* 0x000fe40000201400 */
[----:B------:R-:W-:Y:S02]  /*b690*/  FSEL R10, R5, -INF , !P2 ;  /* 0xff800000050a7808 */ /* 0x000fe40005000000 */
[----:B------:R-:W-:-:S02]  /*b6a0*/  FSEL R9, R9, -INF , !P1 ;  /* 0xff80000009097808 */ /* 0x000fc40004800000 */
[C---:B------:R-:W-:Y:S02]  /*b6b0*/  ISETP.GE.AND P2, PT, R0.reuse, R228, PT ;  /* 0x000000e40000720c */ /* 0x040fe40003f46270 */
[----:B------:R-:W-:Y:S01]  /*b6c0*/  ISETP.GE.AND P1, PT, R0, R227, PT ;  /* 0x000000e30000720c */ /* 0x000fe20003f26270 */
[-C--:B------:R-:W-:Y:S01]  /*b6d0*/  FFMA.FTZ R6, R3, -R226.reuse, R15 ;  /* 0x800000e203067223 */ /* 0x080fe2000001000f */
[----:B------:R-:W-:Y:S01]  /*b6e0*/  FFMA.FTZ R2, R2, -R226, R13 ;  /* 0x800000e202027223 */ /* 0x000fe2000001000d */
[C---:B------:R-:W-:Y:S01]  /*b6f0*/  ISETP.GE.OR P2, PT, R0.reuse, R233, !P2 ;  /* 0x000000e90000720c */ /* 0x040fe20005746670 */
[----:B------:R-:W-:Y:S01]  /*b700*/  BSSY B1, `(.L_x_2293) ;  /* 0x000004e000017945 */ /* 0x000fe20003800000 */
[----:B------:R-:W-:Y:S02]  /*b710*/  ISETP.GE.OR P1, PT, R0, R232, !P1 ;  /* 0x000000e80000720c */ /* 0x000fe40004f26670 */
[----:B------:R-:W-:Y:S02]  /*b720*/  FSEL R6, R6, -INF , !P2 ;  /* 0xff80000006067808 */ /* 0x000fe40005000000 */
[----:B------:R-:W-:Y:S01]  /*b730*/  FSEL R7, R2, -INF , !P1 ;  /* 0xff80000002077808 */ /* 0x000fe20004800000 */
[----:B------:R-:W-:Y:S08]  /*b740*/  @!P0 BRA `(.L_x_2294) ;  /* 0x0000000400248947 */ /* 0x000ff00003800000 */
[----:B------:R-:W2:Y:S01]  /*b750*/  LDL.64 R222, [R1+0xe8] ;  /* 0x0000e80001de7983 */ /* 0x000ea20000100a00 */
[----:B------:R-:W-:Y:S01]  /*b760*/  VIADD R2, R205, 0xfffffffd ;  /* 0xfffffffdcd027836 */ /* 0x000fe20000000000 */
[C---:B------:R-:W-:Y:S01]  /*b770*/  SHF.L.U64.HI R0, R234.reuse, 0x6, R235 ;  /* 0x00000006ea007819 */ /* 0x040fe200000102eb */
[----:B------:R-:W-:Y:S01]  /*b780*/  IMAD.SHL.U32 R13, R234, 0x40, RZ ;  /* 0x00000040ea0d7824 */ /* 0x000fe200078e00ff */
[----:B------:R1:W-:Y:S01]  /*b790*/  @P6 STS.128 [R224+0x10000], RZ ;  /* 0x010000ffe0006388 */ /* 0x0003e20000000c00 */
[----:B------:R-:W-:Y:S01]  /*b7a0*/  BSSY B0, `(.L_x_2295) ;  /* 0x0000042000007945 */ /* 0x000fe20003800000 */
[----:B------:R-:W-:Y:S01]  /*b7b0*/  SHF.R.S32.HI R3, RZ, 0x1f, R2 ;  /* 0x0000001fff037819 */ /* 0x000fe20000011402 */
[----:B------:R-:W-:-:S04]  /*b7c0*/  IMAD R0, R0, R2, RZ ;  /* 0x0000000200007224 */ /* 0x000fc800078e02ff */
[-C--:B------:R-:W-:Y:S02]  /*b7d0*/  IMAD R0, R3, R13.reuse, R0 ;  /* 0x0000000d03007224 */ /* 0x080fe400078e0200 */
[----:B--2---:R-:W-:Y:S02]  /*b7e0*/  IMAD.MOV.U32 R4, RZ, RZ, R222 ;  /* 0x000000ffff047224 */ /* 0x004fe400078e00de */
[----:B------:R-:W-:Y:S02]  /*b7f0*/  IMAD.MOV.U32 R5, RZ, RZ, R223 ;  /* 0x000000ffff057224 */ /* 0x000fe400078e00df */
[----:B------:R-:W-:-:S04]  /*b800*/  IMAD.WIDE.U32 R2, R2, R13, R4 ;  /* 0x0000000d02027225 */ /* 0x000fc800078e0004 */
[----:B------:R-:W-:Y:S01]  /*b810*/  IMAD.IADD R0, R3, 0x1, R0 ;  /* 0x0000000103007824 */ /* 0x000fe200078e0200 */
[----:B------:R-:W-:-:S04]  /*b820*/  @!P6 LEA R4, P0, R2, R246, 0x1 ;  /* 0x000000f60204e211 */ /* 0x000fc800078008ff */
[----:B------:R-:W-:-:S05]  /*b830*/  @!P6 LEA.HI.X R5, R2, R247, R0, 0x1, P0 ;  /* 0x000000f70205e211 */ /* 0x000fca00000f0c00 */
        /* <DEDUP_REMOVED lines=20> */
[----:B------:R-:W-:Y:S02]  /*b980*/  @!P3 LEA.HI.X R5, R2, R247, R0, 0x1, P0 ;  /* 0x000000f70205b211 */ /* 0x000fe400000f0c00 */
[----:B------:R-:W-:-:S03]  /*b990*/  IADD3 R2, P0, R238, R2, RZ ;  /* 0x00000002ee027210 */ /* 0x000fc60007f1e0ff */
[----:B------:R-:W-:Y:S01]  /*b9a0*/  @!PT LDS RZ, [RZ] ;  /* 0x00000000fffff984 */ /* 0x000fe20000000800 */
[----:B------:R-:W-:Y:S01]  /*b9b0*/  @!PT LDS RZ, [RZ] ;  /* 0x00000000fffff984 */ /* 0x000fe20000000800 */
[----:B------:R-:W-:Y:S01]  /*b9c0*/  @!PT LDS RZ, [RZ] ;  /* 0x00000000fffff984 */ /* 0x000fe20000000800 */
[----:B------:R2:W-:Y:S02]  /*b9d0*/  @!P3 LDGSTS.E.BYPASS.LTC128B.128 [R224+0x16000], desc[UR4][R4.64+0x180] ;  /* 0x1600018004e0bfae */ /* 0x0005e4000b901d44 */
[----:B------:R-:W-:Y:S02]  /*b9e0*/  IMAD.X R0, R239, 0x1, R0, P0 ;  /* 0x00000001ef007824 */ /* 0x000fe400000e0600 */
        /* <DEDUP_REMOVED lines=29> */
.L_x_2296:
[----:B------:R-:W-:Y:S05]  /*bbc0*/  BSYNC B0 ;  /* 0x0000000000007941 */ /* 0x000fea0003800000 */
.L_x_2295:
[----:B------:R-:W0:Y:S02]  /*bbd0*/  LDGDEPBAR ;  /* 0x00000000000079af */ /* 0x000e240000000000 */
.L_x_2294:
[----:B------:R-:W-:Y:S05]  /*bbe0*/  BSYNC B1 ;  /* 0x0000000000017941 */ /* 0x000fea0003800000 */
.L_x_2293:
[----:B------:R-:W-:Y:S01]  /*bbf0*/  FMNMX.FTZ R2, R133, R33, !PT ;  /* 0x0000002185027209 */ /* 0x000fe20007810000 */
[----:B------:R-:W3:Y:S03]  /*bc00*/  LDL R174, [R1+0xe4] ;  /* 0x0000e40001ae7983 */ /* 0x000ee60000100800 */
[----:B------:R-:W-:Y:S01]  /*bc10*/  FMNMX.FTZ R2, R172, R2, !PT ;  /* 0x00000002ac027209 */ /* 0x000fe20007810000 */
[----:B------:R-:W4:Y:S03]  /*bc20*/  LDL R175, [R1+0xd8] ;  /* 0x0000d80001af7983 */ /* 0x000f260000100800 */
[----:B------:R-:W-:Y:S01]  /*bc30*/  FMNMX.FTZ R2, R32, R2, !PT ;  /* 0x0000000220027209 */ /* 0x000fe20007810000 */
[----:B------:R-:W4:Y:S03]  /*bc40*/  LDL R176, [R1+0xd4] ;  /* 0x0000d40001b07983 */ /* 0x000f260000100800 */
[----:B------:R-:W-:Y:S01]  /*bc50*/  FMNMX.FTZ R2, R30, R2, !PT ;  /* 0x000000021e027209 */ /* 0x000fe20007810000 */
[----:B------:R-:W4:Y:S03]  /*bc60*/  LDL R177, [R1+0xe0] ;  /* 0x0000e00001b17983 */ /* 0x000f260000100800 */
[----:B------:R-:W-:Y:S01]  /*bc70*/  FMNMX.FTZ R2, R31, R2, !PT ;  /* 0x000000021f027209 */ /* 0x000fe20007810000 */
[----:B------:R-:W4:Y:S03]  /*bc80*/  LDL.LU R178, [R1+0x104] ;  /* 0x0001040001b27983 */ /* 0x000f260000300800 */
[----:B------:R-:W-:Y:S01]  /*bc90*/  FMNMX.FTZ R2, R29, R2, !PT ;  /* 0x000000021d027209 */ /* 0x000fe20007810000 */
[----:B------:R-:W4:Y:S03]  /*bca0*/  LDL.LU R179, [R1+0x100] ;  /* 0x0001000001b37983 */ /* 0x000f260000300800 */
[----:B------:R-:W-:Y:S01]  /*bcb0*/  FMNMX.FTZ R2, R21, R2, !PT ;  /* 0x0000000215027209 */ /* 0x000fe20007810000 */
[----:B------:R-:W4:Y:S03]  /*bcc0*/  LDL.64 R240, [R1] ;  /* 0x0000000001f07983 */ /* 0x000f260000100a00 */
[----:B-12---:R-:W-:Y:S01]  /*bcd0*/  FMNMX.FTZ R4, R20, R2, !PT ;  /* 0x0000000214047209 */ /* 0x006fe20007810000 */
[----:B------:R-:W2:Y:S01]  /*bce0*/  LDL R182, [R1+0x114] ;  /* 0x0001140001b67983 */ /* 0x000ea20000100800 */
[----:B------:R-:W-:-:S02]  /*bcf0*/  FMNMX.FTZ R2, R132, R35, !PT ;  /* 0x0000002384027209 */ /* 0x000fc40007810000 */
[----:B------:R-:W-:Y:S01]  /*bd00*/  FMNMX.FTZ R4, R25, R4, !PT ;  /* 0x0000000419047209 */ /* 0x000fe20007810000 */
[----:B------:R-:W2:Y:S01]  /*bd10*/  LD.E R0, desc[UR4][R168.64+0xdc] ;  /* 0x0000dc04a8007980 */ /* 0x000ea2000c101900 */
        /* <DEDUP_REMOVED lines=19> */
[----:B------:R-:W-:Y:S01]  /*be50*/  STL [R1+0x1dc], R235 ;  /* 0x0001dceb01007387 */ /* 0x000fe20000100800 */
[----:B------:R-:W-:Y:S02]  /*be60*/  FMNMX.FTZ R3, R24, R2, !PT ;  /* 0x0000000218037209 */ /* 0x000fe40007810000 */
[----:B------:R-:W-:Y:S01]  /*be70*/  FMNMX.FTZ R2, R6, R4, !PT ;  /* 0x0000000406027209 */ /* 0x000fe20007810000 */
[----:B------:R-:W-:Y:S04]  /*be80*/  STL [R1+0x1d8], R234 ;  /* 0x0001d8ea01007387 */ /* 0x000fe80000100800 */
[----:B------:R-:W1:Y:S04]  /*be90*/  SHFL.BFLY PT, R4, R2, 0x2, 0x1f ;  /* 0x0c401f0002047f89 */ /* 0x000e6800000e0000 */
[----:B------:R-:W-:Y:S04]  /*bea0*/  STL [R1+0x1d4], R233 ;  /* 0x0001d4e901007387 */ /* 0x000fe80000100800 */
[----:B------:R-:W-:Y:S04]  /*beb0*/  STL [R1+0x1d0], R232 ;  /* 0x0001d0e801007387 */ /* 0x000fe80000100800 */
[----:B------:R-:W-:Y:S04]  /*bec0*/  STL [R1+0x1cc], R231 ;  /* 0x0001cce701007387 */ /* 0x000fe80000100800 */
[----:B------:R-:W-:Y:S04]  /*bed0*/  STL [R1+0x1c8], R230 ;  /* 0x0001c8e601007387 */ /* 0x000fe80000100800 */
[----:B------:R-:W-:Y:S01]  /*bee0*/  STL [R1+0x1c4], R229 ;  /* 0x0001c4e501007387 */ /* 0x000fe20000100800 */
[----:B-1----:R-:W-:-:S03]  /*bef0*/  FMNMX.FTZ R2, R2, R4, !PT ;  /* 0x0000000402027209 */ /* 0x002fc60007810000 */
[----:B------:R-:W-:Y:S04]  /*bf00*/  STL [R1+0x1c0], R228 ;  /* 0x0001c0e401007387 */ /* 0x000fe80000100800 */
[----:B------:R-:W-:Y:S04]  /*bf10*/  STL [R1+0x1bc], R227 ;  /* 0x0001bce301007387 */ /* 0x000fe80000100800 */
[----:B------:R-:W-:Y:S04]  /*bf20*/  STL [R1+0x1b8], R226 ;  /* 0x0001b8e201007387 */ /* 0x000fe80000100800 */
[----:B------:R-:W1:Y:S04]  /*bf30*/  SHFL.BFLY PT, R5, R2, 0x1, 0x1f ;  /* 0x0c201f0002057f89 */ /* 0x000e6800000e0000 */
        /* <DEDUP_REMOVED lines=18> */
[----:B------:R-:W-:Y:S01]  /*c060*/  STL [R1+0x164], R202 ;  /* 0x000164ca01007387 */ /* 0x000fe20000100800 */
[----:B------:R-:W-:-:S03]  /*c070*/  IMAD.SHL.U32 R13, R244, 0x2, RZ ;  /* 0x00000002f40d7824 */ /* 0x000fc600078e00ff */
[----:B------:R-:W-:Y:S04]  /*c080*/  STL [R1+0x160], R201 ;  /* 0x000160c901007387 */ /* 0x000fe80000100800 */
[----:B------:R-:W-:Y:S04]  /*c090*/  STL [R1+0x15c], R200 ;  /* 0x00015cc801007387 */ /* 0x000fe80000100800 */
[----:B------:R-:W-:Y:S04]  /*c0a0*/  STL [R1+0x158], R199 ;  /* 0x000158c701007387 */ /* 0x000fe80000100800 */
[----:B------:R1:W-:Y:S04]  /*c0b0*/  STL [R1+0x154], R170 ;  /* 0x000154aa01007387 */ /* 0x0003e80000100800 */
[----:B------:R-:W-:Y:S04]  /*c0c0*/  STL [R1+0x1fc], R168 ;  /* 0x0001fca801007387 */ /* 0x000fe80000100800 */
[----:B------:R-:W-:Y:S04]  /*c0d0*/  STL [R1+0x1f8], R169 ;  /* 0x0001f8a901007387 */ /* 0x000fe80000100800 */
[----:B------:R-:W-:Y:S04]  /*c0e0*/  STL [R1+0x200], R244 ;  /* 0x000200f401007387 */ /* 0x000fe80000100800 */
[----:B------:R-:W-:Y:S01]  /*c0f0*/  STL [R1+0x10c], R13 ;  /* 0x00010c0d01007387 */ /* 0x000fe20000100800 */
[----:B-1----:R-:W-:-:S05]  /*c100*/  FMNMX.FTZ R170, R2, R5, !PT ;  /* 0x0000000502aa7209 */ /* 0x002fca0007810000 */
[----:B------:R-:W-:Y:S04]  /*c110*/  STL [R1+0x98], R170 ;  /* 0x000098aa01007387 */ /* 0x000fe80000100800 */
[----:B------:R-:W2:Y:S04]  /*c120*/  LDL.LU R237, [R1+0xc4] ;  /* 0x0000c40001ed7983 */ /* 0x000ea80000300800 */
[----:B------:R-:W2:Y:S04]  /*c130*/  LDL.LU R247, [R1+0xc8] ;  /* 0x0000c80001f77983 */ /* 0x000ea80000300800 */
[----:B------:R-:W2:Y:S04]  /*c140*/  LDL R249, [R1+0xf0] ;  /* 0x0000f00001f97983 */ /* 0x000ea80000100800 */
[----:B------:R-:W2:Y:S04]  /*c150*/  LDL R243, [R1+0x110] ;  /* 0x0001100001f37983 */ /* 0x000ea80000100800 */
[----:B------:R-:W2:Y:S01]  /*c160*/  LDL R248, [R1+0xdc] ;  /* 0x0000dc0001f87983 */ /* 0x000ea20000100800 */
[----:B------:R-:W-:-:S04]  /*c170*/  FMNMX.FTZ R3, R22, R3, !PT ;  /* 0x0000000316037209 */ /* 0x000fc80007810000 */
[----:B------:R-:W-:-:S04]  /*c180*/  FMNMX.FTZ R3, R18, R3, !PT ;  /* 0x0000000312037209 */ /* 0x000fc80007810000 */
[----:B------:R-:W-:-:S04]  /*c190*/  FMNMX.FTZ R3, R17, R3, !PT ;  /* 0x0000000311037209 */ /* 0x000fc80007810000 */
[----:B------:R-:W-:-:S04]  /*c1a0*/  FMNMX.FTZ R3, R12, R3, !PT ;  /* 0x000000030c037209 */ /* 0x000fc80007810000 */
[----:B------:R-:W-:-:S04]  /*c1b0*/  FMNMX.FTZ R3, R10, R3, !PT ;  /* 0x000000030a037209 */ /* 0x000fc80007810000 */
[----:B------:R-:W-:-:S04]  /*c1c0*/  FMNMX.FTZ R3, R8, R3, !PT ;  /* 0x0000000308037209 */ /* 0x000fc80007810000 */
[----:B------:R-:W-:-:S05]  /*c1d0*/  FMNMX.FTZ R3, R7, R3, !PT ;  /* 0x0000000307037209 */ /* 0x000fca0007810000 */
[----:B------:R-:W1:Y:S01]  /*c1e0*/  SHFL.BFLY PT, R4, R3, 0x2, 0x1f ;  /* 0x0c401f0003047f89 */ /* 0x000e6200000e0000 */
[----:B------:R-:W-:Y:S01]  /*c1f0*/  VIADD R2, R13, 0x1 ;  /* 0x000000010d027836 */ /* 0x000fe20000000000 */
[----:B------:R-:W-:Y:S02]  /*c200*/  FSETP.NEU.FTZ.AND P1, PT, R170, -INF , PT ;  /* 0xff800000aa00780b */ /* 0x000fe40003f3d000 */
[----:B-1----:R-:W-:-:S05]  /*c210*/  FMNMX.FTZ R4, R3, R4, !PT ;  /* 0x0000000403047209 */ /* 0x002fca0007810000 */
[----:B------:R-:W1:Y:S01]  /*c220*/  SHFL.BFLY PT, R15, R4, 0x1, 0x1f ;  /* 0x0c201f00040f7f89 */ /* 0x000e6200000e0000 */
[----:B---3--:R-:W-:Y:S01]  /*c230*/  IMAD.MOV.U32 R232, RZ, RZ, R174 ;  /* 0x000000ffffe87224 */ /* 0x008fe200078e00ae */
[----:B----4-:R-:W-:Y:S01]  /*c240*/  LOP3.LUT R5, R241, R2, RZ, 0x3c, !PT ;  /* 0x00000002f1057212 */ /* 0x010fe200078e3cff */
[----:B--2---:R-:W-:-:S04]  /*c250*/  IMAD.WIDE.U32 R2, R182, -0x2daee0ad, RZ ;  /* 0xd2511f53b6027825 */ /* 0x004fc800078e00ff */
[----:B------:R-:W-:Y:S01]  /*c260*/  FMUL.FTZ R2, R0, R170 ;  /* 0x000000aa00027220 */ /* 0x000fe20000410000 */
[----:B------:R-:W-:-:S04]  /*c270*/  LOP3.LUT R13, R241, R13, RZ, 0x3c, !PT ;  /* 0x0000000df10d7212 */ /* 0x000fc800078e3cff */
[----:B------:R-:W-:Y:S02]  /*c280*/  FSEL R2, R2, RZ, P1 ;  /* 0x000000ff02027208 */ /* 0x000fe40000800000 */
[-C--:B------:R-:W-:Y:S02]  /*c290*/  LOP3.LUT R174, R13, R3.reuse, RZ, 0x3c, !PT ;  /* 0x000000030dae7212 */ /* 0x080fe400078e3cff */
[----:B------:R-:W-:Y:S01]  /*c2a0*/  LOP3.LUT R169, R5, R3, RZ, 0x3c, !PT ;  /* 0x0000000305a97212 */ /* 0x000fe200078e3cff */
[----:B------:R-:W-:Y:S01]  /*c2b0*/  FFMA.FTZ R3, R33, R0, -R2 ;  /* 0x0000000021037223 */ /* 0x000fe20000010802 */
[----:B-1----:R-:W-:-:S03]  /*c2c0*/  FMNMX.FTZ R206, R4, R15, !PT ;  /* 0x0000000f04ce7209 */ /* 0x002fc60007810000 */
[----:B------:R1:W-:Y:S01]  /*c2d0*/  MUFU.EX2 R240, R3 ;  /* 0x0000000300f07308 */ /* 0x0003e20000000800 */
[----:B------:R-:W-:Y:S01]  /*c2e0*/  FSETP.NEU.FTZ.AND P0, PT, R206, -INF , PT ;  /* 0xff800000ce00780b */ /* 0x000fe20003f1d000 */
[----:B------:R-:W-:-:S05]  /*c2f0*/  FMUL.FTZ R4, R0, R206 ;  /* 0x000000ce00047220 */ /* 0x000fca0000410000 */
[----:B------:R-:W-:Y:S01]  /*c300*/  FSEL R4, R4, RZ, P0 ;  /* 0x000000ff04047208 */ /* 0x000fe20000000000 */
[----:B-1----:R-:W-:-:S04]  /*c310*/  FFMA.FTZ R3, R172, R0, -R2 ;  /* 0x00000000ac037223 */ /* 0x002fc80000010802 */
[----:B------:R1:W-:Y:S01]  /*c320*/  MUFU.EX2 R205, R3 ;  /* 0x0000000300cd7308 */ /* 0x0003e20000000800 */
[----:B------:R-:W-:Y:S01]  /*c330*/  FSEL R5, R206, RZ, P0 ;  /* 0x000000ffce057208 */ /* 0x000fe20000000000 */
[----:B-1----:R-:W-:-:S06]  /*c340*/  FFMA.FTZ R3, R32, R0, -R2 ;  /* 0x0000000020037223 */ /* 0x002fcc0000010802 */
[----:B------:R1:W-:Y:S01]  /*c350*/  MUFU.EX2 R241, R3 ;  /* 0x0000000300f17308 */ /* 0x0003e20000000800 */
[----:B------:R-:W-:Y:S01]  /*c360*/  FADD.FTZ R5, R132, -R5 ;  /* 0x8000000584057221 */ /* 0x000fe20000010000 */
[-C--:B------:R-:W-:Y:S01]  /*c370*/  FFMA.FTZ R13, R135, R0.reuse, -R4 ;  /* 0x00000000870d7223 */ /* 0x080fe20000010804 */
[----:B-1----:R-:W-:-:S05]  /*c380*/  FFMA.FTZ R3, R30, R0, -R2 ;  /* 0x000000001e037223 */ /* 0x002fca0000010802 */
[----:B------:R1:W-:Y:S01]  /*c390*/  MUFU.EX2 R239, R3 ;  /* 0x0000000300ef7308 */ /* 0x0003e20000000800 */
[----:B------:R-:W-:Y:S01]  /*c3a0*/  FMUL.FTZ R5, R0, R5 ;  /* 0x0000000500057220 */ /* 0x000fe20000410000 */
[----:B------:R-:W-:Y:S01]  /*c3b0*/  MOV R202, R179 ;  /* 0x000000b300ca7202 */ /* 0x000fe20000000f00 */
[----:B------:R-:W-:Y:S02]  /*c3c0*/  IMAD.MOV.U32 R246, RZ, RZ, R245 ;  /* 0x000000fffff67224 */ /* 0x000fe400078e00f5 */
[----:B-1----:R-:W-:-:S04]  /*c3d0*/  FFMA.FTZ R3, R35, R0, -R4 ;  /* 0x0000000023037223 */ /* 0x002fc80000010804 */
[----:B------:R1:W-:Y:S01]  /*c3e0*/  MUFU.EX2 R172, R3 ;  /* 0x0000000300ac7308 */ /* 0x0003e20000000800 */
[----:B------:R-:W-:Y:S01]  /*c3f0*/  MOV R242, R250 ;  /* 0x000000fa00f27202 */ /* 0x000fe20000000f00 */
[-CC-:B------:R-:W-:Y:S01]  /*c400*/  FFMA.FTZ R15, R31, R0.reuse, -R2.reuse ;  /* 0x000000001f0f7223 */ /* 0x180fe20000010802 */
[-CC-:B------:R-:W-:Y:S01]  /*c410*/  FFMA.FTZ R21, R21, R0.reuse, -R2.reuse ;  /* 0x0000000015157223 */ /* 0x180fe20000010802 */
[-CC-:B------:R-:W-:Y:S01]  /*c420*/  FFMA.FTZ R20, R20, R0.reuse, -R2.reuse ;  /* 0x0000000014147223 */ /* 0x180fe20000010802 */
[-CC-:B------:R-:W-:Y:S01]  /*c430*/  FFMA.FTZ R25, R25, R0.reuse, -R2.reuse ;  /* 0x0000000019197223 */ /* 0x180fe20000010802 */
[----:B------:R-:W-:Y:S02]  /*c440*/  FFMA.FTZ R33, R19, R0, -R2 ;  /* 0x0000000013217223 */ /* 0x000fe40000010802 */
[----:B------:R2:W-:Y:S01]  /*c450*/  MUFU.EX2 R30, R13 ;  /* 0x0000000d001e7308 */ /* 0x0005e20000000800 */
[----:B-1----:R-:W-:-:S05]  /*c460*/  FSEL R3, R170, RZ, P1 ;  /* 0x000000ffaa037208 */ /* 0x002fca0000800000 */
[----:B------:R-:W-:Y:S01]  /*c470*/  FADD.FTZ R3, R133, -R3 ;  /* 0x8000000385037221 */ /* 0x000fe20000010000 */
[-CC-:B------:R-:W-:Y:S01]  /*c480*/  FFMA.FTZ R35, R16, R0.reuse, -R2.reuse ;  /* 0x0000000010237223 */ /* 0x180fe20000010802 */
[-CC-:B------:R-:W-:Y:S01]  /*c490*/  FFMA.FTZ R179, R14, R0.reuse, -R2.reuse ;  /* 0x000000000eb37223 */ /* 0x180fe20000010802 */
[-CC-:B--2---:R-:W-:Y:S01]  /*c4a0*/  FFMA.FTZ R13, R29, R0.reuse, -R2.reuse ;  /* 0x000000001d0d7223 */ /* 0x184fe20000010802 */
[----:B------:R-:W-:Y:S01]  /*c4b0*/  FMUL.FTZ R3, R0, R3 ;  /* 0x0000000300037220 */ /* 0x000fe20000410000 */
[-CC-:B------:R-:W-:Y:S01]  /*c4c0*/  FFMA.FTZ R29, R23, R0.reuse, -R2.reuse ;  /* 0x00000000171d7223 */ /* 0x180fe20000010802 */
[-CC-:B------:R-:W-:Y:S01]  /*c4d0*/  FFMA.FTZ R182, R11, R0.reuse, -R2.reuse ;  /* 0x000000000bb67223 */ /* 0x180fe20000010802 */
[-CC-:B------:R-:W-:Y:S01]  /*c4e0*/  FFMA.FTZ R250, R9, R0.reuse, -R2.reuse ;  /* 0x0000000009fa7223 */ /* 0x180fe20000010802 */
[-C--:B------:R-:W-:Y:S02]  /*c4f0*/  FFMA.FTZ R245, R6, R0.reuse, -R2 ;  /* 0x0000000006f57223 */ /* 0x080fe40000010802 */
[----:B------:R1:W-:Y:S01]  /*c500*/  MUFU.EX2 R2, R5 ;  /* 0x0000000500027308 */ /* 0x0003e20000000800 */
[----:B------:R-:W-:-:S07]  /*c510*/  FFMA.FTZ R6, R173, R0, -R4 ;  /* 0x00000000ad067223 */ /* 0x000fce0000010804 */
[----:B------:R-:W-:Y:S01]  /*c520*/  MUFU.EX2 R3, R3 ;  /* 0x0000000300037308 */ /* 0x000fe20000000800 */
[----:B------:R-:W-:Y:S02]  /*c530*/  IMAD.MOV.U32 R201, RZ, RZ, R178 ;  /* 0x000000ffffc97224 */ /* 0x000fe400078e00b2 */
[----:B-1----:R-:W-:-:S05]  /*c540*/  FFMA.FTZ R5, R134, R0, -R4 ;  /* 0x0000000086057223 */ /* 0x002fca0000010804 */
[----:B------:R-:W-:Y:S01]  /*c550*/  MUFU.EX2 R6, R6 ;  /* 0x0000000600067308 */ /* 0x000fe20000000800 */
[----:B------:R-:W-:Y:S01]  /*c560*/  IMAD.MOV.U32 R209, RZ, RZ, R177 ;  /* 0x000000ffffd17224 */ /* 0x000fe200078e00b1 */
[----:B------:R-:W-:Y:S01]  /*c570*/  MOV R208, R176 ;  /* 0x000000b000d07202 */ /* 0x000fe20000000f00 */
[----:B------:R-:W-:Y:S02]  /*c580*/  IMAD.MOV.U32 R207, RZ, RZ, R175 ;  /* 0x000000ffffcf7224 */ /* 0x000fe400078e00af */
[----:B------:R-:W-:-:S03]  /*c590*/  FFMA.FTZ R178, R10, R0, -R4 ;  /* 0x000000000ab27223 */ /* 0x000fc60000010804 */
[----:B------:R-:W1:Y:S01]  /*c5a0*/  MUFU.EX2 R5, R5 ;  /* 0x0000000500057308 */ /* 0x000e620000000800 */
[-CC-:B------:R-:W-:Y:S01]  /*c5b0*/  FFMA.FTZ R9, R34, R0.reuse, -R4.reuse ;  /* 0x0000000022097223 */ /* 0x180fe20000010804 */
        /* <DEDUP_REMOVED lines=9> */
[----:B------:R-:W-:Y:S01]  /*c650*/  FFMA.FTZ R10, R7, R0, -R4 ;  /* 0x00000000070a7223 */ /* 0x000fe20000010804 */
[----:B-1----:R-:W-:-:S02]  /*c660*/  F2FP.BF16.F32.PACK_AB R28, R5, R6 ;  /* 0x00000006051c723e */ /* 0x002fc400000010ff */
[----:B------:R-:W-:Y:S01]  /*c670*/  F2FP.BF16.F32.PACK_AB R26, R205, R240 ;  /* 0x000000f0cd1a723e */ /* 0x000fe200000010ff */
[----:B------:R-:W1:Y:S01]  /*c680*/  MUFU.EX2 R15, R15 ;  /* 0x0000000f000f7308 */ /* 0x000e620000000800 */
[----:B------:R-:W-:Y:S01]  /*c690*/  FFMA.FTZ R4, R237, R3, R240 ;  /* 0x00000003ed047223 */ /* 0x000fe200000100f0 */
[----:B------:R-:W-:-:S04]  /*c6a0*/  FFMA.FTZ R0, R247, R2, R172 ;  /* 0x00000002f7007223 */ /* 0x000fc800000100ac */
[----:B------:R-:W-:Y:S01]  /*c6b0*/  FADD.FTZ R0, R30, R0 ;  /* 0x000000001e007221 */ /* 0x000fe20000010000 */
[----:B------:R-:W-:-:S03]  /*c6c0*/  FADD.FTZ R4, R205, R4 ;  /* 0x00000004cd047221 */ /* 0x000fc60000010000 */
[----:B------:R-:W-:Y:S01]  /*c6d0*/  FADD.FTZ R8, R6, R0 ;  /* 0x0000000006087221 */ /* 0x000fe20000010000 */
[----:B------:R-:W-:Y:S01]  /*c6e0*/  FADD.FTZ R7, R241, R4 ;  /* 0x00000004f1077221 */ /* 0x000fe20000010000 */
[----:B------:R-:W-:-:S04]  /*c6f0*/  IMAD.WIDE.U32 R214, R249, -0x326172a9, RZ ;  /* 0xcd9e8d57f9d67825 */ /* 0x000fc800078e00ff */
[----:B------:R-:W-:Y:S01]  /*c700*/  FADD.FTZ R8, R5, R8 ;  /* 0x0000000805087221 */ /* 0x000fe20000010000 */
[----:B------:R-:W-:Y:S01]  /*c710*/  IMAD.WIDE.U32 R4, R174, -0x326172a9, RZ ;  /* 0xcd9e8d57ae047825 */ /* 0x000fe200078e00ff */
[----:B------:R-:W-:Y:S02]  /*c720*/  LOP3.LUT R0, R243, R215, RZ, 0x3c, !PT ;  /* 0x000000d7f3007212 */ /* 0x000fe400078e3cff */
[----:B------:R-:W-:Y:S02]  /*c730*/  LOP3.LUT R6, R195, R201, R4, 0x96, !PT ;  /* 0x000000c9c3067212 */ /* 0x000fe400078e9604 */
[----:B------:R-:W-:Y:S01]  /*c740*/  LOP3.LUT R4, R5, R202, R214, 0x96, !PT ;  /* 0x000000ca05047212 */ /* 0x000fe200078e96d6 */
[----:B------:R-:W-:Y:S01]  /*c750*/  IMAD R205, R0, -0x2daee0ad, RZ ;  /* 0xd2511f5300cd7824 */ /* 0x000fe200078e02ff */
[----:B------:R-:W-:Y:S01]  /*c760*/  F2FP.BF16.F32.PACK_AB R30, R30, R172 ;  /* 0x000000ac1e1e723e */ /* 0x000fe200000010ff */
[----:B------:R-:W-:-:S04]  /*c770*/  IMAD.WIDE.U32 R172, R6, -0x2daee0ad, RZ ;  /* 0xd2511f5306ac7825 */ /* 0x000fc800078e00ff */
[----:B------:R-:W-:Y:S01]  /*c780*/  IMAD.WIDE.U32 R4, R4, -0x2daee0ad, RZ ;  /* 0xd2511f5304047825 */ /* 0x000fe200078e00ff */
[----:B------:R-:W2:Y:S04]  /*c790*/  MUFU.EX2 R13, R13 ;  /* 0x0000000d000d7308 */ /* 0x000ea80000000800 */
[----:B------:R-:W-:Y:S02]  /*c7a0*/  LOP3.LUT R22, R5, R248, R205, 0x96, !PT ;  /* 0x000000f805167212 */ /* 0x000fe400078e96cd */
[----:B------:R-:W-:Y:S01]  /*c7b0*/  LOP3.LUT R4, R173, R232, R4, 0x96, !PT ;  /* 0x000000e8ad047212 */ /* 0x000fe200078e9604 */
[----:B------:R-:W-:Y:S02]  /*c7c0*/  IMAD.MOV.U32 R236, RZ, RZ, R246 ;  /* 0x000000ffffec7224 */ /* 0x000fe400078e00f6 */
[----:B------:R-:W-:Y:S01]  /*c7d0*/  IMAD.WIDE.U32 R22, R22, -0x326172a9, RZ ;  /* 0xcd9e8d5716167825 */ /* 0x000fe200078e00ff */
[----:B------:R-:W3:Y:S03]  /*c7e0*/  MUFU.EX2 R21, R21 ;  /* 0x0000001500157308 */ /* 0x000ee60000000800 */
[----:B------:R-:W-:-:S04]  /*c7f0*/  IMAD.WIDE.U32 R216, R4, -0x326172a9, RZ ;  /* 0xcd9e8d5704d87825 */ /* 0x000fc800078e00ff */
[----:B------:R-:W-:Y:S01]  /*c800*/  FADD.FTZ R7, R239, R7 ;  /* 0x00000007ef077221 */ /* 0x000fe20000010000 */
[----:B------:R-:W-:Y:S02]  /*c810*/  LOP3.LUT R4, R23, R236, R194, 0x96, !PT ;  /* 0x000000ec17047212 */ /* 0x000fe400078e96c2 */
[----:B------:R-:W-:Y:S01]  /*c820*/  LOP3.LUT R6, R217, R207, R22, 0x96, !PT ;  /* 0x000000cfd9067212 */ /* 0x000fe200078e9616 */
[----:B------:R-:W4:Y:S01]  /*c830*/  MUFU.EX2 R9, R9 ;  /* 0x0000000900097308 */ /* 0x000f220000000800 */
[----:B-1----:R-:W-:Y:S01]  /*c840*/  FADD.FTZ R0, R15, R7 ;  /* 0x000000070f007221 */ /* 0x002fe20000010000 */
[----:B------:R-:W-:-:S06]  /*c850*/  IMAD.WIDE.U32 R4, R4, -0x2daee0ad, RZ ;  /* 0xd2511f5304047825 */ /* 0x000fcc00078e00ff */
[----:B------:R-:W1:Y:S01]  /*c860*/  MUFU.EX2 R11, R11 ;  /* 0x0000000b000b7308 */ /* 0x000e620000000800 */
[----:B------:R-:W-:-:S07]  /*c870*/  IMAD.WIDE.U32 R6, R6, -0x2daee0ad, RZ ;  /* 0xd2511f5306067825 */ /* 0x000fce00078e00ff */
[----:B------:R-:W1:Y:S01]  /*c880*/  MUFU.EX2 R20, R20 ;  /* 0x0000001400147308 */ /* 0x000e620000000800 */
[----:B------:R-:W-:Y:S01]  /*c890*/  LOP3.LUT R172, R5, R209, R172, 0x96, !PT ;  /* 0x000000d105ac7212 */ /* 0x000fe200078e96ac */
[----:B--2---:R-:W-:Y:S01]  /*c8a0*/  FADD.FTZ R0, R13, R0 ;  /* 0x000000000d007221 */ /* 0x004fe20000010000 */
[----:B------:R-:W-:-:S03]  /*c8b0*/  LOP3.LUT R4, R7, R208, R4, 0x96, !PT ;  /* 0x000000d007047212 */ /* 0x000fc600078e9604 */
[----:B---3--:R-:W-:Y:S01]  /*c8c0*/  FADD.FTZ R0, R21, R0 ;  /* 0x0000000015007221 */ /* 0x008fe20000010000 */
[----:B------:R-:W-:-:S04]  /*c8d0*/  IMAD.WIDE.U32 R172, R172, -0x326172a9, RZ ;  /* 0xcd9e8d57acac7825 */ /* 0x000fc800078e00ff */
[----:B----4-:R-:W-:Y:S01]  /*c8e0*/  FADD.FTZ R8, R9, R8 ;  /* 0x0000000809087221 */ /* 0x010fe20000010000 */
[----:B------:R-:W-:Y:S01]  /*c8f0*/  IMAD.WIDE.U32 R4, R4, -0x326172a9, RZ ;  /* 0xcd9e8d5704047825 */ /* 0x000fe200078e00ff */
[----:B-1----:R-:W-:-:S03]  /*c900*/  F2FP.BF16.F32.PACK_AB R134, R11, R9 ;  /* 0x000000090b86723e */ /* 0x002fc600000010ff */
[----:B------:R-:W-:Y:S01]  /*c910*/  FADD.FTZ R9, R20, R0 ;  /* 0x0000000014097221 */ /* 0x000fe20000010000 */
[----:B------:R-:W-:-:S04]  /*c920*/  LOP3.LUT R0, R5, R252, R172, 0x96, !PT ;  /* 0x000000fc05007212 */ /* 0x000fc800078e96ac */
[----:B------:R-:W-:-:S04]  /*c930*/  LOP3.LUT R7, R0, 0xff, RZ, 0xc0, !PT ;  /* 0x000000ff00077812 */ /* 0x000fc800078ec0ff */
[----:B------:R-:W-:Y:S02]  /*c940*/  ISETP.GE.U32.AND P0, PT, R225, R7, PT ;  /* 0x00000007e100720c */ /* 0x000fe40003f06070 */
[----:B------:R-:W-:Y:S01]  /*c950*/  LOP3.LUT R7, R0, 0xffff, RZ, 0xc0, !PT ;  /* 0x0000ffff00077812 */ /* 0x000fe200078ec0ff */
[----:B------:R-:W1:Y:S03]  /*c960*/  MUFU.EX2 R27, R27 ;  /* 0x0000001b001b7308 */ /* 0x000e660000000800 */
[----:B------:R-:W-:-:S05]  /*c970*/  SHF.R.U32.HI R7, RZ, 0x8, R7 ;  /* 0x00000008ff077819 */ /* 0x000fca0000011607 */
[----:B------:R-:W2:Y:S01]  /*c980*/  MUFU.EX2 R25, R25 ;  /* 0x0000001900197308 */ /* 0x000ea20000000800 */
[----:B------:R-:W-:-:S04]  /*c990*/  LOP3.LUT R7, R7, 0xffff, RZ, 0xc0, !PT ;  /* 0x0000ffff07077812 */ /* 0x000fc800078ec0ff */
[----:B------:R-:W-:-:S03]  /*c9a0*/  ISETP.GE.U32.AND P2, PT, R225, R7, PT ;  /* 0x00000007e100720c */ /* 0x000fc60003f46070 */
[----:B------:R-:W3:Y:S01]  /*c9b0*/  MUFU.EX2 R17, R29 ;  /* 0x0000001d00117308 */ /* 0x000ee20000000800 */
[----:B------:R-:W-:Y:S01]  /*c9c0*/  SHF.R.U32.HI R7, RZ, 0x10, R0 ;  /* 0x00000010ff077819 */ /* 0x000fe20000011600 */
[----:B------:R-:W-:-:S03]  /*c9d0*/  FADD.FTZ R8, R11, R8 ;  /* 0x000000080b087221 */ /* 0x000fc60000010000 */
[----:B------:R-:W-:-:S04]  /*c9e0*/  LOP3.LUT R7, R7, 0xff, RZ, 0xc0, !PT ;  /* 0x000000ff07077812 */ /* 0x000fc800078ec0ff */
[----:B------:R-:W-:Y:S01]  /*c9f0*/  ISETP.GE.U32.AND P1, PT, R225, R7, PT ;  /* 0x00000007e100720c */ /* 0x000fe20003f26070 */
[----:B-1----:R-:W-:Y:S01]  /*ca00*/  FADD.FTZ R7, R27, R8 ;  /* 0x000000081b077221 */ /* 0x002fe20000010000 */
[----:B--2---:R-:W-:Y:S01]  /*ca10*/  FADD.FTZ R8, R25, R9 ;  /* 0x0000000919087221 */ /* 0x004fe20000010000 */
[----:B------:R-:W-:Y:S01]  /*ca20*/  @!P0 HFMA2.BF16_V2 R133, -RZ.H0_H0, RZ.H0_H0, -R26.H0_H0 ;  /* 0x200000ffff858231 */ /* 0x000fe2000034091a */
[----:B------:R-:W-:Y:S02]  /*ca30*/  SHF.R.U32.HI R0, RZ, 0x18, R0 ;  /* 0x00000018ff007819 */ /* 0x000fe40000011600 */
[C---:B---3--:R-:W-:Y:S01]  /*ca40*/  FADD.FTZ R8, R17.reuse, R8 ;  /* 0x0000000811087221 */ /* 0x048fe20000010000 */
[----:B------:R-:W-:Y:S02]  /*ca50*/  F2FP.BF16.F32.PACK_AB R17, R17, R25 ;  /* 0x000000191111723e */ /* 0x000fe400000010ff */
[----:B------:R-:W-:-:S04]  /*ca60*/  PRMT R25, R26, 0x7632, R25 ;  /* 0x000076321a197816 */ /* 0x000fc80000000019 */
[----:B------:R-:W-:Y:S02]  /*ca70*/  PRMT R200, R26, 0x5410, R25 ;  /* 0x000054101ac87816 */ /* 0x000fe40000000019 */
[----:B------:R-:W-:Y:S02]  /*ca80*/  @!P0 PRMT R26, R133, 0x5410, RZ ;  /* 0x00005410851a8816 */ /* 0x000fe400000000ff */
[----:B------:R-:W-:Y:S02]  /*ca90*/  ISETP.GE.U32.AND P0, PT, R225, R0, PT ;  /* 0x00000000e100720c */ /* 0x000fe40003f06070 */
[----:B------:R-:W-:Y:S01]  /*caa0*/  PRMT R29, R30, 0x7632, R29 ;  /* 0x000076321e1d7816 */ /* 0x000fe2000000001d */
[----:B------:R-:W1:Y:S01]  /*cab0*/  MUFU.EX2 R14, R14 ;  /* 0x0000000e000e7308 */ /* 0x000e620000000800 */
[----:B------:R-:W-:Y:S02]  /*cac0*/  LOP3.LUT R0, R4, 0xff, RZ, 0xc0, !PT ;  /* 0x000000ff04007812 */ /* 0x000fe400078ec0ff */
[----:B------:R-:W-:-:S07]  /*cad0*/  PRMT R211, R30, 0x5410, R29 ;  /* 0x000054101ed37816 */ /* 0x000fce000000001d */
[----:B------:R-:W-:-:S05]  /*cae0*/  @!P0 HFMA2.BF16_V2 R135, -RZ.H0_H0, RZ.H0_H0, -R29.H0_H0 ;  /* 0x200000ffff878231 */ /* 0x000fca000034091d */
[----:B------:R-:W-:Y:S02]  /*caf0*/  @!P0 PRMT R29, R135, 0x5410, RZ ;  /* 0x00005410871d8816 */ /* 0x000fe400000000ff */
[----:B------:R-:W-:Y:S01]  /*cb00*/  ISETP.GE.U32.AND P0, PT, R225, R0, PT ;  /* 0x00000000e100720c */ /* 0x000fe20003f06070 */
[----:B------:R-:W2:Y:S01]  /*cb10*/  MUFU.EX2 R19, R19 ;  /* 0x0000001300137308 */ /* 0x000ea20000000800 */
[----:B------:R-:W-:Y:S02]  /*cb20*/  F2FP.BF16.F32.PACK_AB R24, R239, R241 ;  /* 0x000000f1ef18723e */ /* 0x000fe400000010ff */
[----:B------:R-:W-:Y:S02]  /*cb30*/  LOP3.LUT R0, R4, 0xffff, RZ, 0xc0, !PT ;  /* 0x0000ffff04007812 */ /* 0x000fe400078ec0ff */
[----:B------:R-:W-:Y:S02]  /*cb40*/  F2FP.BF16.F32.PACK_AB R31, R13, R15 ;  /* 0x0000000f0d1f723e */ /* 0x000fe400000010ff */
[--C-:B------:R-:W-:Y:S01]  /*cb50*/  SHF.R.U32.HI R5, RZ, 0x10, R4.reuse ;  /* 0x00000010ff057819 */ /* 0x100fe20000011604 */
[----:B------:R3:W4:Y:S01]  /*cb60*/  MUFU.EX2 R13, R32 ;  /* 0x00000020000d7308 */ /* 0x0007220000000800 */
[C---:B-1----:R-:W-:Y:S01]  /*cb70*/  F2FP.BF16.F32.PACK_AB R132, R14.reuse, R27 ;  /* 0x0000001b0e84723e */ /* 0x042fe200000010ff */
[----:B------:R-:W-:Y:S01]  /*cb80*/  FADD.FTZ R9, R14, R7 ;  /* 0x000000070e097221 */ /* 0x000fe20000010000 */
[----:B------:R-:W-:Y:S01]  /*cb90*/  @!P1 HFMA2.BF16_V2 R180, -RZ.H0_H0, RZ.H0_H0, -R30.H0_H0 ;  /* 0x200000ffffb49231 */ /* 0x000fe2000034091e */
[----:B------:R-:W-:Y:S01]  /*cba0*/  PRMT R27, R24, 0x7632, R27 ;  /* 0x00007632181b7816 */ /* 0x000fe2000000001b */
[----:B------:R-:W-:Y:S01]  /*cbb0*/  @!P0 HFMA2.BF16_V2 R184, -RZ.H0_H0, RZ.H0_H0, -R24.H0_H0 ;  /* 0x200000ffffb88231 */ /* 0x000fe20000340918 */
[----:B------:R-:W-:Y:S01]  /*cbc0*/  SHF.R.U32.HI R7, RZ, 0x18, R4 ;  /* 0x00000018ff077819 */ /* 0x000fe20000011604 */
[----:B------:R-:W-:Y:S01]  /*cbd0*/  IMAD.MOV.U32 R235, RZ, RZ, R251 ;  /* 0x000000ffffeb7224 */ /* 0x000fe200078e00fb */
[----:B------:R-:W-:-:S02]  /*cbe0*/  LOP3.LUT R4, R5, 0xff, RZ, 0xc0, !PT ;  /* 0x000000ff05047812 */ /* 0x000fc400078ec0ff */
[----:B------:R-:W-:Y:S01]  /*cbf0*/  SHF.R.U32.HI R0, RZ, 0x8, R0 ;  /* 0x00000008ff007819 */ /* 0x000fe20000011600 */
[----:B------:R-:W-:Y:S01]  /*cc00*/  @!P2 HFMA2.BF16_V2 R181, -RZ.H0_H0, RZ.H0_H0, -R25.H0_H0 ;  /* 0x200000ffffb5a231 */ /* 0x000fe20000340919 */
[----:B------:R-:W-:Y:S02]  /*cc10*/  PRMT R251, R24, 0x5410, R27 ;  /* 0x0000541018fb7816 */ /* 0x000fe4000000001b */
[----:B------:R-:W-:Y:S02]  /*cc20*/  @!P1 PRMT R30, R180, 0x5410, RZ ;  /* 0x00005410b41e9816 */ /* 0x000fe400000000ff */
[----:B------:R-:W-:Y:S02]  /*cc30*/  @!P0 PRMT R24, R184, 0x5410, RZ ;  /* 0x00005410b8188816 */ /* 0x000fe400000000ff */
[C---:B------:R-:W-:Y:S02]  /*cc40*/  ISETP.GE.U32.AND P1, PT, R225.reuse, R4, PT ;  /* 0x00000004e100720c */ /* 0x040fe40003f26070 */
[----:B------:R-:W-:-:S02]  /*cc50*/  ISETP.GE.U32.AND P0, PT, R225, R7, PT ;  /* 0x00000007e100720c */ /* 0x000fc40003f06070 */
[----:B------:R-:W-:Y:S02]  /*cc60*/  LOP3.LUT R0, R0, 0xffff, RZ, 0xc0, !PT ;  /* 0x0000ffff00007812 */ /* 0x000fe400078ec0ff */
[----:B------:R-:W-:Y:S02]  /*cc70*/  LOP3.LUT R4, R173, R235, R216, 0x96, !PT ;  /* 0x000000ebad047212 */ /* 0x000fe400078e96d8 */
[----:B------:R-:W-:Y:S02]  /*cc80*/  @!P2 PRMT R25, R181, 0x5410, RZ ;  /* 0x00005410b519a816 */ /* 0x000fe400000000ff */
[----:B------:R-:W-:Y:S01]  /*cc90*/  ISETP.GE.U32.AND P2, PT, R225, R0, PT ;  /* 0x00000000e100720c */ /* 0x000fe20003f46070 */
[----:B--2---:R-:W-:Y:S01]  /*cca0*/  FADD.FTZ R0, R19, R9 ;  /* 0x0000000913007221 */ /* 0x004fe20000010000 */
[----:B------:R-:W-:Y:S01]  /*ccb0*/  IMAD.WIDE.U32 R4, R4, -0x2daee0ad, RZ ;  /* 0xd2511f5304047825 */ /* 0x000fe200078e00ff */
[----:B------:R-:W-:Y:S02]  /*ccc0*/  MOV R249, R242 ;  /* 0x000000f200f97202 */ /* 0x000fe40000000f00 */
[----:B---3--:R-:W-:Y:S01]  /*ccd0*/  PRMT R32, R28, 0x7632, R32 ;  /* 0x000076321c207816 */ /* 0x008fe20000000020 */
[----:B----4-:R-:W-:Y:S01]  /*cce0*/  FADD.FTZ R9, R13, R0 ;  /* 0x000000000d097221 */ /* 0x010fe20000010000 */
[----:B------:R-:W-:-:S03]  /*ccf0*/  LOP3.LUT R0, R5, R249, R6, 0x96, !PT ;  /* 0x000000f905007212 */ /* 0x000fc600078e9606 */
[----:B------:R-:W-:Y:S01]  /*cd00*/  @!P0 HFMA2.BF16_V2 R186, -RZ.H0_H0, RZ.H0_H0, -R32.H0_H0 ;  /* 0x200000ffffba8231 */ /* 0x000fe20000340920 */
[----:B------:R-:W-:Y:S02]  /*cd10*/  LOP3.LUT R6, R0, 0xff, RZ, 0xc0, !PT ;  /* 0x000000ff00067812 */ /* 0x000fe400078ec0ff */
[----:B------:R-:W-:Y:S02]  /*cd20*/  PRMT R239, R28, 0x5410, R32 ;  /* 0x000054101cef7816 */ /* 0x000fe40000000020 */
[----:B------:R-:W-:Y:S02]  /*cd30*/  @!P0 PRMT R32, R186, 0x5410, RZ ;  /* 0x00005410ba208816 */ /* 0x000fe400000000ff */
[----:B------:R-:W-:Y:S02]  /*cd40*/  ISETP.GE.U32.AND P0, PT, R225, R6, PT ;  /* 0x00000006e100720c */ /* 0x000fe40003f06070 */
[----:B------:R-:W-:Y:S02]  /*cd50*/  PRMT R135, R31, 0x7632, R135 ;  /* 0x000076321f877816 */ /* 0x000fe40000000087 */
[----:B------:R-:W-:-:S02]  /*cd60*/  SHF.R.U32.HI R7, RZ, 0x10, R0 ;  /* 0x00000010ff077819 */ /* 0x000fc40000011600 */
[----:B------:R-:W-:Y:S02]  /*cd70*/  LOP3.LUT R6, R0, 0xffff, RZ, 0xc0, !PT ;  /* 0x0000ffff00067812 */ /* 0x000fe400078ec0ff */
[----:B------:R-:W-:-:S05]  /*cd80*/  SHF.R.U32.HI R0, RZ, 0x18, R0 ;  /* 0x00000018ff007819 */ /* 0x000fca0000011600 */
[----:B------:R-:W-:Y:S01]  /*cd90*/  @!P0 HFMA2.BF16_V2 R187, -RZ.H0_H0, RZ.H0_H0, -R31.H0_H0 ;  /* 0x200000ffffbb8231 */ /* 0x000fe2000034091f */
[----:B------:R-:W-:-:S04]  /*cda0*/  PRMT R199, R31, 0x5410, R135 ;  /* 0x000054101fc77816 */ /* 0x000fc80000000087 */
[----:B------:R-:W-:Y:S02]  /*cdb0*/  @!P0 PRMT R31, R187, 0x5410, RZ ;  /* 0x00005410bb1f8816 */ /* 0x000fe400000000ff */
[----:B------:R-:W-:Y:S01]  /*cdc0*/  ISETP.GE.U32.AND P0, PT, R225, R0, PT ;  /* 0x00000000e100720c */ /* 0x000fe20003f06070 */
[----:B------:R-:W1:Y:S01]  /*cdd0*/  MUFU.EX2 R33, R33 ;  /* 0x0000002100217308 */ /* 0x000e620000000800 */
[----:B------:R-:W-:Y:S02]  /*cde0*/  PRMT R133, R134, 0x7632, R133 ;  /* 0x0000763286857816 */ /* 0x000fe40000000085 */
[----:B------:R-:W-:Y:S01]  /*cdf0*/  SHF.R.U32.HI R6, RZ, 0x8, R6 ;  /* 0x00000008ff067819 */ /* 0x000fe20000011606 */
[----:B------:R-:W-:Y:S01]  /*ce00*/  @!P2 HFMA2.BF16_V2 R183, -RZ.H0_H0, RZ.H0_H0, -R27.H0_H0 ;  /* 0x200000ffffb7a231 */ /* 0x000fe2000034091b */
[----:B------:R-:W-:Y:S02]  /*ce10*/  LOP3.LUT R0, R4, 0xff, RZ, 0xc0, !PT ;  /* 0x000000ff04007812 */ /* 0x000fe400078ec0ff */
[----:B------:R-:W-:Y:S01]  /*ce20*/  LOP3.LUT R6, R6, 0xffff, RZ, 0xc0, !PT ;  /* 0x0000ffff06067812 */ /* 0x000fe200078ec0ff */
[----:B------:R-:W2:Y:S04]  /*ce30*/  MUFU.EX2 R11, R35 ;  /* 0x00000023000b7308 */ /* 0x000ea80000000800 */
[----:B------:R-:W-:Y:S01]  /*ce40*/  @!P0 HFMA2.BF16_V2 R188, -RZ.H0_H0, RZ.H0_H0, -R133.H0_H0 ;  /* 0x200000ffffbc8231 */ /* 0x000fe20000340985 */
[----:B------:R-:W-:-:S02]  /*ce50*/  @!P2 PRMT R27, R183, 0x5410, RZ ;  /* 0x00005410b71ba816 */ /* 0x000fc400000000ff */
[----:B------:R-:W-:Y:S01]  /*ce60*/  PRMT R213, R134, 0x5410, R133 ;  /* 0x0000541086d57816 */ /* 0x000fe20000000085 */
[----:B------:R-:W-:Y:S01]  /*ce70*/  @!P1 HFMA2.BF16_V2 R185, -RZ.H0_H0, RZ.H0_H0, -R28.H0_H0 ;  /* 0x200000ffffb99231 */ /* 0x000fe2000034091c */
[C---:B------:R-:W-:Y:S02]  /*ce80*/  ISETP.GE.U32.AND P2, PT, R225.reuse, R6, PT ;  /* 0x00000006e100720c */ /* 0x040fe40003f46070 */
[----:B------:R-:W-:Y:S02]  /*ce90*/  @!P0 PRMT R133, R188, 0x5410, RZ ;  /* 0x00005410bc858816 */ /* 0x000fe400000000ff */
[----:B------:R-:W-:Y:S02]  /*cea0*/  ISETP.GE.U32.AND P0, PT, R225, R0, PT ;  /* 0x00000000e100720c */ /* 0x000fe40003f06070 */
[----:B------:R-:W-:Y:S02]  /*ceb0*/  LOP3.LUT R7, R7, 0xff, RZ, 0xc0, !PT ;  /* 0x000000ff07077812 */ /* 0x000fe400078ec0ff */
[----:B------:R-:W-:Y:S01]  /*cec0*/  @!P1 PRMT R28, R185, 0x5410, RZ ;  /* 0x00005410b91c9816 */ /* 0x000fe200000000ff */
[----:B------:R-:W3:Y:S01]  /*ced0*/  MUFU.EX2 R18, R18 ;  /* 0x0000001200127308 */ /* 0x000ee20000000800 */
[----:B------:R-:W-:Y:S01]  /*cee0*/  ISETP.GE.U32.AND P1, PT, R225, R7, PT ;  /* 0x00000007e100720c */ /* 0x000fe20003f26070 */
[----:B-1----:R-:W-:Y:S01]  /*cef0*/  FADD.FTZ R7, R33, R8 ;  /* 0x0000000821077221 */ /* 0x002fe20000010000 */
[----:B------:R-:W-:-:S02]  /*cf00*/  LOP3.LUT R0, R4, 0xffff, RZ, 0xc0, !PT ;  /* 0x0000ffff04007812 */ /* 0x000fc400078ec0ff */
[----:B------:R-:W-:Y:S01]  /*cf10*/  F2FP.BF16.F32.PACK_AB R34, R20, R21 ;  /* 0x000000151422723e */ /* 0x000fe200000010ff */
[C---:B--2---:R-:W-:Y:S01]  /*cf20*/  FADD.FTZ R7, R11.reuse, R7 ;  /* 0x000000070b077221 */ /* 0x044fe20000010000 */
[----:B------:R-:W-:Y:S01]  /*cf30*/  SHF.R.U32.HI R0, RZ, 0x8, R0 ;  /* 0x00000008ff007819 */ /* 0x000fe20000011600 */
[----:B------:R-:W1:Y:S01]  /*cf40*/  MUFU.EX2 R21, R175 ;  /* 0x000000af00157308 */ /* 0x000e620000000800 */
[----:B------:R-:W-:Y:S01]  /*cf50*/  F2FP.BF16.F32.PACK_AB R11, R11, R33 ;  /* 0x000000210b0b723e */ /* 0x000fe200000010ff */
[----:B------:R-:W-:Y:S01]  /*cf60*/  @!P2 HFMA2.BF16_V2 R190, -RZ.H0_H0, RZ.H0_H0, -R135.H0_H0 ;  /* 0x200000ffffbea231 */ /* 0x000fe20000340987 */
[----:B------:R-:W-:Y:S01]  /*cf70*/  PRMT R33, R34, 0x7632, R33 ;  /* 0x0000763222217816 */ /* 0x000fe20000000021 */
[----:B------:R-:W-:Y:S01]  /*cf80*/  @!P0 HFMA2.BF16_V2 R191, -RZ.H0_H0, RZ.H0_H0, -R34.H0_H0 ;  /* 0x200000ffffbf8231 */ /* 0x000fe20000340922 */
[----:B------:R-:W-:Y:S02]  /*cf90*/  LOP3.LUT R0, R0, 0xffff, RZ, 0xc0, !PT ;  /* 0x0000ffff00007812 */ /* 0x000fe400078ec0ff */
[----:B------:R-:W-:Y:S01]  /*cfa0*/  SHF.R.U32.HI R6, RZ, 0x18, R4 ;  /* 0x00000018ff067819 */ /* 0x000fe20000011604 */
[----:B------:R-:W2:Y:S01]  /*cfb0*/  MUFU.EX2 R176, R176 ;  /* 0x000000b000b07308 */ /* 0x000ea20000000800 */
[----:B------:R-:W-:-:S02]  /*cfc0*/  @!P2 PRMT R135, R190, 0x5410, RZ ;  /* 0x00005410be87a816 */ /* 0x000fc400000000ff */
[----:B------:R-:W-:Y:S02]  /*cfd0*/  PRMT R212, R34, 0x5410, R33 ;  /* 0x0000541022d47816 */ /* 0x000fe40000000021 */
[----:B------:R-:W-:Y:S02]  /*cfe0*/  ISETP.GE.U32.AND P2, PT, R225, R0, PT ;  /* 0x00000000e100720c */ /* 0x000fe40003f46070 */
[----:B------:R-:W-:Y:S01]  /*cff0*/  @!P0 PRMT R34, R191, 0x5410, RZ ;  /* 0x00005410bf228816 */ /* 0x000fe200000000ff */
[----:B------:R-:W4:Y:S01]  /*d000*/  MUFU.EX2 R174, R178 ;  /* 0x000000b200ae7308 */ /* 0x000f220000000800 */
[----:B------:R-:W-:Y:S01]  /*d010*/  ISETP.GE.U32.AND P0, PT, R225, R6, PT ;  /* 0x00000006e100720c */ /* 0x000fe20003f06070 */
[----:B---3--:R-:W-:Y:S01]  /*d020*/  FADD.FTZ R0, R18, R9 ;  /* 0x0000000912007221 */ /* 0x008fe20000010000 */
[----:B------:R-:W-:Y:S01]  /*d030*/  SHF.R.U32.HI R5, RZ, 0x10, R4 ;  /* 0x00000010ff057819 */ /* 0x000fe20000011604 */
[----:B------:R-:W-:Y:S01]  /*d040*/  @!P1 HFMA2.BF16_V2 R189, -RZ.H0_H0, RZ.H0_H0, -R134.H0_H0 ;  /* 0x200000ffffbd9231 */ /* 0x000fe20000340986 */
[----:B------:R-:W-:-:S03]  /*d050*/  PRMT R35, R132, 0x7632, R35 ;  /* 0x0000763284237816 */ /* 0x000fc60000000023 */
[----:B------:R3:W3:Y:S01]  /*d060*/  MUFU.EX2 R15, R177 ;  /* 0x000000b1000f7308 */ /* 0x0006e20000000800 */
[----:B------:R-:W-:Y:S01]  /*d070*/  LOP3.LUT R4, R5, 0xff, RZ, 0xc0, !PT ;  /* 0x000000ff05047812 */ /* 0x000fe200078ec0ff */
[----:B-1----:R-:W-:Y:S01]  /*d080*/  FADD.FTZ R0, R21, R0 ;  /* 0x0000000015007221 */ /* 0x002fe20000010000 */
[----:B------:R-:W-:Y:S01]  /*d090*/  @!P1 PRMT R134, R189, 0x5410, RZ ;  /* 0x00005410bd869816 */ /* 0x000fe200000000ff */
[----:B------:R-:W-:Y:S01]  /*d0a0*/  @!P2 HFMA2.BF16_V2 R222, -RZ.H0_H0, RZ.H0_H0, -R33.H0_H0 ;  /* 0x200000ffffdea231 */ /* 0x000fe20000340921 */
[----:B------:R-:W-:-:S03]  /*d0b0*/  ISETP.GE.U32.AND P1, PT, R225, R4, PT ;  /* 0x00000004e100720c */ /* 0x000fc60003f26070 */
[----:B------:R-:W1:Y:S01]  /*d0c0*/  MUFU.EX2 R10, R10 ;  /* 0x0000000a000a7308 */ /* 0x000e620000000800 */
[----:B--2---:R-:W-:Y:S01]  /*d0d0*/  FADD.FTZ R0, R176, R0 ;  /* 0x00000000b0007221 */ /* 0x004fe20000010000 */
[----:B------:R-:W-:Y:S01]  /*d0e0*/  @!P0 HFMA2.BF16_V2 R223, -RZ.H0_H0, RZ.H0_H0, -R35.H0_H0 ;  /* 0x200000ffffdf8231 */ /* 0x000fe20000340923 */
[----:B------:R-:W-:Y:S01]  /*d0f0*/  STL [R1+0x88], R206 ;  /* 0x000088ce01007387 */ /* 0x000fe20000100800 */
[----:B------:R-:W-:Y:S01]  /*d100*/  @!P2 PRMT R33, R222, 0x5410, RZ ;  /* 0x00005410de21a816 */ /* 0x000fe200000000ff */
[----:B----4-:R-:W-:Y:S02]  /*d110*/  FADD.FTZ R0, R174, R0 ;  /* 0x00000000ae007221 */ /* 0x010fe40000010000 */
[----:B------:R-:W-:Y:S01]  /*d120*/  STL [R1+0x204], R170 ;  /* 0x000204aa01007387 */ /* 0x000fe20000100800 */
[----:B------:R2:W4:Y:S01]  /*d130*/  MUFU.EX2 R4, R179 ;  /* 0x000000b300047308 */ /* 0x0005220000000800 */
[----:B------:R-:W-:Y:S02]  /*d140*/  PRMT R175, R132, 0x5410, R35 ;  /* 0x0000541084af7816 */ /* 0x000fe40000000023 */
[----:B------:R3:W-:Y:S01]  /*d150*/  STL [R1+0x208], R206 ;  /* 0x000208ce01007387 */ /* 0x0007e20000100800 */
[----:B------:R-:W-:Y:S01]  /*d160*/  @!P0 PRMT R35, R223, 0x5410, RZ ;  /* 0x00005410df238816 */ /* 0x000fe200000000ff */
[-C--:B------:R-:W-:Y:S01]  /*d170*/  FMUL.FTZ R204, R72, R3.reuse ;  /* 0x0000000348cc7220 */ /* 0x080fe20000410000 */
[----:B------:R-:W-:Y:S01]  /*d180*/  F2FP.BF16.F32.PACK_AB R174, R174, R176 ;  /* 0x000000b0aeae723e */ /* 0x000fe200000010ff */
[----:B------:R-:W-:Y:S01]  /*d190*/  STL [R1+0x20c], R199 ;  /* 0x00020cc701007387 */ /* 0x000fe20000100800 */
[-C--:B------:R-:W-:Y:S01]  /*d1a0*/  FMUL.FTZ R203, R73, R3.reuse ;  /* 0x0000000349cb7220 */ /* 0x080fe20000410000 */
        /* <DEDUP_REMOVED lines=62> */
[----:B------:R-:W-:-:S02]  /*d590*/  FMUL.FTZ R247, R129, R3 ;  /* 0x0000000381f77220 */ /* 0x000fc40000410000 */
[----:B------:R1:W3:Y:S01]  /*d5a0*/  MUFU.EX2 R3, R182 ;  /* 0x000000b600037308 */ /* 0x0002e20000000800 */
[----:B------:R-:W-:Y:S01]  /*d5b0*/  FADD.FTZ R0, R15, R0 ;  /* 0x000000000f007221 */ /* 0x000fe20000010000 */
[----:B------:R-:W-:Y:S02]  /*d5c0*/  IMAD.MOV.U32 R40, RZ, RZ, R169 ;  /* 0x000000ffff287224 */ /* 0x000fe400078e00a9 */
[----:B------:R-:W-:Y:S02]  /*d5d0*/  @!P1 HFMA2.BF16_V2 R238, -RZ.H0_H0, RZ.H0_H0, -R132.H0_H0 ;  /* 0x200000ffffee9231 */ /* 0x000fe40000340984 */
[----:B------:R-:W-:Y:S02]  /*d5e0*/  IMAD.MOV.U32 R88, RZ, RZ, R214 ;  /* 0x000000ffff587224 */ /* 0x000fe400078e00d6 */
[----:B------:R-:W-:Y:S01]  /*d5f0*/  FADD.FTZ R0, R10, R0 ;  /* 0x000000000a007221 */ /* 0x000fe20000010000 */
[----:B------:R-:W-:-:S04]  /*d600*/  IMAD.WIDE.U32 R40, R40, -0x326172a9, RZ ;  /* 0xcd9e8d5728287825 */ /* 0x000fc800078e00ff */
[-C--:B------:R-:W-:Y:S01]  /*d610*/  FMUL.FTZ R60, R75, R2.reuse ;  /* 0x000000024b3c7220 */ /* 0x080fe20000410000 */
[----:B------:R-:W-:Y:S01]  /*d620*/  @!P1 PRMT R132, R238, 0x5410, RZ ;  /* 0x00005410ee849816 */ /* 0x000fe200000000ff */
[----:B------:R4:W-:Y:S01]  /*d630*/  STL [R1+0x214], R212 ;  /* 0x000214d401007387 */ /* 0x0009e20000100800 */
[----:B------:R-:W-:Y:S01]  /*d640*/  IMAD.MOV.U32 R96, RZ, RZ, R76 ;  /* 0x000000ffff607224 */ /* 0x000fe200078e004c */
[----:B------:R-:W-:Y:S01]  /*d650*/  MOV R89, R215 ;  /* 0x000000d700597202 */ /* 0x000fe20000000f00 */
[-C--:B------:R-:W-:Y:S01]  /*d660*/  FMUL.FTZ R242, R62, R2.reuse ;  /* 0x000000023ef27220 */ /* 0x080fe20000410000 */
        /* <DEDUP_REMOVED lines=9> */
[----:B------:R3:W-:Y:S01]  /*d700*/  STL [R1+0xc8], R0 ;  /* 0x0000c80001007387 */ /* 0x0007e20000100800 */
[----:B------:R-:W-:-:S02]  /*d710*/  IMAD.MOV.U32 R100, RZ, RZ, R170 ;  /* 0x000000ffff647224 */ /* 0x000fc400078e00aa */
[-C--:B------:R-:W-:Y:S01]  /*d720*/  FMUL.FTZ R166, R166, R2.reuse ;  /* 0x00000002a6a67220 */ /* 0x080fe20000410000 */
[----:B------:R-:W-:Y:S02]  /*d730*/  IMAD.MOV.U32 R238, RZ, RZ, R249 ;  /* 0x000000ffffee7224 */ /* 0x000fe400078e00f9 */
        /* <DEDUP_REMOVED lines=16> */
[-C--:B--2---:R-:W-:Y:S01]  /*d840*/  FMUL.FTZ R179, R39, R2.reuse ;  /* 0x0000000227b37220 */ /* 0x084fe20000410000 */
        /* <DEDUP_REMOVED lines=42> */
[----:B---3--:R-:W-:Y:S01]  /*daf0*/  FADD.FTZ R0, R4, R7 ;  /* 0x0000000704007221 */ /* 0x008fe20000010000 */
[----:B------:R-:W-:-:S02]  /*db00*/  LOP3.LUT R2, R41, R202, R88, 0x96, !PT ;  /* 0x000000ca29027212 */ /* 0x000fc400078e9658 */
[----:B------:R-:W-:Y:S01]  /*db10*/  F2FP.BF16.F32.PACK_AB R15, R10, R15 ;  /* 0x0000000f0a0f723e */ /* 0x000fe200000010ff */
[C---:B------:R-:W-:Y:S01]  /*db20*/  FADD.FTZ R10, R3.reuse, R0 ;  /* 0x00000000030a7221 */ /* 0x040fe20000010000 */
[----:B------:R-:W-:Y:S01]  /*db30*/  F2FP.BF16.F32.PACK_AB R14, R3, R4 ;  /* 0x00000004030e723e */ /* 0x000fe200000010ff */
[----:B------:R-:W-:Y:S01]  /*db40*/  IMAD.WIDE.U32 R2, R2, -0x2daee0ad, RZ ;  /* 0xd2511f5302027825 */ /* 0x000fe200078e00ff */
[----:B------:R-:W-:-:S04]  /*db50*/  MOV R104, R97 ;  /* 0x0000006100687202 */ /* 0x000fc80000000f00 */
[----:B------:R-:W-:Y:S02]  /*db60*/  LOP3.LUT R0, R3, R248, R205, 0x96, !PT ;  /* 0x000000f803007212 */ /* 0x000fe400078e96cd */
[----:B------:R-:W-:Y:S01]  /*db70*/  LOP3.LUT R3, R195, R201, R40, 0x96, !PT ;  /* 0x000000c9c3037212 */ /* 0x000fe200078e9628 */
[----:B------:R-:W-:Y:S01]  /*db80*/  IMAD.MOV.U32 R108, RZ, RZ, R222 ;  /* 0x000000ffff6c7224 */ /* 0x000fe200078e00de */
[----:B------:R-:W-:Y:S01]  /*db90*/  MOV R97, R5 ;  /* 0x0000000500617202 */ /* 0x000fe20000000f00 */
[----:B------:R-:W-:Y:S01]  /*dba0*/  IMAD.MOV.U32 R222, RZ, RZ, R8 ;  /* 0x000000ffffde7224 */ /* 0x000fe200078e0008 */
[----:B------:R-:W-:Y:S01]  /*dbb0*/  MOV R109, R9 ;  /* 0x00000009006d7202 */ /* 0x000fe20000000f00 */
[----:B------:R-:W-:-:S04]  /*dbc0*/  IMAD.WIDE.U32 R4, R3, -0x2daee0ad, RZ ;  /* 0xd2511f5303047825 */ /* 0x000fc800078e00ff */
[----:B------:R-:W-:Y:S01]  /*dbd0*/  IMAD.WIDE.U32 R8, R0, -0x326172a9, RZ ;  /* 0xcd9e8d5700087825 */ /* 0x000fe200078e00ff */
[----:B------:R-:W-:-:S04]  /*dbe0*/  LOP3.LUT R0, R5, R75, R2, 0x96, !PT ;  /* 0x0000004b05007212 */ /* 0x000fc800078e9602 */
[----:B------:R-:W-:Y:S01]  /*dbf0*/  LOP3.LUT R3, R9, R121, R194, 0x96, !PT ;  /* 0x0000007909037212 */ /* 0x000fe200078e96c2 */
[----:B------:R-:W-:Y:S02]  /*dc00*/  IMAD.MOV.U32 R105, RZ, RZ, R96 ;  /* 0x000000ffff697224 */ /* 0x000fe400078e0060 */
[----:B------:R-:W-:Y:S02]  /*dc10*/  IMAD.MOV.U32 R96, RZ, RZ, R6 ;  /* 0x000000ffff607224 */ /* 0x000fe400078e0006 */
[----:B------:R-:W-:-:S04]  /*dc20*/  IMAD.WIDE.U32 R6, R0, -0x326172a9, RZ ;  /* 0xcd9e8d5700067825 */ /* 0x000fc800078e00ff */
[----:B------:R-:W-:Y:S01]  /*dc30*/  IMAD.WIDE.U32 R2, R3, -0x2daee0ad, RZ ;  /* 0xd2511f5303027825 */ /* 0x000fe200078e00ff */
[----:B------:R-:W-:-:S04]  /*dc40*/  LOP3.LUT R0, R7, R207, R8, 0x96, !PT ;  /* 0x000000cf07007212 */ /* 0x000fc800078e9608 */
[----:B------:R-:W-:Y:S01]  /*dc50*/  LOP3.LUT R3, R3, R209, R4, 0x96, !PT ;  /* 0x000000d103037212 */ /* 0x000fe200078e9604 */
[----:B------:R-:W-:-:S04]  /*dc60*/  IMAD.WIDE.U32 R8, R0, -0x2daee0ad, RZ ;  /* 0xd2511f5300087825 */ /* 0x000fc800078e00ff */
[----:B------:R-:W-:Y:S01]  /*dc70*/  IMAD.WIDE.U32 R4, R3, -0x326172a9, RZ ;  /* 0xcd9e8d5703047825 */ /* 0x000fe200078e00ff */
[----:B------:R-:W-:-:S04]  /*dc80*/  LOP3.LUT R2, R9, R208, R2, 0x96, !PT ;  /* 0x000000d009027212 */ /* 0x000fc800078e9602 */
[----:B------:R-:W-:Y:S02]  /*dc90*/  LOP3.LUT R6, R5, R120, R6, 0x96, !PT ;  /* 0x0000007805067212 */ /* 0x000fe400078e9606 */
[----:B------:R-:W1:Y:S01]  /*dca0*/  MUFU.EX2 R5, R250 ;  /* 0x000000fa00057308 */ /* 0x000e620000000800 */
[----:B------:R-:W-:-:S07]  /*dcb0*/  IMAD.WIDE.U32 R2, R2, -0x326172a9, RZ ;  /* 0xcd9e8d5702027825 */ /* 0x000fce00078e00ff */
[----:B------:R-:W2:Y:S01]  /*dcc0*/  MUFU.EX2 R7, R245 ;  /* 0x000000f500077308 */ /* 0x000ea20000000800 */
[----:B------:R-:W-:-:S04]  /*dcd0*/  LOP3.LUT R0, R3, R252, R4, 0x96, !PT ;  /* 0x000000fc03007212 */ /* 0x000fc800078e9604 */
[----:B------:R-:W-:-:S04]  /*dce0*/  LOP3.LUT R4, R0, 0xff, RZ, 0xc0, !PT ;  /* 0x000000ff00047812 */ /* 0x000fc800078ec0ff */
[----:B------:R-:W-:Y:S01]  /*dcf0*/  ISETP.GE.U32.AND P0, PT, R225, R4, PT ;  /* 0x00000004e100720c */ /* 0x000fe20003f06070 */
[----:B-1----:R-:W-:-:S04]  /*dd00*/  FADD.FTZ R4, R5, R10 ;  /* 0x0000000a05047221 */ /* 0x002fc80000010000 */
[----:B--2---:R-:W-:-:S05]  /*dd10*/  FADD.FTZ R4, R7, R4 ;  /* 0x0000000407047221 */ /* 0x004fca0000010000 */
[----:B------:R1:W-:Y:S04]  /*dd20*/  STL [R1+0xc4], R4 ;  /* 0x0000c40401007387 */ /* 0x0003e80000100800 */
[----:B------:R-:W2:Y:S01]  /*dd30*/  LDL R125, [R1+0x128] ;  /* 0x00012800017d7983 */ /* 0x000ea20000100800 */
[----:B------:R-:W-:Y:S02]  /*dd40*/  PRMT R20, R17, 0x7610, R20 ;  /* 0x0000761011147816 */ /* 0x000fe40000000014 */
[----:B------:R-:W-:Y:S02]  /*dd50*/  F2FP.BF16.F32.PACK_AB R13, R13, R19 ;  /* 0x000000130d0d723e */ /* 0x000fe400000010ff */
[----:B------:R-:W-:Y:S01]  /*dd60*/  PRMT R19, R17, 0x7632, R19 ;  /* 0x0000763211137816 */ /* 0x000fe20000000013 */
[----:B------:R-:W-:-:S02]  /*dd70*/  @!P0 HFMA2.BF16_V2 R12, -RZ.H0_H0, RZ.H0_H0, -R20.H0_H0 ;  /* 0x200000ffff0c8231 */ /* 0x000fc40000340914 */
[----:B------:R-:W-:Y:S01]  /*dd80*/  IMAD.MOV.U32 R116, RZ, RZ, R238 ;  /* 0x000000ffff747224 */ /* 0x000fe200078e00ee */
[----:B------:R-:W-:Y:S02]  /*dd90*/  PRMT R238, R20, 0x5410, R19 ;  /* 0x0000541014ee7816 */ /* 0x000fe40000000013 */
[----:B-1----:R-:W-:-:S04]  /*dda0*/  LOP3.LUT R4, R0, 0xffff, RZ, 0xc0, !PT ;  /* 0x0000ffff00047812 */ /* 0x002fc800078ec0ff */
[----:B------:R-:W-:-:S04]  /*ddb0*/  SHF.R.U32.HI R4, RZ, 0x8, R4 ;  /* 0x00000008ff047819 */ /* 0x000fc80000011604 */
[----:B------:R-:W-:Y:S02]  /*ddc0*/  LOP3.LUT R4, R4, 0xffff, RZ, 0xc0, !PT ;  /* 0x0000ffff04047812 */ /* 0x000fe400078ec0ff */
[----:B------:R-:W-:Y:S02]  /*ddd0*/  @!P0 PRMT R20, R12, 0x5410, RZ ;  /* 0x000054100c148816 */ /* 0x000fe400000000ff */
[----:B------:R-:W-:Y:S02]  /*dde0*/  ISETP.GE.U32.AND P0, PT, R225, R4, PT ;  /* 0x00000004e100720c */ /* 0x000fe40003f06070 */
[----:B------:R-:W-:-:S11]  /*ddf0*/  SHF.R.U32.HI R4, RZ, 0x18, R0 ;  /* 0x00000018ff047819 */ /* 0x000fd60000011600 */
[----:B------:R-:W-:-:S05]  /*de00*/  @!P0 HFMA2.BF16_V2 R16, -RZ.H0_H0, RZ.H0_H0, -R19.H0_H0 ;  /* 0x200000ffff108231 */ /* 0x000fca0000340913 */
[----:B------:R-:W-:Y:S02]  /*de10*/  @!P0 PRMT R19, R16, 0x5410, RZ ;  /* 0x0000541010138816 */ /* 0x000fe400000000ff */
[----:B------:R-:W-:Y:S02]  /*de20*/  ISETP.GE.U32.AND P0, PT, R225, R4, PT ;  /* 0x00000004e100720c */ /* 0x000fe40003f06070 */
[----:B------:R-:W-:Y:S01]  /*de30*/  SHF.R.U32.HI R0, RZ, 0x10, R0 ;  /* 0x00000010ff007819 */ /* 0x000fe20000011600 */
[----:B------:R-:W-:Y:S01]  /*de40*/  IMAD.MOV.U32 R112, RZ, RZ, R109 ;  /* 0x000000ffff707224 */ /* 0x000fe200078e006d */
[----:B------:R-:W-:Y:S01]  /*de50*/  PRMT R17, R13, 0x7632, R17 ;  /* 0x000076320d117816 */ /* 0x000fe20000000011 */
[----:B------:R-:W-:Y:S01]  /*de60*/  IMAD.MOV.U32 R109, RZ, RZ, R108 ;  /* 0x000000ffff6d7224 */ /* 0x000fe200078e006c */
[----:B------:R-:W-:Y:S01]  /*de70*/  MOV R108, R105 ;  /* 0x00000069006c7202 */ /* 0x000fe20000000f00 */
[----:B------:R-:W-:Y:S01]  /*de80*/  IMAD.MOV.U32 R105, RZ, RZ, R104 ;  /* 0x000000ffff697224 */ /* 0x000fe200078e0068 */
[----:B------:R-:W-:Y:S01]  /*de90*/  LOP3.LUT R0, R0, 0xff, RZ, 0xc0, !PT ;  /* 0x000000ff00007812 */ /* 0x000fe200078ec0ff */
[----:B------:R-:W-:Y:S01]  /*dea0*/  IMAD.MOV.U32 R104, RZ, RZ, R101 ;  /* 0x000000ffff687224 */ /* 0x000fe200078e0065 */
[----:B------:R-:W-:-:S02]  /*deb0*/  F2FP.BF16.F32.PACK_AB R21, R21, R18 ;  /* 0x000000121515723e */ /* 0x000fc400000010ff */
[----:B------:R-:W-:Y:S01]  /*dec0*/  MOV R101, R100 ;  /* 0x0000006400657202 */ /* 0x000fe20000000f00 */
[----:B------:R-:W-:Y:S01]  /*ded0*/  @!P0 HFMA2.BF16_V2 R36, -RZ.H0_H0, RZ.H0_H0, -R17.H0_H0 ;  /* 0x200000ffff248231 */ /* 0x000fe20000340911 */
[----:B------:R-:W-:Y:S01]  /*dee0*/  PRMT R18, R13, 0x7610, R18 ;  /* 0x000076100d127816 */ /* 0x000fe20000000012 */
[----:B------:R-:W-:Y:S01]  /*def0*/  IMAD.MOV.U32 R100, RZ, RZ, R77 ;  /* 0x000000ffff647224 */ /* 0x000fe200078e004d */
[----:B------:R-:W-:Y:S01]  /*df00*/  ISETP.GE.U32.AND P1, PT, R225, R0, PT ;  /* 0x00000000e100720c */ /* 0x000fe20003f26070 */
[----:B------:R-:W-:Y:S01]  /*df10*/  IMAD.MOV.U32 R77, RZ, RZ, R76 ;  /* 0x000000ffff4d7224 */ /* 0x000fe200078e004c */
[----:B------:R-:W-:Y:S02]  /*df20*/  LOP3.LUT R0, R2, 0xff, RZ, 0xc0, !PT ;  /* 0x000000ff02007812 */ /* 0x000fe400078ec0ff */
[----:B------:R-:W-:Y:S02]  /*df30*/  MOV R76, R223 ;  /* 0x000000df004c7202 */ /* 0x000fe40000000f00 */
[----:B------:R-:W-:-:S02]  /*df40*/  PRMT R223, R18, 0x5410, R17 ;  /* 0x0000541012df7816 */ /* 0x000fc40000000011 */
[----:B------:R-:W-:Y:S02]  /*df50*/  @!P0 PRMT R17, R36, 0x5410, RZ ;  /* 0x0000541024118816 */ /* 0x000fe400000000ff */
[----:B------:R-:W-:Y:S02]  /*df60*/  ISETP.GE.U32.AND P0, PT, R225, R0, PT ;  /* 0x00000000e100720c */ /* 0x000fe40003f06070 */
[----:B------:R-:W-:Y:S02]  /*df70*/  LOP3.LUT R0, R2, 0xffff, RZ, 0xc0, !PT ;  /* 0x0000ffff02007812 */ /* 0x000fe400078ec0ff */
[C---:B------:R-:W-:Y:S02]  /*df80*/  PRMT R16, R11.reuse, 0x7610, R16 ;  /* 0x000076100b107816 */ /* 0x040fe40000000010 */
[----:B------:R-:W-:Y:S02]  /*df90*/  SHF.R.U32.HI R0, RZ, 0x8, R0 ;  /* 0x00000008ff007819 */ /* 0x000fe40000011600 */
[----:B------:R-:W-:-:S02]  /*dfa0*/  PRMT R13, R11, 0x7632, R13 ;  /* 0x000076320b0d7816 */ /* 0x000fc4000000000d */
[----:B------:R-:W-:-:S03]  /*dfb0*/  LOP3.LUT R0, R0, 0xffff, RZ, 0xc0, !PT ;  /* 0x0000ffff00007812 */ /* 0x000fc600078ec0ff */
[----:B------:R-:W-:Y:S01]  /*dfc0*/  @!P0 HFMA2.BF16_V2 R38, -RZ.H0_H0, RZ.H0_H0, -R16.H0_H0 ;  /* 0x200000ffff268231 */ /* 0x000fe20000340910 */
[----:B------:R-:W-:-:S04]  /*dfd0*/  PRMT R245, R16, 0x5410, R13 ;  /* 0x0000541010f57816 */ /* 0x000fc8000000000d */
[----:B------:R-:W-:Y:S02]  /*dfe0*/  @!P0 PRMT R16, R38, 0x5410, RZ ;  /* 0x0000541026108816 */ /* 0x000fe400000000ff */
[----:B------:R-:W-:Y:S02]  /*dff0*/  ISETP.GE.U32.AND P0, PT, R225, R0, PT ;  /* 0x00000000e100720c */ /* 0x000fe40003f06070 */
[--C-:B------:R-:W-:Y:S02]  /*e000*/  SHF.R.U32.HI R0, RZ, 0x10, R2.reuse ;  /* 0x00000010ff007819 */ /* 0x100fe40000011602 */
[----:B------:R-:W-:-:S09]  /*e010*/  SHF.R.U32.HI R2, RZ, 0x18, R2 ;  /* 0x00000018ff027819 */ /* 0x000fd20000011602 */
[----:B------:R-:W-:-:S05]  /*e020*/  @!P0 HFMA2.BF16_V2 R39, -RZ.H0_H0, RZ.H0_H0, -R13.H0_H0 ;  /* 0x200000ffff278231 */ /* 0x000fca000034090d */
[----:B------:R-:W-:Y:S02]  /*e030*/  @!P0 PRMT R13, R39, 0x5410, RZ ;  /* 0x00005410270d8816 */ /* 0x000fe400000000ff */
[----:B------:R-:W-:Y:S01]  /*e040*/  ISETP.GE.U32.AND P0, PT, R225, R2, PT ;  /* 0x00000002e100720c */ /* 0x000fe20003f06070 */
[----:B------:R-:W-:Y:S02]  /*e050*/  @!P1 HFMA2.BF16_V2 R37, -RZ.H0_H0, RZ.H0_H0, -R18.H0_H0 ;  /* 0x200000ffff259231 */ /* 0x000fe40000340912 */
[----:B------:R-:W-:Y:S01]  /*e060*/  IMAD.MOV.U32 R39, RZ, RZ, R116 ;  /* 0x000000ffff277224 */ /* 0x000fe200078e0074 */
[----:B------:R-:W-:Y:S01]  /*e070*/  LOP3.LUT R0, R0, 0xff, RZ, 0xc0, !PT ;  /* 0x000000ff00007812 */ /* 0x000fe200078ec0ff */
[----:B------:R-:W-:Y:S01]  /*e080*/  IMAD.WIDE.U32 R2, R6, -0x2daee0ad, RZ ;  /* 0xd2511f5306027825 */ /* 0x000fe200078e00ff */
[----:B------:R-:W-:Y:S02]  /*e090*/  PRMT R11, R21, 0x7632, R11 ;  /* 0x00007632150b7816 */ /* 0x000fe4000000000b */
[----:B------:R-:W-:-:S02]  /*e0a0*/  @!P1 PRMT R18, R37, 0x5410, RZ ;  /* 0x0000541025129816 */ /* 0x000fc400000000ff */
[----:B------:R-:W-:Y:S02]  /*e0b0*/  ISETP.GE.U32.AND P1, PT, R225, R0, PT ;  /* 0x00000000e100720c */ /* 0x000fe40003f26070 */
[----:B------:R-:W-:Y:S01]  /*e0c0*/  LOP3.LUT R0, R3, R39, R8, 0x96, !PT ;  /* 0x0000002703007212 */ /* 0x000fe200078e9608 */
[----:B------:R-:W-:Y:S01]  /*e0d0*/  @!P0 HFMA2.BF16_V2 R42, -RZ.H0_H0, RZ.H0_H0, -R11.H0_H0 ;  /* 0x200000ffff2a8231 */ /* 0x000fe2000034090b */
[----:B------:R-:W-:Y:S02]  /*e0e0*/  PRMT R12, R21, 0x7610, R12 ;  /* 0x00007610150c7816 */ /* 0x000fe4000000000c */
        /* <DEDUP_REMOVED lines=8> */
[----:B------:R-:W-:Y:S01]  /*e170*/  PRMT R9, R14, 0x7632, R9 ;  /* 0x000076320e097816 */ /* 0x000fe20000000009 */
[----:B------:R-:W-:Y:S01]  /*e180*/  IMAD.MOV.U32 R117, RZ, RZ, R200 ;  /* 0x000000ffff757224 */ /* 0x000fe200078e00c8 */
        /* <DEDUP_REMOVED lines=9> */
[----:B------:R-:W-:Y:S02]  /*e220*/  ISETP.GE.U32.AND P0, PT, R225, R0, PT ;  /* 0x00000000e100720c */ /* 0x000fe40003f06070 */
[----:B------:R-:W-:Y:S02]  /*e230*/  F2FP.BF16.F32.PACK_AB R5, R7, R5 ;  /* 0x000000050705723e */ /* 0x000fe400000010ff */
[C---:B------:R-:W-:Y:S01]  /*e240*/  PRMT R7, R174.reuse, 0x7632, R7 ;  /* 0x00007632ae077816 */ /* 0x040fe20000000007 */
[----:B------:R-:W-:Y:S01]  /*e250*/  IMAD.MOV.U32 R124, RZ, RZ, R116 ;  /* 0x000000ffff7c7224 */ /* 0x000fe200078e0074 */
[----:B------:R-:W-:Y:S01]  /*e260*/  MOV R116, R108 ;  /* 0x0000006c00747202 */ /* 0x000fe20000000f00 */
[----:B------:R-:W-:Y:S01]  /*e270*/  IMAD.MOV.U32 R108, RZ, RZ, R104 ;  /* 0x000000ffff6c7224 */ /* 0x000fe200078e0068 */
[----:B------:R-:W-:Y:S01]  /*e280*/  PRMT R8, R174, 0x7610, R8 ;  /* 0x00007610ae087816 */ /* 0x000fe20000000008 */
[----:B------:R-:W-:Y:S01]  /*e290*/  IMAD.MOV.U32 R104, RZ, RZ, R100 ;  /* 0x000000ffff687224 */ /* 0x000fe200078e0064 */
[----:B------:R-:W-:Y:S01]  /*e2a0*/  MOV R100, R84 ;  /* 0x0000005400647202 */ /* 0x000fe20000000f00 */
[----:B------:R-:W-:-:S02]  /*e2b0*/  IMAD.MOV.U32 R84, RZ, RZ, R76 ;  /* 0x000000ffff547224 */ /* 0x000fc400078e004c */
[----:B------:R-:W-:Y:S01]  /*e2c0*/  @!P0 HFMA2.BF16_V2 R47, -RZ.H0_H0, RZ.H0_H0, -R7.H0_H0 ;  /* 0x200000ffff2f8231 */ /* 0x000fe20000340907 */
[----:B------:R-:W-:Y:S01]  /*e2d0*/  LOP3.LUT R0, R2, 0xff, RZ, 0xc0, !PT ;  /* 0x000000ff02007812 */ /* 0x000fe200078ec0ff */
[----:B------:R-:W-:Y:S01]  /*e2e0*/  IMAD.MOV.U32 R76, RZ, RZ, R203 ;  /* 0x000000ffff4c7224 */ /* 0x000fe200078e00cb */
[----:B------:R-:W-:Y:S02]  /*e2f0*/  PRMT R203, R8, 0x5410, R7 ;  /* 0x0000541008cb7816 */ /* 0x000fe40000000007 */
[----:B------:R-:W-:Y:S02]  /*e300*/  @!P0 PRMT R7, R47, 0x5410, RZ ;  /* 0x000054102f078816 */ /* 0x000fe400000000ff */
[----:B------:R-:W-:Y:S02]  /*e310*/  ISETP.GE.U32.AND P0, PT, R225, R0, PT ;  /* 0x00000000e100720c */ /* 0x000fe40003f06070 */
[----:B------:R-:W-:Y:S01]  /*e320*/  LOP3.LUT R0, R2, 0xffff, RZ, 0xc0, !PT ;  /* 0x0000ffff02007812 */ /* 0x000fe200078ec0ff */
[----:B------:R-:W-:Y:S01]  /*e330*/  IMAD.MOV.U32 R174, RZ, RZ, R121 ;  /* 0x000000ffffae7224 */ /* 0x000fe200078e0079 */
[----:B------:R-:W-:-:S02]  /*e340*/  PRMT R6, R5, 0x7610, R6 ;  /* 0x0000761005067816 */ /* 0x000fc40000000006 */
[----:B------:R-:W-:Y:S01]  /*e350*/  MOV R121, R117 ;  /* 0x0000007500797202 */ /* 0x000fe20000000f00 */
[----:B------:R-:W-:Y:S01]  /*e360*/  IMAD.MOV.U32 R117, RZ, RZ, R109 ;  /* 0x000000ffff757224 */ /* 0x000fe200078e006d */
[----:B------:R-:W-:Y:S01]  /*e370*/  SHF.R.U32.HI R0, RZ, 0x8, R0 ;  /* 0x00000008ff007819 */ /* 0x000fe20000011600 */
[----:B------:R-:W-:Y:S01]  /*e380*/  IMAD.MOV.U32 R109, RZ, RZ, R105 ;  /* 0x000000ffff6d7224 */ /* 0x000fe200078e0069 */
[----:B------:R-:W-:Y:S01]  /*e390*/  MOV R105, R101 ;  /* 0x0000006500697202 */ /* 0x000fe20000000f00 */
[----:B------:R-:W-:Y:S01]  /*e3a0*/  IMAD.MOV.U32 R101, RZ, RZ, R85 ;  /* 0x000000ffff657224 */ /* 0x000fe200078e0055 */
[----:B------:R-:W-:Y:S01]  /*e3b0*/  PRMT R5, R5, 0x7632, R5 ;  /* 0x0000763205057816 */ /* 0x000fe20000000005 */
[----:B------:R-:W-:Y:S02]  /*e3c0*/  @!P0 HFMA2.BF16_V2 R48, -RZ.H0_H0, RZ.H0_H0, -R6.H0_H0 ;  /* 0x200000ffff308231 */ /* 0x000fe40000340906 */
[----:B------:R-:W-:Y:S01]  /*e3d0*/  IMAD.MOV.U32 R85, RZ, RZ, R77 ;  /* 0x000000ffff557224 */ /* 0x000fe200078e004d */
[----:B------:R-:W-:-:S02]  /*e3e0*/  LOP3.LUT R0, R0, 0xffff, RZ, 0xc0, !PT ;  /* 0x0000ffff00007812 */ /* 0x000fc400078ec0ff */
[----:B------:R-:W-:Y:S02]  /*e3f0*/  MOV R77, R204 ;  /* 0x000000cc004d7202 */ /* 0x000fe40000000f00 */
[----:B------:R-:W-:Y:S02]  /*e400*/  PRMT R204, R6, 0x5410, R5 ;  /* 0x0000541006cc7816 */ /* 0x000fe40000000005 */
[----:B------:R-:W-:Y:S02]  /*e410*/  @!P0 PRMT R6, R48, 0x5410, RZ ;  /* 0x0000541030068816 */ /* 0x000fe400000000ff */
[----:B------:R-:W-:Y:S02]  /*e420*/  ISETP.GE.U32.AND P0, PT, R225, R0, PT ;  /* 0x00000000e100720c */ /* 0x000fe40003f06070 */
[----:B------:R-:W-:-:S04]  /*e430*/  SHF.R.U32.HI R0, RZ, 0x10, R2 ;  /* 0x00000010ff007819 */ /* 0x000fc80000011602 */
[----:B------:R-:W-:-:S07]  /*e440*/  LOP3.LUT R0, R0, 0xff, RZ, 0xc0, !PT ;  /* 0x000000ff00007812 */ /* 0x000fce00078ec0ff */
[----:B------:R-:W-:Y:S01]  /*e450*/  @!P0 HFMA2.BF16_V2 R49, -RZ.H0_H0, RZ.H0_H0, -R5.H0_H0 ;  /* 0x200000ffff318231 */ /* 0x000fe20000340905 */
[----:B------:R-:W-:Y:S01]  /*e460*/  LOP3.LUT R22, R217, R207, R22, 0x96, !PT ;  /* 0x000000cfd9167212 */ /* 0x000fe200078e9616 */
[----:B------:R-:W-:-:S03]  /*e470*/  @!P1 HFMA2.BF16_V2 R43, -RZ.H0_H0, RZ.H0_H0, -R12.H0_H0 ;  /* 0x200000ffff2b9231 */ /* 0x000fc6000034090c */
[----:B------:R-:W-:Y:S02]  /*e480*/  @!P0 PRMT R5, R49, 0x5410, RZ ;  /* 0x0000541031058816 */ /* 0x000fe400000000ff */
[----:B------:R-:W-:Y:S02]  /*e490*/  ISETP.GE.U32.AND P0, PT, R225, R0, PT ;  /* 0x00000000e100720c */ /* 0x000fe40003f06070 */
[----:B------:R-:W-:Y:S02]  /*e4a0*/  LOP3.LUT R0, R23, R174, R194, 0x96, !PT ;  /* 0x000000ae17007212 */ /* 0x000fe400078e96c2 */
[----:B------:R-:W-:Y:S02]  /*e4b0*/  LOP3.LUT R4, R4, 0xff, RZ, 0xc0, !PT ;  /* 0x000000ff04047812 */ /* 0x000fe400078ec0ff */
[----:B------:R-:W-:Y:S01]  /*e4c0*/  @!P1 PRMT R12, R43, 0x5410, RZ ;  /* 0x000054102b0c9816 */ /* 0x000fe200000000ff */
[----:B------:R-:W-:Y:S01]  /*e4d0*/  IMAD R0, R0, -0x2daee0ad, RZ ;  /* 0xd2511f5300007824 */ /* 0x000fe200078e02ff */
[----:B------:R-:W-:Y:S01]  /*e4e0*/  ISETP.GE.U32.AND P1, PT, R225, R4, PT ;  /* 0x00000004e100720c */ /* 0x000fe20003f26070 */
[----:B------:R-:W-:Y:S01]  /*e4f0*/  IMAD.WIDE.U32 R42, R22, -0x2daee0ad, RZ ;  /* 0xd2511f53162a7825 */ /* 0x000fe200078e00ff */
[----:B------:R-:W-:-:S03]  /*e500*/  PRMT R4, R15, 0x7632, R4 ;  /* 0x000076320f047816 */ /* 0x000fc60000000004 */
[----:B------:R-:W-:Y:S01]  /*e510*/  @!P0 HFMA2.BF16_V2 R50, -RZ.H0_H0, RZ.H0_H0, -R15.H0_H0 ;  /* 0x200000ffff328231 */ /* 0x000fe2000034090f */
[----:B------:R-:W-:Y:S02]  /*e520*/  LOP3.LUT R0, R43, R208, R0, 0x96, !PT ;  /* 0x000000d02b007212 */ /* 0x000fe400078e9600 */
[C---:B------:R-:W-:Y:S02]  /*e530*/  @P0 PRMT R21, R15.reuse, 0x7610, R21 ;  /* 0x000076100f150816 */ /* 0x040fe40000000015 */
[----:B------:R-:W-:Y:S01]  /*e540*/  PRMT R250, R15, 0x5410, R4 ;  /* 0x000054100ffa7816 */ /* 0x000fe20000000004 */
[----:B------:R-:W-:Y:S01]  /*e550*/  IMAD.MOV.U32 R14, RZ, RZ, R192 ;  /* 0x000000ffff0e7224 */ /* 0x000fe200078e00c0 */
[----:B------:R-:W-:Y:S02]  /*e560*/  SHF.R.U32.HI R2, RZ, 0x18, R2 ;  /* 0x00000018ff027819 */ /* 0x000fe40000011602 */
[----:B------:R-:W-:Y:S01]  /*e570*/  MOV R15, R193 ;  /* 0x000000c1000f7202 */ /* 0x000fe20000000f00 */
[----:B------:R-:W-:Y:S01]  /*e580*/  IMAD.WIDE.U32 R22, R0, -0x326172a9, RZ ;  /* 0xcd9e8d5700167825 */ /* 0x000fe200078e00ff */
[----:B------:R-:W-:-:S02]  /*e590*/  @!P0 PRMT R21, R50, 0x5410, RZ ;  /* 0x0000541032158816 */ /* 0x000fc400000000ff */
[----:B------:R-:W-:Y:S01]  /*e5a0*/  ISETP.GE.U32.AND P0, PT, R225, R2, PT ;  /* 0x00000002e100720c */ /* 0x000fe20003f06070 */
[----:B------:R-:W-:Y:S01]  /*e5b0*/  ST.E.U16 desc[UR4][R14.64+-0x80], R26 ;  /* 0xffff801a0e007985 */ /* 0x000fe2000c101504 */
[----:B------:R-:W-:-:S03]  /*e5c0*/  LOP3.LUT R0, R23, R252, R172, 0x96, !PT ;  /* 0x000000fc17007212 */ /* 0x000fc600078e96ac */
[----:B------:R-:W-:Y:S01]  /*e5d0*/  ST.E.U16 desc[UR4][R14.64+-0x7e], R25 ;  /* 0xffff82190e007985 */ /* 0x000fe2000c101504 */
[----:B------:R-:W-:-:S07]  /*e5e0*/  @!P1 HFMA2.BF16_V2 R46, -RZ.H0_H0, RZ.H0_H0, -R8.H0_H0 ;  /* 0x200000ffff2e9231 */ /* 0x000fce0000340908 */
[----:B------:R-:W-:Y:S02]  /*e5f0*/  @!P0 HFMA2.BF16_V2 R51, -RZ.H0_H0, RZ.H0_H0, -R4.H0_H0 ;  /* 0x200000ffff338231 */ /* 0x000fe40000340904 */
[----:B--2---:R-:W-:-:S05]  /*e600*/  IMAD.WIDE R2, R125, 0x2, R14 ;  /* 0x000000027d027825 */ /* 0x004fca00078e020e */
[----:B------:R-:W-:Y:S04]  /*e610*/  ST.E.U16 desc[UR4][R2.64+-0x80], R30 ;  /* 0xffff801e02007985 */ /* 0x000fe8000c101504 */
[----:B------:R-:W-:Y:S04]  /*e620*/  ST.E.U16 desc[UR4][R2.64+-0x7e], R29 ;  /* 0xffff821d02007985 */ /* 0x000fe8000c101504 */
[----:B------:R1:W-:Y:S04]  /*e630*/  ST.E.U16 desc[UR4][R14.64+-0x70], R24 ;  /* 0xffff90180e007985 */ /* 0x0003e8000c101504 */
[----:B------:R-:W-:Y:S04]  /*e640*/  ST.E.U16 desc[UR4][R14.64+-0x6e], R27 ;  /* 0xffff921b0e007985 */ /* 0x000fe8000c101504 */
[----:B------:R2:W-:Y:S04]  /*e650*/  ST.E.U16 desc[UR4][R2.64+-0x70], R28 ;  /* 0xffff901c02007985 */ /* 0x0005e8000c101504 */
[----:B------:R-:W-:Y:S04]  /*e660*/  ST.E.U16 desc[UR4][R2.64+-0x6e], R32 ;  /* 0xffff922002007985 */ /* 0x000fe8000c101504 */
[----:B------:R-:W-:Y:S04]  /*e670*/  ST.E.U16 desc[UR4][R14.64+-0x60], R31 ;  /* 0xffffa01f0e007985 */ /* 0x000fe8000c101504 */
[----:B------:R-:W-:Y:S01]  /*e680*/  ST.E.U16 desc[UR4][R14.64+-0x5e], R135 ;  /* 0xffffa2870e007985 */ /* 0x000fe2000c101504 */
[----:B-1----:R-:W-:-:S04]  /*e690*/  LOP3.LUT R24, R0, 0xffff, RZ, 0xc0, !PT ;  /* 0x0000ffff00187812 */ /* 0x002fc800078ec0ff */
[----:B------:R-:W-:Y:S02]  /*e6a0*/  SHF.R.U32.HI R25, RZ, 0x8, R24 ;  /* 0x00000008ff197819 */ /* 0x000fe40000011618 */
[----:B------:R-:W-:Y:S01]  /*e6b0*/  LOP3.LUT R24, R0, 0xff, RZ, 0xc0, !PT ;  /* 0x000000ff00187812 */ /* 0x000fe200078ec0ff */
[----:B------:R-:W-:Y:S01]  /*e6c0*/  ST.E.U16 desc[UR4][R2.64+-0x60], R134 ;  /* 0xffffa08602007985 */ /* 0x000fe2000c101504 */
[----:B------:R-:W-:Y:S02]  /*e6d0*/  @!P1 PRMT R8, R46, 0x5410, RZ ;  /* 0x000054102e089816 */ /* 0x000fe400000000ff */
[----:B--2---:R-:W-:Y:S01]  /*e6e0*/  PRMT R28, R24, 0x5410, R25 ;  /* 0x00005410181c7816 */ /* 0x004fe20000000019 */
[----:B------:R1:W-:Y:S01]  /*e6f0*/  ST.E.U16 desc[UR4][R2.64+-0x5e], R133 ;  /* 0xffffa28502007985 */ /* 0x0003e2000c101504 */
[----:B------:R-:W-:-:S03]  /*e700*/  SHF.R.U32.HI R25, RZ, 0x10, R0 ;  /* 0x00000010ff197819 */ /* 0x000fc60000011600 */
[----:B------:R-:W-:Y:S04]  /*e710*/  ST.E.U16 desc[UR4][R14.64+-0x50], R34 ;  /* 0xffffb0220e007985 */ /* 0x000fe8000c101504 */
[----:B------:R-:W-:Y:S01]  /*e720*/  ST.E.U16 desc[UR4][R14.64+-0x4e], R33 ;  /* 0xffffb2210e007985 */ /* 0x000fe2000c101504 */
[----:B------:R-:W-:-:S03]  /*e730*/  @!P0 PRMT R4, R51, 0x5410, RZ ;  /* 0x0000541033048816 */ /* 0x000fc600000000ff */
[----:B------:R-:W-:Y:S01]  /*e740*/  ST.E.U16 desc[UR4][R2.64+-0x50], R132 ;  /* 0xffffb08402007985 */ /* 0x000fe2000c101504 */
[----:B------:R-:W-:-:S03]  /*e750*/  SHF.R.U32.HI R24, RZ, 0x18, R0 ;  /* 0x00000018ff187819 */ /* 0x000fc60000011600 */
[----:B------:R-:W-:Y:S01]  /*e760*/  ST.E.U16 desc[UR4][R2.64+-0x4e], R35 ;  /* 0xffffb22302007985 */ /* 0x000fe2000c101504 */
[----:B------:R-:W-:-:S03]  /*e770*/  LOP3.LUT R0, R25, 0xff, RZ, 0xc0, !PT ;  /* 0x000000ff19007812 */ /* 0x000fc600078ec0ff */
[----:B------:R-:W-:Y:S04]  /*e780*/  ST.E.U16 desc[UR4][R14.64+-0x40], R20 ;  /* 0xffffc0140e007985 */ /* 0x000fe8000c101504 */
[----:B------:R-:W-:Y:S04]  /*e790*/  ST.E.U16 desc[UR4][R14.64+-0x3e], R19 ;  /* 0xffffc2130e007985 */ /* 0x000fe8000c101504 */
[----:B------:R-:W-:Y:S04]  /*e7a0*/  ST.E.U16 desc[UR4][R2.64+-0x40], R18 ;  /* 0xffffc01202007985 */ /* 0x000fe8000c101504 */
[----:B------:R-:W-:Y:S04]  /*e7b0*/  ST.E.U16 desc[UR4][R2.64+-0x3e], R17 ;  /* 0xffffc21102007985 */ /* 0x000fe8000c101504 */
[----:B------:R-:W-:Y:S04]  /*e7c0*/  ST.E.U16 desc[UR4][R14.64+-0x30], R16 ;  /* 0xffffd0100e007985 */ /* 0x000fe8000c101504 */
[----:B------:R-:W-:Y:S04]  /*e7d0*/  ST.E.U16 desc[UR4][R14.64+-0x2e], R13 ;  /* 0xffffd20d0e007985 */ /* 0x000fe8000c101504 */
[----:B------:R-:W-:Y:S04]  /*e7e0*/  ST.E.U16 desc[UR4][R2.64+-0x30], R12 ;  /* 0xffffd00c02007985 */ /* 0x000fe8000c101504 */
[----:B------:R-:W-:Y:S01]  /*e7f0*/  ST.E.U16 desc[UR4][R2.64+-0x2e], R11 ;  /* 0xffffd20b02007985 */ /* 0x000fe2000c101504 */
[----:B------:R-:W-:-:S03]  /*e800*/  PRMT R29, R0, 0x5410, R24 ;  /* 0x00005410001d7816 */ /* 0x000fc60000000018 */
        /* <DEDUP_REMOVED lines=8> */
[----:B------:R-:W3:Y:S01]  /*e890*/  LDSM.16.MT88.4 R24, [R171+0x18000] ;  /* 0x01800000ab18783b */ /* 0x000ee20000004200 */
[----:B------:R-:W-:-:S02]  /*e8a0*/  LOP3.LUT R0, R22, 0xffff, RZ, 0xc0, !PT ;  /* 0x0000ffff16007812 */ /* 0x000fc400078ec0ff */
[----:B------:R-:W-:Y:S01]  /*e8b0*/  LOP3.LUT R23, R22, 0xff, RZ, 0xc0, !PT ;  /* 0x000000ff16177812 */ /* 0x000fe200078ec0ff */
[----:B------:R-:W-:Y:S01]  /*e8c0*/  IMAD.MOV.U32 R125, RZ, RZ, R121 ;  /* 0x000000ffff7d7224 */ /* 0x000fe200078e0079 */
[----:B------:R-:W-:Y:S01]  /*e8d0*/  SHF.R.U32.HI R0, RZ, 0x8, R0 ;  /* 0x00000008ff007819 */ /* 0x000fe20000011600 */
[----:B------:R-:W-:Y:S01]  /*e8e0*/  IMAD.MOV.U32 R127, RZ, RZ, R91 ;  /* 0x000000ffff7f7224 */ /* 0x000fe200078e005b */
[----:B------:R-:W-:Y:S01]  /*e8f0*/  MOV R126, R86 ;  /* 0x00000056007e7202 */ /* 0x000fe20000000f00 */
[----:B------:R-:W-:Y:S01]  /*e900*/  IMAD.MOV.U32 R95, RZ, RZ, R77 ;  /* 0x000000ffff5f7224 */ /* 0x000fe200078e004d */
[----:B------:R-:W-:Y:S01]  /*e910*/  PRMT R23, R23, 0x5410, R0 ;  /* 0x0000541017177816 */ /* 0x000fe20000000000 */
[----:B------:R-:W-:Y:S01]  /*e920*/  IMAD.MOV.U32 R115, RZ, RZ, R85 ;  /* 0x000000ffff737224 */ /* 0x000fe200078e0055 */
[----:B------:R-:W-:Y:S01]  /*e930*/  SHF.R.U32.HI R0, RZ, 0x10, R22 ;  /* 0x00000010ff007819 */ /* 0x000fe20000011616 */
[----:B------:R-:W-:Y:S01]  /*e940*/  IMAD.MOV.U32 R114, RZ, RZ, R84 ;  /* 0x000000ffff727224 */ /* 0x000fe200078e0054 */
[----:B------:R-:W-:-:S02]  /*e950*/  PRMT R121, R225, 0x7054, R225 ;  /* 0x00007054e1797816 */ /* 0x000fc400000000e1 */
[----:B------:R-:W-:Y:S02]  /*e960*/  MOV R38, R101 ;  /* 0x0000006500267202 */ /* 0x000fe40000000f00 */
[----:B------:R-:W-:Y:S01]  /*e970*/  MOV R36, R100 ;  /* 0x0000006400247202 */ /* 0x000fe20000000f00 */
[----:B-1----:R-:W-:Y:S01]  /*e980*/  IMAD.MOV.U32 R133, RZ, RZ, R89 ;  /* 0x000000ffff857224 */ /* 0x002fe200078e0059 */
[----:B------:R-:W-:Y:S01]  /*e990*/  SHF.R.U32.HI R22, RZ, 0x18, R22 ;  /* 0x00000018ff167819 */ /* 0x000fe20000011616 */
[----:B------:R-:W-:Y:S01]  /*e9a0*/  IMAD.MOV.U32 R37, RZ, RZ, R63 ;  /* 0x000000ffff257224 */ /* 0x000fe200078e003f */
[----:B------:R-:W-:Y:S01]  /*e9b0*/  MOV R130, R90 ;  /* 0x0000005a00827202 */ /* 0x000fe20000000f00 */
[----:B------:R-:W-:Y:S01]  /*e9c0*/  IMAD.MOV.U32 R131, RZ, RZ, R62 ;  /* 0x000000ffff837224 */ /* 0x000fe200078e003e */
[----:B--2---:R-:W-:Y:S01]  /*e9d0*/  LOP3.LUT R3, R0, 0xff, RZ, 0xc0, !PT ;  /* 0x000000ff00037812 */ /* 0x004fe200078ec0ff */
[----:B------:R-:W-:Y:S01]  /*e9e0*/  IMAD.MOV.U32 R35, RZ, RZ, R93 ;  /* 0x000000ffff237224 */ /* 0x000fe200078e005d */
[--C-:B------:R-:W-:Y:S01]  /*e9f0*/  HSET2.LE.AND R0, R28, R121.reuse, PT ;  /* 0x000000791c007233 */ /* 0x100fe20003803000 */
[----:B------:R-:W-:Y:S01]  /*ea00*/  IMAD.MOV.U32 R132, RZ, RZ, R88 ;  /* 0x000000ffff847224 */ /* 0x000fe200078e0058 */
[----:B------:R-:W-:Y:S01]  /*ea10*/  HSET2.LE.AND R2, R29, R121, PT ;  /* 0x000000791d027233 */ /* 0x000fe20003803000 */
[----:B------:R-:W1:Y:S01]  /*ea20*/  LDSM.16.MT88.4 R16, [R196+0x18000] ;  /* 0x01800000c410783b */ /* 0x000e620000004200 */
[----:B------:R-:W-:-:S02]  /*ea30*/  PRMT R3, R3, 0x5410, R22 ;  /* 0x0000541003037816 */ /* 0x000fc40000000016 */
[----:B------:R-:W-:Y:S01]  /*ea40*/  LOP3.LUT R4, R125, R0, RZ, 0xc0, !PT ;  /* 0x000000007d047212 */ /* 0x000fe200078ec0ff */
[----:B------:R-:W-:Y:S01]  /*ea50*/  IMAD.MOV.U32 R91, RZ, RZ, R61 ;  /* 0x000000ffff5b7224 */ /* 0x000fe200078e003d */
[----:B------:R-:W-:Y:S01]  /*ea60*/  LOP3.LUT R5, R124, R2, RZ, 0xc0, !PT ;  /* 0x000000027c057212 */ /* 0x000fe200078ec0ff */
[----:B------:R-:W-:Y:S01]  /*ea70*/  IMAD.MOV.U32 R90, RZ, RZ, R60 ;  /* 0x000000ffff5a7224 */ /* 0x000fe200078e003c */
[--C-:B------:R-:W-:Y:S01]  /*ea80*/  HSET2.LE.AND R0, R23, R121.reuse, PT ;  /* 0x0000007917007233 */ /* 0x100fe20003803000 */
[----:B------:R-:W-:Y:S01]  /*ea90*/  IMAD.MOV.U32 R135, RZ, RZ, R38 ;  /* 0x000000ffff877224 */ /* 0x000fe200078e0026 */
[----:B------:R-:W-:Y:S01]  /*eaa0*/  HSET2.LE.AND R2, R3, R121, PT ;  /* 0x0000007903027233 */ /* 0x000fe20003803000 */
[----:B------:R-:W2:Y:S02]  /*eab0*/  LDSM.16.MT88.4 R8, [R198+0x18000] ;  /* 0x01800000c608783b */ /* 0x000ea40000004200 */
[----:B------:R-:W-:Y:S02]  /*eac0*/  LOP3.LUT R6, R251, R0, RZ, 0xc0, !PT ;  /* 0x00000000fb067212 */ /* 0x000fe400078ec0ff */
[----:B------:R-:W-:Y:S01]  /*ead0*/  LOP3.LUT R7, R239, R2, RZ, 0xc0, !PT ;  /* 0x00000002ef077212 */ /* 0x000fe200078ec0ff */
[----:B------:R-:W4:Y:S01]  /*eae0*/  LDSM.16.MT88.4 R12, [R171+0x1a000] ;  /* 0x01a00000ab0c783b */ /* 0x000f220000004200 */
[----:B------:R-:W-:-:S02]  /*eaf0*/  MOV R2, R97 ;  /* 0x0000006100027202 */ /* 0x000fc40000000f00 */
[----:B------:R-:W-:Y:S01]  /*eb00*/  MOV R134, R36 ;  /* 0x0000002400867202 */ /* 0x000fe20000000f00 */
[----:B------:R-:W4:Y:S02]  /*eb10*/  LDSM.16.MT88.4 R20, [R196+0x1a000] ;  /* 0x01a00000c414783b */ /* 0x000f240000004200 */
[C---:B---3--:R-:W-:Y:S01]  /*eb20*/  HMMA.16816.F32.BF16 R84, R4.reuse, R24, R164 ;  /* 0x000000180454723c */ /* 0x048fe200000418a4 */
        /* <DEDUP_REMOVED lines=9> */
[----:B------:R-:W-:Y:S01]  /*ebc0*/  LDSM.16.MT88.4 R28, [R197+0x18000] ;  /* 0x01800000c51c783b */ /* 0x000fe20000004200 */
[----:B------:R-:W-:Y:S01]  /*ebd0*/  IMAD.MOV.U32 R167, RZ, RZ, R91 ;  /* 0x000000ffffa77224 */ /* 0x000fe200078e005b */
[----:B------:R-:W-:Y:S01]  /*ebe0*/  HMMA.16816.F32.BF16 R60, R4, R26, R160 ;  /* 0x0000001a043c723c */ /* 0x000fe200000418a0 */
[----:B------:R-:W-:Y:S01]  /*ebf0*/  MOV R164, R132 ;  /* 0x0000008400a47202 */ /* 0x000fe20000000f00 */
[----:B------:R-:W-:-:S02]  /*ec00*/  IMAD.MOV.U32 R125, RZ, RZ, R109 ;  /* 0x000000ffff7d7224 */ /* 0x000fc400078e006d */
[----:B------:R-:W-:Y:S01]  /*ec10*/  IMAD.MOV.U32 R124, RZ, RZ, R108 ;  /* 0x000000ffff7c7224 */ /* 0x000fe200078e006c */
[----:B------:R-:W-:Y:S01]  /*ec20*/  MOV R50, R99 ;  /* 0x0000006300327202 */ /* 0x000fe20000000f00 */
[C---:B-1----:R-:W-:Y:S01]  /*ec30*/  HMMA.16816.F32.BF16 R80, R4.reuse, R16, R156 ;  /* 0x000000100450723c */ /* 0x042fe2000004189c */
[----:B------:R-:W-:Y:S01]  /*ec40*/  IMAD.MOV.U32 R160, RZ, RZ, R165 ;  /* 0x000000ffffa07224 */ /* 0x000fe200078e00a5 */
[----:B------:R-:W-:Y:S01]  /*ec50*/  MOV R162, R167 ;  /* 0x000000a700a27202 */ /* 0x000fe20000000f00 */
[----:B------:R-:W-:Y:S02]  /*ec60*/  IMAD.MOV.U32 R165, RZ, RZ, R133 ;  /* 0x000000ffffa57224 */ /* 0x000fe400078e0085 */
[----:B------:R-:W-:Y:S02]  /*ec70*/  IMAD.MOV.U32 R51, RZ, RZ, R98 ;  /* 0x000000ffff337224 */ /* 0x000fe400078e0062 */
[----:B------:R-:W-:Y:S01]  /*ec80*/  IMAD.MOV.U32 R0, RZ, RZ, R96 ;  /* 0x000000ffff007224 */ /* 0x000fe200078e0060 */
[C---:B--2---:R-:W-:Y:S01]  /*ec90*/  HMMA.16816.F32.BF16 R76, R4.reuse, R8, R148 ;  /* 0x00000008044c723c */ /* 0x044fe20000041894 */
        /* <DEDUP_REMOVED lines=10> */
[----:B------:R-:W2:Y:S01]  /*ed40*/  LDL.LU R212, [R1+0x214] ;  /* 0x0002140001d47983 */ /* 0x000ea20000300800 */
[----:B------:R-:W-:-:S03]  /*ed50*/  IMAD.MOV.U32 R134, RZ, RZ, R213 ;  /* 0x000000ffff867224 */ /* 0x000fc600078e00d5 */
[----:B------:R-:W3:Y:S04]  /*ed60*/  LDL.LU R213, [R1+0x210] ;  /* 0x0002100001d57983 */ /* 0x000ee80000300800 */
[----:B------:R-:W2:Y:S01]  /*ed70*/  LDL.LU R199, [R1+0x20c] ;  /* 0x00020c0001c77983 */ /* 0x000ea20000300800 */
[C---:B------:R-:W-:Y:S03]  /*ed80*/  HMMA.16816.F32.BF16 R108, R4.reuse, R18, R152 ;  /* 0x00000012046c723c */ /* 0x040fe60000041898 */
[----:B------:R-:W1:Y:S03]  /*ed90*/  LDSM.16.MT88.4 R16, [R198+0x1a000] ;  /* 0x01a00000c610783b */ /* 0x000e660000004200 */
[----:B----4-:R-:W-:Y:S01]  /*eda0*/  HMMA.16816.F32.BF16 R116, R4, R12, R176 ;  /* 0x0000000c0474723c */ /* 0x010fe200000418b0 */
[----:B------:R-:W4:Y:S01]  /*edb0*/  LDSM.16.MT88.4 R8, [R171+0x1c000] ;  /* 0x01c00000ab08783b */ /* 0x000f220000004200 */
[----:B------:R-:W-:-:S02]  /*edc0*/  IMAD.MOV.U32 R48, RZ, RZ, R115 ;  /* 0x000000ffff307224 */ /* 0x000fc400078e0073 */
[----:B------:R-:W-:Y:S02]  /*edd0*/  IMAD.MOV.U32 R49, RZ, RZ, R114 ;  /* 0x000000ffff317224 */ /* 0x000fe400078e0072 */
[----:B------:R-:W-:Y:S01]  /*ede0*/  IMAD.MOV.U32 R47, RZ, RZ, R113 ;  /* 0x000000ffff2f7224 */ /* 0x000fe200078e0071 */
[C---:B------:R-:W-:Y:S01]  /*edf0*/  HMMA.16816.F32.BF16 R96, R4.reuse, R14, R180 ;  /* 0x0000000e0460723c */ /* 0x040fe200000418b4 */
[----:B------:R-:W4:Y:S01]  /*ee00*/  LDSM.16.MT88.4 R12, [R197+0x1a000] ;  /* 0x01a00000c50c783b */ /* 0x000f220000004200 */
[----:B------:R-:W-:Y:S02]  /*ee10*/  IMAD.MOV.U32 R3, RZ, RZ, R112 ;  /* 0x000000ffff037224 */ /* 0x000fe400078e0070 */
[----:B------:R-:W-:Y:S01]  /*ee20*/  IMAD.MOV.U32 R239, RZ, RZ, R90 ;  /* 0x000000ffffef7224 */ /* 0x000fe200078e005a */
[----:B------:R-:W-:Y:S01]  /*ee30*/  MOV R33, R75 ;  /* 0x0000004b00217202 */ /* 0x000fe20000000f00 */
[C---:B------:R-:W-:Y:S01]  /*ee40*/  HMMA.16816.F32.BF16 R112, R4.reuse, R20, R184 ;  /* 0x000000140470723c */ /* 0x040fe200000418b8 */
[----:B------:R-:W-:Y:S01]  /*ee50*/  IMAD.MOV.U32 R32, RZ, RZ, R37 ;  /* 0x000000ffff207224 */ /* 0x000fe200078e0025 */
[----:B------:R-:W-:Y:S01]  /*ee60*/  MOV R36, R73 ;  /* 0x0000004900247202 */ /* 0x000fe20000000f00 */
[----:B------:R-:W-:Y:S01]  /*ee70*/  IMAD.MOV.U32 R44, RZ, RZ, R74 ;  /* 0x000000ffff2c7224 */ /* 0x000fe200078e004a */
[----:B------:R-:W-:Y:S01]  /*ee80*/  MOV R46, R70 ;  /* 0x00000046002e7202 */ /* 0x000fe20000000f00 */
[----:B------:R-:W-:Y:S01]  /*ee90*/  IMAD.MOV.U32 R45, RZ, RZ, R71 ;  /* 0x000000ffff2d7224 */ /* 0x000fe200078e0047 */
[----:B------:R-:W-:Y:S01]  /*eea0*/  HMMA.16816.F32.BF16 R92, R4, R22, R188 ;  /* 0x00000016045c723c */ /* 0x000fe200000418bc */
[----:B------:R-:W4:Y:S01]  /*eeb0*/  LDSM.16.MT88.4 R20, [R198+0x1c000] ;  /* 0x01c00000c614783b */ /* 0x000f220000004200 */
[----:B------:R-:W-:-:S02]  /*eec0*/  IMAD.MOV.U32 R161, RZ, RZ, R166 ;  /* 0x000000ffffa17224 */ /* 0x000fc400078e00a6 */
[----:B------:R-:W-:Y:S01]  /*eed0*/  IMAD.MOV.U32 R163, RZ, RZ, R239 ;  /* 0x000000ffffa37224 */ /* 0x000fe200078e00ef */
[----:B------:R-:W-:Y:S01]  /*eee0*/  MOV R179, R39 ;  /* 0x0000002700b37202 */ /* 0x000fe20000000f00 */
[----:B------:R-:W-:Y:S01]  /*eef0*/  IMAD.MOV.U32 R37, RZ, RZ, R72 ;  /* 0x000000ffff257224 */ /* 0x000fe200078e0048 */
[----:B------:R-:W-:Y:S01]  /*ef00*/  MOV R39, R68 ;  /* 0x0000004400277202 */ /* 0x000fe20000000f00 */
[----:B------:R-:W-:Y:S01]  /*ef10*/  IMAD.MOV.U32 R38, RZ, RZ, R69 ;  /* 0x000000ffff267224 */ /* 0x000fe200078e0045 */
[----:B------:R-:W-:Y:S01]  /*ef20*/  LDSM.16.MT88.4 R24, [R196+0x1c000] ;  /* 0x01c00000c418783b */ /* 0x000fe20000004200 */
        /* <DEDUP_REMOVED lines=8> */
[----:B------:R-:W4:Y:S01]  /*efb0*/  LDSM.16.MT88.4 R12, [R171+0x1e000] ;  /* 0x01e00000ab0c783b */ /* 0x000f220000004200 */
[----:B------:R-:W-:Y:S01]  /*efc0*/  MOV R239, R0 ;  /* 0x0000000000ef7202 */ /* 0x000fe20000000f00 */
[----:B------:R-:W-:-:S03]  /*efd0*/  IMAD.MOV.U32 R0, RZ, RZ, R34 ;  /* 0x000000ffff007224 */ /* 0x000fc600078e0022 */
[----:B------:R-:W-:Y:S01]  /*efe0*/  HMMA.16816.F32.BF16 R124, R4, R20, R124 ;  /* 0x00000014047c723c */ /* 0x000fe2000004187c */
[----:B------:R-:W-:-:S05]  /*eff0*/  IMAD.MOV.U32 R34, RZ, RZ, R32 ;  /* 0x000000ffff227224 */ /* 0x000fca00078e0020 */
        /* <DEDUP_REMOVED lines=21> */
[----:B------:R-:W-:Y:S01]  /*f150*/  IMAD.MOV.U32 R166, RZ, RZ, R0 ;  /* 0x000000ffffa67224 */ /* 0x000fe200078e0000 */
[C---:B------:R-:W-:Y:S01]  /*f160*/  HMMA.16816.F32.BF16 R120, R4.reuse, R28, R140 ;  /* 0x0000001c0478723c */ /* 0x040fe2000004188c */
[----:B------:R-:W-:Y:S01]  /*f170*/  IMAD.MOV.U32 R132, RZ, RZ, R134 ;  /* 0x000000ffff847224 */ /* 0x000fe200078e0086 */
[----:B------:R-:W-:Y:S01]  /*f180*/  MOV R134, R32 ;  /* 0x0000002000867202 */ /* 0x000fe20000000f00 */
[----:B------:R-:W-:Y:S01]  /*f190*/  IMAD.MOV.U32 R32, RZ, RZ, R169 ;  /* 0x000000ffff207224 */ /* 0x000fe200078e00a9 */
[----:B------:R-:W-:Y:S02]  /*f1a0*/  MOV R34, R168 ;  /* 0x000000a800227202 */ /* 0x000fe40000000f00 */
        /* <DEDUP_REMOVED lines=14> */
[----:B------:R-:W-:Y:S01]  /*f290*/  MOV R166, R239 ;  /* 0x000000ef00a67202 */ /* 0x000fe20000000f00 */
[----:B------:R-:W-:-:S02]  /*f2a0*/  IMAD.MOV.U32 R167, RZ, RZ, R2 ;  /* 0x000000ffffa77224 */ /* 0x000fc400078e0002 */
[----:B------:R-:W-:Y:S01]  /*f2b0*/  IMAD.MOV.U32 R150, RZ, RZ, R234 ;  /* 0x000000ffff967224 */ /* 0x000fe200078e00ea */
[C---:B----4-:R-:W-:Y:S01]  /*f2c0*/  HMMA.16816.F32.BF16 R140, R4.reuse, R12, R36 ;  /* 0x0000000c048c723c */ /* 0x050fe20000041824 */
[----:B------:R-:W1:Y:S01]  /*f2d0*/  LDSM.16.MT88.4 R36, [R197+0x1e000] ;  /* 0x01e00000c524783b */ /* 0x000e620000004200 */
        /* <DEDUP_REMOVED lines=20> */
[C---:B------:R-:W-:Y:S01]  /*f420*/  HMMA.16816.F32.BF16 R44, R4.reuse, R24, R44 ;  /* 0x00000018042c723c */ /* 0x040fe2000004182c */
[----:B------:R-:W-:Y:S02]  /*f430*/  IMAD.MOV.U32 R182, RZ, RZ, R0 ;  /* 0x000000ffffb67224 */ /* 0x000fe400078e0000 */
[----:B------:R-:W-:Y:S01]  /*f440*/  IMAD.MOV.U32 R133, RZ, RZ, R135 ;  /* 0x000000ffff857224 */ /* 0x000fe200078e0087 */
[----:B------:R-:W-:Y:S01]  /*f450*/  MOV R239, R215 ;  /* 0x000000d700ef7202 */ /* 0x000fe20000000f00 */
[----:B------:R-:W-:Y:S01]  /*f460*/  IMAD.MOV.U32 R183, RZ, RZ, R3 ;  /* 0x000000ffffb77224 */ /* 0x000fe200078e0003 */
[----:B------:R-:W-:Y:S01]  /*f470*/  MOV R178, R200 ;  /* 0x000000c800b27202 */ /* 0x000fe20000000f00 */
[----:B------:R-:W-:Y:S01]  /*f480*/  IMAD.MOV.U32 R167, RZ, RZ, R2 ;  /* 0x000000ffffa77224 */ /* 0x000fe200078e0002 */
[----:B------:R-:W-:Y:S01]  /*f490*/  LOP3.LUT R2, R173, R251, R216, 0x96, !PT ;  /* 0x000000fbad027212 */ /* 0x000fe200078e96d8 */
[----:B------:R-:W-:Y:S01]  /*f4a0*/  HMMA.16816.F32.BF16 R148, R4, R16, R152 ;  /* 0x000000100494723c */ /* 0x000fe20000041898 */
[----:B------:R-:W-:Y:S01]  /*f4b0*/  IMAD.MOV.U32 R135, RZ, RZ, R170 ;  /* 0x000000ffff877224 */ /* 0x000fe200078e00aa */
[----:B------:R-:W4:Y:S02]  /*f4c0*/  LDL.LU R206, [R1+0x208] ;  /* 0x0002080001ce7983 */ /* 0x000f240000300800 */
[----:B------:R-:W-:-:S02]  /*f4d0*/  IMAD.WIDE.U32 R2, R2, -0x2daee0ad, RZ ;  /* 0xd2511f5302027825 */ /* 0x000fc400078e00ff */
[----:B------:R-:W-:Y:S02]  /*f4e0*/  HMMA.16816.F32.BF16 R156, R4, R18, R156 ;  /* 0x00000012049c723c */ /* 0x000fe4000004189c */
[----:B------:R-:W-:-:S04]  /*f4f0*/  IMAD.MOV.U32 R162, RZ, RZ, R219 ;  /* 0x000000ffffa27224 */ /* 0x000fc800078e00db */
[C---:B------:R-:W-:Y:S01]  /*f500*/  HMMA.16816.F32.BF16 R144, R4.reuse, R14, R144 ;  /* 0x0000000e0490723c */ /* 0x040fe20000041890 */
[C---:B------:R-:W-:Y:S01]  /*f510*/  LOP3.LUT R0, R2.reuse, 0xffff, RZ, 0xc0, !PT ;  /* 0x0000ffff02007812 */ /* 0x040fe200078ec0ff */
[----:B------:R-:W3:Y:S04]  /*f520*/  LDSM.16.MT88.4 R12, [R171+0x18800] ;  /* 0x01880000ab0c783b */ /* 0x000ee80000004200 */
[C---:B------:R-:W-:Y:S01]  /*f530*/  HMMA.16816.F32.BF16 R16, R4.reuse, R22, R180 ;  /* 0x000000160410723c */ /* 0x040fe200000418b4 */
[----:B------:R-:W-:Y:S01]  /*f540*/  LOP3.LUT R10, R2, 0xff, RZ, 0xc0, !PT ;  /* 0x000000ff020a7812 */ /* 0x000fe200078ec0ff */
[----:B------:R-:W-:Y:S01]  /*f550*/  IMAD.MOV.U32 R163, RZ, RZ, R218 ;  /* 0x000000ffffa37224 */ /* 0x000fe200078e00da */
[----:B------:R-:W-:Y:S01]  /*f560*/  MOV R34, R246 ;  /* 0x000000f600227202 */ /* 0x000fe20000000f00 */
[----:B------:R-:W-:Y:S01]  /*f570*/  IMAD.MOV.U32 R32, RZ, RZ, R247 ;  /* 0x000000ffff207224 */ /* 0x000fe200078e00f7 */
[----:B------:R-:W-:Y:S01]  /*f580*/  MOV R31, R214 ;  /* 0x000000d6001f7202 */ /* 0x000fe20000000f00 */
[----:B------:R-:W-:Y:S01]  /*f590*/  HMMA.16816.F32.BF16 R132, R4, R8, R132 ;  /* 0x000000080484723c */ /* 0x000fe20000041884 */
[----:B------:R-:W-:Y:S01]  /*f5a0*/  SHF.R.U32.HI R11, RZ, 0x18, R2 ;  /* 0x00000018ff0b7819 */ /* 0x000fe20000011602 */
[----:B------:R-:W-:Y:S01]  /*f5b0*/  IMAD.MOV.U32 R30, RZ, RZ, R239 ;  /* 0x000000ffff1e7224 */ /* 0x000fe200078e00ef */
[----:B------:R-:W-:Y:S01]  /*f5c0*/  MOV R155, R210 ;  /* 0x000000d2009b7202 */ /* 0x000fe20000000f00 */
[----:B------:R-:W-:Y:S01]  /*f5d0*/  IMAD.MOV.U32 R154, RZ, RZ, R211 ;  /* 0x000000ffff9a7224 */ /* 0x000fe200078e00d3 */
[----:B------:R-:W-:Y:S02]  /*f5e0*/  LDSM.16.MT88.4 R24, [R198+0x18800] ;  /* 0x01880000c618783b */ /* 0x000fe40000004200 */
[----:B------:R-:W-:-:S02]  /*f5f0*/  SHF.R.U32.HI R9, RZ, 0x8, R0 ;  /* 0x00000008ff097819 */ /* 0x000fc40000011600 */
[----:B------:R-:W-:Y:S01]  /*f600*/  LOP3.LUT R0, R3, R179, R42, 0x96, !PT ;  /* 0x000000b303007212 */ /* 0x000fe200078e962a */
[----:B------:R-:W-:Y:S01]  /*f610*/  HMMA.16816.F32.BF16 R164, R4, R20, R164 ;  /* 0x0000001404a4723c */ /* 0x000fe200000418a4 */
[----:B------:R-:W-:Y:S01]  /*f620*/  SHF.R.U32.HI R8, RZ, 0x10, R2 ;  /* 0x00000010ff087819 */ /* 0x000fe20000011602 */
[----:B------:R-:W-:Y:S01]  /*f630*/  IMAD.MOV.U32 R29, RZ, RZ, R163 ;  /* 0x000000ffff1d7224 */ /* 0x000fe200078e00a3 */
[----:B------:R-:W-:Y:S01]  /*f640*/  LOP3.LUT R2, R0, 0xffff, RZ, 0xc0, !PT ;  /* 0x0000ffff00027812 */ /* 0x000fe200078ec0ff */
[----:B------:R-:W-:Y:S01]  /*f650*/  IMAD.MOV.U32 R153, RZ, RZ, R32 ;  /* 0x000000ffff997224 */ /* 0x000fe200078e0020 */
[----:B------:R-:W-:Y:S01]  /*f660*/  LOP3.LUT R3, R8, 0xff, RZ, 0xc0, !PT ;  /* 0x000000ff08037812 */ /* 0x000fe200078ec0ff */
[----:B------:R-:W-:Y:S01]  /*f670*/  IMAD.MOV.U32 R35, RZ, RZ, R248 ;  /* 0x000000ffff237224 */ /* 0x000fe200078e00f8 */
[----:B------:R-:W-:Y:S01]  /*f680*/  MOV R28, R162 ;  /* 0x000000a2001c7202 */ /* 0x000fe20000000f00 */
[----:B------:R-:W4:Y:S01]  /*f690*/  LDL.LU R170, [R1+0x204] ;  /* 0x0002040001aa7983 */ /* 0x000f220000300800 */
[----:B------:R-:W-:-:S02]  /*f6a0*/  LOP3.LUT R8, R0, 0xff, RZ, 0xc0, !PT ;  /* 0x000000ff00087812 */ /* 0x000fc400078ec0ff */
[----:B------:R-:W-:Y:S02]  /*f6b0*/  SHF.R.U32.HI R2, RZ, 0x8, R2 ;  /* 0x00000008ff027819 */ /* 0x000fe40000011602 */
[----:B------:R-:W-:Y:S01]  /*f6c0*/  MOV R152, R34 ;  /* 0x0000002200987202 */ /* 0x000fe20000000f00 */
[----:B------:R-:W-:Y:S01]  /*f6d0*/  IMAD.MOV.U32 R211, RZ, RZ, R16 ;  /* 0x000000ffffd37224 */ /* 0x000fe200078e0010 */
[----:B------:R-:W-:Y:S01]  /*f6e0*/  PRMT R11, R3, 0x5410, R11 ;  /* 0x00005410030b7816 */ /* 0x000fe2000000000b */
[----:B------:R-:W-:Y:S01]  /*f6f0*/  IMAD.MOV.U32 R210, RZ, RZ, R17 ;  /* 0x000000ffffd27224 */ /* 0x000fe200078e0011 */
[----:B------:R-:W-:Y:S01]  /*f700*/  SHF.R.U32.HI R3, RZ, 0x10, R0 ;  /* 0x00000010ff037819 */ /* 0x000fe20000011600 */
[----:B------:R-:W-:Y:S01]  /*f710*/  IMAD.MOV.U32 R42, RZ, RZ, R19 ;  /* 0x000000ffff2a7224 */ /* 0x000fe200078e0013 */
[----:B------:R-:W-:Y:S02]  /*f720*/  PRMT R2, R8, 0x5410, R2 ;  /* 0x0000541008027816 */ /* 0x000fe40000000002 */
[----:B------:R-:W-:-:S02]  /*f730*/  MOV R43, R18 ;  /* 0x00000012002b7202 */ /* 0x000fc40000000f00 */
[----:B------:R-:W-:Y:S01]  /*f740*/  PRMT R10, R10, 0x5410, R9 ;  /* 0x000054100a0a7816 */ /* 0x000fe20000000009 */
[----:B------:R-:W-:Y:S01]  /*f750*/  LDSM.16.MT88.4 R20, [R171+0x1a800] ;  /* 0x01a80000ab14783b */ /* 0x000fe20000004200 */
[----:B------:R-:W-:Y:S01]  /*f760*/  PRMT R162, R225, 0x7054, R225 ;  /* 0x00007054e1a27816 */ /* 0x000fe200000000e1 */
[C---:B-1----:R-:W-:Y:S01]  /*f770*/  HMMA.16816.F32.BF16 R16, R4.reuse, R36, R28 ;  /* 0x000000240410723c */ /* 0x042fe2000004181c */
[----:B------:R-:W-:Y:S01]  /*f780*/  SHF.R.U32.HI R8, RZ, 0x18, R0 ;  /* 0x00000018ff087819 */ /* 0x000fe20000011600 */
[----:B------:R-:W-:Y:S01]  /*f790*/  IMAD.MOV.U32 R239, RZ, RZ, R35 ;  /* 0x000000ffffef7224 */ /* 0x000fe200078e0023 */
[----:B------:R-:W-:Y:S01]  /*f7a0*/  LOP3.LUT R3, R3, 0xff, RZ, 0xc0, !PT ;  /* 0x000000ff03037812 */ /* 0x000fe200078ec0ff */
[----:B------:R-:W-:Y:S01]  /*f7b0*/  IMAD.MOV.U32 R163, RZ, RZ, R33 ;  /* 0x000000ffffa37224 */ /* 0x000fe200078e0021 */
[----:B------:R-:W-:Y:S01]  /*f7c0*/  HSET2.LE.AND R0, R2, R162, PT ;  /* 0x000000a202007233 */ /* 0x000fe20003803000 */
[----:B------:R-:W-:Y:S01]  /*f7d0*/  HMMA.16816.F32.BF16 R4, R4, R38, R152 ;  /* 0x000000260404723c */ /* 0x000fe20000041898 */
[----:B------:R-:W-:Y:S01]  /*f7e0*/  PRMT R2, R3, 0x5410, R8 ;  /* 0x0000541003027816 */ /* 0x000fe20000000008 */
[----:B------:R-:W1:Y:S04]  /*f7f0*/  LDSM.16.MT88.4 R32, [R196+0x18800] ;  /* 0x01880000c420783b */ /* 0x000e680000004200 */
[----:B------:R-:W1:Y:S04]  /*f800*/  LDSM.16.MT88.4 R28, [R197+0x18800] ;  /* 0x01880000c51c783b */ /* 0x000e680000004200 */
[----:B------:R-:W4:-:S14]  /*f810*/  LDL.LU R244, [R1+0x200] ;  /* 0x0002000001f47983 */ /* 0x000f1c0000300800 */
[----:B------:R-:W-:Y:S01]  /*f820*/  MOV R180, R6 ;  /* 0x0000000600b47202 */ /* 0x000fe20000000f00 */
[----:B------:R-:W-:Y:S01]  /*f830*/  IMAD.MOV.U32 R177, RZ, RZ, R7 ;  /* 0x000000ffffb17224 */ /* 0x000fe200078e0007 */
[----:B------:R-:W-:Y:S01]  /*f840*/  MOV R173, R5 ;  /* 0x0000000500ad7202 */ /* 0x000fe20000000f00 */
[----:B------:R-:W-:Y:S01]  /*f850*/  IMAD.MOV.U32 R176, RZ, RZ, R4 ;  /* 0x000000ffffb07224 */ /* 0x000fe200078e0004 */
[----:B------:R-:W-:Y:S01]  /*f860*/  MOV R183, R18 ;  /* 0x0000001200b77202 */ /* 0x000fe20000000f00 */
[----:B------:R-:W-:Y:S02]  /*f870*/  IMAD.MOV.U32 R182, RZ, RZ, R19 ;  /* 0x000000ffffb67224 */ /* 0x000fe400078e0013 */
[----:B------:R-:W-:Y:S01]  /*f880*/  IMAD.MOV.U32 R181, RZ, RZ, R16 ;  /* 0x000000ffffb57224 */ /* 0x000fe200078e0010 */
[----:B------:R-:W-:Y:S02]  /*f890*/  MOV R3, R161 ;  /* 0x000000a100037202 */ /* 0x000fe40000000f00 */
[----:B--2---:R-:W-:Y:S01]  /*f8a0*/  LOP3.LUT R8, R199, R0, RZ, 0xc0, !PT ;  /* 0x00000000c7087212 */ /* 0x004fe200078ec0ff */
[----:B------:R-:W-:Y:S01]  /*f8b0*/  IMAD.MOV.U32 R155, RZ, RZ, R208 ;  /* 0x000000ffff9b7224 */ /* 0x000fe200078e00d0 */
[--C-:B------:R-:W-:Y:S01]  /*f8c0*/  HSET2.LE.AND R0, R2, R162.reuse, PT ;  /* 0x000000a202007233 */ /* 0x100fe20003803000 */
[----:B------:R2:W5:Y:S01]  /*f8d0*/  LDL.LU R168, [R1+0x1fc] ;  /* 0x0001fc0001a87983 */ /* 0x0005620000300800 */
[----:B------:R-:W-:-:S03]  /*f8e0*/  HSET2.LE.AND R2, R11, R162, PT ;  /* 0x000000a20b027233 */ /* 0x000fc60003803000 */
[----:B---3--:R-:W-:Y:S01]  /*f8f0*/  LOP3.LUT R9, R213, R0, RZ, 0xc0, !PT ;  /* 0x00000000d5097212 */ /* 0x008fe200078ec0ff */
[----:B------:R-:W-:Y:S01]  /*f900*/  IMAD.MOV.U32 R199, RZ, RZ, R17 ;  /* 0x000000ffffc77224 */ /* 0x000fe200078e0011 */
[----:B------:R-:W-:Y:S01]  /*f910*/  HSET2.LE.AND R0, R10, R162, PT ;  /* 0x000000a20a007233 */ /* 0x000fe20003803000 */
[----:B------:R-:W3:Y:S01]  /*f920*/  LDSM.16.MT88.4 R16, [R196+0x1a800] ;  /* 0x01a80000c410783b */ /* 0x000ee20000004200 */
[----:B------:R-:W-:-:S03]  /*f930*/  LOP3.LUT R11, R175, R2, RZ, 0xc0, !PT ;  /* 0x00000002af0b7212 */ /* 0x000fc600078ec0ff */
[----:B------:R-:W-:Y:S01]  /*f940*/  LOP3.LUT R10, R212, R0, RZ, 0xc0, !PT ;  /* 0x00000000d40a7212 */ /* 0x000fe200078ec0ff */
[----:B------:R-:W-:Y:S01]  /*f950*/  IMAD.MOV.U32 R161, RZ, RZ, R239 ;  /* 0x000000ffffa17224 */ /* 0x000fe200078e00ef */
[----:B------:R2:W5:Y:S01]  /*f960*/  LDL.LU R169, [R1+0x1f8] ;  /* 0x0001f80001a97983 */ /* 0x0005620000300800 */
[----:B------:R-:W-:-:S04]  /*f970*/  IMAD.MOV.U32 R2, RZ, RZ, R160 ;  /* 0x000000ffff027224 */ /* 0x000fc800078e00a0 */
[----:B------:R-:W-:Y:S01]  /*f980*/  HMMA.16816.F32.BF16 R4, R8, R12, R84 ;  /* 0x0000000c0804723c */ /* 0x000fe20000041854 */
[----:B------:R-:W-:Y:S01]  /*f990*/  IMAD.MOV.U32 R0, RZ, RZ, R199 ;  /* 0x000000ffff007224 */ /* 0x000fe200078e00c7 */
[----:B------:R-:W-:Y:S01]  /*f9a0*/  MOV R162, R163 ;  /* 0x000000a300a27202 */ /* 0x000fe20000000f00 */
[----:B------:R2:W5:-:S15]  /*f9b0*/  LDL.LU R249, [R1+0x1f4] ;  /* 0x0001f40001f97983 */ /* 0x00055e0000300800 */
[----:B------:R-:W-:-:S06]  /*f9c0*/  NOP ;  /* 0x0000000000007918 */ /* 0x000fcc0000000000 */
[----:B------:R-:W-:Y:S01]  /*f9d0*/  IMAD.MOV.U32 R87, RZ, RZ, R5 ;  /* 0x000000ffff577224 */ /* 0x000fe200078e0005 */
[----:B------:R-:W-:Y:S01]  /*f9e0*/  MOV R85, R7 ;  /* 0x0000000700557202 */ /* 0x000fe20000000f00 */
[----:B------:R-:W-:Y:S01]  /*f9f0*/  IMAD.MOV.U32 R86, RZ, RZ, R6 ;  /* 0x000000ffff567224 */ /* 0x000fe200078e0006 */
[C---:B-1----:R-:W-:Y:S01]  /*fa00*/  HMMA.16816.F32.BF16 R240, R8.reuse, R34, R108 ;  /* 0x0000002208f0723c */ /* 0x042fe2000004186c */
[----:B------:R-:W-:Y:S01]  /*fa10*/  IMAD.MOV.U32 R84, RZ, RZ, R4 ;  /* 0x000000ffff547224 */ /* 0x000fe200078e0004 */
[----:B------:R2:W5:Y:S04]  /*fa20*/  LDL.LU R248, [R1+0x1f0] ;  /* 0x0001f00001f87983 */ /* 0x0005680000300800 */
[----:B------:R-:W-:Y:S01]  /*fa30*/  HMMA.16816.F32.BF16 R4, R8, R14, R60 ;  /* 0x0000000e0804723c */ /* 0x000fe2000004183c */
[----:B------:R-:W-:Y:S01]  /*fa40*/  LDSM.16.MT88.4 R12, [R198+0x1a800] ;  /* 0x01a80000c60c783b */ /* 0x000fe20000004200 */
[----:B------:R-:W-:-:S04]  /*fa50*/  IMAD.MOV.U32 R160, RZ, RZ, R207 ;  /* 0x000000ffffa07224 */ /* 0x000fc800078e00cf */
[----:B------:R-:W-:Y:S01]  /*fa60*/  HMMA.16816.F32.BF16 R184, R8, R28, R120 ;  /* 0x0000001c08b8723c */ /* 0x000fe20000041878 */
[----:B------:R-:W-:-:S05]  /*fa70*/  IMAD.MOV.U32 R163, RZ, RZ, R174 ;  /* 0x000000ffffa37224 */ /* 0x000fca00078e00ae */
[----:B------:R-:W-:Y:S01]  /*fa80*/  HMMA.16816.F32.BF16 R188, R8, R24, R76 ;  /* 0x0000001808bc723c */ /* 0x000fe2000004184c */
[----:B------:R-:W-:Y:S01]  /*fa90*/  MOV R111, R0 ;  /* 0x00000000006f7202 */ /* 0x000fe20000000f00 */
[----:B------:R2:W5:Y:S10]  /*faa0*/  LDL.LU R247, [R1+0x1ec] ;  /* 0x0001ec0001f77983 */ /* 0x0005740000300800 */
[----:B------:R-:W-:Y:S01]  /*fab0*/  IMAD.MOV.U32 R172, RZ, RZ, R7 ;  /* 0x000000ffffac7224 */ /* 0x000fe200078e0007 */
[----:B------:R-:W-:Y:S01]  /*fac0*/  MOV R153, R5 ;  /* 0x0000000500997202 */ /* 0x000fe20000000f00 */
[----:B------:R-:W-:-:S02]  /*fad0*/  IMAD.MOV.U32 R154, RZ, RZ, R4 ;  /* 0x000000ffff9a7224 */ /* 0x000fc400078e0004 */
[----:B------:R-:W-:Y:S01]  /*fae0*/  IMAD.MOV.U32 R152, RZ, RZ, R6 ;  /* 0x000000ffff987224 */ /* 0x000fe200078e0006 */
[C---:B---3--:R-:W-:Y:S01]  /*faf0*/  HMMA.16816.F32.BF16 R76, R8.reuse, R16, R112 ;  /* 0x00000010084c723c */ /* 0x048fe20000041870 */
[----:B------:R-:W-:Y:S01]  /*fb00*/  MOV R174, R209 ;  /* 0x000000d100ae7202 */ /* 0x000fe20000000f00 */
[----:B------:R-:W-:Y:S01]  /*fb10*/  IMAD.MOV.U32 R110, RZ, RZ, R111 ;  /* 0x000000ffff6e7224 */ /* 0x000fe200078e006f */
[----:B------:R-:W-:Y:S01]  /*fb20*/  MOV R0, R181 ;  /* 0x000000b500007202 */ /* 0x000fe20000000f00 */
[----:B------:R2:W5:Y:S02]  /*fb30*/  LDL.LU R246, [R1+0x1e8] ;  /* 0x0001e80001f67983 */ /* 0x0005640000300800 */
[C---:B------:R-:W-:Y:S06]  /*fb40*/  HMMA.16816.F32.BF16 R4, R8.reuse, R32, R80 ;  /* 0x000000200804723c */ /* 0x040fec0000041850 */
[C---:B------:R-:W-:Y:S01]  /*fb50*/  HMMA.16816.F32.BF16 R16, R8.reuse, R18, R92 ;  /* 0x000000120810723c */ /* 0x040fe2000004185c */
[----:B------:R-:W-:Y:S01]  /*fb60*/  IMAD.MOV.U32 R112, RZ, RZ, R177 ;  /* 0x000000ffff707224 */ /* 0x000fe200078e00b1 */
[----:B------:R-:W-:Y:S01]  /*fb70*/  MOV R113, R176 ;  /* 0x000000b000717202 */ /* 0x000fe20000000f00 */
[----:B------:R2:W5:Y:S03]  /*fb80*/  LDL.LU R237, [R1+0x1e4] ;  /* 0x0001e40001ed7983 */ /* 0x0005660000300800 */
[C---:B------:R-:W-:Y:S06]  /*fb90*/  HMMA.16816.F32.BF16 R32, R8.reuse, R20, R116 ;  /* 0x000000140820723c */ /* 0x040fec0000041874 */
[C---:B------:R-:W-:Y:S01]  /*fba0*/  HMMA.16816.F32.BF16 R80, R8.reuse, R30, R100 ;  /* 0x0000001e0850723c */ /* 0x040fe20000041864 */
[----:B------:R-:W1:Y:S05]  /*fbb0*/  LDSM.16.MT88.4 R28, [R196+0x1c800] ;  /* 0x01c80000c41c783b */ /* 0x000e6a0000004200 */
[----:B------:R-:W-:Y:S01]  /*fbc0*/  IMAD.MOV.U32 R63, RZ, RZ, R5 ;  /* 0x000000ffff3f7224 */ /* 0x000fe200078e0005 */
[----:B------:R-:W-:Y:S01]  /*fbd0*/  MOV R62, R6 ;  /* 0x00000006003e7202 */ /* 0x000fe20000000f00 */
[----:B------:R-:W-:Y:S01]  /*fbe0*/  IMAD.MOV.U32 R61, RZ, RZ, R7 ;  /* 0x000000ffff3d7224 */ /* 0x000fe200078e0007 */
[----:B------:R-:W-:Y:S01]  /*fbf0*/  HMMA.16816.F32.BF16 R36, R8, R26, R104 ;  /* 0x0000001a0824723c */ /* 0x000fe20000041868 */
[----:B------:R-:W-:Y:S01]  /*fc00*/  IMAD.MOV.U32 R60, RZ, RZ, R4 ;  /* 0x000000ffff3c7224 */ /* 0x000fe200078e0004 */
[----:B------:R2:W5:Y:S04]  /*fc10*/  LDL.LU R236, [R1+0x1e0] ;  /* 0x0001e00001ec7983 */ /* 0x0005680000300800 */
[----:B------:R-:W3:Y:S03]  /*fc20*/  LDSM.16.MT88.4 R4, [R197+0x1a800] ;  /* 0x01a80000c504783b */ /* 0x000ee60000004200 */
[----:B------:R-:W-:Y:S01]  /*fc30*/  IMAD.MOV.U32 R21, RZ, RZ, R35 ;  /* 0x000000ffff157224 */ /* 0x000fe200078e0023 */
[----:B------:R-:W-:Y:S01]  /*fc40*/  MOV R109, R32 ;  /* 0x00000020006d7202 */ /* 0x000fe20000000f00 */
[----:B------:R-:W-:-:S02]  /*fc50*/  IMAD.MOV.U32 R20, RZ, RZ, R34 ;  /* 0x000000ffff147224 */ /* 0x000fc400078e0022 */
[----:B------:R-:W-:Y:S02]  /*fc60*/  IMAD.MOV.U32 R108, RZ, RZ, R33 ;  /* 0x000000ffff6c7224 */ /* 0x000fe400078e0021 */
[----:B------:R-:W-:Y:S01]  /*fc70*/  IMAD.MOV.U32 R95, RZ, RZ, R180 ;  /* 0x000000ffff5f7224 */ /* 0x000fe200078e00b4 */
[----:B------:R-:W-:Y:S01]  /*fc80*/  HMMA.16816.F32.BF16 R32, R8, R22, R96 ;  /* 0x000000160820723c */ /* 0x000fe20000041860 */
        /* <DEDUP_REMOVED lines=12> */
[----:B------:R-:W-:Y:S01]  /*fd50*/  LDSM.16.MT88.4 R24, [R171+0x1c800] ;  /* 0x01c80000ab18783b */ /* 0x000fe20000004200 */
[----:B------:R-:W-:Y:S02]  /*fd60*/  IMAD.MOV.U32 R102, RZ, RZ, R78 ;  /* 0x000000ffff667224 */ /* 0x000fe400078e004e */
[----:B------:R-:W-:Y:S01]  /*fd70*/  IMAD.MOV.U32 R101, RZ, RZ, R79 ;  /* 0x000000ffff657224 */ /* 0x000fe200078e004f */
[----:B-1----:R-:W-:Y:S01]  /*fd80*/  HMMA.16816.F32.BF16 R116, R8, R28, R44 ;  /* 0x0000001c0874723c */ /* 0x002fe2000004182c */
[----:B------:R-:W-:Y:S01]  /*fd90*/  IMAD.MOV.U32 R93, RZ, RZ, R154 ;  /* 0x000000ffff5d7224 */ /* 0x000fe200078e009a */
[----:B------:R2:W5:Y:S03]  /*fda0*/  LDL.LU R235, [R1+0x1dc] ;  /* 0x0001dc0001eb7983 */ /* 0x0005660000300800 */
[----:B------:R-:W-:Y:S01]  /*fdb0*/  IMAD.MOV.U32 R202, RZ, RZ, R32 ;  /* 0x000000ffffca7224 */ /* 0x000fe200078e0020 */
[----:B------:R-:W-:Y:S01]  /*fdc0*/  MOV R201, R33 ;  /* 0x0000002100c97202 */ /* 0x000fe20000000f00 */
[----:B------:R-:W-:-:S02]  /*fdd0*/  IMAD.MOV.U32 R200, RZ, RZ, R34 ;  /* 0x000000ffffc87224 */ /* 0x000fc400078e0022 */
[----:B------:R-:W-:Y:S02]  /*fde0*/  IMAD.MOV.U32 R199, RZ, RZ, R35 ;  /* 0x000000ffffc77224 */ /* 0x000fe400078e0023 */
[----:B------:R-:W-:Y:S01]  /*fdf0*/  IMAD.MOV.U32 R106, RZ, RZ, R82 ;  /* 0x000000ffff6a7224 */ /* 0x000fe200078e0052 */
[----:B------:R-:W1:Y:S01]  /*fe00*/  LDSM.16.MT88.4 R32, [R198+0x1c800] ;  /* 0x01c80000c620783b */ /* 0x000e620000004200 */
[----:B------:R-:W-:Y:S02]  /*fe10*/  IMAD.MOV.U32 R80, RZ, RZ, R183 ;  /* 0x000000ffff507224 */ /* 0x000fe400078e00b7 */
[----:B------:R-:W-:Y:S02]  /*fe20*/  IMAD.MOV.U32 R81, RZ, RZ, R182 ;  /* 0x000000ffff517224 */ /* 0x000fe400078e00b6 */
        /* <DEDUP_REMOVED lines=8> */
[----:B------:R-:W-:Y:S01]  /*feb0*/  LOP3.LUT R2, R41, R2, R106, 0x96, !PT ;  /* 0x0000000229027212 */ /* 0x000fe200078e966a */
[----:B------:R-:W-:Y:S01]  /*fec0*/  IMAD.MOV.U32 R78, RZ, RZ, R17 ;  /* 0x000000ffff4e7224 */ /* 0x000fe200078e0011 */
[----:B------:R-:W-:Y:S01]  /*fed0*/  LOP3.LUT R0, R195, R3, R40, 0x96, !PT ;  /* 0x00000003c3007212 */ /* 0x000fe200078e9628 */
[----:B------:R-:W-:Y:S01]  /*fee0*/  HMMA.16816.F32.BF16 R176, R8, R14, R88 ;  /* 0x0000000e08b0723c */ /* 0x000fe20000041858 */
[----:B------:R-:W-:Y:S01]  /*fef0*/  IMAD.MOV.U32 R73, RZ, RZ, R160 ;  /* 0x000000ffff497224 */ /* 0x000fe200078e00a0 */
[----:B------:R-:W-:Y:S01]  /*ff00*/  MOV R77, R18 ;  /* 0x00000012004d7202 */ /* 0x000fe20000000f00 */
[----:B------:R-:W-:Y:S01]  /*ff10*/  IMAD.MOV.U32 R76, RZ, RZ, R19 ;  /* 0x000000ffff4c7224 */ /* 0x000fe200078e0013 */
[----:B------:R-:W-:Y:S01]  /*ff20*/  MOV R114, R20 ;  /* 0x0000001400727202 */ /* 0x000fe20000000f00 */
[----:B------:R-:W-:Y:S01]  /*ff30*/  IMAD.WIDE.U32 R2, R2, -0x2daee0ad, RZ ;  /* 0xd2511f5302027825 */ /* 0x000fe200078e00ff */
[----:B------:R-:W-:Y:S01]  /*ff40*/  LDSM.16.MT88.4 R16, [R196+0x1e800] ;  /* 0x01e80000c410783b */ /* 0x000fe20000004200 */
[----:B------:R-:W-:-:S02]  /*ff50*/  MOV R89, R162 ;  /* 0x000000a200597202 */ /* 0x000fc40000000f00 */
[----:B------:R-:W-:Y:S01]  /*ff60*/  IMAD.MOV.U32 R88, RZ, RZ, R161 ;  /* 0x000000ffff587224 */ /* 0x000fe200078e00a1 */
[----:B------:R-:W-:Y:S01]  /*ff70*/  MOV R91, R174 ;  /* 0x000000ae005b7202 */ /* 0x000fe20000000f00 */
[----:B------:R-:W-:Y:S01]  /*ff80*/  IMAD.MOV.U32 R90, RZ, RZ, R163 ;  /* 0x000000ffff5a7224 */ /* 0x000fe200078e00a3 */
[C---:B---3--:R-:W-:Y:S01]  /*ff90*/  HMMA.16816.F32.BF16 R172, R8.reuse, R4, R68 ;  /* 0x0000000408ac723c */ /* 0x048fe20000041844 */
[----:B------:R-:W-:Y:S01]  /*ffa0*/  IMAD.WIDE.U32 R12, R0, -0x2daee0ad, RZ ;  /* 0xd2511f53000c7825 */ /* 0x000fe200078e00ff */
[----:B------:R2:W5:Y:S04]  /*ffb0*/  LDL.LU R234, [R1+0x1d8] ;  /* 0x0001d80001ea7983 */ /* 0x0005680000300800 */
[----:B------:R-:W-:Y:S01]  /*ffc0*/  HMMA.16816.F32.BF16 R160, R8, R6, R56 ;  /* 0x0000000608a0723c */ /* 0x000fe20000041838 */
[----:B------:R-:W3:Y:S01]  /*ffd0*/  LDSM.16.MT88.4 R4, [R171+0x1e800] ;  /* 0x01e80000ab04783b */ /* 0x000ee20000004200 */
[----:B------:R-:W-:-:S02]  /*ffe0*/  LOP3.LUT R3, R3, R88, R205, 0x96, !PT ;  /* 0x0000005803037212 */ /* 0x000fc400078e96cd */
[----:B------:R-:W-:Y:S01]  /*fff0*/  LOP3.LUT R0, R13, R89, R2, 0x96, !PT ;  /* 0x000000590d007212 */ /* 0x000fe200078e9602 */
[----:B------:R-:W-:Y:S01]  /*10000*/  IMAD.MOV.U32 R68, RZ, RZ, R90 ;  /* 0x000000ffff447224 */ /* 0x000fe200078e005a */
[----:B-1----:R-:W-:Y:S01]  /*10010*/  HMMA.16816.F32.BF16 R96, R8, R32, R124 ;  /* 0x000000200860723c */ /* 0x002fe2000004187c */
[----:B------:R-:W-:Y:S01]  /*10020*/  IMAD.WIDE.U32 R2, R3, -0x326172a9, RZ ;  /* 0xcd9e8d5703027825 */ /* 0x000fe200078e00ff */
[----:B------:R-:W-:Y:S01]  /*10030*/  MOV R72, R155 ;  /* 0x0000009b00487202 */ /* 0x000fe20000000f00 */
[----:B------:R2:W5:Y:S01]  /*10040*/  LDL.LU R233, [R1+0x1d4] ;  /* 0x0001d40001e97983 */ /* 0x0005620000300800 */
[----:B------:R-:W-:Y:S01]  /*10050*/  MOV R75, R152 ;  /* 0x00000098004b7202 */ /* 0x000fe20000000f00 */
[----:B------:R-:W-:Y:S01]  /*10060*/  IMAD.MOV.U32 R74, RZ, RZ, R153 ;  /* 0x000000ffff4a7224 */ /* 0x000fe200078e0099 */
[----:B------:R-:W-:Y:S01]  /*10070*/  MOV R71, R73 ;  /* 0x0000004900477202 */ /* 0x000fe20000000f00 */
[----:B------:R-:W-:Y:S01]  /*10080*/  IMAD.WIDE.U32 R124, R0, -0x326172a9, RZ ;  /* 0xcd9e8d57007c7825 */ /* 0x000fe200078e00ff */
[----:B------:R-:W-:-:S03]  /*10090*/  MOV R69, R91 ;  /* 0x0000005b00457202 */ /* 0x000fc60000000f00 */
[----:B------:R-:W-:Y:S01]  /*100a0*/  IMAD.MOV.U32 R115, RZ, RZ, R21 ;  /* 0x000000ffff737224 */ /* 0x000fe200078e0015 */
[----:B------:R-:W-:Y:S01]  /*100b0*/  MOV R15, R75 ;  /* 0x0000004b000f7202 */ /* 0x000fe20000000f00 */
[----:B------:R-:W-:Y:S01]  /*100c0*/  IMAD.MOV.U32 R14, RZ, RZ, R74 ;  /* 0x000000ffff0e7224 */ /* 0x000fe200078e004a */
[----:B------:R-:W-:Y:S01]  /*100d0*/  LOP3.LUT R3, R3, R68, R194, 0x96, !PT ;  /* 0x0000004403037212 */ /* 0x000fe200078e96c2 */
[----:B------:R-:W-:Y:S01]  /*100e0*/  IMAD.MOV.U32 R70, RZ, RZ, R72 ;  /* 0x000000ffff467224 */ /* 0x000fe200078e0048 */
[----:B------:R-:W-:Y:S01]  /*100f0*/  LOP3.LUT R0, R125, R71, R2, 0x96, !PT ;  /* 0x000000477d007212 */ /* 0x000fe200078e9602 */
[----:B------:R-:W-:Y:S01]  /*10100*/  IMAD.MOV.U32 R45, RZ, RZ, R14 ;  /* 0x000000ffff2d7224 */ /* 0x000fe200078e000e */
[----:B------:R-:W-:Y:S01]  /*10110*/  MOV R46, R15 ;  /* 0x0000000f002e7202 */ /* 0x000fe20000000f00 */
[----:B------:R-:W-:Y:S01]  /*10120*/  IMAD.MOV.U32 R195, RZ, RZ, R69 ;  /* 0x000000ffffc37224 */ /* 0x000fe200078e0045 */
[----:B------:R-:W-:Y:S01]  /*10130*/  MOV R194, R70 ;  /* 0x0000004600c27202 */ /* 0x000fe20000000f00 */
[----:B------:R-:W-:Y:S01]  /*10140*/  IMAD.WIDE.U32 R2, R3, -0x2daee0ad, RZ ;  /* 0xd2511f5303027825 */ /* 0x000fe200078e00ff */
[----:B------:R-:W1:Y:S03]  /*10150*/  LDSM.16.MT88.4 R20, [R197+0x1c800] ;  /* 0x01c80000c514783b */ /* 0x000e660000004200 */
[----:B------:R-:W-:Y:S01]  /*10160*/  IMAD.WIDE.U32 R14, R0, -0x2daee0ad, RZ ;  /* 0xd2511f53000e7825 */ /* 0x000fe200078e00ff */
[----:B------:R-:W-:Y:S01]  /*10170*/  LOP3.LUT R0, R3, R195, R12, 0x96, !PT ;  /* 0x000000c303007212 */ /* 0x000fe200078e960c */
[C---:B------:R-:W-:Y:S01]  /*10180*/  HMMA.16816.F32.BF16 R104, R8.reuse, R30, R64 ;  /* 0x0000001e0868723c */ /* 0x040fe20000041840 */
[----:B------:R-:W-:Y:S01]  /*10190*/  MOV R89, R93 ;  /* 0x0000005d00597202 */ /* 0x000fe20000000f00 */
[----:B------:R-:W-:Y:S01]  /*101a0*/  IMAD.MOV.U32 R88, RZ, RZ, R92 ;  /* 0x000000ffff587224 */ /* 0x000fe200078e005c */
[----:B------:R-:W-:Y:S01]  /*101b0*/  LOP3.LUT R2, R15, R194, R2, 0x96, !PT ;  /* 0x000000c20f027212 */ /* 0x000fe200078e9602 */
[----:B------:R-:W-:Y:S01]  /*101c0*/  IMAD.WIDE.U32 R12, R0, -0x326172a9, RZ ;  /* 0xcd9e8d57000c7825 */ /* 0x000fe200078e00ff */
[----:B------:R-:W-:Y:S01]  /*101d0*/  MOV R91, R95 ;  /* 0x0000005f005b7202 */ /* 0x000fe20000000f00 */
[C---:B---3--:R-:W-:Y:S02]  /*101e0*/  HMMA.16816.F32.BF16 R56, R8.reuse, R6, R144 ;  /* 0x000000060838723c */ /* 0x048fe40000041890 */
[----:B------:R-:W-:Y:S01]  /*101f0*/  IMAD.WIDE.U32 R2, R2, -0x326172a9, RZ ;  /* 0xcd9e8d5702027825 */ /* 0x000fe200078e00ff */
[----:B------:R-:W-:Y:S01]  /*10200*/  MOV R73, R113 ;  /* 0x0000007100497202 */ /* 0x000fe20000000f00 */
[----:B------:R-:W-:Y:S03]  /*10210*/  LDSM.16.MT88.4 R28, [R197+0x1e800] ;  /* 0x01e80000c51c783b */ /* 0x000fe60000004200 */
[----:B------:R-:W-:Y:S01]  /*10220*/  LOP3.LUT R0, R3, R252, R12, 0x96, !PT ;  /* 0x000000fc03007212 */ /* 0x000fe200078e960c */
[----:B------:R-:W-:Y:S01]  /*10230*/  IMAD.MOV.U32 R90, RZ, RZ, R94 ;  /* 0x000000ffff5a7224 */ /* 0x000fe200078e005e */
[----:B------:R-:W-:Y:S01]  /*10240*/  LOP3.LUT R6, R2, 0xffff, RZ, 0xc0, !PT ;  /* 0x0000ffff02067812 */ /* 0x000fe200078ec0ff */
[----:B------:R-:W-:Y:S01]  /*10250*/  IMAD.MOV.U32 R72, RZ, RZ, R112 ;  /* 0x000000ffff487224 */ /* 0x000fe200078e0070 */
[----:B------:R-:W-:Y:S01]  /*10260*/  LOP3.LUT R3, R0, 0xffff, RZ, 0xc0, !PT ;  /* 0x0000ffff00037812 */ /* 0x000fe200078ec0ff */
        /* <DEDUP_REMOVED lines=8> */
[----:B------:R-:W-:Y:S01]  /*102f0*/  SHF.R.U32.HI R3, RZ, 0x8, R3 ;  /* 0x00000008ff037819 */ /* 0x000fe20000011603 */
[----:B------:R-:W-:Y:S01]  /*10300*/  IMAD.MOV.U32 R129, RZ, RZ, R63 ;  /* 0x000000ffff817224 */ /* 0x000fe200078e003f */
[----:B------:R-:W-:Y:S01]  /*10310*/  MOV R131, R62 ;  /* 0x0000003e00837202 */ /* 0x000fe20000000f00 */
[----:B------:R-:W-:Y:S01]  /*10320*/  HMMA.16816.F32.BF16 R152, R8, R24, R48 ;  /* 0x000000180898723c */ /* 0x000fe20000041830 */
[----:B------:R-:W-:Y:S01]  /*10330*/  MOV R128, R60 ;  /* 0x0000003c00807202 */ /* 0x000fe20000000f00 */
[----:B------:R-:W3:Y:S01]  /*10340*/  LDSM.16.MT88.4 R32, [R198+0x1e800] ;  /* 0x01e80000c620783b */ /* 0x000ee20000004200 */
[----:B------:R-:W-:-:S03]  /*10350*/  SHF.R.U32.HI R7, RZ, 0x10, R2 ;  /* 0x00000010ff077819 */ /* 0x000fc60000011602 */
[C---:B------:R-:W-:Y:S01]  /*10360*/  HMMA.16816.F32.BF16 R60, R8.reuse, R4, R140 ;  /* 0x00000004083c723c */ /* 0x040fe2000004188c */
[----:B------:R-:W-:Y:S01]  /*10370*/  SHF.R.U32.HI R12, RZ, 0x18, R2 ;  /* 0x00000018ff0c7819 */ /* 0x000fe20000011602 */
[----:B------:R-:W-:Y:S01]  /*10380*/  IMAD.MOV.U32 R67, RZ, RZ, R80 ;  /* 0x000000ffff437224 */ /* 0x000fe200078e0050 */
[----:B------:R-:W-:Y:S01]  /*10390*/  MOV R64, R81 ;  /* 0x0000005100407202 */ /* 0x000fe20000000f00 */
[----:B------:R-:W-:Y:S01]  /*103a0*/  IMAD.MOV.U32 R126, RZ, RZ, R82 ;  /* 0x000000ffff7e7224 */ /* 0x000fe200078e0052 */
[----:B------:R-:W-:Y:S01]  /*103b0*/  MOV R127, R83 ;  /* 0x00000053007f7202 */ /* 0x000fe20000000f00 */
[C---:B------:R-:W-:Y:S01]  /*103c0*/  HMMA.16816.F32.BF16 R120, R8.reuse, R26, R52 ;  /* 0x0000001a0878723c */ /* 0x040fe20000041834 */
[----:B------:R-:W-:Y:S01]  /*103d0*/  LOP3.LUT R4, R0, 0xff, RZ, 0xc0, !PT ;  /* 0x000000ff00047812 */ /* 0x000fe200078ec0ff */
[----:B------:R-:W2:Y:S01]  /*103e0*/  LDSM.16.MT88.4 R24, [R171+0x19000] ;  /* 0x01900000ab18783b */ /* 0x000ea20000004200 */
[----:B------:R-:W-:Y:S02]  /*103f0*/  LOP3.LUT R5, R2, 0xff, RZ, 0xc0, !PT ;  /* 0x000000ff02057812 */ /* 0x000fe400078ec0ff */
[----:B------:R-:W-:Y:S01]  /*10400*/  SHF.R.U32.HI R2, RZ, 0x10, R0 ;  /* 0x00000010ff027819 */ /* 0x000fe20000011600 */
[----:B------:R-:W-:Y:S01]  /*10410*/  HMMA.16816.F32.BF16 R52, R8, R16, R148 ;  /* 0x000000100834723c */ /* 0x000fe20000041894 */
[----:B------:R-:W-:Y:S01]  /*10420*/  PRMT R3, R4, 0x5410, R3 ;  /* 0x0000541004037816 */ /* 0x000fe20000000003 */
[----:B------:R1:W5:Y:S01]  /*10430*/  LDL.LU R232, [R1+0x1d0] ;  /* 0x0001d00001e87983 */ /* 0x0003620000300800 */
[----:B------:R-:W-:-:S03]  /*10440*/  PRMT R130, R225, 0x7054, R225 ;  /* 0x00007054e1827816 */ /* 0x000fc600000000e1 */
[----:B------:R-:W-:Y:S01]  /*10450*/  HMMA.16816.F32.BF16 R80, R8, R18, R156 ;  /* 0x000000120850723c */ /* 0x000fe2000004189c */
[----:B------:R-:W4:Y:S01]  /*10460*/  LDSM.16.MT88.4 R16, [R198+0x19000] ;  /* 0x01900000c610783b */ /* 0x000f220000004200 */
[----:B------:R-:W-:Y:S02]  /*10470*/  SHF.R.U32.HI R4, RZ, 0x18, R0 ;  /* 0x00000018ff047819 */ /* 0x000fe40000011600 */
[----:B------:R-:W-:Y:S02]  /*10480*/  LOP3.LUT R2, R2, 0xff, RZ, 0xc0, !PT ;  /* 0x000000ff02027812 */ /* 0x000fe400078ec0ff */
[----:B------:R-:W-:Y:S01]  /*10490*/  SHF.R.U32.HI R6, RZ, 0x8, R6 ;  /* 0x00000008ff067819 */ /* 0x000fe20000011606 */
[----:B------:R-:W-:Y:S01]  /*104a0*/  IMAD.MOV.U32 R74, RZ, RZ, R103 ;  /* 0x000000ffff4a7224 */ /* 0x000fe200078e0067 */
[----:B------:R-:W-:Y:S02]  /*104b0*/  HSET2.LE.AND R0, R3, R130, PT ;  /* 0x0000008203007233 */ /* 0x000fe40003803000 */
[----:B------:R-:W-:Y:S01]  /*104c0*/  MOV R75, R102 ;  /* 0x00000066004b7202 */ /* 0x000fe20000000f00 */
[----:B------:R-:W-:Y:S01]  /*104d0*/  IMAD.MOV.U32 R51, RZ, RZ, R101 ;  /* 0x000000ffff337224 */ /* 0x000fe200078e0065 */
[----:B------:R-:W-:-:S02]  /*104e0*/  PRMT R2, R2, 0x5410, R4 ;  /* 0x0000541002027816 */ /* 0x000fc40000000004 */
[----:B------:R-:W-:Y:S01]  /*104f0*/  MOV R48, R100 ;  /* 0x0000006400307202 */ /* 0x000fe20000000f00 */
[----:B------:R-:W-:Y:S01]  /*10500*/  IMAD.MOV.U32 R71, RZ, RZ, R72 ;  /* 0x000000ffff477224 */ /* 0x000fe200078e0048 */
[----:B------:R-:W-:Y:S01]  /*10510*/  PRMT R6, R5, 0x5410, R6 ;  /* 0x0000541005067816 */ /* 0x000fe20000000006 */
[----:B------:R-:W-:Y:S01]  /*10520*/  IMAD.MOV.U32 R140, RZ, RZ, R128 ;  /* 0x000000ffff8c7224 */ /* 0x000fe200078e0080 */
[----:B------:R-:W-:Y:S02]  /*10530*/  LOP3.LUT R5, R7, 0xff, RZ, 0xc0, !PT ;  /* 0x000000ff07057812 */ /* 0x000fe400078ec0ff */
[----:B------:R-:W-:Y:S02]  /*10540*/  MOV R68, R73 ;  /* 0x0000004900447202 */ /* 0x000fe40000000f00 */
[----:B------:R-:W-:Y:S01]  /*10550*/  MOV R141, R129 ;  /* 0x00000081008d7202 */ /* 0x000fe20000000f00 */
[----:B------:R-:W-:Y:S01]  /*10560*/  IMAD.MOV.U32 R148, RZ, RZ, R64 ;  /* 0x000000ffff947224 */ /* 0x000fe200078e0040 */
[----:B------:R-:W-:Y:S01]  /*10570*/  LOP3.LUT R4, R238, R0, RZ, 0xc0, !PT ;  /* 0x00000000ee047212 */ /* 0x000fe200078ec0ff */
[----:B------:R-:W-:Y:S01]  /*10580*/  IMAD.MOV.U32 R47, RZ, RZ, R88 ;  /* 0x000000ffff2f7224 */ /* 0x000fe200078e0058 */
[----:B------:R-:W-:Y:S01]  /*10590*/  HSET2.LE.AND R0, R2, R130, PT ;  /* 0x0000008202007233 */ /* 0x000fe20003803000 */
[----:B------:R-:W-:Y:S01]  /*105a0*/  IMAD.MOV.U32 R49, RZ, RZ, R74 ;  /* 0x000000ffff317224 */ /* 0x000fe200078e004a */
[----:B------:R-:W-:-:S02]  /*105b0*/  PRMT R3, R5, 0x5410, R12 ;  /* 0x0000541005037816 */ /* 0x000fc4000000000c */
[----:B------:R-:W-:Y:S01]  /*105c0*/  MOV R70, R91 ;  /* 0x0000005b00467202 */ /* 0x000fe20000000f00 */
[----:B------:R-:W-:Y:S01]  /*105d0*/  IMAD.MOV.U32 R69, RZ, RZ, R90 ;  /* 0x000000ffff457224 */ /* 0x000fe200078e005a */
[----:B------:R-:W-:Y:S02]  /*105e0*/  MOV R50, R75 ;  /* 0x0000004b00327202 */ /* 0x000fe40000000f00 */
[----:B------:R-:W-:Y:S01]  /*105f0*/  MOV R44, R89 ;  /* 0x00000059002c7202 */ /* 0x000fe20000000f00 */
[----:B-1----:R-:W-:Y:S01]  /*10600*/  HMMA.16816.F32.BF16 R72, R8, R22, R136 ;  /* 0x000000160848723c */ /* 0x002fe20000041888 */
[----:B------:R-:W-:Y:S01]  /*10610*/  LOP3.LUT R5, R223, R0, RZ, 0xc0, !PT ;  /* 0x00000000df057212 */ /* 0x000fe200078ec0ff */
[----:B------:R-:W-:Y:S01]  /*10620*/  IMAD.MOV.U32 R128, RZ, RZ, R49 ;  /* 0x000000ffff807224 */ /* 0x000fe200078e0031 */
[--C-:B------:R-:W-:Y:S02]  /*10630*/  HSET2.LE.AND R0, R6, R130.reuse, PT ;  /* 0x0000008206007233 */ /* 0x100fe40003803000 */
[----:B------:R-:W-:Y:S01]  /*10640*/  MOV R147, R202 ;  /* 0x000000ca00937202 */ /* 0x000fe20000000f00 */
[----:B------:R-:W-:Y:S01]  /*10650*/  IMAD.MOV.U32 R145, RZ, RZ, R78 ;  /* 0x000000ffff917224 */ /* 0x000fe200078e004e */
[----:B------:R-:W-:Y:S01]  /*10660*/  HSET2.LE.AND R2, R3, R130, PT ;  /* 0x0000008203027233 */ /* 0x000fe20003803000 */
[----:B------:R-:W-:Y:S01]  /*10670*/  IMAD.MOV.U32 R130, RZ, RZ, R51 ;  /* 0x000000ffff827224 */ /* 0x000fe200078e0033 */
[----:B------:R-:W-:-:S02]  /*10680*/  MOV R139, R48 ;  /* 0x00000030008b7202 */ /* 0x000fc40000000f00 */
[----:B------:R-:W-:Y:S02]  /*10690*/  MOV R144, R79 ;  /* 0x0000004f00907202 */ /* 0x000fe40000000f00 */
[----:B------:R-:W-:Y:S01]  /*106a0*/  MOV R146, R77 ;  /* 0x0000004d00927202 */ /* 0x000fe20000000f00 */
[----:B------:R-:W-:Y:S01]  /*106b0*/  IMAD.MOV.U32 R142, RZ, RZ, R131 ;  /* 0x000000ffff8e7224 */ /* 0x000fe200078e0083 */
[----:B------:R-:W-:Y:S01]  /*106c0*/  MOV R129, R50 ;  /* 0x0000003200817202 */ /* 0x000fe20000000f00 */
[----:B------:R1:W5:Y:S04]  /*106d0*/  LDL.LU R231, [R1+0x1cc] ;  /* 0x0001cc0001e77983 */ /* 0x0003680000300800 */
[----:B------:R-:W1:Y:S01]  /*106e0*/  LDSM.16.MT88.4 R48, [R196+0x1b000] ;  /* 0x01b00000c430783b */ /* 0x000e620000004200 */
        /* <DEDUP_REMOVED lines=8> */
[----:B------:R-:W-:Y:S02]  /*10770*/  LOP3.LUT R6, R245, R0, RZ, 0xc0, !PT ;  /* 0x00000000f5067212 */ /* 0x000fe400078ec0ff */
[----:B------:R-:W-:Y:S01]  /*10780*/  MOV R88, R109 ;  /* 0x0000006d00587202 */ /* 0x000fe20000000f00 */
[----:B------:R-:W-:Y:S01]  /*10790*/  IMAD.MOV.U32 R150, RZ, RZ, R66 ;  /* 0x000000ffff967224 */ /* 0x000fe200078e0042 */
[----:B------:R-:W-:Y:S02]  /*107a0*/  MOV R149, R65 ;  /* 0x0000004100957202 */ /* 0x000fe40000000f00 */
[----:B------:R-:W-:Y:S01]  /*107b0*/  LOP3.LUT R7, R222, R2, RZ, 0xc0, !PT ;  /* 0x00000002de077212 */ /* 0x000fe200078ec0ff */
[C---:B------:R-:W-:Y:S01]  /*107c0*/  HMMA.16816.F32.BF16 R84, R8.reuse, R20, R132 ;  /* 0x000000140854723c */ /* 0x040fe20000041884 */
[----:B------:R-:W1:Y:S01]  /*107d0*/  LDSM.16.MT88.4 R20, [R196+0x19000] ;  /* 0x01900000c414783b */ /* 0x000e620000004200 */
[----:B------:R-:W-:Y:S01]  /*107e0*/  IMAD.MOV.U32 R89, RZ, RZ, R102 ;  /* 0x000000ffff597224 */ /* 0x000fe200078e0066 */
[----:B------:R-:W-:Y:S01]  /*107f0*/  MOV R90, R103 ;  /* 0x00000067005a7202 */ /* 0x000fe20000000f00 */
[----:B------:R-:W-:Y:S01]  /*10800*/  IMAD.MOV.U32 R100, RZ, RZ, R211 ;  /* 0x000000ffff647224 */ /* 0x000fe200078e00d3 */
[----:B------:R-:W-:Y:S01]  /*10810*/  MOV R101, R210 ;  /* 0x000000d200657202 */ /* 0x000fe20000000f00 */
[----:B---3--:R-:W-:Y:S01]  /*10820*/  HMMA.16816.F32.BF16 R108, R8, R32, R164 ;  /* 0x00000020086c723c */ /* 0x008fe200000418a4 */
[----:B------:R-:W-:Y:S01]  /*10830*/  IMAD.MOV.U32 R102, RZ, RZ, R43 ;  /* 0x000000ffff667224 */ /* 0x000fe200078e002b */
[----:B------:R-:W-:-:S04]  /*10840*/  MOV R103, R42 ;  /* 0x0000002a00677202 */ /* 0x000fc80000000f00 */
[----:B------:R-:W-:Y:S01]  /*10850*/  HMMA.16816.F32.BF16 R68, R8, R30, R68 ;  /* 0x0000001e0844723c */ /* 0x000fe20000041844 */
[----:B------:R-:W-:Y:S01]  /*10860*/  IMAD.MOV.U32 R138, RZ, RZ, R199 ;  /* 0x000000ffff8a7224 */ /* 0x000fe200078e00c7 */
[----:B------:R-:W-:Y:S01]  /*10870*/  MOV R65, R45 ;  /* 0x0000002d00417202 */ /* 0x000fe20000000f00 */
[----:B------:R-:W-:Y:S01]  /*10880*/  IMAD.MOV.U32 R64, RZ, RZ, R44 ;  /* 0x000000ffff407224 */ /* 0x000fe200078e002c */
[----:B------:R-:W-:Y:S01]  /*10890*/  MOV R67, R47 ;  /* 0x0000002f00437202 */ /* 0x000fe20000000f00 */
[----:B------:R-:W-:Y:S01]  /*108a0*/  IMAD.MOV.U32 R66, RZ, RZ, R46 ;  /* 0x000000ffff427224 */ /* 0x000fe200078e002e */
[C---:B--2---:R-:W-:Y:S01]  /*108b0*/  HMMA.16816.F32.BF16 R164, R4.reuse, R24, R148 ;  /* 0x0000001804a4723c */ /* 0x044fe20000041894 */
[----:B------:R-:W-:Y:S01]  /*108c0*/  LDSM.16.MT88.4 R44, [R171+0x1b000] ;  /* 0x01b00000ab2c783b */ /* 0x000fe20000004200 */
[----:B------:R-:W-:Y:S01]  /*108d0*/  IMAD.MOV.U32 R136, RZ, RZ, R201 ;  /* 0x000000ffff887224 */ /* 0x000fe200078e00c9 */
[----:B------:R-:W-:Y:S02]  /*108e0*/  MOV R137, R200 ;  /* 0x000000c800897202 */ /* 0x000fe40000000f00 */
[----:B------:R-:W-:Y:S01]  /*108f0*/  LDSM.16.MT88.4 R40, [R197+0x19000] ;  /* 0x01900000c528783b */ /* 0x000fe20000004200 */
[----:B----4-:R-:W-:Y:S01]  /*10900*/  HMMA.16816.F32.BF16 R148, R4, R16, R188 ;  /* 0x000000100494723c */ /* 0x010fe200000418bc */
[----:B------:R-:W-:-:S02]  /*10910*/  MOV R143, R205 ;  /* 0x000000cd008f7202 */ /* 0x000fc40000000f00 */
[----:B------:R-:W-:Y:S01]  /*10920*/  MOV R131, R204 ;  /* 0x000000cc00837202 */ /* 0x000fe20000000f00 */
[----:B------:R2:W5:Y:S03]  /*10930*/  LDL.LU R230, [R1+0x1c8] ;  /* 0x0001c80001e67983 */ /* 0x0005660000300800 */
[----:B------:R-:W-:Y:S01]  /*10940*/  MOV R188, R112 ;  /* 0x0000007000bc7202 */ /* 0x000fe20000000f00 */
[----:B------:R-:W-:Y:S01]  /*10950*/  IMAD.MOV.U32 R189, RZ, RZ, R113 ;  /* 0x000000ffffbd7224 */ /* 0x000fe200078e0071 */
[----:B------:R-:W-:Y:S01]  /*10960*/  MOV R190, R114 ;  /* 0x0000007200be7202 */ /* 0x000fe20000000f00 */
[----:B------:R-:W-:Y:S01]  /*10970*/  IMAD.MOV.U32 R191, RZ, RZ, R115 ;  /* 0x000000ffffbf7224 */ /* 0x000fe200078e0073 */
[C---:B------:R-:W-:Y:S01]  /*10980*/  HMMA.16816.F32.BF16 R100, R8.reuse, R34, R100 ;  /* 0x000000220864723c */ /* 0x040fe20000041864 */
[----:B------:R-:W-:Y:S05]  /*10990*/  LDSM.16.MT88.4 R32, [R197+0x1b000] ;  /* 0x01b00000c520783b */ /* 0x000fea0000004200 */
[----:B------:R-:W-:Y:S01]  /*109a0*/  HMMA.16816.F32.BF16 R88, R8, R28, R88 ;  /* 0x0000001c0858723c */ /* 0x000fe20000041858 */
[----:B------:R-:W-:Y:S01]  /*109b0*/  LDSM.16.MT88.4 R28, [R171+0x1d000] ;  /* 0x01d00000ab1c783b */ /* 0x000fe20000004200 */
[----:B------:R-:W-:Y:S01]  /*109c0*/  IMAD.MOV.U32 R132, RZ, RZ, R209 ;  /* 0x000000ffff847224 */ /* 0x000fe200078e00d1 */
[----:B------:R-:W-:Y:S01]  /*109d0*/  MOV R133, R208 ;  /* 0x000000d000857202 */ /* 0x000fe20000000f00 */
[----:B------:R-:W-:Y:S01]  /*109e0*/  IMAD.MOV.U32 R134, RZ, RZ, R207 ;  /* 0x000000ffff867224 */ /* 0x000fe200078e00cf */
[----:B------:R-:W-:Y:S01]  /*109f0*/  MOV R135, R239 ;  /* 0x000000ef00877202 */ /* 0x000fe20000000f00 */
[----:B------:R-:W-:Y:S01]  /*10a00*/  HMMA.16816.F32.BF16 R112, R4, R18, R36 ;  /* 0x000000120470723c */ /* 0x000fe20000041824 */
[----:B------:R-:W3:Y:S01]  /*10a10*/  LDSM.16.MT88.4 R36, [R198+0x1b000] ;  /* 0x01b00000c624783b */ /* 0x000ee20000004200 */
[----:B------:R-:W-:Y:S01]  /*10a20*/  MOV R8, R147 ;  /* 0x0000009300087202 */ /* 0x000fe20000000f00 */
[----:B------:R-:W-:-:S03]  /*10a30*/  IMAD.MOV.U32 R147, RZ, RZ, R76 ;  /* 0x000000ffff937224 */ /* 0x000fc600078e004c */
[C---:B------:R-:W-:Y:S01]  /*10a40*/  HMMA.16816.F32.BF16 R64, R4.reuse, R26, R64 ;  /* 0x0000001a0440723c */ /* 0x040fe20000041840 */
[----:B------:R-:W-:Y:S01]  /*10a50*/  IMAD.MOV.U32 R11, RZ, RZ, R138 ;  /* 0x000000ffff0b7224 */ /* 0x000fe200078e008a */
[----:B------:R-:W-:Y:S01]  /*10a60*/  MOV R10, R137 ;  /* 0x00000089000a7202 */ /* 0x000fe20000000f00 */
[----:B------:R-:W-:Y:S01]  /*10a70*/  IMAD.MOV.U32 R205, RZ, RZ, R203 ;  /* 0x000000ffffcd7224 */ /* 0x000fe200078e00cb */
[----:B------:R-:W4:Y:S02]  /*10a80*/  LDSM.16.MT88.4 R24, [R196+0x1d000] ;  /* 0x01d00000c418783b */ /* 0x000f240000004200 */
[C---:B-1----:R-:W-:Y:S01]  /*10a90*/  HMMA.16816.F32.BF16 R144, R4.reuse, R50, R144 ;  /* 0x000000320490723c */ /* 0x042fe20000041890 */
[----:B------:R-:W-:Y:S01]  /*10aa0*/  IMAD.MOV.U32 R138, RZ, RZ, R127 ;  /* 0x000000ffff8a7224 */ /* 0x000fe200078e007f */
[----:B------:R2:W5:Y:S04]  /*10ab0*/  LDL.LU R229, [R1+0x1c4] ;  /* 0x0001c40001e57983 */ /* 0x0005680000300800 */
[----:B------:R-:W-:-:S15]  /*10ac0*/  HMMA.16816.F32.BF16 R76, R4, R22, R240 ;  /* 0x00000016044c723c */ /* 0x000fde00000418f0 */
[----:B------:R-:W-:-:S03]  /*10ad0*/  NOP ;  /* 0x0000000000007918 */ /* 0x000fc60000000000 */
        /* <DEDUP_REMOVED lines=8> */
[----:B------:R-:W-:Y:S01]  /*10b60*/  MOV R240, R139 ;  /* 0x0000008b00f07202 */ /* 0x000fe20000000f00 */
[----:B------:R-:W-:Y:S01]  /*10b70*/  IMAD.MOV.U32 R0, RZ, RZ, R138 ;  /* 0x000000ffff007224 */ /* 0x000fe200078e008a */
[----:B------:R-:W-:Y:S01]  /*10b80*/  MOV R139, R251 ;  /* 0x000000fb008b7202 */ /* 0x000fe20000000f00 */
[----:B------:R2:W5:Y:S02]  /*10b90*/  LDL.LU R228, [R1+0x1c0] ;  /* 0x0001c00001e47983 */ /* 0x0005640000300800 */
[----:B------:R-:W-:Y:S01]  /*10ba0*/  HMMA.16816.F32.BF16 R16, R4, R44, R188 ;  /* 0x0000002c0410723c */ /* 0x000fe200000418bc */
[----:B------:R-:W-:Y:S01]  /*10bb0*/  MOV R242, R129 ;  /* 0x0000008100f27202 */ /* 0x000fe20000000f00 */
[----:B------:R-:W-:-:S15]  /*10bc0*/  IMAD.MOV.U32 R243, RZ, RZ, R130 ;  /* 0x000000fffff37224 */ /* 0x000fde00078e0082 */
[----:B------:R-:W-:-:S01]  /*10bd0*/  NOP ;  /* 0x0000000000007918 */ /* 0x000fc20000000000 */
[----:B------:R-:W-:Y:S01]  /*10be0*/  IMAD.MOV.U32 R182, RZ, RZ, R145 ;  /* 0x000000ffffb67224 */ /* 0x000fe200078e0091 */
[----:B------:R-:W-:Y:S01]  /*10bf0*/  MOV R181, R146 ;  /* 0x0000009200b57202 */ /* 0x000fe20000000f00 */
[----:B------:R-:W-:Y:S01]  /*10c00*/  IMAD.MOV.U32 R180, RZ, RZ, R144 ;  /* 0x000000ffffb47224 */ /* 0x000fe200078e0090 */
[----:B------:R-:W-:Y:S01]  /*10c10*/  MOV R251, R147 ;  /* 0x0000009300fb7202 */ /* 0x000fe20000000f00 */
[C---:B------:R-:W-:Y:S01]  /*10c20*/  HMMA.16816.F32.BF16 R156, R4.reuse, R20, R140 ;  /* 0x00000014049c723c */ /* 0x040fe2000004188c */
[----:B------:R-:W1:Y:S04]  /*10c30*/  LDSM.16.MT88.4 R20, [R198+0x1d000] ;  /* 0x01d00000c614783b */ /* 0x000e680000004200 */
[----:B------:R2:W5:Y:S01]  /*10c40*/  LDL.LU R227, [R1+0x1bc] ;  /* 0x0001bc0001e37983 */ /* 0x0005620000300800 */
[----:B------:R-:W-:Y:S01]  /*10c50*/  HMMA.16816.F32.BF16 R144, R4, R38, R176 ;  /* 0x000000260490723c */ /* 0x000fe200000418b0 */
[----:B------:R-:W-:Y:S01]  /*10c60*/  MOV R130, R131 ;  /* 0x0000008300827202 */ /* 0x000fe20000000f00 */
[----:B------:R-:W-:Y:S01]  /*10c70*/  IMAD.MOV.U32 R245, RZ, RZ, R16 ;  /* 0x000000fffff57224 */ /* 0x000fe200078e0010 */
[----:B------:R-:W-:Y:S01]  /*10c80*/  MOV R238, R17 ;  /* 0x0000001100ee7202 */ /* 0x000fe20000000f00 */
[----:B------:R-:W-:Y:S01]  /*10c90*/  IMAD.MOV.U32 R223, RZ, RZ, R18 ;  /* 0x000000ffffdf7224 */ /* 0x000fe200078e0012 */
[----:B------:R2:W5:-:S15]  /*10ca0*/  LDL.LU R226, [R1+0x1b8] ;  /* 0x0001b80001e27983 */ /* 0x00055e0000300800 */
[----:B------:R-:W-:-:S04]  /*10cb0*/  NOP ;  /* 0x0000000000007918 */ /* 0x000fc80000000000 */
[----:B------:R-:W-:Y:S01]  /*10cc0*/  IMAD.MOV.U32 R36, RZ, RZ, R147 ;  /* 0x000000ffff247224 */ /* 0x000fe200078e0093 */
[----:B------:R-:W-:Y:S01]  /*10cd0*/  MOV R147, R139 ;  /* 0x0000008b00937202 */ /* 0x000fe20000000f00 */
[----:B------:R-:W-:Y:S01]  /*10ce0*/  IMAD.MOV.U32 R38, RZ, RZ, R145 ;  /* 0x000000ffff267224 */ /* 0x000fe200078e0091 */
[----:B------:R-:W-:Y:S01]  /*10cf0*/  HMMA.16816.F32.BF16 R136, R4, R32, R172 ;  /* 0x000000200488723c */ /* 0x000fe200000418ac */
[----:B------:R-:W-:-:S05]  /*10d00*/  MOV R39, R144 ;  /* 0x0000009000277202 */ /* 0x000fca0000000f00 */
[----:B------:R-:W-:Y:S01]  /*10d10*/  HMMA.16816.F32.BF16 R132, R4, R42, R132 ;  /* 0x0000002a0484723c */ /* 0x000fe20000041884 */
[----:B------:R-:W-:-:S05]  /*10d20*/  MOV R37, R146 ;  /* 0x0000009200257202 */ /* 0x000fca0000000f00 */
[C---:B------:R-:W-:Y:S01]  /*10d30*/  HMMA.16816.F32.BF16 R44, R4.reuse, R46, R8 ;  /* 0x0000002e042c723c */ /* 0x040fe20000041808 */
[----:B------:R-:W-:Y:S01]  /*10d40*/  MOV R131, R19 ;  /* 0x0000001300837202 */ /* 0x000fe20000000f00 */
[----:B------:R-:W-:Y:S04]  /*10d50*/  LDSM.16.MT88.4 R8, [R171+0x1f000] ;  /* 0x01f00000ab08783b */ /* 0x000fe80000004200 */
[C---:B------:R-:W-:Y:S01]  /*10d60*/  HMMA.16816.F32.BF16 R140, R4.reuse, R40, R184 ;  /* 0x00000028048c723c */ /* 0x040fe200000418b8 */
[----:B------:R-:W3:Y:S05]  /*10d70*/  LDSM.16.MT88.4 R16, [R197+0x1d000] ;  /* 0x01d00000c510783b */ /* 0x000eea0000004200 */
[C---:B------:R-:W-:Y:S01]  /*10d80*/  HMMA.16816.F32.BF16 R120, R4.reuse, R30, R120 ;  /* 0x0000001e0478723c */ /* 0x040fe20000041878 */
[----:B------:R-:W-:Y:S01]  /*10d90*/  IMAD.MOV.U32 R172, RZ, RZ, R139 ;  /* 0x000000ffffac7224 */ /* 0x000fe200078e008b */
[----:B------:R-:W-:Y:S01]  /*10da0*/  MOV R146, R137 ;  /* 0x0000008900927202 */ /* 0x000fe20000000f00 */
[----:B------:R-:W-:Y:S01]  /*10db0*/  IMAD.MOV.U32 R145, RZ, RZ, R138 ;  /* 0x000000ffff917224 */ /* 0x000fe200078e008a */
[----:B------:R-:W-:Y:S01]  /*10dc0*/  MOV R144, R136 ;  /* 0x0000008800907202 */ /* 0x000fe20000000f00 */
[----:B------:R-:W-:Y:S01]  /*10dd0*/  IMAD.MOV.U32 R129, RZ, RZ, R205 ;  /* 0x000000ffff817224 */ /* 0x000fe200078e00cd */
[C---:B------:R-:W-:Y:S01]  /*10de0*/  HMMA.16816.F32.BF16 R136, R4.reuse, R34, R160 ;  /* 0x000000220488723c */ /* 0x040fe200000418a0 */
[----:B------:R2:W5:Y:S04]  /*10df0*/  LDL.LU R224, [R1+0x1b4] ;  /* 0x0001b40001e07983 */ /* 0x0005680000300800 */
[----:B------:R2:W5:Y:S01]  /*10e00*/  LDL.LU R221, [R1+0x1b0] ;  /* 0x0001b00001dd7983 */ /* 0x0005620000300800 */
[C---:B------:R-:W-:Y:S03]  /*10e10*/  HMMA.16816.F32.BF16 R40, R4.reuse, R48, R240 ;  /* 0x000000300428723c */ /* 0x040fe600000418f0 */
[----:B------:R2:W5:Y:S03]  /*10e20*/  LDL.LU R220, [R1+0x1ac] ;  /* 0x0001ac0001dc7983 */ /* 0x0005660000300800 */
[C---:B----4-:R-:W-:Y:S01]  /*10e30*/  HMMA.16816.F32.BF16 R188, R4.reuse, R26, R104 ;  /* 0x0000001a04bc723c */ /* 0x050fe20000041868 */
[----:B------:R2:W5:Y:S04]  /*10e40*/  LDL.LU R219, [R1+0x1a8] ;  /* 0x0001a80001db7983 */ /* 0x0005680000300800 */
[----:B------:R2:W5:Y:S01]  /*10e50*/  LDL.LU R218, [R1+0x1a4] ;  /* 0x0001a40001da7983 */ /* 0x0005620000300800 */
[C---:B-1----:R-:W-:Y:S03]  /*10e60*/  HMMA.16816.F32.BF16 R184, R4.reuse, R20, R96 ;  /* 0x0000001404b8723c */ /* 0x042fe60000041860 */
[----:B------:R2:W5:Y:S03]  /*10e70*/  LDL.LU R215, [R1+0x1a0] ;  /* 0x0001a00001d77983 */ /* 0x0005660000300800 */
[----:B------:R-:W-:Y:S01]  /*10e80*/  IMAD.MOV.U32 R33, RZ, RZ, R139 ;  /* 0x000000ffff217224 */ /* 0x000fe200078e008b */
[----:B------:R-:W-:Y:S01]  /*10e90*/  MOV R32, R137 ;  /* 0x0000008900207202 */ /* 0x000fe20000000f00 */
[----:B------:R-:W-:Y:S01]  /*10ea0*/  IMAD.MOV.U32 R3, RZ, RZ, R138 ;  /* 0x000000ffff037224 */ /* 0x000fe200078e008a */
[----:B------:R-:W-:Y:S01]  /*10eb0*/  MOV R2, R136 ;  /* 0x0000008800027202 */ /* 0x000fe20000000f00 */
[C---:B------:R-:W-:Y:S01]  /*10ec0*/  HMMA.16816.F32.BF16 R240, R4.reuse, R24, R116 ;  /* 0x0000001804f0723c */ /* 0x040fe20000041874 */
[----:B------:R-:W-:Y:S01]  /*10ed0*/  LDSM.16.MT88.4 R24, [R198+0x1f000] ;  /* 0x01f00000c618783b */ /* 0x000fe20000004200 */
[----:B------:R-:W-:Y:S01]  /*10ee0*/  IMAD.MOV.U32 R222, RZ, RZ, R40 ;  /* 0x000000ffffde7224 */ /* 0x000fe200078e0028 */
[----:B------:R-:W-:Y:S01]  /*10ef0*/  MOV R205, R41 ;  /* 0x0000002900cd7202 */ /* 0x000fe20000000f00 */
[----:B------:R-:W-:Y:S01]  /*10f00*/  IMAD.MOV.U32 R49, RZ, RZ, R42 ;  /* 0x000000ffff317224 */ /* 0x000fe200078e002a */
[----:B------:R-:W-:Y:S01]  /*10f10*/  MOV R48, R43 ;  /* 0x0000002b00307202 */ /* 0x000fe20000000f00 */
[----:B------:R-:W-:Y:S01]  /*10f20*/  HMMA.16816.F32.BF16 R136, R4, R28, R152 ;  /* 0x0000001c0488723c */ /* 0x000fe20000041898 */
[----:B------:R-:W1:Y:S01]  /*10f30*/  LDSM.16.MT88.4 R40, [R196+0x1f000] ;  /* 0x01f00000c428783b */ /* 0x000e620000004200 */
[----:B------:R-:W-:Y:S01]  /*10f40*/  IMAD.MOV.U32 R97, RZ, RZ, R2 ;  /* 0x000000ffff617224 */ /* 0x000fe200078e0002 */
[----:B------:R-:W-:-:S02]  /*10f50*/  LOP3.LUT R2, R13, R147, R124, 0x96, !PT ;  /* 0x000000930d027212 */ /* 0x000fc400078e967c */
[----:B------:R-:W-:Y:S01]  /*10f60*/  MOV R99, R3 ;  /* 0x0000000300637202 */ /* 0x000fe20000000f00 */
[----:B------:R2:W5:Y:S02]  /*10f70*/  LDL.LU.64 R216, [R1+0x198] ;  /* 0x0001980001d87983 */ /* 0x0005640000300a00 */
[----:B------:R-:W-:Y:S02]  /*10f80*/  IMAD.WIDE.U32 R2, R2, -0x2daee0ad, RZ ;  /* 0xd2511f5302027825 */ /* 0x000fe400078e00ff */
[----:B------:R2:W5:Y:S01]  /*10f90*/  LDL.LU R214, [R1+0x190] ;  /* 0x0001900001d67983 */ /* 0x0005620000300800 */
[----:B------:R-:W-:Y:S01]  /*10fa0*/  MOV R104, R33 ;  /* 0x0000002100687202 */ /* 0x000fe20000000f00 */
[----:B------:R-:W-:Y:S02]  /*10fb0*/  IMAD.MOV.U32 R98, RZ, RZ, R32 ;  /* 0x000000ffff627224 */ /* 0x000fe400078e0020 */
[----:B------:R-:W-:Y:S01]  /*10fc0*/  IMAD.MOV.U32 R239, RZ, RZ, R206 ;  /* 0x000000ffffef7224 */ /* 0x000fe200078e00ce */
[----:B---3--:R-:W-:Y:S01]  /*10fd0*/  HMMA.16816.F32.BF16 R176, R4, R18, R72 ;  /* 0x0000001204b0723c */ /* 0x008fe20000041848 */
[----:B------:R-:W-:Y:S01]  /*10fe0*/  IMAD.MOV.U32 R106, RZ, RZ, R146 ;  /* 0x000000ffff6a7224 */ /* 0x000fe200078e0092 */
[----:B------:R-:W-:Y:S01]  /*10ff0*/  MOV R107, R145 ;  /* 0x00000091006b7202 */ /* 0x000fe20000000f00 */
[----:B------:R2:W5:Y:S01]  /*11000*/  LDL.LU R213, [R1+0x18c] ;  /* 0x00018c0001d57983 */ /* 0x0005620000300800 */
[----:B------:R-:W-:-:S03]  /*11010*/  IMAD.MOV.U32 R105, RZ, RZ, R144 ;  /* 0x000000ffff697224 */ /* 0x000fc600078e0090 */
[----:B------:R-:W-:Y:S02]  /*11020*/  LDSM.16.MT88.4 R160, [R171+0x19800] ;  /* 0x01980000aba0783b */ /* 0x000fe40000004200 */
        /* <DEDUP_REMOVED lines=11> */
[----:B------:R-:W-:Y:S01]  /*110e0*/  LOP3.LUT R0, R3, R0, R14, 0x96, !PT ;  /* 0x0000000003007212 */ /* 0x000fe200078e960e */
[----:B------:R-:W-:Y:S01]  /*110f0*/  HMMA.16816.F32.BF16 R180, R4, R22, R92 ;  /* 0x0000001604b4723c */ /* 0x000fe2000004185c */
[----:B------:R2:W5:Y:S01]  /*11100*/  LDL.LU R212, [R1+0x188] ;  /* 0x0001880001d47983 */ /* 0x0005620000300800 */
[----:B------:R-:W-:-:S02]  /*11110*/  MOV R120, R172 ;  /* 0x000000ac00787202 */ /* 0x000fc40000000f00 */
[----:B------:R-:W-:Y:S01]  /*11120*/  LOP3.LUT R3, R2, 0xffff, RZ, 0xc0, !PT ;  /* 0x0000ffff02037812 */ /* 0x000fe200078ec0ff */
[----:B------:R2:W5:Y:S01]  /*11130*/  LDL.LU R211, [R1+0x184] ;  /* 0x0001840001d37983 */ /* 0x0005620000300800 */
[C---:B------:R-:W-:Y:S01]  /*11140*/  HMMA.16816.F32.BF16 R92, R4.reuse, R16, R84 ;  /* 0x00000010045c723c */ /* 0x040fe20000041854 */
[----:B------:R-:W-:Y:S02]  /*11150*/  LOP3.LUT R14, R0, 0xff, RZ, 0xc0, !PT ;  /* 0x000000ff000e7812 */ /* 0x000fe400078ec0ff */
[----:B------:R-:W-:Y:S01]  /*11160*/  SHF.R.U32.HI R13, RZ, 0x18, R0 ;  /* 0x00000018ff0d7819 */ /* 0x000fe20000011600 */
[----:B------:R2:W5:Y:S03]  /*11170*/  LDL.LU R210, [R1+0x180] ;  /* 0x0001800001d27983 */ /* 0x0005660000300800 */
[----:B------:R-:W-:Y:S01]  /*11180*/  MOV R84, R139 ;  /* 0x0000008b00547202 */ /* 0x000fe20000000f00 */
[----:B------:R-:W-:Y:S01]  /*11190*/  IMAD.MOV.U32 R85, RZ, RZ, R138 ;  /* 0x000000ffff557224 */ /* 0x000fe200078e008a */
[----:B------:R-:W-:Y:S01]  /*111a0*/  MOV R86, R137 ;  /* 0x0000008900567202 */ /* 0x000fe20000000f00 */
[----:B------:R-:W-:Y:S01]  /*111b0*/  IMAD.MOV.U32 R87, RZ, RZ, R136 ;  /* 0x000000ffff577224 */ /* 0x000fe200078e0088 */
[----:B------:R-:W-:Y:S01]  /*111c0*/  HMMA.16816.F32.BF16 R172, R4, R8, R60 ;  /* 0x0000000804ac723c */ /* 0x000fe2000004183c */
[----:B------:R-:W3:Y:S01]  /*111d0*/  LDSM.16.MT88.4 R136, [R197+0x19800] ;  /* 0x01980000c588783b */ /* 0x000ee20000004200 */
[----:B------:R-:W-:Y:S01]  /*111e0*/  IMAD.MOV.U32 R116, RZ, RZ, R35 ;  /* 0x000000ffff747224 */ /* 0x000fe200078e0023 */
[----:B------:R-:W-:-:S02]  /*111f0*/  MOV R117, R34 ;  /* 0x0000002200757202 */ /* 0x000fc40000000f00 */
[----:B------:R2:W5:Y:S02]  /*11200*/  LDL.LU R209, [R1+0x17c] ;  /* 0x00017c0001d17983 */ /* 0x0005640000300800 */
[----:B------:R-:W-:Y:S02]  /*11210*/  LOP3.LUT R8, R0, 0xffff, RZ, 0xc0, !PT ;  /* 0x0000ffff00087812 */ /* 0x000fe400078ec0ff */
[----:B------:R-:W-:Y:S01]  /*11220*/  SHF.R.U32.HI R9, RZ, 0x10, R0 ;  /* 0x00000010ff097819 */ /* 0x000fe20000011600 */
[----:B------:R-:W-:Y:S01]  /*11230*/  HMMA.16816.F32.BF16 R32, R4, R10, R56 ;  /* 0x0000000a0420723c */ /* 0x000fe20000041838 */
[----:B------:R-:W-:Y:S01]  /*11240*/  SHF.R.U32.HI R0, RZ, 0x8, R3 ;  /* 0x00000008ff007819 */ /* 0x000fe20000011603 */
[----:B------:R2:W5:Y:S01]  /*11250*/  LDL.LU R208, [R1+0x178] ;  /* 0x0001780001d07983 */ /* 0x0005620000300800 */
[----:B------:R-:W-:Y:S02]  /*11260*/  SHF.R.U32.HI R3, RZ, 0x8, R8 ;  /* 0x00000008ff037819 */ /* 0x000fe40000011608 */
[----:B------:R-:W-:Y:S01]  /*11270*/  LOP3.LUT R8, R9, 0xff, RZ, 0xc0, !PT ;  /* 0x000000ff09087812 */ /* 0x000fe200078ec0ff */
[----:B------:R2:W5:Y:S01]  /*11280*/  LDL.LU R207, [R1+0x174] ;  /* 0x0001740001cf7983 */ /* 0x0005620000300800 */
[----:B------:R-:W-:-:S02]  /*11290*/  SHF.R.U32.HI R10, RZ, 0x10, R2 ;  /* 0x00000010ff0a7819 */ /* 0x000fc40000011602 */
[----:B------:R-:W-:Y:S01]  /*112a0*/  LOP3.LUT R11, R2, 0xff, RZ, 0xc0, !PT ;  /* 0x000000ff020b7812 */ /* 0x000fe200078ec0ff */
[----:B------:R2:W5:Y:S01]  /*112b0*/  LDL.LU R206, [R1+0x170] ;  /* 0x0001700001ce7983 */ /* 0x0005620000300800 */
[----:B------:R-:W-:Y:S02]  /*112c0*/  SHF.R.U32.HI R12, RZ, 0x18, R2 ;  /* 0x00000018ff0c7819 */ /* 0x000fe40000011602 */
[----:B------:R-:W-:Y:S01]  /*112d0*/  PRMT R2, R8, 0x5410, R13 ;  /* 0x0000541008027816 */ /* 0x000fe2000000000d */
[----:B------:R2:W5:Y:S01]  /*112e0*/  LDL.LU R204, [R1+0x16c] ;  /* 0x00016c0001cc7983 */ /* 0x0005620000300800 */
[----:B------:R-:W-:Y:S01]  /*112f0*/  LOP3.LUT R8, R10, 0xff, RZ, 0xc0, !PT ;  /* 0x000000ff0a087812 */ /* 0x000fe200078ec0ff */
[----:B------:R-:W-:Y:S02]  /*11300*/  IMAD.MOV.U32 R118, RZ, RZ, R29 ;  /* 0x000000ffff767224 */ /* 0x000fe400078e001d */
[----:B------:R2:W5:Y:S01]  /*11310*/  LDL.LU R203, [R1+0x168] ;  /* 0x0001680001cb7983 */ /* 0x0005620000300800 */
[----:B------:R-:W-:-:S03]  /*11320*/  MOV R119, R28 ;  /* 0x0000001c00777202 */ /* 0x000fc60000000f00 */
[----:B------:R2:W5:Y:S01]  /*11330*/  LDL.LU R202, [R1+0x164] ;  /* 0x0001640001ca7983 */ /* 0x0005620000300800 */
[----:B-1----:R-:W-:Y:S01]  /*11340*/  HMMA.16816.F32.BF16 R28, R4, R40, R52 ;  /* 0x00000028041c723c */ /* 0x002fe20000041834 */
[----:B------:R-:W-:Y:S02]  /*11350*/  PRMT R9, R11, 0x5410, R0 ;  /* 0x000054100b097816 */ /* 0x000fe40000000000 */
[----:B------:R2:W5:Y:S01]  /*11360*/  LDL.LU R201, [R1+0x160] ;  /* 0x0001600001c97983 */ /* 0x0005620000300800 */
[----:B------:R-:W-:Y:S02]  /*11370*/  PRMT R0, R14, 0x5410, R3 ;  /* 0x000054100e007816 */ /* 0x000fe40000000003 */
[----:B------:R-:W-:Y:S01]  /*11380*/  PRMT R72, R225, 0x7054, R225 ;  /* 0x00007054e1487816 */ /* 0x000fe200000000e1 */
[----:B------:R2:W5:Y:S01]  /*11390*/  LDL.LU R200, [R1+0x15c] ;  /* 0x00015c0001c87983 */ /* 0x0005620000300800 */
[----:B------:R-:W-:Y:S01]  /*113a0*/  PRMT R8, R8, 0x5410, R12 ;  /* 0x0000541008087816 */ /* 0x000fe2000000000c */
[----:B------:R-:W-:-:S02]  /*113b0*/  IMAD.MOV.U32 R55, RZ, RZ, R251 ;  /* 0x000000ffff377224 */ /* 0x000fc400078e00fb */
[----:B------:R2:W5:Y:S04]  /*113c0*/  LDL.LU R199, [R1+0x158] ;  /* 0x0001580001c77983 */ /* 0x0005680000300800 */
[----:B------:R-:W4:Y:S01]  /*113d0*/  LDL R251, [R1+0xf4] ;  /* 0x0000f40001fb7983 */ /* 0x000f220000100800 */
[----:B------:R-:W-:Y:S01]  /*113e0*/  MOV R74, R116 ;  /* 0x00000074004a7202 */ /* 0x000fe20000000f00 */
[----:B------:R-:W-:Y:S01]  /*113f0*/  IMAD.MOV.U32 R75, RZ, RZ, R117 ;  /* 0x000000ffff4b7224 */ /* 0x000fe200078e0075 */
[----:B------:R-:W-:Y:S01]  /*11400*/  MOV R96, R118 ;  /* 0x0000007600607202 */ /* 0x000fe20000000f00 */
[----:B------:R-:W-:Y:S01]  /*11410*/  IMAD.MOV.U32 R73, RZ, RZ, R119 ;  /* 0x000000ffff497224 */ /* 0x000fe200078e0077 */
[--C-:B------:R-:W-:Y:S01]  /*11420*/  HSET2.LE.AND R0, R0, R72.reuse, PT ;  /* 0x0000004800007233 */ /* 0x100fe20003803000 */
[----:B------:R-:W-:Y:S01]  /*11430*/  HMMA.16816.F32.BF16 R116, R4, R24, R108 ;  /* 0x000000180474723c */ /* 0x000fe2000004186c */
[--C-:B------:R-:W-:Y:S01]  /*11440*/  HSET2.LE.AND R2, R2, R72.reuse, PT ;  /* 0x0000004802027233 */ /* 0x100fe20003803000 */
[----:B------:R-:W1:Y:S01]  /*11450*/  LDSM.16.MT88.4 R16, [R197+0x1f000] ;  /* 0x01f00000c510783b */ /* 0x000e620000004200 */
[----:B------:R-:W-:-:S02]  /*11460*/  HSET2.LE.AND R3, R9, R72, PT ;  /* 0x0000004809037233 */ /* 0x000fc40003803000 */
[----:B------:R-:W-:Y:S01]  /*11470*/  HSET2.LE.AND R8, R8, R72, PT ;  /* 0x0000004808087233 */ /* 0x000fe20003803000 */
[C---:B------:R-:W-:Y:S01]  /*11480*/  HMMA.16816.F32.BF16 R24, R4.reuse, R26, R100 ;  /* 0x0000001a0418723c */ /* 0x040fe20000041864 */
[----:B------:R-:W-:Y:S01]  /*11490*/  LOP3.LUT R128, R128, R0, RZ, 0xc0, !PT ;  /* 0x0000000080807212 */ /* 0x000fe200078ec0ff */
[----:B------:R-:W2:Y:S01]  /*114a0*/  LDSM.16.MT88.4 R144, [R198+0x19800] ;  /* 0x01980000c690783b */ /* 0x000ea20000004200 */
[----:B------:R-:W-:Y:S02]  /*114b0*/  LOP3.LUT R129, R129, R2, RZ, 0xc0, !PT ;  /* 0x0000000281817212 */ /* 0x000fe400078ec0ff */
[----:B------:R-:W-:Y:S01]  /*114c0*/  LOP3.LUT R130, R130, R3, RZ, 0xc0, !PT ;  /* 0x0000000382827212 */ /* 0x000fe200078ec0ff */
[----:B------:R-:W-:Y:S01]  /*114d0*/  HMMA.16816.F32.BF16 R20, R4, R42, R80 ;  /* 0x0000002a0414723c */ /* 0x000fe20000041850 */
[----:B------:R-:W-:Y:S01]  /*114e0*/  MOV R100, R39 ;  /* 0x0000002700647202 */ /* 0x000fe20000000f00 */
[----:B------:R-:W-:Y:S01]  /*114f0*/  IMAD.MOV.U32 R39, RZ, RZ, R131 ;  /* 0x000000ffff277224 */ /* 0x000fe200078e0083 */
[----:B------:R-:W-:Y:S01]  /*11500*/  LOP3.LUT R131, R250, R8, RZ, 0xc0, !PT ;  /* 0x00000008fa837212 */ /* 0x000fe200078ec0ff */
[----:B------:R-:W-:Y:S01]  /*11510*/  IMAD.MOV.U32 R9, RZ, RZ, R126 ;  /* 0x000000ffff097224 */ /* 0x000fe200078e007e */
[----:B------:R-:W-:Y:S01]  /*11520*/  LDSM.16.MT88.4 R40, [R171+0x1b800] ;  /* 0x01b80000ab28783b */ /* 0x000fe20000004200 */
[----:B------:R-:W-:Y:S01]  /*11530*/  MOV R10, R51 ;  /* 0x00000033000a7202 */ /* 0x000fe20000000f00 */
[----:B------:R-:W-:Y:S01]  /*11540*/  IMAD.MOV.U32 R11, RZ, RZ, R50 ;  /* 0x000000ffff0b7224 */ /* 0x000fe200078e0032 */
[----:B------:R-:W-:Y:S01]  /*11550*/  MOV R108, R73 ;  /* 0x00000049006c7202 */ /* 0x000fe20000000f00 */
[----:B------:R-:W-:Y:S01]  /*11560*/  IMAD.MOV.U32 R109, RZ, RZ, R74 ;  /* 0x000000ffff6d7224 */ /* 0x000fe200078e004a */
[C---:B---3--:R-:W-:Y:S01]  /*11570*/  HMMA.16816.F32.BF16 R140, R128.reuse, R136, R140 ;  /* 0x00000088808c723c */ /* 0x048fe2000004188c */
[----:B------:R-:W-:Y:S01]  /*11580*/  MOV R110, R75 ;  /* 0x0000004b006e7202 */ /* 0x000fe20000000f00 */
[----:B------:R-:W3:Y:S04]  /*11590*/  LDSM.16.MT88.4 R152, [R196+0x19800] ;  /* 0x01980000c498783b */ /* 0x000ee80000004200 */
[C---:B------:R-:W-:Y:S01]  /*115a0*/  HMMA.16816.F32.BF16 R136, R128.reuse, R138, R132 ;  /* 0x0000008a8088723c */ /* 0x040fe20000041884 */
[----:B------:R-:W-:Y:S01]  /*115b0*/  MOV R8, R127 ;  /* 0x0000007f00087202 */ /* 0x000fe20000000f00 */
[----:B------:R-:W-:Y:S01]  /*115c0*/  LDSM.16.MT88.4 R56, [R198+0x1b800] ;  /* 0x01b80000c638783b */ /* 0x000fe20000004200 */
[----:B------:R-:W-:Y:S01]  /*115d0*/  IMAD.MOV.U32 R111, RZ, RZ, R96 ;  /* 0x000000ffff6f7224 */ /* 0x000fe200078e0060 */
[----:B------:R-:W-:Y:S01]  /*115e0*/  MOV R12, R97 ;  /* 0x00000061000c7202 */ /* 0x000fe20000000f00 */
[----:B------:R-:W-:Y:S01]  /*115f0*/  IMAD.MOV.U32 R13, RZ, RZ, R98 ;  /* 0x000000ffff0d7224 */ /* 0x000fe200078e0062 */
[----:B------:R-:W-:Y:S01]  /*11600*/  HMMA.16816.F32.BF16 R164, R128, R160, R164 ;  /* 0x000000a080a4723c */ /* 0x000fe200000418a4 */
[----:B------:R-:W-:Y:S01]  /*11610*/  MOV R133, R170 ;  /* 0x000000aa00857202 */ /* 0x000fe20000000f00 */
[----:B------:R-:W-:Y:S04]  /*11620*/  LDSM.16.MT88.4 R72, [R171+0x1d800] ;  /* 0x01d80000ab48783b */ /* 0x000fe80000004200 */
[----:B------:R3:W5:Y:S01]  /*11630*/  LDL.LU R170, [R1+0x154] ;  /* 0x0001540001aa7983 */ /* 0x0007620000300800 */
        /* <DEDUP_REMOVED lines=9> */
[----:B------:R-:W-:Y:S01]  /*116d0*/  IMAD.MOV.U32 R53, RZ, RZ, R122 ;  /* 0x000000ffff357224 */ /* 0x000fe200078e007a */
[----:B------:R-:W-:Y:S01]  /*116e0*/  MOV R54, R123 ;  /* 0x0000007b00367202 */ /* 0x000fe20000000f00 */
[----:B------:R-:W-:Y:S02]  /*116f0*/  LDSM.16.MT88.4 R80, [R196+0x1d800] ;  /* 0x01d80000c450783b */ /* 0x000fe40000004200 */
[----:B------:R-:W-:Y:S01]  /*11700*/  MOV R70, R49 ;  /* 0x0000003100467202 */ /* 0x000fe20000000f00 */
[----:B------:R-:W-:Y:S01]  /*11710*/  IMAD.MOV.U32 R71, RZ, RZ, R48 ;  /* 0x000000ffff477224 */ /* 0x000fe200078e0030 */
[C---:B--2---:R-:W-:Y:S01]  /*11720*/  HMMA.16816.F32.BF16 R148, R128.reuse, R144, R148 ;  /* 0x000000908094723c */ /* 0x044fe20000041894 */
[----:B------:R-:W1:Y:S04]  /*11730*/  LDSM.16.MT88.4 R48, [R196+0x1b800] ;  /* 0x01b80000c430783b */ /* 0x000e680000004200 */
[----:B------:R-:W-:Y:S01]  /*11740*/  LDSM.16.MT88.4 R88, [R198+0x1d800] ;  /* 0x01d80000c658783b */ /* 0x000fe20000004200 */
[C---:B------:R-:W-:Y:S03]  /*11750*/  HMMA.16816.F32.BF16 R160, R128.reuse, R162, R64 ;  /* 0x000000a280a0723c */ /* 0x040fe60000041840 */
[----:B------:R-:W2:Y:S03]  /*11760*/  LDSM.16.MT88.4 R64, [R197+0x1b800] ;  /* 0x01b80000c540783b */ /* 0x000ea60000004200 */
[C---:B------:R-:W-:Y:S01]  /*11770*/  HMMA.16816.F32.BF16 R144, R128.reuse, R146, R112 ;  /* 0x000000928090723c */ /* 0x040fe20000041870 */
[----:B------:R-:W2:Y:S04]  /*11780*/  LDSM.16.MT88.4 R96, [R197+0x1d800] ;  /* 0x01d80000c560783b */ /* 0x000ea80000004200 */
[----:B------:R-:W2:Y:S04]  /*11790*/  LDSM.16.MT88.4 R104, [R171+0x1f800] ;  /* 0x01f80000ab68783b */ /* 0x000ea80000004200 */
[----:B------:R-:W2:Y:S04]  /*117a0*/  LDSM.16.MT88.4 R112, [R196+0x1f800] ;  /* 0x01f80000c470783b */ /* 0x000ea80000004200 */
[----:B------:R-:W2:Y:S04]  /*117b0*/  LDSM.16.MT88.4 R120, [R198+0x1f800] ;  /* 0x01f80000c678783b */ /* 0x000ea80000004200 */
        /* <DEDUP_REMOVED lines=9> */
[C---:B---3--:R-:W-:Y:S06]  /*11850*/  HMMA.16816.F32.BF16 R156, R128.reuse, R152, R156 ;  /* 0x00000098809c723c */ /* 0x048fec000004189c */
[----:B------:R-:W-:Y:S01]  /*11860*/  HMMA.16816.F32.BF16 R36, R128, R40, R36 ;  /* 0x000000288024723c */ /* 0x000fe20000041824 */
[----:B------:R-:W-:-:S05]  /*11870*/  IADD3 R222, P0, R192, -0x100, RZ ;  /* 0xffffff00c0de7810 */ /* 0x000fca0007f1e0ff */
[C---:B------:R-:W-:Y:S06]  /*11880*/  HMMA.16816.F32.BF16 R40, R128.reuse, R42, R44 ;  /* 0x0000002a8028723c */ /* 0x040fec000004182c */
[C---:B-1----:R-:W-:Y:S06]  /*11890*/  HMMA.16816.F32.BF16 R44, R128.reuse, R48, R68 ;  /* 0x00000030802c723c */ /* 0x042fec0000041844 */
[C---:B------:R-:W-:Y:S06]  /*118a0*/  HMMA.16816.F32.BF16 R52, R128.reuse, R56, R52 ;  /* 0x000000388034723c */ /* 0x040fec0000041834 */
[C---:B------:R-:W-:Y:S06]  /*118b0*/  HMMA.16816.F32.BF16 R68, R128.reuse, R72, R108 ;  /* 0x000000488044723c */ /* 0x040fec000004186c */
[C---:B------:R-:W-:Y:S06]  /*118c0*/  HMMA.16816.F32.BF16 R152, R128.reuse, R154, R76 ;  /* 0x0000009a8098723c */ /* 0x040fec000004184c */
[C---:B------:R-:W-:Y:S06]  /*118d0*/  HMMA.16816.F32.BF16 R56, R128.reuse, R58, R100 ;  /* 0x0000003a8038723c */ /* 0x040fec0000041864 */
[----:B------:R-:W-:Y:S01]  /*118e0*/  HMMA.16816.F32.BF16 R72, R128, R74, R84 ;  /* 0x0000004a8048723c */ /* 0x000fe20000041854 */
[----:B------:R-:W-:-:S05]  /*118f0*/  MOV R135, R244 ;  /* 0x000000f400877202 */ /* 0x000fca0000000f00 */
[----:B--2---:R-:W-:Y:S01]  /*11900*/  HMMA.16816.F32.BF16 R60, R128, R64, R60 ;  /* 0x00000040803c723c */ /* 0x004fe2000004183c */
[----:B------:R-:W-:-:S05]  /*11910*/  IADD3.X R223, R193, -0x1, RZ, P0, !PT ;  /* 0xffffffffc1df7810 */ /* 0x000fca00007fe4ff */
[----:B------:R-:W-:Y:S01]  /*11920*/  HMMA.16816.F32.BF16 R76, R128, R80, R240 ;  /* 0x00000050804c723c */ /* 0x000fe200000418f0 */
[----:B------:R-:W-:-:S05]  /*11930*/  IMAD.MOV.U32 R132, RZ, RZ, R239 ;  /* 0x000000ffff847224 */ /* 0x000fca00078e00ef */
        /* <DEDUP_REMOVED lines=15> */
[----:B----4-:R-:W-:-:S13]  /*11a30*/  ISETP.GT.AND P1, PT, R244, R251, PT ;  /* 0x000000fbf400720c */ /* 0x010fda0003f24270 */
[----:B------:R-:W-:Y:S10]  /*11a40*/  @!P1 BRA `(.L_x_2292) ;  /* 0x0000008000109947 */ /* 0x000ff40003800000 */
[----:B------:R-:W2:Y:S01]  /*11a50*/  LDL R205, [R1+0x108] ;  /* 0x0001080001cd7983 */ /* 0x000ea20000100800 */
[----:B------:R-:W-:-:S04]  /*11a60*/  DEPBAR.LE SB0, 0x0 ;  /* 0x000080000000791a */ /* 0x000fc80000000000 */
[----:B------:R-:W3:Y:S01]  /*11a70*/  LDL.64 R14, [R1+0xf8] ;  /* 0x0000f800010e7983 */ /* 0x000ee20000100a00 */
[----:B------:R-:W-:Y:S05]  /*11a80*/  WARPSYNC.ALL ;  /* 0x0000000000007948 */ /* 0x000fea0003800000 */
[----:B------:R-:W-:Y:S06]  /*11a90*/  BAR.SYNC.DEFER_BLOCKING 0x0 ;  /* 0x0000000000007b1d */ /* 0x000fec0000010000 */
[----:B-----5:R-:W-:Y:S01]  /*11aa0*/  @P6 STS.128 [R224+0x18000], RZ ;  /* 0x018000ffe0006388 */ /* 0x020fe20000000c00 */
[----:B--2---:R-:W-:-:S04]  /*11ab0*/  VIADD R239, R205, 0xfffffffd ;  /* 0xfffffffdcdef7836 */ /* 0x004fc80000000000 */
[-C--:B------:R-:W-:Y:S01]  /*11ac0*/  IMAD R0, R237, R239.reuse, RZ ;  /* 0x000000efed007224 */ /* 0x080fe200078e02ff */
[----:B------:R-:W-:Y:S01]  /*11ad0*/  SHF.R.S32.HI R4, RZ, 0x1f, R239 ;  /* 0x0000001fff047819 */ /* 0x000fe200000114ef */
[----:B------:R-:W-:-:S04]  /*11ae0*/  IMAD.WIDE.U32 R2, R236, R239, RZ ;  /* 0x000000efec027225 */ /* 0x000fc800078e00ff */
[----:B------:R-:W-:Y:S01]  /*11af0*/  IMAD R4, R236, R4, R0 ;  /* 0x00000004ec047224 */ /* 0x000fe200078e0200 */
[----:B---3--:R-:W-:-:S03]  /*11b00*/  LEA R0, P0, R2, R14, 0x6 ;  /* 0x0000000e02007211 */ /* 0x008fc600078030ff */
[----:B------:R-:W-:Y:S01]  /*11b10*/  IMAD.IADD R3, R3, 0x1, R4 ;  /* 0x0000000103037824 */ /* 0x000fe200078e0204 */
[CC--:B------:R-:W-:Y:S02]  /*11b20*/  @!P6 LEA R20, P2, R0.reuse, R248.reuse, 0x1 ;  /* 0x000000f80014e211 */ /* 0x0c0fe400078408ff */
[-C--:B------:R-:W-:Y:S02]  /*11b30*/  @!P5 LEA R16, P1, R0, R248.reuse, 0x1 ;  /* 0x000000f80010d211 */ /* 0x080fe400078208ff */
[----:B------:R-:W-:Y:S02]  /*11b40*/  LEA.HI.X R3, R2, R15, R3, 0x6, P0 ;  /* 0x0000000f02037211 */ /* 0x000fe400000f3403 */
[C---:B------:R-:W-:Y:S02]  /*11b50*/  @!P4 LEA R14, P0, R0.reuse, R248, 0x1 ;  /* 0x000000f8000ec211 */ /* 0x040fe400078008ff */
[----:B------:R-:W-:Y:S02]  /*11b60*/  @!P6 LEA.HI.X R21, R0, R249, R3, 0x1, P2 ;  /* 0x000000f90015e211 */ /* 0x000fe400010f0c03 */
[----:B------:R-:W-:-:S02]  /*11b70*/  LEA R2, P2, R236, R0, 0x5 ;  /* 0x00000000ec027211 */ /* 0x000fc400078428ff */
[CCC-:B------:R-:W-:Y:S01]  /*11b80*/  @!P5 LEA.HI.X R17, R0.reuse, R249.reuse, R3.reuse, 0x1, P1 ;  /* 0x000000f90011d211 */ /* 0x1c0fe200008f0c03 */
[----:B------:R-:W-:Y:S01]  /*11b90*/  @!PT LDS RZ, [RZ] ;  /* 0x00000000fffff984 */ /* 0x000fe20000000800 */
[----:B------:R-:W-:Y:S01]  /*11ba0*/  @!PT LDS RZ, [RZ] ;  /* 0x00000000fffff984 */ /* 0x000fe20000000800 */
[----:B------:R-:W-:Y:S01]  /*11bb0*/  @!PT LDS RZ, [RZ] ;  /* 0x00000000fffff984 */ /* 0x000fe20000000800 */
[----:B------:R-:W-:Y:S01]  /*11bc0*/  @!P6 LDGSTS.E.BYPASS.LTC128B.128 [R224+0x18000], desc[UR4][R20.64] ;  /* 0x1800000014e0efae */ /* 0x000fe2000b901d44 */
[CC--:B------:R-:W-:Y:S02]  /*11bd0*/  @!P3 LEA R12, P1, R0.reuse, R248.reuse, 0x1 ;  /* 0x000000f8000cb211 */ /* 0x0c0fe400078208ff */
[----:B------:R-:W-:Y:S02]  /*11be0*/  @!P4 LEA.HI.X R15, R0, R249, R3, 0x1, P0 ;  /* 0x000000f9000fc211 */ /* 0x000fe400000f0c03 */
[----:B------:R-:W-:Y:S02]  /*11bf0*/  @!P6 LEA R18, P0, R2, R248, 0x1 ;  /* 0x000000f80212e211 */ /* 0x000fe400078008ff */
[----:B------:R-:W-:Y:S01]  /*11c00*/  LEA.HI.X R4, R236, R3, R237, 0x5, P2 ;  /* 0x00000003ec047211 */ /* 0x000fe200010f2ced */
        /* <DEDUP_REMOVED lines=15> */
[----:B------:R-:W-:Y:S01]  /*11d00*/  @!P4 LDGSTS.E.BYPASS.LTC128B.128 [R224+0x1c000], desc[UR4][R14.64+0x100] ;  /* 0x1c0001000ee0cfae */ /* 0x000fe2000b901d44 */
[----:B------:R-:W-:-:S03]  /*11d10*/  @!P4 LEA.HI.X R9, R2, R249, R4, 0x1, P1 ;  /* 0x000000f90209c211 */ /* 0x000fc600008f0c04 */
[----:B------:R-:W-:Y:S01]  /*11d20*/  @P3 STS.128 [R224+0x1e000], RZ ;  /* 0x01e000ffe0003388 */ /* 0x000fe20000000c00 */
[----:B------:R-:W-:-:S03]  /*11d30*/  @!P3 LEA.HI.X R7, R2, R249, R4, 0x1, P0 ;  /* 0x000000f90207b211 */ /* 0x000fc600000f0c04 */
        /* <DEDUP_REMOVED lines=26> */
[----:B------:R-:W-:Y:S04]  /*11ee0*/  LDSM.16.M88.4 R172, [R206] ;  /* 0x00000000ceac783b */ /* 0x000fe80000000200 */
[----:B------:R-:W-:Y:S04]  /*11ef0*/  LDSM.16.M88.4 R132, [R221] ;  /* 0x00000000dd84783b */ /* 0x000fe80000000200 */
[----:B--2---:R-:W1:Y:S04]  /*11f00*/  LDSM.16.M88.4 R8, [R201] ;  /* 0x00000000c908783b */ /* 0x004e680000000200 */
[----:B------:R-:W-:Y:S04]  /*11f10*/  LDSM.16.M88.4 R32, [R170+0x11000] ;  /* 0x01100000aa20783b */ /* 0x000fe80000000200 */
[----:B---3--:R-:W2:Y:S04]  /*11f20*/  LDSM.16.M88.4 R4, [R202] ;  /* 0x00000000ca04783b */ /* 0x008ea80000000200 */
[----:B------:R-:W0:Y:S01]  /*11f30*/  LDGDEPBAR ;  /* 0x00000000000079af */ /* 0x000e220000000000 */
[C---:B-1----:R-:W-:Y:S06]  /*11f40*/  HMMA.16816.F32.BF16 R28, R8.reuse, R12, RZ ;  /* 0x0000000c081c723c */ /* 0x042fec00000418ff */
[C---:B------:R-:W-:Y:S06]  /*11f50*/  HMMA.16816.F32.BF16 R24, R8.reuse, R14, RZ ;  /* 0x0000000e0818723c */ /* 0x040fec00000418ff */
[C---:B------:R-:W-:Y:S06]  /*11f60*/  HMMA.16816.F32.BF16 R12, R8.reuse, R22, RZ ;  /* 0x00000016080c723c */ /* 0x040fec00000418ff */
[----:B------:R-:W-:Y:S01]  /*11f70*/  HMMA.16816.F32.BF16 R16, R8, R20, RZ ;  /* 0x000000140810723c */ /* 0x000fe200000418ff */
[----:B------:R-:W1:Y:S05]  /*11f80*/  LDSM.16.M88.4 R20, [R220] ;  /* 0x00000000dc14783b */ /* 0x000e6a0000000200 */
[----:B--2---:R-:W-:-:S12]  /*11f90*/  HMMA.16816.F32.BF16 R176, R4, R172, R28 ;  /* 0x000000ac04b0723c */ /* 0x004fd8000004181c */
[----:B------:R-:W-:Y:S06]  /*11fa0*/  HMMA.16816.F32.BF16 R28, R4, R134, R12 ;  /* 0x00000086041c723c */ /* 0x000fec000004180c */
[----:B------:R-:W-:Y:S06]  /*11fb0*/  HMMA.16816.F32.BF16 R12, R8, R34, RZ ;  /* 0x00000022080c723c */ /* 0x000fec00000418ff */
        /* <DEDUP_REMOVED lines=191> */
[----:B------:R-:W-:Y:S01]  /*12bb0*/  ISETP.GT.AND P0, PT, R239, R251, PT ;  /* 0x000000fbef00720c */ /* 0x000fe20003f04270 */
[----:B------:R-:W-:-:S04]  /*12bc0*/  DEPBAR.LE SB0, 0x0 ;  /* 0x000080000000791a */ /* 0x000fc80000000000 */
[C---:B-1----:R-:W-:Y:S06]  /*12bd0*/  HMMA.16816.F32.BF16 R240, R4.reuse, R8, R20 ;  /* 0x0000000804f0723c */ /* 0x042fec0000041814 */
[----:B------:R-:W-:Y:S01]  /*12be0*/  HMMA.16816.F32.BF16 R4, R4, R10, R12 ;  /* 0x0000000a0404723c */ /* 0x000fe2000004180c */
[----:B------:R-:W-:-:S15]  /*12bf0*/  BSSY B1, `(.L_x_2297) ;  /* 0x000004f000017945 */ /* 0x000fde0003800000 */
[----:B------:R-:W-:-:S07]  /*12c00*/  NOP ;  /* 0x0000000000007918 */ /* 0x000fce0000000000 */
[----:B------:R1:W-:Y:S04]  /*12c10*/  STL.64 [R1+0x10], R4 ;  /* 0x0000100401007387 */ /* 0x0003e80000100a00 */
[----:B------:R1:W-:Y:S01]  /*12c20*/  STL.64 [R1+0x18], R6 ;  /* 0x0000180601007387 */ /* 0x0003e20000100a00 */
[----:B------:R-:W-:Y:S06]  /*12c30*/  BAR.SYNC.DEFER_BLOCKING 0x0 ;  /* 0x0000000000007b1d */ /* 0x000fec0000010000 */
[----:B------:R-:W-:Y:S05]  /*12c40*/  @!P0 BRA `(.L_x_2298) ;  /* 0x0000000400248947 */ /* 0x000fea0003800000 */
[----:B------:R-:W2:Y:S01]  /*12c50*/  LDL.64 R250, [R1+0xe8] ;  /* 0x0000e80001fa7983 */ /* 0x000ea20000100a00 */
[----:B------:R-:W-:Y:S01]  /*12c60*/  VIADD R2, R205, 0xfffffffc ;  /* 0xfffffffccd027836 */ /* 0x000fe20000000000 */
[----:B------:R-:W-:Y:S02]  /*12c70*/  BSSY B0, `(.L_x_2299) ;  /* 0x0000045000007945 */ /* 0x000fe40003800000 */
[----:B------:R3:W-:Y:S01]  /*12c80*/  @P6 STS.128 [R224+0x10000], RZ ;  /* 0x010000ffe0006388 */ /* 0x0007e20000000c00 */
[----:B------:R-:W-:Y:S01]  /*12c90*/  IMAD R0, R235, R2, RZ ;  /* 0x00000002eb007224 */ /* 0x000fe200078e02ff */
[----:B------:R-:W-:-:S05]  /*12ca0*/  SHF.R.S32.HI R3, RZ, 0x1f, R2 ;  /* 0x0000001fff037819 */ /* 0x000fca0000011402 */
[C---:B------:R-:W-:Y:S02]  /*12cb0*/  IMAD R0, R234.reuse, R3, R0 ;  /* 0x00000003ea007224 */ /* 0x040fe400078e0200 */
[----:B------:R-:W-:-:S04]  /*12cc0*/  IMAD.WIDE.U32 R2, R234, R2, RZ ;  /* 0x00000002ea027225 */ /* 0x000fc800078e00ff */
[----:B------:R-:W-:Y:S01]  /*12cd0*/  IMAD.IADD R3, R3, 0x1, R0 ;  /* 0x0000000103037824 */ /* 0x000fe200078e0200 */
[----:B--2---:R-:W-:-:S04]  /*12ce0*/  LEA R0, P0, R2, R250, 0x6 ;  /* 0x000000fa02007211 */ /* 0x004fc800078030ff */
[----:B------:R-:W-:Y:S01]  /*12cf0*/  LEA.HI.X R2, R2, R251, R3, 0x6, P0 ;  /* 0x000000fb02027211 */ /* 0x000fe200000f3403 */
[----:B------:R-:W-:Y:S01]  /*12d00*/  IMAD.SHL.U32 R3, R234, 0x20, RZ ;  /* 0x00000020ea037824 */ /* 0x000fe200078e00ff */
[----:B-1----:R-:W-:-:S04]  /*12d10*/  @!P6 LEA R4, P0, R0, R246, 0x1 ;  /* 0x000000f60004e211 */ /* 0x002fc800078008ff */
[----:B------:R-:W-:-:S05]  /*12d20*/  @!P6 LEA.HI.X R5, R0, R247, R2, 0x1, P0 ;  /* 0x000000f70005e211 */ /* 0x000fca00000f0c02 */
        /* <DEDUP_REMOVED lines=20> */
[--C-:B------:R-:W-:Y:S02]  /*12e70*/  @!P3 LEA.HI.X R5, R0, R247, R2.reuse, 0x1, P0 ;  /* 0x000000f70005b211 */ /* 0x100fe400000f0c02 */
[----:B------:R-:W-:Y:S02]  /*12e80*/  IADD3 R0, P0, R3, R0, RZ ;  /* 0x0000000003007210 */ /* 0x000fe40007f1e0ff */
[----:B------:R-:W-:Y:S01]  /*12e90*/  SHF.L.U64.HI R3, R234, 0x5, R235 ;  /* 0x00000005ea037819 */ /* 0x000fe200000102eb */
[----:B------:R-:W-:Y:S01]  /*12ea0*/  @!PT LDS RZ, [RZ] ;  /* 0x00000000fffff984 */ /* 0x000fe20000000800 */
[----:B------:R-:W-:Y:S01]  /*12eb0*/  @!PT LDS RZ, [RZ] ;  /* 0x00000000fffff984 */ /* 0x000fe20000000800 */
[----:B------:R-:W-:Y:S01]  /*12ec0*/  @!PT LDS RZ, [RZ] ;  /* 0x00000000fffff984 */ /* 0x000fe20000000800 */
[----:B------:R1:W-:Y:S04]  /*12ed0*/  @!P3 LDGSTS.E.BYPASS.LTC128B.128 [R224+0x16000], desc[UR4][R4.64+0x180] ;  /* 0x1600018004e0bfae */ /* 0x0003e8000b901d44 */
[----:B------:R-:W-:Y:S01]  /*12ee0*/  IMAD.X R2, R3, 0x1, R2, P0 ;  /* 0x0000000103027824 */ /* 0x000fe200000e0602 */
        /* <DEDUP_REMOVED lines=29> */
.L_x_2300:
[----:B------:R-:W-:Y:S05]  /*130c0*/  BSYNC B0 ;  /* 0x0000000000007941 */ /* 0x000fea0003800000 */
.L_x_2299:
[----:B------:R-:W0:Y:S02]  /*130d0*/  LDGDEPBAR ;  /* 0x00000000000079af */ /* 0x000e240000000000 */
.L_x_2298:
[----:B------:R-:W-:Y:S05]  /*130e0*/  BSYNC B1 ;  /* 0x0000000000017941 */ /* 0x000fea0003800000 */
.L_x_2297:
[----:B------:R-:W2:Y:S04]  /*130f0*/  LDL.LU R3, [R1+0x14] ;  /* 0x0000140001037983 */ /* 0x000ea80000300800 */
[----:B------:R-:W4:Y:S04]  /*13100*/  LDL R0, [R1+0x10] ;  /* 0x0000100001007983 */ /* 0x000f280000100800 */
[----:B-1-3--:R-:W3:Y:S04]  /*13110*/  LDL.LU R4, [R1+0x18] ;  /* 0x0000180001047983 */ /* 0x00aee80000300800 */
[----:B------:R-:W3:Y:S01]  /*13120*/  LDL R5, [R1+0x8] ;  /* 0x0000080001057983 */ /* 0x000ee20000100800 */
[----:B------:R-:W-:-:S03]  /*13130*/  IMAD.MOV.U32 R6, RZ, RZ, R195 ;  /* 0x000000ffff067224 */ /* 0x000fc600078e00c3 */
[----:B------:R-:W3:Y:S01]  /*13140*/  LDL R7, [R1+0xe4] ;  /* 0x0000e40001077983 */ /* 0x000ee20000100800 */
[----:B------:R-:W1:Y:S03]  /*13150*/  S2R R2, SR_TID.X ;  /* 0x0000000000027919 */ /* 0x000e660000002100 */
[----:B------:R1:W-:Y:S04]  /*13160*/  STL [R1+0x1d4], R249 ;  /* 0x0001d4f901007387 */ /* 0x0003e80000100800 */
[----:B------:R-:W-:Y:S04]  /*13170*/  STL [R1+0x1d0], R248 ;  /* 0x0001d0f801007387 */ /* 0x000fe80000100800 */
[----:B------:R-:W-:Y:S04]  /*13180*/  STL [R1+0x1cc], R247 ;  /* 0x0001ccf701007387 */ /* 0x000fe80000100800 */
[----:B------:R1:W-:Y:S04]  /*13190*/  STL [R1+0x1c8], R246 ;  /* 0x0001c8f601007387 */ /* 0x0003e80000100800 */
[----:B------:R-:W-:Y:S04]  /*131a0*/  STL [R1+0x1c4], R237 ;  /* 0x0001c4ed01007387 */ /* 0x000fe80000100800 */
[----:B------:R-:W-:Y:S04]  /*131b0*/  STL [R1+0x1c0], R236 ;  /* 0x0001c0ec01007387 */ /* 0x000fe80000100800 */
[----:B------:R-:W-:Y:S01]  /*131c0*/  STL [R1+0x1bc], R235 ;  /* 0x0001bceb01007387 */ /* 0x000fe20000100800 */
[----:B-1----:R-:W-:-:S03]  /*131d0*/  IMAD.MOV.U32 R249, RZ, RZ, R6 ;  /* 0x000000fffff97224 */ /* 0x002fc600078e0006 */
[----:B------:R-:W-:Y:S01]  /*131e0*/  STL [R1+0x1b8], R234 ;  /* 0x0001b8ea01007387 */ /* 0x000fe20000100800 */
[----:B------:R-:W-:-:S03]  /*131f0*/  IMAD.SHL.U32 R2, R2, 0x2, RZ ;  /* 0x0000000202027824 */ /* 0x000fc600078e00ff */
[----:B------:R-:W-:Y:S02]  /*13200*/  STL [R1+0x1b4], R229 ;  /* 0x0001b4e501007387 */ /* 0x000fe40000100800 */
[----:B------:R-:W-:Y:S02]  /*13210*/  LOP3.LUT R2, R2, 0x6, RZ, 0xc0, !PT ;  /* 0x0000000602027812 */ /* 0x000fe400078ec0ff */
[----:B------:R1:W-:Y:S03]  /*13220*/  STL [R1+0x1b0], R224 ;  /* 0x0001b0e001007387 */ /* 0x0003e60000100800 */
[----:B------:R-:W-:Y:S01]  /*13230*/  IMAD R2, R239, 0x40, R2 ;  /* 0x00000040ef027824 */ /* 0x000fe200078e0202 */
        /* <DEDUP_REMOVED lines=23> */
[----:B------:R-:W3:Y:S04]  /*133b0*/  LDL.LU R246, [R1+0x1c] ;  /* 0x00001c0001f67983 */ /* 0x000ee80000300800 */
[----:B------:R-:W3:Y:S04]  /*133c0*/  LDL.LU R248, [R1+0x98] ;  /* 0x0000980001f87983 */ /* 0x000ee80000300800 */
[----:B-1----:R-:W3:Y:S01]  /*133d0*/  LDL.LU R224, [R1+0x88] ;  /* 0x0000880001e07983 */ /* 0x002ee20000300800 */
[----:B------:R-:W-:-:S02]  /*133e0*/  ISETP.GE.AND P6, PT, R2, R228, PT ;  /* 0x000000e40200720c */ /* 0x000fc40003fc6270 */
[C---:B------:R-:W-:Y:S02]  /*133f0*/  ISETP.GE.AND P0, PT, R2.reuse, R227, PT ;  /* 0x000000e30200720c */ /* 0x040fe40003f06270 */
[C---:B------:R-:W-:Y:S02]  /*13400*/  ISETP.GE.OR P6, PT, R2.reuse, R233, !P6 ;  /* 0x000000e90200720c */ /* 0x040fe400077c6670 */
[----:B------:R-:W-:Y:S02]  /*13410*/  ISETP.GE.OR P0, PT, R2, R232, !P0 ;  /* 0x000000e80200720c */ /* 0x000fe40004706670 */
[----:B--2---:R-:W-:Y:S01]  /*13420*/  MOV R20, R3 ;  /* 0x0000000300147202 */ /* 0x004fe20000000f00 */
[----:B----4-:R-:W-:Y:S02]  /*13430*/  IMAD.MOV.U32 R19, RZ, RZ, R0 ;  /* 0x000000ffff137224 */ /* 0x010fe400078e0000 */
[----:B------:R-:W-:Y:S02]  /*13440*/  IMAD.IADD R0, R230, 0x1, -R2 ;  /* 0x00000001e6007824 */ /* 0x000fe400078e0a02 */
[----:B---3--:R-:W-:-:S03]  /*13450*/  IMAD.MOV.U32 R17, RZ, RZ, R4 ;  /* 0x000000ffff117224 */ /* 0x008fc600078e0004 */
[----:B------:R-:W-:Y:S01]  /*13460*/  IABS R0, R0 ;  /* 0x0000000000007213 */ /* 0x000fe20000000000 */
[----:B------:R-:W-:-:S03]  /*13470*/  IMAD.MOV.U32 R247, RZ, RZ, R5 ;  /* 0x000000fffff77224 */ /* 0x000fc600078e0005 */
[----:B------:R-:W-:Y:S02]  /*13480*/  I2FP.F32.S32 R0, R0 ;  /* 0x0000000000007245 */ /* 0x000fe40000201400 */
[----:B------:R-:W-:-:S03]  /*13490*/  MOV R195, R7 ;  /* 0x0000000700c37202 */ /* 0x000fc60000000f00 */
[----:B------:R-:W-:Y:S01]  /*134a0*/  FFMA.FTZ R8, R0, -R226, R172 ;  /* 0x800000e200087223 */ /* 0x000fe200000100ac */
[----:B------:R-:W-:Y:S01]  /*134b0*/  VIADD R0, R2, 0x1 ;  /* 0x0000000102007836 */ /* 0x000fe20000000000 */
[----:B------:R-:W-:-:S03]  /*134c0*/  IADD3 R4, R231, -R2, RZ ;  /* 0x80000002e7047210 */ /* 0x000fc60007ffe0ff */
[--C-:B------:R-:W-:Y:S01]  /*134d0*/  IMAD.IADD R5, R230, 0x1, -R0.reuse ;  /* 0x00000001e6057824 */ /* 0x100fe200078e0a00 */
[C---:B------:R-:W-:Y:S02]  /*134e0*/  ISETP.GE.AND P5, PT, R0.reuse, R228, PT ;  /* 0x000000e40000720c */ /* 0x040fe40003fa6270 */
[C---:B------:R-:W-:Y:S01]  /*134f0*/  ISETP.GE.AND P2, PT, R0.reuse, R227, PT ;  /* 0x000000e30000720c */ /* 0x040fe20003f46270 */
[----:B------:R-:W-:Y:S01]  /*13500*/  IMAD.IADD R3, R231, 0x1, -R0 ;  /* 0x00000001e7037824 */ /* 0x000fe200078e0a00 */
[C---:B------:R-:W-:Y:S02]  /*13510*/  ISETP.GE.OR P5, PT, R0.reuse, R233, !P5 ;  /* 0x000000e90000720c */ /* 0x040fe40006fa6670 */
[----:B------:R-:W-:Y:S02]  /*13520*/  ISETP.GE.OR P2, PT, R0, R232, !P2 ;  /* 0x000000e80000720c */ /* 0x000fe40005746670 */
[----:B------:R-:W-:Y:S02]  /*13530*/  IABS R0, R4 ;  /* 0x0000000400007213 */ /* 0x000fe40000000000 */
[----:B------:R-:W-:-:S02]  /*13540*/  IABS R5, R5 ;  /* 0x0000000500057213 */ /* 0x000fc40000000000 */
[----:B------:R-:W-:Y:S02]  /*13550*/  IABS R4, R3 ;  /* 0x0000000300047213 */ /* 0x000fe40000000000 */
[----:B------:R-:W-:Y:S01]  /*13560*/  I2FP.F32.S32 R0, R0 ;  /* 0x0000000000007245 */ /* 0x000fe20000201400 */
[----:B------:R-:W-:-:S04]  /*13570*/  IMAD.MOV.U32 R3, RZ, RZ, R5 ;  /* 0x000000ffff037224 */ /* 0x000fc800078e0005 */
[----:B------:R-:W-:Y:S01]  /*13580*/  FFMA.FTZ R6, R0, -R226, R174 ;  /* 0x800000e200067223 */ /* 0x000fe200000100ae */
[----:B------:R-:W-:Y:S02]  /*13590*/  I2FP.F32.S32 R3, R3 ;  /* 0x0000000300037245 */ /* 0x000fe40000201400 */
[----:B------:R-:W-:Y:S02]  /*135a0*/  IADD3 R0, R2, 0x8, RZ ;  /* 0x0000000802007810 */ /* 0x000fe40007ffe0ff */
[----:B------:R-:W-:Y:S01]  /*135b0*/  I2FP.F32.S32 R4, R4 ;  /* 0x0000000400047245 */ /* 0x000fe20000201400 */
[----:B------:R-:W-:Y:S01]  /*135c0*/  FFMA.FTZ R7, R3, -R226, R173 ;  /* 0x800000e203077223 */ /* 0x000fe200000100ad */
[C---:B------:R-:W-:Y:S02]  /*135d0*/  ISETP.GE.AND P4, PT, R0.reuse, R228, PT ;  /* 0x000000e40000720c */ /* 0x040fe40003f86270 */
[----:B------:R-:W-:Y:S01]  /*135e0*/  ISETP.GE.AND P1, PT, R0, R227, PT ;  /* 0x000000e30000720c */ /* 0x000fe20003f26270 */
[----:B------:R-:W-:Y:S01]  /*135f0*/  VIADD R3, R2, 0x9 ;  /* 0x0000000902037836 */ /* 0x000fe20000000000 */
[----:B------:R-:W-:Y:S01]  /*13600*/  ISETP.GE.OR P4, PT, R0, R233, !P4 ;  /* 0x000000e90000720c */ /* 0x000fe20006786670 */
[--C-:B------:R-:W-:Y:S01]  /*13610*/  IMAD.IADD R5, R230, 0x1, -R0.reuse ;  /* 0x00000001e6057824 */ /* 0x100fe200078e0a00 */
[----:B------:R-:W-:Y:S01]  /*13620*/  ISETP.GE.OR P1, PT, R0, R232, !P1 ;  /* 0x000000e80000720c */ /* 0x000fe20004f26670 */
[----:B------:R-:W-:-:S02]  /*13630*/  IMAD.IADD R0, R231, 0x1, -R0 ;  /* 0x00000001e7007824 */ /* 0x000fc400078e0a00 */
[----:B------:R-:W-:Y:S01]  /*13640*/  FFMA.FTZ R9, R4, -R226, R175 ;  /* 0x800000e204097223 */ /* 0x000fe200000100af */
[----:B------:R-:W-:Y:S02]  /*13650*/  IADD3 R4, R230, -R3, RZ ;  /* 0x80000003e6047210 */ /* 0x000fe40007ffe0ff */
[----:B------:R-:W-:Y:S02]  /*13660*/  IABS R10, R0 ;  /* 0x00000000000a7213 */ /* 0x000fe40000000000 */
[----:B------:R-:W-:-:S04]  /*13670*/  IABS R0, R4 ;  /* 0x0000000400007213 */ /* 0x000fc80000000000 */
[----:B------:R-:W-:Y:S01]  /*13680*/  I2FP.F32.S32 R0, R0 ;  /* 0x0000000000007245 */ /* 0x000fe20000201400 */
[----:B------:R-:W-:Y:S01]  /*13690*/  IMAD.MOV.U32 R4, RZ, RZ, R10 ;  /* 0x000000ffff047224 */ /* 0x000fe200078e000a */
[----:B------:R-:W-:-:S03]  /*136a0*/  FSEL R8, R8, -INF , !P6 ;  /* 0xff80000008087808 */ /* 0x000fc60007000000 */
[----:B------:R-:W-:Y:S01]  /*136b0*/  FFMA.FTZ R10, R0, -R226, R177 ;  /* 0x800000e2000a7223 */ /* 0x000fe200000100b1 */
[----:B------:R-:W-:Y:S01]  /*136c0*/  VIADD R0, R2, 0x10 ;  /* 0x0000001002007836 */ /* 0x000fe20000000000 */
[C---:B------:R-:W-:Y:S02]  /*136d0*/  ISETP.GE.AND P3, PT, R3.reuse, R228, PT ;  /* 0x000000e40300720c */ /* 0x040fe40003f66270 */
[----:B------:R-:W-:Y:S02]  /*136e0*/  ISETP.GE.AND P6, PT, R3, R227, PT ;  /* 0x000000e30300720c */ /* 0x000fe40003fc6270 */
[----:B------:R-:W-:Y:S02]  /*136f0*/  I2FP.F32.S32 R4, R4 ;  /* 0x0000000400047245 */ /* 0x000fe40000201400 */
[----:B------:R-:W-:Y:S02]  /*13700*/  FSEL R32, R6, -INF , !P0 ;  /* 0xff80000006207808 */ /* 0x000fe40004000000 */
[----:B------:R-:W-:-:S02]  /*13710*/  FSEL R35, R7, -INF , !P5 ;  /* 0xff80000007237808 */ /* 0x000fc40006800000 */
[C---:B------:R-:W-:Y:S02]  /*13720*/  ISETP.GE.AND P0, PT, R0.reuse, R228, PT ;  /* 0x000000e40000720c */ /* 0x040fe40003f06270 */
[----:B------:R-:W-:Y:S02]  /*13730*/  ISETP.GE.AND P5, PT, R0, R227, PT ;  /* 0x000000e30000720c */ /* 0x000fe40003fa6270 */
[CC--:B------:R-:W-:Y:S02]  /*13740*/  ISETP.GE.OR P3, PT, R3.reuse, R233.reuse, !P3 ;  /* 0x000000e90300720c */ /* 0x0c0fe40005f66670 */
[----:B------:R-:W-:Y:S01]  /*13750*/  ISETP.GE.OR P6, PT, R3, R232, !P6 ;  /* 0x000000e80300720c */ /* 0x000fe200077c6670 */
[----:B------:R-:W-:Y:S02]  /*13760*/  IMAD.IADD R3, R231, 0x1, -R3 ;  /* 0x00000001e7037824 */ /* 0x000fe400078e0a03 */
[----:B------:R-:W-:Y:S01]  /*13770*/  FFMA.FTZ R11, R4, -R226, R178 ;  /* 0x800000e2040b7223 */ /* 0x000fe200000100b2 */
[----:B------:R-:W-:-:S02]  /*13780*/  ISETP.GE.OR P0, PT, R0, R233, !P0 ;  /* 0x000000e90000720c */ /* 0x000fc40004706670 */
[----:B------:R-:W-:Y:S02]  /*13790*/  ISETP.GE.OR P5, PT, R0, R232, !P5 ;  /* 0x000000e80000720c */ /* 0x000fe40006fa6670 */
[----:B------:R-:W-:Y:S01]  /*137a0*/  IADD3 R4, R230, -R0, RZ ;  /* 0x80000000e6047210 */ /* 0x000fe20007ffe0ff */
[----:B------:R-:W-:Y:S01]  /*137b0*/  IMAD.IADD R0, R231, 0x1, -R0 ;  /* 0x00000001e7007824 */ /* 0x000fe200078e0a00 */
[----:B------:R-:W-:Y:S02]  /*137c0*/  IABS R3, R3 ;  /* 0x0000000300037213 */ /* 0x000fe40000000000 */
[----:B------:R-:W-:Y:S02]  /*137d0*/  IABS R6, R4 ;  /* 0x0000000400067213 */ /* 0x000fe40000000000 */
[----:B------:R-:W-:Y:S01]  /*137e0*/  IABS R4, R0 ;  /* 0x0000000000047213 */ /* 0x000fe20000000000 */
[----:B------:R-:W-:Y:S01]  /*137f0*/  IMAD.MOV.U32 R0, RZ, RZ, R3 ;  /* 0x000000ffff007224 */ /* 0x000fe200078e0003 */
[----:B------:R-:W-:-:S04]  /*13800*/  IABS R5, R5 ;  /* 0x0000000500057213 */ /* 0x000fc80000000000 */
[----:B------:R-:W-:Y:S02]  /*13810*/  I2FP.F32.S32 R5, R5 ;  /* 0x0000000500057245 */ /* 0x000fe40000201400 */
[----:B------:R-:W-:Y:S01]  /*13820*/  I2FP.F32.S32 R0, R0 ;  /* 0x0000000000007245 */ /* 0x000fe20000201400 */
[----:B------:R-:W-:Y:S02]  /*13830*/  IMAD.MOV.U32 R3, RZ, RZ, R6 ;  /* 0x000000ffff037224 */ /* 0x000fe400078e0006 */
[-C--:B------:R-:W-:Y:S02]  /*13840*/  FFMA.FTZ R5, R5, -R226.reuse, R176 ;  /* 0x800000e205057223 */ /* 0x080fe400000100b0 */
[----:B------:R-:W-:Y:S01]  /*13850*/  FFMA.FTZ R6, R0, -R226, R179 ;  /* 0x800000e200067223 */ /* 0x000fe200000100b3 */
[----:B------:R-:W-:Y:S02]  /*13860*/  IADD3 R0, R2, 0x11, RZ ;  /* 0x0000001102007810 */ /* 0x000fe40007ffe0ff */
[----:B------:R-:W-:-:S02]  /*13870*/  I2FP.F32.S32 R3, R3 ;  /* 0x0000000300037245 */ /* 0x000fc40000201400 */
[----:B------:R-:W-:Y:S02]  /*13880*/  FSEL R172, R9, -INF , !P2 ;  /* 0xff80000009ac7808 */ /* 0x000fe40005000000 */
[----:B------:R-:W-:Y:S02]  /*13890*/  FSEL R33, R5, -INF , !P4 ;  /* 0xff80000005217808 */ /* 0x000fe40006000000 */
[C---:B------:R-:W-:Y:S02]  /*138a0*/  ISETP.GE.AND P2, PT, R0.reuse, R228, PT ;  /* 0x000000e40000720c */ /* 0x040fe40003f46270 */
[----:B------:R-:W-:Y:S01]  /*138b0*/  ISETP.GE.AND P4, PT, R0, R227, PT ;  /* 0x000000e30000720c */ /* 0x000fe20003f86270 */
[----:B------:R-:W-:Y:S01]  /*138c0*/  FFMA.FTZ R7, R3, -R226, R132 ;  /* 0x800000e203077223 */ /* 0x000fe20000010084 */
[----:B------:R-:W-:Y:S01]  /*138d0*/  I2FP.F32.S32 R4, R4 ;  /* 0x0000000400047245 */ /* 0x000fe20000201400 */
[--C-:B------:R-:W-:Y:S01]  /*138e0*/  IMAD.IADD R5, R230, 0x1, -R0.reuse ;  /* 0x00000001e6057824 */ /* 0x100fe200078e0a00 */
[----:B------:R-:W-:Y:S01]  /*138f0*/  ISETP.GE.OR P2, PT, R0, R233, !P2 ;  /* 0x000000e90000720c */ /* 0x000fe20005746670 */
[----:B------:R-:W-:Y:S01]  /*13900*/  VIADD R3, R2, 0x18 ;  /* 0x0000001802037836 */ /* 0x000fe20000000000 */
[----:B------:R-:W-:Y:S01]  /*13910*/  ISETP.GE.OR P4, PT, R0, R232, !P4 ;  /* 0x000000e80000720c */ /* 0x000fe20006786670 */
[----:B------:R-:W-:-:S02]  /*13920*/  IMAD.IADD R0, R231, 0x1, -R0 ;  /* 0x00000001e7007824 */ /* 0x000fc400078e0a00 */
[----:B------:R-:W-:Y:S01]  /*13930*/  FFMA.FTZ R15, R4, -R226, R134 ;  /* 0x800000e2040f7223 */ /* 0x000fe20000010086 */
[----:B------:R-:W-:Y:S02]  /*13940*/  IADD3 R4, R230, -R3, RZ ;  /* 0x80000003e6047210 */ /* 0x000fe40007ffe0ff */
[----:B------:R-:W-:Y:S02]  /*13950*/  IABS R9, R0 ;  /* 0x0000000000097213 */ /* 0x000fe40000000000 */
[----:B------:R-:W-:-:S03]  /*13960*/  IABS R0, R4 ;  /* 0x0000000400007213 */ /* 0x000fc60000000000 */
[----:B------:R-:W-:Y:S01]  /*13970*/  IMAD.MOV.U32 R4, RZ, RZ, R9 ;  /* 0x000000ffff047224 */ /* 0x000fe200078e0009 */
[----:B------:R-:W-:-:S04]  /*13980*/  I2FP.F32.S32 R0, R0 ;  /* 0x0000000000007245 */ /* 0x000fc80000201400 */
[----:B------:R-:W-:Y:S01]  /*13990*/  I2FP.F32.S32 R4, R4 ;  /* 0x0000000400047245 */ /* 0x000fe20000201400 */
[-C--:B------:R-:W-:Y:S01]  /*139a0*/  FFMA.FTZ R12, R0, -R226.reuse, R180 ;  /* 0x800000e2000c7223 */ /* 0x080fe200000100b4 */
[----:B------:R-:W-:Y:S01]  /*139b0*/  VIADD R0, R2, 0x19 ;  /* 0x0000001902007836 */ /* 0x000fe20000000000 */
[----:B------:R-:W-:Y:S02]  /*139c0*/  FSEL R9, R10, -INF , !P3 ;  /* 0xff8000000a097808 */ /* 0x000fe40005800000 */
[----:B------:R-:W-:Y:S01]  /*139d0*/  FFMA.FTZ R13, R4, -R226, R135 ;  /* 0x800000e2040d7223 */ /* 0x000fe20000010087 */
[----:B------:R-:W-:Y:S02]  /*139e0*/  FSEL R135, R11, -INF , !P1 ;  /* 0xff8000000b877808 */ /* 0x000fe40004800000 */
[C---:B------:R-:W-:Y:S02]  /*139f0*/  ISETP.GE.AND P1, PT, R3.reuse, R228, PT ;  /* 0x000000e40300720c */ /* 0x040fe40003f26270 */
[----:B------:R-:W-:-:S02]  /*13a00*/  ISETP.GE.AND P3, PT, R3, R227, PT ;  /* 0x000000e30300720c */ /* 0x000fc40003f66270 */
[----:B------:R-:W-:Y:S02]  /*13a10*/  FSEL R134, R6, -INF , !P6 ;  /* 0xff80000006867808 */ /* 0x000fe40007000000 */
[----:B------:R-:W-:Y:S02]  /*13a20*/  FSEL R26, R7, -INF , !P0 ;  /* 0xff800000071a7808 */ /* 0x000fe40004000000 */
[C---:B------:R-:W-:Y:S02]  /*13a30*/  ISETP.GE.AND P6, PT, R0.reuse, R228, PT ;  /* 0x000000e40000720c */ /* 0x040fe40003fc6270 */
[C---:B------:R-:W-:Y:S02]  /*13a40*/  ISETP.GE.AND P0, PT, R0.reuse, R227, PT ;  /* 0x000000e30000720c */ /* 0x040fe40003f06270 */
[CC--:B------:R-:W-:Y:S02]  /*13a50*/  ISETP.GE.OR P1, PT, R3.reuse, R233.reuse, !P1 ;  /* 0x000000e90300720c */ /* 0x0c0fe40004f26670 */
[----:B------:R-:W-:Y:S01]  /*13a60*/  ISETP.GE.OR P3, PT, R3, R232, !P3 ;  /* 0x000000e80300720c */ /* 0x000fe20005f66670 */
[----:B------:R-:W-:Y:S01]  /*13a70*/  IMAD.IADD R3, R231, 0x1, -R3 ;  /* 0x00000001e7037824 */ /* 0x000fe200078e0a03 */
[----:B------:R-:W-:-:S02]  /*13a80*/  ISETP.GE.OR P6, PT, R0, R233, !P6 ;  /* 0x000000e90000720c */ /* 0x000fc400077c6670 */
[----:B------:R-:W-:Y:S02]  /*13a90*/  ISETP.GE.OR P0, PT, R0, R232, !P0 ;  /* 0x000000e80000720c */ /* 0x000fe40004706670 */
[----:B------:R-:W-:Y:S01]  /*13aa0*/  IADD3 R4, R230, -R0, RZ ;  /* 0x80000000e6047210 */ /* 0x000fe20007ffe0ff */
[----:B------:R-:W-:Y:S01]  /*13ab0*/  IMAD.IADD R0, R231, 0x1, -R0 ;  /* 0x00000001e7007824 */ /* 0x000fe200078e0a00 */
[----:B------:R-:W-:Y:S02]  /*13ac0*/  IABS R5, R5 ;  /* 0x0000000500057213 */ /* 0x000fe40000000000 */
[----:B------:R-:W-:Y:S02]  /*13ad0*/  IABS R3, R3 ;  /* 0x0000000300037213 */ /* 0x000fe40000000000 */
[----:B------:R-:W-:Y:S02]  /*13ae0*/  IABS R0, R0 ;  /* 0x0000000000007213 */ /* 0x000fe40000000000 */
[----:B------:R-:W-:-:S02]  /*13af0*/  I2FP.F32.S32 R5, R5 ;  /* 0x0000000500057245 */ /* 0x000fc40000201400 */
[----:B------:R-:W-:Y:S02]  /*13b00*/  I2FP.F32.S32 R3, R3 ;  /* 0x0000000300037245 */ /* 0x000fe40000201400 */
[----:B------:R-:W-:Y:S01]  /*13b10*/  IABS R4, R4 ;  /* 0x0000000400047213 */ /* 0x000fe20000000000 */
[----:B------:R-:W-:Y:S02]  /*13b20*/  IMAD.MOV.U32 R6, RZ, RZ, R0 ;  /* 0x000000ffff067224 */ /* 0x000fe400078e0000 */
[-C--:B------:R-:W-:Y:S01]  /*13b30*/  FFMA.FTZ R5, R5, -R226.reuse, R133 ;  /* 0x800000e205057223 */ /* 0x080fe20000010085 */
[----:B------:R-:W-:Y:S01]  /*13b40*/  FFMA.FTZ R10, R3, -R226, R182 ;  /* 0x800000e2030a7223 */ /* 0x000fe200000100b6 */
[----:B------:R-:W-:Y:S01]  /*13b50*/  I2FP.F32.S32 R4, R4 ;  /* 0x0000000400047245 */ /* 0x000fe20000201400 */
[----:B------:R-:W-:Y:S01]  /*13b60*/  VIADD R3, R2, 0x20 ;  /* 0x0000002002037836 */ /* 0x000fe20000000000 */
[----:B------:R-:W-:Y:S01]  /*13b70*/  I2FP.F32.S32 R6, R6 ;  /* 0x0000000600067245 */ /* 0x000fe20000201400 */
[----:B------:R-:W2:Y:S01]  /*13b80*/  LD.E R0, desc[UR4][R168.64+0xdc] ;  /* 0x0000dc04a8007980 */ /* 0x000ea2000c101900 */
[----:B------:R-:W-:Y:S01]  /*13b90*/  FSEL R34, R15, -INF , !P5 ;  /* 0xff8000000f227808 */ /* 0x000fe20006800000 */
[----:B------:R-:W-:Y:S01]  /*13ba0*/  FFMA.FTZ R11, R4, -R226, R181 ;  /* 0x800000e2040b7223 */ /* 0x000fe200000100b5 */
[----:B------:R-:W-:-:S02]  /*13bb0*/  FSEL R28, R5, -INF , !P2 ;  /* 0xff800000051c7808 */ /* 0x000fc40005000000 */
[C---:B------:R-:W-:Y:S02]  /*13bc0*/  ISETP.GE.AND P5, PT, R3.reuse, R228, PT ;  /* 0x000000e40300720c */ /* 0x040fe40003fa6270 */
[C---:B------:R-:W-:Y:S02]  /*13bd0*/  ISETP.GE.AND P2, PT, R3.reuse, R227, PT ;  /* 0x000000e30300720c */ /* 0x040fe40003f46270 */
[----:B------:R-:W-:Y:S01]  /*13be0*/  IADD3 R4, R2, 0x21, RZ ;  /* 0x0000002102047810 */ /* 0x000fe20007ffe0ff */
[----:B------:R-:W-:Y:S01]  /*13bf0*/  FFMA.FTZ R14, R6, -R226, R183 ;  /* 0x800000e2060e7223 */ /* 0x000fe200000100b7 */
[C---:B------:R-:W-:Y:S01]  /*13c00*/  ISETP.GE.OR P5, PT, R3.reuse, R233, !P5 ;  /* 0x000000e90300720c */ /* 0x040fe20006fa6670 */
[C-C-:B------:R-:W-:Y:S01]  /*13c10*/  IMAD.IADD R6, R230.reuse, 0x1, -R3.reuse ;  /* 0x00000001e6067824 */ /* 0x140fe200078e0a03 */
[----:B------:R-:W-:Y:S01]  /*13c20*/  ISETP.GE.OR P2, PT, R3, R232, !P2 ;  /* 0x000000e80300720c */ /* 0x000fe20005746670 */
[----:B------:R-:W-:Y:S02]  /*13c30*/  IMAD.IADD R3, R231, 0x1, -R3 ;  /* 0x00000001e7037824 */ /* 0x000fe400078e0a03 */
[----:B------:R-:W-:-:S03]  /*13c40*/  IMAD.IADD R5, R230, 0x1, -R4 ;  /* 0x00000001e6057824 */ /* 0x000fc600078e0a04 */
[----:B------:R-:W-:Y:S02]  /*13c50*/  IABS R7, R3 ;  /* 0x0000000300077213 */ /* 0x000fe40000000000 */
[----:B------:R-:W-:-:S04]  /*13c60*/  IABS R3, R5 ;  /* 0x0000000500037213 */ /* 0x000fc80000000000 */
[----:B------:R-:W-:Y:S02]  /*13c70*/  I2FP.F32.S32 R3, R3 ;  /* 0x0000000300037245 */ /* 0x000fe40000201400 */
[----:B------:R-:W-:Y:S02]  /*13c80*/  MOV R5, R7 ;  /* 0x0000000700057202 */ /* 0x000fe40000000f00 */
[----:B------:R-:W-:Y:S01]  /*13c90*/  FSEL R31, R13, -INF , !P4 ;  /* 0xff8000000d1f7808 */ /* 0x000fe20006000000 */
[----:B------:R-:W-:Y:S01]  /*13ca0*/  FFMA.FTZ R16, R3, -R226, R185 ;  /* 0x800000e203107223 */ /* 0x000fe200000100b9 */
[----:B------:R-:W-:Y:S01]  /*13cb0*/  FSEL R7, R12, -INF , !P1 ;  /* 0xff8000000c077808 */ /* 0x000fe20004800000 */
[----:B------:R-:W-:Y:S01]  /*13cc0*/  VIADD R3, R2, 0x28 ;  /* 0x0000002802037836 */ /* 0x000fe20000000000 */
[C---:B------:R-:W-:Y:S02]  /*13cd0*/  ISETP.GE.AND P4, PT, R4.reuse, R228, PT ;  /* 0x000000e40400720c */ /* 0x040fe40003f86270 */
[----:B------:R-:W-:-:S02]  /*13ce0*/  ISETP.GE.AND P1, PT, R4, R227, PT ;  /* 0x000000e30400720c */ /* 0x000fc40003f26270 */
[----:B------:R-:W-:Y:S02]  /*13cf0*/  I2FP.F32.S32 R5, R5 ;  /* 0x0000000500057245 */ /* 0x000fe40000201400 */
[----:B------:R-:W-:Y:S02]  /*13d00*/  FSEL R30, R10, -INF , !P3 ;  /* 0xff8000000a1e7808 */ /* 0x000fe40005800000 */
[----:B------:R-:W-:Y:S02]  /*13d10*/  FSEL R29, R11, -INF , !P6 ;  /* 0xff8000000b1d7808 */ /* 0x000fe40007000000 */
[C---:B------:R-:W-:Y:S02]  /*13d20*/  ISETP.GE.OR P4, PT, R4.reuse, R233, !P4 ;  /* 0x000000e90400720c */ /* 0x040fe40006786670 */
[----:B------:R-:W-:Y:S01]  /*13d30*/  ISETP.GE.OR P1, PT, R4, R232, !P1 ;  /* 0x000000e80400720c */ /* 0x000fe20004f26670 */
[----:B------:R-:W-:Y:S01]  /*13d40*/  IMAD.IADD R4, R231, 0x1, -R4 ;  /* 0x00000001e7047824 */ /* 0x000fe200078e0a04 */
[----:B------:R-:W-:-:S02]  /*13d50*/  ISETP.GE.AND P3, PT, R3, R228, PT ;  /* 0x000000e40300720c */ /* 0x000fc40003f66270 */
[----:B------:R-:W-:Y:S01]  /*13d60*/  ISETP.GE.AND P6, PT, R3, R227, PT ;  /* 0x000000e30300720c */ /* 0x000fe20003fc6270 */
[----:B------:R-:W-:Y:S01]  /*13d70*/  FFMA.FTZ R15, R5, -R226, R186 ;  /* 0x800000e2050f7223 */ /* 0x000fe200000100ba */
[----:B------:R-:W-:Y:S01]  /*13d80*/  IMAD.IADD R5, R230, 0x1, -R3 ;  /* 0x00000001e6057824 */ /* 0x000fe200078e0a03 */
[C---:B------:R-:W-:Y:S02]  /*13d90*/  ISETP.GE.OR P3, PT, R3.reuse, R233, !P3 ;  /* 0x000000e90300720c */ /* 0x040fe40005f66670 */
[----:B------:R-:W-:Y:S02]  /*13da0*/  ISETP.GE.OR P6, PT, R3, R232, !P6 ;  /* 0x000000e80300720c */ /* 0x000fe400077c6670 */
[----:B------:R-:W-:Y:S02]  /*13db0*/  IADD3 R3, R231, -R3, RZ ;  /* 0x80000003e7037210 */ /* 0x000fe40007ffe0ff */
[----:B------:R-:W-:Y:S02]  /*13dc0*/  IABS R4, R4 ;  /* 0x0000000400047213 */ /* 0x000fe40000000000 */
[----:B------:R-:W-:-:S02]  /*13dd0*/  IABS R10, R5 ;  /* 0x00000005000a7213 */ /* 0x000fc40000000000 */
[----:B------:R-:W-:Y:S01]  /*13de0*/  IABS R5, R3 ;  /* 0x0000000300057213 */ /* 0x000fe20000000000 */
[----:B------:R-:W-:Y:S01]  /*13df0*/  IMAD.MOV.U32 R3, RZ, RZ, R4 ;  /* 0x000000ffff037224 */ /* 0x000fe200078e0004 */
[----:B------:R-:W-:Y:S01]  /*13e00*/  IABS R6, R6 ;  /* 0x0000000600067213 */ /* 0x000fe20000000000 */
[----:B------:R-:W-:-:S03]  /*13e10*/  IMAD.MOV.U32 R4, RZ, RZ, R10 ;  /* 0x000000ffff047224 */ /* 0x000fc600078e000a */
[----:B------:R-:W-:Y:S02]  /*13e20*/  I2FP.F32.S32 R6, R6 ;  /* 0x0000000600067245 */ /* 0x000fe40000201400 */
[----:B------:R-:W-:Y:S02]  /*13e30*/  I2FP.F32.S32 R3, R3 ;  /* 0x0000000300037245 */ /* 0x000fe40000201400 */
[----:B------:R-:W-:Y:S01]  /*13e40*/  I2FP.F32.S32 R4, R4 ;  /* 0x0000000400047245 */ /* 0x000fe20000201400 */
[-C--:B------:R-:W-:Y:S02]  /*13e50*/  FFMA.FTZ R6, R6, -R226.reuse, R184 ;  /* 0x800000e206067223 */ /* 0x080fe400000100b8 */
[-C--:B------:R-:W-:Y:S01]  /*13e60*/  FFMA.FTZ R12, R3, -R226.reuse, R187 ;  /* 0x800000e2030c7223 */ /* 0x080fe200000100bb */
[----:B------:R-:W-:Y:S01]  /*13e70*/  VIADD R3, R2, 0x29 ;  /* 0x0000002902037836 */ /* 0x000fe20000000000 */
[----:B------:R-:W-:Y:S01]  /*13e80*/  FSEL R27, R14, -INF , !P0 ;  /* 0xff8000000e1b7808 */ /* 0x000fe20004000000 */
[----:B------:R-:W-:Y:S01]  /*13e90*/  FFMA.FTZ R13, R4, -R226, R188 ;  /* 0x800000e2040d7223 */ /* 0x000fe200000100bc */
[----:B------:R-:W-:-:S02]  /*13ea0*/  FSEL R25, R6, -INF , !P5 ;  /* 0xff80000006197808 */ /* 0x000fc40006800000 */
[----:B------:R-:W-:Y:S02]  /*13eb0*/  I2FP.F32.S32 R5, R5 ;  /* 0x0000000500057245 */ /* 0x000fe40000201400 */
[C---:B------:R-:W-:Y:S02]  /*13ec0*/  ISETP.GE.AND P0, PT, R3.reuse, R228, PT ;  /* 0x000000e40300720c */ /* 0x040fe40003f06270 */
[C---:B------:R-:W-:Y:S02]  /*13ed0*/  ISETP.GE.AND P5, PT, R3.reuse, R227, PT ;  /* 0x000000e30300720c */ /* 0x040fe40003fa6270 */
[----:B------:R-:W-:Y:S01]  /*13ee0*/  IADD3 R4, R2, 0x30, RZ ;  /* 0x0000003002047810 */ /* 0x000fe20007ffe0ff */
[--C-:B------:R-:W-:Y:S01]  /*13ef0*/  IMAD.IADD R6, R230, 0x1, -R3.reuse ;  /* 0x00000001e6067824 */ /* 0x100fe200078e0a03 */
[----:B------:R-:W-:Y:S01]  /*13f00*/  ISETP.GE.OR P0, PT, R3, R233, !P0 ;  /* 0x000000e90300720c */ /* 0x000fe20004706670 */
[----:B------:R-:W-:Y:S01]  /*13f10*/  FFMA.FTZ R132, R5, -R226, R190 ;  /* 0x800000e205847223 */ /* 0x000fe200000100be */
[----:B------:R-:W-:Y:S01]  /*13f20*/  ISETP.GE.OR P5, PT, R3, R232, !P5 ;  /* 0x000000e80300720c */ /* 0x000fe20006fa6670 */
[----:B------:R-:W-:-:S02]  /*13f30*/  IMAD.IADD R3, R231, 0x1, -R3 ;  /* 0x00000001e7037824 */ /* 0x000fc400078e0a03 */
[----:B------:R-:W-:Y:S01]  /*13f40*/  IMAD.IADD R5, R230, 0x1, -R4 ;  /* 0x00000001e6057824 */ /* 0x000fe200078e0a04 */
[----:B------:R-:W-:Y:S02]  /*13f50*/  IABS R10, R6 ;  /* 0x00000006000a7213 */ /* 0x000fe40000000000 */
[----:B------:R-:W-:Y:S02]  /*13f60*/  IABS R6, R3 ;  /* 0x0000000300067213 */ /* 0x000fe40000000000 */
[----:B------:R-:W-:Y:S02]  /*13f70*/  IABS R3, R5 ;  /* 0x0000000500037213 */ /* 0x000fe40000000000 */
[----:B------:R-:W-:Y:S02]  /*13f80*/  I2FP.F32.S32 R6, R6 ;  /* 0x0000000600067245 */ /* 0x000fe40000201400 */
[----:B------:R-:W-:Y:S02]  /*13f90*/  I2FP.F32.S32 R3, R3 ;  /* 0x0000000300037245 */ /* 0x000fe40000201400 */
[----:B------:R-:W-:Y:S01]  /*13fa0*/  MOV R5, R10 ;  /* 0x0000000a00057202 */ /* 0x000fe20000000f00 */
[-C--:B------:R-:W-:Y:S01]  /*13fb0*/  FFMA.FTZ R14, R6, -R226.reuse, R191 ;  /* 0x800000e2060e7223 */ /* 0x080fe200000100bf */
[----:B------:R-:W-:Y:S01]  /*13fc0*/  FSEL R23, R15, -INF , !P2 ;  /* 0xff8000000f177808 */ /* 0x000fe20005000000 */
[----:B------:R-:W-:Y:S01]  /*13fd0*/  FFMA.FTZ R10, R3, -R226, R240 ;  /* 0x800000e2030a7223 */ /* 0x000fe200000100f0 */
[----:B------:R-:W-:Y:S01]  /*13fe0*/  FSEL R6, R16, -INF , !P4 ;  /* 0xff80000010067808 */ /* 0x000fe20006000000 */
[----:B------:R-:W-:Y:S01]  /*13ff0*/  VIADD R3, R2, 0x31 ;  /* 0x0000003102037836 */ /* 0x000fe20000000000 */
[----:B------:R-:W-:-:S02]  /*14000*/  ISETP.GE.AND P2, PT, R4, R228, PT ;  /* 0x000000e40400720c */ /* 0x000fc40003f46270 */
[----:B------:R-:W-:Y:S02]  /*14010*/  ISETP.GE.AND P4, PT, R4, R227, PT ;  /* 0x000000e30400720c */ /* 0x000fe40003f86270 */
        /* <DEDUP_REMOVED lines=16> */
[----:B------:R-:W-:-:S05]  /*14120*/  IMAD.MOV.U32 R3, RZ, RZ, R4 ;  /* 0x000000ffff037224 */ /* 0x000fca00078e0004 */
[----:B------:R-:W-:Y:S02]  /*14130*/  I2FP.F32.S32 R3, R3 ;  /* 0x0000000300037245 */ /* 0x000fe40000201400 */
[----:B------:R-:W-:Y:S01]  /*14140*/  I2FP.F32.S32 R5, R5 ;  /* 0x0000000500057245 */ /* 0x000fe20000201400 */
[----:B------:R-:W-:Y:S02]  /*14150*/  IMAD.MOV.U32 R4, RZ, RZ, R12 ;  /* 0x000000ffff047224 */ /* 0x000fe400078e000c */
[-C--:B------:R-:W-:Y:S01]  /*14160*/  FFMA.FTZ R13, R3, -R226.reuse, R242 ;  /* 0x800000e2030d7223 */ /* 0x080fe200000100f2 */
[----:B------:R-:W-:Y:S02]  /*14170*/  VIADD R3, R2, 0x38 ;  /* 0x0000003802037836 */ /* 0x000fe40000000000 */
[----:B------:R-:W-:Y:S01]  /*14180*/  FFMA.FTZ R18, R5, -R226, R243 ;  /* 0x800000e205127223 */ /* 0x000fe200000100f3 */
[----:B------:R-:W-:Y:S02]  /*14190*/  FSEL R21, R11, -INF , !P0 ;  /* 0xff8000000b157808 */ /* 0x000fe40004000000 */
[----:B------:R-:W-:-:S02]  /*141a0*/  FSEL R5, R10, -INF , !P2 ;  /* 0xff8000000a057808 */ /* 0x000fc40005000000 */
[----:B------:R-:W-:Y:S02]  /*141b0*/  I2FP.F32.S32 R4, R4 ;  /* 0x0000000400047245 */ /* 0x000fe40000201400 */
[C---:B------:R-:W-:Y:S02]  /*141c0*/  ISETP.GE.AND P0, PT, R3.reuse, R228, PT ;  /* 0x000000e40300720c */ /* 0x040fe40003f06270 */
[C---:B------:R-:W-:Y:S02]  /*141d0*/  ISETP.GE.AND P2, PT, R3.reuse, R227, PT ;  /* 0x000000e30300720c */ /* 0x040fe40003f46270 */
[----:B------:R-:W-:Y:S01]  /*141e0*/  IADD3 R2, R2, 0x39, RZ ;  /* 0x0000003902027810 */ /* 0x000fe20007ffe0ff */
[----:B------:R-:W-:Y:S01]  /*141f0*/  IMAD.IADD R10, R230, 0x1, -R3 ;  /* 0x00000001e60a7824 */ /* 0x000fe200078e0a03 */
[C---:B------:R-:W-:Y:S01]  /*14200*/  ISETP.GE.OR P0, PT, R3.reuse, R233, !P0 ;  /* 0x000000e90300720c */ /* 0x040fe20004706670 */
[----:B------:R-:W-:Y:S01]  /*14210*/  FFMA.FTZ R12, R4, -R226, R241 ;  /* 0x800000e2040c7223 */ /* 0x000fe200000100f1 */
[----:B------:R-:W-:Y:S01]  /*14220*/  ISETP.GE.OR P2, PT, R3, R232, !P2 ;  /* 0x000000e80300720c */ /* 0x000fe20005746670 */
[----:B------:R-:W-:-:S02]  /*14230*/  IMAD.IADD R3, R231, 0x1, -R3 ;  /* 0x00000001e7037824 */ /* 0x000fc400078e0a03 */
[----:B------:R-:W-:Y:S01]  /*14240*/  IMAD.IADD R4, R230, 0x1, -R2 ;  /* 0x00000001e6047824 */ /* 0x000fe200078e0a02 */
[----:B------:R-:W-:Y:S02]  /*14250*/  IABS R11, R10 ;  /* 0x0000000a000b7213 */ /* 0x000fe40000000000 */
[----:B------:R-:W-:Y:S02]  /*14260*/  IABS R10, R3 ;  /* 0x00000003000a7213 */ /* 0x000fe40000000000 */
[----:B------:R-:W-:Y:S02]  /*14270*/  IABS R3, R4 ;  /* 0x0000000400037213 */ /* 0x000fe40000000000 */
[----:B------:R-:W-:-:S04]  /*14280*/  MOV R4, R11 ;  /* 0x0000000b00047202 */ /* 0x000fc80000000f00 */
[----:B------:R-:W-:-:S05]  /*14290*/  I2FP.F32.S32 R4, R4 ;  /* 0x0000000400047245 */ /* 0x000fca0000201400 */
[----:B------:R-:W-:Y:S01]  /*142a0*/  FFMA.FTZ R19, R4, -R226, R19 ;  /* 0x800000e204137223 */ /* 0x000fe20000010013 */
[----:B------:R-:W-:-:S05]  /*142b0*/  IMAD.IADD R4, R231, 0x1, -R2 ;  /* 0x00000001e7047824 */ /* 0x000fca00078e0a02 */
[----:B------:R-:W-:-:S05]  /*142c0*/  IABS R4, R4 ;  /* 0x0000000400047213 */ /* 0x000fca0000000000 */
[----:B------:R-:W-:Y:S01]  /*142d0*/  IMAD.MOV.U32 R16, RZ, RZ, R4 ;  /* 0x000000ffff107224 */ /* 0x000fe200078e0004 */
[----:B------:R-:W-:Y:S04]  /*142e0*/  STL [R1+0x1dc], R168 ;  /* 0x0001dca801007387 */ /* 0x000fe80000100800 */
[----:B------:R-:W-:Y:S01]  /*142f0*/  I2FP.F32.S32 R16, R16 ;  /* 0x0000001000107245 */ /* 0x000fe20000201400 */
[----:B------:R-:W-:Y:S04]  /*14300*/  STL [R1+0x1d8], R169 ;  /* 0x0001d8a901007387 */ /* 0x000fe80000100800 */
[----:B------:R-:W-:Y:S01]  /*14310*/  STL [R1+0x1e0], R230 ;  /* 0x0001e0e601007387 */ /* 0x000fe20000100800 */
[----:B------:R-:W-:-:S03]  /*14320*/  FFMA.FTZ R16, R16, -R226, R246 ;  /* 0x800000e210107223 */ /* 0x000fc600000100f6 */
[----:B------:R-:W-:Y:S01]  /*14330*/  STL [R1+0x1e4], R228 ;  /* 0x0001e4e401007387 */ /* 0x000fe20000100800 */
[----:B------:R-:W-:-:S03]  /*14340*/  IMAD.MOV.U32 R246, RZ, RZ, R249 ;  /* 0x000000fffff67224 */ /* 0x000fc600078e00f9 */
[----:B------:R-:W-:Y:S01]  /*14350*/  STL [R1+0x1e8], R227 ;  /* 0x0001e8e301007387 */ /* 0x000fe20000100800 */
[----:B------:R-:W-:-:S03]  /*14360*/  MOV R249, R194 ;  /* 0x000000c200f97202 */ /* 0x000fc60000000f00 */
[----:B------:R-:W-:Y:S04]  /*14370*/  STL [R1+0x1ec], R233 ;  /* 0x0001ece901007387 */ /* 0x000fe80000100800 */
[----:B------:R-:W-:Y:S04]  /*14380*/  STL [R1+0x1f8], R232 ;  /* 0x0001f8e801007387 */ /* 0x000fe80000100800 */
[----:B------:R-:W-:Y:S04]  /*14390*/  STL [R1+0x1fc], R231 ;  /* 0x0001fce701007387 */ /* 0x000fe80000100800 */
[----:B------:R-:W3:Y:S01]  /*143a0*/  LDL.LU R194, [R1+0x10c] ;  /* 0x00010c0001c27983 */ /* 0x000ee20000300800 */
[----:B------:R-:W-:-:S02]  /*143b0*/  I2FP.F32.S32 R10, R10 ;  /* 0x0000000a000a7245 */ /* 0x000fc40000201400 */
[----:B------:R-:W-:Y:S01]  /*143c0*/  I2FP.F32.S32 R3, R3 ;  /* 0x0000000300037245 */ /* 0x000fe20000201400 */
[----:B------:R-:W4:Y:S02]  /*143d0*/  LDL.64 R236, [R1] ;  /* 0x0000000001ec7983 */ /* 0x000f240000100a00 */
[-C--:B------:R-:W-:Y:S02]  /*143e0*/  FFMA.FTZ R17, R10, -R226.reuse, R17 ;  /* 0x800000e20a117223 */ /* 0x080fe40000010011 */
[----:B------:R-:W-:Y:S01]  /*143f0*/  FFMA.FTZ R10, R3, -R226, R20 ;  /* 0x800000e2030a7223 */ /* 0x000fe20000010014 */
[----:B------:R-:W-:Y:S01]  /*14400*/  FMNMX.FTZ R3, R248, R8, !PT ;  /* 0x00000008f8037209 */ /* 0x000fe20007810000 */
[----:B------:R-:W4:Y:S01]  /*14410*/  LDL R229, [R1+0xf0] ;  /* 0x0000f00001e57983 */ /* 0x000f220000100800 */
[----:B------:R-:W-:Y:S02]  /*14420*/  FSEL R20, R12, -INF , !P1 ;  /* 0xff8000000c147808 */ /* 0x000fe40004800000 */
[----:B------:R-:W-:Y:S01]  /*14430*/  FMNMX.FTZ R3, R35, R3, !PT ;  /* 0x0000000323037209 */ /* 0x000fe20007810000 */
[----:B------:R-:W4:Y:S01]  /*14440*/  LDL R234, [R1+0x110] ;  /* 0x0001100001ea7983 */ /* 0x000f220000100800 */
[----:B------:R-:W-:-:S02]  /*14450*/  FSEL R19, R19, -INF , !P0 ;  /* 0xff80000013137808 */ /* 0x000fc40004000000 */
[C---:B------:R-:W-:Y:S01]  /*14460*/  ISETP.GE.AND P1, PT, R2.reuse, R228, PT ;  /* 0x000000e40200720c */ /* 0x040fe20003f26270 */
[----:B------:R-:W4:Y:S01]  /*14470*/  LDL R235, [R1+0x114] ;  /* 0x0001140001eb7983 */ /* 0x000f220000100800 */
[C---:B------:R-:W-:Y:S02]  /*14480*/  ISETP.GE.AND P0, PT, R2.reuse, R227, PT ;  /* 0x000000e30200720c */ /* 0x040fe40003f06270 */
[----:B------:R-:W-:Y:S02]  /*14490*/  FMNMX.FTZ R3, R33, R3, !PT ;  /* 0x0000000321037209 */ /* 0x000fe40007810000 */
[C---:B------:R-:W-:Y:S02]  /*144a0*/  ISETP.GE.OR P1, PT, R2.reuse, R233, !P1 ;  /* 0x000000e90200720c */ /* 0x040fe40004f26670 */
[----:B------:R-:W-:Y:S02]  /*144b0*/  ISETP.GE.OR P0, PT, R2, R232, !P0 ;  /* 0x000000e80200720c */ /* 0x000fe40004706670 */
[----:B------:R-:W-:-:S04]  /*144c0*/  FMNMX.FTZ R2, R9, R3, !PT ;  /* 0x0000000309027209 */ /* 0x000fc80007810000 */
[----:B------:R-:W-:-:S04]  /*144d0*/  FMNMX.FTZ R2, R26, R2, !PT ;  /* 0x000000021a027209 */ /* 0x000fc80007810000 */
[----:B------:R-:W-:-:S04]  /*144e0*/  FMNMX.FTZ R2, R28, R2, !PT ;  /* 0x000000021c027209 */ /* 0x000fc80007810000 */
[----:B------:R-:W-:-:S04]  /*144f0*/  FMNMX.FTZ R2, R7, R2, !PT ;  /* 0x0000000207027209 */ /* 0x000fc80007810000 */
[----:B------:R-:W-:Y:S02]  /*14500*/  FMNMX.FTZ R3, R29, R2, !PT ;  /* 0x000000021d037209 */ /* 0x000fe40007810000 */
        /* <DEDUP_REMOVED lines=14> */
[----:B------:R-:W-:Y:S02]  /*145f0*/  FSEL R4, R10, -INF , !P1 ;  /* 0xff8000000a047808 */ /* 0x000fe40004800000 */
[----:B------:R-:W-:Y:S02]  /*14600*/  FMNMX.FTZ R133, R19, R3, !PT ;  /* 0x0000000313857209 */ /* 0x000fe40007810000 */
[----:B------:R-:W-:Y:S02]  /*14610*/  FMNMX.FTZ R2, R23, R2, !PT ;  /* 0x0000000217027209 */ /* 0x000fe40007810000 */
[----:B------:R-:W-:Y:S02]  /*14620*/  FMNMX.FTZ R133, R4, R133, !PT ;  /* 0x0000008504857209 */ /* 0x000fe40007810000 */
[----:B------:R-:W-:-:S02]  /*14630*/  FSEL R15, R132, -INF , !P6 ;  /* 0xff800000840f7808 */ /* 0x000fc40007000000 */
[----:B------:R-:W-:Y:S01]  /*14640*/  FMNMX.FTZ R2, R22, R2, !PT ;  /* 0x0000000216027209 */ /* 0x000fe20007810000 */
[----:B------:R-:W1:Y:S01]  /*14650*/  SHFL.BFLY PT, R3, R133, 0x2, 0x1f ;  /* 0x0c401f0085037f89 */ /* 0x000e6200000e0000 */
[----:B------:R-:W-:Y:S02]  /*14660*/  FSEL R14, R14, -INF , !P5 ;  /* 0xff8000000e0e7808 */ /* 0x000fe40006800000 */
[----:B------:R-:W-:Y:S02]  /*14670*/  FMNMX.FTZ R2, R15, R2, !PT ;  /* 0x000000020f027209 */ /* 0x000fe40007810000 */
[----:B------:R-:W-:Y:S02]  /*14680*/  FSEL R13, R13, -INF , !P4 ;  /* 0xff8000000d0d7808 */ /* 0x000fe40006000000 */
[----:B------:R-:W-:Y:S02]  /*14690*/  FMNMX.FTZ R2, R14, R2, !PT ;  /* 0x000000020e027209 */ /* 0x000fe40007810000 */
[----:B------:R-:W-:-:S02]  /*146a0*/  FSEL R18, R18, -INF , !P3 ;  /* 0xff80000012127808 */ /* 0x000fc40005800000 */
[----:B------:R-:W-:Y:S02]  /*146b0*/  FMNMX.FTZ R2, R13, R2, !PT ;  /* 0x000000020d027209 */ /* 0x000fe40007810000 */
        /* <DEDUP_REMOVED lines=11> */
[----:B------:R-:W-:Y:S01]  /*14770*/  FSETP.NEU.FTZ.AND P1, PT, R133, -INF , PT ;  /* 0xff8000008500780b */ /* 0x000fe20003f3d000 */
[----:B------:R-:W-:-:S05]  /*14780*/  FMUL.FTZ R3, R0, R133 ;  /* 0x0000008500037220 */ /* 0x000fca0000410000 */
[----:B------:R-:W-:-:S05]  /*14790*/  FSEL R3, R3, RZ, P1 ;  /* 0x000000ff03037208 */ /* 0x000fca0000800000 */
[-CC-:B------:R-:W-:Y:S01]  /*147a0*/  FFMA.FTZ R11, R8, R0.reuse, -R3.reuse ;  /* 0x00000000080b7223 */ /* 0x180fe20000010803 */
[----:B------:R-:W-:Y:S01]  /*147b0*/  FFMA.FTZ R8, R28, R0, -R3 ;  /* 0x000000001c087223 */ /* 0x000fe20000010803 */
[----:B-1----:R-:W-:-:S04]  /*147c0*/  FMNMX.FTZ R132, R132, R2, !PT ;  /* 0x0000000284847209 */ /* 0x002fc80007810000 */
[----:B------:R-:W-:Y:S01]  /*147d0*/  FSETP.NEU.FTZ.AND P0, PT, R132, -INF , PT ;  /* 0xff8000008400780b */ /* 0x000fe20003f1d000 */
[----:B------:R-:W-:Y:S01]  /*147e0*/  FMUL.FTZ R2, R0, R132 ;  /* 0x0000008400027220 */ /* 0x000fe20000410000 */
[-CC-:B------:R-:W-:Y:S01]  /*147f0*/  FFMA.FTZ R7, R7, R0.reuse, -R3.reuse ;  /* 0x0000000007077223 */ /* 0x180fe20000010803 */
[-CC-:B------:R-:W-:Y:S01]  /*14800*/  FFMA.FTZ R29, R29, R0.reuse, -R3.reuse ;  /* 0x000000001d1d7223 */ /* 0x180fe20000010803 */
[-CC-:B------:R-:W-:Y:S02]  /*14810*/  FFMA.FTZ R28, R25, R0.reuse, -R3.reuse ;  /* 0x00000000191c7223 */ /* 0x180fe40000010803 */
[----:B------:R-:W-:Y:S01]  /*14820*/  FSEL R2, R2, RZ, P0 ;  /* 0x000000ff02027208 */ /* 0x000fe20000000000 */
[-CC-:B------:R-:W-:Y:S01]  /*14830*/  FFMA.FTZ R12, R33, R0.reuse, -R3.reuse ;  /* 0x00000000210c7223 */ /* 0x180fe20000010803 */
[----:B------:R-:W-:Y:S01]  /*14840*/  MUFU.EX2 R25, R8 ;  /* 0x0000000800197308 */ /* 0x000fe20000000800 */
[-CC-:B------:R-:W-:Y:S01]  /*14850*/  FFMA.FTZ R178, R21, R0.reuse, -R3.reuse ;  /* 0x0000000015b27223 */ /* 0x180fe20000010803 */
[-CC-:B------:R-:W-:Y:S01]  /*14860*/  FFMA.FTZ R33, R6, R0.reuse, -R3.reuse ;  /* 0x0000000006217223 */ /* 0x180fe20000010803 */
[-CC-:B------:R-:W-:Y:S01]  /*14870*/  FFMA.FTZ R175, R24, R0.reuse, -R3.reuse ;  /* 0x0000000018af7223 */ /* 0x180fe20000010803 */
[-CC-:B------:R-:W-:Y:S01]  /*14880*/  FFMA.FTZ R182, R20, R0.reuse, -R3.reuse ;  /* 0x0000000014b67223 */ /* 0x180fe20000010803 */
[-C--:B------:R-:W-:Y:S01]  /*14890*/  FFMA.FTZ R183, R19, R0.reuse, -R3 ;  /* 0x0000000013b77223 */ /* 0x080fe20000010803 */
[----:B------:R-:W-:-:S02]  /*148a0*/  FFMA.FTZ R6, R172, R0, -R2 ;  /* 0x00000000ac067223 */ /* 0x000fc40000010802 */
[----:B------:R1:W-:Y:S01]  /*148b0*/  MUFU.EX2 R174, R7 ;  /* 0x0000000700ae7308 */ /* 0x0003e20000000800 */
[-CC-:B------:R-:W-:Y:S01]  /*148c0*/  FFMA.FTZ R19, R135, R0.reuse, -R2.reuse ;  /* 0x0000000087137223 */ /* 0x180fe20000010802 */
[-CC-:B------:R-:W-:Y:S01]  /*148d0*/  FFMA.FTZ R20, R134, R0.reuse, -R2.reuse ;  /* 0x0000000086147223 */ /* 0x180fe20000010802 */
[-CC-:B------:R-:W-:Y:S01]  /*148e0*/  FFMA.FTZ R34, R34, R0.reuse, -R2.reuse ;  /* 0x0000000022227223 */ /* 0x180fe20000010802 */
[-CC-:B------:R-:W-:Y:S01]  /*148f0*/  FFMA.FTZ R31, R31, R0.reuse, -R2.reuse ;  /* 0x000000001f1f7223 */ /* 0x180fe20000010802 */
[-CC-:B------:R-:W-:Y:S01]  /*14900*/  FFMA.FTZ R30, R30, R0.reuse, -R2.reuse ;  /* 0x000000001e1e7223 */ /* 0x180fe20000010802 */
[-CC-:B------:R-:W-:Y:S01]  /*14910*/  FFMA.FTZ R27, R27, R0.reuse, -R2.reuse ;  /* 0x000000001b1b7223 */ /* 0x180fe20000010802 */
[-CC-:B------:R-:W-:Y:S01]  /*14920*/  FFMA.FTZ R23, R23, R0.reuse, -R2.reuse ;  /* 0x0000000017177223 */ /* 0x180fe20000010802 */
[----:B------:R2:W-:Y:S01]  /*14930*/  MUFU.EX2 R21, R29 ;  /* 0x0000001d00157308 */ /* 0x0005e20000000800 */
[-CC-:B------:R-:W-:Y:S01]  /*14940*/  FFMA.FTZ R22, R22, R0.reuse, -R2.reuse ;  /* 0x0000000016167223 */ /* 0x180fe20000010802 */
[-CC-:B------:R-:W-:Y:S01]  /*14950*/  FFMA.FTZ R24, R15, R0.reuse, -R2.reuse ;  /* 0x000000000f187223 */ /* 0x180fe20000010802 */
[-CC-:B------:R-:W-:Y:S01]  /*14960*/  FFMA.FTZ R179, R17, R0.reuse, -R2.reuse ;  /* 0x0000000011b37223 */ /* 0x180fe20000010802 */
[----:B------:R-:W-:-:S04]  /*14970*/  FFMA.FTZ R180, R16, R0, -R2 ;  /* 0x0000000010b47223 */ /* 0x000fc80000010802 */
[----:B------:R2:W-:Y:S01]  /*14980*/  MUFU.EX2 R8, R28 ;  /* 0x0000001c00087308 */ /* 0x0005e20000000800 */
[-CC-:B-1----:R-:W-:Y:S01]  /*14990*/  FFMA.FTZ R7, R32, R0.reuse, -R2.reuse ;  /* 0x0000000020077223 */ /* 0x182fe20000010802 */
[-CC-:B------:R-:W-:Y:S01]  /*149a0*/  FFMA.FTZ R32, R13, R0.reuse, -R2.reuse ;  /* 0x000000000d207223 */ /* 0x180fe20000010802 */
[-C--:B------:R-:W-:Y:S01]  /*149b0*/  FFMA.FTZ R184, R4, R0.reuse, -R3 ;  /* 0x0000000004b87223 */ /* 0x080fe20000010803 */
[-CC-:B--2---:R-:W-:Y:S01]  /*149c0*/  FFMA.FTZ R29, R14, R0.reuse, -R2.reuse ;  /* 0x000000000e1d7223 */ /* 0x184fe20000010802 */
[----:B------:R-:W-:Y:S01]  /*149d0*/  STL [R1+0x200], R226 ;  /* 0x000200e201007387 */ /* 0x000fe20000100800 */
[----:B------:R-:W-:Y:S01]  /*149e0*/  FFMA.FTZ R28, R18, R0, -R2 ;  /* 0x00000000121c7223 */ /* 0x000fe20000010802 */
[----:B------:R-:W-:-:S05]  /*149f0*/  FSEL R2, R133, RZ, P1 ;  /* 0x000000ff85027208 */ /* 0x000fca0000800000 */
[----:B------:R-:W-:Y:S02]  /*14a00*/  FADD.FTZ R4, R248, -R2 ;  /* 0x80000002f8047221 */ /* 0x000fe40000010000 */
[----:B------:R-:W2:Y:S01]  /*14a10*/  LDL.LU R248, [R1+0xc4] ;  /* 0x0000c40001f87983 */ /* 0x000ea20000300800 */
[----:B------:R-:W-:Y:S01]  /*14a20*/  FSEL R2, R132, RZ, P0 ;  /* 0x000000ff84027208 */ /* 0x000fe20000000000 */
[-CC-:B------:R-:W-:Y:S01]  /*14a30*/  FFMA.FTZ R10, R35, R0.reuse, -R3.reuse ;  /* 0x00000000230a7223 */ /* 0x180fe20000010803 */
[-CC-:B------:R-:W-:Y:S01]  /*14a40*/  FFMA.FTZ R9, R9, R0.reuse, -R3.reuse ;  /* 0x0000000009097223 */ /* 0x180fe20000010803 */
[-CC-:B------:R-:W-:Y:S01]  /*14a50*/  FFMA.FTZ R26, R26, R0.reuse, -R3.reuse ;  /* 0x000000001a1a7223 */ /* 0x180fe20000010803 */
[----:B------:R-:W-:Y:S01]  /*14a60*/  FFMA.FTZ R181, R5, R0, -R3 ;  /* 0x0000000005b57223 */ /* 0x000fe20000010803 */
[----:B------:R-:W-:Y:S01]  /*14a70*/  FADD.FTZ R3, R224, -R2 ;  /* 0x80000002e0037221 */ /* 0x000fe20000010000 */
[----:B------:R1:W-:Y:S01]  /*14a80*/  STL.64 [R1+0x1f0], R132 ;  /* 0x0001f08401007387 */ /* 0x0003e20000100a00 */
[----:B---3--:R-:W-:-:S03]  /*14a90*/  VIADD R2, R194, 0xffffffff ;  /* 0xffffffffc2027836 */ /* 0x008fc60000000000 */
[----:B------:R-:W3:Y:S04]  /*14aa0*/  LDL.LU R194, [R1+0xc8] ;  /* 0x0000c80001c27983 */ /* 0x000ee80000300800 */
[----:B------:R-:W-:Y:S04]  /*14ab0*/  STL [R1+0x204], R239 ;  /* 0x000204ef01007387 */ /* 0x000fe80000100800 */
[----:B------:R-:W3:Y:S04]  /*14ac0*/  LDL R212, [R1+0xdc] ;  /* 0x0000dc0001d47983 */ /* 0x000ee80000100800 */
[----:B------:R-:W3:Y:S04]  /*14ad0*/  LDL R211, [R1+0xcc] ;  /* 0x0000cc0001d37983 */ /* 0x000ee80000100800 */
[----:B------:R-:W3:Y:S04]  /*14ae0*/  LDL R210, [R1+0xd8] ;  /* 0x0000d80001d27983 */ /* 0x000ee80000100800 */
[----:B------:R-:W3:Y:S01]  /*14af0*/  LDL R200, [R1+0xd0] ;  /* 0x0000d00001c87983 */ /* 0x000ee20000100800 */
[----:B------:R-:W-:Y:S01]  /*14b00*/  FMUL.FTZ R4, R0, R4 ;  /* 0x0000000400047220 */ /* 0x000fe20000410000 */
[----:B----4-:R-:W-:Y:S01]  /*14b10*/  LOP3.LUT R14, R237, R2, RZ, 0x3c, !PT ;  /* 0x00000002ed0e7212 */ /* 0x010fe200078e3cff */
[----:B------:R-:W-:Y:S01]  /*14b20*/  MUFU.EX2 R11, R11 ;  /* 0x0000000b000b7308 */ /* 0x000fe20000000800 */
[----:B-1----:R-:W-:-:S04]  /*14b30*/  IMAD.WIDE.U32 R132, R229, -0x326172a9, RZ ;  /* 0xcd9e8d57e5847825 */ /* 0x002fc800078e00ff */
[----:B------:R-:W-:Y:S01]  /*14b40*/  FMUL.FTZ R5, R0, R3 ;  /* 0x0000000300057220 */ /* 0x000fe20000410000 */
[----:B------:R1:W4:Y:S02]  /*14b50*/  LDL.LU.S16 R168, [R1+0x10] ;  /* 0x0000100001a87983 */ /* 0x0003240000300600 */
[----:B------:R-:W-:Y:S01]  /*14b60*/  MUFU.EX2 R2, R4 ;  /* 0x0000000400027308 */ /* 0x000fe20000000800 */
[----:B------:R-:W-:Y:S01]  /*14b70*/  IMAD.SHL.U32 R0, R239, 0x2, RZ ;  /* 0x00000002ef007824 */ /* 0x000fe200078e00ff */
[----:B------:R-:W-:-:S06]  /*14b80*/  LOP3.LUT R3, R234, R133, RZ, 0x3c, !PT ;  /* 0x00000085ea037212 */ /* 0x000fcc00078e3cff */
[----:B------:R-:W1:Y:S01]  /*14b90*/  MUFU.EX2 R10, R10 ;  /* 0x0000000a000a7308 */ /* 0x000e620000000800 */
[----:B------:R-:W-:Y:S01]  /*14ba0*/  LOP3.LUT R13, R237, R0, RZ, 0x3c, !PT ;  /* 0x00000000ed0d7212 */ /* 0x000fe200078e3cff */
[----:B------:R-:W-:Y:S01]  /*14bb0*/  IMAD.WIDE.U32 R176, R3, -0x2daee0ad, RZ ;  /* 0xd2511f5303b07825 */ /* 0x000fe200078e00ff */
[----:B------:R-:W-:-:S05]  /*14bc0*/  IADD3 R3, R237, -0x4498517b, RZ ;  /* 0xbb67ae85ed037810 */ /* 0x000fca0007ffe0ff */
[----:B------:R-:W2:Y:S08]  /*14bd0*/  MUFU.EX2 R12, R12 ;  /* 0x0000000c000c7308 */ /* 0x000eb00000000800 */
[----:B------:R1:W-:Y:S02]  /*14be0*/  MUFU.EX2 R0, R5 ;  /* 0x0000000500007308 */ /* 0x0003e40000000800 */
[----:B-1----:R-:W-:-:S03]  /*14bf0*/  IMAD.WIDE.U32 R4, R235, -0x2daee0ad, RZ ;  /* 0xd2511f53eb047825 */ /* 0x002fc600078e00ff */
[----:B------:R-:W-:Y:S02]  /*14c00*/  LOP3.LUT R172, R177, R3, R4, 0x96, !PT ;  /* 0x00000003b1ac7212 */ /* 0x000fe400078e9604 */
[-C--:B------:R-:W-:Y:S02]  /*14c10*/  LOP3.LUT R185, R13, R5.reuse, RZ, 0x3c, !PT ;  /* 0x000000050db97212 */ /* 0x080fe400078e3cff */
[----:B------:R-:W-:Y:S01]  /*14c20*/  LOP3.LUT R13, R14, R5, RZ, 0x3c, !PT ;  /* 0x000000050e0d7212 */ /* 0x000fe200078e3cff */
[----:B------:R-:W1:Y:S08]  /*14c30*/  MUFU.EX2 R9, R9 ;  /* 0x0000000900097308 */ /* 0x000e700000000800 */
[----:B------:R-:W1:Y:S08]  /*14c40*/  MUFU.EX2 R26, R26 ;  /* 0x0000001a001a7308 */ /* 0x000e700000000800 */
[----:B------:R-:W-:Y:S08]  /*14c50*/  MUFU.EX2 R7, R7 ;  /* 0x0000000700077308 */ /* 0x000ff00000000800 */
[----:B------:R-:W1:Y:S01]  /*14c60*/  MUFU.EX2 R6, R6 ;  /* 0x0000000600067308 */ /* 0x000e620000000800 */
[----:B------:R-:W-:Y:S01]  /*14c70*/  F2FP.BF16.F32.PACK_AB R238, R10, R11 ;  /* 0x0000000b0aee723e */ /* 0x000fe200000010ff */
[----:B--2---:R-:W-:-:S04]  /*14c80*/  FFMA.FTZ R3, R248, R2, R11 ;  /* 0x00000002f8037223 */ /* 0x004fc8000001000b */
[----:B------:R-:W-:-:S04]  /*14c90*/  FADD.FTZ R3, R10, R3 ;  /* 0x000000030a037221 */ /* 0x000fc80000010000 */
[----:B------:R-:W-:Y:S02]  /*14ca0*/  FADD.FTZ R5, R12, R3 ;  /* 0x000000030c057221 */ /* 0x000fe40000010000 */
[----:B------:R2:W-:Y:S02]  /*14cb0*/  MUFU.EX2 R3, R20 ;  /* 0x0000001400037308 */ /* 0x0005e40000000800 */
[----:B--2---:R2:W2:Y:S01]  /*14cc0*/  LDL.LU.S16 R20, [R1+0xc] ;  /* 0x00000c0001147983 */ /* 0x0044a20000300600 */
[----:B-1----:R-:W-:-:S05]  /*14cd0*/  FADD.FTZ R5, R9, R5 ;  /* 0x0000000509057221 */ /* 0x002fca0000010000 */
[----:B------:R-:W1:Y:S01]  /*14ce0*/  MUFU.EX2 R4, R19 ;  /* 0x0000001300047308 */ /* 0x000e620000000800 */
[----:B------:R-:W-:Y:S01]  /*14cf0*/  FADD.FTZ R10, R26, R5 ;  /* 0x000000051a0a7221 */ /* 0x000fe20000010000 */
[----:B------:R-:W-:-:S03]  /*14d00*/  F2FP.BF16.F32.PACK_AB R205, R6, R7 ;  /* 0x0000000706cd723e */ /* 0x000fc600000010ff */
[----:B------:R-:W-:-:S03]  /*14d10*/  FADD.FTZ R10, R25, R10 ;  /* 0x0000000a190a7221 */ /* 0x000fc60000010000 */
[----:B------:R-:W3:Y:S01]  /*14d20*/  MUFU.EX2 R5, R33 ;  /* 0x0000002100057308 */ /* 0x000ee20000000800 */
[----:B------:R-:W-:Y:S02]  /*14d30*/  IMAD.MOV.U32 R248, RZ, RZ, R195 ;  /* 0x000000fffff87224 */ /* 0x000fe400078e00c3 */
[C---:B------:R-:W-:Y:S02]  /*14d40*/  VIADD R206, R236.reuse, 0x9e3779b9 ;  /* 0x9e3779b9ecce7836 */ /* 0x040fe40000000000 */
[----:B------:R-:W-:Y:S02]  /*14d50*/  VIADD R213, R236, 0x3c6ef372 ;  /* 0x3c6ef372ecd57836 */ /* 0x000fe40000000000 */
[----:B------:R-:W-:Y:S01]  /*14d60*/  IMAD.WIDE.U32 R172, R172, -0x326172a9, RZ ;  /* 0xcd9e8d57acac7825 */ /* 0x000fe200078e00ff */
[----:B-1----:R-:W-:-:S03]  /*14d70*/  F2FP.BF16.F32.PACK_AB R222, R3, R4 ;  /* 0x0000000403de723e */ /* 0x002fc600000010ff */
[----:B---3--:R-:W-:-:S04]  /*14d80*/  FFMA.FTZ R11, R194, R0, R7 ;  /* 0x00000000c20b7223 */ /* 0x008fc80000010007 */
[----:B------:R-:W-:Y:S01]  /*14d90*/  FADD.FTZ R11, R6, R11 ;  /* 0x0000000b060b7221 */ /* 0x000fe20000010000 */
[----:B------:R-:W-:-:S04]  /*14da0*/  FADD.FTZ R6, R174, R10 ;  /* 0x0000000aae067221 */ /* 0x000fc80000010000 */
[----:B------:R-:W-:Y:S01]  /*14db0*/  FADD.FTZ R6, R21, R6 ;  /* 0x0000000615067221 */ /* 0x000fe20000010000 */
[----:B------:R-:W-:-:S04]  /*14dc0*/  IMAD.WIDE.U32 R194, R13, -0x326172a9, RZ ;  /* 0xcd9e8d570dc27825 */ /* 0x000fc800078e00ff */
[----:B------:R-:W-:Y:S01]  /*14dd0*/  FADD.FTZ R6, R8, R6 ;  /* 0x0000000608067221 */ /* 0x000fe20000010000 */
[----:B------:R-:W-:Y:S01]  /*14de0*/  FADD.FTZ R7, R4, R11 ;  /* 0x0000000b04077221 */ /* 0x000fe20000010000 */
[----:B------:R-:W-:Y:S02]  /*14df0*/  LOP3.LUT R4, R195, R206, R132, 0x96, !PT ;  /* 0x000000cec3047212 */ /* 0x000fe400078e9684 */
[----:B------:R-:W-:Y:S01]  /*14e00*/  FADD.FTZ R19, R5, R6 ;  /* 0x0000000605137221 */ /* 0x000fe20000010000 */
[----:B------:R-:W-:Y:S01]  /*14e10*/  LOP3.LUT R6, R173, R213, R194, 0x96, !PT ;  /* 0x000000d5ad067212 */ /* 0x000fe200078e96c2 */
[----:B------:R-:W-:Y:S01]  /*14e20*/  FADD.FTZ R14, R3, R7 ;  /* 0x00000007030e7221 */ /* 0x000fe20000010000 */
[----:B------:R-:W-:Y:S01]  /*14e30*/  F2FP.BF16.F32.PACK_AB R35, R5, R8 ;  /* 0x000000080523723e */ /* 0x000fe200000010ff */
[----:B------:R-:W-:-:S04]  /*14e40*/  IMAD.WIDE.U32 R4, R4, -0x2daee0ad, RZ ;  /* 0xd2511f5304047825 */ /* 0x000fc800078e00ff */
[----:B------:R-:W-:Y:S01]  /*14e50*/  IMAD.WIDE.U32 R6, R6, -0x2daee0ad, RZ ;  /* 0xd2511f5306067825 */ /* 0x000fe200078e00ff */
[----:B------:R-:W-:-:S04]  /*14e60*/  LOP3.LUT R10, R5, R212, R176, 0x96, !PT ;  /* 0x000000d4050a7212 */ /* 0x000fc800078e96b0 */
[----:B------:R-:W-:Y:S01]  /*14e70*/  LOP3.LUT R8, R7, R248, R4, 0x96, !PT ;  /* 0x000000f807087212 */ /* 0x000fe200078e9604 */
[----:B------:R-:W-:Y:S01]  /*14e80*/  IMAD.WIDE.U32 R10, R10, -0x326172a9, RZ ;  /* 0xcd9e8d570a0a7825 */ /* 0x000fe200078e00ff */
[----:B------:R-:W-:-:S03]  /*14e90*/  F2FP.BF16.F32.PACK_AB R223, R9, R12 ;  /* 0x0000000c09df723e */ /* 0x000fc600000010ff */
[----:B------:R-:W-:Y:S01]  /*14ea0*/  IMAD.WIDE.U32 R8, R8, -0x326172a9, RZ ;  /* 0xcd9e8d5708087825 */ /* 0x000fe200078e00ff */
[----:B------:R-:W-:-:S04]  /*14eb0*/  LOP3.LUT R5, R11, R211, R172, 0x96, !PT ;  /* 0x000000d30b057212 */ /* 0x000fc800078e96ac */
[----:B------:R-:W-:Y:S01]  /*14ec0*/  LOP3.LUT R10, R9, R210, R10, 0x96, !PT ;  /* 0x000000d2090a7212 */ /* 0x000fe200078e960a */
[----:B------:R-:W-:Y:S02]  /*14ed0*/  IMAD.MOV.U32 R209, RZ, RZ, R246 ;  /* 0x000000ffffd17224 */ /* 0x000fe400078e00f6 */
[----:B------:R-:W-:-:S04]  /*14ee0*/  IMAD.WIDE.U32 R4, R5, -0x2daee0ad, RZ ;  /* 0xd2511f5305047825 */ /* 0x000fc800078e00ff */
[----:B------:R-:W-:Y:S01]  /*14ef0*/  IMAD.WIDE.U32 R10, R10, -0x2daee0ad, RZ ;  /* 0xd2511f530a0a7825 */ /* 0x000fe200078e00ff */
[----:B------:R-:W-:-:S04]  /*14f00*/  LOP3.LUT R6, R5, R209, R6, 0x96, !PT ;  /* 0x000000d105067212 */ /* 0x000fc800078e9606 */
[----:B------:R-:W-:Y:S01]  /*14f10*/  LOP3.LUT R4, R11, R249, R4, 0x96, !PT ;  /* 0x000000f90b047212 */ /* 0x000fe200078e9604 */
[----:B------:R-:W-:-:S04]  /*14f20*/  IMAD.WIDE.U32 R6, R6, -0x326172a9, RZ ;  /* 0xcd9e8d5706067825 */ /* 0x000fc800078e00ff */
[----:B------:R-:W-:-:S05]  /*14f30*/  IMAD.WIDE.U32 R4, R4, -0x326172a9, RZ ;  /* 0xcd9e8d5704047825 */ /* 0x000fca00078e00ff */
[----:B------:R-:W-:-:S04]  /*14f40*/  LOP3.LUT R3, R5, R252, R6, 0x96, !PT ;  /* 0x000000fc05037212 */ /* 0x000fc800078e9606 */
[----:B------:R-:W-:-:S04]  /*14f50*/  LOP3.LUT R6, R3, 0xff, RZ, 0xc0, !PT ;  /* 0x000000ff03067812 */ /* 0x000fc800078ec0ff */
[----:B------:R-:W-:Y:S02]  /*14f60*/  ISETP.GE.U32.AND P3, PT, R225, R6, PT ;  /* 0x00000006e100720c */ /* 0x000fe40003f66070 */
[----:B------:R-:W-:-:S04]  /*14f70*/  LOP3.LUT R6, R3, 0xffff, RZ, 0xc0, !PT ;  /* 0x0000ffff03067812 */ /* 0x000fc800078ec0ff */
[----:B------:R-:W-:-:S04]  /*14f80*/  SHF.R.U32.HI R6, RZ, 0x8, R6 ;  /* 0x00000008ff067819 */ /* 0x000fc80000011606 */
[----:B------:R-:W-:-:S04]  /*14f90*/  LOP3.LUT R6, R6, 0xffff, RZ, 0xc0, !PT ;  /* 0x0000ffff06067812 */ /* 0x000fc800078ec0ff */
[C---:B------:R-:W-:Y:S02]  /*14fa0*/  ISETP.GE.U32.AND P2, PT, R225.reuse, R6, PT ;  /* 0x00000006e100720c */ /* 0x040fe40003f46070 */
[--C-:B------:R-:W-:Y:S02]  /*14fb0*/  SHF.R.U32.HI R6, RZ, 0x10, R3.reuse ;  /* 0x00000010ff067819 */ /* 0x100fe40000011603 */
[----:B------:R-:W-:Y:S01]  /*14fc0*/  SHF.R.U32.HI R3, RZ, 0x18, R3 ;  /* 0x00000018ff037819 */ /* 0x000fe20000011603 */
[----:B------:R-:W1:Y:S03]  /*14fd0*/  MUFU.EX2 R12, R34 ;  /* 0x00000022000c7308 */ /* 0x000e660000000800 */
[----:B------:R-:W-:Y:S02]  /*14fe0*/  ISETP.GE.U32.AND P0, PT, R225, R3, PT ;  /* 0x00000003e100720c */ /* 0x000fe40003f06070 */
[----:B------:R-:W-:-:S02]  /*14ff0*/  LOP3.LUT R3, R4, 0xff, RZ, 0xc0, !PT ;  /* 0x000000ff04037812 */ /* 0x000fc400078ec0ff */
[----:B------:R-:W-:Y:S01]  /*15000*/  LOP3.LUT R17, R4, 0xffff, RZ, 0xc0, !PT ;  /* 0x0000ffff04117812 */ /* 0x000fe200078ec0ff */
[----:B------:R-:W3:Y:S01]  /*15010*/  MUFU.EX2 R11, R31 ;  /* 0x0000001f000b7308 */ /* 0x000ee20000000800 */
[----:B------:R-:W-:Y:S02]  /*15020*/  ISETP.GE.U32.AND P6, PT, R225, R3, PT ;  /* 0x00000003e100720c */ /* 0x000fe40003fc6070 */
[----:B------:R-:W-:Y:S02]  /*15030*/  SHF.R.U32.HI R3, RZ, 0x10, R4 ;  /* 0x00000010ff037819 */ /* 0x000fe40000011604 */
[----:B------:R-:W-:Y:S02]  /*15040*/  LOP3.LUT R7, R7, R200, R8, 0x96, !PT ;  /* 0x000000c807077212 */ /* 0x000fe400078e9608 */
[----:B------:R-:W-:Y:S01]  /*15050*/  SHF.R.U32.HI R4, RZ, 0x18, R4 ;  /* 0x00000018ff047819 */ /* 0x000fe20000011604 */
[----:B------:R-:W4:Y:S01]  /*15060*/  MUFU.EX2 R9, R30 ;  /* 0x0000001e00097308 */ /* 0x000f220000000800 */
[----:B------:R-:W-:-:S02]  /*15070*/  LOP3.LUT R6, R6, 0xff, RZ, 0xc0, !PT ;  /* 0x000000ff06067812 */ /* 0x000fc400078ec0ff */
[----:B------:R-:W-:Y:S01]  /*15080*/  ISETP.GE.U32.AND P4, PT, R225, R4, PT ;  /* 0x00000004e100720c */ /* 0x000fe20003f86070 */
[----:B------:R-:W-:Y:S01]  /*15090*/  IMAD.WIDE.U32 R4, R7, -0x2daee0ad, RZ ;  /* 0xd2511f5307047825 */ /* 0x000fe200078e00ff */
[----:B------:R-:W-:-:S03]  /*150a0*/  LOP3.LUT R3, R3, 0xff, RZ, 0xc0, !PT ;  /* 0x000000ff03037812 */ /* 0x000fc600078ec0ff */
[----:B------:R-:W4:Y:S01]  /*150b0*/  MUFU.EX2 R8, R27 ;  /* 0x0000001b00087308 */ /* 0x000f220000000800 */
[C---:B------:R-:W-:Y:S02]  /*150c0*/  ISETP.GE.U32.AND P5, PT, R225.reuse, R3, PT ;  /* 0x00000003e100720c */ /* 0x040fe40003fa6070 */
[----:B------:R-:W-:Y:S02]  /*150d0*/  ISETP.GE.U32.AND P1, PT, R225, R6, PT ;  /* 0x00000006e100720c */ /* 0x000fe40003f26070 */
[----:B------:R-:W-:Y:S02]  /*150e0*/  LOP3.LUT R3, R5, R247, R10, 0x96, !PT ;  /* 0x000000f705037212 */ /* 0x000fe400078e960a */
[----:B------:R-:W-:Y:S01]  /*150f0*/  LOP3.LUT R18, R4, 0xffff, RZ, 0xc0, !PT ;  /* 0x0000ffff04127812 */ /* 0x000fe200078ec0ff */
[----:B------:R-:W4:Y:S01]  /*15100*/  MUFU.EX2 R6, R23 ;  /* 0x0000001700067308 */ /* 0x000f220000000800 */
[----:B-1----:R-:W-:Y:S01]  /*15110*/  FADD.FTZ R5, R12, R14 ;  /* 0x0000000e0c057221 */ /* 0x002fe20000010000 */
[----:B------:R-:W-:-:S02]  /*15120*/  LOP3.LUT R13, R4, 0xff, RZ, 0xc0, !PT ;  /* 0x000000ff040d7812 */ /* 0x000fc400078ec0ff */
[--C-:B------:R-:W-:Y:S02]  /*15130*/  SHF.R.U32.HI R16, RZ, 0x10, R4.reuse ;  /* 0x00000010ff107819 */ /* 0x100fe40000011604 */
[----:B------:R-:W-:Y:S01]  /*15140*/  SHF.R.U32.HI R15, RZ, 0x18, R4 ;  /* 0x00000018ff0f7819 */ /* 0x000fe20000011604 */
[----:B---3--:R-:W-:Y:S01]  /*15150*/  FADD.FTZ R5, R11, R5 ;  /* 0x000000050b057221 */ /* 0x008fe20000010000 */
[----:B------:R-:W1:Y:S03]  /*15160*/  MUFU.EX2 R4, R22 ;  /* 0x0000001600047308 */ /* 0x000e660000000800 */
[----:B----4-:R-:W-:-:S04]  /*15170*/  FADD.FTZ R5, R9, R5 ;  /* 0x0000000509057221 */ /* 0x010fc80000010000 */
[----:B------:R-:W-:-:S04]  /*15180*/  FADD.FTZ R5, R8, R5 ;  /* 0x0000000508057221 */ /* 0x000fc80000010000 */
[----:B------:R-:W-:Y:S02]  /*15190*/  FADD.FTZ R10, R6, R5 ;  /* 0x00000005060a7221 */ /* 0x000fe40000010000 */
[----:B------:R-:W3:Y:S01]  /*151a0*/  MUFU.EX2 R5, R24 ;  /* 0x0000001800057308 */ /* 0x000ee20000000800 */
[----:B------:R-:W-:Y:S02]  /*151b0*/  PRMT R34, R35, 0x7632, R34 ;  /* 0x0000763223227816 */ /* 0x000fe40000000022 */
[C---:B-1----:R-:W-:Y:S01]  /*151c0*/  F2FP.BF16.F32.PACK_AB R6, R4.reuse, R6 ;  /* 0x000000060406723e */ /* 0x042fe200000010ff */
[----:B------:R-:W-:-:S04]  /*151d0*/  FADD.FTZ R14, R4, R10 ;  /* 0x0000000a040e7221 */ /* 0x000fc80000010000 */
[----:B------:R-:W1:Y:S01]  /*151e0*/  MUFU.EX2 R4, R29 ;  /* 0x0000001d00047308 */ /* 0x000e620000000800 */
[C---:B------:R-:W-:Y:S02]  /*151f0*/  PRMT R134, R6.reuse, 0x7632, R134 ;  /* 0x0000763206867816 */ /* 0x040fe40000000086 */
[----:B------:R-:W-:Y:S02]  /*15200*/  PRMT R135, R6, 0x7610, R135 ;  /* 0x0000761006877816 */ /* 0x000fe40000000087 */
[----:B------:R-:W-:Y:S01]  /*15210*/  SHF.R.U32.HI R6, RZ, 0x8, R17 ;  /* 0x00000008ff067819 */ /* 0x000fe20000011611 */
[----:B------:R-:W-:Y:S02]  /*15220*/  @!P2 HFMA2.BF16_V2 R186, -RZ.H0_H0, RZ.H0_H0, -R34.H0_H0 ;  /* 0x200000ffffbaa231 */ /* 0x000fe40000340922 */
[----:B------:R-:W4:Y:S01]  /*15230*/  MUFU.EX2 R7, R175 ;  /* 0x000000af00077308 */ /* 0x000f220000000800 */
[----:B------:R-:W-:Y:S02]  /*15240*/  LOP3.LUT R6, R6, 0xffff, RZ, 0xc0, !PT ;  /* 0x0000ffff06067812 */ /* 0x000fe400078ec0ff */
[----:B------:R-:W-:-:S02]  /*15250*/  PRMT R204, R35, 0x5410, R34 ;  /* 0x0000541023cc7816 */ /* 0x000fc40000000022 */
[----:B------:R-:W-:-:S03]  /*15260*/  @!P2 PRMT R34, R186, 0x5410, RZ ;  /* 0x00005410ba22a816 */ /* 0x000fc600000000ff */
[----:B------:R-:W4:Y:S01]  /*15270*/  MUFU.EX2 R10, R178 ;  /* 0x000000b2000a7308 */ /* 0x000f220000000800 */
[----:B------:R-:W-:Y:S01]  /*15280*/  ISETP.GE.U32.AND P2, PT, R225, R6, PT ;  /* 0x00000006e100720c */ /* 0x000fe20003f46070 */
[----:B---3--:R-:W-:Y:S01]  /*15290*/  FADD.FTZ R14, R5, R14 ;  /* 0x0000000e050e7221 */ /* 0x008fe20000010000 */
[----:B-1----:R-:W-:-:S05]  /*152a0*/  F2FP.BF16.F32.PACK_AB R33, R4, R5 ;  /* 0x000000050421723e */ /* 0x002fca00000010ff */
[----:B------:R-:W1:Y:S01]  /*152b0*/  MUFU.EX2 R6, R32 ;  /* 0x0000002000067308 */ /* 0x000e620000000800 */
[----:B------:R-:W-:Y:S01]  /*152c0*/  FADD.FTZ R14, R4, R14 ;  /* 0x0000000e040e7221 */ /* 0x000fe20000010000 */
[----:B------:R-:W-:-:S06]  /*152d0*/  @!P3 HFMA2.BF16_V2 R187, -RZ.H0_H0, RZ.H0_H0, -R35.H0_H0 ;  /* 0x200000ffffbbb231 */ /* 0x000fcc0000340923 */
[----:B------:R-:W3:Y:S01]  /*152e0*/  MUFU.EX2 R4, R28 ;  /* 0x0000001c00047308 */ /* 0x000ee20000000800 */
[----:B------:R-:W-:Y:S01]  /*152f0*/  @!P3 PRMT R35, R187, 0x5410, RZ ;  /* 0x00005410bb23b816 */ /* 0x000fe200000000ff */
[----:B------:R-:W-:Y:S01]  /*15300*/  @!P1 HFMA2.BF16_V2 R189, -RZ.H0_H0, RZ.H0_H0, -R135.H0_H0 ;  /* 0x200000ffffbd9231 */ /* 0x000fe20000340987 */
[----:B------:R-:W-:Y:S01]  /*15310*/  ISETP.GE.U32.AND P3, PT, R225, R13, PT ;  /* 0x0000000de100720c */ /* 0x000fe20003f66070 */
[----:B----4-:R-:W-:Y:S01]  /*15320*/  FADD.FTZ R17, R7, R19 ;  /* 0x0000001307117221 */ /* 0x010fe20000010000 */
[----:B------:R-:W-:Y:S02]  /*15330*/  LOP3.LUT R13, R16, 0xff, RZ, 0xc0, !PT ;  /* 0x000000ff100d7812 */ /* 0x000fe400078ec0ff */
[----:B------:R-:W-:Y:S02]  /*15340*/  F2FP.BF16.F32.PACK_AB R7, R10, R7 ;  /* 0x000000070a07723e */ /* 0x000fe400000010ff */
[----:B------:R-:W-:Y:S02]  /*15350*/  PRMT R203, R135, 0x5410, R134 ;  /* 0x0000541087cb7816 */ /* 0x000fe40000000086 */
[----:B------:R-:W-:-:S02]  /*15360*/  @!P1 PRMT R135, R189, 0x5410, RZ ;  /* 0x00005410bd879816 */ /* 0x000fc400000000ff */
[C---:B------:R-:W-:Y:S02]  /*15370*/  PRMT R31, R7.reuse, 0x7610, R31 ;  /* 0x00007610071f7816 */ /* 0x040fe4000000001f */
[----:B------:R-:W-:Y:S01]  /*15380*/  PRMT R30, R7, 0x7632, R30 ;  /* 0x00007632071e7816 */ /* 0x000fe2000000001e */
[----:B-1----:R-:W-:Y:S01]  /*15390*/  FADD.FTZ R7, R6, R14 ;  /* 0x0000000e06077221 */ /* 0x002fe20000010000 */
[----:B------:R-:W-:Y:S01]  /*153a0*/  ISETP.GE.U32.AND P1, PT, R225, R13, PT ;  /* 0x0000000de100720c */ /* 0x000fe20003f26070 */
[----:B------:R-:W-:Y:S01]  /*153b0*/  MUFU.EX2 R14, R182 ;  /* 0x000000b6000e7308 */ /* 0x000fe20000000800 */
[----:B------:R-:W-:Y:S01]  /*153c0*/  LOP3.LUT R5, R3, 0xffff, RZ, 0xc0, !PT ;  /* 0x0000ffff03057812 */ /* 0x000fe200078ec0ff */
[----:B------:R-:W-:Y:S02]  /*153d0*/  @!P2 HFMA2.BF16_V2 R191, -RZ.H0_H0, RZ.H0_H0, -R30.H0_H0 ;  /* 0x200000ffffbfa231 */ /* 0x000fe4000034091e */
[C---:B---3--:R-:W-:Y:S01]  /*153e0*/  FADD.FTZ R7, R4.reuse, R7 ;  /* 0x0000000704077221 */ /* 0x048fe20000010000 */
[----:B------:R-:W-:-:S03]  /*153f0*/  F2FP.BF16.F32.PACK_AB R6, R4, R6 ;  /* 0x000000060406723e */ /* 0x000fc600000010ff */
[----:B------:R-:W1:Y:S01]  /*15400*/  MUFU.EX2 R13, R181 ;  /* 0x000000b5000d7308 */ /* 0x000e620000000800 */
[----:B------:R-:W-:Y:S02]  /*15410*/  PRMT R32, R33, 0x7632, R32 ;  /* 0x0000763221207816 */ /* 0x000fe40000000020 */
[----:B------:R-:W-:Y:S02]  /*15420*/  LOP3.LUT R4, R3, 0xff, RZ, 0xc0, !PT ;  /* 0x000000ff03047812 */ /* 0x000fe400078ec0ff */
[----:B------:R-:W-:Y:S01]  /*15430*/  SHF.R.U32.HI R5, RZ, 0x8, R5 ;  /* 0x00000008ff057819 */ /* 0x000fe20000011605 */
[----:B------:R-:W-:Y:S01]  /*15440*/  @!P0 HFMA2.BF16_V2 R188, -RZ.H0_H0, RZ.H0_H0, -R134.H0_H0 ;  /* 0x200000ffffbc8231 */ /* 0x000fe20000340986 */
[----:B------:R-:W-:Y:S01]  /*15450*/  PRMT R202, R31, 0x5410, R30 ;  /* 0x000054101fca7816 */ /* 0x000fe2000000001e */
[----:B------:R-:W-:Y:S01]  /*15460*/  @!P6 HFMA2.BF16_V2 R190, -RZ.H0_H0, RZ.H0_H0, -R31.H0_H0 ;  /* 0x200000ffffbee231 */ /* 0x000fe2000034091f */
[----:B------:R-:W-:Y:S01]  /*15470*/  @!P2 PRMT R30, R191, 0x5410, RZ ;  /* 0x00005410bf1ea816 */ /* 0x000fe200000000ff */
[----:B------:R-:W-:Y:S01]  /*15480*/  @!P4 HFMA2.BF16_V2 R240, -RZ.H0_H0, RZ.H0_H0, -R32.H0_H0 ;  /* 0x200000fffff0c231 */ /* 0x000fe20000340920 */
[----:B------:R-:W-:-:S02]  /*15490*/  ISETP.GE.U32.AND P2, PT, R225, R4, PT ;  /* 0x00000004e100720c */ /* 0x000fc40003f46070 */
[----:B------:R-:W-:Y:S02]  /*154a0*/  LOP3.LUT R5, R5, 0xffff, RZ, 0xc0, !PT ;  /* 0x0000ffff05057812 */ /* 0x000fe400078ec0ff */
[--C-:B------:R-:W-:Y:S02]  /*154b0*/  SHF.R.U32.HI R4, RZ, 0x18, R3.reuse ;  /* 0x00000018ff047819 */ /* 0x100fe40000011603 */
[----:B------:R-:W-:Y:S01]  /*154c0*/  SHF.R.U32.HI R3, RZ, 0x10, R3 ;  /* 0x00000010ff037819 */ /* 0x000fe20000011603 */
[----:B------:R-:W-:Y:S01]  /*154d0*/  @!P5 HFMA2.BF16_V2 R241, -RZ.H0_H0, RZ.H0_H0, -R33.H0_H0 ;  /* 0x200000fffff1d231 */ /* 0x000fe20000340921 */
[----:B------:R-:W-:Y:S02]  /*154e0*/  @!P0 PRMT R134, R188, 0x5410, RZ ;  /* 0x00005410bc868816 */ /* 0x000fe400000000ff */
[----:B------:R-:W-:Y:S02]  /*154f0*/  @!P6 PRMT R31, R190, 0x5410, RZ ;  /* 0x00005410be1fe816 */ /* 0x000fe400000000ff */
[----:B------:R-:W-:Y:S01]  /*15500*/  PRMT R201, R33, 0x5410, R32 ;  /* 0x0000541021c97816 */ /* 0x000fe20000000020 */
[----:B------:R-:W-:Y:S01]  /*15510*/  MUFU.EX2 R16, R184 ;  /* 0x000000b800107308 */ /* 0x000fe20000000800 */
[----:B------:R-:W-:-:S02]  /*15520*/  ISETP.GE.U32.AND P0, PT, R225, R15, PT ;  /* 0x0000000fe100720c */ /* 0x000fc40003f06070 */
[C---:B------:R-:W-:Y:S02]  /*15530*/  ISETP.GE.U32.AND P6, PT, R225.reuse, R5, PT ;  /* 0x00000005e100720c */ /* 0x040fe40003fc6070 */
[----:B------:R-:W-:Y:S02]  /*15540*/  @!P4 PRMT R32, R240, 0x5410, RZ ;  /* 0x00005410f020c816 */ /* 0x000fe400000000ff */
[----:B------:R-:W-:Y:S01]  /*15550*/  ISETP.GE.U32.AND P4, PT, R225, R4, PT ;  /* 0x00000004e100720c */ /* 0x000fe20003f86070 */
[----:B------:R-:W3:Y:S01]  /*15560*/  MUFU.EX2 R15, R183 ;  /* 0x000000b7000f7308 */ /* 0x000ee20000000800 */
[----:B------:R-:W-:Y:S02]  /*15570*/  LOP3.LUT R5, R3, 0xff, RZ, 0xc0, !PT ;  /* 0x000000ff03057812 */ /* 0x000fe400078ec0ff */
[----:B-1----:R-:W-:Y:S02]  /*15580*/  F2FP.BF16.F32.PACK_AB R29, R14, R13 ;  /* 0x0000000d0e1d723e */ /* 0x002fe400000010ff */
[----:B------:R-:W-:-:S03]  /*15590*/  @!P5 PRMT R33, R241, 0x5410, RZ ;  /* 0x00005410f121d816 */ /* 0x000fc600000000ff */
[----:B------:R-:W1:Y:S01]  /*155a0*/  MUFU.EX2 R4, R179 ;  /* 0x000000b300047308 */ /* 0x000e620000000800 */
[----:B------:R-:W-:Y:S02]  /*155b0*/  ISETP.GE.U32.AND P5, PT, R225, R5, PT ;  /* 0x00000005e100720c */ /* 0x000fe40003fa6070 */
[----:B------:R-:W-:Y:S01]  /*155c0*/  SHF.R.U32.HI R5, RZ, 0x8, R18 ;  /* 0x00000008ff057819 */ /* 0x000fe20000011612 */
[----:B------:R-:W-:Y:S01]  /*155d0*/  @!P2 HFMA2.BF16_V2 R242, -RZ.H0_H0, RZ.H0_H0, -R29.H0_H0 ;  /* 0x200000fffff2a231 */ /* 0x000fe2000034091d */
[----:B------:R-:W-:-:S03]  /*155e0*/  PRMT R23, R29, 0x7632, R23 ;  /* 0x000076321d177816 */ /* 0x000fc60000000017 */
[----:B------:R-:W4:Y:S01]  /*155f0*/  MUFU.EX2 R3, R180 ;  /* 0x000000b400037308 */ /* 0x000f220000000800 */
[----:B------:R-:W-:Y:S02]  /*15600*/  LOP3.LUT R5, R5, 0xffff, RZ, 0xc0, !PT ;  /* 0x0000ffff05057812 */ /* 0x000fe400078ec0ff */
[----:B------:R-:W-:Y:S02]  /*15610*/  PRMT R199, R29, 0x5410, R23 ;  /* 0x000054101dc77816 */ /* 0x000fe40000000017 */
[----:B------:R-:W-:Y:S02]  /*15620*/  @!P2 PRMT R29, R242, 0x5410, RZ ;  /* 0x00005410f21da816 */ /* 0x000fe400000000ff */
[----:B------:R-:W-:Y:S02]  /*15630*/  ISETP.GE.U32.AND P2, PT, R225, R5, PT ;  /* 0x00000005e100720c */ /* 0x000fe40003f46070 */
[----:B---3--:R-:W-:Y:S01]  /*15640*/  F2FP.BF16.F32.PACK_AB R22, R16, R15 ;  /* 0x0000000f1016723e */ /* 0x008fe200000010ff */
[----:B-1----:R-:W-:Y:S01]  /*15650*/  FADD.FTZ R5, R4, R7 ;  /* 0x0000000704057221 */ /* 0x002fe20000010000 */
[----:B------:R-:W-:-:S02]  /*15660*/  F2FP.BF16.F32.PACK_AB R177, R25, R26 ;  /* 0x0000001a19b1723e */ /* 0x000fc400000010ff */
[----:B------:R-:W-:Y:S02]  /*15670*/  PRMT R26, R22, 0x7632, R26 ;  /* 0x00007632161a7816 */ /* 0x000fe4000000001a */
[C---:B------:R-:W-:Y:S01]  /*15680*/  PRMT R24, R6.reuse, 0x7632, R24 ;  /* 0x0000763206187816 */ /* 0x040fe20000000018 */
[C---:B----4-:R-:W-:Y:S01]  /*15690*/  FADD.FTZ R5, R3.reuse, R5 ;  /* 0x0000000503057221 */ /* 0x050fe20000010000 */
[----:B------:R-:W-:Y:S02]  /*156a0*/  F2FP.BF16.F32.PACK_AB R3, R3, R4 ;  /* 0x000000040303723e */ /* 0x000fe400000010ff */
[----:B------:R-:W-:Y:S01]  /*156b0*/  PRMT R25, R6, 0x7610, R25 ;  /* 0x0000761006197816 */ /* 0x000fe20000000019 */
[----:B--2---:R-:W-:Y:S01]  /*156c0*/  @!P2 HFMA2.BF16_V2 R20, -RZ.H0_H0, RZ.H0_H0, -R26.H0_H0 ;  /* 0x200000ffff14a231 */ /* 0x004fe2000034091a */
[C---:B------:R-:W-:Y:S01]  /*156d0*/  PRMT R28, R3.reuse, 0x7610, R28 ;  /* 0x00007610031c7816 */ /* 0x040fe2000000001c */
[----:B------:R-:W-:Y:S01]  /*156e0*/  @!P4 HFMA2.BF16_V2 R244, -RZ.H0_H0, RZ.H0_H0, -R24.H0_H0 ;  /* 0x200000fffff4c231 */ /* 0x000fe20000340918 */
[----:B------:R-:W-:Y:S01]  /*156f0*/  PRMT R27, R3, 0x7632, R27 ;  /* 0x00007632031b7816 */ /* 0x000fe2000000001b */
[----:B------:R1:W-:Y:S01]  /*15700*/  STL [R1+0xc8], R5 ;  /* 0x0000c80501007387 */ /* 0x0003e20000100800 */
[----:B------:R-:W-:Y:S01]  /*15710*/  @!P5 HFMA2.BF16_V2 R245, -RZ.H0_H0, RZ.H0_H0, -R25.H0_H0 ;  /* 0x200000fffff5d231 */ /* 0x000fe20000340919 */
[----:B------:R-:W-:Y:S01]  /*15720*/  PRMT R3, R20, 0x7610, R3 ;  /* 0x0000761014037816 */ /* 0x000fe20000000003 */
[----:B------:R-:W-:Y:S01]  /*15730*/  @!P1 HFMA2.BF16_V2 R251, -RZ.H0_H0, RZ.H0_H0, -R28.H0_H0 ;  /* 0x200000fffffb9231 */ /* 0x000fe2000034091c */
[----:B------:R-:W-:Y:S01]  /*15740*/  PRMT R170, R25, 0x5410, R24 ;  /* 0x0000541019aa7816 */ /* 0x000fe20000000018 */
[----:B------:R-:W-:Y:S01]  /*15750*/  @!P0 HFMA2.BF16_V2 R250, -RZ.H0_H0, RZ.H0_H0, -R27.H0_H0 ;  /* 0x200000fffffa8231 */ /* 0x000fe2000034091b */
[----:B------:R-:W-:-:S02]  /*15760*/  @!P4 PRMT R24, R244, 0x5410, RZ ;  /* 0x00005410f418c816 */ /* 0x000fc400000000ff */
[----:B------:R-:W-:Y:S02]  /*15770*/  PRMT R244, R22, 0x5410, R26 ;  /* 0x0000541016f47816 */ /* 0x000fe4000000001a */
[----:B------:R-:W-:Y:S02]  /*15780*/  @!P5 PRMT R25, R245, 0x5410, RZ ;  /* 0x00005410f519d816 */ /* 0x000fe400000000ff */
[----:B------:R-:W-:Y:S01]  /*15790*/  @!P2 PRMT R26, R3, 0x5410, RZ ;  /* 0x00005410031aa816 */ /* 0x000fe200000000ff */
[-C--:B------:R-:W-:Y:S01]  /*157a0*/  FMUL.FTZ R3, R84, R2.reuse ;  /* 0x0000000254037220 */ /* 0x080fe20000410000 */
[----:B------:R-:W-:Y:S01]  /*157b0*/  PRMT R245, R28, 0x5410, R27 ;  /* 0x000054101cf57816 */ /* 0x000fe2000000001b */
[----:B------:R-:W-:Y:S01]  /*157c0*/  FMUL.FTZ R232, R77, R2 ;  /* 0x000000024de87220 */ /* 0x000fe20000410000 */
[----:B------:R-:W-:Y:S02]  /*157d0*/  @!P1 PRMT R28, R251, 0x5410, RZ ;  /* 0x00005410fb1c9816 */ /* 0x000fe400000000ff */
[----:B------:R-:W-:Y:S01]  /*157e0*/  @!P0 PRMT R27, R250, 0x5410, RZ ;  /* 0x00005410fa1b8816 */ /* 0x000fe200000000ff */
[----:B-1----:R-:W-:Y:S01]  /*157f0*/  IMAD.WIDE.U32 R4, R185, -0x326172a9, RZ ;  /* 0xcd9e8d57b9047825 */ /* 0x002fe200078e00ff */
[----:B------:R-:W-:-:S03]  /*15800*/  MOV R251, R248 ;  /* 0x000000f800fb7202 */ /* 0x000fc60000000f00 */
[----:B------:R-:W-:Y:S01]  /*15810*/  FMUL.FTZ R233, R64, R2 ;  /* 0x0000000240e97220 */ /* 0x000fe20000410000 */
[----:B------:R-:W-:Y:S01]  /*15820*/  LOP3.LUT R5, R5, R206, R132, 0x96, !PT ;  /* 0x000000ce05057212 */ /* 0x000fe200078e9684 */
        /* <DEDUP_REMOVED lines=63> */
[----:B------:R-:W-:Y:S02]  /*15c20*/  @!P3 HFMA2.BF16_V2 R168, -RZ.H0_H0, RZ.H0_H0, -R22.H0_H0 ;  /* 0x200000ffffa8b231 */ /* 0x000fe40000340916 */
[----:B------:R-:W-:Y:S01]  /*15c30*/  IMAD.WIDE.U32 R2, R5, -0x2daee0ad, RZ ;  /* 0xd2511f5305027825 */ /* 0x000fe200078e00ff */
[----:B------:R-:W-:-:S02]  /*15c40*/  LOP3.LUT R6, R173, R213, R4, 0x96, !PT ;  /* 0x000000d5ad067212 */ /* 0x000fc400078e9604 */
[----:B------:R-:W-:Y:S02]  /*15c50*/  PRMT R4, R168, 0x7610, R4 ;  /* 0x00007610a8047816 */ /* 0x000fe40000000004 */
[----:B------:R-:W-:Y:S02]  /*15c60*/  LOP3.LUT R3, R3, R212, R176, 0x96, !PT ;  /* 0x000000d403037212 */ /* 0x000fe400078e96b0 */
[----:B------:R-:W-:Y:S01]  /*15c70*/  @!P3 PRMT R22, R4, 0x5410, RZ ;  /* 0x000054100416b816 */ /* 0x000fe200000000ff */
[----:B------:R-:W-:-:S04]  /*15c80*/  IMAD.WIDE.U32 R6, R6, -0x2daee0ad, RZ ;  /* 0xd2511f5306067825 */ /* 0x000fc800078e00ff */
[----:B------:R-:W-:-:S05]  /*15c90*/  IMAD.WIDE.U32 R4, R3, -0x326172a9, RZ ;  /* 0xcd9e8d5703047825 */ /* 0x000fca00078e00ff */
[----:B------:R-:W-:Y:S02]  /*15ca0*/  LOP3.LUT R3, R5, R211, R172, 0x96, !PT ;  /* 0x000000d305037212 */ /* 0x000fe400078e96ac */
[----:B------:R-:W-:Y:S02]  /*15cb0*/  LOP3.LUT R5, R7, R251, R2, 0x96, !PT ;  /* 0x000000fb07057212 */ /* 0x000fe400078e9602 */
[----:B------:R-:W-:Y:S01]  /*15cc0*/  F2FP.BF16.F32.PACK_AB R19, R8, R9 ;  /* 0x000000090813723e */ /* 0x000fe200000010ff */
[----:B------:R-:W-:-:S04]  /*15cd0*/  IMAD.WIDE.U32 R2, R3, -0x2daee0ad, RZ ;  /* 0xd2511f5303027825 */ /* 0x000fc800078e00ff */
[----:B------:R-:W-:Y:S01]  /*15ce0*/  IMAD.WIDE.U32 R8, R5, -0x326172a9, RZ ;  /* 0xcd9e8d5705087825 */ /* 0x000fe200078e00ff */
[----:B------:R-:W-:-:S04]  /*15cf0*/  LOP3.LUT R7, R3, R209, R6, 0x96, !PT ;  /* 0x000000d103077212 */ /* 0x000fc800078e9606 */
[----:B------:R-:W-:-:S05]  /*15d00*/  LOP3.LUT R3, R9, R210, R4, 0x96, !PT ;  /* 0x000000d209037212 */ /* 0x000fca00078e9604 */
[----:B------:R-:W-:-:S04]  /*15d10*/  IMAD.WIDE.U32 R44, R3, -0x2daee0ad, RZ ;  /* 0xd2511f53032c7825 */ /* 0x000fc800078e00ff */
[----:B------:R-:W-:Y:S01]  /*15d20*/  @!P6 HFMA2.BF16_V2 R243, -RZ.H0_H0, RZ.H0_H0, -R23.H0_H0 ;  /* 0x200000fffff3e231 */ /* 0x000fe20000340917 */
[----:B------:R-:W-:Y:S02]  /*15d30*/  LOP3.LUT R2, R45, R250, R2, 0x96, !PT ;  /* 0x000000fa2d027212 */ /* 0x000fe400078e9602 */
[----:B------:R-:W-:Y:S01]  /*15d40*/  F2FP.BF16.F32.PACK_AB R18, R21, R174 ;  /* 0x000000ae1512723e */ /* 0x000fe200000010ff */
[----:B------:R-:W-:Y:S01]  /*15d50*/  IMAD.WIDE.U32 R20, R7, -0x326172a9, RZ ;  /* 0xcd9e8d5707147825 */ /* 0x000fe200078e00ff */
[----:B------:R-:W-:-:S03]  /*15d60*/  @!P6 PRMT R23, R243, 0x5410, RZ ;  /* 0x00005410f317e816 */ /* 0x000fc600000000ff */
[----:B------:R-:W-:-:S04]  /*15d70*/  IMAD.WIDE.U32 R2, R2, -0x326172a9, RZ ;  /* 0xcd9e8d5702027825 */ /* 0x000fc800078e00ff */
[-C--:B------:R-:W-:Y:S01]  /*15d80*/  FMUL.FTZ R97, R66, R0.reuse ;  /* 0x0000000042617220 */ /* 0x080fe20000410000 */
[-C--:B------:R-:W-:Y:S01]  /*15d90*/  FMUL.FTZ R96, R67, R0.reuse ;  /* 0x0000000043607220 */ /* 0x080fe20000410000 */
        /* <DEDUP_REMOVED lines=63> */
[----:B------:R-:W-:-:S04]  /*16190*/  LOP3.LUT R0, R3, R252, R20, 0x96, !PT ;  /* 0x000000fc03007212 */ /* 0x000fc800078e9614 */
[----:B------:R-:W-:-:S04]  /*161a0*/  LOP3.LUT R4, R0, 0xff, RZ, 0xc0, !PT ;  /* 0x000000ff00047812 */ /* 0x000fc800078ec0ff */
[----:B------:R-:W-:Y:S02]  /*161b0*/  ISETP.GE.U32.AND P6, PT, R225, R4, PT ;  /* 0x00000004e100720c */ /* 0x000fe40003fc6070 */
[----:B------:R-:W-:-:S04]  /*161c0*/  LOP3.LUT R4, R0, 0xffff, RZ, 0xc0, !PT ;  /* 0x0000ffff00047812 */ /* 0x000fc800078ec0ff */
[----:B------:R-:W-:-:S04]  /*161d0*/  SHF.R.U32.HI R4, RZ, 0x8, R4 ;  /* 0x00000008ff047819 */ /* 0x000fc80000011604 */
[----:B------:R-:W-:-:S04]  /*161e0*/  LOP3.LUT R4, R4, 0xffff, RZ, 0xc0, !PT ;  /* 0x0000ffff04047812 */ /* 0x000fc800078ec0ff */
[----:B------:R-:W-:Y:S02]  /*161f0*/  ISETP.GE.U32.AND P5, PT, R225, R4, PT ;  /* 0x00000004e100720c */ /* 0x000fe40003fa6070 */
[--C-:B------:R-:W-:Y:S02]  /*16200*/  SHF.R.U32.HI R4, RZ, 0x10, R0.reuse ;  /* 0x00000010ff047819 */ /* 0x100fe40000011600 */
[----:B------:R-:W-:-:S04]  /*16210*/  SHF.R.U32.HI R0, RZ, 0x18, R0 ;  /* 0x00000018ff007819 */ /* 0x000fc80000011600 */
[C---:B------:R-:W-:Y:S02]  /*16220*/  ISETP.GE.U32.AND P3, PT, R225.reuse, R0, PT ;  /* 0x00000000e100720c */ /* 0x040fe40003f66070 */
[----:B------:R-:W-:Y:S02]  /*16230*/  LOP3.LUT R0, R2, 0xffff, RZ, 0xc0, !PT ;  /* 0x0000ffff02007812 */ /* 0x000fe400078ec0ff */
[----:B------:R-:W-:Y:S02]  /*16240*/  LOP3.LUT R4, R4, 0xff, RZ, 0xc0, !PT ;  /* 0x000000ff04047812 */ /* 0x000fe400078ec0ff */
[----:B------:R-:W-:Y:S02]  /*16250*/  SHF.R.U32.HI R5, RZ, 0x8, R0 ;  /* 0x00000008ff057819 */ /* 0x000fe40000011600 */
[----:B------:R-:W-:Y:S01]  /*16260*/  SHF.R.U32.HI R0, RZ, 0x10, R2 ;  /* 0x00000010ff007819 */ /* 0x000fe20000011602 */
[----:B------:R-:W-:Y:S01]  /*16270*/  FADD.FTZ R6, R10, R17 ;  /* 0x000000110a067221 */ /* 0x000fe20000010000 */
[----:B------:R-:W-:-:S02]  /*16280*/  ISETP.GE.U32.AND P4, PT, R225, R4, PT ;  /* 0x00000004e100720c */ /* 0x000fc40003f86070 */
[----:B------:R-:W-:Y:S02]  /*16290*/  LOP3.LUT R4, R0, 0xff, RZ, 0xc0, !PT ;  /* 0x000000ff00047812 */ /* 0x000fe400078ec0ff */
[----:B------:R-:W-:Y:S01]  /*162a0*/  LOP3.LUT R0, R5, 0xffff, RZ, 0xc0, !PT ;  /* 0x0000ffff05007812 */ /* 0x000fe200078ec0ff */
[----:B------:R-:W-:Y:S01]  /*162b0*/  FADD.FTZ R5, R13, R6 ;  /* 0x000000060d057221 */ /* 0x000fe20000010000 */
[----:B------:R-:W-:Y:S02]  /*162c0*/  F2FP.BF16.F32.PACK_AB R175, R11, R12 ;  /* 0x0000000c0baf723e */ /* 0x000fe400000010ff */
[----:B------:R-:W-:Y:S01]  /*162d0*/  LOP3.LUT R9, R21, R200, R8, 0x96, !PT ;  /* 0x000000c815097212 */ /* 0x000fe200078e9608 */
[----:B------:R-:W-:Y:S01]  /*162e0*/  FADD.FTZ R8, R14, R5 ;  /* 0x000000050e087221 */ /* 0x000fe20000010000 */
[----:B------:R-:W-:Y:S02]  /*162f0*/  PRMT R11, R205, 0x7632, R11 ;  /* 0x00007632cd0b7816 */ /* 0x000fe4000000000b */
[----:B------:R-:W-:-:S02]  /*16300*/  LOP3.LUT R5, R2, 0xff, RZ, 0xc0, !PT ;  /* 0x000000ff02057812 */ /* 0x000fc400078ec0ff */
[----:B------:R-:W-:Y:S01]  /*16310*/  PRMT R12, R205, 0x7610, R12 ;  /* 0x00007610cd0c7816 */ /* 0x000fe2000000000c */
[----:B------:R-:W-:Y:S01]  /*16320*/  @!P3 HFMA2.BF16_V2 R39, -RZ.H0_H0, RZ.H0_H0, -R11.H0_H0 ;  /* 0x200000ffff27b231 */ /* 0x000fe2000034090b */
[----:B------:R-:W-:Y:S02]  /*16330*/  ISETP.GE.U32.AND P2, PT, R225, R5, PT ;  /* 0x00000005e100720c */ /* 0x000fe40003f46070 */
[----:B------:R-:W-:Y:S02]  /*16340*/  SHF.R.U32.HI R5, RZ, 0x18, R2 ;  /* 0x00000018ff057819 */ /* 0x000fe40000011602 */
[----:B------:R-:W-:Y:S02]  /*16350*/  PRMT R40, R12, 0x5410, R11 ;  /* 0x000054100c287816 */ /* 0x000fe4000000000b */
[----:B------:R-:W-:Y:S02]  /*16360*/  @!P3 PRMT R11, R39, 0x5410, RZ ;  /* 0x00005410270bb816 */ /* 0x000fe400000000ff */
[----:B------:R-:W-:Y:S01]  /*16370*/  ISETP.GE.U32.AND P3, PT, R225, R5, PT ;  /* 0x00000005e100720c */ /* 0x000fe20003f66070 */
[----:B------:R-:W-:-:S04]  /*16380*/  FADD.FTZ R5, R15, R8 ;  /* 0x000000080f057221 */ /* 0x000fc80000010000 */
[----:B------:R-:W-:-:S05]  /*16390*/  FADD.FTZ R5, R16, R5 ;  /* 0x0000000510057221 */ /* 0x000fca0000010000 */
[----:B------:R1:W-:Y:S04]  /*163a0*/  STL [R1+0xc4], R5 ;  /* 0x0000c40501007387 */ /* 0x0003e80000100800 */
[----:B------:R-:W2:Y:S01]  /*163b0*/  LDL R124, [R1+0x128] ;  /* 0x00012800017c7983 */ /* 0x000ea20000100800 */
[C---:B------:R-:W-:Y:S02]  /*163c0*/  ISETP.GE.U32.AND P1, PT, R225.reuse, R0, PT ;  /* 0x00000000e100720c */ /* 0x040fe40003f26070 */
[----:B------:R-:W-:Y:S02]  /*163d0*/  ISETP.GE.U32.AND P0, PT, R225, R4, PT ;  /* 0x00000004e100720c */ /* 0x000fe40003f06070 */
[----:B------:R-:W-:Y:S01]  /*163e0*/  PRMT R6, R223, 0x7632, R6 ;  /* 0x00007632df067816 */ /* 0x000fe20000000006 */
[----:B------:R-:W-:Y:S01]  /*163f0*/  @!P4 HFMA2.BF16_V2 R41, -RZ.H0_H0, RZ.H0_H0, -R12.H0_H0 ;  /* 0x200000ffff29c231 */ /* 0x000fe2000034090c */
[----:B------:R-:W-:Y:S01]  /*16400*/  PRMT R10, R222, 0x7610, R10 ;  /* 0x00007610de0a7816 */ /* 0x000fe2000000000a */
[----:B------:R-:W-:Y:S01]  /*16410*/  IMAD.WIDE.U32 R8, R9, -0x2daee0ad, RZ ;  /* 0xd2511f5309087825 */ /* 0x000fe200078e00ff */
[----:B------:R-:W-:-:S02]  /*16420*/  PRMT R7, R223, 0x7610, R7 ;  /* 0x00007610df077816 */ /* 0x000fc40000000007 */
[----:B------:R-:W-:-:S03]  /*16430*/  PRMT R13, R222, 0x7632, R13 ;  /* 0x00007632de0d7816 */ /* 0x000fc6000000000d */
[----:B------:R-:W-:Y:S01]  /*16440*/  @!P1 HFMA2.BF16_V2 R42, -RZ.H0_H0, RZ.H0_H0, -R6.H0_H0 ;  /* 0x200000ffff2a9231 */ /* 0x000fe20000340906 */
[----:B------:R-:W-:Y:S01]  /*16450*/  @!P4 PRMT R12, R41, 0x5410, RZ ;  /* 0x00005410290cc816 */ /* 0x000fe200000000ff */
[----:B------:R-:W-:Y:S01]  /*16460*/  @!P0 HFMA2.BF16_V2 R47, -RZ.H0_H0, RZ.H0_H0, -R10.H0_H0 ;  /* 0x200000ffff2f8231 */ /* 0x000fe2000034090a */
[----:B------:R-:W-:Y:S02]  /*16470*/  PRMT R41, R7, 0x5410, R6 ;  /* 0x0000541007297816 */ /* 0x000fe40000000006 */
[----:B------:R-:W-:Y:S02]  /*16480*/  @!P1 PRMT R6, R42, 0x5410, RZ ;  /* 0x000054102a069816 */ /* 0x000fe400000000ff */
[----:B-1----:R-:W-:Y:S02]  /*16490*/  LOP3.LUT R5, R8, 0xff, RZ, 0xc0, !PT ;  /* 0x000000ff08057812 */ /* 0x002fe400078ec0ff */
[----:B------:R-:W-:Y:S02]  /*164a0*/  PRMT R42, R10, 0x5410, R13 ;  /* 0x000054100a2a7816 */ /* 0x000fe4000000000d */
[----:B------:R-:W-:-:S02]  /*164b0*/  @!P0 PRMT R10, R47, 0x5410, RZ ;  /* 0x000054102f0a8816 */ /* 0x000fc400000000ff */
[----:B------:R-:W-:Y:S02]  /*164c0*/  ISETP.GE.U32.AND P0, PT, R225, R5, PT ;  /* 0x00000005e100720c */ /* 0x000fe40003f06070 */
[----:B------:R-:W-:Y:S02]  /*164d0*/  LOP3.LUT R5, R8, 0xffff, RZ, 0xc0, !PT ;  /* 0x0000ffff08057812 */ /* 0x000fe400078ec0ff */
[C---:B------:R-:W-:Y:S02]  /*164e0*/  PRMT R15, R18.reuse, 0x7610, R15 ;  /* 0x00007610120f7816 */ /* 0x040fe4000000000f */
[----:B------:R-:W-:Y:S02]  /*164f0*/  SHF.R.U32.HI R5, RZ, 0x8, R5 ;  /* 0x00000008ff057819 */ /* 0x000fe40000011605 */
[----:B------:R-:W-:Y:S01]  /*16500*/  PRMT R14, R18, 0x7632, R14 ;  /* 0x00007632120e7816 */ /* 0x000fe2000000000e */
[----:B------:R-:W-:Y:S01]  /*16510*/  IMAD.MOV.U32 R120, RZ, RZ, R80 ;  /* 0x000000ffff787224 */ /* 0x000fe200078e0050 */
[----:B------:R-:W-:-:S03]  /*16520*/  LOP3.LUT R5, R5, 0xffff, RZ, 0xc0, !PT ;  /* 0x0000ffff05057812 */ /* 0x000fc600078ec0ff */
[----:B------:R-:W-:Y:S02]  /*16530*/  @!P0 HFMA2.BF16_V2 R52, -RZ.H0_H0, RZ.H0_H0, -R15.H0_H0 ;  /* 0x200000ffff348231 */ /* 0x000fe4000034090f */
[----:B------:R-:W-:Y:S01]  /*16540*/  IMAD.MOV.U32 R80, RZ, RZ, R179 ;  /* 0x000000ffff507224 */ /* 0x000fe200078e00b3 */
[----:B------:R-:W-:Y:S02]  /*16550*/  PRMT R179, R15, 0x5410, R14 ;  /* 0x000054100fb37816 */ /* 0x000fe4000000000e */
[----:B------:R-:W-:Y:S02]  /*16560*/  @!P0 PRMT R15, R52, 0x5410, RZ ;  /* 0x00005410340f8816 */ /* 0x000fe400000000ff */
[----:B------:R-:W-:Y:S02]  /*16570*/  ISETP.GE.U32.AND P0, PT, R225, R5, PT ;  /* 0x00000005e100720c */ /* 0x000fe40003f06070 */
[----:B------:R-:W-:-:S04]  /*16580*/  SHF.R.U32.HI R5, RZ, 0x10, R8 ;  /* 0x00000010ff057819 */ /* 0x000fc80000011608 */
[----:B------:R-:W-:-:S07]  /*16590*/  LOP3.LUT R5, R5, 0xff, RZ, 0xc0, !PT ;  /* 0x000000ff05057812 */ /* 0x000fce00078ec0ff */
[----:B------:R-:W-:-:S05]  /*165a0*/  @!P0 HFMA2.BF16_V2 R53, -RZ.H0_H0, RZ.H0_H0, -R14.H0_H0 ;  /* 0x200000ffff358231 */ /* 0x000fca000034090e */
[----:B------:R-:W-:Y:S02]  /*165b0*/  @!P0 PRMT R14, R53, 0x5410, RZ ;  /* 0x00005410350e8816 */ /* 0x000fe400000000ff */
[----:B------:R-:W-:Y:S02]  /*165c0*/  ISETP.GE.U32.AND P0, PT, R225, R5, PT ;  /* 0x00000005e100720c */ /* 0x000fe40003f06070 */
[C---:B------:R-:W-:Y:S02]  /*165d0*/  PRMT R17, R19.reuse, 0x7610, R17 ;  /* 0x0000761013117816 */ /* 0x040fe40000000011 */
[C---:B------:R-:W-:Y:S02]  /*165e0*/  PRMT R4, R238.reuse, 0x7610, R4 ;  /* 0x00007610ee047816 */ /* 0x040fe40000000004 */
[----:B------:R-:W-:Y:S01]  /*165f0*/  MOV R121, R113 ;  /* 0x0000007100797202 */ /* 0x000fe20000000f00 */
[----:B------:R-:W-:Y:S01]  /*16600*/  IMAD.MOV.U32 R113, RZ, RZ, R112 ;  /* 0x000000ffff717224 */ /* 0x000fe200078e0070 */
[----:B------:R-:W-:Y:S01]  /*16610*/  PRMT R16, R19, 0x7632, R16 ;  /* 0x0000763213107816 */ /* 0x000fe20000000010 */
[----:B------:R-:W-:Y:S01]  /*16620*/  IMAD.MOV.U32 R112, RZ, RZ, R89 ;  /* 0x000000ffff707224 */ /* 0x000fe200078e0059 */
[----:B------:R-:W-:-:S03]  /*16630*/  PRMT R0, R238, 0x7632, R0 ;  /* 0x00007632ee007816 */ /* 0x000fc60000000000 */
[----:B------:R-:W-:Y:S01]  /*16640*/  @!P0 HFMA2.BF16_V2 R54, -RZ.H0_H0, RZ.H0_H0, -R17.H0_H0 ;  /* 0x200000ffff368231 */ /* 0x000fe20000340911 */
[----:B------:R-:W-:Y:S01]  /*16650*/  MOV R89, R77 ;  /* 0x0000004d00597202 */ /* 0x000fe20000000f00 */
[----:B------:R-:W-:Y:S01]  /*16660*/  @!P6 HFMA2.BF16_V2 R38, -RZ.H0_H0, RZ.H0_H0, -R4.H0_H0 ;  /* 0x200000ffff26e231 */ /* 0x000fe20000340904 */
[----:B------:R-:W-:Y:S01]  /*16670*/  SHF.R.U32.HI R5, RZ, 0x18, R8 ;  /* 0x00000018ff057819 */ /* 0x000fe20000011608 */
[----:B------:R-:W-:Y:S01]  /*16680*/  IMAD.MOV.U32 R77, RZ, RZ, R178 ;  /* 0x000000ffff4d7224 */ /* 0x000fe200078e00b2 */
[----:B------:R-:W-:Y:S01]  /*16690*/  PRMT R178, R17, 0x5410, R16 ;  /* 0x0000541011b27816 */ /* 0x000fe20000000010 */
[----:B------:R-:W-:Y:S01]  /*166a0*/  @!P5 HFMA2.BF16_V2 R37, -RZ.H0_H0, RZ.H0_H0, -R0.H0_H0 ;  /* 0x200000ffff25d231 */ /* 0x000fe20000340900 */
[----:B------:R-:W-:Y:S02]  /*166b0*/  @!P0 PRMT R17, R54, 0x5410, RZ ;  /* 0x0000541036118816 */ /* 0x000fe400000000ff */
[----:B------:R-:W-:Y:S01]  /*166c0*/  ISETP.GE.U32.AND P0, PT, R225, R5, PT ;  /* 0x00000005e100720c */ /* 0x000fe20003f06070 */
[----:B------:R-:W-:Y:S01]  /*166d0*/  IMAD.MOV.U32 R18, RZ, RZ, R192 ;  /* 0x000000ffff127224 */ /* 0x000fe200078e00c0 */
[----:B------:R-:W-:-:S02]  /*166e0*/  PRMT R36, R4, 0x5410, R0 ;  /* 0x0000541004247816 */ /* 0x000fc40000000000 */
[----:B------:R-:W-:Y:S02]  /*166f0*/  @!P6 PRMT R4, R38, 0x5410, RZ ;  /* 0x000054102604e816 */ /* 0x000fe400000000ff */
[----:B------:R-:W-:Y:S02]  /*16700*/  MOV R19, R193 ;  /* 0x000000c100137202 */ /* 0x000fe40000000f00 */
[----:B------:R-:W-:-:S03]  /*16710*/  @!P5 PRMT R0, R37, 0x5410, RZ ;  /* 0x000054102500d816 */ /* 0x000fc600000000ff */
[----:B------:R-:W-:Y:S04]  /*16720*/  ST.E.U16 desc[UR4][R18.64+-0x100], R4 ;  /* 0xffff000412007985 */ /* 0x000fe8000c101504 */
[----:B------:R1:W-:Y:S01]  /*16730*/  ST.E.U16 desc[UR4][R18.64+-0xfe], R0 ;  /* 0xffff020012007985 */ /* 0x0003e2000c101504 */
[----:B------:R-:W-:Y:S02]  /*16740*/  @!P0 HFMA2.BF16_V2 R55, -RZ.H0_H0, RZ.H0_H0, -R16.H0_H0 ;  /* 0x200000ffff378231 */ /* 0x000fe40000340910 */
[----:B------:R-:W-:-:S03]  /*16750*/  @!P2 HFMA2.BF16_V2 R43, -RZ.H0_H0, RZ.H0_H0, -R7.H0_H0 ;  /* 0x200000ffff2ba231 */ /* 0x000fc60000340907 */
[----:B------:R-:W-:Y:S02]  /*16760*/  @!P0 PRMT R16, R55, 0x5410, RZ ;  /* 0x0000541037108816 */ /* 0x000fe400000000ff */
[----:B------:R-:W-:Y:S02]  /*16770*/  @!P2 PRMT R7, R43, 0x5410, RZ ;  /* 0x000054102b07a816 */ /* 0x000fe400000000ff */
[----:B-1----:R-:W-:Y:S01]  /*16780*/  LOP3.LUT R0, R9, R121, R44, 0x96, !PT ;  /* 0x0000007909007212 */ /* 0x002fe200078e962c */
[----:B------:R-:W-:-:S05]  /*16790*/  @!P3 HFMA2.BF16_V2 R46, -RZ.H0_H0, RZ.H0_H0, -R13.H0_H0 ;  /* 0x200000ffff2eb231 */ /* 0x000fca000034090d */
[----:B------:R-:W-:Y:S01]  /*167a0*/  @!P3 PRMT R13, R46, 0x5410, RZ ;  /* 0x000054102e0db816 */ /* 0x000fe200000000ff */
[----:B------:R-:W-:Y:S02]  /*167b0*/  IMAD.MOV.U32 R130, RZ, RZ, R107 ;  /* 0x000000ffff827224 */ /* 0x000fe400078e006b */
[----:B------:R-:W-:Y:S02]  /*167c0*/  IMAD.MOV.U32 R107, RZ, RZ, R174 ;  /* 0x000000ffff6b7224 */ /* 0x000fe400078e00ae */
[----:B------:R-:W-:Y:S02]  /*167d0*/  IMAD.MOV.U32 R103, RZ, RZ, R94 ;  /* 0x000000ffff677224 */ /* 0x000fe400078e005e */
[----:B------:R-:W-:Y:S02]  /*167e0*/  IMAD.MOV.U32 R131, RZ, RZ, R106 ;  /* 0x000000ffff837224 */ /* 0x000fe400078e006a */
[----:B------:R-:W-:Y:S02]  /*167f0*/  IMAD.MOV.U32 R102, RZ, RZ, R95 ;  /* 0x000000ffff667224 */ /* 0x000fe400078e005f */
        /* <DEDUP_REMOVED lines=13> */
[----:B--2---:R-:W-:-:S05]  /*168d0*/  IMAD.WIDE R4, R124, 0x2, R18 ;  /* 0x000000027c047825 */ /* 0x004fca00078e0212 */
[----:B------:R-:W-:Y:S04]  /*168e0*/  ST.E.U16 desc[UR4][R4.64+-0x100], R12 ;  /* 0xffff000c04007985 */ /* 0x000fe8000c101504 */
[----:B------:R-:W-:Y:S04]  /*168f0*/  ST.E.U16 desc[UR4][R4.64+-0xfe], R11 ;  /* 0xffff020b04007985 */ /* 0x000fe8000c101504 */
[----:B------:R1:W-:Y:S04]  /*16900*/  ST.E.U16 desc[UR4][R18.64+-0xee], R6 ;  /* 0xffff120612007985 */ /* 0x0003e8000c101504 */
[----:B------:R-:W-:Y:S04]  /*16910*/  ST.E.U16 desc[UR4][R18.64+-0xf0], R7 ;  /* 0xffff100712007985 */ /* 0x000fe8000c101504 */
[----:B------:R2:W-:Y:S01]  /*16920*/  ST.E.U16 desc[UR4][R4.64+-0xf0], R10 ;  /* 0xffff100a04007985 */ /* 0x0005e2000c101504 */
[----:B-1----:R-:W-:-:S04]  /*16930*/  LOP3.LUT R6, R0, 0xff, RZ, 0xc0, !PT ;  /* 0x000000ff00067812 */ /* 0x002fc800078ec0ff */
[----:B------:R-:W-:Y:S02]  /*16940*/  ISETP.GE.U32.AND P0, PT, R225, R6, PT ;  /* 0x00000006e100720c */ /* 0x000fe40003f06070 */
[----:B------:R-:W-:Y:S02]  /*16950*/  LOP3.LUT R6, R0, 0xffff, RZ, 0xc0, !PT ;  /* 0x0000ffff00067812 */ /* 0x000fe400078ec0ff */
[C---:B------:R-:W-:Y:S02]  /*16960*/  PRMT R11, R177.reuse, 0x7610, R11 ;  /* 0x00007610b10b7816 */ /* 0x040fe4000000000b */
[----:B------:R-:W-:Y:S02]  /*16970*/  SHF.R.U32.HI R6, RZ, 0x8, R6 ;  /* 0x00000008ff067819 */ /* 0x000fe40000011606 */
[----:B--2---:R-:W-:Y:S02]  /*16980*/  PRMT R10, R177, 0x7632, R10 ;  /* 0x00007632b10a7816 */ /* 0x004fe4000000000a */
[----:B------:R-:W-:-:S03]  /*16990*/  LOP3.LUT R6, R6, 0xffff, RZ, 0xc0, !PT ;  /* 0x0000ffff06067812 */ /* 0x000fc600078ec0ff */
[----:B------:R-:W-:Y:S01]  /*169a0*/  @!P0 HFMA2.BF16_V2 R56, -RZ.H0_H0, RZ.H0_H0, -R11.H0_H0 ;  /* 0x200000ffff388231 */ /* 0x000fe2000034090b */
[----:B------:R-:W-:-:S04]  /*169b0*/  PRMT R177, R11, 0x5410, R10 ;  /* 0x000054100bb17816 */ /* 0x000fc8000000000a */
[----:B------:R-:W-:Y:S02]  /*169c0*/  @!P0 PRMT R11, R56, 0x5410, RZ ;  /* 0x00005410380b8816 */ /* 0x000fe400000000ff */
[----:B------:R-:W-:Y:S02]  /*169d0*/  ISETP.GE.U32.AND P0, PT, R225, R6, PT ;  /* 0x00000006e100720c */ /* 0x000fe40003f06070 */
[--C-:B------:R-:W-:Y:S02]  /*169e0*/  SHF.R.U32.HI R6, RZ, 0x10, R0.reuse ;  /* 0x00000010ff067819 */ /* 0x100fe40000011600 */
[----:B------:R-:W-:Y:S02]  /*169f0*/  SHF.R.U32.HI R0, RZ, 0x18, R0 ;  /* 0x00000018ff007819 */ /* 0x000fe40000011600 */
[----:B------:R-:W-:-:S07]  /*16a00*/  LOP3.LUT R6, R6, 0xff, RZ, 0xc0, !PT ;  /* 0x000000ff06067812 */ /* 0x000fce00078ec0ff */
[----:B------:R-:W-:Y:S01]  /*16a10*/  @!P0 HFMA2.BF16_V2 R57, -RZ.H0_H0, RZ.H0_H0, -R10.H0_H0 ;  /* 0x200000ffff398231 */ /* 0x000fe2000034090a */
[----:B------:R-:W-:-:S04]  /*16a20*/  ISETP.GE.U32.AND P1, PT, R225, R6, PT ;  /* 0x00000006e100720c */ /* 0x000fc80003f26070 */
[----:B------:R-:W-:Y:S02]  /*16a30*/  @!P0 PRMT R10, R57, 0x5410, RZ ;  /* 0x00005410390a8816 */ /* 0x000fe400000000ff */
[----:B------:R-:W-:Y:S02]  /*16a40*/  ISETP.GE.U32.AND P0, PT, R225, R0, PT ;  /* 0x00000000e100720c */ /* 0x000fe40003f06070 */
[----:B------:R-:W-:Y:S02]  /*16a50*/  LOP3.LUT R0, R3, R252, R20, 0x96, !PT ;  /* 0x000000fc03007212 */ /* 0x000fe400078e9614 */
[C---:B------:R-:W-:Y:S02]  /*16a60*/  PRMT R7, R175.reuse, 0x7610, R7 ;  /* 0x00007610af077816 */ /* 0x040fe40000000007 */
[----:B------:R-:W-:Y:S02]  /*16a70*/  LOP3.LUT R12, R0, 0xffff, RZ, 0xc0, !PT ;  /* 0x0000ffff000c7812 */ /* 0x000fe400078ec0ff */
[----:B------:R-:W-:Y:S01]  /*16a80*/  PRMT R6, R175, 0x7632, R6 ;  /* 0x00007632af067816 */ /* 0x000fe20000000006 */
[----:B------:R1:W-:Y:S01]  /*16a90*/  ST.E.U16 desc[UR4][R4.64+-0xee], R13 ;  /* 0xffff120d04007985 */ /* 0x0003e2000c101504 */
[----:B------:R-:W-:Y:S01]  /*16aa0*/  @!P1 HFMA2.BF16_V2 R58, -RZ.H0_H0, RZ.H0_H0, -R7.H0_H0 ;  /* 0x200000ffff3a9231 */ /* 0x000fe20000340907 */
[----:B------:R-:W-:-:S02]  /*16ab0*/  LOP3.LUT R3, R2, 0xffff, RZ, 0xc0, !PT ;  /* 0x0000ffff02037812 */ /* 0x000fc400078ec0ff */
[----:B------:R-:W-:Y:S01]  /*16ac0*/  @!P0 HFMA2.BF16_V2 R59, -RZ.H0_H0, RZ.H0_H0, -R6.H0_H0 ;  /* 0x200000ffff3b8231 */ /* 0x000fe20000340906 */
[----:B------:R-:W-:Y:S02]  /*16ad0*/  PRMT R174, R7, 0x5410, R6 ;  /* 0x0000541007ae7816 */ /* 0x000fe40000000006 */
[----:B------:R-:W-:Y:S02]  /*16ae0*/  @!P1 PRMT R7, R58, 0x5410, RZ ;  /* 0x000054103a079816 */ /* 0x000fe400000000ff */
[----:B------:R-:W-:Y:S01]  /*16af0*/  @!P0 PRMT R6, R59, 0x5410, RZ ;  /* 0x000054103b068816 */ /* 0x000fe200000000ff */
[----:B------:R-:W-:Y:S04]  /*16b00*/  ST.E.U16 desc[UR4][R18.64+-0xe0], R11 ;  /* 0xffff200b12007985 */ /* 0x000fe8000c101504 */
[----:B------:R-:W-:Y:S01]  /*16b10*/  ST.E.U16 desc[UR4][R18.64+-0xde], R10 ;  /* 0xffff220a12007985 */ /* 0x000fe2000c101504 */
[----:B-1----:R-:W-:-:S02]  /*16b20*/  SHF.R.U32.HI R13, RZ, 0x8, R12 ;  /* 0x00000008ff0d7819 */ /* 0x002fc4000001160c */
[----:B------:R-:W-:-:S04]  /*16b30*/  LOP3.LUT R12, R0, 0xff, RZ, 0xc0, !PT ;  /* 0x000000ff000c7812 */ /* 0x000fc800078ec0ff */
[----:B------:R-:W-:Y:S02]  /*16b40*/  PRMT R21, R12, 0x5410, R13 ;  /* 0x000054100c157816 */ /* 0x000fe4000000000d */
[----:B------:R-:W-:Y:S02]  /*16b50*/  SHF.R.U32.HI R12, RZ, 0x8, R3 ;  /* 0x00000008ff0c7819 */ /* 0x000fe40000011603 */
[----:B------:R-:W-:Y:S01]  /*16b60*/  LOP3.LUT R3, R2, 0xff, RZ, 0xc0, !PT ;  /* 0x000000ff02037812 */ /* 0x000fe200078ec0ff */
[----:B------:R-:W-:Y:S01]  /*16b70*/  ST.E.U16 desc[UR4][R4.64+-0xe0], R7 ;  /* 0xffff200704007985 */ /* 0x000fe2000c101504 */
[----:B------:R-:W-:Y:S02]  /*16b80*/  SHF.R.U32.HI R13, RZ, 0x10, R2 ;  /* 0x00000010ff0d7819 */ /* 0x000fe40000011602 */
[----:B------:R-:W-:Y:S01]  /*16b90*/  PRMT R20, R3, 0x5410, R12 ;  /* 0x0000541003147816 */ /* 0x000fe2000000000c */
[----:B------:R-:W-:Y:S01]  /*16ba0*/  ST.E.U16 desc[UR4][R4.64+-0xde], R6 ;  /* 0xffff220604007985 */ /* 0x000fe2000c101504 */
[----:B------:R-:W-:-:S02]  /*16bb0*/  SHF.R.U32.HI R12, RZ, 0x18, R2 ;  /* 0x00000018ff0c7819 */ /* 0x000fc40000011602 */
[--C-:B------:R-:W-:Y:S01]  /*16bc0*/  SHF.R.U32.HI R2, RZ, 0x10, R0.reuse ;  /* 0x00000010ff027819 */ /* 0x100fe20000011600 */
[----:B------:R-:W-:Y:S01]  /*16bd0*/  ST.E.U16 desc[UR4][R18.64+-0xd0], R15 ;  /* 0xffff300f12007985 */ /* 0x000fe2000c101504 */
[----:B------:R-:W-:-:S03]  /*16be0*/  SHF.R.U32.HI R3, RZ, 0x18, R0 ;  /* 0x00000018ff037819 */ /* 0x000fc60000011600 */
[----:B------:R-:W-:Y:S01]  /*16bf0*/  ST.E.U16 desc[UR4][R18.64+-0xce], R14 ;  /* 0xffff320e12007985 */ /* 0x000fe2000c101504 */
[----:B------:R-:W-:-:S03]  /*16c00*/  LOP3.LUT R0, R13, 0xff, RZ, 0xc0, !PT ;  /* 0x000000ff0d007812 */ /* 0x000fc600078ec0ff */
[----:B------:R-:W-:Y:S01]  /*16c10*/  ST.E.U16 desc[UR4][R4.64+-0xd0], R17 ;  /* 0xffff301104007985 */ /* 0x000fe2000c101504 */
[----:B------:R-:W-:-:S03]  /*16c20*/  LOP3.LUT R2, R2, 0xff, RZ, 0xc0, !PT ;  /* 0x000000ff02027812 */ /* 0x000fc600078ec0ff */
[----:B------:R-:W-:Y:S04]  /*16c30*/  ST.E.U16 desc[UR4][R4.64+-0xce], R16 ;  /* 0xffff321004007985 */ /* 0x000fe8000c101504 */
[----:B------:R-:W-:Y:S04]  /*16c40*/  ST.E.U16 desc[UR4][R18.64+-0xc0], R35 ;  /* 0xffff402312007985 */ /* 0x000fe8000c101504 */
[----:B------:R-:W-:Y:S04]  /*16c50*/  ST.E.U16 desc[UR4][R18.64+-0xbe], R34 ;  /* 0xffff422212007985 */ /* 0x000fe8000c101504 */
[----:B------:R1:W-:Y:S01]  /*16c60*/  ST.E.U16 desc[UR4][R4.64+-0xbe], R134 ;  /* 0xffff428604007985 */ /* 0x0003e2000c101504 */
[----:B------:R-:W-:-:S03]  /*16c70*/  PRMT R12, R0, 0x5410, R12 ;  /* 0x00005410000c7816 */ /* 0x000fc6000000000c */
[----:B------:R-:W-:Y:S01]  /*16c80*/  ST.E.U16 desc[UR4][R4.64+-0xc0], R135 ;  /* 0xffff408704007985 */ /* 0x000fe2000c101504 */
[----:B------:R-:W-:-:S03]  /*16c90*/  PRMT R0, R2, 0x5410, R3 ;  /* 0x0000541002007816 */ /* 0x000fc60000000003 */
[----:B------:R-:W-:Y:S04]  /*16ca0*/  ST.E.U16 desc[UR4][R18.64+-0xb0], R31 ;  /* 0xffff501f12007985 */ /* 0x000fe8000c101504 */
[----:B------:R-:W-:Y:S04]  /*16cb0*/  ST.E.U16 desc[UR4][R18.64+-0xae], R30 ;  /* 0xffff521e12007985 */ /* 0x000fe8000c101504 */
[----:B------:R-:W-:Y:S04]  /*16cc0*/  ST.E.U16 desc[UR4][R4.64+-0xb0], R33 ;  /* 0xffff502104007985 */ /* 0x000fe8000c101504 */
[----:B------:R-:W-:Y:S04]  /*16cd0*/  ST.E.U16 desc[UR4][R4.64+-0xae], R32 ;  /* 0xffff522004007985 */ /* 0x000fe8000c101504 */
[----:B------:R-:W-:Y:S01]  /*16ce0*/  ST.E.U16 desc[UR4][R18.64+-0xa0], R29 ;  /* 0xffff601d12007985 */ /* 0x000fe2000c101504 */
[----:B-1----:R-:W-:-:S03]  /*16cf0*/  PRMT R134, R225, 0x7054, R225 ;  /* 0x00007054e1867816 */ /* 0x002fc600000000e1 */
[----:B------:R-:W-:Y:S04]  /*16d00*/  ST.E.U16 desc[UR4][R18.64+-0x9e], R23 ;  /* 0xffff621712007985 */ /* 0x000fe8000c101504 */
[----:B------:R-:W-:Y:S01]  /*16d10*/  ST.E.U16 desc[UR4][R4.64+-0xa0], R25 ;  /* 0xffff601904007985 */ /* 0x000fe2000c101504 */
[----:B------:R-:W-:-:S03]  /*16d20*/  HSET2.LE.AND R2, R21, R134, PT ;  /* 0x0000008615027233 */ /* 0x000fc60003803000 */
[----:B------:R-:W-:Y:S04]  /*16d30*/  ST.E.U16 desc[UR4][R4.64+-0x9e], R24 ;  /* 0xffff621804007985 */ /* 0x000fe8000c101504 */
[----:B------:R-:W-:Y:S04]  /*16d40*/  ST.E.U16 desc[UR4][R18.64+-0x90], R22 ;  /* 0xffff701612007985 */ /* 0x000fe8000c101504 */
[----:B------:R-:W-:Y:S04]  /*16d50*/  ST.E.U16 desc[UR4][R18.64+-0x8e], R26 ;  /* 0xffff721a12007985 */ /* 0x000fe8000c101504 */
[----:B------:R-:W-:Y:S04]  /*16d60*/  ST.E.U16 desc[UR4][R4.64+-0x90], R28 ;  /* 0xffff701c04007985 */ /* 0x000fe8000c101504 */
[----:B------:R1:W-:Y:S04]  /*16d70*/  ST.E.U16 desc[UR4][R4.64+-0x8e], R27 ;  /* 0xffff721b04007985 */ /* 0x0003e8000c101504 */
[----:B------:R-:W2:Y:S01]  /*16d80*/  LDSM.16.MT88.4 R28, [R198+0x18000] ;  /* 0x01800000c61c783b */ /* 0x000ea20000004200 */
[----:B------:R-:W-:-:S03]  /*16d90*/  HSET2.LE.AND R0, R0, R134, PT ;  /* 0x0000008600007233 */ /* 0x000fc60003803000 */
[----:B------:R-:W3:Y:S01]  /*16da0*/  LDSM.16.MT88.4 R16, [R196+0x1a000] ;  /* 0x01a00000c410783b */ /* 0x000ee20000004200 */
[----:B------:R-:W-:-:S03]  /*16db0*/  HSET2.LE.AND R3, R12, R134, PT ;  /* 0x000000860c037233 */ /* 0x000fc60003803000 */
[----:B------:R-:W-:Y:S02]  /*16dc0*/  LDSM.16.MT88.4 R32, [R196+0x18000] ;  /* 0x01800000c420783b */ /* 0x000fe40000004200 */
[----:B------:R-:W-:Y:S02]  /*16dd0*/  LOP3.LUT R7, R42, R3, RZ, 0xc0, !PT ;  /* 0x000000032a077212 */ /* 0x000fe400078ec0ff */
[----:B------:R-:W-:Y:S04]  /*16de0*/  LDSM.16.MT88.4 R12, [R198+0x1a000] ;  /* 0x01a00000c60c783b */ /* 0x000fe80000004200 */
[----:B------:R-:W-:Y:S01]  /*16df0*/  LDSM.16.MT88.4 R24, [R197+0x18000] ;  /* 0x01800000c518783b */ /* 0x000fe20000004200 */
[----:B-1----:R-:W-:Y:S02]  /*16e00*/  LOP3.LUT R4, R36, R2, RZ, 0xc0, !PT ;  /* 0x0000000224047212 */ /* 0x002fe400078ec0ff */
[----:B------:R-:W-:Y:S01]  /*16e10*/  HSET2.LE.AND R2, R20, R134, PT ;  /* 0x0000008614027233 */ /* 0x000fe20003803000 */
[----:B------:R-:W1:Y:S01]  /*16e20*/  LDSM.16.MT88.4 R36, [R171+0x18000] ;  /* 0x01800000ab24783b */ /* 0x000e620000004200 */
[----:B------:R-:W-:-:S03]  /*16e30*/  LOP3.LUT R5, R40, R0, RZ, 0xc0, !PT ;  /* 0x0000000028057212 */ /* 0x000fc600078ec0ff */
[----:B------:R-:W-:Y:S01]  /*16e40*/  LOP3.LUT R6, R41, R2, RZ, 0xc0, !PT ;  /* 0x0000000229067212 */ /* 0x000fe200078ec0ff */
[----:B------:R-:W-:Y:S04]  /*16e50*/  LDSM.16.MT88.4 R20, [R171+0x1a000] ;  /* 0x01a00000ab14783b */ /* 0x000fe80000004200 */
[----:B------:R-:W4:Y:S01]  /*16e60*/  LDSM.16.MT88.4 R40, [R197+0x1a000] ;  /* 0x01a00000c528783b */ /* 0x000f220000004200 */
[----:B------:R-:W-:Y:S01]  /*16e70*/  MOV R2, R73 ;  /* 0x0000004900027202 */ /* 0x000fe20000000f00 */
[----:B------:R-:W-:Y:S01]  /*16e80*/  IMAD.MOV.U32 R3, RZ, RZ, R72 ;  /* 0x000000ffff037224 */ /* 0x000fe200078e0048 */
[----:B--2---:R-:W-:Y:S01]  /*16e90*/  HMMA.16816.F32.BF16 R84, R4, R28, R148 ;  /* 0x0000001c0454723c */ /* 0x004fe20000041894 */
[----:B------:R-:W-:-:S05]  /*16ea0*/  IMAD.MOV.U32 R175, RZ, RZ, R121 ;  /* 0x000000ffffaf7224 */ /* 0x000fca00078e0079 */
[----:B---3--:R-:W-:Y:S01]  /*16eb0*/  HMMA.16816.F32.BF16 R72, R4, R16, R188 ;  /* 0x000000100448723c */ /* 0x008fe200000418bc */
[----:B------:R-:W-:Y:S02]  /*16ec0*/  IMAD.MOV.U32 R150, RZ, RZ, R131 ;  /* 0x000000ffff967224 */ /* 0x000fe400078e0083 */
[----:B------:R-:W-:Y:S01]  /*16ed0*/  IMAD.MOV.U32 R151, RZ, RZ, R130 ;  /* 0x000000ffff977224 */ /* 0x000fe200078e0082 */
[----:B------:R-:W-:Y:S01]  /*16ee0*/  MOV R130, R103 ;  /* 0x0000006700827202 */ /* 0x000fe20000000f00 */
[----:B------:R-:W-:Y:S02]  /*16ef0*/  IMAD.MOV.U32 R131, RZ, RZ, R102 ;  /* 0x000000ffff837224 */ /* 0x000fe400078e0066 */
[----:B------:R-:W-:Y:S01]  /*16f00*/  MOV R190, R101 ;  /* 0x0000006500be7202 */ /* 0x000fe20000000f00 */
[----:B------:R-:W-:Y:S01]  /*16f10*/  IMAD.MOV.U32 R191, RZ, RZ, R100 ;  /* 0x000000ffffbf7224 */ /* 0x000fe200078e0064 */
[----:B------:R-:W-:Y:S01]  /*16f20*/  MOV R100, R233 ;  /* 0x000000e900647202 */ /* 0x000fe20000000f00 */
[----:B------:R-:W-:-:S02]  /*16f30*/  IMAD.MOV.U32 R101, RZ, RZ, R227 ;  /* 0x000000ffff657224 */ /* 0x000fc400078e00e3 */
[----:B------:R-:W-:Y:S02]  /*16f40*/  IMAD.MOV.U32 R102, RZ, RZ, R97 ;  /* 0x000000ffff667224 */ /* 0x000fe400078e0061 */
[----:B------:R-:W-:Y:S01]  /*16f50*/  IMAD.MOV.U32 R103, RZ, RZ, R96 ;  /* 0x000000ffff677224 */ /* 0x000fe200078e0060 */
[----:B------:R-:W-:Y:S01]  /*16f60*/  MOV R11, R119 ;  /* 0x00000077000b7202 */ /* 0x000fe20000000f00 */
[----:B------:R-:W-:Y:S02]  /*16f70*/  IMAD.MOV.U32 R121, RZ, RZ, R120 ;  /* 0x000000ffff797224 */ /* 0x000fe400078e0078 */
[----:B------:R-:W-:Y:S02]  /*16f80*/  IMAD.MOV.U32 R124, RZ, RZ, R89 ;  /* 0x000000ffff7c7224 */ /* 0x000fe400078e0059 */
[----:B------:R-:W-:Y:S01]  /*16f90*/  IMAD.MOV.U32 R10, RZ, RZ, R118 ;  /* 0x000000ffff0a7224 */ /* 0x000fe200078e0076 */
[----:B-1----:R-:W-:Y:S01]  /*16fa0*/  HMMA.16816.F32.BF16 R92, R4, R36, R164 ;  /* 0x00000024045c723c */ /* 0x002fe200000418a4 */
[----:B------:R-:W-:-:S02]  /*16fb0*/  IMAD.MOV.U32 R135, RZ, RZ, R117 ;  /* 0x000000ffff877224 */ /* 0x000fc400078e0075 */
[----:B------:R-:W-:Y:S02]  /*16fc0*/  IMAD.MOV.U32 R0, RZ, RZ, R116 ;  /* 0x000000ffff007224 */ /* 0x000fe400078e0074 */
[----:B------:R-:W-:Y:S01]  /*16fd0*/  IMAD.MOV.U32 R120, RZ, RZ, R113 ;  /* 0x000000ffff787224 */ /* 0x000fe200078e0071 */
[C---:B------:R-:W-:Y:S01]  /*16fe0*/  HMMA.16816.F32.BF16 R56, R4.reuse, R38, R160 ;  /* 0x000000260438723c */ /* 0x040fe200000418a0 */
[----:B------:R-:W1:Y:S01]  /*16ff0*/  LDSM.16.MT88.4 R36, [R171+0x1c000] ;  /* 0x01c00000ab24783b */ /* 0x000e620000004200 */
[----:B------:R-:W-:Y:S02]  /*17000*/  IMAD.MOV.U32 R166, RZ, RZ, R69 ;  /* 0x000000ffffa67224 */ /* 0x000fe400078e0045 */
[----:B------:R-:W-:Y:S02]  /*17010*/  IMAD.MOV.U32 R167, RZ, RZ, R68 ;  /* 0x000000ffffa77224 */ /* 0x000fe400078e0044 */
[C---:B------:R-:W-:Y:S06]  /*17020*/  HMMA.16816.F32.BF16 R88, R4.reuse, R32, R156 ;  /* 0x000000200458723c */ /* 0x040fec000004189c */
[C---:B------:R-:W-:Y:S01]  /*17030*/  HMMA.16816.F32.BF16 R116, R4.reuse, R34, R152 ;  /* 0x000000220474723c */ /* 0x040fe20000041898 */
[----:B------:R-:W2:Y:S05]  /*17040*/  LDSM.16.MT88.4 R32, [R196+0x1c000] ;  /* 0x01c00000c420783b */ /* 0x000eaa0000004200 */
[C---:B------:R-:W-:Y:S01]  /*17050*/  HMMA.16816.F32.BF16 R112, R4.reuse, R30, R144 ;  /* 0x0000001e0470723c */ /* 0x040fe20000041890 */
[----:B------:R-:W-:Y:S01]  /*17060*/  MOV R152, R65 ;  /* 0x0000004100987202 */ /* 0x000fe20000000f00 */
[----:B------:R-:W-:Y:S01]  /*17070*/  IMAD.MOV.U32 R153, RZ, RZ, R64 ;  /* 0x000000ffff997224 */ /* 0x000fe200078e0040 */
[----:B------:R-:W-:Y:S01]  /*17080*/  MOV R47, R109 ;  /* 0x0000006d002f7202 */ /* 0x000fe20000000f00 */
[----:B------:R-:W-:Y:S01]  /*17090*/  IMAD.MOV.U32 R127, RZ, RZ, R81 ;  /* 0x000000ffff7f7224 */ /* 0x000fe200078e0051 */
[----:B------:R-:W-:Y:S01]  /*170a0*/  LDSM.16.MT88.4 R28, [R198+0x1c000] ;  /* 0x01c00000c61c783b */ /* 0x000fe20000004200 */
[----:B------:R-:W-:Y:S01]  /*170b0*/  HMMA.16816.F32.BF16 R68, R4, R12, R240 ;  /* 0x0000000c0444723c */ /* 0x000fe200000418f0 */
[----:B------:R-:W-:-:S02]  /*170c0*/  IMAD.MOV.U32 R146, RZ, RZ, R67 ;  /* 0x000000ffff927224 */ /* 0x000fc400078e0043 */
[----:B------:R-:W-:-:S03]  /*170d0*/  IMAD.MOV.U32 R147, RZ, RZ, R66 ;  /* 0x000000ffff937224 */ /* 0x000fc600078e0042 */
[C---:B------:R-:W-:Y:S01]  /*170e0*/  HMMA.16816.F32.BF16 R104, R4.reuse, R14, R104 ;  /* 0x0000000e0468723c */ /* 0x040fe20000041868 */
[----:B------:R-:W3:Y:S05]  /*170f0*/  LDSM.16.MT88.4 R12, [R198+0x1e000] ;  /* 0x01e00000c60c783b */ /* 0x000eea0000004200 */
[C---:B----4-:R-:W-:Y:S06]  /*17100*/  HMMA.16816.F32.BF16 R64, R4.reuse, R40, R60 ;  /* 0x000000280440723c */ /* 0x050fec000004183c */
[C---:B------:R-:W-:Y:S01]  /*17110*/  HMMA.16816.F32.BF16 R100, R4.reuse, R42, R100 ;  /* 0x0000002a0464723c */ /* 0x040fe20000041864 */
[----:B------:R-:W4:Y:S05]  /*17120*/  LDSM.16.MT88.4 R40, [R197+0x1e000] ;  /* 0x01e00000c528783b */ /* 0x000f2a0000004200 */
[C---:B------:R-:W-:Y:S06]  /*17130*/  HMMA.16816.F32.BF16 R76, R4.reuse, R20, R180 ;  /* 0x00000014044c723c */ /* 0x040fec00000418b4 */
[----:B------:R-:W-:Y:S01]  /*17140*/  HMMA.16816.F32.BF16 R52, R4, R22, R184 ;  /* 0x000000160434723c */ /* 0x000fe200000418b8 */
[----:B------:R-:W4:Y:S01]  /*17150*/  LDSM.16.MT88.4 R20, [R171+0x1e000] ;  /* 0x01e00000ab14783b */ /* 0x000f220000004200 */
[----:B------:R-:W-:-:S02]  /*17160*/  IMAD.MOV.U32 R222, RZ, RZ, R110 ;  /* 0x000000ffffde7224 */ /* 0x000fc400078e006e */
[----:B------:R-:W-:Y:S02]  /*17170*/  IMAD.MOV.U32 R223, RZ, RZ, R111 ;  /* 0x000000ffffdf7224 */ /* 0x000fe400078e006f */
[----:B------:R-:W-:Y:S01]  /*17180*/  IMAD.MOV.U32 R46, RZ, RZ, R108 ;  /* 0x000000ffff2e7224 */ /* 0x000fe200078e006c */
[C---:B------:R-:W-:Y:S06]  /*17190*/  HMMA.16816.F32.BF16 R80, R4.reuse, R24, R140 ;  /* 0x000000180450723c */ /* 0x040fec000004188c */
[C---:B------:R-:W-:Y:S01]  /*171a0*/  HMMA.16816.F32.BF16 R108, R4.reuse, R26, R136 ;  /* 0x0000001a046c723c */ /* 0x040fe20000041888 */
[----:B------:R-:W4:Y:S05]  /*171b0*/  LDSM.16.MT88.4 R24, [R197+0x1c000] ;  /* 0x01c00000c518783b */ /* 0x000f2a0000004200 */
[----:B------:R-:W-:Y:S01]  /*171c0*/  HMMA.16816.F32.BF16 R48, R4, R18, R48 ;  /* 0x000000120430723c */ /* 0x000fe20000041830 */
[----:B------:R-:W4:Y:S01]  /*171d0*/  LDSM.16.MT88.4 R16, [R196+0x1e000] ;  /* 0x01e00000c410783b */ /* 0x000f220000004200 */
        /* <DEDUP_REMOVED lines=28> */
[----:B------:R-:W-:Y:S01]  /*173a0*/  MOV R148, R205 ;  /* 0x000000cd00947202 */ /* 0x000fe20000000f00 */
[----:B------:R-:W-:Y:S01]  /*173b0*/  IMAD.MOV.U32 R149, RZ, RZ, R238 ;  /* 0x000000ffff957224 */ /* 0x000fe200078e00ee */
[----:B-1----:R-:W-:Y:S01]  /*173c0*/  HMMA.16816.F32.BF16 R60, R4, R36, R240 ;  /* 0x00000024043c723c */ /* 0x002fe200000418f0 */
[----:B------:R-:W-:-:S02]  /*173d0*/  IMAD.MOV.U32 R142, RZ, RZ, R123 ;  /* 0x000000ffff8e7224 */ /* 0x000fc400078e007b */
[----:B------:R-:W-:-:S03]  /*173e0*/  IMAD.MOV.U32 R143, RZ, RZ, R122 ;  /* 0x000000ffff8f7224 */ /* 0x000fc600078e007a */
[C---:B------:R-:W-:Y:S06]  /*173f0*/  HMMA.16816.F32.BF16 R96, R4.reuse, R38, R96 ;  /* 0x000000260460723c */ /* 0x040fec0000041860 */
[C---:B--2---:R-:W-:Y:S06]  /*17400*/  HMMA.16816.F32.BF16 R36, R4.reuse, R32, R188 ;  /* 0x000000200424723c */ /* 0x044fec00000418bc */
[C---:B------:R-:W-:Y:S06]  /*17410*/  HMMA.16816.F32.BF16 R32, R4.reuse, R34, R184 ;  /* 0x000000220420723c */ /* 0x040fec00000418b8 */
[C---:B---3--:R-:W-:Y:S06]  /*17420*/  HMMA.16816.F32.BF16 R164, R4.reuse, R12, R164 ;  /* 0x0000000c04a4723c */ /* 0x048fec00000418a4 */
[C---:B------:R-:W-:Y:S06]  /*17430*/  HMMA.16816.F32.BF16 R184, R4.reuse, R14, R180 ;  /* 0x0000000e04b8723c */ /* 0x040fec00000418b4 */
[C---:B----4-:R-:W-:Y:S06]  /*17440*/  HMMA.16816.F32.BF16 R12, R4.reuse, R42, R152 ;  /* 0x0000002a040c723c */ /* 0x050fec0000041898 */
[C---:B------:R-:W-:Y:S06]  /*17450*/  HMMA.16816.F32.BF16 R140, R4.reuse, R20, R140 ;  /* 0x00000014048c723c */ /* 0x040fec000004188c */
        /* <DEDUP_REMOVED lines=18> */
[----:B------:R-:W-:Y:S01]  /*17580*/  LOP3.LUT R0, R9, R175, R44, 0x96, !PT ;  /* 0x000000af09007212 */ /* 0x000fe200078e962c */
[----:B------:R-:W-:Y:S01]  /*17590*/  HMMA.16816.F32.BF16 R120, R4, R28, R120 ;  /* 0x0000001c0478723c */ /* 0x000fe20000041878 */
[----:B------:R-:W-:-:S02]  /*175a0*/  LOP3.LUT R3, R8, 0xffff, RZ, 0xc0, !PT ;  /* 0x0000ffff08037812 */ /* 0x000fc400078ec0ff */
[----:B------:R-:W-:-:S03]  /*175b0*/  LOP3.LUT R11, R8, 0xff, RZ, 0xc0, !PT ;  /* 0x000000ff080b7812 */ /* 0x000fc600078ec0ff */
[----:B------:R-:W-:Y:S01]  /*175c0*/  HMMA.16816.F32.BF16 R124, R4, R30, R124 ;  /* 0x0000001e047c723c */ /* 0x000fe2000004187c */
[----:B------:R-:W-:Y:S02]  /*175d0*/  LOP3.LUT R2, R0, 0xffff, RZ, 0xc0, !PT ;  /* 0x0000ffff00027812 */ /* 0x000fe400078ec0ff */
[----:B------:R-:W-:-:S03]  /*175e0*/  SHF.R.U32.HI R10, RZ, 0x18, R8 ;  /* 0x00000018ff0a7819 */ /* 0x000fc60000011608 */
[C---:B------:R-:W-:Y:S01]  /*175f0*/  HMMA.16816.F32.BF16 R128, R4.reuse, R24, R128 ;  /* 0x000000180480723c */ /* 0x040fe20000041880 */
[----:B------:R-:W-:Y:S01]  /*17600*/  SHF.R.U32.HI R9, RZ, 0x10, R8 ;  /* 0x00000010ff097819 */ /* 0x000fe20000011608 */
[----:B------:R-:W-:Y:S01]  /*17610*/  IMAD.MOV.U32 R181, RZ, RZ, R12 ;  /* 0x000000ffffb57224 */ /* 0x000fe200078e000c */
[----:B------:R-:W-:Y:S01]  /*17620*/  LOP3.LUT R8, R0, 0xff, RZ, 0xc0, !PT ;  /* 0x000000ff00087812 */ /* 0x000fe200078ec0ff */
[----:B------:R-:W-:Y:S01]  /*17630*/  IMAD.MOV.U32 R180, RZ, RZ, R13 ;  /* 0x000000ffffb47224 */ /* 0x000fe200078e000d */
[----:B------:R-:W-:Y:S01]  /*17640*/  MOV R182, R15 ;  /* 0x0000000f00b67202 */ /* 0x000fe20000000f00 */
[C---:B------:R-:W-:Y:S01]  /*17650*/  HMMA.16816.F32.BF16 R136, R4.reuse, R26, R136 ;  /* 0x0000001a0488723c */ /* 0x040fe20000041888 */
[----:B------:R-:W-:Y:S04]  /*17660*/  LDSM.16.MT88.4 R24, [R196+0x18800] ;  /* 0x01880000c418783b */ /* 0x000fe80000004200 */
[----:B------:R-:W-:Y:S01]  /*17670*/  LDSM.16.MT88.4 R28, [R198+0x18800] ;  /* 0x01880000c61c783b */ /* 0x000fe20000004200 */
[C---:B------:R-:W-:Y:S01]  /*17680*/  HMMA.16816.F32.BF16 R156, R4.reuse, R16, R156 ;  /* 0x00000010049c723c */ /* 0x040fe2000004189c */
[----:B------:R-:W-:Y:S01]  /*17690*/  MOV R205, R206 ;  /* 0x000000ce00cd7202 */ /* 0x000fe20000000f00 */
[----:B------:R-:W-:Y:S01]  /*176a0*/  IMAD.MOV.U32 R238, RZ, RZ, R209 ;  /* 0x000000ffffee7224 */ /* 0x000fe200078e00d1 */
[----:B------:R-:W2:Y:S03]  /*176b0*/  LDL.LU R239, [R1+0x204] ;  /* 0x0002040001ef7983 */ /* 0x000ea60000300800 */
[----:B------:R-:W-:Y:S01]  /*176c0*/  HMMA.16816.F32.BF16 R160, R4, R18, R160 ;  /* 0x0000001204a0723c */ /* 0x000fe200000418a0 */
[----:B------:R-:W3:Y:S01]  /*176d0*/  LDSM.16.MT88.4 R16, [R197+0x18800] ;  /* 0x01880000c510783b */ /* 0x000ee20000004200 */
[----:B------:R-:W-:-:S02]  /*176e0*/  IMAD.MOV.U32 R223, RZ, RZ, R133 ;  /* 0x000000ffffdf7224 */ /* 0x000fc400078e0085 */
[----:B------:R-:W-:Y:S01]  /*176f0*/  IMAD.MOV.U32 R153, RZ, RZ, R251 ;  /* 0x000000ffff997224 */ /* 0x000fe200078e00fb */
[----:B------:R4:W5:Y:S01]  /*17700*/  LDL.LU R226, [R1+0x200] ;  /* 0x0002000001e27983 */ /* 0x0009620000300800 */
[----:B------:R-:W-:Y:S01]  /*17710*/  HMMA.16816.F32.BF16 R44, R4, R40, R144 ;  /* 0x00000028042c723c */ /* 0x000fe20000041890 */
[----:B------:R-:W-:Y:S02]  /*17720*/  IMAD.MOV.U32 R155, RZ, RZ, R223 ;  /* 0x000000ffff9b7224 */ /* 0x000fe400078e00df */
[----:B------:R-:W-:Y:S01]  /*17730*/  IMAD.MOV.U32 R222, RZ, RZ, R132 ;  /* 0x000000ffffde7224 */ /* 0x000fe200078e0084 */
[----:B------:R4:W5:Y:S03]  /*17740*/  LDL.LU R231, [R1+0x1fc] ;  /* 0x0001fc0001e77983 */ /* 0x0009660000300800 */
[--C-:B------:R-:W-:Y:S02]  /*17750*/  SHF.R.U32.HI R5, RZ, 0x10, R0.reuse ;  /* 0x00000010ff057819 */ /* 0x100fe40000011600 */
[----:B------:R-:W-:-:S02]  /*17760*/  SHF.R.U32.HI R6, RZ, 0x18, R0 ;  /* 0x00000018ff067819 */ /* 0x000fc40000011600 */
[----:B------:R-:W-:Y:S01]  /*17770*/  SHF.R.U32.HI R4, RZ, 0x8, R3 ;  /* 0x00000008ff047819 */ /* 0x000fe20000011603 */
[----:B------:R-:W-:Y:S01]  /*17780*/  IMAD.MOV.U32 R145, RZ, RZ, R14 ;  /* 0x000000ffff917224 */ /* 0x000fe200078e000e */
[----:B------:R-:W-:Y:S01]  /*17790*/  SHF.R.U32.HI R0, RZ, 0x8, R2 ;  /* 0x00000008ff007819 */ /* 0x000fe20000011602 */
[----:B------:R-:W4:Y:S01]  /*177a0*/  LDSM.16.MT88.4 R12, [R171+0x1a800] ;  /* 0x01a80000ab0c783b */ /* 0x000f220000004200 */
[----:B------:R-:W-:Y:S02]  /*177b0*/  LOP3.LUT R3, R9, 0xff, RZ, 0xc0, !PT ;  /* 0x000000ff09037812 */ /* 0x000fe400078ec0ff */
[----:B------:R-:W-:Y:S02]  /*177c0*/  LOP3.LUT R2, R5, 0xff, RZ, 0xc0, !PT ;  /* 0x000000ff05027812 */ /* 0x000fe400078ec0ff */
[----:B------:R-:W-:Y:S01]  /*177d0*/  MOV R223, R250 ;  /* 0x000000fa00df7202 */ /* 0x000fe20000000f00 */
[----:B------:R-:W-:Y:S01]  /*177e0*/  IMAD.MOV.U32 R154, RZ, RZ, R222 ;  /* 0x000000ffff9a7224 */ /* 0x000fe200078e00de */
[----:B------:R-:W-:Y:S01]  /*177f0*/  PRMT R4, R11, 0x5410, R4 ;  /* 0x000054100b047816 */ /* 0x000fe20000000004 */
[----:B------:R-:W-:Y:S01]  /*17800*/  IMAD.MOV.U32 R146, RZ, RZ, R205 ;  /* 0x000000ffff927224 */ /* 0x000fe200078e00cd */
[----:B------:R-:W-:Y:S01]  /*17810*/  PRMT R7, R3, 0x5410, R10 ;  /* 0x0000541003077816 */ /* 0x000fe2000000000a */
[----:B------:R1:W5:Y:S01]  /*17820*/  LDL.LU R232, [R1+0x1f8] ;  /* 0x0001f80001e87983 */ /* 0x0003620000300800 */
[----:B------:R-:W-:-:S02]  /*17830*/  PRMT R0, R8, 0x5410, R0 ;  /* 0x0000541008007816 */ /* 0x000fc40000000000 */
[----:B------:R-:W-:Y:S01]  /*17840*/  PRMT R2, R2, 0x5410, R6 ;  /* 0x0000541002027816 */ /* 0x000fe20000000006 */
[----:B------:R-:W4:Y:S01]  /*17850*/  LDSM.16.MT88.4 R8, [R196+0x1a800] ;  /* 0x01a80000c408783b */ /* 0x000f220000004200 */
[--C-:B------:R-:W-:Y:S02]  /*17860*/  HSET2.LE.AND R3, R4, R134.reuse, PT ;  /* 0x0000008604037233 */ /* 0x100fe40003803000 */
[--C-:B------:R-:W-:Y:S01]  /*17870*/  HSET2.LE.AND R0, R0, R134.reuse, PT ;  /* 0x0000008600007233 */ /* 0x100fe20003803000 */
[----:B------:R-:W-:Y:S01]  /*17880*/  IMAD.MOV.U32 R152, RZ, RZ, R223 ;  /* 0x000000ffff987224 */ /* 0x000fe200078e00df */
[--C-:B------:R-:W-:Y:S01]  /*17890*/  HSET2.LE.AND R2, R2, R134.reuse, PT ;  /* 0x0000008602027233 */ /* 0x100fe20003803000 */
[----:B------:R2:W5:Y:S01]  /*178a0*/  LDL.LU.64 R132, [R1+0x1f0] ;  /* 0x0001f00001847983 */ /* 0x0005620000300a00 */
[----:B------:R-:W-:Y:S02]  /*178b0*/  HSET2.LE.AND R7, R7, R134, PT ;  /* 0x0000008607077233 */ /* 0x000fe40003803000 */
[----:B------:R-:W-:Y:S01]  /*178c0*/  LOP3.LUT R4, R177, R0, RZ, 0xc0, !PT ;  /* 0x00000000b1047212 */ /* 0x000fe200078ec0ff */
[----:B------:R2:W5:Y:S01]  /*178d0*/  LDL.LU R233, [R1+0x1ec] ;  /* 0x0001ec0001e97983 */ /* 0x0005620000300800 */
[----:B------:R-:W-:-:S02]  /*178e0*/  LOP3.LUT R5, R174, R2, RZ, 0xc0, !PT ;  /* 0x00000002ae057212 */ /* 0x000fc400078ec0ff */
[----:B------:R-:W-:Y:S01]  /*178f0*/  LOP3.LUT R6, R179, R3, RZ, 0xc0, !PT ;  /* 0x00000003b3067212 */ /* 0x000fe200078ec0ff */
[----:B------:R2:W5:Y:S01]  /*17900*/  LDL.LU R227, [R1+0x1e8] ;  /* 0x0001e80001e37983 */ /* 0x0005620000300800 */
[----:B------:R-:W-:Y:S02]  /*17910*/  LOP3.LUT R7, R178, R7, RZ, 0xc0, !PT ;  /* 0x00000007b2077212 */ /* 0x000fe400078ec0ff */
[----:B------:R-:W-:Y:S01]  /*17920*/  MOV R147, R238 ;  /* 0x000000ee00937202 */ /* 0x000fe20000000f00 */
[----:B------:R2:W5:Y:S04]  /*17930*/  LDL.LU R228, [R1+0x1e4] ;  /* 0x0001e40001e47983 */ /* 0x0005680000300800 */
[C---:B-1----:R-:W-:Y:S01]  /*17940*/  HMMA.16816.F32.BF16 R40, R4.reuse, R20, R92 ;  /* 0x000000140428723c */ /* 0x042fe2000004185c */
[----:B------:R1:W5:Y:S04]  /*17950*/  LDL.LU R230, [R1+0x1e0] ;  /* 0x0001e00001e67983 */ /* 0x0003680000300800 */
[----:B------:R1:W5:Y:S01]  /*17960*/  LDL.LU R168, [R1+0x1dc] ;  /* 0x0001dc0001a87983 */ /* 0x0003620000300800 */
[C---:B---3--:R-:W-:Y:S03]  /*17970*/  HMMA.16816.F32.BF16 R240, R4.reuse, R16, R80 ;  /* 0x0000001004f0723c */ /* 0x048fe60000041850 */
[----:B------:R1:W5:Y:S03]  /*17980*/  LDL.LU R169, [R1+0x1d8] ;  /* 0x0001d80001a97983 */ /* 0x0003660000300800 */
[----:B------:R-:W-:-:S12]  /*17990*/  HMMA.16816.F32.BF16 R108, R4, R18, R108 ;  /* 0x00000012046c723c */ /* 0x000fd8000004186c */
[----:B------:R-:W-:Y:S01]  /*179a0*/  IMAD.MOV.U32 R209, RZ, RZ, R40 ;  /* 0x000000ffffd17224 */ /* 0x000fe200078e0028 */
[----:B----4-:R-:W-:Y:S01]  /*179b0*/  HMMA.16816.F32.BF16 R16, R4, R12, R76 ;  /* 0x0000000c0410723c */ /* 0x010fe2000004184c */
[----:B------:R-:W-:Y:S01]  /*179c0*/  IMAD.MOV.U32 R208, RZ, RZ, R41 ;  /* 0x000000ffffd07224 */ /* 0x000fe200078e0029 */
[----:B------:R-:W-:Y:S01]  /*179d0*/  MOV R207, R42 ;  /* 0x0000002a00cf7202 */ /* 0x000fe20000000f00 */
[----:B------:R-:W-:-:S03]  /*179e0*/  IMAD.MOV.U32 R206, RZ, RZ, R43 ;  /* 0x000000ffffce7224 */ /* 0x000fc600078e002b */
[C---:B------:R-:W-:Y:S01]  /*179f0*/  HMMA.16816.F32.BF16 R56, R4.reuse, R22, R56 ;  /* 0x000000160438723c */ /* 0x040fe20000041838 */
[----:B------:R-:W3:Y:S01]  /*17a00*/  LDSM.16.MT88.4 R20, [R198+0x1a800] ;  /* 0x01a80000c614783b */ /* 0x000ee20000004200 */
[----:B------:R-:W-:Y:S01]  /*17a10*/  IMAD.MOV.U32 R82, RZ, RZ, R145 ;  /* 0x000000ffff527224 */ /* 0x000fe200078e0091 */
[----:B------:R-:W-:Y:S01]  /*17a20*/  MOV R83, R182 ;  /* 0x000000b600537202 */ /* 0x000fe20000000f00 */
[----:B------:R-:W-:Y:S01]  /*17a30*/  IMAD.MOV.U32 R81, RZ, RZ, R181 ;  /* 0x000000ffff517224 */ /* 0x000fe200078e00b5 */
[----:B------:R1:W5:Y:S01]  /*17a40*/  LDL.LU R249, [R1+0x1d4] ;  /* 0x0001d40001f97983 */ /* 0x0003620000300800 */
[C---:B------:R-:W-:Y:S01]  /*17a50*/  HMMA.16816.F32.BF16 R12, R4.reuse, R14, R52 ;  /* 0x0000000e040c723c */ /* 0x040fe20000041834 */
[----:B------:R-:W-:Y:S02]  /*17a60*/  MOV R2, R110 ;  /* 0x0000006e00027202 */ /* 0x000fe40000000f00 */
[----:B------:R1:W5:Y:S03]  /*17a70*/  LDL.LU R248, [R1+0x1d0] ;  /* 0x0001d00001f87983 */ /* 0x0003660000300800 */
[C---:B------:R-:W-:Y:S01]  /*17a80*/  HMMA.16816.F32.BF16 R40, R4.reuse, R24, R88 ;  /* 0x000000180428723c */ /* 0x040fe20000041858 */
[----:B------:R1:W5:Y:S04]  /*17a90*/  LDL.LU R247, [R1+0x1cc] ;  /* 0x0001cc0001f77983 */ /* 0x0003680000300800 */
[----:B------:R1:W5:Y:S01]  /*17aa0*/  LDL.LU R246, [R1+0x1c8] ;  /* 0x0001c80001f67983 */ /* 0x0003620000300800 */
[----:B------:R-:W-:-:S12]  /*17ab0*/  HMMA.16816.F32.BF16 R24, R4, R26, R116 ;  /* 0x0000001a0418723c */ /* 0x000fd80000041874 */
[----:B------:R-:W-:Y:S01]  /*17ac0*/  IMAD.MOV.U32 R55, RZ, RZ, R13 ;  /* 0x000000ffff377224 */ /* 0x000fe200078e000d */
[----:B------:R-:W-:Y:S01]  /*17ad0*/  MOV R52, R12 ;  /* 0x0000000c00347202 */ /* 0x000fe20000000f00 */
[----:B------:R-:W-:Y:S01]  /*17ae0*/  IMAD.MOV.U32 R54, RZ, RZ, R14 ;  /* 0x000000ffff367224 */ /* 0x000fe200078e000e */
[----:B------:R-:W-:Y:S01]  /*17af0*/  MOV R76, R18 ;  /* 0x00000012004c7202 */ /* 0x000fe20000000f00 */
[----:B------:R-:W-:Y:S01]  /*17b00*/  IMAD.MOV.U32 R53, RZ, RZ, R15 ;  /* 0x000000ffff357224 */ /* 0x000fe200078e000f */
[----:B------:R1:W5:Y:S01]  /*17b10*/  LDL.LU R237, [R1+0x1c4] ;  /* 0x0001c40001ed7983 */ /* 0x0003620000300800 */
[----:B------:R-:W-:Y:S01]  /*17b20*/  HMMA.16816.F32.BF16 R12, R4, R8, R72 ;  /* 0x00000008040c723c */ /* 0x000fe20000041848 */
[----:B------:R-:W-:Y:S01]  /*17b30*/  MOV R144, R40 ;  /* 0x0000002800907202 */ /* 0x000fe20000000f00 */
[----:B------:R-:W-:Y:S01]  /*17b40*/  IMAD.MOV.U32 R95, RZ, RZ, R41 ;  /* 0x000000ffff5f7224 */ /* 0x000fe200078e0029 */
[----:B------:R1:W5:Y:S03]  /*17b50*/  LDL.LU R236, [R1+0x1c0] ;  /* 0x0001c00001ec7983 */ /* 0x0003660000300800 */
[----:B------:R-:W-:Y:S01]  /*17b60*/  MOV R93, R25 ;  /* 0x00000019005d7202 */ /* 0x000fe20000000f00 */
[----:B------:R-:W-:-:S02]  /*17b70*/  IMAD.MOV.U32 R92, RZ, RZ, R26 ;  /* 0x000000ffff5c7224 */ /* 0x000fc400078e001a */
[----:B------:R-:W-:Y:S02]  /*17b80*/  IMAD.MOV.U32 R91, RZ, RZ, R27 ;  /* 0x000000ffff5b7224 */ /* 0x000fe400078e001b */
[----:B------:R-:W-:Y:S01]  /*17b90*/  IMAD.MOV.U32 R90, RZ, RZ, R24 ;  /* 0x000000ffff5a7224 */ /* 0x000fe200078e0018 */
[C---:B------:R-:W-:Y:S01]  /*17ba0*/  HMMA.16816.F32.BF16 R8, R4.reuse, R10, R48 ;  /* 0x0000000a0408723c */ /* 0x040fe20000041830 */
[----:B------:R-:W-:Y:S02]  /*17bb0*/  IMAD.MOV.U32 R94, RZ, RZ, R42 ;  /* 0x000000ffff5e7224 */ /* 0x000fe400078e002a */
[----:B------:R-:W-:Y:S02]  /*17bc0*/  IMAD.MOV.U32 R0, RZ, RZ, R43 ;  /* 0x000000ffff007224 */ /* 0x000fe400078e002b */
[----:B------:R-:W-:Y:S01]  /*17bd0*/  IMAD.MOV.U32 R89, RZ, RZ, R19 ;  /* 0x000000ffff597224 */ /* 0x000fe200078e0013 */
[----:B------:R-:W-:Y:S01]  /*17be0*/  HMMA.16816.F32.BF16 R24, R4, R28, R84 ;  /* 0x0000001c0418723c */ /* 0x000fe20000041854 */
[----:B------:R-:W-:-:S05]  /*17bf0*/  IMAD.MOV.U32 R88, RZ, RZ, R16 ;  /* 0x000000ffff587224 */ /* 0x000fca00078e0010 */
[----:B------:R-:W-:Y:S01]  /*17c00*/  IMAD.MOV.U32 R73, RZ, RZ, R13 ;  /* 0x000000ffff497224 */ /* 0x000fe200078e000d */
[----:B------:R-:W-:Y:S01]  /*17c10*/  MOV R251, R14 ;  /* 0x0000000e00fb7202 */ /* 0x000fe20000000f00 */
[----:B------:R-:W-:Y:S01]  /*17c20*/  IMAD.MOV.U32 R72, RZ, RZ, R12 ;  /* 0x000000ffff487224 */ /* 0x000fe200078e000c */
[----:B------:R-:W-:Y:S01]  /*17c30*/  HMMA.16816.F32.BF16 R40, R4, R30, R112 ;  /* 0x0000001e0428723c */ /* 0x000fe20000041870 */
[----:B------:R-:W-:Y:S01]  /*17c40*/  IMAD.MOV.U32 R250, RZ, RZ, R15 ;  /* 0x000000fffffa7224 */ /* 0x000fe200078e000f */
[----:B------:R-:W4:Y:S01]  /*17c50*/  LDSM.16.MT88.4 R28, [R171+0x1c800] ;  /* 0x01c80000ab1c783b */ /* 0x000f220000004200 */
[----:B------:R-:W-:-:S03]  /*17c60*/  IMAD.MOV.U32 R87, RZ, RZ, R17 ;  /* 0x000000ffff577224 */ /* 0x000fc600078e0011 */
[----:B---3--:R-:W-:Y:S01]  /*17c70*/  HMMA.16816.F32.BF16 R12, R4, R20, R68 ;  /* 0x00000014040c723c */ /* 0x008fe20000041844 */
[----:B------:R-:W3:Y:S01]  /*17c80*/  LDSM.16.MT88.4 R16, [R196+0x1c800] ;  /* 0x01c80000c410783b */ /* 0x000ee20000004200 */
[----:B------:R-:W-:Y:S01]  /*17c90*/  MOV R78, R144 ;  /* 0x00000090004e7202 */ /* 0x000fe20000000f00 */
[----:B------:R-:W-:Y:S02]  /*17ca0*/  IMAD.MOV.U32 R79, RZ, RZ, R95 ;  /* 0x000000ffff4f7224 */ /* 0x000fe400078e005f */
[----:B------:R1:W5:Y:S04]  /*17cb0*/  LDL.LU R235, [R1+0x1bc] ;  /* 0x0001bc0001eb7983 */ /* 0x0003680000300800 */
[----:B------:R-:W-:Y:S01]  /*17cc0*/  IMAD.MOV.U32 R118, RZ, RZ, R24 ;  /* 0x000000ffff767224 */ /* 0x000fe200078e0018 */
[----:B------:R-:W-:Y:S01]  /*17cd0*/  MOV R3, R26 ;  /* 0x0000001a00037202 */ /* 0x000fe20000000f00 */
[----:B------:R-:W-:-:S02]  /*17ce0*/  IMAD.MOV.U32 R117, RZ, RZ, R25 ;  /* 0x000000ffff757224 */ /* 0x000fc400078e0019 */
[----:B------:R-:W-:Y:S01]  /*17cf0*/  IMAD.MOV.U32 R116, RZ, RZ, R27 ;  /* 0x000000ffff747224 */ /* 0x000fe200078e001b */
[----:B------:R-:W-:Y:S01]  /*17d00*/  MOV R205, R11 ;  /* 0x0000000b00cd7202 */ /* 0x000fe20000000f00 */
[----:B------:R-:W1:Y:S01]  /*17d10*/  LDSM.16.MT88.4 R24, [R197+0x1a800] ;  /* 0x01a80000c518783b */ /* 0x000e620000004200 */
[----:B------:R-:W-:Y:S02]  /*17d20*/  IMAD.MOV.U32 R238, RZ, RZ, R8 ;  /* 0x000000ffffee7224 */ /* 0x000fe400078e0008 */
[----:B------:R-:W-:Y:S02]  /*17d30*/  IMAD.MOV.U32 R223, RZ, RZ, R9 ;  /* 0x000000ffffdf7224 */ /* 0x000fe400078e0009 */
[----:B------:R-:W-:Y:S01]  /*17d40*/  IMAD.MOV.U32 R222, RZ, RZ, R10 ;  /* 0x000000ffffde7224 */ /* 0x000fe200078e000a */
[----:B------:R-:W-:Y:S01]  /*17d50*/  HMMA.16816.F32.BF16 R20, R4, R22, R104 ;  /* 0x000000160414723c */ /* 0x000fe20000041868 */
[----:B------:R-:W1:Y:S02]  /*17d60*/  LDSM.16.MT88.4 R8, [R198+0x1c800] ;  /* 0x01c80000c608783b */ /* 0x000e640000004200 */
[----:B------:R-:W-:Y:S01]  /*17d70*/  IMAD.MOV.U32 R179, RZ, RZ, R12 ;  /* 0x000000ffffb37224 */ /* 0x000fe200078e000c */
[----:B------:R-:W-:Y:S01]  /*17d80*/  MOV R135, R15 ;  /* 0x0000000f00877202 */ /* 0x000fe20000000f00 */
[----:B------:R-:W-:-:S02]  /*17d90*/  IMAD.MOV.U32 R178, RZ, RZ, R13 ;  /* 0x000000ffffb27224 */ /* 0x000fc400078e000d */
[----:B------:R-:W-:Y:S02]  /*17da0*/  IMAD.MOV.U32 R77, RZ, RZ, R0 ;  /* 0x000000ffff4d7224 */ /* 0x000fe400078e0000 */
[----:B------:R-:W-:Y:S02]  /*17db0*/  IMAD.MOV.U32 R174, RZ, RZ, R14 ;  /* 0x000000ffffae7224 */ /* 0x000fe400078e000e */
[----:B------:R-:W-:Y:S01]  /*17dc0*/  IMAD.MOV.U32 R48, RZ, RZ, R147 ;  /* 0x000000ffff307224 */ /* 0x000fe200078e0093 */
[----:B------:R-:W1:Y:S01]  /*17dd0*/  LDSM.16.MT88.4 R12, [R197+0x1c800] ;  /* 0x01c80000c50c783b */ /* 0x000e620000004200 */
[----:B------:R-:W-:Y:S01]  /*17de0*/  MOV R0, R146 ;  /* 0x0000009200007202 */ /* 0x000fe20000000f00 */
[----:B------:R-:W-:Y:S01]  /*17df0*/  IMAD.MOV.U32 R115, RZ, RZ, R118 ;  /* 0x000000ffff737224 */ /* 0x000fe200078e0076 */
[C---:B----4-:R-:W-:Y:S01]  /*17e00*/  HMMA.16816.F32.BF16 R144, R4.reuse, R30, R96 ;  /* 0x0000001e0490723c */ /* 0x050fe20000041860 */
[----:B------:R-:W-:Y:S02]  /*17e10*/  IMAD.MOV.U32 R113, RZ, RZ, R117 ;  /* 0x000000ffff717224 */ /* 0x000fe400078e0075 */
[----:B------:R-:W-:Y:S01]  /*17e20*/  IMAD.MOV.U32 R68, RZ, RZ, R152 ;  /* 0x000000ffff447224 */ /* 0x000fe200078e0098 */
[----:B------:R-:W-:Y:S01]  /*17e30*/  MOV R70, R72 ;  /* 0x0000004800467202 */ /* 0x000fe20000000f00 */
[----:B------:R-:W-:Y:S01]  /*17e40*/  IMAD.MOV.U32 R114, RZ, RZ, R116 ;  /* 0x000000ffff727224 */ /* 0x000fe200078e0074 */
[----:B---3--:R-:W-:Y:S01]  /*17e50*/  HMMA.16816.F32.BF16 R96, R4, R18, R32 ;  /* 0x000000120460723c */ /* 0x008fe20000041820 */
[----:B------:R-:W-:-:S02]  /*17e60*/  IMAD.MOV.U32 R80, RZ, RZ, R94 ;  /* 0x000000ffff507224 */ /* 0x000fc400078e005e */
[----:B------:R-:W-:Y:S01]  /*17e70*/  IMAD.MOV.U32 R112, RZ, RZ, R180 ;  /* 0x000000ffff707224 */ /* 0x000fe200078e00b4 */
[----:B------:R-:W-:Y:S01]  /*17e80*/  MOV R104, R23 ;  /* 0x0000001700687202 */ /* 0x000fe20000000f00 */
[----:B------:R-:W-:Y:S02]  /*17e90*/  IMAD.MOV.U32 R107, RZ, RZ, R20 ;  /* 0x000000ffff6b7224 */ /* 0x000fe400078e0014 */
[----:B------:R-:W-:Y:S02]  /*17ea0*/  IMAD.MOV.U32 R84, RZ, RZ, R109 ;  /* 0x000000ffff547224 */ /* 0x000fe400078e006d */
[----:B------:R-:W-:Y:S02]  /*17eb0*/  IMAD.MOV.U32 R110, RZ, RZ, R92 ;  /* 0x000000ffff6e7224 */ /* 0x000fe400078e005c */
[----:B------:R-:W-:Y:S02]  /*17ec0*/  IMAD.MOV.U32 R86, RZ, RZ, R111 ;  /* 0x000000ffff567224 */ /* 0x000fe400078e006f */
[----:B------:R-:W-:Y:S01]  /*17ed0*/  IMAD.MOV.U32 R85, RZ, RZ, R108 ;  /* 0x000000ffff557224 */ /* 0x000fe200078e006c */
[----:B------:R-:W-:Y:S01]  /*17ee0*/  MOV R50, R87 ;  /* 0x0000005700327202 */ /* 0x000fe20000000f00 */
[----:B------:R-:W-:Y:S01]  /*17ef0*/  IMAD.MOV.U32 R106, RZ, RZ, R21 ;  /* 0x000000ffff6a7224 */ /* 0x000fe200078e0015 */
[----:B------:R3:W5:Y:S01]  /*17f00*/  LDL.LU R234, [R1+0x1b8] ;  /* 0x0001b80001ea7983 */ /* 0x0007620000300800 */
[----:B------:R-:W-:Y:S01]  /*17f10*/  IMAD.MOV.U32 R105, RZ, RZ, R22 ;  /* 0x000000ffff697224 */ /* 0x000fe200078e0016 */
[C---:B------:R-:W-:Y:S02]  /*17f20*/  HMMA.16816.F32.BF16 R116, R4.reuse, R16, R36 ;  /* 0x000000100474723c */ /* 0x040fe40000041824 */
[----:B------:R-:W-:Y:S04]  /*17f30*/  LDSM.16.MT88.4 R20, [R171+0x1e800] ;  /* 0x01e80000ab14783b */ /* 0x000fe80000004200 */
[----:B------:R-:W-:Y:S01]  /*17f40*/  LDSM.16.MT88.4 R16, [R198+0x1e800] ;  /* 0x01e80000c610783b */ /* 0x000fe20000004200 */
[----:B-1----:R-:W-:Y:S01]  /*17f50*/  HMMA.16816.F32.BF16 R188, R4, R24, R64 ;  /* 0x0000001804bc723c */ /* 0x002fe20000041840 */
[----:B------:R-:W-:-:S02]  /*17f60*/  IMAD.MOV.U32 R72, RZ, RZ, R76 ;  /* 0x000000ffff487224 */ /* 0x000fc400078e004c */
[----:B------:R-:W-:-:S03]  /*17f70*/  IMAD.MOV.U32 R76, RZ, RZ, R2 ;  /* 0x000000ffff4c7224 */ /* 0x000fc600078e0002 */
[----:B------:R-:W-:Y:S01]  /*17f80*/  HMMA.16816.F32.BF16 R180, R4, R26, R100 ;  /* 0x0000001a04b4723c */ /* 0x000fe20000041864 */
[----:B------:R-:W-:Y:S01]  /*17f90*/  IMAD.MOV.U32 R66, RZ, RZ, R154 ;  /* 0x000000ffff427224 */ /* 0x000fe200078e009a */
[----:B------:R-:W1:Y:S01]  /*17fa0*/  LDSM.16.MT88.4 R24, [R196+0x1e800] ;  /* 0x01e80000c418783b */ /* 0x000e620000004200 */
[----:B------:R-:W-:-:S03]  /*17fb0*/  IMAD.MOV.U32 R71, RZ, RZ, R153 ;  /* 0x000000ffff477224 */ /* 0x000fc600078e0099 */
[----:B------:R-:W-:Y:S01]  /*17fc0*/  LOP3.LUT R2, R195, R0, R66, 0x96, !PT ;  /* 0x00000000c3027212 */ /* 0x000fe200078e9642 */
[----:B------:R-:W-:Y:S01]  /*17fd0*/  IMAD.MOV.U32 R109, RZ, RZ, R93 ;  /* 0x000000ffff6d7224 */ /* 0x000fe200078e005d */
[----:B------:R-:W-:Y:S01]  /*17fe0*/  MOV R103, R68 ;  /* 0x0000004400677202 */ /* 0x000fe20000000f00 */
[----:B------:R-:W-:Y:S01]  /*17ff0*/  IMAD.MOV.U32 R68, RZ, RZ, R80 ;  /* 0x000000ffff447224 */ /* 0x000fe200078e0050 */
[----:B------:R-:W-:Y:S01]  /*18000*/  LOP3.LUT R0, R173, R213, R194, 0x96, !PT ;  /* 0x000000d5ad007212 */ /* 0x000fe200078e96c2 */
[----:B------:R-:W-:Y:S01]  /*18010*/  IMAD.MOV.U32 R67, RZ, RZ, R155 ;  /* 0x000000ffff437224 */ /* 0x000fe200078e009b */
[----:B------:R-:W-:Y:S01]  /*18020*/  MOV R80, R81 ;  /* 0x0000005100507202 */ /* 0x000fe20000000f00 */
[----:B------:R-:W-:Y:S01]  /*18030*/  IMAD.MOV.U32 R81, RZ, RZ, R112 ;  /* 0x000000ffff517224 */ /* 0x000fe200078e0070 */
[----:B------:R-:W-:Y:S01]  /*18040*/  HMMA.16816.F32.BF16 R152, R4, R28, R60 ;  /* 0x0000001c0498723c */ /* 0x000fe2000004183c */
[----:B------:R-:W-:Y:S01]  /*18050*/  IMAD.MOV.U32 R112, RZ, RZ, R113 ;  /* 0x000000ffff707224 */ /* 0x000fe200078e0071 */
[----:B------:R-:W4:Y:S01]  /*18060*/  LDSM.16.MT88.4 R28, [R197+0x1e800] ;  /* 0x01e80000c51c783b */ /* 0x000f220000004200 */
[----:B------:R-:W-:-:S02]  /*18070*/  IMAD.MOV.U32 R113, RZ, RZ, R3 ;  /* 0x000000ffff717224 */ /* 0x000fc400078e0003 */
[----:B------:R-:W-:Y:S01]  /*18080*/  IMAD.WIDE.U32 R2, R2, -0x2daee0ad, RZ ;  /* 0xd2511f5302027825 */ /* 0x000fe200078e00ff */
[----:B------:R-:W-:Y:S03]  /*18090*/  HMMA.16816.F32.BF16 R92, R4, R10, R124 ;  /* 0x0000000a045c723c */ /* 0x000fe6000004187c */
[----:B------:R-:W-:Y:S01]  /*180a0*/  IMAD.MOV.U32 R69, RZ, RZ, R73 ;  /* 0x000000ffff457224 */ /* 0x000fe200078e0049 */
[----:B------:R-:W-:Y:S01]  /*180b0*/  MOV R75, R84 ;  /* 0x00000054004b7202 */ /* 0x000fe20000000f00 */
[----:B------:R-:W-:Y:S01]  /*180c0*/  IMAD.MOV.U32 R63, RZ, RZ, R71 ;  /* 0x000000ffff3f7224 */ /* 0x000fe200078e0047 */
[----:B------:R-:W-:Y:S01]  /*180d0*/  MOV R111, R91 ;  /* 0x0000005b006f7202 */ /* 0x000fe20000000f00 */
[----:B------:R-:W-:Y:S01]  /*180e0*/  IMAD.WIDE.U32 R10, R0, -0x2daee0ad, RZ ;  /* 0xd2511f53000a7825 */ /* 0x000fe200078e00ff */
[----:B------:R-:W-:Y:S01]  /*180f0*/  LOP3.LUT R3, R3, R212, R176, 0x96, !PT ;  /* 0x000000d403037212 */ /* 0x000fe200078e96b0 */
[----:B------:R3:W5:Y:S03]  /*18100*/  LDL.LU R229, [R1+0x1b4] ;  /* 0x0001b40001e57983 */ /* 0x0007660000300800 */
[----:B------:R-:W-:Y:S01]  /*18110*/  LOP3.LUT R0, R11, R63, R2, 0x96, !PT ;  /* 0x0000003f0b007212 */ /* 0x000fe200078e9602 */
        /* <DEDUP_REMOVED lines=10> */
[----:B------:R3:W5:Y:S01]  /*181c0*/  LDL.LU R224, [R1+0x1b0] ;  /* 0x0001b00001e07983 */ /* 0x0007620000300800 */
[----:B------:R-:W-:Y:S01]  /*181d0*/  IMAD.MOV.U32 R73, RZ, RZ, R86 ;  /* 0x000000ffff497224 */ /* 0x000fe200078e0056 */
[----:B------:R-:W-:Y:S01]  /*181e0*/  HMMA.16816.F32.BF16 R76, R4, R14, R136 ;  /* 0x0000000e044c723c */ /* 0x000fe20000041888 */
[----:B------:R-:W-:-:S04]  /*181f0*/  IMAD.WIDE.U32 R2, R3, -0x326172a9, RZ ;  /* 0xcd9e8d5703027825 */ /* 0x000fc800078e00ff */
[----:B------:R-:W-:Y:S01]  /*18200*/  IMAD.MOV.U32 R74, RZ, RZ, R85 ;  /* 0x000000ffff4a7224 */ /* 0x000fe200078e0055 */
[----:B------:R-:W-:Y:S01]  /*18210*/  MOV R37, R100 ;  /* 0x0000006400257202 */ /* 0x000fe20000000f00 */
[----:B------:R-:W-:Y:S01]  /*18220*/  IMAD.WIDE.U32 R14, R0, -0x326172a9, RZ ;  /* 0xcd9e8d57000e7825 */ /* 0x000fe200078e00ff */
[----:B------:R-:W-:-:S03]  /*18230*/  MOV R65, R73 ;  /* 0x0000004900417202 */ /* 0x000fc60000000f00 */
[----:B------:R-:W-:Y:S01]  /*18240*/  IMAD.MOV.U32 R67, RZ, RZ, R75 ;  /* 0x000000ffff437224 */ /* 0x000fe200078e004b */
[----:B------:R-:W-:Y:S01]  /*18250*/  LOP3.LUT R0, R3, R211, R172, 0x96, !PT ;  /* 0x000000d303007212 */ /* 0x000fe200078e96ac */
[----:B------:R-:W-:Y:S01]  /*18260*/  IMAD.MOV.U32 R66, RZ, RZ, R74 ;  /* 0x000000ffff427224 */ /* 0x000fe200078e004a */
[----:B------:R-:W-:Y:S01]  /*18270*/  LOP3.LUT R2, R15, R210, R2, 0x96, !PT ;  /* 0x000000d20f027212 */ /* 0x000fe200078e9602 */
[----:B------:R-:W-:Y:S01]  /*18280*/  IMAD.MOV.U32 R36, RZ, RZ, R103 ;  /* 0x000000ffff247224 */ /* 0x000fe200078e0067 */
[C---:B------:R-:W-:Y:S01]  /*18290*/  HMMA.16816.F32.BF16 R84, R4.reuse, R12, R128 ;  /* 0x0000000c0454723c */ /* 0x040fe20000041880 */
[----:B------:R-:W-:Y:S01]  /*182a0*/  IMAD.MOV.U32 R108, RZ, RZ, R90 ;  /* 0x000000ffff6c7224 */ /* 0x000fe200078e005a */
[----:B------:R3:W5:Y:S01]  /*182b0*/  LDL.LU R221, [R1+0x1ac] ;  /* 0x0001ac0001dd7983 */ /* 0x0007620000300800 */
[----:B------:R-:W-:Y:S02]  /*182c0*/  IMAD.MOV.U32 R39, RZ, RZ, R102 ;  /* 0x000000ffff277224 */ /* 0x000fe400078e0066 */
[----:B------:R-:W-:Y:S01]  /*182d0*/  IMAD.MOV.U32 R38, RZ, RZ, R101 ;  /* 0x000000ffff267224 */ /* 0x000fe200078e0065 */
[----:B------:R-:W-:Y:S01]  /*182e0*/  HMMA.16816.F32.BF16 R88, R4, R8, R120 ;  /* 0x000000080458723c */ /* 0x000fe20000041878 */
        /* <DEDUP_REMOVED lines=8> */
[----:B-1----:R-:W-:Y:S01]  /*18370*/  HMMA.16816.F32.BF16 R60, R4, R24, R156 ;  /* 0x00000018043c723c */ /* 0x002fe2000004189c */
[----:B------:R-:W-:Y:S01]  /*18380*/  IMAD.MOV.U32 R125, RZ, RZ, R37 ;  /* 0x000000ffff7d7224 */ /* 0x000fe200078e0025 */
[----:B------:R-:W-:Y:S01]  /*18390*/  MOV R138, R207 ;  /* 0x000000cf008a7202 */ /* 0x000fe20000000f00 */
[----:B------:R-:W-:Y:S01]  /*183a0*/  IMAD.WIDE.U32 R8, R0, -0x2daee0ad, RZ ;  /* 0xd2511f5300087825 */ /* 0x000fe200078e00ff */
[----:B------:R3:W5:Y:S03]  /*183b0*/  LDL.LU R220, [R1+0x1a8] ;  /* 0x0001a80001dc7983 */ /* 0x0007660000300800 */
[----:B------:R-:W-:-:S04]  /*183c0*/  IMAD.WIDE.U32 R12, R2, -0x2daee0ad, RZ ;  /* 0xd2511f53020c7825 */ /* 0x000fc800078e00ff */
[----:B------:R-:W-:Y:S02]  /*183d0*/  IMAD.MOV.U32 R67, RZ, RZ, R70 ;  /* 0x000000ffff437224 */ /* 0x000fe400078e0046 */
[----:B------:R-:W-:Y:S02]  /*183e0*/  IMAD.MOV.U32 R64, RZ, RZ, R71 ;  /* 0x000000ffff407224 */ /* 0x000fe400078e0047 */
[----:B------:R-:W-:Y:S01]  /*183f0*/  IMAD.MOV.U32 R49, RZ, RZ, R50 ;  /* 0x000000ffff317224 */ /* 0x000fe200078e0032 */
[C---:B------:R-:W-:Y:S01]  /*18400*/  HMMA.16816.F32.BF16 R68, R4.reuse, R22, R148 ;  /* 0x000000160444723c */ /* 0x040fe20000041894 */
[----:B------:R-:W-:Y:S01]  /*18410*/  IMAD.MOV.U32 R50, RZ, RZ, R72 ;  /* 0x000000ffff327224 */ /* 0x000fe200078e0048 */
[----:B------:R-:W-:Y:S01]  /*18420*/  MOV R36, R66 ;  /* 0x0000004200247202 */ /* 0x000fe20000000f00 */
[----:B------:R-:W-:Y:S01]  /*18430*/  IMAD.MOV.U32 R34, RZ, RZ, R64 ;  /* 0x000000ffff227224 */ /* 0x000fe200078e0040 */
[----:B------:R-:W-:Y:S01]  /*18440*/  LOP3.LUT R2, R13, R123, R8, 0x96, !PT ;  /* 0x0000007b0d027212 */ /* 0x000fe200078e9608 */
[----:B------:R-:W-:Y:S01]  /*18450*/  IMAD.MOV.U32 R35, RZ, RZ, R65 ;  /* 0x000000ffff237224 */ /* 0x000fe200078e0041 */
[C---:B------:R-:W-:Y:S01]  /*18460*/  HMMA.16816.F32.BF16 R72, R4.reuse, R20, R140 ;  /* 0x000000140448723c */ /* 0x040fe2000004188c */
[----:B------:R-:W-:Y:S01]  /*18470*/  IMAD.MOV.U32 R37, RZ, RZ, R67 ;  /* 0x000000ffff257224 */ /* 0x000fe200078e0043 */
[----:B------:R-:W-:Y:S01]  /*18480*/  LOP3.LUT R0, R9, R125, R10, 0x96, !PT ;  /* 0x0000007d09007212 */ /* 0x000fe200078e960a */
[----:B------:R-:W-:Y:S01]  /*18490*/  IMAD.MOV.U32 R65, RZ, RZ, R112 ;  /* 0x000000ffff417224 */ /* 0x000fe200078e0070 */
[----:B------:R-:W-:Y:S01]  /*184a0*/  MOV R67, R114 ;  /* 0x0000007200437202 */ /* 0x000fe20000000f00 */
[----:B------:R-:W-:Y:S01]  /*184b0*/  IMAD.MOV.U32 R66, RZ, RZ, R113 ;  /* 0x000000ffff427224 */ /* 0x000fe200078e0071 */
[----:B------:R-:W1:Y:S01]  /*184c0*/  LDSM.16.MT88.4 R20, [R196+0x19000] ;  /* 0x01900000c414783b */ /* 0x000e620000004200 */
[----:B------:R-:W-:Y:S01]  /*184d0*/  IMAD.MOV.U32 R64, RZ, RZ, R115 ;  /* 0x000000ffff407224 */ /* 0x000fe200078e0073 */
[C---:B------:R-:W-:Y:S01]  /*184e0*/  HMMA.16816.F32.BF16 R120, R4.reuse, R18, R184 ;  /* 0x000000120478723c */ /* 0x040fe200000418b8 */
[----:B------:R-:W-:Y:S01]  /*184f0*/  IMAD.MOV.U32 R126, RZ, RZ, R100 ;  /* 0x000000ffff7e7224 */ /* 0x000fe200078e0064 */
[----:B------:R-:W-:Y:S01]  /*18500*/  MOV R32, R102 ;  /* 0x0000006600207202 */ /* 0x000fe20000000f00 */
[----:B------:R-:W-:Y:S01]  /*18510*/  IMAD.WIDE.U32 R2, R2, -0x326172a9, RZ ;  /* 0xcd9e8d5702027825 */ /* 0x000fe200078e00ff */
[----:B------:R3:W5:Y:S02]  /*18520*/  LDL.LU R219, [R1+0x1a4] ;  /* 0x0001a40001db7983 */ /* 0x0007640000300800 */
[----:B------:R-:W-:Y:S02]  /*18530*/  HMMA.16816.F32.BF16 R112, R4, R16, R164 ;  /* 0x000000100470723c */ /* 0x000fe400000418a4 */
[----:B------:R-:W2:Y:S01]  /*18540*/  LDSM.16.MT88.4 R16, [R198+0x19000] ;  /* 0x01900000c610783b */ /* 0x000ea20000004200 */
[----:B------:R-:W-:Y:S01]  /*18550*/  IMAD.WIDE.U32 R8, R0, -0x326172a9, RZ ;  /* 0xcd9e8d5700087825 */ /* 0x000fe200078e00ff */
[----:B------:R-:W-:-:S03]  /*18560*/  MOV R102, R82 ;  /* 0x0000005200667202 */ /* 0x000fc60000000f00 */
[----:B------:R-:W-:Y:S02]  /*18570*/  IMAD.MOV.U32 R127, RZ, RZ, R101 ;  /* 0x000000ffff7f7224 */ /* 0x000fe400078e0065 */
[----:B------:R-:W-:Y:S02]  /*18580*/  IMAD.MOV.U32 R33, RZ, RZ, R103 ;  /* 0x000000ffff217224 */ /* 0x000fe400078e0067 */
[----:B------:R-:W-:Y:S01]  /*18590*/  IMAD.MOV.U32 R100, RZ, RZ, R80 ;  /* 0x000000ffff647224 */ /* 0x000fe200078e0050 */
[----:B------:R-:W-:Y:S01]  /*185a0*/  LOP3.LUT R10, R2, 0xffff, RZ, 0xc0, !PT ;  /* 0x0000ffff020a7812 */ /* 0x000fe200078ec0ff */
[----:B------:R-:W-:Y:S02]  /*185b0*/  IMAD.MOV.U32 R101, RZ, RZ, R81 ;  /* 0x000000ffff657224 */ /* 0x000fe400078e0051 */
[----:B------:R-:W-:Y:S02]  /*185c0*/  IMAD.MOV.U32 R125, RZ, RZ, R126 ;  /* 0x000000ffff7d7224 */ /* 0x000fe400078e007e */
[----:B------:R-:W-:-:S02]  /*185d0*/  IMAD.MOV.U32 R195, RZ, RZ, R34 ;  /* 0x000000ffffc37224 */ /* 0x000fc400078e0022 */
[----:B------:R-:W-:Y:S01]  /*185e0*/  IMAD.MOV.U32 R128, RZ, RZ, R35 ;  /* 0x000000ffff807224 */ /* 0x000fe200078e0023 */
[----:B------:R-:W-:Y:S01]  /*185f0*/  LOP3.LUT R11, R2, 0xff, RZ, 0xc0, !PT ;  /* 0x000000ff020b7812 */ /* 0x000fe200078ec0ff */
[----:B------:R-:W-:Y:S01]  /*18600*/  IMAD.MOV.U32 R103, RZ, RZ, R83 ;  /* 0x000000ffff677224 */ /* 0x000fe200078e0053 */
[----:B------:R-:W-:Y:S01]  /*18610*/  LOP3.LUT R0, R3, R252, R8, 0x96, !PT ;  /* 0x000000fc03007212 */ /* 0x000fe200078e9608 */
[----:B------:R-:W-:Y:S01]  /*18620*/  IMAD.MOV.U32 R126, RZ, RZ, R127 ;  /* 0x000000ffff7e7224 */ /* 0x000fe200078e007f */
[----:B------:R-:W-:Y:S01]  /*18630*/  MOV R127, R32 ;  /* 0x00000020007f7202 */ /* 0x000fe20000000f00 */
[----:B------:R-:W-:Y:S01]  /*18640*/  IMAD.MOV.U32 R124, RZ, RZ, R33 ;  /* 0x000000ffff7c7224 */ /* 0x000fe200078e0021 */
[----:B------:R-:W-:Y:S01]  /*18650*/  SHF.R.U32.HI R3, RZ, 0x10, R2 ;  /* 0x00000010ff037819 */ /* 0x000fe20000011602 */
[----:B------:R-:W-:Y:S01]  /*18660*/  IMAD.MOV.U32 R32, RZ, RZ, R64 ;  /* 0x000000ffff207224 */ /* 0x000fe200078e0040 */
[----:B------:R-:W-:Y:S01]  /*18670*/  MOV R34, R66 ;  /* 0x0000004200227202 */ /* 0x000fe20000000f00 */
[----:B------:R-:W-:Y:S01]  /*18680*/  IMAD.MOV.U32 R33, RZ, RZ, R65 ;  /* 0x000000ffff217224 */ /* 0x000fe200078e0041 */
[----:B------:R-:W-:Y:S01]  /*18690*/  MOV R66, R110 ;  /* 0x0000006e00427202 */ /* 0x000fe20000000f00 */
[----:B------:R-:W-:Y:S01]  /*186a0*/  IMAD.MOV.U32 R35, RZ, RZ, R67 ;  /* 0x000000ffff237224 */ /* 0x000fe200078e0043 */
[----:B------:R-:W-:Y:S01]  /*186b0*/  SHF.R.U32.HI R8, RZ, 0x18, R2 ;  /* 0x00000018ff087819 */ /* 0x000fe20000011602 */
[----:B------:R-:W-:Y:S01]  /*186c0*/  IMAD.MOV.U32 R64, RZ, RZ, R108 ;  /* 0x000000ffff407224 */ /* 0x000fe200078e006c */
[C---:B------:R-:W-:Y:S01]  /*186d0*/  HMMA.16816.F32.BF16 R80, R4.reuse, R26, R160 ;  /* 0x0000001a0450723c */ /* 0x040fe200000418a0 */
[----:B------:R-:W-:Y:S01]  /*186e0*/  IMAD.MOV.U32 R65, RZ, RZ, R109 ;  /* 0x000000ffff417224 */ /* 0x000fe200078e006d */
[----:B------:R-:W-:Y:S01]  /*186f0*/  LOP3.LUT R2, R0, 0xffff, RZ, 0xc0, !PT ;  /* 0x0000ffff00027812 */ /* 0x000fe200078ec0ff */
[----:B------:R-:W-:Y:S01]  /*18700*/  IMAD.MOV.U32 R67, RZ, RZ, R111 ;  /* 0x000000ffff437224 */ /* 0x000fe200078e006f */
[----:B------:R-:W-:Y:S01]  /*18710*/  SHF.R.U32.HI R10, RZ, 0x8, R10 ;  /* 0x00000008ff0a7819 */ /* 0x000fe2000001160a */
[----:B------:R-:W3:Y:S01]  /*18720*/  LDSM.16.MT88.4 R24, [R171+0x19000] ;  /* 0x01900000ab18783b */ /* 0x000ee20000004200 */
[----:B----4-:R-:W-:Y:S01]  /*18730*/  HMMA.16816.F32.BF16 R108, R4, R28, R44 ;  /* 0x0000001c046c723c */ /* 0x010fe2000004182c */
[----:B------:R-:W-:Y:S01]  /*18740*/  MOV R129, R36 ;  /* 0x0000002400817202 */ /* 0x000fe20000000f00 */
[----:B------:R-:W-:-:S02]  /*18750*/  IMAD.MOV.U32 R136, RZ, RZ, R209 ;  /* 0x000000ffff887224 */ /* 0x000fc400078e00d1 */
[----:B------:R-:W-:Y:S02]  /*18760*/  IMAD.MOV.U32 R137, RZ, RZ, R208 ;  /* 0x000000ffff897224 */ /* 0x000fe400078e00d0 */
[----:B------:R-:W-:Y:S01]  /*18770*/  IMAD.MOV.U32 R139, RZ, RZ, R206 ;  /* 0x000000ffff8b7224 */ /* 0x000fe200078e00ce */
[----:B------:R-:W-:Y:S01]  /*18780*/  HMMA.16816.F32.BF16 R100, R4, R30, R100 ;  /* 0x0000001e0464723c */ /* 0x000fe20000041864 */
[----:B------:R-:W-:Y:S01]  /*18790*/  PRMT R10, R11, 0x5410, R10 ;  /* 0x000054100b0a7816 */ /* 0x000fe2000000000a */
[----:B------:R-:W-:Y:S01]  /*187a0*/  IMAD.MOV.U32 R194, RZ, RZ, R37 ;  /* 0x000000ffffc27224 */ /* 0x000fe200078e0025 */
[----:B------:R-:W-:Y:S01]  /*187b0*/  MOV R142, R138 ;  /* 0x0000008a008e7202 */ /* 0x000fe20000000f00 */
[----:B------:R-:W-:Y:S01]  /*187c0*/  IMAD.MOV.U32 R140, RZ, RZ, R136 ;  /* 0x000000ffff8c7224 */ /* 0x000fe200078e0088 */
[----:B------:R-:W4:Y:S02]  /*187d0*/  LDSM.16.MT88.4 R44, [R171+0x1b000] ;  /* 0x01b00000ab2c783b */ /* 0x000f240000004200 */
[----:B------:R-:W-:-:S02]  /*187e0*/  LOP3.LUT R5, R3, 0xff, RZ, 0xc0, !PT ;  /* 0x000000ff03057812 */ /* 0x000fc400078ec0ff */
[----:B------:R-:W-:Y:S01]  /*187f0*/  SHF.R.U32.HI R3, RZ, 0x10, R0 ;  /* 0x00000010ff037819 */ /* 0x000fe20000011600 */
[----:B------:R-:W-:Y:S01]  /*18800*/  IMAD.MOV.U32 R141, RZ, RZ, R137 ;  /* 0x000000ffff8d7224 */ /* 0x000fe200078e0089 */
[----:B------:R-:W-:Y:S01]  /*18810*/  SHF.R.U32.HI R4, RZ, 0x8, R2 ;  /* 0x00000008ff047819 */ /* 0x000fe20000011602 */
[----:B------:R-:W-:Y:S01]  /*18820*/  IMAD.MOV.U32 R143, RZ, RZ, R139 ;  /* 0x000000ffff8f7224 */ /* 0x000fe200078e008b */
[----:B------:R-:W-:Y:S01]  /*18830*/  LOP3.LUT R6, R0, 0xff, RZ, 0xc0, !PT ;  /* 0x000000ff00067812 */ /* 0x000fe200078ec0ff */
[----:B------:R-:W-:Y:S01]  /*18840*/  IMAD.MOV.U32 R36, RZ, RZ, R54 ;  /* 0x000000ffff247224 */ /* 0x000fe200078e0036 */
[----:B------:R-:W-:Y:S01]  /*18850*/  SHF.R.U32.HI R2, RZ, 0x18, R0 ;  /* 0x00000018ff027819 */ /* 0x000fe20000011600 */
[----:B------:R-:W-:Y:S01]  /*18860*/  IMAD.MOV.U32 R131, RZ, RZ, R55 ;  /* 0x000000ffff837224 */ /* 0x000fe200078e0037 */
[----:B------:R-:W-:Y:S01]  /*18870*/  LOP3.LUT R0, R3, 0xff, RZ, 0xc0, !PT ;  /* 0x000000ff03007812 */ /* 0x000fe200078ec0ff */
[----:B------:R-:W-:Y:S01]  /*18880*/  IMAD.MOV.U32 R130, RZ, RZ, R52 ;  /* 0x000000ffff827224 */ /* 0x000fe200078e0034 */
[----:B------:R-:W-:Y:S01]  /*18890*/  PRMT R3, R6, 0x5410, R4 ;  /* 0x0000541006037816 */ /* 0x000fe20000000004 */
[----:B------:R-:W-:Y:S01]  /*188a0*/  IMAD.MOV.U32 R160, RZ, RZ, R238 ;  /* 0x000000ffffa07224 */ /* 0x000fe200078e00ee */
[----:B------:R-:W-:Y:S01]  /*188b0*/  PRMT R5, R5, 0x5410, R8 ;  /* 0x0000541005057816 */ /* 0x000fe20000000008 */
[----:B------:R-:W-:Y:S01]  /*188c0*/  IMAD.MOV.U32 R161, RZ, RZ, R223 ;  /* 0x000000ffffa17224 */ /* 0x000fe200078e00df */
[----:B------:R-:W-:Y:S01]  /*188d0*/  PRMT R2, R0, 0x5410, R2 ;  /* 0x0000541000027816 */ /* 0x000fe20000000002 */
[----:B------:R-:W-:Y:S01]  /*188e0*/  IMAD.MOV.U32 R163, RZ, RZ, R205 ;  /* 0x000000ffffa37224 */ /* 0x000fe200078e00cd */
[--C-:B------:R-:W-:Y:S01]  /*188f0*/  HSET2.LE.AND R0, R3, R134.reuse, PT ;  /* 0x0000008603007233 */ /* 0x100fe20003803000 */
[----:B------:R-:W-:Y:S01]  /*18900*/  IMAD.MOV.U32 R176, RZ, RZ, R179 ;  /* 0x000000ffffb07224 */ /* 0x000fe200078e00b3 */
[--C-:B------:R-:W-:Y:S01]  /*18910*/  HSET2.LE.AND R3, R10, R134.reuse, PT ;  /* 0x000000860a037233 */ /* 0x100fe20003803000 */
[----:B------:R-:W-:Y:S01]  /*18920*/  IMAD.MOV.U32 R178, RZ, RZ, R174 ;  /* 0x000000ffffb27224 */ /* 0x000fe200078e00ae */
[--C-:B------:R-:W-:Y:S01]  /*18930*/  HSET2.LE.AND R2, R2, R134.reuse, PT ;  /* 0x0000008602027233 */ /* 0x100fe20003803000 */
[----:B------:R-:W-:Y:S01]  /*18940*/  LDSM.16.MT88.4 R28, [R196+0x1d000] ;  /* 0x01d00000c41c783b */ /* 0x000fe20000004200 */
[----:B------:R-:W-:Y:S01]  /*18950*/  HSET2.LE.AND R7, R5, R134, PT ;  /* 0x0000008605077233 */ /* 0x000fe20003803000 */
[----:B------:R-:W-:Y:S01]  /*18960*/  IMAD.MOV.U32 R136, RZ, RZ, R194 ;  /* 0x000000ffff887224 */ /* 0x000fe200078e00c2 */
[----:B------:R-:W-:Y:S01]  /*18970*/  MOV R138, R128 ;  /* 0x00000080008a7202 */ /* 0x000fe20000000f00 */
[----:B------:R-:W-:Y:S01]  /*18980*/  IMAD.MOV.U32 R137, RZ, RZ, R195 ;  /* 0x000000ffff897224 */ /* 0x000fe200078e00c3 */
[----:B------:R-:W-:Y:S01]  /*18990*/  LOP3.LUT R4, R204, R0, RZ, 0xc0, !PT ;  /* 0x00000000cc047212 */ /* 0x000fe200078ec0ff */
[----:B------:R-:W-:Y:S01]  /*189a0*/  IMAD.MOV.U32 R139, RZ, RZ, R129 ;  /* 0x000000ffff8b7224 */ /* 0x000fe200078e0081 */
[----:B------:R-:W-:Y:S01]  /*189b0*/  LOP3.LUT R5, R203, R2, RZ, 0xc0, !PT ;  /* 0x00000002cb057212 */ /* 0x000fe200078ec0ff */
[----:B------:R3:W5:Y:S01]  /*189c0*/  LDL.LU R218, [R1+0x1a0] ;  /* 0x0001a00001da7983 */ /* 0x0007620000300800 */
[----:B------:R-:W-:-:S02]  /*189d0*/  LOP3.LUT R6, R202, R3, RZ, 0xc0, !PT ;  /* 0x00000003ca067212 */ /* 0x000fc400078ec0ff */
[----:B------:R-:W-:Y:S01]  /*189e0*/  LOP3.LUT R7, R201, R7, RZ, 0xc0, !PT ;  /* 0x00000007c9077212 */ /* 0x000fe200078ec0ff */
[----:B------:R-:W-:Y:S01]  /*189f0*/  IMAD.MOV.U32 R129, RZ, RZ, R127 ;  /* 0x000000ffff817224 */ /* 0x000fe200078e007f */
[----:B------:R-:W-:Y:S02]  /*18a00*/  MOV R37, R53 ;  /* 0x0000003500257202 */ /* 0x000fe40000000f00 */
[----:B------:R-:W-:Y:S01]  /*18a10*/  MOV R128, R126 ;  /* 0x0000007e00807202 */ /* 0x000fe20000000f00 */
[----:B------:R-:W-:Y:S01]  /*18a20*/  IMAD.MOV.U32 R194, RZ, RZ, R124 ;  /* 0x000000ffffc27224 */ /* 0x000fe200078e007c */
[----:B------:R-:W-:Y:S01]  /*18a30*/  MOV R186, R36 ;  /* 0x0000002400ba7202 */ /* 0x000fe20000000f00 */
[C---:B-1----:R-:W-:Y:S01]  /*18a40*/  HMMA.16816.F32.BF16 R156, R4.reuse, R20, R136 ;  /* 0x00000014049c723c */ /* 0x042fe20000041888 */
[----:B------:R-:W-:Y:S01]  /*18a50*/  IMAD.MOV.U32 R195, RZ, RZ, R125 ;  /* 0x000000ffffc37224 */ /* 0x000fe200078e007d */
[----:B------:R-:W-:Y:S01]  /*18a60*/  MOV R162, R222 ;  /* 0x000000de00a27202 */ /* 0x000fe20000000f00 */
[----:B------:R-:W-:Y:S01]  /*18a70*/  IMAD.MOV.U32 R127, RZ, RZ, R51 ;  /* 0x000000ffff7f7224 */ /* 0x000fe200078e0033 */
[----:B------:R-:W-:Y:S03]  /*18a80*/  LDSM.16.MT88.4 R52, [R197+0x19000] ;  /* 0x01900000c534783b */ /* 0x000fe60000004200 */
[----:B------:R-:W-:Y:S01]  /*18a90*/  MOV R136, R107 ;  /* 0x0000006b00887202 */ /* 0x000fe20000000f00 */
[----:B------:R-:W-:Y:S01]  /*18aa0*/  IMAD.MOV.U32 R137, RZ, RZ, R106 ;  /* 0x000000ffff897224 */ /* 0x000fe200078e006a */
[----:B------:R-:W-:Y:S01]  /*18ab0*/  MOV R139, R104 ;  /* 0x00000068008b7202 */ /* 0x000fe20000000f00 */
[----:B------:R-:W-:Y:S01]  /*18ac0*/  IMAD.MOV.U32 R138, RZ, RZ, R105 ;  /* 0x000000ffff8a7224 */ /* 0x000fe200078e0069 */
[----:B------:R1:W5:Y:S01]  /*18ad0*/  LDL.LU R217, [R1+0x19c] ;  /* 0x00019c0001d97983 */ /* 0x0003620000300800 */
[C---:B--2---:R-:W-:Y:S03]  /*18ae0*/  HMMA.16816.F32.BF16 R104, R4.reuse, R18, R40 ;  /* 0x000000120468723c */ /* 0x044fe60000041828 */
[----:B------:R-:W2:Y:S01]  /*18af0*/  LDSM.16.MT88.4 R40, [R198+0x1b000] ;  /* 0x01b00000c628783b */ /* 0x000ea20000004200 */
[----:B------:R-:W-:Y:S01]  /*18b00*/  IMAD.MOV.U32 R124, RZ, RZ, R48 ;  /* 0x000000ffff7c7224 */ /* 0x000fe200078e0030 */
[----:B------:R-:W-:Y:S01]  /*18b10*/  MOV R126, R50 ;  /* 0x00000032007e7202 */ /* 0x000fe20000000f00 */
[----:B---3--:R-:W-:Y:S01]  /*18b20*/  HMMA.16816.F32.BF16 R56, R4, R26, R56 ;  /* 0x0000001a0438723c */ /* 0x008fe20000041838 */
[----:B------:R-:W-:Y:S01]  /*18b30*/  IMAD.MOV.U32 R125, RZ, RZ, R49 ;  /* 0x000000ffff7d7224 */ /* 0x000fe200078e0031 */
[----:B------:R1:W5:Y:S01]  /*18b40*/  LDL.LU R216, [R1+0x198] ;  /* 0x0001980001d87983 */ /* 0x0003620000300800 */
[----:B------:R-:W-:-:S03]  /*18b50*/  IMAD.MOV.U32 R187, RZ, RZ, R37 ;  /* 0x000000ffffbb7224 */ /* 0x000fc600078e0025 */
[----:B------:R-:W3:Y:S01]  /*18b60*/  LDSM.16.MT88.4 R48, [R196+0x1b000] ;  /* 0x01b00000c430783b */ /* 0x000ee20000004200 */
[----:B------:R-:W-:Y:S01]  /*18b70*/  MOV R26, R128 ;  /* 0x00000080001a7202 */ /* 0x000fe20000000f00 */
[----:B------:R-:W-:Y:S01]  /*18b80*/  IMAD.MOV.U32 R27, RZ, RZ, R129 ;  /* 0x000000ffff1b7224 */ /* 0x000fe200078e0081 */
[----:B------:R-:W-:Y:S01]  /*18b90*/  MOV R129, R39 ;  /* 0x0000002700817202 */ /* 0x000fe20000000f00 */
[----:B------:R-:W-:Y:S01]  /*18ba0*/  IMAD.MOV.U32 R128, RZ, RZ, R38 ;  /* 0x000000ffff807224 */ /* 0x000fe200078e0026 */
[C---:B------:R-:W-:Y:S01]  /*18bb0*/  HMMA.16816.F32.BF16 R148, R4.reuse, R16, R32 ;  /* 0x000000100494723c */ /* 0x040fe20000041820 */
[----:B------:R-:W1:Y:S01]  /*18bc0*/  LDSM.16.MT88.4 R36, [R197+0x1b000] ;  /* 0x01b00000c524783b */ /* 0x000e620000004200 */
[----:B------:R-:W-:Y:S02]  /*18bd0*/  IMAD.MOV.U32 R184, RZ, RZ, R130 ;  /* 0x000000ffffb87224 */ /* 0x000fe400078e0082 */
[----:B------:R-:W-:Y:S01]  /*18be0*/  IMAD.MOV.U32 R185, RZ, RZ, R131 ;  /* 0x000000ffffb97224 */ /* 0x000fe200078e0083 */
[----:B------:R-:W1:Y:S01]  /*18bf0*/  LDSM.16.MT88.4 R32, [R171+0x1d000] ;  /* 0x01d00000ab20783b */ /* 0x000e620000004200 */
[C---:B----4-:R-:W-:Y:S06]  /*18c00*/  HMMA.16816.F32.BF16 R16, R4.reuse, R44, R124 ;  /* 0x0000002c0410723c */ /* 0x050fec000004187c */
[----:B--2---:R-:W-:Y:S01]  /*18c10*/  HMMA.16816.F32.BF16 R136, R4, R42, R136 ;  /* 0x0000002a0488723c */ /* 0x004fe20000041888 */
[----:B------:R-:W-:Y:S01]  /*18c20*/  IMAD.MOV.U32 R130, RZ, RZ, R251 ;  /* 0x000000ffff827224 */ /* 0x000fe200078e00fb */
[----:B------:R2:W5:-:S15]  /*18c30*/  LDL.LU R215, [R1+0x194] ;  /* 0x0001940001d77983 */ /* 0x00055e0000300800 */
[----:B------:R-:W-:-:S01]  /*18c40*/  NOP ;  /* 0x0000000000007918 */ /* 0x000fc20000000000 */
[----:B------:R-:W-:Y:S01]  /*18c50*/  MOV R127, R16 ;  /* 0x00000010007f7202 */ /* 0x000fe20000000f00 */
[----:B------:R-:W-:Y:S01]  /*18c60*/  IMAD.MOV.U32 R126, RZ, RZ, R17 ;  /* 0x000000ffff7e7224 */ /* 0x000fe200078e0011 */
[----:B------:R-:W-:Y:S01]  /*18c70*/  MOV R124, R19 ;  /* 0x00000013007c7202 */ /* 0x000fe20000000f00 */
[----:B------:R-:W-:Y:S02]  /*18c80*/  IMAD.MOV.U32 R125, RZ, RZ, R18 ;  /* 0x000000ffff7d7224 */ /* 0x000fe400078e0012 */
[----:B------:R-:W-:Y:S01]  /*18c90*/  IMAD.MOV.U32 R179, RZ, RZ, R135 ;  /* 0x000000ffffb37224 */ /* 0x000fe200078e0087 */
[C---:B------:R-:W-:Y:S06]  /*18ca0*/  HMMA.16816.F32.BF16 R16, R4.reuse, R46, R184 ;  /* 0x0000002e0410723c */ /* 0x040fec00000418b8 */
[C---:B---3--:R-:W-:Y:S01]  /*18cb0*/  HMMA.16816.F32.BF16 R160, R4.reuse, R50, R160 ;  /* 0x0000003204a0723c */ /* 0x048fe200000418a0 */
[----:B------:R-:W-:Y:S01]  /*18cc0*/  IMAD.MOV.U32 R131, RZ, RZ, R250 ;  /* 0x000000ffff837224 */ /* 0x000fe200078e00fa */
[----:B------:R2:W5:Y:S04]  /*18cd0*/  LDL.LU R214, [R1+0x190] ;  /* 0x0001900001d67983 */ /* 0x0005680000300800 */
[----:B------:R-:W-:Y:S01]  /*18ce0*/  HMMA.16816.F32.BF16 R164, R4, R24, R140 ;  /* 0x0000001804a4723c */ /* 0x000fe2000004188c */
[----:B------:R2:W5:Y:S01]  /*18cf0*/  LDL.LU R213, [R1+0x18c] ;  /* 0x00018c0001d57983 */ /* 0x0005620000300800 */
[----:B------:R-:W-:Y:S01]  /*18d00*/  IMAD.MOV.U32 R0, RZ, RZ, R136 ;  /* 0x000000ffff007224 */ /* 0x000fe200078e0088 */
[----:B------:R-:W-:Y:S01]  /*18d10*/  MOV R251, R137 ;  /* 0x0000008900fb7202 */ /* 0x000fe20000000f00 */
[----:B------:R-:W-:Y:S01]  /*18d20*/  IMAD.MOV.U32 R43, RZ, RZ, R138 ;  /* 0x000000ffff2b7224 */ /* 0x000fe200078e008a */
[----:B------:R2:W5:Y:S01]  /*18d30*/  LDL.LU R212, [R1+0x188] ;  /* 0x0001880001d47983 */ /* 0x0005620000300800 */
[----:B------:R-:W-:-:S02]  /*18d40*/  IMAD.MOV.U32 R42, RZ, RZ, R139 ;  /* 0x000000ffff2a7224 */ /* 0x000fc400078e008b */
[C---:B-1----:R-:W-:Y:S01]  /*18d50*/  HMMA.16816.F32.BF16 R136, R4.reuse, R36, R188 ;  /* 0x000000240488723c */ /* 0x042fe200000418bc */
[----:B------:R-:W-:Y:S01]  /*18d60*/  IMAD.MOV.U32 R24, RZ, RZ, R194 ;  /* 0x000000ffff187224 */ /* 0x000fe200078e00c2 */
[----:B------:R2:W5:Y:S01]  /*18d70*/  LDL.LU R211, [R1+0x184] ;  /* 0x0001840001d37983 */ /* 0x0005620000300800 */
        /* <DEDUP_REMOVED lines=9> */
[C---:B------:R-:W-:Y:S01]  /*18e10*/  HMMA.16816.F32.BF16 R16, R4.reuse, R48, R128 ;  /* 0x000000300410723c */ /* 0x040fe20000041880 */
[----:B------:R-:W-:Y:S05]  /*18e20*/  LDSM.16.MT88.4 R44, [R196+0x1f000] ;  /* 0x01f00000c42c783b */ /* 0x000fea0000004200 */
[C---:B------:R-:W-:Y:S01]  /*18e30*/  HMMA.16816.F32.BF16 R140, R4.reuse, R52, R240 ;  /* 0x00000034048c723c */ /* 0x040fe200000418f0 */
[----:B------:R-:W-:Y:S01]  /*18e40*/  IMAD.MOV.U32 R49, RZ, RZ, R162 ;  /* 0x000000ffff317224 */ /* 0x000fe200078e00a2 */
[----:B------:R-:W-:Y:S01]  /*18e50*/  MOV R48, R163 ;  /* 0x000000a300307202 */ /* 0x000fe20000000f00 */
[----:B------:R-:W-:Y:S01]  /*18e60*/  IMAD.MOV.U32 R37, RZ, RZ, R0 ;  /* 0x000000ffff257224 */ /* 0x000fe200078e0000 */
[----:B------:R2:W5:Y:S02]  /*18e70*/  LDL.LU R210, [R1+0x180] ;  /* 0x0001800001d27983 */ /* 0x0005640000300800 */
[C---:B------:R-:W-:Y:S01]  /*18e80*/  HMMA.16816.F32.BF16 R160, R4.reuse, R40, R176 ;  /* 0x0000002804a0723c */ /* 0x040fe200000418b0 */
[----:B------:R-:W-:Y:S01]  /*18e90*/  MOV R11, R137 ;  /* 0x00000089000b7202 */ /* 0x000fe20000000f00 */
[----:B------:R-:W-:Y:S01]  /*18ea0*/  IMAD.MOV.U32 R10, RZ, RZ, R138 ;  /* 0x000000ffff0a7224 */ /* 0x000fe200078e008a */
[----:B------:R-:W-:Y:S01]  /*18eb0*/  MOV R36, R139 ;  /* 0x0000008b00247202 */ /* 0x000fe20000000f00 */
[----:B------:R-:W-:Y:S01]  /*18ec0*/  IMAD.MOV.U32 R2, RZ, RZ, R136 ;  /* 0x000000ffff027224 */ /* 0x000fe200078e0088 */
[----:B------:R2:W5:Y:S01]  /*18ed0*/  LDL.LU R209, [R1+0x17c] ;  /* 0x00017c0001d17983 */ /* 0x0005620000300800 */
[C---:B------:R-:W-:Y:S06]  /*18ee0*/  HMMA.16816.F32.BF16 R136, R4.reuse, R38, R180 ;  /* 0x000000260488723c */ /* 0x040fec00000418b4 */
[C---:B------:R-:W-:Y:S01]  /*18ef0*/  HMMA.16816.F32.BF16 R52, R4.reuse, R54, R24 ;  /* 0x000000360434723c */ /* 0x040fe20000041818 */
[----:B------:R-:W1:Y:S05]  /*18f00*/  LDSM.16.MT88.4 R24, [R198+0x1d000] ;  /* 0x01d00000c618783b */ /* 0x000e6a0000004200 */
[----:B------:R-:W-:Y:S01]  /*18f10*/  HMMA.16816.F32.BF16 R188, R4, R30, R96 ;  /* 0x0000001e04bc723c */ /* 0x000fe20000041860 */
[----:B------:R-:W-:Y:S01]  /*18f20*/  IMAD.MOV.U32 R0, RZ, RZ, R175 ;  /* 0x000000ffff007224 */ /* 0x000fe200078e00af */
[----:B------:R2:W5:Y:S04]  /*18f30*/  LDL.LU R208, [R1+0x178] ;  /* 0x0001780001d07983 */ /* 0x0005680000300800 */
[----:B------:R-:W-:Y:S01]  /*18f40*/  IMAD.MOV.U32 R223, RZ, RZ, R160 ;  /* 0x000000ffffdf7224 */ /* 0x000fe200078e00a0 */
[----:B------:R-:W-:Y:S01]  /*18f50*/  MOV R41, R162 ;  /* 0x000000a200297202 */ /* 0x000fe20000000f00 */
[----:B------:R-:W-:-:S04]  /*18f60*/  IMAD.MOV.U32 R222, RZ, RZ, R161 ;  /* 0x000000ffffde7224 */ /* 0x000fc800078e00a1 */
[----:B------:R-:W-:Y:S01]  /*18f70*/  MOV R3, R136 ;  /* 0x0000008800037202 */ /* 0x000fe20000000f00 */
[----:B------:R-:W-:Y:S01]  /*18f80*/  IMAD.MOV.U32 R161, RZ, RZ, R138 ;  /* 0x000000ffffa17224 */ /* 0x000fe200078e008a */
[----:B------:R-:W-:Y:S01]  /*18f90*/  MOV R162, R137 ;  /* 0x0000008900a27202 */ /* 0x000fe20000000f00 */
[----:B------:R-:W-:Y:S01]  /*18fa0*/  IMAD.MOV.U32 R160, RZ, RZ, R139 ;  /* 0x000000ffffa07224 */ /* 0x000fe200078e008b */
[----:B------:R-:W-:Y:S01]  /*18fb0*/  MOV R99, R2 ;  /* 0x0000000200637202 */ /* 0x000fe20000000f00 */
[----:B------:R-:W-:Y:S01]  /*18fc0*/  HMMA.16816.F32.BF16 R136, R4, R32, R152 ;  /* 0x000000200488723c */ /* 0x000fe20000041898 */
[----:B------:R-:W-:-:S05]  /*18fd0*/  LOP3.LUT R2, R9, R200, R14, 0x96, !PT ;  /* 0x000000c809027212 */ /* 0x000fca00078e960e */
[----:B------:R-:W-:Y:S01]  /*18fe0*/  HMMA.16816.F32.BF16 R240, R4, R28, R116 ;  /* 0x0000001c04f0723c */ /* 0x000fe20000041874 */
[----:B------:R-:W-:Y:S01]  /*18ff0*/  IMAD.MOV.U32 R38, RZ, RZ, R11 ;  /* 0x000000ffff267224 */ /* 0x000fe200078e000b */
[----:B------:R2:W5:Y:S01]  /*19000*/  LDL.LU R207, [R1+0x174] ;  /* 0x0001740001cf7983 */ /* 0x0005620000300800 */
[----:B------:R-:W-:-:S03]  /*19010*/  IMAD.MOV.U32 R39, RZ, RZ, R10 ;  /* 0x000000ffff277224 */ /* 0x000fc600078e000a */
[----:B------:R2:W5:Y:S01]  /*19020*/  LDL.LU R206, [R1+0x170] ;  /* 0x0001700001ce7983 */ /* 0x0005620000300800 */
[----:B------:R-:W-:Y:S02]  /*19030*/  IMAD.MOV.U32 R119, RZ, RZ, R3 ;  /* 0x000000ffff777224 */ /* 0x000fe400078e0003 */
[----:B------:R-:W-:Y:S01]  /*19040*/  IMAD.WIDE.U32 R2, R2, -0x2daee0ad, RZ ;  /* 0xd2511f5302027825 */ /* 0x000fe200078e00ff */
[----:B------:R2:W5:Y:S04]  /*19050*/  LDL.LU R204, [R1+0x16c] ;  /* 0x00016c0001cc7983 */ /* 0x0005680000300800 */
[----:B------:R-:W-:Y:S01]  /*19060*/  LOP3.LUT R0, R3, R0, R12, 0x96, !PT ;  /* 0x0000000003007212 */ /* 0x000fe200078e960c */
[----:B-1----:R-:W-:Y:S01]  /*19070*/  HMMA.16816.F32.BF16 R184, R4, R24, R88 ;  /* 0x0000001804b8723c */ /* 0x002fe20000041858 */
[----:B------:R-:W-:Y:S01]  /*19080*/  LOP3.LUT R3, R2, 0xffff, RZ, 0xc0, !PT ;  /* 0x0000ffff02037812 */ /* 0x000fe200078ec0ff */
[----:B------:R2:W5:Y:S01]  /*19090*/  LDL.LU R203, [R1+0x168] ;  /* 0x0001680001cb7983 */ /* 0x0005620000300800 */
[----:B------:R-:W-:Y:S01]  /*190a0*/  IMAD.MOV.U32 R11, RZ, RZ, R138 ;  /* 0x000000ffff0b7224 */ /* 0x000fe200078e008a */
[----:B------:R-:W-:-:S02]  /*190b0*/  LOP3.LUT R8, R0, 0xffff, RZ, 0xc0, !PT ;  /* 0x0000ffff00087812 */ /* 0x000fc400078ec0ff */
[--C-:B------:R-:W-:Y:S01]  /*190c0*/  SHF.R.U32.HI R9, RZ, 0x10, R0.reuse ;  /* 0x00000010ff097819 */ /* 0x100fe20000011600 */
[----:B------:R-:W-:Y:S01]  /*190d0*/  IMAD.MOV.U32 R89, RZ, RZ, R11 ;  /* 0x000000ffff597224 */ /* 0x000fe200078e000b */
[----:B------:R-:W-:Y:S01]  /*190e0*/  LOP3.LUT R14, R0, 0xff, RZ, 0xc0, !PT ;  /* 0x000000ff000e7812 */ /* 0x000fe200078ec0ff */
[----:B------:R-:W-:Y:S01]  /*190f0*/  IMAD.MOV.U32 R128, RZ, RZ, R137 ;  /* 0x000000ffff807224 */ /* 0x000fe200078e0089 */
[----:B------:R-:W-:Y:S01]  /*19100*/  SHF.R.U32.HI R13, RZ, 0x18, R0 ;  /* 0x00000018ff0d7819 */ /* 0x000fe20000011600 */
[----:B------:R2:W5:Y:S01]  /*19110*/  LDL.LU R202, [R1+0x164] ;  /* 0x0001640001ca7983 */ /* 0x0005620000300800 */
[----:B------:R-:W-:Y:S02]  /*19120*/  MOV R10, R139 ;  /* 0x0000008b000a7202 */ /* 0x000fe40000000f00 */
[----:B------:R-:W-:Y:S01]  /*19130*/  LOP3.LUT R11, R2, 0xff, RZ, 0xc0, !PT ;  /* 0x000000ff020b7812 */ /* 0x000fe200078ec0ff */
[----:B------:R2:W5:Y:S01]  /*19140*/  LDL.LU R201, [R1+0x160] ;  /* 0x0001600001c97983 */ /* 0x0005620000300800 */
[----:B------:R-:W-:-:S02]  /*19150*/  SHF.R.U32.HI R0, RZ, 0x8, R3 ;  /* 0x00000008ff007819 */ /* 0x000fc40000011603 */
[----:B------:R-:W-:Y:S01]  /*19160*/  SHF.R.U32.HI R3, RZ, 0x8, R8 ;  /* 0x00000008ff037819 */ /* 0x000fe20000011608 */
[C---:B------:R-:W-:Y:S01]  /*19170*/  HMMA.16816.F32.BF16 R176, R4.reuse, R22, R76 ;  /* 0x0000001604b0723c */ /* 0x040fe2000004184c */
[----:B------:R-:W-:Y:S01]  /*19180*/  LOP3.LUT R8, R9, 0xff, RZ, 0xc0, !PT ;  /* 0x000000ff09087812 */ /* 0x000fe200078ec0ff */
[----:B------:R-:W-:Y:S01]  /*19190*/  IMAD.MOV.U32 R250, RZ, RZ, R16 ;  /* 0x000000fffffa7224 */ /* 0x000fe200078e0010 */
[----:B------:R-:W-:Y:S01]  /*191a0*/  MOV R90, R10 ;  /* 0x0000000a005a7202 */ /* 0x000fe20000000f00 */
[----:B------:R-:W-:Y:S01]  /*191b0*/  IMAD.MOV.U32 R131, RZ, RZ, R18 ;  /* 0x000000ffff837224 */ /* 0x000fe200078e0012 */
[----:B------:R-:W-:Y:S01]  /*191c0*/  PRMT R9, R11, 0x5410, R0 ;  /* 0x000054100b097816 */ /* 0x000fe20000000000 */
[----:B------:R-:W-:Y:S01]  /*191d0*/  IMAD.MOV.U32 R130, RZ, RZ, R19 ;  /* 0x000000ffff827224 */ /* 0x000fe200078e0013 */
[--C-:B------:R-:W-:Y:S02]  /*191e0*/  SHF.R.U32.HI R10, RZ, 0x10, R2.reuse ;  /* 0x00000010ff0a7819 */ /* 0x100fe40000011602 */
[----:B------:R-:W-:Y:S01]  /*191f0*/  MOV R238, R17 ;  /* 0x0000001100ee7202 */ /* 0x000fe20000000f00 */
[----:B------:R-:W-:Y:S01]  /*19200*/  HMMA.16816.F32.BF16 R32, R4, R34, R144 ;  /* 0x000000220420723c */ /* 0x000fe20000041890 */
[----:B------:R-:W-:Y:S01]  /*19210*/  SHF.R.U32.HI R12, RZ, 0x18, R2 ;  /* 0x00000018ff0c7819 */ /* 0x000fe20000011602 */
[----:B------:R-:W-:Y:S01]  /*19220*/  LDSM.16.MT88.4 R152, [R196+0x19800] ;  /* 0x01980000c498783b */ /* 0x000fe20000004200 */
[----:B------:R-:W-:-:S02]  /*19230*/  PRMT R0, R14, 0x5410, R3 ;  /* 0x000054100e007816 */ /* 0x000fc40000000003 */
[----:B------:R-:W-:Y:S02]  /*19240*/  PRMT R2, R8, 0x5410, R13 ;  /* 0x0000541008027816 */ /* 0x000fe4000000000d */
[----:B------:R-:W-:Y:S01]  /*19250*/  MOV R129, R136 ;  /* 0x0000008800817202 */ /* 0x000fe20000000f00 */
[----:B------:R-:W-:Y:S01]  /*19260*/  IMAD.MOV.U32 R88, RZ, RZ, R128 ;  /* 0x000000ffff587224 */ /* 0x000fe200078e0080 */
[--C-:B------:R-:W-:Y:S01]  /*19270*/  HSET2.LE.AND R0, R0, R134.reuse, PT ;  /* 0x0000008600007233 */ /* 0x100fe20003803000 */
[----:B------:R2:W5:Y:S01]  /*19280*/  LDL.LU R200, [R1+0x15c] ;  /* 0x00015c0001c87983 */ /* 0x0005620000300800 */
[----:B------:R-:W-:Y:S02]  /*19290*/  HSET2.LE.AND R2, R2, R134, PT ;  /* 0x0000008602027233 */ /* 0x000fe40003803000 */
[----:B------:R-:W-:Y:S01]  /*192a0*/  MOV R79, R129 ;  /* 0x00000081004f7202 */ /* 0x000fe20000000f00 */
[----:B------:R-:W1:Y:S01]  /*192b0*/  LDSM.16.MT88.4 R16, [R171+0x1f000] ;  /* 0x01f00000ab10783b */ /* 0x000e620000004200 */
[----:B------:R-:W-:-:S02]  /*192c0*/  LOP3.LUT R128, R199, R0, RZ, 0xc0, !PT ;  /* 0x00000000c7807212 */ /* 0x000fc400078ec0ff */
[----:B------:R-:W-:Y:S01]  /*192d0*/  LOP3.LUT R129, R170, R2, RZ, 0xc0, !PT ;  /* 0x00000002aa817212 */ /* 0x000fe200078ec0ff */
[----:B------:R2:W5:Y:S04]  /*192e0*/  LDL.LU R199, [R1+0x158] ;  /* 0x0001580001c77983 */ /* 0x0005680000300800 */
[----:B------:R2:W5:Y:S02]  /*192f0*/  LDL.LU R170, [R1+0x154] ;  /* 0x0001540001aa7983 */ /* 0x0005640000300800 */
[----:B------:R-:W-:Y:S01]  /*19300*/  IMAD.MOV.U32 R139, RZ, RZ, R32 ;  /* 0x000000ffff8b7224 */ /* 0x000fe200078e0020 */
[----:B------:R-:W-:Y:S01]  /*19310*/  MOV R137, R34 ;  /* 0x0000002200897202 */ /* 0x000fe20000000f00 */
[----:B------:R-:W-:Y:S01]  /*19320*/  IMAD.MOV.U32 R138, RZ, RZ, R33 ;  /* 0x000000ffff8a7224 */ /* 0x000fe200078e0021 */
[----:B------:R-:W-:Y:S01]  /*19330*/  MOV R117, R161 ;  /* 0x000000a100757202 */ /* 0x000fe20000000f00 */
[----:B------:R-:W-:Y:S01]  /*19340*/  IMAD.MOV.U32 R136, RZ, RZ, R35 ;  /* 0x000000ffff887224 */ /* 0x000fe200078e0023 */
[----:B------:R-:W-:Y:S01]  /*19350*/  LDSM.16.MT88.4 R28, [R198+0x1f000] ;  /* 0x01f00000c61c783b */ /* 0x000fe20000004200 */
[----:B------:R-:W-:-:S02]  /*19360*/  IMAD.MOV.U32 R40, RZ, RZ, R163 ;  /* 0x000000ffff287224 */ /* 0x000fc400078e00a3 */
[----:B------:R-:W-:Y:S01]  /*19370*/  IMAD.MOV.U32 R116, RZ, RZ, R162 ;  /* 0x000000ffff747224 */ /* 0x000fe200078e00a2 */
[----:B------:R-:W-:Y:S01]  /*19380*/  LDSM.16.MT88.4 R144, [R198+0x19800] ;  /* 0x01980000c690783b */ /* 0x000fe20000004200 */
[----:B------:R-:W-:-:S03]  /*19390*/  IMAD.MOV.U32 R118, RZ, RZ, R160 ;  /* 0x000000ffff767224 */ /* 0x000fc600078e00a0 */
[----:B------:R-:W-:Y:S01]  /*193a0*/  LDSM.16.MT88.4 R160, [R171+0x19800] ;  /* 0x01980000aba0783b */ /* 0x000fe20000004200 */
[C---:B-1----:R-:W-:Y:S06]  /*193b0*/  HMMA.16816.F32.BF16 R172, R4.reuse, R16, R72 ;  /* 0x0000001004ac723c */ /* 0x042fec0000041848 */
[----:B------:R-:W-:Y:S01]  /*193c0*/  HMMA.16816.F32.BF16 R32, R4, R18, R68 ;  /* 0x000000120420723c */ /* 0x000fe20000041844 */
[----:B------:R-:W1:Y:S01]  /*193d0*/  LDSM.16.MT88.4 R16, [R197+0x1f000] ;  /* 0x01f00000c510783b */ /* 0x000e620000004200 */
[----:B------:R-:W-:Y:S02]  /*193e0*/  LOP3.LUT R8, R10, 0xff, RZ, 0xc0, !PT ;  /* 0x000000ff0a087812 */ /* 0x000fe400078ec0ff */
[----:B------:R-:W-:-:S02]  /*193f0*/  HSET2.LE.AND R3, R9, R134, PT ;  /* 0x0000008609037233 */ /* 0x000fc40003803000 */
[C---:B------:R-:W-:Y:S01]  /*19400*/  HMMA.16816.F32.BF16 R180, R4.reuse, R26, R92 ;  /* 0x0000001a04b4723c */ /* 0x040fe2000004185c */
[----:B------:R-:W-:Y:S01]  /*19410*/  PRMT R8, R8, 0x5410, R12 ;  /* 0x0000541008087816 */ /* 0x000fe2000000000c */
[----:B------:R-:W-:Y:S01]  /*19420*/  IMAD.MOV.U32 R96, RZ, RZ, R116 ;  /* 0x000000ffff607224 */ /* 0x000fe200078e0074 */
[----:B------:R-:W-:Y:S01]  /*19430*/  MOV R98, R118 ;  /* 0x0000007600627202 */ /* 0x000fe20000000f00 */
[----:B------:R-:W-:Y:S02]  /*19440*/  IMAD.MOV.U32 R97, RZ, RZ, R117 ;  /* 0x000000ffff617224 */ /* 0x000fe400078e0075 */
[----:B------:R-:W-:Y:S01]  /*19450*/  IMAD.MOV.U32 R91, RZ, RZ, R119 ;  /* 0x000000ffff5b7224 */ /* 0x000fe200078e0077 */
[----:B------:R-:W-:Y:S01]  /*19460*/  HSET2.LE.AND R8, R8, R134, PT ;  /* 0x0000008608087233 */ /* 0x000fe20003803000 */
[C---:B------:R-:W-:Y:S01]  /*19470*/  HMMA.16816.F32.BF16 R92, R4.reuse, R20, R84 ;  /* 0x00000014045c723c */ /* 0x040fe20000041854 */
[----:B------:R-:W-:Y:S01]  /*19480*/  MOV R14, R43 ;  /* 0x0000002b000e7202 */ /* 0x000fe20000000f00 */
[----:B------:R-:W-:Y:S01]  /*19490*/  IMAD.MOV.U32 R15, RZ, RZ, R42 ;  /* 0x000000ffff0f7224 */ /* 0x000fe200078e002a */
[----:B------:R-:W-:Y:S01]  /*194a0*/  MOV R11, R40 ;  /* 0x00000028000b7202 */ /* 0x000fe20000000f00 */
[----:B------:R-:W-:Y:S01]  /*194b0*/  IMAD.MOV.U32 R76, RZ, RZ, R79 ;  /* 0x000000ffff4c7224 */ /* 0x000fe200078e004f */
[----:B------:R-:W-:Y:S01]  /*194c0*/  LDSM.16.MT88.4 R72, [R171+0x1d800] ;  /* 0x01d80000ab48783b */ /* 0x000fe20000004200 */
[----:B------:R-:W-:Y:S01]  /*194d0*/  HMMA.16816.F32.BF16 R20, R4, R46, R80 ;  /* 0x0000002e0414723c */ /* 0x000fe20000041850 */
[----:B------:R-:W-:-:S06]  /*194e0*/  IMAD.MOV.U32 R12, RZ, RZ, R37 ;  /* 0x000000ffff0c7224 */ /* 0x000fcc00078e0025 */
[----:B------:R-:W-:Y:S01]  /*194f0*/  IMAD.MOV.U32 R46, RZ, RZ, R131 ;  /* 0x000000ffff2e7224 */ /* 0x000fe200078e0083 */
[----:B------:R-:W-:Y:S01]  /*19500*/  LOP3.LUT R131, R245, R8, RZ, 0xc0, !PT ;  /* 0x00000008f5837212 */ /* 0x000fe200078ec0ff */
[----:B------:R-:W-:Y:S01]  /*19510*/  IMAD.MOV.U32 R47, RZ, RZ, R130 ;  /* 0x000000ffff2f7224 */ /* 0x000fe200078e0082 */
[----:B------:R-:W-:Y:S01]  /*19520*/  LOP3.LUT R130, R244, R3, RZ, 0xc0, !PT ;  /* 0x00000003f4827212 */ /* 0x000fe200078ec0ff */
[----:B------:R-:W-:Y:S01]  /*19530*/  HMMA.16816.F32.BF16 R24, R4, R44, R60 ;  /* 0x0000002c0418723c */ /* 0x000fe2000004183c */
[----:B------:R-:W-:Y:S01]  /*19540*/  IMAD.MOV.U32 R37, RZ, RZ, R126 ;  /* 0x000000ffff257224 */ /* 0x000fe200078e007e */
[----:B------:R-:W-:Y:S01]  /*19550*/  MOV R85, R138 ;  /* 0x0000008a00557202 */ /* 0x000fe20000000f00 */
[----:B------:R-:W-:Y:S02]  /*19560*/  IMAD.MOV.U32 R84, RZ, RZ, R139 ;  /* 0x000000ffff547224 */ /* 0x000fe400078e008b */
[----:B------:R-:W-:Y:S01]  /*19570*/  IMAD.MOV.U32 R10, RZ, RZ, R41 ;  /* 0x000000ffff0a7224 */ /* 0x000fe200078e0029 */
[C---:B------:R-:W-:Y:S01]  /*19580*/  HMMA.16816.F32.BF16 R156, R128.reuse, R152, R156 ;  /* 0x00000098809c723c */ /* 0x040fe2000004189c */
        /* <DEDUP_REMOVED lines=10> */
[C---:B-1----:R-:W-:Y:S01]  /*19630*/  HMMA.16816.F32.BF16 R124, R4.reuse, R16, R108 ;  /* 0x00000010047c723c */ /* 0x042fe2000004186c */
[----:B------:R-:W1:Y:S01]  /*19640*/  LDSM.16.MT88.4 R136, [R197+0x19800] ;  /* 0x01980000c588783b */ /* 0x000e620000004200 */
[----:B------:R-:W-:Y:S01]  /*19650*/  IMAD.MOV.U32 R77, RZ, RZ, R88 ;  /* 0x000000ffff4d7224 */ /* 0x000fe200078e0058 */
[----:B------:R-:W-:Y:S01]  /*19660*/  MOV R78, R89 ;  /* 0x00000059004e7202 */ /* 0x000fe20000000f00 */
[----:B------:R-:W-:Y:S01]  /*19670*/  IMAD.MOV.U32 R79, RZ, RZ, R90 ;  /* 0x000000ffff4f7224 */ /* 0x000fe200078e005a */
[----:B------:R-:W4:Y:S01]  /*19680*/  LDSM.16.MT88.4 R40, [R171+0x1b800] ;  /* 0x01b80000ab28783b */ /* 0x000f220000004200 */
[----:B------:R-:W-:Y:S01]  /*19690*/  HMMA.16816.F32.BF16 R116, R4, R28, R112 ;  /* 0x0000001c0474723c */ /* 0x000fe20000041870 */
[----:B------:R-:W-:Y:S01]  /*196a0*/  IMAD.MOV.U32 R108, RZ, RZ, R51 ;  /* 0x000000ffff6c7224 */ /* 0x000fe200078e0033 */
[----:B------:R-:W-:Y:S01]  /*196b0*/  MOV R109, R50 ;  /* 0x00000032006d7202 */ /* 0x000fe20000000f00 */
[----:B------:R-:W-:Y:S01]  /*196c0*/  IMAD.MOV.U32 R110, RZ, RZ, R49 ;  /* 0x000000ffff6e7224 */ /* 0x000fe200078e0031 */
[----:B------:R-:W-:Y:S01]  /*196d0*/  MOV R69, R96 ;  /* 0x0000006000457202 */ /* 0x000fe20000000f00 */
[----:B------:R-:W-:Y:S01]  /*196e0*/  IMAD.MOV.U32 R111, RZ, RZ, R48 ;  /* 0x000000ffff6f7224 */ /* 0x000fe200078e0030 */
[C---:B------:R-:W-:Y:S01]  /*196f0*/  HMMA.16816.F32.BF16 R164, R128.reuse, R160, R164 ;  /* 0x000000a080a4723c */ /* 0x040fe200000418a4 */
[----:B------:R-:W2:Y:S01]  /*19700*/  LDSM.16.MT88.4 R48, [R196+0x1b800] ;  /* 0x01b80000c430783b */ /* 0x000ea20000004200 */
[----:B------:R-:W-:Y:S01]  /*19710*/  IMAD.MOV.U32 R68, RZ, RZ, R91 ;  /* 0x000000ffff447224 */ /* 0x000fe200078e005b */
[----:B------:R-:W-:Y:S01]  /*19720*/  MOV R60, R99 ;  /* 0x00000063003c7202 */ /* 0x000fe20000000f00 */
[----:B------:R-:W-:Y:S01]  /*19730*/  IMAD.MOV.U32 R70, RZ, RZ, R97 ;  /* 0x000000ffff467224 */ /* 0x000fe200078e0061 */
[----:B------:R-:W-:Y:S01]  /*19740*/  LDSM.16.MT88.4 R80, [R196+0x1d800] ;  /* 0x01d80000c450783b */ /* 0x000fe20000004200 */
[----:B------:R-:W-:Y:S01]  /*19750*/  HMMA.16816.F32.BF16 R148, R128, R144, R148 ;  /* 0x000000908094723c */ /* 0x000fe20000041894 */
[----:B------:R-:W-:-:S02]  /*19760*/  IMAD.MOV.U32 R71, RZ, RZ, R98 ;  /* 0x000000ffff477224 */ /* 0x000fc400078e0062 */
[----:B------:R-:W-:Y:S03]  /*19770*/  LDSM.16.MT88.4 R88, [R198+0x1d800] ;  /* 0x01d80000c658783b */ /* 0x000fe60000004200 */
[----:B------:R-:W-:Y:S01]  /*19780*/  HMMA.16816.F32.BF16 R28, R4, R30, R120 ;  /* 0x0000001e041c723c */ /* 0x000fe20000041878 */
[----:B------:R-:W-:Y:S04]  /*19790*/  LDSM.16.MT88.4 R96, [R197+0x1d800] ;  /* 0x01d80000c560783b */ /* 0x000fe80000004200 */
[----:B------:R-:W-:Y:S01]  /*197a0*/  LDSM.16.MT88.4 R112, [R196+0x1f800] ;  /* 0x01f80000c470783b */ /* 0x000fe20000004200 */
[C---:B------:R-:W-:Y:S03]  /*197b0*/  HMMA.16816.F32.BF16 R160, R128.reuse, R162, R56 ;  /* 0x000000a280a0723c */ /* 0x040fe60000041838 */
[----:B------:R-:W2:Y:S03]  /*197c0*/  LDSM.16.MT88.4 R56, [R198+0x1b800] ;  /* 0x01b80000c638783b */ /* 0x000ea60000004200 */
[----:B------:R-:W-:Y:S01]  /*197d0*/  HMMA.16816.F32.BF16 R144, R128, R146, R104 ;  /* 0x000000928090723c */ /* 0x000fe20000041868 */
[----:B------:R-:W2:Y:S04]  /*197e0*/  LDSM.16.MT88.4 R104, [R171+0x1f800] ;  /* 0x01f80000ab68783b */ /* 0x000ea80000004200 */
[----:B------:R-:W2:Y:S01]  /*197f0*/  LDSM.16.MT88.4 R120, [R198+0x1f800] ;  /* 0x01f80000c678783b */ /* 0x000ea20000004200 */
[----:B------:R-:W-:Y:S03]  /*19800*/  HMMA.16816.F32.BF16 R16, R4, R18, R100 ;  /* 0x000000120410723c */ /* 0x000fe60000041864 */
        /* <DEDUP_REMOVED lines=10> */
[C---:B---3--:R-:W-:Y:S06]  /*198b0*/  HMMA.16816.F32.BF16 R60, R128.reuse, R64, R60 ;  /* 0x00000040803c723c */ /* 0x048fec000004183c */
[C---:B------:R-:W-:Y:S06]  /*198c0*/  HMMA.16816.F32.BF16 R64, R128.reuse, R66, R68 ;  /* 0x000000428040723c */ /* 0x040fec0000041844 */
[C---:B-1----:R-:W-:Y:S06]  /*198d0*/  HMMA.16816.F32.BF16 R140, R128.reuse, R136, R140 ;  /* 0x00000088808c723c */ /* 0x042fec000004188c */
        /* <DEDUP_REMOVED lines=24> */
[----:B------:R-:W-:-:S03]  /*19a60*/  IMAD.MOV.U32 R135, RZ, RZ, R239 ;  /* 0x000000ffff877224 */ /* 0x000fc600078e00ef */
[----:B------:R-:W-:-:S15]  /*19a70*/  IADD3.X R223, R193, -0x1, RZ, P0, !PT ;  /* 0xffffffffc1df7810 */ /* 0x000fde00007fe4ff */
[----:B------:R-:W-:-:S04]  /*19a80*/  NOP ;  /* 0x0000000000007918 */ /* 0x000fc80000000000 */
.L_x_2292:
[----:B------:R-:W2:Y:S02]  /*19a90*/  LDL R0, [R1+0xf4] ;  /* 0x0000f40001007983 */ /* 0x000ea40000100800 */
[----:B--2---:R-:W-:-:S13]  /*19aa0*/  ISETP.GT.AND P0, PT, R135, R0, PT ;  /* 0x000000008700720c */ /* 0x004fda0003f04270 */
[----:B------:R-:W-:Y:S05]  /*19ab0*/  @!P0 BRA `(.L_x_2301) ;  /* 0x00000068002c8947 */ /* 0x000fea0003800000 */
[----:B------:R-:W2:Y:S04]  /*19ac0*/  LDL.LU.64 R14, [R1+0x138] ;  /* 0x00013800010e7983 */ /* 0x000ea80000300a00 */
[----:B------:R-:W2:Y:S04]  /*19ad0*/  LDL.LU R0, [R1+0x144] ;  /* 0x0001440001007983 */ /* 0x000ea80000300800 */
[----:B------:R-:W3:Y:S04]  /*19ae0*/  LDL.LU.64 R12, [R1+0x130] ;  /* 0x00013000010c7983 */ /* 0x000ee80000300a00 */
[----:B------:R-:W3:Y:S04]  /*19af0*/  LDL.LU R2, [R1+0x12c] ;  /* 0x00012c0001027983 */ /* 0x000ee80000300800 */
[----:B------:R-:W4:Y:S04]  /*19b00*/  LDL.LU R10, [R1+0x150] ;  /* 0x00015000010a7983 */ /* 0x000f280000300800 */
[----:B------:R-:W4:Y:S04]  /*19b10*/  LDL.LU R3, [R1+0x148] ;  /* 0x0001480001037983 */ /* 0x000f280000300800 */
[----:B------:R-:W4:Y:S04]  /*19b20*/  LDL.LU R9, [R1+0x14c] ;  /* 0x00014c0001097983 */ /* 0x000f280000300800 */
[----:B------:R-:W4:Y:S04]  /*19b30*/  LDL.LU R5, [R1+0x140] ;  /* 0x0001400001057983 */ /* 0x000f280000300800 */
[----:B------:R-:W2:Y:S04]  /*19b40*/  LDL R8, [R1+0x8c] ;  /* 0x00008c0001087983 */ /* 0x000ea80000100800 */
[----:B------:R-:W4:Y:S01]  /*19b50*/  LDL.LU R7, [R1+0x128] ;  /* 0x0001280001077983 */ /* 0x000f220000300800 */
[----:B-----5:R-:W-:-:S02]  /*19b60*/  IMAD.MOV.U32 R134, RZ, RZ, R132 ;  /* 0x000000ffff867224 */ /* 0x020fc400078e0084 */
[----:B------:R-:W-:Y:S01]  /*19b70*/  IMAD.MOV.U32 R245, RZ, RZ, RZ ;  /* 0x000000fffff57224 */ /* 0x000fe200078e00ff */
[----:B------:R-:W1:Y:S01]  /*19b80*/  S2R R6, SR_TID.X ;  /* 0x0000000000067919 */ /* 0x000e620000002100 */
[-C--:B--2---:R-:W-:Y:S02]  /*19b90*/  IADD3 R0, P3, P2, R0, R8.reuse, R14 ;  /* 0x0000000800007210 */ /* 0x084fe40007a7e00e */
[----:B------:R-:W-:Y:S02]  /*19ba0*/  SHF.R.S32.HI R4, RZ, 0x1f, R8 ;  /* 0x0000001fff047819 */ /* 0x000fe40000011408 */
[----:B---3--:R-:W-:Y:S02]  /*19bb0*/  IADD3 R2, P1, P0, R2, R8, R12 ;  /* 0x0000000802027210 */ /* 0x008fe4000783e00c */
[-C--:B----4-:R-:W-:Y:S02]  /*19bc0*/  IADD3.X R3, R3, R4.reuse, R10, P3, P2 ;  /* 0x0000000403037210 */ /* 0x090fe40001fe440a */
[----:B------:R-:W-:-:S02]  /*19bd0*/  IADD3.X R4, R5, R4, R9, P1, P0 ;  /* 0x0000000405047210 */ /* 0x000fc40000fe0409 */
[----:B------:R-:W-:Y:S02]  /*19be0*/  LEA R9, P1, R0, R246, 0x1 ;  /* 0x000000f600097211 */ /* 0x000fe400078208ff */
[----:B------:R-:W-:Y:S02]  /*19bf0*/  LEA R10, P0, R2, R248, 0x1 ;  /* 0x000000f8020a7211 */ /* 0x000fe400078008ff */
[----:B-1----:R-:W-:Y:S01]  /*19c00*/  SHF.R.S32.HI R5, RZ, 0x1f, R6 ;  /* 0x0000001fff057819 */ /* 0x002fe20000011406 */
[----:B------:R1:W-:Y:S01]  /*19c10*/  STL [R1+0xa4], R9 ;  /* 0x0000a40901007387 */ /* 0x0003e20000100800 */
[----:B------:R-:W-:-:S03]  /*19c20*/  ISETP.GE.AND P2, PT, R8, R229, PT ;  /* 0x000000e50800720c */ /* 0x000fc60003f46270 */
[----:B------:R-:W-:Y:S01]  /*19c30*/  STL [R1+0xa0], R10 ;  /* 0x0000a00a01007387 */ /* 0x000fe20000100800 */
[----:B-1----:R-:W-:Y:S02]  /*19c40*/  LEA.HI.X R9, R0, R247, R3, 0x1, P1 ;  /* 0x000000f700097211 */ /* 0x002fe400008f0c03 */
[----:B------:R-:W-:Y:S02]  /*19c50*/  LEA.HI.X R3, R2, R249, R4, 0x1, P0 ;  /* 0x000000f902037211 */ /* 0x000fe400000f0c04 */
[----:B------:R-:W-:Y:S01]  /*19c60*/  SHF.R.S32.HI R2, RZ, 0x1f, R7 ;  /* 0x0000001fff027819 */ /* 0x000fe20000011407 */
[----:B------:R-:W-:Y:S01]  /*19c70*/  STL [R1+0x9c], R9 ;  /* 0x00009c0901007387 */ /* 0x000fe20000100800 */
[----:B------:R-:W-:Y:S02]  /*19c80*/  LEA.HI R0, R5, R6, RZ, 0x3 ;  /* 0x0000000605007211 */ /* 0x000fe400078f18ff */
[C---:B------:R-:W-:Y:S01]  /*19c90*/  SHF.L.U64.HI R4, R7.reuse, 0x1, R2 ;  /* 0x0000000107047819 */ /* 0x040fe20000010202 */
[----:B------:R-:W-:Y:S01]  /*19ca0*/  IMAD.SHL.U32 R2, R7, 0x2, RZ ;  /* 0x0000000207027824 */ /* 0x000fe200078e00ff */
[----:B------:R1:W-:Y:S01]  /*19cb0*/  STL [R1+0x98], R3 ;  /* 0x0000980301007387 */ /* 0x0003e20000100800 */
[----:B------:R-:W-:-:S03]  /*19cc0*/  SHF.R.S32.HI R0, RZ, 0x3, R0 ;  /* 0x00000003ff007819 */ /* 0x000fc60000011400 */
[----:B------:R2:W-:Y:S01]  /*19cd0*/  STL [R1+0xbc], R4 ;  /* 0x0000bc0401007387 */ /* 0x0005e20000100800 */
[----:B------:R-:W-:Y:S02]  /*19ce0*/  IADD3 R250, P0, R0, 0x20, RZ ;  /* 0x0000002000fa7810 */ /* 0x000fe40007f1e0ff */
[----:B------:R-:W-:Y:S01]  /*19cf0*/  SHF.R.S32.HI R0, RZ, 0x1f, R0 ;  /* 0x0000001fff007819 */ /* 0x000fe20000011400 */
[----:B------:R3:W-:Y:S04]  /*19d00*/  STL [R1+0xc0], R2 ;  /* 0x0000c00201007387 */ /* 0x0007e80000100800 */
[----:B------:R-:W-:Y:S02]  /*19d10*/  IMAD.X R251, RZ, RZ, R0, P0 ;  /* 0x000000fffffb7224 */ /* 0x000fe400000e0600 */
[----:B-1----:R-:W-:-:S02]  /*19d20*/  IMAD.MOV.U32 R3, RZ, RZ, R133 ;  /* 0x000000ffff037224 */ /* 0x002fc400078e0085 */
[C---:B--2---:R-:W-:Y:S02]  /*19d30*/  VIADD R4, R135.reuse, 0xfffffffe ;  /* 0xfffffffe87047836 */ /* 0x044fe40000000000 */
[----:B---3--:R-:W-:-:S03]  /*19d40*/  VIADD R2, R135, 0xffffffff ;  /* 0xffffffff87027836 */ /* 0x008fc60000000000 */
[----:B------:R1:W-:Y:S04]  /*19d50*/  STL [R1+0xb8], R4 ;  /* 0x0000b80401007387 */ /* 0x0003e80000100800 */
[----:B------:R1:W-:Y:S02]  /*19d60*/  STL [R1+0xb4], R2 ;  /* 0x0000b40201007387 */ /* 0x0003e40000100800 */
.L_x_2304:
[----:B------:R-:W2:Y:S01]  /*19d70*/  LDL R0, [R1+0xb4] ;  /* 0x0000b40001007983 */ /* 0x000ea20000100800 */
[----:B------:R-:W-:Y:S01]  /*19d80*/  VIADD R240, R135, 0xffffffff ;  /* 0xffffffff87f07836 */ /* 0x000fe20000000000 */
[C---:B-1----:R-:W-:Y:S01]  /*19d90*/  SHF.L.U64.HI R2, R236.reuse, 0x6, R237 ;  /* 0x00000006ec027819 */ /* 0x042fe200000102ed */
[----:B------:R-:W-:Y:S01]  /*19da0*/  IMAD.SHL.U32 R11, R236, 0x40, RZ ;  /* 0x00000040ec0b7824 */ /* 0x000fe200078e00ff */
[----:B------:R-:W3:Y:S01]  /*19db0*/  LDL.64 R4, [R1+0xf8] ;  /* 0x0000f80001047983 */ /* 0x000ee20000100a00 */
[----:B------:R-:W-:Y:S04]  /*19dc0*/  DEPBAR.LE SB0, 0x0 ;  /* 0x000080000000791a */ /* 0x000fe80000000000 */
[----:B------:R-:W4:Y:S01]  /*19dd0*/  LDL.64 R184, [R1+0x90] ;  /* 0x0000900001b87983 */ /* 0x000f220000100a00 */
[----:B------:R-:W-:Y:S01]  /*19de0*/  SHF.R.S32.HI R10, RZ, 0x1f, R240 ;  /* 0x0000001fff0a7819 */ /* 0x000fe200000114f0 */
[----:B------:R-:W-:Y:S01]  /*19df0*/  IMAD R2, R2, R240, RZ ;  /* 0x000000f002027224 */ /* 0x000fe200078e02ff */
[----:B------:R-:W-:Y:S05]  /*19e00*/  WARPSYNC.ALL ;  /* 0x0000000000007948 */ /* 0x000fea0003800000 */
[----:B------:R-:W5:Y:S01]  /*19e10*/  LDL R19, [R1+0xa0] ;  /* 0x0000a00001137983 */ /* 0x000f620000100800 */
[----:B------:R-:W-:Y:S03]  /*19e20*/  BSSY B0, `(.L_x_2302) ;  /* 0x0000176000007945 */ /* 0x000fe60003800000 */
[----:B------:R-:W5:Y:S04]  /*19e30*/  LDL R18, [R1+0x98] ;  /* 0x0000980001127983 */ /* 0x000f680000100800 */
[----:B------:R-:W5:Y:S04]  /*19e40*/  LDL R17, [R1+0xac] ;  /* 0x0000ac0001117983 */ /* 0x000f680000100800 */
[----:B------:R-:W5:Y:S04]  /*19e50*/  LDL R16, [R1+0xa8] ;  /* 0x0000a80001107983 */ /* 0x000f680000100800 */
[----:B------:R-:W5:Y:S01]  /*19e60*/  LDL R15, [R1+0xb0] ;  /* 0x0000b000010f7983 */ /* 0x000f620000100800 */
[----:B------:R-:W-:Y:S06]  /*19e70*/  BAR.SYNC.DEFER_BLOCKING 0x0 ;  /* 0x0000000000007b1d */ /* 0x000fec0000010000 */
[----:B------:R-:W-:Y:S04]  /*19e80*/  @P2 STS.128 [R224+0x18000], RZ ;  /* 0x018000ffe0002388 */ /* 0x000fe80000000c00 */
[----:B------:R-:W5:Y:S04]  /*19e90*/  LDL R182, [R1+0xa4] ;  /* 0x0000a40001b67983 */ /* 0x000f680000100800 */
[----:B------:R-:W5:Y:S04]  /*19ea0*/  LDL R181, [R1+0x9c] ;  /* 0x00009c0001b57983 */ /* 0x000f680000100800 */
[----:B------:R-:W5:Y:S01]  /*19eb0*/  LDL R180, [R1+0xf4] ;  /* 0x0000f40001b47983 */ /* 0x000f620000100800 */
[----:B--2---:R-:W-:Y:S02]  /*19ec0*/  IMAD.IADD R0, R0, 0x1, -R245 ;  /* 0x0000000100007824 */ /* 0x004fe400078e0af5 */
[----:B---3--:R-:W-:Y:S03]  /*19ed0*/  IMAD.MOV.U32 R8, RZ, RZ, R4 ;  /* 0x000000ffff087224 */ /* 0x008fe600078e0004 */
[C---:B------:R-:W-:Y:S01]  /*19ee0*/  LEA R4, P0, R0.reuse, R250, 0x6 ;  /* 0x000000fa00047211 */ /* 0x040fe200078030ff */
[----:B------:R-:W-:Y:S01]  /*19ef0*/  IMAD.MOV.U32 R9, RZ, RZ, R5 ;  /* 0x000000ffff097224 */ /* 0x000fe200078e0005 */
[----:B----4-:R-:W-:Y:S01]  /*19f00*/  LEA R6, P1, R0, R184, 0x6 ;  /* 0x000000b800067211 */ /* 0x010fe200078230ff */
[----:B------:R-:W-:Y:S01]  /*19f10*/  IMAD.WIDE.U32 R8, R240, R11, R8 ;  /* 0x0000000bf0087225 */ /* 0x000fe200078e0008 */
[C---:B------:R-:W-:Y:S02]  /*19f20*/  LEA.HI.X.SX32 R5, R0.reuse, R251, 0x6, P0 ;  /* 0x000000fb00057211 */ /* 0x040fe400000f36ff */
[----:B------:R-:W-:Y:S01]  /*19f30*/  LEA.HI.X.SX32 R7, R0, R185, 0x6, P1 ;  /* 0x000000b900077211 */ /* 0x000fe200008f36ff */
[----:B------:R-:W-:Y:S01]  /*19f40*/  IMAD R0, R10, R11, R2 ;  /* 0x0000000b0a007224 */ /* 0x000fe200078e0202 */
[----:B------:R-:W-:Y:S01]  /*19f50*/  @!P2 LEA R2, P3, R236, R8, 0x5 ;  /* 0x00000008ec02a211 */ /* 0x000fe200078628ff */
[----:B------:R-:W-:Y:S01]  /*19f60*/  IMAD R10, R237, R6, RZ ;  /* 0x00000006ed0a7224 */ /* 0x000fe200078e02ff */
[-C--:B------:R-:W-:Y:S01]  /*19f70*/  @!P2 LEA R13, P1, R8, R248.reuse, 0x1 ;  /* 0x000000f8080da211 */ /* 0x080fe200078208ff */
[----:B------:R-:W-:Y:S01]  /*19f80*/  IMAD.IADD R0, R9, 0x1, R0 ;  /* 0x0000000109007824 */ /* 0x000fe200078e0200 */
[----:B------:R-:W-:Y:S01]  /*19f90*/  @!P2 LEA R14, P0, R2, R248, 0x1 ;  /* 0x000000f8020ea211 */ /* 0x000fe200078008ff */
[----:B------:R-:W-:Y:S02]  /*19fa0*/  IMAD R12, R237, R4, RZ ;  /* 0x00000004ed0c7224 */ /* 0x000fe400078e02ff */
[C---:B------:R-:W-:Y:S02]  /*19fb0*/  IMAD R9, R236.reuse, R7, R10 ;  /* 0x00000007ec097224 */ /* 0x040fe400078e020a */
[C---:B------:R-:W-:Y:S04]  /*19fc0*/  IMAD.WIDE.U32 R10, R236.reuse, R6, RZ ;  /* 0x00000006ec0a7225 */ /* 0x040fe800078e00ff */
[C---:B------:R-:W-:Y:S01]  /*19fd0*/  IMAD R12, R236.reuse, R5, R12 ;  /* 0x00000005ec0c7224 */ /* 0x040fe200078e020c */
[C---:B------:R-:W-:Y:S01]  /*19fe0*/  @!P2 LEA.HI.X R5, R236.reuse, R0, R237, 0x5, P3 ;  /* 0x00000000ec05a211 */ /* 0x040fe200018f2ced */
[----:B------:R-:W-:Y:S01]  /*19ff0*/  IMAD.WIDE.U32 R6, R236, R4, RZ ;  /* 0x00000004ec067225 */ /* 0x000fe200078e00ff */
[-C--:B-----5:R-:W-:Y:S03]  /*1a000*/  LEA R4, P4, R10, R19.reuse, 0x1 ;  /* 0x000000130a047211 */ /* 0x0a0fe600078808ff */
[----:B------:R-:W-:Y:S01]  /*1a010*/  IMAD.IADD R11, R11, 0x1, R9 ;  /* 0x000000010b0b7824 */ /* 0x000fe200078e0209 */
[----:B------:R-:W-:Y:S01]  /*1a020*/  LEA R28, P3, R6, R19, 0x1 ;  /* 0x00000013061c7211 */ /* 0x000fe200078608ff */
[----:B------:R-:W-:Y:S01]  /*1a030*/  IMAD.IADD R12, R7, 0x1, R12 ;  /* 0x00000001070c7824 */ /* 0x000fe200078e020c */
[----:B------:R-:W-:Y:S02]  /*1a040*/  @!P2 LEA.HI.X R7, R2, R249, R5, 0x1, P0 ;  /* 0x000000f90207a211 */ /* 0x000fe400000f0c05 */
[-C--:B------:R-:W-:Y:S02]  /*1a050*/  LEA.HI.X R5, R10, R18.reuse, R11, 0x1, P4 ;  /* 0x000000120a057211 */ /* 0x080fe400020f0c0b */
[----:B------:R-:W-:Y:S02]  /*1a060*/  ISETP.GE.AND P4, PT, R17, R229, PT ;  /* 0x000000e51100720c */ /* 0x000fe40003f86270 */
[----:B------:R-:W-:Y:S01]  /*1a070*/  @!P2 LEA.HI.X R9, R8, R249, R0, 0x1, P1 ;  /* 0x000000f90809a211 */ /* 0x000fe200008f0c00 */
[----:B------:R-:W-:Y:S01]  /*1a080*/  @!P2 IMAD.MOV.U32 R8, RZ, RZ, R13 ;  /* 0x000000ffff08a224 */ /* 0x000fe200078e000d */
[----:B------:R-:W-:Y:S01]  /*1a090*/  LEA.HI.X R29, R6, R18, R12, 0x1, P3 ;  /* 0x00000012061d7211 */ /* 0x000fe200018f0c0c */
[----:B------:R-:W-:Y:S01]  /*1a0a0*/  @!P2 IMAD.MOV.U32 R6, RZ, RZ, R14 ;  /* 0x000000ffff06a224 */ /* 0x000fe200078e000e */
[-C--:B------:R-:W-:Y:S01]  /*1a0b0*/  ISETP.GE.AND P3, PT, R16, R229.reuse, PT ;  /* 0x000000e51000720c */ /* 0x080fe20003f66270 */
[----:B------:R-:W2:Y:S01]  /*1a0c0*/  LDL R0, [R1+0xb8] ;  /* 0x0000b80001007983 */ /* 0x000ea20000100800 */
[----:B------:R-:W-:Y:S03]  /*1a0d0*/  ISETP.GE.AND P1, PT, R15, R229, PT ;  /* 0x000000e50f00720c */ /* 0x000fe60003f26270 */
        /* <DEDUP_REMOVED lines=40> */
[----:B-1----:R-:W3:Y:S04]  /*1a360*/  LDSM.16.M88.4 R8, [R170+0x10000] ;  /* 0x01000000aa08783b */ /* 0x002ee80000000200 */
[----:B------:R-:W1:Y:S04]  /*1a370*/  LDSM.16.M88.4 R16, [R170+0x10800] ;  /* 0x01080000aa10783b */ /* 0x000e680000000200 */
[----:B------:R-:W5:Y:S04]  /*1a380*/  LDSM.16.M88.4 R24, [R170+0x11000] ;  /* 0x01100000aa18783b */ /* 0x000f680000000200 */
[----:B------:R-:W4:Y:S04]  /*1a390*/  LDSM.16.M88.4 R172, [R170+0x11800] ;  /* 0x01180000aaac783b */ /* 0x000f280000000200 */
[----:B------:R-:W0:Y:S04]  /*1a3a0*/  LDGDEPBAR ;  /* 0x00000000000079af */ /* 0x000e280000000000 */
[----:B------:R-:W-:Y:S01]  /*1a3b0*/  LDSM.16.M88.4 R176, [R206] ;  /* 0x00000000ceb0783b */ /* 0x000fe20000000200 */
[C---:B---3--:R-:W-:Y:S06]  /*1a3c0*/  HMMA.16816.F32.BF16 R4, R32.reuse, R8, RZ ;  /* 0x000000082004723c */ /* 0x048fec00000418ff */
[C---:B------:R-:W-:Y:S06]  /*1a3d0*/  HMMA.16816.F32.BF16 R8, R32.reuse, R10, RZ ;  /* 0x0000000a2008723c */ /* 0x040fec00000418ff */
[C---:B-1----:R-:W-:Y:S06]  /*1a3e0*/  HMMA.16816.F32.BF16 R12, R32.reuse, R16, RZ ;  /* 0x00000010200c723c */ /* 0x042fec00000418ff */
[C---:B------:R-:W-:Y:S06]  /*1a3f0*/  HMMA.16816.F32.BF16 R16, R32.reuse, R18, RZ ;  /* 0x000000122010723c */ /* 0x040fec00000418ff */
[C---:B-----5:R-:W-:Y:S06]  /*1a400*/  HMMA.16816.F32.BF16 R20, R32.reuse, R24, RZ ;  /* 0x000000182014723c */ /* 0x060fec00000418ff */
[C---:B------:R-:W-:Y:S06]  /*1a410*/  HMMA.16816.F32.BF16 R24, R32.reuse, R26, RZ ;  /* 0x0000001a2018723c */ /* 0x040fec00000418ff */
[C---:B----4-:R-:W-:Y:S06]  /*1a420*/  HMMA.16816.F32.BF16 R28, R32.reuse, R172, RZ ;  /* 0x000000ac201c723c */ /* 0x050fec00000418ff */
        /* <DEDUP_REMOVED lines=10> */
[----:B------:R-:W1:Y:S04]  /*1a4d0*/  LDSM.16.M88.4 R176, [R219] ;  /* 0x00000000dbb0783b */ /* 0x000e680000000200 */
[----:B--2---:R-:W-:Y:S06]  /*1a4e0*/  IMAD.IADD R0, R0, 0x1, -R245 ;  /* 0x0000000100007824 */ /* 0x004fec00078e0af5 */
[C---:B------:R-:W-:Y:S04]  /*1a4f0*/  LEA R132, P0, R0.reuse, R184, 0x6 ;  /* 0x000000b800847211 */ /* 0x040fe800078030ff */
[----:B------:R-:W-:Y:S01]  /*1a500*/  LEA.HI.X.SX32 R133, R0, R185, 0x6, P0 ;  /* 0x000000b900857211 */ /* 0x000fe200000f36ff */
[-C--:B------:R-:W-:Y:S04]  /*1a510*/  IMAD R2, R235, R132.reuse, RZ ;  /* 0x00000084eb027224 */ /* 0x080fe800078e02ff */
[C---:B------:R-:W-:Y:S02]  /*1a520*/  IMAD R2, R234.reuse, R133, R2 ;  /* 0x00000085ea027224 */ /* 0x040fe400078e0202 */
[----:B------:R-:W-:Y:S04]  /*1a530*/  IMAD.WIDE.U32 R132, R234, R132, RZ ;  /* 0x00000084ea847225 */ /* 0x000fe800078e00ff */
[----:B------:R-:W-:Y:S01]  /*1a540*/  IMAD.IADD R2, R133, 0x1, R2 ;  /* 0x0000000185027824 */ /* 0x000fe200078e0202 */
        /* <DEDUP_REMOVED lines=186> */
[C---:B------:R-:W-:Y:S04]  /*1b0f0*/  LEA R172, P0, R132.reuse, R182, 0x1 ;  /* 0x000000b684ac7211 */ /* 0x040fe800078008ff */
[----:B------:R-:W-:Y:S02]  /*1b100*/  LEA.HI.X R173, R132, R181, R2, 0x1, P0 ;  /* 0x000000b584ad7211 */ /* 0x000fe400000f0c02 */
[C---:B------:R-:W-:Y:S04]  /*1b110*/  LEA R132, P0, R0.reuse, R250, 0x6 ;  /* 0x000000fa00847211 */ /* 0x040fe800078030ff */
[----:B------:R-:W-:Y:S01]  /*1b120*/  LEA.HI.X.SX32 R133, R0, R251, 0x6, P0 ;  /* 0x000000fb00857211 */ /* 0x000fe200000f36ff */
[-C--:B------:R-:W-:Y:S02]  /*1b130*/  IMAD R0, R235, R132.reuse, RZ ;  /* 0x00000084eb007224 */ /* 0x080fe400078e02ff */
[C---:B------:R-:W-:Y:S04]  /*1b140*/  IMAD.WIDE.U32 R174, R234.reuse, R132, RZ ;  /* 0x00000084eaae7225 */ /* 0x040fe800078e00ff */
[----:B------:R-:W-:Y:S01]  /*1b150*/  IMAD R0, R234, R133, R0 ;  /* 0x00000085ea007224 */ /* 0x000fe200078e0200 */
[C---:B------:R-:W-:Y:S03]  /*1b160*/  LEA R132, P0, R174.reuse, R182, 0x1 ;  /* 0x000000b6ae847211 */ /* 0x040fe600078008ff */
[----:B------:R-:W-:Y:S05]  /*1b170*/  IMAD.IADD R0, R175, 0x1, R0 ;  /* 0x00000001af007824 */ /* 0x000fea00078e0200 */
[----:B------:R-:W-:Y:S02]  /*1b180*/  LEA.HI.X R133, R174, R181, R0, 0x1, P0 ;  /* 0x000000b5ae857211 */ /* 0x000fe400000f0c00 */
[----:B------:R-:W-:Y:S11]  /*1b190*/  ISETP.GT.AND P0, PT, R240, R180, PT ;  /* 0x000000b4f000720c */ /* 0x000ff60003f04270 */
[----:B------:R-:W-:Y:S02]  /*1b1a0*/  @!UPT UIADD3 URZ, URZ, URZ, URZ ;  /* 0x0000003f3f3ff290 */ /* 0x000fe4000fffe03f */
[----:B------:R-:W-:Y:S05]  /*1b1b0*/  @!P0 BRA `(.L_x_2303) ;  /* 0x0000000000f08947 */ /* 0x000fea0003800000 */
[----:B------:R-:W2:Y:S01]  /*1b1c0*/  LDL R182, [R1+0x8c] ;  /* 0x00008c0001b67983 */ /* 0x000ea20000100800 */
[----:B------:R-:W-:Y:S03]  /*1b1d0*/  VIADD R174, R135, 0xfffffffe ;  /* 0xfffffffe87ae7836 */ /* 0x000fe60000000000 */
[----:B------:R-:W3:Y:S01]  /*1b1e0*/  LDL.64 R180, [R1+0xe8] ;  /* 0x0000e80001b47983 */ /* 0x000ee20000100a00 */
[-C--:B------:R-:W-:Y:S01]  /*1b1f0*/  IMAD R2, R235, R174.reuse, RZ ;  /* 0x000000aeeb027224 */ /* 0x080fe200078e02ff */
[----:B------:R-:W-:Y:S01]  /*1b200*/  SHF.R.S32.HI R0, RZ, 0x1f, R174 ;  /* 0x0000001fff007819 */ /* 0x000fe200000114ae */
[C---:B------:R-:W-:Y:S04]  /*1b210*/  IMAD.WIDE.U32 R174, R234.reuse, R174, RZ ;  /* 0x000000aeeaae7225 */ /* 0x040fe800078e00ff */
[----:B------:R-:W-:Y:S04]  /*1b220*/  IMAD R2, R234, R0, R2 ;  /* 0x00000000ea027224 */ /* 0x000fe800078e0202 */
[----:B------:R-:W-:Y:S01]  /*1b230*/  IMAD.IADD R2, R175, 0x1, R2 ;  /* 0x00000001af027824 */ /* 0x000fe200078e0202 */
[----:B---3--:R-:W-:Y:S02]  /*1b240*/  LEA R0, P0, R174, R180, 0x6 ;  /* 0x000000b4ae007211 */ /* 0x008fe400078030ff */
[----:B--2---:R-:W-:Y:S02]  /*1b250*/  ISETP.GE.AND P2, PT, R182, R229, PT ;  /* 0x000000e5b600720c */ /* 0x004fe40003f46270 */
[----:B------:R-:W-:Y:S01]  /*1b260*/  LEA.HI.X R174, R174, R181, R2, 0x6, P0 ;  /* 0x000000b5aeae7211 */ /* 0x000fe200000f3402 */
[----:B------:R-:W-:Y:S10]  /*1b270*/  IMAD.SHL.U32 R2, R234, 0x20, RZ ;  /* 0x00000020ea027824 */ /* 0x000ff400078e00ff */
[----:B------:R1:W-:Y:S01]  /*1b280*/  @P2 STS.128 [R224+0x10000], RZ ;  /* 0x010000ffe0002388 */ /* 0x0003e20000000c00 */
[C---:B------:R-:W-:Y:S04]  /*1b290*/  @!P2 LEA R176, P0, R0.reuse, R246, 0x1 ;  /* 0x000000f600b0a211 */ /* 0x040fe800078008ff */
[-CC-:B------:R-:W-:Y:S02]  /*1b2a0*/  @!P2 LEA.HI.X R177, R0, R247.reuse, R174.reuse, 0x1, P0 ;  /* 0x000000f700b1a211 */ /* 0x180fe400000f0cae */
[----:B------:R-:W-:Y:S03]  /*1b2b0*/  @!P2 IADD3 R0, P0, R2, R0, RZ ;  /* 0x000000000200a210 */ /* 0x000fe60007f1e0ff */
        /* <DEDUP_REMOVED lines=20> */
[----:B--2---:R-:W-:Y:S05]  /*1b400*/  SHF.L.U64.HI R173, R234, 0x5, R235 ;  /* 0x00000005eaad7819 */ /* 0x004fea00000102eb */
[----:B------:R-:W-:Y:S01]  /*1b410*/  @!P2 IMAD.X R173, R173, 0x1, R174, P0 ;  /* 0x00000001adada824 */ /* 0x000fe200000e06ae */
[C---:B------:R-:W-:Y:S04]  /*1b420*/  @!P2 LEA R172, P0, R0.reuse, R246, 0x1 ;  /* 0x000000f600aca211 */ /* 0x040fe800078008ff */
        /* <DEDUP_REMOVED lines=20> */
[----:B------:R-:W0:Y:S02]  /*1b570*/  LDGDEPBAR ;  /* 0x00000000000079af */ /* 0x000e240000000000 */
.L_x_2303:
[----:B------:R-:W-:Y:S05]  /*1b580*/  BSYNC B0 ;  /* 0x0000000000007941 */ /* 0x000fea0003800000 */
.L_x_2302:
[----:B------:R-:W2:Y:S01]  /*1b590*/  S2R R0, SR_TID.X ;  /* 0x0000000000007919 */ /* 0x000ea20000002100 */
[----:B------:R-:W-:Y:S02]  /*1b5a0*/  VIADD R245, R245, 0x1 ;  /* 0x00000001f5f57836 */ /* 0x000fe40000000000 */
[----:B--2---:R-:W-:Y:S05]  /*1b5b0*/  IMAD.SHL.U32 R0, R0, 0x2, RZ ;  /* 0x0000000200007824 */ /* 0x004fea00078e00ff */
[----:B------:R-:W-:Y:S05]  /*1b5c0*/  LOP3.LUT R0, R0, 0x6, RZ, 0xc0, !PT ;  /* 0x0000000600007812 */ /* 0x000fea00078ec0ff */
[----:B------:R-:W-:Y:S04]  /*1b5d0*/  IMAD R2, R240, 0x40, R0 ;  /* 0x00000040f0027824 */ /* 0x000fe800078e0200 */
[--C-:B------:R-:W-:Y:S01]  /*1b5e0*/  IMAD.IADD R0, R230, 0x1, -R2.reuse ;  /* 0x00000001e6007824 */ /* 0x100fe200078e0a02 */
[C---:B------:R-:W-:Y:S01]  /*1b5f0*/  ISETP.GE.AND P3, PT, R2.reuse, R228, PT ;  /* 0x000000e40200720c */ /* 0x040fe20003f66270 */
[----:B-1----:R-:W-:Y:S01]  /*1b600*/  IMAD.IADD R133, R231, 0x1, -R2 ;  /* 0x00000001e7857824 */ /* 0x002fe200078e0a02 */
[C---:B------:R-:W-:Y:S02]  /*1b610*/  ISETP.GE.AND P0, PT, R2.reuse, R227, PT ;  /* 0x000000e30200720c */ /* 0x040fe40003f06270 */
[----:B------:R-:W-:Y:S02]  /*1b620*/  IABS R132, R0 ;  /* 0x0000000000847213 */ /* 0x000fe40000000000 */
[----:B------:R-:W-:Y:S02]  /*1b630*/  IABS R0, R133 ;  /* 0x0000008500007213 */ /* 0x000fe40000000000 */
[----:B------:R-:W-:Y:S01]  /*1b640*/  I2FP.F32.S32 R133, R132 ;  /* 0x0000008400857245 */ /* 0x000fe20000201400 */
[C---:B------:R-:W-:Y:S01]  /*1b650*/  VIADD R132, R2.reuse, 0x1 ;  /* 0x0000000102847836 */ /* 0x040fe20000000000 */
[----:B------:R-:W-:Y:S02]  /*1b660*/  I2FP.F32.S32 R0, R0 ;  /* 0x0000000000007245 */ /* 0x000fe40000201400 */
[----:B------:R-:W-:Y:S01]  /*1b670*/  ISETP.GE.OR P3, PT, R2, R233, !P3 ;  /* 0x000000e90200720c */ /* 0x000fe20005f66670 */
[----:B------:R-:W-:Y:S01]  /*1b680*/  FFMA.FTZ R4, R133, -R226, R4 ;  /* 0x800000e285047223 */ /* 0x000fe20000010004 */
[----:B------:R-:W-:Y:S01]  /*1b690*/  ISETP.GE.AND P6, PT, R132, R228, PT ;  /* 0x000000e48400720c */ /* 0x000fe20003fc6270 */
[----:B------:R-:W-:Y:S01]  /*1b6a0*/  FFMA.FTZ R6, R0, -R226, R6 ;  /* 0x800000e200067223 */ /* 0x000fe20000010006 */
[----:B------:R-:W-:Y:S01]  /*1b6b0*/  ISETP.GE.AND P5, PT, R132, R227, PT ;  /* 0x000000e38400720c */ /* 0x000fe20003fa6270 */
[----:B------:R-:W-:Y:S01]  /*1b6c0*/  VIADD R0, R2, 0x8 ;  /* 0x0000000802007836 */ /* 0x000fe20000000000 */
[----:B------:R-:W-:Y:S01]  /*1b6d0*/  ISETP.GE.OR P6, PT, R132, R233, !P6 ;  /* 0x000000e98400720c */ /* 0x000fe200077c6670 */
[--C-:B------:R-:W-:Y:S01]  /*1b6e0*/  IMAD.IADD R133, R230, 0x1, -R132.reuse ;  /* 0x00000001e6857824 */ /* 0x100fe200078e0a84 */
[----:B------:R-:W-:Y:S01]  /*1b6f0*/  ISETP.GE.OR P5, PT, R132, R232, !P5 ;  /* 0x000000e88400720c */ /* 0x000fe20006fa6670 */
[C---:B------:R-:W-:Y:S01]  /*1b700*/  IMAD.IADD R172, R231.reuse, 0x1, -R132 ;  /* 0x00000001e7ac7824 */ /* 0x040fe200078e0a84 */
[----:B------:R-:W-:Y:S01]  /*1b710*/  ISETP.GE.AND P4, PT, R0, R228, PT ;  /* 0x000000e40000720c */ /* 0x000fe20003f86270 */
[--C-:B------:R-:W-:Y:S01]  /*1b720*/  IMAD.IADD R132, R230, 0x1, -R0.reuse ;  /* 0x00000001e6847824 */ /* 0x100fe200078e0a00 */
[----:B------:R-:W-:Y:S01]  /*1b730*/  IABS R173, R133 ;  /* 0x0000008500ad7213 */ /* 0x000fe20000000000 */
[----:B------:R-:W-:Y:S01]  /*1b740*/  IMAD.IADD R135, R231, 0x1, -R0 ;  /* 0x00000001e7877824 */ /* 0x000fe200078e0a00 */
[C---:B------:R-:W-:Y:S02]  /*1b750*/  ISETP.GE.AND P1, PT, R0.reuse, R227, PT ;  /* 0x000000e30000720c */ /* 0x040fe40003f26270 */
[----:B------:R-:W-:Y:S02]  /*1b760*/  IABS R133, R132 ;  /* 0x0000008400857213 */ /* 0x000fe40000000000 */
[----:B------:R-:W-:Y:S02]  /*1b770*/  IABS R132, R135 ;  /* 0x0000008700847213 */ /* 0x000fe40000000000 */
[C---:B------:R-:W-:Y:S02]  /*1b780*/  ISETP.GE.OR P4, PT, R0.reuse, R233, !P4 ;  /* 0x000000e90000720c */ /* 0x040fe40006786670 */
[----:B------:R-:W-:Y:S01]  /*1b790*/  ISETP.GE.OR P1, PT, R0, R232, !P1 ;  /* 0x000000e80000720c */ /* 0x000fe20004f26670 */
[----:B------:R-:W-:Y:S01]  /*1b7a0*/  IMAD.MOV.U32 R0, RZ, RZ, R132 ;  /* 0x000000ffff007224 */ /* 0x000fe200078e0084 */
[----:B------:R-:W-:Y:S02]  /*1b7b0*/  IABS R172, R172 ;  /* 0x000000ac00ac7213 */ /* 0x000fe40000000000 */
[----:B------:R-:W-:Y:S02]  /*1b7c0*/  I2FP.F32.S32 R135, R173 ;  /* 0x000000ad00877245 */ /* 0x000fe40000201400 */
[----:B------:R-:W-:Y:S02]  /*1b7d0*/  I2FP.F32.S32 R0, R0 ;  /* 0x0000000000007245 */ /* 0x000fe40000201400 */
[----:B------:R-:W-:Y:S01]  /*1b7e0*/  I2FP.F32.S32 R172, R172 ;  /* 0x000000ac00ac7245 */ /* 0x000fe20000201400 */
[-C--:B------:R-:W-:Y:S01]  /*1b7f0*/  FFMA.FTZ R5, R135, -R226.reuse, R5 ;  /* 0x800000e287057223 */ /* 0x080fe20000010005 */
[----:B------:R-:W-:Y:S01]  /*1b800*/  FSEL R173, R4, -INF , !P3 ;  /* 0xff80000004ad7808 */ /* 0x000fe20005800000 */
[-C--:B------:R-:W-:Y:S01]  /*1b810*/  FFMA.FTZ R10, R0, -R226.reuse, R10 ;  /* 0x800000e2000a7223 */ /* 0x080fe2000001000a */
[----:B------:R-:W-:Y:S01]  /*1b820*/  I2FP.F32.S32 R132, R133 ;  /* 0x0000008500847245 */ /* 0x000fe20000201400 */
[----:B------:R-:W-:Y:S01]  /*1b830*/  VIADD R0, R2, 0x10 ;  /* 0x0000001002007836 */ /* 0x000fe20000000000 */
[----:B------:R-:W-:Y:S01]  /*1b840*/  FSEL R174, R5, -INF , !P6 ;  /* 0xff80000005ae7808 */ /* 0x000fe20007000000 */
[----:B------:R-:W-:Y:S01]  /*1b850*/  FFMA.FTZ R7, R172, -R226, R7 ;  /* 0x800000e2ac077223 */ /* 0x000fe20000010007 */
[----:B------:R-:W-:Y:S01]  /*1b860*/  ISETP.GE.OR P0, PT, R2, R232, !P0 ;  /* 0x000000e80200720c */ /* 0x000fe20004706670 */
[--C-:B------:R-:W-:Y:S01]  /*1b870*/  IMAD.IADD R4, R231, 0x1, -R0.reuse ;  /* 0x00000001e7047824 */ /* 0x100fe200078e0a00 */
[----:B------:R-:W-:Y:S01]  /*1b880*/  ISETP.GE.AND P6, PT, R0, R228, PT ;  /* 0x000000e40000720c */ /* 0x000fe20003fc6270 */
[----:B------:R-:W-:Y:S01]  /*1b890*/  IMAD.IADD R5, R230, 0x1, -R0 ;  /* 0x00000001e6057824 */ /* 0x000fe200078e0a00 */
[----:B------:R-:W-:Y:S01]  /*1b8a0*/  FSEL R175, R7, -INF , !P5 ;  /* 0xff80000007af7808 */ /* 0x000fe20006800000 */
[----:B------:R-:W-:Y:S01]  /*1b8b0*/  FFMA.FTZ R8, R132, -R226, R8 ;  /* 0x800000e284087223 */ /* 0x000fe20000010008 */
[----:B------:R-:W-:Y:S01]  /*1b8c0*/  ISETP.GE.AND P5, PT, R0, R227, PT ;  /* 0x000000e30000720c */ /* 0x000fe20003fa6270 */
[----:B------:R-:W-:Y:S01]  /*1b8d0*/  VIADD R132, R2, 0x9 ;  /* 0x0000000902847836 */ /* 0x000fe20000000000 */
[----:B------:R-:W-:Y:S02]  /*1b8e0*/  IABS R4, R4 ;  /* 0x0000000400047213 */ /* 0x000fe40000000000 */
[C---:B------:R-:W-:Y:S02]  /*1b8f0*/  ISETP.GE.OR P6, PT, R0.reuse, R233, !P6 ;  /* 0x000000e90000720c */ /* 0x040fe400077c6670 */
[----:B------:R-:W-:Y:S01]  /*1b900*/  ISETP.GE.OR P5, PT, R0, R232, !P5 ;  /* 0x000000e80000720c */ /* 0x000fe20006fa6670 */
[----:B------:R-:W-:Y:S01]  /*1b910*/  IMAD.MOV.U32 R0, RZ, RZ, R4 ;  /* 0x000000ffff007224 */ /* 0x000fe200078e0004 */
[----:B------:R-:W-:Y:S01]  /*1b920*/  FSEL R172, R6, -INF , !P0 ;  /* 0xff80000006ac7808 */ /* 0x000fe20004000000 */
[----:B------:R-:W-:Y:S01]  /*1b930*/  IMAD.IADD R6, R230, 0x1, -R132 ;  /* 0x00000001e6067824 */ /* 0x000fe200078e0a84 */
[C---:B------:R-:W-:Y:S02]  /*1b940*/  ISETP.GE.AND P3, PT, R132.reuse, R228, PT ;  /* 0x000000e48400720c */ /* 0x040fe40003f66270 */
[----:B------:R-:W-:Y:S02]  /*1b950*/  I2FP.F32.S32 R4, R0 ;  /* 0x0000000000047245 */ /* 0x000fe40000201400 */
[C---:B------:R-:W-:Y:S01]  /*1b960*/  ISETP.GE.AND P0, PT, R132.reuse, R227, PT ;  /* 0x000000e38400720c */ /* 0x040fe20003f06270 */
[----:B------:R-:W2:Y:S01]  /*1b970*/  LD.E R0, desc[UR4][R168.64+0xdc] ;  /* 0x0000dc04a8007980 */ /* 0x000ea2000c101900 */
[----:B------:R-:W-:Y:S01]  /*1b980*/  ISETP.GE.OR P3, PT, R132, R233, !P3 ;  /* 0x000000e98400720c */ /* 0x000fe20005f66670 */
[----:B------:R-:W-:Y:S01]  /*1b990*/  FFMA.FTZ R14, R4, -R226, R14 ;  /* 0x800000e2040e7223 */ /* 0x000fe2000001000e */
[----:B------:R-:W-:Y:S01]  /*1b9a0*/  ISETP.GE.OR P0, PT, R132, R232, !P0 ;  /* 0x000000e88400720c */ /* 0x000fe20004706670 */
[----:B------:R-:W-:Y:S01]  /*1b9b0*/  IMAD.IADD R132, R231, 0x1, -R132 ;  /* 0x00000001e7847824 */ /* 0x000fe200078e0a84 */
[----:B------:R-:W-:Y:S01]  /*1b9c0*/  IABS R6, R6 ;  /* 0x0000000600067213 */ /* 0x000fe20000000000 */
[----:B------:R-:W-:Y:S01]  /*1b9d0*/  VIADD R4, R2, 0x18 ;  /* 0x0000001802047836 */ /* 0x000fe20000000000 */
[----:B------:R-:W-:Y:S02]  /*1b9e0*/  IABS R5, R5 ;  /* 0x0000000500057213 */ /* 0x000fe40000000000 */
[----:B------:R-:W-:Y:S02]  /*1b9f0*/  IABS R7, R132 ;  /* 0x0000008400077213 */ /* 0x000fe40000000000 */
[----:B------:R-:W-:Y:S02]  /*1ba00*/  I2FP.F32.S32 R6, R6 ;  /* 0x0000000600067245 */ /* 0x000fe40000201400 */
[----:B------:R-:W-:Y:S02]  /*1ba10*/  I2FP.F32.S32 R7, R7 ;  /* 0x0000000700077245 */ /* 0x000fe40000201400 */
[----:B------:R-:W-:Y:S01]  /*1ba20*/  I2FP.F32.S32 R5, R5 ;  /* 0x0000000500057245 */ /* 0x000fe20000201400 */
[-C--:B------:R-:W-:Y:S01]  /*1ba30*/  FFMA.FTZ R9, R6, -R226.reuse, R9 ;  /* 0x800000e206097223 */ /* 0x080fe20000010009 */
[----:B------:R-:W-:Y:S01]  /*1ba40*/  FSEL R135, R8, -INF , !P4 ;  /* 0xff80000008877808 */ /* 0x000fe20006000000 */
[-C--:B------:R-:W-:Y:S01]  /*1ba50*/  FFMA.FTZ R11, R7, -R226.reuse, R11 ;  /* 0x800000e2070b7223 */ /* 0x080fe2000001000b */
[----:B------:R-:W-:Y:S01]  /*1ba60*/  FSEL R10, R10, -INF , !P1 ;  /* 0xff8000000a0a7808 */ /* 0x000fe20004800000 */
[----:B------:R-:W-:Y:S01]  /*1ba70*/  FFMA.FTZ R12, R5, -R226, R12 ;  /* 0x800000e2050c7223 */ /* 0x000fe2000001000c */
[----:B------:R-:W-:Y:S01]  /*1ba80*/  FSEL R9, R9, -INF , !P3 ;  /* 0xff80000009097808 */ /* 0x000fe20005800000 */
[----:B------:R-:W-:Y:S01]  /*1ba90*/  VIADD R5, R2, 0x11 ;  /* 0x0000001102057836 */ /* 0x000fe20000000000 */
[----:B------:R-:W-:Y:S01]  /*1baa0*/  FSEL R11, R11, -INF , !P0 ;  /* 0xff8000000b0b7808 */ /* 0x000fe20004000000 */
[--C-:B------:R-:W-:Y:S01]  /*1bab0*/  IMAD.IADD R6, R230, 0x1, -R4.reuse ;  /* 0x00000001e6067824 */ /* 0x100fe200078e0a04 */
[-C--:B------:R-:W-:Y:S01]  /*1bac0*/  ISETP.GE.AND P0, PT, R4, R227.reuse, PT ;  /* 0x000000e30400720c */ /* 0x080fe20003f06270 */
[--C-:B------:R-:W-:Y:S01]  /*1bad0*/  IMAD.IADD R7, R230, 0x1, -R5.reuse ;  /* 0x00000001e6077824 */ /* 0x100fe200078e0a05 */
        /* <DEDUP_REMOVED lines=13> */
[----:B------:R-:W-:Y:S02]  /*1bbb0*/  IABS R6, R6 ;  /* 0x0000000600067213 */ /* 0x000fe40000000000 */
[----:B------:R-:W-:Y:S02]  /*1bbc0*/  I2FP.F32.S32 R5, R5 ;  /* 0x0000000500057245 */ /* 0x000fe40000201400 */
[----:B------:R-:W-:Y:S02]  /*1bbd0*/  I2FP.F32.S32 R4, R4 ;  /* 0x0000000400047245 */ /* 0x000fe40000201400 */
[----:B------:R-:W-:Y:S01]  /*1bbe0*/  I2FP.F32.S32 R7, R7 ;  /* 0x0000000700077245 */ /* 0x000fe20000201400 */
[-C--:B------:R-:W-:Y:S01]  /*1bbf0*/  FFMA.FTZ R15, R5, -R226.reuse, R15 ;  /* 0x800000e2050f7223 */ /* 0x080fe2000001000f */
[----:B------:R-:W-:Y:S02]  /*1bc00*/  VIADD R5, R2, 0x19 ;  /* 0x0000001902057836 */ /* 0x000fe40000000000 */
[-C--:B------:R-:W-:Y:S01]  /*1bc10*/  FFMA.FTZ R13, R4, -R226.reuse, R13 ;  /* 0x800000e2040d7223 */ /* 0x080fe2000001000d */
[----:B------:R-:W-:Y:S01]  /*1bc20*/  VIADD R4, R2, 0x20 ;  /* 0x0000002002047836 */ /* 0x000fe20000000000 */
[----:B------:R-:W-:Y:S01]  /*1bc30*/  FSEL R12, R12, -INF , !P6 ;  /* 0xff8000000c0c7808 */ /* 0x000fe20007000000 */
[----:B------:R-:W-:Y:S01]  /*1bc40*/  FFMA.FTZ R18, R7, -R226, R18 ;  /* 0x800000e207127223 */ /* 0x000fe20000010012 */
[----:B------:R-:W-:Y:S01]  /*1bc50*/  FSEL R14, R14, -INF , !P5 ;  /* 0xff8000000e0e7808 */ /* 0x000fe20006800000 */
[--C-:B------:R-:W-:Y:S01]  /*1bc60*/  IMAD.IADD R7, R230, 0x1, -R5.reuse ;  /* 0x00000001e6077824 */ /* 0x100fe200078e0a05 */
[----:B------:R-:W-:Y:S02]  /*1bc70*/  I2FP.F32.S32 R6, R6 ;  /* 0x0000000600067245 */ /* 0x000fe40000201400 */
[----:B------:R-:W-:Y:S02]  /*1bc80*/  FSEL R13, R13, -INF , !P4 ;  /* 0xff8000000d0d7808 */ /* 0x000fe40006000000 */
[----:B------:R-:W-:Y:S01]  /*1bc90*/  FSEL R15, R15, -INF , !P1 ;  /* 0xff8000000f0f7808 */ /* 0x000fe20004800000 */
[----:B------:R-:W-:Y:S01]  /*1bca0*/  FFMA.FTZ R16, R6, -R226, R16 ;  /* 0x800000e206107223 */ /* 0x000fe20000010010 */
[CC--:B------:R-:W-:Y:S01]  /*1bcb0*/  ISETP.GE.AND P6, PT, R5.reuse, R228.reuse, PT ;  /* 0x000000e40500720c */ /* 0x0c0fe20003fc6270 */
[--C-:B------:R-:W-:Y:S01]  /*1bcc0*/  IMAD.IADD R6, R230, 0x1, -R4.reuse ;  /* 0x00000001e6067824 */ /* 0x100fe200078e0a04 */
[CC--:B------:R-:W-:Y:S02]  /*1bcd0*/  ISETP.GE.AND P5, PT, R5.reuse, R227.reuse, PT ;  /* 0x000000e30500720c */ /* 0x0c0fe40003fa6270 */
[C---:B------:R-:W-:Y:S02]  /*1bce0*/  ISETP.GE.AND P1, PT, R4.reuse, R227, PT ;  /* 0x000000e30400720c */ /* 0x040fe40003f26270 */
[C---:B------:R-:W-:Y:S02]  /*1bcf0*/  ISETP.GE.AND P4, PT, R4.reuse, R228, PT ;  /* 0x000000e40400720c */ /* 0x040fe40003f86270 */
[CC--:B------:R-:W-:Y:S02]  /*1bd00*/  ISETP.GE.OR P6, PT, R5.reuse, R233.reuse, !P6 ;  /* 0x000000e90500720c */ /* 0x0c0fe400077c6670 */
[-C--:B------:R-:W-:Y:S01]  /*1bd10*/  ISETP.GE.OR P5, PT, R5, R232.reuse, !P5 ;  /* 0x000000e80500720c */ /* 0x080fe20006fa6670 */
[C---:B------:R-:W-:Y:S01]  /*1bd20*/  IMAD.IADD R5, R231.reuse, 0x1, -R5 ;  /* 0x00000001e7057824 */ /* 0x040fe200078e0a05 */
[C---:B------:R-:W-:Y:S02]  /*1bd30*/  ISETP.GE.OR P1, PT, R4.reuse, R232, !P1 ;  /* 0x000000e80400720c */ /* 0x040fe40004f26670 */
[----:B------:R-:W-:Y:S01]  /*1bd40*/  ISETP.GE.OR P4, PT, R4, R233, !P4 ;  /* 0x000000e90400720c */ /* 0x000fe20006786670 */
[----:B------:R-:W-:Y:S01]  /*1bd50*/  IMAD.IADD R4, R231, 0x1, -R4 ;  /* 0x00000001e7047824 */ /* 0x000fe200078e0a04 */
[----:B------:R-:W-:Y:S02]  /*1bd60*/  IABS R8, R7 ;  /* 0x0000000700087213 */ /* 0x000fe40000000000 */
[----:B------:R-:W-:Y:S02]  /*1bd70*/  IABS R5, R5 ;  /* 0x0000000500057213 */ /* 0x000fe40000000000 */
[----:B------:R-:W-:Y:S01]  /*1bd80*/  IABS R7, R4 ;  /* 0x0000000400077213 */ /* 0x000fe20000000000 */
[----:B------:R-:W-:Y:S01]  /*1bd90*/  IMAD.MOV.U32 R4, RZ, RZ, R8 ;  /* 0x000000ffff047224 */ /* 0x000fe200078e0008 */
[----:B------:R-:W-:Y:S02]  /*1bda0*/  I2FP.F32.S32 R5, R5 ;  /* 0x0000000500057245 */ /* 0x000fe40000201400 */
[----:B------:R-:W-:Y:S02]  /*1bdb0*/  IABS R6, R6 ;  /* 0x0000000600067213 */ /* 0x000fe40000000000 */
[----:B------:R-:W-:Y:S01]  /*1bdc0*/  I2FP.F32.S32 R4, R4 ;  /* 0x0000000400047245 */ /* 0x000fe20000201400 */
[-C--:B------:R-:W-:Y:S01]  /*1bdd0*/  FFMA.FTZ R19, R5, -R226.reuse, R19 ;  /* 0x800000e205137223 */ /* 0x080fe20000010013 */
[----:B------:R-:W-:Y:S01]  /*1bde0*/  VIADD R5, R2, 0x21 ;  /* 0x0000002102057836 */ /* 0x000fe20000000000 */
[----:B------:R-:W-:Y:S02]  /*1bdf0*/  I2FP.F32.S32 R7, R7 ;  /* 0x0000000700077245 */ /* 0x000fe40000201400 */
[-C--:B------:R-:W-:Y:S01]  /*1be00*/  FFMA.FTZ R17, R4, -R226.reuse, R17 ;  /* 0x800000e204117223 */ /* 0x080fe20000010011 */
[----:B------:R-:W-:Y:S01]  /*1be10*/  VIADD R4, R2, 0x28 ;  /* 0x0000002802047836 */ /* 0x000fe20000000000 */
[----:B------:R-:W-:Y:S01]  /*1be20*/  FSEL R18, R18, -INF , !P0 ;  /* 0xff80000012127808 */ /* 0x000fe20004000000 */
[----:B------:R-:W-:Y:S01]  /*1be30*/  FFMA.FTZ R22, R7, -R226, R22 ;  /* 0x800000e207167223 */ /* 0x000fe20000010016 */
[----:B------:R-:W-:Y:S01]  /*1be40*/  FSEL R16, R16, -INF , !P3 ;  /* 0xff80000010107808 */ /* 0x000fe20005800000 */
[--C-:B------:R-:W-:Y:S01]  /*1be50*/  IMAD.IADD R7, R230, 0x1, -R5.reuse ;  /* 0x00000001e6077824 */ /* 0x100fe200078e0a05 */
[CC--:B------:R-:W-:Y:S02]  /*1be60*/  ISETP.GE.AND P0, PT, R5.reuse, R227.reuse, PT ;  /* 0x000000e30500720c */ /* 0x0c0fe40003f06270 */
[----:B------:R-:W-:Y:S02]  /*1be70*/  ISETP.GE.AND P3, PT, R5, R228, PT ;  /* 0x000000e40500720c */ /* 0x000fe40003f66270 */
[----:B------:R-:W-:Y:S02]  /*1be80*/  I2FP.F32.S32 R6, R6 ;  /* 0x0000000600067245 */ /* 0x000fe40000201400 */
[----:B------:R-:W-:Y:S02]  /*1be90*/  FSEL R17, R17, -INF , !P6 ;  /* 0xff80000011117808 */ /* 0x000fe40007000000 */
[----:B------:R-:W-:Y:S01]  /*1bea0*/  FSEL R19, R19, -INF , !P5 ;  /* 0xff80000013137808 */ /* 0x000fe20006800000 */
[----:B------:R-:W-:Y:S01]  /*1beb0*/  FFMA.FTZ R20, R6, -R226, R20 ;  /* 0x800000e206147223 */ /* 0x000fe20000010014 */
[----:B------:R-:W-:Y:S01]  /*1bec0*/  ISETP.GE.AND P6, PT, R4, R228, PT ;  /* 0x000000e40400720c */ /* 0x000fe20003fc6270 */
[--C-:B------:R-:W-:Y:S01]  /*1bed0*/  IMAD.IADD R6, R230, 0x1, -R4.reuse ;  /* 0x00000001e6067824 */ /* 0x100fe200078e0a04 */
        /* <DEDUP_REMOVED lines=12> */
[----:B------:R-:W-:Y:S02]  /*1bfa0*/  I2FP.F32.S32 R7, R7 ;  /* 0x0000000700077245 */ /* 0x000fe40000201400 */
[----:B------:R-:W-:Y:S01]  /*1bfb0*/  I2FP.F32.S32 R4, R4 ;  /* 0x0000000400047245 */ /* 0x000fe20000201400 */
[-C--:B------:R-:W-:Y:S01]  /*1bfc0*/  FFMA.FTZ R23, R5, -R226.reuse, R23 ;  /* 0x800000e205177223 */ /* 0x080fe20000010017 */
[----:B------:R-:W-:Y:S01]  /*1bfd0*/  VIADD R5, R2, 0x29 ;  /* 0x0000002902057836 */ /* 0x000fe20000000000 */
[----:B------:R-:W-:Y:S01]  /*1bfe0*/  FSEL R22, R22, -INF , !P1 ;  /* 0xff80000016167808 */ /* 0x000fe20004800000 */
[-C--:B------:R-:W-:Y:S01]  /*1bff0*/  FFMA.FTZ R26, R7, -R226.reuse, R26 ;  /* 0x800000e2071a7223 */ /* 0x080fe2000001001a */
[----:B------:R-:W-:Y:S01]  /*1c000*/  FSEL R20, R20, -INF , !P4 ;  /* 0xff80000014147808 */ /* 0x000fe20006000000 */
[----:B------:R-:W-:Y:S01]  /*1c010*/  FFMA.FTZ R21, R4, -R226, R21 ;  /* 0x800000e204157223 */ /* 0x000fe20000010015 */
[----:B------:R-:W-:Y:S01]  /*1c020*/  IABS R6, R6 ;  /* 0x0000000600067213 */ /* 0x000fe20000000000 */
[----:B------:R-:W-:Y:S01]  /*1c030*/  VIADD R4, R2, 0x30 ;  /* 0x0000003002047836 */ /* 0x000fe20000000000 */
[C---:B------:R-:W-:Y:S01]  /*1c040*/  ISETP.GE.AND P4, PT, R5.reuse, R228, PT ;  /* 0x000000e40500720c */ /* 0x040fe20003f86270 */
[--C-:B------:R-:W-:Y:S01]  /*1c050*/  IMAD.IADD R7, R230, 0x1, -R5.reuse ;  /* 0x00000001e6077824 */ /* 0x100fe200078e0a05 */
[----:B------:R-:W-:Y:S02]  /*1c060*/  ISETP.GE.AND P1, PT, R5, R227, PT ;  /* 0x000000e30500720c */ /* 0x000fe40003f26270 */
[----:B------:R-:W-:Y:S02]  /*1c070*/  I2FP.F32.S32 R6, R6 ;  /* 0x0000000600067245 */ /* 0x000fe40000201400 */
[----:B------:R-:W-:Y:S02]  /*1c080*/  FSEL R23, R23, -INF , !P0 ;  /* 0xff80000017177808 */ /* 0x000fe40004000000 */
[----:B------:R-:W-:Y:S01]  /*1c090*/  FSEL R21, R21, -INF , !P3 ;  /* 0xff80000015157808 */ /* 0x000fe20005800000 */
[----:B------:R-:W-:Y:S01]  /*1c0a0*/  FFMA.FTZ R24, R6, -R226, R24 ;  /* 0x800000e206187223 */ /* 0x000fe20000010018 */
[C---:B------:R-:W-:Y:S01]  /*1c0b0*/  ISETP.GE.OR P4, PT, R5.reuse, R233, !P4 ;  /* 0x000000e90500720c */ /* 0x040fe20006786670 */
[--C-:B------:R-:W-:Y:S01]  /*1c0c0*/  IMAD.IADD R6, R230, 0x1, -R4.reuse ;  /* 0x00000001e6067824 */ /* 0x100fe200078e0a04 */
[----:B------:R-:W-:Y:S01]  /*1c0d0*/  ISETP.GE.OR P1, PT, R5, R232, !P1 ;  /* 0x000000e80500720c */ /* 0x000fe20004f26670 */
[C---:B------:R-:W-:Y:S01]  /*1c0e0*/  IMAD.IADD R5, R231.reuse, 0x1, -R5 ;  /* 0x00000001e7057824 */ /* 0x040fe200078e0a05 */
[C---:B------:R-:W-:Y:S02]  /*1c0f0*/  ISETP.GE.AND P3, PT, R4.reuse, R228, PT ;  /* 0x000000e40400720c */ /* 0x040fe40003f66270 */
[C---:B------:R-:W-:Y:S02]  /*1c100*/  ISETP.GE.AND P0, PT, R4.reuse, R227, PT ;  /* 0x000000e30400720c */ /* 0x040fe40003f06270 */
[C---:B------:R-:W-:Y:S02]  /*1c110*/  ISETP.GE.OR P3, PT, R4.reuse, R233, !P3 ;  /* 0x000000e90400720c */ /* 0x040fe40005f66670 */
[----:B------:R-:W-:Y:S01]  /*1c120*/  ISETP.GE.OR P0, PT, R4, R232, !P0 ;  /* 0x000000e80400720c */ /* 0x000fe20004706670 */
[----:B------:R-:W-:Y:S01]  /*1c130*/  IMAD.IADD R4, R231, 0x1, -R4 ;  /* 0x00000001e7047824 */ /* 0x000fe200078e0a04 */
[----:B------:R-:W-:Y:S02]  /*1c140*/  IABS R5, R5 ;  /* 0x0000000500057213 */ /* 0x000fe40000000000 */
[----:B------:R-:W-:Y:S02]  /*1c150*/  IABS R8, R7 ;  /* 0x0000000700087213 */ /* 0x000fe40000000000 */
[----:B------:R-:W-:Y:S02]  /*1c160*/  I2FP.F32.S32 R5, R5 ;  /* 0x0000000500057245 */ /* 0x000fe40000201400 */
[----:B------:R-:W-:Y:S01]  /*1c170*/  IABS R7, R4 ;  /* 0x0000000400077213 */ /* 0x000fe20000000000 */
[----:B------:R-:W-:Y:S01]  /*1c180*/  IMAD.MOV.U32 R4, RZ, RZ, R8 ;  /* 0x000000ffff047224 */ /* 0x000fe200078e0008 */
[----:B------:R-:W-:Y:S01]  /*1c190*/  IABS R6, R6 ;  /* 0x0000000600067213 */ /* 0x000fe20000000000 */
[----:B------:R-:W-:Y:S01]  /*1c1a0*/  FFMA.FTZ R27, R5, -R226, R27 ;  /* 0x800000e2051b7223 */ /* 0x000fe2000001001b */
[----:B------:R-:W-:Y:S01]  /*1c1b0*/  VIADD R5, R2, 0x31 ;  /* 0x0000003102057836 */ /* 0x000fe20000000000 */
[----:B------:R-:W-:Y:S02]  /*1c1c0*/  I2FP.F32.S32 R7, R7 ;  /* 0x0000000700077245 */ /* 0x000fe40000201400 */
[----:B------:R-:W-:Y:S02]  /*1c1d0*/  I2FP.F32.S32 R4, R4 ;  /* 0x0000000400047245 */ /* 0x000fe40000201400 */
[----:B------:R-:W-:Y:S01]  /*1c1e0*/  FSEL R24, R24, -INF , !P6 ;  /* 0xff80000018187808 */ /* 0x000fe20007000000 */
[-C--:B------:R-:W-:Y:S01]  /*1c1f0*/  FFMA.FTZ R30, R7, -R226.reuse, R30 ;  /* 0x800000e2071e7223 */ /* 0x080fe2000001001e */
[----:B------:R-:W-:Y:S01]  /*1c200*/  FSEL R26, R26, -INF , !P5 ;  /* 0xff8000001a1a7808 */ /* 0x000fe20006800000 */
[----:B------:R-:W-:Y:S01]  /*1c210*/  FFMA.FTZ R25, R4, -R226, R25 ;  /* 0x800000e204197223 */ /* 0x000fe20000010019 */
[C---:B------:R-:W-:Y:S01]  /*1c220*/  ISETP.GE.AND P6, PT, R5.reuse, R228, PT ;  /* 0x000000e40500720c */ /* 0x040fe20003fc6270 */
[----:B------:R-:W-:Y:S01]  /*1c230*/  VIADD R4, R2, 0x38 ;  /* 0x0000003802047836 */ /* 0x000fe20000000000 */
[C---:B------:R-:W-:Y:S01]  /*1c240*/  ISETP.GE.AND P5, PT, R5.reuse, R227, PT ;  /* 0x000000e30500720c */ /* 0x040fe20003fa6270 */
[--C-:B------:R-:W-:Y:S01]  /*1c250*/  IMAD.IADD R7, R230, 0x1, -R5.reuse ;  /* 0x00000001e6077824 */ /* 0x100fe200078e0a05 */
[----:B------:R-:W-:Y:S01]  /*1c260*/  I2FP.F32.S32 R6, R6 ;  /* 0x0000000600067245 */ /* 0x000fe20000201400 */
[----:B------:R-:W-:Y:S01]  /*1c270*/  VIADD R2, R2, 0x39 ;  /* 0x0000003902027836 */ /* 0x000fe20000000000 */
[C---:B------:R-:W-:Y:S02]  /*1c280*/  ISETP.GE.OR P6, PT, R5.reuse, R233, !P6 ;  /* 0x000000e90500720c */ /* 0x040fe400077c6670 */
[----:B------:R-:W-:Y:S01]  /*1c290*/  ISETP.GE.OR P5, PT, R5, R232, !P5 ;  /* 0x000000e80500720c */ /* 0x000fe20006fa6670 */
[----:B------:R-:W-:Y:S01]  /*1c2a0*/  FFMA.FTZ R28, R6, -R226, R28 ;  /* 0x800000e2061c7223 */ /* 0x000fe2000001001c */
[----:B------:R-:W-:Y:S01]  /*1c2b0*/  IMAD.IADD R5, R231, 0x1, -R5 ;  /* 0x00000001e7057824 */ /* 0x000fe200078e0a05 */
[----:B------:R-:W-:Y:S01]  /*1c2c0*/  IABS R8, R7 ;  /* 0x0000000700087213 */ /* 0x000fe20000000000 */
[C---:B------:R-:W-:Y:S01]  /*1c2d0*/  IMAD.IADD R6, R230.reuse, 0x1, -R4 ;  /* 0x00000001e6067824 */ /* 0x040fe200078e0a04 */
[----:B------:R-:W-:Y:S02]  /*1c2e0*/  FSEL R25, R25, -INF , !P4 ;  /* 0xff80000019197808 */ /* 0x000fe40006000000 */
[----:B------:R-:W-:Y:S02]  /*1c2f0*/  IABS R7, R5 ;  /* 0x0000000500077213 */ /* 0x000fe40000000000 */
[----:B------:R-:W-:Y:S01]  /*1c300*/  IABS R5, R6 ;  /* 0x0000000600057213 */ /* 0x000fe20000000000 */
[----:B------:R-:W-:Y:S01]  /*1c310*/  IMAD.MOV.U32 R6, RZ, RZ, R8 ;  /* 0x000000ffff067224 */ /* 0x000fe200078e0008 */
[----:B------:R-:W-:Y:S01]  /*1c320*/  I2FP.F32.S32 R7, R7 ;  /* 0x0000000700077245 */ /* 0x000fe20000201400 */
[----:B------:R-:W-:Y:S01]  /*1c330*/  IMAD.IADD R8, R230, 0x1, -R2 ;  /* 0x00000001e6087824 */ /* 0x000fe200078e0a02 */
[----:B------:R-:W-:Y:S02]  /*1c340*/  I2FP.F32.S32 R5, R5 ;  /* 0x0000000500057245 */ /* 0x000fe40000201400 */
[----:B------:R-:W-:Y:S01]  /*1c350*/  I2FP.F32.S32 R6, R6 ;  /* 0x0000000600067245 */ /* 0x000fe20000201400 */
[-C--:B------:R-:W-:Y:S01]  /*1c360*/  FFMA.FTZ R31, R7, -R226.reuse, R31 ;  /* 0x800000e2071f7223 */ /* 0x080fe2000001001f */
[----:B------:R-:W-:Y:S01]  /*1c370*/  FSEL R27, R27, -INF , !P1 ;  /* 0xff8000001b1b7808 */ /* 0x000fe20004800000 */
[-C--:B------:R-:W-:Y:S01]  /*1c380*/  FFMA.FTZ R32, R5, -R226.reuse, R32 ;  /* 0x800000e205207223 */ /* 0x080fe20000010020 */
[----:B------:R-:W-:Y:S01]  /*1c390*/  FMNMX.FTZ R5, R173, R3, !PT ;  /* 0x00000003ad057209 */ /* 0x000fe20007810000 */
[----:B------:R-:W-:Y:S01]  /*1c3a0*/  FFMA.FTZ R29, R6, -R226, R29 ;  /* 0x800000e2061d7223 */ /* 0x000fe2000001001d */
[----:B------:R-:W-:Y:S02]  /*1c3b0*/  FMNMX.FTZ R6, R172, R134, !PT ;  /* 0x00000086ac067209 */ /* 0x000fe40007810000 */
[----:B------:R-:W-:Y:S02]  /*1c3c0*/  FMNMX.FTZ R7, R174, R5, !PT ;  /* 0x00000005ae077209 */ /* 0x000fe40007810000 */
[----:B------:R-:W-:Y:S02]  /*1c3d0*/  FMNMX.FTZ R5, R175, R6, !PT ;  /* 0x00000006af057209 */ /* 0x000fe40007810000 */
[----:B------:R-:W-:Y:S01]  /*1c3e0*/  FMNMX.FTZ R6, R135, R7, !PT ;  /* 0x0000000787067209 */ /* 0x000fe20007810000 */
[----:B------:R-:W-:Y:S01]  /*1c3f0*/  IMAD.IADD R7, R231, 0x1, -R4 ;  /* 0x00000001e7077824 */ /* 0x000fe200078e0a04 */
[C---:B------:R-:W-:Y:S02]  /*1c400*/  ISETP.GE.AND P4, PT, R4.reuse, R228, PT ;  /* 0x000000e40400720c */ /* 0x040fe40003f86270 */
[----:B------:R-:W-:Y:S02]  /*1c410*/  ISETP.GE.AND P1, PT, R4, R227, PT ;  /* 0x000000e30400720c */ /* 0x000fe40003f26270 */
[----:B------:R-:W-:Y:S02]  /*1c420*/  FMNMX.FTZ R5, R10, R5, !PT ;  /* 0x000000050a057209 */ /* 0x000fe40007810000 */
[----:B------:R-:W-:Y:S02]  /*1c430*/  FMNMX.FTZ R6, R9, R6, !PT ;  /* 0x0000000609067209 */ /* 0x000fe40007810000 */
[C---:B------:R-:W-:Y:S02]  /*1c440*/  ISETP.GE.OR P4, PT, R4.reuse, R233, !P4 ;  /* 0x000000e90400720c */ /* 0x040fe40006786670 */
[----:B------:R-:W-:Y:S02]  /*1c450*/  ISETP.GE.OR P1, PT, R4, R232, !P1 ;  /* 0x000000e80400720c */ /* 0x000fe40004f26670 */
[----:B------:R-:W-:Y:S02]  /*1c460*/  FMNMX.FTZ R4, R11, R5, !PT ;  /* 0x000000050b047209 */ /* 0x000fe40007810000 */
[----:B------:R-:W-:Y:S01]  /*1c470*/  FMNMX.FTZ R5, R12, R6, !PT ;  /* 0x000000060c057209 */ /* 0x000fe20007810000 */
[----:B------:R-:W-:Y:S01]  /*1c480*/  IMAD.IADD R6, R231, 0x1, -R2 ;  /* 0x00000001e7067824 */ /* 0x000fe200078e0a02 */
        /* <DEDUP_REMOVED lines=17> */
[----:B------:R-:W-:Y:S02]  /*1c5a0*/  IABS R5, R8 ;  /* 0x0000000800057213 */ /* 0x000fe40000000000 */
[----:B------:R-:W3:Y:S01]  /*1c5b0*/  LDL.LU R8, [R1+0xc4] ;  /* 0x0000c40001087983 */ /* 0x000ee20000300800 */
[----:B------:R-:W-:Y:S02]  /*1c5c0*/  FMNMX.FTZ R2, R23, R2, !PT ;  /* 0x0000000217027209 */ /* 0x000fe40007810000 */
[----:B------:R-:W-:Y:S01]  /*1c5d0*/  IABS R7, R6 ;  /* 0x0000000600077213 */ /* 0x000fe20000000000 */
[----:B------:R-:W-:Y:S01]  /*1c5e0*/  IMAD.MOV.U32 R6, RZ, RZ, R132 ;  /* 0x000000ffff067224 */ /* 0x000fe200078e0084 */
[----:B------:R-:W-:Y:S02]  /*1c5f0*/  FMNMX.FTZ R4, R24, R4, !PT ;  /* 0x0000000418047209 */ /* 0x000fe40007810000 */
[----:B------:R-:W-:Y:S02]  /*1c600*/  I2FP.F32.S32 R5, R5 ;  /* 0x0000000500057245 */ /* 0x000fe40000201400 */
[----:B------:R-:W-:Y:S02]  /*1c610*/  FMNMX.FTZ R2, R26, R2, !PT ;  /* 0x000000021a027209 */ /* 0x000fe40007810000 */
[----:B------:R-:W-:Y:S01]  /*1c620*/  FMNMX.FTZ R4, R25, R4, !PT ;  /* 0x0000000419047209 */ /* 0x000fe20007810000 */
[----:B------:R-:W-:Y:S01]  /*1c630*/  FFMA.FTZ R33, R5, -R226, R33 ;  /* 0x800000e205217223 */ /* 0x000fe20000010021 */
[----:B------:R-:W-:Y:S02]  /*1c640*/  I2FP.F32.S32 R6, R6 ;  /* 0x0000000600067245 */ /* 0x000fe40000201400 */
[----:B------:R-:W-:Y:S02]  /*1c650*/  FMNMX.FTZ R5, R27, R2, !PT ;  /* 0x000000021b057209 */ /* 0x000fe40007810000 */
[----:B------:R-:W-:Y:S01]  /*1c660*/  FSEL R29, R29, -INF , !P6 ;  /* 0xff8000001d1d7808 */ /* 0x000fe20007000000 */
[----:B------:R-:W-:Y:S01]  /*1c670*/  FFMA.FTZ R34, R6, -R226, R34 ;  /* 0x800000e206227223 */ /* 0x000fe20000010022 */
[----:B------:R-:W-:Y:S02]  /*1c680*/  FMNMX.FTZ R2, R28, R4, !PT ;  /* 0x000000041c027209 */ /* 0x000fe40007810000 */
[----:B------:R-:W-:Y:S02]  /*1c690*/  I2FP.F32.S32 R7, R7 ;  /* 0x0000000700077245 */ /* 0x000fe40000201400 */
[----:B------:R-:W-:Y:S02]  /*1c6a0*/  FSEL R31, R31, -INF , !P5 ;  /* 0xff8000001f1f7808 */ /* 0x000fe40006800000 */
[----:B------:R-:W-:Y:S01]  /*1c6b0*/  FMNMX.FTZ R5, R30, R5, !PT ;  /* 0x000000051e057209 */ /* 0x000fe20007810000 */
[----:B------:R-:W-:Y:S01]  /*1c6c0*/  FFMA.FTZ R35, R7, -R226, R35 ;  /* 0x800000e207237223 */ /* 0x000fe20000010023 */
[----:B------:R-:W-:Y:S02]  /*1c6d0*/  FSEL R32, R32, -INF , !P4 ;  /* 0xff80000020207808 */ /* 0x000fe40006000000 */
[----:B------:R-:W-:Y:S02]  /*1c6e0*/  FMNMX.FTZ R4, R29, R2, !PT ;  /* 0x000000021d047209 */ /* 0x000fe40007810000 */
[----:B------:R-:W-:Y:S02]  /*1c6f0*/  FSEL R34, R34, -INF , !P1 ;  /* 0xff80000022227808 */ /* 0x000fe40004800000 */
[----:B------:R-:W-:Y:S02]  /*1c700*/  FMNMX.FTZ R2, R31, R5, !PT ;  /* 0x000000051f027209 */ /* 0x000fe40007810000 */
[----:B------:R-:W-:Y:S02]  /*1c710*/  FSEL R33, R33, -INF , !P3 ;  /* 0xff80000021217808 */ /* 0x000fe40005800000 */
[----:B------:R-:W-:Y:S02]  /*1c720*/  FMNMX.FTZ R4, R32, R4, !PT ;  /* 0x0000000420047209 */ /* 0x000fe40007810000 */
[----:B------:R-:W-:Y:S02]  /*1c730*/  FSEL R35, R35, -INF , !P0 ;  /* 0xff80000023237808 */ /* 0x000fe40004000000 */
[----:B------:R-:W-:Y:S02]  /*1c740*/  FMNMX.FTZ R2, R34, R2, !PT ;  /* 0x0000000222027209 */ /* 0x000fe40007810000 */
[----:B------:R-:W-:Y:S02]  /*1c750*/  FMNMX.FTZ R133, R33, R4, !PT ;  /* 0x0000000421857209 */ /* 0x000fe40007810000 */
[----:B------:R-:W-:Y:S03]  /*1c760*/  FMNMX.FTZ R132, R35, R2, !PT ;  /* 0x0000000223847209 */ /* 0x000fe60007810000 */
[----:B------:R-:W1:Y:S08]  /*1c770*/  SHFL.BFLY PT, R2, R133, 0x2, 0x1f ;  /* 0x0c401f0085027f89 */ /* 0x000e7000000e0000 */
[----:B------:R-:W4:Y:S01]  /*1c780*/  SHFL.BFLY PT, R4, R132, 0x2, 0x1f ;  /* 0x0c401f0084047f89 */ /* 0x000f2200000e0000 */
[----:B-1----:R-:W-:Y:S02]  /*1c790*/  FMNMX.FTZ R133, R133, R2, !PT ;  /* 0x0000000285857209 */ /* 0x002fe40007810000 */
[----:B----4-:R-:W-:Y:S05]  /*1c7a0*/  FMNMX.FTZ R132, R132, R4, !PT ;  /* 0x0000000484847209 */ /* 0x010fea0007810000 */
[----:B------:R-:W1:Y:S08]  /*1c7b0*/  SHFL.BFLY PT, R2, R133, 0x1, 0x1f ;  /* 0x0c201f0085027f89 */ /* 0x000e7000000e0000 */
[----:B------:R-:W4:Y:S01]  /*1c7c0*/  SHFL.BFLY PT, R4, R132, 0x1, 0x1f ;  /* 0x0c201f0084047f89 */ /* 0x000f2200000e0000 */
[----:B-1----:R-:W-:Y:S04]  /*1c7d0*/  FMNMX.FTZ R133, R133, R2, !PT ;  /* 0x0000000285857209 */ /* 0x002fe80007810000 */
[----:B------:R-:W-:Y:S01]  /*1c7e0*/  FSETP.NEU.FTZ.AND P1, PT, R133, -INF , PT ;  /* 0xff8000008500780b */ /* 0x000fe20003f3d000 */
[----:B--2---:R-:W-:Y:S01]  /*1c7f0*/  FMUL.FTZ R5, R0, R133 ;  /* 0x0000008500057220 */ /* 0x004fe20000410000 */
[----:B----4-:R-:W-:Y:S04]  /*1c800*/  FMNMX.FTZ R132, R132, R4, !PT ;  /* 0x0000000484847209 */ /* 0x010fe80007810000 */
[----:B------:R-:W-:Y:S01]  /*1c810*/  FSEL R5, R5, RZ, P1 ;  /* 0x000000ff05057208 */ /* 0x000fe20000800000 */
[----:B------:R-:W-:Y:S01]  /*1c820*/  FMUL.FTZ R6, R0, R132 ;  /* 0x0000008400067220 */ /* 0x000fe20000410000 */
[----:B------:R-:W-:Y:S03]  /*1c830*/  FSETP.NEU.FTZ.AND P0, PT, R132, -INF , PT ;  /* 0xff8000008400780b */ /* 0x000fe60003f1d000 */
[-CC-:B------:R-:W-:Y:S01]  /*1c840*/  FFMA.FTZ R2, R173, R0.reuse, -R5.reuse ;  /* 0x00000000ad027223 */ /* 0x180fe20000010805 */
[----:B------:R-:W-:Y:S01]  /*1c850*/  FSEL R6, R6, RZ, P0 ;  /* 0x000000ff06067208 */ /* 0x000fe20000000000 */
[-CC-:B------:R-:W-:Y:S01]  /*1c860*/  FFMA.FTZ R7, R135, R0.reuse, -R5.reuse ;  /* 0x0000000087077223 */ /* 0x180fe20000010805 */
[-CC-:B------:R-:W-:Y:S01]  /*1c870*/  FFMA.FTZ R195, R28, R0.reuse, -R5.reuse ;  /* 0x000000001cc37223 */ /* 0x180fe20000010805 */
        /* <DEDUP_REMOVED lines=17> */
[-C--:B-1----:R-:W-:Y:S01]  /*1c990*/  FFMA.FTZ R2, R172, R0.reuse, -R6 ;  /* 0x00000000ac027223 */ /* 0x082fe20000010806 */
[----:B------:R-:W-:Y:S01]  /*1c9a0*/  MUFU.EX2 R175, R7 ;  /* 0x0000000700af7308 */ /* 0x000fe20000000800 */
[-CC-:B------:R-:W-:Y:S01]  /*1c9b0*/  FFMA.FTZ R179, R12, R0.reuse, -R5.reuse ;  /* 0x000000000cb37223 */ /* 0x180fe20000010805 */
[-CC-:B------:R-:W-:Y:S01]  /*1c9c0*/  FFMA.FTZ R181, R13, R0.reuse, -R5.reuse ;  /* 0x000000000db57223 */ /* 0x180fe20000010805 */
[-CC-:B------:R-:W-:Y:S01]  /*1c9d0*/  FFMA.FTZ R184, R17, R0.reuse, -R5.reuse ;  /* 0x0000000011b87223 */ /* 0x180fe20000010805 */
[-CC-:B------:R-:W-:Y:S01]  /*1c9e0*/  FFMA.FTZ R194, R24, R0.reuse, -R5.reuse ;  /* 0x0000000018c27223 */ /* 0x180fe20000010805 */
[-CC-:B------:R-:W-:Y:S01]  /*1c9f0*/  FFMA.FTZ R183, R16, R0.reuse, -R5.reuse ;  /* 0x0000000010b77223 */ /* 0x180fe20000010805 */
[-CC-:B------:R-:W-:Y:S01]  /*1ca00*/  FFMA.FTZ R187, R20, R0.reuse, -R5.reuse ;  /* 0x0000000014bb7223 */ /* 0x180fe20000010805 */
[-CC-:B------:R-:W-:Y:S03]  /*1ca10*/  FFMA.FTZ R188, R21, R0.reuse, -R5.reuse ;  /* 0x0000000015bc7223 */ /* 0x180fe60000010805 */
[----:B------:R1:W-:Y:S01]  /*1ca20*/  MUFU.EX2 R177, R2 ;  /* 0x0000000200b17308 */ /* 0x0003e20000000800 */
[-CC-:B------:R-:W-:Y:S01]  /*1ca30*/  FFMA.FTZ R205, R29, R0.reuse, -R5.reuse ;  /* 0x000000001dcd7223 */ /* 0x180fe20000010805 */
[-CC-:B------:R-:W-:Y:S08]  /*1ca40*/  FFMA.FTZ R241, R32, R0.reuse, -R5.reuse ;  /* 0x0000000020f17223 */ /* 0x180ff00000010805 */
[----:B------:R-:W-:Y:S01]  /*1ca50*/  MUFU.EX2 R135, R135 ;  /* 0x0000008700877308 */ /* 0x000fe20000000800 */
[-C--:B-1----:R-:W-:Y:S09]  /*1ca60*/  FFMA.FTZ R2, R174, R0.reuse, -R5 ;  /* 0x00000000ae027223 */ /* 0x082ff20000010805 */
[----:B------:R-:W-:Y:S10]  /*1ca70*/  MUFU.EX2 R174, R4 ;  /* 0x0000000400ae7308 */ /* 0x000ff40000000800 */
[----:B------:R1:W-:Y:S02]  /*1ca80*/  MUFU.EX2 R176, R2 ;  /* 0x0000000200b07308 */ /* 0x0003e40000000800 */
[----:B-1----:R-:W-:Y:S05]  /*1ca90*/  FSEL R2, R133, RZ, P1 ;  /* 0x000000ff85027208 */ /* 0x002fea0000800000 */
[----:B------:R-:W-:Y:S01]  /*1caa0*/  FADD.FTZ R3, -R2, R3 ;  /* 0x0000000302037221 */ /* 0x000fe20000010100 */
[----:B------:R-:W-:Y:S05]  /*1cab0*/  FSEL R2, R132, RZ, P0 ;  /* 0x000000ff84027208 */ /* 0x000fea0000000000 */
[----:B------:R-:W-:Y:S01]  /*1cac0*/  FADD.FTZ R4, -R2, R134 ;  /* 0x0000008602047221 */ /* 0x000fe20000010100 */
[-C--:B------:R-:W-:Y:S04]  /*1cad0*/  FFMA.FTZ R2, R9, R0.reuse, -R5 ;  /* 0x0000000009027223 */ /* 0x080fe80000010805 */
[----:B------:R1:W-:Y:S02]  /*1cae0*/  MUFU.EX2 R172, R2 ;  /* 0x0000000200ac7308 */ /* 0x0003e40000000800 */
[----:B-1----:R-:W-:Y:S01]  /*1caf0*/  FMUL.FTZ R2, R0, R3 ;  /* 0x0000000300027220 */ /* 0x002fe20000410000 */
[----:B------:R-:W-:Y:S02]  /*1cb00*/  FFMA.FTZ R3, R10, R0, -R6 ;  /* 0x000000000a037223 */ /* 0x000fe40000010806 */
[----:B------:R-:W2:Y:S05]  /*1cb10*/  LDL.LU R6, [R1+0xc8] ;  /* 0x0000c80001067983 */ /* 0x000eaa0000300800 */
[----:B------:R1:W-:Y:S10]  /*1cb20*/  MUFU.EX2 R173, R3 ;  /* 0x0000000300ad7308 */ /* 0x0003f40000000800 */
[----:B------:R-:W4:Y:S01]  /*1cb30*/  MUFU.EX2 R2, R2 ;  /* 0x0000000200027308 */ /* 0x000f220000000800 */
[----:B-1----:R-:W-:Y:S09]  /*1cb40*/  FMUL.FTZ R3, R0, R4 ;  /* 0x0000000400037220 */ /* 0x002ff20000410000 */
[----:B------:R-:W1:Y:S01]  /*1cb50*/  MUFU.EX2 R3, R3 ;  /* 0x0000000300037308 */ /* 0x000e620000000800 */
[C---:B----4-:R-:W-:Y:S01]  /*1cb60*/  FMUL.FTZ R28, R2.reuse, R140 ;  /* 0x0000008c021c7220 */ /* 0x050fe20000410000 */
[C---:B------:R-:W-:Y:S01]  /*1cb70*/  FMUL.FTZ R33, R2.reuse, R137 ;  /* 0x0000008902217220 */ /* 0x040fe20000410000 */
[----:B------:R-:W4:Y:S01]  /*1cb80*/  LDL R140, [R1+0xf0] ;  /* 0x0000f000018c7983 */ /* 0x000f220000100800 */
[C---:B------:R-:W-:Y:S01]  /*1cb90*/  FMUL.FTZ R25, R2.reuse, R145 ;  /* 0x0000009102197220 */ /* 0x040fe20000410000 */
[C---:B------:R-:W-:Y:S01]  /*1cba0*/  FMUL.FTZ R5, R2.reuse, R165 ;  /* 0x000000a502057220 */ /* 0x040fe20000410000 */
[C---:B------:R-:W-:Y:S01]  /*1cbb0*/  FMUL.FTZ R4, R2.reuse, R164 ;  /* 0x000000a402047220 */ /* 0x040fe20000410000 */
[----:B------:R-:W5:Y:S01]  /*1cbc0*/  LDL R137, [R1+0x114] ;  /* 0x0001140001897983 */ /* 0x000f620000100800 */
        /* <DEDUP_REMOVED lines=8> */
[C---:B-1----:R-:W-:Y:S01]  /*1cc50*/  FMUL.FTZ R10, R3.reuse, R162 ;  /* 0x000000a2030a7220 */ /* 0x042fe20000410000 */
[C---:B------:R-:W-:Y:S01]  /*1cc60*/  FMUL.FTZ R11, R3.reuse, R163 ;  /* 0x000000a3030b7220 */ /* 0x040fe20000410000 */
[C---:B------:R-:W-:Y:S01]  /*1cc70*/  FMUL.FTZ R14, R3.reuse, R158 ;  /* 0x0000009e030e7220 */ /* 0x040fe20000410000 */
[----:B------:R-:W5:Y:S01]  /*1cc80*/  LDL.64 R162, [R1] ;  /* 0x0000000001a27983 */ /* 0x000f620000100a00 */
[C---:B------:R-:W-:Y:S01]  /*1cc90*/  FMUL.FTZ R21, R2.reuse, R149 ;  /* 0x0000009502157220 */ /* 0x040fe20000410000 */
[C---:B------:R-:W-:Y:S01]  /*1cca0*/  FMUL.FTZ R24, R2.reuse, R144 ;  /* 0x0000009002187220 */ /* 0x040fe20000410000 */
[C---:B------:R-:W-:Y:S01]  /*1ccb0*/  FMUL.FTZ R29, R2.reuse, R141 ;  /* 0x0000008d021d7220 */ /* 0x040fe20000410000 */
[C---:B------:R-:W-:Y:S01]  /*1ccc0*/  FMUL.FTZ R32, R2.reuse, R136 ;  /* 0x0000008802207220 */ /* 0x040fe20000410000 */
[C---:B------:R-:W-:Y:S01]  /*1ccd0*/  FMUL.FTZ R36, R2.reuse, R36 ;  /* 0x0000002402247220 */ /* 0x040fe20000410000 */
[----:B------:R-:W5:Y:S01]  /*1cce0*/  LDL R158, [R1+0xdc] ;  /* 0x0000dc00019e7983 */ /* 0x000f620000100800 */
        /* <DEDUP_REMOVED lines=22> */
[C---:B---3--:R-:W-:Y:S01]  /*1ce50*/  FFMA.FTZ R0, R2.reuse, R8, R178 ;  /* 0x0000000802007223 */ /* 0x048fe200000100b2 */
        /* <DEDUP_REMOVED lines=26> */
[----:B------:R-:W-:Y:S01]  /*1d000*/  FADD.FTZ R2, R176, R0 ;  /* 0x00000000b0027221 */ /* 0x000fe20000010000 */
[C---:B------:R-:W-:Y:S01]  /*1d010*/  FMUL.FTZ R30, R3.reuse, R142 ;  /* 0x0000008e031e7220 */ /* 0x040fe20000410000 */
[----:B------:R1:W3:Y:S01]  /*1d020*/  MUFU.EX2 R136, R179 ;  /* 0x000000b300887308 */ /* 0x0002e20000000800 */
        /* <DEDUP_REMOVED lines=8> */
[----:B------:R-:W3:Y:S01]  /*1d0b0*/  LDL R167, [R1+0xcc] ;  /* 0x0000cc0001a77983 */ /* 0x000ee20000100800 */
[C---:B------:R-:W-:Y:S01]  /*1d0c0*/  FMUL.FTZ R27, R3.reuse, R147 ;  /* 0x00000093031b7220 */ /* 0x040fe20000410000 */
[C---:B------:R-:W-:Y:S01]  /*1d0d0*/  FMUL.FTZ R34, R3.reuse, R138 ;  /* 0x0000008a03227220 */ /* 0x040fe20000410000 */
[----:B------:R-:W-:Y:S01]  /*1d0e0*/  F2FP.BF16.F32.PACK_AB R138, R172, R175 ;  /* 0x000000afac8a723e */ /* 0x000fe200000010ff */
[----:B------:R-:W3:Y:S01]  /*1d0f0*/  LDL R150, [R1+0xc0] ;  /* 0x0000c00001967983 */ /* 0x000ee20000100800 */
[C---:B------:R-:W-:Y:S01]  /*1d100*/  FMUL.FTZ R23, R3.reuse, R151 ;  /* 0x0000009703177220 */ /* 0x040fe20000410000 */
[C---:B------:R-:W-:Y:S01]  /*1d110*/  FMUL.FTZ R38, R3.reuse, R38 ;  /* 0x0000002603267220 */ /* 0x040fe20000410000 */
[C---:B------:R-:W-:Y:S01]  /*1d120*/  FMUL.FTZ R39, R3.reuse, R39 ;  /* 0x0000002703277220 */ /* 0x040fe20000410000 */
[----:B-1----:R-:W3:Y:S01]  /*1d130*/  LDL R179, [R1+0xd8] ;  /* 0x0000d80001b37983 */ /* 0x002ee20000100800 */
[C---:B------:R-:W-:Y:S01]  /*1d140*/  FMUL.FTZ R42, R3.reuse, R42 ;  /* 0x0000002a032a7220 */ /* 0x040fe20000410000 */
[C---:B------:R-:W-:Y:S01]  /*1d150*/  FMUL.FTZ R43, R3.reuse, R43 ;  /* 0x0000002b032b7220 */ /* 0x040fe20000410000 */
[C---:B------:R-:W-:Y:S01]  /*1d160*/  FMUL.FTZ R46, R3.reuse, R46 ;  /* 0x0000002e032e7220 */ /* 0x040fe20000410000 */
[----:B------:R1:W3:Y:S01]  /*1d170*/  LDL.S16 R147, [R1+0x88] ;  /* 0x0000880001937983 */ /* 0x0002e20000100600 */
        /* <DEDUP_REMOVED lines=44> */
[C---:B--2---:R-:W-:Y:S01]  /*1d440*/  FFMA.FTZ R134, R3.reuse, R6, R177 ;  /* 0x0000000603867223 */ /* 0x044fe200000100b1 */
[----:B------:R-:W-:Y:S01]  /*1d450*/  FMUL.FTZ R6, R3, R166 ;  /* 0x000000a603067220 */ /* 0x000fe20000410000 */
[----:B------:R-:W-:Y:S02]  /*1d460*/  F2FP.BF16.F32.PACK_AB R3, R176, R178 ;  /* 0x000000b2b003723e */ /* 0x000fe400000010ff */
[----:B------:R-:W-:Y:S01]  /*1d470*/  FADD.FTZ R142, R174, R134 ;  /* 0x00000086ae8e7221 */ /* 0x000fe20000010000 */
[----:B------:R-:W-:Y:S01]  /*1d480*/  FADD.FTZ R134, R175, R2 ;  /* 0x00000002af867221 */ /* 0x000fe20000010000 */
[----:B------:R-:W-:Y:S03]  /*1d490*/  IMAD.SHL.U32 R2, R240, 0x2, RZ ;  /* 0x00000002f0027824 */ /* 0x000fe600078e00ff */
[----:B------:R-:W-:Y:S02]  /*1d4a0*/  FADD.FTZ R144, R172, R134 ;  /* 0x00000086ac907221 */ /* 0x000fe40000010000 */
[----:B------:R-:W2:Y:S01]  /*1d4b0*/  LDL R172, [R1+0xd4] ;  /* 0x0000d40001ac7983 */ /* 0x000ea20000100800 */
[----:B------:R1:W3:Y:S03]  /*1d4c0*/  MUFU.EX2 R134, R181 ;  /* 0x000000b500867308 */ /* 0x0002e60000000800 */
[----:B-1----:R-:W2:Y:S01]  /*1d4d0*/  LDL R181, [R1+0xe0] ;  /* 0x0000e00001b57983 */ /* 0x002ea20000100800 */
[----:B----4-:R-:W-:Y:S04]  /*1d4e0*/  IMAD.WIDE.U32 R148, R140, -0x326172a9, RZ ;  /* 0xcd9e8d578c947825 */ /* 0x010fe800078e00ff */
[----:B-----5:R-:W-:Y:S01]  /*1d4f0*/  IMAD.WIDE.U32 R140, R137, -0x2daee0ad, RZ ;  /* 0xd2511f53898c7825 */ /* 0x020fe200078e00ff */
[----:B------:R-:W-:Y:S03]  /*1d500*/  LOP3.LUT R154, R145, R149, RZ, 0x3c, !PT ;  /* 0x00000095919a7212 */ /* 0x000fe600078e3cff */
[----:B------:R-:W-:Y:S01]  /*1d510*/  VIADD R137, R2, 0x1 ;  /* 0x0000000102897836 */ /* 0x000fe20000000000 */
[----:B------:R-:W4:Y:S01]  /*1d520*/  LDL R149, [R1+0xbc] ;  /* 0x0000bc0001957983 */ /* 0x000f220000100800 */
[----:B------:R-:W-:Y:S01]  /*1d530*/  IMAD.WIDE.U32 R154, R154, -0x2daee0ad, RZ ;  /* 0xd2511f539a9a7825 */ /* 0x000fe200078e00ff */
[C---:B------:R-:W-:Y:S03]  /*1d540*/  LOP3.LUT R2, R163.reuse, R2, RZ, 0x3c, !PT ;  /* 0x00000002a3027212 */ /* 0x040fe600078e3cff */
[C---:B------:R-:W-:Y:S01]  /*1d550*/  VIADD R139, R163.reuse, 0xbb67ae85 ;  /* 0xbb67ae85a38b7836 */ /* 0x040fe20000000000 */
[----:B------:R-:W-:Y:S02]  /*1d560*/  LOP3.LUT R137, R163, R137, RZ, 0x3c, !PT ;  /* 0x00000089a3897212 */ /* 0x000fe400078e3cff */
[-C--:B------:R-:W-:Y:S01]  /*1d570*/  LOP3.LUT R143, R2, R141.reuse, RZ, 0x3c, !PT ;  /* 0x0000008d028f7212 */ /* 0x080fe200078e3cff */
[----:B------:R-:W-:Y:S01]  /*1d580*/  FADD.FTZ R2, R173, R142 ;  /* 0x0000008ead027221 */ /* 0x000fe20000010000 */
[----:B------:R-:W-:Y:S02]  /*1d590*/  LOP3.LUT R145, R137, R141, RZ, 0x3c, !PT ;  /* 0x0000008d89917212 */ /* 0x000fe400078e3cff */
[C---:B------:R-:W-:Y:S01]  /*1d5a0*/  F2FP.BF16.F32.PACK_AB R173, R135.reuse, R173 ;  /* 0x000000ad87ad723e */ /* 0x040fe200000010ff */
[----:B------:R-:W-:Y:S01]  /*1d5b0*/  FADD.FTZ R141, R135, R2 ;  /* 0x00000002878d7221 */ /* 0x000fe20000010000 */
[----:B---3--:R-:W-:Y:S01]  /*1d5c0*/  FADD.FTZ R135, R136, R144 ;  /* 0x0000009088877221 */ /* 0x008fe20000010000 */
[----:B------:R-:W-:Y:S01]  /*1d5d0*/  VIADD R2, R162, 0x9e3779b9 ;  /* 0x9e3779b9a2027836 */ /* 0x000fe20000000000 */
[----:B------:R-:W-:Y:S01]  /*1d5e0*/  LOP3.LUT R139, R155, R139, R140, 0x96, !PT ;  /* 0x0000008b9b8b7212 */ /* 0x000fe200078e968c */
[----:B------:R-:W-:Y:S01]  /*1d5f0*/  IMAD.WIDE.U32 R142, R143, -0x326172a9, RZ ;  /* 0xcd9e8d578f8e7825 */ /* 0x000fe200078e00ff */
[C---:B------:R-:W-:Y:S01]  /*1d600*/  F2FP.BF16.F32.PACK_AB R136, R134.reuse, R136 ;  /* 0x000000888688723e */ /* 0x040fe200000010ff */
[----:B------:R-:W1:Y:S02]  /*1d610*/  MUFU.EX2 R137, R180 ;  /* 0x000000b400897308 */ /* 0x000e640000000800 */
[----:B------:R-:W-:Y:S01]  /*1d620*/  FADD.FTZ R146, R134, R135 ;  /* 0x0000008786927221 */ /* 0x000fe20000010000 */
[----:B------:R-:W-:Y:S01]  /*1d630*/  IMAD.WIDE.U32 R144, R145, -0x326172a9, RZ ;  /* 0xcd9e8d5791907825 */ /* 0x000fe200078e00ff */
[-CC-:B------:R-:W-:Y:S03]  /*1d640*/  LOP3.LUT R134, R143, R2.reuse, R148.reuse, 0x96, !PT ;  /* 0x000000028f867212 */ /* 0x180fe600078e9694 */
[----:B------:R-:W-:Y:S01]  /*1d650*/  IMAD.WIDE.U32 R152, R139, -0x326172a9, RZ ;  /* 0xcd9e8d578b987825 */ /* 0x000fe200078e00ff */
[----:B------:R-:W-:Y:S02]  /*1d660*/  LOP3.LUT R157, R145, R2, R148, 0x96, !PT ;  /* 0x00000002919d7212 */ /* 0x000fe400078e9694 */
[----:B------:R-:W3:Y:S01]  /*1d670*/  MUFU.EX2 R140, R182 ;  /* 0x000000b6008c7308 */ /* 0x000ee20000000800 */
[----:B------:R2:W5:Y:S01]  /*1d680*/  LDL.S16 R148, [R1+0x74] ;  /* 0x0000740001947983 */ /* 0x0005620000100600 */
[----:B------:R-:W-:Y:S02]  /*1d690*/  VIADD R2, R162, 0x3c6ef372 ;  /* 0x3c6ef372a2027836 */ /* 0x000fe40000000000 */
[----:B------:R-:W-:Y:S03]  /*1d6a0*/  IMAD.WIDE.U32 R134, R134, -0x2daee0ad, RZ ;  /* 0xd2511f5386867825 */ /* 0x000fe600078e00ff */
[CC--:B------:R-:W-:Y:S03]  /*1d6b0*/  LOP3.LUT R142, R153.reuse, R2.reuse, R142, 0x96, !PT ;  /* 0x00000002998e7212 */ /* 0x0c0fe600078e968e */
[----:B------:R-:W3:Y:S01]  /*1d6c0*/  MUFU.EX2 R139, R183 ;  /* 0x000000b7008b7308 */ /* 0x000ee20000000800 */
[----:B------:R-:W-:Y:S01]  /*1d6d0*/  LOP3.LUT R159, R153, R2, R144, 0x96, !PT ;  /* 0x00000002999f7212 */ /* 0x000fe200078e9690 */
[----:B-1----:R-:W-:Y:S01]  /*1d6e0*/  FADD.FTZ R141, R137, R141 ;  /* 0x0000008d898d7221 */ /* 0x002fe20000010000 */
[----:B------:R-:W-:Y:S01]  /*1d6f0*/  LOP3.LUT R135, R135, R158, R154, 0x96, !PT ;  /* 0x0000009e87877212 */ /* 0x000fe200078e969a */
[----:B------:R-:W-:Y:S06]  /*1d700*/  IMAD.WIDE.U32 R142, R142, -0x2daee0ad, RZ ;  /* 0xd2511f538e8e7825 */ /* 0x000fec00078e00ff */
[----:B------:R1:W1:Y:S01]  /*1d710*/  MUFU.EX2 R2, R184 ;  /* 0x000000b800027308 */ /* 0x0002620000000800 */
[C---:B---3--:R-:W-:Y:S01]  /*1d720*/  F2FP.BF16.F32.PACK_AB R137, R140.reuse, R137 ;  /* 0x000000898c89723e */ /* 0x048fe200000010ff */
[----:B------:R-:W-:Y:S08]  /*1d730*/  FADD.FTZ R145, R140, R141 ;  /* 0x0000008d8c917221 */ /* 0x000ff00000010000 */
[----:B------:R-:W-:Y:S01]  /*1d740*/  MUFU.EX2 R144, R185 ;  /* 0x000000b900907308 */ /* 0x000fe20000000800 */
[----:B------:R-:W-:Y:S01]  /*1d750*/  FADD.FTZ R141, R139, R146 ;  /* 0x000000928b8d7221 */ /* 0x000fe20000010000 */
[----:B-1----:R-:W3:Y:S03]  /*1d760*/  LDL R184, [R1+0xe4] ;  /* 0x0000e40001b87983 */ /* 0x002ee60000100800 */
[C---:B------:R-:W-:Y:S01]  /*1d770*/  FADD.FTZ R146, R2.reuse, R141 ;  /* 0x0000008d02927221 */ /* 0x040fe20000010000 */
[----:B---3--:R-:W-:Y:S01]  /*1d780*/  LOP3.LUT R143, R143, R184, R134, 0x96, !PT ;  /* 0x000000b88f8f7212 */ /* 0x008fe200078e9686 */
[----:B------:R-:W-:Y:S05]  /*1d790*/  IMAD.WIDE.U32 R134, R135, -0x326172a9, RZ ;  /* 0xcd9e8d5787867825 */ /* 0x000fea00078e00ff */
[----:B------:R-:W-:Y:S02]  /*1d7a0*/  LOP3.LUT R140, R135, R167, R152, 0x96, !PT ;  /* 0x000000a7878c7212 */ /* 0x000fe400078e9698 */
[----:B------:R-:W-:Y:S02]  /*1d7b0*/  F2FP.BF16.F32.PACK_AB R135, R2, R139 ;  /* 0x0000008b0287723e */ /* 0x000fe400000010ff */
[----:B------:R-:W1:Y:S01]  /*1d7c0*/  MUFU.EX2 R139, R186 ;  /* 0x000000ba008b7308 */ /* 0x000e620000000800 */
[----:B------:R-:W-:Y:S05]  /*1d7d0*/  IMAD.WIDE.U32 R140, R140, -0x2daee0ad, RZ ;  /* 0xd2511f538c8c7825 */ /* 0x000fea00078e00ff */
[----:B--2---:R-:W-:Y:S01]  /*1d7e0*/  LOP3.LUT R162, R141, R181, R142, 0x96, !PT ;  /* 0x000000b58da27212 */ /* 0x004fe200078e968e */
[----:B------:R-:W-:Y:S04]  /*1d7f0*/  IMAD.WIDE.U32 R142, R143, -0x326172a9, RZ ;  /* 0xcd9e8d578f8e7825 */ /* 0x000fe800078e00ff */
[----:B------:R-:W-:Y:S01]  /*1d800*/  IMAD.WIDE.U32 R162, R162, -0x326172a9, RZ ;  /* 0xcd9e8d57a2a27825 */ /* 0x000fe200078e00ff */
[----:B------:R-:W-:Y:S02]  /*1d810*/  LOP3.LUT R2, R143, R179, R134, 0x96, !PT ;  /* 0x000000b38f027212 */ /* 0x000fe400078e9686 */
[----:B------:R-:W2:Y:S02]  /*1d820*/  MUFU.EX2 R134, R187 ;  /* 0x000000bb00867308 */ /* 0x000ea40000000800 */
[----:B------:R-:W-:Y:S01]  /*1d830*/  LOP3.LUT R156, R163, R165, R142, 0x96, !PT ;  /* 0x000000a5a39c7212 */ /* 0x000fe200078e968e */
[----:B------:R-:W-:Y:S01]  /*1d840*/  IMAD.WIDE.U32 R176, R2, -0x2daee0ad, RZ ;  /* 0xd2511f5302b07825 */ /* 0x000fe200078e00ff */
[----:B-1----:R-:W-:Y:S06]  /*1d850*/  F2FP.BF16.F32.PACK_AB R164, R139, R144 ;  /* 0x000000908ba4723e */ /* 0x002fec00000010ff */
[----:B------:R-:W1:Y:S01]  /*1d860*/  MUFU.EX2 R2, R188 ;  /* 0x000000bc00027308 */ /* 0x000e620000000800 */
[----:B------:R-:W-:Y:S01]  /*1d870*/  LOP3.LUT R143, R177, R172, R140, 0x96, !PT ;  /* 0x000000acb18f7212 */ /* 0x000fe200078e968c */
[----:B------:R-:W-:Y:S04]  /*1d880*/  FADD.FTZ R140, R144, R145 ;  /* 0x00000091908c7221 */ /* 0x000fe80000010000 */
[----:B------:R-:W-:Y:S04]  /*1d890*/  IMAD.WIDE.U32 R142, R143, -0x326172a9, RZ ;  /* 0xcd9e8d578f8e7825 */ /* 0x000fe800078e00ff */
[----:B------:R-:W-:Y:S01]  /*1d8a0*/  FADD.FTZ R145, R139, R140 ;  /* 0x0000008c8b917221 */ /* 0x000fe20000010000 */
[----:B--2---:R-:W-:Y:S01]  /*1d8b0*/  FADD.FTZ R140, R134, R146 ;  /* 0x00000092868c7221 */ /* 0x004fe20000010000 */
[----:B------:R-:W-:Y:S02]  /*1d8c0*/  LOP3.LUT R139, R143, R252, R162, 0x96, !PT ;  /* 0x000000fc8f8b7212 */ /* 0x000fe400078e96a2 */
[C---:B-1----:R-:W-:Y:S01]  /*1d8d0*/  F2FP.BF16.F32.PACK_AB R134, R2.reuse, R134 ;  /* 0x000000860286723e */ /* 0x042fe200000010ff */
[----:B------:R-:W-:Y:S01]  /*1d8e0*/  FADD.FTZ R151, R2, R140 ;  /* 0x0000008c02977221 */ /* 0x000fe20000010000 */
[----:B------:R-:W-:Y:S04]  /*1d8f0*/  LOP3.LUT R2, R139, 0xff, RZ, 0xc0, !PT ;  /* 0x000000ff8b027812 */ /* 0x000fe800078ec0ff */
[----:B------:R-:W-:Y:S02]  /*1d900*/  ISETP.GE.U32.AND P0, PT, R225, R2, PT ;  /* 0x00000002e100720c */ /* 0x000fe40003f06070 */
[C---:B------:R-:W-:Y:S04]  /*1d910*/  PRMT R2, R3.reuse, 0x7632, R2 ;  /* 0x0000763203027816 */ /* 0x040fe80000000002 */
[----:B------:R-:W-:Y:S07]  /*1d920*/  PRMT R146, R3, 0x5410, R2 ;  /* 0x0000541003927816 */ /* 0x000fee0000000002 */
[----:B-----5:R-:W-:Y:S05]  /*1d930*/  @!P0 HFMA2.BF16_V2 R148, -RZ.H0_H0, RZ.H0_H0, -R3.H0_H0 ;  /* 0x200000ffff948231 */ /* 0x020fea0000340903 */
[----:B------:R-:W-:Y:S01]  /*1d940*/  @!P0 STL.S16 [R1+0x74], R148 ;  /* 0x0000749401008387 */ /* 0x000fe20000100600 */
[----:B------:R-:W-:Y:S04]  /*1d950*/  PRMT R140, R148, 0x7610, R140 ;  /* 0x00007610948c7816 */ /* 0x000fe8000000008c */
[----:B------:R-:W-:Y:S02]  /*1d960*/  @!P0 PRMT R3, R140, 0x5410, RZ ;  /* 0x000054108c038816 */ /* 0x000fe400000000ff */
[----:B------:R-:W-:Y:S03]  /*1d970*/  IADD3 R140, P0, R222, R150, RZ ;  /* 0x00000096de8c7210 */ /* 0x000fe60007f1e0ff */
[----:B------:R1:W-:Y:S02]  /*1d980*/  ST.E.U16 desc[UR4][R222.64], R3 ;  /* 0x00000003de007985 */ /* 0x0003e4000c101504 */
[----:B----4-:R-:W-:Y:S02]  /*1d990*/  IMAD.X R141, R223, 0x1, R149, P0 ;  /* 0x00000001df8d7824 */ /* 0x010fe400000e0695 */
[----:B------:R-:W-:Y:S01]  /*1d9a0*/  MUFU.EX2 R149, R195 ;  /* 0x000000c300957308 */ /* 0x000fe20000000800 */
[----:B-1----:R-:W-:Y:S04]  /*1d9b0*/  LOP3.LUT R3, R139, 0xffff, RZ, 0xc0, !PT ;  /* 0x0000ffff8b037812 */ /* 0x002fe800078ec0ff */
[----:B------:R-:W-:Y:S04]  /*1d9c0*/  SHF.R.U32.HI R3, RZ, 0x8, R3 ;  /* 0x00000008ff037819 */ /* 0x000fe80000011603 */
[----:B------:R-:W-:Y:S02]  /*1d9d0*/  LOP3.LUT R144, R3, 0xffff, RZ, 0xc0, !PT ;  /* 0x0000ffff03907812 */ /* 0x000fe400078ec0ff */
[--C-:B------:R-:W-:Y:S02]  /*1d9e0*/  SHF.R.U32.HI R3, RZ, 0x10, R139.reuse ;  /* 0x00000010ff037819 */ /* 0x100fe4000001168b */
[----:B------:R-:W-:Y:S02]  /*1d9f0*/  ISETP.GE.U32.AND P0, PT, R225, R144, PT ;  /* 0x00000090e100720c */ /* 0x000fe40003f06070 */
[----:B------:R-:W-:Y:S02]  /*1da00*/  LOP3.LUT R148, R3, 0xff, RZ, 0xc0, !PT ;  /* 0x000000ff03947812 */ /* 0x000fe400078ec0ff */
[C---:B------:R-:W-:Y:S02]  /*1da10*/  LOP3.LUT R3, R142.reuse, 0xff, RZ, 0xc0, !PT ;  /* 0x000000ff8e037812 */ /* 0x040fe400078ec0ff */
[----:B------:R-:W-:Y:S02]  /*1da20*/  SHF.R.U32.HI R139, RZ, 0x18, R139 ;  /* 0x00000018ff8b7819 */ /* 0x000fe4000001168b */
[C---:B------:R-:W-:Y:S02]  /*1da30*/  ISETP.GE.U32.AND P5, PT, R225.reuse, R3, PT ;  /* 0x00000003e100720c */ /* 0x040fe40003fa6070 */
[----:B------:R-:W-:Y:S02]  /*1da40*/  LOP3.LUT R3, R142, 0xffff, RZ, 0xc0, !PT ;  /* 0x0000ffff8e037812 */ /* 0x000fe400078ec0ff */
[----:B------:R-:W-:Y:S01]  /*1da50*/  ISETP.GE.U32.AND P6, PT, R225, R139, PT ;  /* 0x0000008be100720c */ /* 0x000fe20003fc6070 */
[----:B------:R-:W-:Y:S01]  /*1da60*/  @!P0 HFMA2.BF16_V2 R147, -RZ.H0_H0, RZ.H0_H0, -R2.H0_H0 ;  /* 0x200000ffff938231 */ /* 0x000fe20000340902 */
[----:B------:R-:W1:Y:S01]  /*1da70*/  MUFU.EX2 R139, R190 ;  /* 0x000000be008b7308 */ /* 0x000e620000000800 */
[----:B------:R-:W-:Y:S03]  /*1da80*/  SHF.R.U32.HI R3, RZ, 0x8, R3 ;  /* 0x00000008ff037819 */ /* 0x000fe60000011603 */
[----:B------:R2:W-:Y:S01]  /*1da90*/  @!P0 STL.S16 [R1+0x88], R147 ;  /* 0x0000889301008387 */ /* 0x0005e20000100600 */
[----:B------:R-:W-:Y:S03]  /*1daa0*/  LOP3.LUT R3, R3, 0xffff, RZ, 0xc0, !PT ;  /* 0x0000ffff03037812 */ /* 0x000fe600078ec0ff */
[----:B------:R3:W4:Y:S01]  /*1dab0*/  LDL.S16 R153, [R1+0x70] ;  /* 0x0000700001997983 */ /* 0x0007220000100600 */
[----:B------:R-:W-:Y:S02]  /*1dac0*/  ISETP.GE.U32.AND P4, PT, R225, R3, PT ;  /* 0x00000003e100720c */ /* 0x000fe40003f86070 */
[--C-:B------:R-:W-:Y:S01]  /*1dad0*/  SHF.R.U32.HI R3, RZ, 0x10, R142.reuse ;  /* 0x00000010ff037819 */ /* 0x100fe2000001168e */
[----:B------:R3:W5:Y:S03]  /*1dae0*/  LDL.S16 R155, [R1+0x6c] ;  /* 0x00006c00019b7983 */ /* 0x0007660000100600 */
[----:B------:R-:W-:Y:S01]  /*1daf0*/  LOP3.LUT R3, R3, 0xff, RZ, 0xc0, !PT ;  /* 0x000000ff03037812 */ /* 0x000fe200078ec0ff */
[----:B------:R-:W3:Y:S01]  /*1db00*/  LDL R182, [R1+0x8] ;  /* 0x0000080001b67983 */ /* 0x000ee20000100800 */
[----:B-1----:R-:W-:Y:S02]  /*1db10*/  FADD.FTZ R144, R139, R145 ;  /* 0x000000918b907221 */ /* 0x002fe40000010000 */
[C---:B------:R-:W-:Y:S01]  /*1db20*/  ISETP.GE.U32.AND P3, PT, R225.reuse, R3, PT ;  /* 0x00000003e100720c */ /* 0x040fe20003f66070 */
[----:B------:R-:W-:Y:S01]  /*1db30*/  MUFU.EX2 R145, R193 ;  /* 0x000000c100917308 */ /* 0x000fe20000000800 */
[----:B------:R-:W-:Y:S04]  /*1db40*/  SHF.R.U32.HI R3, RZ, 0x18, R142 ;  /* 0x00000018ff037819 */ /* 0x000fe8000001168e */
[----:B------:R-:W-:Y:S02]  /*1db50*/  ISETP.GE.U32.AND P1, PT, R225, R3, PT ;  /* 0x00000003e100720c */ /* 0x000fe40003f26070 */
[----:B------:R-:W-:Y:S03]  /*1db60*/  PRMT R3, R147, 0x7610, R3 ;  /* 0x0000761093037816 */ /* 0x000fe60000000003 */
[----:B--2---:R1:W2:Y:S01]  /*1db70*/  MUFU.EX2 R147, R194 ;  /* 0x000000c200937308 */ /* 0x0042a20000000800 */
[----:B------:R-:W-:Y:S02]  /*1db80*/  @!P0 PRMT R2, R3, 0x5410, RZ ;  /* 0x0000541003028816 */ /* 0x000fe400000000ff */
[----:B------:R-:W-:Y:S03]  /*1db90*/  ISETP.GE.U32.AND P0, PT, R225, R148, PT ;  /* 0x00000094e100720c */ /* 0x000fe60003f06070 */
[----:B------:R2:W-:Y:S04]  /*1dba0*/  ST.E.U16 desc[UR4][R222.64+0x2], R2 ;  /* 0x00000202de007985 */ /* 0x0005e8000c101504 */
[----:B------:R-:W2:Y:S10]  /*1dbb0*/  MUFU.EX2 R3, R189 ;  /* 0x000000bd00037308 */ /* 0x000eb40000000800 */
[----:B------:R-:W-:Y:S01]  /*1dbc0*/  MUFU.EX2 R148, R205 ;  /* 0x000000cd00947308 */ /* 0x000fe20000000800 */
[----:B-1----:R1:W3:Y:S01]  /*1dbd0*/  LDL.S16 R194, [R1+0x68] ;  /* 0x0000680001c27983 */ /* 0x0022e20000100600 */
[----:B--2---:R-:W-:Y:S01]  /*1dbe0*/  FADD.FTZ R151, R147, R151 ;  /* 0x0000009793977221 */ /* 0x004fe20000010000 */
[C---:B------:R-:W-:Y:S01]  /*1dbf0*/  F2FP.BF16.F32.PACK_AB R163, R3.reuse, R139 ;  /* 0x0000008b03a3723e */ /* 0x040fe200000010ff */
[----:B------:R-:W-:Y:S01]  /*1dc00*/  FADD.FTZ R150, R3, R144 ;  /* 0x0000009003967221 */ /* 0x000fe20000010000 */
[----:B------:R-:W-:Y:S05]  /*1dc10*/  PRMT R139, R0, 0x7632, R139 ;  /* 0x00007632008b7816 */ /* 0x000fea000000008b */
[----:B------:R-:W-:Y:S01]  /*1dc20*/  MUFU.EX2 R3, R191 ;  /* 0x000000bf00037308 */ /* 0x000fe20000000800 */
[----:B------:R-:W-:Y:S09]  /*1dc30*/  F2FP.BF16.F32.PACK_AB R2, R145, R147 ;  /* 0x000000939102723e */ /* 0x000ff200000010ff */
[----:B------:R-:W2:Y:S02]  /*1dc40*/  MUFU.EX2 R144, R192 ;  /* 0x000000c000907308 */ /* 0x000ea40000000800 */
[----:B--2---:R-:W-:Y:S01]  /*1dc50*/  FADD.FTZ R147, R144, R150 ;  /* 0x0000009690937221 */ /* 0x004fe20000010000 */
[----:B------:R-:W-:Y:S02]  /*1dc60*/  F2FP.BF16.F32.PACK_AB R166, R3, R144 ;  /* 0x0000009003a6723e */ /* 0x000fe400000010ff */
[----:B------:R-:W-:Y:S01]  /*1dc70*/  PRMT R192, R225, 0x7054, R225 ;  /* 0x00007054e1c07816 */ /* 0x000fe200000000e1 */
[----:B----4-:R-:W-:Y:S02]  /*1dc80*/  @!P0 HFMA2.BF16_V2 R153, -RZ.H0_H0, RZ.H0_H0, -R0.H0_H0 ;  /* 0x200000ffff998231 */ /* 0x010fe40000340900 */
[----:B-----5:R-:W-:Y:S03]  /*1dc90*/  @!P6 HFMA2.BF16_V2 R155, -RZ.H0_H0, RZ.H0_H0, -R139.H0_H0 ;  /* 0x200000ffff9be231 */ /* 0x020fe6000034098b */
[----:B------:R2:W-:Y:S01]  /*1dca0*/  @!P0 STL.S16 [R1+0x70], R153 ;  /* 0x0000709901008387 */ /* 0x0005e20000100600 */
[----:B------:R-:W-:Y:S03]  /*1dcb0*/  PRMT R160, R153, 0x7610, R160 ;  /* 0x0000761099a07816 */ /* 0x000fe600000000a0 */
[----:B------:R4:W-:Y:S01]  /*1dcc0*/  @!P6 STL.S16 [R1+0x6c], R155 ;  /* 0x00006c9b0100e387 */ /* 0x0009e20000100600 */
[----:B------:R-:W-:Y:S01]  /*1dcd0*/  PRMT R174, R155, 0x7610, R174 ;  /* 0x000076109bae7816 */ /* 0x000fe200000000ae */
[----:B--2---:R-:W-:Y:S01]  /*1dce0*/  FADD.FTZ R153, R145, R151 ;  /* 0x0000009791997221 */ /* 0x004fe20000010000 */
[----:B------:R-:W-:Y:S01]  /*1dcf0*/  PRMT R145, R0, 0x5410, R139 ;  /* 0x0000541000917816 */ /* 0x000fe2000000008b */
[----:B------:R-:W-:Y:S01]  /*1dd00*/  IMAD.WIDE.U32 R150, R156, -0x2daee0ad, RZ ;  /* 0xd2511f539c967825 */ /* 0x000fe200078e00ff */
[----:B------:R-:W-:Y:S02]  /*1dd10*/  @!P0 PRMT R0, R160, 0x5410, RZ ;  /* 0x00005410a0008816 */ /* 0x000fe400000000ff */
[----:B------:R1:W2:Y:S01]  /*1dd20*/  LDL.S16 R160, [R1+0x84] ;  /* 0x0000840001a07983 */ /* 0x0002a20000100600 */
[----:B------:R-:W-:Y:S01]  /*1dd30*/  @!P6 PRMT R139, R174, 0x5410, RZ ;  /* 0x00005410ae8be816 */ /* 0x000fe200000000ff */
[----:B----4-:R-:W-:Y:S01]  /*1dd40*/  FADD.FTZ R155, R3, R147 ;  /* 0x00000093039b7221 */ /* 0x010fe20000010000 */
[----:B---3--:R-:W-:Y:S01]  /*1dd50*/  @!P5 HFMA2.BF16_V2 R194, -RZ.H0_H0, RZ.H0_H0, -R138.H0_H0 ;  /* 0x200000ffffc2d231 */ /* 0x008fe2000034098a */
[----:B------:R3:W-:Y:S01]  /*1dd60*/  ST.E.U16 desc[UR4][R140.64], R0 ;  /* 0x000000008c007985 */ /* 0x0007e2000c101504 */
[----:B------:R-:W-:Y:S01]  /*1dd70*/  LOP3.LUT R147, R151, R182, R176, 0x96, !PT ;  /* 0x000000b697937212 */ /* 0x000fe200078e96b0 */
[----:B------:R-:W-:Y:S01]  /*1dd80*/  FADD.FTZ R144, R149, R153 ;  /* 0x0000009995907221 */ /* 0x000fe20000010000 */
[----:B------:R-:W-:Y:S01]  /*1dd90*/  PRMT R3, R138, 0x7632, R3 ;  /* 0x000076328a037816 */ /* 0x000fe20000000003 */
[----:B------:R-:W-:Y:S01]  /*1dda0*/  @!P5 STL.S16 [R1+0x68], R194 ;  /* 0x000068c20100d387 */ /* 0x000fe20000100600 */
[----:B------:R-:W-:Y:S01]  /*1ddb0*/  PRMT R180, R194, 0x7610, R180 ;  /* 0x00007610c2b47816 */ /* 0x000fe200000000b4 */
[----:B------:R-:W-:Y:S01]  /*1ddc0*/  FADD.FTZ R156, R148, R144 ;  /* 0x00000090949c7221 */ /* 0x000fe20000010000 */
[----:B------:R-:W-:Y:S01]  /*1ddd0*/  PRMT R144, R138, 0x5410, R3 ;  /* 0x000054108a907816 */ /* 0x000fe20000000003 */
[----:B------:R1:W4:Y:S01]  /*1dde0*/  LDL.S16 R191, [R1+0x80] ;  /* 0x0000800001bf7983 */ /* 0x0003220000100600 */
[----:B------:R-:W-:Y:S03]  /*1ddf0*/  @!P5 PRMT R138, R180, 0x5410, RZ ;  /* 0x00005410b48ad816 */ /* 0x000fe600000000ff */
[----:B------:R1:W5:Y:S04]  /*1de00*/  LDL.S16 R174, [R1+0x7c] ;  /* 0x00007c0001ae7983 */ /* 0x0003680000100600 */
[----:B------:R1:W4:Y:S04]  /*1de10*/  LDL.S16 R180, [R1+0x78] ;  /* 0x0000780001b47983 */ /* 0x0003280000100600 */
[----:B------:R1:W-:Y:S04]  /*1de20*/  ST.E.U16 desc[UR4][R140.64+0x2], R139 ;  /* 0x0000028b8c007985 */ /* 0x0003e8000c101504 */
[----:B------:R1:W-:Y:S01]  /*1de30*/  ST.E.U16 desc[UR4][R222.64+0x10], R138 ;  /* 0x0000108ade007985 */ /* 0x0003e2000c101504 */
[----:B---3--:R-:W-:Y:S02]  /*1de40*/  F2FP.BF16.F32.PACK_AB R0, R148, R149 ;  /* 0x000000959400723e */ /* 0x008fe400000010ff */
[----:B------:R-:W-:Y:S01]  /*1de50*/  LOP3.LUT R148, R147, 0xffff, RZ, 0xc0, !PT ;  /* 0x0000ffff93947812 */ /* 0x000fe200078ec0ff */
[----:B------:R-:W-:Y:S03]  /*1de60*/  MUFU.EX2 R149, R241 ;  /* 0x000000f100957308 */ /* 0x000fe60000000800 */
[----:B------:R-:W-:Y:S04]  /*1de70*/  SHF.R.U32.HI R148, RZ, 0x8, R148 ;  /* 0x00000008ff947819 */ /* 0x000fe80000011694 */
[----:B------:R-:W-:Y:S04]  /*1de80*/  LOP3.LUT R148, R148, 0xffff, RZ, 0xc0, !PT ;  /* 0x0000ffff94947812 */ /* 0x000fe800078ec0ff */
[C---:B------:R-:W-:Y:S02]  /*1de90*/  ISETP.GE.U32.AND P5, PT, R225.reuse, R148, PT ;  /* 0x00000094e100720c */ /* 0x040fe40003fa6070 */
[--C-:B------:R-:W-:Y:S01]  /*1dea0*/  SHF.R.U32.HI R148, RZ, 0x18, R147.reuse ;  /* 0x00000018ff947819 */ /* 0x100fe20000011693 */
[----:B-1----:R-:W1:Y:S03]  /*1deb0*/  MUFU.EX2 R139, R239 ;  /* 0x000000ef008b7308 */ /* 0x002e660000000800 */
[----:B------:R-:W-:Y:S02]  /*1dec0*/  ISETP.GE.U32.AND P0, PT, R225, R148, PT ;  /* 0x00000094e100720c */ /* 0x000fe40003f06070 */
[----:B------:R-:W-:Y:S02]  /*1ded0*/  LOP3.LUT R138, R147, 0xff, RZ, 0xc0, !PT ;  /* 0x000000ff938a7812 */ /* 0x000fe400078ec0ff */
[----:B------:R-:W-:Y:S02]  /*1dee0*/  SHF.R.U32.HI R147, RZ, 0x10, R147 ;  /* 0x00000010ff937819 */ /* 0x000fe40000011693 */
[----:B------:R-:W-:Y:S01]  /*1def0*/  ISETP.GE.U32.AND P6, PT, R225, R138, PT ;  /* 0x0000008ae100720c */ /* 0x000fe20003fc6070 */
[----:B------:R-:W3:Y:S01]  /*1df00*/  MUFU.EX2 R148, R242 ;  /* 0x000000f200947308 */ /* 0x000ee20000000800 */
[----:B------:R-:W-:Y:S09]  /*1df10*/  LOP3.LUT R147, R147, 0xff, RZ, 0xc0, !PT ;  /* 0x000000ff93937812 */ /* 0x000ff200078ec0ff */
[----:B------:R-:W3:Y:S01]  /*1df20*/  MUFU.EX2 R138, R238 ;  /* 0x000000ee008a7308 */ /* 0x000ee20000000800 */
[----:B-1----:R-:W-:Y:S01]  /*1df30*/  FADD.FTZ R153, R139, R155 ;  /* 0x0000009b8b997221 */ /* 0x002fe20000010000 */
[----:B---3--:R-:W-:Y:S02]  /*1df40*/  F2FP.BF16.F32.PACK_AB R161, R148, R149 ;  /* 0x0000009594a1723e */ /* 0x008fe400000010ff */
[----:B------:R-:W-:Y:S02]  /*1df50*/  F2FP.BF16.F32.PACK_AB R177, R138, R139 ;  /* 0x0000008b8ab1723e */ /* 0x000fe400000010ff */
[----:B------:R-:W-:Y:S01]  /*1df60*/  PRMT R139, R173, 0x7632, R139 ;  /* 0x00007632ad8b7816 */ /* 0x000fe2000000008b */
[----:B--2---:R-:W-:Y:S05]  /*1df70*/  @!P4 HFMA2.BF16_V2 R160, -RZ.H0_H0, RZ.H0_H0, -R3.H0_H0 ;  /* 0x200000ffffa0c231 */ /* 0x004fea0000340903 */
[----:B------:R1:W-:Y:S01]  /*1df80*/  @!P4 STL.S16 [R1+0x84], R160 ;  /* 0x000084a00100c387 */ /* 0x0003e20000100600 */
[----:B------:R-:W-:Y:S04]  /*1df90*/  PRMT R155, R160, 0x7610, R155 ;  /* 0x00007610a09b7816 */ /* 0x000fe8000000009b */
[----:B------:R-:W-:Y:S01]  /*1dfa0*/  @!P4 PRMT R3, R155, 0x5410, RZ ;  /* 0x000054109b03c816 */ /* 0x000fe200000000ff */
[----:B------:R-:W-:Y:S01]  /*1dfb0*/  FADD.FTZ R155, R149, R156 ;  /* 0x0000009c959b7221 */ /* 0x000fe20000010000 */
[----:B------:R-:W-:Y:S03]  /*1dfc0*/  IMAD.WIDE.U32 R156, R157, -0x2daee0ad, RZ ;  /* 0xd2511f539d9c7825 */ /* 0x000fe600078e00ff */
[----:B------:R2:W-:Y:S01]  /*1dfd0*/  ST.E.U16 desc[UR4][R222.64+0x12], R3 ;  /* 0x00001203de007985 */ /* 0x0005e2000c101504 */
[----:B-----5:R-:W-:Y:S01]  /*1dfe0*/  @!P1 HFMA2.BF16_V2 R174, -RZ.H0_H0, RZ.H0_H0, -R139.H0_H0 ;  /* 0x200000ffffae9231 */ /* 0x020fe2000034098b */
[----:B------:R-:W-:Y:S01]  /*1dff0*/  LOP3.LUT R158, R157, R158, R154, 0x96, !PT ;  /* 0x0000009e9d9e7212 */ /* 0x000fe200078e969a */
[----:B------:R-:W-:Y:S01]  /*1e000*/  FADD.FTZ R149, R148, R155 ;  /* 0x0000009b94957221 */ /* 0x000fe20000010000 */
[----:B------:R-:W-:Y:S04]  /*1e010*/  IMAD.WIDE.U32 R154, R159, -0x2daee0ad, RZ ;  /* 0xd2511f539f9a7825 */ /* 0x000fe800078e00ff */
[----:B----4-:R-:W-:Y:S01]  /*1e020*/  @!P6 HFMA2.BF16_V2 R180, -RZ.H0_H0, RZ.H0_H0, -R136.H0_H0 ;  /* 0x200000ffffb4e231 */ /* 0x010fe20000340988 */
[----:B------:R-:W-:Y:S01]  /*1e030*/  PRMT R189, R174, 0x7610, R189 ;  /* 0x00007610aebd7816 */ /* 0x000fe200000000bd */
[----:B------:R-:W-:Y:S01]  /*1e040*/  IMAD.WIDE.U32 R158, R158, -0x326172a9, RZ ;  /* 0xcd9e8d579e9e7825 */ /* 0x000fe200078e00ff */
[----:B------:R-:W-:Y:S02]  /*1e050*/  LOP3.LUT R155, R155, R184, R156, 0x96, !PT ;  /* 0x000000b89b9b7212 */ /* 0x000fe400078e969c */
[----:B------:R-:W-:Y:S02]  /*1e060*/  PRMT R178, R180, 0x7610, R178 ;  /* 0x00007610b4b27816 */ /* 0x000fe400000000b2 */
[----:B------:R-:W-:Y:S01]  /*1e070*/  LOP3.LUT R156, R159, R167, R152, 0x96, !PT ;  /* 0x000000a79f9c7212 */ /* 0x000fe200078e9698 */
[----:B-1----:R-:W-:Y:S01]  /*1e080*/  FADD.FTZ R160, R138, R153 ;  /* 0x000000998aa07221 */ /* 0x002fe20000010000 */
[----:B------:R-:W-:Y:S03]  /*1e090*/  PRMT R138, R173, 0x7610, R138 ;  /* 0x00007610ad8a7816 */ /* 0x000fe6000000008a */
[----:B------:R-:W-:Y:S01]  /*1e0a0*/  IMAD.WIDE.U32 R156, R156, -0x2daee0ad, RZ ;  /* 0xd2511f539c9c7825 */ /* 0x000fe200078e00ff */
[----:B------:R-:W-:Y:S03]  /*1e0b0*/  LOP3.LUT R153, R150, 0xff, RZ, 0xc0, !PT ;  /* 0x000000ff96997812 */ /* 0x000fe600078ec0ff */
[----:B------:R-:W-:Y:S01]  /*1e0c0*/  @!P3 HFMA2.BF16_V2 R191, -RZ.H0_H0, RZ.H0_H0, -R138.H0_H0 ;  /* 0x200000ffffbfb231 */ /* 0x000fe2000034098a */
[----:B------:R-:W-:Y:S02]  /*1e0d0*/  PRMT R148, R138, 0x5410, R139 ;  /* 0x000054108a947816 */ /* 0x000fe4000000008b */
[----:B------:R-:W-:Y:S02]  /*1e0e0*/  @!P1 PRMT R139, R189, 0x5410, RZ ;  /* 0x00005410bd8b9816 */ /* 0x000fe400000000ff */
[----:B------:R-:W-:Y:S01]  /*1e0f0*/  @!P3 STL.S16 [R1+0x80], R191 ;  /* 0x000080bf0100b387 */ /* 0x000fe20000100600 */
[----:B------:R-:W-:Y:S02]  /*1e100*/  PRMT R190, R191, 0x7610, R190 ;  /* 0x00007610bfbe7816 */ /* 0x000fe400000000be */
[----:B------:R-:W-:Y:S01]  /*1e110*/  ISETP.GE.U32.AND P4, PT, R225, R153, PT ;  /* 0x00000099e100720c */ /* 0x000fe20003f86070 */
[----:B------:R1:W-:Y:S01]  /*1e120*/  @!P1 STL.S16 [R1+0x7c], R174 ;  /* 0x00007cae01009387 */ /* 0x0003e20000100600 */
[----:B------:R-:W-:Y:S02]  /*1e130*/  @!P3 PRMT R138, R190, 0x5410, RZ ;  /* 0x00005410be8ab816 */ /* 0x000fe400000000ff */
[C---:B--2---:R-:W-:Y:S01]  /*1e140*/  PRMT R3, R136.reuse, 0x7632, R3 ;  /* 0x0000763288037816 */ /* 0x044fe20000000003 */
[----:B------:R-:W-:Y:S01]  /*1e150*/  ST.E.U16 desc[UR4][R140.64+0x12], R139 ;  /* 0x0000128b8c007985 */ /* 0x000fe2000c101504 */
[----:B------:R-:W-:Y:S02]  /*1e160*/  SHF.R.U32.HI R153, RZ, 0x10, R150 ;  /* 0x00000010ff997819 */ /* 0x000fe40000011696 */
[----:B------:R-:W-:Y:S01]  /*1e170*/  PRMT R152, R136, 0x5410, R3 ;  /* 0x0000541088987816 */ /* 0x000fe20000000003 */
[----:B------:R2:W-:Y:S01]  /*1e180*/  ST.E.U16 desc[UR4][R140.64+0x10], R138 ;  /* 0x0000108a8c007985 */ /* 0x0005e2000c101504 */
[----:B------:R-:W-:Y:S02]  /*1e190*/  @!P6 PRMT R136, R178, 0x5410, RZ ;  /* 0x00005410b288e816 */ /* 0x000fe400000000ff */
[----:B------:R-:W-:Y:S03]  /*1e1a0*/  LOP3.LUT R153, R153, 0xff, RZ, 0xc0, !PT ;  /* 0x000000ff99997812 */ /* 0x000fe600078ec0ff */
[----:B------:R-:W-:Y:S01]  /*1e1b0*/  ST.E.U16 desc[UR4][R222.64+0x20], R136 ;  /* 0x00002088de007985 */ /* 0x000fe2000c101504 */
[C---:B------:R-:W-:Y:S03]  /*1e1c0*/  ISETP.GE.U32.AND P3, PT, R225.reuse, R153, PT ;  /* 0x00000099e100720c */ /* 0x040fe60003f66070 */
[----:B-1----:R3:W4:Y:S04]  /*1e1d0*/  LDL.S16 R174, [R1+0x64] ;  /* 0x0000640001ae7983 */ /* 0x0027280000100600 */
[----:B------:R1:W-:Y:S04]  /*1e1e0*/  STL [R1+0xc4], R149 ;  /* 0x0000c49501007387 */ /* 0x0003e80000100800 */
[----:B------:R3:W5:Y:S01]  /*1e1f0*/  LDL.S16 R167, [R1+0x60] ;  /* 0x0000600001a77983 */ /* 0x0007620000100600 */
[----:B--2---:R-:W-:Y:S03]  /*1e200*/  LOP3.LUT R138, R150, 0xffff, RZ, 0xc0, !PT ;  /* 0x0000ffff968a7812 */ /* 0x004fe600078ec0ff */
[----:B------:R2:W-:Y:S01]  /*1e210*/  @!P6 STL.S16 [R1+0x78], R180 ;  /* 0x000078b40100e387 */ /* 0x0005e20000100600 */
[C---:B------:R-:W-:Y:S02]  /*1e220*/  ISETP.GE.U32.AND P6, PT, R225.reuse, R147, PT ;  /* 0x00000093e100720c */ /* 0x040fe40003fc6070 */
[----:B------:R-:W-:Y:S01]  /*1e230*/  SHF.R.U32.HI R138, RZ, 0x8, R138 ;  /* 0x00000008ff8a7819 */ /* 0x000fe2000001168a */
[----:B------:R3:W3:Y:S03]  /*1e240*/  LDL.S16 R189, [R1+0x5c] ;  /* 0x00005c0001bd7983 */ /* 0x0006e60000100600 */
[----:B------:R-:W-:Y:S01]  /*1e250*/  LOP3.LUT R138, R138, 0xffff, RZ, 0xc0, !PT ;  /* 0x0000ffff8a8a7812 */ /* 0x000fe200078ec0ff */
[----:B------:R2:W3:Y:S01]  /*1e260*/  LDL.S16 R184, [R1+0x58] ;  /* 0x0000580001b87983 */ /* 0x0004e20000100600 */
[----:B-1----:R-:W-:Y:S04]  /*1e270*/  SHF.R.U32.HI R149, RZ, 0x18, R150 ;  /* 0x00000018ff957819 */ /* 0x002fe80000011696 */
[----:B------:R-:W-:Y:S02]  /*1e280*/  ISETP.GE.U32.AND P1, PT, R225, R149, PT ;  /* 0x00000095e100720c */ /* 0x000fe40003f26070 */
[----:B------:R-:W-:Y:S01]  /*1e290*/  LOP3.LUT R149, R157, R181, R154, 0x96, !PT ;  /* 0x000000b59d957212 */ /* 0x000fe200078e969a */
[----:B------:R-:W-:Y:S05]  /*1e2a0*/  IMAD.WIDE.U32 R154, R155, -0x326172a9, RZ ;  /* 0xcd9e8d579b9a7825 */ /* 0x000fea00078e00ff */
[----:B------:R-:W-:Y:S01]  /*1e2b0*/  LOP3.LUT R158, R155, R179, R158, 0x96, !PT ;  /* 0x000000b39b9e7212 */ /* 0x000fe200078e969e */
[----:B------:R-:W-:Y:S04]  /*1e2c0*/  IMAD.WIDE.U32 R178, R149, -0x326172a9, RZ ;  /* 0xcd9e8d5795b27825 */ /* 0x000fe800078e00ff */
[----:B--2---:R-:W-:Y:S05]  /*1e2d0*/  IMAD.WIDE.U32 R180, R158, -0x2daee0ad, RZ ;  /* 0xd2511f539eb47825 */ /* 0x004fea00078e00ff */
[----:B------:R-:W-:Y:S01]  /*1e2e0*/  LOP3.LUT R172, R181, R172, R156, 0x96, !PT ;  /* 0x000000acb5ac7212 */ /* 0x000fe200078e969c */
[----:B----4-:R-:W-:Y:S05]  /*1e2f0*/  @!P5 HFMA2.BF16_V2 R174, -RZ.H0_H0, RZ.H0_H0, -R3.H0_H0 ;  /* 0x200000ffffaed231 */ /* 0x010fea0000340903 */
[----:B------:R1:W-:Y:S01]  /*1e300*/  @!P5 STL.S16 [R1+0x64], R174 ;  /* 0x000064ae0100d387 */ /* 0x0003e20000100600 */
[----:B------:R-:W-:Y:S01]  /*1e310*/  PRMT R173, R174, 0x7610, R173 ;  /* 0x00007610aead7816 */ /* 0x000fe200000000ad */
[----:B-----5:R-:W-:Y:S02]  /*1e320*/  @!P6 HFMA2.BF16_V2 R167, -RZ.H0_H0, RZ.H0_H0, -R137.H0_H0 ;  /* 0x200000ffffa7e231 */ /* 0x020fe40000340989 */
[----:B------:R2:W4:Y:S01]  /*1e330*/  LDL.S16 R156, [R1+0x50] ;  /* 0x00005000019c7983 */ /* 0x0005220000100600 */
[----:B------:R-:W-:Y:S01]  /*1e340*/  @!P5 PRMT R3, R173, 0x5410, RZ ;  /* 0x00005410ad03d816 */ /* 0x000fe200000000ff */
[----:B------:R-:W-:Y:S01]  /*1e350*/  IMAD.WIDE.U32 R172, R172, -0x326172a9, RZ ;  /* 0xcd9e8d57acac7825 */ /* 0x000fe200078e00ff */
[----:B------:R-:W-:Y:S02]  /*1e360*/  ISETP.GE.U32.AND P5, PT, R225, R138, PT ;  /* 0x0000008ae100720c */ /* 0x000fe40003fa6070 */
[----:B------:R-:W-:Y:S01]  /*1e370*/  PRMT R147, R167, 0x7610, R147 ;  /* 0x00007610a7937816 */ /* 0x000fe20000000093 */
[----:B------:R5:W-:Y:S01]  /*1e380*/  ST.E.U16 desc[UR4][R222.64+0x22], R3 ;  /* 0x00002203de007985 */ /* 0x000be2000c101504 */
[----:B------:R-:W-:Y:S02]  /*1e390*/  PRMT R138, R137, 0x7632, R138 ;  /* 0x00007632898a7816 */ /* 0x000fe4000000008a */
[----:B------:R-:W-:Y:S01]  /*1e3a0*/  LOP3.LUT R139, R173, R252, R178, 0x96, !PT ;  /* 0x000000fcad8b7212 */ /* 0x000fe200078e96b2 */
[----:B---3--:R-:W-:Y:S01]  /*1e3b0*/  @!P4 HFMA2.BF16_V2 R184, -RZ.H0_H0, RZ.H0_H0, -R135.H0_H0 ;  /* 0x200000ffffb8c231 */ /* 0x008fe20000340987 */
[----:B------:R-:W-:Y:S01]  /*1e3c0*/  PRMT R158, R137, 0x5410, R138 ;  /* 0x00005410899e7816 */ /* 0x000fe2000000008a */
[----:B------:R-:W-:Y:S01]  /*1e3d0*/  @!P0 HFMA2.BF16_V2 R189, -RZ.H0_H0, RZ.H0_H0, -R138.H0_H0 ;  /* 0x200000ffffbd8231 */ /* 0x000fe2000034098a */
[----:B------:R-:W-:Y:S02]  /*1e3e0*/  LOP3.LUT R136, R139, 0xff, RZ, 0xc0, !PT ;  /* 0x000000ff8b887812 */ /* 0x000fe400078ec0ff */
[----:B------:R-:W-:Y:S02]  /*1e3f0*/  @!P6 PRMT R137, R147, 0x5410, RZ ;  /* 0x000054109389e816 */ /* 0x000fe400000000ff */
[----:B------:R-:W-:Y:S01]  /*1e400*/  PRMT R183, R184, 0x7610, R183 ;  /* 0x00007610b8b77816 */ /* 0x000fe200000000b7 */
[----:B------:R-:W3:Y:S01]  /*1e410*/  MUFU.EX2 R147, R244 ;  /* 0x000000f400937308 */ /* 0x000ee20000000800 */
[----:B-1----:R-:W-:Y:S01]  /*1e420*/  LOP3.LUT R174, R179, R165, R154, 0x96, !PT ;  /* 0x000000a5b3ae7212 */ /* 0x002fe200078e969a */
[----:B------:R1:W-:Y:S04]  /*1e430*/  ST.E.U16 desc[UR4][R140.64+0x20], R137 ;  /* 0x000020898c007985 */ /* 0x0003e8000c101504 */
[----:B------:R2:W3:Y:S04]  /*1e440*/  LDL.S16 R165, [R1+0x54] ;  /* 0x0000540001a57983 */ /* 0x0004e80000100600 */
[----:B------:R2:W-:Y:S01]  /*1e450*/  @!P6 STL.S16 [R1+0x60], R167 ;  /* 0x000060a70100e387 */ /* 0x0005e20000100600 */
[----:B------:R-:W-:Y:S02]  /*1e460*/  ISETP.GE.U32.AND P6, PT, R225, R136, PT ;  /* 0x00000088e100720c */ /* 0x000fe40003fc6070 */
[----:B-----5:R-:W-:Y:S04]  /*1e470*/  LOP3.LUT R3, R139, 0xffff, RZ, 0xc0, !PT ;  /* 0x0000ffff8b037812 */ /* 0x020fe800078ec0ff */
[----:B------:R-:W-:Y:S04]  /*1e480*/  SHF.R.U32.HI R3, RZ, 0x8, R3 ;  /* 0x00000008ff037819 */ /* 0x000fe80000011603 */
[----:B------:R-:W-:Y:S02]  /*1e490*/  LOP3.LUT R136, R3, 0xffff, RZ, 0xc0, !PT ;  /* 0x0000ffff03887812 */ /* 0x000fe400078ec0ff */
[C---:B------:R-:W-:Y:S04]  /*1e4a0*/  PRMT R3, R135.reuse, 0x7632, R3 ;  /* 0x0000763287037816 */ /* 0x040fe80000000003 */
[----:B------:R-:W-:Y:S02]  /*1e4b0*/  PRMT R157, R135, 0x5410, R3 ;  /* 0x00005410879d7816 */ /* 0x000fe40000000003 */
[----:B------:R-:W-:Y:S02]  /*1e4c0*/  @!P4 PRMT R135, R183, 0x5410, RZ ;  /* 0x00005410b787c816 */ /* 0x000fe400000000ff */
[----:B-1----:R-:W-:Y:S01]  /*1e4d0*/  PRMT R137, R189, 0x7610, R137 ;  /* 0x00007610bd897816 */ /* 0x002fe20000000089 */
[----:B--2---:R2:W5:Y:S03]  /*1e4e0*/  LDL.S16 R167, [R1+0x4c] ;  /* 0x00004c0001a77983 */ /* 0x0045660000100600 */
[----:B------:R-:W-:Y:S02]  /*1e4f0*/  @!P0 PRMT R138, R137, 0x5410, RZ ;  /* 0x00005410898a8816 */ /* 0x000fe400000000ff */
[----:B------:R-:W1:Y:S01]  /*1e500*/  MUFU.EX2 R137, R243 ;  /* 0x000000f300897308 */ /* 0x000e620000000800 */
[----:B------:R-:W-:Y:S01]  /*1e510*/  @!P0 STL.S16 [R1+0x5c], R189 ;  /* 0x00005cbd01008387 */ /* 0x000fe20000100600 */
[C---:B------:R-:W-:Y:S02]  /*1e520*/  ISETP.GE.U32.AND P0, PT, R225.reuse, R136, PT ;  /* 0x00000088e100720c */ /* 0x040fe40003f06070 */
[--C-:B------:R-:W-:Y:S01]  /*1e530*/  SHF.R.U32.HI R136, RZ, 0x18, R139.reuse ;  /* 0x00000018ff887819 */ /* 0x100fe2000001168b */
[----:B------:R1:W-:Y:S01]  /*1e540*/  @!P4 STL.S16 [R1+0x58], R184 ;  /* 0x000058b80100c387 */ /* 0x0003e20000100600 */
[----:B------:R-:W-:Y:S02]  /*1e550*/  SHF.R.U32.HI R139, RZ, 0x10, R139 ;  /* 0x00000010ff8b7819 */ /* 0x000fe4000001168b */
[----:B------:R-:W-:Y:S01]  /*1e560*/  ISETP.GE.U32.AND P4, PT, R225, R136, PT ;  /* 0x00000088e100720c */ /* 0x000fe20003f86070 */
[----:B------:R2:W2:Y:S01]  /*1e570*/  LDL.S16 R183, [R1+0x44] ;  /* 0x0000440001b77983 */ /* 0x0004a20000100600 */
[----:B------:R-:W-:Y:S02]  /*1e580*/  PRMT R136, R164, 0x7632, R136 ;  /* 0x00007632a4887816 */ /* 0x000fe40000000088 */
[----:B------:R-:W-:Y:S01]  /*1e590*/  LOP3.LUT R139, R139, 0xff, RZ, 0xc0, !PT ;  /* 0x000000ff8b8b7812 */ /* 0x000fe200078ec0ff */
[----:B------:R1:W-:Y:S04]  /*1e5a0*/  ST.E.U16 desc[UR4][R140.64+0x22], R138 ;  /* 0x0000228a8c007985 */ /* 0x0003e8000c101504 */
[----:B------:R1:W-:Y:S04]  /*1e5b0*/  ST.E.U16 desc[UR4][R222.64+0x30], R135 ;  /* 0x00003087de007985 */ /* 0x0003e8000c101504 */
[----:B-1----:R1:W2:Y:S01]  /*1e5c0*/  LDL.S16 R184, [R1+0x48] ;  /* 0x0000480001b87983 */ /* 0x0022a20000100600 */
[----:B------:R-:W-:Y:S02]  /*1e5d0*/  LOP3.LUT R138, R172, 0xff, RZ, 0xc0, !PT ;  /* 0x000000ffac8a7812 */ /* 0x000fe400078ec0ff */
[----:B------:R-:W-:Y:S05]  /*1e5e0*/  PRMT R135, R164, 0x7610, R135 ;  /* 0x00007610a4877816 */ /* 0x000fea0000000087 */
[----:B----4-:R-:W-:Y:S05]  /*1e5f0*/  @!P3 HFMA2.BF16_V2 R156, -RZ.H0_H0, RZ.H0_H0, -R135.H0_H0 ;  /* 0x200000ffff9cb231 */ /* 0x010fea0000340987 */
[----:B------:R-:W-:Y:S01]  /*1e600*/  PRMT R187, R156, 0x7610, R187 ;  /* 0x000076109cbb7816 */ /* 0x000fe200000000bb */
[----:B---3--:R-:W-:Y:S05]  /*1e610*/  @!P5 HFMA2.BF16_V2 R165, -RZ.H0_H0, RZ.H0_H0, -R3.H0_H0 ;  /* 0x200000ffffa5d231 */ /* 0x008fea0000340903 */
[----:B------:R3:W-:Y:S01]  /*1e620*/  @!P5 STL.S16 [R1+0x54], R165 ;  /* 0x000054a50100d387 */ /* 0x0007e20000100600 */
[----:B------:R-:W-:Y:S03]  /*1e630*/  PRMT R149, R165, 0x7610, R149 ;  /* 0x00007610a5957816 */ /* 0x000fe60000000095 */
[----:B------:R4:W-:Y:S01]  /*1e640*/  @!P3 STL.S16 [R1+0x50], R156 ;  /* 0x0000509c0100b387 */ /* 0x0009e20000100600 */
[----:B------:R-:W-:Y:S01]  /*1e650*/  @!P5 PRMT R3, R149, 0x5410, RZ ;  /* 0x000054109503d816 */ /* 0x000fe200000000ff */
[----:B------:R-:W-:Y:S01]  /*1e660*/  FADD.FTZ R149, R147, R160 ;  /* 0x000000a093957221 */ /* 0x000fe20000010000 */
[----:B------:R-:W-:Y:S02]  /*1e670*/  F2FP.BF16.F32.PACK_AB R147, R137, R147 ;  /* 0x000000938993723e */ /* 0x000fe400000010ff */
[----:B------:R-:W-:Y:S01]  /*1e680*/  ISETP.GE.U32.AND P5, PT, R225, R138, PT ;  /* 0x0000008ae100720c */ /* 0x000fe20003fa6070 */
[----:B------:R-:W-:Y:S01]  /*1e690*/  FADD.FTZ R137, R137, R149 ;  /* 0x0000009589897221 */ /* 0x000fe20000010000 */
[----:B------:R1:W-:Y:S01]  /*1e6a0*/  ST.E.U16 desc[UR4][R222.64+0x32], R3 ;  /* 0x00003203de007985 */ /* 0x0003e2000c101504 */
[----:B------:R-:W-:Y:S01]  /*1e6b0*/  LOP3.LUT R138, R172, 0xffff, RZ, 0xc0, !PT ;  /* 0x0000ffffac8a7812 */ /* 0x000fe200078ec0ff */
[----:B-----5:R-:W-:Y:S02]  /*1e6c0*/  @!P1 HFMA2.BF16_V2 R167, -RZ.H0_H0, RZ.H0_H0, -R136.H0_H0 ;  /* 0x200000ffffa79231 */ /* 0x020fe40000340988 */
[----:B---3--:R3:W5:Y:S04]  /*1e6d0*/  LDL.S16 R165, [R1+0x40] ;  /* 0x0000400001a57983 */ /* 0x0087680000100600 */
[----:B------:R3:W-:Y:S01]  /*1e6e0*/  STL [R1+0xc8], R137 ;  /* 0x0000c88901007387 */ /* 0x0007e20000100800 */
[----:B----4-:R-:W-:Y:S02]  /*1e6f0*/  PRMT R156, R135, 0x5410, R136 ;  /* 0x00005410879c7816 */ /* 0x010fe40000000088 */
[----:B------:R-:W-:Y:S01]  /*1e700*/  @!P3 PRMT R135, R187, 0x5410, RZ ;  /* 0x00005410bb87b816 */ /* 0x000fe200000000ff */
[----:B------:R4:W-:Y:S01]  /*1e710*/  @!P1 STL.S16 [R1+0x4c], R167 ;  /* 0x00004ca701009387 */ /* 0x0009e20000100600 */
[----:B------:R-:W-:Y:S02]  /*1e720*/  PRMT R160, R167, 0x7610, R160 ;  /* 0x00007610a7a07816 */ /* 0x000fe400000000a0 */
[----:B------:R-:W-:Y:S01]  /*1e730*/  ISETP.GE.U32.AND P3, PT, R225, R139, PT ;  /* 0x0000008be100720c */ /* 0x000fe20003f66070 */
[----:B------:R5:W5:Y:S01]  /*1e740*/  LDL.S16 R187, [R1+0x3c] ;  /* 0x00003c0001bb7983 */ /* 0x000b620000100600 */
[----:B-1----:R-:W-:Y:S02]  /*1e750*/  PRMT R3, R134, 0x7632, R3 ;  /* 0x0000763286037816 */ /* 0x002fe40000000003 */
[----:B------:R-:W-:Y:S01]  /*1e760*/  @!P1 PRMT R136, R160, 0x5410, RZ ;  /* 0x00005410a0889816 */ /* 0x000fe200000000ff */
[----:B------:R1:W-:Y:S01]  /*1e770*/  ST.E.U16 desc[UR4][R140.64+0x30], R135 ;  /* 0x000030878c007985 */ /* 0x0003e2000c101504 */
[----:B------:R-:W-:Y:S01]  /*1e780*/  PRMT R160, R134, 0x5410, R3 ;  /* 0x0000541086a07816 */ /* 0x000fe20000000003 */
[----:B--2---:R-:W-:Y:S02]  /*1e790*/  @!P0 HFMA2.BF16_V2 R183, -RZ.H0_H0, RZ.H0_H0, -R3.H0_H0 ;  /* 0x200000ffffb78231 */ /* 0x004fe40000340903 */
[----:B------:R2:W-:Y:S01]  /*1e7a0*/  ST.E.U16 desc[UR4][R140.64+0x32], R136 ;  /* 0x000032888c007985 */ /* 0x0005e2000c101504 */
[----:B---3--:R-:W-:Y:S01]  /*1e7b0*/  SHF.R.U32.HI R137, RZ, 0x10, R172 ;  /* 0x00000010ff897819 */ /* 0x008fe200000116ac */
[----:B------:R-:W-:Y:S02]  /*1e7c0*/  @!P6 HFMA2.BF16_V2 R184, -RZ.H0_H0, RZ.H0_H0, -R134.H0_H0 ;  /* 0x200000ffffb8e231 */ /* 0x000fe40000340986 */
[----:B----4-:R3:W4:Y:S01]  /*1e7d0*/  LDL.S16 R167, [R1+0x38] ;  /* 0x0000380001a77983 */ /* 0x0107220000100600 */
[----:B------:R-:W-:Y:S03]  /*1e7e0*/  LOP3.LUT R137, R137, 0xff, RZ, 0xc0, !PT ;  /* 0x000000ff89897812 */ /* 0x000fe600078ec0ff */
[----:B------:R3:W-:Y:S01]  /*1e7f0*/  @!P6 STL.S16 [R1+0x48], R184 ;  /* 0x000048b80100e387 */ /* 0x0007e20000100600 */
[----:B------:R-:W-:Y:S02]  /*1e800*/  ISETP.GE.U32.AND P1, PT, R225, R137, PT ;  /* 0x00000089e100720c */ /* 0x000fe40003f26070 */
[--C-:B------:R-:W-:Y:S01]  /*1e810*/  SHF.R.U32.HI R137, RZ, 0x8, R138.reuse ;  /* 0x00000008ff897819 */ /* 0x100fe2000001168a */
[----:B------:R3:W-:Y:S01]  /*1e820*/  @!P0 STL.S16 [R1+0x44], R183 ;  /* 0x000044b701008387 */ /* 0x0007e20000100600 */
[----:B------:R-:W-:Y:S02]  /*1e830*/  PRMT R138, R183, 0x7610, R138 ;  /* 0x00007610b78a7816 */ /* 0x000fe4000000008a */
[----:B------:R-:W-:Y:S02]  /*1e840*/  PRMT R175, R184, 0x7610, R175 ;  /* 0x00007610b8af7816 */ /* 0x000fe400000000af */
[----:B------:R-:W-:Y:S02]  /*1e850*/  @!P0 PRMT R3, R138, 0x5410, RZ ;  /* 0x000054108a038816 */ /* 0x000fe400000000ff */
[----:B------:R4:W4:Y:S01]  /*1e860*/  LDL.S16 R138, [R1+0x34] ;  /* 0x00003400018a7983 */ /* 0x0009220000100600 */
[----:B-1----:R-:W-:Y:S02]  /*1e870*/  LOP3.LUT R135, R137, 0xffff, RZ, 0xc0, !PT ;  /* 0x0000ffff89877812 */ /* 0x002fe400078ec0ff */
[----:B------:R-:W-:Y:S01]  /*1e880*/  @!P6 PRMT R134, R175, 0x5410, RZ ;  /* 0x00005410af86e816 */ /* 0x000fe200000000ff */
[----:B------:R1:W-:Y:S01]  /*1e890*/  ST.E.U16 desc[UR4][R222.64+0x42], R3 ;  /* 0x00004203de007985 */ /* 0x0003e2000c101504 */
[----:B------:R-:W-:Y:S01]  /*1e8a0*/  ISETP.GE.U32.AND P6, PT, R225, R135, PT ;  /* 0x00000087e100720c */ /* 0x000fe20003fc6070 */
[----:B------:R-:W-:Y:S01]  /*1e8b0*/  IMAD.WIDE.U32 R174, R174, -0x2daee0ad, RZ ;  /* 0xd2511f53aeae7825 */ /* 0x000fe200078e00ff */
[C---:B------:R-:W-:Y:S01]  /*1e8c0*/  PRMT R135, R163.reuse, 0x7610, R135 ;  /* 0x00007610a3877816 */ /* 0x040fe20000000087 */
[----:B------:R1:W-:Y:S01]  /*1e8d0*/  ST.E.U16 desc[UR4][R222.64+0x40], R134 ;  /* 0x00004086de007985 */ /* 0x0003e2000c101504 */
[----:B--2---:R-:W-:Y:S02]  /*1e8e0*/  PRMT R136, R163, 0x7632, R136 ;  /* 0x00007632a3887816 */ /* 0x004fe40000000088 */
[----:B------:R-:W-:Y:S01]  /*1e8f0*/  SHF.R.U32.HI R137, RZ, 0x18, R172 ;  /* 0x00000018ff897819 */ /* 0x000fe200000116ac */
[----:B---3--:R2:W3:Y:S03]  /*1e900*/  LDL.S16 R184, [R1+0x30] ;  /* 0x0000300001b87983 */ /* 0x0084e60000100600 */
[----:B------:R-:W-:Y:S02]  /*1e910*/  ISETP.GE.U32.AND P0, PT, R225, R137, PT ;  /* 0x00000089e100720c */ /* 0x000fe40003f06070 */
[----:B------:R-:W-:Y:S01]  /*1e920*/  LOP3.LUT R137, R175, R182, R180, 0x96, !PT ;  /* 0x000000b6af897212 */ /* 0x000fe200078e96b4 */
[----:B------:R2:W2:Y:S03]  /*1e930*/  LDL.S16 R183, [R1+0x2c] ;  /* 0x00002c0001b77983 */ /* 0x0004a60000100600 */
[C---:B-1----:R-:W-:Y:S02]  /*1e940*/  LOP3.LUT R3, R137.reuse, 0xffff, RZ, 0xc0, !PT ;  /* 0x0000ffff89037812 */ /* 0x042fe400078ec0ff */
[----:B------:R-:W-:Y:S02]  /*1e950*/  LOP3.LUT R134, R137, 0xff, RZ, 0xc0, !PT ;  /* 0x000000ff89867812 */ /* 0x000fe400078ec0ff */
[----:B------:R-:W-:Y:S01]  /*1e960*/  SHF.R.U32.HI R3, RZ, 0x8, R3 ;  /* 0x00000008ff037819 */ /* 0x000fe20000011603 */
[----:B-----5:R-:W-:Y:S05]  /*1e970*/  @!P3 HFMA2.BF16_V2 R165, -RZ.H0_H0, RZ.H0_H0, -R135.H0_H0 ;  /* 0x200000ffffa5b231 */ /* 0x020fea0000340987 */
[----:B------:R1:W-:Y:S01]  /*1e980*/  @!P3 STL.S16 [R1+0x40], R165 ;  /* 0x000040a50100b387 */ /* 0x0003e20000100600 */
[----:B------:R-:W-:Y:S01]  /*1e990*/  PRMT R188, R165, 0x7610, R188 ;  /* 0x00007610a5bc7816 */ /* 0x000fe200000000bc */
[----:B------:R-:W-:Y:S05]  /*1e9a0*/  @!P4 HFMA2.BF16_V2 R187, -RZ.H0_H0, RZ.H0_H0, -R136.H0_H0 ;  /* 0x200000ffffbbc231 */ /* 0x000fea0000340988 */
[----:B------:R5:W-:Y:S01]  /*1e9b0*/  @!P4 STL.S16 [R1+0x3c], R187 ;  /* 0x00003cbb0100c387 */ /* 0x000be20000100600 */
[----:B------:R-:W-:Y:S02]  /*1e9c0*/  PRMT R164, R187, 0x7610, R164 ;  /* 0x00007610bba47816 */ /* 0x000fe400000000a4 */
[----:B-1----:R-:W-:Y:S02]  /*1e9d0*/  PRMT R165, R135, 0x5410, R136 ;  /* 0x0000541087a57816 */ /* 0x002fe40000000088 */
[----:B------:R-:W-:Y:S01]  /*1e9e0*/  @!P3 PRMT R135, R188, 0x5410, RZ ;  /* 0x00005410bc87b816 */ /* 0x000fe200000000ff */
[----:B----4-:R-:W-:Y:S01]  /*1e9f0*/  @!P5 HFMA2.BF16_V2 R167, -RZ.H0_H0, RZ.H0_H0, -R2.H0_H0 ;  /* 0x200000ffffa7d231 */ /* 0x010fe20000340902 */
[----:B------:R-:W-:Y:S02]  /*1ea00*/  ISETP.GE.U32.AND P3, PT, R225, R134, PT ;  /* 0x00000086e100720c */ /* 0x000fe40003f66070 */
[----:B------:R-:W-:Y:S01]  /*1ea10*/  LOP3.LUT R134, R3, 0xffff, RZ, 0xc0, !PT ;  /* 0x0000ffff03867812 */ /* 0x000fe200078ec0ff */
[----:B------:R1:W-:Y:S01]  /*1ea20*/  ST.E.U16 desc[UR4][R140.64+0x40], R135 ;  /* 0x000040878c007985 */ /* 0x0003e2000c101504 */
[----:B------:R-:W-:Y:S02]  /*1ea30*/  PRMT R3, R2, 0x7632, R3 ;  /* 0x0000763202037816 */ /* 0x000fe40000000003 */
[----:B------:R-:W-:Y:S01]  /*1ea40*/  @!P4 PRMT R136, R164, 0x5410, RZ ;  /* 0x00005410a488c816 */ /* 0x000fe200000000ff */
[----:B------:R4:W-:Y:S01]  /*1ea50*/  @!P5 STL.S16 [R1+0x38], R167 ;  /* 0x000038a70100d387 */ /* 0x0009e20000100600 */
[----:B------:R-:W-:Y:S02]  /*1ea60*/  PRMT R164, R2, 0x5410, R3 ;  /* 0x0000541002a47816 */ /* 0x000fe40000000003 */
[----:B------:R-:W-:Y:S01]  /*1ea70*/  ISETP.GE.U32.AND P4, PT, R225, R134, PT ;  /* 0x00000086e100720c */ /* 0x000fe20003f86070 */
[----:B-----5:R2:W5:Y:S01]  /*1ea80*/  LDL.S16 R187, [R1+0x24] ;  /* 0x0000240001bb7983 */ /* 0x0205620000100600 */
[--C-:B------:R-:W-:Y:S01]  /*1ea90*/  SHF.R.U32.HI R134, RZ, 0x18, R137.reuse ;  /* 0x00000018ff867819 */ /* 0x100fe20000011689 */
[----:B------:R-:W-:Y:S02]  /*1eaa0*/  @!P6 HFMA2.BF16_V2 R138, -RZ.H0_H0, RZ.H0_H0, -R3.H0_H0 ;  /* 0x200000ffff8ae231 */ /* 0x000fe40000340903 */
[----:B------:R3:W-:Y:S01]  /*1eab0*/  ST.E.U16 desc[UR4][R140.64+0x42], R136 ;  /* 0x000042888c007985 */ /* 0x0007e2000c101504 */
[----:B------:R-:W-:Y:S02]  /*1eac0*/  SHF.R.U32.HI R137, RZ, 0x10, R137 ;  /* 0x00000010ff897819 */ /* 0x000fe40000011689 */
[----:B------:R-:W-:Y:S02]  /*1ead0*/  PRMT R185, R138, 0x7610, R185 ;  /* 0x000076108ab97816 */ /* 0x000fe400000000b9 */
[----:B------:R-:W-:Y:S02]  /*1eae0*/  LOP3.LUT R137, R137, 0xff, RZ, 0xc0, !PT ;  /* 0x000000ff89897812 */ /* 0x000fe400078ec0ff */
[----:B------:R-:W-:Y:S05]  /*1eaf0*/  @!P6 PRMT R3, R185, 0x5410, RZ ;  /* 0x00005410b903e816 */ /* 0x000fea00000000ff */
[----:B------:R2:W-:Y:S01]  /*1eb00*/  ST.E.U16 desc[UR4][R222.64+0x52], R3 ;  /* 0x00005203de007985 */ /* 0x0005e2000c101504 */
[----:B-1----:R-:W-:Y:S03]  /*1eb10*/  PRMT R135, R167, 0x7610, R135 ;  /* 0x00007610a7877816 */ /* 0x002fe60000000087 */
[----:B----4-:R4:W4:Y:S01]  /*1eb20*/  LDL.S16 R167, [R1+0x20] ;  /* 0x0000200001a77983 */ /* 0x0109220000100600 */
[----:B------:R-:W-:Y:S02]  /*1eb30*/  @!P5 PRMT R2, R135, 0x5410, RZ ;  /* 0x000054108702d816 */ /* 0x000fe400000000ff */
[----:B------:R-:W-:Y:S01]  /*1eb40*/  ISETP.GE.U32.AND P5, PT, R225, R134, PT ;  /* 0x00000086e100720c */ /* 0x000fe20003fa6070 */
[----:B------:R1:W-:Y:S01]  /*1eb50*/  @!P6 STL.S16 [R1+0x34], R138 ;  /* 0x0000348a0100e387 */ /* 0x0003e20000100600 */
[----:B------:R-:W-:Y:S02]  /*1eb60*/  PRMT R134, R166, 0x7632, R134 ;  /* 0x00007632a6867816 */ /* 0x000fe40000000086 */
[----:B------:R-:W-:Y:S01]  /*1eb70*/  LOP3.LUT R135, R174, 0xff, RZ, 0xc0, !PT ;  /* 0x000000ffae877812 */ /* 0x000fe200078ec0ff */
[----:B------:R1:W-:Y:S01]  /*1eb80*/  ST.E.U16 desc[UR4][R222.64+0x50], R2 ;  /* 0x00005002de007985 */ /* 0x0003e2000c101504 */
[----:B---3--:R-:W-:Y:S01]  /*1eb90*/  PRMT R136, R177, 0x7632, R136 ;  /* 0x00007632b1887816 */ /* 0x008fe20000000088 */
[----:B--2---:R-:W-:Y:S01]  /*1eba0*/  @!P0 HFMA2.BF16_V2 R183, -RZ.H0_H0, RZ.H0_H0, -R134.H0_H0 ;  /* 0x200000ffffb78231 */ /* 0x004fe20000340986 */
[----:B------:R-:W-:Y:S02]  /*1ebb0*/  ISETP.GE.U32.AND P6, PT, R225, R135, PT ;  /* 0x00000087e100720c */ /* 0x000fe40003fc6070 */
[----:B------:R-:W-:Y:S02]  /*1ebc0*/  PRMT R135, R0, 0x7632, R135 ;  /* 0x0000763200877816 */ /* 0x000fe40000000087 */
[----:B------:R-:W-:Y:S02]  /*1ebd0*/  PRMT R139, R183, 0x7610, R139 ;  /* 0x00007610b78b7816 */ /* 0x000fe4000000008b */
[----:B------:R-:W-:Y:S04]  /*1ebe0*/  SHF.R.U32.HI R3, RZ, 0x10, R174 ;  /* 0x00000010ff037819 */ /* 0x000fe800000116ae */
[----:B------:R-:W-:Y:S02]  /*1ebf0*/  LOP3.LUT R3, R3, 0xff, RZ, 0xc0, !PT ;  /* 0x000000ff03037812 */ /* 0x000fe400078ec0ff */
[----:B-1----:R-:W-:Y:S02]  /*1ec00*/  LOP3.LUT R138, R143, R252, R162, 0x96, !PT ;  /* 0x000000fc8f8a7212 */ /* 0x002fe400078e96a2 */
[----:B------:R-:W-:Y:S04]  /*1ec10*/  PRMT R2, R166, 0x7610, R2 ;  /* 0x00007610a6027816 */ /* 0x000fe80000000002 */
[----:B------:R-:W-:Y:S01]  /*1ec20*/  PRMT R166, R2, 0x5410, R134 ;  /* 0x0000541002a67816 */ /* 0x000fe20000000086 */
[----:B------:R-:W-:Y:S01]  /*1ec30*/  @!P1 HFMA2.BF16_V2 R184, -RZ.H0_H0, RZ.H0_H0, -R2.H0_H0 ;  /* 0x200000ffffb89231 */ /* 0x000fe20000340902 */
[----:B------:R-:W-:Y:S04]  /*1ec40*/  @!P0 PRMT R134, R139, 0x5410, RZ ;  /* 0x000054108b868816 */ /* 0x000fe800000000ff */
[----:B------:R1:W-:Y:S01]  /*1ec50*/  @!P1 STL.S16 [R1+0x30], R184 ;  /* 0x000030b801009387 */ /* 0x0003e20000100600 */
[----:B------:R-:W-:Y:S03]  /*1ec60*/  PRMT R162, R184, 0x7610, R162 ;  /* 0x00007610b8a27816 */ /* 0x000fe600000000a2 */
[----:B------:R2:W-:Y:S01]  /*1ec70*/  @!P0 STL.S16 [R1+0x2c], R183 ;  /* 0x00002cb701008387 */ /* 0x0005e20000100600 */
[----:B------:R-:W-:Y:S02]  /*1ec80*/  @!P1 PRMT R2, R162, 0x5410, RZ ;  /* 0x00005410a2029816 */ /* 0x000fe400000000ff */
[C---:B------:R-:W-:Y:S01]  /*1ec90*/  ISETP.GE.U32.AND P0, PT, R225.reuse, R137, PT ;  /* 0x00000089e100720c */ /* 0x040fe20003f06070 */
[----:B------:R3:W3:Y:S01]  /*1eca0*/  LDL.S16 R185, [R1+0x28] ;  /* 0x0000280001b97983 */ /* 0x0006e20000100600 */
[----:B------:R-:W-:Y:S02]  /*1ecb0*/  ISETP.GE.U32.AND P1, PT, R225, R3, PT ;  /* 0x00000003e100720c */ /* 0x000fe40003f26070 */
[----:B------:R-:W-:Y:S01]  /*1ecc0*/  SHF.R.U32.HI R3, RZ, 0x18, R174 ;  /* 0x00000018ff037819 */ /* 0x000fe200000116ae */
[----:B------:R3:W3:Y:S04]  /*1ecd0*/  LDL.S16 R163, [R1+0x14] ;  /* 0x0000140001a37983 */ /* 0x0006e80000100600 */
[----:B------:R3:W3:Y:S04]  /*1ece0*/  LDL.S16 R162, [R1+0x10] ;  /* 0x0000100001a27983 */ /* 0x0006e80000100600 */
[----:B------:R3:W3:Y:S04]  /*1ecf0*/  LDL.S16 R139, [R1+0xc] ;  /* 0x00000c00018b7983 */ /* 0x0006e80000100600 */
[----:B------:R2:W-:Y:S04]  /*1ed00*/  ST.E.U16 desc[UR4][R140.64+0x50], R2 ;  /* 0x000050028c007985 */ /* 0x0005e8000c101504 */
[----:B-1----:R1:W3:Y:S04]  /*1ed10*/  LDL.S16 R184, [R1+0x1c] ;  /* 0x00001c0001b87983 */ /* 0x0022e80000100600 */
[----:B--2---:R1:W2:Y:S04]  /*1ed20*/  LDL.S16 R183, [R1+0x18] ;  /* 0x0000180001b77983 */ /* 0x0042a80000100600 */
[----:B------:R1:W-:Y:S01]  /*1ed30*/  ST.E.U16 desc[UR4][R140.64+0x52], R134 ;  /* 0x000052868c007985 */ /* 0x0003e2000c101504 */
[----:B------:R-:W-:Y:S04]  /*1ed40*/  LOP3.LUT R2, R174, 0xffff, RZ, 0xc0, !PT ;  /* 0x0000ffffae027812 */ /* 0x000fe800078ec0ff */
[----:B------:R-:W-:Y:S04]  /*1ed50*/  SHF.R.U32.HI R2, RZ, 0x8, R2 ;  /* 0x00000008ff027819 */ /* 0x000fe80000011602 */
[----:B------:R-:W-:Y:S02]  /*1ed60*/  LOP3.LUT R2, R2, 0xffff, RZ, 0xc0, !PT ;  /* 0x0000ffff02027812 */ /* 0x000fe400078ec0ff */
[----:B-1----:R-:W-:Y:S04]  /*1ed70*/  LOP3.LUT R134, R138, 0xffff, RZ, 0xc0, !PT ;  /* 0x0000ffff8a867812 */ /* 0x002fe800078ec0ff */
[----:B------:R-:W-:Y:S01]  /*1ed80*/  SHF.R.U32.HI R134, RZ, 0x8, R134 ;  /* 0x00000008ff867819 */ /* 0x000fe20000011686 */
[----:B-----5:R-:W-:Y:S05]  /*1ed90*/  @!P3 HFMA2.BF16_V2 R187, -RZ.H0_H0, RZ.H0_H0, -R0.H0_H0 ;  /* 0x200000ffffbbb231 */ /* 0x020fea0000340900 */
[----:B------:R-:W-:Y:S01]  /*1eda0*/  @!P3 STL.S16 [R1+0x24], R187 ;  /* 0x000024bb0100b387 */ /* 0x000fe20000100600 */
[----:B------:R-:W-:Y:S01]  /*1edb0*/  PRMT R186, R187, 0x7610, R186 ;  /* 0x00007610bbba7816 */ /* 0x000fe200000000ba */
[----:B----4-:R-:W-:Y:S05]  /*1edc0*/  @!P4 HFMA2.BF16_V2 R167, -RZ.H0_H0, RZ.H0_H0, -R135.H0_H0 ;  /* 0x200000ffffa7c231 */ /* 0x010fea0000340987 */
[----:B------:R1:W-:Y:S01]  /*1edd0*/  @!P4 STL.S16 [R1+0x20], R167 ;  /* 0x000020a70100c387 */ /* 0x0003e20000100600 */
[----:B------:R-:W-:Y:S02]  /*1ede0*/  PRMT R149, R167, 0x7610, R149 ;  /* 0x00007610a7957816 */ /* 0x000fe40000000095 */
[----:B-1----:R-:W-:Y:S02]  /*1edf0*/  PRMT R167, R0, 0x5410, R135 ;  /* 0x0000541000a77816 */ /* 0x002fe40000000087 */
[----:B------:R-:W-:Y:S02]  /*1ee00*/  @!P4 PRMT R135, R149, 0x5410, RZ ;  /* 0x000054109587c816 */ /* 0x000fe400000000ff */
[----:B------:R-:W-:Y:S02]  /*1ee10*/  ISETP.GE.U32.AND P4, PT, R225, R2, PT ;  /* 0x00000002e100720c */ /* 0x000fe40003f86070 */
[----:B------:R-:W-:Y:S01]  /*1ee20*/  PRMT R2, R177, 0x7610, R2 ;  /* 0x00007610b1027816 */ /* 0x000fe20000000002 */
[----:B------:R1:W-:Y:S01]  /*1ee30*/  ST.E.U16 desc[UR4][R222.64+0x62], R135 ;  /* 0x00006287de007985 */ /* 0x0003e2000c101504 */
[----:B------:R-:W-:Y:S02]  /*1ee40*/  @!P3 PRMT R0, R186, 0x5410, RZ ;  /* 0x00005410ba00b816 */ /* 0x000fe400000000ff */
[----:B------:R-:W-:Y:S02]  /*1ee50*/  ISETP.GE.U32.AND P3, PT, R225, R3, PT ;  /* 0x00000003e100720c */ /* 0x000fe40003f66070 */
[----:B------:R-:W-:Y:S01]  /*1ee60*/  LOP3.LUT R3, R138, 0xff, RZ, 0xc0, !PT ;  /* 0x000000ff8a037812 */ /* 0x000fe200078ec0ff */
[----:B------:R4:W-:Y:S03]  /*1ee70*/  ST.E.U16 desc[UR4][R222.64+0x60], R0 ;  /* 0x00006000de007985 */ /* 0x0009e6000c101504 */
[--C-:B------:R-:W-:Y:S02]  /*1ee80*/  PRMT R149, R3, 0x5410, R134.reuse ;  /* 0x0000541003957816 */ /* 0x100fe40000000086 */
[C---:B------:R-:W-:Y:S02]  /*1ee90*/  PRMT R3, R161.reuse, 0x7632, R3 ;  /* 0x00007632a1037816 */ /* 0x040fe40000000003 */
[----:B------:R-:W-:Y:S01]  /*1eea0*/  PRMT R134, R161, 0x7610, R134 ;  /* 0x00007610a1867816 */ /* 0x000fe20000000086 */
[----:B---3--:R-:W-:Y:S03]  /*1eeb0*/  @!P0 HFMA2.BF16_V2 R185, -RZ.H0_H0, RZ.H0_H0, -R2.H0_H0 ;  /* 0x200000ffffb98231 */ /* 0x008fe60000340902 */
[----:B------:R-:W-:Y:S01]  /*1eec0*/  PRMT R205, R134, 0x5410, R3 ;  /* 0x0000541086cd7816 */ /* 0x000fe20000000003 */
[----:B------:R-:W-:Y:S01]  /*1eed0*/  @!P4 HFMA2.BF16_V2 R163, -RZ.H0_H0, RZ.H0_H0, -R3.H0_H0 ;  /* 0x200000ffffa3c231 */ /* 0x000fe20000340903 */
[----:B------:R-:W-:Y:S01]  /*1eee0*/  PRMT R137, R185, 0x7610, R137 ;  /* 0x00007610b9897816 */ /* 0x000fe20000000089 */
[----:B------:R-:W-:Y:S03]  /*1eef0*/  @!P0 STL.S16 [R1+0x28], R185 ;  /* 0x000028b901008387 */ /* 0x000fe60000100600 */
[----:B------:R-:W-:Y:S02]  /*1ef00*/  PRMT R155, R163, 0x7610, R155 ;  /* 0x00007610a39b7816 */ /* 0x000fe4000000009b */
[----:B-1----:R-:W-:Y:S02]  /*1ef10*/  PRMT R135, R2, 0x5410, R136 ;  /* 0x0000541002877816 */ /* 0x002fe40000000088 */
[----:B------:R-:W-:Y:S02]  /*1ef20*/  @!P0 PRMT R2, R137, 0x5410, RZ ;  /* 0x0000541089028816 */ /* 0x000fe400000000ff */
[----:B------:R-:W-:Y:S02]  /*1ef30*/  @!P4 PRMT R3, R155, 0x5410, RZ ;  /* 0x000054109b03c816 */ /* 0x000fe400000000ff */
[----:B----4-:R-:W-:Y:S01]  /*1ef40*/  PRMT R0, R147, 0x7632, R0 ;  /* 0x0000763293007816 */ /* 0x010fe20000000000 */
[----:B------:R1:W-:Y:S01]  /*1ef50*/  ST.E.U16 desc[UR4][R140.64+0x60], R2 ;  /* 0x000060028c007985 */ /* 0x0003e2000c101504 */
[----:B------:R-:W-:Y:S01]  /*1ef60*/  LOP3.LUT R137, R142, 0xffff, RZ, 0xc0, !PT ;  /* 0x0000ffff8e897812 */ /* 0x000fe200078ec0ff */
[----:B------:R-:W-:Y:S02]  /*1ef70*/  @!P5 HFMA2.BF16_V2 R184, -RZ.H0_H0, RZ.H0_H0, -R136.H0_H0 ;  /* 0x200000ffffb8d231 */ /* 0x000fe40000340988 */
[----:B------:R-:W-:Y:S01]  /*1ef80*/  @!P3 HFMA2.BF16_V2 R139, -RZ.H0_H0, RZ.H0_H0, -R0.H0_H0 ;  /* 0x200000ffff8bb231 */ /* 0x000fe20000340900 */
[----:B------:R-:W-:Y:S01]  /*1ef90*/  SHF.R.U32.HI R137, RZ, 0x8, R137 ;  /* 0x00000008ff897819 */ /* 0x000fe20000011689 */
[----:B--2---:R-:W-:Y:S01]  /*1efa0*/  @!P6 HFMA2.BF16_V2 R183, -RZ.H0_H0, RZ.H0_H0, -R134.H0_H0 ;  /* 0x200000ffffb7e231 */ /* 0x004fe20000340986 */
[----:B------:R-:W-:Y:S01]  /*1efb0*/  PRMT R161, R184, 0x7610, R161 ;  /* 0x00007610b8a17816 */ /* 0x000fe200000000a1 */
[----:B------:R-:W-:Y:S01]  /*1efc0*/  @!P5 STL.S16 [R1+0x1c], R184 ;  /* 0x00001cb80100d387 */ /* 0x000fe20000100600 */
[----:B------:R-:W-:Y:S02]  /*1efd0*/  PRMT R153, R139, 0x7610, R153 ;  /* 0x000076108b997816 */ /* 0x000fe40000000099 */
[----:B------:R-:W-:Y:S01]  /*1efe0*/  @!P5 PRMT R136, R161, 0x5410, RZ ;  /* 0x00005410a188d816 */ /* 0x000fe200000000ff */
[----:B------:R-:W-:Y:S01]  /*1eff0*/  @!P6 STL.S16 [R1+0x18], R183 ;  /* 0x000018b70100e387 */ /* 0x000fe20000100600 */
[----:B------:R-:W-:Y:S03]  /*1f000*/  PRMT R159, R183, 0x7610, R159 ;  /* 0x00007610b79f7816 */ /* 0x000fe6000000009f */
[----:B------:R2:W-:Y:S01]  /*1f010*/  ST.E.U16 desc[UR4][R140.64+0x62], R136 ;  /* 0x000062888c007985 */ /* 0x0005e2000c101504 */
[----:B------:R-:W-:Y:S03]  /*1f020*/  @!P6 PRMT R134, R159, 0x5410, RZ ;  /* 0x000054109f86e816 */ /* 0x000fe600000000ff */
[----:B------:R3:W-:Y:S04]  /*1f030*/  ST.E.U16 desc[UR4][R222.64+0x72], R3 ;  /* 0x00007203de007985 */ /* 0x0007e8000c101504 */
[----:B------:R-:W-:Y:S01]  /*1f040*/  @!P4 STL.S16 [R1+0x14], R163 ;  /* 0x000014a30100c387 */ /* 0x000fe20000100600 */
[----:B-1----:R-:W-:Y:S03]  /*1f050*/  PRMT R2, R147, 0x7610, R2 ;  /* 0x0000761093027816 */ /* 0x002fe60000000002 */
[----:B------:R1:W-:Y:S02]  /*1f060*/  ST.E.U16 desc[UR4][R222.64+0x70], R134 ;  /* 0x00007086de007985 */ /* 0x0003e4000c101504 */
[----:B------:R-:W-:Y:S05]  /*1f070*/  @!P1 HFMA2.BF16_V2 R162, -RZ.H0_H0, RZ.H0_H0, -R2.H0_H0 ;  /* 0x200000ffffa29231 */ /* 0x000fea0000340902 */
[----:B------:R-:W-:Y:S01]  /*1f080*/  @!P1 STL.S16 [R1+0x10], R162 ;  /* 0x000010a201009387 */ /* 0x000fe20000100600 */
[----:B------:R-:W-:Y:S03]  /*1f090*/  PRMT R154, R162, 0x7610, R154 ;  /* 0x00007610a29a7816 */ /* 0x000fe6000000009a */
[----:B------:R4:W-:Y:S01]  /*1f0a0*/  @!P3 STL.S16 [R1+0xc], R139 ;  /* 0x00000c8b0100b387 */ /* 0x0009e20000100600 */
[--C-:B--2---:R-:W-:Y:S03]  /*1f0b0*/  HSET2.LE.AND R136, R149, R192.reuse, PT ;  /* 0x000000c095887233 */ /* 0x104fe60003803000 */
[----:B------:R-:W2:Y:S01]  /*1f0c0*/  LDL R239, [R1+0xf4] ;  /* 0x0000f40001ef7983 */ /* 0x000ea20000100800 */
[----:B------:R-:W-:Y:S02]  /*1f0d0*/  LOP3.LUT R149, R150, 0xff, RZ, 0xc0, !PT ;  /* 0x000000ff96957812 */ /* 0x000fe400078ec0ff */
[----:B---3--:R-:W-:Y:S02]  /*1f0e0*/  PRMT R3, R2, 0x5410, R0 ;  /* 0x0000541002037816 */ /* 0x008fe40000000000 */
[----:B------:R-:W-:Y:S02]  /*1f0f0*/  @!P1 PRMT R2, R154, 0x5410, RZ ;  /* 0x000054109a029816 */ /* 0x000fe400000000ff */
[----:B------:R-:W-:Y:S02]  /*1f100*/  @!P3 PRMT R0, R153, 0x5410, RZ ;  /* 0x000054109900b816 */ /* 0x000fe400000000ff */
[----:B------:R-:W-:Y:S01]  /*1f110*/  LOP3.LUT R136, R146, R136, RZ, 0xc0, !PT ;  /* 0x0000008892887212 */ /* 0x000fe200078ec0ff */
[----:B------:R3:W-:Y:S01]  /*1f120*/  ST.E.U16 desc[UR4][R140.64+0x70], R2 ;  /* 0x000070028c007985 */ /* 0x0007e2000c101504 */
[----:B-1----:R-:W-:Y:S02]  /*1f130*/  LOP3.LUT R134, R150, 0xffff, RZ, 0xc0, !PT ;  /* 0x0000ffff96867812 */ /* 0x002fe400078ec0ff */
[----:B------:R-:W-:Y:S01]  /*1f140*/  IADD3 R222, P0, R222, -0x80, RZ ;  /* 0xffffff80dede7810 */ /* 0x000fe20007f1e0ff */
[----:B------:R1:W-:Y:S03]  /*1f150*/  ST.E.U16 desc[UR4][R140.64+0x72], R0 ;  /* 0x000072008c007985 */ /* 0x0003e6000c101504 */
[----:B------:R-:W-:Y:S01]  /*1f160*/  IADD3.X R223, R223, -0x1, RZ, P0, !PT ;  /* 0xffffffffdfdf7810 */ /* 0x000fe200007fe4ff */
[----:B------:R-:W-:Y:S01]  /*1f170*/  LDSM.16.MT88.4 R184, [R196+0x1b800] ;  /* 0x01b80000c4b8783b */ /* 0x000fe20000004200 */
[----:B----4-:R-:W-:Y:S04]  /*1f180*/  LOP3.LUT R139, R142, 0xff, RZ, 0xc0, !PT ;  /* 0x000000ff8e8b7812 */ /* 0x010fe800078ec0ff */
[----:B------:R-:W-:Y:S03]  /*1f190*/  PRMT R147, R139, 0x5410, R137 ;  /* 0x000054108b937816 */ /* 0x000fe60000000089 */
[----:B------:R-:W-:Y:S01]  /*1f1a0*/  LDSM.16.MT88.4 R188, [R198+0x1b800] ;  /* 0x01b80000c6bc783b */ /* 0x000fe20000004200 */
[--C-:B------:R-:W-:Y:S02]  /*1f1b0*/  SHF.R.U32.HI R137, RZ, 0x10, R142.reuse ;  /* 0x00000010ff897819 */ /* 0x100fe4000001168e */
[----:B------:R-:W-:Y:S05]  /*1f1c0*/  SHF.R.U32.HI R139, RZ, 0x18, R142 ;  /* 0x00000018ff8b7819 */ /* 0x000fea000001168e */
[----:B------:R-:W4:Y:S01]  /*1f1d0*/  LDSM.16.MT88.4 R140, [R171+0x18000] ;  /* 0x01800000ab8c783b */ /* 0x000f220000004200 */
[--C-:B---3--:R-:W-:Y:S02]  /*1f1e0*/  SHF.R.U32.HI R2, RZ, 0x10, R138.reuse ;  /* 0x00000010ff027819 */ /* 0x108fe4000001168a */
[----:B------:R-:W-:Y:S02]  /*1f1f0*/  SHF.R.U32.HI R138, RZ, 0x18, R138 ;  /* 0x00000018ff8a7819 */ /* 0x000fe4000001168a */
[----:B-1----:R-:W-:Y:S02]  /*1f200*/  LOP3.LUT R0, R2, 0xff, RZ, 0xc0, !PT ;  /* 0x000000ff02007812 */ /* 0x002fe400078ec0ff */
[----:B------:R-:W-:Y:S02]  /*1f210*/  LOP3.LUT R2, R137, 0xff, RZ, 0xc0, !PT ;  /* 0x000000ff89027812 */ /* 0x000fe400078ec0ff */
[----:B------:R-:W-:Y:S02]  /*1f220*/  PRMT R0, R0, 0x5410, R138 ;  /* 0x0000541000007816 */ /* 0x000fe4000000008a */
[----:B------:R-:W-:Y:S02]  /*1f230*/  PRMT R2, R2, 0x5410, R139 ;  /* 0x0000541002027816 */ /* 0x000fe4000000008b */
[--C-:B------:R-:W-:Y:S02]  /*1f240*/  HSET2.LE.AND R138, R147, R192.reuse, PT ;  /* 0x000000c0938a7233 */ /* 0x100fe40003803000 */
[--C-:B------:R-:W-:Y:S02]  /*1f250*/  HSET2.LE.AND R137, R0, R192.reuse, PT ;  /* 0x000000c000897233 */ /* 0x100fe40003803000 */
[--C-:B------:R-:W-:Y:S02]  /*1f260*/  HSET2.LE.AND R139, R2, R192.reuse, PT ;  /* 0x000000c0028b7233 */ /* 0x100fe40003803000 */
[----:B------:R-:W-:Y:S02]  /*1f270*/  LOP3.LUT R138, R144, R138, RZ, 0xc0, !PT ;  /* 0x0000008a908a7212 */ /* 0x000fe400078ec0ff */
[----:B------:R-:W-:Y:S02]  /*1f280*/  LOP3.LUT R137, R145, R137, RZ, 0xc0, !PT ;  /* 0x0000008991897212 */ /* 0x000fe400078ec0ff */
[----:B------:R-:W1:Y:S01]  /*1f290*/  LDSM.16.MT88.4 R144, [R196+0x18000] ;  /* 0x01800000c490783b */ /* 0x000e620000004200 */
[----:B------:R-:W-:Y:S02]  /*1f2a0*/  LOP3.LUT R139, R148, R139, RZ, 0xc0, !PT ;  /* 0x0000008b948b7212 */ /* 0x000fe400078ec0ff */
[----:B------:R-:W-:Y:S02]  /*1f2b0*/  LOP3.LUT R0, R151, R182, R176, 0x96, !PT ;  /* 0x000000b697007212 */ /* 0x000fe400078e96b0 */
[--C-:B------:R-:W-:Y:S02]  /*1f2c0*/  SHF.R.U32.HI R148, RZ, 0x10, R150.reuse ;  /* 0x00000010ff947819 */ /* 0x100fe40000011696 */
[----:B------:R-:W-:Y:S02]  /*1f2d0*/  SHF.R.U32.HI R150, RZ, 0x18, R150 ;  /* 0x00000018ff967819 */ /* 0x000fe40000011696 */
[----:B------:R-:W-:Y:S04]  /*1f2e0*/  LOP3.LUT R2, R0, 0xffff, RZ, 0xc0, !PT ;  /* 0x0000ffff00027812 */ /* 0x000fe800078ec0ff */
[----:B------:R-:W-:Y:S01]  /*1f2f0*/  SHF.R.U32.HI R2, RZ, 0x8, R2 ;  /* 0x00000008ff027819 */ /* 0x000fe20000011602 */
[C---:B----4-:R-:W-:Y:S06]  /*1f300*/  HMMA.16816.F32.BF16 R4, R136.reuse, R140, R4 ;  /* 0x0000008c8804723c */ /* 0x050fec0000041804 */
        /* <DEDUP_REMOVED lines=28> */
[----:B------:R-:W1:Y:S02]  /*1f4d0*/  LDSM.16.MT88.4 R144, [R197+0x1c000] ;  /* 0x01c00000c590783b */ /* 0x000e640000004200 */
[----:B--2---:R-:W-:Y:S03]  /*1f4e0*/  ISETP.GT.AND P1, PT, R240, R239, PT ;  /* 0x000000eff000720c */ /* 0x004fe60003f24270 */
        /* <DEDUP_REMOVED lines=14> */
[----:B------:R-:W-:Y:S02]  /*1f5d0*/  SHF.R.U32.HI R140, RZ, 0x8, R134 ;  /* 0x00000008ff8c7819 */ /* 0x000fe40000011686 */
[----:B------:R-:W-:Y:S04]  /*1f5e0*/  LOP3.LUT R134, R148, 0xff, RZ, 0xc0, !PT ;  /* 0x000000ff94867812 */ /* 0x000fe800078ec0ff */
[----:B------:R-:W-:Y:S02]  /*1f5f0*/  LOP3.LUT R141, R0, 0xff, RZ, 0xc0, !PT ;  /* 0x000000ff008d7812 */ /* 0x000fe400078ec0ff */
[----:B------:R-:W-:Y:S02]  /*1f600*/  PRMT R161, R149, 0x5410, R140 ;  /* 0x0000541095a17816 */ /* 0x000fe4000000008c */
[----:B------:R-:W-:Y:S02]  /*1f610*/  PRMT R159, R134, 0x5410, R150 ;  /* 0x00005410869f7816 */ /* 0x000fe40000000096 */
[----:B------:R-:W2:Y:S01]  /*1f620*/  LDSM.16.MT88.4 R148, [R171+0x18800] ;  /* 0x01880000ab94783b */ /* 0x000ea20000004200 */
[----:B------:R-:W-:Y:S01]  /*1f630*/  PRMT R140, R141, 0x5410, R2 ;  /* 0x000054108d8c7816 */ /* 0x000fe20000000002 */
[C---:B-1----:R-:W-:Y:S03]  /*1f640*/  HMMA.16816.F32.BF16 R124, R136.reuse, R144, R124 ;  /* 0x00000090887c723c */ /* 0x042fe6000004187c */
[--C-:B------:R-:W-:Y:S02]  /*1f650*/  SHF.R.U32.HI R2, RZ, 0x10, R0.reuse ;  /* 0x00000010ff027819 */ /* 0x100fe40000011600 */
[--C-:B------:R-:W-:Y:S01]  /*1f660*/  HSET2.LE.AND R140, R140, R192.reuse, PT ;  /* 0x000000c08c8c7233 */ /* 0x100fe20003803000 */
[----:B------:R-:W-:Y:S01]  /*1f670*/  HMMA.16816.F32.BF16 R128, R136, R146, R128 ;  /* 0x000000928880723c */ /* 0x000fe20000041880 */
[----:B------:R-:W-:Y:S04]  /*1f680*/  LDSM.16.MT88.4 R136, [R198+0x18800] ;  /* 0x01880000c688783b */ /* 0x000fe80000004200 */
[----:B------:R-:W-:Y:S02]  /*1f690*/  LOP3.LUT R140, R152, R140, RZ, 0xc0, !PT ;  /* 0x0000008c988c7212 */ /* 0x000fe400078ec0ff */
[----:B------:R-:W-:Y:S02]  /*1f6a0*/  SHF.R.U32.HI R134, RZ, 0x18, R0 ;  /* 0x00000018ff867819 */ /* 0x000fe40000011600 */
[----:B------:R-:W1:Y:S02]  /*1f6b0*/  LDSM.16.MT88.4 R152, [R196+0x18800] ;  /* 0x01880000c498783b */ /* 0x000e640000004200 */
[----:B------:R-:W-:Y:S02]  /*1f6c0*/  LOP3.LUT R0, R2, 0xff, RZ, 0xc0, !PT ;  /* 0x000000ff02007812 */ /* 0x000fe400078ec0ff */
[--C-:B------:R-:W-:Y:S02]  /*1f6d0*/  HSET2.LE.AND R142, R161, R192.reuse, PT ;  /* 0x000000c0a18e7233 */ /* 0x100fe40003803000 */
[----:B------:R-:W-:Y:S02]  /*1f6e0*/  PRMT R0, R0, 0x5410, R134 ;  /* 0x0000541000007816 */ /* 0x000fe40000000086 */
[--C-:B------:R-:W-:Y:S01]  /*1f6f0*/  HSET2.LE.AND R143, R159, R192.reuse, PT ;  /* 0x000000c09f8f7233 */ /* 0x100fe20003803000 */
[----:B------:R-:W3:Y:S01]  /*1f700*/  LDSM.16.MT88.4 R144, [R197+0x18800] ;  /* 0x01880000c590783b */ /* 0x000ee20000004200 */
[----:B------:R-:W-:Y:S02]  /*1f710*/  LOP3.LUT R142, R157, R142, RZ, 0xc0, !PT ;  /* 0x0000008e9d8e7212 */ /* 0x000fe400078ec0ff */
[--C-:B------:R-:W-:Y:S02]  /*1f720*/  HSET2.LE.AND R141, R0, R192.reuse, PT ;  /* 0x000000c0008d7233 */ /* 0x100fe40003803000 */
[----:B------:R-:W-:Y:S02]  /*1f730*/  LOP3.LUT R143, R156, R143, RZ, 0xc0, !PT ;  /* 0x0000008f9c8f7212 */ /* 0x000fe400078ec0ff */
[----:B------:R-:W-:Y:S02]  /*1f740*/  LOP3.LUT R0, R173, R252, R178, 0x96, !PT ;  /* 0x000000fcad007212 */ /* 0x000fe400078e96b2 */
[----:B------:R-:W-:Y:S01]  /*1f750*/  LOP3.LUT R141, R158, R141, RZ, 0xc0, !PT ;  /* 0x0000008d9e8d7212 */ /* 0x000fe200078ec0ff */
[----:B------:R-:W-:Y:S01]  /*1f760*/  LDSM.16.MT88.4 R176, [R197+0x19800] ;  /* 0x01980000c5b0783b */ /* 0x000fe20000004200 */
[----:B------:R-:W-:Y:S02]  /*1f770*/  LOP3.LUT R134, R172, 0xffff, RZ, 0xc0, !PT ;  /* 0x0000ffffac867812 */ /* 0x000fe400078ec0ff */
[----:B------:R-:W-:Y:S02]  /*1f780*/  LOP3.LUT R2, R0, 0xffff, RZ, 0xc0, !PT ;  /* 0x0000ffff00027812 */ /* 0x000fe400078ec0ff */
[----:B------:R-:W-:Y:S01]  /*1f790*/  SHF.R.U32.HI R134, RZ, 0x8, R134 ;  /* 0x00000008ff867819 */ /* 0x000fe20000011686 */
[C---:B--2---:R-:W-:Y:S02]  /*1f7a0*/  HMMA.16816.F32.BF16 R4, R140.reuse, R148, R4 ;  /* 0x000000948c04723c */ /* 0x044fe40000041804 */
[----:B------:R-:W-:Y:S04]  /*1f7b0*/  LDSM.16.MT88.4 R156, [R196+0x19000] ;  /* 0x01900000c49c783b */ /* 0x000fe80000004200 */
[C---:B------:R-:W-:Y:S04]  /*1f7c0*/  HMMA.16816.F32.BF16 R8, R140.reuse, R150, R8 ;  /* 0x000000968c08723c */ /* 0x040fe80000041808 */
[----:B------:R-:W2:Y:S02]  /*1f7d0*/  LDSM.16.MT88.4 R148, [R171+0x1a800] ;  /* 0x01a80000ab94783b */ /* 0x000ea40000004200 */
[C---:B-1----:R-:W-:Y:S06]  /*1f7e0*/  HMMA.16816.F32.BF16 R12, R140.reuse, R152, R12 ;  /* 0x000000988c0c723c */ /* 0x042fec000004180c */
        /* <DEDUP_REMOVED lines=30> */
[C---:B------:R-:W-:Y:S05]  /*1f9d0*/  HMMA.16816.F32.BF16 R96, R140.reuse, R146, R96 ;  /* 0x000000928c60723c */ /* 0x040fea0000041860 */
[----:B------:R-:W-:Y:S01]  /*1f9e0*/  LOP3.LUT R145, R172, 0xff, RZ, 0xc0, !PT ;  /* 0x000000ffac917812 */ /* 0x000fe200078ec0ff */
[C---:B--2---:R-:W-:Y:S05]  /*1f9f0*/  HMMA.16816.F32.BF16 R100, R140.reuse, R148, R100 ;  /* 0x000000948c64723c */ /* 0x044fea0000041864 */
[----:B------:R-:W-:Y:S01]  /*1fa00*/  LOP3.LUT R144, R0, 0xff, RZ, 0xc0, !PT ;  /* 0x000000ff00907812 */ /* 0x000fe200078ec0ff */
[C---:B------:R-:W-:Y:S05]  /*1fa10*/  HMMA.16816.F32.BF16 R104, R140.reuse, R150, R104 ;  /* 0x000000968c68723c */ /* 0x040fea0000041868 */
[----:B------:R-:W-:Y:S01]  /*1fa20*/  SHF.R.U32.HI R148, RZ, 0x8, R2 ;  /* 0x00000008ff947819 */ /* 0x000fe20000011602 */
[C---:B-1----:R-:W-:Y:S05]  /*1fa30*/  HMMA.16816.F32.BF16 R108, R140.reuse, R152, R108 ;  /* 0x000000988c6c723c */ /* 0x042fea000004186c */
[----:B------:R-:W-:Y:S01]  /*1fa40*/  PRMT R150, R145, 0x5410, R134 ;  /* 0x0000541091967816 */ /* 0x000fe20000000086 */
[C---:B------:R-:W-:Y:S01]  /*1fa50*/  HMMA.16816.F32.BF16 R112, R140.reuse, R154, R112 ;  /* 0x0000009a8c70723c */ /* 0x040fe20000041870 */
[----:B------:R-:W-:Y:S04]  /*1fa60*/  LDSM.16.MT88.4 R152, [R171+0x19000] ;  /* 0x01900000ab98783b */ /* 0x000fe80000004200 */
[----:B------:R-:W-:Y:S01]  /*1fa70*/  PRMT R148, R144, 0x5410, R148 ;  /* 0x0000541090947816 */ /* 0x000fe20000000094 */
[C---:B----4-:R-:W-:Y:S03]  /*1fa80*/  HMMA.16816.F32.BF16 R116, R140.reuse, R136, R116 ;  /* 0x000000888c74723c */ /* 0x050fe60000041874 */
[----:B------:R-:W1:Y:S02]  /*1fa90*/  LDSM.16.MT88.4 R144, [R197+0x1e800] ;  /* 0x01e80000c590783b */ /* 0x000e640000004200 */
[----:B------:R-:W-:Y:S01]  /*1faa0*/  SHF.R.U32.HI R2, RZ, 0x10, R172 ;  /* 0x00000010ff027819 */ /* 0x000fe200000116ac */
[C---:B------:R-:W-:Y:S05]  /*1fab0*/  HMMA.16816.F32.BF16 R120, R140.reuse, R138, R120 ;  /* 0x0000008a8c78723c */ /* 0x040fea0000041878 */
[----:B------:R-:W-:Y:S01]  /*1fac0*/  SHF.R.U32.HI R134, RZ, 0x10, R0 ;  /* 0x00000010ff867819 */ /* 0x000fe20000011600 */
[----:B------:R-:W-:Y:S01]  /*1fad0*/  LDSM.16.MT88.4 R136, [R197+0x19000] ;  /* 0x01900000c588783b */ /* 0x000fe20000004200 */
[--C-:B------:R-:W-:Y:S04]  /*1fae0*/  HSET2.LE.AND R148, R148, R192.reuse, PT ;  /* 0x000000c094947233 */ /* 0x100fe80003803000 */
[----:B------:R-:W-:Y:S02]  /*1faf0*/  SHF.R.U32.HI R172, RZ, 0x18, R172 ;  /* 0x00000018ffac7819 */ /* 0x000fe400000116ac */
[----:B------:R-:W-:Y:S02]  /*1fb00*/  LOP3.LUT R2, R2, 0xff, RZ, 0xc0, !PT ;  /* 0x000000ff02027812 */ /* 0x000fe400078ec0ff */
[----:B------:R-:W-:Y:S02]  /*1fb10*/  SHF.R.U32.HI R0, RZ, 0x18, R0 ;  /* 0x00000018ff007819 */ /* 0x000fe40000011600 */
[----:B------:R-:W-:Y:S02]  /*1fb20*/  LOP3.LUT R134, R134, 0xff, RZ, 0xc0, !PT ;  /* 0x000000ff86867812 */ /* 0x000fe400078ec0ff */
[----:B------:R-:W-:Y:S02]  /*1fb30*/  LOP3.LUT R148, R160, R148, RZ, 0xc0, !PT ;  /* 0x00000094a0947212 */ /* 0x000fe400078ec0ff */
[----:B------:R-:W-:Y:S01]  /*1fb40*/  PRMT R2, R2, 0x5410, R172 ;  /* 0x0000541002027816 */ /* 0x000fe200000000ac */
[----:B------:R-:W2:Y:S01]  /*1fb50*/  LDSM.16.MT88.4 R160, [R198+0x19000] ;  /* 0x01900000c6a0783b */ /* 0x000ea20000004200 */
[----:B------:R-:W-:Y:S02]  /*1fb60*/  PRMT R0, R134, 0x5410, R0 ;  /* 0x0000541086007816 */ /* 0x000fe40000000000 */
[--C-:B------:R-:W-:Y:S02]  /*1fb70*/  HSET2.LE.AND R150, R150, R192.reuse, PT ;  /* 0x000000c096967233 */ /* 0x100fe40003803000 */
[--C-:B------:R-:W-:Y:S02]  /*1fb80*/  HSET2.LE.AND R151, R2, R192.reuse, PT ;  /* 0x000000c002977233 */ /* 0x100fe40003803000 */
[--C-:B------:R-:W-:Y:S02]  /*1fb90*/  HSET2.LE.AND R149, R0, R192.reuse, PT ;  /* 0x000000c000957233 */ /* 0x100fe40003803000 */
[----:B------:R-:W-:Y:S02]  /*1fba0*/  LOP3.LUT R0, R175, R182, R180, 0x96, !PT ;  /* 0x000000b6af007212 */ /* 0x000fe400078e96b4 */
[----:B------:R-:W-:Y:S01]  /*1fbb0*/  LDSM.16.MT88.4 R180, [R171+0x1b800] ;  /* 0x01b80000abb4783b */ /* 0x000fe20000004200 */
[----:B------:R-:W-:Y:S02]  /*1fbc0*/  LOP3.LUT R149, R165, R149, RZ, 0xc0, !PT ;  /* 0x00000095a5957212 */ /* 0x000fe400078ec0ff */
[----:B------:R-:W-:Y:S01]  /*1fbd0*/  LOP3.LUT R150, R164, R150, RZ, 0xc0, !PT ;  /* 0x00000096a4967212 */ /* 0x000fe200078ec0ff */
[C---:B-1----:R-:W-:Y:S03]  /*1fbe0*/  HMMA.16816.F32.BF16 R124, R140.reuse, R144, R124 ;  /* 0x000000908c7c723c */ /* 0x042fe6000004187c */
[----:B------:R-:W-:Y:S02]  /*1fbf0*/  LOP3.LUT R151, R166, R151, RZ, 0xc0, !PT ;  /* 0x00000097a6977212 */ /* 0x000fe400078ec0ff */
[C---:B------:R-:W-:Y:S01]  /*1fc00*/  LOP3.LUT R134, R174.reuse, 0xffff, RZ, 0xc0, !PT ;  /* 0x0000ffffae867812 */ /* 0x040fe200078ec0ff */
[----:B------:R-:W-:Y:S01]  /*1fc10*/  HMMA.16816.F32.BF16 R128, R140, R146, R128 ;  /* 0x000000928c80723c */ /* 0x000fe20000041880 */
[----:B------:R-:W1:Y:S04]  /*1fc20*/  LDSM.16.MT88.4 R140, [R171+0x1b000] ;  /* 0x01b00000ab8c783b */ /* 0x000e680000004200 */
[----:B------:R-:W-:Y:S01]  /*1fc30*/  LOP3.LUT R2, R174, 0xff, RZ, 0xc0, !PT ;  /* 0x000000ffae027812 */ /* 0x000fe200078ec0ff */
[C---:B------:R-:W-:Y:S03]  /*1fc40*/  HMMA.16816.F32.BF16 R4, R148.reuse, R152, R4 ;  /* 0x000000989404723c */ /* 0x040fe60000041804 */
[----:B------:R-:W3:Y:S02]  /*1fc50*/  LDSM.16.MT88.4 R144, [R196+0x1b000] ;  /* 0x01b00000c490783b */ /* 0x000ee40000004200 */
[----:B------:R-:W-:Y:S01]  /*1fc60*/  SHF.R.U32.HI R134, RZ, 0x8, R134 ;  /* 0x00000008ff867819 */ /* 0x000fe20000011686 */
[C---:B------:R-:W-:Y:S05]  /*1fc70*/  HMMA.16816.F32.BF16 R8, R148.reuse, R154, R8 ;  /* 0x0000009a9408723c */ /* 0x040fea0000041808 */
[----:B------:R-:W4:Y:S01]  /*1fc80*/  LDSM.16.MT88.4 R152, [R198+0x1b000] ;  /* 0x01b00000c698783b */ /* 0x000f220000004200 */
[C---:B------:R-:W-:Y:S05]  /*1fc90*/  HMMA.16816.F32.BF16 R12, R148.reuse, R156, R12 ;  /* 0x0000009c940c723c */ /* 0x040fea000004180c */
[----:B------:R-:W-:Y:S01]  /*1fca0*/  SHF.R.U32.HI R175, RZ, 0x10, R174 ;  /* 0x00000010ffaf7819 */ /* 0x000fe200000116ae */
[C---:B------:R-:W-:Y:S01]  /*1fcb0*/  HMMA.16816.F32.BF16 R16, R148.reuse, R158, R16 ;  /* 0x0000009e9410723c */ /* 0x040fe20000041810 */
[----:B------:R-:W5:Y:S04]  /*1fcc0*/  LDSM.16.MT88.4 R156, [R197+0x1b000] ;  /* 0x01b00000c59c783b */ /* 0x000f680000004200 */
[----:B------:R-:W-:Y:S01]  /*1fcd0*/  LOP3.LUT R172, R0, 0xff, RZ, 0xc0, !PT ;  /* 0x000000ff00ac7812 */ /* 0x000fe200078ec0ff */
[C---:B--2---:R-:W-:Y:S05]  /*1fce0*/  HMMA.16816.F32.BF16 R20, R148.reuse, R160, R20 ;  /* 0x000000a09414723c */ /* 0x044fea0000041814 */
[----:B------:R-:W-:Y:S01]  /*1fcf0*/  SHF.R.U32.HI R173, RZ, 0x18, R0 ;  /* 0x00000018ffad7819 */ /* 0x000fe20000011600 */
[C---:B------:R-:W-:Y:S01]  /*1fd00*/  HMMA.16816.F32.BF16 R24, R148.reuse, R162, R24 ;  /* 0x000000a29418723c */ /* 0x040fe20000041818 */
[----:B------:R-:W2:Y:S04]  /*1fd10*/  LDSM.16.MT88.4 R160, [R171+0x1d000] ;  /* 0x01d00000aba0783b */ /* 0x000ea80000004200 */
[----:B------:R-:W-:Y:S01]  /*1fd20*/  LOP3.LUT R175, R175, 0xff, RZ, 0xc0, !PT ;  /* 0x000000ffafaf7812 */ /* 0x000fe200078ec0ff */
        /* <DEDUP_REMOVED lines=21> */
[C---:B-1----:R-:W-:Y:S06]  /*1fe80*/  HMMA.16816.F32.BF16 R84, R148.reuse, R140, R84 ;  /* 0x0000008c9454723c */ /* 0x042fec0000041854 */
[C---:B------:R-:W-:Y:S05]  /*1fe90*/  HMMA.16816.F32.BF16 R88, R148.reuse, R142, R88 ;  /* 0x0000008e9458723c */ /* 0x040fea0000041858 */
[----:B------:R-:W-:Y:S01]  /*1fea0*/  SHF.R.U32.HI R140, RZ, 0x18, R174 ;  /* 0x00000018ff8c7819 */ /* 0x000fe200000116ae */
[C---:B---3--:R-:W-:Y:S05]  /*1feb0*/  HMMA.16816.F32.BF16 R92, R148.reuse, R144, R92 ;  /* 0x00000090945c723c */ /* 0x048fea000004185c */
[----:B------:R-:W-:Y:S01]  /*1fec0*/  PRMT R174, R2, 0x5410, R134 ;  /* 0x0000541002ae7816 */ /* 0x000fe20000000086 */
[C---:B------:R-:W-:Y:S01]  /*1fed0*/  HMMA.16816.F32.BF16 R96, R148.reuse, R146, R96 ;  /* 0x000000929460723c */ /* 0x040fe20000041860 */
[----:B------:R-:W-:Y:S04]  /*1fee0*/  LDSM.16.MT88.4 R144, [R198+0x19800] ;  /* 0x01980000c690783b */ /* 0x000fe80000004200 */
[--C-:B------:R-:W-:Y:S01]  /*1fef0*/  HSET2.LE.AND R174, R174, R192.reuse, PT ;  /* 0x000000c0aeae7233 */ /* 0x100fe20003803000 */
[C---:B----4-:R-:W-:Y:S05]  /*1ff00*/  HMMA.16816.F32.BF16 R100, R148.reuse, R152, R100 ;  /* 0x000000989464723c */ /* 0x050fea0000041864 */
[----:B------:R-:W-:Y:S01]  /*1ff10*/  PRMT R175, R175, 0x5410, R140 ;  /* 0x00005410afaf7816 */ /* 0x000fe2000000008c */
[C---:B------:R-:W-:Y:S01]  /*1ff20*/  HMMA.16816.F32.BF16 R104, R148.reuse, R154, R104 ;  /* 0x0000009a9468723c */ /* 0x040fe20000041868 */
[----:B------:R-:W-:Y:S04]  /*1ff30*/  LDSM.16.MT88.4 R152, [R196+0x19800] ;  /* 0x01980000c498783b */ /* 0x000fe80000004200 */
[--C-:B------:R-:W-:Y:S01]  /*1ff40*/  HSET2.LE.AND R175, R175, R192.reuse, PT ;  /* 0x000000c0afaf7233 */ /* 0x100fe20003803000 */
[C---:B-----5:R-:W-:Y:S05]  /*1ff50*/  HMMA.16816.F32.BF16 R108, R148.reuse, R156, R108 ;  /* 0x0000009c946c723c */ /* 0x060fea000004186c */
[----:B------:R-:W-:Y:S01]  /*1ff60*/  LOP3.LUT R174, R205, R174, RZ, 0xc0, !PT ;  /* 0x000000aecdae7212 */ /* 0x000fe200078ec0ff */
[C---:B------:R-:W-:Y:S05]  /*1ff70*/  HMMA.16816.F32.BF16 R112, R148.reuse, R158, R112 ;  /* 0x0000009e9470723c */ /* 0x040fea0000041870 */
[----:B------:R-:W-:Y:S01]  /*1ff80*/  LOP3.LUT R175, R3, R175, RZ, 0xc0, !PT ;  /* 0x000000af03af7212 */ /* 0x000fe200078ec0ff */
[C---:B--2---:R-:W-:Y:S05]  /*1ff90*/  HMMA.16816.F32.BF16 R116, R148.reuse, R160, R116 ;  /* 0x000000a09474723c */ /* 0x044fea0000041874 */
[----:B------:R-:W-:Y:S01]  /*1ffa0*/  LOP3.LUT R2, R0, 0xffff, RZ, 0xc0, !PT ;  /* 0x0000ffff00027812 */ /* 0x000fe200078ec0ff */
[C---:B------:R-:W-:Y:S01]  /*1ffb0*/  HMMA.16816.F32.BF16 R120, R148.reuse, R162, R120 ;  /* 0x000000a29478723c */ /* 0x040fe20000041878 */
[----:B------:R-:W1:Y:S04]  /*1ffc0*/  LDSM.16.MT88.4 R160, [R171+0x19800] ;  /* 0x01980000aba0783b */ /* 0x000e680000004200 */
[----:B------:R-:W-:Y:S01]  /*1ffd0*/  SHF.R.U32.HI R134, RZ, 0x10, R0 ;  /* 0x00000010ff867819 */ /* 0x000fe20000011600 */
[C---:B------:R-:W-:Y:S05]  /*1ffe0*/  HMMA.16816.F32.BF16 R124, R148.reuse, R136, R124 ;  /* 0x00000088947c723c */ /* 0x040fea000004187c */
[----:B------:R-:W-:Y:S01]  /*1fff0*/  SHF.R.U32.HI R2, RZ, 0x8, R2 ;  /* 0x00000008ff027819 */ /* 0x000fe20000011602 */
[----:B------:R-:W-:Y:S05]  /*20000*/  HMMA.16816.F32.BF16 R128, R148, R138, R128 ;  /* 0x0000008a9480723c */ /* 0x000fea0000041880 */
[----:B------:R-:W-:Y:S01]  /*20010*/  LOP3.LUT R134, R134, 0xff, RZ, 0xc0, !PT ;  /* 0x000000ff86867812 */ /* 0x000fe200078ec0ff */
[----:B------:R-:W-:Y:S01]  /*20020*/  IMAD.MOV.U32 R3, RZ, RZ, R133 ;  /* 0x000000ffff037224 */ /* 0x000fe200078e0085 */
[----:B------:R-:W-:Y:S04]  /*20030*/  PRMT R172, R172, 0x5410, R2 ;  /* 0x00005410acac7816 */ /* 0x000fe80000000002 */
[----:B------:R-:W-:Y:S01]  /*20040*/  PRMT R173, R134, 0x5410, R173 ;  /* 0x0000541086ad7816 */ /* 0x000fe200000000ad */
[----:B------:R-:W-:Y:S01]  /*20050*/  IMAD.MOV.U32 R134, RZ, RZ, R132 ;  /* 0x000000ffff867224 */ /* 0x000fe200078e0084 */
[--C-:B------:R-:W-:Y:S03]  /*20060*/  HSET2.LE.AND R172, R172, R192.reuse, PT ;  /* 0x000000c0acac7233 */ /* 0x100fe60003803000 */
[----:B------:R-:W-:Y:S02]  /*20070*/  HSET2.LE.AND R173, R173, R192, PT ;  /* 0x000000c0adad7233 */ /* 0x000fe40003803000 */
[----:B------:R-:W-:Y:S01]  /*20080*/  LOP3.LUT R172, R167, R172, RZ, 0xc0, !PT ;  /* 0x000000aca7ac7212 */ /* 0x000fe200078ec0ff */
[----:B------:R-:W2:Y:S02]  /*20090*/  LDSM.16.MT88.4 R192, [R197+0x1b800] ;  /* 0x01b80000c5c0783b */ /* 0x000ea40000004200 */
[----:B------:R-:W-:Y:S01]  /*200a0*/  LOP3.LUT R173, R135, R173, RZ, 0xc0, !PT ;  /* 0x000000ad87ad7212 */ /* 0x000fe200078ec0ff */
[----:B------:R-:W-:Y:S06]  /*200b0*/  IMAD.MOV.U32 R135, RZ, RZ, R240 ;  /* 0x000000ffff877224 */ /* 0x000fec00078e00f0 */
        /* <DEDUP_REMOVED lines=11> */
[C---:B------:R-:W-:Y:S05]  /*20170*/  HMMA.16816.F32.BF16 R140, R172.reuse, R176, R28 ;  /* 0x000000b0ac8c723c */ /* 0x040fea000004181c */
[----:B------:R-:W5:Y:S01]  /*20180*/  LDSM.16.MT88.4 R24, [R196+0x1f800] ;  /* 0x01f80000c418783b */ /* 0x000f620000004200 */
        /* <DEDUP_REMOVED lines=8> */
[C---:B------:R-:W-:Y:S06]  /*20210*/  HMMA.16816.F32.BF16 R56, R172.reuse, R190, R56 ;  /* 0x000000beac38723c */ /* 0x040fec0000041838 */
[C---:B--2---:R-:W-:Y:S06]  /*20220*/  HMMA.16816.F32.BF16 R60, R172.reuse, R192, R60 ;  /* 0x000000c0ac3c723c */ /* 0x044fec000004183c */
        /* <DEDUP_REMOVED lines=17> */
[----:B------:R-:W-:Y:S11]  /*20340*/  @!UPT UIADD3 URZ, URZ, URZ, URZ ;  /* 0x0000003f3f3ff290 */ /* 0x000ff6000fffe03f */
[----:B------:R-:W-:Y:S01]  /*20350*/  @!UPT UIADD3 URZ, URZ, URZ, URZ ;  /* 0x0000003f3f3ff290 */ /* 0x000fe2000fffe03f */
[----:B------:R-:W-:Y:S11]  /*20360*/  @P1 BRA `(.L_x_2304) ;  /* 0xffffff9800801947 */ /* 0x000ff6000383ffff */
.L_x_2301:
[----:B------:R1:W5:Y:S04]  /*20370*/  LDL R9, [R1+0xc4] ;  /* 0x0000c40001097983 */ /* 0x0003680000100800 */
[----:B------:R1:W5:Y:S04]  /*20380*/  LDL R8, [R1+0xc8] ;  /* 0x0000c80001087983 */ /* 0x0003680000100800 */
[----:B-----5:R1:W5:Y:S04]  /*20390*/  LD.E R182, desc[UR4][R168.64+0xd8] ;  /* 0x0000d804a8b67980 */ /* 0x020368000c101900 */
[----:B------:R1:W5:Y:S01]  /*203a0*/  LD.E R6, desc[UR4][R168.64+0x17c] ;  /* 0x00017c04a8067980 */ /* 0x000362000c101900 */
[----:B------:R-:W-:-:S03]  /*203b0*/  UMOV UR6, 0xffffffff ;  /* 0xffffffff00067882 */ /* 0x000fc60000000000 */
[----:B------:R-:W-:Y:S05]  /*203c0*/  BRA.DIV UR6, `(.L_x_2305) ;  /* 0x0000002206907947 */ /* 0x000fea000b800000 */
[----:B------:R-:W2:Y:S04]  /*203d0*/  SHFL.BFLY PT, R5, R9, 0x2, 0x1f ;  /* 0x0c401f0009057f89 */ /* 0x000ea800000e0000 */
[----:B------:R-:W3:Y:S01]  /*203e0*/  SHFL.BFLY PT, R2, R8, 0x2, 0x1f ;  /* 0x0c401f0008027f89 */ /* 0x000ee200000e0000 */
[----:B--2---:R-:W-:Y:S01]  /*203f0*/  FADD.FTZ R5, R5, R9 ;  /* 0x0000000905057221 */ /* 0x004fe20000010000 */
[----:B---3--:R-:W-:-:S04]  /*20400*/  FADD.FTZ R2, R2, R8 ;  /* 0x0000000802027221 */ /* 0x008fc80000010000 */
[----:B------:R-:W2:Y:S04]  /*20410*/  SHFL.BFLY PT, R7, R5, 0x1, 0x1f ;  /* 0x0c201f0005077f89 */ /* 0x000ea800000e0000 */
[----:B------:R3:W4:Y:S01]  /*20420*/  SHFL.BFLY PT, R0, R2, 0x1, 0x1f ;  /* 0x0c201f0002007f89 */ /* 0x00072200000e0000 */
[----:B--2---:R-:W-:-:S07]  /*20430*/  FADD.FTZ R135, R5, R7 ;  /* 0x0000000705877221 */ /* 0x004fce0000010000 */
.L_x_2324:
[----:B------:R-:W2:Y:S01]  /*20440*/  LDL R185, [R1+0x118] ;  /* 0x0001180001b97983 */ /* 0x000ea20000100800 */
[----:B------:R-:W-:Y:S01]  /*20450*/  FSETP.NE.FTZ.AND P3, PT, R135, RZ, PT ;  /* 0x000000ff8700720b */ /* 0x000fe20003f75000 */
[----:B----4-:R-:W-:Y:S01]  /*20460*/  FADD.FTZ R134, R2, R0 ;  /* 0x0000000002867221 */ /* 0x010fe20000010000 */
[----:B---3--:R-:W-:Y:S01]  /*20470*/  MOV R2, 0x3f800000 ;  /* 0x3f80000000027802 */ /* 0x008fe20000000f00 */
[----:B------:R-:W3:Y:S01]  /*20480*/  S2UR UR6, SR_CgaCtaId ;  /* 0x00000000000679c3 */ /* 0x000ee20000008800 */
[----:B------:R-:W-:Y:S01]  /*20490*/  MOV R0, 0x3f800000 ;  /* 0x3f80000000007802 */ /* 0x000fe20000000f00 */
[----:B------:R-:W-:Y:S01]  /*204a0*/  UMOV UR7, 0x400 ;  /* 0x0000040000077882 */ /* 0x000fe20000000000 */
[----:B------:R-:W-:-:S07]  /*204b0*/  FSETP.NE.FTZ.AND P0, PT, R134, RZ, PT ;  /* 0x000000ff8600720b */ /* 0x000fce0003f15000 */
[----:B------:R-:W4:Y:S08]  /*204c0*/  @P3 MUFU.RCP R2, R135 ;  /* 0x0000008700023308 */ /* 0x000f300000001000 */
[----:B------:R-:W1:Y:S01]  /*204d0*/  @P0 MUFU.RCP R0, R134 ;  /* 0x0000008600000308 */ /* 0x000e620000001000 */
[----:B---3--:R-:W-:Y:S01]  /*204e0*/  ULEA UR6, UR6, UR7, 0x18 ;  /* 0x0000000706067291 */ /* 0x008fe2000f8ec03f */
[----:B----45:R-:W-:-:S04]  /*204f0*/  FMUL.FTZ R2, R6, R2 ;  /* 0x0000000206027220 */ /* 0x030fc80000410000 */
[C---:B------:R-:W-:Y:S01]  /*20500*/  FMUL.FTZ R170, R2.reuse, R37 ;  /* 0x0000002502aa7220 */ /* 0x040fe20000410000 */
[C---:B------:R-:W-:Y:S01]  /*20510*/  FMUL.FTZ R37, R2.reuse, R85 ;  /* 0x0000005502257220 */ /* 0x040fe20000410000 */
[----:B------:R-:W-:Y:S01]  /*20520*/  FMUL.FTZ R84, R2, R84 ;  /* 0x0000005402547220 */ /* 0x000fe20000410000 */
[----:B------:R-:W3:Y:S01]  /*20530*/  S2R R85, SR_TID.X ;  /* 0x0000000000557919 */ /* 0x000ee20000002100 */
[----:B-1----:R-:W-:Y:S01]  /*20540*/  FMUL.FTZ R0, R6, R0 ;  /* 0x0000000006007220 */ /* 0x002fe20000410000 */
[C---:B------:R-:W-:Y:S01]  /*20550*/  FMUL.FTZ R181, R2.reuse, R160 ;  /* 0x000000a002b57220 */ /* 0x040fe20000410000 */
[C---:B------:R-:W-:Y:S01]  /*20560*/  FMUL.FTZ R160, R2.reuse, R45 ;  /* 0x0000002d02a07220 */ /* 0x040fe20000410000 */
[----:B------:R-:W-:Y:S01]  /*20570*/  FMUL.FTZ R45, R2, R69 ;  /* 0x00000045022d7220 */ /* 0x000fe20000410000 */
[C---:B------:R-:W-:Y:S01]  /*20580*/  FMUL.FTZ R69, R0.reuse, R50 ;  /* 0x0000003200457220 */ /* 0x040fe20000410000 */
[----:B------:R-:W-:Y:S01]  /*20590*/  FMUL.FTZ R3, R0, R51 ;  /* 0x0000003300037220 */ /* 0x000fe20000410000 */
[----:B------:R-:W-:Y:S01]  /*205a0*/  F2FP.BF16.F32.PACK_AB R37, R37, R84 ;  /* 0x000000542525723e */ /* 0x000fe200000010ff */
[C---:B------:R-:W-:Y:S01]  /*205b0*/  FMUL.FTZ R7, R2.reuse, R157 ;  /* 0x0000009d02077220 */ /* 0x040fe20000410000 */
[C---:B------:R-:W-:Y:S01]  /*205c0*/  FMUL.FTZ R174, R2.reuse, R141 ;  /* 0x0000008d02ae7220 */ /* 0x040fe20000410000 */
[C---:B------:R-:W-:Y:S01]  /*205d0*/  FMUL.FTZ R157, R2.reuse, R48 ;  /* 0x00000030029d7220 */ /* 0x040fe20000410000 */
[----:B------:R-:W-:Y:S01]  /*205e0*/  FMUL.FTZ R141, R2, R68 ;  /* 0x00000044028d7220 */ /* 0x000fe20000410000 */
[C---:B------:R-:W-:Y:S01]  /*205f0*/  FMUL.FTZ R68, R0.reuse, R54 ;  /* 0x0000003600447220 */ /* 0x040fe20000410000 */
[C---:B------:R-:W-:Y:S01]  /*20600*/  FMUL.FTZ R13, R0.reuse, R62 ;  /* 0x0000003e000d7220 */ /* 0x040fe20000410000 */
[----:B------:R-:W-:Y:S01]  /*20610*/  FMUL.FTZ R48, R0, R63 ;  /* 0x0000003f00307220 */ /* 0x000fe20000410000 */
        /* <DEDUP_REMOVED lines=17> */
[----:B---3--:R-:W-:Y:S01]  /*20730*/  SHF.R.S32.HI R84, RZ, 0x1f, R85 ;  /* 0x0000001fff547819 */ /* 0x008fe20000011455 */
[C---:B------:R-:W-:Y:S01]  /*20740*/  FMUL.FTZ R136, R2.reuse, R76 ;  /* 0x0000004c02887220 */ /* 0x040fe20000410000 */
[C---:B------:R-:W-:Y:S01]  /*20750*/  FMUL.FTZ R41, R2.reuse, R77 ;  /* 0x0000004d02297220 */ /* 0x040fe20000410000 */
[----:B------:R-:W-:Y:S01]  /*20760*/  FMUL.FTZ R171, R2, R36 ;  /* 0x0000002402ab7220 */ /* 0x000fe20000410000 */
[----:B------:R-:W-:Y:S01]  /*20770*/  LEA.HI R3, R84, R85, RZ, 0x2 ;  /* 0x0000005554037211 */ /* 0x000fe200078f10ff */
        /* <DEDUP_REMOVED lines=95> */
[--C-:B------:R-:W-:Y:S02]  /*20d70*/  SHF.R.S32.HI R13, RZ, 0x2, R3.reuse ;  /* 0x00000002ff0d7819 */ /* 0x100fe40000011403 */
[----:B------:R-:W-:Y:S02]  /*20d80*/  SHF.R.S32.HI R0, RZ, 0x1f, R3 ;  /* 0x0000001fff007819 */ /* 0x000fe40000011403 */
[----:B------:R-:W-:Y:S02]  /*20d90*/  F2FP.BF16.F32.PACK_AB R46, R46, R2 ;  /* 0x000000022e2e723e */ /* 0x000fe400000010ff */
[----:B------:R-:W-:Y:S02]  /*20da0*/  LEA.HI R0, R0, R13, RZ, 0x3 ;  /* 0x0000000d00007211 */ /* 0x000fe400078f18ff */
[----:B------:R-:W-:Y:S02]  /*20db0*/  F2FP.BF16.F32.PACK_AB R52, R52, R68 ;  /* 0x000000443434723e */ /* 0x000fe400000010ff */
[----:B------:R-:W-:-:S02]  /*20dc0*/  LOP3.LUT R0, R0, 0xfffffff8, RZ, 0xc0, !PT ;  /* 0xfffffff800007812 */ /* 0x000fc400078ec0ff */
[----:B------:R-:W-:Y:S02]  /*20dd0*/  LEA.HI R68, R84, R85, RZ, 0x5 ;  /* 0x0000005554447211 */ /* 0x000fe400078f28ff */
[----:B------:R-:W-:Y:S02]  /*20de0*/  IADD3 R2, R13, -R0, RZ ;  /* 0x800000000d027210 */ /* 0x000fe40007ffe0ff */
[----:B------:R-:W-:Y:S02]  /*20df0*/  LOP3.LUT R0, R3, 0x3ffffffc, RZ, 0xc0, !PT ;  /* 0x3ffffffc03007812 */ /* 0x000fe400078ec0ff */
[----:B------:R-:W-:Y:S02]  /*20e00*/  SHF.L.U32 R13, R2, 0x6, RZ ;  /* 0x00000006020d7819 */ /* 0x000fe400000006ff */
[----:B------:R-:W-:Y:S02]  /*20e10*/  F2FP.BF16.F32.PACK_AB R50, R50, R14 ;  /* 0x0000000e3232723e */ /* 0x000fe400000010ff */
[----:B------:R-:W-:-:S02]  /*20e20*/  SHF.R.S32.HI R3, RZ, 0x5, R68 ;  /* 0x00000005ff037819 */ /* 0x000fc40000011444 */
[----:B------:R-:W-:Y:S02]  /*20e30*/  IADD3 R0, -R0, R85, RZ ;  /* 0x0000005500007210 */ /* 0x000fe40007ffe1ff */
[----:B------:R-:W-:Y:S02]  /*20e40*/  LOP3.LUT R14, R13, 0x1c0, RZ, 0xc0, !PT ;  /* 0x000001c00d0e7812 */ /* 0x000fe400078ec0ff */
[----:B------:R-:W-:Y:S02]  /*20e50*/  LOP3.LUT R13, R2, 0x1, RZ, 0xc0, !PT ;  /* 0x00000001020d7812 */ /* 0x000fe400078ec0ff */
[----:B------:R-:W-:Y:S02]  /*20e60*/  LEA R0, R3, R0, 0x9 ;  /* 0x0000000003007211 */ /* 0x000fe400078e48ff */
[----:B------:R-:W-:Y:S02]  /*20e70*/  LEA.HI R3, R14, R14, RZ, 0x1d ;  /* 0x0000000e0e037211 */ /* 0x000fe400078fe8ff */
[----:B------:R-:W-:-:S02]  /*20e80*/  ISETP.NE.U32.AND P4, PT, R13, 0x1, PT ;  /* 0x000000010d00780c */ /* 0x000fc40003f85070 */
[----:B------:R-:W-:Y:S02]  /*20e90*/  LEA R0, R0, R3, 0x1 ;  /* 0x0000000300007211 */ /* 0x000fe400078e08ff */
[----:B------:R-:W-:Y:S02]  /*20ea0*/  R2P PR, R2, 0x6 ;  /* 0x0000000602007804 */ /* 0x000fe40000000000 */
[----:B------:R-:W-:Y:S02]  /*20eb0*/  F2FP.BF16.F32.PACK_AB R5, R5, R183 ;  /* 0x000000b70505723e */ /* 0x000fe400000010ff */
[----:B------:R-:W-:Y:S02]  /*20ec0*/  LEA R0, R0, UR6, 0x1 ;  /* 0x0000000600007c11 */ /* 0x000fe4000f8e08ff */
[----:B------:R-:W-:Y:S02]  /*20ed0*/  MOV R3, 0x20 ;  /* 0x0000002000037802 */ /* 0x000fe40000000f00 */
[----:B------:R-:W-:Y:S01]  /*20ee0*/  F2FP.BF16.F32.PACK_AB R4, R4, R166 ;  /* 0x000000a60404723e */ /* 0x000fe200000010ff */
[----:B------:R1:W-:Y:S01]  /*20ef0*/  STS [R0], R5 ;  /* 0x0000000500007388 */ /* 0x0003e20000000800 */
[----:B------:R-:W-:-:S02]  /*20f00*/  SEL R3, R3, 0xffffffe0, !P1 ;  /* 0xffffffe003037807 */ /* 0x000fc40004800000 */
[----:B------:R-:W-:Y:S01]  /*20f10*/  IADD3 R2, R0, -0x10, RZ ;  /* 0xfffffff000027810 */ /* 0x000fe20007ffe0ff */
[----:B------:R3:W-:Y:S01]  /*20f20*/  STS [R0+0x400], R4 ;  /* 0x0004000400007388 */ /* 0x0007e20000000800 */
[----:B------:R-:W-:Y:S02]  /*20f30*/  F2FP.BF16.F32.PACK_AB R6, R6, R181 ;  /* 0x000000b50606723e */ /* 0x000fe400000010ff */
[----:B------:R-:W-:Y:S02]  /*20f40*/  F2FP.BF16.F32.PACK_AB R8, R8, R162 ;  /* 0x000000a20808723e */ /* 0x000fe400000010ff */
[----:B------:R-:W-:Y:S02]  /*20f50*/  @P4 IADD3 R2, R0, 0x10, RZ ;  /* 0x0000001000024810 */ /* 0x000fe40007ffe0ff */
        /* <DEDUP_REMOVED lines=9> */
[----:B-1----:R-:W-:Y:S02]  /*20ff0*/  MOV R5, 0x40 ;  /* 0x0000004000057802 */ /* 0x002fe40000000f00 */
[----:B------:R-:W-:-:S02]  /*21000*/  F2FP.BF16.F32.PACK_AB R66, R147, R146 ;  /* 0x000000929342723e */ /* 0x000fc400000010ff */
[----:B---3--:R-:W-:Y:S02]  /*21010*/  IADD3 R4, R0, R3, RZ ;  /* 0x0000000300047210 */ /* 0x008fe40007ffe0ff */
[----:B------:R-:W-:Y:S02]  /*21020*/  SEL R5, R5, 0xffffffc0, !P2 ;  /* 0xffffffc005057807 */ /* 0x000fe40005000000 */
[----:B------:R-:W-:Y:S01]  /*21030*/  IADD3 R3, R3, R2, RZ ;  /* 0x0000000203037210 */ /* 0x000fe20007ffe0ff */
[----:B------:R1:W-:Y:S01]  /*21040*/  STS [R4], R7 ;  /* 0x0000000704007388 */ /* 0x0003e20000000800 */
[----:B------:R-:W-:Y:S02]  /*21050*/  F2FP.BF16.F32.PACK_AB R65, R174, R175 ;  /* 0x000000afae41723e */ /* 0x000fe400000010ff */
[----:B------:R-:W-:Y:S01]  /*21060*/  F2FP.BF16.F32.PACK_AB R64, R64, R142 ;  /* 0x0000008e4040723e */ /* 0x000fe200000010ff */
[----:B------:R-:W-:Y:S01]  /*21070*/  STS [R4+0x400], R11 ;  /* 0x0004000b04007388 */ /* 0x000fe20000000800 */
[----:B----4-:R-:W-:-:S02]  /*21080*/  IADD3 R6, R4, R5, RZ ;  /* 0x0000000504067210 */ /* 0x010fc40007ffe0ff */
[----:B------:R-:W-:Y:S01]  /*21090*/  F2FP.BF16.F32.PACK_AB R63, R172, R173 ;  /* 0x000000adac3f723e */ /* 0x000fe200000010ff */
[----:B------:R-:W-:Y:S01]  /*210a0*/  STS [R3], R10 ;  /* 0x0000000a03007388 */ /* 0x000fe20000000800 */
[----:B------:R-:W-:Y:S02]  /*210b0*/  IADD3 R8, R5, R2, RZ ;  /* 0x0000000205087210 */ /* 0x000fe40007ffe0ff */
[----:B------:R-:W-:Y:S01]  /*210c0*/  F2FP.BF16.F32.PACK_AB R62, R139, R138 ;  /* 0x0000008a8b3e723e */ /* 0x000fe200000010ff */
[----:B------:R-:W-:Y:S01]  /*210d0*/  STS [R3+0x400], R9 ;  /* 0x0004000903007388 */ /* 0x000fe20000000800 */
[----:B------:R-:W-:Y:S02]  /*210e0*/  F2FP.BF16.F32.PACK_AB R61, R170, R171 ;  /* 0x000000abaa3d723e */ /* 0x000fe400000010ff */
[----:B------:R-:W-:Y:S02]  /*210f0*/  F2FP.BF16.F32.PACK_AB R60, R60, R77 ;  /* 0x0000004d3c3c723e */ /* 0x000fe400000010ff */
[----:B------:R-:W-:-:S02]  /*21100*/  F2FP.BF16.F32.PACK_AB R59, R164, R165 ;  /* 0x000000a5a43b723e */ /* 0x000fc400000010ff */
[----:B------:R-:W-:Y:S02]  /*21110*/  F2FP.BF16.F32.PACK_AB R58, R73, R76 ;  /* 0x0000004c493a723e */ /* 0x000fe400000010ff */
[----:B------:R-:W-:Y:S02]  /*21120*/  F2FP.BF16.F32.PACK_AB R57, R160, R161 ;  /* 0x000000a1a039723e */ /* 0x000fe400000010ff */
[----:B------:R-:W-:Y:S02]  /*21130*/  F2FP.BF16.F32.PACK_AB R56, R56, R72 ;  /* 0x000000483838723e */ /* 0x000fe400000010ff */
[-C--:B-1----:R-:W-:Y:S02]  /*21140*/  IADD3 R7, R0, R5.reuse, RZ ;  /* 0x0000000500077210 */ /* 0x082fe40007ffe0ff */
        /* <DEDUP_REMOVED lines=34> */
[----:B--2---:R-:W-:Y:S01]  /*21370*/  ISETP.NE.AND P1, PT, R185, -0x1, PT ;  /* 0xffffffffb900780c */ /* 0x004fe20003f25270 */
        /* <DEDUP_REMOVED lines=59> */
[----:B-1----:R-:W4:Y:S04]  /*21730*/  @!P1 LD.E.64 R2, desc[UR4][R168.64+0x80] ;  /* 0x00008004a8029980 */ /* 0x002f28000c101b00 */
[----:B------:R-:W4:Y:S04]  /*21740*/  LD.E.U16 R0, desc[UR4][R168.64+0x1c8] ;  /* 0x0001c804a8007980 */ /* 0x000f28000c101500 */
[----:B--2---:R1:W5:Y:S04]  /*21750*/  LD.E.64 R14, desc[UR4][R168.64+0x70] ;  /* 0x00007004a80e7980 */ /* 0x004368000c101b00 */
[----:B---3--:R1:W5:Y:S04]  /*21760*/  LD.E.64 R16, desc[UR4][R168.64+0x90] ;  /* 0x00009004a8107980 */ /* 0x008368000c101b00 */
[----:B----4-:R-:W2:Y:S01]  /*21770*/  @P1 LD.E.64 R4, desc[UR4][R168.64+0x88] ;  /* 0x00008804a8041980 */ /* 0x010ea2000c101b00 */
[----:B------:R-:W3:Y:S01]  /*21780*/  S2R R184, SR_CTAID.Y ;  /* 0x0000000000b87919 */ /* 0x000ee20000002600 */
[----:B------:R-:W4:Y:S08]  /*21790*/  @P3 MUFU.LG2 R9, R135 ;  /* 0x0000008700093308 */ /* 0x000f300000000c00 */
[----:B------:R-:W1:Y:S01]  /*217a0*/  @P0 MUFU.LG2 R10, R134 ;  /* 0x00000086000a0308 */ /* 0x000e620000000c00 */
[----:B--2---:R-:W-:-:S02]  /*217b0*/  @P1 IMAD R8, R5, R185, RZ ;  /* 0x000000b905081224 */ /* 0x004fc400078e02ff */
[----:B------:R-:W-:Y:S02]  /*217c0*/  @P1 IMAD.WIDE.U32 R6, R4, R185, RZ ;  /* 0x000000b904061225 */ /* 0x000fe400078e00ff */
[----:B------:R2:W5:Y:S02]  /*217d0*/  @!P1 LD.E.64 R4, desc[UR4][R168.64+0x88] ;  /* 0x00008804a8049980 */ /* 0x000564000c101b00 */
[----:B---3--:R-:W-:Y:S01]  /*217e0*/  @!P1 IMAD R11, R3, R184, RZ ;  /* 0x000000b8030b9224 */ /* 0x008fe200078e02ff */
[C---:B------:R-:W-:Y:S02]  /*217f0*/  PRMT R3, R0.reuse, 0x7770, RZ ;  /* 0x0000777000037816 */ /* 0x040fe400000000ff */
[----:B------:R-:W-:Y:S02]  /*21800*/  PRMT R0, R0, 0x7771, RZ ;  /* 0x0000777100007816 */ /* 0x000fe400000000ff */
[----:B------:R-:W-:-:S04]  /*21810*/  ISETP.NE.AND P2, PT, R3, RZ, PT ;  /* 0x000000ff0300720c */ /* 0x000fc80003f45270 */
[----:B------:R-:W-:Y:S02]  /*21820*/  ISETP.NE.OR P5, PT, R0, RZ, !P2 ;  /* 0x000000ff0000720c */ /* 0x000fe400057a5670 */
[----:B------:R-:W-:Y:S01]  /*21830*/  @!P1 SHF.R.S32.HI R12, RZ, 0x1f, R184 ;  /* 0x0000001fff0c9819 */ /* 0x000fe200000114b8 */
[----:B----4-:R-:W-:Y:S01]  /*21840*/  @P3 FMUL.FTZ R9, R9, 0.69314718246459960938 ;  /* 0x3f31721809093820 */ /* 0x010fe20000410000 */
[----:B------:R-:W-:-:S03]  /*21850*/  @P1 MOV R18, R6 ;  /* 0x0000000600121202 */ /* 0x000fc60000000f00 */
[C---:B------:R-:W-:Y:S02]  /*21860*/  @!P1 IMAD R11, R2.reuse, R12, R11 ;  /* 0x0000000c020b9224 */ /* 0x040fe400078e020b */
[----:B------:R-:W-:-:S04]  /*21870*/  @!P1 IMAD.WIDE.U32 R2, R2, R184, RZ ;  /* 0x000000b802029225 */ /* 0x000fc800078e00ff */
[----:B-1----:R-:W-:Y:S01]  /*21880*/  @P0 FMUL.FTZ R6, R10, 0.69314718246459960938 ;  /* 0x3f3172180a060820 */ /* 0x002fe20000410000 */
[----:B------:R-:W-:Y:S01]  /*21890*/  BSSY B1, `(.L_x_2306) ;  /* 0x0000016000017945 */ /* 0x000fe20003800000 */
[----:B------:R-:W-:Y:S02]  /*218a0*/  @P1 IADD3 R19, R7, R8, RZ ;  /* 0x0000000807131210 */ /* 0x000fe40007ffe0ff */
[----:B------:R-:W-:Y:S01]  /*218b0*/  MOV R12, 0x7f800000 ;  /* 0x7f800000000c7802 */ /* 0x000fe20000000f00 */
[C---:B------:R-:W-:Y:S01]  /*218c0*/  @P3 FFMA.FTZ R12, R182.reuse, R133, R9 ;  /* 0x00000085b60c3223 */ /* 0x040fe20000010009 */
[----:B------:R-:W-:Y:S01]  /*218d0*/  MOV R13, 0x7f800000 ;  /* 0x7f800000000d7802 */ /* 0x000fe20000000f00 */
[----:B------:R-:W-:Y:S01]  /*218e0*/  @P0 FFMA.FTZ R13, R182, R132, R6 ;  /* 0x00000084b60d0223 */ /* 0x000fe20000010006 */
[----:B------:R-:W-:Y:S02]  /*218f0*/  @!P1 IADD3 R19, R3, R11, RZ ;  /* 0x0000000b03139210 */ /* 0x000fe40007ffe0ff */
[----:B------:R-:W-:-:S02]  /*21900*/  @!P1 MOV R18, R2 ;  /* 0x0000000200129202 */ /* 0x000fc40000000f00 */
[----:B------:R-:W-:Y:S02]  /*21910*/  CS2R R2, SRZ ;  /* 0x0000000000027805 */ /* 0x000fe4000001ff00 */
[----:B------:R-:W-:Y:S01]  /*21920*/  PLOP3.LUT P4, PT, PT, PT, PT, 0x8, 0x0 ;  /* 0x000000000000781c */ /* 0x000fe20003f8e170 */
[----:B--2---:R-:W-:-:S12]  /*21930*/  @P5 BRA `(.L_x_2307) ;  /* 0x00000000002c5947 */ /* 0x004fd80003800000 */
[----:B------:R-:W-:Y:S01]  /*21940*/  ISETP.NE.AND P0, PT, R185, -0x1, PT ;  /* 0xffffffffb900780c */ /* 0x000fe20003f05270 */
[----:B------:R-:W-:Y:S01]  /*21950*/  BSSY B0, `(.L_x_2308) ;  /* 0x0000006000007945 */ /* 0x000fe20003800000 */
[----:B------:R-:W-:-:S11]  /*21960*/  PLOP3.LUT P4, PT, PT, PT, PT, 0x80, 0x0 ;  /* 0x000000000000781c */ /* 0x000fd60003f8f070 */
[----:B------:R-:W-:Y:S05]  /*21970*/  @P0 BRA `(.L_x_2309) ;  /* 0x00000000000c0947 */ /* 0x000fea0003800000 */
[----:B------:R-:W2:Y:S02]  /*21980*/  LD.E R0, desc[UR4][R168.64+0xb4] ;  /* 0x0000b404a8007980 */ /* 0x000ea4000c101900 */
[----:B--2---:R-:W-:-:S05]  /*21990*/  IMAD R185, R0, R184, RZ ;  /* 0x000000b800b97224 */ /* 0x004fca00078e02ff */
[----:B------:R1:W-:Y:S02]  /*219a0*/  STL [R1+0x118], R185 ;  /* 0x000118b901007387 */ /* 0x0003e40000100800 */
.L_x_2309:
[----:B------:R-:W-:Y:S05]  /*219b0*/  BSYNC B0 ;  /* 0x0000000000007941 */ /* 0x000fea0003800000 */
.L_x_2308:
[----:B------:R-:W-:Y:S01]  /*219c0*/  PRMT R0, RZ, 0x7610, R0 ;  /* 0x00007610ff007816 */ /* 0x000fe20000000000 */
[--C-:B------:R-:W-:Y:S01]  /*219d0*/  IMAD.MOV.U32 R2, RZ, RZ, R185.reuse ;  /* 0x000000ffff027224 */ /* 0x100fe200078e00b9 */
[----:B------:R-:W-:Y:S02]  /*219e0*/  SHF.R.S32.HI R3, RZ, 0x1f, R185 ;  /* 0x0000001fff037819 */ /* 0x000fe400000114b9 */
.L_x_2307:
[----:B------:R-:W-:Y:S05]  /*219f0*/  BSYNC B1 ;  /* 0x0000000000017941 */ /* 0x000fea0003800000 */
.L_x_2306:
[----:B------:R-:W-:-:S13]  /*21a00*/  LOP3.LUT P0, RZ, R0, 0xff, RZ, 0xc0, !PT ;  /* 0x000000ff00ff7812 */ /* 0x000fda000780c0ff */
[----:B------:R-:W2:Y:S01]  /*21a10*/  @P0 LD.E.64 R8, desc[UR4][R168.64+0xb0] ;  /* 0x0000b004a8080980 */ /* 0x000ea2000c101b00 */
[----:B------:R-:W-:Y:S01]  /*21a20*/  BSSY B0, `(.L_x_2310) ;  /* 0x0000009000007945 */ /* 0x000fe20003800000 */
[----:B------:R-:W-:Y:S01]  /*21a30*/  @P0 MOV R6, 0x1 ;  /* 0x0000000100060802 */ /* 0x000fe20000000f00 */
[----:B--2---:R-:W-:Y:S02]  /*21a40*/  @P0 IMAD R0, R8, R9, RZ ;  /* 0x0000000908000224 */ /* 0x004fe400078e02ff */
[----:B------:R-:W-:Y:S05]  /*21a50*/  @P0 BRA `(.L_x_2311) ;  /* 0x0000000000140947 */ /* 0x000fea0003800000 */
[----:B------:R-:W2:Y:S04]  /*21a60*/  @P2 LD.E R0, desc[UR4][R168.64+0xd4] ;  /* 0x0000d404a8002980 */ /* 0x000ea8000c101900 */
[----:B------:R-:W2:Y:S04]  /*21a70*/  LD.E R6, desc[UR4][R168.64+0x60] ;  /* 0x00006004a8067980 */ /* 0x000ea8000c101900 */
[----:B------:R-:W2:Y:S01]  /*21a80*/  @!P2 LD.E R0, desc[UR4][R168.64+0xb4] ;  /* 0x0000b404a800a980 */ /* 0x000ea2000c101900 */
[----:B------:R-:W-:Y:S01]  /*21a90*/  MOV R8, 0x1 ;  /* 0x0000000100087802 */ /* 0x000fe20000000f00 */
[----:B--2---:R-:W-:-:S02]  /*21aa0*/  IMAD R6, R0, R6, RZ ;  /* 0x0000000600067224 */ /* 0x004fc400078e02ff */
.L_x_2311:
[----:B------:R-:W-:Y:S05]  /*21ab0*/  BSYNC B0 ;  /* 0x0000000000007941 */ /* 0x000fea0003800000 */
.L_x_2310:
[----:B------:R2:W5:Y:S01]  /*21ac0*/  LDL R94, [R1+0x11c] ;  /* 0x00011c00015e7983 */ /* 0x0005620000100800 */
[----:B------:R-:W-:Y:S01]  /*21ad0*/  IMAD R6, R184, R6, RZ ;  /* 0x00000006b8067224 */ /* 0x000fe200078e02ff */
[----:B------:R-:W3:Y:S01]  /*21ae0*/  S2R R92, SR_CTAID.Z ;  /* 0x00000000005c7919 */ /* 0x000ee20000002700 */
[----:B------:R-:W-:-:S03]  /*21af0*/  LOP3.LUT R7, R68, 0xffffffe0, RZ, 0xc0, !PT ;  /* 0xffffffe044077812 */ /* 0x000fc600078ec0ff */
[----:B------:R-:W-:Y:S01]  /*21b00*/  SEL R6, R6, RZ, !P4 ;  /* 0x000000ff06067207 */ /* 0x000fe20006000000 */
[----:B------:R-:W4:Y:S01]  /*21b10*/  S2R R93, SR_CTAID.X ;  /* 0x00000000005d7919 */ /* 0x000f220000002500 */
[----:B------:R-:W-:Y:S01]  /*21b20*/  IMAD.IADD R7, R85, 0x1, -R7 ;  /* 0x0000000155077824 */ /* 0x000fe200078e0a07 */
[----:B------:R-:W-:Y:S05]  /*21b30*/  WARPSYNC.ALL ;  /* 0x0000000000007948 */ /* 0x000fea0003800000 */
[----:B------:R-:W-:Y:S01]  /*21b40*/  LOP3.LUT P2, RZ, R7, 0x3, RZ, 0xc0, !PT ;  /* 0x0000000307ff7812 */ /* 0x000fe2000784c0ff */
[----:B---3--:R-:W-:Y:S02]  /*21b50*/  IMAD R0, R92, R0, R6 ;  /* 0x000000005c007224 */ /* 0x008fe400078e0206 */
[----:B------:R2:W5:Y:S01]  /*21b60*/  LD.E.64 R6, desc[UR4][R168.64+0xa0] ;  /* 0x0000a004a8067980 */ /* 0x000562000c101b00 */
[----:B------:R-:W-:Y:S01]  /*21b70*/  BAR.SYNC.DEFER_BLOCKING 0x0 ;  /* 0x0000000000007b1d */ /* 0x000fe20000010000 */
[----:B----4-:R-:W-:-:S05]  /*21b80*/  IMAD R9, R93, R8, RZ ;  /* 0x000000085d097224 */ /* 0x010fca00078e02ff */
[----:B------:R2:W3:Y:S04]  /*21b90*/  LDS.128 R32, [R224] ;  /* 0x00000000e0207984 */ /* 0x0004e80000000c00 */
[----:B------:R2:W4:Y:S04]  /*21ba0*/  LDS.128 R48, [R224+0x1000] ;  /* 0x00100000e0307984 */ /* 0x0005280000000c00 */
[----:B------:R2:W1:Y:S04]  /*21bb0*/  LDS.128 R64, [R224+0x2000] ;  /* 0x00200000e0407984 */ /* 0x0004680000000c00 */
        /* <DEDUP_REMOVED lines=12> */
[----:B------:R2:W1:Y:S01]  /*21c80*/  LDS.128 R68, [R224+0xf000] ;  /* 0x00f00000e0447984 */ /* 0x0004620000000c00 */
[----:B------:R-:W-:Y:S01]  /*21c90*/  IMAD.SHL.U32 R9, R9, 0x80, RZ ;  /* 0x0000008009097824 */ /* 0x000fe200078e00ff */
[----:B------:R-:W-:Y:S04]  /*21ca0*/  BSSY B0, `(.L_x_2312) ;  /* 0x0000024000007945 */ /* 0x000fe80003800000 */
[----:B------:R-:W-:-:S02]  /*21cb0*/  SHF.R.S32.HI R10, RZ, 0x1f, R9 ;  /* 0x0000001fff0a7819 */ /* 0x000fc40000011409 */
[--C-:B------:R-:W-:Y:S02]  /*21cc0*/  IADD3 R9, P1, P0, R9, R2, R0.reuse ;  /* 0x0000000209097210 */ /* 0x100fe4000783e000 */
[----:B------:R-:W-:-:S04]  /*21cd0*/  SHF.R.S32.HI R0, RZ, 0x1f, R0 ;  /* 0x0000001fff007819 */ /* 0x000fc80000011400 */
[----:B------:R-:W-:Y:S01]  /*21ce0*/  IADD3.X R11, R10, R3, R0, P1, P0 ;  /* 0x000000030a0b7210 */ /* 0x000fe20000fe0400 */
[----:B---34-:R-:W-:Y:S06]  /*21cf0*/  @P2 BRA `(.L_x_2313) ;  /* 0x0000000000782947 */ /* 0x018fec0003800000 */
[----:B------:R-:W3:Y:S02]  /*21d00*/  S2R R10, SR_TID.X ;  /* 0x00000000000a7919 */ /* 0x000ee40000002100 */
[----:B---3--:R-:W-:-:S04]  /*21d10*/  SHF.R.S32.HI R3, RZ, 0x1f, R10 ;  /* 0x0000001fff037819 */ /* 0x008fc8000001140a */
        /* <DEDUP_REMOVED lines=11> */
[----:B------:R-:W-:Y:S02]  /*21dd0*/  IMAD R0, R2, 0x10, R0 ;  /* 0x0000001002007824 */ /* 0x000fe400078e0200 */
[----:B-----5:R-:W-:Y:S02]  /*21de0*/  IMAD R2, R93, -0x80, R94 ;  /* 0xffffff805d027824 */ /* 0x020fe400078e025e */
[----:B------:R-:W-:-:S03]  /*21df0*/  VIADD R3, R0, 0x8 ;  /* 0x0000000800037836 */ /* 0x000fc60000000000 */
[-C--:B------:R-:W-:Y:S02]  /*21e00*/  ISETP.GE.AND P3, PT, R0, R2.reuse, PT ;  /* 0x000000020000720c */ /* 0x080fe40003f66270 */
[----:B------:R-:W-:-:S11]  /*21e10*/  ISETP.GE.AND P2, PT, R3, R2, PT ;  /* 0x000000020300720c */ /* 0x000fd60003f46270 */
[-C--:B------:R-:W-:Y:S02]  /*21e20*/  @!P3 IMAD R0, R0, R8.reuse, RZ ;  /* 0x000000080000b224 */ /* 0x080fe400078e02ff */
[----:B------:R-:W-:-:S03]  /*21e30*/  @!P2 IMAD R2, R3, R8, RZ ;  /* 0x000000080302a224 */ /* 0x000fc600078e02ff */
[-C--:B------:R-:W-:Y:S02]  /*21e40*/  @!P3 IADD3 R3, P1, R0, R9.reuse, RZ ;  /* 0x000000090003b210 */ /* 0x080fe40007f3e0ff */
[----:B------:R-:W-:Y:S02]  /*21e50*/  @!P2 IADD3 R10, P0, R2, R9, RZ ;  /* 0x00000009020aa210 */ /* 0x000fe40007f1e0ff */
[-C--:B------:R-:W-:Y:S02]  /*21e60*/  @!P3 LEA.HI.X.SX32 R9, R0, R11.reuse, 0x1, P1 ;  /* 0x0000000b0009b211 */ /* 0x080fe400008f0eff */
[-C--:B------:R-:W-:Y:S02]  /*21e70*/  @!P3 LEA R8, P1, R3, R6.reuse, 0x2 ;  /* 0x000000060308b211 */ /* 0x080fe400078210ff */
[----:B------:R-:W-:Y:S02]  /*21e80*/  @!P2 LEA.HI.X.SX32 R0, R2, R11, 0x1, P0 ;  /* 0x0000000b0200a211 */ /* 0x000fe400000f0eff */
[----:B------:R-:W-:-:S02]  /*21e90*/  @!P2 LEA R2, P0, R10, R6, 0x2 ;  /* 0x000000060a02a211 */ /* 0x000fc400078010ff */
[-C--:B------:R-:W-:Y:S02]  /*21ea0*/  @!P3 LEA.HI.X R9, R3, R7.reuse, R9, 0x2, P1 ;  /* 0x000000070309b211 */ /* 0x080fe400008f1409 */
[----:B------:R-:W-:-:S03]  /*21eb0*/  @!P2 LEA.HI.X R3, R10, R7, R0, 0x2, P0 ;  /* 0x000000070a03a211 */ /* 0x000fc600000f1400 */
[----:B------:R3:W-:Y:S04]  /*21ec0*/  @!P3 ST.E desc[UR4][R8.64], R12 ;  /* 0x0000000c0800b985 */ /* 0x0007e8000c101904 */
[----:B------:R3:W-:Y:S02]  /*21ed0*/  @!P2 ST.E desc[UR4][R2.64], R13 ;  /* 0x0000000d0200a985 */ /* 0x0007e4000c101904 */
.L_x_2313:
[----:B------:R-:W-:Y:S05]  /*21ee0*/  BSYNC B0 ;  /* 0x0000000000007941 */ /* 0x000fea0003800000 */
.L_x_2312:
[----:B------:R-:W4:Y:S04]  /*21ef0*/  LDL R0, [R1+0xa8] ;  /* 0x0000a80001007983 */ /* 0x000f280000100800 */
[----:B---3--:R-:W3:Y:S04]  /*21f00*/  LDL R2, [R1+0x8c] ;  /* 0x00008c0001027983 */ /* 0x008ee80000100800 */
[----:B------:R1:W5:Y:S04]  /*21f10*/  LDL.64 R90, [R1+0x120] ;  /* 0x00012000015a7983 */ /* 0x0003680000100a00 */
[----:B------:R1:W5:Y:S04]  /*21f20*/  LDL R88, [R1+0xac] ;  /* 0x0000ac0001587983 */ /* 0x0003680000100800 */
[----:B------:R1:W5:Y:S02]  /*21f30*/  LDL R86, [R1+0xb0] ;  /* 0x0000b00001567983 */ /* 0x0003640000100800 */
[----:B-----5:R-:W-:Y:S01]  /*21f40*/  SHF.R.S32.HI R7, RZ, 0x1f, R92 ;  /* 0x0000001fff077819 */ /* 0x020fe2000001145c */
[----:B------:R-:W-:Y:S01]  /*21f50*/  IMAD R12, R17, R92, RZ ;  /* 0x0000005c110c7224 */ /* 0x000fe200078e02ff */
[----:B------:R-:W-:Y:S01]  /*21f60*/  LEA.HI R8, R84, R85, RZ, 0x3 ;  /* 0x0000005554087211 */ /* 0x000fe200078f18ff */
[----:B------:R-:W-:-:S02]  /*21f70*/  IMAD R6, R93, -0x80, R94 ;  /* 0xffffff805d067824 */ /* 0x000fc400078e025e */
[----:B------:R-:W-:Y:S02]  /*21f80*/  IMAD R12, R16, R7, R12 ;  /* 0x00000007100c7224 */ /* 0x000fe400078e020c */
[----:B----4-:R-:W-:Y:S02]  /*21f90*/  IMAD.MOV.U32 R87, RZ, RZ, R0 ;  /* 0x000000ffff577224 */ /* 0x010fe400078e0000 */
[----:B------:R4:W5:Y:S01]  /*21fa0*/  LD.E R0, desc[UR4][R168.64+0xc0] ;  /* 0x0000c004a8007980 */ /* 0x000962000c101900 */
[----:B------:R-:W-:Y:S01]  /*21fb0*/  SHF.R.S32.HI R7, RZ, 0x3, R8 ;  /* 0x00000003ff077819 */ /* 0x000fe20000011408 */
[----:B---3--:R-:W-:-:S03]  /*21fc0*/  IMAD.MOV.U32 R89, RZ, RZ, R2 ;  /* 0x000000ffff597224 */ /* 0x008fc600078e0002 */
[----:B------:R-:W-:Y:S02]  /*21fd0*/  ISETP.GE.AND P1, PT, R7, R6, PT ;  /* 0x000000060700720c */ /* 0x000fe40003f26270 */
[----:B------:R-:W-:Y:S02]  /*21fe0*/  IADD3 R2, P0, R89, R18, RZ ;  /* 0x0000001259027210 */ /* 0x000fe40007f1e0ff */
[----:B------:R-:W-:Y:S02]  /*21ff0*/  SHF.R.S32.HI R3, RZ, 0x1f, R89 ;  /* 0x0000001fff037819 */ /* 0x000fe40000011459 */
[----:B------:R-:W-:-:S03]  /*22000*/  LEA.HI.SX32 R10, R8, 0x20, 0x1d ;  /* 0x00000020080a7811 */ /* 0x000fc600078feaff */
[----:B------:R-:W-:Y:S01]  /*22010*/  IMAD.X R3, R3, 0x1, R19, P0 ;  /* 0x0000000103037824 */ /* 0x000fe200000e0613 */
[----:B------:R-:W-:Y:S02]  /*22020*/  LEA.HI.SX32 R9, R8, 0x40, 0x1d ;  /* 0x0000004008097811 */ /* 0x000fe400078feaff */
[----:B------:R-:W-:Y:S01]  /*22030*/  ISETP.GE.AND P0, PT, R10, R6, PT ;  /* 0x000000060a00720c */ /* 0x000fe20003f06270 */
[----:B------:R-:W-:Y:S01]  /*22040*/  IMAD.WIDE.U32 R10, R16, R92, R2 ;  /* 0x0000005c100a7225 */ /* 0x000fe200078e0002 */
[----:B------:R-:W-:Y:S01]  /*22050*/  LEA.HI.SX32 R8, R8, 0x60, 0x1d ;  /* 0x0000006008087811 */ /* 0x000fe200078feaff */
[----:B------:R-:W-:Y:S01]  /*22060*/  BSSY B0, `(.L_x_2314) ;  /* 0x0000014000007945 */ /* 0x000fe20003800000 */
[-C--:B------:R-:W-:Y:S01]  /*22070*/  ISETP.GE.AND P6, PT, R9, R6.reuse, PT ;  /* 0x000000060900720c */ /* 0x080fe20003fc6270 */
[----:B------:R-:W-:Y:S01]  /*22080*/  IMAD.IADD R7, R11, 0x1, R12 ;  /* 0x000000010b077824 */ /* 0x000fe200078e020c */
[----:B------:R-:W-:Y:S01]  /*22090*/  ISETP.GE.AND P5, PT, R8, R6, PT ;  /* 0x000000060800720c */ /* 0x000fe20003fa6270 */
[----:B-1----:R-:W-:-:S12]  /*220a0*/  @P1 BRA `(.L_x_2315) ;  /* 0x00000000003c1947 */ /* 0x002fd80003800000 */
[----:B------:R-:W-:Y:S01]  /*220b0*/  IMAD R2, R91, R4, RZ ;  /* 0x000000045b027224 */ /* 0x000fe200078e02ff */
[-C--:B-----5:R-:W-:Y:S01]  /*220c0*/  ISETP.GE.AND P4, PT, R89, R0.reuse, PT ;  /* 0x000000005900720c */ /* 0x0a0fe20003f86270 */
[----:B------:R-:W-:Y:S01]  /*220d0*/  IMAD.MOV.U32 R6, RZ, RZ, R10 ;  /* 0x000000ffff067224 */ /* 0x000fe200078e000a */
[-C--:B------:R-:W-:Y:S01]  /*220e0*/  ISETP.GE.AND P3, PT, R88, R0.reuse, PT ;  /* 0x000000005800720c */ /* 0x080fe20003f66270 */
[C---:B------:R-:W-:Y:S01]  /*220f0*/  IMAD R2, R90.reuse, R5, R2 ;  /* 0x000000055a027224 */ /* 0x040fe200078e0202 */
[----:B------:R-:W-:Y:S01]  /*22100*/  ISETP.GE.AND P2, PT, R87, R0, PT ;  /* 0x000000005700720c */ /* 0x000fe20003f46270 */
[----:B------:R-:W-:-:S04]  /*22110*/  IMAD.WIDE.U32 R8, R90, R4, R6 ;  /* 0x000000045a087225 */ /* 0x000fc800078e0006 */
[----:B------:R-:W-:Y:S01]  /*22120*/  IMAD.IADD R3, R9, 0x1, R2 ;  /* 0x0000000109037824 */ /* 0x000fe200078e0202 */
[----:B------:R-:W-:-:S04]  /*22130*/  LEA R2, P1, R8, R14, 0x1 ;  /* 0x0000000e08027211 */ /* 0x000fc800078208ff */
[----:B------:R-:W-:Y:S02]  /*22140*/  LEA.HI.X R3, R8, R15, R3, 0x1, P1 ;  /* 0x0000000f08037211 */ /* 0x000fe400008f0c03 */
[----:B------:R-:W-:-:S03]  /*22150*/  ISETP.GE.AND P1, PT, R86, R0, PT ;  /* 0x000000005600720c */ /* 0x000fc60003f26270 */
[----:B------:R1:W-:Y:S04]  /*22160*/  @!P4 ST.E.128 desc[UR4][R2.64], R32 ;  /* 0x000000200200c985 */ /* 0x0003e8000c101d04 */
[----:B------:R1:W-:Y:S04]  /*22170*/  @!P3 ST.E.128 desc[UR4][R2.64+0x80], R28 ;  /* 0x0000801c0200b985 */ /* 0x0003e8000c101d04 */
[----:B------:R1:W-:Y:S04]  /*22180*/  @!P2 ST.E.128 desc[UR4][R2.64+0x100], R24 ;  /* 0x000100180200a985 */ /* 0x0003e8000c101d04 */
[----:B------:R1:W-:Y:S02]  /*22190*/  @!P1 ST.E.128 desc[UR4][R2.64+0x180], R20 ;  /* 0x0001801402009985 */ /* 0x0003e4000c101d04 */
.L_x_2315:
[----:B------:R-:W-:Y:S05]  /*221a0*/  BSYNC B0 ;  /* 0x0000000000007941 */ /* 0x000fea0003800000 */
.L_x_2314:
[----:B------:R-:W-:Y:S04]  /*221b0*/  BSSY B0, `(.L_x_2316) ;  /* 0x0000014000007945 */ /* 0x000fe80003800000 */
[----:B------:R-:W-:Y:S05]  /*221c0*/  @P0 BRA `(.L_x_2317) ;  /* 0x0000000000480947 */ /* 0x000fea0003800000 */
[----:B------:R-:W-:Y:S01]  /*221d0*/  IADD3 R12, P0, R90, 0x20, RZ ;  /* 0x000000205a0c7810 */ /* 0x000fe20007f1e0ff */
[----:B-1----:R-:W-:Y:S01]  /*221e0*/  IMAD.MOV.U32 R3, RZ, RZ, R7 ;  /* 0x000000ffff037224 */ /* 0x002fe200078e0007 */
[-C--:B-----5:R-:W-:Y:S02]  /*221f0*/  ISETP.GE.AND P3, PT, R89, R0.reuse, PT ;  /* 0x000000005900720c */ /* 0x0a0fe40003f66270 */
[-C--:B------:R-:W-:Y:S01]  /*22200*/  ISETP.GE.AND P2, PT, R88, R0.reuse, PT ;  /* 0x000000005800720c */ /* 0x080fe20003f46270 */
[----:B------:R-:W-:Y:S01]  /*22210*/  IMAD.X R2, RZ, RZ, R91, P0 ;  /* 0x000000ffff027224 */ /* 0x000fe200000e065b */
[-C--:B------:R-:W-:Y:S02]  /*22220*/  ISETP.GE.AND P1, PT, R87, R0.reuse, PT ;  /* 0x000000005700720c */ /* 0x080fe40003f26270 */
[----:B------:R-:W-:Y:S01]  /*22230*/  ISETP.GE.AND P0, PT, R86, R0, PT ;  /* 0x000000005600720c */ /* 0x000fe20003f06270 */
[----:B------:R-:W-:Y:S02]  /*22240*/  IMAD R13, R2, R4, RZ ;  /* 0x00000004020d7224 */ /* 0x000fe400078e02ff */
[----:B------:R-:W-:-:S04]  /*22250*/  IMAD.MOV.U32 R2, RZ, RZ, R10 ;  /* 0x000000ffff027224 */ /* 0x000fc800078e000a */
[----:B------:R-:W-:-:S04]  /*22260*/  IMAD.WIDE.U32 R8, R4, R12, R2 ;  /* 0x0000000c04087225 */ /* 0x000fc800078e0002 */
[----:B------:R-:W-:Y:S01]  /*22270*/  IMAD R3, R5, R12, R13 ;  /* 0x0000000c05037224 */ /* 0x000fe200078e020d */
[----:B------:R-:W-:-:S03]  /*22280*/  LEA R2, P4, R8, R14, 0x1 ;  /* 0x0000000e08027211 */ /* 0x000fc600078808ff */
[----:B------:R-:W-:-:S05]  /*22290*/  IMAD.IADD R3, R9, 0x1, R3 ;  /* 0x0000000109037824 */ /* 0x000fca00078e0203 */
[----:B------:R-:W-:-:S05]  /*222a0*/  LEA.HI.X R3, R8, R15, R3, 0x1, P4 ;  /* 0x0000000f08037211 */ /* 0x000fca00020f0c03 */
[----:B------:R3:W-:Y:S04]  /*222b0*/  @!P3 ST.E.128 desc[UR4][R2.64], R48 ;  /* 0x000000300200b985 */ /* 0x0007e8000c101d04 */
[----:B------:R3:W-:Y:S04]  /*222c0*/  @!P2 ST.E.128 desc[UR4][R2.64+0x80], R44 ;  /* 0x0000802c0200a985 */ /* 0x0007e8000c101d04 */
[----:B------:R3:W-:Y:S04]  /*222d0*/  @!P1 ST.E.128 desc[UR4][R2.64+0x100], R40 ;  /* 0x0001002802009985 */ /* 0x0007e8000c101d04 */
[----:B------:R3:W-:Y:S02]  /*222e0*/  @!P0 ST.E.128 desc[UR4][R2.64+0x180], R36 ;  /* 0x0001802402008985 */ /* 0x0007e4000c101d04 */
.L_x_2317:
[----:B------:R-:W-:Y:S05]  /*222f0*/  BSYNC B0 ;  /* 0x0000000000007941 */ /* 0x000fea0003800000 */
.L_x_2316:
[----:B------:R-:W-:Y:S04]  /*22300*/  BSSY B0, `(.L_x_2318) ;  /* 0x0000014000007945 */ /* 0x000fe80003800000 */
[----:B------:R-:W-:Y:S05]  /*22310*/  @P6 BRA `(.L_x_2319) ;  /* 0x0000000000486947 */ /* 0x000fea0003800000 */
[----:B------:R-:W-:Y:S01]  /*22320*/  IADD3 R12, P0, R90, 0x40, RZ ;  /* 0x000000405a0c7810 */ /* 0x000fe20007f1e0ff */
[----:B-1-3--:R-:W-:Y:S01]  /*22330*/  IMAD.MOV.U32 R3, RZ, RZ, R7 ;  /* 0x000000ffff037224 */ /* 0x00afe200078e0007 */
        /* <DEDUP_REMOVED lines=16> */
.L_x_2319:
[----:B------:R-:W-:Y:S05]  /*22440*/  BSYNC B0 ;  /* 0x0000000000007941 */ /* 0x000fea0003800000 */
.L_x_2318:
[----:B------:R-:W-:Y:S02]  /*22450*/  MOV R12, 0x50 ;  /* 0x00000050000c7802 */ /* 0x000fe40000000f00 */
[----:B-1-3--:R-:W-:-:S03]  /*22460*/  MOV R3, 0x0 ;  /* 0x0000000000037802 */ /* 0x00afc60000000f00 */
[----:B------:R-:W-:-:S04]  /*22470*/  IMAD.MOV.U32 R2, RZ, RZ, R12 ;  /* 0x000000ffff027224 */ /* 0x000fc800078e000c */
[----:B--2-45:R-:W-:Y:S05]  /*22480*/  @P5 RET.REL.NODEC R2 `(_ZN5flash16flash_fwd_kernelI23Flash_fwd_kernel_traitsILi256ELi128ELi64ELi8ELb0ELb0EN7cutlass10bfloat16_tE19Flash_kernel_traitsILi256ELi128ELi64ELi8ES3_EELb1ELb0ELb1ELb1ELb0ELb0ELb0ELb1EEEvNS_16Flash_fwd_paramsE) ;  /* 0xfffffdd802dc5950 */ /* 0x034fea0003c3ffff */
[----:B------:R-:W-:Y:S01]  /*22490*/  IADD3 R8, P0, R90, 0x60, RZ ;  /* 0x000000605a087810 */ /* 0x000fe20007f1e0ff */
[----:B------:R-:W-:Y:S01]  /*224a0*/  IMAD.MOV.U32 R3, RZ, RZ, R7 ;  /* 0x000000ffff037224 */ /* 0x000fe200078e0007 */
[-C--:B------:R-:W-:Y:S02]  /*224b0*/  ISETP.GE.AND P3, PT, R89, R0.reuse, PT ;  /* 0x000000005900720c */ /* 0x080fe40003f66270 */
        /* <DEDUP_REMOVED lines=8> */
[----:B------:R-:W-:Y:S01]  /*22540*/  LEA R2, P4, R6, R14, 0x1 ;  /* 0x0000000e06027211 */ /* 0x000fe200078808ff */
[----:B------:R-:W-:Y:S01]  /*22550*/  IMAD.MOV.U32 R4, RZ, RZ, R12 ;  /* 0x000000ffff047224 */ /* 0x000fe200078e000c */
[----:B------:R-:W-:Y:S02]  /*22560*/  MOV R5, 0x0 ;  /* 0x0000000000057802 */ /* 0x000fe40000000f00 */
[----:B------:R-:W-:-:S04]  /*22570*/  IADD3 R3, R7, R3, RZ ;  /* 0x0000000307037210 */ /* 0x000fc80007ffe0ff */
[----:B------:R-:W-:-:S05]  /*22580*/  LEA.HI.X R3, R6, R15, R3, 0x1, P4 ;  /* 0x0000000f06037211 */ /* 0x000fca00020f0c03 */
[----:B------:R-:W-:Y:S04]  /*22590*/  @!P3 ST.E.128 desc[UR4][R2.64], R80 ;  /* 0x000000500200b985 */ /* 0x000fe8000c101d04 */
[----:B------:R-:W-:Y:S04]  /*225a0*/  @!P2 ST.E.128 desc[UR4][R2.64+0x80], R76 ;  /* 0x0000804c0200a985 */ /* 0x000fe8000c101d04 */
[----:B------:R1:W-:Y:S02]  /*225b0*/  @!P1 ST.E.128 desc[UR4][R2.64+0x100], R72 ;  /* 0x0001004802009985 */ /* 0x0003e4000c101d04 */
[----:B-1----:R-:W-:Y:S05]  /*225c0*/  @P0 RET.REL.NODEC R4 `(_ZN5flash16flash_fwd_kernelI23Flash_fwd_kernel_traitsILi256ELi128ELi64ELi8ELb0ELb0EN7cutlass10bfloat16_tE19Flash_kernel_traitsILi256ELi128ELi64ELi8ES3_EELb1ELb0ELb1ELb1ELb0ELb0ELb0ELb1EEEvNS_16Flash_fwd_paramsE) ;  /* 0xfffffdd8048c0950 */ /* 0x002fea0003c3ffff */
[----:B------:R1:W-:Y:S02]  /*225d0*/  ST.E.128 desc[UR4][R2.64+0x180], R68 ;  /* 0x0001804402007985 */ /* 0x0003e4000c101d04 */
[----:B-1----:R-:W-:Y:S02]  /*225e0*/  MOV R2, R12 ;  /* 0x0000000c00027202 */ /* 0x002fe40000000f00 */
[----:B------:R-:W-:-:S04]  /*225f0*/  MOV R3, 0x0 ;  /* 0x0000000000037802 */ /* 0x000fc80000000f00 */
[----:B------:R-:W-:Y:S05]  /*22600*/  RET.REL.NODEC R2 `(_ZN5flash16flash_fwd_kernelI23Flash_fwd_kernel_traitsILi256ELi128ELi64ELi8ELb0ELb0EN7cutlass10bfloat16_tE19Flash_kernel_traitsILi256ELi128ELi64ELi8ES3_EELb1ELb0ELb1ELb1ELb0ELb0ELb0ELb1EEEvNS_16Flash_fwd_paramsE) ;  /* 0xfffffdd8027c7950 */ /* 0x000fea0003c3ffff */
.L_x_2305:
[----:B------:R-:W-:Y:S01]  /*22610*/  MOV R0, 0x2 ;  /* 0x0000000200007802 */ /* 0x000fe20000000f00 */
[----:B------:R-:W-:Y:S01]  /*22620*/  IMAD.MOV.U32 R3, RZ, RZ, 0x1f ;  /* 0x0000001fff037424 */ /* 0x000fe200078e00ff */
[----:B------:R-:W-:Y:S02]  /*22630*/  MOV R2, R9 ;  /* 0x0000000900027202 */ /* 0x000fe40000000f00 */
[----:B------:R-:W-:-:S07]  /*22640*/  MOV R4, 0xffffffff ;  /* 0xffffffff00047802 */ /* 0x000fce0000000f00 */
[----:B-1---5:R-:W-:Y:S05]  /*22650*/  WARPSYNC.COLLECTIVE R4, `(.L_x_2320) ;  /* 0x0000000004087348 */ /* 0x022fea0003c00000 */
[----:B------:R2:W3:Y:S02]  /*22660*/  SHFL.BFLY P0, R0, R2, R0, R3 ;  /* 0x0c00000002007389 */ /* 0x0004e40000000003 */
[----:B-123-5:R-:W-:Y:S01]  /*22670*/  ENDCOLLECTIVE ;  /* 0x000000000000791b */ /* 0x02efe20003800000 */
.L_x_2320:
[----:B------:R-:W-:Y:S02]  /*22680*/  IMAD.MOV.U32 R5, RZ, RZ, R0 ;  /* 0x000000ffff057224 */ /* 0x000fe400078e0000 */
[----:B------:R-:W-:Y:S02]  /*22690*/  IMAD.MOV.U32 R0, RZ, RZ, 0x1 ;  /* 0x00000001ff007424 */ /* 0x000fe400078e00ff */
[----:B------:R-:W-:-:S05]  /*226a0*/  FADD.FTZ R5, R5, R9 ;  /* 0x0000000905057221 */ /* 0x000fca0000010000 */
[----:B------:R-:W-:-:S07]  /*226b0*/  MOV R2, R5 ;  /* 0x0000000500027202 */ /* 0x000fce0000000f00 */
[----:B------:R-:W-:Y:S05]  /*226c0*/  WARPSYNC.COLLECTIVE R4, `(.L_x_2321) ;  /* 0x0000000004087348 */ /* 0x000fea0003c00000 */
[----:B------:R1:W2:Y:S02]  /*226d0*/  SHFL.BFLY P0, R0, R2, R0, R3 ;  /* 0x0c00000002007389 */ /* 0x0002a40000000003 */
[----:B-12---:R-:W-:Y:S01]  /*226e0*/  ENDCOLLECTIVE ;  /* 0x000000000000791b */ /* 0x006fe20003800000 */
.L_x_2321:
[----:B------:R-:W-:Y:S01]  /*226f0*/  MOV R7, R0 ;  /* 0x0000000000077202 */ /* 0x000fe20000000f00 */
[----:B------:R-:W-:Y:S01]  /*22700*/  IMAD.MOV.U32 R0, RZ, RZ, 0x2 ;  /* 0x00000002ff007424 */ /* 0x000fe200078e00ff */
[----:B------:R-:W-:-:S03]  /*22710*/  MOV R2, R8 ;  /* 0x0000000800027202 */ /* 0x000fc60000000f00 */
[----:B------:R-:W-:-:S07]  /*22720*/  FADD.FTZ R135, R5, R7 ;  /* 0x0000000705877221 */ /* 0x000fce0000010000 */
[----:B------:R-:W-:Y:S05]  /*22730*/  WARPSYNC.COLLECTIVE R4, `(.L_x_2322) ;  /* 0x0000000004087348 */ /* 0x000fea0003c00000 */
[----:B------:R1:W2:Y:S02]  /*22740*/  SHFL.BFLY P0, R0, R2, R0, R3 ;  /* 0x0c00000002007389 */ /* 0x0002a40000000003 */
[----:B-12---:R-:W-:Y:S01]  /*22750*/  ENDCOLLECTIVE ;  /* 0x000000000000791b */ /* 0x006fe20003800000 */
.L_x_2322:
[----:B------:R-:W-:Y:S02]  /*22760*/  MOV R2, R0 ;  /* 0x0000000000027202 */ /* 0x000fe40000000f00 */
[----:B------:R-:W-:-:S03]  /*22770*/  MOV R0, 0x1 ;  /* 0x0000000100007802 */ /* 0x000fc60000000f00 */
[----:B------:R-:W-:-:S07]  /*22780*/  FADD.FTZ R2, R2, R8 ;  /* 0x0000000802027221 */ /* 0x000fce0000010000 */
[----:B------:R-:W-:Y:S05]  /*22790*/  WARPSYNC.COLLECTIVE R4, `(.L_x_2323) ;  /* 0x0000000004087348 */ /* 0x000fea0003c00000 */
[----:B------:R1:W2:Y:S02]  /*227a0*/  SHFL.BFLY P0, R0, R2, R0, R3 ;  /* 0x0c00000002007389 */ /* 0x0002a40000000003 */
[----:B-12---:R-:W-:Y:S01]  /*227b0*/  ENDCOLLECTIVE ;  /* 0x000000000000791b */ /* 0x006fe20003800000 */
.L_x_2323:
[----:B------:R-:W-:Y:S05]  /*227c0*/  BRA `(.L_x_2324) ;  /* 0xffffffdc001c7947 */ /* 0x000fea000383ffff */
.L_x_2325:
        /* <DEDUP_REMOVED lines=11> */
.L_x_2386:


//--------------------- .text._ZN5flash16flash_fwd_kernelI23Flash_fwd_kernel_traitsILi256ELi128ELi64ELi8ELb0ELb0EN7cutlass10bfloat16_tE19Flash_kernel_traitsILi256ELi128ELi64ELi8ES3_EELb0ELb0ELb1ELb1ELb0ELb0ELb1ELb0EEEvNS_16Flash_fwd_paramsE --------------------------
	.section	.text._ZN5flash16flash_fwd_kernelI23Flash_fwd_kernel_traitsILi256ELi128ELi64ELi8ELb0ELb0EN7cutlass10bfloat16_tE19Flash_kernel_traitsILi256ELi128ELi64ELi8ES3_EELb0ELb0ELb1ELb1ELb0ELb0ELb1ELb0EEEvNS_16Flash_fwd_paramsE,"ax",@progbits
	.align	128
        .global         _ZN5flash16flash_fwd_kernelI23Flash_fwd_kernel_traitsILi256ELi128ELi64ELi8ELb0ELb0EN7cutlass10bfloat16_tE19Flash_kernel_traitsILi256ELi128ELi64ELi8ES3_EELb0ELb0ELb1ELb1ELb0ELb0ELb1ELb0EEEvNS_16Flash_fwd_paramsE
        .type           _ZN5flash16flash_fwd_kernelI23Flash_fwd_kernel_traitsILi256ELi128ELi64ELi8ELb0ELb0EN7cutlass10bfloat16_tE19Flash_kernel_traitsILi256ELi128ELi64ELi8ES3_EELb0ELb0ELb1ELb1ELb0ELb0ELb1ELb0EEEvNS_16Flash_fwd_paramsE,@function
        .size           _ZN5flash16flash_fwd_kernelI23Flash_fwd_kernel_traitsILi256ELi128ELi64ELi8ELb0ELb0EN7cutlass10bfloat16_tE19Flash_kernel_traitsILi256ELi128ELi64ELi8ES3_EELb0ELb0ELb1ELb1ELb0ELb0ELb1ELb0EEEvNS_16Flash_fwd_paramsE,(.L_x_2430 - _ZN5flash16flash_fwd_kernelI23Flash_fwd_kernel_traitsILi256ELi128ELi64ELi8ELb0ELb0EN7cutlass10bfloat16_tE19Flash_kernel_traitsILi256ELi128ELi64ELi8ES3_EELb0ELb0ELb1ELb1ELb0ELb0ELb1ELb0EEEvNS_16Flash_fwd_paramsE)
        .other          _ZN5flash16flash_fwd_kernelI23Flash_fwd_kernel_traitsILi256ELi128ELi64ELi8ELb0ELb0EN7cutlass10bfloat16_tE19Flash_kernel_traitsILi256ELi128ELi64ELi8ES3_EELb0ELb0ELb1ELb1ELb0ELb0ELb1ELb0EEEvNS_16Flash_fwd_paramsE,@"STO_CUDA_ENTRY STV_DEFAULT"
_ZN5flash16flash_fwd_kernelI23Flash_fwd_kernel_traitsILi256ELi128ELi64ELi8ELb0ELb0EN7cutlass10bfloat16_tE19Flash_kernel_traitsILi256ELi128ELi64ELi8ES3_EELb0ELb0ELb1ELb1ELb0ELb0ELb1ELb0EEEvNS_16Flash_fwd_paramsE:
.text._ZN5flash16flash_fwd_kernelI23Flash_fwd_kernel_traitsILi256ELi128ELi64ELi8ELb0ELb0EN7cutlass10bfloat16_tE19Flash_kernel_traitsILi256ELi128ELi64ELi8ES3_EELb0ELb0ELb1ELb1ELb0ELb0ELb1ELb0EEEvNS_16Flash_fwd_paramsE:
        /* <DEDUP_REMOVED lines=55> */
.L_x_2326:
[----:B------:R-:W-:-:S05]  /*0370*/  ULDC UR8, c[0x0][0x2c8] ;  /* 0x0000b20000087ab9 */ /* 0x000fca0000000800 */
.L_x_2327:
        /* <DEDUP_REMOVED lines=135> */
.L_x_2330:
[----:B------:R-:W-:Y:S05]  /*0bf0*/  BSYNC B0 ;  /* 0x0000000000007941 */ /* 0x000fea0003800000 */
.L_x_2329:
        /* <DEDUP_REMOVED lines=25> */
.L_x_2332:
[----:B------:R-:W-:Y:S05]  /*0d90*/  BSYNC B0 ;  /* 0x0000000000007941 */ /* 0x000fea0003800000 */
.L_x_2331:
        /* <DEDUP_REMOVED lines=24> */
.L_x_2334:
[----:B------:R-:W-:Y:S05]  /*0f20*/  BSYNC B0 ;  /* 0x0000000000007941 */ /* 0x000fea0003800000 */
.L_x_2333:
        /* <DEDUP_REMOVED lines=27> */
.L_x_2336:
[----:B------:R-:W-:Y:S05]  /*10e0*/  BSYNC B0 ;  /* 0x0000000000007941 */ /* 0x000fea0003800000 */
.L_x_2335:
        /* <DEDUP_REMOVED lines=10> */
.L_x_2338:
[----:B------:R-:W-:Y:S05]  /*1190*/  BSYNC B0 ;  /* 0x0000000000007941 */ /* 0x000fea0003800000 */
.L_x_2337:
        /* <DEDUP_REMOVED lines=10> */
.L_x_2340:
[----:B------:R-:W-:Y:S05]  /*1240*/  BSYNC B0 ;  /* 0x0000000000007941 */ /* 0x000fea0003800000 */
.L_x_2339:
        /* <DEDUP_REMOVED lines=10> */
.L_x_2342:
[----:B------:R-:W-:Y:S05]  /*12f0*/  BSYNC B0 ;  /* 0x0000000000007941 */ /* 0x000fea0003800000 */
.L_x_2341:
        /* <DEDUP_REMOVED lines=10> */
.L_x_2328:
        /* <DEDUP_REMOVED lines=34> */
.L_x_2343:
        /* <DEDUP_REMOVED lines=73> */
.L_x_2344:
        /* <DEDUP_REMOVED lines=85> */
.L_x_2346:
[----:B------:R-:W-:Y:S05]  /*1fa0*/  BSYNC B0 ;  /* 0x0000000000007941 */ /* 0x000fea0003800000 */
.L_x_2345:
        /* <DEDUP_REMOVED lines=54> */
.L_x_2348:
[----:B------:R-:W-:Y:S05]  /*2310*/  BSYNC B0 ;  /* 0x0000000000007941 */ /* 0x000fea0003800000 */
.L_x_2347:
        /* <DEDUP_REMOVED lines=49> */
.L_x_2350:
[----:B------:R-:W-:Y:S05]  /*2630*/  BSYNC B0 ;  /* 0x0000000000007941 */ /* 0x000fea0003800000 */
.L_x_2349:
        /* <DEDUP_REMOVED lines=54> */
.L_x_2352:
[----:B------:R-:W-:Y:S05]  /*29a0*/  BSYNC B0 ;  /* 0x0000000000007941 */ /* 0x000fea0003800000 */
.L_x_2351:
        /* <DEDUP_REMOVED lines=51> */
.L_x_2354:
[----:B------:R-:W-:Y:S05]  /*2ce0*/  BSYNC B0 ;  /* 0x0000000000007941 */ /* 0x000fea0003800000 */
.L_x_2353:
        /* <DEDUP_REMOVED lines=44> */
.L_x_2356:
[----:B------:R-:W-:Y:S05]  /*2fb0*/  BSYNC B0 ;  /* 0x0000000000007941 */ /* 0x000fea0003800000 */
.L_x_2355:
        /* <DEDUP_REMOVED lines=119> */
.L_x_2358:
[----:B------:R-:W-:Y:S05]  /*3730*/  BSYNC B0 ;  /* 0x0000000000007941 */ /* 0x000fea0003800000 */
.L_x_2357:
        /* <DEDUP_REMOVED lines=49> */
.L_x_2360:
[----:B------:R-:W-:Y:S05]  /*3a50*/  BSYNC B0 ;  /* 0x0000000000007941 */ /* 0x000fea0003800000 */
.L_x_2359:
        /* <DEDUP_REMOVED lines=8> */
[----:B------:R-:W-:Y:S01]  /*3ae0*/  VIADD R211, R200, 0x10020 ;  /* 0x00010020c8d37836 */ /* 0x000fe20000000000 */
[----:B------:R-:W2:Y:S01]  /*3af0*/  LDSM.16.M88.4 R28, [R200+0x11000] ;  /* 0x01100000c81c783b */ /* 0x000ea20000000200 */
        /* <DEDUP_REMOVED lines=8> */
[----:B------:R-:W-:Y:S01]  /*3b80*/  UIADD3 UR32, UR33, -UR19, URZ ;  /* 0x8000001321207290 */ /* 0x000fe2000fffe03f */
[----:B------:R-:W-:Y:S01]  /*3b90*/  VIADD R226, R211, 0x800 ;  /* 0x00000800d3e27836 */ /* 0x000fe20000000000 */
[----:B------:R-:W-:Y:S01]  /*3ba0*/  UIADD3 UR6, UR7, UR24, URZ ;  /* 0x0000001807067290 */ /* 0x000fe2000fffe03f */
[----:B------:R-:W-:Y:S01]  /*3bb0*/  LDSM.16.M88.4 R12, [R208] ;  /* 0x00000000d00c783b */ /* 0x000fe20000000200 */
[----:B------:R-:W-:Y:S01]  /*3bc0*/  SEL R0, R0, 0xffffffe0, !P0 ;  /* 0xffffffe000007807 */ /* 0x000fe20004000000 */
[----:B------:R-:W-:Y:S01]  /*3bd0*/  IMAD.IADD R206, R200, 0x1, R2 ;  /* 0x00000001c8ce7824 */ /* 0x000fe200078e0202 */
[----:B------:R-:W-:Y:S01]  /*3be0*/  UISETP.GT.AND UP0, UPT, UR20, UR16, UPT ;  /* 0x000000101400728c */ /* 0x000fe2000bf04270 */
[----:B------:R-:W3:Y:S01]  /*3bf0*/  LDSM.16.M88.4 R36, [R211] ;  /* 0x00000000d324783b */ /* 0x000ee20000000200 */
[----:B------:R-:W-:Y:S01]  /*3c00*/  IMAD.IADD R205, R2, 0x1, R211 ;  /* 0x0000000102cd7824 */ /* 0x000fe200078e02d3 */
[----:B------:R-:W-:Y:S01]  /*3c10*/  LOP3.LUT R2, R102, 0xffffffe0, RZ, 0xc0, !PT ;  /* 0xffffffe066027812 */ /* 0x000fe200078ec0ff */
[C---:B------:R-:W-:Y:S01]  /*3c20*/  IMAD R210, R0.reuse, 0x2, R207 ;  /* 0x0000000200d27824 */ /* 0x040fe200078e02cf */
[----:B------:R-:W3:Y:S01]  /*3c30*/  LDSM.16.M88.4 R56, [R211+0x800] ;  /* 0x00080000d338783b */ /* 0x000ee20000000200 */
[----:B------:R-:W-:-:S02]  /*3c40*/  IMAD R209, R0, 0x2, R208 ;  /* 0x0000000200d17824 */ /* 0x000fc400078e02d0 */
[C---:B------:R-:W-:Y:S01]  /*3c50*/  IMAD.IADD R2, R103.reuse, 0x1, -R2 ;  /* 0x0000000167027824 */ /* 0x040fe200078e0a02 */
[----:B------:R-:W3:Y:S01]  /*3c60*/  LDSM.16.M88.4 R60, [R211+0x1000] ;  /* 0x00100000d33c783b */ /* 0x000ee20000000200 */
[----:B------:R-:W-:Y:S02]  /*3c70*/  IMAD.SHL.U32 R103, R103, 0x2, RZ ;  /* 0x0000000267677824 */ /* 0x000fe400078e00ff */
[C---:B------:R-:W-:Y:S01]  /*3c80*/  VIADD R225, R211.reuse, 0x1000 ;  /* 0x00001000d3e17836 */ /* 0x040fe20000000000 */
[----:B------:R-:W3:Y:S01]  /*3c90*/  LDSM.16.M88.4 R76, [R211+0x1800] ;  /* 0x00180000d34c783b */ /* 0x000ee20000000200 */
[----:B------:R-:W-:Y:S01]  /*3ca0*/  SHF.R.S32.HI R3, RZ, 0x1f, R2 ;  /* 0x0000001fff037819 */ /* 0x000fe20000011402 */
[----:B------:R-:W-:Y:S01]  /*3cb0*/  VIADD R224, R211, 0x1800 ;  /* 0x00001800d3e07836 */ /* 0x000fe20000000000 */
[----:B------:R-:W-:Y:S01]  /*3cc0*/  LOP3.LUT R6, R103, 0x6, RZ, 0xc0, !PT ;  /* 0x0000000667067812 */ /* 0x000fe200078ec0ff */
[----:B------:R-:W-:Y:S01]  /*3cd0*/  LDSM.16.M88.4 R72, [R206+0x11000] ;  /* 0x01100000ce48783b */ /* 0x000fe20000000200 */
[----:B------:R-:W-:Y:S01]  /*3ce0*/  LEA.HI R3, R3, R2, RZ, 0x2 ;  /* 0x0000000203037211 */ /* 0x000fe200078f10ff */
[C---:B------:R-:W-:Y:S01]  /*3cf0*/  VIADD R223, R211.reuse, 0x2000 ;  /* 0x00002000d3df7836 */ /* 0x040fe20000000000 */
[C---:B-1----:R-:W-:Y:S01]  /*3d00*/  HMMA.16816.F32.BF16 R20, R8.reuse, R16, RZ ;  /* 0x000000100814723c */ /* 0x042fe200000418ff */
[----:B------:R-:W-:Y:S01]  /*3d10*/  LDSM.16.M88.4 R92, [R205] ;  /* 0x00000000cd5c783b */ /* 0x000fe20000000200 */
[----:B------:R-:W-:Y:S01]  /*3d20*/  LEA R2, R100, UR31, 0x4 ;  /* 0x0000001f64027c11 */ /* 0x000fe2000f8e20ff */
[----:B------:R-:W-:Y:S01]  /*3d30*/  ULDC UR31, c[0x0][0x39c] ;  /* 0x0000e700001f7ab9 */ /* 0x000fe20000000800 */
[----:B------:R-:W-:Y:S01]  /*3d40*/  SHF.R.S32.HI R3, RZ, 0x2, R3 ;  /* 0x00000002ff037819 */ /* 0x000fe20000011403 */
[----:B------:R-:W-:Y:S01]  /*3d50*/  LDSM.16.M88.4 R88, [R206+0x11800] ;  /* 0x01180000ce58783b */ /* 0x000fe20000000200 */
[----:B------:R-:W-:Y:S01]  /*3d60*/  HMMA.16816.F32.BF16 R16, R8, R18, RZ ;  /* 0x000000120810723c */ /* 0x000fe200000418ff */
[----:B------:R-:W-:-:S02]  /*3d70*/  VIADD R222, R211, 0x2800 ;  /* 0x00002800d3de7836 */ /* 0x000fc40000000000 */
[----:B------:R-:W-:Y:S01]  /*3d80*/  LDSM.16.M88.4 R96, [R205+0x1800] ;  /* 0x00180000cd60783b */ /* 0x000fe20000000200 */
[----:B------:R-:W-:Y:S02]  /*3d90*/  IMAD.IADD R3, R3, 0x1, R2 ;  /* 0x0000000103037824 */ /* 0x000fe400078e0202 */
[C---:B--2---:R-:W-:Y:S01]  /*3da0*/  HMMA.16816.F32.BF16 R52, R8.reuse, R28, RZ ;  /* 0x0000001c0834723c */ /* 0x044fe200000418ff */
[----:B------:R-:W-:Y:S01]  /*3db0*/  IMAD.U32 R2, RZ, RZ, UR20 ;  /* 0x00000014ff027e24 */ /* 0x000fe2000f8e00ff */
[----:B------:R-:W0:Y:S01]  /*3dc0*/  LDGDEPBAR ;  /* 0x00000000000079af */ /* 0x000e220000000000 */
[C---:B------:R-:W-:Y:S02]  /*3dd0*/  VIADD R230, R3.reuse, UR32 ;  /* 0x0000002003e67c36 */ /* 0x040fe40008000000 */
[----:B------:R-:W-:Y:S01]  /*3de0*/  IMAD R2, R2, 0x40, R6 ;  /* 0x0000004002027824 */ /* 0x000fe200078e0206 */
[----:B------:R-:W-:Y:S01]  /*3df0*/  HMMA.16816.F32.BF16 R64, R8, R30, RZ ;  /* 0x0000001e0840723c */ /* 0x000fe200000418ff */
[----:B------:R-:W-:Y:S01]  /*3e00*/  VIADD R6, R3, 0x8 ;  /* 0x0000000803067836 */ /* 0x000fe20000000000 */
[----:B------:R-:W-:Y:S01]  /*3e10*/  VIADDMNMX R229, R230, -UR25, RZ, !PT ;  /* 0x80000019e6e57c46 */ /* 0x000fe2000f8001ff */
[----:B------:R-:W-:-:S02]  /*3e20*/  VIADD R7, R2, 0x1 ;  /* 0x0000000102077836 */ /* 0x000fc40000000000 */
[----:B------:R-:W-:Y:S01]  /*3e30*/  VIADD R231, R6, UR32 ;  /* 0x0000002006e77c36 */ /* 0x000fe20008000000 */
[C---:B----4-:R-:W-:Y:S01]  /*3e40*/  HMMA.16816.F32.BF16 R44, R8.reuse, R32, RZ ;  /* 0x00000020082c723c */ /* 0x050fe200000418ff */
[C---:B------:R-:W-:Y:S02]  /*3e50*/  VIADD R221, R211.reuse, 0x3000 ;  /* 0x00003000d3dd7836 */ /* 0x040fe40000000000 */
[----:B------:R-:W-:Y:S01]  /*3e60*/  VIADD R220, R211, 0x3800 ;  /* 0x00003800d3dc7836 */ /* 0x000fe20000000000 */
[----:B------:R-:W-:Y:S01]  /*3e70*/  VIADDMNMX R228, R231, -UR25, RZ, !PT ;  /* 0x80000019e7e47c46 */ /* 0x000fe2000f8001ff */
[C---:B------:R-:W-:Y:S01]  /*3e80*/  VIADD R219, R211.reuse, 0x4000 ;  /* 0x00004000d3db7836 */ /* 0x040fe20000000000 */
[----:B------:R-:W-:Y:S01]  /*3e90*/  HMMA.16816.F32.BF16 R48, R8, R34, RZ ;  /* 0x000000220830723c */ /* 0x000fe200000418ff */
[----:B------:R-:W-:Y:S01]  /*3ea0*/  LDSM.16.M88.4 R32, [R206+0x10800] ;  /* 0x01080000ce20783b */ /* 0x000fe20000000200 */
[C---:B------:R-:W-:Y:S02]  /*3eb0*/  VIADD R218, R211.reuse, 0x4800 ;  /* 0x00004800d3da7836 */ /* 0x040fe40000000000 */
[----:B------:R-:W-:-:S02]  /*3ec0*/  VIADD R217, R211, 0x5000 ;  /* 0x00005000d3d97836 */ /* 0x000fc40000000000 */
[C---:B-----5:R-:W-:Y:S01]  /*3ed0*/  HMMA.16816.F32.BF16 R84, R8.reuse, R24, RZ ;  /* 0x000000180854723c */ /* 0x060fe200000418ff */
[C---:B------:R-:W-:Y:S02]  /*3ee0*/  VIADD R216, R211.reuse, 0x5800 ;  /* 0x00005800d3d87836 */ /* 0x040fe40000000000 */
[C---:B------:R-:W-:Y:S02]  /*3ef0*/  VIADD R215, R211.reuse, 0x6000 ;  /* 0x00006000d3d77836 */ /* 0x040fe40000000000 */
[C---:B------:R-:W-:Y:S01]  /*3f00*/  VIADD R214, R211.reuse, 0x6800 ;  /* 0x00006800d3d67836 */ /* 0x040fe20000000000 */
[----:B------:R-:W-:Y:S01]  /*3f10*/  HMMA.16816.F32.BF16 R80, R8, R26, RZ ;  /* 0x0000001a0850723c */ /* 0x000fe200000418ff */
[----:B------:R-:W-:Y:S01]  /*3f20*/  LDSM.16.M88.4 R8, [R210] ;  /* 0x00000000d208783b */ /* 0x000fe20000000200 */
[C---:B------:R-:W-:Y:S02]  /*3f30*/  VIADD R213, R211.reuse, 0x7000 ;  /* 0x00007000d3d57836 */ /* 0x040fe40000000000 */
[----:B------:R-:W-:-:S02]  /*3f40*/  VIADD R212, R211, 0x7800 ;  /* 0x00007800d3d47836 */ /* 0x000fc40000000000 */
[C---:B---3--:R-:W-:Y:S06]  /*3f50*/  HMMA.16816.F32.BF16 R68, R12.reuse, R36, R20 ;  /* 0x000000240c44723c */ /* 0x048fec0000041814 */
[C---:B------:R-:W-:Y:S01]  /*3f60*/  HMMA.16816.F32.BF16 R28, R12.reuse, R38, R16 ;  /* 0x000000260c1c723c */ /* 0x040fe20000041810 */
[----:B------:R-:W1:Y:S04]  /*3f70*/  LDSM.16.M88.4 R36, [R206+0x10000] ;  /* 0x01000000ce24783b */ /* 0x000e680000000200 */
[----:B------:R-:W2:Y:S01]  /*3f80*/  LDSM.16.M88.4 R16, [R209] ;  /* 0x00000000d110783b */ /* 0x000ea20000000200 */
[C---:B------:R-:W-:Y:S06]  /*3f90*/  HMMA.16816.F32.BF16 R24, R12.reuse, R56, R44 ;  /* 0x000000380c18723c */ /* 0x040fec000004182c */
[C---:B------:R-:W-:Y:S06]  /*3fa0*/  HMMA.16816.F32.BF16 R20, R12.reuse, R58, R48 ;  /* 0x0000003a0c14723c */ /* 0x040fec0000041830 */
[C---:B------:R-:W-:Y:S06]  /*3fb0*/  HMMA.16816.F32.BF16 R40, R12.reuse, R60, R52 ;  /* 0x0000003c0c28723c */ /* 0x040fec0000041834 */
[C---:B------:R-:W-:Y:S01]  /*3fc0*/  HMMA.16816.F32.BF16 R52, R12.reuse, R76, R84 ;  /* 0x0000004c0c34723c */ /* 0x040fe20000041854 */
[----:B------:R-:W3:Y:S05]  /*3fd0*/  LDSM.16.M88.4 R84, [R205+0x800] ;  /* 0x00080000cd54783b */ /* 0x000eea0000000200 */
[C---:B------:R-:W-:Y:S06]  /*3fe0*/  HMMA.16816.F32.BF16 R48, R12.reuse, R62, R64 ;  /* 0x0000003e0c30723c */ /* 0x040fec0000041840 */
[----:B------:R-:W-:Y:S01]  /*3ff0*/  HMMA.16816.F32.BF16 R60, R12, R78, R80 ;  /* 0x0000004e0c3c723c */ /* 0x000fe20000041850 */
[----:B------:R-:W4:Y:S04]  /*4000*/  LDSM.16.M88.4 R76, [R205+0x1000] ;  /* 0x00100000cd4c783b */ /* 0x000f280000000200 */
[----:B------:R-:W-:Y:S01]  /*4010*/  LDSM.16.M88.4 R12, [R207+0x4000] ;  /* 0x00400000cf0c783b */ /* 0x000fe20000000200 */
[C---:B-1----:R-:W-:Y:S03]  /*4020*/  HMMA.16816.F32.BF16 R64, R8.reuse, R36, R68 ;  /* 0x000000240840723c */ /* 0x042fe60000041844 */
[----:B------:R-:W-:Y:S03]  /*4030*/  LDSM.16.M88.4 R68, [R200+0x12800] ;  /* 0x01280000c844783b */ /* 0x000fe60000000200 */
[C---:B------:R-:W-:Y:S01]  /*4040*/  HMMA.16816.F32.BF16 R56, R8.reuse, R38, R28 ;  /* 0x000000260838723c */ /* 0x040fe2000004181c */
[----:B------:R-:W-:Y:S05]  /*4050*/  LDSM.16.M88.4 R80, [R211+0x2800] ;  /* 0x00280000d350783b */ /* 0x000fea0000000200 */
[C---:B------:R-:W-:Y:S06]  /*4060*/  HMMA.16816.F32.BF16 R44, R8.reuse, R32, R24 ;  /* 0x00000020082c723c */ /* 0x040fec0000041818 */
[C---:B------:R-:W-:Y:S06]  /*4070*/  HMMA.16816.F32.BF16 R28, R8.reuse, R34, R20 ;  /* 0x00000022081c723c */ /* 0x040fec0000041814 */
[C---:B------:R-:W-:Y:S06]  /*4080*/  HMMA.16816.F32.BF16 R24, R8.reuse, R72, R40 ;  /* 0x000000480818723c */ /* 0x040fec0000041828 */
[----:B------:R-:W-:Y:S01]  /*4090*/  HMMA.16816.F32.BF16 R20, R8, R74, R48 ;  /* 0x0000004a0814723c */ /* 0x000fe20000041830 */
[----:B------:R-:W1:Y:S05]  /*40a0*/  LDSM.16.M88.4 R72, [R200+0x12000] ;  /* 0x01200000c848783b */ /* 0x000e6a0000000200 */
[----:B--2---:R-:W-:Y:S01]  /*40b0*/  HMMA.16816.F32.BF16 R48, R16, R92, R64 ;  /* 0x0000005c1030723c */ /* 0x004fe20000041840 */
[----:B------:R-:W2:Y:S05]  /*40c0*/  LDSM.16.M88.4 R64, [R200+0x13000] ;  /* 0x01300000c840783b */ /* 0x000eaa0000000200 */
[C---:B------:R-:W-:Y:S06]  /*40d0*/  HMMA.16816.F32.BF16 R36, R8.reuse, R88, R52 ;  /* 0x000000580824723c */ /* 0x040fec0000041834 */
[----:B------:R-:W-:Y:S01]  /*40e0*/  HMMA.16816.F32.BF16 R32, R8, R90, R60 ;  /* 0x0000005a0820723c */ /* 0x000fe2000004183c */
[----:B------:R-:W-:Y:S04]  /*40f0*/  LDSM.16.M88.4 R8, [R208+0x4000] ;  /* 0x00400000d008783b */ /* 0x000fe80000000200 */
[----:B------:R-:W-:Y:S01]  /*4100*/  LDSM.16.M88.4 R88, [R206+0x12800] ;  /* 0x01280000ce58783b */ /* 0x000fe20000000200 */
[C---:B------:R-:W-:Y:S03]  /*4110*/  HMMA.16816.F32.BF16 R56, R16.reuse, R94, R56 ;  /* 0x0000005e1038723c */ /* 0x040fe60000041838 */
[----:B------:R-:W5:Y:S03]  /*4120*/  LDSM.16.M88.4 R92, [R200+0x13800] ;  /* 0x01380000c85c783b */ /* 0x000f660000000200 */
        /* <DEDUP_REMOVED lines=8> */
[----:B------:R-:W-:Y:S05]  /*41b0*/  LDSM.16.M88.4 R16, [R210+0x4000] ;  /* 0x00400000d210783b */ /* 0x000fea0000000200 */
[C---:B-1----:R-:W-:Y:S06]  /*41c0*/  HMMA.16816.F32.BF16 R28, R12.reuse, R72, R48 ;  /* 0x000000480c1c723c */ /* 0x042fec0000041830 */
[C---:B------:R-:W-:Y:S01]  /*41d0*/  HMMA.16816.F32.BF16 R32, R12.reuse, R74, R56 ;  /* 0x0000004a0c20723c */ /* 0x040fe20000041838 */
[----:B------:R-:W-:Y:S04]  /*41e0*/  LDSM.16.M88.4 R56, [R206+0x13800] ;  /* 0x01380000ce38783b */ /* 0x000fe80000000200 */
[----:B------:R-:W-:Y:S01]  /*41f0*/  LDSM.16.M88.4 R72, [R205+0x3000] ;  /* 0x00300000cd48783b */ /* 0x000fe20000000200 */
[C---:B------:R-:W-:Y:S06]  /*4200*/  HMMA.16816.F32.BF16 R36, R12.reuse, R68, R52 ;  /* 0x000000440c24723c */ /* 0x040fec0000041834 */
[C---:B------:R-:W-:Y:S01]  /*4210*/  HMMA.16816.F32.BF16 R44, R12.reuse, R70, R44 ;  /* 0x000000460c2c723c */ /* 0x040fe2000004182c */
[----:B------:R-:W1:Y:S05]  /*4220*/  LDSM.16.M88.4 R68, [R211+0x3800] ;  /* 0x00380000d344783b */ /* 0x000e6a0000000200 */
[C---:B--2---:R-:W-:Y:S06]  /*4230*/  HMMA.16816.F32.BF16 R40, R12.reuse, R64, R40 ;  /* 0x000000400c28723c */ /* 0x044fec0000041828 */
[C---:B------:R-:W-:Y:S01]  /*4240*/  HMMA.16816.F32.BF16 R24, R12.reuse, R66, R24 ;  /* 0x000000420c18723c */ /* 0x040fe20000041818 */
[----:B------:R-:W2:Y:S05]  /*4250*/  LDSM.16.M88.4 R64, [R206+0x12000] ;  /* 0x01200000ce40783b */ /* 0x000eaa0000000200 */
[C---:B-----5:R-:W-:Y:S01]  /*4260*/  HMMA.16816.F32.BF16 R52, R12.reuse, R92, R60 ;  /* 0x0000005c0c34723c */ /* 0x060fe2000004183c */
[----:B------:R-:W-:Y:S05]  /*4270*/  LDSM.16.M88.4 R60, [R205+0x2000] ;  /* 0x00200000cd3c783b */ /* 0x000fea0000000200 */
[----:B------:R-:W-:Y:S01]  /*4280*/  HMMA.16816.F32.BF16 R20, R12, R94, R20 ;  /* 0x0000005e0c14723c */ /* 0x000fe20000041814 */
[----:B------:R-:W4:Y:S04]  /*4290*/  LDSM.16.M88.4 R92, [R206+0x13000] ;  /* 0x01300000ce5c783b */ /* 0x000f280000000200 */
[----:B------:R-:W5:Y:S01]  /*42a0*/  LDSM.16.M88.4 R12, [R209+0x4000] ;  /* 0x00400000d10c783b */ /* 0x000f620000000200 */
        /* <DEDUP_REMOVED lines=11> */
[----:B------:R-:W1:Y:S04]  /*4360*/  LDSM.16.M88.4 R68, [R205+0x3800] ;  /* 0x00380000cd44783b */ /* 0x000e680000000200 */
[----:B------:R-:W1:Y:S01]  /*4370*/  LDSM.16.M88.4 R8, [R207+0x8000] ;  /* 0x00800000cf08783b */ /* 0x000e620000000200 */
[C---:B--2---:R-:W-:Y:S06]  /*4380*/  HMMA.16816.F32.BF16 R28, R16.reuse, R64, R28 ;  /* 0x00000040101c723c */ /* 0x044fec000004181c */
[C---:B------:R-:W-:Y:S01]  /*4390*/  HMMA.16816.F32.BF16 R32, R16.reuse, R66, R32 ;  /* 0x000000421020723c */ /* 0x040fe20000041820 */
[----:B------:R-:W-:Y:S05]  /*43a0*/  LDSM.16.M88.4 R64, [R211+0x4000] ;  /* 0x00400000d340783b */ /* 0x000fea0000000200 */
[C---:B------:R-:W-:Y:S06]  /*43b0*/  HMMA.16816.F32.BF16 R36, R16.reuse, R88, R36 ;  /* 0x000000581024723c */ /* 0x040fec0000041824 */
[C---:B------:R-:W-:Y:S01]  /*43c0*/  HMMA.16816.F32.BF16 R40, R16.reuse, R90, R48 ;  /* 0x0000005a1028723c */ /* 0x040fe20000041830 */
[----:B------:R-:W2:Y:S04]  /*43d0*/  LDSM.16.M88.4 R48, [R200+0x15000] ;  /* 0x01500000c830783b */ /* 0x000ea80000000200 */
[----:B------:R-:W-:Y:S01]  /*43e0*/  LDSM.16.M88.4 R88, [R206+0x14000] ;  /* 0x01400000ce58783b */ /* 0x000fe20000000200 */
[C---:B----4-:R-:W-:Y:S06]  /*43f0*/  HMMA.16816.F32.BF16 R44, R16.reuse, R92, R44 ;  /* 0x0000005c102c723c */ /* 0x050fec000004182c */
[C---:B------:R-:W-:Y:S06]  /*4400*/  HMMA.16816.F32.BF16 R24, R16.reuse, R94, R24 ;  /* 0x0000005e1018723c */ /* 0x040fec0000041818 */
[C---:B------:R-:W-:Y:S06]  /*4410*/  HMMA.16816.F32.BF16 R52, R16.reuse, R56, R52 ;  /* 0x000000381034723c */ /* 0x040fec0000041834 */
[----:B------:R-:W-:Y:S01]  /*4420*/  HMMA.16816.F32.BF16 R20, R16, R58, R20 ;  /* 0x0000003a1014723c */ /* 0x000fe20000041814 */
[----:B------:R-:W-:Y:S04]  /*4430*/  LDSM.16.M88.4 R16, [R208+0x8000] ;  /* 0x00800000d010783b */ /* 0x000fe80000000200 */
[----:B------:R-:W-:Y:S01]  /*4440*/  LDSM.16.M88.4 R56, [R211+0x5000] ;  /* 0x00500000d338783b */ /* 0x000fe20000000200 */
[C---:B-----5:R-:W-:Y:S06]  /*4450*/  HMMA.16816.F32.BF16 R28, R12.reuse, R60, R28 ;  /* 0x0000003c0c1c723c */ /* 0x060fec000004181c */
[C---:B------:R-:W-:Y:S01]  /*4460*/  HMMA.16816.F32.BF16 R32, R12.reuse, R62, R32 ;  /* 0x0000003e0c20723c */ /* 0x040fe20000041820 */
[----:B------:R-:W4:Y:S05]  /*4470*/  LDSM.16.M88.4 R60, [R200+0x15800] ;  /* 0x01580000c83c783b */ /* 0x000f2a0000000200 */
        /* <DEDUP_REMOVED lines=14> */
[C---:B------:R-:W-:Y:S01]  /*4560*/  HMMA.16816.F32.BF16 R40, R8.reuse, R86, R40 ;  /* 0x000000560828723c */ /* 0x040fe20000041828 */
[----:B------:R-:W5:Y:S05]  /*4570*/  LDSM.16.M88.4 R84, [R206+0x14800] ;  /* 0x01480000ce54783b */ /* 0x000f6a0000000200 */
[C---:B--2---:R-:W-:Y:S06]  /*4580*/  HMMA.16816.F32.BF16 R44, R8.reuse, R48, R44 ;  /* 0x00000030082c723c */ /* 0x044fec000004182c */
[C---:B------:R-:W-:Y:S06]  /*4590*/  HMMA.16816.F32.BF16 R48, R8.reuse, R50, R24 ;  /* 0x000000320830723c */ /* 0x040fec0000041818 */
[C---:B----4-:R-:W-:Y:S01]  /*45a0*/  HMMA.16816.F32.BF16 R24, R8.reuse, R60, R52 ;  /* 0x0000003c0818723c */ /* 0x050fe20000041834 */
[----:B------:R-:W2:Y:S05]  /*45b0*/  LDSM.16.M88.4 R52, [R206+0x15000] ;  /* 0x01500000ce34783b */ /* 0x000eaa0000000200 */
[----:B------:R-:W-:Y:S01]  /*45c0*/  HMMA.16816.F32.BF16 R20, R8, R62, R20 ;  /* 0x0000003e0814723c */ /* 0x000fe20000041814 */
[----:B------:R-:W-:Y:S04]  /*45d0*/  LDSM.16.M88.4 R8, [R209+0x8000] ;  /* 0x00800000d108783b */ /* 0x000fe80000000200 */
[----:B------:R-:W-:Y:S01]  /*45e0*/  LDSM.16.M88.4 R60, [R205+0x5000] ;  /* 0x00500000cd3c783b */ /* 0x000fe20000000200 */
[C---:B------:R-:W-:Y:S06]  /*45f0*/  HMMA.16816.F32.BF16 R28, R16.reuse, R64, R28 ;  /* 0x00000040101c723c */ /* 0x040fec000004181c */
[C---:B---3--:R-:W-:Y:S06]  /*4600*/  HMMA.16816.F32.BF16 R36, R16.reuse, R76, R36 ;  /* 0x0000004c1024723c */ /* 0x048fec0000041824 */
[C---:B------:R-:W-:Y:S01]  /*4610*/  HMMA.16816.F32.BF16 R40, R16.reuse, R78, R40 ;  /* 0x0000004e1028723c */ /* 0x040fe20000041828 */
[----:B------:R-:W-:Y:S05]  /*4620*/  LDSM.16.M88.4 R76, [R200+0x17000] ;  /* 0x01700000c84c783b */ /* 0x000fea0000000200 */
        /* <DEDUP_REMOVED lines=10> */
[C---:B-----5:R-:W-:Y:S06]  /*46d0*/  HMMA.16816.F32.BF16 R36, R12.reuse, R84, R36 ;  /* 0x000000540c24723c */ /* 0x060fec0000041824 */
[C---:B------:R-:W-:Y:S01]  /*46e0*/  HMMA.16816.F32.BF16 R40, R12.reuse, R86, R40 ;  /* 0x000000560c28723c */ /* 0x040fe20000041828 */
[----:B------:R-:W1:Y:S05]  /*46f0*/  LDSM.16.M88.4 R84, [R205+0x5800] ;  /* 0x00580000cd54783b */ /* 0x000e6a0000000200 */
[C---:B------:R-:W-:Y:S01]  /*4700*/  HMMA.16816.F32.BF16 R32, R12.reuse, R90, R32 ;  /* 0x0000005a0c20723c */ /* 0x040fe20000041820 */
[----:B------:R-:W-:Y:S05]  /*4710*/  LDSM.16.M88.4 R88, [R211+0x7000] ;  /* 0x00700000d358783b */ /* 0x000fea0000000200 */
[C---:B--2---:R-:W-:Y:S06]  /*4720*/  HMMA.16816.F32.BF16 R44, R12.reuse, R52, R44 ;  /* 0x000000340c2c723c */ /* 0x044fec000004182c */
[C---:B------:R-:W-:Y:S06]  /*4730*/  HMMA.16816.F32.BF16 R48, R12.reuse, R54, R48 ;  /* 0x000000360c30723c */ /* 0x040fec0000041830 */
        /* <DEDUP_REMOVED lines=8> */
[C---:B------:R-:W-:Y:S06]  /*47c0*/  HMMA.16816.F32.BF16 R44, R8.reuse, R60, R44 ;  /* 0x0000003c082c723c */ /* 0x040fec000004182c */
[C---:B------:R-:W-:Y:S01]  /*47d0*/  HMMA.16816.F32.BF16 R48, R8.reuse, R62, R48 ;  /* 0x0000003e0830723c */ /* 0x040fe20000041830 */
[----:B------:R-:W-:Y:S05]  /*47e0*/  LDSM.16.M88.4 R60, [R211+0x7800] ;  /* 0x00780000d33c783b */ /* 0x000fea0000000200 */
[C---:B------:R-:W-:Y:S01]  /*47f0*/  HMMA.16816.F32.BF16 R40, R8.reuse, R70, R40 ;  /* 0x000000460828723c */ /* 0x040fe20000041828 */
[----:B------:R-:W4:Y:S05]  /*4800*/  LDSM.16.M88.4 R68, [R211+0x6800] ;  /* 0x00680000d344783b */ /* 0x000f2a0000000200 */
[C---:B-1----:R-:W-:Y:S06]  /*4810*/  HMMA.16816.F32.BF16 R52, R8.reuse, R84, R52 ;  /* 0x000000540834723c */ /* 0x042fec0000041834 */
[----:B------:R-:W-:Y:S01]  /*4820*/  HMMA.16816.F32.BF16 R28, R8, R86, R24 ;  /* 0x00000056081c723c */ /* 0x000fe20000041818 */
[----:B------:R-:W-:Y:S05]  /*4830*/  LDSM.16.M88.4 R84, [R206+0x17000] ;  /* 0x01700000ce54783b */ /* 0x000fea0000000200 */
[C---:B------:R-:W-:Y:S01]  /*4840*/  HMMA.16816.F32.BF16 R8, R20.reuse, R56, R12 ;  /* 0x000000381408723c */ /* 0x040fe2000004180c */
[----:B------:R-:W-:Y:S05]  /*4850*/  LDSM.16.M88.4 R12, [R210+0xc000] ;  /* 0x00c00000d20c783b */ /* 0x000fea0000000200 */
[C---:B------:R-:W-:Y:S01]  /*4860*/  HMMA.16816.F32.BF16 R24, R20.reuse, R58, R32 ;  /* 0x0000003a1418723c */ /* 0x040fe20000041820 */
[----:B------:R-:W-:Y:S05]  /*4870*/  LDSM.16.M88.4 R56, [R206+0x17800] ;  /* 0x01780000ce38783b */ /* 0x000fea0000000200 */
[C---:B------:R-:W-:Y:S06]  /*4880*/  HMMA.16816.F32.BF16 R36, R20.reuse, R80, R36 ;  /* 0x000000501424723c */ /* 0x040fec0000041824 */
[C---:B------:R-:W-:Y:S06]  /*4890*/  HMMA.16816.F32.BF16 R44, R20.reuse, R76, R44 ;  /* 0x0000004c142c723c */ /* 0x040fec000004182c */
[C---:B------:R-:W-:Y:S01]  /*48a0*/  HMMA.16816.F32.BF16 R48, R20.reuse, R78, R48 ;  /* 0x0000004e1430723c */ /* 0x040fe20000041830 */
[----:B------:R-:W1:Y:S05]  /*48b0*/  LDSM.16.M88.4 R76, [R206+0x16000] ;  /* 0x01600000ce4c783b */ /* 0x000e6a0000000200 */
[C---:B------:R-:W-:Y:S01]  /*48c0*/  HMMA.16816.F32.BF16 R40, R20.reuse, R82, R40 ;  /* 0x000000521428723c */ /* 0x040fe20000041828 */
[----:B------:R-:W5:Y:S05]  /*48d0*/  LDSM.16.M88.4 R80, [R206+0x16800] ;  /* 0x01680000ce50783b */ /* 0x000f6a0000000200 */
[C---:B--2---:R-:W-:Y:S06]  /*48e0*/  HMMA.16816.F32.BF16 R52, R20.reuse, R72, R52 ;  /* 0x000000481434723c */ /* 0x044fec0000041834 */
[----:B------:R-:W-:Y:S01]  /*48f0*/  HMMA.16816.F32.BF16 R32, R20, R74, R28 ;  /* 0x0000004a1420723c */ /* 0x000fe2000004181c */
[----:B------:R-:W-:Y:S05]  /*4900*/  LDSM.16.M88.4 R72, [R205+0x7000] ;  /* 0x00700000cd48783b */ /* 0x000fea0000000200 */
[C---:B---3--:R-:W-:Y:S01]  /*4910*/  HMMA.16816.F32.BF16 R20, R16.reuse, R64, R8 ;  /* 0x000000401014723c */ /* 0x048fe20000041808 */
[----:B------:R-:W-:Y:S05]  /*4920*/  LDSM.16.M88.4 R8, [R209+0xc000] ;  /* 0x00c00000d108783b */ /* 0x000fea0000000200 */
[C---:B------:R-:W-:Y:S01]  /*4930*/  HMMA.16816.F32.BF16 R24, R16.reuse, R66, R24 ;  /* 0x000000421018723c */ /* 0x040fe20000041818 */
[----:B------:R-:W2:Y:S05]  /*4940*/  LDSM.16.M88.4 R64, [R205+0x6000] ;  /* 0x00600000cd40783b */ /* 0x000eaa0000000200 */
[C---:B----4-:R-:W-:Y:S06]  /*4950*/  HMMA.16816.F32.BF16 R28, R16.reuse, R68, R36 ;  /* 0x00000044101c723c */ /* 0x050fec0000041824 */
[C---:B------:R-:W-:Y:S01]  /*4960*/  HMMA.16816.F32.BF16 R40, R16.reuse, R70, R40 ;  /* 0x000000461028723c */ /* 0x040fe20000041828 */
[----:B------:R-:W3:Y:S05]  /*4970*/  LDSM.16.M88.4 R68, [R205+0x6800] ;  /* 0x00680000cd44783b */ /* 0x000eea0000000200 */
[C---:B------:R-:W-:Y:S06]  /*4980*/  HMMA.16816.F32.BF16 R44, R16.reuse, R88, R44 ;  /* 0x00000058102c723c */ /* 0x040fec000004182c */
[C---:B------:R-:W-:Y:S06]  /*4990*/  HMMA.16816.F32.BF16 R48, R16.reuse, R90, R48 ;  /* 0x0000005a1030723c */ /* 0x040fec0000041830 */
[C---:B------:R-:W-:Y:S06]  /*49a0*/  HMMA.16816.F32.BF16 R52, R16.reuse, R60, R52 ;  /* 0x0000003c1034723c */ /* 0x040fec0000041834 */
[----:B------:R-:W-:Y:S01]  /*49b0*/  HMMA.16816.F32.BF16 R36, R16, R62, R32 ;  /* 0x0000003e1024723c */ /* 0x000fe20000041820 */
[----:B------:R-:W4:Y:S01]  /*49c0*/  LDSM.16.M88.4 R60, [R205+0x7800] ;  /* 0x00780000cd3c783b */ /* 0x000f220000000200 */
[----:B------:R-:W-:-:S04]  /*49d0*/  DEPBAR.LE SB0, 0x0 ;  /* 0x000080000000791a */ /* 0x000fc80000000000 */
[C---:B-1----:R-:W-:Y:S06]  /*49e0*/  HMMA.16816.F32.BF16 R20, R12.reuse, R76, R20 ;  /* 0x0000004c0c14723c */ /* 0x042fec0000041814 */
[C---:B------:R-:W-:Y:S06]  /*49f0*/  HMMA.16816.F32.BF16 R16, R12.reuse, R78, R24 ;  /* 0x0000004e0c10723c */ /* 0x040fec0000041818 */
[C---:B-----5:R-:W-:Y:S06]  /*4a00*/  HMMA.16816.F32.BF16 R24, R12.reuse, R80, R28 ;  /* 0x000000500c18723c */ /* 0x060fec000004181c */
[C---:B------:R-:W-:Y:S06]  /*4a10*/  HMMA.16816.F32.BF16 R28, R12.reuse, R82, R40 ;  /* 0x000000520c1c723c */ /* 0x040fec0000041828 */
[C---:B------:R-:W-:Y:S06]  /*4a20*/  HMMA.16816.F32.BF16 R32, R12.reuse, R84, R44 ;  /* 0x000000540c20723c */ /* 0x040fec000004182c */
[C---:B------:R-:W-:Y:S06]  /*4a30*/  HMMA.16816.F32.BF16 R40, R12.reuse, R86, R48 ;  /* 0x000000560c28723c */ /* 0x040fec0000041830 */
[C---:B------:R-:W-:Y:S06]  /*4a40*/  HMMA.16816.F32.BF16 R52, R12.reuse, R56, R52 ;  /* 0x000000380c34723c */ /* 0x040fec0000041834 */
[----:B------:R-:W-:Y:S06]  /*4a50*/  HMMA.16816.F32.BF16 R48, R12, R58, R36 ;  /* 0x0000003a0c30723c */ /* 0x000fec0000041824 */
[C---:B--2---:R-:W-:Y:S06]  /*4a60*/  HMMA.16816.F32.BF16 R44, R8.reuse, R64, R20 ;  /* 0x00000040082c723c */ /* 0x044fec0000041814 */
[C---:B---3--:R-:W-:Y:S06]  /*4a70*/  HMMA.16816.F32.BF16 R12, R8.reuse, R68, R24 ;  /* 0x00000044080c723c */ /* 0x048fec0000041818 */
[C---:B------:R-:W-:Y:S06]  /*4a80*/  HMMA.16816.F32.BF16 R20, R8.reuse, R70, R28 ;  /* 0x000000460814723c */ /* 0x040fec000004181c */
[C---:B------:R-:W-:Y:S06]  /*4a90*/  HMMA.16816.F32.BF16 R24, R8.reuse, R72, R32 ;  /* 0x000000480818723c */ /* 0x040fec0000041820 */
[----:B------:R-:W-:Y:S01]  /*4aa0*/  HMMA.16816.F32.BF16 R16, R8, R66, R16 ;  /* 0x000000420810723c */ /* 0x000fe20000041810 */
[----:B------:R-:W-:Y:S01]  /*4ab0*/  FMUL.FTZ R46, R46, UR31 ;  /* 0x0000001f2e2e7c20 */ /* 0x000fe20008410000 */
[----:B------:R-:W-:Y:S01]  /*4ac0*/  FMUL.FTZ R44, R44, UR31 ;  /* 0x0000001f2c2c7c20 */ /* 0x000fe20008410000 */
[----:B------:R-:W-:-:S03]  /*4ad0*/  FMUL.FTZ R47, R47, UR31 ;  /* 0x0000001f2f2f7c20 */ /* 0x000fc60008410000 */
[C---:B------:R-:W-:Y:S06]  /*4ae0*/  HMMA.16816.F32.BF16 R28, R8.reuse, R74, R40 ;  /* 0x0000004a081c723c */ /* 0x040fec0000041828 */
[C---:B----4-:R-:W-:Y:S01]  /*4af0*/  HMMA.16816.F32.BF16 R36, R8.reuse, R60, R52 ;  /* 0x0000003c0824723c */ /* 0x050fe20000041834 */
[----:B------:R-:W-:Y:S01]  /*4b00*/  FMUL.FTZ R43, R15, UR31 ;  /* 0x0000001f0f2b7c20 */ /* 0x000fe20008410000 */
[----:B------:R-:W-:Y:S01]  /*4b10*/  FMUL.FTZ R40, R12, UR31 ;  /* 0x0000001f0c287c20 */ /* 0x000fe20008410000 */
[----:B------:R-:W1:Y:S01]  /*4b20*/  MUFU.TANH R15, R46 ;  /* 0x0000002e000f7308 */ /* 0x000e620000002400 */
[----:B------:R-:W-:Y:S01]  /*4b30*/  FMUL.FTZ R41, R13, UR31 ;  /* 0x0000001f0d297c20 */ /* 0x000fe20008410000 */
[----:B------:R-:W-:Y:S01]  /*4b40*/  FMUL.FTZ R42, R14, UR31 ;  /* 0x0000001f0e2a7c20 */ /* 0x000fe20008410000 */
[----:B------:R-:W-:Y:S01]  /*4b50*/  HMMA.16816.F32.BF16 R32, R8, R62, R48 ;  /* 0x0000003e0820723c */ /* 0x000fe20000041830 */
[----:B------:R-:W-:Y:S01]  /*4b60*/  FMUL.FTZ R52, R27, UR31 ;  /* 0x0000001f1b347c20 */ /* 0x000fe20008410000 */
[----:B------:R-:W-:-:S03]  /*4b70*/  FMUL.FTZ R21, R21, UR31 ;  /* 0x0000001f15157c20 */ /* 0x000fc60008410000 */
[----:B------:R2:W3:Y:S01]  /*4b80*/  MUFU.TANH R12, R44 ;  /* 0x0000002c000c7308 */ /* 0x0004e20000002400 */
[----:B------:R-:W-:Y:S01]  /*4b90*/  FMUL.FTZ R18, R18, UR31 ;  /* 0x0000001f12127c20 */ /* 0x000fe20008410000 */
[----:B------:R-:W-:Y:S02]  /*4ba0*/  IMAD.U32 R9, RZ, RZ, UR7 ;  /* 0x00000007ff097e24 */ /* 0x000fe4000f8e00ff */
[----:B------:R-:W-:Y:S01]  /*4bb0*/  FMUL.FTZ R11, R45, UR31 ;  /* 0x0000001f2d0b7c20 */ /* 0x000fe20008410000 */
[----:B------:R-:W-:Y:S02]  /*4bc0*/  IMAD.U32 R8, RZ, RZ, UR33 ;  /* 0x00000021ff087e24 */ /* 0x000fe4000f8e00ff */
[----:B------:R-:W-:Y:S01]  /*4bd0*/  FMUL.FTZ R17, R17, UR31 ;  /* 0x0000001f11117c20 */ /* 0x000fe20008410000 */
[----:B------:R-:W-:Y:S01]  /*4be0*/  FMUL.FTZ R16, R16, UR31 ;  /* 0x0000001f10107c20 */ /* 0x000fe20008410000 */
[----:B------:R-:W-:Y:S01]  /*4bf0*/  IADD3 R10, R6, UR24, R9 ;  /* 0x00000018060a7c10 */ /* 0x000fe2000fffe009 */
[C---:B------:R-:W-:Y:S01]  /*4c00*/  IMAD.IADD R6, R230.reuse, 0x1, -R2 ;  /* 0x00000001e6067824 */ /* 0x040fe200078e0a02 */
[----:B------:R-:W-:Y:S01]  /*4c10*/  VIADDMNMX R233, R3, UR6, R8, PT ;  /* 0x0000000603e97c46 */ /* 0x000fe2000b800108 */
[----:B------:R-:W-:Y:S01]  /*4c20*/  IMAD.IADD R3, R231, 0x1, -R2 ;  /* 0x00000001e7037824 */ /* 0x000fe200078e0a02 */
[----:B------:R-:W4:Y:S01]  /*4c30*/  MUFU.TANH R11, R11 ;  /* 0x0000000b000b7308 */ /* 0x000f220000002400 */
[----:B------:R-:W-:Y:S01]  /*4c40*/  IMAD.IADD R9, R230, 0x1, -R7 ;  /* 0x00000001e6097824 */ /* 0x000fe200078e0a07 */
[----:B------:R-:W-:Y:S01]  /*4c50*/  IABS R8, R6 ;  /* 0x0000000600087213 */ /* 0x000fe20000000000 */
[----:B------:R-:W-:Y:S01]  /*4c60*/  FMUL.FTZ R19, R19, UR31 ;  /* 0x0000001f13137c20 */ /* 0x000fe20008410000 */
[----:B------:R-:W-:Y:S01]  /*4c70*/  IABS R3, R3 ;  /* 0x0000000300037213 */ /* 0x000fe20000000000 */
[----:B------:R-:W-:Y:S01]  /*4c80*/  FMUL.FTZ R51, R25, UR31 ;  /* 0x0000001f19337c20 */ /* 0x000fe20008410000 */
[----:B------:R-:W-:Y:S01]  /*4c90*/  IABS R6, R9 ;  /* 0x0000000900067213 */ /* 0x000fe20000000000 */
[----:B------:R-:W-:Y:S01]  /*4ca0*/  IMAD.MOV.U32 R9, RZ, RZ, R8 ;  /* 0x000000ffff097224 */ /* 0x000fe200078e0008 */
[----:B------:R-:W-:Y:S01]  /*4cb0*/  VIMNMX R232, R10, UR33, PT ;  /* 0x000000210ae87c48 */ /* 0x000fe2000bfe0100 */
[----:B------:R-:W-:Y:S01]  /*4cc0*/  IMAD.MOV.U32 R8, RZ, RZ, R3 ;  /* 0x000000ffff087224 */ /* 0x000fe200078e0003 */
[C---:B------:R-:W-:Y:S01]  /*4cd0*/  ISETP.GE.AND P2, PT, R7.reuse, R233, PT ;  /* 0x000000e90700720c */ /* 0x040fe20003f46270 */
[----:B------:R-:W-:Y:S01]  /*4ce0*/  IMAD.MOV.U32 R3, RZ, RZ, R6 ;  /* 0x000000ffff037224 */ /* 0x000fe200078e0006 */
[----:B------:R-:W-:Y:S01]  /*4cf0*/  ISETP.GE.AND P1, PT, R7, R232, PT ;  /* 0x000000e80700720c */ /* 0x000fe20003f26270 */
[----:B------:R-:W5:Y:S01]  /*4d00*/  MUFU.TANH R13, R47 ;  /* 0x0000002f000d7308 */ /* 0x000f620000002400 */
[----:B------:R-:W-:Y:S01]  /*4d10*/  I2FP.F32.S32 R6, R8 ;  /* 0x0000000800067245 */ /* 0x000fe20000201400 */
[----:B------:R-:W-:Y:S01]  /*4d20*/  IMAD.IADD R8, R231, 0x1, -R7 ;  /* 0x00000001e7087824 */ /* 0x000fe200078e0a07 */
[----:B------:R-:W-:Y:S01]  /*4d30*/  I2FP.F32.S32 R9, R9 ;  /* 0x0000000900097245 */ /* 0x000fe20000201400 */
[----:B--2---:R-:W-:Y:S01]  /*4d40*/  FMUL.FTZ R44, R24, UR31 ;  /* 0x0000001f182c7c20 */ /* 0x004fe20008410000 */
[C---:B------:R-:W-:Y:S01]  /*4d50*/  ISETP.LT.OR P2, PT, R7.reuse, R229, P2 ;  /* 0x000000e50700720c */ /* 0x040fe20001741670 */
[----:B-1----:R-:W-:Y:S01]  /*4d60*/  FFMA.FTZ R15, R6, -UR21, R15 ;  /* 0x80000015060f7c23 */ /* 0x002fe2000801000f */
[----:B------:R-:W-:Y:S01]  /*4d70*/  VIADD R6, R2, 0x8 ;  /* 0x0000000802067836 */ /* 0x000fe20000000000 */
[----:B------:R-:W-:Y:S01]  /*4d80*/  ISETP.LT.OR P1, PT, R7, R228, P1 ;  /* 0x000000e40700720c */ /* 0x000fe20000f21670 */
[----:B---3--:R-:W-:Y:S01]  /*4d90*/  FFMA.FTZ R12, R9, -UR21, R12 ;  /* 0x80000015090c7c23 */ /* 0x008fe2000801000c */
[----:B------:R-:W-:Y:S01]  /*4da0*/  I2FP.F32.S32 R3, R3 ;  /* 0x0000000300037245 */ /* 0x000fe20000201400 */
[--C-:B------:R-:W-:Y:S01]  /*4db0*/  IMAD.IADD R7, R231, 0x1, -R6.reuse ;  /* 0x00000001e7077824 */ /* 0x100fe200078e0a06 */
[----:B------:R-:W-:Y:S01]  /*4dc0*/  ISETP.GE.AND P0, PT, R6, R233, PT ;  /* 0x000000e90600720c */ /* 0x000fe20003f06270 */
[----:B------:R-:W-:Y:S01]  /*4dd0*/  IMAD.IADD R9, R230, 0x1, -R6 ;  /* 0x00000001e6097824 */ /* 0x000fe200078e0a06 */
[C---:B------:R-:W-:Y:S01]  /*4de0*/  ISETP.GE.AND P6, PT, R6.reuse, R232, PT ;  /* 0x000000e80600720c */ /* 0x040fe20003fc6270 */
[----:B------:R-:W1:Y:S01]  /*4df0*/  MUFU.TANH R18, R18 ;  /* 0x0000001200127308 */ /* 0x000e620000002400 */
[C---:B------:R-:W-:Y:S01]  /*4e00*/  ISETP.LT.OR P0, PT, R6.reuse, R229, P0 ;  /* 0x000000e50600720c */ /* 0x040fe20000701670 */
[----:B----4-:R-:W-:Y:S01]  /*4e10*/  FFMA.FTZ R11, R3, -UR21, R11 ;  /* 0x80000015030b7c23 */ /* 0x010fe2000801000b */
[----:B------:R-:W-:Y:S01]  /*4e20*/  ISETP.LT.OR P6, PT, R6, R228, P6 ;  /* 0x000000e40600720c */ /* 0x000fe200037c1670 */
[----:B------:R-:W-:Y:S01]  /*4e30*/  VIADD R3, R2, 0x9 ;  /* 0x0000000902037836 */ /* 0x000fe20000000000 */
[----:B------:R-:W-:Y:S01]  /*4e40*/  IABS R6, R8 ;  /* 0x0000000800067213 */ /* 0x000fe20000000000 */
[----:B------:R-:W-:Y:S01]  /*4e50*/  FMUL.FTZ R46, R28, UR31 ;  /* 0x0000001f1c2e7c20 */ /* 0x000fe20008410000 */
[----:B------:R-:W-:Y:S01]  /*4e60*/  IABS R8, R7 ;  /* 0x0000000700087213 */ /* 0x000fe20000000000 */
[----:B------:R-:W-:Y:S01]  /*4e70*/  MUFU.TANH R17, R17 ;  /* 0x0000001100117308 */ /* 0x000fe20000002400 */
[----:B------:R-:W-:Y:S01]  /*4e80*/  I2FP.F32.S32 R7, R6 ;  /* 0x0000000600077245 */ /* 0x000fe20000201400 */
[----:B------:R-:W-:Y:S01]  /*4e90*/  IMAD.IADD R10, R230, 0x1, -R3 ;  /* 0x00000001e60a7824 */ /* 0x000fe200078e0a03 */
[----:B------:R-:W-:Y:S01]  /*4ea0*/  IABS R9, R9 ;  /* 0x0000000900097213 */ /* 0x000fe20000000000 */
[----:B------:R-:W-:Y:S01]  /*4eb0*/  IMAD.MOV.U32 R6, RZ, RZ, R8 ;  /* 0x000000ffff067224 */ /* 0x000fe200078e0008 */
[CC--:B------:R-:W-:Y:S01]  /*4ec0*/  ISETP.GE.AND P3, PT, R3.reuse, R233.reuse, PT ;  /* 0x000000e90300720c */ /* 0x0c0fe20003f66270 */
[----:B------:R-:W-:Y:S01]  /*4ed0*/  FMUL.FTZ R45, R20, UR31 ;  /* 0x0000001f142d7c20 */ /* 0x000fe20008410000 */
[----:B------:R-:W-:Y:S01]  /*4ee0*/  ISETP.GE.AND P5, PT, R3, R232, PT ;  /* 0x000000e80300720c */ /* 0x000fe20003fa6270 */
[----:B------:R-:W2:Y:S01]  /*4ef0*/  MUFU.TANH R16, R16 ;  /* 0x0000001000107308 */ /* 0x000ea20000002400 */
[----:B------:R-:W-:Y:S01]  /*4f00*/  ISETP.GE.AND P4, PT, R2, R233, PT ;  /* 0x000000e90200720c */ /* 0x000fe20003f86270 */
[----:B------:R-:W-:Y:S01]  /*4f10*/  FMUL.FTZ R50, R26, UR31 ;  /* 0x0000001f1a327c20 */ /* 0x000fe20008410000 */
[----:B------:R-:W-:Y:S01]  /*4f20*/  I2FP.F32.S32 R8, R9 ;  /* 0x0000000900087245 */ /* 0x000fe20000201400 */
[----:B-----5:R-:W-:Y:S01]  /*4f30*/  FFMA.FTZ R9, R7, -UR21, R13 ;  /* 0x8000001507097c23 */ /* 0x020fe2000801000d */
[----:B------:R-:W-:Y:S01]  /*4f40*/  I2FP.F32.S32 R6, R6 ;  /* 0x0000000600067245 */ /* 0x000fe20000201400 */
[----:B------:R-:W-:Y:S01]  /*4f50*/  FMUL.FTZ R53, R31, UR31 ;  /* 0x0000001f1f357c20 */ /* 0x000fe20008410000 */
[CC--:B------:R-:W-:Y:S01]  /*4f60*/  ISETP.LT.OR P3, PT, R3.reuse, R229.reuse, P3 ;  /* 0x000000e50300720c */ /* 0x0c0fe20001f61670 */
[----:B------:R-:W3:Y:S01]  /*4f70*/  MUFU.TANH R14, R19 ;  /* 0x00000013000e7308 */ /* 0x000ee20000002400 */
[----:B------:R-:W-:Y:S01]  /*4f80*/  ISETP.LT.OR P5, PT, R3, R228, P5 ;  /* 0x000000e40300720c */ /* 0x000fe20002fa1670 */
[----:B------:R-:W-:Y:S01]  /*4f90*/  IMAD.IADD R3, R231, 0x1, -R3 ;  /* 0x00000001e7037824 */ /* 0x000fe200078e0a03 */
[----:B------:R-:W-:Y:S01]  /*4fa0*/  IABS R7, R10 ;  /* 0x0000000a00077213 */ /* 0x000fe20000000000 */
[----:B-1----:R-:W-:Y:S01]  /*4fb0*/  FFMA.FTZ R18, R6, -UR21, R18 ;  /* 0x8000001506127c23 */ /* 0x002fe20008010012 */
[C---:B------:R-:W-:Y:S01]  /*4fc0*/  ISETP.LT.OR P4, PT, R2.reuse, R229, P4 ;  /* 0x000000e50200720c */ /* 0x040fe20002781670 */
[----:B------:R-:W-:Y:S01]  /*4fd0*/  FMUL.FTZ R49, R23, UR31 ;  /* 0x0000001f17317c20 */ /* 0x000fe20008410000 */
[----:B------:R-:W-:Y:S01]  /*4fe0*/  I2FP.F32.S32 R6, R7 ;  /* 0x0000000700067245 */ /* 0x000fe20000201400 */
[----:B------:R-:W-:Y:S01]  /*4ff0*/  VIADD R7, R2, 0x18 ;  /* 0x0000001802077836 */ /* 0x000fe20000000000 */
[----:B------:R-:W-:Y:S01]  /*5000*/  FSEL R25, R12, -INF , !P4 ;  /* 0xff8000000c197808 */ /* 0x000fe20006000000 */
[----:B--2---:R-:W-:Y:S01]  /*5010*/  FFMA.FTZ R8, R8, -UR21, R16 ;  /* 0x8000001508087c23 */ /* 0x004fe20008010010 */
[----:B------:R-:W-:Y:S01]  /*5020*/  IABS R3, R3 ;  /* 0x0000000300037213 */ /* 0x000fe20000000000 */
[----:B------:R-:W-:Y:S01]  /*5030*/  FFMA.FTZ R13, R6, -UR21, R17 ;  /* 0x80000015060d7c23 */ /* 0x000fe20008010011 */
[C---:B------:R-:W-:Y:S01]  /*5040*/  ISETP.GE.AND P4, PT, R2.reuse, R232, PT ;  /* 0x000000e80200720c */ /* 0x040fe20003f86270 */
[C---:B------:R-:W-:Y:S01]  /*5050*/  VIADD R6, R2.reuse, 0x10 ;  /* 0x0000001002067836 */ /* 0x040fe20000000000 */
[----:B------:R-:W-:Y:S01]  /*5060*/  I2FP.F32.S32 R3, R3 ;  /* 0x0000000300037245 */ /* 0x000fe20000201400 */
[----:B------:R-:W1:Y:S01]  /*5070*/  MUFU.TANH R20, R40 ;  /* 0x0000002800147308 */ /* 0x000e620000002400 */
[----:B------:R-:W-:Y:S01]  /*5080*/  ISETP.LT.OR P4, PT, R2, R228, P4 ;  /* 0x000000e40200720c */ /* 0x000fe20002781670 */
[----:B------:R-:W-:Y:S01]  /*5090*/  IMAD.IADD R10, R230, 0x1, -R6 ;  /* 0x00000001e60a7824 */ /* 0x000fe200078e0a06 */
[----:B------:R-:W-:Y:S01]  /*50a0*/  FSEL R24, R11, -INF , !P2 ;  /* 0xff8000000b187808 */ /* 0x000fe20005000000 */
[----:B---3--:R-:W-:Y:S01]  /*50b0*/  FFMA.FTZ R14, R3, -UR21, R14 ;  /* 0x80000015030e7c23 */ /* 0x008fe2000801000e */
[----:B------:R-:W-:Y:S01]  /*50c0*/  FSEL R28, R15, -INF , !P4 ;  /* 0xff8000000f1c7808 */ /* 0x000fe20006000000 */
[----:B------:R-:W-:Y:S01]  /*50d0*/  VIADD R3, R2, 0x11 ;  /* 0x0000001102037836 */ /* 0x000fe20000000000 */
[C---:B------:R-:W-:Y:S01]  /*50e0*/  ISETP.GE.AND P4, PT, R6.reuse, R233, PT ;  /* 0x000000e90600720c */ /* 0x040fe20003f86270 */
[----:B------:R-:W-:Y:S01]  /*50f0*/  MUFU.TANH R19, R41 ;  /* 0x0000002900137308 */ /* 0x000fe20000002400 */
[----:B------:R-:W-:Y:S01]  /*5100*/  ISETP.GE.AND P2, PT, R6, R232, PT ;  /* 0x000000e80600720c */ /* 0x000fe20003f46270 */
[----:B------:R-:W-:Y:S01]  /*5110*/  FMUL.FTZ R31, R36, UR31 ;  /* 0x0000001f241f7c20 */ /* 0x000fe20008410000 */
[----:B------:R-:W-:Y:S01]  /*5120*/  ISETP.LT.OR P4, PT, R6, R229, P4 ;  /* 0x000000e50600720c */ /* 0x000fe20002781670 */
[----:B------:R-:W-:Y:S01]  /*5130*/  FMUL.FTZ R48, R22, UR31 ;  /* 0x0000001f16307c20 */ /* 0x000fe20008410000 */
[----:B------:R-:W-:Y:S01]  /*5140*/  ISETP.LT.OR P2, PT, R6, R228, P2 ;  /* 0x000000e40600720c */ /* 0x000fe20001741670 */
[----:B------:R-:W-:Y:S01]  /*5150*/  IMAD.IADD R6, R231, 0x1, -R6 ;  /* 0x00000001e7067824 */ /* 0x000fe200078e0a06 */
[----:B------:R-:W-:Y:S01]  /*5160*/  FSEL R27, R9, -INF , !P1 ;  /* 0xff800000091b7808 */ /* 0x000fe20004800000 */
[----:B------:R-:W-:Y:S01]  /*5170*/  IMAD.IADD R9, R230, 0x1, -R3 ;  /* 0x00000001e6097824 */ /* 0x000fe200078e0a03 */
[----:B------:R-:W-:Y:S01]  /*5180*/  FSEL R26, R8, -INF , !P0 ;  /* 0xff800000081a7808 */ /* 0x000fe20004000000 */
[----:B------:R-:W-:Y:S01]  /*5190*/  IMAD.IADD R8, R230, 0x1, -R7 ;  /* 0x00000001e6087824 */ /* 0x000fe200078e0a07 */
[C---:B------:R-:W-:Y:S01]  /*51a0*/  ISETP.GE.AND P1, PT, R3.reuse, R233, PT ;  /* 0x000000e90300720c */ /* 0x040fe20003f26270 */
[----:B------:R-:W-:Y:S01]  /*51b0*/  MUFU.TANH R11, R42 ;  /* 0x0000002a000b7308 */ /* 0x000fe20000002400 */
[----:B------:R-:W-:Y:S01]  /*51c0*/  ISETP.GE.AND P0, PT, R3, R232, PT ;  /* 0x000000e80300720c */ /* 0x000fe20003f06270 */
[----:B------:R-:W-:Y:S01]  /*51d0*/  FMUL.FTZ R29, R29, UR31 ;  /* 0x0000001f1d1d7c20 */ /* 0x000fe20008410000 */
[C---:B------:R-:W-:Y:S01]  /*51e0*/  ISETP.LT.OR P1, PT, R3.reuse, R229, P1 ;  /* 0x000000e50300720c */ /* 0x040fe20000f21670 */
[----:B------:R-:W-:Y:S01]  /*51f0*/  FMUL.FTZ R30, R30, UR31 ;  /* 0x0000001f1e1e7c20 */ /* 0x000fe20008410000 */
[----:B------:R-:W-:Y:S01]  /*5200*/  ISETP.LT.OR P0, PT, R3, R228, P0 ;  /* 0x000000e40300720c */ /* 0x000fe20000701670 */
[----:B------:R-:W-:Y:S01]  /*5210*/  IMAD.IADD R3, R231, 0x1, -R3 ;  /* 0x00000001e7037824 */ /* 0x000fe200078e0a03 */
[----:B------:R-:W-:Y:S01]  /*5220*/  IABS R6, R6 ;  /* 0x0000000600067213 */ /* 0x000fe20000000000 */
[----:B------:R-:W2:Y:S01]  /*5230*/  MUFU.TANH R16, R45 ;  /* 0x0000002d00107308 */ /* 0x000ea20000002400 */
[----:B------:R-:W-:Y:S01]  /*5240*/  IABS R8, R8 ;  /* 0x0000000800087213 */ /* 0x000fe20000000000 */
[----:B------:R-:W-:Y:S01]  /*5250*/  FMUL.FTZ R39, R39, UR31 ;  /* 0x0000001f27277c20 */ /* 0x000fe20008410000 */
[----:B------:R-:W-:Y:S01]  /*5260*/  IABS R10, R10 ;  /* 0x0000000a000a7213 */ /* 0x000fe20000000000 */
[----:B------:R-:W-:Y:S01]  /*5270*/  FMUL.FTZ R38, R38, UR31 ;  /* 0x0000001f26267c20 */ /* 0x000fe20008410000 */
[----:B------:R-:W-:Y:S01]  /*5280*/  IABS R12, R9 ;  /* 0x00000009000c7213 */ /* 0x000fe20000000000 */
[----:B------:R-:W-:Y:S01]  /*5290*/  IMAD.MOV.U32 R9, RZ, RZ, R6 ;  /* 0x000000ffff097224 */ /* 0x000fe200078e0006 */
[----:B------:R-:W-:Y:S01]  /*52a0*/  IABS R3, R3 ;  /* 0x0000000300037213 */ /* 0x000fe20000000000 */
[----:B------:R-:W-:Y:S01]  /*52b0*/  IMAD.MOV.U32 R6, RZ, RZ, R8 ;  /* 0x000000ffff067224 */ /* 0x000fe200078e0008 */
[----:B------:R-:W-:Y:S01]  /*52c0*/  I2FP.F32.S32 R10, R10 ;  /* 0x0000000a000a7245 */ /* 0x000fe20000201400 */
[----:B------:R-:W3:Y:S01]  /*52d0*/  MUFU.TANH R17, R43 ;  /* 0x0000002b00117308 */ /* 0x000ee20000002400 */
[----:B------:R-:W-:Y:S01]  /*52e0*/  I2FP.F32.S32 R8, R3 ;  /* 0x0000000300087245 */ /* 0x000fe20000201400 */
[----:B------:R-:W-:Y:S01]  /*52f0*/  FMUL.FTZ R37, R37, UR31 ;  /* 0x0000001f25257c20 */ /* 0x000fe20008410000 */
[----:B------:R-:W-:Y:S01]  /*5300*/  I2FP.F32.S32 R3, R6 ;  /* 0x0000000600037245 */ /* 0x000fe20000201400 */
[----:B-1----:R-:W-:Y:S01]  /*5310*/  FFMA.FTZ R10, R10, -UR21, R20 ;  /* 0x800000150a0a7c23 */ /* 0x002fe20008010014 */
[----:B------:R-:W-:Y:S01]  /*5320*/  I2FP.F32.S32 R9, R9 ;  /* 0x0000000900097245 */ /* 0x000fe20000201400 */
[----:B------:R-:W-:Y:S01]  /*5330*/  VIADD R6, R2, 0x19 ;  /* 0x0000001902067836 */ /* 0x000fe20000000000 */
[----:B------:R-:W-:Y:S01]  /*5340*/  I2FP.F32.S32 R12, R12 ;  /* 0x0000000c000c7245 */ /* 0x000fe20000201400 */
[----:B--2---:R-:W-:Y:S01]  /*5350*/  FFMA.FTZ R16, R3, -UR21, R16 ;  /* 0x8000001503107c23 */ /* 0x004fe20008010010 */
[----:B------:R-:W-:Y:S01]  /*5360*/  FSEL R36, R14, -INF , !P5 ;  /* 0xff8000000e247808 */ /* 0x000fe20006800000 */
[----:B------:R-:W-:Y:S01]  /*5370*/  FFMA.FTZ R11, R9, -UR21, R11 ;  /* 0x80000015090b7c23 */ /* 0x000fe2000801000b */
[----:B------:R-:W-:Y:S01]  /*5380*/  FSEL R64, R10, -INF , !P4 ;  /* 0xff8000000a407808 */ /* 0x000fe20006000000 */
[----:B------:R-:W-:Y:S01]  /*5390*/  FFMA.FTZ R12, R12, -UR21, R19 ;  /* 0x800000150c0c7c23 */ /* 0x000fe20008010013 */
[----:B------:R-:W-:Y:S01]  /*53a0*/  ISETP.GE.AND P5, PT, R6, R233, PT ;  /* 0x000000e90600720c */ /* 0x000fe20003fa6270 */
[----:B------:R-:W-:Y:S01]  /*53b0*/  VIADD R3, R2, 0x20 ;  /* 0x0000002002037836 */ /* 0x000fe20000000000 */
[----:B------:R-:W-:Y:S01]  /*53c0*/  ISETP.GE.AND P4, PT, R6, R232, PT ;  /* 0x000000e80600720c */ /* 0x000fe20003f86270 */
[----:B------:R-:W1:Y:S01]  /*53d0*/  MUFU.TANH R14, R49 ;  /* 0x00000031000e7308 */ /* 0x000e620000002400 */
[--C-:B------:R-:W-:Y:S01]  /*53e0*/  IMAD.IADD R9, R230, 0x1, -R6.reuse ;  /* 0x00000001e6097824 */ /* 0x100fe200078e0a06 */
[----:B------:R-:W-:Y:S01]  /*53f0*/  ISETP.LT.OR P5, PT, R6, R229, P5 ;  /* 0x000000e50600720c */ /* 0x000fe20002fa1670 */
[----:B---3--:R-:W-:Y:S01]  /*5400*/  FFMA.FTZ R17, R8, -UR21, R17 ;  /* 0x8000001508117c23 */ /* 0x008fe20008010011 */
[----:B------:R-:W-:Y:S01]  /*5410*/  ISETP.LT.OR P4, PT, R6, R228, P4 ;  /* 0x000000e40600720c */ /* 0x000fe20002781670 */
[----:B------:R-:W-:Y:S01]  /*5420*/  IMAD.IADD R6, R231, 0x1, -R6 ;  /* 0x00000001e7067824 */ /* 0x000fe200078e0a06 */
[----:B------:R-:W-:Y:S01]  /*5430*/  FSEL R23, R18, -INF , !P6 ;  /* 0xff80000012177808 */ /* 0x000fe20007000000 */
[----:B------:R-:W-:Y:S01]  /*5440*/  IMAD.IADD R8, R230, 0x1, -R3 ;  /* 0x00000001e6087824 */ /* 0x000fe200078e0a03 */
[----:B------:R-:W-:Y:S01]  /*5450*/  FSEL R22, R13, -INF , !P3 ;  /* 0xff8000000d167808 */ /* 0x000fe20005800000 */
[----:B------:R-:W-:Y:S01]  /*5460*/  MUFU.TANH R19, R21 ;  /* 0x0000001500137308 */ /* 0x000fe20000002400 */
[----:B------:R-:W-:Y:S01]  /*5470*/  FSEL R124, R11, -INF , !P2 ;  /* 0xff8000000b7c7808 */ /* 0x000fe20005000000 */
[----:B------:R-:W-:Y:S01]  /*5480*/  FMUL.FTZ R32, R32, UR31 ;  /* 0x0000001f20207c20 */ /* 0x000fe20008410000 */
[----:B------:R-:W-:Y:S01]  /*5490*/  FSEL R117, R12, -INF , !P1 ;  /* 0xff8000000c757808 */ /* 0x000fe20004800000 */
[----:B------:R-:W-:Y:S01]  /*54a0*/  FMUL.FTZ R33, R33, UR31 ;  /* 0x0000001f21217c20 */ /* 0x000fe20008410000 */
[CC--:B------:R-:W-:Y:S01]  /*54b0*/  ISETP.GE.AND P6, PT, R7.reuse, R233.reuse, PT ;  /* 0x000000e90700720c */ /* 0x0c0fe20003fc6270 */
[----:B------:R-:W-:Y:S01]  /*54c0*/  FMUL.FTZ R34, R34, UR31 ;  /* 0x0000001f22227c20 */ /* 0x000fe20008410000 */
[-C--:B------:R-:W-:Y:S01]  /*54d0*/  ISETP.GE.AND P3, PT, R7, R232.reuse, PT ;  /* 0x000000e80700720c */ /* 0x080fe20003f66270 */
[----:B------:R-:W2:Y:S01]  /*54e0*/  MUFU.TANH R18, R48 ;  /* 0x0000003000127308 */ /* 0x000ea20000002400 */
[----:B------:R-:W-:Y:S01]  /*54f0*/  ISETP.GE.AND P2, PT, R3, R233, PT ;  /* 0x000000e90300720c */ /* 0x000fe20003f46270 */
[----:B------:R-:W-:Y:S01]  /*5500*/  FMUL.FTZ R35, R35, UR31 ;  /* 0x0000001f23237c20 */ /* 0x000fe20008410000 */
[----:B------:R-:W-:-:S02]  /*5510*/  ISETP.GE.AND P1, PT, R3, R232, PT ;  /* 0x000000e80300720c */ /* 0x000fc40003f26270 */
[CC--:B------:R-:W-:Y:S02]  /*5520*/  ISETP.LT.OR P6, PT, R7.reuse, R229.reuse, P6 ;  /* 0x000000e50700720c */ /* 0x0c0fe400037c1670 */
[-C--:B------:R-:W-:Y:S01]  /*5530*/  ISETP.LT.OR P3, PT, R7, R228.reuse, P3 ;  /* 0x000000e40700720c */ /* 0x080fe20001f61670 */
[----:B------:R-:W3:Y:S01]  /*5540*/  MUFU.TANH R15, R50 ;  /* 0x00000032000f7308 */ /* 0x000ee20000002400 */
[----:B------:R-:W-:Y:S01]  /*5550*/  ISETP.LT.OR P2, PT, R3, R229, P2 ;  /* 0x000000e50300720c */ /* 0x000fe20001741670 */
[----:B------:R-:W-:Y:S01]  /*5560*/  IMAD.IADD R7, R231, 0x1, -R7 ;  /* 0x00000001e7077824 */ /* 0x000fe200078e0a07 */
[----:B------:R-:W-:Y:S01]  /*5570*/  ISETP.LT.OR P1, PT, R3, R228, P1 ;  /* 0x000000e40300720c */ /* 0x000fe20000f21670 */
[----:B------:R-:W-:Y:S01]  /*5580*/  IMAD.IADD R3, R231, 0x1, -R3 ;  /* 0x00000001e7037824 */ /* 0x000fe200078e0a03 */
[----:B------:R-:W-:Y:S02]  /*5590*/  IABS R6, R6 ;  /* 0x0000000600067213 */ /* 0x000fe40000000000 */
[----:B------:R-:W-:Y:S01]  /*55a0*/  IABS R8, R8 ;  /* 0x0000000800087213 */ /* 0x000fe20000000000 */
[----:B------:R-:W4:Y:S01]  /*55b0*/  MUFU.TANH R13, R44 ;  /* 0x0000002c000d7308 */ /* 0x000f220000002400 */
[----:B------:R-:W-:-:S02]  /*55c0*/  I2FP.F32.S32 R6, R6 ;  /* 0x0000000600067245 */ /* 0x000fc40000201400 */
[----:B------:R-:W-:Y:S01]  /*55d0*/  IABS R7, R7 ;  /* 0x0000000700077213 */ /* 0x000fe20000000000 */
[----:B------:R-:W-:Y:S01]  /*55e0*/  IMAD.MOV.U32 R10, RZ, RZ, R8 ;  /* 0x000000ffff0a7224 */ /* 0x000fe200078e0008 */
[----:B------:R-:W-:Y:S01]  /*55f0*/  IABS R9, R9 ;  /* 0x0000000900097213 */ /* 0x000fe20000000000 */
[----:B-1----:R-:W-:Y:S01]  /*5600*/  FFMA.FTZ R14, R6, -UR21, R14 ;  /* 0x80000015060e7c23 */ /* 0x002fe2000801000e */
[----:B------:R-:W-:Y:S01]  /*5610*/  IABS R3, R3 ;  /* 0x0000000300037213 */ /* 0x000fe20000000000 */
[----:B------:R-:W-:Y:S01]  /*5620*/  VIADD R6, R2, 0x21 ;  /* 0x0000002102067836 */ /* 0x000fe20000000000 */
[----:B------:R-:W-:Y:S01]  /*5630*/  I2FP.F32.S32 R7, R7 ;  /* 0x0000000700077245 */ /* 0x000fe20000201400 */
[----:B------:R-:W1:Y:S01]  /*5640*/  MUFU.TANH R11, R52 ;  /* 0x00000034000b7308 */ /* 0x000e620000002400 */
[----:B------:R-:W-:Y:S02]  /*5650*/  I2FP.F32.S32 R9, R9 ;  /* 0x0000000900097245 */ /* 0x000fe40000201400 */
[----:B------:R-:W-:Y:S01]  /*5660*/  I2FP.F32.S32 R3, R3 ;  /* 0x0000000300037245 */ /* 0x000fe20000201400 */
[----:B--2---:R-:W-:Y:S01]  /*5670*/  FFMA.FTZ R8, R7, -UR21, R18 ;  /* 0x8000001507087c23 */ /* 0x004fe20008010012 */
[----:B------:R-:W-:Y:S01]  /*5680*/  I2FP.F32.S32 R10, R10 ;  /* 0x0000000a000a7245 */ /* 0x000fe20000201400 */
[----:B------:R-:W-:Y:S01]  /*5690*/  FFMA.FTZ R9, R9, -UR21, R19 ;  /* 0x8000001509097c23 */ /* 0x000fe20008010013 */
[----:B------:R-:W-:Y:S01]  /*56a0*/  FSEL R129, R17, -INF , !P0 ;  /* 0xff80000011817808 */ /* 0x000fe20004000000 */
[----:B---3--:R-:W-:Y:S01]  /*56b0*/  FFMA.FTZ R15, R3, -UR21, R15 ;  /* 0x80000015030f7c23 */ /* 0x008fe2000801000f */
[----:B------:R-:W-:Y:S01]  /*56c0*/  FSEL R116, R16, -INF , !P6 ;  /* 0xff80000010747808 */ /* 0x000fe20007000000 */
[----:B------:R-:W-:Y:S01]  /*56d0*/  VIADD R3, R2, 0x28 ;  /* 0x0000002802037836 */ /* 0x000fe20000000000 */
[----:B------:R-:W-:Y:S01]  /*56e0*/  ISETP.GE.AND P0, PT, R6, R233, PT ;  /* 0x000000e90600720c */ /* 0x000fe20003f06270 */
[----:B------:R-:W-:Y:S01]  /*56f0*/  VIADD R7, R2, 0x29 ;  /* 0x0000002902077836 */ /* 0x000fe20000000000 */
[----:B------:R-:W-:Y:S01]  /*5700*/  ISETP.GE.AND P6, PT, R6, R232, PT ;  /* 0x000000e80600720c */ /* 0x000fe20003fc6270 */
[----:B----4-:R-:W-:Y:S01]  /*5710*/  FFMA.FTZ R13, R10, -UR21, R13 ;  /* 0x800000150a0d7c23 */ /* 0x010fe2000801000d */
[--C-:B------:R-:W-:Y:S01]  /*5720*/  IMAD.IADD R10, R230, 0x1, -R6.reuse ;  /* 0x00000001e60a7824 */ /* 0x100fe200078e0a06 */
[C---:B------:R-:W-:Y:S01]  /*5730*/  ISETP.LT.OR P0, PT, R6.reuse, R229, P0 ;  /* 0x000000e50600720c */ /* 0x040fe20000701670 */
[----:B------:R-:W2:Y:S01]  /*5740*/  MUFU.TANH R18, R46 ;  /* 0x0000002e00127308 */ /* 0x000ea20000002400 */
[----:B------:R-:W-:Y:S01]  /*5750*/  ISETP.LT.OR P6, PT, R6, R228, P6 ;  /* 0x000000e40600720c */ /* 0x000fe200037c1670 */
[----:B------:R-:W-:Y:S01]  /*5760*/  IMAD.IADD R6, R231, 0x1, -R6 ;  /* 0x00000001e7067824 */ /* 0x000fe200078e0a06 */
[----:B------:R-:W-:Y:S01]  /*5770*/  FSEL R130, R8, -INF , !P3 ;  /* 0xff80000008827808 */ /* 0x000fe20005800000 */
[C---:B------:R-:W-:Y:S01]  /*5780*/  IMAD.IADD R8, R230.reuse, 0x1, -R7 ;  /* 0x00000001e6087824 */ /* 0x040fe200078e0a07 */
[----:B------:R-:W-:Y:S01]  /*5790*/  FSEL R120, R9, -INF , !P5 ;  /* 0xff80000009787808 */ /* 0x000fe20006800000 */
[----:B------:R-:W-:Y:S01]  /*57a0*/  IMAD.IADD R9, R230, 0x1, -R3 ;  /* 0x00000001e6097824 */ /* 0x000fe200078e0a03 */
[C---:B------:R-:W-:Y:S01]  /*57b0*/  ISETP.GE.AND P3, PT, R3.reuse, R233, PT ;  /* 0x000000e90300720c */ /* 0x040fe20003f66270 */
[----:B------:R-:W3:Y:S01]  /*57c0*/  MUFU.TANH R17, R29 ;  /* 0x0000001d00117308 */ /* 0x000ee20000002400 */
[----:B------:R-:W-:-:S02]  /*57d0*/  ISETP.GE.AND P5, PT, R3, R232, PT ;  /* 0x000000e80300720c */ /* 0x000fc40003fa6270 */
[C---:B------:R-:W-:Y:S02]  /*57e0*/  ISETP.LT.OR P3, PT, R3.reuse, R229, P3 ;  /* 0x000000e50300720c */ /* 0x040fe40001f61670 */
[----:B------:R-:W-:Y:S01]  /*57f0*/  ISETP.LT.OR P5, PT, R3, R228, P5 ;  /* 0x000000e40300720c */ /* 0x000fe20002fa1670 */
[----:B------:R-:W-:Y:S01]  /*5800*/  IMAD.IADD R3, R231, 0x1, -R3 ;  /* 0x00000001e7037824 */ /* 0x000fe200078e0a03 */
[----:B------:R-:W-:Y:S01]  /*5810*/  IABS R6, R6 ;  /* 0x0000000600067213 */ /* 0x000fe20000000000 */
[----:B------:R-:W4:Y:S01]  /*5820*/  MUFU.TANH R20, R51 ;  /* 0x0000003300147308 */ /* 0x000f220000002400 */
[----:B------:R-:W-:Y:S02]  /*5830*/  IABS R8, R8 ;  /* 0x0000000800087213 */ /* 0x000fe40000000000 */
[----:B------:R-:W-:Y:S01]  /*5840*/  IABS R12, R9 ;  /* 0x00000009000c7213 */ /* 0x000fe20000000000 */
[----:B------:R-:W-:Y:S01]  /*5850*/  IMAD.MOV.U32 R9, RZ, RZ, R6 ;  /* 0x000000ffff097224 */ /* 0x000fe200078e0006 */
[----:B------:R-:W-:Y:S01]  /*5860*/  IABS R3, R3 ;  /* 0x0000000300037213 */ /* 0x000fe20000000000 */
[----:B------:R-:W-:Y:S01]  /*5870*/  IMAD.MOV.U32 R6, RZ, RZ, R8 ;  /* 0x000000ffff067224 */ /* 0x000fe200078e0008 */
[----:B------:R-:W-:Y:S01]  /*5880*/  IABS R10, R10 ;  /* 0x0000000a000a7213 */ /* 0x000fe20000000000 */
[----:B------:R-:W5:Y:S01]  /*5890*/  MUFU.TANH R16, R30 ;  /* 0x0000001e00107308 */ /* 0x000f620000002400 */
[----:B------:R-:W-:-:S02]  /*58a0*/  I2FP.F32.S32 R8, R3 ;  /* 0x0000000300087245 */ /* 0x000fc40000201400 */
[----:B------:R-:W-:Y:S02]  /*58b0*/  I2FP.F32.S32 R9, R9 ;  /* 0x0000000900097245 */ /* 0x000fe40000201400 */
[----:B------:R-:W-:Y:S02]  /*58c0*/  I2FP.F32.S32 R12, R12 ;  /* 0x0000000c000c7245 */ /* 0x000fe40000201400 */
[----:B------:R-:W-:Y:S01]  /*58d0*/  I2FP.F32.S32 R3, R6 ;  /* 0x0000000600037245 */ /* 0x000fe20000201400 */
[----:B-1----:R-:W-:Y:S01]  /*58e0*/  FFMA.FTZ R11, R9, -UR21, R11 ;  /* 0x80000015090b7c23 */ /* 0x002fe2000801000b */
[----:B------:R-:W-:Y:S01]  /*58f0*/  I2FP.F32.S32 R10, R10 ;  /* 0x0000000a000a7245 */ /* 0x000fe20000201400 */
[----:B--2---:R-:W-:Y:S01]  /*5900*/  FFMA.FTZ R12, R12, -UR21, R18 ;  /* 0x800000150c0c7c23 */ /* 0x004fe20008010012 */
[----:B------:R-:W-:Y:S01]  /*5910*/  FSEL R128, R14, -INF , !P4 ;  /* 0xff8000000e807808 */ /* 0x000fe20006000000 */
[----:B---3--:R-:W-:Y:S01]  /*5920*/  FFMA.FTZ R17, R3, -UR21, R17 ;  /* 0x8000001503117c23 */ /* 0x008fe20008010011 */
[----:B------:R-:W-:-:S02]  /*5930*/  VIADD R3, R2, 0x31 ;  /* 0x0000003102037836 */ /* 0x000fc40000000000 */
[----:B----4-:R-:W-:Y:S01]  /*5940*/  FFMA.FTZ R10, R10, -UR21, R20 ;  /* 0x800000150a0a7c23 */ /* 0x010fe20008010014 */
[----:B------:R-:W-:Y:S01]  /*5950*/  FSEL R192, R13, -INF , !P2 ;  /* 0xff8000000dc07808 */ /* 0x000fe20005000000 */
[----:B------:R-:W-:Y:S01]  /*5960*/  VIADD R6, R2, 0x30 ;  /* 0x0000003002067836 */ /* 0x000fe20000000000 */
[CC--:B------:R-:W-:Y:S01]  /*5970*/  ISETP.GE.AND P4, PT, R7.reuse, R233.reuse, PT ;  /* 0x000000e90700720c */ /* 0x0c0fe20003f86270 */
[----:B-----5:R-:W-:Y:S01]  /*5980*/  FFMA.FTZ R16, R8, -UR21, R16 ;  /* 0x8000001508107c23 */ /* 0x020fe20008010010 */
[----:B------:R-:W-:Y:S01]  /*5990*/  ISETP.GE.AND P2, PT, R7, R232, PT ;  /* 0x000000e80700720c */ /* 0x000fe20003f46270 */
[----:B------:R-:W1:Y:S01]  /*59a0*/  MUFU.TANH R18, R53 ;  /* 0x0000003500127308 */ /* 0x000e620000002400 */
[----:B------:R-:W-:Y:S01]  /*59b0*/  FSEL R252, R11, -INF , !P6 ;  /* 0xff8000000bfc7808 */ /* 0x000fe20007000000 */
[--C-:B------:R-:W-:Y:S01]  /*59c0*/  IMAD.IADD R8, R231, 0x1, -R6.reuse ;  /* 0x00000001e7087824 */ /* 0x100fe200078e0a06 */
[----:B------:R-:W-:Y:S01]  /*59d0*/  FSEL R195, R12, -INF , !P3 ;  /* 0xff8000000cc37808 */ /* 0x000fe20005800000 */
[----:B------:R-:W-:Y:S01]  /*59e0*/  IMAD.IADD R9, R230, 0x1, -R6 ;  /* 0x00000001e6097824 */ /* 0x000fe200078e0a06 */
[----:B------:R-:W-:-:S02]  /*59f0*/  ISETP.GE.AND P6, PT, R3, R233, PT ;  /* 0x000000e90300720c */ /* 0x000fc40003fc6270 */
[----:B------:R-:W-:Y:S01]  /*5a00*/  ISETP.GE.AND P3, PT, R3, R232, PT ;  /* 0x000000e80300720c */ /* 0x000fe20003f66270 */
[----:B------:R-:W2:Y:S01]  /*5a10*/  MUFU.TANH R11, R39 ;  /* 0x00000027000b7308 */ /* 0x000ea20000002400 */
[C---:B------:R-:W-:Y:S02]  /*5a20*/  ISETP.LT.OR P4, PT, R7.reuse, R229, P4 ;  /* 0x000000e50700720c */ /* 0x040fe40002781670 */
[----:B------:R-:W-:Y:S01]  /*5a30*/  ISETP.LT.OR P2, PT, R7, R228, P2 ;  /* 0x000000e40700720c */ /* 0x000fe20001741670 */
[----:B------:R-:W-:Y:S01]  /*5a40*/  IMAD.IADD R7, R231, 0x1, -R7 ;  /* 0x00000001e7077824 */ /* 0x000fe200078e0a07 */
[----:B------:R-:W-:Y:S02]  /*5a50*/  FSEL R235, R15, -INF , !P1 ;  /* 0xff8000000feb7808 */ /* 0x000fe40004800000 */
[----:B------:R-:W-:Y:S01]  /*5a60*/  FSEL R193, R10, -INF , !P0 ;  /* 0xff8000000ac17808 */ /* 0x000fe20004000000 */
[----:B------:R-:W3:Y:S01]  /*5a70*/  MUFU.TANH R14, R31 ;  /* 0x0000001f000e7308 */ /* 0x000ee20000002400 */
[----:B------:R-:W-:Y:S01]  /*5a80*/  ISETP.GE.AND P1, PT, R6, R233, PT ;  /* 0x000000e90600720c */ /* 0x000fe20003f26270 */
[----:B------:R-:W-:Y:S01]  /*5a90*/  IMAD.IADD R10, R230, 0x1, -R3 ;  /* 0x00000001e60a7824 */ /* 0x000fe200078e0a03 */
[----:B------:R-:W-:-:S02]  /*5aa0*/  ISETP.GE.AND P0, PT, R6, R232, PT ;  /* 0x000000e80600720c */ /* 0x000fc40003f06270 */
[CC--:B------:R-:W-:Y:S02]  /*5ab0*/  ISETP.LT.OR P6, PT, R3.reuse, R229.reuse, P6 ;  /* 0x000000e50300720c */ /* 0x0c0fe400037c1670 */
[-C--:B------:R-:W-:Y:S01]  /*5ac0*/  ISETP.LT.OR P3, PT, R3, R228.reuse, P3 ;  /* 0x000000e40300720c */ /* 0x080fe20001f61670 */
[----:B------:R-:W-:Y:S01]  /*5ad0*/  IMAD.IADD R3, R231, 0x1, -R3 ;  /* 0x00000001e7037824 */ /* 0x000fe200078e0a03 */
[C---:B------:R-:W-:Y:S01]  /*5ae0*/  ISETP.LT.OR P1, PT, R6.reuse, R229, P1 ;  /* 0x000000e50600720c */ /* 0x040fe20000f21670 */
[----:B------:R-:W4:Y:S01]  /*5af0*/  MUFU.TANH R12, R38 ;  /* 0x00000026000c7308 */ /* 0x000f220000002400 */
[----:B------:R-:W-:Y:S02]  /*5b00*/  ISETP.LT.OR P0, PT, R6, R228, P0 ;  /* 0x000000e40600720c */ /* 0x000fe40000701670 */
[----:B------:R-:W-:Y:S02]  /*5b10*/  IABS R6, R7 ;  /* 0x0000000700067213 */ /* 0x000fe40000000000 */
[----:B------:R-:W-:-:S02]  /*5b20*/  IABS R8, R8 ;  /* 0x0000000800087213 */ /* 0x000fc40000000000 */
[----:B------:R-:W-:Y:S01]  /*5b30*/  IABS R3, R3 ;  /* 0x0000000300037213 */ /* 0x000fe20000000000 */
[----:B------:R-:W5:Y:S01]  /*5b40*/  MUFU.TANH R13, R37 ;  /* 0x00000025000d7308 */ /* 0x000f620000002400 */
[----:B------:R-:W-:Y:S02]  /*5b50*/  IABS R9, R9 ;  /* 0x0000000900097213 */ /* 0x000fe40000000000 */
[----:B------:R-:W-:Y:S01]  /*5b60*/  I2FP.F32.S32 R7, R6 ;  /* 0x0000000600077245 */ /* 0x000fe20000201400 */
[----:B------:R-:W-:Y:S01]  /*5b70*/  IMAD.MOV.U32 R6, RZ, RZ, R8 ;  /* 0x000000ffff067224 */ /* 0x000fe200078e0008 */
[----:B------:R-:W-:Y:S02]  /*5b80*/  I2FP.F32.S32 R3, R3 ;  /* 0x0000000300037245 */ /* 0x000fe40000201400 */
[----:B------:R-:W-:Y:S01]  /*5b90*/  I2FP.F32.S32 R8, R9 ;  /* 0x0000000900087245 */ /* 0x000fe20000201400 */
[----:B-1----:R-:W-:Y:S01]  /*5ba0*/  FFMA.FTZ R9, R7, -UR21, R18 ;  /* 0x8000001507097c23 */ /* 0x002fe20008010012 */
[----:B------:R-:W-:Y:S01]  /*5bb0*/  IABS R10, R10 ;  /* 0x0000000a000a7213 */ /* 0x000fe20000000000 */
[----:B--2---:R-:W-:Y:S01]  /*5bc0*/  FFMA.FTZ R11, R3, -UR21, R11 ;  /* 0x80000015030b7c23 */ /* 0x004fe2000801000b */
[----:B------:R-:W-:-:S02]  /*5bd0*/  VIADD R3, R2, 0x38 ;  /* 0x0000003802037836 */ /* 0x000fc40000000000 */
[----:B---3--:R-:W-:Y:S01]  /*5be0*/  FFMA.FTZ R8, R8, -UR21, R14 ;  /* 0x8000001508087c23 */ /* 0x008fe2000801000e */
[----:B------:R-:W-:Y:S01]  /*5bf0*/  I2FP.F32.S32 R6, R6 ;  /* 0x0000000600067245 */ /* 0x000fe20000201400 */
[----:B------:R-:W-:Y:S01]  /*5c00*/  VIADD R2, R2, 0x39 ;  /* 0x0000003902027836 */ /* 0x000fe20000000000 */
[----:B------:R-:W-:Y:S01]  /*5c10*/  I2FP.F32.S32 R7, R10 ;  /* 0x0000000a00077245 */ /* 0x000fe20000201400 */
[----:B------:R-:W1:Y:S01]  /*5c20*/  MUFU.TANH R14, R32 ;  /* 0x00000020000e7308 */ /* 0x000e620000002400 */
[----:B------:R-:W-:Y:S01]  /*5c30*/  FSEL R194, R16, -INF , !P5 ;  /* 0xff80000010c27808 */ /* 0x000fe20006800000 */
[----:B----4-:R-:W-:Y:S01]  /*5c40*/  FFMA.FTZ R10, R6, -UR21, R12 ;  /* 0x80000015060a7c23 */ /* 0x010fe2000801000c */
[----:B------:R-:W-:Y:S01]  /*5c50*/  FSEL R133, R17, -INF , !P4 ;  /* 0xff80000011857808 */ /* 0x000fe20006000000 */
[----:B-----5:R-:W-:Y:S01]  /*5c60*/  FFMA.FTZ R12, R7, -UR21, R13 ;  /* 0x80000015070c7c23 */ /* 0x020fe2000801000d */
[----:B------:R-:W-:Y:S01]  /*5c70*/  FSEL R234, R9, -INF , !P2 ;  /* 0xff80000009ea7808 */ /* 0x000fe20005000000 */
[----:B------:R-:W-:Y:S01]  /*5c80*/  IMAD.IADD R7, R230, 0x1, -R3 ;  /* 0x00000001e6077824 */ /* 0x000fe200078e0a03 */
[----:B------:R-:W-:Y:S01]  /*5c90*/  FSEL R171, R8, -INF , !P1 ;  /* 0xff80000008ab7808 */ /* 0x000fe20004800000 */
[----:B------:R-:W-:Y:S01]  /*5ca0*/  MUFU.TANH R13, R33 ;  /* 0x00000021000d7308 */ /* 0x000fe20000002400 */
[-C--:B------:R-:W-:Y:S01]  /*5cb0*/  ISETP.GE.AND P5, PT, R3, R233.reuse, PT ;  /* 0x000000e90300720c */ /* 0x080fe20003fa6270 */
[----:B------:R-:W-:Y:S01]  /*5cc0*/  IMAD.IADD R6, R230, 0x1, -R2 ;  /* 0x00000001e6067824 */ /* 0x000fe200078e0a02 */
[----:B------:R-:W-:-:S02]  /*5cd0*/  ISETP.GE.AND P4, PT, R2, R233, PT ;  /* 0x000000e90200720c */ /* 0x000fc40003f86270 */
[CC--:B------:R-:W-:Y:S02]  /*5ce0*/  ISETP.GE.AND P2, PT, R3.reuse, R232.reuse, PT ;  /* 0x000000e80300720c */ /* 0x0c0fe40003f46270 */
[C---:B------:R-:W-:Y:S01]  /*5cf0*/  ISETP.GE.AND P1, PT, R2.reuse, R232, PT ;  /* 0x000000e80200720c */ /* 0x040fe20003f26270 */
[----:B------:R-:W2:Y:S01]  /*5d00*/  MUFU.TANH R9, R34 ;  /* 0x0000002200097308 */ /* 0x000ea20000002400 */
[CC--:B------:R-:W-:Y:S02]  /*5d10*/  ISETP.LT.OR P5, PT, R3.reuse, R229.reuse, P5 ;  /* 0x000000e50300720c */ /* 0x0c0fe40002fa1670 */
[-C--:B------:R-:W-:Y:S01]  /*5d20*/  ISETP.LT.OR P2, PT, R3, R228.reuse, P2 ;  /* 0x000000e40300720c */ /* 0x080fe20001741670 */
[C---:B------:R-:W-:Y:S01]  /*5d30*/  IMAD.IADD R3, R231.reuse, 0x1, -R3 ;  /* 0x00000001e7037824 */ /* 0x040fe200078e0a03 */
[C---:B------:R-:W-:Y:S02]  /*5d40*/  ISETP.LT.OR P4, PT, R2.reuse, R229, P4 ;  /* 0x000000e50200720c */ /* 0x040fe40002781670 */
[----:B------:R-:W-:Y:S01]  /*5d50*/  ISETP.LT.OR P1, PT, R2, R228, P1 ;  /* 0x000000e40200720c */ /* 0x000fe20000f21670 */
[----:B------:R-:W3:Y:S01]  /*5d60*/  MUFU.TANH R8, R35 ;  /* 0x0000002300087308 */ /* 0x000ee20000002400 */
[----:B------:R-:W-:Y:S01]  /*5d70*/  IMAD.IADD R2, R231, 0x1, -R2 ;  /* 0x00000001e7027824 */ /* 0x000fe200078e0a02 */
[----:B------:R-:W-:Y:S01]  /*5d80*/  FSEL R54, R10, -INF , !P0 ;  /* 0xff8000000a367808 */ /* 0x000fe20004000000 */
[----:B------:R-:W-:Y:S01]  /*5d90*/  BAR.SYNC.DEFER_BLOCKING 0x0 ;  /* 0x0000000000007b1d */ /* 0x000fe20000010000 */
[----:B------:R-:W-:-:S02]  /*5da0*/  PLOP3.LUT P0, PT, PT, PT, UP0, 0x80, 0x0 ;  /* 0x000000000000781c */ /* 0x000fc40003f0f008 */
[----:B------:R-:W-:Y:S02]  /*5db0*/  IABS R7, R7 ;  /* 0x0000000700077213 */ /* 0x000fe40000000000 */
[----:B------:R-:W-:Y:S02]  /*5dc0*/  IABS R3, R3 ;  /* 0x0000000300037213 */ /* 0x000fe40000000000 */
[----:B------:R-:W-:Y:S02]  /*5dd0*/  IABS R6, R6 ;  /* 0x0000000600067213 */ /* 0x000fe40000000000 */
[----:B------:R-:W-:Y:S02]  /*5de0*/  IABS R2, R2 ;  /* 0x0000000200027213 */ /* 0x000fe40000000000 */
[----:B------:R-:W-:Y:S02]  /*5df0*/  I2FP.F32.S32 R7, R7 ;  /* 0x0000000700077245 */ /* 0x000fe40000201400 */
[----:B------:R-:W-:-:S02]  /*5e00*/  I2FP.F32.S32 R3, R3 ;  /* 0x0000000300037245 */ /* 0x000fc40000201400 */
[----:B------:R-:W-:Y:S01]  /*5e10*/  I2FP.F32.S32 R6, R6 ;  /* 0x0000000600067245 */ /* 0x000fe20000201400 */
[----:B-1----:R-:W-:Y:S01]  /*5e20*/  FFMA.FTZ R7, R7, -UR21, R14 ;  /* 0x8000001507077c23 */ /* 0x002fe2000801000e */
[----:B------:R-:W-:Y:S01]  /*5e30*/  I2FP.F32.S32 R2, R2 ;  /* 0x0000000200027245 */ /* 0x000fe20000201400 */
[----:B--2---:R-:W-:Y:S01]  /*5e40*/  FFMA.FTZ R3, R3, -UR21, R9 ;  /* 0x8000001503037c23 */ /* 0x004fe20008010009 */
[----:B------:R-:W-:Y:S01]  /*5e50*/  FSEL R147, R12, -INF , !P6 ;  /* 0xff8000000c937808 */ /* 0x000fe20007000000 */
[----:B------:R-:W-:Y:S01]  /*5e60*/  FFMA.FTZ R6, R6, -UR21, R13 ;  /* 0x8000001506067c23 */ /* 0x000fe2000801000d */
[----:B------:R-:W-:Y:S01]  /*5e70*/  FSEL R168, R11, -INF , !P3 ;  /* 0xff8000000ba87808 */ /* 0x000fe20005800000 */
[----:B---3--:R-:W-:Y:S01]  /*5e80*/  FFMA.FTZ R2, R2, -UR21, R8 ;  /* 0x8000001502027c23 */ /* 0x008fe20008010008 */
        /* <DEDUP_REMOVED lines=84> */
.L_x_2363:
[----:B------:R-:W-:Y:S05]  /*63d0*/  BSYNC B0 ;  /* 0x0000000000007941 */ /* 0x000fea0003800000 */
.L_x_2362:
[----:B------:R-:W0:Y:S02]  /*63e0*/  LDGDEPBAR ;  /* 0x00000000000079af */ /* 0x000e240000000000 */
.L_x_2361:
        /* <DEDUP_REMOVED lines=70> */
[----:B------:R-:W1:Y:S01]  /*6850*/  LDSM.16.MT88.4 R28, [R204+0x18000] ;  /* 0x01800000cc1c783b */ /* 0x000e620000004200 */
[----:B------:R2:W-:Y:S03]  /*6860*/  MUFU.EX2 R11, R4 ;  /* 0x00000004000b7308 */ /* 0x0005e60000000800 */
[----:B------:R-:W-:Y:S04]  /*6870*/  LDSM.16.MT88.4 R24, [R203+0x18000] ;  /* 0x01800000cb18783b */ /* 0x000fe80000004200 */
[----:B------:R-:W-:Y:S01]  /*6880*/  LDSM.16.MT88.4 R36, [R203+0x1a000] ;  /* 0x01a00000cb24783b */ /* 0x000fe20000004200 */
        /* <DEDUP_REMOVED lines=301> */
[----:B------:R4:W3:Y:S02]  /*7b60*/  MUFU.EX2 R72, R0 ;  /* 0x0000000000487308 */ /* 0x0008e40000000800 */
[C---:B------:R-:W-:Y:S01]  /*7b70*/  HMMA.16816.F32.BF16 R192, R4.reuse, R26, R144 ;  /* 0x0000001a04c0723c */ /* 0x040fe20000041890 */
[----:B------:R-:W3:Y:S05]  /*7b80*/  LDSM.16.MT88.4 R24, [R204+0x1f000] ;  /* 0x01f00000cc18783b */ /* 0x000eea0000004200 */
[----:B------:R-:W-:Y:S01]  /*7b90*/  HMMA.16816.F32.BF16 R180, R4, R34, R56 ;  /* 0x0000002204b4723c */ /* 0x000fe20000041838 */
[----:B------:R-:W-:Y:S01]  /*7ba0*/  IMAD.MOV.U32 R125, RZ, RZ, R135 ;  /* 0x000000ffff7d7224 */ /* 0x000fe200078e0087 */
[----:B------:R-:W-:Y:S01]  /*7bb0*/  MOV R62, R117 ;  /* 0x00000075003e7202 */ /* 0x000fe20000000f00 */
[----:B------:R-:W-:Y:S01]  /*7bc0*/  IMAD.MOV.U32 R152, RZ, RZ, R154 ;  /* 0x000000ffff987224 */ /* 0x000fe200078e009a */
[----:B------:R-:W-:Y:S01]  /*7bd0*/  MOV R60, R116 ;  /* 0x00000074003c7202 */ /* 0x000fe20000000f00 */
[----:B------:R-:W-:-:S02]  /*7be0*/  IMAD.MOV.U32 R63, RZ, RZ, R118 ;  /* 0x000000ffff3f7224 */ /* 0x000fc400078e0076 */
[----:B----4-:R-:W-:Y:S01]  /*7bf0*/  FFMA.FTZ R0, R29, UR15, -R8 ;  /* 0x0000000f1d007c23 */ /* 0x010fe20008010808 */
[C---:B--2---:R-:W-:Y:S01]  /*7c00*/  HMMA.16816.F32.BF16 R32, R4.reuse, R22, R52 ;  /* 0x000000160420723c */ /* 0x044fe20000041834 */
[----:B------:R-:W-:Y:S01]  /*7c10*/  IMAD.MOV.U32 R61, RZ, RZ, R119 ;  /* 0x000000ffff3d7224 */ /* 0x000fe200078e0077 */
[----:B------:R-:W-:Y:S01]  /*7c20*/  LDSM.16.MT88.4 R144, [R201+0x19800] ;  /* 0x01980000c990783b */ /* 0x000fe20000004200 */
[----:B------:R2:W4:Y:S03]  /*7c30*/  MUFU.EX2 R56, R0 ;  /* 0x0000000000387308 */ /* 0x0005260000000800 */
[C---:B------:R-:W-:Y:S01]  /*7c40*/  HMMA.16816.F32.BF16 R28, R4.reuse, R20, R68 ;  /* 0x00000014041c723c */ /* 0x040fe20000041844 */
[----:B------:R3:W5:Y:S01]  /*7c50*/  LDL.LU R135, [R1+0x80] ;  /* 0x0000800001877983 */ /* 0x0007620000300800 */
[----:B------:R-:W-:Y:S02]  /*7c60*/  IMAD.MOV.U32 R154, RZ, RZ, R160 ;  /* 0x000000ffff9a7224 */ /* 0x000fe400078e00a0 */
[----:B--2---:R-:W-:Y:S01]  /*7c70*/  FFMA.FTZ R0, R153, UR15, -R8 ;  /* 0x0000000f99007c23 */ /* 0x004fe20008010808 */
[----:B------:R-:W-:Y:S01]  /*7c80*/  MOV R153, R155 ;  /* 0x0000009b00997202 */ /* 0x000fe20000000f00 */
[----:B-1----:R-:W-:Y:S01]  /*7c90*/  HMMA.16816.F32.BF16 R20, R4, R16, R40 ;  /* 0x000000100414723c */ /* 0x002fe20000041828 */
[----:B------:R-:W-:Y:S01]  /*7ca0*/  MOV R155, R161 ;  /* 0x000000a1009b7202 */ /* 0x000fe20000000f00 */
[----:B------:R1:W-:Y:S01]  /*7cb0*/  MUFU.EX2 R69, R0 ;  /* 0x0000000000457308 */ /* 0x0003e20000000800 */
[----:B------:R-:W-:Y:S01]  /*7cc0*/  MOV R161, R163 ;  /* 0x000000a300a17202 */ /* 0x000fe20000000f00 */
[----:B------:R-:W-:Y:S01]  /*7cd0*/  LDSM.16.MT88.4 R40, [R201+0x1b800] ;  /* 0x01b80000c928783b */ /* 0x000fe20000004200 */
        /* <DEDUP_REMOVED lines=8> */
[----:B---3--:R-:W-:Y:S01]  /*7d60*/  HMMA.16816.F32.BF16 R108, R4, R12, R36 ;  /* 0x0000000c046c723c */ /* 0x008fe20000041824 */
[----:B------:R2:W5:Y:S01]  /*7d70*/  LDL.LU R134, [R1+0x7c] ;  /* 0x00007c0001867983 */ /* 0x0005620000300800 */
[----:B-1----:R-:W-:-:S04]  /*7d80*/  FFMA.FTZ R0, R10, UR15, -R8 ;  /* 0x0000000f0a007c23 */ /* 0x002fc80008010808 */
[----:B------:R1:W-:Y:S01]  /*7d90*/  MUFU.EX2 R68, R0 ;  /* 0x0000000000447308 */ /* 0x0003e20000000800 */
[C---:B------:R-:W-:Y:S01]  /*7da0*/  HMMA.16816.F32.BF16 R16, R4.reuse, R18, R48 ;  /* 0x000000120410723c */ /* 0x040fe20000041830 */
[----:B------:R-:W-:Y:S01]  /*7db0*/  IMAD.MOV.U32 R160, RZ, RZ, R162 ;  /* 0x000000ffffa07224 */ /* 0x000fe200078e00a2 */
[----:B------:R-:W-:Y:S01]  /*7dc0*/  LDSM.16.MT88.4 R48, [R202+0x1b800] ;  /* 0x01b80000ca30783b */ /* 0x000fe20000004200 */
[----:B------:R-:W-:Y:S02]  /*7dd0*/  IMAD.MOV.U32 R162, RZ, RZ, R164 ;  /* 0x000000ffffa27224 */ /* 0x000fe400078e00a4 */
[----:B-1----:R-:W-:Y:S02]  /*7de0*/  FFMA.FTZ R0, R9, UR15, -R2 ;  /* 0x0000000f09007c23 */ /* 0x002fe40008010802 */
[----:B------:R-:W1:Y:S01]  /*7df0*/  LDSM.16.MT88.4 R8, [R203+0x1f000] ;  /* 0x01f00000cb08783b */ /* 0x000e620000004200 */
[----:B------:R-:W-:Y:S01]  /*7e00*/  HMMA.16816.F32.BF16 R12, R4, R14, R64 ;  /* 0x0000000e040c723c */ /* 0x000fe20000041840 */
[----:B------:R-:W-:-:S02]  /*7e10*/  IMAD.MOV.U32 R164, RZ, RZ, R252 ;  /* 0x000000ffffa47224 */ /* 0x000fc400078e00fc */
[----:B------:R-:W3:Y:S01]  /*7e20*/  LDSM.16.MT88.4 R64, [R203+0x1b800] ;  /* 0x01b80000cb40783b */ /* 0x000ee20000004200 */
[----:B------:R4:W-:Y:S02]  /*7e30*/  MUFU.EX2 R252, R0 ;  /* 0x0000000000fc7308 */ /* 0x0009e40000000800 */
[----:B------:R-:W-:Y:S01]  /*7e40*/  HMMA.16816.F32.BF16 R116, R4, R24, R88 ;  /* 0x000000180474723c */ /* 0x000fe20000041858 */
[----:B------:R-:W-:Y:S01]  /*7e50*/  MOV R107, R234 ;  /* 0x000000ea006b7202 */ /* 0x000fe20000000f00 */
[----:B----4-:R-:W-:Y:S01]  /*7e60*/  FFMA.FTZ R0, R165, UR15, -R2 ;  /* 0x0000000fa5007c23 */ /* 0x010fe20008010802 */
[----:B------:R-:W-:Y:S01]  /*7e70*/  IMAD.MOV.U32 R165, RZ, RZ, R166 ;  /* 0x000000ffffa57224 */ /* 0x000fe200078e00a6 */
[----:B------:R-:W-:Y:S02]  /*7e80*/  MOV R166, R235 ;  /* 0x000000eb00a67202 */ /* 0x000fe40000000f00 */
[----:B------:R4:W2:Y:S01]  /*7e90*/  MUFU.EX2 R235, R0 ;  /* 0x0000000000eb7308 */ /* 0x0008a20000000800 */
[----:B------:R-:W-:-:S02]  /*7ea0*/  IMAD.MOV.U32 R89, RZ, RZ, R133 ;  /* 0x000000ffff597224 */ /* 0x000fc400078e0085 */
[----:B------:R-:W-:Y:S02]  /*7eb0*/  IMAD.MOV.U32 R106, RZ, RZ, R164 ;  /* 0x000000ffff6a7224 */ /* 0x000fe400078e00a4 */
[--C-:B----4-:R-:W-:Y:S01]  /*7ec0*/  FFMA.FTZ R0, R152, UR15, -R2.reuse ;  /* 0x0000000f98007c23 */ /* 0x110fe20008010802 */
[----:B------:R-:W-:-:S03]  /*7ed0*/  FFMA.FTZ R2, R153, UR15, -R2 ;  /* 0x0000000f99027c23 */ /* 0x000fc60008010802 */
[----:B------:R-:W-:Y:S08]  /*7ee0*/  MUFU.EX2 R234, R0 ;  /* 0x0000000000ea7308 */ /* 0x000ff00000000800 */
[----:B------:R4:W3:Y:S01]  /*7ef0*/  MUFU.EX2 R133, R2 ;  /* 0x0000000200857308 */ /* 0x0008e20000000800 */
[----:B------:R-:W-:Y:S01]  /*7f00*/  IMAD.MOV.U32 R104, RZ, RZ, R162 ;  /* 0x000000ffff687224 */ /* 0x000fe200078e00a2 */
[----:B------:R-:W-:Y:S01]  /*7f10*/  MOV R105, R163 ;  /* 0x000000a300697202 */ /* 0x000fe20000000f00 */
[----:B------:R-:W-:Y:S01]  /*7f20*/  IMAD.MOV.U32 R88, RZ, RZ, R72 ;  /* 0x000000ffff587224 */ /* 0x000fe200078e0048 */
[----:B------:R-:W-:Y:S01]  /*7f30*/  MOV R54, R107 ;  /* 0x0000006b00367202 */ /* 0x000fe20000000f00 */
[----:B------:R-:W-:Y:S01]  /*7f40*/  IMAD.MOV.U32 R55, RZ, RZ, R106 ;  /* 0x000000ffff377224 */ /* 0x000fe200078e006a */
[----:B----4-:R-:W-:-:S02]  /*7f50*/  MOV R2, R56 ;  /* 0x0000003800027202 */ /* 0x010fc40000000f00 */
[----:B------:R-:W4:Y:S01]  /*7f60*/  LDSM.16.MT88.4 R56, [R204+0x1b800] ;  /* 0x01b80000cc38783b */ /* 0x000f220000004200 */
[----:B------:R-:W-:Y:S01]  /*7f70*/  IMAD.MOV.U32 R53, RZ, RZ, R124 ;  /* 0x000000ffff357224 */ /* 0x000fe200078e007c */
[----:B------:R-:W-:Y:S01]  /*7f80*/  MOV R52, R125 ;  /* 0x0000007d00347202 */ /* 0x000fe20000000f00 */
[----:B------:R-:W-:Y:S01]  /*7f90*/  IMAD.MOV.U32 R106, RZ, RZ, R126 ;  /* 0x000000ffff6a7224 */ /* 0x000fe200078e007e */
[----:B------:R-:W-:Y:S01]  /*7fa0*/  MOV R107, R127 ;  /* 0x0000007f006b7202 */ /* 0x000fe20000000f00 */
        /* <DEDUP_REMOVED lines=10> */
[----:B--2---:R-:W-:Y:S01]  /*8050*/  F2FP.BF16.F32.PACK_AB R129, R235, R252 ;  /* 0x000000fceb81723e */ /* 0x004fe200000010ff */
[----:B------:R-:W-:Y:S01]  /*8060*/  IMAD.MOV.U32 R74, RZ, RZ, R160 ;  /* 0x000000ffff4a7224 */ /* 0x000fe200078e00a0 */
[----:B------:R-:W-:Y:S01]  /*8070*/  MOV R91, R165 ;  /* 0x000000a5005b7202 */ /* 0x000fe20000000f00 */
[----:B------:R-:W-:Y:S01]  /*8080*/  LDSM.16.MT88.4 R80, [R202+0x1d800] ;  /* 0x01d80000ca50783b */ /* 0x000fe20000004200 */
[----:B------:R-:W-:Y:S01]  /*8090*/  IMAD.MOV.U32 R6, RZ, RZ, R130 ;  /* 0x000000ffff067224 */ /* 0x000fe200078e0082 */
[----:B------:R-:W-:-:S02]  /*80a0*/  MOV R7, R131 ;  /* 0x0000008300077202 */ /* 0x000fc40000000f00 */
[----:B------:R-:W-:Y:S02]  /*80b0*/  F2FP.BF16.F32.PACK_AB R130, R68, R69 ;  /* 0x000000454482723e */ /* 0x000fe400000010ff */
[----:B---3--:R-:W-:Y:S02]  /*80c0*/  F2FP.BF16.F32.PACK_AB R131, R133, R234 ;  /* 0x000000ea8583723e */ /* 0x008fe400000010ff */
[----:B------:R-:W-:Y:S02]  /*80d0*/  MOV R0, R167 ;  /* 0x000000a700007202 */ /* 0x000fe40000000f00 */
[----:B------:R-:W1:Y:S03]  /*80e0*/  LDSM.16.MT88.4 R164, [R203+0x19800] ;  /* 0x01980000cba4783b */ /* 0x000e660000004200 */
[C---:B------:R-:W-:Y:S06]  /*80f0*/  HMMA.16816.F32.BF16 R36, R128.reuse, R40, R248 ;  /* 0x000000288024723c */ /* 0x040fec00000418f8 */
[----:B------:R-:W-:Y:S01]  /*8100*/  HMMA.16816.F32.BF16 R40, R128, R42, R244 ;  /* 0x0000002a8028723c */ /* 0x000fe200000418f4 */
[----:B------:R-:W-:-:S05]  /*8110*/  MOV R249, R2 ;  /* 0x0000000200f97202 */ /* 0x000fca0000000f00 */
        /* <DEDUP_REMOVED lines=21> */
[----:B------:R-:W-:Y:S01]  /*8270*/  HMMA.16816.F32.BF16 R48, R128, R50, R196 ;  /* 0x000000328030723c */ /* 0x000fe200000418c4 */
[----:B------:R-:W-:Y:S01]  /*8280*/  FADD.FTZ R0, R173, R0 ;  /* 0x00000000ad007221 */ /* 0x000fe20000010000 */
[----:B------:R-:W-:Y:S01]  /*8290*/  MOV R240, R7 ;  /* 0x0000000700f07202 */ /* 0x000fe20000000f00 */
[----:B------:R-:W-:Y:S01]  /*82a0*/  FADD.FTZ R2, R174, R2 ;  /* 0x00000002ae027221 */ /* 0x000fe20000010000 */
[----:B------:R-:W-:Y:S01]  /*82b0*/  IMAD.MOV.U32 R241, RZ, RZ, R6 ;  /* 0x000000fffff17224 */ /* 0x000fe200078e0006 */
[----:B------:R-:W-:Y:S01]  /*82c0*/  MOV R242, R91 ;  /* 0x0000005b00f27202 */ /* 0x000fe20000000f00 */
[----:B------:R-:W2:Y:S01]  /*82d0*/  LDSM.16.MT88.4 R152, [R202+0x19800] ;  /* 0x01980000ca98783b */ /* 0x000ea20000004200 */
[----:B------:R-:W-:Y:S01]  /*82e0*/  MOV R199, R52 ;  /* 0x0000003400c77202 */ /* 0x000fe20000000f00 */
[----:B------:R-:W-:Y:S01]  /*82f0*/  IMAD.MOV.U32 R198, RZ, RZ, R53 ;  /* 0x000000ffffc67224 */ /* 0x000fe200078e0035 */
[----:B------:R-:W-:Y:S01]  /*8300*/  MOV R197, R54 ;  /* 0x0000003600c57202 */ /* 0x000fe20000000f00 */
[----:B------:R-:W3:Y:S01]  /*8310*/  LDSM.16.MT88.4 R160, [R204+0x19800] ;  /* 0x01980000cca0783b */ /* 0x000ee20000004200 */
[----:B------:R-:W-:-:S02]  /*8320*/  MOV R196, R55 ;  /* 0x0000003700c47202 */ /* 0x000fc40000000f00 */
[C---:B----4-:R-:W-:Y:S01]  /*8330*/  HMMA.16816.F32.BF16 R52, R128.reuse, R56, R176 ;  /* 0x000000388034723c */ /* 0x050fe200000418b0 */
[----:B------:R-:W-:Y:S01]  /*8340*/  FADD.FTZ R0, R175, R0 ;  /* 0x00000000af007221 */ /* 0x000fe20000010000 */
[----:B------:R-:W-:Y:S01]  /*8350*/  MOV R248, R88 ;  /* 0x0000005800f87202 */ /* 0x000fe20000000f00 */
[----:B------:R-:W-:Y:S01]  /*8360*/  IMAD.MOV.U32 R247, RZ, RZ, R89 ;  /* 0x000000fffff77224 */ /* 0x000fe200078e0059 */
[----:B------:R-:W4:Y:S03]  /*8370*/  LDSM.16.MT88.4 R72, [R201+0x1d800] ;  /* 0x01d80000c948783b */ /* 0x000f260000004200 */
[----:B------:R-:W-:Y:S01]  /*8380*/  MOV R177, R98 ;  /* 0x0000006200b17202 */ /* 0x000fe20000000f00 */
[----:B------:R-:W-:Y:S01]  /*8390*/  IMAD.MOV.U32 R176, RZ, RZ, R99 ;  /* 0x000000ffffb07224 */ /* 0x000fe200078e0063 */
[----:B------:R-:W-:Y:S01]  /*83a0*/  MOV R178, R97 ;  /* 0x0000006100b27202 */ /* 0x000fe20000000f00 */
[----:B------:R-:W-:Y:S01]  /*83b0*/  IMAD.MOV.U32 R179, RZ, RZ, R96 ;  /* 0x000000ffffb37224 */ /* 0x000fe200078e0060 */
[C---:B-1----:R-:W-:Y:S01]  /*83c0*/  HMMA.16816.F32.BF16 R156, R128.reuse, R164, R156 ;  /* 0x000000a4809c723c */ /* 0x042fe2000004189c */
[----:B------:R-:W-:Y:S01]  /*83d0*/  FADD.FTZ R2, R176, R2 ;  /* 0x00000002b0027221 */ /* 0x000fe20000010000 */
[----:B------:R-:W-:Y:S01]  /*83e0*/  FADD.FTZ R0, R177, R0 ;  /* 0x00000000b1007221 */ /* 0x000fe20000010000 */
[----:B------:R-:W1:Y:S02]  /*83f0*/  LDSM.16.MT88.4 R88, [R204+0x1d800] ;  /* 0x01d80000cc58783b */ /* 0x000e640000004200 */
[----:B------:R-:W-:Y:S01]  /*8400*/  FADD.FTZ R2, R178, R2 ;  /* 0x00000002b2027221 */ /* 0x000fe20000010000 */
[----:B------:R-:W-:Y:S01]  /*8410*/  FADD.FTZ R0, R179, R0 ;  /* 0x00000000b3007221 */ /* 0x000fe20000010000 */
[----:B------:R-:W-:Y:S01]  /*8420*/  HMMA.16816.F32.BF16 R56, R128, R58, R120 ;  /* 0x0000003a8038723c */ /* 0x000fe20000041878 */
[----:B------:R-:W1:Y:S01]  /*8430*/  LDSM.16.MT88.4 R96, [R203+0x1d800] ;  /* 0x01d80000cb60783b */ /* 0x000e620000004200 */
[----:B------:R-:W-:Y:S01]  /*8440*/  FADD.FTZ R2, R196, R2 ;  /* 0x00000002c4027221 */ /* 0x000fe20000010000 */
[----:B------:R-:W-:-:S02]  /*8450*/  FADD.FTZ R0, R197, R0 ;  /* 0x00000000c5007221 */ /* 0x000fc40000010000 */
[----:B------:R-:W1:Y:S01]  /*8460*/  LDSM.16.MT88.4 R104, [R201+0x1f800] ;  /* 0x01f80000c968783b */ /* 0x000e620000004200 */
[----:B------:R-:W-:Y:S01]  /*8470*/  FADD.FTZ R2, R198, R2 ;  /* 0x00000002c6027221 */ /* 0x000fe20000010000 */
[----:B------:R-:W-:Y:S01]  /*8480*/  FADD.FTZ R0, R199, R0 ;  /* 0x00000000c7007221 */ /* 0x000fe20000010000 */
[----:B------:R-:W-:Y:S01]  /*8490*/  HMMA.16816.F32.BF16 R164, R128, R166, R112 ;  /* 0x000000a680a4723c */ /* 0x000fe20000041870 */
[----:B------:R-:W1:Y:S01]  /*84a0*/  LDSM.16.MT88.4 R112, [R202+0x1f800] ;  /* 0x01f80000ca70783b */ /* 0x000e620000004200 */
[----:B------:R-:W-:Y:S01]  /*84b0*/  FADD.FTZ R2, R240, R2 ;  /* 0x00000002f0027221 */ /* 0x000fe20000010000 */
[----:B------:R-:W-:Y:S02]  /*84c0*/  FADD.FTZ R0, R241, R0 ;  /* 0x00000000f1007221 */ /* 0x000fe40000010000 */
[----:B------:R-:W1:Y:S01]  /*84d0*/  LDSM.16.MT88.4 R120, [R204+0x1f800] ;  /* 0x01f80000cc78783b */ /* 0x000e620000004200 */
[----:B------:R-:W-:Y:S01]  /*84e0*/  FADD.FTZ R2, R242, R2 ;  /* 0x00000002f2027221 */ /* 0x000fe20000010000 */
[----:B------:R-:W-:-:S02]  /*84f0*/  FADD.FTZ R0, R243, R0 ;  /* 0x00000000f3007221 */ /* 0x000fc40000010000 */
[----:B------:R-:W1:Y:S01]  /*8500*/  LDSM.16.MT88.4 R4, [R203+0x1f800] ;  /* 0x01f80000cb04783b */ /* 0x000e620000004200 */
[----:B------:R-:W-:Y:S01]  /*8510*/  FADD.FTZ R2, R244, R2 ;  /* 0x00000002f4027221 */ /* 0x000fe20000010000 */
[----:B------:R-:W-:-:S03]  /*8520*/  FADD.FTZ R0, R245, R0 ;  /* 0x00000000f5007221 */ /* 0x000fc60000010000 */
        /* <DEDUP_REMOVED lines=16> */
[C---:B--2---:R-:W-:Y:S06]  /*8630*/  HMMA.16816.F32.BF16 R140, R128.reuse, R152, R140 ;  /* 0x00000098808c723c */ /* 0x044fec000004188c */
[C---:B---3--:R-:W-:Y:S06]  /*8640*/  HMMA.16816.F32.BF16 R148, R128.reuse, R160, R148 ;  /* 0x000000a08094723c */ /* 0x048fec0000041894 */
[C---:B------:R-:W-:Y:S06]  /*8650*/  HMMA.16816.F32.BF16 R152, R128.reuse, R154, R92 ;  /* 0x0000009a8098723c */ /* 0x040fec000004185c */
[C---:B------:R-:W-:Y:S06]  /*8660*/  HMMA.16816.F32.BF16 R160, R128.reuse, R162, R100 ;  /* 0x000000a280a0723c */ /* 0x040fec0000041864 */
[C---:B------:R-:W-:Y:S06]  /*8670*/  HMMA.16816.F32.BF16 R76, R128.reuse, R80, R84 ;  /* 0x00000050804c723c */ /* 0x040fec0000041854 */
        /* <DEDUP_REMOVED lines=111> */
[----:B------:R-:W-:Y:S01]  /*8d70*/  ISETP.LT.OR P1, PT, R0, R228, P1 ;  /* 0x000000e40000720c */ /* 0x000fe20000f21670 */
        /* <DEDUP_REMOVED lines=12> */
[----:B------:R-:W-:Y:S04]  /*8e40*/  LDSM.16.M88.4 R196, [R225] ;  /* 0x00000000e1c4783b */ /* 0x000fe80000000200 */
[----:B------:R-:W-:Y:S04]  /*8e50*/  LDSM.16.M88.4 R192, [R206+0x10000] ;  /* 0x01000000cec0783b */ /* 0x000fe80000000200 */
[----:B------:R-:W-:Y:S04]  /*8e60*/  LDSM.16.M88.4 R240, [R206+0x11000] ;  /* 0x01100000cef0783b */ /* 0x000fe80000000200 */
[----:B------:R-:W0:Y:S01]  /*8e70*/  LDGDEPBAR ;  /* 0x00000000000079af */ /* 0x000e220000000000 */
[C---:B-1----:R-:W-:Y:S06]  /*8e80*/  HMMA.16816.F32.BF16 R28, R4.reuse, R24, RZ ;  /* 0x00000018041c723c */ /* 0x042fec00000418ff */
[C---:B------:R-:W-:Y:S06]  /*8e90*/  HMMA.16816.F32.BF16 R176, R4.reuse, R16, RZ ;  /* 0x0000001004b0723c */ /* 0x040fec00000418ff */
[C---:B------:R-:W-:Y:S01]  /*8ea0*/  HMMA.16816.F32.BF16 R188, R4.reuse, R18, RZ ;  /* 0x0000001204bc723c */ /* 0x040fe200000418ff */
[----:B------:R-:W1:Y:S05]  /*8eb0*/  LDSM.16.M88.4 R16, [R224] ;  /* 0x00000000e010783b */ /* 0x000e6a0000000200 */
[C---:B------:R-:W-:Y:S06]  /*8ec0*/  HMMA.16816.F32.BF16 R172, R4.reuse, R26, RZ ;  /* 0x0000001a04ac723c */ /* 0x040fec00000418ff */
[C---:B------:R-:W-:Y:S06]  /*8ed0*/  HMMA.16816.F32.BF16 R32, R4.reuse, R20, RZ ;  /* 0x000000140420723c */ /* 0x040fec00000418ff */
[C---:B------:R-:W-:Y:S06]  /*8ee0*/  HMMA.16816.F32.BF16 R24, R4.reuse, R22, RZ ;  /* 0x000000160418723c */ /* 0x040fec00000418ff */
[C---:B------:R-:W-:Y:S06]  /*8ef0*/  HMMA.16816.F32.BF16 R184, R4.reuse, R12, RZ ;  /* 0x0000000c04b8723c */ /* 0x040fec00000418ff */
[----:B------:R-:W-:Y:S01]  /*8f00*/  HMMA.16816.F32.BF16 R12, R4, R14, RZ ;  /* 0x0000000e040c723c */ /* 0x000fe200000418ff */
[----:B------:R-:W-:Y:S05]  /*8f10*/  LDSM.16.M88.4 R4, [R210] ;  /* 0x00000000d204783b */ /* 0x000fea0000000200 */
[C---:B------:R-:W-:Y:S01]  /*8f20*/  HMMA.16816.F32.BF16 R20, R8.reuse, R168, R28 ;  /* 0x000000a80814723c */ /* 0x040fe2000004181c */
[----:B------:R-:W3:Y:S05]  /*8f30*/  LDSM.16.M88.4 R28, [R206+0x10800] ;  /* 0x01080000ce1c783b */ /* 0x000eea0000000200 */
[C---:B------:R-:W-:Y:S06]  /*8f40*/  HMMA.16816.F32.BF16 R236, R8.reuse, R170, R172 ;  /* 0x000000aa08ec723c */ /* 0x040fec00000418ac */
[C---:B--2---:R-:W-:Y:S06]  /*8f50*/  HMMA.16816.F32.BF16 R168, R8.reuse, R180, R32 ;  /* 0x000000b408a8723c */ /* 0x044fec0000041820 */
[C---:B------:R-:W-:Y:S06]  /*8f60*/  HMMA.16816.F32.BF16 R24, R8.reuse, R182, R24 ;  /* 0x000000b60818723c */ /* 0x040fec0000041818 */
[C---:B-1----:R-:W-:Y:S06]  /*8f70*/  HMMA.16816.F32.BF16 R172, R8.reuse, R16, R184 ;  /* 0x0000001008ac723c */ /* 0x042fec00000418b8 */
[C---:B------:R-:W-:Y:S01]  /*8f80*/  HMMA.16816.F32.BF16 R12, R8.reuse, R18, R12 ;  /* 0x00000012080c723c */ /* 0x040fe2000004180c */
[----:B------:R-:W1:Y:S05]  /*8f90*/  LDSM.16.M88.4 R16, [R206+0x11800] ;  /* 0x01180000ce10783b */ /* 0x000e6a0000000200 */
[C---:B------:R-:W-:Y:S01]  /*8fa0*/  HMMA.16816.F32.BF16 R32, R8.reuse, R196, R176 ;  /* 0x000000c40820723c */ /* 0x040fe200000418b0 */
[----:B------:R-:W-:Y:S05]  /*8fb0*/  LDSM.16.M88.4 R176, [R205] ;  /* 0x00000000cdb0783b */ /* 0x000fea0000000200 */
[----:B------:R-:W-:Y:S01]  /*8fc0*/  HMMA.16816.F32.BF16 R180, R8, R198, R188 ;  /* 0x000000c608b4723c */ /* 0x000fe200000418bc */
[----:B------:R-:W2:Y:S04]  /*8fd0*/  LDSM.16.M88.4 R8, [R209] ;  /* 0x00000000d108783b */ /* 0x000ea80000000200 */
[----:B------:R-:W-:Y:S01]  /*8fe0*/  LDSM.16.M88.4 R196, [R205+0x1000] ;  /* 0x00100000cdc4783b */ /* 0x000fe20000000200 */
[C---:B---3--:R-:W-:Y:S03]  /*8ff0*/  HMMA.16816.F32.BF16 R184, R4.reuse, R28, R168 ;  /* 0x0000001c04b8723c */ /* 0x048fe600000418a8 */
[----:B------:R-:W-:Y:S03]  /*9000*/  LDSM.16.M88.4 R168, [R200+0x12000] ;  /* 0x01200000c8a8783b */ /* 0x000fe60000000200 */
[C---:B------:R-:W-:Y:S01]  /*9010*/  HMMA.16816.F32.BF16 R24, R4.reuse, R30, R24 ;  /* 0x0000001e0418723c */ /* 0x040fe20000041818 */
[----:B------:R-:W3:Y:S05]  /*9020*/  LDSM.16.M88.4 R28, [R205+0x800] ;  /* 0x00080000cd1c783b */ /* 0x000eea0000000200 */
[C---:B------:R-:W-:Y:S06]  /*9030*/  HMMA.16816.F32.BF16 R20, R4.reuse, R192, R20 ;  /* 0x000000c00414723c */ /* 0x040fec0000041814 */
[C---:B------:R-:W-:Y:S06]  /*9040*/  HMMA.16816.F32.BF16 R32, R4.reuse, R240, R32 ;  /* 0x000000f00420723c */ /* 0x040fec0000041820 */
[C---:B-1----:R-:W-:Y:S06]  /*9050*/  HMMA.16816.F32.BF16 R172, R4.reuse, R16, R172 ;  /* 0x0000001004ac723c */ /* 0x042fec00000418ac */
[C---:B------:R-:W-:Y:S01]  /*9060*/  HMMA.16816.F32.BF16 R12, R4.reuse, R18, R12 ;  /* 0x00000012040c723c */ /* 0x040fe2000004180c */
[----:B------:R-:W1:Y:S05]  /*9070*/  LDSM.16.M88.4 R16, [R205+0x1800] ;  /* 0x00180000cd10783b */ /* 0x000e6a0000000200 */
[C---:B------:R-:W-:Y:S01]  /*9080*/  HMMA.16816.F32.BF16 R188, R4.reuse, R194, R236 ;  /* 0x000000c204bc723c */ /* 0x040fe200000418ec */
[----:B------:R-:W-:Y:S05]  /*9090*/  LDSM.16.M88.4 R192, [R200+0x13000] ;  /* 0x01300000c8c0783b */ /* 0x000fea0000000200 */
[----:B------:R-:W-:Y:S01]  /*90a0*/  HMMA.16816.F32.BF16 R180, R4, R242, R180 ;  /* 0x000000f204b4723c */ /* 0x000fe200000418b4 */
[----:B------:R-:W4:Y:S05]  /*90b0*/  LDSM.16.M88.4 R4, [R207+0x4000] ;  /* 0x00400000cf04783b */ /* 0x000f2a0000000200 */
[C---:B--2---:R-:W-:Y:S06]  /*90c0*/  HMMA.16816.F32.BF16 R20, R8.reuse, R176, R20 ;  /* 0x000000b00814723c */ /* 0x044fec0000041814 */
[C---:B---3--:R-:W-:Y:S06]  /*90d0*/  HMMA.16816.F32.BF16 R184, R8.reuse, R28, R184 ;  /* 0x0000001c08b8723c */ /* 0x048fec00000418b8 */
[C---:B------:R-:W-:Y:S06]  /*90e0*/  HMMA.16816.F32.BF16 R28, R8.reuse, R30, R24 ;  /* 0x0000001e081c723c */ /* 0x040fec0000041818 */
[C---:B------:R-:W-:Y:S01]  /*90f0*/  HMMA.16816.F32.BF16 R24, R8.reuse, R196, R32 ;  /* 0x000000c40818723c */ /* 0x040fe20000041820 */
[----:B------:R-:W2:Y:S05]  /*9100*/  LDSM.16.M88.4 R32, [R200+0x12800] ;  /* 0x01280000c820783b */ /* 0x000eaa0000000200 */
[C---:B------:R-:W-:Y:S01]  /*9110*/  HMMA.16816.F32.BF16 R188, R8.reuse, R178, R188 ;  /* 0x000000b208bc723c */ /* 0x040fe200000418bc */
[----:B------:R-:W-:Y:S05]  /*9120*/  LDSM.16.M88.4 R176, [R223] ;  /* 0x00000000dfb0783b */ /* 0x000fea0000000200 */
[C---:B------:R-:W-:Y:S01]  /*9130*/  HMMA.16816.F32.BF16 R236, R8.reuse, R198, R180 ;  /* 0x000000c608ec723c */ /* 0x040fe200000418b4 */
[----:B------:R-:W-:Y:S05]  /*9140*/  LDSM.16.M88.4 R196, [R221] ;  /* 0x00000000ddc4783b */ /* 0x000fea0000000200 */
[C---:B-1----:R-:W-:Y:S06]  /*9150*/  HMMA.16816.F32.BF16 R180, R8.reuse, R16, R172 ;  /* 0x0000001008b4723c */ /* 0x042fec00000418ac */
[----:B------:R-:W-:Y:S01]  /*9160*/  HMMA.16816.F32.BF16 R16, R8, R18, R12 ;  /* 0x000000120810723c */ /* 0x000fe2000004180c */
[----:B------:R-:W1:Y:S05]  /*9170*/  LDSM.16.M88.4 R8, [R208+0x4000] ;  /* 0x00400000d008783b */ /* 0x000e6a0000000200 */
[C---:B----4-:R-:W-:Y:S01]  /*9180*/  HMMA.16816.F32.BF16 R12, R4.reuse, R168, R20 ;  /* 0x000000a8040c723c */ /* 0x050fe20000041814 */
[----:B------:R-:W3:Y:S05]  /*9190*/  LDSM.16.M88.4 R20, [R200+0x13800] ;  /* 0x01380000c814783b */ /* 0x000eea0000000200 */
[C---:B------:R-:W-:Y:S01]  /*91a0*/  HMMA.16816.F32.BF16 R172, R4.reuse, R192, R24 ;  /* 0x000000c004ac723c */ /* 0x040fe20000041818 */
[----:B------:R-:W4:Y:S05]  /*91b0*/  LDSM.16.M88.4 R24, [R222] ;  /* 0x00000000de18783b */ /* 0x000f2a0000000200 */
[C---:B------:R-:W-:Y:S06]  /*91c0*/  HMMA.16816.F32.BF16 R188, R4.reuse, R170, R188 ;  /* 0x000000aa04bc723c */ /* 0x040fec00000418bc */
[C---:B--2---:R-:W-:Y:S06]  /*91d0*/  HMMA.16816.F32.BF16 R168, R4.reuse, R32, R184 ;  /* 0x0000002004a8723c */ /* 0x044fec00000418b8 */
[C---:B------:R-:W-:Y:S06]  /*91e0*/  HMMA.16816.F32.BF16 R28, R4.reuse, R34, R28 ;  /* 0x00000022041c723c */ /* 0x040fec000004181c */
[----:B------:R-:W-:Y:S01]  /*91f0*/  HMMA.16816.F32.BF16 R236, R4, R194, R236 ;  /* 0x000000c204ec723c */ /* 0x000fe200000418ec */
[----:B------:R-:W-:Y:S05]  /*9200*/  LDSM.16.M88.4 R192, [R205+0x2000] ;  /* 0x00200000cdc0783b */ /* 0x000fea0000000200 */
[----:B-1----:R-:W-:Y:S06]  /*9210*/  HMMA.16816.F32.BF16 R12, R8, R176, R12 ;  /* 0x000000b0080c723c */ /* 0x002fec000004180c */
[----:B---3--:R-:W-:Y:S01]  /*9220*/  HMMA.16816.F32.BF16 R32, R4, R22, R16 ;  /* 0x000000160420723c */ /* 0x008fe20000041810 */
[----:B------:R-:W1:Y:S05]  /*9230*/  LDSM.16.M88.4 R16, [R220] ;  /* 0x00000000dc10783b */ /* 0x000e6a0000000200 */
[----:B------:R-:W-:Y:S01]  /*9240*/  HMMA.16816.F32.BF16 R184, R8, R178, R188 ;  /* 0x000000b208b8723c */ /* 0x000fe200000418bc */
[----:B------:R-:W-:Y:S05]  /*9250*/  LDSM.16.M88.4 R188, [R206+0x13000] ;  /* 0x01300000cebc783b */ /* 0x000fea0000000200 */
[----:B------:R-:W-:Y:S01]  /*9260*/  HMMA.16816.F32.BF16 R180, R4, R20, R180 ;  /* 0x0000001404b4723c */ /* 0x000fe200000418b4 */
[----:B------:R-:W2:Y:S04]  /*9270*/  LDSM.16.M88.4 R4, [R210+0x4000] ;  /* 0x00400000d204783b */ /* 0x000ea80000000200 */
[----:B------:R-:W3:Y:S01]  /*9280*/  LDSM.16.M88.4 R20, [R206+0x12000] ;  /* 0x01200000ce14783b */ /* 0x000ee20000000200 */
[C---:B----4-:R-:W-:Y:S03]  /*9290*/  HMMA.16816.F32.BF16 R176, R8.reuse, R24, R168 ;  /* 0x0000001808b0723c */ /* 0x050fe600000418a8 */
[----:B------:R-:W-:Y:S03]  /*92a0*/  LDSM.16.M88.4 R168, [R206+0x13800] ;  /* 0x01380000cea8783b */ /* 0x000fe60000000200 */
[C---:B------:R-:W-:Y:S01]  /*92b0*/  HMMA.16816.F32.BF16 R24, R8.reuse, R26, R28 ;  /* 0x0000001a0818723c */ /* 0x040fe2000004181c */
[----:B------:R-:W4:Y:S05]  /*92c0*/  LDSM.16.M88.4 R28, [R206+0x12800] ;  /* 0x01280000ce1c783b */ /* 0x000f2a0000000200 */
[C---:B------:R-:W-:Y:S06]  /*92d0*/  HMMA.16816.F32.BF16 R172, R8.reuse, R196, R172 ;  /* 0x000000c408ac723c */ /* 0x040fec00000418ac */
[C---:B------:R-:W-:Y:S06]  /*92e0*/  HMMA.16816.F32.BF16 R236, R8.reuse, R198, R236 ;  /* 0x000000c608ec723c */ /* 0x040fec00000418ec */
[C---:B-1----:R-:W-:Y:S06]  /*92f0*/  HMMA.16816.F32.BF16 R196, R8.reuse, R16, R180 ;  /* 0x0000001008c4723c */ /* 0x042fec00000418b4 */
[----:B------:R-:W-:Y:S01]  /*9300*/  HMMA.16816.F32.BF16 R180, R8, R18, R32 ;  /* 0x0000001208b4723c */ /* 0x000fe20000041820 */
[----:B------:R-:W1:Y:S05]  /*9310*/  LDSM.16.M88.4 R8, [R209+0x4000] ;  /* 0x00400000d108783b */ /* 0x000e6a0000000200 */
[C---:B--2---:R-:W-:Y:S06]  /*9320*/  HMMA.16816.F32.BF16 R16, R4.reuse, R188, R172 ;  /* 0x000000bc0410723c */ /* 0x044fec00000418ac */
[C---:B---3--:R-:W-:Y:S06]  /*9330*/  HMMA.16816.F32.BF16 R32, R4.reuse, R20, R12 ;  /* 0x000000140420723c */ /* 0x048fec000004180c */
[C---:B------:R-:W-:Y:S06]  /*9340*/  HMMA.16816.F32.BF16 R240, R4.reuse, R22, R184 ;  /* 0x0000001604f0723c */ /* 0x040fec00000418b8 */
[C---:B----4-:R-:W-:Y:S06]  /*9350*/  HMMA.16816.F32.BF16 R184, R4.reuse, R28, R176 ;  /* 0x0000001c04b8723c */ /* 0x050fec00000418b0 */
[C---:B------:R-:W-:Y:S01]  /*9360*/  HMMA.16816.F32.BF16 R20, R4.reuse, R30, R24 ;  /* 0x0000001e0414723c */ /* 0x040fe20000041818 */
[----:B------:R-:W2:Y:S04]  /*9370*/  LDSM.16.M88.4 R28, [R205+0x2800] ;  /* 0x00280000cd1c783b */ /* 0x000ea80000000200 */
[----:B------:R-:W3:Y:S01]  /*9380*/  LDSM.16.M88.4 R24, [R205+0x3000] ;  /* 0x00300000cd18783b */ /* 0x000ee20000000200 */
[C---:B------:R-:W-:Y:S03]  /*9390*/  HMMA.16816.F32.BF16 R12, R4.reuse, R190, R236 ;  /* 0x000000be040c723c */ /* 0x040fe600000418ec */
[----:B------:R-:W-:Y:S03]  /*93a0*/  LDSM.16.M88.4 R236, [R200+0x14000] ;  /* 0x01400000c8ec783b */ /* 0x000fe60000000200 */
[C---:B------:R-:W-:Y:S01]  /*93b0*/  HMMA.16816.F32.BF16 R188, R4.reuse, R168, R196 ;  /* 0x000000a804bc723c */ /* 0x040fe200000418c4 */
[----:B------:R-:W-:Y:S05]  /*93c0*/  LDSM.16.M88.4 R196, [R219] ;  /* 0x00000000dbc4783b */ /* 0x000fea0000000200 */
[----:B------:R-:W-:Y:S01]  /*93d0*/  HMMA.16816.F32.BF16 R180, R4, R170, R180 ;  /* 0x000000aa04b4723c */ /* 0x000fe200000418b4 */
[----:B------:R-:W4:Y:S04]  /*93e0*/  LDSM.16.M88.4 R168, [R205+0x3800] ;  /* 0x00380000cda8783b */ /* 0x000f280000000200 */
[----:B------:R-:W4:Y:S01]  /*93f0*/  LDSM.16.M88.4 R4, [R207+0x8000] ;  /* 0x00800000cf04783b */ /* 0x000f220000000200 */
[C---:B-1----:R-:W-:Y:S03]  /*9400*/  HMMA.16816.F32.BF16 R176, R8.reuse, R192, R32 ;  /* 0x000000c008b0723c */ /* 0x042fe60000041820 */
[----:B------:R-:W-:Y:S03]  /*9410*/  LDSM.16.M88.4 R32, [R200+0x14800] ;  /* 0x01480000c820783b */ /* 0x000fe60000000200 */
[C---:B------:R-:W-:Y:S06]  /*9420*/  HMMA.16816.F32.BF16 R240, R8.reuse, R194, R240 ;  /* 0x000000c208f0723c */ /* 0x040fec00000418f0 */
[C---:B--2---:R-:W-:Y:S06]  /*9430*/  HMMA.16816.F32.BF16 R192, R8.reuse, R28, R184 ;  /* 0x0000001c08c0723c */ /* 0x044fec00000418b8 */
[C---:B------:R-:W-:Y:S01]  /*9440*/  HMMA.16816.F32.BF16 R184, R8.reuse, R30, R20 ;  /* 0x0000001e08b8723c */ /* 0x040fe20000041814 */
[----:B------:R-:W1:Y:S04]  /*9450*/  LDSM.16.M88.4 R28, [R200+0x15000] ;  /* 0x01500000c81c783b */ /* 0x000e680000000200 */
[----:B------:R-:W2:Y:S01]  /*9460*/  LDSM.16.M88.4 R20, [R200+0x15800] ;  /* 0x01580000c814783b */ /* 0x000ea20000000200 */
[C---:B---3--:R-:W-:Y:S06]  /*9470*/  HMMA.16816.F32.BF16 R172, R8.reuse, R24, R16 ;  /* 0x0000001808ac723c */ /* 0x048fec0000041810 */
[C---:B------:R-:W-:Y:S06]  /*9480*/  HMMA.16816.F32.BF16 R24, R8.reuse, R26, R12 ;  /* 0x0000001a0818723c */ /* 0x040fec000004180c */
[C---:B----4-:R-:W-:Y:S06]  /*9490*/  HMMA.16816.F32.BF16 R188, R8.reuse, R168, R188 ;  /* 0x000000a808bc723c */ /* 0x050fec00000418bc */
[----:B------:R-:W-:Y:S01]  /*94a0*/  HMMA.16816.F32.BF16 R16, R8, R170, R180 ;  /* 0x000000aa0810723c */ /* 0x000fe200000418b4 */
[----:B------:R-:W3:Y:S05]  /*94b0*/  LDSM.16.M88.4 R8, [R208+0x8000] ;  /* 0x00800000d008783b */ /* 0x000eea0000000200 */
[C---:B------:R-:W-:Y:S01]  /*94c0*/  HMMA.16816.F32.BF16 R12, R4.reuse, R236, R176 ;  /* 0x000000ec040c723c */ /* 0x040fe200000418b0 */
[----:B------:R-:W4:Y:S05]  /*94d0*/  LDSM.16.M88.4 R176, [R218] ;  /* 0x00000000dab0783b */ /* 0x000f2a0000000200 */
[C---:B------:R-:W-:Y:S06]  /*94e0*/  HMMA.16816.F32.BF16 R236, R4.reuse, R238, R240 ;  /* 0x000000ee04ec723c */ /* 0x040fec00000418f0 */
[C---:B-1----:R-:W-:Y:S01]  /*94f0*/  HMMA.16816.F32.BF16 R180, R4.reuse, R28, R172 ;  /* 0x0000001c04b4723c */ /* 0x042fe200000418ac */
[----:B------:R-:W1:Y:S05]  /*9500*/  LDSM.16.M88.4 R172, [R217] ;  /* 0x00000000d9ac783b */ /* 0x000e6a0000000200 */
[C---:B------:R-:W-:Y:S01]  /*9510*/  HMMA.16816.F32.BF16 R168, R4.reuse, R30, R24 ;  /* 0x0000001e04a8723c */ /* 0x040fe20000041818 */
[----:B------:R-:W1:Y:S05]  /*9520*/  LDSM.16.M88.4 R24, [R216] ;  /* 0x00000000d818783b */ /* 0x000e6a0000000200 */
[C---:B------:R-:W-:Y:S06]  /*9530*/  HMMA.16816.F32.BF16 R192, R4.reuse, R32, R192 ;  /* 0x0000002004c0723c */ /* 0x040fec00000418c0 */
[C---:B------:R-:W-:Y:S06]  /*9540*/  HMMA.16816.F32.BF16 R184, R4.reuse, R34, R184 ;  /* 0x0000002204b8723c */ /* 0x040fec00000418b8 */
[C---:B--2---:R-:W-:Y:S06]  /*9550*/  HMMA.16816.F32.BF16 R32, R4.reuse, R20, R188 ;  /* 0x000000140420723c */ /* 0x044fec00000418bc */
[----:B------:R-:W-:Y:S01]  /*9560*/  HMMA.16816.F32.BF16 R28, R4, R22, R16 ;  /* 0x00000016041c723c */ /* 0x000fe20000041810 */
[----:B------:R-:W-:Y:S04]  /*9570*/  LDSM.16.M88.4 R4, [R210+0x8000] ;  /* 0x00800000d204783b */ /* 0x000fe80000000200 */
[----:B------:R-:W2:Y:S01]  /*9580*/  LDSM.16.M88.4 R20, [R206+0x14000] ;  /* 0x01400000ce14783b */ /* 0x000ea20000000200 */
[C---:B---3--:R-:W-:Y:S06]  /*9590*/  HMMA.16816.F32.BF16 R16, R8.reuse, R196, R12 ;  /* 0x000000c40810723c */ /* 0x048fec000004180c */
[C---:B------:R-:W-:Y:S01]  /*95a0*/  HMMA.16816.F32.BF16 R12, R8.reuse, R198, R236 ;  /* 0x000000c6080c723c */ /* 0x040fe200000418ec */
[----:B------:R-:W-:Y:S05]  /*95b0*/  LDSM.16.M88.4 R236, [R212] ;  /* 0x00000000d4ec783b */ /* 0x000fea0000000200 */
[C---:B----4-:R-:W-:Y:S06]  /*95c0*/  HMMA.16816.F32.BF16 R196, R8.reuse, R176, R192 ;  /* 0x000000b008c4723c */ /* 0x050fec00000418c0 */
[C---:B------:R-:W-:Y:S01]  /*95d0*/  HMMA.16816.F32.BF16 R192, R8.reuse, R178, R184 ;  /* 0x000000b208c0723c */ /* 0x040fe200000418b8 */
[----:B------:R-:W3:Y:S05]  /*95e0*/  LDSM.16.M88.4 R184, [R206+0x14800] ;  /* 0x01480000ceb8783b */ /* 0x000eea0000000200 */
[C---:B-1----:R-:W-:Y:S01]  /*95f0*/  HMMA.16816.F32.BF16 R188, R8.reuse, R172, R180 ;  /* 0x000000ac08bc723c */ /* 0x042fe200000418b4 */
[----:B------:R-:W1:Y:S05]  /*9600*/  LDSM.16.M88.4 R180, [R206+0x15000] ;  /* 0x01500000ceb4783b */ /* 0x000e6a0000000200 */
[C---:B------:R-:W-:Y:S01]  /*9610*/  HMMA.16816.F32.BF16 R176, R8.reuse, R174, R168 ;  /* 0x000000ae08b0723c */ /* 0x040fe200000418a8 */
[----:B------:R-:W-:Y:S05]  /*9620*/  LDSM.16.M88.4 R168, [R205+0x4800] ;  /* 0x00480000cda8783b */ /* 0x000fea0000000200 */
[C---:B------:R-:W-:Y:S06]  /*9630*/  HMMA.16816.F32.BF16 R172, R8.reuse, R24, R32 ;  /* 0x0000001808ac723c */ /* 0x040fec0000041820 */
[----:B------:R-:W-:Y:S01]  /*9640*/  HMMA.16816.F32.BF16 R32, R8, R26, R28 ;  /* 0x0000001a0820723c */ /* 0x000fe2000004181c */
[----:B------:R-:W4:Y:S05]  /*9650*/  LDSM.16.M88.4 R8, [R209+0x8000] ;  /* 0x00800000d108783b */ /* 0x000f2a0000000200 */
[C---:B--2---:R-:W-:Y:S01]  /*9660*/  HMMA.16816.F32.BF16 R28, R4.reuse, R20, R16 ;  /* 0x00000014041c723c */ /* 0x044fe20000041810 */
[----:B------:R-:W2:Y:S05]  /*9670*/  LDSM.16.M88.4 R16, [R205+0x4000] ;  /* 0x00400000cd10783b */ /* 0x000eaa0000000200 */
[C---:B------:R-:W-:Y:S01]  /*9680*/  HMMA.16816.F32.BF16 R12, R4.reuse, R22, R12 ;  /* 0x00000016040c723c */ /* 0x040fe2000004180c */
[----:B------:R-:W2:Y:S05]  /*9690*/  LDSM.16.M88.4 R20, [R206+0x15800] ;  /* 0x01580000ce14783b */ /* 0x000eaa0000000200 */
[C---:B---3--:R-:W-:Y:S06]  /*96a0*/  HMMA.16816.F32.BF16 R24, R4.reuse, R184, R196 ;  /* 0x000000b80418723c */ /* 0x048fec00000418c4 */
[C---:B------:R-:W-:Y:S06]  /*96b0*/  HMMA.16816.F32.BF16 R196, R4.reuse, R186, R192 ;  /* 0x000000ba04c4723c */ /* 0x040fec00000418c0 */
[C---:B-1----:R-:W-:Y:S06]  /*96c0*/  HMMA.16816.F32.BF16 R192, R4.reuse, R182, R176 ;  /* 0x000000b604c0723c */ /* 0x042fec00000418b0 */
[----:B------:R-:W-:Y:S01]  /*96d0*/  HMMA.16816.F32.BF16 R184, R4, R180, R188 ;  /* 0x000000b404b8723c */ /* 0x000fe200000418bc */
[----:B------:R-:W1:Y:S04]  /*96e0*/  LDSM.16.M88.4 R180, [R205+0x5000] ;  /* 0x00500000cdb4783b */ /* 0x000e680000000200 */
[----:B------:R-:W-:Y:S01]  /*96f0*/  LDSM.16.M88.4 R188, [R200+0x17000] ;  /* 0x01700000c8bc783b */ /* 0x000fe20000000200 */
[C---:B----4-:R-:W-:Y:S06]  /*9700*/  HMMA.16816.F32.BF16 R24, R8.reuse, R168, R24 ;  /* 0x000000a80818723c */ /* 0x050fec0000041818 */
[----:B--2---:R-:W-:Y:S06]  /*9710*/  HMMA.16816.F32.BF16 R12, R8, R18, R12 ;  /* 0x00000012080c723c */ /* 0x004fec000004180c */
[C---:B------:R-:W-:Y:S06]  /*9720*/  HMMA.16816.F32.BF16 R176, R4.reuse, R20, R172 ;  /* 0x0000001404b0723c */ /* 0x040fec00000418ac */
[----:B------:R-:W-:Y:S01]  /*9730*/  HMMA.16816.F32.BF16 R172, R4, R22, R32 ;  /* 0x0000001604ac723c */ /* 0x000fe20000041820 */
[----:B------:R-:W2:Y:S04]  /*9740*/  LDSM.16.M88.4 R20, [R205+0x5800] ;  /* 0x00580000cd14783b */ /* 0x000ea80000000200 */
[----:B------:R-:W-:Y:S01]  /*9750*/  LDSM.16.M88.4 R4, [R207+0xc000] ;  /* 0x00c00000cf04783b */ /* 0x000fe20000000200 */
[C---:B------:R-:W-:Y:S03]  /*9760*/  HMMA.16816.F32.BF16 R32, R8.reuse, R16, R28 ;  /* 0x000000100820723c */ /* 0x040fe6000004181c */
[----:B------:R-:W3:Y:S03]  /*9770*/  LDSM.16.M88.4 R16, [R200+0x16000] ;  /* 0x01600000c810783b */ /* 0x000ee60000000200 */
[C---:B------:R-:W-:Y:S01]  /*9780*/  HMMA.16816.F32.BF16 R168, R8.reuse, R170, R196 ;  /* 0x000000aa08a8723c */ /* 0x040fe200000418c4 */
[----:B------:R-:W4:Y:S05]  /*9790*/  LDSM.16.M88.4 R28, [R200+0x16800] ;  /* 0x01680000c81c783b */ /* 0x000f2a0000000200 */
[C---:B-1----:R-:W-:Y:S06]  /*97a0*/  HMMA.16816.F32.BF16 R184, R8.reuse, R180, R184 ;  /* 0x000000b408b8723c */ /* 0x042fec00000418b8 */
[C---:B------:R-:W-:Y:S06]  /*97b0*/  HMMA.16816.F32.BF16 R192, R8.reuse, R182, R192 ;  /* 0x000000b608c0723c */ /* 0x040fec00000418c0 */
[C---:B--2---:R-:W-:Y:S06]  /*97c0*/  HMMA.16816.F32.BF16 R196, R8.reuse, R20, R176 ;  /* 0x0000001408c4723c */ /* 0x044fec00000418b0 */
[----:B------:R-:W-:Y:S01]  /*97d0*/  HMMA.16816.F32.BF16 R176, R8, R22, R172 ;  /* 0x0000001608b0723c */ /* 0x000fe200000418ac */
[----:B------:R-:W-:Y:S04]  /*97e0*/  LDSM.16.M88.4 R8, [R208+0xc000] ;  /* 0x00c00000d008783b */ /* 0x000fe80000000200 */
[----:B------:R-:W1:Y:S01]  /*97f0*/  LDSM.16.M88.4 R20, [R215] ;  /* 0x00000000d714783b */ /* 0x000e620000000200 */
[C---:B---3--:R-:W-:Y:S06]  /*9800*/  HMMA.16816.F32.BF16 R172, R4.reuse, R16, R32 ;  /* 0x0000001004ac723c */ /* 0x048fec0000041820 */
[C---:B------:R-:W-:Y:S06]  /*9810*/  HMMA.16816.F32.BF16 R16, R4.reuse, R18, R12 ;  /* 0x000000120410723c */ /* 0x040fec000004180c */
[C---:B----4-:R-:W-:Y:S01]  /*9820*/  HMMA.16816.F32.BF16 R12, R4.reuse, R28, R24 ;  /* 0x0000001c040c723c */ /* 0x050fe20000041818 */
[----:B------:R-:W2:Y:S05]  /*9830*/  LDSM.16.M88.4 R24, [R200+0x17800] ;  /* 0x01780000c818783b */ /* 0x000eaa0000000200 */
[C---:B------:R-:W-:Y:S01]  /*9840*/  HMMA.16816.F32.BF16 R32, R4.reuse, R30, R168 ;  /* 0x0000001e0420723c */ /* 0x040fe200000418a8 */
[----:B------:R-:W3:Y:S05]  /*9850*/  LDSM.16.M88.4 R28, [R214] ;  /* 0x00000000d61c783b */ /* 0x000eea0000000200 */
[C---:B------:R-:W-:Y:S06]  /*9860*/  HMMA.16816.F32.BF16 R184, R4.reuse, R188, R184 ;  /* 0x000000bc04b8723c */ /* 0x040fec00000418b8 */
[----:B------:R-:W-:Y:S01]  /*9870*/  HMMA.16816.F32.BF16 R192, R4, R190, R192 ;  /* 0x000000be04c0723c */ /* 0x000fe200000418c0 */
[----:B------:R-:W4:Y:S05]  /*9880*/  LDSM.16.M88.4 R188, [R213] ;  /* 0x00000000d5bc783b */ /* 0x000f2a0000000200 */
[C---:B-1----:R-:W-:Y:S06]  /*9890*/  HMMA.16816.F32.BF16 R172, R8.reuse, R20, R172 ;  /* 0x0000001408ac723c */ /* 0x042fec00000418ac */
[----:B------:R-:W-:Y:S01]  /*98a0*/  HMMA.16816.F32.BF16 R168, R8, R22, R16 ;  /* 0x0000001608a8723c */ /* 0x000fe20000041810 */
[----:B------:R-:W-:Y:S05]  /*98b0*/  LDSM.16.M88.4 R20, [R206+0x16800] ;  /* 0x01680000ce14783b */ /* 0x000fea0000000200 */
[C---:B--2---:R-:W-:Y:S06]  /*98c0*/  HMMA.16816.F32.BF16 R196, R4.reuse, R24, R196 ;  /* 0x0000001804c4723c */ /* 0x044fec00000418c4 */
[----:B------:R-:W-:Y:S01]  /*98d0*/  HMMA.16816.F32.BF16 R180, R4, R26, R176 ;  /* 0x0000001a04b4723c */ /* 0x000fe200000418b0 */
[----:B------:R-:W1:Y:S04]  /*98e0*/  LDSM.16.M88.4 R4, [R210+0xc000] ;  /* 0x00c00000d204783b */ /* 0x000e680000000200 */
[----:B------:R-:W2:Y:S01]  /*98f0*/  LDSM.16.M88.4 R24, [R206+0x16000] ;  /* 0x01600000ce18783b */ /* 0x000ea20000000200 */
[C---:B---3--:R-:W-:Y:S03]  /*9900*/  HMMA.16816.F32.BF16 R16, R8.reuse, R28, R12 ;  /* 0x0000001c0810723c */ /* 0x048fe6000004180c */
[----:B------:R-:W3:Y:S03]  /*9910*/  LDSM.16.M88.4 R176, [R206+0x17000] ;  /* 0x01700000ceb0783b */ /* 0x000ee60000000200 */
[C---:B------:R-:W-:Y:S06]  /*9920*/  HMMA.16816.F32.BF16 R12, R8.reuse, R30, R32 ;  /* 0x0000001e080c723c */ /* 0x040fec0000041820 */
[C---:B----4-:R-:W-:Y:S06]  /*9930*/  HMMA.16816.F32.BF16 R240, R8.reuse, R190, R192 ;  /* 0x000000be08f0723c */ /* 0x050fec00000418c0 */
[C---:B------:R-:W-:Y:S01]  /*9940*/  HMMA.16816.F32.BF16 R28, R8.reuse, R188, R184 ;  /* 0x000000bc081c723c */ /* 0x040fe200000418b8 */
[----:B------:R-:W-:Y:S05]  /*9950*/  LDSM.16.M88.4 R188, [R205+0x6000] ;  /* 0x00600000cdbc783b */ /* 0x000fea0000000200 */
[C---:B------:R-:W-:Y:S06]  /*9960*/  HMMA.16816.F32.BF16 R196, R8.reuse, R236, R196 ;  /* 0x000000ec08c4723c */ /* 0x040fec00000418c4 */
[----:B------:R-:W-:Y:S01]  /*9970*/  HMMA.16816.F32.BF16 R192, R8, R238, R180 ;  /* 0x000000ee08c0723c */ /* 0x000fe200000418b4 */
[----:B------:R-:W4:Y:S05]  /*9980*/  LDSM.16.M88.4 R8, [R209+0xc000] ;  /* 0x00c00000d108783b */ /* 0x000f2a0000000200 */
[C---:B-1----:R-:W-:Y:S01]  /*9990*/  HMMA.16816.F32.BF16 R184, R4.reuse, R20, R16 ;  /* 0x0000001404b8723c */ /* 0x042fe20000041810 */
[----:B------:R-:W1:Y:S05]  /*99a0*/  LDSM.16.M88.4 R16, [R206+0x17800] ;  /* 0x01780000ce10783b */ /* 0x000e6a0000000200 */
[C---:B--2---:R-:W-:Y:S06]  /*99b0*/  HMMA.16816.F32.BF16 R32, R4.reuse, R24, R172 ;  /* 0x000000180420723c */ /* 0x044fec00000418ac */
[C---:B------:R-:W-:Y:S01]  /*99c0*/  HMMA.16816.F32.BF16 R172, R4.reuse, R22, R12 ;  /* 0x0000001604ac723c */ /* 0x040fe2000004180c */
[----:B------:R-:W2:Y:S05]  /*99d0*/  LDSM.16.M88.4 R12, [R205+0x6800] ;  /* 0x00680000cd0c783b */ /* 0x000eaa0000000200 */
[C---:B------:R-:W-:Y:S01]  /*99e0*/  HMMA.16816.F32.BF16 R180, R4.reuse, R26, R168 ;  /* 0x0000001a04b4723c */ /* 0x040fe200000418a8 */
[----:B------:R-:W2:Y:S05]  /*99f0*/  LDSM.16.M88.4 R24, [R205+0x7000] ;  /* 0x00700000cd18783b */ /* 0x000eaa0000000200 */
[C---:B---3--:R-:W-:Y:S06]  /*9a00*/  HMMA.16816.F32.BF16 R20, R4.reuse, R176, R28 ;  /* 0x000000b00414723c */ /* 0x048fec000004181c */
[----:B------:R-:W-:Y:S01]  /*9a10*/  HMMA.16816.F32.BF16 R28, R4, R178, R240 ;  /* 0x000000b2041c723c */ /* 0x000fe200000418f0 */
[----:B------:R-:W3:Y:S01]  /*9a20*/  LDSM.16.M88.4 R176, [R205+0x7800] ;  /* 0x00780000cdb0783b */ /* 0x000ee20000000200 */
[----:B------:R-:W-:-:S04]  /*9a30*/  DEPBAR.LE SB0, 0x0 ;  /* 0x000080000000791a */ /* 0x000fc80000000000 */
[----:B----4-:R-:W-:Y:S06]  /*9a40*/  HMMA.16816.F32.BF16 R32, R8, R188, R32 ;  /* 0x000000bc0820723c */ /* 0x010fec0000041820 */
[C---:B-1----:R-:W-:Y:S06]  /*9a50*/  HMMA.16816.F32.BF16 R168, R4.reuse, R16, R196 ;  /* 0x0000001004a8723c */ /* 0x042fec00000418c4 */
[----:B------:R-:W-:Y:S06]  /*9a60*/  HMMA.16816.F32.BF16 R16, R4, R18, R192 ;  /* 0x000000120410723c */ /* 0x000fec00000418c0 */
[----:B--2---:R-:W-:Y:S01]  /*9a70*/  HMMA.16816.F32.BF16 R184, R8, R12, R184 ;  /* 0x0000000c08b8723c */ /* 0x004fe200000418b8 */
[----:B------:R-:W-:-:S02]  /*9a80*/  VIADD R5, R0, 0x1 ;  /* 0x0000000100057836 */ /* 0x000fc40000000000 */
[C---:B------:R-:W-:Y:S02]  /*9a90*/  IMAD.IADD R4, R230.reuse, 0x1, -R0 ;  /* 0x00000001e6047824 */ /* 0x040fe400078e0a00 */
[----:B------:R-:W-:Y:S02]  /*9aa0*/  IMAD.IADD R7, R230, 0x1, -R5 ;  /* 0x00000001e6077824 */ /* 0x000fe400078e0a05 */
[----:B------:R-:W-:Y:S01]  /*9ab0*/  FMUL.FTZ R32, R32, UR31 ;  /* 0x0000001f20207c20 */ /* 0x000fe20008410000 */
[----:B------:R-:W-:Y:S01]  /*9ac0*/  FMUL.FTZ R6, R33, UR31 ;  /* 0x0000001f21067c20 */ /* 0x000fe20008410000 */
[----:B------:R-:W-:Y:S01]  /*9ad0*/  HMMA.16816.F32.BF16 R172, R8, R14, R172 ;  /* 0x0000000e08ac723c */ /* 0x000fe200000418ac */
[----:B------:R-:W-:Y:S01]  /*9ae0*/  FMUL.FTZ R34, R34, UR31 ;  /* 0x0000001f22227c20 */ /* 0x000fe20008410000 */
[----:B------:R-:W-:Y:S01]  /*9af0*/  BAR.SYNC.DEFER_BLOCKING 0x0 ;  /* 0x0000000000007b1d */ /* 0x000fe20000010000 */
[----:B------:R-:W-:-:S03]  /*9b00*/  ISETP.GE.AND P0, PT, R5, R233, PT ;  /* 0x000000e90500720c */ /* 0x000fc60003f06270 */
[C---:B------:R-:W-:Y:S01]  /*9b10*/  HMMA.16816.F32.BF16 R12, R8.reuse, R24, R20 ;  /* 0x00000018080c723c */ /* 0x040fe20000041814 */
[----:B------:R-:W-:Y:S01]  /*9b20*/  ISETP.LT.OR P0, PT, R5, R229, P0 ;  /* 0x000000e50500720c */ /* 0x000fe20000701670 */
[----:B------:R-:W1:Y:S04]  /*9b30*/  MUFU.TANH R32, R32 ;  /* 0x0000002000207308 */ /* 0x000e680000002400 */
[C---:B------:R-:W-:Y:S04]  /*9b40*/  HMMA.16816.F32.BF16 R180, R8.reuse, R190, R180 ;  /* 0x000000be08b4723c */ /* 0x040fe800000418b4 */
[----:B------:R2:W-:Y:S02]  /*9b50*/  MUFU.TANH R20, R6 ;  /* 0x0000000600147308 */ /* 0x0005e40000002400 */
[C---:B---3--:R-:W-:Y:S06]  /*9b60*/  HMMA.16816.F32.BF16 R168, R8.reuse, R176, R168 ;  /* 0x000000b008a8723c */ /* 0x048fec00000418a8 */
[----:B------:R-:W3:Y:S01]  /*9b70*/  MUFU.TANH R21, R34 ;  /* 0x0000002200157308 */ /* 0x000ee20000002400 */
[C---:B------:R-:W-:Y:S06]  /*9b80*/  HMMA.16816.F32.BF16 R28, R8.reuse, R26, R28 ;  /* 0x0000001a081c723c */ /* 0x040fec000004181c */
[----:B------:R-:W-:Y:S01]  /*9b90*/  HMMA.16816.F32.BF16 R176, R8, R178, R16 ;  /* 0x000000b208b0723c */ /* 0x000fe20000041810 */
[----:B--2---:R-:W-:-:S02]  /*9ba0*/  IABS R6, R4 ;  /* 0x0000000400067213 */ /* 0x004fc40000000000 */
[----:B------:R-:W-:-:S03]  /*9bb0*/  IABS R4, R7 ;  /* 0x0000000700047213 */ /* 0x000fc60000000000 */
[----:B------:R-:W-:Y:S02]  /*9bc0*/  IMAD.MOV.U32 R7, RZ, RZ, R6 ;  /* 0x000000ffff077224 */ /* 0x000fe400078e0006 */
[----:B------:R-:W-:Y:S01]  /*9bd0*/  FMUL.FTZ R9, R180, UR31 ;  /* 0x0000001fb4097c20 */ /* 0x000fe20008410000 */
[----:B------:R-:W-:Y:S02]  /*9be0*/  IMAD.MOV.U32 R6, RZ, RZ, R2 ;  /* 0x000000ffff067224 */ /* 0x000fe400078e0002 */
[----:B------:R-:W-:Y:S01]  /*9bf0*/  IMAD.MOV.U32 R2, RZ, RZ, R4 ;  /* 0x000000ffff027224 */ /* 0x000fe200078e0004 */
[----:B------:R-:W-:Y:S01]  /*9c00*/  I2FP.F32.S32 R7, R7 ;  /* 0x0000000700077245 */ /* 0x000fe20000201400 */
[----:B------:R-:W-:Y:S01]  /*9c10*/  FMUL.FTZ R4, R35, UR31 ;  /* 0x0000001f23047c20 */ /* 0x000fe20008410000 */
[----:B------:R-:W-:Y:S01]  /*9c20*/  I2FP.F32.S32 R6, R6 ;  /* 0x0000000600067245 */ /* 0x000fe20000201400 */
[----:B------:R2:W-:Y:S01]  /*9c30*/  MUFU.TANH R11, R9 ;  /* 0x00000009000b7308 */ /* 0x0005e20000002400 */
[----:B------:R-:W-:Y:S01]  /*9c40*/  I2FP.F32.S32 R2, R2 ;  /* 0x0000000200027245 */ /* 0x000fe20000201400 */
[----:B-1----:R-:W-:-:S02]  /*9c50*/  FFMA.FTZ R7, R7, -UR21, R32 ;  /* 0x8000001507077c23 */ /* 0x002fc40008010020 */
[----:B---3--:R-:W-:Y:S02]  /*9c60*/  FFMA.FTZ R8, R6, -UR21, R21 ;  /* 0x8000001506087c23 */ /* 0x008fe40008010015 */
[----:B------:R-:W-:Y:S01]  /*9c70*/  FFMA.FTZ R6, R2, -UR21, R20 ;  /* 0x8000001502067c23 */ /* 0x000fe20008010014 */
[----:B------:R-:W-:Y:S01]  /*9c80*/  VIADD R2, R0, 0x8 ;  /* 0x0000000800027836 */ /* 0x000fe20000000000 */
[----:B------:R-:W-:Y:S01]  /*9c90*/  FSEL R25, R7, -INF , !P6 ;  /* 0xff80000007197808 */ /* 0x000fe20007000000 */
[----:B------:R-:W-:Y:S01]  /*9ca0*/  IMAD.IADD R7, R231, 0x1, -R5 ;  /* 0x00000001e7077824 */ /* 0x000fe200078e0a05 */
[C---:B------:R-:W-:Y:S01]  /*9cb0*/  ISETP.GE.AND P6, PT, R5.reuse, R232, PT ;  /* 0x000000e80500720c */ /* 0x040fe20003fc6270 */
[----:B------:R1:W-:Y:S01]  /*9cc0*/  MUFU.TANH R16, R4 ;  /* 0x0000000400107308 */ /* 0x0003e20000002400 */
[----:B------:R-:W-:Y:S02]  /*9cd0*/  FSEL R26, R8, -INF , !P1 ;  /* 0xff800000081a7808 */ /* 0x000fe40004800000 */
[----:B------:R-:W-:Y:S01]  /*9ce0*/  FSEL R27, R6, -INF , !P0 ;  /* 0xff800000061b7808 */ /* 0x000fe20004000000 */
[----:B------:R-:W-:Y:S01]  /*9cf0*/  IMAD.IADD R6, R230, 0x1, -R2 ;  /* 0x00000001e6067824 */ /* 0x000fe200078e0a02 */
[----:B------:R-:W-:Y:S01]  /*9d00*/  ISETP.LT.OR P6, PT, R5, R228, P6 ;  /* 0x000000e40500720c */ /* 0x000fe200037c1670 */
[----:B------:R-:W-:Y:S01]  /*9d10*/  FMUL.FTZ R5, R182, UR31 ;  /* 0x0000001fb6057c20 */ /* 0x000fe20008410000 */
[C---:B------:R-:W-:Y:S01]  /*9d20*/  ISETP.GE.AND P1, PT, R2.reuse, R233, PT ;  /* 0x000000e90200720c */ /* 0x040fe20003f26270 */
[----:B--2---:R-:W-:Y:S01]  /*9d30*/  FMUL.FTZ R9, R181, UR31 ;  /* 0x0000001fb5097c20 */ /* 0x004fe20008410000 */
[C---:B------:R-:W-:Y:S01]  /*9d40*/  ISETP.GE.AND P0, PT, R2.reuse, R232, PT ;  /* 0x000000e80200720c */ /* 0x040fe20003f06270 */
[----:B------:R2:W3:Y:S01]  /*9d50*/  MUFU.TANH R8, R5 ;  /* 0x0000000500087308 */ /* 0x0004e20000002400 */
[----:B------:R-:W-:-:S02]  /*9d60*/  ISETP.LT.OR P1, PT, R2, R229, P1 ;  /* 0x000000e50200720c */ /* 0x000fc40000f21670 */
[----:B------:R-:W-:Y:S01]  /*9d70*/  ISETP.LT.OR P0, PT, R2, R228, P0 ;  /* 0x000000e40200720c */ /* 0x000fe20000701670 */
[----:B------:R-:W-:Y:S01]  /*9d80*/  IMAD.IADD R2, R231, 0x1, -R2 ;  /* 0x00000001e7027824 */ /* 0x000fe200078e0a02 */
[----:B------:R-:W-:Y:S01]  /*9d90*/  IABS R10, R7 ;  /* 0x00000007000a7213 */ /* 0x000fe20000000000 */
[----:B-1----:R-:W-:Y:S02]  /*9da0*/  VIADD R4, R0, 0x9 ;  /* 0x0000000900047836 */ /* 0x002fe40000000000 */
[----:B------:R-:W1:Y:S01]  /*9db0*/  MUFU.TANH R9, R9 ;  /* 0x0000000900097308 */ /* 0x000e620000002400 */
[----:B------:R-:W-:Y:S02]  /*9dc0*/  IABS R7, R2 ;  /* 0x0000000200077213 */ /* 0x000fe40000000000 */
[----:B------:R-:W-:Y:S02]  /*9dd0*/  IABS R6, R6 ;  /* 0x0000000600067213 */ /* 0x000fe40000000000 */
[----:B------:R-:W-:-:S02]  /*9de0*/  I2FP.F32.S32 R7, R7 ;  /* 0x0000000700077245 */ /* 0x000fc40000201400 */
[----:B------:R-:W-:Y:S01]  /*9df0*/  I2FP.F32.S32 R6, R6 ;  /* 0x0000000600067245 */ /* 0x000fe20000201400 */
[----:B--2---:R-:W-:Y:S02]  /*9e00*/  IMAD.IADD R5, R230, 0x1, -R4 ;  /* 0x00000001e6057824 */ /* 0x004fe400078e0a04 */
[----:B---3--:R-:W-:Y:S02]  /*9e10*/  FFMA.FTZ R8, R7, -UR21, R8 ;  /* 0x8000001507087c23 */ /* 0x008fe40008010008 */
[----:B------:R-:W-:Y:S01]  /*9e20*/  FFMA.FTZ R6, R6, -UR21, R11 ;  /* 0x8000001506067c23 */ /* 0x000fe2000801000b */
[----:B------:R-:W-:Y:S01]  /*9e30*/  IABS R2, R5 ;  /* 0x0000000500027213 */ /* 0x000fe20000000000 */
[----:B------:R-:W-:Y:S01]  /*9e40*/  IMAD.MOV.U32 R5, RZ, RZ, R10 ;  /* 0x000000ffff057224 */ /* 0x000fe200078e000a */
[----:B------:R-:W-:Y:S01]  /*9e50*/  FSEL R23, R8, -INF , !P0 ;  /* 0xff80000008177808 */ /* 0x000fe20004000000 */
[----:B------:R-:W-:Y:S01]  /*9e60*/  FMUL.FTZ R10, R183, UR31 ;  /* 0x0000001fb70a7c20 */ /* 0x000fe20008410000 */
[----:B------:R-:W-:-:S02]  /*9e70*/  I2FP.F32.S32 R2, R2 ;  /* 0x0000000200027245 */ /* 0x000fc40000201400 */
[----:B------:R-:W-:Y:S02]  /*9e80*/  I2FP.F32.S32 R5, R5 ;  /* 0x0000000500057245 */ /* 0x000fe40000201400 */
[----:B------:R-:W-:Y:S01]  /*9e90*/  FSEL R22, R6, -INF , !P1 ;  /* 0xff80000006167808 */ /* 0x000fe20004800000 */
[----:B-1----:R-:W-:Y:S01]  /*9ea0*/  FFMA.FTZ R7, R2, -UR21, R9 ;  /* 0x8000001502077c23 */ /* 0x002fe20008010009 */
[----:B------:R-:W-:Y:S02]  /*9eb0*/  VIADD R2, R0, 0x10 ;  /* 0x0000001000027836 */ /* 0x000fe40000000000 */
[----:B------:R-:W-:Y:S01]  /*9ec0*/  FFMA.FTZ R5, R5, -UR21, R16 ;  /* 0x8000001505057c23 */ /* 0x000fe20008010010 */
[----:B------:R-:W-:Y:S01]  /*9ed0*/  FMUL.FTZ R9, R184, UR31 ;  /* 0x0000001fb8097c20 */ /* 0x000fe20008410000 */
[----:B------:R-:W-:Y:S01]  /*9ee0*/  ISETP.GE.AND P1, PT, R4, R232, PT ;  /* 0x000000e80400720c */ /* 0x000fe20003f26270 */
[----:B------:R-:W-:Y:S01]  /*9ef0*/  IMAD.IADD R6, R231, 0x1, -R4 ;  /* 0x00000001e7067824 */ /* 0x000fe200078e0a04 */
[-C--:B------:R-:W-:Y:S01]  /*9f00*/  ISETP.GE.AND P0, PT, R2, R233.reuse, PT ;  /* 0x000000e90200720c */ /* 0x080fe20003f06270 */
[----:B------:R1:W-:Y:S01]  /*9f10*/  MUFU.TANH R11, R9 ;  /* 0x00000009000b7308 */ /* 0x0003e20000002400 */
[----:B------:R-:W-:Y:S01]  /*9f20*/  FSEL R24, R5, -INF , !P6 ;  /* 0xff80000005187808 */ /* 0x000fe20007000000 */
[----:B------:R-:W-:Y:S01]  /*9f30*/  VIADD R5, R0, 0x11 ;  /* 0x0000001100057836 */ /* 0x000fe20000000000 */
[----:B------:R-:W-:-:S02]  /*9f40*/  ISETP.GE.AND P6, PT, R4, R233, PT ;  /* 0x000000e90400720c */ /* 0x000fc40003fc6270 */
[-C--:B------:R-:W-:Y:S02]  /*9f50*/  ISETP.LT.OR P0, PT, R2, R229.reuse, P0 ;  /* 0x000000e50200720c */ /* 0x080fe40000701670 */
[C---:B------:R-:W-:Y:S01]  /*9f60*/  ISETP.LT.OR P6, PT, R4.reuse, R229, P6 ;  /* 0x000000e50400720c */ /* 0x040fe200037c1670 */
[----:B------:R2:W-:Y:S01]  /*9f70*/  MUFU.TANH R16, R10 ;  /* 0x0000000a00107308 */ /* 0x0005e20000002400 */
[----:B------:R-:W-:Y:S01]  /*9f80*/  ISETP.LT.OR P1, PT, R4, R228, P1 ;  /* 0x000000e40400720c */ /* 0x000fe20000f21670 */
[C---:B------:R-:W-:Y:S01]  /*9f90*/  IMAD.IADD R4, R230.reuse, 0x1, -R5 ;  /* 0x00000001e6047824 */ /* 0x040fe200078e0a05 */
[----:B------:R-:W-:Y:S01]  /*9fa0*/  FSEL R20, R7, -INF , !P6 ;  /* 0xff80000007147808 */ /* 0x000fe20007000000 */
[--C-:B------:R-:W-:Y:S01]  /*9fb0*/  IMAD.IADD R7, R230, 0x1, -R2.reuse ;  /* 0x00000001e6077824 */ /* 0x100fe200078e0a02 */
[----:B------:R-:W-:Y:S02]  /*9fc0*/  ISETP.GE.AND P6, PT, R2, R232, PT ;  /* 0x000000e80200720c */ /* 0x000fe40003fc6270 */
[----:B------:R-:W-:Y:S01]  /*9fd0*/  IABS R6, R6 ;  /* 0x0000000600067213 */ /* 0x000fe20000000000 */
[----:B-1----:R-:W-:Y:S01]  /*9fe0*/  FMUL.FTZ R9, R186, UR31 ;  /* 0x0000001fba097c20 */ /* 0x002fe20008410000 */
[----:B------:R-:W-:Y:S01]  /*9ff0*/  ISETP.LT.OR P6, PT, R2, R228, P6 ;  /* 0x000000e40200720c */ /* 0x000fe200037c1670 */
[----:B------:R-:W-:-:S02]  /*a000*/  IMAD.IADD R2, R231, 0x1, -R2 ;  /* 0x00000001e7027824 */ /* 0x000fc400078e0a02 */
[----:B------:R1:W3:Y:S01]  /*a010*/  MUFU.TANH R8, R9 ;  /* 0x0000000900087308 */ /* 0x0002e20000002400 */
[----:B--2---:R-:W-:Y:S02]  /*a020*/  IABS R10, R7 ;  /* 0x00000007000a7213 */ /* 0x004fe40000000000 */
[----:B------:R-:W-:Y:S02]  /*a030*/  IABS R7, R2 ;  /* 0x0000000200077213 */ /* 0x000fe40000000000 */
[----:B------:R-:W-:Y:S01]  /*a040*/  IABS R2, R4 ;  /* 0x0000000400027213 */ /* 0x000fe20000000000 */
[----:B------:R-:W-:Y:S01]  /*a050*/  IMAD.MOV.U32 R4, RZ, RZ, R6 ;  /* 0x000000ffff047224 */ /* 0x000fe200078e0006 */
[----:B------:R-:W-:Y:S01]  /*a060*/  I2FP.F32.S32 R7, R7 ;  /* 0x0000000700077245 */ /* 0x000fe20000201400 */
[----:B------:R-:W-:Y:S01]  /*a070*/  IMAD.MOV.U32 R6, RZ, RZ, R10 ;  /* 0x000000ffff067224 */ /* 0x000fe200078e000a */
[----:B------:R-:W-:Y:S01]  /*a080*/  I2FP.F32.S32 R2, R2 ;  /* 0x0000000200027245 */ /* 0x000fe20000201400 */
[----:B------:R-:W-:Y:S01]  /*a090*/  FMUL.FTZ R10, R187, UR31 ;  /* 0x0000001fbb0a7c20 */ /* 0x000fe20008410000 */
[----:B------:R-:W-:-:S02]  /*a0a0*/  I2FP.F32.S32 R4, R4 ;  /* 0x0000000400047245 */ /* 0x000fc40000201400 */
[----:B------:R-:W-:Y:S01]  /*a0b0*/  I2FP.F32.S32 R6, R6 ;  /* 0x0000000600067245 */ /* 0x000fe20000201400 */
[----:B-1----:R-:W-:Y:S01]  /*a0c0*/  FMUL.FTZ R9, R185, UR31 ;  /* 0x0000001fb9097c20 */ /* 0x002fe20008410000 */
[----:B---3--:R-:W-:Y:S01]  /*a0d0*/  FFMA.FTZ R8, R7, -UR21, R8 ;  /* 0x8000001507087c23 */ /* 0x008fe20008010008 */
[----:B------:R-:W-:Y:S02]  /*a0e0*/  FFMA.FTZ R4, R4, -UR21, R16 ;  /* 0x8000001504047c23 */ /* 0x000fe40008010010 */
[----:B------:R-:W-:Y:S01]  /*a0f0*/  FFMA.FTZ R6, R6, -UR21, R11 ;  /* 0x8000001506067c23 */ /* 0x000fe2000801000b */
[----:B------:R1:W-:Y:S01]  /*a100*/  MUFU.TANH R16, R10 ;  /* 0x0000000a00107308 */ /* 0x0003e20000002400 */
[----:B------:R-:W-:Y:S02]  /*a110*/  FSEL R133, R8, -INF , !P6 ;  /* 0xff80000008857808 */ /* 0x000fe40007000000 */
[----:B------:R-:W-:Y:S01]  /*a120*/  FSEL R21, R4, -INF , !P1 ;  /* 0xff80000004157808 */ /* 0x000fe20004800000 */
[----:B------:R-:W-:Y:S01]  /*a130*/  VIADD R4, R0, 0x19 ;  /* 0x0000001900047836 */ /* 0x000fe20000000000 */
[----:B------:R-:W-:-:S02]  /*a140*/  ISETP.GE.AND P1, PT, R5, R233, PT ;  /* 0x000000e90500720c */ /* 0x000fc40003f26270 */
[----:B------:R-:W-:Y:S01]  /*a150*/  FSEL R33, R6, -INF , !P0 ;  /* 0xff80000006217808 */ /* 0x000fe20004000000 */
[----:B------:R-:W2:Y:S01]  /*a160*/  MUFU.TANH R9, R9 ;  /* 0x0000000900097308 */ /* 0x000ea20000002400 */
[----:B------:R-:W-:Y:S01]  /*a170*/  ISETP.LT.OR P1, PT, R5, R229, P1 ;  /* 0x000000e50500720c */ /* 0x000fe20000f21670 */
[----:B------:R-:W-:Y:S01]  /*a180*/  IMAD.IADD R6, R231, 0x1, -R5 ;  /* 0x00000001e7067824 */ /* 0x000fe200078e0a05 */
[----:B------:R-:W-:-:S04]  /*a190*/  ISETP.GE.AND P0, PT, R5, R232, PT ;  /* 0x000000e80500720c */ /* 0x000fc80003f06270 */
[----:B------:R-:W-:Y:S01]  /*a1a0*/  ISETP.LT.OR P0, PT, R5, R228, P0 ;  /* 0x000000e40500720c */ /* 0x000fe20000701670 */
[----:B------:R-:W-:Y:S01]  /*a1b0*/  FMUL.FTZ R5, R174, UR31 ;  /* 0x0000001fae057c20 */ /* 0x000fe20008410000 */
[----:B-1----:R-:W-:-:S03]  /*a1c0*/  IABS R10, R6 ;  /* 0x00000006000a7213 */ /* 0x002fc60000000000 */
[----:B------:R1:W3:Y:S01]  /*a1d0*/  MUFU.TANH R8, R5 ;  /* 0x0000000500087308 */ /* 0x0002e20000002400 */
[----:B--2---:R-:W-:Y:S01]  /*a1e0*/  FFMA.FTZ R7, R2, -UR21, R9 ;  /* 0x8000001502077c23 */ /* 0x004fe20008010009 */
[----:B------:R-:W-:Y:S02]  /*a1f0*/  VIADD R2, R0, 0x18 ;  /* 0x0000001800027836 */ /* 0x000fe40000000000 */
[----:B------:R-:W-:Y:S02]  /*a200*/  FMUL.FTZ R9, R172, UR31 ;  /* 0x0000001fac097c20 */ /* 0x000fe40008410000 */
[----:B------:R-:W-:Y:S01]  /*a210*/  FSEL R35, R7, -INF , !P1 ;  /* 0xff80000007237808 */ /* 0x000fe20004800000 */
[----:B------:R-:W-:Y:S01]  /*a220*/  IMAD.IADD R7, R230, 0x1, -R2 ;  /* 0x00000001e6077824 */ /* 0x000fe200078e0a02 */
[C---:B------:R-:W-:Y:S01]  /*a230*/  ISETP.GE.AND P6, PT, R2.reuse, R233, PT ;  /* 0x000000e90200720c */ /* 0x040fe20003fc6270 */
[----:B------:R2:W4:Y:S01]  /*a240*/  MUFU.TANH R11, R9 ;  /* 0x00000009000b7308 */ /* 0x0005220000002400 */
[----:B------:R-:W-:-:S02]  /*a250*/  ISETP.GE.AND P1, PT, R2, R232, PT ;  /* 0x000000e80200720c */ /* 0x000fc40003f26270 */
[----:B------:R-:W-:Y:S01]  /*a260*/  ISETP.LT.OR P6, PT, R2, R229, P6 ;  /* 0x000000e50200720c */ /* 0x000fe200037c1670 */
[----:B-1----:R-:W-:Y:S01]  /*a270*/  IMAD.IADD R5, R230, 0x1, -R4 ;  /* 0x00000001e6057824 */ /* 0x002fe200078e0a04 */
[----:B------:R-:W-:Y:S01]  /*a280*/  ISETP.LT.OR P1, PT, R2, R228, P1 ;  /* 0x000000e40200720c */ /* 0x000fe20000f21670 */
[----:B------:R-:W-:Y:S01]  /*a290*/  IMAD.IADD R2, R231, 0x1, -R2 ;  /* 0x00000001e7027824 */ /* 0x000fe200078e0a02 */
[----:B------:R-:W-:-:S04]  /*a2a0*/  IABS R6, R7 ;  /* 0x0000000700067213 */ /* 0x000fc80000000000 */
[----:B------:R-:W-:Y:S02]  /*a2b0*/  IABS R7, R2 ;  /* 0x0000000200077213 */ /* 0x000fe40000000000 */
[----:B------:R-:W-:Y:S01]  /*a2c0*/  IABS R2, R5 ;  /* 0x0000000500027213 */ /* 0x000fe20000000000 */
[----:B------:R-:W-:Y:S01]  /*a2d0*/  IMAD.MOV.U32 R5, RZ, RZ, R10 ;  /* 0x000000ffff057224 */ /* 0x000fe200078e000a */
[----:B------:R-:W-:Y:S01]  /*a2e0*/  I2FP.F32.S32 R7, R7 ;  /* 0x0000000700077245 */ /* 0x000fe20000201400 */
[----:B------:R-:W-:Y:S01]  /*a2f0*/  FMUL.FTZ R10, R175, UR31 ;  /* 0x0000001faf0a7c20 */ /* 0x000fe20008410000 */
[----:B--2---:R-:W-:Y:S01]  /*a300*/  FMUL.FTZ R9, R173, UR31 ;  /* 0x0000001fad097c20 */ /* 0x004fe20008410000 */
[----:B------:R-:W-:Y:S02]  /*a310*/  I2FP.F32.S32 R2, R2 ;  /* 0x0000000200027245 */ /* 0x000fe40000201400 */
[----:B------:R-:W-:Y:S01]  /*a320*/  I2FP.F32.S32 R5, R5 ;  /* 0x0000000500057245 */ /* 0x000fe20000201400 */
[----:B---3--:R-:W-:Y:S01]  /*a330*/  FFMA.FTZ R8, R7, -UR21, R8 ;  /* 0x8000001507087c23 */ /* 0x008fe20008010008 */
[----:B------:R-:W-:Y:S01]  /*a340*/  I2FP.F32.S32 R6, R6 ;  /* 0x0000000600067245 */ /* 0x000fe20000201400 */
[----:B------:R-:W1:Y:S02]  /*a350*/  MUFU.TANH R9, R9 ;  /* 0x0000000900097308 */ /* 0x000e640000002400 */
[----:B------:R-:W-:Y:S01]  /*a360*/  FFMA.FTZ R5, R5, -UR21, R16 ;  /* 0x8000001505057c23 */ /* 0x000fe20008010010 */
[----:B------:R-:W-:Y:S01]  /*a370*/  FSEL R252, R8, -INF , !P1 ;  /* 0xff80000008fc7808 */ /* 0x000fe20004800000 */
[----:B----4-:R-:W-:-:S03]  /*a380*/  FFMA.FTZ R6, R6, -UR21, R11 ;  /* 0x8000001506067c23 */ /* 0x010fc6000801000b */
[----:B------:R-:W-:Y:S01]  /*a390*/  FSEL R235, R5, -INF , !P0 ;  /* 0xff80000005eb7808 */ /* 0x000fe20004000000 */
[----:B------:R-:W-:Y:S01]  /*a3a0*/  IMAD.IADD R5, R231, 0x1, -R4 ;  /* 0x00000001e7057824 */ /* 0x000fe200078e0a04 */
[----:B------:R-:W-:Y:S01]  /*a3b0*/  ISETP.GE.AND P0, PT, R4, R233, PT ;  /* 0x000000e90400720c */ /* 0x000fe20003f06270 */
[----:B------:R2:W3:Y:S01]  /*a3c0*/  MUFU.TANH R16, R10 ;  /* 0x0000000a00107308 */ /* 0x0004e20000002400 */
[----:B------:R-:W-:Y:S01]  /*a3d0*/  FSEL R32, R6, -INF , !P6 ;  /* 0xff80000006207808 */ /* 0x000fe20007000000 */
[----:B------:R-:W-:Y:S01]  /*a3e0*/  VIADD R6, R0, 0x21 ;  /* 0x0000002100067836 */ /* 0x000fe20000000000 */
[C---:B------:R-:W-:Y:S02]  /*a3f0*/  ISETP.LT.OR P0, PT, R4.reuse, R229, P0 ;  /* 0x000000e50400720c */ /* 0x040fe40000701670 */
[----:B------:R-:W-:Y:S01]  /*a400*/  ISETP.GE.AND P6, PT, R4, R232, PT ;  /* 0x000000e80400720c */ /* 0x000fe20003fc6270 */
[----:B-1----:R-:W-:Y:S01]  /*a410*/  FFMA.FTZ R7, R2, -UR21, R9 ;  /* 0x8000001502077c23 */ /* 0x002fe20008010009 */
[----:B------:R-:W-:-:S02]  /*a420*/  VIADD R2, R0, 0x20 ;  /* 0x0000002000027836 */ /* 0x000fc40000000000 */
[----:B------:R-:W-:Y:S01]  /*a430*/  FMUL.FTZ R9, R12, UR31 ;  /* 0x0000001f0c097c20 */ /* 0x000fe20008410000 */
[----:B------:R-:W-:Y:S01]  /*a440*/  ISETP.LT.OR P6, PT, R4, R228, P6 ;  /* 0x000000e40400720c */ /* 0x000fe200037c1670 */
[----:B------:R-:W-:Y:S01]  /*a450*/  IMAD.IADD R4, R230, 0x1, -R6 ;  /* 0x00000001e6047824 */ /* 0x000fe200078e0a06 */
[----:B------:R-:W-:Y:S01]  /*a460*/  FSEL R34, R7, -INF , !P0 ;  /* 0xff80000007227808 */ /* 0x000fe20004000000 */
[----:B------:R1:W4:Y:S01]  /*a470*/  MUFU.TANH R11, R9 ;  /* 0x00000009000b7308 */ /* 0x0003220000002400 */
[----:B------:R-:W-:Y:S01]  /*a480*/  ISETP.GE.AND P1, PT, R2, R233, PT ;  /* 0x000000e90200720c */ /* 0x000fe20003f26270 */
[--C-:B------:R-:W-:Y:S01]  /*a490*/  IMAD.IADD R7, R230, 0x1, -R2.reuse ;  /* 0x00000001e6077824 */ /* 0x100fe200078e0a02 */
[C---:B------:R-:W-:Y:S02]  /*a4a0*/  ISETP.GE.AND P0, PT, R2.reuse, R232, PT ;  /* 0x000000e80200720c */ /* 0x040fe40003f06270 */
[C---:B------:R-:W-:Y:S02]  /*a4b0*/  ISETP.LT.OR P1, PT, R2.reuse, R229, P1 ;  /* 0x000000e50200720c */ /* 0x040fe40000f21670 */
[----:B------:R-:W-:Y:S01]  /*a4c0*/  ISETP.LT.OR P0, PT, R2, R228, P0 ;  /* 0x000000e40200720c */ /* 0x000fe20000701670 */
[----:B------:R-:W-:Y:S01]  /*a4d0*/  IMAD.IADD R2, R231, 0x1, -R2 ;  /* 0x00000001e7027824 */ /* 0x000fe200078e0a02 */
[----:B------:R-:W-:-:S02]  /*a4e0*/  IABS R5, R5 ;  /* 0x0000000500057213 */ /* 0x000fc40000000000 */
[----:B--2---:R-:W-:Y:S02]  /*a4f0*/  IABS R10, R7 ;  /* 0x00000007000a7213 */ /* 0x004fe40000000000 */
[----:B------:R-:W-:Y:S02]  /*a500*/  IABS R7, R2 ;  /* 0x0000000200077213 */ /* 0x000fe40000000000 */
[----:B------:R-:W-:Y:S01]  /*a510*/  IABS R2, R4 ;  /* 0x0000000400027213 */ /* 0x000fe20000000000 */
[----:B------:R-:W-:Y:S02]  /*a520*/  IMAD.MOV.U32 R4, RZ, RZ, R5 ;  /* 0x000000ffff047224 */ /* 0x000fe400078e0005 */
[----:B-1----:R-:W-:Y:S01]  /*a530*/  FMUL.FTZ R9, R14, UR31 ;  /* 0x0000001f0e097c20 */ /* 0x002fe20008410000 */
[----:B------:R-:W-:Y:S01]  /*a540*/  IMAD.MOV.U32 R5, RZ, RZ, R10 ;  /* 0x000000ffff057224 */ /* 0x000fe200078e000a */
[----:B------:R-:W-:Y:S01]  /*a550*/  I2FP.F32.S32 R7, R7 ;  /* 0x0000000700077245 */ /* 0x000fe20000201400 */
[----:B------:R-:W-:Y:S01]  /*a560*/  FMUL.FTZ R10, R15, UR31 ;  /* 0x0000001f0f0a7c20 */ /* 0x000fe20008410000 */
[----:B------:R1:W2:Y:S01]  /*a570*/  MUFU.TANH R8, R9 ;  /* 0x0000000900087308 */ /* 0x0002a20000002400 */
[----:B------:R-:W-:-:S02]  /*a580*/  I2FP.F32.S32 R4, R4 ;  /* 0x0000000400047245 */ /* 0x000fc40000201400 */
[----:B------:R-:W-:Y:S02]  /*a590*/  I2FP.F32.S32 R5, R5 ;  /* 0x0000000500057245 */ /* 0x000fe40000201400 */
[----:B------:R-:W-:Y:S01]  /*a5a0*/  I2FP.F32.S32 R2, R2 ;  /* 0x0000000200027245 */ /* 0x000fe20000201400 */
[----:B---3--:R-:W-:Y:S02]  /*a5b0*/  FFMA.FTZ R4, R4, -UR21, R16 ;  /* 0x8000001504047c23 */ /* 0x008fe40008010010 */
[----:B----4-:R-:W-:Y:S01]  /*a5c0*/  FFMA.FTZ R5, R5, -UR21, R11 ;  /* 0x8000001505057c23 */ /* 0x010fe2000801000b */
[----:B------:R3:W-:Y:S02]  /*a5d0*/  MUFU.TANH R12, R10 ;  /* 0x0000000a000c7308 */ /* 0x0007e40000002400 */
[----:B------:R-:W-:Y:S01]  /*a5e0*/  FSEL R234, R4, -INF , !P6 ;  /* 0xff80000004ea7808 */ /* 0x000fe20007000000 */
[----:B------:R-:W-:Y:S01]  /*a5f0*/  FMUL.FTZ R4, R28, UR31 ;  /* 0x0000001f1c047c20 */ /* 0x000fe20008410000 */
[----:B------:R-:W-:-:S02]  /*a600*/  ISETP.GE.AND P6, PT, R6, R233, PT ;  /* 0x000000e90600720c */ /* 0x000fc40003fc6270 */
[----:B------:R-:W-:Y:S01]  /*a610*/  FSEL R182, R5, -INF , !P1 ;  /* 0xff80000005b67808 */ /* 0x000fe20004800000 */
[----:B------:R-:W-:Y:S02]  /*a620*/  VIADD R5, R0, 0x29 ;  /* 0x0000002900057836 */ /* 0x000fe40000000000 */
[----:B-1----:R-:W-:Y:S01]  /*a630*/  FMUL.FTZ R9, R13, UR31 ;  /* 0x0000001f0d097c20 */ /* 0x002fe20008410000 */
[----:B--2---:R-:W-:Y:S01]  /*a640*/  FFMA.FTZ R8, R7, -UR21, R8 ;  /* 0x8000001507087c23 */ /* 0x004fe20008010008 */
[C---:B------:R-:W-:Y:S01]  /*a650*/  ISETP.LT.OR P6, PT, R6.reuse, R229, P6 ;  /* 0x000000e50600720c */ /* 0x040fe200037c1670 */
[----:B------:R1:W-:Y:S01]  /*a660*/  MUFU.TANH R11, R4 ;  /* 0x00000004000b7308 */ /* 0x0003e20000002400 */
[----:B------:R-:W-:Y:S02]  /*a670*/  ISETP.GE.AND P1, PT, R6, R232, PT ;  /* 0x000000e80600720c */ /* 0x000fe40003f26270 */
[----:B------:R-:W-:Y:S02]  /*a680*/  FSEL R180, R8, -INF , !P0 ;  /* 0xff80000008b47808 */ /* 0x000fe40004000000 */
[----:B------:R-:W-:Y:S01]  /*a690*/  ISETP.LT.OR P1, PT, R6, R228, P1 ;  /* 0x000000e40600720c */ /* 0x000fe20000f21670 */
[----:B------:R-:W-:-:S02]  /*a6a0*/  IMAD.IADD R6, R231, 0x1, -R6 ;  /* 0x00000001e7067824 */ /* 0x000fc400078e0a06 */
[----:B------:R-:W2:Y:S03]  /*a6b0*/  MUFU.TANH R9, R9 ;  /* 0x0000000900097308 */ /* 0x000ea60000002400 */
[----:B---3--:R-:W-:Y:S01]  /*a6c0*/  IABS R10, R6 ;  /* 0x00000006000a7213 */ /* 0x008fe20000000000 */
[----:B-1----:R-:W-:-:S04]  /*a6d0*/  FMUL.FTZ R4, R30, UR31 ;  /* 0x0000001f1e047c20 */ /* 0x002fc80008410000 */
[----:B------:R1:W3:Y:S01]  /*a6e0*/  MUFU.TANH R8, R4 ;  /* 0x0000000400087308 */ /* 0x0002e20000002400 */
[----:B--2---:R-:W-:Y:S01]  /*a6f0*/  FFMA.FTZ R7, R2, -UR21, R9 ;  /* 0x8000001502077c23 */ /* 0x004fe20008010009 */
[----:B------:R-:W-:Y:S02]  /*a700*/  VIADD R2, R0, 0x28 ;  /* 0x0000002800027836 */ /* 0x000fe40000000000 */
[----:B------:R-:W-:Y:S02]  /*a710*/  FMUL.FTZ R9, R29, UR31 ;  /* 0x0000001f1d097c20 */ /* 0x000fe40008410000 */
[----:B------:R-:W-:Y:S01]  /*a720*/  FSEL R192, R7, -INF , !P6 ;  /* 0xff80000007c07808 */ /* 0x000fe20007000000 */
[----:B------:R-:W-:Y:S01]  /*a730*/  IMAD.IADD R7, R230, 0x1, -R2 ;  /* 0x00000001e6077824 */ /* 0x000fe200078e0a02 */
[C---:B------:R-:W-:Y:S02]  /*a740*/  ISETP.GE.AND P0, PT, R2.reuse, R233, PT ;  /* 0x000000e90200720c */ /* 0x040fe40003f06270 */
[----:B------:R-:W2:Y:S01]  /*a750*/  MUFU.TANH R9, R9 ;  /* 0x0000000900097308 */ /* 0x000ea20000002400 */
[----:B------:R-:W-:-:S02]  /*a760*/  ISETP.GE.AND P6, PT, R2, R232, PT ;  /* 0x000000e80200720c */ /* 0x000fc40003fc6270 */
[C---:B------:R-:W-:Y:S02]  /*a770*/  ISETP.LT.OR P0, PT, R2.reuse, R229, P0 ;  /* 0x000000e50200720c */ /* 0x040fe40000701670 */
[----:B------:R-:W-:Y:S01]  /*a780*/  ISETP.LT.OR P6, PT, R2, R228, P6 ;  /* 0x000000e40200720c */ /* 0x000fe200037c1670 */
[----:B------:R-:W-:Y:S01]  /*a790*/  IMAD.IADD R2, R231, 0x1, -R2 ;  /* 0x00000001e7027824 */ /* 0x000fe200078e0a02 */
[----:B------:R-:W-:Y:S01]  /*a7a0*/  IABS R6, R7 ;  /* 0x0000000700067213 */ /* 0x000fe20000000000 */
[----:B-1----:R-:W-:-:S03]  /*a7b0*/  IMAD.IADD R4, R230, 0x1, -R5 ;  /* 0x00000001e6047824 */ /* 0x002fc600078e0a05 */
[----:B------:R-:W-:Y:S02]  /*a7c0*/  IABS R7, R2 ;  /* 0x0000000200077213 */ /* 0x000fe40000000000 */
[----:B------:R-:W-:Y:S01]  /*a7d0*/  IABS R2, R4 ;  /* 0x0000000400027213 */ /* 0x000fe20000000000 */
[----:B------:R-:W-:Y:S01]  /*a7e0*/  IMAD.MOV.U32 R4, RZ, RZ, R10 ;  /* 0x000000ffff047224 */ /* 0x000fe200078e000a */
[----:B------:R-:W-:Y:S01]  /*a7f0*/  I2FP.F32.S32 R6, R6 ;  /* 0x0000000600067245 */ /* 0x000fe20000201400 */
[----:B------:R-:W-:Y:S01]  /*a800*/  FMUL.FTZ R10, R31, UR31 ;  /* 0x0000001f1f0a7c20 */ /* 0x000fe20008410000 */
[----:B------:R-:W-:Y:S02]  /*a810*/  I2FP.F32.S32 R7, R7 ;  /* 0x0000000700077245 */ /* 0x000fe40000201400 */
[----:B------:R-:W-:Y:S01]  /*a820*/  I2FP.F32.S32 R4, R4 ;  /* 0x0000000400047245 */ /* 0x000fe20000201400 */
[----:B------:R-:W-:Y:S01]  /*a830*/  FFMA.FTZ R6, R6, -UR21, R11 ;  /* 0x8000001506067c23 */ /* 0x000fe2000801000b */
[----:B------:R-:W-:Y:S01]  /*a840*/  I2FP.F32.S32 R2, R2 ;  /* 0x0000000200027245 */ /* 0x000fe20000201400 */
[----:B---3--:R-:W-:Y:S01]  /*a850*/  FFMA.FTZ R8, R7, -UR21, R8 ;  /* 0x8000001507087c23 */ /* 0x008fe20008010008 */
[----:B------:R1:W3:Y:S01]  /*a860*/  MUFU.TANH R11, R10 ;  /* 0x0000000a000b7308 */ /* 0x0002e20000002400 */
[----:B------:R-:W-:Y:S01]  /*a870*/  FFMA.FTZ R4, R4, -UR21, R12 ;  /* 0x8000001504047c23 */ /* 0x000fe2000801000c */
[----:B------:R-:W-:Y:S01]  /*a880*/  FSEL R175, R6, -INF , !P0 ;  /* 0xff80000006af7808 */ /* 0x000fe20004000000 */
[----:B--2---:R-:W-:Y:S01]  /*a890*/  FFMA.FTZ R7, R2, -UR21, R9 ;  /* 0x8000001502077c23 */ /* 0x004fe20008010009 */
[----:B------:R-:W-:Y:S01]  /*a8a0*/  FMUL.FTZ R6, R170, UR31 ;  /* 0x0000001faa067c20 */ /* 0x000fe20008410000 */
[----:B------:R-:W-:Y:S01]  /*a8b0*/  VIADD R2, R0, 0x30 ;  /* 0x0000003000027836 */ /* 0x000fe20000000000 */
[----:B------:R-:W-:Y:S01]  /*a8c0*/  FSEL R134, R4, -INF , !P1 ;  /* 0xff80000004867808 */ /* 0x000fe20004800000 */
[----:B------:R-:W-:Y:S01]  /*a8d0*/  FMUL.FTZ R9, R168, UR31 ;  /* 0x0000001fa8097c20 */ /* 0x000fe20008410000 */
[C---:B------:R-:W-:Y:S01]  /*a8e0*/  ISETP.GE.AND P1, PT, R5.reuse, R233, PT ;  /* 0x000000e90500720c */ /* 0x040fe20003f26270 */
[----:B------:R2:W4:Y:S01]  /*a8f0*/  MUFU.TANH R12, R6 ;  /* 0x00000006000c7308 */ /* 0x0005220000002400 */
[C---:B------:R-:W-:Y:S01]  /*a900*/  ISETP.GE.AND P0, PT, R5.reuse, R232, PT ;  /* 0x000000e80500720c */ /* 0x040fe20003f06270 */
[----:B------:R-:W-:Y:S01]  /*a910*/  VIADD R4, R0, 0x31 ;  /* 0x0000003100047836 */ /* 0x000fe20000000000 */
[----:B------:R-:W-:-:S02]  /*a920*/  ISETP.LT.OR P1, PT, R5, R229, P1 ;  /* 0x000000e50500720c */ /* 0x000fc40000f21670 */
[----:B------:R-:W-:Y:S01]  /*a930*/  ISETP.LT.OR P0, PT, R5, R228, P0 ;  /* 0x000000e40500720c */ /* 0x000fe20000701670 */
[----:B------:R-:W-:Y:S01]  /*a940*/  IMAD.IADD R5, R231, 0x1, -R5 ;  /* 0x00000001e7057824 */ /* 0x000fe200078e0a05 */
[----:B------:R-:W-:Y:S01]  /*a950*/  FSEL R135, R7, -INF , !P1 ;  /* 0xff80000007877808 */ /* 0x000fe20004800000 */
[----:B------:R3:W4:Y:S01]  /*a960*/  MUFU.TANH R13, R9 ;  /* 0x00000009000d7308 */ /* 0x0007220000002400 */
[----:B------:R-:W-:Y:S01]  /*a970*/  FSEL R189, R8, -INF , !P6 ;  /* 0xff80000008bd7808 */ /* 0x000fe20007000000 */
[----:B------:R-:W-:Y:S02]  /*a980*/  IMAD.IADD R7, R231, 0x1, -R2 ;  /* 0x00000001e7077824 */ /* 0x000fe400078e0a02 */
[----:B-1----:R-:W-:Y:S01]  /*a990*/  FMUL.FTZ R10, R169, UR31 ;  /* 0x0000001fa90a7c20 */ /* 0x002fe20008410000 */
[----:B------:R-:W-:Y:S01]  /*a9a0*/  IMAD.IADD R8, R230, 0x1, -R4 ;  /* 0x00000001e6087824 */ /* 0x000fe200078e0a04 */
[C---:B------:R-:W-:Y:S02]  /*a9b0*/  ISETP.GE.AND P6, PT, R2.reuse, R233, PT ;  /* 0x000000e90200720c */ /* 0x040fe40003fc6270 */
[----:B------:R-:W-:Y:S01]  /*a9c0*/  ISETP.GE.AND P1, PT, R2, R232, PT ;  /* 0x000000e80200720c */ /* 0x000fe20003f26270 */
[----:B--2---:R-:W-:Y:S01]  /*a9d0*/  IMAD.IADD R6, R230, 0x1, -R2 ;  /* 0x00000001e6067824 */ /* 0x004fe200078e0a02 */
[----:B------:R-:W1:Y:S01]  /*a9e0*/  MUFU.TANH R10, R10 ;  /* 0x0000000a000a7308 */ /* 0x000e620000002400 */
[----:B------:R-:W-:-:S02]  /*a9f0*/  ISETP.LT.OR P6, PT, R2, R229, P6 ;  /* 0x000000e50200720c */ /* 0x000fc400037c1670 */
[----:B------:R-:W-:Y:S02]  /*aa00*/  ISETP.LT.OR P1, PT, R2, R228, P1 ;  /* 0x000000e40200720c */ /* 0x000fe40000f21670 */
[----:B------:R-:W-:Y:S02]  /*aa10*/  IABS R6, R6 ;  /* 0x0000000600067213 */ /* 0x000fe40000000000 */
[----:B---3--:R-:W-:Y:S02]  /*aa20*/  IABS R9, R5 ;  /* 0x0000000500097213 */ /* 0x008fe40000000000 */
[----:B------:R-:W-:Y:S02]  /*aa30*/  IABS R5, R7 ;  /* 0x0000000700057213 */ /* 0x000fe40000000000 */
[----:B------:R-:W-:Y:S01]  /*aa40*/  IABS R7, R8 ;  /* 0x0000000800077213 */ /* 0x000fe20000000000 */
[----:B------:R-:W-:Y:S01]  /*aa50*/  IMAD.MOV.U32 R8, RZ, RZ, R6 ;  /* 0x000000ffff087224 */ /* 0x000fe200078e0006 */
[----:B------:R-:W-:-:S02]  /*aa60*/  I2FP.F32.S32 R9, R9 ;  /* 0x0000000900097245 */ /* 0x000fc40000201400 */
[----:B------:R-:W-:Y:S01]  /*aa70*/  I2FP.F32.S32 R2, R5 ;  /* 0x0000000500027245 */ /* 0x000fe20000201400 */
[----:B------:R-:W-:Y:S01]  /*aa80*/  IMAD.MOV.U32 R6, RZ, RZ, R7 ;  /* 0x000000ffff067224 */ /* 0x000fe200078e0007 */
[----:B------:R-:W-:Y:S01]  /*aa90*/  I2FP.F32.S32 R7, R8 ;  /* 0x0000000800077245 */ /* 0x000fe20000201400 */
[----:B------:R-:W-:Y:S01]  /*aaa0*/  FFMA.FTZ R9, R9, -UR21, R11 ;  /* 0x8000001509097c23 */ /* 0x000fe2000801000b */
[----:B------:R-:W-:Y:S01]  /*aab0*/  FMUL.FTZ R11, R171, UR31 ;  /* 0x0000001fab0b7c20 */ /* 0x000fe20008410000 */
[----:B----4-:R-:W-:Y:S01]  /*aac0*/  FFMA.FTZ R8, R2, -UR21, R12 ;  /* 0x8000001502087c23 */ /* 0x010fe2000801000c */
[----:B------:R-:W-:Y:S01]  /*aad0*/  I2FP.F32.S32 R5, R6 ;  /* 0x0000000600057245 */ /* 0x000fe20000201400 */
[----:B------:R-:W-:Y:S01]  /*aae0*/  FFMA.FTZ R6, R7, -UR21, R13 ;  /* 0x8000001507067c23 */ /* 0x000fe2000801000d */
[----:B------:R-:W-:Y:S01]  /*aaf0*/  FSEL R181, R9, -INF , !P0 ;  /* 0xff80000009b57808 */ /* 0x000fe20004000000 */
[----:B------:R-:W-:Y:S01]  /*ab00*/  VIADD R2, R0, 0x38 ;  /* 0x0000003800027836 */ /* 0x000fe20000000000 */
[----:B------:R-:W-:Y:S01]  /*ab10*/  ISETP.GE.AND P0, PT, R4, R233, PT ;  /* 0x000000e90400720c */ /* 0x000fe20003f06270 */
[----:B------:R-:W-:Y:S01]  /*ab20*/  IMAD.IADD R7, R231, 0x1, -R4 ;  /* 0x00000001e7077824 */ /* 0x000fe200078e0a04 */
[----:B------:R-:W-:Y:S01]  /*ab30*/  FSEL R30, R6, -INF , !P6 ;  /* 0xff800000061e7808 */ /* 0x000fe20007000000 */
[----:B------:R-:W-:Y:S01]  /*ab40*/  FMUL.FTZ R6, R176, UR31 ;  /* 0x0000001fb0067c20 */ /* 0x000fe20008410000 */
[C---:B------:R-:W-:Y:S01]  /*ab50*/  ISETP.GE.AND P6, PT, R4.reuse, R232, PT ;  /* 0x000000e80400720c */ /* 0x040fe20003fc6270 */
[----:B-1----:R-:W-:Y:S01]  /*ab60*/  FFMA.FTZ R5, R5, -UR21, R10 ;  /* 0x8000001505057c23 */ /* 0x002fe2000801000a */
[C---:B------:R-:W-:Y:S01]  /*ab70*/  ISETP.LT.OR P0, PT, R4.reuse, R229, P0 ;  /* 0x000000e50400720c */ /* 0x040fe20000701670 */
[----:B------:R-:W-:Y:S01]  /*ab80*/  MUFU.TANH R11, R11 ;  /* 0x0000000b000b7308 */ /* 0x000fe20000002400 */
[----:B------:R-:W-:Y:S01]  /*ab90*/  ISETP.LT.OR P6, PT, R4, R228, P6 ;  /* 0x000000e40400720c */ /* 0x000fe200037c1670 */
[----:B------:R-:W-:Y:S01]  /*aba0*/  IMAD.IADD R4, R230, 0x1, -R2 ;  /* 0x00000001e6047824 */ /* 0x000fe200078e0a02 */
[----:B------:R-:W-:Y:S01]  /*abb0*/  FSEL R191, R8, -INF , !P1 ;  /* 0xff80000008bf7808 */ /* 0x000fe20004800000 */
[----:B------:R-:W-:Y:S01]  /*abc0*/  FMUL.FTZ R9, R178, UR31 ;  /* 0x0000001fb2097c20 */ /* 0x000fe20008410000 */
[----:B------:R-:W-:Y:S01]  /*abd0*/  IABS R10, R7 ;  /* 0x00000007000a7213 */ /* 0x000fe20000000000 */
[----:B------:R-:W-:Y:S01]  /*abe0*/  VIADD R0, R0, 0x39 ;  /* 0x0000003900007836 */ /* 0x000fe20000000000 */
[----:B------:R-:W-:Y:S01]  /*abf0*/  FSEL R183, R5, -INF , !P0 ;  /* 0xff80000005b77808 */ /* 0x000fe20004000000 */
[----:B------:R1:W2:Y:S01]  /*ac00*/  MUFU.TANH R8, R6 ;  /* 0x0000000600087308 */ /* 0x0002a20000002400 */
[----:B------:R-:W-:-:S02]  /*ac10*/  IABS R5, R4 ;  /* 0x0000000400057213 */ /* 0x000fc40000000000 */
[C---:B------:R-:W-:Y:S02]  /*ac20*/  ISETP.GE.AND P1, PT, R2.reuse, R233, PT ;  /* 0x000000e90200720c */ /* 0x040fe40003f26270 */
[C---:B------:R-:W-:Y:S02]  /*ac30*/  ISETP.GE.AND P0, PT, R2.reuse, R232, PT ;  /* 0x000000e80200720c */ /* 0x040fe40003f06270 */
[C---:B------:R-:W-:Y:S01]  /*ac40*/  ISETP.LT.OR P1, PT, R2.reuse, R229, P1 ;  /* 0x000000e50200720c */ /* 0x040fe20000f21670 */
[----:B------:R3:W4:Y:S01]  /*ac50*/  MUFU.TANH R7, R9 ;  /* 0x0000000900077308 */ /* 0x0007220000002400 */
[----:B------:R-:W-:Y:S02]  /*ac60*/  ISETP.LT.OR P0, PT, R2, R228, P0 ;  /* 0x000000e40200720c */ /* 0x000fe40000701670 */
[----:B------:R-:W-:Y:S01]  /*ac70*/  I2FP.F32.S32 R5, R5 ;  /* 0x0000000500057245 */ /* 0x000fe20000201400 */
[----:B-1----:R-:W-:-:S04]  /*ac80*/  IMAD.IADD R6, R231, 0x1, -R2 ;  /* 0x00000001e7067824 */ /* 0x002fc800078e0a02 */
[----:B--2---:R-:W-:Y:S01]  /*ac90*/  FFMA.FTZ R5, R5, -UR21, R8 ;  /* 0x8000001505057c23 */ /* 0x004fe20008010008 */
[----:B------:R-:W-:Y:S01]  /*aca0*/  IABS R4, R6 ;  /* 0x0000000600047213 */ /* 0x000fe20000000000 */
[----:B------:R-:W-:Y:S02]  /*acb0*/  IMAD.MOV.U32 R6, RZ, RZ, R10 ;  /* 0x000000ffff067224 */ /* 0x000fe400078e000a */
[----:B------:R-:W-:Y:S01]  /*acc0*/  FMUL.FTZ R10, R179, UR31 ;  /* 0x0000001fb30a7c20 */ /* 0x000fe20008410000 */
[----:B---3--:R-:W-:Y:S01]  /*acd0*/  FMUL.FTZ R9, R177, UR31 ;  /* 0x0000001fb1097c20 */ /* 0x008fe20008410000 */
[----:B------:R-:W-:Y:S01]  /*ace0*/  FSEL R174, R5, -INF , !P1 ;  /* 0xff80000005ae7808 */ /* 0x000fe20004800000 */
[----:B------:R-:W-:Y:S01]  /*acf0*/  IMAD.MOV.U32 R2, RZ, RZ, R4 ;  /* 0x000000ffff027224 */ /* 0x000fe200078e0004 */
[----:B------:R-:W-:Y:S01]  /*ad00*/  I2FP.F32.S32 R6, R6 ;  /* 0x0000000600067245 */ /* 0x000fe20000201400 */
[----:B------:R-:W1:Y:S01]  /*ad10*/  MUFU.TANH R8, R9 ;  /* 0x0000000900087308 */ /* 0x000e620000002400 */
[----:B------:R-:W-:Y:S01]  /*ad20*/  IMAD.IADD R4, R230, 0x1, -R0 ;  /* 0x00000001e6047824 */ /* 0x000fe200078e0a00 */
[----:B------:R-:W-:-:S02]  /*ad30*/  ISETP.GE.AND P1, PT, R0, R232, PT ;  /* 0x000000e80000720c */ /* 0x000fc40003f26270 */
[----:B------:R-:W-:Y:S01]  /*ad40*/  FFMA.FTZ R6, R6, -UR21, R11 ;  /* 0x8000001506067c23 */ /* 0x000fe2000801000b */
[----:B------:R-:W-:Y:S02]  /*ad50*/  I2FP.F32.S32 R2, R2 ;  /* 0x0000000200027245 */ /* 0x000fe40000201400 */
[----:B------:R-:W-:Y:S02]  /*ad60*/  IABS R4, R4 ;  /* 0x0000000400047213 */ /* 0x000fe40000000000 */
[----:B------:R-:W-:Y:S01]  /*ad70*/  FSEL R190, R6, -INF , !P6 ;  /* 0xff80000006be7808 */ /* 0x000fe20007000000 */
[----:B----4-:R-:W-:Y:S01]  /*ad80*/  FFMA.FTZ R7, R2, -UR21, R7 ;  /* 0x8000001502077c23 */ /* 0x010fe20008010007 */
[----:B------:R-:W2:Y:S01]  /*ad90*/  MUFU.TANH R6, R10 ;  /* 0x0000000a00067308 */ /* 0x000ea20000002400 */
[----:B------:R-:W-:Y:S01]  /*ada0*/  IMAD.IADD R2, R231, 0x1, -R0 ;  /* 0x00000001e7027824 */ /* 0x000fe200078e0a00 */
[----:B------:R-:W-:Y:S02]  /*adb0*/  ISETP.GE.AND P6, PT, R0, R233, PT ;  /* 0x000000e90000720c */ /* 0x000fe40003fc6270 */
[----:B------:R-:W-:-:S02]  /*adc0*/  FSEL R176, R7, -INF , !P0 ;  /* 0xff80000007b07808 */ /* 0x000fc40004000000 */
[----:B------:R-:W-:Y:S02]  /*add0*/  PLOP3.LUT P0, PT, PT, PT, UP0, 0x80, 0x0 ;  /* 0x000000000000781c */ /* 0x000fe40003f0f008 */
[----:B------:R-:W-:Y:S02]  /*ade0*/  IABS R2, R2 ;  /* 0x0000000200027213 */ /* 0x000fe40000000000 */
[----:B------:R-:W-:Y:S02]  /*adf0*/  I2FP.F32.S32 R4, R4 ;  /* 0x0000000400047245 */ /* 0x000fe40000201400 */
[----:B------:R-:W-:Y:S02]  /*ae00*/  I2FP.F32.S32 R2, R2 ;  /* 0x0000000200027245 */ /* 0x000fe40000201400 */
[----:B------:R-:W-:Y:S01]  /*ae10*/  ISETP.LT.OR P6, PT, R0, R229, P6 ;  /* 0x000000e50000720c */ /* 0x000fe200037c1670 */
[----:B-1----:R-:W-:Y:S01]  /*ae20*/  FFMA.FTZ R4, R4, -UR21, R8 ;  /* 0x8000001504047c23 */ /* 0x002fe20008010008 */
[----:B------:R-:W-:Y:S01]  /*ae30*/  ISETP.LT.OR P1, PT, R0, R228, P1 ;  /* 0x000000e40000720c */ /* 0x000fe20000f21670 */
[----:B--2---:R-:W-:-:S03]  /*ae40*/  FFMA.FTZ R0, R2, -UR21, R6 ;  /* 0x8000001502007c23 */ /* 0x004fc60008010006 */
        /* <DEDUP_REMOVED lines=84> */
.L_x_2367:
[----:B------:R-:W-:Y:S05]  /*b390*/  BSYNC B0 ;  /* 0x0000000000007941 */ /* 0x000fea0003800000 */
.L_x_2366:
[----:B------:R-:W0:Y:S02]  /*b3a0*/  LDGDEPBAR ;  /* 0x00000000000079af */ /* 0x000e240000000000 */
.L_x_2365:
[----:B------:R-:W-:Y:S01]  /*b3b0*/  FMNMX.FTZ R0, R132, R25, !PT ;  /* 0x0000001984007209 */ /* 0x000fe20007810000 */
[----:B--2---:R-:W-:Y:S01]  /*b3c0*/  LDSM.16.MT88.4 R12, [R201+0x18000] ;  /* 0x01800000c90c783b */ /* 0x004fe20000004200 */
[----:B------:R-:W-:Y:S02]  /*b3d0*/  MOV R29, R192 ;  /* 0x000000c0001d7202 */ /* 0x000fe40000000f00 */
[----:B------:R-:W-:Y:S01]  /*b3e0*/  FMNMX.FTZ R0, R27, R0, !PT ;  /* 0x000000001b007209 */ /* 0x000fe20007810000 */
[----:B------:R-:W-:Y:S01]  /*b3f0*/  LDSM.16.MT88.4 R16, [R202+0x18000] ;  /* 0x01800000ca10783b */ /* 0x000fe20000004200 */
[----:B------:R-:W-:Y:S02]  /*b400*/  MOV R173, R244 ;  /* 0x000000f400ad7202 */ /* 0x000fe40000000f00 */
        /* <DEDUP_REMOVED lines=61> */
[--C-:B-1----:R-:W-:Y:S02]  /*b7e0*/  FFMA.FTZ R0, R24, UR15, -R8.reuse ;  /* 0x0000000f18007c23 */ /* 0x102fe40008010808 */
[----:B------:R-:W1:Y:S04]  /*b7f0*/  LDSM.16.MT88.4 R24, [R204+0x18000] ;  /* 0x01800000cc18783b */ /* 0x000e680000004200 */
[----:B------:R2:W3:Y:S02]  /*b800*/  MUFU.EX2 R170, R0 ;  /* 0x0000000000aa7308 */ /* 0x0004e40000000800 */
[----:B--2---:R-:W-:Y:S01]  /*b810*/  FFMA.FTZ R0, R23, UR15, -R8 ;  /* 0x0000000f17007c23 */ /* 0x004fe20008010808 */
[----:B---3--:R-:W-:-:S05]  /*b820*/  F2FP.BF16.F32.PACK_AB R5, R170, R11 ;  /* 0x0000000baa05723e */ /* 0x008fca00000010ff */
[----:B------:R2:W-:Y:S02]  /*b830*/  MUFU.EX2 R168, R0 ;  /* 0x0000000000a87308 */ /* 0x0005e40000000800 */
[----:B--2---:R-:W-:-:S06]  /*b840*/  FFMA.FTZ R0, R21, UR15, -R8 ;  /* 0x0000000f15007c23 */ /* 0x004fcc0008010808 */
[----:B------:R2:W3:Y:S02]  /*b850*/  MUFU.EX2 R10, R0 ;  /* 0x00000000000a7308 */ /* 0x0004e40000000800 */
[----:B--2---:R-:W-:Y:S01]  /*b860*/  FADD.FTZ R0, R3, -R2 ;  /* 0x8000000203007221 */ /* 0x004fe20000010000 */
[----:B---3--:R-:W-:-:S05]  /*b870*/  F2FP.BF16.F32.PACK_AB R7, R10, R168 ;  /* 0x000000a80a07723e */ /* 0x008fca00000010ff */
[----:B------:R2:W3:Y:S01]  /*b880*/  MUFU.EX2 R2, R4 ;  /* 0x0000000400027308 */ /* 0x0004e20000000800 */
[----:B------:R-:W-:-:S07]  /*b890*/  FMUL.FTZ R0, R0, UR15 ;  /* 0x0000000f00007c20 */ /* 0x000fce0008410000 */
[----:B------:R-:W4:Y:S01]  /*b8a0*/  MUFU.EX2 R0, R0 ;  /* 0x0000000000007308 */ /* 0x000f220000000800 */
        /* <DEDUP_REMOVED lines=48> */
[----:B------:R-:W4:Y:S01]  /*bbb0*/  LDSM.16.MT88.4 R20, [R203+0x18000] ;  /* 0x01800000cb14783b */ /* 0x000f220000004200 */
        /* <DEDUP_REMOVED lines=17> */
[-C--:B------:R-:W-:Y:S01]  /*bcd0*/  FMUL.FTZ R61, R61, R2.reuse ;  /* 0x000000023d3d7220 */ /* 0x080fe20000410000 */
[-C--:B------:R-:W-:Y:S01]  /*bce0*/  FMUL.FTZ R64, R64, R2.reuse ;  /* 0x0000000240407220 */ /* 0x080fe20000410000 */
[----:B------:R-:W-:Y:S01]  /*bcf0*/  FMUL.FTZ R65, R65, R2 ;  /* 0x0000000241417220 */ /* 0x000fe20000410000 */
[----:B------:R-:W-:Y:S01]  /*bd00*/  FMUL.FTZ R62, R62, R0 ;  /* 0x000000003e3e7220 */ /* 0x000fe20000410000 */
[C---:B--2---:R-:W-:Y:S01]  /*bd10*/  HMMA.16816.F32.BF16 R236, R4.reuse, R16, R36 ;  /* 0x0000001004ec723c */ /* 0x044fe20000041824 */
[----:B------:R-:W-:Y:S01]  /*bd20*/  MOV R26, R180 ;  /* 0x000000b4001a7202 */ /* 0x000fe20000000f00 */
[-C--:B------:R-:W-:Y:S01]  /*bd30*/  FMUL.FTZ R63, R63, R0.reuse ;  /* 0x000000003f3f7220 */ /* 0x080fe20000410000 */
[-C--:B------:R-:W-:Y:S01]  /*bd40*/  FMUL.FTZ R66, R66, R0.reuse ;  /* 0x0000000042427220 */ /* 0x080fe20000410000 */
[----:B------:R-:W-:Y:S01]  /*bd50*/  FMUL.FTZ R67, R67, R0 ;  /* 0x0000000043437220 */ /* 0x000fe20000410000 */
[-C--:B------:R-:W-:Y:S01]  /*bd60*/  FMUL.FTZ R68, R68, R2.reuse ;  /* 0x0000000244447220 */ /* 0x080fe20000410000 */
[C---:B------:R-:W-:Y:S01]  /*bd70*/  HMMA.16816.F32.BF16 R196, R4.reuse, R18, R40 ;  /* 0x0000001204c4723c */ /* 0x040fe20000041828 */
[----:B------:R-:W-:Y:S01]  /*bd80*/  LDSM.16.MT88.4 R16, [R203+0x1a000] ;  /* 0x01a00000cb10783b */ /* 0x000fe20000004200 */
[-C--:B------:R-:W-:Y:S01]  /*bd90*/  FMUL.FTZ R69, R69, R2.reuse ;  /* 0x0000000245457220 */ /* 0x080fe20000410000 */
[-C--:B------:R-:W-:Y:S01]  /*bda0*/  FMUL.FTZ R72, R72, R2.reuse ;  /* 0x0000000248487220 */ /* 0x080fe20000410000 */
[----:B------:R-:W-:Y:S01]  /*bdb0*/  FMUL.FTZ R73, R73, R2 ;  /* 0x0000000249497220 */ /* 0x000fe20000410000 */
[-C--:B------:R-:W-:Y:S01]  /*bdc0*/  FMUL.FTZ R70, R70, R0.reuse ;  /* 0x0000000046467220 */ /* 0x080fe20000410000 */
[C---:B---3--:R-:W-:Y:S01]  /*bdd0*/  HMMA.16816.F32.BF16 R192, R4.reuse, R12, R44 ;  /* 0x0000000c04c0723c */ /* 0x048fe2000004182c */
[----:B------:R-:W-:Y:S01]  /*bde0*/  MOV R43, R191 ;  /* 0x000000bf002b7202 */ /* 0x000fe20000000f00 */
[----:B------:R-:W-:Y:S01]  /*bdf0*/  IMAD.MOV.U32 R42, RZ, RZ, R190 ;  /* 0x000000ffff2a7224 */ /* 0x000fe200078e00be */
[----:B------:R-:W-:Y:S01]  /*be00*/  MOV R41, R189 ;  /* 0x000000bd00297202 */ /* 0x000fe20000000f00 */
[----:B------:R-:W-:Y:S01]  /*be10*/  FMUL.FTZ R71, R71, R0 ;  /* 0x0000000047477220 */ /* 0x000fe20000410000 */
[----:B------:R-:W-:Y:S01]  /*be20*/  MOV R40, R188 ;  /* 0x000000bc00287202 */ /* 0x000fe20000000f00 */
[C---:B----4-:R-:W-:Y:S01]  /*be30*/  HMMA.16816.F32.BF16 R156, R4.reuse, R20, R156 ;  /* 0x00000014049c723c */ /* 0x050fe2000004189c */
[-C--:B------:R-:W-:Y:S01]  /*be40*/  FMUL.FTZ R74, R74, R0.reuse ;  /* 0x000000004a4a7220 */ /* 0x080fe20000410000 */
[----:B------:R-:W-:Y:S01]  /*be50*/  FMUL.FTZ R75, R75, R0 ;  /* 0x000000004b4b7220 */ /* 0x000fe20000410000 */
[----:B------:R-:W-:Y:S01]  /*be60*/  IMAD.MOV.U32 R44, RZ, RZ, R171 ;  /* 0x000000ffff2c7224 */ /* 0x000fe200078e00ab */
[----:B------:R-:W-:Y:S01]  /*be70*/  MOV R45, R170 ;  /* 0x000000aa002d7202 */ /* 0x000fe20000000f00 */
[-C--:B------:R-:W-:Y:S01]  /*be80*/  FMUL.FTZ R76, R76, R2.reuse ;  /* 0x000000024c4c7220 */ /* 0x080fe20000410000 */
[C---:B------:R-:W-:Y:S01]  /*be90*/  HMMA.16816.F32.BF16 R240, R4.reuse, R22, R164 ;  /* 0x0000001604f0723c */ /* 0x040fe200000418a4 */
[----:B------:R-:W1:Y:S01]  /*bea0*/  LDSM.16.MT88.4 R20, [R204+0x1a000] ;  /* 0x01a00000cc14783b */ /* 0x000e620000004200 */
[----:B------:R-:W-:Y:S01]  /*beb0*/  MOV R46, R169 ;  /* 0x000000a9002e7202 */ /* 0x000fe20000000f00 */
[----:B------:R-:W-:Y:S01]  /*bec0*/  FMUL.FTZ R77, R77, R2 ;  /* 0x000000024d4d7220 */ /* 0x000fe20000410000 */
[----:B------:R-:W-:Y:S01]  /*bed0*/  MOV R47, R168 ;  /* 0x000000a8002f7202 */ /* 0x000fe20000000f00 */
[-C--:B------:R-:W-:Y:S01]  /*bee0*/  FMUL.FTZ R80, R80, R2.reuse ;  /* 0x0000000250507220 */ /* 0x080fe20000410000 */
[C---:B------:R-:W-:Y:S01]  /*bef0*/  HMMA.16816.F32.BF16 R188, R4.reuse, R14, R48 ;  /* 0x0000000e04bc723c */ /* 0x040fe20000041830 */
[----:B------:R-:W2:Y:S01]  /*bf00*/  LDSM.16.MT88.4 R12, [R201+0x1c000] ;  /* 0x01c00000c90c783b */ /* 0x000ea20000004200 */
[----:B------:R-:W-:Y:S01]  /*bf10*/  FMUL.FTZ R81, R81, R2 ;  /* 0x0000000251517220 */ /* 0x000fe20000410000 */
        /* <DEDUP_REMOVED lines=38> */
[C---:B--2---:R-:W-:Y:S01]  /*c180*/  HMMA.16816.F32.BF16 R164, R4.reuse, R12, R68 ;  /* 0x0000000c04a4723c */ /* 0x044fe20000041844 */
        /* <DEDUP_REMOVED lines=10> */
[--C-:B------:R-:W-:Y:S01]  /*c230*/  FFMA.FTZ R3, R33, UR15, -R9.reuse ;  /* 0x0000000f21037c23 */ /* 0x100fe20008010809 */
[C---:B------:R-:W-:Y:S01]  /*c240*/  HMMA.16816.F32.BF16 R176, R4.reuse, R16, R60 ;  /* 0x0000001004b0723c */ /* 0x040fe2000004183c */
[----:B------:R-:W-:Y:S01]  /*c250*/  MOV R59, R133 ;  /* 0x00000085003b7202 */ /* 0x000fe20000000f00 */
        /* <DEDUP_REMOVED lines=22> */
[----:B------:R-:W-:Y:S01]  /*c3c0*/  MOV R25, R10 ;  /* 0x0000000a00197202 */ /* 0x000fe20000000f00 */
[----:B------:R-:W-:Y:S01]  /*c3d0*/  FFMA.FTZ R10, R35, UR15, -R9 ;  /* 0x0000000f230a7c23 */ /* 0x000fe20008010809 */
        /* <DEDUP_REMOVED lines=9> */
[C---:B-1----:R-:W-:Y:S01]  /*c470*/  HMMA.16816.F32.BF16 R160, R4.reuse, R20, R76 ;  /* 0x0000001404a0723c */ /* 0x042fe2000004184c */
[----:B------:R-:W-:Y:S01]  /*c480*/  MUFU.EX2 R79, R10 ;  /* 0x0000000a004f7308 */ /* 0x000fe20000000800 */
[----:B------:R-:W-:Y:S01]  /*c490*/  MOV R53, R54 ;  /* 0x0000003600357202 */ /* 0x000fe20000000f00 */
[----:B------:R-:W-:Y:S01]  /*c4a0*/  IMAD.MOV.U32 R62, RZ, RZ, R55 ;  /* 0x000000ffff3e7224 */ /* 0x000fe200078e0037 */
[----:B------:R-:W-:Y:S01]  /*c4b0*/  MOV R61, R40 ;  /* 0x00000028003d7202 */ /* 0x000fe20000000f00 */
[----:B------:R-:W-:Y:S01]  /*c4c0*/  IMAD.MOV.U32 R56, RZ, RZ, R30 ;  /* 0x000000ffff387224 */ /* 0x000fe200078e001e */
[C---:B------:R-:W-:Y:S01]  /*c4d0*/  HMMA.16816.F32.BF16 R152, R4.reuse, R22, R80 ;  /* 0x000000160498723c */ /* 0x040fe20000041850 */
[----:B------:R-:W1:Y:S01]  /*c4e0*/  LDSM.16.MT88.4 R20, [R201+0x1e000] ;  /* 0x01e00000c914783b */ /* 0x000e620000004200 */
[----:B------:R-:W-:Y:S01]  /*c4f0*/  MOV R54, R41 ;  /* 0x0000002900367202 */ /* 0x000fe20000000f00 */
[----:B------:R4:W5:Y:S01]  /*c500*/  MUFU.EX2 R82, R3 ;  /* 0x0000000300527308 */ /* 0x0009620000000800 */
[----:B------:R-:W-:Y:S01]  /*c510*/  MOV R58, R43 ;  /* 0x0000002b003a7202 */ /* 0x000fe20000000f00 */
[----:B------:R-:W-:Y:S01]  /*c520*/  IMAD.MOV.U32 R74, RZ, RZ, R44 ;  /* 0x000000ffff4a7224 */ /* 0x000fe200078e002c */
[----:B--2---:R-:W-:Y:S01]  /*c530*/  HMMA.16816.F32.BF16 R144, R4, R16, R84 ;  /* 0x000000100490723c */ /* 0x004fe20000041854 */
[----:B------:R-:W-:-:S02]  /*c540*/  MOV R40, R36 ;  /* 0x0000002400287202 */ /* 0x000fc40000000f00 */
[----:B------:R-:W-:Y:S02]  /*c550*/  MOV R41, R37 ;  /* 0x0000002500297202 */ /* 0x000fe40000000f00 */
[----:B------:R-:W-:Y:S01]  /*c560*/  MOV R43, R39 ;  /* 0x00000027002b7202 */ /* 0x000fe20000000f00 */
[C---:B------:R-:W-:Y:S01]  /*c570*/  HMMA.16816.F32.BF16 R132, R4.reuse, R18, R88 ;  /* 0x000000120484723c */ /* 0x040fe20000041858 */
[----:B------:R-:W2:Y:S01]  /*c580*/  LDSM.16.MT88.4 R16, [R202+0x1e000] ;  /* 0x01e00000ca10783b */ /* 0x000ea20000004200 */
[----:B------:R-:W-:Y:S02]  /*c590*/  MOV R60, R31 ;  /* 0x0000001f003c7202 */ /* 0x000fe40000000f00 */
[----:B------:R-:W-:Y:S02]  /*c5a0*/  MOV R55, R29 ;  /* 0x0000001d00377202 */ /* 0x000fe40000000f00 */
[----:B---3--:R-:W-:Y:S01]  /*c5b0*/  HMMA.16816.F32.BF16 R64, R4, R12, R92 ;  /* 0x0000000c0440723c */ /* 0x008fe2000004185c */
[----:B------:R-:W-:Y:S01]  /*c5c0*/  MOV R57, R28 ;  /* 0x0000001c00397202 */ /* 0x000fe20000000f00 */
[----:B----4-:R-:W-:Y:S01]  /*c5d0*/  FFMA.FTZ R3, R32, UR15, -R9 ;  /* 0x0000000f20037c23 */ /* 0x010fe20008010809 */
[----:B------:R-:W-:Y:S01]  /*c5e0*/  LDSM.16.MT88.4 R28, [R204+0x18800] ;  /* 0x01880000cc1c783b */ /* 0x000fe20000004200 */
[----:B------:R-:W-:-:S02]  /*c5f0*/  MOV R10, R60 ;  /* 0x0000003c000a7202 */ /* 0x000fc40000000f00 */
[----:B------:R-:W-:Y:S01]  /*c600*/  HMMA.16816.F32.BF16 R96, R4, R14, R96 ;  /* 0x0000000e0460723c */ /* 0x000fe20000041860 */
[----:B------:R-:W3:Y:S01]  /*c610*/  LDSM.16.MT88.4 R12, [R204+0x1e000] ;  /* 0x01e00000cc0c783b */ /* 0x000ee20000004200 */
[----:B------:R4:W-:Y:S01]  /*c620*/  MUFU.EX2 R81, R3 ;  /* 0x0000000300517308 */ /* 0x0009e20000000800 */
[----:B------:R-:W-:Y:S02]  /*c630*/  MOV R70, R61 ;  /* 0x0000003d00467202 */ /* 0x000fe40000000f00 */
[----:B------:R-:W-:Y:S02]  /*c640*/  MOV R71, R62 ;  /* 0x0000003e00477202 */ /* 0x000fe40000000f00 */
[----:B------:R-:W-:Y:S02]  /*c650*/  MOV R83, R63 ;  /* 0x0000003f00537202 */ /* 0x000fe40000000f00 */
[----:B------:R-:W-:Y:S02]  /*c660*/  MOV R60, R26 ;  /* 0x0000001a003c7202 */ /* 0x000fe40000000f00 */
[----:B------:R-:W-:Y:S01]  /*c670*/  MOV R61, R27 ;  /* 0x0000001b003d7202 */ /* 0x000fe20000000f00 */
[----:B------:R-:W-:Y:S01]  /*c680*/  IMAD.MOV.U32 R88, RZ, RZ, R83 ;  /* 0x000000ffff587224 */ /* 0x000fe200078e0053 */
[----:B------:R-:W-:-:S02]  /*c690*/  MOV R62, R24 ;  /* 0x00000018003e7202 */ /* 0x000fc40000000f00 */
[----:B------:R-:W-:Y:S01]  /*c6a0*/  MOV R63, R25 ;  /* 0x00000019003f7202 */ /* 0x000fe20000000f00 */
[----:B------:R-:W-:Y:S01]  /*c6b0*/  IMAD.MOV.U32 R83, RZ, RZ, R61 ;  /* 0x000000ffff537224 */ /* 0x000fe200078e003d */
[C---:B-1----:R-:W-:Y:S01]  /*c6c0*/  HMMA.16816.F32.BF16 R100, R4.reuse, R20, R100 ;  /* 0x000000140464723c */ /* 0x042fe20000041864 */
[----:B------:R-:W-:Y:S01]  /*c6d0*/  MOV R75, R45 ;  /* 0x0000002d004b7202 */ /* 0x000fe20000000f00 */
[----:B----4-:R-:W-:Y:S01]  /*c6e0*/  FFMA.FTZ R3, R34, UR15, -R9 ;  /* 0x0000000f22037c23 */ /* 0x010fe20008010809 */
[----:B------:R-:W-:Y:S01]  /*c6f0*/  MOV R68, R46 ;  /* 0x0000002e00447202 */ /* 0x000fe20000000f00 */
[----:B------:R-:W-:Y:S01]  /*c700*/  LDSM.16.MT88.4 R24, [R203+0x18800] ;  /* 0x01880000cb18783b */ /* 0x000fe20000004200 */
[----:B------:R-:W-:Y:S01]  /*c710*/  MOV R69, R47 ;  /* 0x0000002f00457202 */ /* 0x000fe20000000f00 */
[----:B------:R-:W-:Y:S01]  /*c720*/  HMMA.16816.F32.BF16 R104, R4, R22, R104 ;  /* 0x000000160468723c */ /* 0x000fe20000041868 */
[----:B------:R1:W4:Y:S01]  /*c730*/  MUFU.EX2 R72, R3 ;  /* 0x0000000300487308 */ /* 0x0003220000000800 */
[----:B------:R-:W5:Y:S01]  /*c740*/  LDSM.16.MT88.4 R20, [R203+0x1e000] ;  /* 0x01e00000cb14783b */ /* 0x000f620000004200 */
[----:B------:R-:W-:-:S02]  /*c750*/  MOV R76, R52 ;  /* 0x00000034004c7202 */ /* 0x000fc40000000f00 */
[----:B------:R-:W-:Y:S01]  /*c760*/  MOV R77, R48 ;  /* 0x00000030004d7202 */ /* 0x000fe20000000f00 */
[C---:B--2---:R-:W-:Y:S01]  /*c770*/  HMMA.16816.F32.BF16 R108, R4.reuse, R16, R108 ;  /* 0x00000010046c723c */ /* 0x044fe2000004186c */
[----:B------:R-:W-:Y:S02]  /*c780*/  MOV R78, R49 ;  /* 0x00000031004e7202 */ /* 0x000fe40000000f00 */
[----:B------:R-:W-:Y:S02]  /*c790*/  MOV R52, R50 ;  /* 0x0000003200347202 */ /* 0x000fe40000000f00 */
[----:B------:R-:W-:Y:S01]  /*c7a0*/  MOV R73, R51 ;  /* 0x0000003300497202 */ /* 0x000fe20000000f00 */
[C---:B------:R-:W-:Y:S01]  /*c7b0*/  HMMA.16816.F32.BF16 R112, R4.reuse, R18, R112 ;  /* 0x000000120470723c */ /* 0x040fe20000041870 */
[----:B------:R-:W2:Y:S01]  /*c7c0*/  LDSM.16.MT88.4 R16, [R201+0x18800] ;  /* 0x01880000c910783b */ /* 0x000ea20000004200 */
[----:B------:R-:W-:Y:S02]  /*c7d0*/  MOV R89, R76 ;  /* 0x0000004c00597202 */ /* 0x000fe40000000f00 */
[----:B------:R-:W-:Y:S01]  /*c7e0*/  MOV R90, R77 ;  /* 0x0000004d005a7202 */ /* 0x000fe20000000f00 */
[----:B-1----:R-:W-:Y:S01]  /*c7f0*/  FFMA.FTZ R3, R59, UR15, -R8 ;  /* 0x0000000f3b037c23 */ /* 0x002fe20008010808 */
[----:B---3--:R-:W-:Y:S01]  /*c800*/  HMMA.16816.F32.BF16 R116, R4, R12, R116 ;  /* 0x0000000c0474723c */ /* 0x008fe20000041874 */
[----:B------:R-:W-:-:S02]  /*c810*/  MOV R59, R42 ;  /* 0x0000002a003b7202 */ /* 0x000fc40000000f00 */
[----:B------:R1:W-:Y:S01]  /*c820*/  MUFU.EX2 R84, R3 ;  /* 0x0000000300547308 */ /* 0x0003e20000000800 */
[----:B------:R-:W-:Y:S02]  /*c830*/  MOV R42, R38 ;  /* 0x00000026002a7202 */ /* 0x000fe40000000f00 */
[----:B------:R-:W-:Y:S01]  /*c840*/  HMMA.16816.F32.BF16 R120, R4, R14, R120 ;  /* 0x0000000e0478723c */ /* 0x000fe20000041878 */
[----:B------:R-:W3:Y:S01]  /*c850*/  LDSM.16.MT88.4 R12, [R202+0x18800] ;  /* 0x01880000ca0c783b */ /* 0x000ee20000004200 */
[----:B------:R-:W-:Y:S02]  /*c860*/  MOV R91, R78 ;  /* 0x0000004e005b7202 */ /* 0x000fe40000000f00 */
[----:B------:R-:W-:Y:S02]  /*c870*/  MOV R76, R62 ;  /* 0x0000003e004c7202 */ /* 0x000fe40000000f00 */
[----:B------:R-:W-:Y:S02]  /*c880*/  MOV R77, R63 ;  /* 0x0000003f004d7202 */ /* 0x000fe40000000f00 */
[----:B------:R-:W-:-:S02]  /*c890*/  MOV R78, R52 ;  /* 0x00000034004e7202 */ /* 0x000fc40000000f00 */
[----:B------:R-:W-:Y:S02]  /*c8a0*/  MOV R85, R73 ;  /* 0x0000004900557202 */ /* 0x000fe40000000f00 */
[----:B------:R-:W-:Y:S01]  /*c8b0*/  MOV R87, R75 ;  /* 0x0000004b00577202 */ /* 0x000fe20000000f00 */
[----:B-1----:R-:W-:Y:S01]  /*c8c0*/  FFMA.FTZ R3, R235, UR15, -R8 ;  /* 0x0000000feb037c23 */ /* 0x002fe20008010808 */
[----:B------:R-:W-:Y:S01]  /*c8d0*/  MOV R73, R55 ;  /* 0x0000003700497202 */ /* 0x000fe20000000f00 */
[C---:B-----5:R-:W-:Y:S02]  /*c8e0*/  HMMA.16816.F32.BF16 R124, R4.reuse, R20, R124 ;  /* 0x00000014047c723c */ /* 0x060fe4000004187c */
[----:B------:R1:W5:Y:S01]  /*c8f0*/  MUFU.EX2 R33, R3 ;  /* 0x0000000300217308 */ /* 0x0003620000000800 */
[----:B------:R-:W-:Y:S02]  /*c900*/  MOV R75, R60 ;  /* 0x0000003c004b7202 */ /* 0x000fe40000000f00 */
[----:B------:R-:W-:Y:S01]  /*c910*/  MOV R86, R74 ;  /* 0x0000004a00567202 */ /* 0x000fe20000000f00 */
[----:B------:R-:W-:Y:S01]  /*c920*/  HMMA.16816.F32.BF16 R36, R4, R22, R128 ;  /* 0x000000160424723c */ /* 0x000fe20000041880 */
[----:B------:R-:W3:Y:S01]  /*c930*/  LDSM.16.MT88.4 R20, [R201+0x1a800] ;  /* 0x01a80000c914783b */ /* 0x000ee20000004200 */
[----:B------:R-:W-:-:S02]  /*c940*/  MOV R80, R68 ;  /* 0x0000004400507202 */ /* 0x000fc40000000f00 */
[----:B------:R-:W-:-:S03]  /*c950*/  MOV R74, R53 ;  /* 0x00000035004a7202 */ /* 0x000fc60000000f00 */
[----:B------:R-:W-:Y:S02]  /*c960*/  F2FP.BF16.F32.PACK_AB R4, R79, R82 ;  /* 0x000000524f04723e */ /* 0x000fe400000010ff */
[----:B----4-:R-:W-:Y:S01]  /*c970*/  F2FP.BF16.F32.PACK_AB R6, R72, R81 ;  /* 0x000000514806723e */ /* 0x010fe200000010ff */
[----:B-1----:R-:W-:Y:S01]  /*c980*/  FFMA.FTZ R3, R252, UR15, -R8 ;  /* 0x0000000ffc037c23 */ /* 0x002fe20008010808 */
[----:B-----5:R-:W-:-:S03]  /*c990*/  F2FP.BF16.F32.PACK_AB R5, R33, R84 ;  /* 0x000000542105723e */ /* 0x020fc600000010ff */
[----:B------:R1:W-:Y:S02]  /*c9a0*/  MUFU.EX2 R32, R3 ;  /* 0x0000000300207308 */ /* 0x0003e40000000800 */
[----:B-1----:R-:W-:Y:S01]  /*c9b0*/  FFMA.FTZ R3, R234, UR15, -R8 ;  /* 0x0000000fea037c23 */ /* 0x002fe20008010808 */
[----:B------:R-:W-:-:S05]  /*c9c0*/  MOV R234, R76 ;  /* 0x0000004c00ea7202 */ /* 0x000fca0000000f00 */
[----:B------:R-:W1:Y:S02]  /*c9d0*/  MUFU.EX2 R252, R3 ;  /* 0x0000000300fc7308 */ /* 0x000e640000000800 */
[----:B-1----:R-:W-:Y:S02]  /*c9e0*/  F2FP.BF16.F32.PACK_AB R7, R252, R32 ;  /* 0x00000020fc07723e */ /* 0x002fe400000010ff */
[----:B------:R-:W-:-:S05]  /*c9f0*/  MOV R3, R85 ;  /* 0x0000005500037202 */ /* 0x000fca0000000f00 */
[----:B--2---:R-:W-:Y:S01]  /*ca00*/  HMMA.16816.F32.BF16 R136, R4, R16, R136 ;  /* 0x000000100488723c */ /* 0x004fe20000041888 */
[----:B------:R-:W-:-:S05]  /*ca10*/  FFMA.FTZ R3, R3, UR15, -R9 ;  /* 0x0000000f03037c23 */ /* 0x000fca0008010809 */
[C---:B------:R-:W-:Y:S01]  /*ca20*/  HMMA.16816.F32.BF16 R40, R4.reuse, R18, R40 ;  /* 0x000000120428723c */ /* 0x040fe20000041828 */
[----:B------:R-:W1:Y:S05]  /*ca30*/  LDSM.16.MT88.4 R16, [R202+0x1a800] ;  /* 0x01a80000ca10783b */ /* 0x000e6a0000004200 */
[C---:B---3--:R-:W-:Y:S06]  /*ca40*/  HMMA.16816.F32.BF16 R140, R4.reuse, R12, R140 ;  /* 0x0000000c048c723c */ /* 0x048fec000004188c */
[C---:B------:R-:W-:Y:S01]  /*ca50*/  HMMA.16816.F32.BF16 R44, R4.reuse, R14, R244 ;  /* 0x0000000e042c723c */ /* 0x040fe200000418f4 */
[----:B------:R-:W2:Y:S05]  /*ca60*/  LDSM.16.MT88.4 R12, [R204+0x1a800] ;  /* 0x01a80000cc0c783b */ /* 0x000eaa0000004200 */
[----:B------:R-:W-:Y:S01]  /*ca70*/  HMMA.16816.F32.BF16 R48, R4, R30, R248 ;  /* 0x0000001e0430723c */ /* 0x000fe200000418f8 */
[----:B------:R-:W-:-:S02]  /*ca80*/  MOV R246, R77 ;  /* 0x0000004d00f67202 */ /* 0x000fc40000000f00 */
[----:B------:R-:W-:Y:S02]  /*ca90*/  MOV R247, R78 ;  /* 0x0000004e00f77202 */ /* 0x000fe40000000f00 */
[----:B------:R-:W-:Y:S01]  /*caa0*/  MOV R245, R72 ;  /* 0x0000004800f57202 */ /* 0x000fe20000000f00 */
[C---:B------:R-:W-:Y:S01]  /*cab0*/  HMMA.16816.F32.BF16 R60, R4.reuse, R20, R236 ;  /* 0x00000014043c723c */ /* 0x040fe200000418ec */
[----:B------:R-:W-:Y:S02]  /*cac0*/  MOV R249, R79 ;  /* 0x0000004f00f97202 */ /* 0x000fe40000000f00 */
[----:B------:R-:W-:Y:S02]  /*cad0*/  MOV R251, R81 ;  /* 0x0000005100fb7202 */ /* 0x000fe40000000f00 */
[----:B------:R-:W-:Y:S01]  /*cae0*/  MOV R81, R69 ;  /* 0x0000004500517202 */ /* 0x000fe20000000f00 */
[C---:B------:R-:W-:Y:S01]  /*caf0*/  HMMA.16816.F32.BF16 R148, R4.reuse, R28, R148 ;  /* 0x0000001c0494723c */ /* 0x040fe20000041894 */
[----:B------:R-:W-:Y:S01]  /*cb00*/  MOV R239, R56 ;  /* 0x0000003800ef7202 */ /* 0x000fe20000000f00 */
[----:B------:R-:W3:Y:S01]  /*cb10*/  LDSM.16.MT88.4 R28, [R203+0x1a800] ;  /* 0x01a80000cb1c783b */ /* 0x000ee20000004200 */
[----:B------:R-:W-:Y:S01]  /*cb20*/  MOV R238, R57 ;  /* 0x0000003900ee7202 */ /* 0x000fe20000000f00 */
[----:B------:R-:W-:Y:S01]  /*cb30*/  IMAD.MOV.U32 R235, RZ, RZ, R81 ;  /* 0x000000ffffeb7224 */ /* 0x000fe200078e0051 */
[----:B------:R-:W-:Y:S01]  /*cb40*/  MOV R237, R58 ;  /* 0x0000003a00ed7202 */ /* 0x000fe20000000f00 */
[----:B------:R-:W-:Y:S01]  /*cb50*/  HMMA.16816.F32.BF16 R156, R4, R24, R156 ;  /* 0x00000018049c723c */ /* 0x000fe2000004189c */
[----:B------:R-:W-:-:S02]  /*cb60*/  MOV R236, R59 ;  /* 0x0000003b00ec7202 */ /* 0x000fc40000000f00 */
[----:B------:R-:W-:Y:S02]  /*cb70*/  MOV R72, R54 ;  /* 0x0000003600487202 */ /* 0x000fe40000000f00 */
[----:B------:R-:W-:Y:S01]  /*cb80*/  MOV R248, R84 ;  /* 0x0000005400f87202 */ /* 0x000fe20000000f00 */
[C---:B-1----:R-:W-:Y:S01]  /*cb90*/  HMMA.16816.F32.BF16 R76, R4.reuse, R18, R188 ;  /* 0x00000012044c723c */ /* 0x042fe200000418bc */
[----:B------:R-:W-:Y:S02]  /*cba0*/  MOV R250, R33 ;  /* 0x0000002100fa7202 */ /* 0x000fe40000000f00 */
[----:B------:R-:W-:Y:S02]  /*cbb0*/  MOV R244, R32 ;  /* 0x0000002000f47202 */ /* 0x000fe40000000f00 */
[----:B------:R-:W1:Y:S01]  /*cbc0*/  LDSM.16.MT88.4 R32, [R201+0x1c800] ;  /* 0x01c80000c920783b */ /* 0x000e620000004200 */
[----:B------:R-:W-:Y:S01]  /*cbd0*/  HMMA.16816.F32.BF16 R56, R4, R22, R196 ;  /* 0x000000160438723c */ /* 0x000fe200000418c4 */
[----:B------:R-:W-:-:S02]  /*cbe0*/  MOV R189, R73 ;  /* 0x0000004900bd7202 */ /* 0x000fc40000000f00 */
[----:B------:R-:W-:Y:S01]  /*cbf0*/  MOV R191, R75 ;  /* 0x0000004b00bf7202 */ /* 0x000fe20000000f00 */
[----:B------:R-:W-:Y:S01]  /*cc00*/  LDSM.16.MT88.4 R20, [R203+0x1c800] ;  /* 0x01c80000cb14783b */ /* 0x000fe20000004200 */
[----:B------:R-:W-:Y:S01]  /*cc10*/  MOV R190, R74 ;  /* 0x0000004a00be7202 */ /* 0x000fe20000000f00 */
[C---:B------:R-:W-:Y:S01]  /*cc20*/  HMMA.16816.F32.BF16 R52, R4.reuse, R26, R240 ;  /* 0x0000001a0434723c */ /* 0x040fe200000418f0 */
[----:B------:R-:W-:Y:S01]  /*cc30*/  IMAD.MOV.U32 R199, RZ, RZ, R70 ;  /* 0x000000ffffc77224 */ /* 0x000fe200078e0046 */
[----:B------:R-:W-:Y:S01]  /*cc40*/  MOV R196, R71 ;  /* 0x0000004700c47202 */ /* 0x000fe20000000f00 */
[----:B------:R-:W-:Y:S01]  /*cc50*/  LDSM.16.MT88.4 R24, [R202+0x1e800] ;  /* 0x01e80000ca18783b */ /* 0x000fe20000004200 */
[----:B------:R-:W-:Y:S02]  /*cc60*/  MOV R188, R190 ;  /* 0x000000be00bc7202 */ /* 0x000fe40000000f00 */
[----:B------:R-:W-:Y:S01]  /*cc70*/  HMMA.16816.F32.BF16 R68, R4, R16, R192 ;  /* 0x000000100444723c */ /* 0x000fe200000418c0 */
[----:B------:R-:W-:Y:S01]  /*cc80*/  MOV R242, R86 ;  /* 0x0000005600f27202 */ /* 0x000fe20000000f00 */
[----:B------:R-:W4:Y:S01]  /*cc90*/  LDSM.16.MT88.4 R16, [R202+0x1c800] ;  /* 0x01c80000ca10783b */ /* 0x000f220000004200 */
[----:B------:R-:W-:-:S02]  /*cca0*/  MOV R241, R87 ;  /* 0x0000005700f17202 */ /* 0x000fc40000000f00 */
[----:B------:R-:W-:Y:S01]  /*ccb0*/  MOV R240, R80 ;  /* 0x0000005000f07202 */ /* 0x000fe20000000f00 */
[C---:B--2---:R-:W-:Y:S01]  /*ccc0*/  HMMA.16816.F32.BF16 R84, R4.reuse, R12, R184 ;  /* 0x0000000c0454723c */ /* 0x044fe200000418b8 */
[----:B------:R-:W-:Y:S02]  /*ccd0*/  MOV R194, R89 ;  /* 0x0000005900c27202 */ /* 0x000fe40000000f00 */
[----:B------:R-:W-:Y:S02]  /*cce0*/  MOV R195, R88 ;  /* 0x0000005800c37202 */ /* 0x000fe40000000f00 */
[----:B------:R-:W-:Y:S01]  /*ccf0*/  MOV R193, R90 ;  /* 0x0000005a00c17202 */ /* 0x000fe20000000f00 */
[----:B---3--:R-:W-:Y:S01]  /*cd00*/  HMMA.16816.F32.BF16 R92, R4, R28, R176 ;  /* 0x0000001c045c723c */ /* 0x008fe200000418b0 */
[----:B------:R-:W-:Y:S01]  /*cd10*/  IMAD.MOV.U32 R187, RZ, RZ, R189 ;  /* 0x000000ffffbb7224 */ /* 0x000fe200078e00bd */
[----:B------:R-:W-:Y:S02]  /*cd20*/  MOV R189, R191 ;  /* 0x000000bf00bd7202 */ /* 0x000fe40000000f00 */
[----:B------:R-:W-:-:S02]  /*cd30*/  MOV R191, R194 ;  /* 0x000000c200bf7202 */ /* 0x000fc40000000f00 */
[----:B------:R-:W-:Y:S02]  /*cd40*/  MOV R194, R196 ;  /* 0x000000c400c27202 */ /* 0x000fe40000000f00 */
[----:B------:R-:W-:Y:S01]  /*cd50*/  MOV R196, R236 ;  /* 0x000000ec00c47202 */ /* 0x000fe20000000f00 */
[----:B------:R-:W-:Y:S01]  /*cd60*/  IMAD.MOV.U32 R236, RZ, RZ, R239 ;  /* 0x000000ffffec7224 */ /* 0x000fe200078e00ef */
[----:B------:R-:W-:Y:S02]  /*cd70*/  MOV R239, R10 ;  /* 0x0000000a00ef7202 */ /* 0x000fe40000000f00 */
[----:B------:R-:W2:Y:S01]  /*cd80*/  LDL.LU R10, [R1+0x38] ;  /* 0x00003800010a7983 */ /* 0x000ea20000300800 */
[----:B------:R-:W-:Y:S02]  /*cd90*/  MOV R192, R91 ;  /* 0x0000005b00c07202 */ /* 0x000fe40000000f00 */
[----:B------:R-:W-:Y:S01]  /*cda0*/  HMMA.16816.F32.BF16 R88, R4, R14, R180 ;  /* 0x0000000e0458723c */ /* 0x000fe200000418b4 */
[----:B------:R-:W3:Y:S01]  /*cdb0*/  LDSM.16.MT88.4 R12, [R204+0x1c800] ;  /* 0x01c80000cc0c783b */ /* 0x000ee20000004200 */
[----:B------:R-:W-:-:S02]  /*cdc0*/  MOV R190, R192 ;  /* 0x000000c000be7202 */ /* 0x000fc40000000f00 */
[----:B------:R-:W-:Y:S02]  /*cdd0*/  MOV R192, R193 ;  /* 0x000000c100c07202 */ /* 0x000fe40000000f00 */
[----:B------:R-:W-:Y:S01]  /*cde0*/  MOV R193, R195 ;  /* 0x000000c300c17202 */ /* 0x000fe20000000f00 */
[C---:B-1----:R-:W-:Y:S01]  /*cdf0*/  HMMA.16816.F32.BF16 R128, R4.reuse, R34, R168 ;  /* 0x000000220480723c */ /* 0x042fe200000418a8 */
[----:B------:R-:W-:Y:S02]  /*ce00*/  MOV R195, R199 ;  /* 0x000000c700c37202 */ /* 0x000fe40000000f00 */
[----:B------:R-:W-:Y:S02]  /*ce10*/  MOV R199, R237 ;  /* 0x000000ed00c77202 */ /* 0x000fe40000000f00 */
[----:B------:R1:W-:Y:S01]  /*ce20*/  MUFU.EX2 R237, R3 ;  /* 0x0000000300ed7308 */ /* 0x0003e20000000800 */
[----:B------:R-:W-:Y:S02]  /*ce30*/  MOV R198, R83 ;  /* 0x0000005300c67202 */ /* 0x000fe40000000f00 */
[----:B------:R-:W-:Y:S01]  /*ce40*/  MOV R243, R82 ;  /* 0x0000005200f37202 */ /* 0x000fe20000000f00 */
[----:B----4-:R-:W-:Y:S01]  /*ce50*/  HMMA.16816.F32.BF16 R152, R4, R18, R152 ;  /* 0x000000120498723c */ /* 0x010fe20000041898 */
[----:B------:R-:W-:-:S05]  /*ce60*/  MOV R197, R72 ;  /* 0x0000004800c57202 */ /* 0x000fca0000000f00 */
[C---:B------:R-:W-:Y:S01]  /*ce70*/  HMMA.16816.F32.BF16 R72, R4.reuse, R30, R172 ;  /* 0x0000001e0448723c */ /* 0x040fe200000418ac */
[----:B------:R-:W4:Y:S05]  /*ce80*/  LDSM.16.MT88.4 R28, [R201+0x1e800] ;  /* 0x01e80000c91c783b */ /* 0x000f2a0000004200 */
[----:B------:R-:W-:Y:S01]  /*ce90*/  HMMA.16816.F32.BF16 R80, R4, R32, R164 ;  /* 0x000000200450723c */ /* 0x000fe200000418a4 */
[----:B-1----:R-:W-:Y:S01]  /*cea0*/  FFMA.FTZ R3, R187, UR15, -R9 ;  /* 0x0000000fbb037c23 */ /* 0x002fe20008010809 */
[----:B------:R-:W-:Y:S01]  /*ceb0*/  MOV R187, R188 ;  /* 0x000000bc00bb7202 */ /* 0x000fe20000000f00 */
[----:B------:R-:W1:Y:S01]  /*cec0*/  LDSM.16.MT88.4 R32, [R204+0x1e800] ;  /* 0x01e80000cc20783b */ /* 0x000e620000004200 */
[----:B------:R-:W-:-:S02]  /*ced0*/  MOV R188, R189 ;  /* 0x000000bd00bc7202 */ /* 0x000fc40000000f00 */
[----:B------:R-:W-:Y:S01]  /*cee0*/  MOV R189, R190 ;  /* 0x000000be00bd7202 */ /* 0x000fe20000000f00 */
[C---:B------:R-:W-:Y:S01]  /*cef0*/  HMMA.16816.F32.BF16 R172, R4.reuse, R16, R160 ;  /* 0x0000001004ac723c */ /* 0x040fe200000418a0 */
[----:B------:R-:W-:Y:S01]  /*cf00*/  MOV R190, R191 ;  /* 0x000000bf00be7202 */ /* 0x000fe20000000f00 */
[----:B------:R-:W-:Y:S01]  /*cf10*/  IMAD.MOV.U32 R183, RZ, RZ, R188 ;  /* 0x000000ffffb77224 */ /* 0x000fe200078e00bc */
[----:B------:R-:W-:Y:S01]  /*cf20*/  MOV R191, R193 ;  /* 0x000000c100bf7202 */ /* 0x000fe20000000f00 */
[----:B------:R-:W-:Y:S01]  /*cf30*/  LDSM.16.MT88.4 R16, [R201+0x19000] ;  /* 0x01900000c910783b */ /* 0x000fe20000004200 */
[----:B------:R-:W-:Y:S01]  /*cf40*/  MOV R193, R194 ;  /* 0x000000c200c17202 */ /* 0x000fe20000000f00 */
[----:B---3--:R-:W-:Y:S01]  /*cf50*/  HMMA.16816.F32.BF16 R144, R4, R12, R144 ;  /* 0x0000000c0490723c */ /* 0x008fe20000041890 */
[----:B------:R-:W-:Y:S02]  /*cf60*/  MOV R194, R195 ;  /* 0x000000c300c27202 */ /* 0x000fe40000000f00 */
[----:B------:R-:W-:-:S02]  /*cf70*/  MOV R195, R196 ;  /* 0x000000c400c37202 */ /* 0x000fc40000000f00 */
[----:B------:R-:W-:Y:S01]  /*cf80*/  MOV R196, R199 ;  /* 0x000000c700c47202 */ /* 0x000fe20000000f00 */
[----:B------:R-:W-:Y:S01]  /*cf90*/  HMMA.16816.F32.BF16 R132, R4, R14, R132 ;  /* 0x0000000e0484723c */ /* 0x000fe20000041884 */
[----:B------:R-:W-:Y:S01]  /*cfa0*/  MOV R199, R236 ;  /* 0x000000ec00c77202 */ /* 0x000fe20000000f00 */
[----:B------:R-:W3:Y:S01]  /*cfb0*/  LDSM.16.MT88.4 R12, [R203+0x1e800] ;  /* 0x01e80000cb0c783b */ /* 0x000ee20000004200 */
[----:B------:R-:W-:Y:S02]  /*cfc0*/  MOV R186, R194 ;  /* 0x000000c200ba7202 */ /* 0x000fe40000000f00 */
[----:B------:R-:W-:Y:S02]  /*cfd0*/  MOV R194, R195 ;  /* 0x000000c300c27202 */ /* 0x000fe40000000f00 */
[----:B------:R-:W-:Y:S01]  /*cfe0*/  MOV R195, R196 ;  /* 0x000000c400c37202 */ /* 0x000fe20000000f00 */
[----:B------:R5:W3:Y:S01]  /*cff0*/  MUFU.EX2 R236, R3 ;  /* 0x0000000300ec7308 */ /* 0x000ae20000000800 */
[----:B------:R-:W-:-:S02]  /*d000*/  MOV R196, R199 ;  /* 0x000000c700c47202 */ /* 0x000fc40000000f00 */
[----:B------:R-:W-:Y:S02]  /*d010*/  MOV R199, R239 ;  /* 0x000000ef00c77202 */ /* 0x000fe40000000f00 */
[----:B------:R-:W-:Y:S02]  /*d020*/  MOV R239, R240 ;  /* 0x000000f000ef7202 */ /* 0x000fe40000000f00 */
[----:B------:R-:W-:Y:S02]  /*d030*/  MOV R240, R241 ;  /* 0x000000f100f07202 */ /* 0x000fe40000000f00 */
[----:B------:R-:W-:Y:S01]  /*d040*/  MOV R241, R242 ;  /* 0x000000f200f17202 */ /* 0x000fe20000000f00 */
[----:B------:R-:W-:Y:S02]  /*d050*/  IMAD.MOV.U32 R242, RZ, RZ, R235 ;  /* 0x000000fffff27224 */ /* 0x000fe400078e00eb */
[----:B-----5:R-:W-:Y:S01]  /*d060*/  FFMA.FTZ R3, R187, UR15, -R9 ;  /* 0x0000000fbb037c23 */ /* 0x020fe20008010809 */
[----:B------:R-:W-:-:S03]  /*d070*/  MOV R184, R189 ;  /* 0x000000bd00b87202 */ /* 0x000fc60000000f00 */
[----:B------:R5:W-:Y:S01]  /*d080*/  MUFU.EX2 R235, R3 ;  /* 0x0000000300eb7308 */ /* 0x000be20000000800 */
[----:B------:R-:W-:Y:S01]  /*d090*/  MOV R185, R190 ;  /* 0x000000be00b97202 */ /* 0x000fe20000000f00 */
[----:B-----5:R-:W-:Y:S01]  /*d0a0*/  FFMA.FTZ R3, R198, UR15, -R9 ;  /* 0x0000000fc6037c23 */ /* 0x020fe20008010809 */
[----:B------:R-:W-:-:S05]  /*d0b0*/  MOV R198, R234 ;  /* 0x000000ea00c67202 */ /* 0x000fca0000000f00 */
[----:B------:R5:W-:Y:S02]  /*d0c0*/  MUFU.EX2 R234, R3 ;  /* 0x0000000300ea7308 */ /* 0x000be40000000800 */
[----:B-----5:R-:W-:Y:S01]  /*d0d0*/  FFMA.FTZ R3, R183, UR15, -R8 ;  /* 0x0000000fb7037c23 */ /* 0x020fe20008010808 */
[----:B------:R-:W-:Y:S02]  /*d0e0*/  MOV R183, R184 ;  /* 0x000000b800b77202 */ /* 0x000fe40000000f00 */
[----:B------:R-:W-:Y:S02]  /*d0f0*/  MOV R184, R185 ;  /* 0x000000b900b87202 */ /* 0x000fe40000000f00 */
[----:B------:R-:W-:Y:S02]  /*d100*/  MOV R185, R195 ;  /* 0x000000c300b97202 */ /* 0x000fe40000000f00 */
[----:B------:R-:W-:Y:S02]  /*d110*/  MOV R195, R196 ;  /* 0x000000c400c37202 */ /* 0x000fe40000000f00 */
[----:B------:R-:W-:-:S02]  /*d120*/  MOV R196, R199 ;  /* 0x000000c700c47202 */ /* 0x000fc40000000f00 */
[----:B------:R5:W-:Y:S01]  /*d130*/  MUFU.EX2 R199, R3 ;  /* 0x0000000300c77308 */ /* 0x000be20000000800 */
[----:B------:R-:W-:Y:S01]  /*d140*/  HMMA.16816.F32.BF16 R168, R4, R20, R64 ;  /* 0x0000001404a8723c */ /* 0x000fe20000041840 */
[----:B-----5:R-:W-:-:S06]  /*d150*/  FFMA.FTZ R3, R198, UR15, -R8 ;  /* 0x0000000fc6037c23 */ /* 0x020fcc0008010808 */
[----:B------:R5:W3:Y:S01]  /*d160*/  MUFU.EX2 R198, R3 ;  /* 0x0000000300c67308 */ /* 0x000ae20000000800 */
[----:B------:R-:W-:Y:S01]  /*d170*/  HMMA.16816.F32.BF16 R64, R4, R22, R96 ;  /* 0x000000160440723c */ /* 0x000fe20000041860 */
[----:B------:R-:W-:Y:S01]  /*d180*/  MOV R187, R191 ;  /* 0x000000bf00bb7202 */ /* 0x000fe20000000f00 */
[----:B------:R-:W-:Y:S05]  /*d190*/  LDSM.16.MT88.4 R20, [R201+0x1b000] ;  /* 0x01b00000c914783b */ /* 0x000fea0000004200 */
[----:B------:R-:W-:Y:S01]  /*d1a0*/  MOV R99, R184 ;  /* 0x000000b800637202 */ /* 0x000fe20000000f00 */
[----:B-----5:R-:W-:-:S04]  /*d1b0*/  FFMA.FTZ R3, R197, UR15, -R8 ;  /* 0x0000000fc5037c23 */ /* 0x020fc80008010808 */
[----:B------:R5:W-:Y:S01]  /*d1c0*/  MUFU.EX2 R197, R3 ;  /* 0x0000000300c57308 */ /* 0x000be20000000800 */
[----:B------:R-:W-:Y:S01]  /*d1d0*/  MOV R184, R196 ;  /* 0x000000c400b87202 */ /* 0x000fe20000000f00 */
[----:B------:R-:W-:Y:S01]  /*d1e0*/  HMMA.16816.F32.BF16 R176, R4, R24, R108 ;  /* 0x0000001804b0723c */ /* 0x000fe2000004186c */
[----:B-----5:R-:W-:-:S05]  /*d1f0*/  FFMA.FTZ R3, R183, UR15, -R8 ;  /* 0x0000000fb7037c23 */ /* 0x020fca0008010808 */
[----:B------:R-:W5:Y:S01]  /*d200*/  MUFU.EX2 R196, R3 ;  /* 0x0000000300c47308 */ /* 0x000f620000000800 */
[C---:B------:R-:W-:Y:S01]  /*d210*/  HMMA.16816.F32.BF16 R164, R4.reuse, R26, R112 ;  /* 0x0000001a04a4723c */ /* 0x040fe20000041870 */
[----:B------:R-:W5:Y:S05]  /*d220*/  LDSM.16.MT88.4 R24, [R203+0x19000] ;  /* 0x01900000cb18783b */ /* 0x000f6a0000004200 */
[C---:B----4-:R-:W-:Y:S06]  /*d230*/  HMMA.16816.F32.BF16 R188, R4.reuse, R28, R100 ;  /* 0x0000001c04bc723c */ /* 0x050fec0000041864 */
[C---:B------:R-:W-:Y:S01]  /*d240*/  HMMA.16816.F32.BF16 R160, R4.reuse, R30, R104 ;  /* 0x0000001e04a0723c */ /* 0x040fe20000041868 */
[----:B------:R-:W-:Y:S05]  /*d250*/  LDSM.16.MT88.4 R28, [R202+0x19000] ;  /* 0x01900000ca1c783b */ /* 0x000fea0000004200 */
[C---:B-1----:R-:W-:Y:S06]  /*d260*/  HMMA.16816.F32.BF16 R180, R4.reuse, R32, R116 ;  /* 0x0000002004b4723c */ /* 0x042fec0000041874 */
[C---:B------:R-:W-:Y:S01]  /*d270*/  HMMA.16816.F32.BF16 R120, R4.reuse, R34, R120 ;  /* 0x000000220478723c */ /* 0x040fe20000041878 */
[----:B------:R-:W-:Y:S05]  /*d280*/  LDSM.16.MT88.4 R32, [R204+0x19000] ;  /* 0x01900000cc20783b */ /* 0x000fea0000004200 */
[C---:B---3--:R-:W-:Y:S06]  /*d290*/  HMMA.16816.F32.BF16 R124, R4.reuse, R12, R124 ;  /* 0x0000000c047c723c */ /* 0x048fec000004187c */
[----:B------:R-:W-:Y:S01]  /*d2a0*/  HMMA.16816.F32.BF16 R36, R4, R14, R36 ;  /* 0x0000000e0424723c */ /* 0x000fe20000041824 */
[----:B------:R-:W-:Y:S06]  /*d2b0*/  LDSM.16.MT88.4 R12, [R204+0x1b000] ;  /* 0x01b00000cc0c783b */ /* 0x000fec0000004200 */
[----:B------:R-:W-:-:S02]  /*d2c0*/  F2FP.BF16.F32.PACK_AB R4, R236, R237 ;  /* 0x000000edec04723e */ /* 0x000fc400000010ff */
[----:B------:R-:W-:Y:S02]  /*d2d0*/  F2FP.BF16.F32.PACK_AB R5, R198, R199 ;  /* 0x000000c7c605723e */ /* 0x000fe400000010ff */
[----:B------:R-:W-:Y:S02]  /*d2e0*/  F2FP.BF16.F32.PACK_AB R6, R234, R235 ;  /* 0x000000ebea06723e */ /* 0x000fe400000010ff */
[----:B-----5:R-:W-:-:S07]  /*d2f0*/  F2FP.BF16.F32.PACK_AB R7, R196, R197 ;  /* 0x000000c5c407723e */ /* 0x020fce00000010ff */
[C---:B------:R-:W-:Y:S06]  /*d300*/  HMMA.16816.F32.BF16 R136, R4.reuse, R16, R136 ;  /* 0x000000100488723c */ /* 0x040fec0000041888 */
[C---:B------:R-:W-:Y:S01]  /*d310*/  HMMA.16816.F32.BF16 R40, R4.reuse, R18, R40 ;  /* 0x000000120428723c */ /* 0x040fe20000041828 */
[----:B------:R-:W1:Y:S05]  /*d320*/  LDSM.16.MT88.4 R16, [R202+0x1b000] ;  /* 0x01b00000ca10783b */ /* 0x000e6a0000004200 */
        /* <DEDUP_REMOVED lines=9> */
[C---:B---3--:R-:W-:Y:S01]  /*d3c0*/  HMMA.16816.F32.BF16 R100, R4.reuse, R24, R80 ;  /* 0x000000180464723c */ /* 0x048fe20000041850 */
[----:B------:R-:W-:Y:S01]  /*d3d0*/  FFMA.FTZ R3, R195, UR15, -R9 ;  /* 0x0000000fc3037c23 */ /* 0x000fe20008010809 */
[----:B------:R-:W-:Y:S04]  /*d3e0*/  LDSM.16.MT88.4 R80, [R202+0x1d800] ;  /* 0x01d80000ca50783b */ /* 0x000fe80000004200 */
[C---:B------:R-:W-:Y:S01]  /*d3f0*/  HMMA.16816.F32.BF16 R104, R4.reuse, R26, R128 ;  /* 0x0000001a0468723c */ /* 0x040fe20000041880 */
[----:B------:R-:W3:Y:S05]  /*d400*/  LDSM.16.MT88.4 R24, [R201+0x1f000] ;  /* 0x01f00000c918783b */ /* 0x000eea0000004200 */
[C---:B------:R-:W-:Y:S06]  /*d410*/  HMMA.16816.F32.BF16 R148, R4.reuse, R32, R148 ;  /* 0x000000200494723c */ /* 0x040fec0000041894 */
[C---:B------:R-:W-:Y:S06]  /*d420*/  HMMA.16816.F32.BF16 R32, R4.reuse, R34, R48 ;  /* 0x000000220420723c */ /* 0x040fec0000041830 */
[----:B-1----:R-:W-:Y:S01]  /*d430*/  HMMA.16816.F32.BF16 R116, R4, R16, R144 ;  /* 0x000000100474723c */ /* 0x002fe20000041890 */
[----:B------:R-:W-:Y:S01]  /*d440*/  MOV R51, R184 ;  /* 0x000000b800337202 */ /* 0x000fe20000000f00 */
[----:B------:R-:W-:Y:S01]  /*d450*/  IMAD.MOV.U32 R49, RZ, RZ, R187 ;  /* 0x000000ffff317224 */ /* 0x000fe200078e00bb */
[----:B------:R-:W-:-:S03]  /*d460*/  MOV R48, R185 ;  /* 0x000000b900307202 */ /* 0x000fc60000000f00 */
[C---:B------:R-:W-:Y:S01]  /*d470*/  HMMA.16816.F32.BF16 R132, R4.reuse, R18, R132 ;  /* 0x000000120484723c */ /* 0x040fe20000041884 */
[----:B------:R-:W1:Y:S01]  /*d480*/  LDSM.16.MT88.4 R16, [R204+0x1f000] ;  /* 0x01f00000cc10783b */ /* 0x000e620000004200 */
[----:B------:R-:W-:Y:S01]  /*d490*/  MOV R50, R186 ;  /* 0x000000ba00327202 */ /* 0x000fe20000000f00 */
[----:B------:R5:W-:Y:S02]  /*d4a0*/  MUFU.EX2 R195, R3 ;  /* 0x0000000300c37308 */ /* 0x000be40000000800 */
[----:B------:R-:W-:Y:S01]  /*d4b0*/  LDSM.16.MT88.4 R144, [R201+0x19800] ;  /* 0x01980000c990783b */ /* 0x000fe20000004200 */
[----:B------:R-:W-:Y:S07]  /*d4c0*/  HMMA.16816.F32.BF16 R184, R4, R22, R56 ;  /* 0x0000001604b8723c */ /* 0x000fee0000041838 */
[----:B------:R-:W-:-:S05]  /*d4d0*/  MOV R59, R99 ;  /* 0x00000063003b7202 */ /* 0x000fca0000000f00 */
[--C-:B-----5:R-:W-:Y:S01]  /*d4e0*/  FFMA.FTZ R3, R59, UR15, -R9.reuse ;  /* 0x0000000f3b037c23 */ /* 0x120fe20008010809 */
[----:B------:R-:W-:Y:S02]  /*d4f0*/  MOV R59, R48 ;  /* 0x00000030003b7202 */ /* 0x000fe40000000f00 */
[----:B------:R-:W-:Y:S02]  /*d500*/  MOV R48, R194 ;  /* 0x000000c200307202 */ /* 0x000fe40000000f00 */
[----:B------:R5:W2:Y:S01]  /*d510*/  MUFU.EX2 R194, R3 ;  /* 0x0000000300c27308 */ /* 0x000aa20000000800 */
[----:B----4-:R-:W-:Y:S01]  /*d520*/  HMMA.16816.F32.BF16 R108, R4, R12, R172 ;  /* 0x0000000c046c723c */ /* 0x010fe200000418ac */
[----:B-----5:R-:W-:Y:S01]  /*d530*/  FFMA.FTZ R3, R49, UR15, -R9 ;  /* 0x0000000f31037c23 */ /* 0x020fe20008010809 */
[----:B------:R-:W-:-:S05]  /*d540*/  MOV R49, R193 ;  /* 0x000000c100317202 */ /* 0x000fca0000000f00 */
[----:B------:R4:W-:Y:S01]  /*d550*/  MUFU.EX2 R193, R3 ;  /* 0x0000000300c17308 */ /* 0x0009e20000000800 */
[----:B---3--:R-:W-:Y:S01]  /*d560*/  HMMA.16816.F32.BF16 R172, R4, R24, R188 ;  /* 0x0000001804ac723c */ /* 0x008fe200000418bc */
[----:B----4-:R-:W-:Y:S01]  /*d570*/  FFMA.FTZ R3, R50, UR15, -R9 ;  /* 0x0000000f32037c23 */ /* 0x010fe20008010809 */
[----:B------:R-:W-:-:S05]  /*d580*/  MOV R50, R192 ;  /* 0x000000c000327202 */ /* 0x000fca0000000f00 */
[----:B------:R3:W4:Y:S01]  /*d590*/  MUFU.EX2 R192, R3 ;  /* 0x0000000300c07308 */ /* 0x0007220000000800 */
[----:B------:R-:W-:Y:S01]  /*d5a0*/  MOV R191, R11 ;  /* 0x0000000b00bf7202 */ /* 0x000fe20000000f00 */
[----:B---3--:R-:W-:Y:S01]  /*d5b0*/  FFMA.FTZ R3, R59, UR15, -R8 ;  /* 0x0000000f3b037c23 */ /* 0x008fe20008010808 */
[C---:B------:R-:W-:Y:S06]  /*d5c0*/  HMMA.16816.F32.BF16 R140, R4.reuse, R28, R140 ;  /* 0x0000001c048c723c */ /* 0x040fec000004188c */
[C---:B------:R-:W-:Y:S01]  /*d5d0*/  HMMA.16816.F32.BF16 R44, R4.reuse, R30, R44 ;  /* 0x0000001e042c723c */ /* 0x040fe2000004182c */
[----:B------:R3:W-:Y:S01]  /*d5e0*/  MUFU.EX2 R190, R3 ;  /* 0x0000000300be7308 */ /* 0x0007e20000000800 */
[----:B------:R-:W5:Y:S04]  /*d5f0*/  LDSM.16.MT88.4 R28, [R203+0x1b000] ;  /* 0x01b00000cb1c783b */ /* 0x000f680000004200 */
[----:B------:R-:W-:Y:S01]  /*d600*/  HMMA.16816.F32.BF16 R60, R4, R20, R60 ;  /* 0x00000014043c723c */ /* 0x000fe2000004183c */
[----:B------:R-:W5:Y:S01]  /*d610*/  LDSM.16.MT88.4 R20, [R203+0x1d000] ;  /* 0x01d00000cb14783b */ /* 0x000f620000004200 */
[----:B--2---:R-:W-:-:S02]  /*d620*/  F2FP.BF16.F32.PACK_AB R128, R194, R195 ;  /* 0x000000c3c280723e */ /* 0x004fc400000010ff */
[----:B----4-:R-:W-:Y:S01]  /*d630*/  F2FP.BF16.F32.PACK_AB R130, R192, R193 ;  /* 0x000000c1c082723e */ /* 0x010fe200000010ff */
[----:B------:R-:W-:Y:S01]  /*d640*/  LDSM.16.MT88.4 R56, [R204+0x1b800] ;  /* 0x01b80000cc38783b */ /* 0x000fe20000004200 */
[----:B---3--:R-:W-:-:S04]  /*d650*/  FFMA.FTZ R3, R48, UR15, -R8 ;  /* 0x0000000f30037c23 */ /* 0x008fc80008010808 */
[----:B------:R2:W3:Y:S02]  /*d660*/  MUFU.EX2 R189, R3 ;  /* 0x0000000300bd7308 */ /* 0x0004e40000000800 */
[----:B--2---:R-:W-:-:S06]  /*d670*/  FFMA.FTZ R3, R49, UR15, -R8 ;  /* 0x0000000f31037c23 */ /* 0x004fcc0008010808 */
[----:B------:R2:W-:Y:S02]  /*d680*/  MUFU.EX2 R188, R3 ;  /* 0x0000000300bc7308 */ /* 0x0005e40000000800 */
[----:B--2---:R-:W-:Y:S01]  /*d690*/  FFMA.FTZ R3, R238, UR15, -R8 ;  /* 0x0000000fee037c23 */ /* 0x004fe20008010808 */
[----:B------:R-:W-:Y:S02]  /*d6a0*/  MOV R238, R10 ;  /* 0x0000000a00ee7202 */ /* 0x000fe40000000f00 */
[----:B-1----:R-:W-:Y:S07]  /*d6b0*/  HMMA.16816.F32.BF16 R8, R4, R16, R180 ;  /* 0x000000100408723c */ /* 0x002fee00000418b4 */
[----:B------:R-:W-:-:S02]  /*d6c0*/  MOV R183, R50 ;  /* 0x0000003200b77202 */ /* 0x000fc40000000f00 */
[----:B------:R-:W-:Y:S01]  /*d6d0*/  MOV R182, R51 ;  /* 0x0000003300b67202 */ /* 0x000fe20000000f00 */
[----:B------:R-:W-:Y:S01]  /*d6e0*/  FFMA.FTZ R0, R238, R0, R191 ;  /* 0x00000000ee007223 */ /* 0x000fe200000100bf */
[C---:B-----5:R-:W-:Y:S06]  /*d6f0*/  HMMA.16816.F32.BF16 R92, R4.reuse, R28, R92 ;  /* 0x0000001c045c723c */ /* 0x060fec000004185c */
[C---:B------:R-:W-:Y:S01]  /*d700*/  HMMA.16816.F32.BF16 R96, R4.reuse, R30, R72 ;  /* 0x0000001e0460723c */ /* 0x040fe20000041848 */
[----:B------:R-:W-:Y:S01]  /*d710*/  FFMA.FTZ R2, R183, R2, R182 ;  /* 0x00000002b7027223 */ /* 0x000fe200000100b6 */
[----:B------:R-:W-:Y:S01]  /*d720*/  FADD.FTZ R0, R240, R0 ;  /* 0x00000000f0007221 */ /* 0x000fe20000010000 */
[----:B------:R-:W1:Y:S02]  /*d730*/  LDSM.16.MT88.4 R28, [R202+0x1f000] ;  /* 0x01f00000ca1c783b */ /* 0x000e640000004200 */
[----:B------:R-:W-:Y:S01]  /*d740*/  FADD.FTZ R2, R239, R2 ;  /* 0x00000002ef027221 */ /* 0x000fe20000010000 */
[----:B------:R-:W-:Y:S01]  /*d750*/  FADD.FTZ R0, R242, R0 ;  /* 0x00000000f2007221 */ /* 0x000fe20000010000 */
[----:B------:R-:W2:Y:S01]  /*d760*/  MUFU.EX2 R3, R3 ;  /* 0x0000000300037308 */ /* 0x000ea20000000800 */
[----:B---3--:R-:W-:Y:S01]  /*d770*/  F2FP.BF16.F32.PACK_AB R129, R189, R190 ;  /* 0x000000bebd81723e */ /* 0x008fe200000010ff */
[----:B------:R-:W-:Y:S01]  /*d780*/  FADD.FTZ R2, R241, R2 ;  /* 0x00000002f1027221 */ /* 0x000fe20000010000 */
[----:B------:R-:W-:Y:S01]  /*d790*/  FADD.FTZ R0, R246, R0 ;  /* 0x00000000f6007221 */ /* 0x000fe20000010000 */
[----:B------:R-:W-:Y:S01]  /*d7a0*/  HMMA.16816.F32.BF16 R112, R4, R14, R152 ;  /* 0x0000000e0470723c */ /* 0x000fe20000041898 */
[----:B------:R-:W3:Y:S01]  /*d7b0*/  LDL R246, [R1+0x3c] ;  /* 0x00003c0001f67983 */ /* 0x000ee20000100800 */
[----:B------:R-:W-:-:S03]  /*d7c0*/  FADD.FTZ R2, R247, R2 ;  /* 0x00000002f7027221 */ /* 0x000fc60000010000 */
[----:B------:R-:W4:Y:S01]  /*d7d0*/  LDL R247, [R1+0x40] ;  /* 0x0000400001f77983 */ /* 0x000f220000100800 */
[----:B------:R-:W-:Y:S03]  /*d7e0*/  HMMA.16816.F32.BF16 R168, R4, R20, R168 ;  /* 0x0000001404a8723c */ /* 0x000fe600000418a8 */
[----:B------:R-:W5:Y:S01]  /*d7f0*/  LDSM.16.MT88.4 R152, [R202+0x19800] ;  /* 0x01980000ca98783b */ /* 0x000f620000004200 */
[----:B--2---:R-:W-:-:S03]  /*d800*/  F2FP.BF16.F32.PACK_AB R131, R3, R188 ;  /* 0x000000bc0383723e */ /* 0x004fc600000010ff */
[----:B------:R-:W2:Y:S01]  /*d810*/  LDSM.16.MT88.4 R12, [R203+0x1f000] ;  /* 0x01f00000cb0c783b */ /* 0x000ea20000004200 */
[----:B------:R-:W-:Y:S03]  /*d820*/  HMMA.16816.F32.BF16 R20, R4, R22, R64 ;  /* 0x000000160414723c */ /* 0x000fe60000041840 */
[----:B------:R-:W-:Y:S03]  /*d830*/  LDSM.16.MT88.4 R48, [R202+0x1b800] ;  /* 0x01b80000ca30783b */ /* 0x000fe60000004200 */
[C---:B------:R-:W-:Y:S01]  /*d840*/  HMMA.16816.F32.BF16 R136, R128.reuse, R144, R136 ;  /* 0x000000908088723c */ /* 0x040fe20000041888 */
[----:B------:R-:W-:Y:S04]  /*d850*/  LDSM.16.MT88.4 R64, [R203+0x1b800] ;  /* 0x01b80000cb40783b */ /* 0x000fe80000004200 */
[----:B------:R-:W-:Y:S01]  /*d860*/  LDSM.16.MT88.4 R72, [R201+0x1d800] ;  /* 0x01d80000c948783b */ /* 0x000fe20000004200 */
[----:B------:R-:W-:Y:S03]  /*d870*/  HMMA.16816.F32.BF16 R144, R128, R146, R40 ;  /* 0x000000928090723c */ /* 0x000fe60000041828 */
[----:B------:R-:W-:Y:S03]  /*d880*/  LDSM.16.MT88.4 R40, [R201+0x1b800] ;  /* 0x01b80000c928783b */ /* 0x000fe60000004200 */
        /* <DEDUP_REMOVED lines=13> */
[----:B-----5:R-:W-:Y:S02]  /*d960*/  HMMA.16816.F32.BF16 R140, R128, R152, R140 ;  /* 0x00000098808c723c */ /* 0x020fe4000004188c */
[----:B------:R-:W-:Y:S01]  /*d970*/  FADD.FTZ R2, R236, R2 ;  /* 0x00000002ec027221 */ /* 0x000fe20000010000 */
[----:B------:R-:W-:-:S03]  /*d980*/  FADD.FTZ R0, R198, R0 ;  /* 0x00000000c6007221 */ /* 0x000fc60000010000 */
[----:B--2---:R-:W-:Y:S01]  /*d990*/  HMMA.16816.F32.BF16 R124, R4, R12, R124 ;  /* 0x0000000c047c723c */ /* 0x004fe2000004187c */
[----:B------:R-:W-:-:S05]  /*d9a0*/  FADD.FTZ R2, R235, R2 ;  /* 0x00000002eb027221 */ /* 0x000fca0000010000 */
[----:B------:R-:W-:Y:S01]  /*d9b0*/  HMMA.16816.F32.BF16 R152, R128, R154, R44 ;  /* 0x0000009a8098723c */ /* 0x000fe2000004182c */
[----:B------:R-:W-:-:S05]  /*d9c0*/  FADD.FTZ R0, R197, R0 ;  /* 0x00000000c5007221 */ /* 0x000fca0000010000 */
[----:B------:R-:W-:Y:S06]  /*d9d0*/  HMMA.16816.F32.BF16 R12, R4, R14, R36 ;  /* 0x0000000e040c723c */ /* 0x000fec0000041824 */
[C---:B-1----:R-:W-:Y:S06]  /*d9e0*/  HMMA.16816.F32.BF16 R156, R128.reuse, R164, R156 ;  /* 0x000000a4809c723c */ /* 0x042fec000004189c */
[C---:B------:R-:W-:Y:S06]  /*d9f0*/  HMMA.16816.F32.BF16 R164, R128.reuse, R166, R52 ;  /* 0x000000a680a4723c */ /* 0x040fec0000041834 */
[C---:B------:R-:W-:Y:S06]  /*da00*/  HMMA.16816.F32.BF16 R44, R128.reuse, R48, R68 ;  /* 0x00000030802c723c */ /* 0x040fec0000041844 */
[C---:B------:R-:W-:Y:S06]  /*da10*/  HMMA.16816.F32.BF16 R36, R128.reuse, R40, R60 ;  /* 0x000000288024723c */ /* 0x040fec000004183c */
[C---:B------:R-:W-:Y:S06]  /*da20*/  HMMA.16816.F32.BF16 R48, R128.reuse, R50, R76 ;  /* 0x000000328030723c */ /* 0x040fec000004184c */
        /* <DEDUP_REMOVED lines=9> */
[----:B------:R-:W2:Y:S05]  /*dac0*/  LDSM.16.MT88.4 R160, [R204+0x19800] ;  /* 0x01980000cca0783b */ /* 0x000eaa0000004200 */
[----:B------:R-:W-:Y:S01]  /*dad0*/  HMMA.16816.F32.BF16 R16, R4, R18, R120 ;  /* 0x000000120410723c */ /* 0x000fe20000041878 */
[----:B------:R-:W-:Y:S04]  /*dae0*/  LDSM.16.MT88.4 R120, [R204+0x1f800] ;  /* 0x01f80000cc78783b */ /* 0x000fe80000004200 */
[----:B------:R-:W-:Y:S01]  /*daf0*/  LDSM.16.MT88.4 R4, [R203+0x1f800] ;  /* 0x01f80000cb04783b */ /* 0x000fe20000004200 */
[C---:B------:R-:W-:Y:S03]  /*db00*/  HMMA.16816.F32.BF16 R64, R128.reuse, R66, R96 ;  /* 0x000000428040723c */ /* 0x040fe60000041860 */
[----:B------:R-:W5:Y:S03]  /*db10*/  LDSM.16.MT88.4 R96, [R203+0x1d800] ;  /* 0x01d80000cb60783b */ /* 0x000f660000004200 */
[C---:B------:R-:W-:Y:S01]  /*db20*/  HMMA.16816.F32.BF16 R72, R128.reuse, R74, R104 ;  /* 0x0000004a8048723c */ /* 0x040fe20000041868 */
[----:B------:R-:W5:Y:S05]  /*db30*/  LDSM.16.MT88.4 R104, [R201+0x1f800] ;  /* 0x01f80000c968783b */ /* 0x000f6a0000004200 */
[----:B------:R-:W-:Y:S01]  /*db40*/  HMMA.16816.F32.BF16 R80, R128, R82, R112 ;  /* 0x000000528050723c */ /* 0x000fe20000041870 */
[----:B------:R-:W5:Y:S01]  /*db50*/  LDSM.16.MT88.4 R112, [R202+0x1f800] ;  /* 0x01f80000ca70783b */ /* 0x000f620000004200 */
[----:B------:R-:W-:Y:S01]  /*db60*/  FADD.FTZ R2, R195, R2 ;  /* 0x00000002c3027221 */ /* 0x000fe20000010000 */
[----:B------:R-:W-:-:S03]  /*db70*/  FADD.FTZ R0, R190, R0 ;  /* 0x00000000be007221 */ /* 0x000fc60000010000 */
[----:B------:R-:W-:Y:S01]  /*db80*/  FADD.FTZ R2, R194, R2 ;  /* 0x00000002c2027221 */ /* 0x000fe20000010000 */
[----:B------:R-:W-:-:S03]  /*db90*/  FADD.FTZ R0, R189, R0 ;  /* 0x00000000bd007221 */ /* 0x000fc60000010000 */
[----:B------:R-:W-:Y:S01]  /*dba0*/  FADD.FTZ R2, R193, R2 ;  /* 0x00000002c1027221 */ /* 0x000fe20000010000 */
[----:B------:R-:W-:-:S03]  /*dbb0*/  FADD.FTZ R0, R188, R0 ;  /* 0x00000000bc007221 */ /* 0x000fc60000010000 */
[----:B------:R-:W-:Y:S01]  /*dbc0*/  FADD.FTZ R244, R192, R2 ;  /* 0x00000002c0f47221 */ /* 0x000fe20000010000 */
[----:B------:R-:W-:-:S04]  /*dbd0*/  FADD.FTZ R245, R3, R0 ;  /* 0x0000000003f57221 */ /* 0x000fc80000010000 */
[----:B------:R3:W-:Y:S04]  /*dbe0*/  STL [R1+0x1c], R244 ;  /* 0x00001cf401007387 */ /* 0x0007e80000100800 */
[----:B------:R3:W-:Y:S01]  /*dbf0*/  STL [R1+0x38], R245 ;  /* 0x000038f501007387 */ /* 0x0007e20000100800 */
[C---:B-1----:R-:W-:Y:S06]  /*dc00*/  HMMA.16816.F32.BF16 R84, R128.reuse, R88, R116 ;  /* 0x000000588054723c */ /* 0x042fec0000041874 */
[C---:B--2---:R-:W-:Y:S06]  /*dc10*/  HMMA.16816.F32.BF16 R148, R128.reuse, R160, R148 ;  /* 0x000000a08094723c */ /* 0x044fec0000041894 */
        /* <DEDUP_REMOVED lines=13> */
[----:B---3--:R-:W-:-:S02]  /*dcf0*/  MOV R132, R246 ;  /* 0x000000f600847202 */ /* 0x008fc40000000f00 */
[----:B----4-:R-:W-:Y:S01]  /*dd00*/  MOV R3, R247 ;  /* 0x000000f700037202 */ /* 0x010fe20000000f00 */
[----:B------:R-:W-:-:S05]  /*dd10*/  NOP ;  /* 0x0000000000007918 */ /* 0x000fca0000000000 */
        /* <DEDUP_REMOVED lines=194> */
[----:B------:R-:W5:Y:S01]  /*e940*/  LDSM.16.M88.4 R4, [R207+0x8000] ;  /* 0x00800000cf04783b */ /* 0x000f620000000200 */
        /* <DEDUP_REMOVED lines=12> */
[C---:B-----5:R-:W-:Y:S01]  /*ea10*/  HMMA.16816.F32.BF16 R12, R4.reuse, R196, R172 ;  /* 0x000000c4040c723c */ /* 0x060fe200000418ac */
[----:B------:R-:W4:Y:S05]  /*ea20*/  LDSM.16.M88.4 R172, [R218] ;  /* 0x00000000daac783b */ /* 0x000f2a0000000200 */
[C---:B------:R-:W-:Y:S06]  /*ea30*/  HMMA.16816.F32.BF16 R196, R4.reuse, R198, R236 ;  /* 0x000000c604c4723c */ /* 0x040fec00000418ec */
[C---:B-1----:R-:W-:Y:S01]  /*ea40*/  HMMA.16816.F32.BF16 R176, R4.reuse, R28, R168 ;  /* 0x0000001c04b0723c */ /* 0x042fe200000418a8 */
[----:B------:R-:W1:Y:S05]  /*ea50*/  LDSM.16.M88.4 R168, [R217] ;  /* 0x00000000d9a8783b */ /* 0x000e6a0000000200 */
[C---:B------:R-:W-:Y:S01]  /*ea60*/  HMMA.16816.F32.BF16 R132, R4.reuse, R30, R24 ;  /* 0x0000001e0484723c */ /* 0x040fe20000041818 */
[----:B------:R-:W5:Y:S05]  /*ea70*/  LDSM.16.M88.4 R24, [R216] ;  /* 0x00000000d818783b */ /* 0x000f6a0000000200 */
        /* <DEDUP_REMOVED lines=16> */
[C---:B-----5:R-:W-:Y:S06]  /*eb80*/  HMMA.16816.F32.BF16 R168, R8.reuse, R24, R32 ;  /* 0x0000001808a8723c */ /* 0x060fec0000041820 */
[----:B------:R-:W-:Y:S01]  /*eb90*/  HMMA.16816.F32.BF16 R32, R8, R26, R28 ;  /* 0x0000001a0820723c */ /* 0x000fe2000004181c */
[----:B------:R-:W4:Y:S05]  /*eba0*/  LDSM.16.M88.4 R8, [R209+0x8000] ;  /* 0x00800000d108783b */ /* 0x000f2a0000000200 */
[C---:B--2---:R-:W-:Y:S01]  /*ebb0*/  HMMA.16816.F32.BF16 R28, R4.reuse, R20, R16 ;  /* 0x00000014041c723c */ /* 0x044fe20000041810 */
[----:B------:R-:W2:Y:S05]  /*ebc0*/  LDSM.16.M88.4 R16, [R205+0x4000] ;  /* 0x00400000cd10783b */ /* 0x000eaa0000000200 */
[C---:B------:R-:W-:Y:S01]  /*ebd0*/  HMMA.16816.F32.BF16 R12, R4.reuse, R22, R12 ;  /* 0x00000016040c723c */ /* 0x040fe2000004180c */
[----:B------:R-:W5:Y:S05]  /*ebe0*/  LDSM.16.M88.4 R20, [R206+0x15800] ;  /* 0x01580000ce14783b */ /* 0x000f6a0000000200 */
        /* <DEDUP_REMOVED lines=8> */
[C---:B-----5:R-:W-:Y:S06]  /*ec70*/  HMMA.16816.F32.BF16 R172, R4.reuse, R20, R168 ;  /* 0x0000001404ac723c */ /* 0x060fec00000418a8 */
        /* <DEDUP_REMOVED lines=44> */
[----:B------:R-:W5:Y:S05]  /*ef40*/  LDSM.16.M88.4 R24, [R205+0x7000] ;  /* 0x00700000cd18783b */ /* 0x000f6a0000000200 */
        /* <DEDUP_REMOVED lines=8> */
[----:B------:R-:W-:-:S04]  /*efd0*/  VIADD R4, R0, 0x1 ;  /* 0x0000000100047836 */ /* 0x000fc80000000000 */
[----:B------:R-:W-:Y:S02]  /*efe0*/  IMAD.IADD R6, R230, 0x1, -R4 ;  /* 0x00000001e6067824 */ /* 0x000fe400078e0a04 */
[----:B------:R-:W-:Y:S01]  /*eff0*/  FMUL.FTZ R32, R32, UR31 ;  /* 0x0000001f20207c20 */ /* 0x000fe20008410000 */
[----:B------:R-:W-:Y:S01]  /*f000*/  FMUL.FTZ R5, R33, UR31 ;  /* 0x0000001f21057c20 */ /* 0x000fe20008410000 */
[----:B------:R-:W-:Y:S01]  /*f010*/  HMMA.16816.F32.BF16 R168, R8, R14, R168 ;  /* 0x0000000e08a8723c */ /* 0x000fe200000418a8 */
[----:B------:R-:W-:Y:S01]  /*f020*/  FMUL.FTZ R34, R34, UR31 ;  /* 0x0000001f22227c20 */ /* 0x000fe20008410000 */
[----:B------:R-:W-:Y:S01]  /*f030*/  BAR.SYNC.DEFER_BLOCKING 0x0 ;  /* 0x0000000000007b1d */ /* 0x000fe20000010000 */
[----:B------:R-:W-:-:S03]  /*f040*/  ISETP.GE.AND P0, PT, R4, R233, PT ;  /* 0x000000e90400720c */ /* 0x000fc60003f06270 */
[C---:B-----5:R-:W-:Y:S01]  /*f050*/  HMMA.16816.F32.BF16 R12, R8.reuse, R24, R20 ;  /* 0x00000018080c723c */ /* 0x060fe20000041814 */
        /* <DEDUP_REMOVED lines=15> */
[----:B------:R2:W-:Y:S01]  /*f150*/  MUFU.TANH R11, R8 ;  /* 0x00000008000b7308 */ /* 0x0005e20000002400 */
[----:B------:R-:W-:Y:S02]  /*f160*/  I2FP.F32.S32 R3, R5 ;  /* 0x0000000500037245 */ /* 0x000fe40000201400 */
[----:B------:R-:W-:Y:S01]  /*f170*/  I2FP.F32.S32 R2, R2 ;  /* 0x0000000200027245 */ /* 0x000fe20000201400 */
[----:B-1----:R-:W-:-:S02]  /*f180*/  FFMA.FTZ R6, R6, -UR21, R32 ;  /* 0x8000001506067c23 */ /* 0x002fc40008010020 */
[----:B---3--:R-:W-:Y:S01]  /*f190*/  FFMA.FTZ R7, R3, -UR21, R7 ;  /* 0x8000001503077c23 */ /* 0x008fe20008010007 */
[----:B------:R-:W-:Y:S02]  /*f1a0*/  VIADD R3, R0, 0x9 ;  /* 0x0000000900037836 */ /* 0x000fe40000000000 */
[----:B------:R-:W-:Y:S01]  /*f1b0*/  FFMA.FTZ R5, R2, -UR21, R20 ;  /* 0x8000001502057c23 */ /* 0x000fe20008010014 */
[----:B------:R-:W-:Y:S01]  /*f1c0*/  VIADD R2, R0, 0x8 ;  /* 0x0000000800027836 */ /* 0x000fe20000000000 */
[----:B------:R-:W-:Y:S01]  /*f1d0*/  FSEL R22, R6, -INF , !P6 ;  /* 0xff80000006167808 */ /* 0x000fe20007000000 */
[----:B------:R-:W-:Y:S01]  /*f1e0*/  IMAD.IADD R6, R231, 0x1, -R4 ;  /* 0x00000001e7067824 */ /* 0x000fe200078e0a04 */
[----:B------:R-:W-:Y:S02]  /*f1f0*/  ISETP.GE.AND P6, PT, R4, R232, PT ;  /* 0x000000e80400720c */ /* 0x000fe40003fc6270 */
[----:B------:R-:W-:Y:S01]  /*f200*/  FSEL R24, R7, -INF , !P1 ;  /* 0xff80000007187808 */ /* 0x000fe20004800000 */
[----:B------:R-:W-:Y:S01]  /*f210*/  FMUL.FTZ R7, R177, UR31 ;  /* 0x0000001fb1077c20 */ /* 0x000fe20008410000 */
[----:B------:R-:W-:Y:S01]  /*f220*/  FSEL R25, R5, -INF , !P0 ;  /* 0xff80000005197808 */ /* 0x000fe20004000000 */
[----:B--2---:R-:W-:Y:S01]  /*f230*/  FMUL.FTZ R8, R176, UR31 ;  /* 0x0000001fb0087c20 */ /* 0x004fe20008410000 */
[----:B------:R-:W-:Y:S01]  /*f240*/  ISETP.LT.OR P6, PT, R4, R228, P6 ;  /* 0x000000e40400720c */ /* 0x000fe200037c1670 */
[----:B------:R-:W-:Y:S01]  /*f250*/  FMUL.FTZ R4, R178, UR31 ;  /* 0x0000001fb2047c20 */ /* 0x000fe20008410000 */
[----:B------:R-:W-:Y:S01]  /*f260*/  ISETP.GE.AND P1, PT, R2, R233, PT ;  /* 0x000000e90200720c */ /* 0x000fe20003f26270 */
[----:B------:R-:W-:Y:S01]  /*f270*/  IMAD.IADD R5, R230, 0x1, -R2 ;  /* 0x00000001e6057824 */ /* 0x000fe200078e0a02 */
[C---:B------:R-:W-:Y:S01]  /*f280*/  ISETP.GE.AND P0, PT, R2.reuse, R232, PT ;  /* 0x000000e80200720c */ /* 0x040fe20003f06270 */
[----:B------:R1:W-:Y:S01]  /*f290*/  MUFU.TANH R9, R4 ;  /* 0x0000000400097308 */ /* 0x0003e20000002400 */
[----:B------:R-:W-:-:S02]  /*f2a0*/  ISETP.LT.OR P1, PT, R2, R229, P1 ;  /* 0x000000e50200720c */ /* 0x000fc40000f21670 */
[----:B------:R-:W-:Y:S01]  /*f2b0*/  ISETP.LT.OR P0, PT, R2, R228, P0 ;  /* 0x000000e40200720c */ /* 0x000fe20000701670 */
[----:B------:R-:W-:Y:S01]  /*f2c0*/  IMAD.IADD R2, R231, 0x1, -R2 ;  /* 0x00000001e7027824 */ /* 0x000fe200078e0a02 */
[----:B------:R-:W-:-:S03]  /*f2d0*/  IABS R5, R5 ;  /* 0x0000000500057213 */ /* 0x000fc60000000000 */
[----:B------:R2:W3:Y:S01]  /*f2e0*/  MUFU.TANH R10, R8 ;  /* 0x00000008000a7308 */ /* 0x0004e20000002400 */
[----:B------:R-:W-:Y:S01]  /*f2f0*/  I2FP.F32.S32 R5, R5 ;  /* 0x0000000500057245 */ /* 0x000fe20000201400 */
[----:B-1----:R-:W-:Y:S01]  /*f300*/  IMAD.IADD R4, R230, 0x1, -R3 ;  /* 0x00000001e6047824 */ /* 0x002fe200078e0a03 */
[----:B--2---:R-:W-:-:S03]  /*f310*/  IABS R8, R6 ;  /* 0x0000000600087213 */ /* 0x004fc60000000000 */
[----:B---3--:R-:W-:Y:S02]  /*f320*/  FFMA.FTZ R5, R5, -UR21, R10 ;  /* 0x8000001505057c23 */ /* 0x008fe4000801000a */
[----:B------:R1:W2:Y:S03]  /*f330*/  MUFU.TANH R6, R7 ;  /* 0x0000000700067308 */ /* 0x0002a60000002400 */
[----:B------:R-:W-:Y:S01]  /*f340*/  FSEL R20, R5, -INF , !P1 ;  /* 0xff80000005147808 */ /* 0x000fe20004800000 */
[----:B------:R-:W-:Y:S01]  /*f350*/  IMAD.IADD R5, R231, 0x1, -R3 ;  /* 0x00000001e7057824 */ /* 0x000fe200078e0a03 */
[----:B------:R-:W-:-:S04]  /*f360*/  ISETP.GE.AND P1, PT, R3, R232, PT ;  /* 0x000000e80300720c */ /* 0x000fc80003f26270 */
[----:B------:R-:W-:Y:S02]  /*f370*/  ISETP.LT.OR P1, PT, R3, R228, P1 ;  /* 0x000000e40300720c */ /* 0x000fe40000f21670 */
[----:B------:R-:W-:Y:S02]  /*f380*/  IABS R5, R5 ;  /* 0x0000000500057213 */ /* 0x000fe40000000000 */
[----:B-1----:R-:W-:Y:S02]  /*f390*/  IABS R7, R2 ;  /* 0x0000000200077213 */ /* 0x002fe40000000000 */
[----:B------:R-:W-:Y:S01]  /*f3a0*/  IABS R2, R4 ;  /* 0x0000000400027213 */ /* 0x000fe20000000000 */
[----:B------:R-:W-:Y:S01]  /*f3b0*/  IMAD.MOV.U32 R4, RZ, RZ, R8 ;  /* 0x000000ffff047224 */ /* 0x000fe200078e0008 */
[----:B------:R-:W-:Y:S01]  /*f3c0*/  I2FP.F32.S32 R7, R7 ;  /* 0x0000000700077245 */ /* 0x000fe20000201400 */
[----:B------:R-:W-:Y:S01]  /*f3d0*/  FMUL.FTZ R8, R179, UR31 ;  /* 0x0000001fb3087c20 */ /* 0x000fe20008410000 */
[----:B------:R-:W-:-:S02]  /*f3e0*/  I2FP.F32.S32 R2, R2 ;  /* 0x0000000200027245 */ /* 0x000fc40000201400 */
[----:B------:R-:W-:Y:S01]  /*f3f0*/  I2FP.F32.S32 R4, R4 ;  /* 0x0000000400047245 */ /* 0x000fe20000201400 */
[----:B------:R-:W-:Y:S01]  /*f400*/  FFMA.FTZ R7, R7, -UR21, R9 ;  /* 0x8000001507077c23 */ /* 0x000fe20008010009 */
[----:B------:R1:W-:Y:S01]  /*f410*/  MUFU.TANH R16, R8 ;  /* 0x0000000800107308 */ /* 0x0003e20000002400 */
[----:B--2---:R-:W-:Y:S01]  /*f420*/  FFMA.FTZ R6, R2, -UR21, R6 ;  /* 0x8000001502067c23 */ /* 0x004fe20008010006 */
[----:B------:R-:W-:Y:S02]  /*f430*/  VIADD R2, R0, 0x10 ;  /* 0x0000001000027836 */ /* 0x000fe40000000000 */
[----:B------:R-:W-:Y:S01]  /*f440*/  FFMA.FTZ R4, R4, -UR21, R11 ;  /* 0x8000001504047c23 */ /* 0x000fe2000801000b */
[----:B------:R-:W-:Y:S01]  /*f450*/  FSEL R21, R7, -INF , !P0 ;  /* 0xff80000007157808 */ /* 0x000fe20004000000 */
[----:B------:R-:W-:Y:S01]  /*f460*/  FMUL.FTZ R7, R181, UR31 ;  /* 0x0000001fb5077c20 */ /* 0x000fe20008410000 */
[----:B------:R-:W-:Y:S01]  /*f470*/  FMUL.FTZ R9, R183, UR31 ;  /* 0x0000001fb7097c20 */ /* 0x000fe20008410000 */
[----:B------:R-:W-:-:S02]  /*f480*/  ISETP.GE.AND P0, PT, R2, R233, PT ;  /* 0x000000e90200720c */ /* 0x000fc40003f06270 */
[----:B------:R-:W-:Y:S01]  /*f490*/  FSEL R23, R4, -INF , !P6 ;  /* 0xff80000004177808 */ /* 0x000fe20007000000 */
[----:B------:R-:W-:Y:S01]  /*f4a0*/  VIADD R4, R0, 0x11 ;  /* 0x0000001100047836 */ /* 0x000fe20000000000 */
[C---:B------:R-:W-:Y:S02]  /*f4b0*/  ISETP.GE.AND P6, PT, R3.reuse, R233, PT ;  /* 0x000000e90300720c */ /* 0x040fe40003fc6270 */
[-C--:B------:R-:W-:Y:S02]  /*f4c0*/  ISETP.LT.OR P0, PT, R2, R229.reuse, P0 ;  /* 0x000000e50200720c */ /* 0x080fe40000701670 */
[----:B------:R-:W-:Y:S01]  /*f4d0*/  ISETP.LT.OR P6, PT, R3, R229, P6 ;  /* 0x000000e50300720c */ /* 0x000fe200037c1670 */
[----:B------:R-:W-:Y:S02]  /*f4e0*/  IMAD.IADD R3, R230, 0x1, -R4 ;  /* 0x00000001e6037824 */ /* 0x000fe400078e0a04 */
[----:B-1----:R-:W-:Y:S01]  /*f4f0*/  FMUL.FTZ R8, R180, UR31 ;  /* 0x0000001fb4087c20 */ /* 0x002fe20008410000 */
[----:B------:R-:W-:Y:S01]  /*f500*/  FSEL R18, R6, -INF , !P6 ;  /* 0xff80000006127808 */ /* 0x000fe20007000000 */
[--C-:B------:R-:W-:Y:S01]  /*f510*/  IMAD.IADD R6, R230, 0x1, -R2.reuse ;  /* 0x00000001e6067824 */ /* 0x100fe200078e0a02 */
[C---:B------:R-:W-:Y:S01]  /*f520*/  ISETP.GE.AND P6, PT, R2.reuse, R232, PT ;  /* 0x000000e80200720c */ /* 0x040fe20003fc6270 */
[----:B------:R1:W-:Y:S03]  /*f530*/  MUFU.TANH R11, R8 ;  /* 0x00000008000b7308 */ /* 0x0003e60000002400 */
[----:B------:R-:W-:Y:S01]  /*f540*/  ISETP.LT.OR P6, PT, R2, R228, P6 ;  /* 0x000000e40200720c */ /* 0x000fe200037c1670 */
[----:B------:R-:W-:Y:S01]  /*f550*/  IMAD.IADD R2, R231, 0x1, -R2 ;  /* 0x00000001e7027824 */ /* 0x000fe200078e0a02 */
[----:B------:R-:W-:Y:S01]  /*f560*/  IABS R6, R6 ;  /* 0x0000000600067213 */ /* 0x000fe20000000000 */
[----:B-1----:R-:W-:-:S04]  /*f570*/  FMUL.FTZ R8, R182, UR31 ;  /* 0x0000001fb6087c20 */ /* 0x002fc80008410000 */
[----:B------:R-:W1:Y:S08]  /*f580*/  MUFU.TANH R10, R8 ;  /* 0x00000008000a7308 */ /* 0x000e700000002400 */
[----:B------:R2:W3:Y:S02]  /*f590*/  MUFU.TANH R8, R7 ;  /* 0x0000000700087308 */ /* 0x0004e40000002400 */
[----:B--2---:R-:W-:-:S02]  /*f5a0*/  IABS R7, R2 ;  /* 0x0000000200077213 */ /* 0x004fc40000000000 */
[----:B------:R-:W-:Y:S01]  /*f5b0*/  IABS R2, R3 ;  /* 0x0000000300027213 */ /* 0x000fe20000000000 */
[----:B------:R-:W-:Y:S01]  /*f5c0*/  IMAD.MOV.U32 R3, RZ, RZ, R5 ;  /* 0x000000ffff037224 */ /* 0x000fe200078e0005 */
[----:B------:R-:W-:Y:S01]  /*f5d0*/  I2FP.F32.S32 R7, R7 ;  /* 0x0000000700077245 */ /* 0x000fe20000201400 */
[----:B------:R-:W-:Y:S01]  /*f5e0*/  IMAD.MOV.U32 R5, RZ, RZ, R6 ;  /* 0x000000ffff057224 */ /* 0x000fe200078e0006 */
[----:B------:R-:W-:Y:S02]  /*f5f0*/  I2FP.F32.S32 R2, R2 ;  /* 0x0000000200027245 */ /* 0x000fe40000201400 */
[----:B------:R-:W-:Y:S01]  /*f600*/  I2FP.F32.S32 R3, R3 ;  /* 0x0000000300037245 */ /* 0x000fe20000201400 */
[----:B-1----:R-:W-:Y:S01]  /*f610*/  FFMA.FTZ R7, R7, -UR21, R10 ;  /* 0x8000001507077c23 */ /* 0x002fe2000801000a */
[----:B------:R-:W-:Y:S01]  /*f620*/  I2FP.F32.S32 R5, R5 ;  /* 0x0000000500057245 */ /* 0x000fe20000201400 */
[----:B---3--:R-:W-:Y:S01]  /*f630*/  FFMA.FTZ R6, R2, -UR21, R8 ;  /* 0x8000001502067c23 */ /* 0x008fe20008010008 */
[----:B------:R-:W-:-:S02]  /*f640*/  VIADD R2, R0, 0x18 ;  /* 0x0000001800027836 */ /* 0x000fc40000000000 */
[----:B------:R-:W-:Y:S01]  /*f650*/  FFMA.FTZ R3, R3, -UR21, R16 ;  /* 0x8000001503037c23 */ /* 0x000fe20008010010 */
[----:B------:R-:W-:Y:S01]  /*f660*/  FSEL R241, R7, -INF , !P6 ;  /* 0xff80000007f17808 */ /* 0x000fe20007000000 */
[----:B------:R-:W-:Y:S01]  /*f670*/  FFMA.FTZ R5, R5, -UR21, R11 ;  /* 0x8000001505057c23 */ /* 0x000fe2000801000b */
[----:B------:R-:W-:Y:S01]  /*f680*/  FMUL.FTZ R8, R168, UR31 ;  /* 0x0000001fa8087c20 */ /* 0x000fe20008410000 */
[-C--:B------:R-:W-:Y:S01]  /*f690*/  ISETP.GE.AND P6, PT, R2, R233.reuse, PT ;  /* 0x000000e90200720c */ /* 0x080fe20003fc6270 */
[----:B------:R-:W-:Y:S01]  /*f6a0*/  MUFU.TANH R11, R9 ;  /* 0x00000009000b7308 */ /* 0x000fe20000002400 */
[----:B------:R-:W-:Y:S01]  /*f6b0*/  FSEL R19, R3, -INF , !P1 ;  /* 0xff80000003137808 */ /* 0x000fe20004800000 */
[----:B------:R-:W-:Y:S01]  /*f6c0*/  VIADD R3, R0, 0x19 ;  /* 0x0000001900037836 */ /* 0x000fe20000000000 */
[C---:B------:R-:W-:Y:S01]  /*f6d0*/  ISETP.GE.AND P1, PT, R4.reuse, R233, PT ;  /* 0x000000e90400720c */ /* 0x040fe20003f26270 */
[----:B------:R-:W-:Y:S01]  /*f6e0*/  FMUL.FTZ R7, R169, UR31 ;  /* 0x0000001fa9077c20 */ /* 0x000fe20008410000 */
[----:B------:R-:W-:Y:S01]  /*f6f0*/  FSEL R35, R5, -INF , !P0 ;  /* 0xff80000005237808 */ /* 0x000fe20004000000 */
[----:B------:R-:W-:Y:S01]  /*f700*/  IMAD.IADD R5, R231, 0x1, -R4 ;  /* 0x00000001e7057824 */ /* 0x000fe200078e0a04 */
[C---:B------:R-:W-:Y:S01]  /*f710*/  ISETP.LT.OR P1, PT, R4.reuse, R229, P1 ;  /* 0x000000e50400720c */ /* 0x040fe20000f21670 */
[----:B------:R-:W1:Y:S01]  /*f720*/  MUFU.TANH R10, R8 ;  /* 0x00000008000a7308 */ /* 0x000e620000002400 */
[----:B------:R-:W-:-:S02]  /*f730*/  ISETP.GE.AND P0, PT, R4, R232, PT ;  /* 0x000000e80400720c */ /* 0x000fc40003f06270 */
[----:B------:R-:W-:Y:S01]  /*f740*/  FSEL R34, R6, -INF , !P1 ;  /* 0xff80000006227808 */ /* 0x000fe20004800000 */
[--C-:B------:R-:W-:Y:S01]  /*f750*/  IMAD.IADD R6, R230, 0x1, -R2.reuse ;  /* 0x00000001e6067824 */ /* 0x100fe200078e0a02 */
[----:B------:R-:W-:Y:S01]  /*f760*/  ISETP.LT.OR P0, PT, R4, R228, P0 ;  /* 0x000000e40400720c */ /* 0x000fe20000701670 */
[----:B------:R-:W-:Y:S01]  /*f770*/  FMUL.FTZ R4, R170, UR31 ;  /* 0x0000001faa047c20 */ /* 0x000fe20008410000 */
[C---:B------:R-:W-:Y:S01]  /*f780*/  ISETP.GE.AND P1, PT, R2.reuse, R232, PT ;  /* 0x000000e80200720c */ /* 0x040fe20003f26270 */
[----:B------:R2:W-:Y:S01]  /*f790*/  MUFU.TANH R8, R7 ;  /* 0x0000000700087308 */ /* 0x0005e20000002400 */
[C---:B------:R-:W-:Y:S02]  /*f7a0*/  ISETP.LT.OR P6, PT, R2.reuse, R229, P6 ;  /* 0x000000e50200720c */ /* 0x040fe400037c1670 */
[----:B------:R-:W-:Y:S01]  /*f7b0*/  ISETP.LT.OR P1, PT, R2, R228, P1 ;  /* 0x000000e40200720c */ /* 0x000fe20000f21670 */
[----:B------:R-:W-:Y:S01]  /*f7c0*/  IMAD.IADD R2, R231, 0x1, -R2 ;  /* 0x00000001e7027824 */ /* 0x000fe200078e0a02 */
[----:B------:R-:W-:-:S02]  /*f7d0*/  IABS R16, R5 ;  /* 0x0000000500107213 */ /* 0x000fc40000000000 */
[----:B------:R-:W-:Y:S01]  /*f7e0*/  IABS R5, R6 ;  /* 0x0000000600057213 */ /* 0x000fe20000000000 */
[----:B------:R3:W4:Y:S01]  /*f7f0*/  MUFU.TANH R9, R4 ;  /* 0x0000000400097308 */ /* 0x0007220000002400 */
[----:B------:R-:W-:Y:S02]  /*f800*/  FMUL.FTZ R6, R171, UR31 ;  /* 0x0000001fab067c20 */ /* 0x000fe40008410000 */
[----:B------:R-:W-:-:S05]  /*f810*/  I2FP.F32.S32 R5, R5 ;  /* 0x0000000500057245 */ /* 0x000fca0000201400 */
[----:B-1----:R-:W-:Y:S01]  /*f820*/  FFMA.FTZ R5, R5, -UR21, R10 ;  /* 0x8000001505057c23 */ /* 0x002fe2000801000a */
[----:B--2---:R-:W-:-:S04]  /*f830*/  IABS R7, R2 ;  /* 0x0000000200077213 */ /* 0x004fc80000000000 */
[----:B------:R-:W-:Y:S02]  /*f840*/  I2FP.F32.S32 R7, R7 ;  /* 0x0000000700077245 */ /* 0x000fe40000201400 */
[----:B------:R-:W-:Y:S01]  /*f850*/  FSEL R33, R5, -INF , !P6 ;  /* 0xff80000005217808 */ /* 0x000fe20007000000 */
[----:B------:R-:W-:Y:S01]  /*f860*/  VIADD R5, R0, 0x21 ;  /* 0x0000002100057836 */ /* 0x000fe20000000000 */
[----:B------:R-:W-:Y:S01]  /*f870*/  ISETP.GE.AND P6, PT, R3, R232, PT ;  /* 0x000000e80300720c */ /* 0x000fe20003fc6270 */
[----:B---3--:R-:W-:Y:S02]  /*f880*/  IMAD.IADD R4, R230, 0x1, -R3 ;  /* 0x00000001e6047824 */ /* 0x008fe400078e0a03 */
[----:B----4-:R-:W-:Y:S01]  /*f890*/  FFMA.FTZ R7, R7, -UR21, R9 ;  /* 0x8000001507077c23 */ /* 0x010fe20008010009 */
[----:B------:R-:W-:Y:S01]  /*f8a0*/  FMUL.FTZ R9, R15, UR31 ;  /* 0x0000001f0f097c20 */ /* 0x000fe20008410000 */
[----:B------:R-:W-:Y:S02]  /*f8b0*/  ISETP.LT.OR P6, PT, R3, R228, P6 ;  /* 0x000000e40300720c */ /* 0x000fe400037c1670 */
[----:B------:R-:W-:Y:S01]  /*f8c0*/  IABS R2, R4 ;  /* 0x0000000400027213 */ /* 0x000fe20000000000 */
[----:B------:R-:W-:Y:S01]  /*f8d0*/  IMAD.MOV.U32 R4, RZ, RZ, R16 ;  /* 0x000000ffff047224 */ /* 0x000fe200078e0010 */
[----:B------:R-:W-:Y:S01]  /*f8e0*/  FSEL R240, R7, -INF , !P1 ;  /* 0xff80000007f07808 */ /* 0x000fe20004800000 */
[----:B------:R1:W-:Y:S01]  /*f8f0*/  MUFU.TANH R16, R6 ;  /* 0x0000000600107308 */ /* 0x0003e20000002400 */
[----:B------:R-:W-:Y:S01]  /*f900*/  I2FP.F32.S32 R2, R2 ;  /* 0x0000000200027245 */ /* 0x000fe20000201400 */
[----:B------:R-:W-:Y:S01]  /*f910*/  FMUL.FTZ R7, R13, UR31 ;  /* 0x0000001f0d077c20 */ /* 0x000fe20008410000 */
[----:B------:R-:W-:-:S05]  /*f920*/  I2FP.F32.S32 R4, R4 ;  /* 0x0000000400047245 */ /* 0x000fca0000201400 */
[----:B------:R-:W-:-:S05]  /*f930*/  FFMA.FTZ R4, R4, -UR21, R11 ;  /* 0x8000001504047c23 */ /* 0x000fca000801000b */
[----:B------:R-:W-:Y:S01]  /*f940*/  FSEL R235, R4, -INF , !P0 ;  /* 0xff80000004eb7808 */ /* 0x000fe20004000000 */
[----:B------:R-:W-:Y:S01]  /*f950*/  IMAD.IADD R4, R231, 0x1, -R3 ;  /* 0x00000001e7047824 */ /* 0x000fe200078e0a03 */
[C---:B------:R-:W-:Y:S01]  /*f960*/  ISETP.GE.AND P0, PT, R3.reuse, R233, PT ;  /* 0x000000e90300720c */ /* 0x040fe20003f06270 */
[----:B-1----:R-:W-:Y:S01]  /*f970*/  FFMA.FTZ R6, R2, -UR21, R8 ;  /* 0x8000001502067c23 */ /* 0x002fe20008010008 */
[----:B------:R-:W-:Y:S02]  /*f980*/  VIADD R2, R0, 0x20 ;  /* 0x0000002000027836 */ /* 0x000fe40000000000 */
[----:B------:R-:W-:Y:S01]  /*f990*/  ISETP.LT.OR P0, PT, R3, R229, P0 ;  /* 0x000000e50300720c */ /* 0x000fe20000701670 */
[----:B------:R-:W-:Y:S01]  /*f9a0*/  FMUL.FTZ R8, R12, UR31 ;  /* 0x0000001f0c087c20 */ /* 0x000fe20008410000 */
[----:B------:R-:W-:Y:S01]  /*f9b0*/  IMAD.IADD R3, R230, 0x1, -R5 ;  /* 0x00000001e6037824 */ /* 0x000fe200078e0a05 */
[----:B------:R-:W-:Y:S02]  /*f9c0*/  IABS R4, R4 ;  /* 0x0000000400047213 */ /* 0x000fe40000000000 */
[----:B------:R-:W-:Y:S01]  /*f9d0*/  FSEL R32, R6, -INF , !P0 ;  /* 0xff80000006207808 */ /* 0x000fe20004000000 */
[----:B------:R1:W-:Y:S01]  /*f9e0*/  MUFU.TANH R11, R8 ;  /* 0x00000008000b7308 */ /* 0x0003e20000002400 */
[----:B------:R-:W-:Y:S01]  /*f9f0*/  ISETP.GE.AND P1, PT, R2, R233, PT ;  /* 0x000000e90200720c */ /* 0x000fe20003f26270 */
[----:B------:R-:W-:Y:S01]  /*fa00*/  IMAD.IADD R6, R230, 0x1, -R2 ;  /* 0x00000001e6067824 */ /* 0x000fe200078e0a02 */
[----:B------:R-:W-:-:S02]  /*fa10*/  ISETP.GE.AND P0, PT, R2, R232, PT ;  /* 0x000000e80200720c */ /* 0x000fc40003f06270 */
[C---:B------:R-:W-:Y:S02]  /*fa20*/  ISETP.LT.OR P1, PT, R2.reuse, R229, P1 ;  /* 0x000000e50200720c */ /* 0x040fe40000f21670 */
        /* <DEDUP_REMOVED lines=24> */
[----:B------:R-:W-:Y:S01]  /*fbb0*/  FMUL.FTZ R3, R28, UR31 ;  /* 0x0000001f1c037c20 */ /* 0x000fe20008410000 */
[C---:B------:R-:W-:Y:S02]  /*fbc0*/  ISETP.GE.AND P6, PT, R5.reuse, R233, PT ;  /* 0x000000e90500720c */ /* 0x040fe40003fc6270 */
[----:B------:R-:W-:Y:S01]  /*fbd0*/  FSEL R178, R4, -INF , !P1 ;  /* 0xff80000004b27808 */ /* 0x000fe20004800000 */
[----:B------:R-:W-:Y:S01]  /*fbe0*/  VIADD R4, R0, 0x29 ;  /* 0x0000002900047836 */ /* 0x000fe20000000000 */
[C---:B------:R-:W-:Y:S01]  /*fbf0*/  ISETP.LT.OR P6, PT, R5.reuse, R229, P6 ;  /* 0x000000e50500720c */ /* 0x040fe200037c1670 */
[----:B------:R1:W2:Y:S01]  /*fc00*/  MUFU.TANH R10, R3 ;  /* 0x00000003000a7308 */ /* 0x0002a20000002400 */
[----:B------:R-:W-:-:S02]  /*fc10*/  ISETP.GE.AND P1, PT, R5, R232, PT ;  /* 0x000000e80500720c */ /* 0x000fc40003f26270 */
[----:B------:R-:W-:Y:S01]  /*fc20*/  FSEL R252, R6, -INF , !P6 ;  /* 0xff80000006fc7808 */ /* 0x000fe20007000000 */
[--C-:B------:R-:W-:Y:S01]  /*fc30*/  IMAD.IADD R6, R230, 0x1, -R2.reuse ;  /* 0x00000001e6067824 */ /* 0x100fe200078e0a02 */
[C---:B------:R-:W-:Y:S02]  /*fc40*/  ISETP.GE.AND P6, PT, R2.reuse, R232, PT ;  /* 0x000000e80200720c */ /* 0x040fe40003fc6270 */
[-C--:B------:R-:W-:Y:S01]  /*fc50*/  ISETP.LT.OR P1, PT, R5, R228.reuse, P1 ;  /* 0x000000e40500720c */ /* 0x080fe20000f21670 */
[C---:B------:R-:W-:Y:S01]  /*fc60*/  IMAD.IADD R5, R231.reuse, 0x1, -R5 ;  /* 0x00000001e7057824 */ /* 0x040fe200078e0a05 */
[C---:B------:R-:W-:Y:S01]  /*fc70*/  ISETP.LT.OR P0, PT, R2.reuse, R229, P0 ;  /* 0x000000e50200720c */ /* 0x040fe20000701670 */
[----:B------:R3:W-:Y:S01]  /*fc80*/  MUFU.TANH R8, R7 ;  /* 0x0000000700087308 */ /* 0x0007e20000002400 */
[----:B------:R-:W-:Y:S01]  /*fc90*/  ISETP.LT.OR P6, PT, R2, R228, P6 ;  /* 0x000000e40200720c */ /* 0x000fe200037c1670 */
[----:B------:R-:W-:Y:S01]  /*fca0*/  IMAD.IADD R2, R231, 0x1, -R2 ;  /* 0x00000001e7027824 */ /* 0x000fe200078e0a02 */
[----:B------:R-:W-:-:S02]  /*fcb0*/  IABS R12, R5 ;  /* 0x00000005000c7213 */ /* 0x000fc40000000000 */
[----:B------:R-:W-:Y:S01]  /*fcc0*/  IABS R5, R6 ;  /* 0x0000000600057213 */ /* 0x000fe20000000000 */
[----:B------:R-:W-:Y:S01]  /*fcd0*/  FMUL.FTZ R6, R31, UR31 ;  /* 0x0000001f1f067c20 */ /* 0x000fe20008410000 */
[----:B-1----:R-:W-:Y:S02]  /*fce0*/  FMUL.FTZ R3, R30, UR31 ;  /* 0x0000001f1e037c20 */ /* 0x002fe40008410000 */
[----:B------:R-:W-:Y:S02]  /*fcf0*/  I2FP.F32.S32 R5, R5 ;  /* 0x0000000500057245 */ /* 0x000fe40000201400 */
[----:B------:R1:W4:Y:S03]  /*fd00*/  MUFU.TANH R9, R3 ;  /* 0x0000000300097308 */ /* 0x0003260000002400 */
[----:B--2---:R-:W-:Y:S01]  /*fd10*/  FFMA.FTZ R5, R5, -UR21, R10 ;  /* 0x8000001505057c23 */ /* 0x004fe2000801000a */
[----:B---3--:R-:W-:-:S04]  /*fd20*/  IABS R7, R2 ;  /* 0x0000000200077213 */ /* 0x008fc80000000000 */
[----:B------:R2:W3:Y:S01]  /*fd30*/  MUFU.TANH R10, R6 ;  /* 0x00000006000a7308 */ /* 0x0004e20000002400 */
[----:B------:R-:W-:Y:S01]  /*fd40*/  FSEL R242, R5, -INF , !P0 ;  /* 0xff80000005f27808 */ /* 0x000fe20004000000 */
[----:B------:R-:W-:Y:S01]  /*fd50*/  FMUL.FTZ R5, R134, UR31 ;  /* 0x0000001f86057c20 */ /* 0x000fe20008410000 */
[----:B------:R-:W-:Y:S02]  /*fd60*/  I2FP.F32.S32 R7, R7 ;  /* 0x0000000700077245 */ /* 0x000fe40000201400 */
[----:B------:R-:W-:Y:S01]  /*fd70*/  ISETP.GE.AND P0, PT, R4, R232, PT ;  /* 0x000000e80400720c */ /* 0x000fe20003f06270 */
[----:B-1----:R-:W-:Y:S02]  /*fd80*/  IMAD.IADD R3, R230, 0x1, -R4 ;  /* 0x00000001e6037824 */ /* 0x002fe400078e0a04 */
[----:B----4-:R-:W-:Y:S01]  /*fd90*/  FFMA.FTZ R7, R7, -UR21, R9 ;  /* 0x8000001507077c23 */ /* 0x010fe20008010009 */
[----:B------:R-:W-:Y:S01]  /*fda0*/  ISETP.LT.OR P0, PT, R4, R228, P0 ;  /* 0x000000e40400720c */ /* 0x000fe20000701670 */
[----:B------:R-:W-:Y:S01]  /*fdb0*/  FMUL.FTZ R9, R133, UR31 ;  /* 0x0000001f85097c20 */ /* 0x000fe20008410000 */
[----:B------:R-:W-:Y:S01]  /*fdc0*/  IABS R2, R3 ;  /* 0x0000000300027213 */ /* 0x000fe20000000000 */
[----:B------:R-:W-:Y:S01]  /*fdd0*/  IMAD.MOV.U32 R3, RZ, RZ, R12 ;  /* 0x000000ffff037224 */ /* 0x000fe200078e000c */
[----:B------:R-:W-:-:S02]  /*fde0*/  FSEL R187, R7, -INF , !P6 ;  /* 0xff80000007bb7808 */ /* 0x000fc40007000000 */
[----:B------:R-:W-:Y:S01]  /*fdf0*/  I2FP.F32.S32 R2, R2 ;  /* 0x0000000200027245 */ /* 0x000fe20000201400 */
[----:B------:R-:W-:Y:S01]  /*fe00*/  MUFU.TANH R9, R9 ;  /* 0x0000000900097308 */ /* 0x000fe20000002400 */
[----:B------:R-:W-:-:S03]  /*fe10*/  I2FP.F32.S32 R3, R3 ;  /* 0x0000000300037245 */ /* 0x000fc60000201400 */
[----:B--2---:R-:W-:Y:S01]  /*fe20*/  FFMA.FTZ R6, R2, -UR21, R8 ;  /* 0x8000001502067c23 */ /* 0x004fe20008010008 */
[----:B------:R-:W-:Y:S02]  /*fe30*/  VIADD R2, R0, 0x30 ;  /* 0x0000003000027836 */ /* 0x000fe40000000000 */
[----:B------:R-:W-:Y:S01]  /*fe40*/  FFMA.FTZ R3, R3, -UR21, R11 ;  /* 0x8000001503037c23 */ /* 0x000fe2000801000b */
[----:B------:R-:W-:Y:S01]  /*fe50*/  FMUL.FTZ R8, R132, UR31 ;  /* 0x0000001f84087c20 */ /* 0x000fe20008410000 */
[----:B------:R1:W2:Y:S01]  /*fe60*/  MUFU.TANH R11, R5 ;  /* 0x00000005000b7308 */ /* 0x0002a20000002400 */
[-C--:B------:R-:W-:Y:S02]  /*fe70*/  ISETP.GE.AND P6, PT, R2, R233.reuse, PT ;  /* 0x000000e90200720c */ /* 0x080fe40003fc6270 */
[----:B------:R-:W-:Y:S01]  /*fe80*/  FSEL R243, R3, -INF , !P1 ;  /* 0xff80000003f37808 */ /* 0x000fe20004800000 */
[----:B------:R-:W-:Y:S01]  /*fe90*/  VIADD R3, R0, 0x31 ;  /* 0x0000003100037836 */ /* 0x000fe20000000000 */
[----:B------:R-:W-:-:S03]  /*fea0*/  ISETP.GE.AND P1, PT, R4, R233, PT ;  /* 0x000000e90400720c */ /* 0x000fc60003f26270 */
[----:B------:R4:W5:Y:S01]  /*feb0*/  MUFU.TANH R12, R8 ;  /* 0x00000008000c7308 */ /* 0x0009620000002400 */
[----:B------:R-:W-:Y:S01]  /*fec0*/  IMAD.IADD R7, R230, 0x1, -R3 ;  /* 0x00000001e6077824 */ /* 0x000fe200078e0a03 */
[-C--:B------:R-:W-:Y:S01]  /*fed0*/  ISETP.LT.OR P1, PT, R4, R229.reuse, P1 ;  /* 0x000000e50400720c */ /* 0x080fe20000f21670 */
[C---:B------:R-:W-:Y:S01]  /*fee0*/  IMAD.IADD R4, R231.reuse, 0x1, -R4 ;  /* 0x00000001e7047824 */ /* 0x040fe200078e0a04 */
[----:B------:R-:W-:Y:S02]  /*fef0*/  ISETP.LT.OR P6, PT, R2, R229, P6 ;  /* 0x000000e50200720c */ /* 0x000fe400037c1670 */
[----:B------:R-:W-:Y:S01]  /*ff00*/  FSEL R134, R6, -INF , !P1 ;  /* 0xff80000006867808 */ /* 0x000fe20004800000 */
[--C-:B------:R-:W-:Y:S01]  /*ff10*/  IMAD.IADD R6, R231, 0x1, -R2.reuse ;  /* 0x00000001e7067824 */ /* 0x100fe200078e0a02 */
[----:B------:R-:W-:Y:S01]  /*ff20*/  ISETP.GE.AND P1, PT, R2, R232, PT ;  /* 0x000000e80200720c */ /* 0x000fe20003f26270 */
[----:B-1----:R-:W-:-:S03]  /*ff30*/  IMAD.IADD R5, R230, 0x1, -R2 ;  /* 0x00000001e6057824 */ /* 0x002fc600078e0a02 */
[----:B------:R-:W-:Y:S02]  /*ff40*/  ISETP.LT.OR P1, PT, R2, R228, P1 ;  /* 0x000000e40200720c */ /* 0x000fe40000f21670 */
[----:B------:R-:W-:Y:S02]  /*ff50*/  IABS R5, R5 ;  /* 0x0000000500057213 */ /* 0x000fe40000000000 */
[----:B----4-:R-:W-:Y:S02]  /*ff60*/  IABS R8, R4 ;  /* 0x0000000400087213 */ /* 0x010fe40000000000 */
[----:B------:R-:W-:Y:S02]  /*ff70*/  IABS R4, R6 ;  /* 0x0000000600047213 */ /* 0x000fe40000000000 */
[----:B------:R-:W-:Y:S01]  /*ff80*/  IABS R6, R7 ;  /* 0x0000000700067213 */ /* 0x000fe20000000000 */
[----:B------:R-:W-:Y:S01]  /*ff90*/  IMAD.MOV.U32 R7, RZ, RZ, R5 ;  /* 0x000000ffff077224 */ /* 0x000fe200078e0005 */
[----:B------:R-:W-:-:S02]  /*ffa0*/  I2FP.F32.S32 R8, R8 ;  /* 0x0000000800087245 */ /* 0x000fc40000201400 */
[----:B------:R-:W-:Y:S01]  /*ffb0*/  I2FP.F32.S32 R2, R4 ;  /* 0x0000000400027245 */ /* 0x000fe20000201400 */
[----:B------:R-:W-:Y:S01]  /*ffc0*/  IMAD.MOV.U32 R5, RZ, RZ, R6 ;  /* 0x000000ffff057224 */ /* 0x000fe200078e0006 */
[----:B------:R-:W-:Y:S01]  /*ffd0*/  I2FP.F32.S32 R6, R7 ;  /* 0x0000000700067245 */ /* 0x000fe20000201400 */
[----:B---3--:R-:W-:Y:S01]  /*ffe0*/  FFMA.FTZ R8, R8, -UR21, R10 ;  /* 0x8000001508087c23 */ /* 0x008fe2000801000a */
[----:B------:R-:W-:Y:S01]  /*fff0*/  FMUL.FTZ R10, R135, UR31 ;  /* 0x0000001f870a7c20 */ /* 0x000fe20008410000 */
[----:B--2---:R-:W-:Y:S01]  /*10000*/  FFMA.FTZ R7, R2, -UR21, R11 ;  /* 0x8000001502077c23 */ /* 0x004fe2000801000b */
[----:B------:R-:W-:Y:S01]  /*10010*/  I2FP.F32.S32 R4, R5 ;  /* 0x0000000500047245 */ /* 0x000fe20000201400 */
[----:B-----5:R-:W-:Y:S01]  /*10020*/  FFMA.FTZ R5, R6, -UR21, R12 ;  /* 0x8000001506057c23 */ /* 0x020fe2000801000c */
[----:B------:R-:W-:Y:S01]  /*10030*/  FSEL R133, R8, -INF , !P0 ;  /* 0xff80000008857808 */ /* 0x000fe20004000000 */
[----:B------:R-:W-:Y:S01]  /*10040*/  VIADD R2, R0, 0x38 ;  /* 0x0000003800027836 */ /* 0x000fe20000000000 */
[----:B------:R-:W-:Y:S01]  /*10050*/  ISETP.GE.AND P0, PT, R3, R233, PT ;  /* 0x000000e90300720c */ /* 0x000fe20003f06270 */
[----:B------:R-:W-:Y:S01]  /*10060*/  IMAD.IADD R6, R231, 0x1, -R3 ;  /* 0x00000001e7067824 */ /* 0x000fe200078e0a03 */
[----:B------:R-:W-:Y:S01]  /*10070*/  FSEL R189, R5, -INF , !P6 ;  /* 0xff80000005bd7808 */ /* 0x000fe20007000000 */
[----:B------:R-:W-:Y:S01]  /*10080*/  FMUL.FTZ R5, R172, UR31 ;  /* 0x0000001fac057c20 */ /* 0x000fe20008410000 */
[C---:B------:R-:W-:Y:S01]  /*10090*/  ISETP.GE.AND P6, PT, R3.reuse, R232, PT ;  /* 0x000000e80300720c */ /* 0x040fe20003fc6270 */
[----:B------:R-:W-:Y:S01]  /*100a0*/  FFMA.FTZ R4, R4, -UR21, R9 ;  /* 0x8000001504047c23 */ /* 0x000fe20008010009 */
        /* <DEDUP_REMOVED lines=42> */
[C---:B------:R-:W-:Y:S01]  /*10350*/  ISETP.LT.OR P6, PT, R0.reuse, R229, P6 ;  /* 0x000000e50000720c */ /* 0x040fe200037c1670 */
        /* <DEDUP_REMOVED lines=87> */
.L_x_2370:
[----:B------:R-:W-:Y:S05]  /*108d0*/  BSYNC B0 ;  /* 0x0000000000007941 */ /* 0x000fea0003800000 */
.L_x_2369:
[----:B------:R-:W0:Y:S02]  /*108e0*/  LDGDEPBAR ;  /* 0x00000000000079af */ /* 0x000e240000000000 */
.L_x_2368:
[----:B------:R-:W-:Y:S01]  /*108f0*/  FMNMX.FTZ R0, R246, R22, !PT ;  /* 0x00000016f6007209 */ /* 0x000fe20007810000 */
[----:B--2---:R-:W-:Y:S01]  /*10900*/  LDSM.16.MT88.4 R12, [R201+0x18000] ;  /* 0x01800000c90c783b */ /* 0x004fe20000004200 */
[----:B------:R-:W-:Y:S02]  /*10910*/  MOV R175, R191 ;  /* 0x000000bf00af7202 */ /* 0x000fe40000000f00 */
[----:B------:R-:W-:Y:S02]  /*10920*/  FMNMX.FTZ R0, R25, R0, !PT ;  /* 0x0000000019007209 */ /* 0x000fe40007810000 */
        /* <DEDUP_REMOVED lines=43> */
[----:B-1----:R-:W-:Y:S01]  /*10be0*/  FMNMX.FTZ R3, R0, R4, !PT ;  /* 0x0000000400037209 */ /* 0x002fe20007810000 */
[----:B------:R-:W-:Y:S02]  /*10bf0*/  FFMA.FTZ R0, R25, UR15, -R9 ;  /* 0x0000000f19007c23 */ /* 0x000fe40008010809 */
[----:B------:R1:W-:Y:S01]  /*10c00*/  MUFU.EX2 R169, R2 ;  /* 0x0000000200a97308 */ /* 0x0003e20000000800 */
[C---:B------:R-:W-:Y:S01]  /*10c10*/  FSETP.NEU.FTZ.AND P0, PT, R3.reuse, -INF , PT ;  /* 0xff8000000300780b */ /* 0x040fe20003f1d000 */
[----:B------:R-:W-:-:S06]  /*10c20*/  FMUL.FTZ R8, R3, UR15 ;  /* 0x0000000f03087c20 */ /* 0x000fcc0008410000 */
        /* <DEDUP_REMOVED lines=10> */
[--C-:B-1----:R-:W-:Y:S01]  /*10cd0*/  FFMA.FTZ R0, R24, UR15, -R8.reuse ;  /* 0x0000000f18007c23 */ /* 0x102fe20008010808 */
[----:B--2---:R-:W-:Y:S01]  /*10ce0*/  F2FP.BF16.F32.PACK_AB R6, R173, R11 ;  /* 0x0000000bad06723e */ /* 0x004fe200000010ff */
[----:B------:R-:W-:Y:S04]  /*10cf0*/  LDSM.16.MT88.4 R24, [R204+0x18000] ;  /* 0x01800000cc18783b */ /* 0x000fe80000004200 */
[----:B------:R1:W-:Y:S02]  /*10d00*/  MUFU.EX2 R170, R0 ;  /* 0x0000000000aa7308 */ /* 0x0003e40000000800 */
[----:B-1----:R-:W-:-:S06]  /*10d10*/  FFMA.FTZ R0, R23, UR15, -R8 ;  /* 0x0000000f17007c23 */ /* 0x002fcc0008010808 */
[----:B------:R1:W2:Y:S02]  /*10d20*/  MUFU.EX2 R174, R0 ;  /* 0x0000000000ae7308 */ /* 0x0002a40000000800 */
[--C-:B-1----:R-:W-:Y:S01]  /*10d30*/  FFMA.FTZ R0, R21, UR15, -R8.reuse ;  /* 0x0000000f15007c23 */ /* 0x102fe20008010808 */
[----:B--2---:R-:W-:Y:S01]  /*10d40*/  F2FP.BF16.F32.PACK_AB R5, R174, R170 ;  /* 0x000000aaae05723e */ /* 0x004fe200000010ff */
[----:B------:R-:W-:Y:S04]  /*10d50*/  LDSM.16.MT88.4 R20, [R203+0x18000] ;  /* 0x01800000cb14783b */ /* 0x000fe80000004200 */
[----:B------:R1:W-:Y:S02]  /*10d60*/  MUFU.EX2 R177, R0 ;  /* 0x0000000000b17308 */ /* 0x0003e40000000800 */
[----:B-1----:R-:W-:-:S02]  /*10d70*/  FFMA.FTZ R0, R19, UR15, -R8 ;  /* 0x0000000f13007c23 */ /* 0x002fc40008010808 */
[----:B------:R-:W1:Y:S04]  /*10d80*/  LDSM.16.MT88.4 R16, [R202+0x18000] ;  /* 0x01800000ca10783b */ /* 0x000e680000004200 */
        /* <DEDUP_REMOVED lines=53> */
[----:B------:R-:W-:Y:S01]  /*110e0*/  MOV R146, R185 ;  /* 0x000000b900927202 */ /* 0x000fe20000000f00 */
[C---:B------:R-:W-:Y:S01]  /*110f0*/  HMMA.16816.F32.BF16 R156, R4.reuse, R20, R156 ;  /* 0x00000014049c723c */ /* 0x040fe2000004189c */
[----:B------:R-:W-:Y:S01]  /*11100*/  MOV R155, R184 ;  /* 0x000000b8009b7202 */ /* 0x000fe20000000f00 */
        /* <DEDUP_REMOVED lines=19> */
[----:B------:R-:W-:Y:S01]  /*11240*/  FMUL.FTZ R60, R60, R2 ;  /* 0x000000023c3c7220 */ /* 0x000fe20000410000 */
[C---:B------:R-:W-:Y:S01]  /*11250*/  HMMA.16816.F32.BF16 R192, R4.reuse, R18, R40 ;  /* 0x0000001204c0723c */ /* 0x040fe20000041828 */
[----:B------:R-:W-:Y:S01]  /*11260*/  MOV R36, R190 ;  /* 0x000000be00247202 */ /* 0x000fe20000000f00 */
[----:B------:R-:W1:Y:S01]  /*11270*/  LDSM.16.MT88.4 R16, [R203+0x1a000] ;  /* 0x01a00000cb10783b */ /* 0x000e620000004200 */
[----:B------:R-:W-:Y:S01]  /*11280*/  FMUL.FTZ R61, R61, R2 ;  /* 0x000000023d3d7220 */ /* 0x000fe20000410000 */
[-C--:B------:R-:W-:Y:S01]  /*11290*/  FMUL.FTZ R62, R62, R0.reuse ;  /* 0x000000003e3e7220 */ /* 0x080fe20000410000 */
[----:B------:R-:W-:Y:S01]  /*112a0*/  FMUL.FTZ R63, R63, R0 ;  /* 0x000000003f3f7220 */ /* 0x000fe20000410000 */
[-C--:B------:R-:W-:Y:S01]  /*112b0*/  FMUL.FTZ R72, R72, R2.reuse ;  /* 0x0000000248487220 */ /* 0x080fe20000410000 */
[----:B------:R-:W-:Y:S01]  /*112c0*/  MOV R41, R189 ;  /* 0x000000bd00297202 */ /* 0x000fe20000000f00 */
[----:B------:R-:W-:Y:S01]  /*112d0*/  FMUL.FTZ R73, R73, R2 ;  /* 0x0000000249497220 */ /* 0x000fe20000410000 */
[----:B------:R-:W-:Y:S01]  /*112e0*/  MOV R40, R188 ;  /* 0x000000bc00287202 */ /* 0x000fe20000000f00 */
        /* <DEDUP_REMOVED lines=8> */
[----:B------:R-:W-:Y:S01]  /*11370*/  MOV R45, R187 ;  /* 0x000000bb002d7202 */ /* 0x000fe20000000f00 */
[----:B------:R-:W-:Y:S01]  /*11380*/  FMUL.FTZ R76, R76, R2 ;  /* 0x000000024c4c7220 */ /* 0x000fe20000410000 */
[----:B------:R-:W-:Y:S01]  /*11390*/  MOV R44, R186 ;  /* 0x000000ba002c7202 */ /* 0x000fe20000000f00 */
[----:B------:R-:W-:Y:S01]  /*113a0*/  FMUL.FTZ R77, R77, R2 ;  /* 0x000000024d4d7220 */ /* 0x000fe20000410000 */
[----:B------:R-:W-:Y:S01]  /*113b0*/  MOV R37, R177 ;  /* 0x000000b100257202 */ /* 0x000fe20000000f00 */
[C---:B------:R-:W-:Y:S01]  /*113c0*/  HMMA.16816.F32.BF16 R184, R4.reuse, R14, R48 ;  /* 0x0000000e04b8723c */ /* 0x040fe20000041830 */
[----:B------:R-:W2:Y:S01]  /*113d0*/  LDSM.16.MT88.4 R12, [R201+0x1c000] ;  /* 0x01c00000c90c783b */ /* 0x000ea20000004200 */
[----:B------:R-:W-:Y:S01]  /*113e0*/  MOV R47, R178 ;  /* 0x000000b2002f7202 */ /* 0x000fe20000000f00 */
[----:B------:R-:W-:Y:S01]  /*113f0*/  FMUL.FTZ R80, R80, R2 ;  /* 0x0000000250507220 */ /* 0x000fe20000410000 */
[----:B------:R-:W-:Y:S01]  /*11400*/  MOV R46, R176 ;  /* 0x000000b0002e7202 */ /* 0x000fe20000000f00 */
        /* <DEDUP_REMOVED lines=8> */
[----:B------:R-:W-:Y:S01]  /*11490*/  MOV R52, R175 ;  /* 0x000000af00347202 */ /* 0x000fe20000000f00 */
[----:B------:R-:W3:Y:S01]  /*114a0*/  LDSM.16.MT88.4 R20, [R202+0x1c000] ;  /* 0x01c00000ca14783b */ /* 0x000ee20000004200 */
[----:B------:R-:W-:Y:S01]  /*114b0*/  MOV R53, R174 ;  /* 0x000000ae00357202 */ /* 0x000fe20000000f00 */
        /* <DEDUP_REMOVED lines=8> */
[-C--:B------:R-:W-:Y:S01]  /*11540*/  FMUL.FTZ R95, R95, R0.reuse ;  /* 0x000000005f5f7220 */ /* 0x080fe20000410000 */
[----:B------:R-:W-:Y:S01]  /*11550*/  FMUL.FTZ R98, R98, R0 ;  /* 0x0000000062627220 */ /* 0x000fe20000410000 */
[----:B------:R-:W-:Y:S01]  /*11560*/  MOV R60, R168 ;  /* 0x000000a8003c7202 */ /* 0x000fe20000000f00 */
[----:B------:R-:W-:Y:S01]  /*11570*/  FMUL.FTZ R99, R99, R0 ;  /* 0x0000000063637220 */ /* 0x000fe20000410000 */
[C---:B------:R-:W-:Y:S01]  /*11580*/  HMMA.16816.F32.BF16 R168, R4.reuse, R18, R64 ;  /* 0x0000001204a8723c */ /* 0x040fe20000041840 */
[----:B------:R-:W1:Y:S01]  /*11590*/  LDSM.16.MT88.4 R16, [R204+0x1c000] ;  /* 0x01c00000cc10783b */ /* 0x000e620000004200 */
        /* <DEDUP_REMOVED lines=11> */
[C---:B--2---:R-:W-:Y:S01]  /*11650*/  HMMA.16816.F32.BF16 R160, R4.reuse, R12, R68 ;  /* 0x0000000c04a0723c */ /* 0x044fe20000041844 */
[----:B------:R-:W-:Y:S01]  /*11660*/  MOV R63, R147 ;  /* 0x00000093003f7202 */ /* 0x000fe20000000f00 */
[----:B------:R-:W-:Y:S01]  /*11670*/  FMUL.FTZ R149, R149, R2 ;  /* 0x0000000295957220 */ /* 0x000fe20000410000 */
[-C--:B------:R-:W-:Y:S01]  /*11680*/  FMUL.FTZ R150, R150, R0.reuse ;  /* 0x0000000096967220 */ /* 0x080fe20000410000 */
[----:B------:R-:W-:Y:S01]  /*11690*/  FMUL.FTZ R151, R151, R0 ;  /* 0x0000000097977220 */ /* 0x000fe20000410000 */
[----:B------:R-:W-:Y:S01]  /*116a0*/  MOV R39, R10 ;  /* 0x0000000a00277202 */ /* 0x000fe20000000f00 */
[--C-:B------:R-:W-:Y:S01]  /*116b0*/  FFMA.FTZ R10, R35, UR15, -R9.reuse ;  /* 0x0000000f230a7c23 */ /* 0x100fe20008010809 */
[----:B------:R-:W-:Y:S01]  /*116c0*/  MOV R69, R173 ;  /* 0x000000ad00457202 */ /* 0x000fe20000000f00 */
[----:B------:R-:W-:Y:S01]  /*116d0*/  FMUL.FTZ R100, R100, R2 ;  /* 0x0000000264647220 */ /* 0x000fe20000410000 */
[----:B------:R-:W-:Y:S01]  /*116e0*/  MOV R68, R172 ;  /* 0x000000ac00447202 */ /* 0x000fe20000000f00 */
[-C--:B------:R-:W-:Y:S01]  /*116f0*/  FMUL.FTZ R101, R101, R2.reuse ;  /* 0x0000000265657220 */ /* 0x080fe20000410000 */
[C---:B------:R-:W-:Y:S01]  /*11700*/  HMMA.16816.F32.BF16 R172, R4.reuse, R14, R72 ;  /* 0x0000000e04ac723c */ /* 0x040fe20000041848 */
[----:B------:R-:W2:Y:S01]  /*11710*/  LDSM.16.MT88.4 R12, [R203+0x1c000] ;  /* 0x01c00000cb0c783b */ /* 0x000ea20000004200 */
[----:B------:R-:W-:Y:S01]  /*11720*/  MOV R70, R155 ;  /* 0x0000009b00467202 */ /* 0x000fe20000000f00 */
[----:B------:R-:W-:Y:S01]  /*11730*/  FMUL.FTZ R104, R104, R2 ;  /* 0x0000000268687220 */ /* 0x000fe20000410000 */
[----:B------:R-:W-:Y:S01]  /*11740*/  MOV R71, R144 ;  /* 0x0000009000477202 */ /* 0x000fe20000000f00 */
[-C--:B------:R-:W-:Y:S01]  /*11750*/  FMUL.FTZ R102, R102, R0.reuse ;  /* 0x0000000066667220 */ /* 0x080fe20000410000 */
[C---:B---3--:R-:W-:Y:S01]  /*11760*/  HMMA.16816.F32.BF16 R164, R4.reuse, R20, R76 ;  /* 0x0000001404a4723c */ /* 0x048fe2000004184c */
[----:B------:R-:W-:Y:S01]  /*11770*/  FMUL.FTZ R103, R103, R0 ;  /* 0x0000000067677220 */ /* 0x000fe20000410000 */
        /* <DEDUP_REMOVED lines=15> */
[-C--:B------:R-:W-:Y:S01]  /*11870*/  FMUL.FTZ R108, R108, R2.reuse ;  /* 0x000000026c6c7220 */ /* 0x080fe20000410000 */
[C---:B------:R-:W-:Y:S01]  /*11880*/  HMMA.16816.F32.BF16 R88, R4.reuse, R18, R88 ;  /* 0x000000120458723c */ /* 0x040fe20000041858 */
[----:B------:R-:W1:Y:S01]  /*11890*/  LDSM.16.MT88.4 R16, [R202+0x1e000] ;  /* 0x01e00000ca10783b */ /* 0x000e620000004200 */
[----:B------:R-:W-:Y:S01]  /*118a0*/  FMUL.FTZ R109, R109, R2 ;  /* 0x000000026d6d7220 */ /* 0x000fe20000410000 */
[-C--:B------:R-:W-:Y:S01]  /*118b0*/  FMUL.FTZ R110, R110, R0.reuse ;  /* 0x000000006e6e7220 */ /* 0x080fe20000410000 */
[----:B------:R-:W-:Y:S01]  /*118c0*/  FMUL.FTZ R111, R111, R0 ;  /* 0x000000006f6f7220 */ /* 0x000fe20000410000 */
[-C--:B------:R-:W-:Y:S01]  /*118d0*/  FMUL.FTZ R112, R112, R2.reuse ;  /* 0x0000000270707220 */ /* 0x080fe20000410000 */
[C---:B------:R-:W-:Y:S01]  /*118e0*/  HMMA.16816.F32.BF16 R148, R4.reuse, R24, R148 ;  /* 0x000000180494723c */ /* 0x040fe20000041894 */
[----:B------:R-:W4:Y:S01]  /*118f0*/  LDSM.16.MT88.4 R24, [R203+0x1e000] ;  /* 0x01e00000cb18783b */ /* 0x000f220000004200 */
[----:B------:R-:W-:Y:S01]  /*11900*/  FMUL.FTZ R113, R113, R2 ;  /* 0x0000000271717220 */ /* 0x000fe20000410000 */
[-C--:B------:R-:W-:Y:S01]  /*11910*/  FMUL.FTZ R114, R114, R0.reuse ;  /* 0x0000000072727220 */ /* 0x080fe20000410000 */
[----:B------:R-:W-:Y:S01]  /*11920*/  FMUL.FTZ R115, R115, R0 ;  /* 0x0000000073737220 */ /* 0x000fe20000410000 */
[--C-:B------:R-:W-:Y:S01]  /*11930*/  FFMA.FTZ R11, R34, UR15, -R9.reuse ;  /* 0x0000000f220b7c23 */ /* 0x100fe20008010809 */
[----:B------:R5:W-:Y:S01]  /*11940*/  MUFU.EX2 R55, R10 ;  /* 0x0000000a00377308 */ /* 0x000be20000000800 */
[----:B------:R-:W-:Y:S01]  /*11950*/  MOV R75, R69 ;  /* 0x00000045004b7202 */ /* 0x000fe20000000f00 */
[----:B------:R-:W-:Y:S01]  /*11960*/  FMUL.FTZ R124, R124, R2 ;  /* 0x000000027c7c7220 */ /* 0x000fe20000410000 */
[----:B------:R-:W-:Y:S01]  /*11970*/  MOV R69, R60 ;  /* 0x0000003c00457202 */ /* 0x000fe20000000f00 */
[----:B------:R-:W-:Y:S01]  /*11980*/  FMUL.FTZ R125, R125, R2 ;  /* 0x000000027d7d7220 */ /* 0x000fe20000410000 */
[C---:B--2---:R-:W-:Y:S01]  /*11990*/  HMMA.16816.F32.BF16 R64, R4.reuse, R12, R92 ;  /* 0x0000000c0440723c */ /* 0x044fe2000004185c */
[----:B------:R-:W-:Y:S01]  /*119a0*/  MOV R60, R45 ;  /* 0x0000002d003c7202 */ /* 0x000fe20000000f00 */
[-C--:B------:R-:W-:Y:S01]  /*119b0*/  FMUL.FTZ R126, R126, R0.reuse ;  /* 0x000000007e7e7220 */ /* 0x080fe20000410000 */
[----:B------:R2:W4:Y:S01]  /*119c0*/  MUFU.EX2 R43, R11 ;  /* 0x0000000b002b7308 */ /* 0x0005220000000800 */
[----:B------:R-:W-:Y:S01]  /*119d0*/  MOV R45, R47 ;  /* 0x0000002f002d7202 */ /* 0x000fe20000000f00 */
[----:B------:R-:W-:Y:S01]  /*119e0*/  FMUL.FTZ R127, R127, R0 ;  /* 0x000000007f7f7220 */ /* 0x000fe20000410000 */
[C---:B------:R-:W-:Y:S01]  /*119f0*/  HMMA.16816.F32.BF16 R56, R4.reuse, R14, R96 ;  /* 0x0000000e0438723c */ /* 0x040fe20000041860 */
[----:B------:R-:W4:Y:S01]  /*11a00*/  LDSM.16.MT88.4 R12, [R204+0x1e000] ;  /* 0x01e00000cc0c783b */ /* 0x000f220000004200 */
[----:B------:R-:W-:Y:S01]  /*11a10*/  MOV R47, R41 ;  /* 0x00000029002f7202 */ /* 0x000fe20000000f00 */
[----:B------:R-:W-:Y:S01]  /*11a20*/  FMUL.FTZ R128, R128, R2 ;  /* 0x0000000280807220 */ /* 0x000fe20000410000 */
[----:B------:R-:W-:Y:S01]  /*11a30*/  MOV R72, R60 ;  /* 0x0000003c00487202 */ /* 0x000fe20000000f00 */
[----:B------:R-:W-:Y:S01]  /*11a40*/  FMUL.FTZ R129, R129, R2 ;  /* 0x0000000281817220 */ /* 0x000fe20000410000 */
[----:B-----5:R-:W-:Y:S01]  /*11a50*/  FFMA.FTZ R10, R33, UR15, -R9 ;  /* 0x0000000f210a7c23 */ /* 0x020fe20008010809 */
[----:B---3--:R-:W-:Y:S01]  /*11a60*/  HMMA.16816.F32.BF16 R100, R4, R20, R100 ;  /* 0x000000140464723c */ /* 0x008fe20000041864 */
[-C--:B------:R-:W-:Y:S01]  /*11a70*/  FMUL.FTZ R130, R130, R0.reuse ;  /* 0x0000000082827220 */ /* 0x080fe20000410000 */
[----:B------:R-:W-:Y:S01]  /*11a80*/  FMUL.FTZ R131, R131, R0 ;  /* 0x0000000083837220 */ /* 0x000fe20000410000 */
[----:B------:R3:W-:Y:S01]  /*11a90*/  MUFU.EX2 R42, R10 ;  /* 0x0000000a002a7308 */ /* 0x0007e20000000800 */
[----:B------:R-:W-:-:S02]  /*11aa0*/  MOV R74, R45 ;  /* 0x0000002d004a7202 */ /* 0x000fc40000000f00 */
[C---:B------:R-:W-:Y:S01]  /*11ab0*/  HMMA.16816.F32.BF16 R104, R4.reuse, R22, R104 ;  /* 0x000000160468723c */ /* 0x040fe20000041868 */
[----:B--2---:R-:W-:Y:S01]  /*11ac0*/  FFMA.FTZ R11, R32, UR15, -R9 ;  /* 0x0000000f200b7c23 */ /* 0x004fe20008010809 */
[----:B------:R-:W2:Y:S01]  /*11ad0*/  LDSM.16.MT88.4 R20, [R201+0x18800] ;  /* 0x01880000c914783b */ /* 0x000ea20000004200 */
[----:B------:R-:W-:Y:S02]  /*11ae0*/  MOV R83, R72 ;  /* 0x0000004800537202 */ /* 0x000fe40000000f00 */
[----:B------:R5:W2:Y:S01]  /*11af0*/  MUFU.EX2 R54, R11 ;  /* 0x0000000b00367308 */ /* 0x000aa20000000800 */
[C---:B-1----:R-:W-:Y:S01]  /*11b00*/  HMMA.16816.F32.BF16 R108, R4.reuse, R16, R108 ;  /* 0x00000010046c723c */ /* 0x042fe2000004186c */
[----:B------:R-:W-:Y:S02]  /*11b10*/  MOV R77, R74 ;  /* 0x0000004a004d7202 */ /* 0x000fe40000000f00 */
[----:B------:R-:W-:Y:S02]  /*11b20*/  MOV R72, R69 ;  /* 0x0000004500487202 */ /* 0x000fe40000000f00 */
[----:B------:R-:W-:Y:S01]  /*11b30*/  MOV R69, R61 ;  /* 0x0000003d00457202 */ /* 0x000fe20000000f00 */
[----:B------:R-:W-:Y:S01]  /*11b40*/  HMMA.16816.F32.BF16 R112, R4, R18, R112 ;  /* 0x000000120470723c */ /* 0x000fe20000041870 */
[----:B------:R-:W-:Y:S01]  /*11b50*/  LDSM.16.MT88.4 R16, [R204+0x18800] ;  /* 0x01880000cc10783b */ /* 0x000fe20000004200 */
[----:B---3--:R-:W-:Y:S01]  /*11b60*/  FFMA.FTZ R10, R241, UR15, -R8 ;  /* 0x0000000ff10a7c23 */ /* 0x008fe20008010808 */
[----:B------:R-:W-:-:S02]  /*11b70*/  MOV R241, R68 ;  /* 0x0000004400f17202 */ /* 0x000fc40000000f00 */
[----:B------:R-:W-:Y:S01]  /*11b80*/  MOV R68, R44 ;  /* 0x0000002c00447202 */ /* 0x000fe20000000f00 */
[C---:B----4-:R-:W-:Y:S01]  /*11b90*/  HMMA.16816.F32.BF16 R124, R4.reuse, R24, R124 ;  /* 0x00000018047c723c */ /* 0x050fe2000004187c */
[----:B------:R-:W-:Y:S02]  /*11ba0*/  MOV R44, R46 ;  /* 0x0000002e002c7202 */ /* 0x000fe40000000f00 */
[----:B------:R-:W-:Y:S01]  /*11bb0*/  MOV R46, R40 ;  /* 0x00000028002e7202 */ /* 0x000fe20000000f00 */
[----:B-----5:R-:W-:Y:S01]  /*11bc0*/  FFMA.FTZ R11, R235, UR15, -R8 ;  /* 0x0000000feb0b7c23 */ /* 0x020fe20008010808 */
[----:B------:R1:W-:Y:S01]  /*11bd0*/  MUFU.EX2 R40, R10 ;  /* 0x0000000a00287308 */ /* 0x0003e20000000800 */
[----:B------:R-:W-:Y:S01]  /*11be0*/  HMMA.16816.F32.BF16 R32, R4, R26, R128 ;  /* 0x0000001a0420723c */ /* 0x000fe20000041880 */
[----:B------:R-:W-:Y:S01]  /*11bf0*/  MOV R79, R68 ;  /* 0x00000044004f7202 */ /* 0x000fe20000000f00 */
[----:B------:R-:W-:Y:S01]  /*11c00*/  LDSM.16.MT88.4 R24, [R203+0x18800] ;  /* 0x01880000cb18783b */ /* 0x000fe20000004200 */
[----:B------:R-:W-:-:S02]  /*11c10*/  MOV R73, R44 ;  /* 0x0000002c00497202 */ /* 0x000fc40000000f00 */
[----:B------:R-:W-:Y:S01]  /*11c20*/  MOV R68, R47 ;  /* 0x0000002f00447202 */ /* 0x000fe20000000f00 */
[C---:B------:R-:W-:Y:S01]  /*11c30*/  HMMA.16816.F32.BF16 R116, R4.reuse, R12, R116 ;  /* 0x0000000c0474723c */ /* 0x040fe20000041874 */
[----:B------:R-:W3:Y:S01]  /*11c40*/  MUFU.EX2 R41, R11 ;  /* 0x0000000b00297308 */ /* 0x000ee20000000800 */
[----:B------:R-:W-:Y:S02]  /*11c50*/  MOV R131, R36 ;  /* 0x0000002400837202 */ /* 0x000fe40000000f00 */
[----:B------:R-:W-:Y:S02]  /*11c60*/  MOV R130, R37 ;  /* 0x0000002500827202 */ /* 0x000fe40000000f00 */
[----:B------:R-:W-:Y:S01]  /*11c70*/  HMMA.16816.F32.BF16 R120, R4, R14, R120 ;  /* 0x0000000e0478723c */ /* 0x000fe20000041878 */
[----:B------:R-:W4:Y:S01]  /*11c80*/  LDSM.16.MT88.4 R12, [R202+0x18800] ;  /* 0x01880000ca0c783b */ /* 0x000f220000004200 */
[----:B------:R-:W-:Y:S01]  /*11c90*/  MOV R129, R38 ;  /* 0x0000002600817202 */ /* 0x000fe20000000f00 */
[----:B-1----:R-:W-:Y:S01]  /*11ca0*/  FFMA.FTZ R10, R240, UR15, -R8 ;  /* 0x0000000ff00a7c23 */ /* 0x002fe20008010808 */
[----:B------:R-:W-:-:S03]  /*11cb0*/  MOV R240, R75 ;  /* 0x0000004b00f07202 */ /* 0x000fc60000000f00 */
[----:B------:R-:W-:Y:S01]  /*11cc0*/  F2FP.BF16.F32.PACK_AB R4, R43, R55 ;  /* 0x000000372b04723e */ /* 0x000fe200000010ff */
[----:B------:R1:W-:Y:S01]  /*11cd0*/  MUFU.EX2 R11, R10 ;  /* 0x0000000a000b7308 */ /* 0x0003e20000000800 */
[----:B--2---:R-:W-:Y:S02]  /*11ce0*/  F2FP.BF16.F32.PACK_AB R6, R54, R42 ;  /* 0x0000002a3606723e */ /* 0x004fe400000010ff */
[----:B------:R-:W-:Y:S02]  /*11cf0*/  MOV R75, R46 ;  /* 0x0000002e004b7202 */ /* 0x000fe40000000f00 */
[----:B---3--:R-:W-:Y:S02]  /*11d00*/  F2FP.BF16.F32.PACK_AB R5, R41, R40 ;  /* 0x000000282905723e */ /* 0x008fe400000010ff */
[----:B------:R-:W-:Y:S02]  /*11d10*/  MOV R128, R39 ;  /* 0x0000002700807202 */ /* 0x000fe40000000f00 */
[----:B------:R-:W-:-:S02]  /*11d20*/  MOV R76, R73 ;  /* 0x00000049004c7202 */ /* 0x000fc40000000f00 */
[----:B------:R-:W-:Y:S02]  /*11d30*/  MOV R78, R75 ;  /* 0x0000004b004e7202 */ /* 0x000fe40000000f00 */
[----:B------:R-:W-:Y:S02]  /*11d40*/  MOV R73, R70 ;  /* 0x0000004600497202 */ /* 0x000fe40000000f00 */
[----:B------:R-:W-:Y:S01]  /*11d50*/  MOV R70, R62 ;  /* 0x0000003e00467202 */ /* 0x000fe20000000f00 */
[----:B-1----:R-:W-:Y:S01]  /*11d60*/  FFMA.FTZ R10, R234, UR15, -R8 ;  /* 0x0000000fea0a7c23 */ /* 0x002fe20008010808 */
[----:B------:R-:W-:Y:S02]  /*11d70*/  MOV R74, R52 ;  /* 0x00000034004a7202 */ /* 0x000fe40000000f00 */
[----:B------:R-:W-:Y:S01]  /*11d80*/  MOV R75, R53 ;  /* 0x00000035004b7202 */ /* 0x000fe20000000f00 */
[----:B------:R-:W1:Y:S02]  /*11d90*/  MUFU.EX2 R60, R10 ;  /* 0x0000000a003c7308 */ /* 0x000e640000000800 */
[----:B-1----:R-:W-:-:S02]  /*11da0*/  F2FP.BF16.F32.PACK_AB R7, R60, R11 ;  /* 0x0000000b3c07723e */ /* 0x002fc400000010ff */
[----:B------:R-:W-:-:S05]  /*11db0*/  MOV R10, R77 ;  /* 0x0000004d000a7202 */ /* 0x000fca0000000f00 */
[----:B------:R-:W-:Y:S01]  /*11dc0*/  HMMA.16816.F32.BF16 R136, R4, R20, R136 ;  /* 0x000000140488723c */ /* 0x000fe20000041888 */
[----:B------:R-:W-:-:S05]  /*11dd0*/  FFMA.FTZ R10, R10, UR15, -R9 ;  /* 0x0000000f0a0a7c23 */ /* 0x000fca0008010809 */
[C---:B------:R-:W-:Y:S01]  /*11de0*/  HMMA.16816.F32.BF16 R36, R4.reuse, R22, R248 ;  /* 0x000000160424723c */ /* 0x040fe200000418f8 */
[----:B------:R-:W1:Y:S05]  /*11df0*/  LDSM.16.MT88.4 R20, [R201+0x1a800] ;  /* 0x01a80000c914783b */ /* 0x000e6a0000004200 */
[C---:B----4-:R-:W-:Y:S01]  /*11e00*/  HMMA.16816.F32.BF16 R44, R4.reuse, R14, R244 ;  /* 0x0000000e042c723c */ /* 0x050fe200000418f4 */
[----:B------:R-:W-:Y:S02]  /*11e10*/  MOV R248, R42 ;  /* 0x0000002a00f87202 */ /* 0x000fe40000000f00 */
[----:B------:R-:W-:Y:S02]  /*11e20*/  MOV R251, R60 ;  /* 0x0000003c00fb7202 */ /* 0x000fe40000000f00 */
[----:B------:R-:W-:Y:S01]  /*11e30*/  MOV R250, R54 ;  /* 0x0000003600fa7202 */ /* 0x000fe20000000f00 */
[----:B------:R-:W-:Y:S01]  /*11e40*/  HMMA.16816.F32.BF16 R148, R4, R16, R148 ;  /* 0x000000100494723c */ /* 0x000fe20000041894 */
[----:B------:R-:W-:-:S02]  /*11e50*/  MOV R247, R41 ;  /* 0x0000002900f77202 */ /* 0x000fc40000000f00 */
[----:B------:R-:W-:Y:S02]  /*11e60*/  MOV R246, R43 ;  /* 0x0000002b00f67202 */ /* 0x000fe40000000f00 */
[----:B------:R-:W-:Y:S01]  /*11e70*/  MOV R244, R40 ;  /* 0x0000002800f47202 */ /* 0x000fe20000000f00 */
[C---:B------:R-:W-:Y:S01]  /*11e80*/  HMMA.16816.F32.BF16 R140, R4.reuse, R12, R140 ;  /* 0x0000000c048c723c */ /* 0x040fe2000004188c */
[----:B------:R-:W2:Y:S01]  /*11e90*/  LDSM.16.MT88.4 R12, [R204+0x1a800] ;  /* 0x01a80000cc0c783b */ /* 0x000ea20000004200 */
[----:B------:R-:W-:Y:S02]  /*11ea0*/  MOV R245, R79 ;  /* 0x0000004f00f57202 */ /* 0x000fe40000000f00 */
[----:B------:R-:W-:Y:S02]  /*11eb0*/  MOV R79, R68 ;  /* 0x00000044004f7202 */ /* 0x000fe40000000f00 */
[----:B------:R-:W-:Y:S01]  /*11ec0*/  HMMA.16816.F32.BF16 R40, R4, R18, R236 ;  /* 0x000000120428723c */ /* 0x000fe200000418ec */
[----:B------:R-:W3:Y:S01]  /*11ed0*/  LDSM.16.MT88.4 R16, [R202+0x1a800] ;  /* 0x01a80000ca10783b */ /* 0x000ee20000004200 */
[----:B------:R-:W-:-:S02]  /*11ee0*/  MOV R68, R71 ;  /* 0x0000004700447202 */ /* 0x000fc40000000f00 */
[----:B------:R-:W-:Y:S02]  /*11ef0*/  MOV R71, R63 ;  /* 0x0000003f00477202 */ /* 0x000fe40000000f00 */
[C---:B------:R-:W-:Y:S01]  /*11f00*/  HMMA.16816.F32.BF16 R156, R4.reuse, R24, R156 ;  /* 0x00000018049c723c */ /* 0x040fe2000004189c */
[----:B------:R-:W-:Y:S01]  /*11f10*/  MOV R237, R55 ;  /* 0x0000003700ed7202 */ /* 0x000fe20000000f00 */
[----:B------:R-:W-:Y:S01]  /*11f20*/  IMAD.MOV.U32 R236, RZ, RZ, R76 ;  /* 0x000000ffffec7224 */ /* 0x000fe200078e004c */
[----:B------:R-:W-:Y:S02]  /*11f30*/  MOV R239, R78 ;  /* 0x0000004e00ef7202 */ /* 0x000fe40000000f00 */
[----:B------:R-:W-:Y:S01]  /*11f40*/  MOV R235, R79 ;  /* 0x0000004f00eb7202 */ /* 0x000fe20000000f00 */
[----:B------:R-:W-:Y:S01]  /*11f50*/  HMMA.16816.F32.BF16 R52, R4, R26, R28 ;  /* 0x0000001a0434723c */ /* 0x000fe2000004181c */
[----:B------:R-:W4:Y:S01]  /*11f60*/  LDSM.16.MT88.4 R24, [R203+0x1a800] ;  /* 0x01a80000cb18783b */ /* 0x000f220000004200 */
[----:B------:R-:W-:-:S02]  /*11f70*/  MOV R234, R71 ;  /* 0x0000004700ea7202 */ /* 0x000fc40000000f00 */
[----:B------:R-:W-:Y:S01]  /*11f80*/  MOV R249, R11 ;  /* 0x0000000b00f97202 */ /* 0x000fe20000000f00 */
[----:B------:R-:W5:Y:S01]  /*11f90*/  LDSM.16.MT88.4 R28, [R201+0x1c800] ;  /* 0x01c80000c91c783b */ /* 0x000f620000004200 */
[----:B-1----:R-:W-:Y:S01]  /*11fa0*/  HMMA.16816.F32.BF16 R60, R4, R20, R196 ;  /* 0x00000014043c723c */ /* 0x002fe200000418c4 */
[----:B------:R-:W-:Y:S02]  /*11fb0*/  MOV R238, R72 ;  /* 0x0000004800ee7202 */ /* 0x000fe40000000f00 */
[----:B------:R-:W-:-:S04]  /*11fc0*/  MOV R11, R73 ;  /* 0x00000049000b7202 */ /* 0x000fc80000000f00 */
[----:B------:R-:W-:Y:S02]  /*11fd0*/  MOV R196, R83 ;  /* 0x0000005300c47202 */ /* 0x000fe40000000f00 */
[----:B------:R-:W-:Y:S02]  /*11fe0*/  MOV R199, R68 ;  /* 0x0000004400c77202 */ /* 0x000fe40000000f00 */
[----:B------:R-:W-:Y:S02]  /*11ff0*/  MOV R198, R69 ;  /* 0x0000004500c67202 */ /* 0x000fe40000000f00 */
[----:B------:R-:W-:Y:S02]  /*12000*/  MOV R197, R70 ;  /* 0x0000004600c57202 */ /* 0x000fe40000000f00 */
[C---:B------:R-:W-:Y:S01]  /*12010*/  HMMA.16816.F32.BF16 R68, R4.reuse, R22, R192 ;  /* 0x000000160444723c */ /* 0x040fe200000418c0 */
[----:B------:R-:W-:Y:S05]  /*12020*/  LDSM.16.MT88.4 R20, [R203+0x1c800] ;  /* 0x01c80000cb14783b */ /* 0x000fea0000004200 */
[----:B--2---:R-:W-:Y:S01]  /*12030*/  HMMA.16816.F32.BF16 R84, R4, R12, R180 ;  /* 0x0000000c0454723c */ /* 0x004fe200000418b4 */
[----:B------:R-:W-:-:S02]  /*12040*/  MOV R194, R74 ;  /* 0x0000004a00c27202 */ /* 0x000fc40000000f00 */
[----:B------:R-:W-:Y:S02]  /*12050*/  MOV R195, R75 ;  /* 0x0000004b00c37202 */ /* 0x000fe40000000f00 */
[----:B------:R-:W-:Y:S01]  /*12060*/  MOV R193, R130 ;  /* 0x0000008200c17202 */ /* 0x000fe20000000f00 */
[----:B---3--:R-:W-:Y:S01]  /*12070*/  HMMA.16816.F32.BF16 R76, R4, R16, R188 ;  /* 0x00000010044c723c */ /* 0x008fe200000418bc */
[----:B------:R-:W-:-:S05]  /*12080*/  MOV R192, R131 ;  /* 0x0000008300c07202 */ /* 0x000fca0000000f00 */
[C---:B------:R-:W-:Y:S01]  /*12090*/  HMMA.16816.F32.BF16 R80, R4.reuse, R18, R184 ;  /* 0x000000120450723c */ /* 0x040fe200000418b8 */
[----:B------:R-:W1:Y:S01]  /*120a0*/  LDSM.16.MT88.4 R16, [R202+0x1c800] ;  /* 0x01c80000ca10783b */ /* 0x000e620000004200 */
[----:B------:R-:W-:Y:S02]  /*120b0*/  MOV R190, R245 ;  /* 0x000000f500be7202 */ /* 0x000fe40000000f00 */
[----:B------:R2:W-:Y:S01]  /*120c0*/  MUFU.EX2 R245, R10 ;  /* 0x0000000a00f57308 */ /* 0x0005e20000000800 */
[----:B------:R-:W-:Y:S01]  /*120d0*/  MOV R189, R244 ;  /* 0x000000f400bd7202 */ /* 0x000fe20000000f00 */
[----:B------:R-:W-:Y:S01]  /*120e0*/  HMMA.16816.F32.BF16 R48, R4, R14, R48 ;  /* 0x0000000e0430723c */ /* 0x000fe20000041830 */
[----:B------:R-:W3:Y:S01]  /*120f0*/  LDSM.16.MT88.4 R12, [R204+0x1c800] ;  /* 0x01c80000cc0c783b */ /* 0x000ee20000004200 */
        /* <DEDUP_REMOVED lines=8> */
[----:B------:R-:W-:Y:S01]  /*12180*/  MOV R190, R239 ;  /* 0x000000ef00be7202 */ /* 0x000fe20000000f00 */
[----:B--2---:R-:W-:Y:S01]  /*12190*/  FFMA.FTZ R10, R252, UR15, -R9 ;  /* 0x0000000ffc0a7c23 */ /* 0x004fe20008010809 */
[----:B------:R-:W-:-:S02]  /*121a0*/  MOV R181, R187 ;  /* 0x000000bb00b57202 */ /* 0x000fc40000000f00 */
[C---:B-----5:R-:W-:Y:S01]  /*121b0*/  HMMA.16816.F32.BF16 R72, R4.reuse, R28, R160 ;  /* 0x0000001c0448723c */ /* 0x060fe200000418a0 */
[----:B------:R2:W5:Y:S01]  /*121c0*/  MUFU.EX2 R244, R10 ;  /* 0x0000000a00f47308 */ /* 0x0005620000000800 */
[----:B------:R-:W-:Y:S02]  /*121d0*/  MOV R188, R237 ;  /* 0x000000ed00bc7202 */ /* 0x000fe40000000f00 */
[----:B------:R-:W-:Y:S02]  /*121e0*/  MOV R183, R189 ;  /* 0x000000bd00b77202 */ /* 0x000fe40000000f00 */
[----:B------:R-:W-:Y:S01]  /*121f0*/  HMMA.16816.F32.BF16 R172, R4, R30, R172 ;  /* 0x0000001e04ac723c */ /* 0x000fe200000418ac */
[----:B------:R-:W-:Y:S01]  /*12200*/  LDSM.16.MT88.4 R28, [R204+0x1e800] ;  /* 0x01e80000cc1c783b */ /* 0x000fe20000004200 */
[----:B------:R-:W-:Y:S02]  /*12210*/  MOV R237, R128 ;  /* 0x0000008000ed7202 */ /* 0x000fe40000000f00 */
[----:B------:R-:W-:-:S02]  /*12220*/  MOV R189, R238 ;  /* 0x000000ee00bd7202 */ /* 0x000fc40000000f00 */
[----:B------:R-:W-:Y:S02]  /*12230*/  MOV R194, R129 ;  /* 0x0000008100c27202 */ /* 0x000fe40000000f00 */
[----:B------:R-:W-:Y:S02]  /*12240*/  MOV R182, R188 ;  /* 0x000000bc00b67202 */ /* 0x000fe40000000f00 */
[----:B------:R-:W-:Y:S01]  /*12250*/  MOV R185, R191 ;  /* 0x000000bf00b97202 */ /* 0x000fe20000000f00 */
[C---:B-1----:R-:W-:Y:S01]  /*12260*/  HMMA.16816.F32.BF16 R164, R4.reuse, R16, R164 ;  /* 0x0000001004a4723c */ /* 0x042fe200000418a4 */
[----:B--2---:R-:W-:Y:S01]  /*12270*/  FFMA.FTZ R10, R242, UR15, -R9 ;  /* 0x0000000ff20a7c23 */ /* 0x004fe20008010809 */
[----:B------:R-:W-:Y:S02]  /*12280*/  MOV R191, R196 ;  /* 0x000000c400bf7202 */ /* 0x000fe40000000f00 */
[----:B------:R-:W-:Y:S01]  /*12290*/  MOV R187, R198 ;  /* 0x000000c600bb7202 */ /* 0x000fe20000000f00 */
[----:B------:R1:W-:Y:S01]  /*122a0*/  MUFU.EX2 R241, R10 ;  /* 0x0000000a00f17308 */ /* 0x0003e20000000800 */
[----:B------:R-:W-:Y:S01]  /*122b0*/  HMMA.16816.F32.BF16 R168, R4, R18, R152 ;  /* 0x0000001204a8723c */ /* 0x000fe20000041898 */
[----:B------:R-:W2:Y:S01]  /*122c0*/  LDSM.16.MT88.4 R16, [R202+0x1e800] ;  /* 0x01e80000ca10783b */ /* 0x000ea20000004200 */
[----:B------:R-:W-:-:S02]  /*122d0*/  MOV R188, R199 ;  /* 0x000000c700bc7202 */ /* 0x000fc40000000f00 */
[----:B------:R-:W-:Y:S02]  /*122e0*/  MOV R252, R183 ;  /* 0x000000b700fc7202 */ /* 0x000fe40000000f00 */
[C---:B---3--:R-:W-:Y:S01]  /*122f0*/  HMMA.16816.F32.BF16 R160, R4.reuse, R12, R144 ;  /* 0x0000000c04a0723c */ /* 0x048fe20000041890 */
[----:B------:R-:W-:Y:S02]  /*12300*/  MOV R242, R182 ;  /* 0x000000b600f27202 */ /* 0x000fe40000000f00 */
[----:B------:R-:W-:Y:S02]  /*12310*/  MOV R182, R187 ;  /* 0x000000bb00b67202 */ /* 0x000fe40000000f00 */
[----:B------:R-:W-:Y:S01]  /*12320*/  MOV R180, R189 ;  /* 0x000000bd00b47202 */ /* 0x000fe20000000f00 */
[----:B------:R-:W-:Y:S01]  /*12330*/  HMMA.16816.F32.BF16 R176, R4, R14, R88 ;  /* 0x0000000e04b0723c */ /* 0x000fe20000041858 */
[----:B------:R-:W3:Y:S01]  /*12340*/  LDSM.16.MT88.4 R12, [R203+0x1e800] ;  /* 0x01e80000cb0c783b */ /* 0x000ee20000004200 */
[----:B------:R-:W-:Y:S01]  /*12350*/  MOV R187, R190 ;  /* 0x000000be00bb7202 */ /* 0x000fe20000000f00 */
[----:B-1----:R-:W-:Y:S01]  /*12360*/  FFMA.FTZ R10, R134, UR15, -R9 ;  /* 0x0000000f860a7c23 */ /* 0x002fe20008010809 */
[----:B------:R-:W-:-:S02]  /*12370*/  IMAD.MOV.U32 R134, RZ, RZ, R184 ;  /* 0x000000ffff867224 */ /* 0x000fc400078e00b8 */
[C---:B------:R-:W-:Y:S01]  /*12380*/  HMMA.16816.F32.BF16 R152, R4.reuse, R20, R64 ;  /* 0x000000140498723c */ /* 0x040fe20000041840 */
[----:B------:R-:W-:Y:S01]  /*12390*/  MOV R184, R194 ;  /* 0x000000c200b87202 */ /* 0x000fe20000000f00 */
[----:B------:R1:W-:Y:S04]  /*123a0*/  MUFU.EX2 R240, R10 ;  /* 0x0000000a00f07308 */ /* 0x0003e80000000800 */
[C---:B------:R-:W-:Y:S01]  /*123b0*/  HMMA.16816.F32.BF16 R144, R4.reuse, R22, R56 ;  /* 0x000000160490723c */ /* 0x040fe20000041838 */
[----:B------:R-:W-:Y:S05]  /*123c0*/  LDSM.16.MT88.4 R20, [R203+0x19000] ;  /* 0x01900000cb14783b */ /* 0x000fea0000004200 */
[C---:B----4-:R-:W-:Y:S06]  /*123d0*/  HMMA.16816.F32.BF16 R128, R4.reuse, R24, R100 ;  /* 0x000000180480723c */ /* 0x050fec0000041864 */
[C---:B------:R-:W-:Y:S01]  /*123e0*/  HMMA.16816.F32.BF16 R88, R4.reuse, R26, R104 ;  /* 0x0000001a0458723c */ /* 0x040fe20000041868 */
[----:B-1----:R-:W-:Y:S01]  /*123f0*/  FFMA.FTZ R10, R186, UR15, -R8 ;  /* 0x0000000fba0a7c23 */ /* 0x002fe20008010808 */
[----:B------:R-:W-:Y:S01]  /*12400*/  MOV R102, R236 ;  /* 0x000000ec00667202 */ /* 0x000fe20000000f00 */
[----:B------:R-:W-:Y:S01]  /*12410*/  LDSM.16.MT88.4 R24, [R201+0x19000] ;  /* 0x01900000c918783b */ /* 0x000fe20000004200 */
[----:B------:R-:W-:Y:S01]  /*12420*/  MOV R186, R197 ;  /* 0x000000c500ba7202 */ /* 0x000fe20000000f00 */
[----:B------:R1:W-:Y:S01]  /*12430*/  MUFU.EX2 R239, R10 ;  /* 0x0000000a00ef7308 */ /* 0x0003e20000000800 */
[----:B--2---:R-:W-:Y:S01]  /*12440*/  HMMA.16816.F32.BF16 R64, R4, R16, R108 ;  /* 0x000000100440723c */ /* 0x004fe2000004186c */
[----:B------:R-:W-:-:S02]  /*12450*/  MOV R103, R195 ;  /* 0x000000c300677202 */ /* 0x000fc40000000f00 */
[----:B------:R-:W-:Y:S02]  /*12460*/  MOV R183, R186 ;  /* 0x000000ba00b77202 */ /* 0x000fe40000000f00 */
[----:B------:R-:W-:Y:S01]  /*12470*/  MOV R186, R192 ;  /* 0x000000c000ba7202 */ /* 0x000fe20000000f00 */
[C---:B------:R-:W-:Y:S01]  /*12480*/  HMMA.16816.F32.BF16 R56, R4.reuse, R18, R112 ;  /* 0x000000120438723c */ /* 0x040fe20000041870 */
[----:B------:R-:W2:Y:S05]  /*12490*/  LDSM.16.MT88.4 R16, [R202+0x19000] ;  /* 0x01900000ca10783b */ /* 0x000eaa0000004200 */
[----:B------:R-:W-:Y:S01]  /*124a0*/  HMMA.16816.F32.BF16 R196, R4, R28, R116 ;  /* 0x0000001c04c4723c */ /* 0x000fe20000041874 */
[----:B-1----:R-:W-:Y:S01]  /*124b0*/  FFMA.FTZ R10, R243, UR15, -R8 ;  /* 0x0000000ff30a7c23 */ /* 0x002fe20008010808 */
[----:B------:R-:W-:-:S04]  /*124c0*/  MOV R243, R237 ;  /* 0x000000ed00f37202 */ /* 0x000fc80000000f00 */
[C---:B------:R-:W-:Y:S01]  /*124d0*/  HMMA.16816.F32.BF16 R120, R4.reuse, R30, R120 ;  /* 0x0000001e0478723c */ /* 0x040fe20000041878 */
[----:B------:R-:W1:Y:S01]  /*124e0*/  LDSM.16.MT88.4 R28, [R204+0x19000] ;  /* 0x01900000cc1c783b */ /* 0x000e620000004200 */
[----:B------:R4:W5:Y:S04]  /*124f0*/  MUFU.EX2 R238, R10 ;  /* 0x0000000a00ee7308 */ /* 0x0009680000000800 */
[C---:B---3--:R-:W-:Y:S06]  /*12500*/  HMMA.16816.F32.BF16 R124, R4.reuse, R12, R124 ;  /* 0x0000000c047c723c */ /* 0x048fec000004187c */
[----:B------:R-:W-:Y:S01]  /*12510*/  HMMA.16816.F32.BF16 R32, R4, R14, R32 ;  /* 0x0000000e0420723c */ /* 0x000fe20000041820 */
[----:B------:R-:W-:Y:S01]  /*12520*/  LDSM.16.MT88.4 R12, [R202+0x1b000] ;  /* 0x01b00000ca0c783b */ /* 0x000fe20000004200 */
[----:B----4-:R-:W-:-:S05]  /*12530*/  FFMA.FTZ R10, R181, UR15, -R8 ;  /* 0x0000000fb50a7c23 */ /* 0x010fca0008010808 */
[----:B-----5:R-:W-:Y:S02]  /*12540*/  F2FP.BF16.F32.PACK_AB R4, R244, R245 ;  /* 0x000000f5f404723e */ /* 0x020fe400000010ff */
[----:B------:R-:W-:Y:S01]  /*12550*/  F2FP.BF16.F32.PACK_AB R5, R238, R239 ;  /* 0x000000efee05723e */ /* 0x000fe200000010ff */
[----:B------:R3:W-:Y:S01]  /*12560*/  MUFU.EX2 R237, R10 ;  /* 0x0000000a00ed7308 */ /* 0x0007e20000000800 */
[----:B------:R-:W-:Y:S02]  /*12570*/  F2FP.BF16.F32.PACK_AB R6, R240, R241 ;  /* 0x000000f1f006723e */ /* 0x000fe400000010ff */
[----:B------:R-:W-:Y:S01]  /*12580*/  MOV R181, R188 ;  /* 0x000000bc00b57202 */ /* 0x000fe20000000f00 */
[----:B---3--:R-:W-:Y:S01]  /*12590*/  FFMA.FTZ R10, R133, UR15, -R8 ;  /* 0x0000000f850a7c23 */ /* 0x008fe20008010808 */
[----:B------:R-:W-:Y:S02]  /*125a0*/  MOV R133, R185 ;  /* 0x000000b900857202 */ /* 0x000fe40000000f00 */
[----:B------:R-:W-:Y:S01]  /*125b0*/  MOV R185, R193 ;  /* 0x000000c100b97202 */ /* 0x000fe20000000f00 */
[----:B------:R-:W3:Y:S02]  /*125c0*/  MUFU.EX2 R236, R10 ;  /* 0x0000000a00ec7308 */ /* 0x000ee40000000800 */
[----:B---3--:R-:W-:Y:S01]  /*125d0*/  F2FP.BF16.F32.PACK_AB R7, R236, R237 ;  /* 0x000000edec07723e */ /* 0x008fe200000010ff */
[----:B------:R-:W-:-:S05]  /*125e0*/  FFMA.FTZ R10, R235, UR15, -R9 ;  /* 0x0000000feb0a7c23 */ /* 0x000fca0008010809 */
[----:B------:R3:W-:Y:S01]  /*125f0*/  MUFU.EX2 R235, R10 ;  /* 0x0000000a00eb7308 */ /* 0x0007e20000000800 */
        /* <DEDUP_REMOVED lines=12> */
[----:B--2---:R-:W-:Y:S01]  /*126c0*/  HMMA.16816.F32.BF16 R60, R4, R16, R60 ;  /* 0x00000010043c723c */ /* 0x004fe2000004183c */
[----:B------:R-:W-:-:S02]  /*126d0*/  MOV R43, R191 ;  /* 0x000000bf002b7202 */ /* 0x000fc40000000f00 */
[----:B------:R-:W-:Y:S02]  /*126e0*/  MOV R40, R234 ;  /* 0x000000ea00287202 */ /* 0x000fe40000000f00 */
[----:B------:R-:W-:Y:S01]  /*126f0*/  MOV R42, R180 ;  /* 0x000000b4002a7202 */ /* 0x000fe20000000f00 */
[C---:B------:R-:W-:Y:S01]  /*12700*/  HMMA.16816.F32.BF16 R68, R4.reuse, R18, R68 ;  /* 0x000000120444723c */ /* 0x040fe20000041844 */
[----:B------:R-:W2:Y:S01]  /*12710*/  LDSM.16.MT88.4 R16, [R201+0x1d000] ;  /* 0x01d00000c910783b */ /* 0x000ea20000004200 */
[----:B---3--:R-:W-:Y:S01]  /*12720*/  FFMA.FTZ R10, R43, UR15, -R9 ;  /* 0x0000000f2b0a7c23 */ /* 0x008fe20008010809 */
[----:B------:R-:W-:Y:S02]  /*12730*/  MOV R43, R181 ;  /* 0x000000b5002b7202 */ /* 0x000fe40000000f00 */
[----:B------:R-:W-:Y:S01]  /*12740*/  MOV R41, R182 ;  /* 0x000000b600297202 */ /* 0x000fe20000000f00 */
[C---:B----4-:R-:W-:Y:S01]  /*12750*/  HMMA.16816.F32.BF16 R188, R4.reuse, R26, R48 ;  /* 0x0000001a04bc723c */ /* 0x050fe20000041830 */
[----:B------:R3:W4:Y:S05]  /*12760*/  MUFU.EX2 R234, R10 ;  /* 0x0000000a00ea7308 */ /* 0x00072a0000000800 */
[----:B------:R-:W-:Y:S01]  /*12770*/  HMMA.16816.F32.BF16 R76, R4, R12, R76 ;  /* 0x0000000c044c723c */ /* 0x000fe2000004184c */
[----:B------:R-:W-:-:S02]  /*12780*/  MOV R51, R102 ;  /* 0x0000006600337202 */ /* 0x000fc40000000f00 */
[----:B------:R-:W-:Y:S02]  /*12790*/  MOV R50, R103 ;  /* 0x0000006700327202 */ /* 0x000fe40000000f00 */
[----:B------:R-:W-:Y:S01]  /*127a0*/  MOV R49, R184 ;  /* 0x000000b800317202 */ /* 0x000fe20000000f00 */
[C---:B------:R-:W-:Y:S01]  /*127b0*/  HMMA.16816.F32.BF16 R80, R4.reuse, R14, R80 ;  /* 0x0000000e0450723c */ /* 0x040fe20000041850 */
[----:B------:R-:W-:Y:S01]  /*127c0*/  MOV R48, R185 ;  /* 0x000000b900307202 */ /* 0x000fe20000000f00 */
[----:B------:R-:W4:Y:S04]  /*127d0*/  LDSM.16.MT88.4 R12, [R202+0x1d000] ;  /* 0x01d00000ca0c783b */ /* 0x000f280000004200 */
[C---:B-----5:R-:W-:Y:S06]  /*127e0*/  HMMA.16816.F32.BF16 R92, R4.reuse, R20, R92 ;  /* 0x00000014045c723c */ /* 0x060fec000004185c */
[C---:B------:R-:W-:Y:S01]  /*127f0*/  HMMA.16816.F32.BF16 R96, R4.reuse, R22, R96 ;  /* 0x000000160460723c */ /* 0x040fe20000041860 */
[----:B------:R-:W5:Y:S05]  /*12800*/  LDSM.16.MT88.4 R20, [R203+0x1d000] ;  /* 0x01d00000cb14783b */ /* 0x000f6a0000004200 */
[C---:B-1----:R-:W-:Y:S01]  /*12810*/  HMMA.16816.F32.BF16 R116, R4.reuse, R28, R160 ;  /* 0x0000001c0474723c */ /* 0x042fe200000418a0 */
[----:B------:R-:W-:Y:S05]  /*12820*/  LDSM.16.MT88.4 R160, [R204+0x19800] ;  /* 0x01980000cca0783b */ /* 0x000fea0000004200 */
[C---:B--2---:R-:W-:Y:S06]  /*12830*/  HMMA.16816.F32.BF16 R100, R4.reuse, R16, R72 ;  /* 0x000000100464723c */ /* 0x044fec0000041848 */
[----:B------:R-:W-:Y:S01]  /*12840*/  HMMA.16816.F32.BF16 R104, R4, R18, R172 ;  /* 0x000000120468723c */ /* 0x000fe200000418ac */
[----:B------:R-:W-:Y:S01]  /*12850*/  MOV R74, R186 ;  /* 0x000000ba004a7202 */ /* 0x000fe20000000f00 */
[----:B------:R-:W1:Y:S01]  /*12860*/  LDSM.16.MT88.4 R16, [R201+0x1f000] ;  /* 0x01f00000c910783b */ /* 0x000e620000004200 */
[----:B------:R-:W-:-:S02]  /*12870*/  MOV R75, R187 ;  /* 0x000000bb004b7202 */ /* 0x000fc40000000f00 */
[----:B------:R-:W-:Y:S01]  /*12880*/  MOV R72, R183 ;  /* 0x000000b700487202 */ /* 0x000fe20000000f00 */
[C---:B------:R-:W-:Y:S01]  /*12890*/  HMMA.16816.F32.BF16 R184, R4.reuse, R30, R176 ;  /* 0x0000001e04b8723c */ /* 0x040fe200000418b0 */
[----:B------:R-:W2:Y:S01]  /*128a0*/  LDSM.16.MT88.4 R28, [R204+0x1f000] ;  /* 0x01f00000cc1c783b */ /* 0x000ea20000004200 */
[--C-:B---3--:R-:W-:Y:S01]  /*128b0*/  FFMA.FTZ R10, R74, UR15, -R9.reuse ;  /* 0x0000000f4a0a7c23 */ /* 0x108fe20008010809 */
[----:B------:R-:W-:Y:S01]  /*128c0*/  FFMA.FTZ R9, R135, UR15, -R9 ;  /* 0x0000000f87097c23 */ /* 0x000fe20008010809 */
[----:B------:R-:W-:Y:S02]  /*128d0*/  MOV R73, R75 ;  /* 0x0000004b00497202 */ /* 0x000fe40000000f00 */
[----:B------:R-:W-:Y:S01]  /*128e0*/  MOV R75, R133 ;  /* 0x00000085004b7202 */ /* 0x000fe20000000f00 */
[----:B----4-:R-:W-:Y:S01]  /*128f0*/  HMMA.16816.F32.BF16 R108, R4, R12, R164 ;  /* 0x0000000c046c723c */ /* 0x010fe200000418a4 */
[----:B------:R3:W-:Y:S01]  /*12900*/  MUFU.EX2 R133, R9 ;  /* 0x0000000900857308 */ /* 0x0007e20000000800 */
[----:B------:R-:W-:Y:S01]  /*12910*/  MOV R74, R134 ;  /* 0x00000086004a7202 */ /* 0x000fe20000000f00 */
[----:B------:R-:W-:Y:S01]  /*12920*/  LDSM.16.MT88.4 R164, [R203+0x19800] ;  /* 0x01980000cba4783b */ /* 0x000fe20000004200 */
[----:B------:R-:W-:-:S02]  /*12930*/  MOV R135, R75 ;  /* 0x0000004b00877202 */ /* 0x000fc40000000f00 */
[C---:B------:R-:W-:Y:S01]  /*12940*/  HMMA.16816.F32.BF16 R112, R4.reuse, R14, R168 ;  /* 0x0000000e0470723c */ /* 0x040fe200000418a8 */
[----:B------:R-:W4:Y:S02]  /*12950*/  LDSM.16.MT88.4 R12, [R203+0x1f000] ;  /* 0x01f00000cb0c783b */ /* 0x000f240000004200 */
[----:B------:R-:W2:Y:S03]  /*12960*/  MUFU.EX2 R134, R10 ;  /* 0x0000000a00867308 */ /* 0x000ea60000000800 */
[----:B-----5:R-:W-:Y:S01]  /*12970*/  HMMA.16816.F32.BF16 R180, R4, R20, R152 ;  /* 0x0000001404b4723c */ /* 0x020fe20000041898 */
[----:B------:R-:W-:Y:S01]  /*12980*/  LDSM.16.MT88.4 R152, [R202+0x19800] ;  /* 0x01980000ca98783b */ /* 0x000fe20000004200 */
[----:B---3--:R-:W-:-:S04]  /*12990*/  FFMA.FTZ R9, R11, UR15, -R8 ;  /* 0x0000000f0b097c23 */ /* 0x008fc80008010808 */
[C---:B------:R-:W-:Y:S01]  /*129a0*/  HMMA.16816.F32.BF16 R84, R4.reuse, R24, R84 ;  /* 0x000000180454723c */ /* 0x040fe20000041854 */
[----:B------:R-:W3:Y:S01]  /*129b0*/  LDSM.16.MT88.4 R24, [R202+0x1f000] ;  /* 0x01f00000ca18783b */ /* 0x000ee20000004200 */
[----:B------:R5:W-:Y:S04]  /*129c0*/  MUFU.EX2 R11, R9 ;  /* 0x00000009000b7308 */ /* 0x000be80000000800 */
[C---:B------:R-:W-:Y:S01]  /*129d0*/  HMMA.16816.F32.BF16 R20, R4.reuse, R22, R144 ;  /* 0x000000160414723c */ /* 0x040fe20000041890 */
[----:B------:R-:W-:Y:S05]  /*129e0*/  LDSM.16.MT88.4 R144, [R201+0x19800] ;  /* 0x01980000c990783b */ /* 0x000fea0000004200 */
[C---:B-1----:R-:W-:Y:S06]  /*129f0*/  HMMA.16816.F32.BF16 R172, R4.reuse, R16, R128 ;  /* 0x0000001004ac723c */ /* 0x042fec0000041880 */
[----:B--2---:R-:W-:Y:S01]  /*12a00*/  HMMA.16816.F32.BF16 R176, R4, R28, R196 ;  /* 0x0000001c04b0723c */ /* 0x004fe200000418c4 */
[----:B------:R-:W-:Y:S01]  /*12a10*/  F2FP.BF16.F32.PACK_AB R128, R234, R235 ;  /* 0x000000ebea80723e */ /* 0x000fe200000010ff */
[----:B-----5:R-:W-:Y:S01]  /*12a20*/  FFMA.FTZ R9, R72, UR15, -R8 ;  /* 0x0000000f48097c23 */ /* 0x020fe20008010808 */
[----:B------:R-:W-:-:S03]  /*12a30*/  F2FP.BF16.F32.PACK_AB R130, R133, R134 ;  /* 0x000000868582723e */ /* 0x000fc600000010ff */
[----:B------:R1:W2:Y:S01]  /*12a40*/  MUFU.EX2 R10, R9 ;  /* 0x00000009000a7308 */ /* 0x0002a20000000800 */
[----:B------:R-:W-:Y:S01]  /*12a50*/  MOV R199, R48 ;  /* 0x0000003000c77202 */ /* 0x000fe20000000f00 */
[C---:B------:R-:W-:Y:S01]  /*12a60*/  HMMA.16816.F32.BF16 R168, R4.reuse, R18, R88 ;  /* 0x0000001204a8723c */ /* 0x040fe20000041858 */
[----:B------:R-:W-:Y:S01]  /*12a70*/  MOV R198, R49 ;  /* 0x0000003100c67202 */ /* 0x000fe20000000f00 */
[----:B------:R-:W-:Y:S01]  /*12a80*/  LDSM.16.MT88.4 R88, [R204+0x1d800] ;  /* 0x01d80000cc58783b */ /* 0x000fe20000004200 */
[----:B------:R-:W-:Y:S02]  /*12a90*/  MOV R197, R50 ;  /* 0x0000003200c57202 */ /* 0x000fe40000000f00 */
[----:B------:R-:W-:Y:S01]  /*12aa0*/  MOV R196, R51 ;  /* 0x0000003300c47202 */ /* 0x000fe20000000f00 */
[C---:B----4-:R-:W-:Y:S01]  /*12ab0*/  HMMA.16816.F32.BF16 R124, R4.reuse, R12, R124 ;  /* 0x0000000c047c723c */ /* 0x050fe2000004187c */
[----:B------:R-:W4:Y:S05]  /*12ac0*/  LDSM.16.MT88.4 R48, [R202+0x1b800] ;  /* 0x01b80000ca30783b */ /* 0x000f2a0000004200 */
[----:B------:R-:W-:Y:S01]  /*12ad0*/  HMMA.16816.F32.BF16 R32, R4, R14, R32 ;  /* 0x0000000e0420723c */ /* 0x000fe20000041820 */
[----:B------:R-:W-:Y:S01]  /*12ae0*/  MOV R13, R40 ;  /* 0x00000028000d7202 */ /* 0x000fe20000000f00 */
[--C-:B-1----:R-:W-:Y:S01]  /*12af0*/  FFMA.FTZ R9, R73, UR15, -R8.reuse ;  /* 0x0000000f49097c23 */ /* 0x102fe20008010808 */
[----:B------:R-:W-:Y:S01]  /*12b00*/  FFMA.FTZ R8, R74, UR15, -R8 ;  /* 0x0000000f4a087c23 */ /* 0x000fe20008010808 */
[----:B--2---:R-:W-:-:S02]  /*12b10*/  F2FP.BF16.F32.PACK_AB R129, R10, R11 ;  /* 0x0000000b0a81723e */ /* 0x004fc400000010ff */
[C---:B---3--:R-:W-:Y:S01]  /*12b20*/  HMMA.16816.F32.BF16 R16, R4.reuse, R24, R64 ;  /* 0x000000180410723c */ /* 0x048fe20000041840 */
[----:B------:R-:W-:Y:S01]  /*12b30*/  MOV R12, R41 ;  /* 0x00000029000c7202 */ /* 0x000fe20000000f00 */
[----:B------:R-:W-:Y:S01]  /*12b40*/  LDSM.16.MT88.4 R64, [R203+0x1b800] ;  /* 0x01b80000cb40783b */ /* 0x000fe20000004200 */
[----:B------:R-:W-:Y:S01]  /*12b50*/  MUFU.EX2 R9, R9 ;  /* 0x0000000900097308 */ /* 0x000fe20000000800 */
[----:B------:R-:W-:Y:S02]  /*12b60*/  MOV R15, R42 ;  /* 0x0000002a000f7202 */ /* 0x000fe40000000f00 */
[----:B------:R-:W-:Y:S01]  /*12b70*/  MOV R14, R43 ;  /* 0x0000002b000e7202 */ /* 0x000fe20000000f00 */
[----:B------:R-:W-:Y:S01]  /*12b80*/  LDSM.16.MT88.4 R72, [R201+0x1d800] ;  /* 0x01d80000c948783b */ /* 0x000fe20000004200 */
[----:B------:R-:W-:Y:S01]  /*12b90*/  FFMA.FTZ R0, R13, R0, R12 ;  /* 0x000000000d007223 */ /* 0x000fe2000001000c */
[C---:B------:R-:W-:Y:S02]  /*12ba0*/  HMMA.16816.F32.BF16 R24, R4.reuse, R26, R56 ;  /* 0x0000001a0418723c */ /* 0x040fe40000041838 */
[----:B------:R-:W1:Y:S01]  /*12bb0*/  MUFU.EX2 R8, R8 ;  /* 0x0000000800087308 */ /* 0x000e620000000800 */
[----:B------:R-:W2:Y:S01]  /*12bc0*/  LDSM.16.MT88.4 R40, [R201+0x1b800] ;  /* 0x01b80000c928783b */ /* 0x000ea20000004200 */
[----:B------:R-:W-:Y:S01]  /*12bd0*/  FFMA.FTZ R2, R15, R2, R14 ;  /* 0x000000020f027223 */ /* 0x000fe2000001000e */
[----:B------:R-:W-:Y:S01]  /*12be0*/  FADD.FTZ R0, R197, R0 ;  /* 0x00000000c5007221 */ /* 0x000fe20000010000 */
[----:B------:R-:W-:Y:S01]  /*12bf0*/  HMMA.16816.F32.BF16 R28, R4, R30, R120 ;  /* 0x0000001e041c723c */ /* 0x000fe20000041878 */
[----:B------:R-:W-:Y:S01]  /*12c00*/  LDSM.16.MT88.4 R56, [R204+0x1b800] ;  /* 0x01b80000cc38783b */ /* 0x000fe20000004200 */
[----:B------:R-:W-:Y:S01]  /*12c10*/  FADD.FTZ R2, R196, R2 ;  /* 0x00000002c4027221 */ /* 0x000fe20000010000 */
[----:B------:R-:W-:-:S02]  /*12c20*/  FADD.FTZ R0, R199, R0 ;  /* 0x00000000c7007221 */ /* 0x000fc40000010000 */
[----:B------:R-:W-:Y:S01]  /*12c30*/  LDSM.16.MT88.4 R120, [R204+0x1f800] ;  /* 0x01f80000cc78783b */ /* 0x000fe20000004200 */
[----:B------:R-:W-:Y:S01]  /*12c40*/  FADD.FTZ R2, R198, R2 ;  /* 0x00000002c6027221 */ /* 0x000fe20000010000 */
[----:B------:R-:W-:Y:S02]  /*12c50*/  FADD.FTZ R0, R243, R0 ;  /* 0x00000000f3007221 */ /* 0x000fe40000010000 */
[----:B------:R-:W-:Y:S01]  /*12c60*/  LDSM.16.MT88.4 R4, [R203+0x1f800] ;  /* 0x01f80000cb04783b */ /* 0x000fe20000004200 */
[----:B------:R-:W-:Y:S01]  /*12c70*/  FADD.FTZ R2, R135, R2 ;  /* 0x0000000287027221 */ /* 0x000fe20000010000 */
[----:B------:R-:W-:Y:S01]  /*12c80*/  FADD.FTZ R0, R252, R0 ;  /* 0x00000000fc007221 */ /* 0x000fe20000010000 */
[----:B-1----:R-:W-:Y:S02]  /*12c90*/  F2FP.BF16.F32.PACK_AB R131, R8, R9 ;  /* 0x000000090883723e */ /* 0x002fe400000010ff */
        /* <DEDUP_REMOVED lines=11> */
[C---:B----4-:R-:W-:Y:S01]  /*12d50*/  HMMA.16816.F32.BF16 R44, R128.reuse, R48, R76 ;  /* 0x00000030802c723c */ /* 0x050fe2000004184c */
[----:B------:R-:W-:Y:S02]  /*12d60*/  FADD.FTZ R0, R238, R0 ;  /* 0x00000000ee007221 */ /* 0x000fe40000010000 */
[----:B------:R-:W-:Y:S02]  /*12d70*/  FADD.FTZ R2, R244, R2 ;  /* 0x00000002f4027221 */ /* 0x000fe40000010000 */
[----:B------:R-:W-:Y:S01]  /*12d80*/  FADD.FTZ R0, R237, R0 ;  /* 0x00000000ed007221 */ /* 0x000fe20000010000 */
[----:B------:R-:W-:Y:S01]  /*12d90*/  HMMA.16816.F32.BF16 R48, R128, R50, R80 ;  /* 0x000000328030723c */ /* 0x000fe20000041850 */
[----:B------:R-:W1:Y:S01]  /*12da0*/  LDSM.16.MT88.4 R80, [R202+0x1d800] ;  /* 0x01d80000ca50783b */ /* 0x000e620000004200 */
[----:B------:R-:W-:Y:S01]  /*12db0*/  FADD.FTZ R2, R241, R2 ;  /* 0x00000002f1027221 */ /* 0x000fe20000010000 */
[----:B------:R-:W-:-:S03]  /*12dc0*/  FADD.FTZ R0, R236, R0 ;  /* 0x00000000ec007221 */ /* 0x000fc60000010000 */
[----:B------:R-:W-:Y:S01]  /*12dd0*/  HMMA.16816.F32.BF16 R136, R128, R144, R136 ;  /* 0x000000908088723c */ /* 0x000fe20000041888 */
[----:B------:R-:W-:Y:S01]  /*12de0*/  FADD.FTZ R2, R240, R2 ;  /* 0x00000002f0027221 */ /* 0x000fe20000010000 */
[----:B------:R-:W-:-:S03]  /*12df0*/  FADD.FTZ R0, R11, R0 ;  /* 0x000000000b007221 */ /* 0x000fc60000010000 */
[----:B------:R-:W-:Y:S01]  /*12e00*/  FADD.FTZ R2, R235, R2 ;  /* 0x00000002eb027221 */ /* 0x000fe20000010000 */
[C---:B------:R-:W-:Y:S01]  /*12e10*/  HMMA.16816.F32.BF16 R144, R128.reuse, R146, R36 ;  /* 0x000000928090723c */ /* 0x040fe20000041824 */
[----:B------:R-:W-:Y:S02]  /*12e20*/  FADD.FTZ R0, R10, R0 ;  /* 0x000000000a007221 */ /* 0x000fe40000010000 */
[----:B------:R-:W-:Y:S02]  /*12e30*/  FADD.FTZ R2, R234, R2 ;  /* 0x00000002ea027221 */ /* 0x000fe40000010000 */
[----:B------:R-:W-:Y:S01]  /*12e40*/  FADD.FTZ R0, R9, R0 ;  /* 0x0000000009007221 */ /* 0x000fe20000010000 */
[----:B--2---:R-:W-:Y:S01]  /*12e50*/  HMMA.16816.F32.BF16 R36, R128, R40, R60 ;  /* 0x000000288024723c */ /* 0x004fe2000004183c */
[----:B------:R-:W-:Y:S02]  /*12e60*/  FADD.FTZ R2, R134, R2 ;  /* 0x0000000286027221 */ /* 0x000fe40000010000 */
[----:B------:R-:W-:-:S02]  /*12e70*/  FADD.FTZ R0, R8, R0 ;  /* 0x0000000008007221 */ /* 0x000fc40000010000 */
[----:B------:R-:W-:Y:S01]  /*12e80*/  FADD.FTZ R2, R133, R2 ;  /* 0x0000000285027221 */ /* 0x000fe20000010000 */
[C---:B------:R-:W-:Y:S04]  /*12e90*/  HMMA.16816.F32.BF16 R40, R128.reuse, R42, R68 ;  /* 0x0000002a8028723c */ /* 0x040fe80000041844 */
[----:B------:R-:W-:Y:S02]  /*12ea0*/  STL [R1+0x1c], R2 ;  /* 0x00001c0201007387 */ /* 0x000fe40000100800 */
[C---:B------:R-:W-:Y:S02]  /*12eb0*/  HMMA.16816.F32.BF16 R60, R128.reuse, R64, R92 ;  /* 0x00000040803c723c */ /* 0x040fe4000004185c */
[----:B------:R-:W-:Y:S04]  /*12ec0*/  STL [R1+0x38], R0 ;  /* 0x0000380001007387 */ /* 0x000fe80000100800 */
[C---:B------:R-:W-:Y:S06]  /*12ed0*/  HMMA.16816.F32.BF16 R68, R128.reuse, R72, R100 ;  /* 0x000000488044723c */ /* 0x040fec0000041864 */
        /* <DEDUP_REMOVED lines=26> */
.L_x_2364:
        /* <DEDUP_REMOVED lines=14> */
[----:B------:R-:W-:Y:S01]  /*13160*/  UIADD3 UR23, UR20, -0x1, URZ ;  /* 0xffffffff14177890 */ /* 0x000fe2000fffe03f */
[----:B------:R-:W-:Y:S01]  /*13170*/  UMOV UR27, URZ ;  /* 0x0000003f001b7c82 */ /* 0x000fe20008000000 */
[----:B------:R-:W-:Y:S01]  /*13180*/  ULDC UR15, c[0x0][0x2d0] ;  /* 0x0000b400000f7ab9 */ /* 0x000fe20000000800 */
[----:B------:R-:W-:Y:S01]  /*13190*/  ULDC UR13, c[0x0][0x39c] ;  /* 0x0000e700000d7ab9 */ /* 0x000fe20000000800 */
[----:B-1----:R-:W-:-:S04]  /*131a0*/  SHF.R.S32.HI R8, RZ, 0x1f, R0 ;  /* 0x0000001fff087819 */ /* 0x002fc80000011400 */
[----:B------:R-:W-:-:S04]  /*131b0*/  LEA.HI R8, R8, R0, RZ, 0x3 ;  /* 0x0000000008087211 */ /* 0x000fc800078f18ff */
[----:B------:R-:W-:-:S05]  /*131c0*/  LOP3.LUT R4, R8, 0xfffffff8, RZ, 0xc0, !PT ;  /* 0xfffffff808047812 */ /* 0x000fca00078ec0ff */
[----:B------:R-:W-:-:S04]  /*131d0*/  IMAD.IADD R4, R0, 0x1, -R4 ;  /* 0x0000000100047824 */ /* 0x000fc800078e0a04 */
[----:B------:R-:W-:-:S05]  /*131e0*/  IMAD.SHL.U32 R4, R4, 0x8, RZ ;  /* 0x0000000804047824 */ /* 0x000fca00078e00ff */
[----:B------:R-:W-:Y:S02]  /*131f0*/  SHF.R.S32.HI R5, RZ, 0x1f, R4 ;  /* 0x0000001fff057819 */ /* 0x000fe40000011404 */
[----:B------:R-:W-:Y:S01]  /*13200*/  ISETP.GE.AND P2, PT, R4, UR4, PT ;  /* 0x0000000404007c0c */ /* 0x000fe2000bf46270 */
[----:B------:R-:W-:-:S12]  /*13210*/  ULDC UR4, c[0x0][0x2ec] ;  /* 0x0000bb0000047ab9 */ /* 0x000fd80000000800 */
[----:B------:R-:W1:Y:S02]  /*13220*/  @!P2 LDC.64 R12, c[0x0][0x220] ;  /* 0x00008800ff0cab82 */ /* 0x000e640000000a00 */
[----:B-1----:R-:W-:Y:S01]  /*13230*/  @!P2 STL.64 [R1+0x30], R12 ;  /* 0x0000300c0100a387 */ /* 0x002fe20000100a00 */
[----:B--2---:R-:W-:-:S03]  /*13240*/  IMAD.WIDE.U32 R6, R6, UR22, R4 ;  /* 0x0000001606067c25 */ /* 0x004fc6000f8e0004 */
[----:B------:R-:W-:Y:S01]  /*13250*/  IADD3 R0, P1, R6, UR28, RZ ;  /* 0x0000001c06007c10 */ /* 0x000fe2000ff3e0ff */
[----:B---3--:R-:W-:-:S03]  /*13260*/  IMAD.WIDE.U32 R4, R2, UR22, R4 ;  /* 0x0000001602047c25 */ /* 0x008fc6000f8e0004 */
[----:B------:R-:W-:Y:S02]  /*13270*/  IADD3.X R9, R9, UR36, R7, P1, !PT ;  /* 0x0000002409097c10 */ /* 0x000fe40008ffe407 */
[----:B------:R-:W1:Y:S01]  /*13280*/  @!P2 LDC.64 R6, c[0x0][0x220] ;  /* 0x00008800ff06ab82 */ /* 0x000e620000000a00 */
[----:B------:R-:W-:Y:S01]  /*13290*/  LEA R10, P1, R0, UR10, 0x1 ;  /* 0x0000000a000a7c11 */ /* 0x000fe2000f8208ff */
[----:B------:R-:W-:Y:S01]  /*132a0*/  IMAD.MOV.U32 R3, RZ, RZ, R5 ;  /* 0x000000ffff037224 */ /* 0x000fe200078e0005 */
[----:B------:R-:W-:Y:S02]  /*132b0*/  IADD3 R2, P0, R4, UR30, RZ ;  /* 0x0000001e04027c10 */ /* 0x000fe4000ff1e0ff */
[----:B------:R-:W-:Y:S01]  /*132c0*/  LEA.HI.X R0, R0, UR11, R9, 0x1, P1 ;  /* 0x0000000b00007c11 */ /* 0x000fe200088f0c09 */
[----:B------:R-:W-:Y:S01]  /*132d0*/  STL [R1+0x18], R10 ;  /* 0x0000180a01007387 */ /* 0x000fe20000100800 */
[----:B------:R-:W-:Y:S01]  /*132e0*/  IADD3.X R252, R252, UR37, R5, P0, !PT ;  /* 0x00000025fcfc7c10 */ /* 0x000fe200087fe405 */
[----:B------:R-:W-:Y:S01]  /*132f0*/  ULDC.64 UR10, c[0x0][0x248] ;  /* 0x00009200000a7ab9 */ /* 0x000fe20000000a00 */
[----:B------:R-:W-:-:S04]  /*13300*/  LEA R4, P0, R2, UR6, 0x1 ;  /* 0x0000000602047c11 */ /* 0x000fc8000f8008ff */
[----:B------:R-:W-:Y:S01]  /*13310*/  LEA.HI.X R252, R2, UR7, R252, 0x1, P0 ;  /* 0x0000000702fc7c11 */ /* 0x000fe200080f0cfc */
[----:B------:R-:W-:Y:S01]  /*13320*/  ULDC.64 UR6, c[0x0][0x250] ;  /* 0x0000940000067ab9 */ /* 0x000fe20000000a00 */
[----:B-1----:R-:W-:Y:S04]  /*13330*/  @!P2 STL.64 [R1+0x28], R6 ;  /* 0x000028060100a387 */ /* 0x002fe80000100a00 */
[----:B------:R-:W-:Y:S04]  /*13340*/  STL [R1+0x14], R4 ;  /* 0x0000140401007387 */ /* 0x000fe80000100800 */
[----:B------:R1:W-:Y:S02]  /*13350*/  STL [R1+0x10], R0 ;  /* 0x0000100001007387 */ /* 0x0003e40000100800 */
[----:B-1----:R-:W-:-:S04]  /*13360*/  SHF.R.S32.HI R0, RZ, 0x3, R8 ;  /* 0x00000003ff007819 */ /* 0x002fc80000011408 */
[----:B------:R-:W-:Y:S02]  /*13370*/  IADD3 R4, P0, R0, 0x20, RZ ;  /* 0x0000002000047810 */ /* 0x000fe40007f1e0ff */
[----:B------:R-:W-:-:S03]  /*13380*/  SHF.R.S32.HI R0, RZ, 0x1f, R0 ;  /* 0x0000001fff007819 */ /* 0x000fc60000011400 */
[----:B------:R-:W-:Y:S01]  /*13390*/  STL [R1], R4 ;  /* 0x0000000401007387 */ /* 0x000fe20000100800 */
[----:B------:R-:W-:-:S03]  /*133a0*/  IMAD.MOV.U32 R2, RZ, RZ, R4 ;  /* 0x000000ffff027224 */ /* 0x000fc600078e0004 */
        /* <DEDUP_REMOVED lines=8> */
.L_x_2374:
        /* <DEDUP_REMOVED lines=63> */
.L_x_2372:
        /* <DEDUP_REMOVED lines=38> */
[----:B------:R-:W-:Y:S01]  /*13a80*/  LEA R4, P3, R12, R18, 0x1 ;  /* 0x000000120c047211 */ /* 0x000fe200078608ff */
[----:B------:R-:W-:Y:S01]  /*13a90*/  IMAD.IADD R5, R13, 0x1, R5 ;  /* 0x000000010d057824 */ /* 0x000fe200078e0205 */
[C---:B------:R-:W-:Y:S01]  /*13aa0*/  @!P2 IADD3 R7, P0, R6.reuse, UR29, RZ ;  /* 0x0000001d0607ac10 */ /* 0x040fe2000ff1e0ff */
[----:B------:R-:W-:Y:S01]  /*13ab0*/  IMAD R3, R3, UR6, RZ ;  /* 0x0000000603037c24 */ /* 0x000fe2000f8e02ff */
[----:B------:R-:W-:Y:S01]  /*13ac0*/  @!P2 LEA.HI.X R9, R6, R10, R0, 0x1, P1 ;  /* 0x0000000a0609a211 */ /* 0x000fe200008f0c00 */
[----:B------:R-:W-:Y:S01]  /*13ad0*/  IMAD.WIDE.U32 R10, R2, UR6, RZ ;  /* 0x00000006020a7c25 */ /* 0x000fe2000f8e00ff */
[----:B------:R-:W-:Y:S01]  /*13ae0*/  LEA.HI.X R5, R12, R252, R5, 0x1, P3 ;  /* 0x000000fc0c057211 */ /* 0x000fe200018f0c05 */
[----:B------:R-:W-:Y:S01]  /*13af0*/  UIADD3 UR24, UR12, -UR27, URZ ;  /* 0x8000001b0c187290 */ /* 0x000fe2000fffe03f */
[----:B------:R-:W-:Y:S01]  /*13b00*/  ISETP.GE.AND P3, PT, R15, UR15, PT ;  /* 0x0000000f0f007c0c */ /* 0x000fe2000bf66270 */
[----:B------:R-:W-:Y:S01]  /*13b10*/  @!PT LDS RZ, [RZ] ;  /* 0x00000000fffff984 */ /* 0x000fe20000000800 */
[----:B------:R-:W-:Y:S01]  /*13b20*/  @!PT LDS RZ, [RZ] ;  /* 0x00000000fffff984 */ /* 0x000fe20000000800 */
[----:B------:R-:W-:Y:S01]  /*13b30*/  @!PT LDS RZ, [RZ] ;  /* 0x00000000fffff984 */ /* 0x000fe20000000800 */
[----:B------:R1:W-:Y:S01]  /*13b40*/  @!P2 LDGSTS.E.BYPASS.LTC128B.128 [R227+0x18000], desc[UR34][R8.64] ;  /* 0x1800000008e3afae */ /* 0x0003e2000b901d62 */
[----:B------:R-:W-:Y:S01]  /*13b50*/  @!P2 IADD3.X R0, R0, UR14, RZ, P0, !PT ;  /* 0x0000000e0000ac10 */ /* 0x000fe200087fe4ff */
[----:B------:R-:W-:Y:S01]  /*13b60*/  IMAD R3, R2, UR7, R3 ;  /* 0x0000000702037c24 */ /* 0x000fe2000f8e0203 */
[----:B------:R-:W-:Y:S01]  /*13b70*/  @!P2 LEA R6, P1, R7, R19, 0x1 ;  /* 0x000000130706a211 */ /* 0x000fe200078208ff */
[----:B------:R-:W-:Y:S01]  /*13b80*/  @P4 STS.128 [R227+0x1a000], RZ ;  /* 0x01a000ffe3004388 */ /* 0x000fe20000000c00 */
[----:B------:R-:W-:Y:S01]  /*13b90*/  LEA R2, P0, R10, R18, 0x1 ;  /* 0x000000120a027211 */ /* 0x000fe200078008ff */
[----:B------:R-:W-:Y:S01]  /*13ba0*/  IMAD.IADD R3, R11, 0x1, R3 ;  /* 0x000000010b037824 */ /* 0x000fe200078e0203 */
[----:B------:R-:W-:Y:S01]  /*13bb0*/  @!P2 LEA.HI.X R7, R7, R17, R0, 0x1, P1 ;  /* 0x000000110707a211 */ /* 0x000fe200008f0c00 */
[----:B------:R-:W-:Y:S01]  /*13bc0*/  @!PT LDS RZ, [RZ] ;  /* 0x00000000fffff984 */ /* 0x000fe20000000800 */
[----:B------:R-:W-:Y:S01]  /*13bd0*/  @!PT LDS RZ, [RZ] ;  /* 0x00000000fffff984 */ /* 0x000fe20000000800 */
[----:B------:R-:W-:Y:S01]  /*13be0*/  @!PT LDS RZ, [RZ] ;  /* 0x00000000fffff984 */ /* 0x000fe20000000800 */
[----:B------:R-:W-:Y:S01]  /*13bf0*/  @!P4 LDGSTS.E.BYPASS.LTC128B.128 [R227+0x1a000], desc[UR34][R4.64+0x80] ;  /* 0x1a00008004e3cfae */ /* 0x000fe2000b901d62 */
[----:B------:R-:W-:Y:S01]  /*13c00*/  IMAD.U32 R0, RZ, RZ, UR24 ;  /* 0x00000018ff007e24 */ /* 0x000fe2000f8e00ff */
[----:B------:R-:W-:Y:S02]  /*13c10*/  ISETP.GE.AND P1, PT, R14, UR15, PT ;  /* 0x0000000f0e007c0c */ /* 0x000fe4000bf26270 */
[----:B------:R-:W-:Y:S01]  /*13c20*/  @P3 STS.128 [R227+0x1c000], RZ ;  /* 0x01c000ffe3003388 */ /* 0x000fe20000000c00 */
[----:B------:R-:W-:Y:S03]  /*13c30*/  LEA.HI.X R3, R10, R252, R3, 0x1, P0 ;  /* 0x000000fc0a037211 */ /* 0x000fe600000f0c03 */
[----:B------:R-:W-:Y:S01]  /*13c40*/  @!PT LDS RZ, [RZ] ;  /* 0x00000000fffff984 */ /* 0x000fe20000000800 */
[----:B------:R-:W-:Y:S01]  /*13c50*/  @!PT LDS RZ, [RZ] ;  /* 0x00000000fffff984 */ /* 0x000fe20000000800 */
[----:B------:R-:W-:Y:S01]  /*13c60*/  @!PT LDS RZ, [RZ] ;  /* 0x00000000fffff984 */ /* 0x000fe20000000800 */
[----:B------:R-:W-:Y:S07]  /*13c70*/  @!P3 LDGSTS.E.BYPASS.LTC128B.128 [R227+0x1c000], desc[UR34][R4.64+0x100] ;  /* 0x1c00010004e3bfae */ /* 0x000fee000b901d62 */
        /* <DEDUP_REMOVED lines=38> */
[----:B------:R-:W-:Y:S03]  /*13ee0*/  IMAD R3, R2, UR11, R3 ;  /* 0x0000000b02037c24 */ /* 0x000fe6000f8e0203 */
        /* <DEDUP_REMOVED lines=37> */
[----:B------:R-:W4:Y:S01]  /*14140*/  LDSM.16.M88.4 R192, [R200+0x12800] ;  /* 0x01280000c8c0783b */ /* 0x000f220000000200 */
[C---:B-----5:R-:W-:Y:S06]  /*14150*/  HMMA.16816.F32.BF16 R4, R172.reuse, R184, R4 ;  /* 0x000000b8ac04723c */ /* 0x060fec0000041804 */
[C---:B------:R-:W-:Y:S01]  /*14160*/  HMMA.16816.F32.BF16 R8, R172.reuse, R186, R8 ;  /* 0x000000baac08723c */ /* 0x040fe20000041808 */
[----:B------:R-:W5:Y:S05]  /*14170*/  LDSM.16.M88.4 R184, [R200+0x13000] ;  /* 0x01300000c8b8783b */ /* 0x000f6a0000000200 */
        /* <DEDUP_REMOVED lines=15> */
[----:B------:R-:W-:Y:S05]  /*14270*/  LDSM.16.M88.4 R192, [R206+0x13000] ;  /* 0x01300000cec0783b */ /* 0x000fea0000000200 */
[C---:B-----5:R-:W-:Y:S06]  /*14280*/  HMMA.16816.F32.BF16 R20, R176.reuse, R184, R20 ;  /* 0x000000b8b014723c */ /* 0x060fec0000041814 */
[C---:B------:R-:W-:Y:S01]  /*14290*/  HMMA.16816.F32.BF16 R24, R176.reuse, R186, R24 ;  /* 0x000000bab018723c */ /* 0x040fe20000041818 */
[----:B------:R-:W3:Y:S05]  /*142a0*/  LDSM.16.M88.4 R184, [R220] ;  /* 0x00000000dcb8783b */ /* 0x000eea0000000200 */
        /* <DEDUP_REMOVED lines=91> */
[C---:B--2---:R-:W-:Y:S06]  /*14860*/  HMMA.16816.F32.BF16 R28, R172.reuse, R168, R28 ;  /* 0x000000a8ac1c723c */ /* 0x044fec000004181c */
[----:B------:R-:W-:Y:S01]  /*14870*/  HMMA.16816.F32.BF16 R32, R172, R170, R32 ;  /* 0x000000aaac20723c */ /* 0x000fe20000041820 */
[----:B------:R-:W-:Y:S04]  /*14880*/  LDSM.16.M88.4 R168, [R208+0xc000] ;  /* 0x00c00000d0a8783b */ /* 0x000fe80000000200 */
[----:B------:R-:W1:Y:S01]  /*14890*/  LDSM.16.M88.4 R172, [R215] ;  /* 0x00000000d7ac783b */ /* 0x000e620000000200 */
[C---:B------:R-:W-:Y:S06]  /*148a0*/  HMMA.16816.F32.BF16 R4, R180.reuse, R184, R4 ;  /* 0x000000b8b404723c */ /* 0x040fec0000041804 */
        /* <DEDUP_REMOVED lines=26> */
[C---:B------:R-:W-:Y:S06]  /*14a50*/  HMMA.16816.F32.BF16 R8, R180.reuse, R194, R8 ;  /* 0x000000c2b408723c */ /* 0x040fec0000041808 */
[C---:B-1----:R-:W-:Y:S06]  /*14a60*/  HMMA.16816.F32.BF16 R12, R180.reuse, R172, R12 ;  /* 0x000000acb40c723c */ /* 0x042fec000004180c */
[C---:B------:R-:W-:Y:S01]  /*14a70*/  HMMA.16816.F32.BF16 R16, R180.reuse, R174, R16 ;  /* 0x000000aeb410723c */ /* 0x040fe20000041810 */
[----:B------:R-:W1:Y:S05]  /*14a80*/  LDSM.16.M88.4 R172, [R205+0x7000] ;  /* 0x00700000cdac783b */ /* 0x000e6a0000000200 */
[C---:B-----5:R-:W-:Y:S06]  /*14a90*/  HMMA.16816.F32.BF16 R20, R180.reuse, R176, R20 ;  /* 0x000000b0b414723c */ /* 0x060fec0000041814 */
[C---:B------:R-:W-:Y:S05]  /*14aa0*/  HMMA.16816.F32.BF16 R24, R180.reuse, R178, R24 ;  /* 0x000000b2b418723c */ /* 0x040fea0000041818 */
[C---:B------:R-:W-:Y:S01]  /*14ab0*/  LEA R176, P5, R0.reuse, R238, 0x6 ;  /* 0x000000ee00b07211 */ /* 0x040fe200078a30ff */
[C---:B--2---:R-:W-:Y:S05]  /*14ac0*/  HMMA.16816.F32.BF16 R28, R180.reuse, R184, R28 ;  /* 0x000000b8b41c723c */ /* 0x044fea000004181c */
[----:B------:R-:W-:Y:S01]  /*14ad0*/  LEA.HI.X.SX32 R177, R0, R239, 0x6, P5 ;  /* 0x000000ef00b17211 */ /* 0x000fe200028f36ff */
[----:B------:R-:W-:Y:S01]  /*14ae0*/  HMMA.16816.F32.BF16 R32, R180, R186, R32 ;  /* 0x000000bab420723c */ /* 0x000fe20000041820 */
[----:B------:R-:W-:Y:S04]  /*14af0*/  IMAD.U32 R0, RZ, RZ, UR22 ;  /* 0x00000016ff007e24 */ /* 0x000fe8000f8e00ff */
[----:B------:R-:W-:Y:S01]  /*14b00*/  IMAD R132, R177, UR10, RZ ;  /* 0x0000000ab1847c24 */ /* 0x000fe2000f8e02ff */
[C---:B---3--:R-:W-:Y:S05]  /*14b10*/  HMMA.16816.F32.BF16 R4, R168.reuse, R188, R4 ;  /* 0x000000bca804723c */ /* 0x048fea0000041804 */
[----:B------:R-:W-:Y:S01]  /*14b20*/  IMAD R132, R176, UR11, R132 ;  /* 0x0000000bb0847c24 */ /* 0x000fe2000f8e0284 */
[C---:B------:R-:W-:Y:S05]  /*14b30*/  HMMA.16816.F32.BF16 R8, R168.reuse, R190, R8 ;  /* 0x000000bea808723c */ /* 0x040fea0000041808 */
[----:B------:R-:W-:Y:S01]  /*14b40*/  LEA R0, R0, R135, 0x6 ;  /* 0x0000008700007211 */ /* 0x000fe200078e30ff */
[C---:B------:R-:W-:Y:S05]  /*14b50*/  HMMA.16816.F32.BF16 R12, R168.reuse, R196, R12 ;  /* 0x000000c4a80c723c */ /* 0x040fea000004180c */
[----:B------:R-:W-:Y:S01]  /*14b60*/  IMAD.WIDE.U32 R182, R176, UR10, RZ ;  /* 0x0000000ab0b67c25 */ /* 0x000fe2000f8e00ff */
[C---:B------:R-:W-:Y:S01]  /*14b70*/  HMMA.16816.F32.BF16 R16, R168.reuse, R198, R16 ;  /* 0x000000c6a810723c */ /* 0x040fe20000041810 */
[----:B------:R-:W2:Y:S01]  /*14b80*/  LDSM.16.M88.4 R176, [R205+0x7800] ;  /* 0x00780000cdb0783b */ /* 0x000ea20000000200 */
[----:B------:R-:W-:Y:S04]  /*14b90*/  DEPBAR.LE SB0, 0x0 ;  /* 0x000080000000791a */ /* 0x000fe80000000000 */
[-C--:B------:R-:W-:Y:S01]  /*14ba0*/  LEA R180, P5, R182, R235.reuse, 0x1 ;  /* 0x000000ebb6b47211 */ /* 0x080fe200078a08ff */
[----:B------:R-:W-:Y:S01]  /*14bb0*/  FMUL.FTZ R4, R4, UR13 ;  /* 0x0000000d04047c20 */ /* 0x000fe20008410000 */
[----:B------:R-:W-:Y:S01]  /*14bc0*/  IMAD.IADD R132, R183, 0x1, R132 ;  /* 0x00000001b7847824 */ /* 0x000fe200078e0284 */
[C---:B-1----:R-:W-:Y:S02]  /*14bd0*/  HMMA.16816.F32.BF16 R20, R168.reuse, R172, R20 ;  /* 0x000000aca814723c */ /* 0x042fe40000041814 */
[----:B------:R1:W3:Y:S01]  /*14be0*/  MUFU.TANH R183, R4 ;  /* 0x0000000400b77308 */ /* 0x0002e20000002400 */
[----:B------:R-:W-:Y:S02]  /*14bf0*/  BAR.SYNC.DEFER_BLOCKING 0x0 ;  /* 0x0000000000007b1d */ /* 0x000fe40000010000 */
[----:B------:R-:W-:Y:S01]  /*14c00*/  LEA.HI.X R181, R182, R234, R132, 0x1, P5 ;  /* 0x000000eab6b57211 */ /* 0x000fe200028f0c84 */
[----:B------:R-:W-:Y:S01]  /*14c10*/  IMAD.IADD R135, R230, 0x1, -R0 ;  /* 0x00000001e6877824 */ /* 0x000fe200078e0a00 */
[C---:B------:R-:W-:Y:S04]  /*14c20*/  HMMA.16816.F32.BF16 R24, R168.reuse, R174, R24 ;  /* 0x000000aea818723c */ /* 0x040fe80000041818 */
[----:B------:R-:W-:Y:S01]  /*14c30*/  FMUL.FTZ R132, R5, UR13 ;  /* 0x0000000d05847c20 */ /* 0x000fe20008410000 */
[----:B------:R-:W-:Y:S06]  /*14c40*/  IMAD.WIDE.U32 R184, R2, UR10, RZ ;  /* 0x0000000a02b87c25 */ /* 0x000fec000f8e00ff */
[----:B------:R-:W-:Y:S01]  /*14c50*/  FMUL.FTZ R7, R7, UR13 ;  /* 0x0000000d07077c20 */ /* 0x000fe20008410000 */
[----:B------:R-:W-:Y:S01]  /*14c60*/  FMUL.FTZ R182, R8, UR13 ;  /* 0x0000000d08b67c20 */ /* 0x000fe20008410000 */
[----:B------:R-:W-:Y:S01]  /*14c70*/  LEA R2, P0, R184, R235, 0x1 ;  /* 0x000000ebb8027211 */ /* 0x000fe200078008ff */
[----:B------:R-:W-:Y:S01]  /*14c80*/  IMAD.IADD R3, R185, 0x1, R3 ;  /* 0x00000001b9037824 */ /* 0x000fe200078e0203 */
[----:B-1----:R-:W-:Y:S01]  /*14c90*/  IABS R4, R135 ;  /* 0x0000008700047213 */ /* 0x002fe20000000000 */
[----:B------:R-:W-:Y:S01]  /*14ca0*/  FMUL.FTZ R135, R6, UR13 ;  /* 0x0000000d06877c20 */ /* 0x000fe20008410000 */
[----:B------:R-:W-:Y:S01]  /*14cb0*/  IADD3 R6, R231, -R0, RZ ;  /* 0x80000000e7067210 */ /* 0x000fe20007ffe0ff */
[----:B------:R-:W-:Y:S01]  /*14cc0*/  FMUL.FTZ R185, R10, UR13 ;  /* 0x0000000d0ab97c20 */ /* 0x000fe20008410000 */
[----:B------:R-:W-:Y:S01]  /*14cd0*/  I2FP.F32.S32 R5, R4 ;  /* 0x0000000400057245 */ /* 0x000fe20000201400 */
[----:B------:R-:W1:Y:S01]  /*14ce0*/  MUFU.TANH R172, R132 ;  /* 0x0000008400ac7308 */ /* 0x000e620000002400 */
[----:B------:R-:W-:Y:S01]  /*14cf0*/  LEA.HI.X R3, R184, R234, R3, 0x1, P0 ;  /* 0x000000eab8037211 */ /* 0x000fe200000f0c03 */
[----:B------:R-:W-:Y:S01]  /*14d00*/  VIADD R4, R0, 0x1 ;  /* 0x0000000100047836 */ /* 0x000fe20000000000 */
[----:B------:R-:W-:Y:S01]  /*14d10*/  PLOP3.LUT P0, PT, PT, PT, UP0, 0x80, 0x0 ;  /* 0x000000000000781c */ /* 0x000fe20003f0f008 */
[----:B---3--:R-:W-:Y:S01]  /*14d20*/  FFMA.FTZ R183, R5, -UR21, R183 ;  /* 0x8000001505b77c23 */ /* 0x008fe200080100b7 */
[----:B------:R-:W-:Y:S01]  /*14d30*/  IABS R6, R6 ;  /* 0x0000000600067213 */ /* 0x000fe20000000000 */
[--C-:B------:R-:W-:Y:S01]  /*14d40*/  IMAD.IADD R5, R230, 0x1, -R4.reuse ;  /* 0x00000001e6057824 */ /* 0x100fe200078e0a04 */
[C---:B------:R-:W-:Y:S03]  /*14d50*/  ISETP.GE.AND P6, PT, R4.reuse, R229, PT ;  /* 0x000000e50400720c */ /* 0x040fe60003fc6270 */
[----:B------:R-:W3:Y:S01]  /*14d60*/  MUFU.TANH R173, R135 ;  /* 0x0000008700ad7308 */ /* 0x000ee20000002400 */
[C---:B------:R-:W-:Y:S01]  /*14d70*/  ISETP.GE.AND P5, PT, R4.reuse, R228, PT ;  /* 0x000000e40400720c */ /* 0x040fe20003fa6270 */
[C---:B--2---:R-:W-:Y:S03]  /*14d80*/  HMMA.16816.F32.BF16 R28, R168.reuse, R176, R28 ;  /* 0x000000b0a81c723c */ /* 0x044fe6000004181c */
[C---:B------:R-:W-:Y:S01]  /*14d90*/  ISETP.GE.OR P6, PT, R4.reuse, R233, !P6 ;  /* 0x000000e90400720c */ /* 0x040fe200077c6670 */
[----:B------:R-:W-:Y:S01]  /*14da0*/  FMUL.FTZ R184, R9, UR13 ;  /* 0x0000000d09b87c20 */ /* 0x000fe20008410000 */
[----:B------:R-:W-:Y:S03]  /*14db0*/  ISETP.GE.OR P5, PT, R4, R232, !P5 ;  /* 0x000000e80400720c */ /* 0x000fe60006fa6670 */
[----:B------:R2:W4:Y:S03]  /*14dc0*/  MUFU.TANH R135, R7 ;  /* 0x0000000700877308 */ /* 0x0005260000002400 */
[----:B------:R-:W-:Y:S01]  /*14dd0*/  IABS R5, R5 ;  /* 0x0000000500057213 */ /* 0x000fe20000000000 */
[----:B------:R-:W-:Y:S03]  /*14de0*/  HMMA.16816.F32.BF16 R32, R168, R178, R32 ;  /* 0x000000b2a820723c */ /* 0x000fe60000041820 */
[----:B------:R-:W-:Y:S01]  /*14df0*/  I2FP.F32.S32 R5, R5 ;  /* 0x0000000500057245 */ /* 0x000fe20000201400 */
[----:B------:R-:W-:Y:S02]  /*14e00*/  IMAD.IADD R4, R231, 0x1, -R4 ;  /* 0x00000001e7047824 */ /* 0x000fe400078e0a04 */
[----:B------:R-:W-:Y:S02]  /*14e10*/  FMUL.FTZ R186, R11, UR13 ;  /* 0x0000000d0bba7c20 */ /* 0x000fe40008410000 */
[----:B-1----:R-:W-:Y:S03]  /*14e20*/  FFMA.FTZ R172, R5, -UR21, R172 ;  /* 0x8000001505ac7c23 */ /* 0x002fe600080100ac */
[----:B------:R-:W-:Y:S02]  /*14e30*/  IABS R132, R4 ;  /* 0x0000000400847213 */ /* 0x000fe40000000000 */
[----:B------:R-:W-:Y:S02]  /*14e40*/  I2FP.F32.S32 R4, R6 ;  /* 0x0000000600047245 */ /* 0x000fe40000201400 */
[----:B------:R-:W-:Y:S03]  /*14e50*/  I2FP.F32.S32 R132, R132 ;  /* 0x0000008400847245 */ /* 0x000fe60000201400 */
[----:B---3--:R-:W-:Y:S01]  /*14e60*/  FFMA.FTZ R173, R4, -UR21, R173 ;  /* 0x8000001504ad7c23 */ /* 0x008fe200080100ad */
[----:B--2-4-:R-:W-:Y:S06]  /*14e70*/  @P0 BRA `(.L_x_2374) ;  /* 0xffffffe4006c0947 */ /* 0x014fec000383ffff */
.L_x_2373:
[C---:B------:R-:W-:Y:S01]  /*14e80*/  ISETP.GE.AND P0, PT, R0.reuse, R229, PT ;  /* 0x000000e50000720c */ /* 0x040fe20003f06270 */
[----:B----4-:R-:W1:Y:S01]  /*14e90*/  MUFU.TANH R5, R182 ;  /* 0x000000b600057308 */ /* 0x010e620000002400 */
[C---:B------:R-:W-:Y:S01]  /*14ea0*/  IADD3 R2, R0.reuse, 0x9, RZ ;  /* 0x0000000900027810 */ /* 0x040fe20007ffe0ff */
[----:B------:R-:W-:Y:S01]  /*14eb0*/  FMUL.FTZ R13, R13, UR13 ;  /* 0x0000000d0d0d7c20 */ /* 0x000fe20008410000 */
[----:B------:R-:W-:Y:S01]  /*14ec0*/  ISETP.GE.OR P0, PT, R0, R233, !P0 ;  /* 0x000000e90000720c */ /* 0x000fe20004706670 */
[----:B------:R-:W-:Y:S01]  /*14ed0*/  FFMA.FTZ R9, R132, -UR21, R135 ;  /* 0x8000001584097c23 */ /* 0x000fe20008010087 */
[----:B------:R-:W-:Y:S01]  /*14ee0*/  IADD3 R3, R0, 0x8, RZ ;  /* 0x0000000800037810 */ /* 0x000fe20007ffe0ff */
[----:B------:R-:W-:Y:S01]  /*14ef0*/  FMUL.FTZ R15, R15, UR13 ;  /* 0x0000000d0f0f7c20 */ /* 0x000fe20008410000 */
[----:B------:R-:W-:Y:S03]  /*14f00*/  FSEL R171, R183, -INF , !P0 ;  /* 0xff800000b7ab7808 */ /* 0x000fe60004000000 */
[----:B------:R-:W2:Y:S01]  /*14f10*/  MUFU.TANH R4, R184 ;  /* 0x000000b800047308 */ /* 0x000ea20000002400 */
[-C--:B------:R-:W-:Y:S01]  /*14f20*/  ISETP.GE.AND P3, PT, R2, R229.reuse, PT ;  /* 0x000000e50200720c */ /* 0x080fe20003f66270 */
[----:B------:R-:W-:Y:S01]  /*14f30*/  FMUL.FTZ R14, R14, UR13 ;  /* 0x0000000d0e0e7c20 */ /* 0x000fe20008410000 */
[-C--:B------:R-:W-:Y:S01]  /*14f40*/  ISETP.GE.AND P0, PT, R2, R228.reuse, PT ;  /* 0x000000e40200720c */ /* 0x080fe20003f06270 */
[----:B------:R-:W-:Y:S01]  /*14f50*/  FMUL.FTZ R18, R18, UR13 ;  /* 0x0000000d12127c20 */ /* 0x000fe20008410000 */
[----:B------:R-:W-:Y:S01]  /*14f60*/  ISETP.GE.AND P4, PT, R3, R229, PT ;  /* 0x000000e50300720c */ /* 0x000fe20003f86270 */
[----:B------:R-:W-:Y:S01]  /*14f70*/  FMUL.FTZ R19, R19, UR13 ;  /* 0x0000000d13137c20 */ /* 0x000fe20008410000 */
[----:B------:R-:W-:Y:S03]  /*14f80*/  ISETP.GE.AND P1, PT, R3, R228, PT ;  /* 0x000000e40300720c */ /* 0x000fe60003f26270 */
[----:B------:R-:W3:Y:S01]  /*14f90*/  MUFU.TANH R8, R185 ;  /* 0x000000b900087308 */ /* 0x000ee20000002400 */
[----:B------:R-:W-:Y:S01]  /*14fa0*/  ISETP.GE.OR P3, PT, R2, R233, !P3 ;  /* 0x000000e90200720c */ /* 0x000fe20005f66670 */
[----:B------:R-:W-:Y:S01]  /*14fb0*/  FMUL.FTZ R20, R20, UR13 ;  /* 0x0000000d14147c20 */ /* 0x000fe20008410000 */
[----:B------:R-:W-:Y:S01]  /*14fc0*/  ISETP.GE.OR P0, PT, R2, R232, !P0 ;  /* 0x000000e80200720c */ /* 0x000fe20004706670 */
[----:B------:R-:W-:Y:S01]  /*14fd0*/  FMUL.FTZ R21, R21, UR13 ;  /* 0x0000000d15157c20 */ /* 0x000fe20008410000 */
[-C--:B------:R-:W-:Y:S01]  /*14fe0*/  IADD3 R6, R230, -R2.reuse, RZ ;  /* 0x80000002e6067210 */ /* 0x080fe20007ffe0ff */
[----:B------:R-:W-:Y:S01]  /*14ff0*/  FMUL.FTZ R24, R24, UR13 ;  /* 0x0000000d18187c20 */ /* 0x000fe20008410000 */
[----:B------:R-:W-:Y:S03]  /*15000*/  IADD3 R2, R231, -R2, RZ ;  /* 0x80000002e7027210 */ /* 0x000fe60007ffe0ff */
[----:B------:R-:W-:Y:S01]  /*15010*/  MUFU.TANH R20, R20 ;  /* 0x0000001400147308 */ /* 0x000fe20000002400 */
[----:B------:R-:W-:Y:S01]  /*15020*/  IADD3 R7, R230, -R3, RZ ;  /* 0x80000003e6077210 */ /* 0x000fe20007ffe0ff */
[----:B------:R-:W-:Y:S01]  /*15030*/  FMUL.FTZ R23, R23, UR13 ;  /* 0x0000000d17177c20 */ /* 0x000fe20008410000 */
[C---:B------:R-:W-:Y:S01]  /*15040*/  ISETP.GE.OR P4, PT, R3.reuse, R233, !P4 ;  /* 0x000000e90300720c */ /* 0x040fe20006786670 */
[----:B------:R-:W-:Y:S01]  /*15050*/  FMUL.FTZ R22, R22, UR13 ;  /* 0x0000000d16167c20 */ /* 0x000fe20008410000 */
[----:B------:R-:W-:Y:S01]  /*15060*/  ISETP.GE.OR P1, PT, R3, R232, !P1 ;  /* 0x000000e80300720c */ /* 0x000fe20004f26670 */
[----:B------:R-:W-:Y:S01]  /*15070*/  FMUL.FTZ R25, R25, UR13 ;  /* 0x0000000d19197c20 */ /* 0x000fe20008410000 */
[----:B------:R-:W-:Y:S03]  /*15080*/  IADD3 R3, R231, -R3, RZ ;  /* 0x80000003e7037210 */ /* 0x000fe60007ffe0ff */
[----:B------:R-:W-:Y:S01]  /*15090*/  MUFU.TANH R21, R21 ;  /* 0x0000001500157308 */ /* 0x000fe20000002400 */
[----:B------:R-:W-:Y:S01]  /*150a0*/  IABS R11, R2 ;  /* 0x00000002000b7213 */ /* 0x000fe20000000000 */
[----:B------:R-:W-:Y:S01]  /*150b0*/  FMUL.FTZ R28, R28, UR13 ;  /* 0x0000000d1c1c7c20 */ /* 0x000fe20008410000 */
[----:B------:R-:W-:Y:S01]  /*150c0*/  IABS R7, R7 ;  /* 0x0000000700077213 */ /* 0x000fe20000000000 */
[----:B------:R-:W-:Y:S01]  /*150d0*/  FMUL.FTZ R29, R29, UR13 ;  /* 0x0000000d1d1d7c20 */ /* 0x000fe20008410000 */
[----:B------:R-:W-:Y:S01]  /*150e0*/  IABS R10, R3 ;  /* 0x00000003000a7213 */ /* 0x000fe20000000000 */
[----:B------:R-:W-:Y:S01]  /*150f0*/  FMUL.FTZ R32, R32, UR13 ;  /* 0x0000000d20207c20 */ /* 0x000fe20008410000 */
[----:B------:R-:W-:Y:S03]  /*15100*/  I2FP.F32.S32 R3, R7 ;  /* 0x0000000700037245 */ /* 0x000fe60000201400 */
[----:B------:R-:W4:Y:S01]  /*15110*/  MUFU.TANH R2, R186 ;  /* 0x000000ba00027308 */ /* 0x000f220000002400 */
[----:B------:R-:W-:Y:S01]  /*15120*/  IABS R6, R6 ;  /* 0x0000000600067213 */ /* 0x000fe20000000000 */
[----:B------:R-:W-:Y:S01]  /*15130*/  FMUL.FTZ R7, R12, UR13 ;  /* 0x0000000d0c077c20 */ /* 0x000fe20008410000 */
[----:B------:R-:W-:Y:S01]  /*15140*/  FSEL R169, R172, -INF , !P6 ;  /* 0xff800000aca97808 */ /* 0x000fe20007000000 */
[----:B------:R-:W-:Y:S01]  /*15150*/  FMUL.FTZ R33, R33, UR13 ;  /* 0x0000000d21217c20 */ /* 0x000fe20008410000 */
[C---:B------:R-:W-:Y:S01]  /*15160*/  ISETP.GE.AND P6, PT, R0.reuse, R228, PT ;  /* 0x000000e40000720c */ /* 0x040fe20003fc6270 */
[----:B------:R-:W-:Y:S01]  /*15170*/  FMUL.FTZ R27, R27, UR13 ;  /* 0x0000000d1b1b7c20 */ /* 0x000fe20008410000 */
[----:B------:R-:W-:Y:S03]  /*15180*/  FSEL R170, R9, -INF , !P5 ;  /* 0xff80000009aa7808 */ /* 0x000fe60006800000 */
[----:B------:R-:W5:Y:S01]  /*15190*/  MUFU.TANH R7, R7 ;  /* 0x0000000700077308 */ /* 0x000f620000002400 */
[----:B------:R-:W-:Y:S01]  /*151a0*/  ISETP.GE.OR P6, PT, R0, R232, !P6 ;  /* 0x000000e80000720c */ /* 0x000fe200077c6670 */
[----:B------:R-:W-:Y:S01]  /*151b0*/  FMUL.FTZ R30, R30, UR13 ;  /* 0x0000000d1e1e7c20 */ /* 0x000fe20008410000 */
[----:B------:R-:W-:Y:S01]  /*151c0*/  FMUL.FTZ R31, R31, UR13 ;  /* 0x0000000d1f1f7c20 */ /* 0x000fe20008410000 */
[----:B------:R-:W-:Y:S01]  /*151d0*/  FMUL.FTZ R34, R34, UR13 ;  /* 0x0000000d22227c20 */ /* 0x000fe20008410000 */
[----:B------:R-:W-:Y:S01]  /*151e0*/  FSEL R168, R173, -INF , !P6 ;  /* 0xff800000ada87808 */ /* 0x000fe20007000000 */
[----:B------:R-:W-:Y:S01]  /*151f0*/  FMUL.FTZ R35, R35, UR13 ;  /* 0x0000000d23237c20 */ /* 0x000fe20008410000 */
[----:B------:R-:W-:Y:S03]  /*15200*/  UISETP.GT.AND UP0, UPT, UR22, UR16, UPT ;  /* 0x000000101600728c */ /* 0x000fe6000bf04270 */
[----:B------:R-:W5:Y:S01]  /*15210*/  MUFU.TANH R9, R15 ;  /* 0x0000000f00097308 */ /* 0x000f620000002400 */
[----:B------:R-:W-:Y:S01]  /*15220*/  UIADD3 UR27, UR27, 0x1, URZ ;  /* 0x000000011b1b7890 */ /* 0x000fe2000fffe03f */
[----:B------:R-:W-:Y:S08]  /*15230*/  UMOV UR20, UR22 ;  /* 0x0000001600147c82 */ /* 0x000ff00008000000 */
[----:B------:R-:W-:Y:S10]  /*15240*/  MUFU.TANH R25, R25 ;  /* 0x0000001900197308 */ /* 0x000ff40000002400 */
[----:B------:R-:W-:Y:S10]  /*15250*/  MUFU.TANH R33, R33 ;  /* 0x0000002100217308 */ /* 0x000ff40000002400 */
[----:B------:R-:W-:Y:S10]  /*15260*/  MUFU.TANH R30, R30 ;  /* 0x0000001e001e7308 */ /* 0x000ff40000002400 */
[----:B------:R-:W-:Y:S01]  /*15270*/  MUFU.TANH R135, R35 ;  /* 0x0000002300877308 */ /* 0x000fe20000002400 */
[----:B-1----:R-:W-:Y:S01]  /*15280*/  FFMA.FTZ R5, R3, -UR21, R5 ;  /* 0x8000001503057c23 */ /* 0x002fe20008010005 */
[----:B------:R-:W-:Y:S02]  /*15290*/  I2FP.F32.S32 R3, R6 ;  /* 0x0000000600037245 */ /* 0x000fe40000201400 */
[----:B------:R-:W-:Y:S02]  /*152a0*/  I2FP.F32.S32 R6, R10 ;  /* 0x0000000a00067245 */ /* 0x000fe40000201400 */
[----:B------:R-:W-:Y:S01]  /*152b0*/  FSEL R176, R5, -INF , !P4 ;  /* 0xff80000005b07808 */ /* 0x000fe20006000000 */
[----:B--2---:R-:W-:Y:S01]  /*152c0*/  FFMA.FTZ R4, R3, -UR21, R4 ;  /* 0x8000001503047c23 */ /* 0x004fe20008010004 */
[----:B------:R-:W-:Y:S02]  /*152d0*/  I2FP.F32.S32 R10, R11 ;  /* 0x0000000b000a7245 */ /* 0x000fe40000201400 */
[----:B------:R1:W2:Y:S01]  /*152e0*/  MUFU.TANH R5, R13 ;  /* 0x0000000d00057308 */ /* 0x0002a20000002400 */
[----:B------:R-:W-:Y:S01]  /*152f0*/  IADD3 R3, R0, 0x10, RZ ;  /* 0x0000001000037810 */ /* 0x000fe20007ffe0ff */
[----:B---3--:R-:W-:Y:S01]  /*15300*/  FFMA.FTZ R8, R6, -UR21, R8 ;  /* 0x8000001506087c23 */ /* 0x008fe20008010008 */
[----:B------:R-:W-:Y:S01]  /*15310*/  FSEL R175, R4, -INF , !P3 ;  /* 0xff80000004af7808 */ /* 0x000fe20005800000 */
[----:B----4-:R-:W-:Y:S01]  /*15320*/  FFMA.FTZ R10, R10, -UR21, R2 ;  /* 0x800000150a0a7c23 */ /* 0x010fe20008010002 */
[----:B------:R-:W-:Y:S02]  /*15330*/  IADD3 R2, R0, 0x11, RZ ;  /* 0x0000001100027810 */ /* 0x000fe40007ffe0ff */
[----:B------:R-:W-:Y:S03]  /*15340*/  IADD3 R6, R230, -R3, RZ ;  /* 0x80000003e6067210 */ /* 0x000fe60007ffe0ff */
[----:B------:R-:W3:Y:S01]  /*15350*/  MUFU.TANH R11, R14 ;  /* 0x0000000e000b7308 */ /* 0x000ee20000002400 */
[C---:B------:R-:W-:Y:S02]  /*15360*/  ISETP.GE.AND P3, PT, R2.reuse, R228, PT ;  /* 0x000000e40200720c */ /* 0x040fe40003f66270 */
[C---:B------:R-:W-:Y:S02]  /*15370*/  ISETP.GE.AND P4, PT, R2.reuse, R229, PT ;  /* 0x000000e50200720c */ /* 0x040fe40003f86270 */
[C---:B------:R-:W-:Y:S02]  /*15380*/  ISETP.GE.OR P3, PT, R2.reuse, R232, !P3 ;  /* 0x000000e80200720c */ /* 0x040fe40005f66670 */
[----:B------:R-:W-:Y:S03]  /*15390*/  ISETP.GE.OR P4, PT, R2, R233, !P4 ;  /* 0x000000e90200720c */ /* 0x000fe60006786670 */
[----:B------:R-:W-:Y:S01]  /*153a0*/  MUFU.TANH R14, R18 ;  /* 0x00000012000e7308 */ /* 0x000fe20000002400 */
[-C--:B------:R-:W-:Y:S02]  /*153b0*/  IADD3 R4, R230, -R2.reuse, RZ ;  /* 0x80000002e6047210 */ /* 0x080fe40007ffe0ff */
[----:B------:R-:W-:Y:S02]  /*153c0*/  ISETP.GE.AND P6, PT, R3, R229, PT ;  /* 0x000000e50300720c */ /* 0x000fe40003fc6270 */
[----:B------:R-:W-:Y:S02]  /*153d0*/  IADD3 R2, R231, -R2, RZ ;  /* 0x80000002e7027210 */ /* 0x000fe40007ffe0ff */
[C---:B------:R-:W-:Y:S02]  /*153e0*/  ISETP.GE.AND P5, PT, R3.reuse, R228, PT ;  /* 0x000000e40300720c */ /* 0x040fe40003fa6270 */
[----:B------:R-:W-:Y:S02]  /*153f0*/  IABS R6, R6 ;  /* 0x0000000600067213 */ /* 0x000fe40000000000 */
[C---:B------:R-:W-:Y:S02]  /*15400*/  ISETP.GE.OR P6, PT, R3.reuse, R233, !P6 ;  /* 0x000000e90300720c */ /* 0x040fe400077c6670 */
[----:B-1----:R-:W-:Y:S02]  /*15410*/  IABS R13, R2 ;  /* 0x00000002000d7213 */ /* 0x002fe40000000000 */
[----:B------:R-:W-:Y:S02]  /*15420*/  ISETP.GE.OR P5, PT, R3, R232, !P5 ;  /* 0x000000e80300720c */ /* 0x000fe40006fa6670 */
[----:B------:R-:W-:Y:S01]  /*15430*/  MOV R2, R6 ;  /* 0x0000000600027202 */ /* 0x000fe20000000f00 */
[----:B------:R-:W-:Y:S01]  /*15440*/  FMUL.FTZ R6, R16, UR13 ;  /* 0x0000000d10067c20 */ /* 0x000fe20008410000 */
[----:B------:R-:W-:Y:S02]  /*15450*/  IADD3 R3, R231, -R3, RZ ;  /* 0x80000003e7037210 */ /* 0x000fe40007ffe0ff */
[----:B------:R-:W-:Y:S02]  /*15460*/  IABS R4, R4 ;  /* 0x0000000400047213 */ /* 0x000fe40000000000 */
[----:B------:R-:W-:Y:S01]  /*15470*/  I2FP.F32.S32 R2, R2 ;  /* 0x0000000200027245 */ /* 0x000fe20000201400 */
[----:B------:R-:W-:Y:S01]  /*15480*/  MUFU.TANH R6, R6 ;  /* 0x0000000600067308 */ /* 0x000fe20000002400 */
[----:B------:R-:W-:Y:S02]  /*15490*/  IABS R12, R3 ;  /* 0x00000003000c7213 */ /* 0x000fe40000000000 */
[----:B------:R-:W-:Y:S01]  /*154a0*/  MOV R3, R4 ;  /* 0x0000000400037202 */ /* 0x000fe20000000f00 */
[----:B-----5:R-:W-:Y:S01]  /*154b0*/  FFMA.FTZ R7, R2, -UR21, R7 ;  /* 0x8000001502077c23 */ /* 0x020fe20008010007 */
[----:B------:R-:W-:Y:S01]  /*154c0*/  I2FP.F32.S32 R2, R13 ;  /* 0x0000000d00027245 */ /* 0x000fe20000201400 */
[----:B------:R-:W-:Y:S01]  /*154d0*/  FMUL.FTZ R4, R17, UR13 ;  /* 0x0000000d11047c20 */ /* 0x000fe20008410000 */
[----:B------:R-:W-:Y:S03]  /*154e0*/  I2FP.F32.S32 R3, R3 ;  /* 0x0000000300037245 */ /* 0x000fe60000201400 */
[----:B------:R-:W-:Y:S01]  /*154f0*/  MUFU.TANH R13, R22 ;  /* 0x00000016000d7308 */ /* 0x000fe20000002400 */
[----:B------:R-:W-:Y:S01]  /*15500*/  FSEL R174, R10, -INF , !P0 ;  /* 0xff8000000aae7808 */ /* 0x000fe20004000000 */
[----:B------:R-:W-:Y:S01]  /*15510*/  FFMA.FTZ R9, R2, -UR21, R9 ;  /* 0x8000001502097c23 */ /* 0x000fe20008010009 */
[C---:B------:R-:W-:Y:S01]  /*15520*/  IADD3 R2, R0.reuse, 0x19, RZ ;  /* 0x0000001900027810 */ /* 0x040fe20007ffe0ff */
[----:B--2---:R-:W-:Y:S01]  /*15530*/  FFMA.FTZ R5, R3, -UR21, R5 ;  /* 0x8000001503057c23 */ /* 0x004fe20008010005 */
[----:B------:R-:W-:Y:S02]  /*15540*/  IADD3 R3, R0, 0x18, RZ ;  /* 0x0000001800037810 */ /* 0x000fe40007ffe0ff */
[----:B------:R-:W-:Y:S03]  /*15550*/  FSEL R15, R8, -INF , !P1 ;  /* 0xff800000080f7808 */ /* 0x000fe60004800000 */
[----:B------:R-:W1:Y:S01]  /*15560*/  MUFU.TANH R4, R4 ;  /* 0x0000000400047308 */ /* 0x000e620000002400 */
[----:B------:R-:W-:Y:S02]  /*15570*/  FSEL R182, R7, -INF , !P6 ;  /* 0xff80000007b67808 */ /* 0x000fe40007000000 */
[----:B------:R-:W-:Y:S02]  /*15580*/  FSEL R181, R5, -INF , !P4 ;  /* 0xff80000005b57808 */ /* 0x000fe40006000000 */
[CC--:B------:R-:W-:Y:S02]  /*15590*/  ISETP.GE.AND P1, PT, R3.reuse, R229.reuse, PT ;  /* 0x000000e50300720c */ /* 0x0c0fe40003f26270 */
[C---:B------:R-:W-:Y:S03]  /*155a0*/  ISETP.GE.AND P6, PT, R2.reuse, R229, PT ;  /* 0x000000e50200720c */ /* 0x040fe60003fc6270 */
[----:B------:R-:W2:Y:S01]  /*155b0*/  MUFU.TANH R8, R19 ;  /* 0x0000001300087308 */ /* 0x000ea20000002400 */
[----:B------:R-:W-:Y:S02]  /*155c0*/  I2FP.F32.S32 R12, R12 ;  /* 0x0000000c000c7245 */ /* 0x000fe40000201400 */
[CC--:B------:R-:W-:Y:S02]  /*155d0*/  ISETP.GE.AND P0, PT, R3.reuse, R228.reuse, PT ;  /* 0x000000e40300720c */ /* 0x0c0fe40003f06270 */
[----:B------:R-:W-:Y:S01]  /*155e0*/  ISETP.GE.AND P4, PT, R2, R228, PT ;  /* 0x000000e40200720c */ /* 0x000fe20003f86270 */
[----:B---3--:R-:W-:Y:S01]  /*155f0*/  FFMA.FTZ R11, R12, -UR21, R11 ;  /* 0x800000150c0b7c23 */ /* 0x008fe2000801000b */
[C---:B------:R-:W-:Y:S02]  /*15600*/  IADD3 R5, R230.reuse, -R2, RZ ;  /* 0x80000002e6057210 */ /* 0x040fe40007ffe0ff */
[----:B------:R-:W-:Y:S02]  /*15610*/  IADD3 R7, R230, -R3, RZ ;  /* 0x80000003e6077210 */ /* 0x000fe40007ffe0ff */
[CC--:B------:R-:W-:Y:S02]  /*15620*/  ISETP.GE.OR P1, PT, R3.reuse, R233.reuse, !P1 ;  /* 0x000000e90300720c */ /* 0x0c0fe40004f26670 */
[C---:B------:R-:W-:Y:S02]  /*15630*/  ISETP.GE.OR P6, PT, R2.reuse, R233, !P6 ;  /* 0x000000e90200720c */ /* 0x040fe400077c6670 */
[-C--:B------:R-:W-:Y:S02]  /*15640*/  ISETP.GE.OR P0, PT, R3, R232.reuse, !P0 ;  /* 0x000000e80300720c */ /* 0x080fe40004706670 */
[----:B------:R-:W-:Y:S02]  /*15650*/  ISETP.GE.OR P4, PT, R2, R232, !P4 ;  /* 0x000000e80200720c */ /* 0x000fe40006786670 */
[C---:B------:R-:W-:Y:S02]  /*15660*/  IADD3 R3, R231.reuse, -R3, RZ ;  /* 0x80000003e7037210 */ /* 0x040fe40007ffe0ff */
[----:B------:R-:W-:Y:S02]  /*15670*/  IADD3 R2, R231, -R2, RZ ;  /* 0x80000002e7027210 */ /* 0x000fe40007ffe0ff */
[----:B------:R-:W-:Y:S02]  /*15680*/  IABS R10, R5 ;  /* 0x00000005000a7213 */ /* 0x000fe40000000000 */
[----:B------:R-:W-:Y:S02]  /*15690*/  IABS R12, R7 ;  /* 0x00000007000c7213 */ /* 0x000fe40000000000 */
[----:B------:R-:W-:Y:S02]  /*156a0*/  IABS R5, R3 ;  /* 0x0000000300057213 */ /* 0x000fe40000000000 */
[----:B------:R-:W-:Y:S02]  /*156b0*/  IABS R7, R2 ;  /* 0x0000000200077213 */ /* 0x000fe40000000000 */
[----:B------:R-:W-:Y:S01]  /*156c0*/  MOV R3, R10 ;  /* 0x0000000a00037202 */ /* 0x000fe20000000f00 */
[----:B------:R-:W-:Y:S01]  /*156d0*/  FMUL.FTZ R10, R26, UR13 ;  /* 0x0000000d1a0a7c20 */ /* 0x000fe20008410000 */
[----:B------:R-:W-:Y:S02]  /*156e0*/  MOV R2, R12 ;  /* 0x0000000c00027202 */ /* 0x000fe40000000f00 */
[----:B------:R-:W-:Y:S01]  /*156f0*/  I2FP.F32.S32 R3, R3 ;  /* 0x0000000300037245 */ /* 0x000fe20000201400 */
[----:B------:R-:W-:Y:S01]  /*15700*/  MUFU.TANH R12, R23 ;  /* 0x00000017000c7308 */ /* 0x000fe20000002400 */
[----:B------:R-:W-:Y:S02]  /*15710*/  I2FP.F32.S32 R2, R2 ;  /* 0x0000000200027245 */ /* 0x000fe40000201400 */
[----:B------:R-:W-:Y:S01]  /*15720*/  I2FP.F32.S32 R5, R5 ;  /* 0x0000000500057245 */ /* 0x000fe20000201400 */
[----:B-1----:R-:W-:Y:S01]  /*15730*/  FFMA.FTZ R4, R3, -UR21, R4 ;  /* 0x8000001503047c23 */ /* 0x002fe20008010004 */
[----:B------:R-:W-:Y:S01]  /*15740*/  IADD3 R3, R0, 0x20, RZ ;  /* 0x0000002000037810 */ /* 0x000fe20007ffe0ff */
[----:B------:R-:W-:Y:S01]  /*15750*/  FFMA.FTZ R6, R2, -UR21, R6 ;  /* 0x8000001502067c23 */ /* 0x000fe20008010006 */
[----:B------:R-:W-:Y:S01]  /*15760*/  VIADD R2, R0, 0x21 ;  /* 0x0000002100027836 */ /* 0x000fe20000000000 */
[----:B------:R-:W-:Y:S01]  /*15770*/  I2FP.F32.S32 R7, R7 ;  /* 0x0000000700077245 */ /* 0x000fe20000201400 */
[----:B------:R-:W-:Y:S01]  /*15780*/  FFMA.FTZ R14, R5, -UR21, R14 ;  /* 0x80000015050e7c23 */ /* 0x000fe2000801000e */
[----:B------:R-:W-:Y:S01]  /*15790*/  FSEL R178, R4, -INF , !P6 ;  /* 0xff80000004b27808 */ /* 0x000fe20007000000 */
[----:B------:R-:W-:Y:S01]  /*157a0*/  MUFU.TANH R10, R10 ;  /* 0x0000000a000a7308 */ /* 0x000fe20000002400 */
[----:B------:R-:W-:Y:S01]  /*157b0*/  FSEL R177, R6, -INF , !P1 ;  /* 0xff80000006b17808 */ /* 0x000fe20004800000 */
[----:B--2---:R-:W-:Y:S01]  /*157c0*/  FFMA.FTZ R8, R7, -UR21, R8 ;  /* 0x8000001507087c23 */ /* 0x004fe20008010008 */
[----:B------:R-:W-:Y:S02]  /*157d0*/  FSEL R185, R9, -INF , !P3 ;  /* 0xff80000009b97808 */ /* 0x000fe40005800000 */
[----:B------:R-:W-:Y:S02]  /*157e0*/  FSEL R184, R11, -INF , !P5 ;  /* 0xff8000000bb87808 */ /* 0x000fe40006800000 */
[CC--:B------:R-:W-:Y:S03]  /*157f0*/  ISETP.GE.AND P6, PT, R2.reuse, R228.reuse, PT ;  /* 0x000000e40200720c */ /* 0x0c0fe60003fc6270 */
[----:B------:R-:W1:Y:S01]  /*15800*/  MUFU.TANH R9, R24 ;  /* 0x0000001800097308 */ /* 0x000e620000002400 */
[-C--:B------:R-:W-:Y:S02]  /*15810*/  ISETP.GE.AND P1, PT, R2, R229.reuse, PT ;  /* 0x000000e50200720c */ /* 0x080fe40003f26270 */
[C---:B------:R-:W-:Y:S02]  /*15820*/  ISETP.GE.AND P5, PT, R3.reuse, R229, PT ;  /* 0x000000e50300720c */ /* 0x040fe40003fa6270 */
[C---:B------:R-:W-:Y:S02]  /*15830*/  ISETP.GE.AND P3, PT, R3.reuse, R228, PT ;  /* 0x000000e40300720c */ /* 0x040fe40003f66270 */
[----:B------:R-:W-:Y:S02]  /*15840*/  IADD3 R5, R0, 0x28, RZ ;  /* 0x0000002800057810 */ /* 0x000fe40007ffe0ff */
[C---:B------:R-:W-:Y:S02]  /*15850*/  ISETP.GE.OR P6, PT, R2.reuse, R232, !P6 ;  /* 0x000000e80200720c */ /* 0x040fe400077c6670 */
[-C--:B------:R-:W-:Y:S02]  /*15860*/  ISETP.GE.OR P1, PT, R2, R233.reuse, !P1 ;  /* 0x000000e90200720c */ /* 0x080fe40004f26670 */
[C---:B------:R-:W-:Y:S02]  /*15870*/  IADD3 R6, R230.reuse, -R2, RZ ;  /* 0x80000002e6067210 */ /* 0x040fe40007ffe0ff */
[C---:B------:R-:W-:Y:S02]  /*15880*/  ISETP.GE.OR P5, PT, R3.reuse, R233, !P5 ;  /* 0x000000e90300720c */ /* 0x040fe40006fa6670 */
[----:B------:R-:W-:Y:S02]  /*15890*/  ISETP.GE.OR P3, PT, R3, R232, !P3 ;  /* 0x000000e80300720c */ /* 0x000fe40005f66670 */
[C---:B------:R-:W-:Y:S02]  /*158a0*/  IADD3 R2, R231.reuse, -R2, RZ ;  /* 0x80000002e7027210 */ /* 0x040fe40007ffe0ff */
[CC--:B------:R-:W-:Y:S02]  /*158b0*/  IADD3 R7, R230.reuse, -R3.reuse, RZ ;  /* 0x80000003e6077210 */ /* 0x0c0fe40007ffe0ff */
[----:B------:R-:W-:Y:S02]  /*158c0*/  IADD3 R4, R231, -R3, RZ ;  /* 0x80000003e7047210 */ /* 0x000fe40007ffe0ff */
[----:B------:R-:W-:Y:S02]  /*158d0*/  IADD3 R3, R230, -R5, RZ ;  /* 0x80000005e6037210 */ /* 0x000fe40007ffe0ff */
        /* <DEDUP_REMOVED lines=8> */
[----:B------:R-:W-:Y:S01]  /*15960*/  IABS R4, R4 ;  /* 0x0000000400047213 */ /* 0x000fe20000000000 */
[----:B------:R-:W-:Y:S01]  /*15970*/  FFMA.FTZ R6, R6, -UR21, R21 ;  /* 0x8000001506067c23 */ /* 0x000fe20008010015 */
[----:B------:R-:W-:Y:S01]  /*15980*/  FSEL R180, R14, -INF , !P0 ;  /* 0xff8000000eb47808 */ /* 0x000fe20004000000 */
[----:B-1----:R-:W-:Y:S01]  /*15990*/  FFMA.FTZ R9, R2, -UR21, R9 ;  /* 0x8000001502097c23 */ /* 0x002fe20008010009 */
[----:B------:R-:W-:Y:S01]  /*159a0*/  IADD3 R2, R0, 0x29, RZ ;  /* 0x0000002900027810 */ /* 0x000fe20007ffe0ff */
[----:B------:R1:W-:Y:S01]  /*159b0*/  MUFU.TANH R14, R27 ;  /* 0x0000001b000e7308 */ /* 0x0003e20000002400 */
[----:B------:R-:W-:Y:S02]  /*159c0*/  I2FP.F32.S32 R3, R4 ;  /* 0x0000000400037245 */ /* 0x000fe40000201400 */
[----:B------:R-:W-:Y:S02]  /*159d0*/  I2FP.F32.S32 R4, R11 ;  /* 0x0000000b00047245 */ /* 0x000fe40000201400 */
[----:B------:R-:W-:Y:S01]  /*159e0*/  FSEL R190, R7, -INF , !P5 ;  /* 0xff80000007be7808 */ /* 0x000fe20006800000 */
[----:B------:R-:W-:Y:S01]  /*159f0*/  FFMA.FTZ R13, R3, -UR21, R13 ;  /* 0x80000015030d7c23 */ /* 0x000fe2000801000d */
[----:B------:R-:W-:Y:S01]  /*15a00*/  FSEL R191, R6, -INF , !P1 ;  /* 0xff80000006bf7808 */ /* 0x000fe20004800000 */
[----:B------:R-:W-:Y:S01]  /*15a10*/  FFMA.FTZ R12, R4, -UR21, R12 ;  /* 0x80000015040c7c23 */ /* 0x000fe2000801000c */
[CC--:B------:R-:W-:Y:S01]  /*15a20*/  ISETP.GE.AND P5, PT, R2.reuse, R229.reuse, PT ;  /* 0x000000e50200720c */ /* 0x0c0fe20003fa6270 */
[----:B------:R-:W-:Y:S01]  /*15a30*/  MUFU.TANH R11, R29 ;  /* 0x0000001d000b7308 */ /* 0x000fe20000002400 */
[-C--:B------:R-:W-:Y:S02]  /*15a40*/  ISETP.GE.AND P1, PT, R2, R228.reuse, PT ;  /* 0x000000e40200720c */ /* 0x080fe40003f26270 */
[----:B------:R-:W-:Y:S02]  /*15a50*/  FSEL R183, R8, -INF , !P4 ;  /* 0xff80000008b77808 */ /* 0x000fe40006000000 */
[C---:B------:R-:W-:Y:S02]  /*15a60*/  ISETP.GE.AND P0, PT, R5.reuse, R229, PT ;  /* 0x000000e50500720c */ /* 0x040fe40003f06270 */
[----:B------:R-:W-:Y:S03]  /*15a70*/  ISETP.GE.AND P4, PT, R5, R228, PT ;  /* 0x000000e40500720c */ /* 0x000fe60003f86270 */
[----:B------:R-:W2:Y:S01]  /*15a80*/  MUFU.TANH R8, R28 ;  /* 0x0000001c00087308 */ /* 0x000ea20000002400 */
[----:B------:R-:W-:Y:S02]  /*15a90*/  IADD3 R4, R0, 0x30, RZ ;  /* 0x0000003000047810 */ /* 0x000fe40007ffe0ff */
[----:B------:R-:W-:Y:S02]  /*15aa0*/  IADD3 R7, R230, -R2, RZ ;  /* 0x80000002e6077210 */ /* 0x000fe40007ffe0ff */
[CC--:B------:R-:W-:Y:S02]  /*15ab0*/  ISETP.GE.OR P1, PT, R2.reuse, R232.reuse, !P1 ;  /* 0x000000e80200720c */ /* 0x0c0fe40004f26670 */
[-C--:B------:R-:W-:Y:S01]  /*15ac0*/  ISETP.GE.OR P5, PT, R2, R233.reuse, !P5 ;  /* 0x000000e90200720c */ /* 0x080fe20006fa6670 */
[----:B------:R-:W-:Y:S01]  /*15ad0*/  IMAD.IADD R2, R231, 0x1, -R2 ;  /* 0x00000001e7027824 */ /* 0x000fe200078e0a02 */
[C---:B------:R-:W-:Y:S02]  /*15ae0*/  ISETP.GE.OR P0, PT, R5.reuse, R233, !P0 ;  /* 0x000000e90500720c */ /* 0x040fe40004706670 */
[----:B------:R-:W-:Y:S02]  /*15af0*/  ISETP.GE.OR P4, PT, R5, R232, !P4 ;  /* 0x000000e80500720c */ /* 0x000fe40006786670 */
[----:B------:R-:W-:Y:S02]  /*15b00*/  IADD3 R5, R231, -R5, RZ ;  /* 0x80000005e7057210 */ /* 0x000fe40007ffe0ff */
[----:B------:R-:W-:Y:S02]  /*15b10*/  IADD3 R3, R0, 0x31, RZ ;  /* 0x0000003100037810 */ /* 0x000fe40007ffe0ff */
[C---:B------:R-:W-:Y:S02]  /*15b20*/  IADD3 R6, R230.reuse, -R4, RZ ;  /* 0x80000004e6067210 */ /* 0x040fe40007ffe0ff */
[----:B------:R-:W-:Y:S02]  /*15b30*/  IABS R16, R7 ;  /* 0x0000000700107213 */ /* 0x000fe40000000000 */
        /* <DEDUP_REMOVED lines=8> */
[----:B------:R-:W-:Y:S01]  /*15bc0*/  I2FP.F32.S32 R7, R7 ;  /* 0x0000000700077245 */ /* 0x000fe20000201400 */
[----:B-1----:R-:W-:Y:S01]  /*15bd0*/  LDSM.16.MT88.4 R24, [R202+0x18000] ;  /* 0x01800000ca18783b */ /* 0x002fe20000004200 */
[----:B------:R-:W-:Y:S01]  /*15be0*/  I2FP.F32.S32 R2, R2 ;  /* 0x0000000200027245 */ /* 0x000fe20000201400 */
[----:B--2---:R-:W-:Y:S01]  /*15bf0*/  FFMA.FTZ R8, R5, -UR21, R8 ;  /* 0x8000001505087c23 */ /* 0x004fe20008010008 */
[----:B------:R-:W-:Y:S01]  /*15c00*/  IADD3 R5, R231, -R4, RZ ;  /* 0x80000004e7057210 */ /* 0x000fe20007ffe0ff */
[----:B------:R-:W-:Y:S01]  /*15c10*/  FFMA.FTZ R10, R7, -UR21, R10 ;  /* 0x80000015070a7c23 */ /* 0x000fe2000801000a */
[----:B------:R-:W-:Y:S01]  /*15c20*/  FSEL R240, R12, -INF , !P6 ;  /* 0xff8000000cf07808 */ /* 0x000fe20007000000 */
[----:B------:R-:W-:Y:S01]  /*15c30*/  FFMA.FTZ R11, R2, -UR21, R11 ;  /* 0x80000015020b7c23 */ /* 0x000fe2000801000b */
[----:B------:R-:W-:Y:S01]  /*15c40*/  FSEL R179, R9, -INF , !P0 ;  /* 0xff80000009b37808 */ /* 0x000fe20004000000 */
[----:B------:R-:W1:Y:S01]  /*15c50*/  MUFU.TANH R7, R32 ;  /* 0x0000002000077308 */ /* 0x000e620000002400 */
[----:B------:R-:W-:Y:S02]  /*15c60*/  FSEL R189, R13, -INF , !P3 ;  /* 0xff8000000dbd7808 */ /* 0x000fe40005800000 */
[----:B------:R-:W-:Y:S02]  /*15c70*/  FSEL R188, R6, -INF , !P5 ;  /* 0xff80000006bc7808 */ /* 0x000fe40006800000 */
[CC--:B------:R-:W-:Y:S02]  /*15c80*/  ISETP.GE.AND P3, PT, R4.reuse, R229.reuse, PT ;  /* 0x000000e50400720c */ /* 0x0c0fe40003f66270 */
[-C--:B------:R-:W-:Y:S03]  /*15c90*/  ISETP.GE.AND P6, PT, R4, R228.reuse, PT ;  /* 0x000000e40400720c */ /* 0x080fe60003fc6270 */
[----:B------:R-:W2:Y:S01]  /*15ca0*/  MUFU.TANH R12, R31 ;  /* 0x0000001f000c7308 */ /* 0x000ea20000002400 */
[C---:B------:R-:W-:Y:S02]  /*15cb0*/  ISETP.GE.AND P0, PT, R3.reuse, R229, PT ;  /* 0x000000e50300720c */ /* 0x040fe40003f06270 */
[----:B------:R-:W-:Y:S02]  /*15cc0*/  ISETP.GE.AND P5, PT, R3, R228, PT ;  /* 0x000000e40300720c */ /* 0x000fe40003fa6270 */
[C---:B------:R-:W-:Y:S02]  /*15cd0*/  IADD3 R2, R0.reuse, 0x38, RZ ;  /* 0x0000003800027810 */ /* 0x040fe40007ffe0ff */
[----:B------:R-:W-:Y:S02]  /*15ce0*/  IADD3 R0, R0, 0x39, RZ ;  /* 0x0000003900007810 */ /* 0x000fe40007ffe0ff */
[----:B------:R-:W-:Y:S02]  /*15cf0*/  IABS R9, R5 ;  /* 0x0000000500097213 */ /* 0x000fe40000000000 */
[----:B------:R-:W-:Y:S02]  /*15d00*/  FMNMX.FTZ R5, R171, R133, !PT ;  /* 0x00000085ab057209 */ /* 0x000fe40007810000 */
[CC--:B------:R-:W-:Y:S02]  /*15d10*/  ISETP.GE.OR P3, PT, R4.reuse, R233.reuse, !P3 ;  /* 0x000000e90400720c */ /* 0x0c0fe40005f66670 */
[-C--:B------:R-:W-:Y:S02]  /*15d20*/  ISETP.GE.OR P6, PT, R4, R232.reuse, !P6 ;  /* 0x000000e80400720c */ /* 0x080fe400077c6670 */
[C---:B------:R-:W-:Y:S02]  /*15d30*/  ISETP.GE.OR P0, PT, R3.reuse, R233, !P0 ;  /* 0x000000e90300720c */ /* 0x040fe40004706670 */
[----:B------:R-:W-:Y:S02]  /*15d40*/  ISETP.GE.OR P5, PT, R3, R232, !P5 ;  /* 0x000000e80300720c */ /* 0x000fe40006fa6670 */
[C---:B------:R-:W-:Y:S02]  /*15d50*/  IADD3 R4, R230.reuse, -R2, RZ ;  /* 0x80000002e6047210 */ /* 0x040fe40007ffe0ff */
[----:B------:R-:W-:Y:S02]  /*15d60*/  IADD3 R3, R231, -R3, RZ ;  /* 0x80000003e7037210 */ /* 0x000fe40007ffe0ff */
[----:B------:R-:W-:Y:S02]  /*15d70*/  IADD3 R6, R230, -R0, RZ ;  /* 0x80000000e6067210 */ /* 0x000fe40007ffe0ff */
[----:B------:R-:W-:Y:S02]  /*15d80*/  FMNMX.FTZ R5, R169, R5, !PT ;  /* 0x00000005a9057209 */ /* 0x000fe40007810000 */
[----:B------:R-:W-:Y:S02]  /*15d90*/  IABS R13, R3 ;  /* 0x00000003000d7213 */ /* 0x000fe40000000000 */
[----:B------:R-:W-:Y:S02]  /*15da0*/  IABS R4, R4 ;  /* 0x0000000400047213 */ /* 0x000fe40000000000 */
[----:B------:R-:W-:Y:S02]  /*15db0*/  IABS R3, R6 ;  /* 0x0000000600037213 */ /* 0x000fe40000000000 */
[----:B------:R-:W-:Y:S02]  /*15dc0*/  FMNMX.FTZ R5, R176, R5, !PT ;  /* 0x00000005b0057209 */ /* 0x000fe40007810000 */
[----:B------:R-:W-:Y:S02]  /*15dd0*/  I2FP.F32.S32 R4, R4 ;  /* 0x0000000400047245 */ /* 0x000fe40000201400 */
[----:B------:R-:W-:Y:S02]  /*15de0*/  I2FP.F32.S32 R6, R3 ;  /* 0x0000000300067245 */ /* 0x000fe40000201400 */
[----:B------:R-:W-:Y:S01]  /*15df0*/  FMNMX.FTZ R3, R175, R5, !PT ;  /* 0x00000005af037209 */ /* 0x000fe20007810000 */
[----:B-1----:R-:W-:Y:S01]  /*15e00*/  FFMA.FTZ R7, R4, -UR21, R7 ;  /* 0x8000001504077c23 */ /* 0x002fe20008010007 */
[----:B------:R-:W-:Y:S01]  /*15e10*/  FSEL R236, R8, -INF , !P3 ;  /* 0xff80000008ec7808 */ /* 0x000fe20005800000 */
[----:B------:R-:W-:Y:S01]  /*15e20*/  FFMA.FTZ R6, R6, -UR21, R33 ;  /* 0x8000001506067c23 */ /* 0x000fe20008010021 */
[----:B------:R-:W-:Y:S02]  /*15e30*/  FMNMX.FTZ R4, R182, R3, !PT ;  /* 0x00000003b6047209 */ /* 0x000fe40007810000 */
[----:B------:R-:W-:Y:S02]  /*15e40*/  FMNMX.FTZ R3, R168, R134, !PT ;  /* 0x00000086a8037209 */ /* 0x000fe40007810000 */
[----:B------:R-:W-:Y:S02]  /*15e50*/  FMNMX.FTZ R4, R181, R4, !PT ;  /* 0x00000004b5047209 */ /* 0x000fe40007810000 */
[----:B------:R-:W-:Y:S02]  /*15e60*/  FMNMX.FTZ R3, R170, R3, !PT ;  /* 0x00000003aa037209 */ /* 0x000fe40007810000 */
[----:B------:R-:W-:Y:S02]  /*15e70*/  FMNMX.FTZ R4, R177, R4, !PT ;  /* 0x00000004b1047209 */ /* 0x000fe40007810000 */
        /* <DEDUP_REMOVED lines=10> */
[----:B------:R-:W-:Y:S02]  /*15f20*/  FSEL R238, R11, -INF , !P0 ;  /* 0xff8000000bee7808 */ /* 0x000fe40004000000 */
[----:B------:R-:W-:Y:S02]  /*15f30*/  FMNMX.FTZ R3, R191, R3, !PT ;  /* 0x00000003bf037209 */ /* 0x000fe40007810000 */
[----:B------:R-:W-:Y:S02]  /*15f40*/  ISETP.GE.AND P0, PT, R0, R229, PT ;  /* 0x000000e50000720c */ /* 0x000fe40003f06270 */
[----:B------:R-:W-:Y:S02]  /*15f50*/  FMNMX.FTZ R3, R179, R3, !PT ;  /* 0x00000003b3037209 */ /* 0x000fe40007810000 */
[----:B------:R-:W-:Y:S02]  /*15f60*/  FSEL R239, R7, -INF , !P4 ;  /* 0xff80000007ef7808 */ /* 0x000fe40006000000 */
[----:B------:R-:W-:Y:S02]  /*15f70*/  FMNMX.FTZ R3, R188, R3, !PT ;  /* 0x00000003bc037209 */ /* 0x000fe40007810000 */
[----:B------:R-:W-:Y:S02]  /*15f80*/  ISETP.GE.OR P0, PT, R0, R233, !P0 ;  /* 0x000000e90000720c */ /* 0x000fe40004706670 */
[----:B------:R-:W-:Y:S02]  /*15f90*/  FMNMX.FTZ R3, R236, R3, !PT ;  /* 0x00000003ec037209 */ /* 0x000fe40007810000 */
        /* <DEDUP_REMOVED lines=10> */
[----:B------:R-:W-:Y:S01]  /*16040*/  I2FP.F32.S32 R17, R17 ;  /* 0x0000001100117245 */ /* 0x000fe20000201400 */
[----:B------:R3:W4:Y:S01]  /*16050*/  MUFU.TANH R5, R34 ;  /* 0x0000002200057308 */ /* 0x0007220000002400 */
[----:B------:R-:W-:Y:S02]  /*16060*/  FMNMX.FTZ R2, R189, R2, !PT ;  /* 0x00000002bd027209 */ /* 0x000fe40007810000 */
[----:B------:R-:W-:Y:S01]  /*16070*/  I2FP.F32.S32 R9, R9 ;  /* 0x0000000900097245 */ /* 0x000fe20000201400 */
[----:B------:R-:W-:Y:S01]  /*16080*/  FFMA.FTZ R14, R17, -UR21, R14 ;  /* 0x80000015110e7c23 */ /* 0x000fe2000801000e */
[----:B------:R-:W-:Y:S01]  /*16090*/  FMNMX.FTZ R2, R240, R2, !PT ;  /* 0x00000002f0027209 */ /* 0x000fe20007810000 */
[----:B------:R-:W-:Y:S01]  /*160a0*/  LDSM.16.MT88.4 R16, [R201+0x18000] ;  /* 0x01800000c910783b */ /* 0x000fe20000004200 */
[----:B------:R-:W-:Y:S01]  /*160b0*/  I2FP.F32.S32 R13, R13 ;  /* 0x0000000d000d7245 */ /* 0x000fe20000201400 */
[----:B------:R-:W-:Y:S01]  /*160c0*/  FFMA.FTZ R9, R9, -UR21, R30 ;  /* 0x8000001509097c23 */ /* 0x000fe2000801001e */
[----:B------:R-:W-:Y:S02]  /*160d0*/  IADD3 R4, R231, -R0, RZ ;  /* 0x80000000e7047210 */ /* 0x000fe40007ffe0ff */
[----:B------:R-:W-:Y:S01]  /*160e0*/  FSEL R186, R14, -INF , !P1 ;  /* 0xff8000000eba7808 */ /* 0x000fe20004800000 */
[----:B--2---:R-:W-:Y:S01]  /*160f0*/  FFMA.FTZ R12, R13, -UR21, R12 ;  /* 0x800000150d0c7c23 */ /* 0x004fe2000801000c */
[----:B------:R-:W-:Y:S02]  /*16100*/  FMNMX.FTZ R2, R187, R2, !PT ;  /* 0x00000002bb027209 */ /* 0x000fe40007810000 */
[----:B------:R-:W-:Y:S02]  /*16110*/  I2FP.F32.S32 R7, R7 ;  /* 0x0000000700077245 */ /* 0x000fe40000201400 */
[----:B------:R-:W-:Y:S01]  /*16120*/  IABS R4, R4 ;  /* 0x0000000400047213 */ /* 0x000fe20000000000 */
[----:B---3--:R-:W-:Y:S01]  /*16130*/  LDSM.16.MT88.4 R32, [R204+0x18000] ;  /* 0x01800000cc20783b */ /* 0x008fe20000004200 */
[----:B------:R-:W-:Y:S01]  /*16140*/  FSEL R249, R9, -INF , !P6 ;  /* 0xff80000009f97808 */ /* 0x000fe20007000000 */
[----:B----4-:R-:W-:Y:S01]  /*16150*/  FFMA.FTZ R5, R7, -UR21, R5 ;  /* 0x8000001507057c23 */ /* 0x010fe20008010005 */
        /* <DEDUP_REMOVED lines=9> */
[----:B-1----:R-:W-:Y:S02]  /*161f0*/  FMNMX.FTZ R3, R3, R6, !PT ;  /* 0x0000000603037209 */ /* 0x002fe40007810000 */
[----:B------:R-:W-:Y:S02]  /*16200*/  FSEL R135, R135, -INF , !P4 ;  /* 0xff80000087877808 */ /* 0x000fe40006000000 */
[----:B------:R-:W-:Y:S01]  /*16210*/  FMNMX.FTZ R0, R251, R0, !PT ;  /* 0x00000000fb007209 */ /* 0x000fe20007810000 */
[----:B------:R-:W1:Y:S03]  /*16220*/  SHFL.BFLY PT, R132, R3, 0x1, 0x1f ;  /* 0x0c201f0003847f89 */ /* 0x000e6600000e0000 */
[----:B------:R-:W-:Y:S05]  /*16230*/  FMNMX.FTZ R0, R135, R0, !PT ;  /* 0x0000000087007209 */ /* 0x000fea0007810000 */
[----:B------:R-:W2:Y:S01]  /*16240*/  SHFL.BFLY PT, R2, R0, 0x2, 0x1f ;  /* 0x0c401f0000027f89 */ /* 0x000ea200000e0000 */
[----:B-1----:R-:W-:Y:S04]  /*16250*/  FMNMX.FTZ R132, R3, R132, !PT ;  /* 0x0000008403847209 */ /* 0x002fe80007810000 */
[C---:B------:R-:W-:Y:S01]  /*16260*/  FSETP.NEU.FTZ.AND P1, PT, R132.reuse, -INF , PT ;  /* 0xff8000008400780b */ /* 0x040fe20003f3d000 */
[----:B------:R-:W-:Y:S01]  /*16270*/  FMUL.FTZ R172, R132, UR4 ;  /* 0x0000000484ac7c20 */ /* 0x000fe20008410000 */
[----:B--2---:R-:W-:Y:S04]  /*16280*/  FMNMX.FTZ R0, R0, R2, !PT ;  /* 0x0000000200007209 */ /* 0x004fe80007810000 */
[----:B------:R-:W-:Y:S01]  /*16290*/  FSEL R172, R172, RZ, P1 ;  /* 0x000000ffacac7208 */ /* 0x000fe20000800000 */
[----:B------:R-:W1:Y:S04]  /*162a0*/  SHFL.BFLY PT, R2, R0, 0x1, 0x1f ;  /* 0x0c201f0000027f89 */ /* 0x000e6800000e0000 */
[--C-:B------:R-:W-:Y:S04]  /*162b0*/  FFMA.FTZ R3, R171, UR4, -R172.reuse ;  /* 0x00000004ab037c23 */ /* 0x100fe800080108ac */
[----:B------:R1:W-:Y:S02]  /*162c0*/  MUFU.EX2 R245, R3 ;  /* 0x0000000300f57308 */ /* 0x0003e40000000800 */
[----:B-1----:R-:W-:Y:S01]  /*162d0*/  FMNMX.FTZ R3, R0, R2, !PT ;  /* 0x0000000200037209 */ /* 0x002fe20007810000 */
[--C-:B------:R-:W-:Y:S03]  /*162e0*/  FFMA.FTZ R0, R169, UR4, -R172.reuse ;  /* 0x00000004a9007c23 */ /* 0x100fe600080108ac */
[C---:B------:R-:W-:Y:S04]  /*162f0*/  FSETP.NEU.FTZ.AND P0, PT, R3.reuse, -INF , PT ;  /* 0xff8000000300780b */ /* 0x040fe80003f1d000 */
[----:B------:R1:W-:Y:S01]  /*16300*/  MUFU.EX2 R248, R0 ;  /* 0x0000000000f87308 */ /* 0x0003e20000000800 */
[----:B------:R-:W-:Y:S05]  /*16310*/  FMUL.FTZ R173, R3, UR4 ;  /* 0x0000000403ad7c20 */ /* 0x000fea0008410000 */
[----:B------:R-:W-:Y:S05]  /*16320*/  FSEL R173, R173, RZ, P0 ;  /* 0x000000ffadad7208 */ /* 0x000fea0000000000 */
[--C-:B------:R-:W-:Y:S01]  /*16330*/  FFMA.FTZ R2, R15, UR4, -R173.reuse ;  /* 0x000000040f027c23 */ /* 0x100fe200080108ad */
[--C-:B------:R-:W-:Y:S03]  /*16340*/  FFMA.FTZ R4, R174, UR4, -R173.reuse ;  /* 0x00000004ae047c23 */ /* 0x100fe600080108ad */
[----:B------:R-:W-:Y:S01]  /*16350*/  MUFU.EX2 R243, R2 ;  /* 0x0000000200f37308 */ /* 0x000fe20000000800 */
[--C-:B-1----:R-:W-:Y:S09]  /*16360*/  FFMA.FTZ R0, R176, UR4, -R172.reuse ;  /* 0x00000004b0007c23 */ /* 0x102ff200080108ac */
[----:B------:R1:W-:Y:S10]  /*16370*/  MUFU.EX2 R247, R0 ;  /* 0x0000000000f77308 */ /* 0x0003f40000000800 */
[----:B------:R-:W2:Y:S01]  /*16380*/  MUFU.EX2 R242, R4 ;  /* 0x0000000400f27308 */ /* 0x000ea20000000800 */
[--C-:B-1----:R-:W-:Y:S09]  /*16390*/  FFMA.FTZ R0, R175, UR4, -R172.reuse ;  /* 0x00000004af007c23 */ /* 0x102ff200080108ac */
[----:B------:R1:W3:Y:S01]  /*163a0*/  MUFU.EX2 R246, R0 ;  /* 0x0000000000f67308 */ /* 0x0002e20000000800 */
[----:B--2---:R-:W-:Y:S01]  /*163b0*/  F2FP.BF16.F32.PACK_AB R171, R242, R243 ;  /* 0x000000f3f2ab723e */ /* 0x004fe200000010ff */
[--C-:B-1----:R-:W-:Y:S01]  /*163c0*/  FFMA.FTZ R0, R168, UR4, -R173.reuse ;  /* 0x00000004a8007c23 */ /* 0x102fe200080108ad */
[----:B------:R-:W-:Y:S07]  /*163d0*/  F2FP.BF16.F32.PACK_AB R168, R248, R245 ;  /* 0x000000f5f8a8723e */ /* 0x000fee00000010ff */
[----:B------:R1:W-:Y:S02]  /*163e0*/  MUFU.EX2 R241, R0 ;  /* 0x0000000000f17308 */ /* 0x0003e40000000800 */
[----:B-1----:R-:W-:Y:S01]  /*163f0*/  FFMA.FTZ R0, R170, UR4, -R173 ;  /* 0x00000004aa007c23 */ /* 0x002fe200080108ad */
[----:B---3--:R-:W-:Y:S07]  /*16400*/  F2FP.BF16.F32.PACK_AB R170, R246, R247 ;  /* 0x000000f7f6aa723e */ /* 0x008fee00000010ff */
        /* <DEDUP_REMOVED lines=57> */
[----:B------:R-:W-:Y:S01]  /*167a0*/  FMUL.FTZ R33, R2, R165 ;  /* 0x000000a502217220 */ /* 0x000fe20000410000 */
[--C-:B-1----:R-:W-:Y:S01]  /*167b0*/  FFMA.FTZ R133, R178, UR4, -R172.reuse ;  /* 0x00000004b2857c23 */ /* 0x102fe200080108ac */
[C---:B------:R-:W-:Y:S02]  /*167c0*/  HMMA.16816.F32.BF16 R24, R168.reuse, R34, R24 ;  /* 0x00000022a818723c */ /* 0x040fe40000041818 */
[----:B------:R-:W-:Y:S01]  /*167d0*/  LDSM.16.MT88.4 R160, [R201+0x1a800] ;  /* 0x01a80000c9a0783b */ /* 0x000fe20000004200 */
[C---:B------:R-:W-:Y:S01]  /*167e0*/  FMUL.FTZ R36, R2.reuse, R36 ;  /* 0x0000002402247220 */ /* 0x040fe20000410000 */
[----:B------:R-:W-:Y:S01]  /*167f0*/  FMUL.FTZ R37, R2, R37 ;  /* 0x0000002502257220 */ /* 0x000fe20000410000 */
[C---:B------:R-:W-:Y:S01]  /*16800*/  FMUL.FTZ R38, R0.reuse, R38 ;  /* 0x0000002600267220 */ /* 0x040fe20000410000 */
[C---:B--2---:R-:W-:Y:S01]  /*16810*/  HMMA.16816.F32.BF16 R28, R168.reuse, R136, R28 ;  /* 0x00000088a81c723c */ /* 0x044fe2000004181c */
[----:B------:R1:W-:Y:S04]  /*16820*/  MUFU.EX2 R198, R133 ;  /* 0x0000008500c67308 */ /* 0x0003e80000000800 */
[C---:B------:R-:W-:Y:S01]  /*16830*/  FMUL.FTZ R34, R0.reuse, R166 ;  /* 0x000000a600227220 */ /* 0x040fe20000410000 */
[C---:B------:R-:W-:Y:S01]  /*16840*/  FMUL.FTZ R35, R0.reuse, R167 ;  /* 0x000000a700237220 */ /* 0x040fe20000410000 */
[----:B------:R-:W-:Y:S01]  /*16850*/  FMUL.FTZ R39, R0, R39 ;  /* 0x0000002700277220 */ /* 0x000fe20000410000 */
[----:B------:R-:W-:Y:S03]  /*16860*/  LDSM.16.MT88.4 R164, [R203+0x19800] ;  /* 0x01980000cba4783b */ /* 0x000fe60000004200 */
[C---:B------:R-:W-:Y:S01]  /*16870*/  FMUL.FTZ R40, R2.reuse, R40 ;  /* 0x0000002802287220 */ /* 0x040fe20000410000 */
[----:B------:R-:W-:Y:S01]  /*16880*/  FMUL.FTZ R41, R2, R41 ;  /* 0x0000002902297220 */ /* 0x000fe20000410000 */
[C---:B------:R-:W-:Y:S03]  /*16890*/  HMMA.16816.F32.BF16 R32, R168.reuse, R138, R32 ;  /* 0x0000008aa820723c */ /* 0x040fe60000041820 */
[----:B------:R-:W2:Y:S01]  /*168a0*/  LDSM.16.MT88.4 R136, [R203+0x1a000] ;  /* 0x01a00000cb88783b */ /* 0x000ea20000004200 */
[C---:B------:R-:W-:Y:S01]  /*168b0*/  FMUL.FTZ R42, R0.reuse, R42 ;  /* 0x0000002a002a7220 */ /* 0x040fe20000410000 */
        /* <DEDUP_REMOVED lines=154> */
[C---:B------:R-:W-:Y:S03]  /*17260*/  HMMA.16816.F32.BF16 R36, R136.reuse, R160, R36 ;  /* 0x000000a08824723c */ /* 0x040fe60000041824 */
[----:B------:R-:W-:Y:S03]  /*17270*/  LDSM.16.MT88.4 R176, [R202+0x1b800] ;  /* 0x01b80000cab0783b */ /* 0x000fe60000004200 */
[C---:B------:R-:W-:Y:S05]  /*17280*/  HMMA.16816.F32.BF16 R40, R136.reuse, R162, R40 ;  /* 0x000000a28828723c */ /* 0x040fea0000041828 */
[----:B------:R-:W4:Y:S01]  /*17290*/  LDSM.16.MT88.4 R160, [R204+0x1c800] ;  /* 0x01c80000cca0783b */ /* 0x000f220000004200 */
        /* <DEDUP_REMOVED lines=11> */
[----:B------:R-:W2:Y:S02]  /*17350*/  LDSM.16.MT88.4 R148, [R202+0x1e800] ;  /* 0x01e80000ca94783b */ /* 0x000ea40000004200 */
[----:B------:R3:W-:Y:S03]  /*17360*/  MUFU.EX2 R189, R133 ;  /* 0x0000008500bd7308 */ /* 0x0007e60000000800 */
        /* <DEDUP_REMOVED lines=20> */
[C---:B--2---:R-:W-:Y:S05]  /*174b0*/  HMMA.16816.F32.BF16 R108, R136.reuse, R148, R108 ;  /* 0x00000094886c723c */ /* 0x044fea000004186c */
[--C-:B----4-:R-:W-:Y:S01]  /*174c0*/  FFMA.FTZ R133, R186, UR4, -R173.reuse ;  /* 0x00000004ba857c23 */ /* 0x110fe200080108ad */
[C---:B------:R-:W-:Y:S01]  /*174d0*/  HMMA.16816.F32.BF16 R112, R136.reuse, R150, R112 ;  /* 0x000000968870723c */ /* 0x040fe20000041870 */
[----:B------:R-:W2:Y:S02]  /*174e0*/  LDSM.16.MT88.4 R148, [R204+0x19000] ;  /* 0x01900000cc94783b */ /* 0x000ea40000004200 */
[----:B------:R4:W1:Y:S03]  /*174f0*/  MUFU.EX2 R186, R133 ;  /* 0x0000008500ba7308 */ /* 0x0008660000000800 */
[C---:B-----5:R-:W-:Y:S06]  /*17500*/  HMMA.16816.F32.BF16 R116, R136.reuse, R152, R116 ;  /* 0x000000988874723c */ /* 0x060fec0000041874 */
[C---:B------:R-:W-:Y:S01]  /*17510*/  HMMA.16816.F32.BF16 R120, R136.reuse, R154, R120 ;  /* 0x0000009a8878723c */ /* 0x040fe20000041878 */
[----:B------:R-:W5:Y:S05]  /*17520*/  LDSM.16.MT88.4 R152, [R203+0x19000] ;  /* 0x01900000cb98783b */ /* 0x000f6a0000004200 */
[C---:B------:R-:W-:Y:S05]  /*17530*/  HMMA.16816.F32.BF16 R124, R136.reuse, R156, R124 ;  /* 0x0000009c887c723c */ /* 0x040fea000004187c */
[--C-:B----4-:R-:W-:Y:S01]  /*17540*/  FFMA.FTZ R133, R236, UR4, -R172.reuse ;  /* 0x00000004ec857c23 */ /* 0x110fe200080108ac */
[----:B------:R-:W-:Y:S01]  /*17550*/  HMMA.16816.F32.BF16 R128, R136, R158, R128 ;  /* 0x0000009e8880723c */ /* 0x000fe20000041880 */
[----:B------:R-:W4:Y:S02]  /*17560*/  LDSM.16.MT88.4 R156, [R202+0x1b000] ;  /* 0x01b00000ca9c783b */ /* 0x000f240000004200 */
[----:B------:R2:W-:Y:S04]  /*17570*/  MUFU.EX2 R185, R133 ;  /* 0x0000008500b97308 */ /* 0x0005e80000000800 */
[----:B------:R-:W-:Y:S02]  /*17580*/  F2FP.BF16.F32.PACK_AB R136, R192, R193 ;  /* 0x000000c1c088723e */ /* 0x000fe400000010ff */
[----:B------:R-:W3:Y:S02]  /*17590*/  LDL.LU R236, [R1+0x1c] ;  /* 0x00001c0001ec7983 */ /* 0x000ee40000300800 */
[----:B------:R-:W-:Y:S02]  /*175a0*/  F2FP.BF16.F32.PACK_AB R138, R190, R191 ;  /* 0x000000bfbe8a723e */ /* 0x000fe400000010ff */
[----:B------:R-:W-:Y:S02]  /*175b0*/  F2FP.BF16.F32.PACK_AB R137, R188, R189 ;  /* 0x000000bdbc89723e */ /* 0x000fe400000010ff */
[----:B-1----:R-:W-:Y:S01]  /*175c0*/  F2FP.BF16.F32.PACK_AB R139, R186, R187 ;  /* 0x000000bbba8b723e */ /* 0x002fe200000010ff */
[--C-:B--2---:R-:W-:Y:S06]  /*175d0*/  FFMA.FTZ R133, R238, UR4, -R172.reuse ;  /* 0x00000004ee857c23 */ /* 0x104fec00080108ac */
[C---:B------:R-:W-:Y:S01]  /*175e0*/  HMMA.16816.F32.BF16 R4, R136.reuse, R140, R4 ;  /* 0x0000008c8804723c */ /* 0x040fe20000041804 */
[----:B------:R1:W2:Y:S05]  /*175f0*/  MUFU.EX2 R184, R133 ;  /* 0x0000008500b87308 */ /* 0x0002aa0000000800 */
[C---:B------:R-:W-:Y:S01]  /*17600*/  HMMA.16816.F32.BF16 R8, R136.reuse, R142, R8 ;  /* 0x0000008e8808723c */ /* 0x040fe20000041808 */
[----:B------:R-:W4:Y:S05]  /*17610*/  LDSM.16.MT88.4 R140, [R204+0x1b000] ;  /* 0x01b00000cc8c783b */ /* 0x000f2a0000004200 */
[C---:B------:R-:W-:Y:S06]  /*17620*/  HMMA.16816.F32.BF16 R12, R136.reuse, R144, R12 ;  /* 0x00000090880c723c */ /* 0x040fec000004180c */
[C---:B------:R-:W-:Y:S01]  /*17630*/  HMMA.16816.F32.BF16 R16, R136.reuse, R146, R16 ;  /* 0x000000928810723c */ /* 0x040fe20000041810 */
[----:B------:R-:W4:Y:S04]  /*17640*/  LDSM.16.MT88.4 R144, [R203+0x1b000] ;  /* 0x01b00000cb90783b */ /* 0x000f280000004200 */
[--C-:B-1----:R-:W-:Y:S01]  /*17650*/  FFMA.FTZ R133, R239, UR4, -R172.reuse ;  /* 0x00000004ef857c23 */ /* 0x102fe200080108ac */
[C---:B------:R-:W-:Y:S03]  /*17660*/  HMMA.16816.F32.BF16 R20, R136.reuse, R148, R20 ;  /* 0x000000948814723c */ /* 0x040fe60000041814 */
[----:B------:R1:W-:Y:S02]  /*17670*/  MUFU.EX2 R183, R133 ;  /* 0x0000008500b77308 */ /* 0x0003e40000000800 */
[----:B------:R-:W-:Y:S01]  /*17680*/  FFMA.FTZ R172, R237, UR4, -R172 ;  /* 0x00000004edac7c23 */ /* 0x000fe200080108ac */
[C---:B------:R-:W-:Y:S01]  /*17690*/  HMMA.16816.F32.BF16 R24, R136.reuse, R150, R24 ;  /* 0x000000968818723c */ /* 0x040fe20000041818 */
[----:B------:R-:W4:Y:S06]  /*176a0*/  LDSM.16.MT88.4 R148, [R201+0x1d000] ;  /* 0x01d00000c994783b */ /* 0x000f2c0000004200 */
[----:B------:R-:W1:Y:S01]  /*176b0*/  MUFU.EX2 R182, R172 ;  /* 0x000000ac00b67308 */ /* 0x000e620000000800 */
[C---:B-----5:R-:W-:Y:S03]  /*176c0*/  HMMA.16816.F32.BF16 R28, R136.reuse, R152, R28 ;  /* 0x00000098881c723c */ /* 0x060fe6000004181c */
[----:B--2---:R-:W-:Y:S03]  /*176d0*/  F2FP.BF16.F32.PACK_AB R168, R184, R185 ;  /* 0x000000b9b8a8723e */ /* 0x004fe600000010ff */
[C---:B------:R-:W-:Y:S01]  /*176e0*/  HMMA.16816.F32.BF16 R32, R136.reuse, R154, R32 ;  /* 0x0000009a8820723c */ /* 0x040fe20000041820 */
[----:B------:R-:W2:Y:S04]  /*176f0*/  LDSM.16.MT88.4 R152, [R202+0x1d000] ;  /* 0x01d00000ca98783b */ /* 0x000ea80000004200 */
[--C-:B-1----:R-:W-:Y:S01]  /*17700*/  FFMA.FTZ R133, R249, UR4, -R173.reuse ;  /* 0x00000004f9857c23 */ /* 0x102fe200080108ad */
[C---:B------:R-:W-:Y:S03]  /*17710*/  HMMA.16816.F32.BF16 R36, R136.reuse, R160, R36 ;  /* 0x000000a08824723c */ /* 0x040fe60000041824 */
[----:B------:R1:W-:Y:S02]  /*17720*/  MUFU.EX2 R181, R133 ;  /* 0x0000008500b57308 */ /* 0x0003e40000000800 */
[----:B------:R-:W-:Y:S01]  /*17730*/  F2FP.BF16.F32.PACK_AB R170, R182, R183 ;  /* 0x000000b7b6aa723e */ /* 0x000fe200000010ff */
[C---:B------:R-:W-:Y:S01]  /*17740*/  HMMA.16816.F32.BF16 R40, R136.reuse, R162, R40 ;  /* 0x000000a28828723c */ /* 0x040fe20000041828 */
[----:B------:R-:W-:Y:S05]  /*17750*/  LDSM.16.MT88.4 R160, [R203+0x1d000] ;  /* 0x01d00000cba0783b */ /* 0x000fea0000004200 */
[C---:B----4-:R-:W-:Y:S06]  /*17760*/  HMMA.16816.F32.BF16 R44, R136.reuse, R156, R44 ;  /* 0x0000009c882c723c */ /* 0x050fec000004182c */
[C---:B------:R-:W-:Y:S01]  /*17770*/  HMMA.16816.F32.BF16 R48, R136.reuse, R158, R48 ;  /* 0x0000009e8830723c */ /* 0x040fe20000041830 */
[----:B------:R-:W4:Y:S04]  /*17780*/  LDSM.16.MT88.4 R156, [R204+0x1d000] ;  /* 0x01d00000cc9c783b */ /* 0x000f280000004200 */
[--C-:B-1----:R-:W-:Y:S01]  /*17790*/  FFMA.FTZ R133, R250, UR4, -R173.reuse ;  /* 0x00000004fa857c23 */ /* 0x102fe200080108ad */
[C---:B------:R-:W-:Y:S03]  /*177a0*/  HMMA.16816.F32.BF16 R52, R136.reuse, R140, R52 ;  /* 0x0000008c8834723c */ /* 0x040fe60000041834 */
[----:B------:R1:W5:Y:S03]  /*177b0*/  MUFU.EX2 R180, R133 ;  /* 0x0000008500b47308 */ /* 0x0003660000000800 */
[C---:B------:R-:W-:Y:S01]  /*177c0*/  HMMA.16816.F32.BF16 R56, R136.reuse, R142, R56 ;  /* 0x0000008e8838723c */ /* 0x040fe20000041838 */
[----:B------:R-:W4:Y:S05]  /*177d0*/  LDSM.16.MT88.4 R140, [R201+0x1f000] ;  /* 0x01f00000c98c783b */ /* 0x000f2a0000004200 */
[C---:B------:R-:W-:Y:S06]  /*177e0*/  HMMA.16816.F32.BF16 R60, R136.reuse, R144, R60 ;  /* 0x00000090883c723c */ /* 0x040fec000004183c */
        /* <DEDUP_REMOVED lines=9> */
[C---:B--2---:R-:W-:Y:S03]  /*17880*/  HMMA.16816.F32.BF16 R76, R136.reuse, R152, R76 ;  /* 0x00000098884c723c */ /* 0x044fe6000004184c */
[----:B-----5:R-:W-:Y:S03]  /*17890*/  F2FP.BF16.F32.PACK_AB R169, R180, R181 ;  /* 0x000000b5b4a9723e */ /* 0x020fe600000010ff */
[C---:B------:R-:W-:Y:S01]  /*178a0*/  HMMA.16816.F32.BF16 R80, R136.reuse, R154, R80 ;  /* 0x0000009a8850723c */ /* 0x040fe20000041850 */
[----:B------:R-:W2:Y:S05]  /*178b0*/  LDSM.16.MT88.4 R152, [R203+0x1f000] ;  /* 0x01f00000cb98783b */ /* 0x000eaa0000004200 */
[C---:B----4-:R-:W-:Y:S03]  /*178c0*/  HMMA.16816.F32.BF16 R84, R136.reuse, R156, R84 ;  /* 0x0000009c8854723c */ /* 0x050fe60000041854 */
        /* <DEDUP_REMOVED lines=9> */
[----:B------:R-:W4:Y:S05]  /*17960*/  LDSM.16.MT88.4 R140, [R201+0x19800] ;  /* 0x01980000c98c783b */ /* 0x000f2a0000004200 */
[C---:B------:R-:W-:Y:S06]  /*17970*/  HMMA.16816.F32.BF16 R108, R136.reuse, R144, R108 ;  /* 0x00000090886c723c */ /* 0x040fec000004186c */
[C---:B------:R-:W-:Y:S06]  /*17980*/  HMMA.16816.F32.BF16 R112, R136.reuse, R146, R112 ;  /* 0x000000928870723c */ /* 0x040fec0000041870 */
[C---:B-1----:R-:W-:Y:S06]  /*17990*/  HMMA.16816.F32.BF16 R116, R136.reuse, R148, R116 ;  /* 0x000000948874723c */ /* 0x042fec0000041874 */
[C---:B------:R-:W-:Y:S06]  /*179a0*/  HMMA.16816.F32.BF16 R120, R136.reuse, R150, R120 ;  /* 0x000000968878723c */ /* 0x040fec0000041878 */
[C---:B--2---:R-:W-:Y:S06]  /*179b0*/  HMMA.16816.F32.BF16 R124, R136.reuse, R152, R124 ;  /* 0x00000098887c723c */ /* 0x044fec000004187c */
[----:B------:R-:W-:Y:S06]  /*179c0*/  HMMA.16816.F32.BF16 R128, R136, R154, R128 ;  /* 0x0000009a8880723c */ /* 0x000fec0000041880 */
[C---:B----4-:R-:W-:Y:S01]  /*179d0*/  HMMA.16816.F32.BF16 R136, R168.reuse, R140, R4 ;  /* 0x0000008ca888723c */ /* 0x050fe20000041804 */
[----:B------:R-:W1:Y:S05]  /*179e0*/  LDSM.16.MT88.4 R4, [R204+0x1b800] ;  /* 0x01b80000cc04783b */ /* 0x000e6a0000004200 */
[C---:B------:R-:W-:Y:S03]  /*179f0*/  HMMA.16816.F32.BF16 R144, R168.reuse, R142, R8 ;  /* 0x0000008ea890723c */ /* 0x040fe60000041808 */
[----:B------:R-:W2:Y:S03]  /*17a00*/  LDSM.16.MT88.4 R8, [R203+0x1b800] ;  /* 0x01b80000cb08783b */ /* 0x000ea60000004200 */
[C---:B------:R-:W-:Y:S05]  /*17a10*/  HMMA.16816.F32.BF16 R140, R168.reuse, R156, R12 ;  /* 0x0000009ca88c723c */ /* 0x040fea000004180c */
[----:B------:R-:W4:Y:S01]  /*17a20*/  LDSM.16.MT88.4 R12, [R201+0x1d800] ;  /* 0x01d80000c90c783b */ /* 0x000f220000004200 */
[C---:B------:R-:W-:Y:S05]  /*17a30*/  HMMA.16816.F32.BF16 R152, R168.reuse, R158, R16 ;  /* 0x0000009ea898723c */ /* 0x040fea0000041810 */
[----:B---3--:R-:W-:Y:S01]  /*17a40*/  FFMA.FTZ R0, R0, R240, R241 ;  /* 0x000000f000007223 */ /* 0x008fe200000100f1 */
[C---:B------:R-:W-:Y:S01]  /*17a50*/  HMMA.16816.F32.BF16 R148, R168.reuse, R160, R20 ;  /* 0x000000a0a894723c */ /* 0x040fe20000041814 */
[----:B------:R-:W3:Y:S05]  /*17a60*/  LDSM.16.MT88.4 R16, [R202+0x1d800] ;  /* 0x01d80000ca10783b */ /* 0x000eea0000004200 */
[C---:B------:R-:W-:Y:S03]  /*17a70*/  HMMA.16816.F32.BF16 R160, R168.reuse, R162, R24 ;  /* 0x000000a2a8a0723c */ /* 0x040fe60000041818 */
[----:B------:R-:W5:Y:S03]  /*17a80*/  LDSM.16.MT88.4 R20, [R204+0x1d800] ;  /* 0x01d80000cc14783b */ /* 0x000f660000004200 */
[C---:B------:R-:W-:Y:S05]  /*17a90*/  HMMA.16816.F32.BF16 R156, R168.reuse, R164, R28 ;  /* 0x000000a4a89c723c */ /* 0x040fea000004181c */
[----:B------:R-:W5:Y:S01]  /*17aa0*/  LDSM.16.MT88.4 R24, [R203+0x1d800] ;  /* 0x01d80000cb18783b */ /* 0x000f620000004200 */
        /* <DEDUP_REMOVED lines=17> */
[C---:B-----5:R-:W-:Y:S06]  /*17bc0*/  HMMA.16816.F32.BF16 R84, R168.reuse, R20, R84 ;  /* 0x00000014a854723c */ /* 0x060fec0000041854 */
        /* <DEDUP_REMOVED lines=47> */
.L_x_2371:
        /* <DEDUP_REMOVED lines=49> */
.L_x_2375:
        /* <DEDUP_REMOVED lines=14> */
.L_x_2376:
        /* <DEDUP_REMOVED lines=358> */
.L_x_2378:
[----:B------:R-:W-:Y:S05]  /*19910*/  BSYNC B0 ;  /* 0x0000000000007941 */ /* 0x000fea0003800000 */
.L_x_2377:
        /* <DEDUP_REMOVED lines=43> */
.L_x_2380:
[----:B------:R-:W-:Y:S05]  /*19bd0*/  BSYNC B0 ;  /* 0x0000000000007941 */ /* 0x000fea0003800000 */
.L_x_2379:
        /* <DEDUP_REMOVED lines=27> */
.L_x_2382:
[----:B------:R-:W-:Y:S05]  /*19d90*/  BSYNC B0 ;  /* 0x0000000000007941 */ /* 0x000fea0003800000 */
.L_x_2381:
        /* <DEDUP_REMOVED lines=27> */
.L_x_2384:
[----:B------:R-:W-:Y:S05]  /*19f50*/  BSYNC B0 ;  /* 0x0000000000007941 */ /* 0x000fea0003800000 */
.L_x_2383:
        /* <DEDUP_REMOVED lines=27> */
.L_x_2385:
        /* <DEDUP_REMOVED lines=15> */
.L_x_2430:


//--------------------- .nv.shared._ZN5flash16flash_fwd_kernelI23Flash_fwd_kernel_traitsILi256ELi64ELi64ELi4ELb0ELb0EN7cutlass10bfloat16_tE19Flash_kernel_traitsILi256ELi64ELi64ELi4ES3_EELb0ELb0ELb0ELb0ELb0ELb1ELb0ELb0EEEvNS_16Flash_fwd_paramsE --------------------------
	.section	.nv.shared._ZN5flash16flash_fwd_kernelI23Flash_fwd_kernel_traitsILi256ELi64ELi64ELi4ELb0ELb0EN7cutlass10bfloat16_tE19Flash_kernel_traitsILi256ELi64ELi64ELi4ES3_EELb0ELb0ELb0ELb0ELb0ELb1ELb0ELb0EEEvNS_16Flash_fwd_paramsE,"aw",@nobits
	.sectionflags	@""
	.align	16
	.zero		1024


//--------------------- .nv.shared.reserved.0     --------------------------
	.section	.nv.shared.reserved.0,"aw",@nobits
	.weak		__nv_reservedSMEM_offset_0_alias
	.size		__nv_reservedSMEM_offset_0_alias, 0, 0
	.other		__nv_reservedSMEM_offset_0_alias,@"STO_CUDA_RESERVED_SHARED STV_DEFAULT"
__nv_reservedSMEM_offset_0_alias:
	.zero		0


//--------------------- .nv.global                --------------------------
	.section	.nv.global,"aw",@nobits
.nv.global:
	.type		_ZN66_INTERNAL_e4d567b6_30_flash_fwd_hdim256_bf16_sm80_cu_9949e2e8_34064cute1_E,@object
	.size		_ZN66_INTERNAL_e4d567b6_30_flash_fwd_hdim256_bf16_sm80_cu_9949e2e8_34064cute1_E,(_ZN66_INTERNAL_e4d567b6_30_flash_fwd_hdim256_bf16_sm80_cu_9949e2e8_34064cuda3std3__45__cpo6cbeginE - _ZN66_INTERNAL_e4d567b6_30_flash_fwd_hdim256_bf16_sm80_cu_9949e2e8_34064cute1_E)
_ZN66_INTERNAL_e4d567b6_30_flash_fwd_hdim256_bf16_sm80_cu_9949e2e8_34064cute1_E:
	.zero		1
	.type		_ZN66_INTERNAL_e4d567b6_30_flash_fwd_hdim256_bf16_sm80_cu_9949e2e8_34064cuda3std3__45__cpo6cbeginE,@object
	.size		_ZN66_INTERNAL_e4d567b6_30_flash_fwd_hdim256_bf16_sm80_cu_9949e2e8_34064cuda3std3__45__cpo6cbeginE,(_ZN66_INTERNAL_e4d567b6_30_flash_fwd_hdim256_bf16_sm80_cu_9949e2e8_34064cuda3std3__48in_placeE - _ZN66_INTERNAL_e4d567b6_30_flash_fwd_hdim256_bf16_sm80_cu_9949e2e8_34064cuda3std3__45__cpo6cbeginE)
_ZN66_INTERNAL_e4d567b6_30_flash_fwd_hdim256_bf16_sm80_cu_9949e2e8_34064cuda3std3__45__cpo6cbeginE:
	.zero		1
	.type		_ZN66_INTERNAL_e4d567b6_30_flash_fwd_hdim256_bf16_sm80_cu_9949e2e8_34064cuda3std3__48in_placeE,@object
	.size		_ZN66_INTERNAL_e4d567b6_30_flash_fwd_hdim256_bf16_sm80_cu_9949e2e8_34064cuda3std3__48in_placeE,(_ZN66_INTERNAL_e4d567b6_30_flash_fwd_hdim256_bf16_sm80_cu_9949e2e8_34064cuda3std6ranges3__45__cpo9iter_moveE - _ZN66_INTERNAL_e4d567b6_30_flash_fwd_hdim256_bf16_sm80_cu_9949e2e8_34064cuda3std3__48in_placeE)
_ZN66_INTERNAL_e4d567b6_30_flash_fwd_hdim256_bf16_sm80_cu_9949e2e8_34064cuda3std3__48in_placeE:
	.zero		1
	.type		_ZN66_INTERNAL_e4d567b6_30_flash_fwd_hdim256_bf16_sm80_cu_9949e2e8_34064cuda3std6ranges3__45__cpo9iter_moveE,@object
	.size		_ZN66_INTERNAL_e4d567b6_30_flash_fwd_hdim256_bf16_sm80_cu_9949e2e8_34064cuda3std6ranges3__45__cpo9iter_moveE,(_ZN66_INTERNAL_e4d567b6_30_flash_fwd_hdim256_bf16_sm80_cu_9949e2e8_34064cuda3std3__45__cpo5beginE - _ZN66_INTERNAL_e4d567b6_30_flash_fwd_hdim256_bf16_sm80_cu_9949e2e8_34064cuda3std6ranges3__45__cpo9iter_moveE)
_ZN66_INTERNAL_e4d567b6_30_flash_fwd_hdim256_bf16_sm80_cu_9949e2e8_34064cuda3std6ranges3__45__cpo9iter_moveE:
	.zero		1
	.type		_ZN66_INTERNAL_e4d567b6_30_flash_fwd_hdim256_bf16_sm80_cu_9949e2e8_34064cuda3std3__45__cpo5beginE,@object
	.size		_ZN66_INTERNAL_e4d567b6_30_flash_fwd_hdim256_bf16_sm80_cu_9949e2e8_34064cuda3std3__45__cpo5beginE,(_ZN66_INTERNAL_e4d567b6_30_flash_fwd_hdim256_bf16_sm80_cu_9949e2e8_34064cuda3std3__468_GLOBAL__N__e4d567b6_30_flash_fwd_hdim256_bf16_sm80_cu_9949e2e8_34066ignoreE - _ZN66_INTERNAL_e4d567b6_30_flash_fwd_hdim256_bf16_sm80_cu_9949e2e8_34064cuda3std3__45__cpo5beginE)
_ZN66_INTERNAL_e4d567b6_30_flash_fwd_hdim256_bf16_sm80_cu_9949e2e8_34064cuda3std3__45__cpo5beginE:
	.zero		1
	.type		_ZN66_INTERNAL_e4d567b6_30_flash_fwd_hdim256_bf16_sm80_cu_9949e2e8_34064cuda3std3__468_GLOBAL__N__e4d567b6_30_flash_fwd_hdim256_bf16_sm80_cu_9949e2e8_34066ignoreE,@object
	.size		_ZN66_INTERNAL_e4d567b6_30_flash_fwd_hdim256_bf16_sm80_cu_9949e2e8_34064cuda3std3__468_GLOBAL__N__e4d567b6_30_flash_fwd_hdim256_bf16_sm80_cu_9949e2e8_34066ignoreE,(_ZN66_INTERNAL_e4d567b6_30_flash_fwd_hdim256_bf16_sm80_cu_9949e2e8_34064cute7productE - _ZN66_INTERNAL_e4d567b6_30_flash_fwd_hdim256_bf16_sm80_cu_9949e2e8_34064cuda3std3__468_GLOBAL__N__e4d567b6_30_flash_fwd_hdim256_bf16_sm80_cu_9949e2e8_34066ignoreE)
_ZN66_INTERNAL_e4d567b6_30_flash_fwd_hdim256_bf16_sm80_cu_9949e2e8_34064cuda3std3__468_GLOBAL__N__e4d567b6_30_flash_fwd_hdim256_bf16_sm80_cu_9949e2e8_34066ignoreE:
	.zero		1
	.type		_ZN66_INTERNAL_e4d567b6_30_flash_fwd_hdim256_bf16_sm80_cu_9949e2e8_34064cute7productE,@object
	.size		_ZN66_INTERNAL_e4d567b6_30_flash_fwd_hdim256_bf16_sm80_cu_9949e2e8_34064cute7productE,(_ZN66_INTERNAL_e4d567b6_30_flash_fwd_hdim256_bf16_sm80_cu_9949e2e8_34064cuda3std3__45__cpo3endE - _ZN66_INTERNAL_e4d567b6_30_flash_fwd_hdim256_bf16_sm80_cu_9949e2e8_34064cute7productE)
_ZN66_INTERNAL_e4d567b6_30_flash_fwd_hdim256_bf16_sm80_cu_9949e2e8_34064cute7productE:
	.zero		1
	.type		_ZN66_INTERNAL_e4d567b6_30_flash_fwd_hdim256_bf16_sm80_cu_9949e2e8_34064cuda3std3__45__cpo3endE,@object
	.size		_ZN66_INTERNAL_e4d567b6_30_flash_fwd_hdim256_bf16_sm80_cu_9949e2e8_34064cuda3std3__45__cpo3endE,(_ZN66_INTERNAL_e4d567b6_30_flash_fwd_hdim256_bf16_sm80_cu_9949e2e8_34064cuda3std3__419piecewise_constructE - _ZN66_INTERNAL_e4d567b6_30_flash_fwd_hdim256_bf16_sm80_cu_9949e2e8_34064cuda3std3__45__cpo3endE)
_ZN66_INTERNAL_e4d567b6_30_flash_fwd_hdim256_bf16_sm80_cu_9949e2e8_34064cuda3std3__45__cpo3endE:
	.zero		1
	.type		_ZN66_INTERNAL_e4d567b6_30_flash_fwd_hdim256_bf16_sm80_cu_9949e2e8_34064cuda3std3__419piecewise_constructE,@object
	.size		_ZN66_INTERNAL_e4d567b6_30_flash_fwd_hdim256_bf16_sm80_cu_9949e2e8_34064cuda3std3__419piecewise_constructE,(_ZN66_INTERNAL_e4d567b6_30_flash_fwd_hdim256_bf16_sm80_cu_9949e2e8_34064cuda3std3__45__cpo4cendE - _ZN66_INTERNAL_e4d567b6_30_flash_fwd_hdim256_bf16_sm80_cu_9949e2e8_34064cuda3std3__419piecewise_constructE)
_ZN66_INTERNAL_e4d567b6_30_flash_fwd_hdim256_bf16_sm80_cu_9949e2e8_34064cuda3std3__419piecewise_constructE:
	.zero		1
	.type		_ZN66_INTERNAL_e4d567b6_30_flash_fwd_hdim256_bf16_sm80_cu_9949e2e8_34064cuda3std3__45__cpo4cendE,@object
	.size		_ZN66_INTERNAL_e4d567b6_30_flash_fwd_hdim256_bf16_sm80_cu_9949e2e8_34064cuda3std3__45__cpo4cendE,(_ZN66_INTERNAL_e4d567b6_30_flash_fwd_hdim256_bf16_sm80_cu_9949e2e8_34064cuda3std6ranges3__45__cpo4swapE - _ZN66_INTERNAL_e4d567b6_30_flash_fwd_hdim256_bf16_sm80_cu_9949e2e8_34064cuda3std3__45__cpo4cendE)
_ZN66_INTERNAL_e4d567b6_30_flash_fwd_hdim256_bf16_sm80_cu_9949e2e8_34064cuda3std3__45__cpo4cendE:
	.zero		1
	.type		_ZN66_INTERNAL_e4d567b6_30_flash_fwd_hdim256_bf16_sm80_cu_9949e2e8_34064cuda3std6ranges3__45__cpo4swapE,@object
	.size		_ZN66_INTERNAL_e4d567b6_30_flash_fwd_hdim256_bf16_sm80_cu_9949e2e8_34064cuda3std6ranges3__45__cpo4swapE,(.L_7 - _ZN66_INTERNAL_e4d567b6_30_flash_fwd_hdim256_bf16_sm80_cu_9949e2e8_34064cuda3std6ranges3__45__cpo4swapE)
_ZN66_INTERNAL_e4d567b6_30_flash_fwd_hdim256_bf16_sm80_cu_9949e2e8_34064cuda3std6ranges3__45__cpo4swapE:
	.zero		1
.L_7:


//--------------------- .nv.shared._ZN5flash16flash_fwd_kernelI23Flash_fwd_kernel_traitsILi256ELi64ELi64ELi4ELb0ELb0EN7cutlass10bfloat16_tE19Flash_kernel_traitsILi256ELi64ELi64ELi4ES3_EELb0ELb0ELb0ELb0ELb0ELb0ELb0ELb0EEEvNS_16Flash_fwd_paramsE --------------------------
	.section	.nv.shared._ZN5flash16flash_fwd_kernelI23Flash_fwd_kernel_traitsILi256ELi64ELi64ELi4ELb0ELb0EN7cutlass10bfloat16_tE19Flash_kernel_traitsILi256ELi64ELi64ELi4ES3_EELb0ELb0ELb0ELb0ELb0ELb0ELb0ELb0EEEvNS_16Flash_fwd_paramsE,"aw",@nobits
	.sectionflags	@""
	.align	16
	.zero		1024


//--------------------- .nv.shared._ZN5flash16flash_fwd_kernelI23Flash_fwd_kernel_traitsILi256ELi64ELi64ELi4ELb0ELb0EN7cutlass10bfloat16_tE19Flash_kernel_traitsILi256ELi64ELi64ELi4ES3_EELb0ELb0ELb0ELb1ELb0ELb0ELb0ELb0EEEvNS_16Flash_fwd_paramsE --------------------------
	.section	.nv.shared._ZN5flash16flash_fwd_kernelI23Flash_fwd_kernel_traitsILi256ELi64ELi64ELi4ELb0ELb0EN7cutlass10bfloat16_tE19Flash_kernel_traitsILi256ELi64ELi64ELi4ES3_EELb0ELb0ELb0ELb1ELb0ELb0ELb0ELb0EEEvNS_16Flash_fwd_paramsE,"aw",@nobits
	.sectionflags	@""
	.align	16
	.zero		1024


//--------------------- .nv.shared._ZN5flash16flash_fwd_kernelI23Flash_fwd_kernel_traitsILi256ELi64ELi64ELi4ELb0ELb0EN7cutlass10bfloat16_tE19Flash_kernel_traitsILi256ELi64ELi64ELi4ES3_EELb0ELb0ELb1ELb0ELb0ELb1ELb0ELb0EEEvNS_16Flash_fwd_paramsE --------------------------
	.section	.nv.shared._ZN5flash16flash_fwd_kernelI23Flash_fwd_kernel_traitsILi256ELi64ELi64ELi4ELb0ELb0EN7cutlass10bfloat16_tE19Flash_kernel_traitsILi256ELi64ELi64ELi4ES3_EELb0ELb0ELb1ELb0ELb0ELb1ELb0ELb0EEEvNS_16Flash_fwd_paramsE,"aw",@nobits
	.sectionflags	@""
	.align	16
	.zero		1024


//--------------------- .nv.shared._ZN5flash16flash_fwd_kernelI23Flash_fwd_kernel_traitsILi256ELi64ELi64ELi4ELb0ELb0EN7cutlass10bfloat16_tE19Flash_kernel_traitsILi256ELi64ELi64ELi4ES3_EELb0ELb0ELb1ELb0ELb0ELb0ELb0ELb0EEEvNS_16Flash_fwd_paramsE --------------------------
	.section	.nv.shared._ZN5flash16flash_fwd_kernelI23Flash_fwd_kernel_traitsILi256ELi64ELi64ELi4ELb0ELb0EN7cutlass10bfloat16_tE19Flash_kernel_traitsILi256ELi64ELi64ELi4ES3_EELb0ELb0ELb1ELb0ELb0ELb0ELb0ELb0EEEvNS_16Flash_fwd_paramsE,"aw",@nobits
	.sectionflags	@""
	.align	16
	.zero		1024


//--------------------- .nv.shared._ZN5flash16flash_fwd_kernelI23Flash_fwd_kernel_traitsILi256ELi64ELi64ELi4ELb0ELb0EN7cutlass10bfloat16_tE19Flash_kernel_traitsILi256ELi64ELi64ELi4ES3_EELb0ELb0ELb1ELb1ELb0ELb0ELb0ELb0EEEvNS_16Flash_fwd_paramsE --------------------------
	.section	.nv.shared._ZN5flash16flash_fwd_kernelI23Flash_fwd_kernel_traitsILi256ELi64ELi64ELi4ELb0ELb0EN7cutlass10bfloat16_tE19Flash_kernel_traitsILi256ELi64ELi64ELi4ES3_EELb0ELb0ELb1ELb1ELb0ELb0ELb0ELb0EEEvNS_16Flash_fwd_paramsE,"aw",@nobits
	.sectionflags	@""
	.align	16
	.zero		1024


//--------------------- .nv.shared._ZN5flash16flash_fwd_kernelI23Flash_fwd_kernel_traitsILi256ELi128ELi64ELi8ELb0ELb0EN7cutlass10bfloat16_tE19Flash_kernel_traitsILi256ELi128ELi64ELi8ES3_EELb0ELb0ELb0ELb0ELb0ELb1ELb0ELb0EEEvNS_16Flash_fwd_paramsE --------------------------
	.section	.nv.shared._ZN5flash16flash_fwd_kernelI23Flash_fwd_kernel_traitsILi256ELi128ELi64ELi8ELb0ELb0EN7cutlass10bfloat16_tE19Flash_kernel_traitsILi256ELi128ELi64ELi8ES3_EELb0ELb0ELb0ELb0ELb0ELb1ELb0ELb0EEEvNS_16Flash_fwd_paramsE,"aw",@nobits
	.sectionflags	@""
	.align	16
	.zero		1024


//--------------------- .nv.shared._ZN5flash16flash_fwd_kernelI23Flash_fwd_kernel_traitsILi256ELi128ELi64ELi8ELb0ELb0EN7cutlass10bfloat16_tE19Flash_kernel_traitsILi256ELi128ELi64ELi8ES3_EELb0ELb0ELb0ELb0ELb0ELb0ELb0ELb0EEEvNS_16Flash_fwd_paramsE --------------------------
	.section	.nv.shared._ZN5flash16flash_fwd_kernelI23Flash_fwd_kernel_traitsILi256ELi128ELi64ELi8ELb0ELb0EN7cutlass10bfloat16_tE19Flash_kernel_traitsILi256ELi128ELi64ELi8ES3_EELb0ELb0ELb0ELb0ELb0ELb0ELb0ELb0EEEvNS_16Flash_fwd_paramsE,"aw",@nobits
	.sectionflags	@""
	.align	16
	.zero		1024


//--------------------- .nv.shared._ZN5flash16flash_fwd_kernelI23Flash_fwd_kernel_traitsILi256ELi128ELi64ELi8ELb0ELb0EN7cutlass10bfloat16_tE19Flash_kernel_traitsILi256ELi128ELi64ELi8ES3_EELb0ELb0ELb0ELb1ELb0ELb0ELb0ELb0EEEvNS_16Flash_fwd_paramsE --------------------------
	.section	.nv.shared._ZN5flash16flash_fwd_kernelI23Flash_fwd_kernel_traitsILi256ELi128ELi64ELi8ELb0ELb0EN7cutlass10bfloat16_tE19Flash_kernel_traitsILi256ELi128ELi64ELi8ES3_EELb0ELb0ELb0ELb1ELb0ELb0ELb0ELb0EEEvNS_16Flash_fwd_paramsE,"aw",@nobits
	.sectionflags	@""
	.align	16
	.zero		1024


//--------------------- .nv.shared._ZN5flash16flash_fwd_kernelI23Flash_fwd_kernel_traitsILi256ELi128ELi64ELi8ELb0ELb0EN7cutlass10bfloat16_tE19Flash_kernel_traitsILi256ELi128ELi64ELi8ES3_EELb0ELb0ELb1ELb0ELb0ELb1ELb0ELb0EEEvNS_16Flash_fwd_paramsE --------------------------
	.section	.nv.shared._ZN5flash16flash_fwd_kernelI23Flash_fwd_kernel_traitsILi256ELi128ELi64ELi8ELb0ELb0EN7cutlass10bfloat16_tE19Flash_kernel_traitsILi256ELi128ELi64ELi8ES3_EELb0ELb0ELb1ELb0ELb0ELb1ELb0ELb0EEEvNS_16Flash_fwd_paramsE,"aw",@nobits
	.sectionflags	@""
	.align	16
	.zero		1024


//--------------------- .nv.shared._ZN5flash16flash_fwd_kernelI23Flash_fwd_kernel_traitsILi256ELi128ELi64ELi8ELb0ELb0EN7cutlass10bfloat16_tE19Flash_kernel_traitsILi256ELi128ELi64ELi8ES3_EELb0ELb0ELb1ELb0ELb0ELb0ELb0ELb0EEEvNS_16Flash_fwd_paramsE --------------------------
	.section	.nv.shared._ZN5flash16flash_fwd_kernelI23Flash_fwd_kernel_traitsILi256ELi128ELi64ELi8ELb0ELb0EN7cutlass10bfloat16_tE19Flash_kernel_traitsILi256ELi128ELi64ELi8ES3_EELb0ELb0ELb1ELb0ELb0ELb0ELb0ELb0EEEvNS_16Flash_fwd_paramsE,"aw",@nobits
	.sectionflags	@""
	.align	16
	.zero		1024


//--------------------- .nv.shared._ZN5flash16flash_fwd_kernelI23Flash_fwd_kernel_traitsILi256ELi128ELi64ELi8ELb0ELb0EN7cutlass10bfloat16_tE19Flash_kernel_traitsILi256ELi128ELi64ELi8ES3_EELb0ELb0ELb1ELb1ELb0ELb0ELb0ELb0EEEvNS_16Flash_fwd_paramsE --------------------------
	.section	.nv.shared._ZN5flash16flash_fwd_kernelI23Flash_fwd_kernel_traitsILi256ELi128ELi64ELi8ELb0ELb0EN7cutlass10bfloat16_tE19Flash_kernel_traitsILi256ELi128ELi64ELi8ES3_EELb0ELb0ELb1ELb1ELb0ELb0ELb0ELb0EEEvNS_16Flash_fwd_paramsE,"aw",@nobits
	.sectionflags	@""
	.align	16
	.zero		1024


//--------------------- .nv.shared._ZN5flash16flash_fwd_kernelI23Flash_fwd_kernel_traitsILi256ELi64ELi64ELi4ELb0ELb0EN7cutlass10bfloat16_tE19Flash_kernel_traitsILi256ELi64ELi64ELi4ES3_EELb1ELb0ELb0ELb0ELb0ELb0ELb0ELb0EEEvNS_16Flash_fwd_paramsE --------------------------
	.section	.nv.shared._ZN5flash16flash_fwd_kernelI23Flash_fwd_kernel_traitsILi256ELi64ELi64ELi4ELb0ELb0EN7cutlass10bfloat16_tE19Flash_kernel_traitsILi256ELi64ELi64ELi4ES3_EELb1ELb0ELb0ELb0ELb0ELb0ELb0ELb0EEEvNS_16Flash_fwd_paramsE,"aw",@nobits
	.sectionflags	@""
	.align	16
	.zero		1024


//--------------------- .nv.shared._ZN5flash16flash_fwd_kernelI23Flash_fwd_kernel_traitsILi256ELi64ELi64ELi4ELb0ELb0EN7cutlass10bfloat16_tE19Flash_kernel_traitsILi256ELi64ELi64ELi4ES3_EELb1ELb0ELb1ELb0ELb0ELb0ELb0ELb0EEEvNS_16Flash_fwd_paramsE --------------------------
	.section	.nv.shared._ZN5flash16flash_fwd_kernelI23Flash_fwd_kernel_traitsILi256ELi64ELi64ELi4ELb0ELb0EN7cutlass10bfloat16_tE19Flash_kernel_traitsILi256ELi64ELi64ELi4ES3_EELb1ELb0ELb1ELb0ELb0ELb0ELb0ELb0EEEvNS_16Flash_fwd_paramsE,"aw",@nobits
	.sectionflags	@""
	.align	16
	.zero		1024


//--------------------- .nv.shared._ZN5flash16flash_fwd_kernelI23Flash_fwd_kernel_traitsILi256ELi64ELi64ELi4ELb0ELb0EN7cutlass10bfloat16_tE19Flash_kernel_traitsILi256ELi64ELi64ELi4ES3_EELb1ELb0ELb0ELb0ELb0ELb1ELb0ELb0EEEvNS_16Flash_fwd_paramsE --------------------------
	.section	.nv.shared._ZN5flash16flash_fwd_kernelI23Flash_fwd_kernel_traitsILi256ELi64ELi64ELi4ELb0ELb0EN7cutlass10bfloat16_tE19Flash_kernel_traitsILi256ELi64ELi64ELi4ES3_EELb1ELb0ELb0ELb0ELb0ELb1ELb0ELb0EEEvNS_16Flash_fwd_paramsE,"aw",@nobits
	.sectionflags	@""
	.align	16
	.zero		1024


//--------------------- .nv.shared._ZN5flash16flash_fwd_kernelI23Flash_fwd_kernel_traitsILi256ELi64ELi64ELi4ELb0ELb0EN7cutlass10bfloat16_tE19Flash_kernel_traitsILi256ELi64ELi64ELi4ES3_EELb0ELb0ELb0ELb0ELb0ELb1ELb1ELb0EEEvNS_16Flash_fwd_paramsE --------------------------
	.section	.nv.shared._ZN5flash16flash_fwd_kernelI23Flash_fwd_kernel_traitsILi256ELi64ELi64ELi4ELb0ELb0EN7cutlass10bfloat16_tE19Flash_kernel_traitsILi256ELi64ELi64ELi4ES3_EELb0ELb0ELb0ELb0ELb0ELb1ELb1ELb0EEEvNS_16Flash_fwd_paramsE,"aw",@nobits
	.sectionflags	@""
	.align	16
	.zero		1024


//--------------------- .nv.shared._ZN5flash16flash_fwd_kernelI23Flash_fwd_kernel_traitsILi256ELi64ELi64ELi4ELb0ELb0EN7cutlass10bfloat16_tE19Flash_kernel_traitsILi256ELi64ELi64ELi4ES3_EELb1ELb0ELb0ELb1ELb0ELb0ELb0ELb0EEEvNS_16Flash_fwd_paramsE --------------------------
	.section	.nv.shared._ZN5flash16flash_fwd_kernelI23Flash_fwd_kernel_traitsILi256ELi64ELi64ELi4ELb0ELb0EN7cutlass10bfloat16_tE19Flash_kernel_traitsILi256ELi64ELi64ELi4ES3_EELb1ELb0ELb0ELb1ELb0ELb0ELb0ELb0EEEvNS_16Flash_fwd_paramsE,"aw",@nobits
	.sectionflags	@""
	.align	16
	.zero		1024


//--------------------- .nv.shared._ZN5flash16flash_fwd_kernelI23Flash_fwd_kernel_traitsILi256ELi64ELi64ELi4ELb0ELb0EN7cutlass10bfloat16_tE19Flash_kernel_traitsILi256ELi64ELi64ELi4ES3_EELb1ELb0ELb0ELb0ELb0ELb0ELb0ELb1EEEvNS_16Flash_fwd_paramsE --------------------------
	.section	.nv.shared._ZN5flash16flash_fwd_kernelI23Flash_fwd_kernel_traitsILi256ELi64ELi64ELi4ELb0ELb0EN7cutlass10bfloat16_tE19Flash_kernel_traitsILi256ELi64ELi64ELi4ES3_EELb1ELb0ELb0ELb0ELb0ELb0ELb0ELb1EEEvNS_16Flash_fwd_paramsE,"aw",@nobits
	.sectionflags	@""
	.align	16
	.zero		1024


//--------------------- .nv.shared._ZN5flash16flash_fwd_kernelI23Flash_fwd_kernel_traitsILi256ELi64ELi64ELi4ELb0ELb0EN7cutlass10bfloat16_tE19Flash_kernel_traitsILi256ELi64ELi64ELi4ES3_EELb0ELb0ELb0ELb0ELb0ELb0ELb1ELb0EEEvNS_16Flash_fwd_paramsE --------------------------
	.section	.nv.shared._ZN5flash16flash_fwd_kernelI23Flash_fwd_kernel_traitsILi256ELi64ELi64ELi4ELb0ELb0EN7cutlass10bfloat16_tE19Flash_kernel_traitsILi256ELi64ELi64ELi4ES3_EELb0ELb0ELb0ELb0ELb0ELb0ELb1ELb0EEEvNS_16Flash_fwd_paramsE,"aw",@nobits
	.sectionflags	@""
	.align	16
	.zero		1024


//--------------------- .nv.shared._ZN5flash16flash_fwd_kernelI23Flash_fwd_kernel_traitsILi256ELi64ELi64ELi4ELb0ELb0EN7cutlass10bfloat16_tE19Flash_kernel_traitsILi256ELi64ELi64ELi4ES3_EELb1ELb0ELb0ELb1ELb0ELb0ELb0ELb1EEEvNS_16Flash_fwd_paramsE --------------------------
	.section	.nv.shared._ZN5flash16flash_fwd_kernelI23Flash_fwd_kernel_traitsILi256ELi64ELi64ELi4ELb0ELb0EN7cutlass10bfloat16_tE19Flash_kernel_traitsILi256ELi64ELi64ELi4ES3_EELb1ELb0ELb0ELb1ELb0ELb0ELb0ELb1EEEvNS_16Flash_fwd_paramsE,"aw",@nobits
	.sectionflags	@""
	.align	16
	.zero		1024


//--------------------- .nv.shared._ZN5flash16flash_fwd_kernelI23Flash_fwd_kernel_traitsILi256ELi64ELi64ELi4ELb0ELb0EN7cutlass10bfloat16_tE19Flash_kernel_traitsILi256ELi64ELi64ELi4ES3_EELb0ELb0ELb0ELb1ELb0ELb0ELb1ELb0EEEvNS_16Flash_fwd_paramsE --------------------------
	.section	.nv.shared._ZN5flash16flash_fwd_kernelI23Flash_fwd_kernel_traitsILi256ELi64ELi64ELi4ELb0ELb0EN7cutlass10bfloat16_tE19Flash_kernel_traitsILi256ELi64ELi64ELi4ES3_EELb0ELb0ELb0ELb1ELb0ELb0ELb1ELb0EEEvNS_16Flash_fwd_paramsE,"aw",@nobits
	.sectionflags	@""
	.align	16
	.zero		1024


//--------------------- .nv.shared._ZN5flash16flash_fwd_kernelI23Flash_fwd_kernel_traitsILi256ELi64ELi64ELi4ELb0ELb0EN7cutlass10bfloat16_tE19Flash_kernel_traitsILi256ELi64ELi64ELi4ES3_EELb1ELb0ELb1ELb0ELb0ELb1ELb0ELb0EEEvNS_16Flash_fwd_paramsE --------------------------
	.section	.nv.shared._ZN5flash16flash_fwd_kernelI23Flash_fwd_kernel_traitsILi256ELi64ELi64ELi4ELb0ELb0EN7cutlass10bfloat16_tE19Flash_kernel_traitsILi256ELi64ELi64ELi4ES3_EELb1ELb0ELb1ELb0ELb0ELb1ELb0ELb0EEEvNS_16Flash_fwd_paramsE,"aw",@nobits
	.sectionflags	@""
	.align	16
	.zero		1024


//--------------------- .nv.shared._ZN5flash16flash_fwd_kernelI23Flash_fwd_kernel_traitsILi256ELi64ELi64ELi4ELb0ELb0EN7cutlass10bfloat16_tE19Flash_kernel_traitsILi256ELi64ELi64ELi4ES3_EELb0ELb0ELb1ELb0ELb0ELb1ELb1ELb0EEEvNS_16Flash_fwd_paramsE --------------------------
	.section	.nv.shared._ZN5flash16flash_fwd_kernelI23Flash_fwd_kernel_traitsILi256ELi64ELi64ELi4ELb0ELb0EN7cutlass10bfloat16_tE19Flash_kernel_traitsILi256ELi64ELi64ELi4ES3_EELb0ELb0ELb1ELb0ELb0ELb1ELb1ELb0EEEvNS_16Flash_fwd_paramsE,"aw",@nobits
	.sectionflags	@""
	.align	16
	.zero		1024


//--------------------- .nv.shared._ZN5flash16flash_fwd_kernelI23Flash_fwd_kernel_traitsILi256ELi64ELi64ELi4ELb0ELb0EN7cutlass10bfloat16_tE19Flash_kernel_traitsILi256ELi64ELi64ELi4ES3_EELb1ELb0ELb1ELb1ELb0ELb0ELb0ELb0EEEvNS_16Flash_fwd_paramsE --------------------------
	.section	.nv.shared._ZN5flash16flash_fwd_kernelI23Flash_fwd_kernel_traitsILi256ELi64ELi64ELi4ELb0ELb0EN7cutlass10bfloat16_tE19Flash_kernel_traitsILi256ELi64ELi64ELi4ES3_EELb1ELb0ELb1ELb1ELb0ELb0ELb0ELb0EEEvNS_16Flash_fwd_paramsE,"aw",@nobits
	.sectionflags	@""
	.align	16
	.zero		1024


//--------------------- .nv.shared._ZN5flash16flash_fwd_kernelI23Flash_fwd_kernel_traitsILi256ELi64ELi64ELi4ELb0ELb0EN7cutlass10bfloat16_tE19Flash_kernel_traitsILi256ELi64ELi64ELi4ES3_EELb1ELb0ELb1ELb0ELb0ELb0ELb0ELb1EEEvNS_16Flash_fwd_paramsE --------------------------
	.section	.nv.shared._ZN5flash16flash_fwd_kernelI23Flash_fwd_kernel_traitsILi256ELi64ELi64ELi4ELb0ELb0EN7cutlass10bfloat16_tE19Flash_kernel_traitsILi256ELi64ELi64ELi4ES3_EELb1ELb0ELb1ELb0ELb0ELb0ELb0ELb1EEEvNS_16Flash_fwd_paramsE,"aw",@nobits
	.sectionflags	@""
	.align	16
	.zero		1024


//--------------------- .nv.shared._ZN5flash16flash_fwd_kernelI23Flash_fwd_kernel_traitsILi256ELi64ELi64ELi4ELb0ELb0EN7cutlass10bfloat16_tE19Flash_kernel_traitsILi256ELi64ELi64ELi4ES3_EELb0ELb0ELb1ELb0ELb0ELb0ELb1ELb0EEEvNS_16Flash_fwd_paramsE --------------------------
	.section	.nv.shared._ZN5flash16flash_fwd_kernelI23Flash_fwd_kernel_traitsILi256ELi64ELi64ELi4ELb0ELb0EN7cutlass10bfloat16_tE19Flash_kernel_traitsILi256ELi64ELi64ELi4ES3_EELb0ELb0ELb1ELb0ELb0ELb0ELb1ELb0EEEvNS_16Flash_fwd_paramsE,"aw",@nobits
	.sectionflags	@""
	.align	16
	.zero		1024


//--------------------- .nv.shared._ZN5flash16flash_fwd_kernelI23Flash_fwd_kernel_traitsILi256ELi64ELi64ELi4ELb0ELb0EN7cutlass10bfloat16_tE19Flash_kernel_traitsILi256ELi64ELi64ELi4ES3_EELb1ELb0ELb1ELb1ELb0ELb0ELb0ELb1EEEvNS_16Flash_fwd_paramsE --------------------------
	.section	.nv.shared._ZN5flash16flash_fwd_kernelI23Flash_fwd_kernel_traitsILi256ELi64ELi64ELi4ELb0ELb0EN7cutlass10bfloat16_tE19Flash_kernel_traitsILi256ELi64ELi64ELi4ES3_EELb1ELb0ELb1ELb1ELb0ELb0ELb0ELb1EEEvNS_16Flash_fwd_paramsE,"aw",@nobits
	.sectionflags	@""
	.align	16
	.zero		1024


//--------------------- .nv.shared._ZN5flash16flash_fwd_kernelI23Flash_fwd_kernel_traitsILi256ELi64ELi64ELi4ELb0ELb0EN7cutlass10bfloat16_tE19Flash_kernel_traitsILi256ELi64ELi64ELi4ES3_EELb0ELb0ELb1ELb1ELb0ELb0ELb1ELb0EEEvNS_16Flash_fwd_paramsE --------------------------
	.section	.nv.shared._ZN5flash16flash_fwd_kernelI23Flash_fwd_kernel_traitsILi256ELi64ELi64ELi4ELb0ELb0EN7cutlass10bfloat16_tE19Flash_kernel_traitsILi256ELi64ELi64ELi4ES3_EELb0ELb0ELb1ELb1ELb0ELb0ELb1ELb0EEEvNS_16Flash_fwd_paramsE,"aw",@nobits
	.sectionflags	@""
	.align	16
	.zero		1024


//--------------------- .nv.shared._ZN5flash16flash_fwd_kernelI23Flash_fwd_kernel_traitsILi256ELi128ELi64ELi8ELb0ELb0EN7cutlass10bfloat16_tE19Flash_kernel_traitsILi256ELi128ELi64ELi8ES3_EELb1ELb0ELb0ELb0ELb0ELb0ELb0ELb0EEEvNS_16Flash_fwd_paramsE --------------------------
	.section	.nv.shared._ZN5flash16flash_fwd_kernelI23Flash_fwd_kernel_traitsILi256ELi128ELi64ELi8ELb0ELb0EN7cutlass10bfloat16_tE19Flash_kernel_traitsILi256ELi128ELi64ELi8ES3_EELb1ELb0ELb0ELb0ELb0ELb0ELb0ELb0EEEvNS_16Flash_fwd_paramsE,"aw",@nobits
	.sectionflags	@""
	.align	16
	.zero		1024


//--------------------- .nv.shared._ZN5flash16flash_fwd_kernelI23Flash_fwd_kernel_traitsILi256ELi128ELi64ELi8ELb0ELb0EN7cutlass10bfloat16_tE19Flash_kernel_traitsILi256ELi128ELi64ELi8ES3_EELb1ELb0ELb1ELb0ELb0ELb0ELb0ELb0EEEvNS_16Flash_fwd_paramsE --------------------------
	.section	.nv.shared._ZN5flash16flash_fwd_kernelI23Flash_fwd_kernel_traitsILi256ELi128ELi64ELi8ELb0ELb0EN7cutlass10bfloat16_tE19Flash_kernel_traitsILi256ELi128ELi64ELi8ES3_EELb1ELb0ELb1ELb0ELb0ELb0ELb0ELb0EEEvNS_16Flash_fwd_paramsE,"aw",@nobits
	.sectionflags	@""
	.align	16
	.zero		1024


//--------------------- .nv.shared._ZN5flash16flash_fwd_kernelI23Flash_fwd_kernel_traitsILi256ELi128ELi64ELi8ELb0ELb0EN7cutlass10bfloat16_tE19Flash_kernel_traitsILi256ELi128ELi64ELi8ES3_EELb1ELb0ELb0ELb0ELb0ELb1ELb0ELb0EEEvNS_16Flash_fwd_paramsE --------------------------
	.section	.nv.shared._ZN5flash16flash_fwd_kernelI23Flash_fwd_kernel_traitsILi256ELi128ELi64ELi8ELb0ELb0EN7cutlass10bfloat16_tE19Flash_kernel_traitsILi256ELi128ELi64ELi8ES3_EELb1ELb0ELb0ELb0ELb0ELb1ELb0ELb0EEEvNS_16Flash_fwd_paramsE,"aw",@nobits
	.sectionflags	@""
	.align	16
	.zero		1024


//--------------------- .nv.shared._ZN5flash16flash_fwd_kernelI23Flash_fwd_kernel_traitsILi256ELi128ELi64ELi8ELb0ELb0EN7cutlass10bfloat16_tE19Flash_kernel_traitsILi256ELi128ELi64ELi8ES3_EELb0ELb0ELb0ELb0ELb0ELb1ELb1ELb0EEEvNS_16Flash_fwd_paramsE --------------------------
	.section	.nv.shared._ZN5flash16flash_fwd_kernelI23Flash_fwd_kernel_traitsILi256ELi128ELi64ELi8ELb0ELb0EN7cutlass10bfloat16_tE19Flash_kernel_traitsILi256ELi128ELi64ELi8ES3_EELb0ELb0ELb0ELb0ELb0ELb1ELb1ELb0EEEvNS_16Flash_fwd_paramsE,"aw",@nobits
	.sectionflags	@""
	.align	16
	.zero		1024


//--------------------- .nv.shared._ZN5flash16flash_fwd_kernelI23Flash_fwd_kernel_traitsILi256ELi128ELi64ELi8ELb0ELb0EN7cutlass10bfloat16_tE19Flash_kernel_traitsILi256ELi128ELi64ELi8ES3_EELb1ELb0ELb0ELb1ELb0ELb0ELb0ELb0EEEvNS_16Flash_fwd_paramsE --------------------------
	.section	.nv.shared._ZN5flash16flash_fwd_kernelI23Flash_fwd_kernel_traitsILi256ELi128ELi64ELi8ELb0ELb0EN7cutlass10bfloat16_tE19Flash_kernel_traitsILi256ELi128ELi64ELi8ES3_EELb1ELb0ELb0ELb1ELb0ELb0ELb0ELb0EEEvNS_16Flash_fwd_paramsE,"aw",@nobits
	.sectionflags	@""
	.align	16
	.zero		1024


//--------------------- .nv.shared._ZN5flash16flash_fwd_kernelI23Flash_fwd_kernel_traitsILi256ELi128ELi64ELi8ELb0ELb0EN7cutlass10bfloat16_tE19Flash_kernel_traitsILi256ELi128ELi64ELi8ES3_EELb1ELb0ELb0ELb0ELb0ELb0ELb0ELb1EEEvNS_16Flash_fwd_paramsE --------------------------
	.section	.nv.shared._ZN5flash16flash_fwd_kernelI23Flash_fwd_kernel_traitsILi256ELi128ELi64ELi8ELb0ELb0EN7cutlass10bfloat16_tE19Flash_kernel_traitsILi256ELi128ELi64ELi8ES3_EELb1ELb0ELb0ELb0ELb0ELb0ELb0ELb1EEEvNS_16Flash_fwd_paramsE,"aw",@nobits
	.sectionflags	@""
	.align	16
	.zero		1024


//--------------------- .nv.shared._ZN5flash16flash_fwd_kernelI23Flash_fwd_kernel_traitsILi256ELi128ELi64ELi8ELb0ELb0EN7cutlass10bfloat16_tE19Flash_kernel_traitsILi256ELi128ELi64ELi8ES3_EELb0ELb0ELb0ELb0ELb0ELb0ELb1ELb0EEEvNS_16Flash_fwd_paramsE --------------------------
	.section	.nv.shared._ZN5flash16flash_fwd_kernelI23Flash_fwd_kernel_traitsILi256ELi128ELi64ELi8ELb0ELb0EN7cutlass10bfloat16_tE19Flash_kernel_traitsILi256ELi128ELi64ELi8ES3_EELb0ELb0ELb0ELb0ELb0ELb0ELb1ELb0EEEvNS_16Flash_fwd_paramsE,"aw",@nobits
	.sectionflags	@""
	.align	16
	.zero		1024


//--------------------- .nv.shared._ZN5flash16flash_fwd_kernelI23Flash_fwd_kernel_traitsILi256ELi128ELi64ELi8ELb0ELb0EN7cutlass10bfloat16_tE19Flash_kernel_traitsILi256ELi128ELi64ELi8ES3_EELb1ELb0ELb0ELb1ELb0ELb0ELb0ELb1EEEvNS_16Flash_fwd_paramsE --------------------------
	.section	.nv.shared._ZN5flash16flash_fwd_kernelI23Flash_fwd_kernel_traitsILi256ELi128ELi64ELi8ELb0ELb0EN7cutlass10bfloat16_tE19Flash_kernel_traitsILi256ELi128ELi64ELi8ES3_EELb1ELb0ELb0ELb1ELb0ELb0ELb0ELb1EEEvNS_16Flash_fwd_paramsE,"aw",@nobits
	.sectionflags	@""
	.align	16
	.zero		1024


//--------------------- .nv.shared._ZN5flash16flash_fwd_kernelI23Flash_fwd_kernel_traitsILi256ELi128ELi64ELi8ELb0ELb0EN7cutlass10bfloat16_tE19Flash_kernel_traitsILi256ELi128ELi64ELi8ES3_EELb0ELb0ELb0ELb1ELb0ELb0ELb1ELb0EEEvNS_16Flash_fwd_paramsE --------------------------
	.section	.nv.shared._ZN5flash16flash_fwd_kernelI23Flash_fwd_kernel_traitsILi256ELi128ELi64ELi8ELb0ELb0EN7cutlass10bfloat16_tE19Flash_kernel_traitsILi256ELi128ELi64ELi8ES3_EELb0ELb0ELb0ELb1ELb0ELb0ELb1ELb0EEEvNS_16Flash_fwd_paramsE,"aw",@nobits
	.sectionflags	@""
	.align	16
	.zero		1024


//--------------------- .nv.shared._ZN5flash16flash_fwd_kernelI23Flash_fwd_kernel_traitsILi256ELi128ELi64ELi8ELb0ELb0EN7cutlass10bfloat16_tE19Flash_kernel_traitsILi256ELi128ELi64ELi8ES3_EELb1ELb0ELb1ELb0ELb0ELb1ELb0ELb0EEEvNS_16Flash_fwd_paramsE --------------------------
	.section	.nv.shared._ZN5flash16flash_fwd_kernelI23Flash_fwd_kernel_traitsILi256ELi128ELi64ELi8ELb0ELb0EN7cutlass10bfloat16_tE19Flash_kernel_traitsILi256ELi128ELi64ELi8ES3_EELb1ELb0ELb1ELb0ELb0ELb1ELb0ELb0EEEvNS_16Flash_fwd_paramsE,"aw",@nobits
	.sectionflags	@""
	.align	16
	.zero		1024


//--------------------- .nv.shared._ZN5flash16flash_fwd_kernelI23Flash_fwd_kernel_traitsILi256ELi128ELi64ELi8ELb0ELb0EN7cutlass10bfloat16_tE19Flash_kernel_traitsILi256ELi128ELi64ELi8ES3_EELb0ELb0ELb1ELb0ELb0ELb1ELb1ELb0EEEvNS_16Flash_fwd_paramsE --------------------------
	.section	.nv.shared._ZN5flash16flash_fwd_kernelI23Flash_fwd_kernel_traitsILi256ELi128ELi64ELi8ELb0ELb0EN7cutlass10bfloat16_tE19Flash_kernel_traitsILi256ELi128ELi64ELi8ES3_EELb0ELb0ELb1ELb0ELb0ELb1ELb1ELb0EEEvNS_16Flash_fwd_paramsE,"aw",@nobits
	.sectionflags	@""
	.align	16
	.zero		1024


//--------------------- .nv.shared._ZN5flash16flash_fwd_kernelI23Flash_fwd_kernel_traitsILi256ELi128ELi64ELi8ELb0ELb0EN7cutlass10bfloat16_tE19Flash_kernel_traitsILi256ELi128ELi64ELi8ES3_EELb1ELb0ELb1ELb1ELb0ELb0ELb0ELb0EEEvNS_16Flash_fwd_paramsE --------------------------
	.section	.nv.shared._ZN5flash16flash_fwd_kernelI23Flash_fwd_kernel_traitsILi256ELi128ELi64ELi8ELb0ELb0EN7cutlass10bfloat16_tE19Flash_kernel_traitsILi256ELi128ELi64ELi8ES3_EELb1ELb0ELb1ELb1ELb0ELb0ELb0ELb0EEEvNS_16Flash_fwd_paramsE,"aw",@nobits
	.sectionflags	@""
	.align	16
	.zero		1024


//--------------------- .nv.shared._ZN5flash16flash_fwd_kernelI23Flash_fwd_kernel_traitsILi256ELi128ELi64ELi8ELb0ELb0EN7cutlass10bfloat16_tE19Flash_kernel_traitsILi256ELi128ELi64ELi8ES3_EELb1ELb0ELb1ELb0ELb0ELb0ELb0ELb1EEEvNS_16Flash_fwd_paramsE --------------------------
	.section	.nv.shared._ZN5flash16flash_fwd_kernelI23Flash_fwd_kernel_traitsILi256ELi128ELi64ELi8ELb0ELb0EN7cutlass10bfloat16_tE19Flash_kernel_traitsILi256ELi128ELi64ELi8ES3_EELb1ELb0ELb1ELb0ELb0ELb0ELb0ELb1EEEvNS_16Flash_fwd_paramsE,"aw",@nobits
	.sectionflags	@""
	.align	16
	.zero		1024


//--------------------- .nv.shared._ZN5flash16flash_fwd_kernelI23Flash_fwd_kernel_traitsILi256ELi128ELi64ELi8ELb0ELb0EN7cutlass10bfloat16_tE19Flash_kernel_traitsILi256ELi128ELi64ELi8ES3_EELb0ELb0ELb1ELb0ELb0ELb0ELb1ELb0EEEvNS_16Flash_fwd_paramsE --------------------------
	.section	.nv.shared._ZN5flash16flash_fwd_kernelI23Flash_fwd_kernel_traitsILi256ELi128ELi64ELi8ELb0ELb0EN7cutlass10bfloat16_tE19Flash_kernel_traitsILi256ELi128ELi64ELi8ES3_EELb0ELb0ELb1ELb0ELb0ELb0ELb1ELb0EEEvNS_16Flash_fwd_paramsE,"aw",@nobits
	.sectionflags	@""
	.align	16
	.zero		1024


//--------------------- .nv.shared._ZN5flash16flash_fwd_kernelI23Flash_fwd_kernel_traitsILi256ELi128ELi64ELi8ELb0ELb0EN7cutlass10bfloat16_tE19Flash_kernel_traitsILi256ELi128ELi64ELi8ES3_EELb1ELb0ELb1ELb1ELb0ELb0ELb0ELb1EEEvNS_16Flash_fwd_paramsE --------------------------
	.section	.nv.shared._ZN5flash16flash_fwd_kernelI23Flash_fwd_kernel_traitsILi256ELi128ELi64ELi8ELb0ELb0EN7cutlass10bfloat16_tE19Flash_kernel_traitsILi256ELi128ELi64ELi8ES3_EELb1ELb0ELb1ELb1ELb0ELb0ELb0ELb1EEEvNS_16Flash_fwd_paramsE,"aw",@nobits
	.sectionflags	@""
	.align	16
	.zero		1024


//--------------------- .nv.shared._ZN5flash16flash_fwd_kernelI23Flash_fwd_kernel_traitsILi256ELi128ELi64ELi8ELb0ELb0EN7cutlass10bfloat16_tE19Flash_kernel_traitsILi256ELi128ELi64ELi8ES3_EELb0ELb0ELb1ELb1ELb0ELb0ELb1ELb0EEEvNS_16Flash_fwd_paramsE --------------------------
	.section	.nv.shared._ZN5flash16flash_fwd_kernelI23Flash_fwd_kernel_traitsILi256ELi128ELi64ELi8ELb0ELb0EN7cutlass10bfloat16_tE19Flash_kernel_traitsILi256ELi128ELi64ELi8ES3_EELb0ELb0ELb1ELb1ELb0ELb0ELb1ELb0EEEvNS_16Flash_fwd_paramsE,"aw",@nobits
	.sectionflags	@""
	.align	16
	.zero		1024


//--------------------- .nv.constant0._ZN5flash16flash_fwd_kernelI23Flash_fwd_kernel_traitsILi256ELi64ELi64ELi4ELb0ELb0EN7cutlass10bfloat16_tE19Flash_kernel_traitsILi256ELi64ELi64ELi4ES3_EELb0ELb0ELb0ELb0ELb0ELb1ELb0ELb0EEEvNS_16Flash_fwd_paramsE --------------------------
	.section	.nv.constant0._ZN5flash16flash_fwd_kernelI23Flash_fwd_kernel_traitsILi256ELi64ELi64ELi4ELb0ELb0EN7cutlass10bfloat16_tE19Flash_kernel_traitsILi256ELi64ELi64ELi4ES3_EELb0ELb0ELb0ELb0ELb0ELb1ELb0ELb0EEEvNS_16Flash_fwd_paramsE,"a",@progbits
	.sectionflags	@""
	.align	4
.nv.constant0._ZN5flash16flash_fwd_kernelI23Flash_fwd_kernel_traitsILi256ELi64ELi64ELi4ELb0ELb0EN7cutlass10bfloat16_tE19Flash_kernel_traitsILi256ELi64ELi64ELi4ES3_EELb0ELb0ELb0ELb0ELb0ELb1ELb0ELb0EEEvNS_16Flash_fwd_paramsE:
	.zero		992


//--------------------- .nv.constant0._ZN5flash16flash_fwd_kernelI23Flash_fwd_kernel_traitsILi256ELi64ELi64ELi4ELb0ELb0EN7cutlass10bfloat16_tE19Flash_kernel_traitsILi256ELi64ELi64ELi4ES3_EELb0ELb0ELb0ELb0ELb0ELb0ELb0ELb0EEEvNS_16Flash_fwd_paramsE --------------------------
	.section	.nv.constant0._ZN5flash16flash_fwd_kernelI23Flash_fwd_kernel_traitsILi256ELi64ELi64ELi4ELb0ELb0EN7cutlass10bfloat16_tE19Flash_kernel_traitsILi256ELi64ELi64ELi4ES3_EELb0ELb0ELb0ELb0ELb0ELb0ELb0ELb0EEEvNS_16Flash_fwd_paramsE,"a",@progbits
	.sectionflags	@""
	.align	4
.nv.constant0._ZN5flash16flash_fwd_kernelI23Flash_fwd_kernel_traitsILi256ELi64ELi64ELi4ELb0ELb0EN7cutlass10bfloat16_tE19Flash_kernel_traitsILi256ELi64ELi64ELi4ES3_EELb0ELb0ELb0ELb0ELb0ELb0ELb0ELb0EEEvNS_16Flash_fwd_paramsE:
	.zero		992


//--------------------- .nv.constant0._ZN5flash16flash_fwd_kernelI23Flash_fwd_kernel_traitsILi256ELi64ELi64ELi4ELb0ELb0EN7cutlass10bfloat16_tE19Flash_kernel_traitsILi256ELi64ELi64ELi4ES3_EELb0ELb0ELb0ELb1ELb0ELb0ELb0ELb0EEEvNS_16Flash_fwd_paramsE --------------------------
	.section	.nv.constant0._ZN5flash16flash_fwd_kernelI23Flash_fwd_kernel_traitsILi256ELi64ELi64ELi4ELb0ELb0EN7cutlass10bfloat16_tE19Flash_kernel_traitsILi256ELi64ELi64ELi4ES3_EELb0ELb0ELb0ELb1ELb0ELb0ELb0ELb0EEEvNS_16Flash_fwd_paramsE,"a",@progbits
	.sectionflags	@""
	.align	4
.nv.constant0._ZN5flash16flash_fwd_kernelI23Flash_fwd_kernel_traitsILi256ELi64ELi64ELi4ELb0ELb0EN7cutlass10bfloat16_tE19Flash_kernel_traitsILi256ELi64ELi64ELi4ES3_EELb0ELb0ELb0ELb1ELb0ELb0ELb0ELb0EEEvNS_16Flash_fwd_paramsE:
	.zero		992


//--------------------- .nv.constant0._ZN5flash16flash_fwd_kernelI23Flash_fwd_kernel_traitsILi256ELi64ELi64ELi4ELb0ELb0EN7cutlass10bfloat16_tE19Flash_kernel_traitsILi256ELi64ELi64ELi4ES3_EELb0ELb0ELb1ELb0ELb0ELb1ELb0ELb0EEEvNS_16Flash_fwd_paramsE --------------------------
	.section	.nv.constant0._ZN5flash16flash_fwd_kernelI23Flash_fwd_kernel_traitsILi256ELi64ELi64ELi4ELb0ELb0EN7cutlass10bfloat16_tE19Flash_kernel_traitsILi256ELi64ELi64ELi4ES3_EELb0ELb0ELb1ELb0ELb0ELb1ELb0ELb0EEEvNS_16Flash_fwd_paramsE,"a",@progbits
	.sectionflags	@""
	.align	4
.nv.constant0._ZN5flash16flash_fwd_kernelI23Flash_fwd_kernel_traitsILi256ELi64ELi64ELi4ELb0ELb0EN7cutlass10bfloat16_tE19Flash_kernel_traitsILi256ELi64ELi64ELi4ES3_EELb0ELb0ELb1ELb0ELb0ELb1ELb0ELb0EEEvNS_16Flash_fwd_paramsE:
	.zero		992


//--------------------- .nv.constant0._ZN5flash16flash_fwd_kernelI23Flash_fwd_kernel_traitsILi256ELi64ELi64ELi4ELb0ELb0EN7cutlass10bfloat16_tE19Flash_kernel_traitsILi256ELi64ELi64ELi4ES3_EELb0ELb0ELb1ELb0ELb0ELb0ELb0ELb0EEEvNS_16Flash_fwd_paramsE --------------------------
	.section	.nv.constant0._ZN5flash16flash_fwd_kernelI23Flash_fwd_kernel_traitsILi256ELi64ELi64ELi4ELb0ELb0EN7cutlass10bfloat16_tE19Flash_kernel_traitsILi256ELi64ELi64ELi4ES3_EELb0ELb0ELb1ELb0ELb0ELb0ELb0ELb0EEEvNS_16Flash_fwd_paramsE,"a",@progbits
	.sectionflags	@""
	.align	4
.nv.constant0._ZN5flash16flash_fwd_kernelI23Flash_fwd_kernel_traitsILi256ELi64ELi64ELi4ELb0ELb0EN7cutlass10bfloat16_tE19Flash_kernel_traitsILi256ELi64ELi64ELi4ES3_EELb0ELb0ELb1ELb0ELb0ELb0ELb0ELb0EEEvNS_16Flash_fwd_paramsE:
	.zero		992


//--------------------- .nv.constant0._ZN5flash16flash_fwd_kernelI23Flash_fwd_kernel_traitsILi256ELi64ELi64ELi4ELb0ELb0EN7cutlass10bfloat16_tE19Flash_kernel_traitsILi256ELi64ELi64ELi4ES3_EELb0ELb0ELb1ELb1ELb0ELb0ELb0ELb0EEEvNS_16Flash_fwd_paramsE --------------------------
	.section	.nv.constant0._ZN5flash16flash_fwd_kernelI23Flash_fwd_kernel_traitsILi256ELi64ELi64ELi4ELb0ELb0EN7cutlass10bfloat16_tE19Flash_kernel_traitsILi256ELi64ELi64ELi4ES3_EELb0ELb0ELb1ELb1ELb0ELb0ELb0ELb0EEEvNS_16Flash_fwd_paramsE,"a",@progbits
	.sectionflags	@""
	.align	4
.nv.constant0._ZN5flash16flash_fwd_kernelI23Flash_fwd_kernel_traitsILi256ELi64ELi64ELi4ELb0ELb0EN7cutlass10bfloat16_tE19Flash_kernel_traitsILi256ELi64ELi64ELi4ES3_EELb0ELb0ELb1ELb1ELb0ELb0ELb0ELb0EEEvNS_16Flash_fwd_paramsE:
	.zero		992


//--------------------- .nv.constant0._ZN5flash16flash_fwd_kernelI23Flash_fwd_kernel_traitsILi256ELi128ELi64ELi8ELb0ELb0EN7cutlass10bfloat16_tE19Flash_kernel_traitsILi256ELi128ELi64ELi8ES3_EELb0ELb0ELb0ELb0ELb0ELb1ELb0ELb0EEEvNS_16Flash_fwd_paramsE --------------------------
	.section	.nv.constant0._ZN5flash16flash_fwd_kernelI23Flash_fwd_kernel_traitsILi256ELi128ELi64ELi8ELb0ELb0EN7cutlass10bfloat16_tE19Flash_kernel_traitsILi256ELi128ELi64ELi8ES3_EELb0ELb0ELb0ELb0ELb0ELb1ELb0ELb0EEEvNS_16Flash_fwd_paramsE,"a",@progbits
	.sectionflags	@""
	.align	4
.nv.constant0._ZN5flash16flash_fwd_kernelI23Flash_fwd_kernel_traitsILi256ELi128ELi64ELi8ELb0ELb0EN7cutlass10bfloat16_tE19Flash_kernel_traitsILi256ELi128ELi64ELi8ES3_EELb0ELb0ELb0ELb0ELb0ELb1ELb0ELb0EEEvNS_16Flash_fwd_paramsE:
	.zero		992


//--------------------- .nv.constant0._ZN5flash16flash_fwd_kernelI23Flash_fwd_kernel_traitsILi256ELi128ELi64ELi8ELb0ELb0EN7cutlass10bfloat16_tE19Flash_kernel_traitsILi256ELi128ELi64ELi8ES3_EELb0ELb0ELb0ELb0ELb0ELb0ELb0ELb0EEEvNS_16Flash_fwd_paramsE --------------------------
	.section	.nv.constant0._ZN5flash16flash_fwd_kernelI23Flash_fwd_kernel_traitsILi256ELi128ELi64ELi8ELb0ELb0EN7cutlass10bfloat16_tE19Flash_kernel_traitsILi256ELi128ELi64ELi8ES3_EELb0ELb0ELb0ELb0ELb0ELb0ELb0ELb0EEEvNS_16Flash_fwd_paramsE,"a",@progbits
	.sectionflags	@""
	.align	4
.nv.constant0._ZN5flash16flash_fwd_kernelI23Flash_fwd_kernel_traitsILi256ELi128ELi64ELi8ELb0ELb0EN7cutlass10bfloat16_tE19Flash_kernel_traitsILi256ELi128ELi64ELi8ES3_EELb0ELb0ELb0ELb0ELb0ELb0ELb0ELb0EEEvNS_16Flash_fwd_paramsE:
	.zero		992


//--------------------- .nv.constant0._ZN5flash16flash_fwd_kernelI23Flash_fwd_kernel_traitsILi256ELi128ELi64ELi8ELb0ELb0EN7cutlass10bfloat16_tE19Flash_kernel_traitsILi256ELi128ELi64ELi8ES3_EELb0ELb0ELb0ELb1ELb0ELb0ELb0ELb0EEEvNS_16Flash_fwd_paramsE --------------------------
	.section	.nv.constant0._ZN5flash16flash_fwd_kernelI23Flash_fwd_kernel_traitsILi256ELi128ELi64ELi8ELb0ELb0EN7cutlass10bfloat16_tE19Flash_kernel_traitsILi256ELi128ELi64ELi8ES3_EELb0ELb0ELb0ELb1ELb0ELb0ELb0ELb0EEEvNS_16Flash_fwd_paramsE,"a",@progbits
	.sectionflags	@""
	.align	4
.nv.constant0._ZN5flash16flash_fwd_kernelI23Flash_fwd_kernel_traitsILi256ELi128ELi64ELi8ELb0ELb0EN7cutlass10bfloat16_tE19Flash_kernel_traitsILi256ELi128ELi64ELi8ES3_EELb0ELb0ELb0ELb1ELb0ELb0ELb0ELb0EEEvNS_16Flash_fwd_paramsE:
	.zero		992


//--------------------- .nv.constant0._ZN5flash16flash_fwd_kernelI23Flash_fwd_kernel_traitsILi256ELi128ELi64ELi8ELb0ELb0EN7cutlass10bfloat16_tE19Flash_kernel_traitsILi256ELi128ELi64ELi8ES3_EELb0ELb0ELb1ELb0ELb0ELb1ELb0ELb0EEEvNS_16Flash_fwd_paramsE --------------------------
	.section	.nv.constant0._ZN5flash16flash_fwd_kernelI23Flash_fwd_kernel_traitsILi256ELi128ELi64ELi8ELb0ELb0EN7cutlass10bfloat16_tE19Flash_kernel_traitsILi256ELi128ELi64ELi8ES3_EELb0ELb0ELb1ELb0ELb0ELb1ELb0ELb0EEEvNS_16Flash_fwd_paramsE,"a",@progbits
	.sectionflags	@""
	.align	4
.nv.constant0._ZN5flash16flash_fwd_kernelI23Flash_fwd_kernel_traitsILi256ELi128ELi64ELi8ELb0ELb0EN7cutlass10bfloat16_tE19Flash_kernel_traitsILi256ELi128ELi64ELi8ES3_EELb0ELb0ELb1ELb0ELb0ELb1ELb0ELb0EEEvNS_16Flash_fwd_paramsE:
	.zero		992


//--------------------- .nv.constant0._ZN5flash16flash_fwd_kernelI23Flash_fwd_kernel_traitsILi256ELi128ELi64ELi8ELb0ELb0EN7cutlass10bfloat16_tE19Flash_kernel_traitsILi256ELi128ELi64ELi8ES3_EELb0ELb0ELb1ELb0ELb0ELb0ELb0ELb0EEEvNS_16Flash_fwd_paramsE --------------------------
	.section	.nv.constant0._ZN5flash16flash_fwd_kernelI23Flash_fwd_kernel_traitsILi256ELi128ELi64ELi8ELb0ELb0EN7cutlass10bfloat16_tE19Flash_kernel_traitsILi256ELi128ELi64ELi8ES3_EELb0ELb0ELb1ELb0ELb0ELb0ELb0ELb0EEEvNS_16Flash_fwd_paramsE,"a",@progbits
	.sectionflags	@""
	.align	4
.nv.constant0._ZN5flash16flash_fwd_kernelI23Flash_fwd_kernel_traitsILi256ELi128ELi64ELi8ELb0ELb0EN7cutlass10bfloat16_tE19Flash_kernel_traitsILi256ELi128ELi64ELi8ES3_EELb0ELb0ELb1ELb0ELb0ELb0ELb0ELb0EEEvNS_16Flash_fwd_paramsE:
	.zero		992


//--------------------- .nv.constant0._ZN5flash16flash_fwd_kernelI23Flash_fwd_kernel_traitsILi256ELi128ELi64ELi8ELb0ELb0EN7cutlass10bfloat16_tE19Flash_kernel_traitsILi256ELi128ELi64ELi8ES3_EELb0ELb0ELb1ELb1ELb0ELb0ELb0ELb0EEEvNS_16Flash_fwd_paramsE --------------------------
	.section	.nv.constant0._ZN5flash16flash_fwd_kernelI23Flash_fwd_kernel_traitsILi256ELi128ELi64ELi8ELb0ELb0EN7cutlass10bfloat16_tE19Flash_kernel_traitsILi256ELi128ELi64ELi8ES3_EELb0ELb0ELb1ELb1ELb0ELb0ELb0ELb0EEEvNS_16Flash_fwd_paramsE,"a",@progbits
	.sectionflags	@""
	.align	4
.nv.constant0._ZN5flash16flash_fwd_kernelI23Flash_fwd_kernel_traitsILi256ELi128ELi64ELi8ELb0ELb0EN7cutlass10bfloat16_tE19Flash_kernel_traitsILi256ELi128ELi64ELi8ES3_EELb0ELb0ELb1ELb1ELb0ELb0ELb0ELb0EEEvNS_16Flash_fwd_paramsE:
	.zero		992


//--------------------- .nv.constant0._ZN5flash16flash_fwd_kernelI23Flash_fwd_kernel_traitsILi256ELi64ELi64ELi4ELb0ELb0EN7cutlass10bfloat16_tE19Flash_kernel_traitsILi256ELi64ELi64ELi4ES3_EELb1ELb0ELb0ELb0ELb0ELb0ELb0ELb0EEEvNS_16Flash_fwd_paramsE --------------------------
	.section	.nv.constant0._ZN5flash16flash_fwd_kernelI23Flash_fwd_kernel_traitsILi256ELi64ELi64ELi4ELb0ELb0EN7cutlass10bfloat16_tE19Flash_kernel_traitsILi256ELi64ELi64ELi4ES3_EELb1ELb0ELb0ELb0ELb0ELb0ELb0ELb0EEEvNS_16Flash_fwd_paramsE,"a",@progbits
	.sectionflags	@""
	.align	4
.nv.constant0._ZN5flash16flash_fwd_kernelI23Flash_fwd_kernel_traitsILi256ELi64ELi64ELi4ELb0ELb0EN7cutlass10bfloat16_tE19Flash_kernel_traitsILi256ELi64ELi64ELi4ES3_EELb1ELb0ELb0ELb0ELb0ELb0ELb0ELb0EEEvNS_16Flash_fwd_paramsE:
	.zero		992


//--------------------- .nv.constant0._ZN5flash16flash_fwd_kernelI23Flash_fwd_kernel_traitsILi256ELi64ELi64ELi4ELb0ELb0EN7cutlass10bfloat16_tE19Flash_kernel_traitsILi256ELi64ELi64ELi4ES3_EELb1ELb0ELb1ELb0ELb0ELb0ELb0ELb0EEEvNS_16Flash_fwd_paramsE --------------------------
	.section	.nv.constant0._ZN5flash16flash_fwd_kernelI23Flash_fwd_kernel_traitsILi256ELi64ELi64ELi4ELb0ELb0EN7cutlass10bfloat16_tE19Flash_kernel_traitsILi256ELi64ELi64ELi4ES3_EELb1ELb0ELb1ELb0ELb0ELb0ELb0ELb0EEEvNS_16Flash_fwd_paramsE,"a",@progbits
	.sectionflags	@""
	.align	4
.nv.constant0._ZN5flash16flash_fwd_kernelI23Flash_fwd_kernel_traitsILi256ELi64ELi64ELi4ELb0ELb0EN7cutlass10bfloat16_tE19Flash_kernel_traitsILi256ELi64ELi64ELi4ES3_EELb1ELb0ELb1ELb0ELb0ELb0ELb0ELb0EEEvNS_16Flash_fwd_paramsE:
	.zero		992


//--------------------- .nv.constant0._ZN5flash16flash_fwd_kernelI23Flash_fwd_kernel_traitsILi256ELi64ELi64ELi4ELb0ELb0EN7cutlass10bfloat16_tE19Flash_kernel_traitsILi256ELi64ELi64ELi4ES3_EELb1ELb0ELb0ELb0ELb0ELb1ELb0ELb0EEEvNS_16Flash_fwd_paramsE --------------------------
	.section	.nv.constant0._ZN5flash16flash_fwd_kernelI23Flash_fwd_kernel_traitsILi256ELi64ELi64ELi4ELb0ELb0EN7cutlass10bfloat16_tE19Flash_kernel_traitsILi256ELi64ELi64ELi4ES3_EELb1ELb0ELb0ELb0ELb0ELb1ELb0ELb0EEEvNS_16Flash_fwd_paramsE,"a",@progbits
	.sectionflags	@""
	.align	4
.nv.constant0._ZN5flash16flash_fwd_kernelI23Flash_fwd_kernel_traitsILi256ELi64ELi64ELi4ELb0ELb0EN7cutlass10bfloat16_tE19Flash_kernel_traitsILi256ELi64ELi64ELi4ES3_EELb1ELb0ELb0ELb0ELb0ELb1ELb0ELb0EEEvNS_16Flash_fwd_paramsE:
	.zero		992


//--------------------- .nv.constant0._ZN5flash16flash_fwd_kernelI23Flash_fwd_kernel_traitsILi256ELi64ELi64ELi4ELb0ELb0EN7cutlass10bfloat16_tE19Flash_kernel_traitsILi256ELi64ELi64ELi4ES3_EELb0ELb0ELb0ELb0ELb0ELb1ELb1ELb0EEEvNS_16Flash_fwd_paramsE --------------------------
	.section	.nv.constant0._ZN5flash16flash_fwd_kernelI23Flash_fwd_kernel_traitsILi256ELi64ELi64ELi4ELb0ELb0EN7cutlass10bfloat16_tE19Flash_kernel_traitsILi256ELi64ELi64ELi4ES3_EELb0ELb0ELb0ELb0ELb0ELb1ELb1ELb0EEEvNS_16Flash_fwd_paramsE,"a",@progbits
	.sectionflags	@""
	.align	4
.nv.constant0._ZN5flash16flash_fwd_kernelI23Flash_fwd_kernel_traitsILi256ELi64ELi64ELi4ELb0ELb0EN7cutlass10bfloat16_tE19Flash_kernel_traitsILi256ELi64ELi64ELi4ES3_EELb0ELb0ELb0ELb0ELb0ELb1ELb1ELb0EEEvNS_16Flash_fwd_paramsE:
	.zero		992


//--------------------- .nv.constant0._ZN5flash16flash_fwd_kernelI23Flash_fwd_kernel_traitsILi256ELi64ELi64ELi4ELb0ELb0EN7cutlass10bfloat16_tE19Flash_kernel_traitsILi256ELi64ELi64ELi4ES3_EELb1ELb0ELb0ELb1ELb0ELb0ELb0ELb0EEEvNS_16Flash_fwd_paramsE --------------------------
	.section	.nv.constant0._ZN5flash16flash_fwd_kernelI23Flash_fwd_kernel_traitsILi256ELi64ELi64ELi4ELb0ELb0EN7cutlass10bfloat16_tE19Flash_kernel_traitsILi256ELi64ELi64ELi4ES3_EELb1ELb0ELb0ELb1ELb0ELb0ELb0ELb0EEEvNS_16Flash_fwd_paramsE,"a",@progbits
	.sectionflags	@""
	.align	4
.nv.constant0._ZN5flash16flash_fwd_kernelI23Flash_fwd_kernel_traitsILi256ELi64ELi64ELi4ELb0ELb0EN7cutlass10bfloat16_tE19Flash_kernel_traitsILi256ELi64ELi64ELi4ES3_EELb1ELb0ELb0ELb1ELb0ELb0ELb0ELb0EEEvNS_16Flash_fwd_paramsE:
	.zero		992


//--------------------- .nv.constant0._ZN5flash16flash_fwd_kernelI23Flash_fwd_kernel_traitsILi256ELi64ELi64ELi4ELb0ELb0EN7cutlass10bfloat16_tE19Flash_kernel_traitsILi256ELi64ELi64ELi4ES3_EELb1ELb0ELb0ELb0ELb0ELb0ELb0ELb1EEEvNS_16Flash_fwd_paramsE --------------------------
	.section	.nv.constant0._ZN5flash16flash_fwd_kernelI23Flash_fwd_kernel_traitsILi256ELi64ELi64ELi4ELb0ELb0EN7cutlass10bfloat16_tE19Flash_kernel_traitsILi256ELi64ELi64ELi4ES3_EELb1ELb0ELb0ELb0ELb0ELb0ELb0ELb1EEEvNS_16Flash_fwd_paramsE,"a",@progbits
	.sectionflags	@""
	.align	4
.nv.constant0._ZN5flash16flash_fwd_kernelI23Flash_fwd_kernel_traitsILi256ELi64ELi64ELi4ELb0ELb0EN7cutlass10bfloat16_tE19Flash_kernel_traitsILi256ELi64ELi64ELi4ES3_EELb1ELb0ELb0ELb0ELb0ELb0ELb0ELb1EEEvNS_16Flash_fwd_paramsE:
	.zero		992


//--------------------- .nv.constant0._ZN5flash16flash_fwd_kernelI23Flash_fwd_kernel_traitsILi256ELi64ELi64ELi4ELb0ELb0EN7cutlass10bfloat16_tE19Flash_kernel_traitsILi256ELi64ELi64ELi4ES3_EELb0ELb0ELb0ELb0ELb0ELb0ELb1ELb0EEEvNS_16Flash_fwd_paramsE --------------------------
	.section	.nv.constant0._ZN5flash16flash_fwd_kernelI23Flash_fwd_kernel_traitsILi256ELi64ELi64ELi4ELb0ELb0EN7cutlass10bfloat16_tE19Flash_kernel_traitsILi256ELi64ELi64ELi4ES3_EELb0ELb0ELb0ELb0ELb0ELb0ELb1ELb0EEEvNS_16Flash_fwd_paramsE,"a",@progbits
	.sectionflags	@""
	.align	4
.nv.constant0._ZN5flash16flash_fwd_kernelI23Flash_fwd_kernel_traitsILi256ELi64ELi64ELi4ELb0ELb0EN7cutlass10bfloat16_tE19Flash_kernel_traitsILi256ELi64ELi64ELi4ES3_EELb0ELb0ELb0ELb0ELb0ELb0ELb1ELb0EEEvNS_16Flash_fwd_paramsE:
	.zero		992


//--------------------- .nv.constant0._ZN5flash16flash_fwd_kernelI23Flash_fwd_kernel_traitsILi256ELi64ELi64ELi4ELb0ELb0EN7cutlass10bfloat16_tE19Flash_kernel_traitsILi256ELi64ELi64ELi4ES3_EELb1ELb0ELb0ELb1ELb0ELb0ELb0ELb1EEEvNS_16Flash_fwd_paramsE --------------------------
	.section	.nv.constant0._ZN5flash16flash_fwd_kernelI23Flash_fwd_kernel_traitsILi256ELi64ELi64ELi4ELb0ELb0EN7cutlass10bfloat16_tE19Flash_kernel_traitsILi256ELi64ELi64ELi4ES3_EELb1ELb0ELb0ELb1ELb0ELb0ELb0ELb1EEEvNS_16Flash_fwd_paramsE,"a",@progbits
	.sectionflags	@""
	.align	4
.nv.constant0._ZN5flash16flash_fwd_kernelI23Flash_fwd_kernel_traitsILi256ELi64ELi64ELi4ELb0ELb0EN7cutlass10bfloat16_tE19Flash_kernel_traitsILi256ELi64ELi64ELi4ES3_EELb1ELb0ELb0ELb1ELb0ELb0ELb0ELb1EEEvNS_16Flash_fwd_paramsE:
	.zero		992


//--------------------- .nv.constant0._ZN5flash16flash_fwd_kernelI23Flash_fwd_kernel_traitsILi256ELi64ELi64ELi4ELb0ELb0EN7cutlass10bfloat16_tE19Flash_kernel_traitsILi256ELi64ELi64ELi4ES3_EELb0ELb0ELb0ELb1ELb0ELb0ELb1ELb0EEEvNS_16Flash_fwd_paramsE --------------------------
	.section	.nv.constant0._ZN5flash16flash_fwd_kernelI23Flash_fwd_kernel_traitsILi256ELi64ELi64ELi4ELb0ELb0EN7cutlass10bfloat16_tE19Flash_kernel_traitsILi256ELi64ELi64ELi4ES3_EELb0ELb0ELb0ELb1ELb0ELb0ELb1ELb0EEEvNS_16Flash_fwd_paramsE,"a",@progbits
	.sectionflags	@""
	.align	4
.nv.constant0._ZN5flash16flash_fwd_kernelI23Flash_fwd_kernel_traitsILi256ELi64ELi64ELi4ELb0ELb0EN7cutlass10bfloat16_tE19Flash_kernel_traitsILi256ELi64ELi64ELi4ES3_EELb0ELb0ELb0ELb1ELb0ELb0ELb1ELb0EEEvNS_16Flash_fwd_paramsE:
	.zero		992


//--------------------- .nv.constant0._ZN5flash16flash_fwd_kernelI23Flash_fwd_kernel_traitsILi256ELi64ELi64ELi4ELb0ELb0EN7cutlass10bfloat16_tE19Flash_kernel_traitsILi256ELi64ELi64ELi4ES3_EELb1ELb0ELb1ELb0ELb0ELb1ELb0ELb0EEEvNS_16Flash_fwd_paramsE --------------------------
	.section	.nv.constant0._ZN5flash16flash_fwd_kernelI23Flash_fwd_kernel_traitsILi256ELi64ELi64ELi4ELb0ELb0EN7cutlass10bfloat16_tE19Flash_kernel_traitsILi256ELi64ELi64ELi4ES3_EELb1ELb0ELb1ELb0ELb0ELb1ELb0ELb0EEEvNS_16Flash_fwd_paramsE,"a",@progbits
	.sectionflags	@""
	.align	4
.nv.constant0._ZN5flash16flash_fwd_kernelI23Flash_fwd_kernel_traitsILi256ELi64ELi64ELi4ELb0ELb0EN7cutlass10bfloat16_tE19Flash_kernel_traitsILi256ELi64ELi64ELi4ES3_EELb1ELb0ELb1ELb0ELb0ELb1ELb0ELb0EEEvNS_16Flash_fwd_paramsE:
	.zero		992


//--------------------- .nv.constant0._ZN5flash16flash_fwd_kernelI23Flash_fwd_kernel_traitsILi256ELi64ELi64ELi4ELb0ELb0EN7cutlass10bfloat16_tE19Flash_kernel_traitsILi256ELi64ELi64ELi4ES3_EELb0ELb0ELb1ELb0ELb0ELb1ELb1ELb0EEEvNS_16Flash_fwd_paramsE --------------------------
	.section	.nv.constant0._ZN5flash16flash_fwd_kernelI23Flash_fwd_kernel_traitsILi256ELi64ELi64ELi4ELb0ELb0EN7cutlass10bfloat16_tE19Flash_kernel_traitsILi256ELi64ELi64ELi4ES3_EELb0ELb0ELb1ELb0ELb0ELb1ELb1ELb0EEEvNS_16Flash_fwd_paramsE,"a",@progbits
	.sectionflags	@""
	.align	4
.nv.constant0._ZN5flash16flash_fwd_kernelI23Flash_fwd_kernel_traitsILi256ELi64ELi64ELi4ELb0ELb0EN7cutlass10bfloat16_tE19Flash_kernel_traitsILi256ELi64ELi64ELi4ES3_EELb0ELb0ELb1ELb0ELb0ELb1ELb1ELb0EEEvNS_16Flash_fwd_paramsE:
	.zero		992


//--------------------- .nv.constant0._ZN5flash16flash_fwd_kernelI23Flash_fwd_kernel_traitsILi256ELi64ELi64ELi4ELb0ELb0EN7cutlass10bfloat16_tE19Flash_kernel_traitsILi256ELi64ELi64ELi4ES3_EELb1ELb0ELb1ELb1ELb0ELb0ELb0ELb0EEEvNS_16Flash_fwd_paramsE --------------------------
	.section	.nv.constant0._ZN5flash16flash_fwd_kernelI23Flash_fwd_kernel_traitsILi256ELi64ELi64ELi4ELb0ELb0EN7cutlass10bfloat16_tE19Flash_kernel_traitsILi256ELi64ELi64ELi4ES3_EELb1ELb0ELb1ELb1ELb0ELb0ELb0ELb0EEEvNS_16Flash_fwd_paramsE,"a",@progbits
	.sectionflags	@""
	.align	4
.nv.constant0._ZN5flash16flash_fwd_kernelI23Flash_fwd_kernel_traitsILi256ELi64ELi64ELi4ELb0ELb0EN7cutlass10bfloat16_tE19Flash_kernel_traitsILi256ELi64ELi64ELi4ES3_EELb1ELb0ELb1ELb1ELb0ELb0ELb0ELb0EEEvNS_16Flash_fwd_paramsE:
	.zero		992


//--------------------- .nv.constant0._ZN5flash16flash_fwd_kernelI23Flash_fwd_kernel_traitsILi256ELi64ELi64ELi4ELb0ELb0EN7cutlass10bfloat16_tE19Flash_kernel_traitsILi256ELi64ELi64ELi4ES3_EELb1ELb0ELb1ELb0ELb0ELb0ELb0ELb1EEEvNS_16Flash_fwd_paramsE --------------------------
	.section	.nv.constant0._ZN5flash16flash_fwd_kernelI23Flash_fwd_kernel_traitsILi256ELi64ELi64ELi4ELb0ELb0EN7cutlass10bfloat16_tE19Flash_kernel_traitsILi256ELi64ELi64ELi4ES3_EELb1ELb0ELb1ELb0ELb0ELb0ELb0ELb1EEEvNS_16Flash_fwd_paramsE,"a",@progbits
	.sectionflags	@""
	.align	4
.nv.constant0._ZN5flash16flash_fwd_kernelI23Flash_fwd_kernel_traitsILi256ELi64ELi64ELi4ELb0ELb0EN7cutlass10bfloat16_tE19Flash_kernel_traitsILi256ELi64ELi64ELi4ES3_EELb1ELb0ELb1ELb0ELb0ELb0ELb0ELb1EEEvNS_16Flash_fwd_paramsE:
	.zero		992


//--------------------- .nv.constant0._ZN5flash16flash_fwd_kernelI23Flash_fwd_kernel_traitsILi256ELi64ELi64ELi4ELb0ELb0EN7cutlass10bfloat16_tE19Flash_kernel_traitsILi256ELi64ELi64ELi4ES3_EELb0ELb0ELb1ELb0ELb0ELb0ELb1ELb0EEEvNS_16Flash_fwd_paramsE --------------------------
	.section	.nv.constant0._ZN5flash16flash_fwd_kernelI23Flash_fwd_kernel_traitsILi256ELi64ELi64ELi4ELb0ELb0EN7cutlass10bfloat16_tE19Flash_kernel_traitsILi256ELi64ELi64ELi4ES3_EELb0ELb0ELb1ELb0ELb0ELb0ELb1ELb0EEEvNS_16Flash_fwd_paramsE,"a",@progbits
	.sectionflags	@""
	.align	4
.nv.constant0._ZN5flash16flash_fwd_kernelI23Flash_fwd_kernel_traitsILi256ELi64ELi64ELi4ELb0ELb0EN7cutlass10bfloat16_tE19Flash_kernel_traitsILi256ELi64ELi64ELi4ES3_EELb0ELb0ELb1ELb0ELb0ELb0ELb1ELb0EEEvNS_16Flash_fwd_paramsE:
	.zero		992


//--------------------- .nv.constant0._ZN5flash16flash_fwd_kernelI23Flash_fwd_kernel_traitsILi256ELi64ELi64ELi4ELb0ELb0EN7cutlass10bfloat16_tE19Flash_kernel_traitsILi256ELi64ELi64ELi4ES3_EELb1ELb0ELb1ELb1ELb0ELb0ELb0ELb1EEEvNS_16Flash_fwd_paramsE --------------------------
	.section	.nv.constant0._ZN5flash16flash_fwd_kernelI23Flash_fwd_kernel_traitsILi256ELi64ELi64ELi4ELb0ELb0EN7cutlass10bfloat16_tE19Flash_kernel_traitsILi256ELi64ELi64ELi4ES3_EELb1ELb0ELb1ELb1ELb0ELb0ELb0ELb1EEEvNS_16Flash_fwd_paramsE,"a",@progbits
	.sectionflags	@""
	.align	4
.nv.constant0._ZN5flash16flash_fwd_kernelI23Flash_fwd_kernel_traitsILi256ELi64ELi64ELi4ELb0ELb0EN7cutlass10bfloat16_tE19Flash_kernel_traitsILi256ELi64ELi64ELi4ES3_EELb1ELb0ELb1ELb1ELb0ELb0ELb0ELb1EEEvNS_16Flash_fwd_paramsE:
	.zero		992


//--------------------- .nv.constant0._ZN5flash16flash_fwd_kernelI23Flash_fwd_kernel_traitsILi256ELi64ELi64ELi4ELb0ELb0EN7cutlass10bfloat16_tE19Flash_kernel_traitsILi256ELi64ELi64ELi4ES3_EELb0ELb0ELb1ELb1ELb0ELb0ELb1ELb0EEEvNS_16Flash_fwd_paramsE --------------------------
	.section	.nv.constant0._ZN5flash16flash_fwd_kernelI23Flash_fwd_kernel_traitsILi256ELi64ELi64ELi4ELb0ELb0EN7cutlass10bfloat16_tE19Flash_kernel_traitsILi256ELi64ELi64ELi4ES3_EELb0ELb0ELb1ELb1ELb0ELb0ELb1ELb0EEEvNS_16Flash_fwd_paramsE,"a",@progbits
	.sectionflags	@""
	.align	4
.nv.constant0._ZN5flash16flash_fwd_kernelI23Flash_fwd_kernel_traitsILi256ELi64ELi64ELi4ELb0ELb0EN7cutlass10bfloat16_tE19Flash_kernel_traitsILi256ELi64ELi64ELi4ES3_EELb0ELb0ELb1ELb1ELb0ELb0ELb1ELb0EEEvNS_16Flash_fwd_paramsE:
	.zero		992


//--------------------- .nv.constant0._ZN5flash16flash_fwd_kernelI23Flash_fwd_kernel_traitsILi256ELi128ELi64ELi8ELb0ELb0EN7cutlass10bfloat16_tE19Flash_kernel_traitsILi256ELi128ELi64ELi8ES3_EELb1ELb0ELb0ELb0ELb0ELb0ELb0ELb0EEEvNS_16Flash_fwd_paramsE --------------------------
	.section	.nv.constant0._ZN5flash16flash_fwd_kernelI23Flash_fwd_kernel_traitsILi256ELi128ELi64ELi8ELb0ELb0EN7cutlass10bfloat16_tE19Flash_kernel_traitsILi256ELi128ELi64ELi8ES3_EELb1ELb0ELb0ELb0ELb0ELb0ELb0ELb0EEEvNS_16Flash_fwd_paramsE,"a",@progbits
	.sectionflags	@""
	.align	4
.nv.constant0._ZN5flash16flash_fwd_kernelI23Flash_fwd_kernel_traitsILi256ELi128ELi64ELi8ELb0ELb0EN7cutlass10bfloat16_tE19Flash_kernel_traitsILi256ELi128ELi64ELi8ES3_EELb1ELb0ELb0ELb0ELb0ELb0ELb0ELb0EEEvNS_16Flash_fwd_paramsE:
	.zero		992


//--------------------- .nv.constant0._ZN5flash16flash_fwd_kernelI23Flash_fwd_kernel_traitsILi256ELi128ELi64ELi8ELb0ELb0EN7cutlass10bfloat16_tE19Flash_kernel_traitsILi256ELi128ELi64ELi8ES3_EELb1ELb0ELb1ELb0ELb0ELb0ELb0ELb0EEEvNS_16Flash_fwd_paramsE --------------------------
	.section	.nv.constant0._ZN5flash16flash_fwd_kernelI23Flash_fwd_kernel_traitsILi256ELi128ELi64ELi8ELb0ELb0EN7cutlass10bfloat16_tE19Flash_kernel_traitsILi256ELi128ELi64ELi8ES3_EELb1ELb0ELb1ELb0ELb0ELb0ELb0ELb0EEEvNS_16Flash_fwd_paramsE,"a",@progbits
	.sectionflags	@""
	.align	4
.nv.constant0._ZN5flash16flash_fwd_kernelI23Flash_fwd_kernel_traitsILi256ELi128ELi64ELi8ELb0ELb0EN7cutlass10bfloat16_tE19Flash_kernel_traitsILi256ELi128ELi64ELi8ES3_EELb1ELb0ELb1ELb0ELb0ELb0ELb0ELb0EEEvNS_16Flash_fwd_paramsE:
	.zero		992


//--------------------- .nv.constant0._ZN5flash16flash_fwd_kernelI23Flash_fwd_kernel_traitsILi256ELi128ELi64ELi8ELb0ELb0EN7cutlass10bfloat16_tE19Flash_kernel_traitsILi256ELi128ELi64ELi8ES3_EELb1ELb0ELb0ELb0ELb0ELb1ELb0ELb0EEEvNS_16Flash_fwd_paramsE --------------------------
	.section	.nv.constant0._ZN5flash16flash_fwd_kernelI23Flash_fwd_kernel_traitsILi256ELi128ELi64ELi8ELb0ELb0EN7cutlass10bfloat16_tE19Flash_kernel_traitsILi256ELi128ELi64ELi8ES3_EELb1ELb0ELb0ELb0ELb0ELb1ELb0ELb0EEEvNS_16Flash_fwd_paramsE,"a",@progbits
	.sectionflags	@""
	.align	4
.nv.constant0._ZN5flash16flash_fwd_kernelI23Flash_fwd_kernel_traitsILi256ELi128ELi64ELi8ELb0ELb0EN7cutlass10bfloat16_tE19Flash_kernel_traitsILi256ELi128ELi64ELi8ES3_EELb1ELb0ELb0ELb0ELb0ELb1ELb0ELb0EEEvNS_16Flash_fwd_paramsE:
	.zero		992


//--------------------- .nv.constant0._ZN5flash16flash_fwd_kernelI23Flash_fwd_kernel_traitsILi256ELi128ELi64ELi8ELb0ELb0EN7cutlass10bfloat16_tE19Flash_kernel_traitsILi256ELi128ELi64ELi8ES3_EELb0ELb0ELb0ELb0ELb0ELb1ELb1ELb0EEEvNS_16Flash_fwd_paramsE --------------------------
	.section	.nv.constant0._ZN5flash16flash_fwd_kernelI23Flash_fwd_kernel_traitsILi256ELi128ELi64ELi8ELb0ELb0EN7cutlass10bfloat16_tE19Flash_kernel_traitsILi256ELi128ELi64ELi8ES3_EELb0ELb0ELb0ELb0ELb0ELb1ELb1ELb0EEEvNS_16Flash_fwd_paramsE,"a",@progbits
	.sectionflags	@""
	.align	4
.nv.constant0._ZN5flash16flash_fwd_kernelI23Flash_fwd_kernel_traitsILi256ELi128ELi64ELi8ELb0ELb0EN7cutlass10bfloat16_tE19Flash_kernel_traitsILi256ELi128ELi64ELi8ES3_EELb0ELb0ELb0ELb0ELb0ELb1ELb1ELb0EEEvNS_16Flash_fwd_paramsE:
	.zero		992


//--------------------- .nv.constant0._ZN5flash16flash_fwd_kernelI23Flash_fwd_kernel_traitsILi256ELi128ELi64ELi8ELb0ELb0EN7cutlass10bfloat16_tE19Flash_kernel_traitsILi256ELi128ELi64ELi8ES3_EELb1ELb0ELb0ELb1ELb0ELb0ELb0ELb0EEEvNS_16Flash_fwd_paramsE --------------------------
	.section	.nv.constant0._ZN5flash16flash_fwd_kernelI23Flash_fwd_kernel_traitsILi256ELi128ELi64ELi8ELb0ELb0EN7cutlass10bfloat16_tE19Flash_kernel_traitsILi256ELi128ELi64ELi8ES3_EELb1ELb0ELb0ELb1ELb0ELb0ELb0ELb0EEEvNS_16Flash_fwd_paramsE,"a",@progbits
	.sectionflags	@""
	.align	4
.nv.constant0._ZN5flash16flash_fwd_kernelI23Flash_fwd_kernel_traitsILi256ELi128ELi64ELi8ELb0ELb0EN7cutlass10bfloat16_tE19Flash_kernel_traitsILi256ELi128ELi64ELi8ES3_EELb1ELb0ELb0ELb1ELb0ELb0ELb0ELb0EEEvNS_16Flash_fwd_paramsE:
	.zero		992


//--------------------- .nv.constant0._ZN5flash16flash_fwd_kernelI23Flash_fwd_kernel_traitsILi256ELi128ELi64ELi8ELb0ELb0EN7cutlass10bfloat16_tE19Flash_kernel_traitsILi256ELi128ELi64ELi8ES3_EELb1ELb0ELb0ELb0ELb0ELb0ELb0ELb1EEEvNS_16Flash_fwd_paramsE --------------------------
	.section	.nv.constant0._ZN5flash16flash_fwd_kernelI23Flash_fwd_kernel_traitsILi256ELi128ELi64ELi8ELb0ELb0EN7cutlass10bfloat16_tE19Flash_kernel_traitsILi256ELi128ELi64ELi8ES3_EELb1ELb0ELb0ELb0ELb0ELb0ELb0ELb1EEEvNS_16Flash_fwd_paramsE,"a",@progbits
	.sectionflags	@""
	.align	4
.nv.constant0._ZN5flash16flash_fwd_kernelI23Flash_fwd_kernel_traitsILi256ELi128ELi64ELi8ELb0ELb0EN7cutlass10bfloat16_tE19Flash_kernel_traitsILi256ELi128ELi64ELi8ES3_EELb1ELb0ELb0ELb0ELb0ELb0ELb0ELb1EEEvNS_16Flash_fwd_paramsE:
	.zero		992


//--------------------- .nv.constant0._ZN5flash16flash_fwd_kernelI23Flash_fwd_kernel_traitsILi256ELi128ELi64ELi8ELb0ELb0EN7cutlass10bfloat16_tE19Flash_kernel_traitsILi256ELi128ELi64ELi8ES3_EELb0ELb0ELb0ELb0ELb0ELb0ELb1ELb0EEEvNS_16Flash_fwd_paramsE --------------------------
	.section	.nv.constant0._ZN5flash16flash_fwd_kernelI23Flash_fwd_kernel_traitsILi256ELi128ELi64ELi8ELb0ELb0EN7cutlass10bfloat16_tE19Flash_kernel_traitsILi256ELi128ELi64ELi8ES3_EELb0ELb0ELb0ELb0ELb0ELb0ELb1ELb0EEEvNS_16Flash_fwd_paramsE,"a",@progbits
	.sectionflags	@""
	.align	4
.nv.constant0._ZN5flash16flash_fwd_kernelI23Flash_fwd_kernel_traitsILi256ELi128ELi64ELi8ELb0ELb0EN7cutlass10bfloat16_tE19Flash_kernel_traitsILi256ELi128ELi64ELi8ES3_EELb0ELb0ELb0ELb0ELb0ELb0ELb1ELb0EEEvNS_16Flash_fwd_paramsE:
	.zero		992


//--------------------- .nv.constant0._ZN5flash16flash_fwd_kernelI23Flash_fwd_kernel_traitsILi256ELi128ELi64ELi8ELb0ELb0EN7cutlass10bfloat16_tE19Flash_kernel_traitsILi256ELi128ELi64ELi8ES3_EELb1ELb0ELb0ELb1ELb0ELb0ELb0ELb1EEEvNS_16Flash_fwd_paramsE --------------------------
	.section	.nv.constant0._ZN5flash16flash_fwd_kernelI23Flash_fwd_kernel_traitsILi256ELi128ELi64ELi8ELb0ELb0EN7cutlass10bfloat16_tE19Flash_kernel_traitsILi256ELi128ELi64ELi8ES3_EELb1ELb0ELb0ELb1ELb0ELb0ELb0ELb1EEEvNS_16Flash_fwd_paramsE,"a",@progbits
	.sectionflags	@""
	.align	4
.nv.constant0._ZN5flash16flash_fwd_kernelI23Flash_fwd_kernel_traitsILi256ELi128ELi64ELi8ELb0ELb0EN7cutlass10bfloat16_tE19Flash_kernel_traitsILi256ELi128ELi64ELi8ES3_EELb1ELb0ELb0ELb1ELb0ELb0ELb0ELb1EEEvNS_16Flash_fwd_paramsE:
	.zero		992


//--------------------- .nv.constant0._ZN5flash16flash_fwd_kernelI23Flash_fwd_kernel_traitsILi256ELi128ELi64ELi8ELb0ELb0EN7cutlass10bfloat16_tE19Flash_kernel_traitsILi256ELi128ELi64ELi8ES3_EELb0ELb0ELb0ELb1ELb0ELb0ELb1ELb0EEEvNS_16Flash_fwd_paramsE --------------------------
	.section	.nv.constant0._ZN5flash16flash_fwd_kernelI23Flash_fwd_kernel_traitsILi256ELi128ELi64ELi8ELb0ELb0EN7cutlass10bfloat16_tE19Flash_kernel_traitsILi256ELi128ELi64ELi8ES3_EELb0ELb0ELb0ELb1ELb0ELb0ELb1ELb0EEEvNS_16Flash_fwd_paramsE,"a",@progbits
	.sectionflags	@""
	.align	4
.nv.constant0._ZN5flash16flash_fwd_kernelI23Flash_fwd_kernel_traitsILi256ELi128ELi64ELi8ELb0ELb0EN7cutlass10bfloat16_tE19Flash_kernel_traitsILi256ELi128ELi64ELi8ES3_EELb0ELb0ELb0ELb1ELb0ELb0ELb1ELb0EEEvNS_16Flash_fwd_paramsE:
	.zero		992


//--------------------- .nv.constant0._ZN5flash16flash_fwd_kernelI23Flash_fwd_kernel_traitsILi256ELi128ELi64ELi8ELb0ELb0EN7cutlass10bfloat16_tE19Flash_kernel_traitsILi256ELi128ELi64ELi8ES3_EELb1ELb0ELb1ELb0ELb0ELb1ELb0ELb0EEEvNS_16Flash_fwd_paramsE --------------------------
	.section	.nv.constant0._ZN5flash16flash_fwd_kernelI23Flash_fwd_kernel_traitsILi256ELi128ELi64ELi8ELb0ELb0EN7cutlass10bfloat16_tE19Flash_kernel_traitsILi256ELi128ELi64ELi8ES3_EELb1ELb0ELb1ELb0ELb0ELb1ELb0ELb0EEEvNS_16Flash_fwd_paramsE,"a",@progbits
	.sectionflags	@""
	.align	4
.nv.constant0._ZN5flash16flash_fwd_kernelI23Flash_fwd_kernel_traitsILi256ELi128ELi64ELi8ELb0ELb0EN7cutlass10bfloat16_tE19Flash_kernel_traitsILi256ELi128ELi64ELi8ES3_EELb1ELb0ELb1ELb0ELb0ELb1ELb0ELb0EEEvNS_16Flash_fwd_paramsE:
	.zero		992


//--------------------- .nv.constant0._ZN5flash16flash_fwd_kernelI23Flash_fwd_kernel_traitsILi256ELi128ELi64ELi8ELb0ELb0EN7cutlass10bfloat16_tE19Flash_kernel_traitsILi256ELi128ELi64ELi8ES3_EELb0ELb0ELb1ELb0ELb0ELb1ELb1ELb0EEEvNS_16Flash_fwd_paramsE --------------------------
	.section	.nv.constant0._ZN5flash16flash_fwd_kernelI23Flash_fwd_kernel_traitsILi256ELi128ELi64ELi8ELb0ELb0EN7cutlass10bfloat16_tE19Flash_kernel_traitsILi256ELi128ELi64ELi8ES3_EELb0ELb0ELb1ELb0ELb0ELb1ELb1ELb0EEEvNS_16Flash_fwd_paramsE,"a",@progbits
	.sectionflags	@""
	.align	4
.nv.constant0._ZN5flash16flash_fwd_kernelI23Flash_fwd_kernel_traitsILi256ELi128ELi64ELi8ELb0ELb0EN7cutlass10bfloat16_tE19Flash_kernel_traitsILi256ELi128ELi64ELi8ES3_EELb0ELb0ELb1ELb0ELb0ELb1ELb1ELb0EEEvNS_16Flash_fwd_paramsE:
	.zero		992


//--------------------- .nv.constant0._ZN5flash16flash_fwd_kernelI23Flash_fwd_kernel_traitsILi256ELi128ELi64ELi8ELb0ELb0EN7cutlass10bfloat16_tE19Flash_kernel_traitsILi256ELi128ELi64ELi8ES3_EELb1ELb0ELb1ELb1ELb0ELb0ELb0ELb0EEEvNS_16Flash_fwd_paramsE --------------------------
	.section	.nv.constant0._ZN5flash16flash_fwd_kernelI23Flash_fwd_kernel_traitsILi256ELi128ELi64ELi8ELb0ELb0EN7cutlass10bfloat16_tE19Flash_kernel_traitsILi256ELi128ELi64ELi8ES3_EELb1ELb0ELb1ELb1ELb0ELb0ELb0ELb0EEEvNS_16Flash_fwd_paramsE,"a",@progbits
	.sectionflags	@""
	.align	4
.nv.constant0._ZN5flash16flash_fwd_kernelI23Flash_fwd_kernel_traitsILi256ELi128ELi64ELi8ELb0ELb0EN7cutlass10bfloat16_tE19Flash_kernel_traitsILi256ELi128ELi64ELi8ES3_EELb1ELb0ELb1ELb1ELb0ELb0ELb0ELb0EEEvNS_16Flash_fwd_paramsE:
	.zero		992


//--------------------- .nv.constant0._ZN5flash16flash_fwd_kernelI23Flash_fwd_kernel_traitsILi256ELi128ELi64ELi8ELb0ELb0EN7cutlass10bfloat16_tE19Flash_kernel_traitsILi256ELi128ELi64ELi8ES3_EELb1ELb0ELb1ELb0ELb0ELb0ELb0ELb1EEEvNS_16Flash_fwd_paramsE --------------------------
	.section	.nv.constant0._ZN5flash16flash_fwd_kernelI23Flash_fwd_kernel_traitsILi256ELi128ELi64ELi8ELb0ELb0EN7cutlass10bfloat16_tE19Flash_kernel_traitsILi256ELi128ELi64ELi8ES3_EELb1ELb0ELb1ELb0ELb0ELb0ELb0ELb1EEEvNS_16Flash_fwd_paramsE,"a",@progbits
	.sectionflags	@""
	.align	4
.nv.constant0._ZN5flash16flash_fwd_kernelI23Flash_fwd_kernel_traitsILi256ELi128ELi64ELi8ELb0ELb0EN7cutlass10bfloat16_tE19Flash_kernel_traitsILi256ELi128ELi64ELi8ES3_EELb1ELb0ELb1ELb0ELb0ELb0ELb0ELb1EEEvNS_16Flash_fwd_paramsE:
	.zero		992


//--------------------- .nv.constant0._ZN5flash16flash_fwd_kernelI23Flash_fwd_kernel_traitsILi256ELi128ELi64ELi8ELb0ELb0EN7cutlass10bfloat16_tE19Flash_kernel_traitsILi256ELi128ELi64ELi8ES3_EELb0ELb0ELb1ELb0ELb0ELb0ELb1ELb0EEEvNS_16Flash_fwd_paramsE --------------------------
	.section	.nv.constant0._ZN5flash16flash_fwd_kernelI23Flash_fwd_kernel_traitsILi256ELi128ELi64ELi8ELb0ELb0EN7cutlass10bfloat16_tE19Flash_kernel_traitsILi256ELi128ELi64ELi8ES3_EELb0ELb0ELb1ELb0ELb0ELb0ELb1ELb0EEEvNS_16Flash_fwd_paramsE,"a",@progbits
	.sectionflags	@""
	.align	4
.nv.constant0._ZN5flash16flash_fwd_kernelI23Flash_fwd_kernel_traitsILi256ELi128ELi64ELi8ELb0ELb0EN7cutlass10bfloat16_tE19Flash_kernel_traitsILi256ELi128ELi64ELi8ES3_EELb0ELb0ELb1ELb0ELb0ELb0ELb1ELb0EEEvNS_16Flash_fwd_paramsE:
	.zero		992


//--------------------- .nv.constant0._ZN5flash16flash_fwd_kernelI23Flash_fwd_kernel_traitsILi256ELi128ELi64ELi8ELb0ELb0EN7cutlass10bfloat16_tE19Flash_kernel_traitsILi256ELi128ELi64ELi8ES3_EELb1ELb0ELb1ELb1ELb0ELb0ELb0ELb1EEEvNS_16Flash_fwd_paramsE --------------------------
	.section	.nv.constant0._ZN5flash16flash_fwd_kernelI23Flash_fwd_kernel_traitsILi256ELi128ELi64ELi8ELb0ELb0EN7cutlass10bfloat16_tE19Flash_kernel_traitsILi256ELi128ELi64ELi8ES3_EELb1ELb0ELb1ELb1ELb0ELb0ELb0ELb1EEEvNS_16Flash_fwd_paramsE,"a",@progbits
	.sectionflags	@""
	.align	4
.nv.constant0._ZN5flash16flash_fwd_kernelI23Flash_fwd_kernel_traitsILi256ELi128ELi64ELi8ELb0ELb0EN7cutlass10bfloat16_tE19Flash_kernel_traitsILi256ELi128ELi64ELi8ES3_EELb1ELb0ELb1ELb1ELb0ELb0ELb0ELb1EEEvNS_16Flash_fwd_paramsE:
	.zero		992


//--------------------- .nv.constant0._ZN5flash16flash_fwd_kernelI23Flash_fwd_kernel_traitsILi256ELi128ELi64ELi8ELb0ELb0EN7cutlass10bfloat16_tE19Flash_kernel_traitsILi256ELi128ELi64ELi8ES3_EELb0ELb0ELb1ELb1ELb0ELb0ELb1ELb0EEEvNS_16Flash_fwd_paramsE --------------------------
	.section	.nv.constant0._ZN5flash16flash_fwd_kernelI23Flash_fwd_kernel_traitsILi256ELi128ELi64ELi8ELb0ELb0EN7cutlass10bfloat16_tE19Flash_kernel_traitsILi256ELi128ELi64ELi8ES3_EELb0ELb0ELb1ELb1ELb0ELb0ELb1ELb0EEEvNS_16Flash_fwd_paramsE,"a",@progbits
	.sectionflags	@""
	.align	4
.nv.constant0._ZN5flash16flash_fwd_kernelI23Flash_fwd_kernel_traitsILi256ELi128ELi64ELi8ELb0ELb0EN7cutlass10bfloat16_tE19Flash_kernel_traitsILi256ELi128ELi64ELi8ES3_EELb0ELb0ELb1ELb1ELb0ELb0ELb1ELb0EEEvNS_16Flash_fwd_paramsE:
	.zero		992


//--------------------- SYMBOLS --------------------------

	.type		.nv.reservedSmem.offset0,@object
	.size		.nv.reservedSmem.offset0,0x4
